	.target	sm_100a

	.elftype	@"ET_EXEC"


//--------------------- .note.nv.tkinfo           --------------------------
	.section	.note.nv.tkinfo,"",@"SHT_NOTE"
	.sectionflags	@"SHF_NOTE_NV_TKINFO"
	.tkinfo
        /*0018*/ 	.word	0x00000002
        /*0030*/ 	.string	""
        /*0030*/ 	.string	"ptxas"
        /*0030*/ 	.string	"Cuda compilation tools, release 13.0, V13.0.88"
        /*0030*/ 	.string	"Build cuda_13.0.r13.0/compiler.36424714_0"
        /*0030*/ 	.string	"-arch sm_100a -m 64 "



//--------------------- .note.nv.cuinfo           --------------------------
	.section	.note.nv.cuinfo,"",@"SHT_NOTE"
	.sectionflags	@"SHF_NOTE_NV_CUINFO"
        /*0018*/ 	.short	0x0002
        /*001a*/ 	.short	0x0064
        /*001c*/ 	.short	0x0082
	.zero		2


//--------------------- .nv.info                  --------------------------
	.section	.nv.info,"",@"SHT_CUDA_INFO"
	.align	4


	//----- nvinfo : EIATTR_REGCOUNT
	.align		4
        /*0000*/ 	.byte	0x04, 0x2f
        /*0002*/ 	.short	(.L_29 - .L_28)
	.align		4
.L_28:
        /*0004*/ 	.word	index@(_Z25selective_scan_bwd_kernelI32Selective_Scan_bwd_kernel_traitsILi32ELi4ELb1ELb1ELb1ELb1ELb1EffEEv12SSMParamsBwd)
        /*0008*/ 	.word	0x00000080


	//----- nvinfo : EIATTR_FRAME_SIZE
	.align		4
.L_29:
        /*000c*/ 	.byte	0x04, 0x11
        /*000e*/ 	.short	(.L_31 - .L_30)
	.align		4
.L_30:
        /*0010*/ 	.word	index@(_Z25selective_scan_bwd_kernelI32Selective_Scan_bwd_kernel_traitsILi32ELi4ELb1ELb1ELb1ELb1ELb1EffEEv12SSMParamsBwd)
        /*0014*/ 	.word	0x00000000


	//----- nvinfo : EIATTR_REGCOUNT
	.align		4
.L_31:
        /*0018*/ 	.byte	0x04, 0x2f
        /*001a*/ 	.short	(.L_33 - .L_32)
	.align		4
.L_32:
        /*001c*/ 	.word	index@(_Z25selective_scan_bwd_kernelI32Selective_Scan_bwd_kernel_traitsILi32ELi4ELb1ELb1ELb1ELb1ELb0EffEEv12SSMParamsBwd)
        /*0020*/ 	.word	0x0000007f


	//----- nvinfo : EIATTR_FRAME_SIZE
	.align		4
.L_33:
        /*0024*/ 	.byte	0x04, 0x11
        /*0026*/ 	.short	(.L_35 - .L_34)
	.align		4
.L_34:
        /*0028*/ 	.word	index@(_Z25selective_scan_bwd_kernelI32Selective_Scan_bwd_kernel_traitsILi32ELi4ELb1ELb1ELb1ELb1ELb0EffEEv12SSMParamsBwd)
        /*002c*/ 	.word	0x00000000


	//----- nvinfo : EIATTR_REGCOUNT
	.align		4
.L_35:
        /*0030*/ 	.byte	0x04, 0x2f
        /*0032*/ 	.short	(.L_37 - .L_36)
	.align		4
.L_36:
        /*0034*/ 	.word	index@(_Z25selective_scan_bwd_kernelI32Selective_Scan_bwd_kernel_traitsILi32ELi4ELb1ELb1ELb1ELb0ELb1EffEEv12SSMParamsBwd)
        /*0038*/ 	.word	0x0000007f


	//----- nvinfo : EIATTR_FRAME_SIZE
	.align		4
.L_37:
        /*003c*/ 	.byte	0x04, 0x11
        /*003e*/ 	.short	(.L_39 - .L_38)
	.align		4
.L_38:
        /*0040*/ 	.word	index@(_Z25selective_scan_bwd_kernelI32Selective_Scan_bwd_kernel_traitsILi32ELi4ELb1ELb1ELb1ELb0ELb1EffEEv12SSMParamsBwd)
        /*0044*/ 	.word	0x00000000


	//----- nvinfo : EIATTR_REGCOUNT
	.align		4
.L_39:
        /*0048*/ 	.byte	0x04, 0x2f
        /*004a*/ 	.short	(.L_41 - .L_40)
	.align		4
.L_40:
        /*004c*/ 	.word	index@(_Z25selective_scan_bwd_kernelI32Selective_Scan_bwd_kernel_traitsILi32ELi4ELb1ELb1ELb1ELb0ELb0EffEEv12SSMParamsBwd)
        /*0050*/ 	.word	0x00000080


	//----- nvinfo : EIATTR_FRAME_SIZE
	.align		4
.L_41:
        /*0054*/ 	.byte	0x04, 0x11
        /*0056*/ 	.short	(.L_43 - .L_42)
	.align		4
.L_42:
        /*0058*/ 	.word	index@(_Z25selective_scan_bwd_kernelI32Selective_Scan_bwd_kernel_traitsILi32ELi4ELb1ELb1ELb1ELb0ELb0EffEEv12SSMParamsBwd)
        /*005c*/ 	.word	0x00000000


	//----- nvinfo : EIATTR_REGCOUNT
	.align		4
.L_43:
        /*0060*/ 	.byte	0x04, 0x2f
        /*0062*/ 	.short	(.L_45 - .L_44)
	.align		4
.L_44:
        /*0064*/ 	.word	index@(_Z25selective_scan_bwd_kernelI32Selective_Scan_bwd_kernel_traitsILi32ELi4ELb1ELb1ELb0ELb1ELb1EffEEv12SSMParamsBwd)
        /*0068*/ 	.word	0x0000007b


	//----- nvinfo : EIATTR_FRAME_SIZE
	.align		4
.L_45:
        /*006c*/ 	.byte	0x04, 0x11
        /*006e*/ 	.short	(.L_47 - .L_46)
	.align		4
.L_46:
        /*0070*/ 	.word	index@(_Z25selective_scan_bwd_kernelI32Selective_Scan_bwd_kernel_traitsILi32ELi4ELb1ELb1ELb0ELb1ELb1EffEEv12SSMParamsBwd)
        /*0074*/ 	.word	0x00000000


	//----- nvinfo : EIATTR_REGCOUNT
	.align		4
.L_47:
        /*0078*/ 	.byte	0x04, 0x2f
        /*007a*/ 	.short	(.L_49 - .L_48)
	.align		4
.L_48:
        /*007c*/ 	.word	index@(_Z25selective_scan_bwd_kernelI32Selective_Scan_bwd_kernel_traitsILi32ELi4ELb1ELb1ELb0ELb1ELb0EffEEv12SSMParamsBwd)
        /*0080*/ 	.word	0x0000007b


	//----- nvinfo : EIATTR_FRAME_SIZE
	.align		4
.L_49:
        /*0084*/ 	.byte	0x04, 0x11
        /*0086*/ 	.short	(.L_51 - .L_50)
	.align		4
.L_50:
        /*0088*/ 	.word	index@(_Z25selective_scan_bwd_kernelI32Selective_Scan_bwd_kernel_traitsILi32ELi4ELb1ELb1ELb0ELb1ELb0EffEEv12SSMParamsBwd)
        /*008c*/ 	.word	0x00000000


	//----- nvinfo : EIATTR_REGCOUNT
	.align		4
.L_51:
        /*0090*/ 	.byte	0x04, 0x2f
        /*0092*/ 	.short	(.L_53 - .L_52)
	.align		4
.L_52:
        /*0094*/ 	.word	index@(_Z25selective_scan_bwd_kernelI32Selective_Scan_bwd_kernel_traitsILi32ELi4ELb1ELb1ELb0ELb0ELb1EffEEv12SSMParamsBwd)
        /*0098*/ 	.word	0x0000007a


	//----- nvinfo : EIATTR_FRAME_SIZE
	.align		4
.L_53:
        /*009c*/ 	.byte	0x04, 0x11
        /*009e*/ 	.short	(.L_55 - .L_54)
	.align		4
.L_54:
        /*00a0*/ 	.word	index@(_Z25selective_scan_bwd_kernelI32Selective_Scan_bwd_kernel_traitsILi32ELi4ELb1ELb1ELb0ELb0ELb1EffEEv12SSMParamsBwd)
        /*00a4*/ 	.word	0x00000000


	//----- nvinfo : EIATTR_REGCOUNT
	.align		4
.L_55:
        /*00a8*/ 	.byte	0x04, 0x2f
        /*00aa*/ 	.short	(.L_57 - .L_56)
	.align		4
.L_56:
        /*00ac*/ 	.word	index@(_Z25selective_scan_bwd_kernelI32Selective_Scan_bwd_kernel_traitsILi32ELi4ELb1ELb1ELb0ELb0ELb0EffEEv12SSMParamsBwd)
        /*00b0*/ 	.word	0x00000076


	//----- nvinfo : EIATTR_FRAME_SIZE
	.align		4
.L_57:
        /*00b4*/ 	.byte	0x04, 0x11
        /*00b6*/ 	.short	(.L_59 - .L_58)
	.align		4
.L_58:
        /*00b8*/ 	.word	index@(_Z25selective_scan_bwd_kernelI32Selective_Scan_bwd_kernel_traitsILi32ELi4ELb1ELb1ELb0ELb0ELb0EffEEv12SSMParamsBwd)
        /*00bc*/ 	.word	0x00000000


	//----- nvinfo : EIATTR_REGCOUNT
	.align		4
.L_59:
        /*00c0*/ 	.byte	0x04, 0x2f
        /*00c2*/ 	.short	(.L_61 - .L_60)
	.align		4
.L_60:
        /*00c4*/ 	.word	index@(_Z25selective_scan_bwd_kernelI32Selective_Scan_bwd_kernel_traitsILi32ELi4ELb1ELb0ELb1ELb1ELb1EffEEv12SSMParamsBwd)
        /*00c8*/ 	.word	0x0000007a


	//----- nvinfo : EIATTR_FRAME_SIZE
	.align		4
.L_61:
        /*00cc*/ 	.byte	0x04, 0x11
        /*00ce*/ 	.short	(.L_63 - .L_62)
	.align		4
.L_62:
        /*00d0*/ 	.word	index@(_Z25selective_scan_bwd_kernelI32Selective_Scan_bwd_kernel_traitsILi32ELi4ELb1ELb0ELb1ELb1ELb1EffEEv12SSMParamsBwd)
        /*00d4*/ 	.word	0x00000000


	//----- nvinfo : EIATTR_REGCOUNT
	.align		4
.L_63:
        /*00d8*/ 	.byte	0x04, 0x2f
        /*00da*/ 	.short	(.L_65 - .L_64)
	.align		4
.L_64:
        /*00dc*/ 	.word	index@(_Z25selective_scan_bwd_kernelI32Selective_Scan_bwd_kernel_traitsILi32ELi4ELb1ELb0ELb1ELb1ELb0EffEEv12SSMParamsBwd)
        /*00e0*/ 	.word	0x0000007a


	//----- nvinfo : EIATTR_FRAME_SIZE
	.align		4
.L_65:
        /*00e4*/ 	.byte	0x04, 0x11
        /*00e6*/ 	.short	(.L_67 - .L_66)
	.align		4
.L_66:
        /*00e8*/ 	.word	index@(_Z25selective_scan_bwd_kernelI32Selective_Scan_bwd_kernel_traitsILi32ELi4ELb1ELb0ELb1ELb1ELb0EffEEv12SSMParamsBwd)
        /*00ec*/ 	.word	0x00000000


	//----- nvinfo : EIATTR_REGCOUNT
	.align		4
.L_67:
        /*00f0*/ 	.byte	0x04, 0x2f
        /*00f2*/ 	.short	(.L_69 - .L_68)
	.align		4
.L_68:
        /*00f4*/ 	.word	index@(_Z25selective_scan_bwd_kernelI32Selective_Scan_bwd_kernel_traitsILi32ELi4ELb1ELb0ELb1ELb0ELb1EffEEv12SSMParamsBwd)
        /*00f8*/ 	.word	0x00000079


	//----- nvinfo : EIATTR_FRAME_SIZE
	.align		4
.L_69:
        /*00fc*/ 	.byte	0x04, 0x11
        /*00fe*/ 	.short	(.L_71 - .L_70)
	.align		4
.L_70:
        /*0100*/ 	.word	index@(_Z25selective_scan_bwd_kernelI32Selective_Scan_bwd_kernel_traitsILi32ELi4ELb1ELb0ELb1ELb0ELb1EffEEv12SSMParamsBwd)
        /*0104*/ 	.word	0x00000000


	//----- nvinfo : EIATTR_REGCOUNT
	.align		4
.L_71:
        /*0108*/ 	.byte	0x04, 0x2f
        /*010a*/ 	.short	(.L_73 - .L_72)
	.align		4
.L_72:
        /*010c*/ 	.word	index@(_Z25selective_scan_bwd_kernelI32Selective_Scan_bwd_kernel_traitsILi32ELi4ELb1ELb0ELb1ELb0ELb0EffEEv12SSMParamsBwd)
        /*0110*/ 	.word	0x00000078


	//----- nvinfo : EIATTR_FRAME_SIZE
	.align		4
.L_73:
        /*0114*/ 	.byte	0x04, 0x11
        /*0116*/ 	.short	(.L_75 - .L_74)
	.align		4
.L_74:
        /*0118*/ 	.word	index@(_Z25selective_scan_bwd_kernelI32Selective_Scan_bwd_kernel_traitsILi32ELi4ELb1ELb0ELb1ELb0ELb0EffEEv12SSMParamsBwd)
        /*011c*/ 	.word	0x00000000


	//----- nvinfo : EIATTR_REGCOUNT
	.align		4
.L_75:
        /*0120*/ 	.byte	0x04, 0x2f
        /*0122*/ 	.short	(.L_77 - .L_76)
	.align		4
.L_76:
        /*0124*/ 	.word	index@(_Z25selective_scan_bwd_kernelI32Selective_Scan_bwd_kernel_traitsILi32ELi4ELb1ELb0ELb0ELb1ELb1EffEEv12SSMParamsBwd)
        /*0128*/ 	.word	0x0000005f


	//----- nvinfo : EIATTR_FRAME_SIZE
	.align		4
.L_77:
        /*012c*/ 	.byte	0x04, 0x11
        /*012e*/ 	.short	(.L_79 - .L_78)
	.align		4
.L_78:
        /*0130*/ 	.word	index@(_Z25selective_scan_bwd_kernelI32Selective_Scan_bwd_kernel_traitsILi32ELi4ELb1ELb0ELb0ELb1ELb1EffEEv12SSMParamsBwd)
        /*0134*/ 	.word	0x00000000


	//----- nvinfo : EIATTR_REGCOUNT
	.align		4
.L_79:
        /*0138*/ 	.byte	0x04, 0x2f
        /*013a*/ 	.short	(.L_81 - .L_80)
	.align		4
.L_80:
        /*013c*/ 	.word	index@(_Z25selective_scan_bwd_kernelI32Selective_Scan_bwd_kernel_traitsILi32ELi4ELb1ELb0ELb0ELb1ELb0EffEEv12SSMParamsBwd)
        /*0140*/ 	.word	0x00000060


	//----- nvinfo : EIATTR_FRAME_SIZE
	.align		4
.L_81:
        /*0144*/ 	.byte	0x04, 0x11
        /*0146*/ 	.short	(.L_83 - .L_82)
	.align		4
.L_82:
        /*0148*/ 	.word	index@(_Z25selective_scan_bwd_kernelI32Selective_Scan_bwd_kernel_traitsILi32ELi4ELb1ELb0ELb0ELb1ELb0EffEEv12SSMParamsBwd)
        /*014c*/ 	.word	0x00000000


	//----- nvinfo : EIATTR_REGCOUNT
	.align		4
.L_83:
        /*0150*/ 	.byte	0x04, 0x2f
        /*0152*/ 	.short	(.L_85 - .L_84)
	.align		4
.L_84:
        /*0154*/ 	.word	index@(_Z25selective_scan_bwd_kernelI32Selective_Scan_bwd_kernel_traitsILi32ELi4ELb1ELb0ELb0ELb0ELb1EffEEv12SSMParamsBwd)
        /*0158*/ 	.word	0x00000060


	//----- nvinfo : EIATTR_FRAME_SIZE
	.align		4
.L_85:
        /*015c*/ 	.byte	0x04, 0x11
        /*015e*/ 	.short	(.L_87 - .L_86)
	.align		4
.L_86:
        /*0160*/ 	.word	index@(_Z25selective_scan_bwd_kernelI32Selective_Scan_bwd_kernel_traitsILi32ELi4ELb1ELb0ELb0ELb0ELb1EffEEv12SSMParamsBwd)
        /*0164*/ 	.word	0x00000000


	//----- nvinfo : EIATTR_REGCOUNT
	.align		4
.L_87:
        /*0168*/ 	.byte	0x04, 0x2f
        /*016a*/ 	.short	(.L_89 - .L_88)
	.align		4
.L_88:
        /*016c*/ 	.word	index@(_Z25selective_scan_bwd_kernelI32Selective_Scan_bwd_kernel_traitsILi32ELi4ELb1ELb0ELb0ELb0ELb0EffEEv12SSMParamsBwd)
        /*0170*/ 	.word	0x0000005e


	//----- nvinfo : EIATTR_FRAME_SIZE
	.align		4
.L_89:
        /*0174*/ 	.byte	0x04, 0x11
        /*0176*/ 	.short	(.L_91 - .L_90)
	.align		4
.L_90:
        /*0178*/ 	.word	index@(_Z25selective_scan_bwd_kernelI32Selective_Scan_bwd_kernel_traitsILi32ELi4ELb1ELb0ELb0ELb0ELb0EffEEv12SSMParamsBwd)
        /*017c*/ 	.word	0x00000000


	//----- nvinfo : EIATTR_REGCOUNT
	.align		4
.L_91:
        /*0180*/ 	.byte	0x04, 0x2f
        /*0182*/ 	.short	(.L_93 - .L_92)
	.align		4
.L_92:
        /*0184*/ 	.word	index@(_Z25selective_scan_bwd_kernelI32Selective_Scan_bwd_kernel_traitsILi32ELi4ELb0ELb1ELb1ELb1ELb1EffEEv12SSMParamsBwd)
        /*0188*/ 	.word	0x00000080


	//----- nvinfo : EIATTR_FRAME_SIZE
	.align		4
.L_93:
        /*018c*/ 	.byte	0x04, 0x11
        /*018e*/ 	.short	(.L_95 - .L_94)
	.align		4
.L_94:
        /*0190*/ 	.word	index@(_Z25selective_scan_bwd_kernelI32Selective_Scan_bwd_kernel_traitsILi32ELi4ELb0ELb1ELb1ELb1ELb1EffEEv12SSMParamsBwd)
        /*0194*/ 	.word	0x00000000


	//----- nvinfo : EIATTR_REGCOUNT
	.align		4
.L_95:
        /*0198*/ 	.byte	0x04, 0x2f
        /*019a*/ 	.short	(.L_97 - .L_96)
	.align		4
.L_96:
        /*019c*/ 	.word	index@(_Z25selective_scan_bwd_kernelI32Selective_Scan_bwd_kernel_traitsILi32ELi4ELb0ELb1ELb1ELb1ELb0EffEEv12SSMParamsBwd)
        /*01a0*/ 	.word	0x00000084


	//----- nvinfo : EIATTR_FRAME_SIZE
	.align		4
.L_97:
        /*01a4*/ 	.byte	0x04, 0x11
        /*01a6*/ 	.short	(.L_99 - .L_98)
	.align		4
.L_98:
        /*01a8*/ 	.word	index@(_Z25selective_scan_bwd_kernelI32Selective_Scan_bwd_kernel_traitsILi32ELi4ELb0ELb1ELb1ELb1ELb0EffEEv12SSMParamsBwd)
        /*01ac*/ 	.word	0x00000000


	//----- nvinfo : EIATTR_REGCOUNT
	.align		4
.L_99:
        /*01b0*/ 	.byte	0x04, 0x2f
        /*01b2*/ 	.short	(.L_101 - .L_100)
	.align		4
.L_100:
        /*01b4*/ 	.word	index@(_Z25selective_scan_bwd_kernelI32Selective_Scan_bwd_kernel_traitsILi32ELi4ELb0ELb1ELb1ELb0ELb1EffEEv12SSMParamsBwd)
        /*01b8*/ 	.word	0x00000080


	//----- nvinfo : EIATTR_FRAME_SIZE
	.align		4
.L_101:
        /*01bc*/ 	.byte	0x04, 0x11
        /*01be*/ 	.short	(.L_103 - .L_102)
	.align		4
.L_102:
        /*01c0*/ 	.word	index@(_Z25selective_scan_bwd_kernelI32Selective_Scan_bwd_kernel_traitsILi32ELi4ELb0ELb1ELb1ELb0ELb1EffEEv12SSMParamsBwd)
        /*01c4*/ 	.word	0x00000000


	//----- nvinfo : EIATTR_REGCOUNT
	.align		4
.L_103:
        /*01c8*/ 	.byte	0x04, 0x2f
        /*01ca*/ 	.short	(.L_105 - .L_104)
	.align		4
.L_104:
        /*01cc*/ 	.word	index@(_Z25selective_scan_bwd_kernelI32Selective_Scan_bwd_kernel_traitsILi32ELi4ELb0ELb1ELb1ELb0ELb0EffEEv12SSMParamsBwd)
        /*01d0*/ 	.word	0x00000080


	//----- nvinfo : EIATTR_FRAME_SIZE
	.align		4
.L_105:
        /*01d4*/ 	.byte	0x04, 0x11
        /*01d6*/ 	.short	(.L_107 - .L_106)
	.align		4
.L_106:
        /*01d8*/ 	.word	index@(_Z25selective_scan_bwd_kernelI32Selective_Scan_bwd_kernel_traitsILi32ELi4ELb0ELb1ELb1ELb0ELb0EffEEv12SSMParamsBwd)
        /*01dc*/ 	.word	0x00000000


	//----- nvinfo : EIATTR_REGCOUNT
	.align		4
.L_107:
        /*01e0*/ 	.byte	0x04, 0x2f
        /*01e2*/ 	.short	(.L_109 - .L_108)
	.align		4
.L_108:
        /*01e4*/ 	.word	index@(_Z25selective_scan_bwd_kernelI32Selective_Scan_bwd_kernel_traitsILi32ELi4ELb0ELb1ELb0ELb1ELb1EffEEv12SSMParamsBwd)
        /*01e8*/ 	.word	0x00000080


	//----- nvinfo : EIATTR_FRAME_SIZE
	.align		4
.L_109:
        /*01ec*/ 	.byte	0x04, 0x11
        /*01ee*/ 	.short	(.L_111 - .L_110)
	.align		4
.L_110:
        /*01f0*/ 	.word	index@(_Z25selective_scan_bwd_kernelI32Selective_Scan_bwd_kernel_traitsILi32ELi4ELb0ELb1ELb0ELb1ELb1EffEEv12SSMParamsBwd)
        /*01f4*/ 	.word	0x00000000


	//----- nvinfo : EIATTR_REGCOUNT
	.align		4
.L_111:
        /*01f8*/ 	.byte	0x04, 0x2f
        /*01fa*/ 	.short	(.L_113 - .L_112)
	.align		4
.L_112:
        /*01fc*/ 	.word	index@(_Z25selective_scan_bwd_kernelI32Selective_Scan_bwd_kernel_traitsILi32ELi4ELb0ELb1ELb0ELb1ELb0EffEEv12SSMParamsBwd)
        /*0200*/ 	.word	0x0000007f


	//----- nvinfo : EIATTR_FRAME_SIZE
	.align		4
.L_113:
        /*0204*/ 	.byte	0x04, 0x11
        /*0206*/ 	.short	(.L_115 - .L_114)
	.align		4
.L_114:
        /*0208*/ 	.word	index@(_Z25selective_scan_bwd_kernelI32Selective_Scan_bwd_kernel_traitsILi32ELi4ELb0ELb1ELb0ELb1ELb0EffEEv12SSMParamsBwd)
        /*020c*/ 	.word	0x00000000


	//----- nvinfo : EIATTR_REGCOUNT
	.align		4
.L_115:
        /*0210*/ 	.byte	0x04, 0x2f
        /*0212*/ 	.short	(.L_117 - .L_116)
	.align		4
.L_116:
        /*0214*/ 	.word	index@(_Z25selective_scan_bwd_kernelI32Selective_Scan_bwd_kernel_traitsILi32ELi4ELb0ELb1ELb0ELb0ELb1EffEEv12SSMParamsBwd)
        /*0218*/ 	.word	0x0000007d


	//----- nvinfo : EIATTR_FRAME_SIZE
	.align		4
.L_117:
        /*021c*/ 	.byte	0x04, 0x11
        /*021e*/ 	.short	(.L_119 - .L_118)
	.align		4
.L_118:
        /*0220*/ 	.word	index@(_Z25selective_scan_bwd_kernelI32Selective_Scan_bwd_kernel_traitsILi32ELi4ELb0ELb1ELb0ELb0ELb1EffEEv12SSMParamsBwd)
        /*0224*/ 	.word	0x00000000


	//----- nvinfo : EIATTR_REGCOUNT
	.align		4
.L_119:
        /*0228*/ 	.byte	0x04, 0x2f
        /*022a*/ 	.short	(.L_121 - .L_120)
	.align		4
.L_120:
        /*022c*/ 	.word	index@(_Z25selective_scan_bwd_kernelI32Selective_Scan_bwd_kernel_traitsILi32ELi4ELb0ELb1ELb0ELb0ELb0EffEEv12SSMParamsBwd)
        /*0230*/ 	.word	0x0000007e


	//----- nvinfo : EIATTR_FRAME_SIZE
	.align		4
.L_121:
        /*0234*/ 	.byte	0x04, 0x11
        /*0236*/ 	.short	(.L_123 - .L_122)
	.align		4
.L_122:
        /*0238*/ 	.word	index@(_Z25selective_scan_bwd_kernelI32Selective_Scan_bwd_kernel_traitsILi32ELi4ELb0ELb1ELb0ELb0ELb0EffEEv12SSMParamsBwd)
        /*023c*/ 	.word	0x00000000


	//----- nvinfo : EIATTR_REGCOUNT
	.align		4
.L_123:
        /*0240*/ 	.byte	0x04, 0x2f
        /*0242*/ 	.short	(.L_125 - .L_124)
	.align		4
.L_124:
        /*0244*/ 	.word	index@(_Z25selective_scan_bwd_kernelI32Selective_Scan_bwd_kernel_traitsILi32ELi4ELb0ELb0ELb1ELb1ELb1EffEEv12SSMParamsBwd)
        /*0248*/ 	.word	0x0000007d


	//----- nvinfo : EIATTR_FRAME_SIZE
	.align		4
.L_125:
        /*024c*/ 	.byte	0x04, 0x11
        /*024e*/ 	.short	(.L_127 - .L_126)
	.align		4
.L_126:
        /*0250*/ 	.word	index@(_Z25selective_scan_bwd_kernelI32Selective_Scan_bwd_kernel_traitsILi32ELi4ELb0ELb0ELb1ELb1ELb1EffEEv12SSMParamsBwd)
        /*0254*/ 	.word	0x00000000


	//----- nvinfo : EIATTR_REGCOUNT
	.align		4
.L_127:
        /*0258*/ 	.byte	0x04, 0x2f
        /*025a*/ 	.short	(.L_129 - .L_128)
	.align		4
.L_128:
        /*025c*/ 	.word	index@(_Z25selective_scan_bwd_kernelI32Selective_Scan_bwd_kernel_traitsILi32ELi4ELb0ELb0ELb1ELb1ELb0EffEEv12SSMParamsBwd)
        /*0260*/ 	.word	0x0000007e


	//----- nvinfo : EIATTR_FRAME_SIZE
	.align		4
.L_129:
        /*0264*/ 	.byte	0x04, 0x11
        /*0266*/ 	.short	(.L_131 - .L_130)
	.align		4
.L_130:
        /*0268*/ 	.word	index@(_Z25selective_scan_bwd_kernelI32Selective_Scan_bwd_kernel_traitsILi32ELi4ELb0ELb0ELb1ELb1ELb0EffEEv12SSMParamsBwd)
        /*026c*/ 	.word	0x00000000


	//----- nvinfo : EIATTR_REGCOUNT
	.align		4
.L_131:
        /*0270*/ 	.byte	0x04, 0x2f
        /*0272*/ 	.short	(.L_133 - .L_132)
	.align		4
.L_132:
        /*0274*/ 	.word	index@(_Z25selective_scan_bwd_kernelI32Selective_Scan_bwd_kernel_traitsILi32ELi4ELb0ELb0ELb1ELb0ELb1EffEEv12SSMParamsBwd)
        /*0278*/ 	.word	0x0000007c


	//----- nvinfo : EIATTR_FRAME_SIZE
	.align		4
.L_133:
        /*027c*/ 	.byte	0x04, 0x11
        /*027e*/ 	.short	(.L_135 - .L_134)
	.align		4
.L_134:
        /*0280*/ 	.word	index@(_Z25selective_scan_bwd_kernelI32Selective_Scan_bwd_kernel_traitsILi32ELi4ELb0ELb0ELb1ELb0ELb1EffEEv12SSMParamsBwd)
        /*0284*/ 	.word	0x00000000


	//----- nvinfo : EIATTR_REGCOUNT
	.align		4
.L_135:
        /*0288*/ 	.byte	0x04, 0x2f
        /*028a*/ 	.short	(.L_137 - .L_136)
	.align		4
.L_136:
        /*028c*/ 	.word	index@(_Z25selective_scan_bwd_kernelI32Selective_Scan_bwd_kernel_traitsILi32ELi4ELb0ELb0ELb1ELb0ELb0EffEEv12SSMParamsBwd)
        /*0290*/ 	.word	0x0000007c


	//----- nvinfo : EIATTR_FRAME_SIZE
	.align		4
.L_137:
        /*0294*/ 	.byte	0x04, 0x11
        /*0296*/ 	.short	(.L_139 - .L_138)
	.align		4
.L_138:
        /*0298*/ 	.word	index@(_Z25selective_scan_bwd_kernelI32Selective_Scan_bwd_kernel_traitsILi32ELi4ELb0ELb0ELb1ELb0ELb0EffEEv12SSMParamsBwd)
        /*029c*/ 	.word	0x00000000


	//----- nvinfo : EIATTR_REGCOUNT
	.align		4
.L_139:
        /*02a0*/ 	.byte	0x04, 0x2f
        /*02a2*/ 	.short	(.L_141 - .L_140)
	.align		4
.L_140:
        /*02a4*/ 	.word	index@(_Z25selective_scan_bwd_kernelI32Selective_Scan_bwd_kernel_traitsILi32ELi4ELb0ELb0ELb0ELb1ELb1EffEEv12SSMParamsBwd)
        /*02a8*/ 	.word	0x00000067


	//----- nvinfo : EIATTR_FRAME_SIZE
	.align		4
.L_141:
        /*02ac*/ 	.byte	0x04, 0x11
        /*02ae*/ 	.short	(.L_143 - .L_142)
	.align		4
.L_142:
        /*02b0*/ 	.word	index@(_Z25selective_scan_bwd_kernelI32Selective_Scan_bwd_kernel_traitsILi32ELi4ELb0ELb0ELb0ELb1ELb1EffEEv12SSMParamsBwd)
        /*02b4*/ 	.word	0x00000000


	//----- nvinfo : EIATTR_REGCOUNT
	.align		4
.L_143:
        /*02b8*/ 	.byte	0x04, 0x2f
        /*02ba*/ 	.short	(.L_145 - .L_144)
	.align		4
.L_144:
        /*02bc*/ 	.word	index@(_Z25selective_scan_bwd_kernelI32Selective_Scan_bwd_kernel_traitsILi32ELi4ELb0ELb0ELb0ELb1ELb0EffEEv12SSMParamsBwd)
        /*02c0*/ 	.word	0x00000067


	//----- nvinfo : EIATTR_FRAME_SIZE
	.align		4
.L_145:
        /*02c4*/ 	.byte	0x04, 0x11
        /*02c6*/ 	.short	(.L_147 - .L_146)
	.align		4
.L_146:
        /*02c8*/ 	.word	index@(_Z25selective_scan_bwd_kernelI32Selective_Scan_bwd_kernel_traitsILi32ELi4ELb0ELb0ELb0ELb1ELb0EffEEv12SSMParamsBwd)
        /*02cc*/ 	.word	0x00000000


	//----- nvinfo : EIATTR_REGCOUNT
	.align		4
.L_147:
        /*02d0*/ 	.byte	0x04, 0x2f
        /*02d2*/ 	.short	(.L_149 - .L_148)
	.align		4
.L_148:
        /*02d4*/ 	.word	index@(_Z25selective_scan_bwd_kernelI32Selective_Scan_bwd_kernel_traitsILi32ELi4ELb0ELb0ELb0ELb0ELb1EffEEv12SSMParamsBwd)
        /*02d8*/ 	.word	0x00000065


	//----- nvinfo : EIATTR_FRAME_SIZE
	.align		4
.L_149:
        /*02dc*/ 	.byte	0x04, 0x11
        /*02de*/ 	.short	(.L_151 - .L_150)
	.align		4
.L_150:
        /*02e0*/ 	.word	index@(_Z25selective_scan_bwd_kernelI32Selective_Scan_bwd_kernel_traitsILi32ELi4ELb0ELb0ELb0ELb0ELb1EffEEv12SSMParamsBwd)
        /*02e4*/ 	.word	0x00000000


	//----- nvinfo : EIATTR_REGCOUNT
	.align		4
.L_151:
        /*02e8*/ 	.byte	0x04, 0x2f
        /*02ea*/ 	.short	(.L_153 - .L_152)
	.align		4
.L_152:
        /*02ec*/ 	.word	index@(_Z25selective_scan_bwd_kernelI32Selective_Scan_bwd_kernel_traitsILi32ELi4ELb0ELb0ELb0ELb0ELb0EffEEv12SSMParamsBwd)
        /*02f0*/ 	.word	0x00000064


	//----- nvinfo : EIATTR_FRAME_SIZE
	.align		4
.L_153:
        /*02f4*/ 	.byte	0x04, 0x11
        /*02f6*/ 	.short	(.L_155 - .L_154)
	.align		4
.L_154:
        /*02f8*/ 	.word	index@(_Z25selective_scan_bwd_kernelI32Selective_Scan_bwd_kernel_traitsILi32ELi4ELb0ELb0ELb0ELb0ELb0EffEEv12SSMParamsBwd)
        /*02fc*/ 	.word	0x00000000


	//----- nvinfo : EIATTR_REGCOUNT
	.align		4
.L_155:
        /*0300*/ 	.byte	0x04, 0x2f
        /*0302*/ 	.short	(.L_157 - .L_156)
	.align		4
.L_156:
        /*0304*/ 	.word	index@(_Z25selective_scan_bwd_kernelI32Selective_Scan_bwd_kernel_traitsILi32ELi8ELb1ELb1ELb1ELb1ELb1EffEEv12SSMParamsBwd)
        /*0308*/ 	.word	0x000000c6


	//----- nvinfo : EIATTR_FRAME_SIZE
	.align		4
.L_157:
        /*030c*/ 	.byte	0x04, 0x11
        /*030e*/ 	.short	(.L_159 - .L_158)
	.align		4
.L_158:
        /*0310*/ 	.word	index@(_Z25selective_scan_bwd_kernelI32Selective_Scan_bwd_kernel_traitsILi32ELi8ELb1ELb1ELb1ELb1ELb1EffEEv12SSMParamsBwd)
        /*0314*/ 	.word	0x00000000


	//----- nvinfo : EIATTR_REGCOUNT
	.align		4
.L_159:
        /*0318*/ 	.byte	0x04, 0x2f
        /*031a*/ 	.short	(.L_161 - .L_160)
	.align		4
.L_160:
        /*031c*/ 	.word	index@(_Z25selective_scan_bwd_kernelI32Selective_Scan_bwd_kernel_traitsILi32ELi8ELb1ELb1ELb1ELb1ELb0EffEEv12SSMParamsBwd)
        /*0320*/ 	.word	0x000000ba


	//----- nvinfo : EIATTR_FRAME_SIZE
	.align		4
.L_161:
        /*0324*/ 	.byte	0x04, 0x11
        /*0326*/ 	.short	(.L_163 - .L_162)
	.align		4
.L_162:
        /*0328*/ 	.word	index@(_Z25selective_scan_bwd_kernelI32Selective_Scan_bwd_kernel_traitsILi32ELi8ELb1ELb1ELb1ELb1ELb0EffEEv12SSMParamsBwd)
        /*032c*/ 	.word	0x00000000


	//----- nvinfo : EIATTR_REGCOUNT
	.align		4
.L_163:
        /*0330*/ 	.byte	0x04, 0x2f
        /*0332*/ 	.short	(.L_165 - .L_164)
	.align		4
.L_164:
        /*0334*/ 	.word	index@(_Z25selective_scan_bwd_kernelI32Selective_Scan_bwd_kernel_traitsILi32ELi8ELb1ELb1ELb1ELb0ELb1EffEEv12SSMParamsBwd)
        /*0338*/ 	.word	0x000000c6


	//----- nvinfo : EIATTR_FRAME_SIZE
	.align		4
.L_165:
        /*033c*/ 	.byte	0x04, 0x11
        /*033e*/ 	.short	(.L_167 - .L_166)
	.align		4
.L_166:
        /*0340*/ 	.word	index@(_Z25selective_scan_bwd_kernelI32Selective_Scan_bwd_kernel_traitsILi32ELi8ELb1ELb1ELb1ELb0ELb1EffEEv12SSMParamsBwd)
        /*0344*/ 	.word	0x00000000


	//----- nvinfo : EIATTR_REGCOUNT
	.align		4
.L_167:
        /*0348*/ 	.byte	0x04, 0x2f
        /*034a*/ 	.short	(.L_169 - .L_168)
	.align		4
.L_168:
        /*034c*/ 	.word	index@(_Z25selective_scan_bwd_kernelI32Selective_Scan_bwd_kernel_traitsILi32ELi8ELb1ELb1ELb1ELb0ELb0EffEEv12SSMParamsBwd)
        /*0350*/ 	.word	0x000000a8


	//----- nvinfo : EIATTR_FRAME_SIZE
	.align		4
.L_169:
        /*0354*/ 	.byte	0x04, 0x11
        /*0356*/ 	.short	(.L_171 - .L_170)
	.align		4
.L_170:
        /*0358*/ 	.word	index@(_Z25selective_scan_bwd_kernelI32Selective_Scan_bwd_kernel_traitsILi32ELi8ELb1ELb1ELb1ELb0ELb0EffEEv12SSMParamsBwd)
        /*035c*/ 	.word	0x00000000


	//----- nvinfo : EIATTR_REGCOUNT
	.align		4
.L_171:
        /*0360*/ 	.byte	0x04, 0x2f
        /*0362*/ 	.short	(.L_173 - .L_172)
	.align		4
.L_172:
        /*0364*/ 	.word	index@(_Z25selective_scan_bwd_kernelI32Selective_Scan_bwd_kernel_traitsILi32ELi8ELb1ELb1ELb0ELb1ELb1EffEEv12SSMParamsBwd)
        /*0368*/ 	.word	0x000000a8


	//----- nvinfo : EIATTR_FRAME_SIZE
	.align		4
.L_173:
        /*036c*/ 	.byte	0x04, 0x11
        /*036e*/ 	.short	(.L_175 - .L_174)
	.align		4
.L_174:
        /*0370*/ 	.word	index@(_Z25selective_scan_bwd_kernelI32Selective_Scan_bwd_kernel_traitsILi32ELi8ELb1ELb1ELb0ELb1ELb1EffEEv12SSMParamsBwd)
        /*0374*/ 	.word	0x00000000


	//----- nvinfo : EIATTR_REGCOUNT
	.align		4
.L_175:
        /*0378*/ 	.byte	0x04, 0x2f
        /*037a*/ 	.short	(.L_177 - .L_176)
	.align		4
.L_176:
        /*037c*/ 	.word	index@(_Z25selective_scan_bwd_kernelI32Selective_Scan_bwd_kernel_traitsILi32ELi8ELb1ELb1ELb0ELb1ELb0EffEEv12SSMParamsBwd)
        /*0380*/ 	.word	0x000000a8


	//----- nvinfo : EIATTR_FRAME_SIZE
	.align		4
.L_177:
        /*0384*/ 	.byte	0x04, 0x11
        /*0386*/ 	.short	(.L_179 - .L_178)
	.align		4
.L_178:
        /*0388*/ 	.word	index@(_Z25selective_scan_bwd_kernelI32Selective_Scan_bwd_kernel_traitsILi32ELi8ELb1ELb1ELb0ELb1ELb0EffEEv12SSMParamsBwd)
        /*038c*/ 	.word	0x00000000


	//----- nvinfo : EIATTR_REGCOUNT
	.align		4
.L_179:
        /*0390*/ 	.byte	0x04, 0x2f
        /*0392*/ 	.short	(.L_181 - .L_180)
	.align		4
.L_180:
        /*0394*/ 	.word	index@(_Z25selective_scan_bwd_kernelI32Selective_Scan_bwd_kernel_traitsILi32ELi8ELb1ELb1ELb0ELb0ELb1EffEEv12SSMParamsBwd)
        /*0398*/ 	.word	0x000000a7


	//----- nvinfo : EIATTR_FRAME_SIZE
	.align		4
.L_181:
        /*039c*/ 	.byte	0x04, 0x11
        /*039e*/ 	.short	(.L_183 - .L_182)
	.align		4
.L_182:
        /*03a0*/ 	.word	index@(_Z25selective_scan_bwd_kernelI32Selective_Scan_bwd_kernel_traitsILi32ELi8ELb1ELb1ELb0ELb0ELb1EffEEv12SSMParamsBwd)
        /*03a4*/ 	.word	0x00000000


	//----- nvinfo : EIATTR_REGCOUNT
	.align		4
.L_183:
        /*03a8*/ 	.byte	0x04, 0x2f
        /*03aa*/ 	.short	(.L_185 - .L_184)
	.align		4
.L_184:
        /*03ac*/ 	.word	index@(_Z25selective_scan_bwd_kernelI32Selective_Scan_bwd_kernel_traitsILi32ELi8ELb1ELb1ELb0ELb0ELb0EffEEv12SSMParamsBwd)
        /*03b0*/ 	.word	0x000000a7


	//----- nvinfo : EIATTR_FRAME_SIZE
	.align		4
.L_185:
        /*03b4*/ 	.byte	0x04, 0x11
        /*03b6*/ 	.short	(.L_187 - .L_186)
	.align		4
.L_186:
        /*03b8*/ 	.word	index@(_Z25selective_scan_bwd_kernelI32Selective_Scan_bwd_kernel_traitsILi32ELi8ELb1ELb1ELb0ELb0ELb0EffEEv12SSMParamsBwd)
        /*03bc*/ 	.word	0x00000000


	//----- nvinfo : EIATTR_REGCOUNT
	.align		4
.L_187:
        /*03c0*/ 	.byte	0x04, 0x2f
        /*03c2*/ 	.short	(.L_189 - .L_188)
	.align		4
.L_188:
        /*03c4*/ 	.word	index@(_Z25selective_scan_bwd_kernelI32Selective_Scan_bwd_kernel_traitsILi32ELi8ELb1ELb0ELb1ELb1ELb1EffEEv12SSMParamsBwd)
        /*03c8*/ 	.word	0x000000a7


	//----- nvinfo : EIATTR_FRAME_SIZE
	.align		4
.L_189:
        /*03cc*/ 	.byte	0x04, 0x11
        /*03ce*/ 	.short	(.L_191 - .L_190)
	.align		4
.L_190:
        /*03d0*/ 	.word	index@(_Z25selective_scan_bwd_kernelI32Selective_Scan_bwd_kernel_traitsILi32ELi8ELb1ELb0ELb1ELb1ELb1EffEEv12SSMParamsBwd)
        /*03d4*/ 	.word	0x00000000


	//----- nvinfo : EIATTR_REGCOUNT
	.align		4
.L_191:
        /*03d8*/ 	.byte	0x04, 0x2f
        /*03da*/ 	.short	(.L_193 - .L_192)
	.align		4
.L_192:
        /*03dc*/ 	.word	index@(_Z25selective_scan_bwd_kernelI32Selective_Scan_bwd_kernel_traitsILi32ELi8ELb1ELb0ELb1ELb1ELb0EffEEv12SSMParamsBwd)
        /*03e0*/ 	.word	0x000000a5


	//----- nvinfo : EIATTR_FRAME_SIZE
	.align		4
.L_193:
        /*03e4*/ 	.byte	0x04, 0x11
        /*03e6*/ 	.short	(.L_195 - .L_194)
	.align		4
.L_194:
        /*03e8*/ 	.word	index@(_Z25selective_scan_bwd_kernelI32Selective_Scan_bwd_kernel_traitsILi32ELi8ELb1ELb0ELb1ELb1ELb0EffEEv12SSMParamsBwd)
        /*03ec*/ 	.word	0x00000000


	//----- nvinfo : EIATTR_REGCOUNT
	.align		4
.L_195:
        /*03f0*/ 	.byte	0x04, 0x2f
        /*03f2*/ 	.short	(.L_197 - .L_196)
	.align		4
.L_196:
        /*03f4*/ 	.word	index@(_Z25selective_scan_bwd_kernelI32Selective_Scan_bwd_kernel_traitsILi32ELi8ELb1ELb0ELb1ELb0ELb1EffEEv12SSMParamsBwd)
        /*03f8*/ 	.word	0x000000a6


	//----- nvinfo : EIATTR_FRAME_SIZE
	.align		4
.L_197:
        /*03fc*/ 	.byte	0x04, 0x11
        /*03fe*/ 	.short	(.L_199 - .L_198)
	.align		4
.L_198:
        /*0400*/ 	.word	index@(_Z25selective_scan_bwd_kernelI32Selective_Scan_bwd_kernel_traitsILi32ELi8ELb1ELb0ELb1ELb0ELb1EffEEv12SSMParamsBwd)
        /*0404*/ 	.word	0x00000000


	//----- nvinfo : EIATTR_REGCOUNT
	.align		4
.L_199:
        /*0408*/ 	.byte	0x04, 0x2f
        /*040a*/ 	.short	(.L_201 - .L_200)
	.align		4
.L_200:
        /*040c*/ 	.word	index@(_Z25selective_scan_bwd_kernelI32Selective_Scan_bwd_kernel_traitsILi32ELi8ELb1ELb0ELb1ELb0ELb0EffEEv12SSMParamsBwd)
        /*0410*/ 	.word	0x000000a1


	//----- nvinfo : EIATTR_FRAME_SIZE
	.align		4
.L_201:
        /*0414*/ 	.byte	0x04, 0x11
        /*0416*/ 	.short	(.L_203 - .L_202)
	.align		4
.L_202:
        /*0418*/ 	.word	index@(_Z25selective_scan_bwd_kernelI32Selective_Scan_bwd_kernel_traitsILi32ELi8ELb1ELb0ELb1ELb0ELb0EffEEv12SSMParamsBwd)
        /*041c*/ 	.word	0x00000000


	//----- nvinfo : EIATTR_REGCOUNT
	.align		4
.L_203:
        /*0420*/ 	.byte	0x04, 0x2f
        /*0422*/ 	.short	(.L_205 - .L_204)
	.align		4
.L_204:
        /*0424*/ 	.word	index@(_Z25selective_scan_bwd_kernelI32Selective_Scan_bwd_kernel_traitsILi32ELi8ELb1ELb0ELb0ELb1ELb1EffEEv12SSMParamsBwd)
        /*0428*/ 	.word	0x0000008d


	//----- nvinfo : EIATTR_FRAME_SIZE
	.align		4
.L_205:
        /*042c*/ 	.byte	0x04, 0x11
        /*042e*/ 	.short	(.L_207 - .L_206)
	.align		4
.L_206:
        /*0430*/ 	.word	index@(_Z25selective_scan_bwd_kernelI32Selective_Scan_bwd_kernel_traitsILi32ELi8ELb1ELb0ELb0ELb1ELb1EffEEv12SSMParamsBwd)
        /*0434*/ 	.word	0x00000000


	//----- nvinfo : EIATTR_REGCOUNT
	.align		4
.L_207:
        /*0438*/ 	.byte	0x04, 0x2f
        /*043a*/ 	.short	(.L_209 - .L_208)
	.align		4
.L_208:
        /*043c*/ 	.word	index@(_Z25selective_scan_bwd_kernelI32Selective_Scan_bwd_kernel_traitsILi32ELi8ELb1ELb0ELb0ELb1ELb0EffEEv12SSMParamsBwd)
        /*0440*/ 	.word	0x0000008f


	//----- nvinfo : EIATTR_FRAME_SIZE
	.align		4
.L_209:
        /*0444*/ 	.byte	0x04, 0x11
        /*0446*/ 	.short	(.L_211 - .L_210)
	.align		4
.L_210:
        /*0448*/ 	.word	index@(_Z25selective_scan_bwd_kernelI32Selective_Scan_bwd_kernel_traitsILi32ELi8ELb1ELb0ELb0ELb1ELb0EffEEv12SSMParamsBwd)
        /*044c*/ 	.word	0x00000000


	//----- nvinfo : EIATTR_REGCOUNT
	.align		4
.L_211:
        /*0450*/ 	.byte	0x04, 0x2f
        /*0452*/ 	.short	(.L_213 - .L_212)
	.align		4
.L_212:
        /*0454*/ 	.word	index@(_Z25selective_scan_bwd_kernelI32Selective_Scan_bwd_kernel_traitsILi32ELi8ELb1ELb0ELb0ELb0ELb1EffEEv12SSMParamsBwd)
        /*0458*/ 	.word	0x00000089


	//----- nvinfo : EIATTR_FRAME_SIZE
	.align		4
.L_213:
        /*045c*/ 	.byte	0x04, 0x11
        /*045e*/ 	.short	(.L_215 - .L_214)
	.align		4
.L_214:
        /*0460*/ 	.word	index@(_Z25selective_scan_bwd_kernelI32Selective_Scan_bwd_kernel_traitsILi32ELi8ELb1ELb0ELb0ELb0ELb1EffEEv12SSMParamsBwd)
        /*0464*/ 	.word	0x00000000


	//----- nvinfo : EIATTR_REGCOUNT
	.align		4
.L_215:
        /*0468*/ 	.byte	0x04, 0x2f
        /*046a*/ 	.short	(.L_217 - .L_216)
	.align		4
.L_216:
        /*046c*/ 	.word	index@(_Z25selective_scan_bwd_kernelI32Selective_Scan_bwd_kernel_traitsILi32ELi8ELb1ELb0ELb0ELb0ELb0EffEEv12SSMParamsBwd)
        /*0470*/ 	.word	0x00000089


	//----- nvinfo : EIATTR_FRAME_SIZE
	.align		4
.L_217:
        /*0474*/ 	.byte	0x04, 0x11
        /*0476*/ 	.short	(.L_219 - .L_218)
	.align		4
.L_218:
        /*0478*/ 	.word	index@(_Z25selective_scan_bwd_kernelI32Selective_Scan_bwd_kernel_traitsILi32ELi8ELb1ELb0ELb0ELb0ELb0EffEEv12SSMParamsBwd)
        /*047c*/ 	.word	0x00000000


	//----- nvinfo : EIATTR_REGCOUNT
	.align		4
.L_219:
        /*0480*/ 	.byte	0x04, 0x2f
        /*0482*/ 	.short	(.L_221 - .L_220)
	.align		4
.L_220:
        /*0484*/ 	.word	index@(_Z25selective_scan_bwd_kernelI32Selective_Scan_bwd_kernel_traitsILi32ELi8ELb0ELb1ELb1ELb1ELb1EffEEv12SSMParamsBwd)
        /*0488*/ 	.word	0x000000d0


	//----- nvinfo : EIATTR_FRAME_SIZE
	.align		4
.L_221:
        /*048c*/ 	.byte	0x04, 0x11
        /*048e*/ 	.short	(.L_223 - .L_222)
	.align		4
.L_222:
        /*0490*/ 	.word	index@(_Z25selective_scan_bwd_kernelI32Selective_Scan_bwd_kernel_traitsILi32ELi8ELb0ELb1ELb1ELb1ELb1EffEEv12SSMParamsBwd)
        /*0494*/ 	.word	0x00000000


	//----- nvinfo : EIATTR_REGCOUNT
	.align		4
.L_223:
        /*0498*/ 	.byte	0x04, 0x2f
        /*049a*/ 	.short	(.L_225 - .L_224)
	.align		4
.L_224:
        /*049c*/ 	.word	index@(_Z25selective_scan_bwd_kernelI32Selective_Scan_bwd_kernel_traitsILi32ELi8ELb0ELb1ELb1ELb1ELb0EffEEv12SSMParamsBwd)
        /*04a0*/ 	.word	0x000000c2


	//----- nvinfo : EIATTR_FRAME_SIZE
	.align		4
.L_225:
        /*04a4*/ 	.byte	0x04, 0x11
        /*04a6*/ 	.short	(.L_227 - .L_226)
	.align		4
.L_226:
        /*04a8*/ 	.word	index@(_Z25selective_scan_bwd_kernelI32Selective_Scan_bwd_kernel_traitsILi32ELi8ELb0ELb1ELb1ELb1ELb0EffEEv12SSMParamsBwd)
        /*04ac*/ 	.word	0x00000000


	//----- nvinfo : EIATTR_REGCOUNT
	.align		4
.L_227:
        /*04b0*/ 	.byte	0x04, 0x2f
        /*04b2*/ 	.short	(.L_229 - .L_228)
	.align		4
.L_228:
        /*04b4*/ 	.word	index@(_Z25selective_scan_bwd_kernelI32Selective_Scan_bwd_kernel_traitsILi32ELi8ELb0ELb1ELb1ELb0ELb1EffEEv12SSMParamsBwd)
        /*04b8*/ 	.word	0x000000c0


	//----- nvinfo : EIATTR_FRAME_SIZE
	.align		4
.L_229:
        /*04bc*/ 	.byte	0x04, 0x11
        /*04be*/ 	.short	(.L_231 - .L_230)
	.align		4
.L_230:
        /*04c0*/ 	.word	index@(_Z25selective_scan_bwd_kernelI32Selective_Scan_bwd_kernel_traitsILi32ELi8ELb0ELb1ELb1ELb0ELb1EffEEv12SSMParamsBwd)
        /*04c4*/ 	.word	0x00000000


	//----- nvinfo : EIATTR_REGCOUNT
	.align		4
.L_231:
        /*04c8*/ 	.byte	0x04, 0x2f
        /*04ca*/ 	.short	(.L_233 - .L_232)
	.align		4
.L_232:
        /*04cc*/ 	.word	index@(_Z25selective_scan_bwd_kernelI32Selective_Scan_bwd_kernel_traitsILi32ELi8ELb0ELb1ELb1ELb0ELb0EffEEv12SSMParamsBwd)
        /*04d0*/ 	.word	0x000000c6


	//----- nvinfo : EIATTR_FRAME_SIZE
	.align		4
.L_233:
        /*04d4*/ 	.byte	0x04, 0x11
        /*04d6*/ 	.short	(.L_235 - .L_234)
	.align		4
.L_234:
        /*04d8*/ 	.word	index@(_Z25selective_scan_bwd_kernelI32Selective_Scan_bwd_kernel_traitsILi32ELi8ELb0ELb1ELb1ELb0ELb0EffEEv12SSMParamsBwd)
        /*04dc*/ 	.word	0x00000000


	//----- nvinfo : EIATTR_REGCOUNT
	.align		4
.L_235:
        /*04e0*/ 	.byte	0x04, 0x2f
        /*04e2*/ 	.short	(.L_237 - .L_236)
	.align		4
.L_236:
        /*04e4*/ 	.word	index@(_Z25selective_scan_bwd_kernelI32Selective_Scan_bwd_kernel_traitsILi32ELi8ELb0ELb1ELb0ELb1ELb1EffEEv12SSMParamsBwd)
        /*04e8*/ 	.word	0x000000be


	//----- nvinfo : EIATTR_FRAME_SIZE
	.align		4
.L_237:
        /*04ec*/ 	.byte	0x04, 0x11
        /*04ee*/ 	.short	(.L_239 - .L_238)
	.align		4
.L_238:
        /*04f0*/ 	.word	index@(_Z25selective_scan_bwd_kernelI32Selective_Scan_bwd_kernel_traitsILi32ELi8ELb0ELb1ELb0ELb1ELb1EffEEv12SSMParamsBwd)
        /*04f4*/ 	.word	0x00000000


	//----- nvinfo : EIATTR_REGCOUNT
	.align		4
.L_239:
        /*04f8*/ 	.byte	0x04, 0x2f
        /*04fa*/ 	.short	(.L_241 - .L_240)
	.align		4
.L_240:
        /*04fc*/ 	.word	index@(_Z25selective_scan_bwd_kernelI32Selective_Scan_bwd_kernel_traitsILi32ELi8ELb0ELb1ELb0ELb1ELb0EffEEv12SSMParamsBwd)
        /*0500*/ 	.word	0x000000be


	//----- nvinfo : EIATTR_FRAME_SIZE
	.align		4
.L_241:
        /*0504*/ 	.byte	0x04, 0x11
        /*0506*/ 	.short	(.L_243 - .L_242)
	.align		4
.L_242:
        /*0508*/ 	.word	index@(_Z25selective_scan_bwd_kernelI32Selective_Scan_bwd_kernel_traitsILi32ELi8ELb0ELb1ELb0ELb1ELb0EffEEv12SSMParamsBwd)
        /*050c*/ 	.word	0x00000000


	//----- nvinfo : EIATTR_REGCOUNT
	.align		4
.L_243:
        /*0510*/ 	.byte	0x04, 0x2f
        /*0512*/ 	.short	(.L_245 - .L_244)
	.align		4
.L_244:
        /*0514*/ 	.word	index@(_Z25selective_scan_bwd_kernelI32Selective_Scan_bwd_kernel_traitsILi32ELi8ELb0ELb1ELb0ELb0ELb1EffEEv12SSMParamsBwd)
        /*0518*/ 	.word	0x000000be


	//----- nvinfo : EIATTR_FRAME_SIZE
	.align		4
.L_245:
        /*051c*/ 	.byte	0x04, 0x11
        /*051e*/ 	.short	(.L_247 - .L_246)
	.align		4
.L_246:
        /*0520*/ 	.word	index@(_Z25selective_scan_bwd_kernelI32Selective_Scan_bwd_kernel_traitsILi32ELi8ELb0ELb1ELb0ELb0ELb1EffEEv12SSMParamsBwd)
        /*0524*/ 	.word	0x00000000


	//----- nvinfo : EIATTR_REGCOUNT
	.align		4
.L_247:
        /*0528*/ 	.byte	0x04, 0x2f
        /*052a*/ 	.short	(.L_249 - .L_248)
	.align		4
.L_248:
        /*052c*/ 	.word	index@(_Z25selective_scan_bwd_kernelI32Selective_Scan_bwd_kernel_traitsILi32ELi8ELb0ELb1ELb0ELb0ELb0EffEEv12SSMParamsBwd)
        /*0530*/ 	.word	0x000000b7


	//----- nvinfo : EIATTR_FRAME_SIZE
	.align		4
.L_249:
        /*0534*/ 	.byte	0x04, 0x11
        /*0536*/ 	.short	(.L_251 - .L_250)
	.align		4
.L_250:
        /*0538*/ 	.word	index@(_Z25selective_scan_bwd_kernelI32Selective_Scan_bwd_kernel_traitsILi32ELi8ELb0ELb1ELb0ELb0ELb0EffEEv12SSMParamsBwd)
        /*053c*/ 	.word	0x00000000


	//----- nvinfo : EIATTR_REGCOUNT
	.align		4
.L_251:
        /*0540*/ 	.byte	0x04, 0x2f
        /*0542*/ 	.short	(.L_253 - .L_252)
	.align		4
.L_252:
        /*0544*/ 	.word	index@(_Z25selective_scan_bwd_kernelI32Selective_Scan_bwd_kernel_traitsILi32ELi8ELb0ELb0ELb1ELb1ELb1EffEEv12SSMParamsBwd)
        /*0548*/ 	.word	0x000000bd


	//----- nvinfo : EIATTR_FRAME_SIZE
	.align		4
.L_253:
        /*054c*/ 	.byte	0x04, 0x11
        /*054e*/ 	.short	(.L_255 - .L_254)
	.align		4
.L_254:
        /*0550*/ 	.word	index@(_Z25selective_scan_bwd_kernelI32Selective_Scan_bwd_kernel_traitsILi32ELi8ELb0ELb0ELb1ELb1ELb1EffEEv12SSMParamsBwd)
        /*0554*/ 	.word	0x00000000


	//----- nvinfo : EIATTR_REGCOUNT
	.align		4
.L_255:
        /*0558*/ 	.byte	0x04, 0x2f
        /*055a*/ 	.short	(.L_257 - .L_256)
	.align		4
.L_256:
        /*055c*/ 	.word	index@(_Z25selective_scan_bwd_kernelI32Selective_Scan_bwd_kernel_traitsILi32ELi8ELb0ELb0ELb1ELb1ELb0EffEEv12SSMParamsBwd)
        /*0560*/ 	.word	0x000000bb


	//----- nvinfo : EIATTR_FRAME_SIZE
	.align		4
.L_257:
        /*0564*/ 	.byte	0x04, 0x11
        /*0566*/ 	.short	(.L_259 - .L_258)
	.align		4
.L_258:
        /*0568*/ 	.word	index@(_Z25selective_scan_bwd_kernelI32Selective_Scan_bwd_kernel_traitsILi32ELi8ELb0ELb0ELb1ELb1ELb0EffEEv12SSMParamsBwd)
        /*056c*/ 	.word	0x00000000


	//----- nvinfo : EIATTR_REGCOUNT
	.align		4
.L_259:
        /*0570*/ 	.byte	0x04, 0x2f
        /*0572*/ 	.short	(.L_261 - .L_260)
	.align		4
.L_260:
        /*0574*/ 	.word	index@(_Z25selective_scan_bwd_kernelI32Selective_Scan_bwd_kernel_traitsILi32ELi8ELb0ELb0ELb1ELb0ELb1EffEEv12SSMParamsBwd)
        /*0578*/ 	.word	0x000000b9


	//----- nvinfo : EIATTR_FRAME_SIZE
	.align		4
.L_261:
        /*057c*/ 	.byte	0x04, 0x11
        /*057e*/ 	.short	(.L_263 - .L_262)
	.align		4
.L_262:
        /*0580*/ 	.word	index@(_Z25selective_scan_bwd_kernelI32Selective_Scan_bwd_kernel_traitsILi32ELi8ELb0ELb0ELb1ELb0ELb1EffEEv12SSMParamsBwd)
        /*0584*/ 	.word	0x00000000


	//----- nvinfo : EIATTR_REGCOUNT
	.align		4
.L_263:
        /*0588*/ 	.byte	0x04, 0x2f
        /*058a*/ 	.short	(.L_265 - .L_264)
	.align		4
.L_264:
        /*058c*/ 	.word	index@(_Z25selective_scan_bwd_kernelI32Selective_Scan_bwd_kernel_traitsILi32ELi8ELb0ELb0ELb1ELb0ELb0EffEEv12SSMParamsBwd)
        /*0590*/ 	.word	0x000000b9


	//----- nvinfo : EIATTR_FRAME_SIZE
	.align		4
.L_265:
        /*0594*/ 	.byte	0x04, 0x11
        /*0596*/ 	.short	(.L_267 - .L_266)
	.align		4
.L_266:
        /*0598*/ 	.word	index@(_Z25selective_scan_bwd_kernelI32Selective_Scan_bwd_kernel_traitsILi32ELi8ELb0ELb0ELb1ELb0ELb0EffEEv12SSMParamsBwd)
        /*059c*/ 	.word	0x00000000


	//----- nvinfo : EIATTR_REGCOUNT
	.align		4
.L_267:
        /*05a0*/ 	.byte	0x04, 0x2f
        /*05a2*/ 	.short	(.L_269 - .L_268)
	.align		4
.L_268:
        /*05a4*/ 	.word	index@(_Z25selective_scan_bwd_kernelI32Selective_Scan_bwd_kernel_traitsILi32ELi8ELb0ELb0ELb0ELb1ELb1EffEEv12SSMParamsBwd)
        /*05a8*/ 	.word	0x0000009e


	//----- nvinfo : EIATTR_FRAME_SIZE
	.align		4
.L_269:
        /*05ac*/ 	.byte	0x04, 0x11
        /*05ae*/ 	.short	(.L_271 - .L_270)
	.align		4
.L_270:
        /*05b0*/ 	.word	index@(_Z25selective_scan_bwd_kernelI32Selective_Scan_bwd_kernel_traitsILi32ELi8ELb0ELb0ELb0ELb1ELb1EffEEv12SSMParamsBwd)
        /*05b4*/ 	.word	0x00000000


	//----- nvinfo : EIATTR_REGCOUNT
	.align		4
.L_271:
        /*05b8*/ 	.byte	0x04, 0x2f
        /*05ba*/ 	.short	(.L_273 - .L_272)
	.align		4
.L_272:
        /*05bc*/ 	.word	index@(_Z25selective_scan_bwd_kernelI32Selective_Scan_bwd_kernel_traitsILi32ELi8ELb0ELb0ELb0ELb1ELb0EffEEv12SSMParamsBwd)
        /*05c0*/ 	.word	0x0000009b


	//----- nvinfo : EIATTR_FRAME_SIZE
	.align		4
.L_273:
        /*05c4*/ 	.byte	0x04, 0x11
        /*05c6*/ 	.short	(.L_275 - .L_274)
	.align		4
.L_274:
        /*05c8*/ 	.word	index@(_Z25selective_scan_bwd_kernelI32Selective_Scan_bwd_kernel_traitsILi32ELi8ELb0ELb0ELb0ELb1ELb0EffEEv12SSMParamsBwd)
        /*05cc*/ 	.word	0x00000000


	//----- nvinfo : EIATTR_REGCOUNT
	.align		4
.L_275:
        /*05d0*/ 	.byte	0x04, 0x2f
        /*05d2*/ 	.short	(.L_277 - .L_276)
	.align		4
.L_276:
        /*05d4*/ 	.word	index@(_Z25selective_scan_bwd_kernelI32Selective_Scan_bwd_kernel_traitsILi32ELi8ELb0ELb0ELb0ELb0ELb1EffEEv12SSMParamsBwd)
        /*05d8*/ 	.word	0x0000009c


	//----- nvinfo : EIATTR_FRAME_SIZE
	.align		4
.L_277:
        /*05dc*/ 	.byte	0x04, 0x11
        /*05de*/ 	.short	(.L_279 - .L_278)
	.align		4
.L_278:
        /*05e0*/ 	.word	index@(_Z25selective_scan_bwd_kernelI32Selective_Scan_bwd_kernel_traitsILi32ELi8ELb0ELb0ELb0ELb0ELb1EffEEv12SSMParamsBwd)
        /*05e4*/ 	.word	0x00000000


	//----- nvinfo : EIATTR_REGCOUNT
	.align		4
.L_279:
        /*05e8*/ 	.byte	0x04, 0x2f
        /*05ea*/ 	.short	(.L_281 - .L_280)
	.align		4
.L_280:
        /*05ec*/ 	.word	index@(_Z25selective_scan_bwd_kernelI32Selective_Scan_bwd_kernel_traitsILi32ELi8ELb0ELb0ELb0ELb0ELb0EffEEv12SSMParamsBwd)
        /*05f0*/ 	.word	0x00000098


	//----- nvinfo : EIATTR_FRAME_SIZE
	.align		4
.L_281:
        /*05f4*/ 	.byte	0x04, 0x11
        /*05f6*/ 	.short	(.L_283 - .L_282)
	.align		4
.L_282:
        /*05f8*/ 	.word	index@(_Z25selective_scan_bwd_kernelI32Selective_Scan_bwd_kernel_traitsILi32ELi8ELb0ELb0ELb0ELb0ELb0EffEEv12SSMParamsBwd)
        /*05fc*/ 	.word	0x00000000


	//----- nvinfo : EIATTR_REGCOUNT
	.align		4
.L_283:
        /*0600*/ 	.byte	0x04, 0x2f
        /*0602*/ 	.short	(.L_285 - .L_284)
	.align		4
.L_284:
        /*0604*/ 	.word	index@(_Z25selective_scan_bwd_kernelI32Selective_Scan_bwd_kernel_traitsILi32ELi16ELb1ELb1ELb1ELb1ELb1EffEEv12SSMParamsBwd)
        /*0608*/ 	.word	0x000000f4


	//----- nvinfo : EIATTR_FRAME_SIZE
	.align		4
.L_285:
        /*060c*/ 	.byte	0x04, 0x11
        /*060e*/ 	.short	(.L_287 - .L_286)
	.align		4
.L_286:
        /*0610*/ 	.word	index@(_Z25selective_scan_bwd_kernelI32Selective_Scan_bwd_kernel_traitsILi32ELi16ELb1ELb1ELb1ELb1ELb1EffEEv12SSMParamsBwd)
        /*0614*/ 	.word	0x00000000


	//----- nvinfo : EIATTR_REGCOUNT
	.align		4
.L_287:
        /*0618*/ 	.byte	0x04, 0x2f
        /*061a*/ 	.short	(.L_289 - .L_288)
	.align		4
.L_288:
        /*061c*/ 	.word	index@(_Z25selective_scan_bwd_kernelI32Selective_Scan_bwd_kernel_traitsILi32ELi16ELb1ELb1ELb1ELb1ELb0EffEEv12SSMParamsBwd)
        /*0620*/ 	.word	0x000000fe


	//----- nvinfo : EIATTR_FRAME_SIZE
	.align		4
.L_289:
        /*0624*/ 	.byte	0x04, 0x11
        /*0626*/ 	.short	(.L_291 - .L_290)
	.align		4
.L_290:
        /*0628*/ 	.word	index@(_Z25selective_scan_bwd_kernelI32Selective_Scan_bwd_kernel_traitsILi32ELi16ELb1ELb1ELb1ELb1ELb0EffEEv12SSMParamsBwd)
        /*062c*/ 	.word	0x00000000


	//----- nvinfo : EIATTR_REGCOUNT
	.align		4
.L_291:
        /*0630*/ 	.byte	0x04, 0x2f
        /*0632*/ 	.short	(.L_293 - .L_292)
	.align		4
.L_292:
        /*0634*/ 	.word	index@(_Z25selective_scan_bwd_kernelI32Selective_Scan_bwd_kernel_traitsILi32ELi16ELb1ELb1ELb1ELb0ELb1EffEEv12SSMParamsBwd)
        /*0638*/ 	.word	0x000000f6


	//----- nvinfo : EIATTR_FRAME_SIZE
	.align		4
.L_293:
        /*063c*/ 	.byte	0x04, 0x11
        /*063e*/ 	.short	(.L_295 - .L_294)
	.align		4
.L_294:
        /*0640*/ 	.word	index@(_Z25selective_scan_bwd_kernelI32Selective_Scan_bwd_kernel_traitsILi32ELi16ELb1ELb1ELb1ELb0ELb1EffEEv12SSMParamsBwd)
        /*0644*/ 	.word	0x00000000


	//----- nvinfo : EIATTR_REGCOUNT
	.align		4
.L_295:
        /*0648*/ 	.byte	0x04, 0x2f
        /*064a*/ 	.short	(.L_297 - .L_296)
	.align		4
.L_296:
        /*064c*/ 	.word	index@(_Z25selective_scan_bwd_kernelI32Selective_Scan_bwd_kernel_traitsILi32ELi16ELb1ELb1ELb1ELb0ELb0EffEEv12SSMParamsBwd)
        /*0650*/ 	.word	0x000000fe


	//----- nvinfo : EIATTR_FRAME_SIZE
	.align		4
.L_297:
        /*0654*/ 	.byte	0x04, 0x11
        /*0656*/ 	.short	(.L_299 - .L_298)
	.align		4
.L_298:
        /*0658*/ 	.word	index@(_Z25selective_scan_bwd_kernelI32Selective_Scan_bwd_kernel_traitsILi32ELi16ELb1ELb1ELb1ELb0ELb0EffEEv12SSMParamsBwd)
        /*065c*/ 	.word	0x00000000


	//----- nvinfo : EIATTR_REGCOUNT
	.align		4
.L_299:
        /*0660*/ 	.byte	0x04, 0x2f
        /*0662*/ 	.short	(.L_301 - .L_300)
	.align		4
.L_300:
        /*0664*/ 	.word	index@(_Z25selective_scan_bwd_kernelI32Selective_Scan_bwd_kernel_traitsILi32ELi16ELb1ELb1ELb0ELb1ELb1EffEEv12SSMParamsBwd)
        /*0668*/ 	.word	0x000000f3


	//----- nvinfo : EIATTR_FRAME_SIZE
	.align		4
.L_301:
        /*066c*/ 	.byte	0x04, 0x11
        /*066e*/ 	.short	(.L_303 - .L_302)
	.align		4
.L_302:
        /*0670*/ 	.word	index@(_Z25selective_scan_bwd_kernelI32Selective_Scan_bwd_kernel_traitsILi32ELi16ELb1ELb1ELb0ELb1ELb1EffEEv12SSMParamsBwd)
        /*0674*/ 	.word	0x00000000


	//----- nvinfo : EIATTR_REGCOUNT
	.align		4
.L_303:
        /*0678*/ 	.byte	0x04, 0x2f
        /*067a*/ 	.short	(.L_305 - .L_304)
	.align		4
.L_304:
        /*067c*/ 	.word	index@(_Z25selective_scan_bwd_kernelI32Selective_Scan_bwd_kernel_traitsILi32ELi16ELb1ELb1ELb0ELb1ELb0EffEEv12SSMParamsBwd)
        /*0680*/ 	.word	0x000000f0


	//----- nvinfo : EIATTR_FRAME_SIZE
	.align		4
.L_305:
        /*0684*/ 	.byte	0x04, 0x11
        /*0686*/ 	.short	(.L_307 - .L_306)
	.align		4
.L_306:
        /*0688*/ 	.word	index@(_Z25selective_scan_bwd_kernelI32Selective_Scan_bwd_kernel_traitsILi32ELi16ELb1ELb1ELb0ELb1ELb0EffEEv12SSMParamsBwd)
        /*068c*/ 	.word	0x00000000


	//----- nvinfo : EIATTR_REGCOUNT
	.align		4
.L_307:
        /*0690*/ 	.byte	0x04, 0x2f
        /*0692*/ 	.short	(.L_309 - .L_308)
	.align		4
.L_308:
        /*0694*/ 	.word	index@(_Z25selective_scan_bwd_kernelI32Selective_Scan_bwd_kernel_traitsILi32ELi16ELb1ELb1ELb0ELb0ELb1EffEEv12SSMParamsBwd)
        /*0698*/ 	.word	0x000000f2


	//----- nvinfo : EIATTR_FRAME_SIZE
	.align		4
.L_309:
        /*069c*/ 	.byte	0x04, 0x11
        /*069e*/ 	.short	(.L_311 - .L_310)
	.align		4
.L_310:
        /*06a0*/ 	.word	index@(_Z25selective_scan_bwd_kernelI32Selective_Scan_bwd_kernel_traitsILi32ELi16ELb1ELb1ELb0ELb0ELb1EffEEv12SSMParamsBwd)
        /*06a4*/ 	.word	0x00000000


	//----- nvinfo : EIATTR_REGCOUNT
	.align		4
.L_311:
        /*06a8*/ 	.byte	0x04, 0x2f
        /*06aa*/ 	.short	(.L_313 - .L_312)
	.align		4
.L_312:
        /*06ac*/ 	.word	index@(_Z25selective_scan_bwd_kernelI32Selective_Scan_bwd_kernel_traitsILi32ELi16ELb1ELb1ELb0ELb0ELb0EffEEv12SSMParamsBwd)
        /*06b0*/ 	.word	0x000000f6


	//----- nvinfo : EIATTR_FRAME_SIZE
	.align		4
.L_313:
        /*06b4*/ 	.byte	0x04, 0x11
        /*06b6*/ 	.short	(.L_315 - .L_314)
	.align		4
.L_314:
        /*06b8*/ 	.word	index@(_Z25selective_scan_bwd_kernelI32Selective_Scan_bwd_kernel_traitsILi32ELi16ELb1ELb1ELb0ELb0ELb0EffEEv12SSMParamsBwd)
        /*06bc*/ 	.word	0x00000000


	//----- nvinfo : EIATTR_REGCOUNT
	.align		4
.L_315:
        /*06c0*/ 	.byte	0x04, 0x2f
        /*06c2*/ 	.short	(.L_317 - .L_316)
	.align		4
.L_316:
        /*06c4*/ 	.word	index@(_Z25selective_scan_bwd_kernelI32Selective_Scan_bwd_kernel_traitsILi32ELi16ELb1ELb0ELb1ELb1ELb1EffEEv12SSMParamsBwd)
        /*06c8*/ 	.word	0x000000ce


	//----- nvinfo : EIATTR_FRAME_SIZE
	.align		4
.L_317:
        /*06cc*/ 	.byte	0x04, 0x11
        /*06ce*/ 	.short	(.L_319 - .L_318)
	.align		4
.L_318:
        /*06d0*/ 	.word	index@(_Z25selective_scan_bwd_kernelI32Selective_Scan_bwd_kernel_traitsILi32ELi16ELb1ELb0ELb1ELb1ELb1EffEEv12SSMParamsBwd)
        /*06d4*/ 	.word	0x00000000


	//----- nvinfo : EIATTR_REGCOUNT
	.align		4
.L_319:
        /*06d8*/ 	.byte	0x04, 0x2f
        /*06da*/ 	.short	(.L_321 - .L_320)
	.align		4
.L_320:
        /*06dc*/ 	.word	index@(_Z25selective_scan_bwd_kernelI32Selective_Scan_bwd_kernel_traitsILi32ELi16ELb1ELb0ELb1ELb1ELb0EffEEv12SSMParamsBwd)
        /*06e0*/ 	.word	0x000000cd


	//----- nvinfo : EIATTR_FRAME_SIZE
	.align		4
.L_321:
        /*06e4*/ 	.byte	0x04, 0x11
        /*06e6*/ 	.short	(.L_323 - .L_322)
	.align		4
.L_322:
        /*06e8*/ 	.word	index@(_Z25selective_scan_bwd_kernelI32Selective_Scan_bwd_kernel_traitsILi32ELi16ELb1ELb0ELb1ELb1ELb0EffEEv12SSMParamsBwd)
        /*06ec*/ 	.word	0x00000000


	//----- nvinfo : EIATTR_REGCOUNT
	.align		4
.L_323:
        /*06f0*/ 	.byte	0x04, 0x2f
        /*06f2*/ 	.short	(.L_325 - .L_324)
	.align		4
.L_324:
        /*06f4*/ 	.word	index@(_Z25selective_scan_bwd_kernelI32Selective_Scan_bwd_kernel_traitsILi32ELi16ELb1ELb0ELb1ELb0ELb1EffEEv12SSMParamsBwd)
        /*06f8*/ 	.word	0x000000cd


	//----- nvinfo : EIATTR_FRAME_SIZE
	.align		4
.L_325:
        /*06fc*/ 	.byte	0x04, 0x11
        /*06fe*/ 	.short	(.L_327 - .L_326)
	.align		4
.L_326:
        /*0700*/ 	.word	index@(_Z25selective_scan_bwd_kernelI32Selective_Scan_bwd_kernel_traitsILi32ELi16ELb1ELb0ELb1ELb0ELb1EffEEv12SSMParamsBwd)
        /*0704*/ 	.word	0x00000000


	//----- nvinfo : EIATTR_REGCOUNT
	.align		4
.L_327:
        /*0708*/ 	.byte	0x04, 0x2f
        /*070a*/ 	.short	(.L_329 - .L_328)
	.align		4
.L_328:
        /*070c*/ 	.word	index@(_Z25selective_scan_bwd_kernelI32Selective_Scan_bwd_kernel_traitsILi32ELi16ELb1ELb0ELb1ELb0ELb0EffEEv12SSMParamsBwd)
        /*0710*/ 	.word	0x000000f5


	//----- nvinfo : EIATTR_FRAME_SIZE
	.align		4
.L_329:
        /*0714*/ 	.byte	0x04, 0x11
        /*0716*/ 	.short	(.L_331 - .L_330)
	.align		4
.L_330:
        /*0718*/ 	.word	index@(_Z25selective_scan_bwd_kernelI32Selective_Scan_bwd_kernel_traitsILi32ELi16ELb1ELb0ELb1ELb0ELb0EffEEv12SSMParamsBwd)
        /*071c*/ 	.word	0x00000000


	//----- nvinfo : EIATTR_REGCOUNT
	.align		4
.L_331:
        /*0720*/ 	.byte	0x04, 0x2f
        /*0722*/ 	.short	(.L_333 - .L_332)
	.align		4
.L_332:
        /*0724*/ 	.word	index@(_Z25selective_scan_bwd_kernelI32Selective_Scan_bwd_kernel_traitsILi32ELi16ELb1ELb0ELb0ELb1ELb1EffEEv12SSMParamsBwd)
        /*0728*/ 	.word	0x000000d9


	//----- nvinfo : EIATTR_FRAME_SIZE
	.align		4
.L_333:
        /*072c*/ 	.byte	0x04, 0x11
        /*072e*/ 	.short	(.L_335 - .L_334)
	.align		4
.L_334:
        /*0730*/ 	.word	index@(_Z25selective_scan_bwd_kernelI32Selective_Scan_bwd_kernel_traitsILi32ELi16ELb1ELb0ELb0ELb1ELb1EffEEv12SSMParamsBwd)
        /*0734*/ 	.word	0x00000000


	//----- nvinfo : EIATTR_REGCOUNT
	.align		4
.L_335:
        /*0738*/ 	.byte	0x04, 0x2f
        /*073a*/ 	.short	(.L_337 - .L_336)
	.align		4
.L_336:
        /*073c*/ 	.word	index@(_Z25selective_scan_bwd_kernelI32Selective_Scan_bwd_kernel_traitsILi32ELi16ELb1ELb0ELb0ELb1ELb0EffEEv12SSMParamsBwd)
        /*0740*/ 	.word	0x000000d6


	//----- nvinfo : EIATTR_FRAME_SIZE
	.align		4
.L_337:
        /*0744*/ 	.byte	0x04, 0x11
        /*0746*/ 	.short	(.L_339 - .L_338)
	.align		4
.L_338:
        /*0748*/ 	.word	index@(_Z25selective_scan_bwd_kernelI32Selective_Scan_bwd_kernel_traitsILi32ELi16ELb1ELb0ELb0ELb1ELb0EffEEv12SSMParamsBwd)
        /*074c*/ 	.word	0x00000000


	//----- nvinfo : EIATTR_REGCOUNT
	.align		4
.L_339:
        /*0750*/ 	.byte	0x04, 0x2f
        /*0752*/ 	.short	(.L_341 - .L_340)
	.align		4
.L_340:
        /*0754*/ 	.word	index@(_Z25selective_scan_bwd_kernelI32Selective_Scan_bwd_kernel_traitsILi32ELi16ELb1ELb0ELb0ELb0ELb1EffEEv12SSMParamsBwd)
        /*0758*/ 	.word	0x000000d7


	//----- nvinfo : EIATTR_FRAME_SIZE
	.align		4
.L_341:
        /*075c*/ 	.byte	0x04, 0x11
        /*075e*/ 	.short	(.L_343 - .L_342)
	.align		4
.L_342:
        /*0760*/ 	.word	index@(_Z25selective_scan_bwd_kernelI32Selective_Scan_bwd_kernel_traitsILi32ELi16ELb1ELb0ELb0ELb0ELb1EffEEv12SSMParamsBwd)
        /*0764*/ 	.word	0x00000000


	//----- nvinfo : EIATTR_REGCOUNT
	.align		4
.L_343:
        /*0768*/ 	.byte	0x04, 0x2f
        /*076a*/ 	.short	(.L_345 - .L_344)
	.align		4
.L_344:
        /*076c*/ 	.word	index@(_Z25selective_scan_bwd_kernelI32Selective_Scan_bwd_kernel_traitsILi32ELi16ELb1ELb0ELb0ELb0ELb0EffEEv12SSMParamsBwd)
        /*0770*/ 	.word	0x000000d4


	//----- nvinfo : EIATTR_FRAME_SIZE
	.align		4
.L_345:
        /*0774*/ 	.byte	0x04, 0x11
        /*0776*/ 	.short	(.L_347 - .L_346)
	.align		4
.L_346:
        /*0778*/ 	.word	index@(_Z25selective_scan_bwd_kernelI32Selective_Scan_bwd_kernel_traitsILi32ELi16ELb1ELb0ELb0ELb0ELb0EffEEv12SSMParamsBwd)
        /*077c*/ 	.word	0x00000000


	//----- nvinfo : EIATTR_REGCOUNT
	.align		4
.L_347:
        /*0780*/ 	.byte	0x04, 0x2f
        /*0782*/ 	.short	(.L_349 - .L_348)
	.align		4
.L_348:
        /*0784*/ 	.word	index@(_Z25selective_scan_bwd_kernelI32Selective_Scan_bwd_kernel_traitsILi32ELi16ELb0ELb1ELb1ELb1ELb1EffEEv12SSMParamsBwd)
        /*0788*/ 	.word	0x000000fe


	//----- nvinfo : EIATTR_FRAME_SIZE
	.align		4
.L_349:
        /*078c*/ 	.byte	0x04, 0x11
        /*078e*/ 	.short	(.L_351 - .L_350)
	.align		4
.L_350:
        /*0790*/ 	.word	index@(_Z25selective_scan_bwd_kernelI32Selective_Scan_bwd_kernel_traitsILi32ELi16ELb0ELb1ELb1ELb1ELb1EffEEv12SSMParamsBwd)
        /*0794*/ 	.word	0x00000000


	//----- nvinfo : EIATTR_REGCOUNT
	.align		4
.L_351:
        /*0798*/ 	.byte	0x04, 0x2f
        /*079a*/ 	.short	(.L_353 - .L_352)
	.align		4
.L_352:
        /*079c*/ 	.word	index@(_Z25selective_scan_bwd_kernelI32Selective_Scan_bwd_kernel_traitsILi32ELi16ELb0ELb1ELb1ELb1ELb0EffEEv12SSMParamsBwd)
        /*07a0*/ 	.word	0x000000fe


	//----- nvinfo : EIATTR_FRAME_SIZE
	.align		4
.L_353:
        /*07a4*/ 	.byte	0x04, 0x11
        /*07a6*/ 	.short	(.L_355 - .L_354)
	.align		4
.L_354:
        /*07a8*/ 	.word	index@(_Z25selective_scan_bwd_kernelI32Selective_Scan_bwd_kernel_traitsILi32ELi16ELb0ELb1ELb1ELb1ELb0EffEEv12SSMParamsBwd)
        /*07ac*/ 	.word	0x00000000


	//----- nvinfo : EIATTR_REGCOUNT
	.align		4
.L_355:
        /*07b0*/ 	.byte	0x04, 0x2f
        /*07b2*/ 	.short	(.L_357 - .L_356)
	.align		4
.L_356:
        /*07b4*/ 	.word	index@(_Z25selective_scan_bwd_kernelI32Selective_Scan_bwd_kernel_traitsILi32ELi16ELb0ELb1ELb1ELb0ELb1EffEEv12SSMParamsBwd)
        /*07b8*/ 	.word	0x000000fe


	//----- nvinfo : EIATTR_FRAME_SIZE
	.align		4
.L_357:
        /*07bc*/ 	.byte	0x04, 0x11
        /*07be*/ 	.short	(.L_359 - .L_358)
	.align		4
.L_358:
        /*07c0*/ 	.word	index@(_Z25selective_scan_bwd_kernelI32Selective_Scan_bwd_kernel_traitsILi32ELi16ELb0ELb1ELb1ELb0ELb1EffEEv12SSMParamsBwd)
        /*07c4*/ 	.word	0x00000000


	//----- nvinfo : EIATTR_REGCOUNT
	.align		4
.L_359:
        /*07c8*/ 	.byte	0x04, 0x2f
        /*07ca*/ 	.short	(.L_361 - .L_360)
	.align		4
.L_360:
        /*07cc*/ 	.word	index@(_Z25selective_scan_bwd_kernelI32Selective_Scan_bwd_kernel_traitsILi32ELi16ELb0ELb1ELb1ELb0ELb0EffEEv12SSMParamsBwd)
        /*07d0*/ 	.word	0x000000fe


	//----- nvinfo : EIATTR_FRAME_SIZE
	.align		4
.L_361:
        /*07d4*/ 	.byte	0x04, 0x11
        /*07d6*/ 	.short	(.L_363 - .L_362)
	.align		4
.L_362:
        /*07d8*/ 	.word	index@(_Z25selective_scan_bwd_kernelI32Selective_Scan_bwd_kernel_traitsILi32ELi16ELb0ELb1ELb1ELb0ELb0EffEEv12SSMParamsBwd)
        /*07dc*/ 	.word	0x00000000


	//----- nvinfo : EIATTR_REGCOUNT
	.align		4
.L_363:
        /*07e0*/ 	.byte	0x04, 0x2f
        /*07e2*/ 	.short	(.L_365 - .L_364)
	.align		4
.L_364:
        /*07e4*/ 	.word	index@(_Z25selective_scan_bwd_kernelI32Selective_Scan_bwd_kernel_traitsILi32ELi16ELb0ELb1ELb0ELb1ELb1EffEEv12SSMParamsBwd)
        /*07e8*/ 	.word	0x000000fe


	//----- nvinfo : EIATTR_FRAME_SIZE
	.align		4
.L_365:
        /*07ec*/ 	.byte	0x04, 0x11
        /*07ee*/ 	.short	(.L_367 - .L_366)
	.align		4
.L_366:
        /*07f0*/ 	.word	index@(_Z25selective_scan_bwd_kernelI32Selective_Scan_bwd_kernel_traitsILi32ELi16ELb0ELb1ELb0ELb1ELb1EffEEv12SSMParamsBwd)
        /*07f4*/ 	.word	0x00000000


	//----- nvinfo : EIATTR_REGCOUNT
	.align		4
.L_367:
        /*07f8*/ 	.byte	0x04, 0x2f
        /*07fa*/ 	.short	(.L_369 - .L_368)
	.align		4
.L_368:
        /*07fc*/ 	.word	index@(_Z25selective_scan_bwd_kernelI32Selective_Scan_bwd_kernel_traitsILi32ELi16ELb0ELb1ELb0ELb1ELb0EffEEv12SSMParamsBwd)
        /*0800*/ 	.word	0x000000e8


	//----- nvinfo : EIATTR_FRAME_SIZE
	.align		4
.L_369:
        /*0804*/ 	.byte	0x04, 0x11
        /*0806*/ 	.short	(.L_371 - .L_370)
	.align		4
.L_370:
        /*0808*/ 	.word	index@(_Z25selective_scan_bwd_kernelI32Selective_Scan_bwd_kernel_traitsILi32ELi16ELb0ELb1ELb0ELb1ELb0EffEEv12SSMParamsBwd)
        /*080c*/ 	.word	0x00000000


	//----- nvinfo : EIATTR_REGCOUNT
	.align		4
.L_371:
        /*0810*/ 	.byte	0x04, 0x2f
        /*0812*/ 	.short	(.L_373 - .L_372)
	.align		4
.L_372:
        /*0814*/ 	.word	index@(_Z25selective_scan_bwd_kernelI32Selective_Scan_bwd_kernel_traitsILi32ELi16ELb0ELb1ELb0ELb0ELb1EffEEv12SSMParamsBwd)
        /*0818*/ 	.word	0x000000fe


	//----- nvinfo : EIATTR_FRAME_SIZE
	.align		4
.L_373:
        /*081c*/ 	.byte	0x04, 0x11
        /*081e*/ 	.short	(.L_375 - .L_374)
	.align		4
.L_374:
        /*0820*/ 	.word	index@(_Z25selective_scan_bwd_kernelI32Selective_Scan_bwd_kernel_traitsILi32ELi16ELb0ELb1ELb0ELb0ELb1EffEEv12SSMParamsBwd)
        /*0824*/ 	.word	0x00000000


	//----- nvinfo : EIATTR_REGCOUNT
	.align		4
.L_375:
        /*0828*/ 	.byte	0x04, 0x2f
        /*082a*/ 	.short	(.L_377 - .L_376)
	.align		4
.L_376:
        /*082c*/ 	.word	index@(_Z25selective_scan_bwd_kernelI32Selective_Scan_bwd_kernel_traitsILi32ELi16ELb0ELb1ELb0ELb0ELb0EffEEv12SSMParamsBwd)
        /*0830*/ 	.word	0x000000e7


	//----- nvinfo : EIATTR_FRAME_SIZE
	.align		4
.L_377:
        /*0834*/ 	.byte	0x04, 0x11
        /*0836*/ 	.short	(.L_379 - .L_378)
	.align		4
.L_378:
        /*0838*/ 	.word	index@(_Z25selective_scan_bwd_kernelI32Selective_Scan_bwd_kernel_traitsILi32ELi16ELb0ELb1ELb0ELb0ELb0EffEEv12SSMParamsBwd)
        /*083c*/ 	.word	0x00000000


	//----- nvinfo : EIATTR_REGCOUNT
	.align		4
.L_379:
        /*0840*/ 	.byte	0x04, 0x2f
        /*0842*/ 	.short	(.L_381 - .L_380)
	.align		4
.L_380:
        /*0844*/ 	.word	index@(_Z25selective_scan_bwd_kernelI32Selective_Scan_bwd_kernel_traitsILi32ELi16ELb0ELb0ELb1ELb1ELb1EffEEv12SSMParamsBwd)
        /*0848*/ 	.word	0x000000fc


	//----- nvinfo : EIATTR_FRAME_SIZE
	.align		4
.L_381:
        /*084c*/ 	.byte	0x04, 0x11
        /*084e*/ 	.short	(.L_383 - .L_382)
	.align		4
.L_382:
        /*0850*/ 	.word	index@(_Z25selective_scan_bwd_kernelI32Selective_Scan_bwd_kernel_traitsILi32ELi16ELb0ELb0ELb1ELb1ELb1EffEEv12SSMParamsBwd)
        /*0854*/ 	.word	0x00000000


	//----- nvinfo : EIATTR_REGCOUNT
	.align		4
.L_383:
        /*0858*/ 	.byte	0x04, 0x2f
        /*085a*/ 	.short	(.L_385 - .L_384)
	.align		4
.L_384:
        /*085c*/ 	.word	index@(_Z25selective_scan_bwd_kernelI32Selective_Scan_bwd_kernel_traitsILi32ELi16ELb0ELb0ELb1ELb1ELb0EffEEv12SSMParamsBwd)
        /*0860*/ 	.word	0x000000fe


	//----- nvinfo : EIATTR_FRAME_SIZE
	.align		4
.L_385:
        /*0864*/ 	.byte	0x04, 0x11
        /*0866*/ 	.short	(.L_387 - .L_386)
	.align		4
.L_386:
        /*0868*/ 	.word	index@(_Z25selective_scan_bwd_kernelI32Selective_Scan_bwd_kernel_traitsILi32ELi16ELb0ELb0ELb1ELb1ELb0EffEEv12SSMParamsBwd)
        /*086c*/ 	.word	0x00000000


	//----- nvinfo : EIATTR_REGCOUNT
	.align		4
.L_387:
        /*0870*/ 	.byte	0x04, 0x2f
        /*0872*/ 	.short	(.L_389 - .L_388)
	.align		4
.L_388:
        /*0874*/ 	.word	index@(_Z25selective_scan_bwd_kernelI32Selective_Scan_bwd_kernel_traitsILi32ELi16ELb0ELb0ELb1ELb0ELb1EffEEv12SSMParamsBwd)
        /*0878*/ 	.word	0x000000fa


	//----- nvinfo : EIATTR_FRAME_SIZE
	.align		4
.L_389:
        /*087c*/ 	.byte	0x04, 0x11
        /*087e*/ 	.short	(.L_391 - .L_390)
	.align		4
.L_390:
        /*0880*/ 	.word	index@(_Z25selective_scan_bwd_kernelI32Selective_Scan_bwd_kernel_traitsILi32ELi16ELb0ELb0ELb1ELb0ELb1EffEEv12SSMParamsBwd)
        /*0884*/ 	.word	0x00000000


	//----- nvinfo : EIATTR_REGCOUNT
	.align		4
.L_391:
        /*0888*/ 	.byte	0x04, 0x2f
        /*088a*/ 	.short	(.L_393 - .L_392)
	.align		4
.L_392:
        /*088c*/ 	.word	index@(_Z25selective_scan_bwd_kernelI32Selective_Scan_bwd_kernel_traitsILi32ELi16ELb0ELb0ELb1ELb0ELb0EffEEv12SSMParamsBwd)
        /*0890*/ 	.word	0x000000fe


	//----- nvinfo : EIATTR_FRAME_SIZE
	.align		4
.L_393:
        /*0894*/ 	.byte	0x04, 0x11
        /*0896*/ 	.short	(.L_395 - .L_394)
	.align		4
.L_394:
        /*0898*/ 	.word	index@(_Z25selective_scan_bwd_kernelI32Selective_Scan_bwd_kernel_traitsILi32ELi16ELb0ELb0ELb1ELb0ELb0EffEEv12SSMParamsBwd)
        /*089c*/ 	.word	0x00000000


	//----- nvinfo : EIATTR_REGCOUNT
	.align		4
.L_395:
        /*08a0*/ 	.byte	0x04, 0x2f
        /*08a2*/ 	.short	(.L_397 - .L_396)
	.align		4
.L_396:
        /*08a4*/ 	.word	index@(_Z25selective_scan_bwd_kernelI32Selective_Scan_bwd_kernel_traitsILi32ELi16ELb0ELb0ELb0ELb1ELb1EffEEv12SSMParamsBwd)
        /*08a8*/ 	.word	0x000000fe


	//----- nvinfo : EIATTR_FRAME_SIZE
	.align		4
.L_397:
        /*08ac*/ 	.byte	0x04, 0x11
        /*08ae*/ 	.short	(.L_399 - .L_398)
	.align		4
.L_398:
        /*08b0*/ 	.word	index@(_Z25selective_scan_bwd_kernelI32Selective_Scan_bwd_kernel_traitsILi32ELi16ELb0ELb0ELb0ELb1ELb1EffEEv12SSMParamsBwd)
        /*08b4*/ 	.word	0x00000000


	//----- nvinfo : EIATTR_REGCOUNT
	.align		4
.L_399:
        /*08b8*/ 	.byte	0x04, 0x2f
        /*08ba*/ 	.short	(.L_401 - .L_400)
	.align		4
.L_400:
        /*08bc*/ 	.word	index@(_Z25selective_scan_bwd_kernelI32Selective_Scan_bwd_kernel_traitsILi32ELi16ELb0ELb0ELb0ELb1ELb0EffEEv12SSMParamsBwd)
        /*08c0*/ 	.word	0x000000fe


	//----- nvinfo : EIATTR_FRAME_SIZE
	.align		4
.L_401:
        /*08c4*/ 	.byte	0x04, 0x11
        /*08c6*/ 	.short	(.L_403 - .L_402)
	.align		4
.L_402:
        /*08c8*/ 	.word	index@(_Z25selective_scan_bwd_kernelI32Selective_Scan_bwd_kernel_traitsILi32ELi16ELb0ELb0ELb0ELb1ELb0EffEEv12SSMParamsBwd)
        /*08cc*/ 	.word	0x00000000


	//----- nvinfo : EIATTR_REGCOUNT
	.align		4
.L_403:
        /*08d0*/ 	.byte	0x04, 0x2f
        /*08d2*/ 	.short	(.L_405 - .L_404)
	.align		4
.L_404:
        /*08d4*/ 	.word	index@(_Z25selective_scan_bwd_kernelI32Selective_Scan_bwd_kernel_traitsILi32ELi16ELb0ELb0ELb0ELb0ELb1EffEEv12SSMParamsBwd)
        /*08d8*/ 	.word	0x000000fe


	//----- nvinfo : EIATTR_FRAME_SIZE
	.align		4
.L_405:
        /*08dc*/ 	.byte	0x04, 0x11
        /*08de*/ 	.short	(.L_407 - .L_406)
	.align		4
.L_406:
        /*08e0*/ 	.word	index@(_Z25selective_scan_bwd_kernelI32Selective_Scan_bwd_kernel_traitsILi32ELi16ELb0ELb0ELb0ELb0ELb1EffEEv12SSMParamsBwd)
        /*08e4*/ 	.word	0x00000000


	//----- nvinfo : EIATTR_REGCOUNT
	.align		4
.L_407:
        /*08e8*/ 	.byte	0x04, 0x2f
        /*08ea*/ 	.short	(.L_409 - .L_408)
	.align		4
.L_408:
        /*08ec*/ 	.word	index@(_Z25selective_scan_bwd_kernelI32Selective_Scan_bwd_kernel_traitsILi32ELi16ELb0ELb0ELb0ELb0ELb0EffEEv12SSMParamsBwd)
        /*08f0*/ 	.word	0x000000f2


	//----- nvinfo : EIATTR_FRAME_SIZE
	.align		4
.L_409:
        /*08f4*/ 	.byte	0x04, 0x11
        /*08f6*/ 	.short	(.L_411 - .L_410)
	.align		4
.L_410:
        /*08f8*/ 	.word	index@(_Z25selective_scan_bwd_kernelI32Selective_Scan_bwd_kernel_traitsILi32ELi16ELb0ELb0ELb0ELb0ELb0EffEEv12SSMParamsBwd)
        /*08fc*/ 	.word	0x00000000


	//----- nvinfo : EIATTR_REGCOUNT
	.align		4
.L_411:
        /*0900*/ 	.byte	0x04, 0x2f
        /*0902*/ 	.short	(.L_413 - .L_412)
	.align		4
.L_412:
        /*0904*/ 	.word	index@(_Z25selective_scan_bwd_kernelI32Selective_Scan_bwd_kernel_traitsILi64ELi16ELb1ELb1ELb1ELb1ELb1EffEEv12SSMParamsBwd)
        /*0908*/ 	.word	0x000000fe


	//----- nvinfo : EIATTR_FRAME_SIZE
	.align		4
.L_413:
        /*090c*/ 	.byte	0x04, 0x11
        /*090e*/ 	.short	(.L_415 - .L_414)
	.align		4
.L_414:
        /*0910*/ 	.word	index@(_Z25selective_scan_bwd_kernelI32Selective_Scan_bwd_kernel_traitsILi64ELi16ELb1ELb1ELb1ELb1ELb1EffEEv12SSMParamsBwd)
        /*0914*/ 	.word	0x00000000


	//----- nvinfo : EIATTR_REGCOUNT
	.align		4
.L_415:
        /*0918*/ 	.byte	0x04, 0x2f
        /*091a*/ 	.short	(.L_417 - .L_416)
	.align		4
.L_416:
        /*091c*/ 	.word	index@(_Z25selective_scan_bwd_kernelI32Selective_Scan_bwd_kernel_traitsILi64ELi16ELb1ELb1ELb1ELb1ELb0EffEEv12SSMParamsBwd)
        /*0920*/ 	.word	0x000000fe


	//----- nvinfo : EIATTR_FRAME_SIZE
	.align		4
.L_417:
        /*0924*/ 	.byte	0x04, 0x11
        /*0926*/ 	.short	(.L_419 - .L_418)
	.align		4
.L_418:
        /*0928*/ 	.word	index@(_Z25selective_scan_bwd_kernelI32Selective_Scan_bwd_kernel_traitsILi64ELi16ELb1ELb1ELb1ELb1ELb0EffEEv12SSMParamsBwd)
        /*092c*/ 	.word	0x00000000


	//----- nvinfo : EIATTR_REGCOUNT
	.align		4
.L_419:
        /*0930*/ 	.byte	0x04, 0x2f
        /*0932*/ 	.short	(.L_421 - .L_420)
	.align		4
.L_420:
        /*0934*/ 	.word	index@(_Z25selective_scan_bwd_kernelI32Selective_Scan_bwd_kernel_traitsILi64ELi16ELb1ELb1ELb1ELb0ELb1EffEEv12SSMParamsBwd)
        /*0938*/ 	.word	0x000000fe


	//----- nvinfo : EIATTR_FRAME_SIZE
	.align		4
.L_421:
        /*093c*/ 	.byte	0x04, 0x11
        /*093e*/ 	.short	(.L_423 - .L_422)
	.align		4
.L_422:
        /*0940*/ 	.word	index@(_Z25selective_scan_bwd_kernelI32Selective_Scan_bwd_kernel_traitsILi64ELi16ELb1ELb1ELb1ELb0ELb1EffEEv12SSMParamsBwd)
        /*0944*/ 	.word	0x00000000


	//----- nvinfo : EIATTR_REGCOUNT
	.align		4
.L_423:
        /*0948*/ 	.byte	0x04, 0x2f
        /*094a*/ 	.short	(.L_425 - .L_424)
	.align		4
.L_424:
        /*094c*/ 	.word	index@(_Z25selective_scan_bwd_kernelI32Selective_Scan_bwd_kernel_traitsILi64ELi16ELb1ELb1ELb1ELb0ELb0EffEEv12SSMParamsBwd)
        /*0950*/ 	.word	0x000000fe


	//----- nvinfo : EIATTR_FRAME_SIZE
	.align		4
.L_425:
        /*0954*/ 	.byte	0x04, 0x11
        /*0956*/ 	.short	(.L_427 - .L_426)
	.align		4
.L_426:
        /*0958*/ 	.word	index@(_Z25selective_scan_bwd_kernelI32Selective_Scan_bwd_kernel_traitsILi64ELi16ELb1ELb1ELb1ELb0ELb0EffEEv12SSMParamsBwd)
        /*095c*/ 	.word	0x00000000


	//----- nvinfo : EIATTR_REGCOUNT
	.align		4
.L_427:
        /*0960*/ 	.byte	0x04, 0x2f
        /*0962*/ 	.short	(.L_429 - .L_428)
	.align		4
.L_428:
        /*0964*/ 	.word	index@(_Z25selective_scan_bwd_kernelI32Selective_Scan_bwd_kernel_traitsILi64ELi16ELb1ELb1ELb0ELb1ELb1EffEEv12SSMParamsBwd)
        /*0968*/ 	.word	0x000000ea


	//----- nvinfo : EIATTR_FRAME_SIZE
	.align		4
.L_429:
        /*096c*/ 	.byte	0x04, 0x11
        /*096e*/ 	.short	(.L_431 - .L_430)
	.align		4
.L_430:
        /*0970*/ 	.word	index@(_Z25selective_scan_bwd_kernelI32Selective_Scan_bwd_kernel_traitsILi64ELi16ELb1ELb1ELb0ELb1ELb1EffEEv12SSMParamsBwd)
        /*0974*/ 	.word	0x00000000


	//----- nvinfo : EIATTR_REGCOUNT
	.align		4
.L_431:
        /*0978*/ 	.byte	0x04, 0x2f
        /*097a*/ 	.short	(.L_433 - .L_432)
	.align		4
.L_432:
        /*097c*/ 	.word	index@(_Z25selective_scan_bwd_kernelI32Selective_Scan_bwd_kernel_traitsILi64ELi16ELb1ELb1ELb0ELb1ELb0EffEEv12SSMParamsBwd)
        /*0980*/ 	.word	0x000000ea


	//----- nvinfo : EIATTR_FRAME_SIZE
	.align		4
.L_433:
        /*0984*/ 	.byte	0x04, 0x11
        /*0986*/ 	.short	(.L_435 - .L_434)
	.align		4
.L_434:
        /*0988*/ 	.word	index@(_Z25selective_scan_bwd_kernelI32Selective_Scan_bwd_kernel_traitsILi64ELi16ELb1ELb1ELb0ELb1ELb0EffEEv12SSMParamsBwd)
        /*098c*/ 	.word	0x00000000


	//----- nvinfo : EIATTR_REGCOUNT
	.align		4
.L_435:
        /*0990*/ 	.byte	0x04, 0x2f
        /*0992*/ 	.short	(.L_437 - .L_436)
	.align		4
.L_436:
        /*0994*/ 	.word	index@(_Z25selective_scan_bwd_kernelI32Selective_Scan_bwd_kernel_traitsILi64ELi16ELb1ELb1ELb0ELb0ELb1EffEEv12SSMParamsBwd)
        /*0998*/ 	.word	0x000000e8


	//----- nvinfo : EIATTR_FRAME_SIZE
	.align		4
.L_437:
        /*099c*/ 	.byte	0x04, 0x11
        /*099e*/ 	.short	(.L_439 - .L_438)
	.align		4
.L_438:
        /*09a0*/ 	.word	index@(_Z25selective_scan_bwd_kernelI32Selective_Scan_bwd_kernel_traitsILi64ELi16ELb1ELb1ELb0ELb0ELb1EffEEv12SSMParamsBwd)
        /*09a4*/ 	.word	0x00000000


	//----- nvinfo : EIATTR_REGCOUNT
	.align		4
.L_439:
        /*09a8*/ 	.byte	0x04, 0x2f
        /*09aa*/ 	.short	(.L_441 - .L_440)
	.align		4
.L_440:
        /*09ac*/ 	.word	index@(_Z25selective_scan_bwd_kernelI32Selective_Scan_bwd_kernel_traitsILi64ELi16ELb1ELb1ELb0ELb0ELb0EffEEv12SSMParamsBwd)
        /*09b0*/ 	.word	0x000000e8


	//----- nvinfo : EIATTR_FRAME_SIZE
	.align		4
.L_441:
        /*09b4*/ 	.byte	0x04, 0x11
        /*09b6*/ 	.short	(.L_443 - .L_442)
	.align		4
.L_442:
        /*09b8*/ 	.word	index@(_Z25selective_scan_bwd_kernelI32Selective_Scan_bwd_kernel_traitsILi64ELi16ELb1ELb1ELb0ELb0ELb0EffEEv12SSMParamsBwd)
        /*09bc*/ 	.word	0x00000000


	//----- nvinfo : EIATTR_REGCOUNT
	.align		4
.L_443:
        /*09c0*/ 	.byte	0x04, 0x2f
        /*09c2*/ 	.short	(.L_445 - .L_444)
	.align		4
.L_444:
        /*09c4*/ 	.word	index@(_Z25selective_scan_bwd_kernelI32Selective_Scan_bwd_kernel_traitsILi64ELi16ELb1ELb0ELb1ELb1ELb1EffEEv12SSMParamsBwd)
        /*09c8*/ 	.word	0x000000eb


	//----- nvinfo : EIATTR_FRAME_SIZE
	.align		4
.L_445:
        /*09cc*/ 	.byte	0x04, 0x11
        /*09ce*/ 	.short	(.L_447 - .L_446)
	.align		4
.L_446:
        /*09d0*/ 	.word	index@(_Z25selective_scan_bwd_kernelI32Selective_Scan_bwd_kernel_traitsILi64ELi16ELb1ELb0ELb1ELb1ELb1EffEEv12SSMParamsBwd)
        /*09d4*/ 	.word	0x00000000


	//----- nvinfo : EIATTR_REGCOUNT
	.align		4
.L_447:
        /*09d8*/ 	.byte	0x04, 0x2f
        /*09da*/ 	.short	(.L_449 - .L_448)
	.align		4
.L_448:
        /*09dc*/ 	.word	index@(_Z25selective_scan_bwd_kernelI32Selective_Scan_bwd_kernel_traitsILi64ELi16ELb1ELb0ELb1ELb1ELb0EffEEv12SSMParamsBwd)
        /*09e0*/ 	.word	0x000000e8


	//----- nvinfo : EIATTR_FRAME_SIZE
	.align		4
.L_449:
        /*09e4*/ 	.byte	0x04, 0x11
        /*09e6*/ 	.short	(.L_451 - .L_450)
	.align		4
.L_450:
        /*09e8*/ 	.word	index@(_Z25selective_scan_bwd_kernelI32Selective_Scan_bwd_kernel_traitsILi64ELi16ELb1ELb0ELb1ELb1ELb0EffEEv12SSMParamsBwd)
        /*09ec*/ 	.word	0x00000000


	//----- nvinfo : EIATTR_REGCOUNT
	.align		4
.L_451:
        /*09f0*/ 	.byte	0x04, 0x2f
        /*09f2*/ 	.short	(.L_453 - .L_452)
	.align		4
.L_452:
        /*09f4*/ 	.word	index@(_Z25selective_scan_bwd_kernelI32Selective_Scan_bwd_kernel_traitsILi64ELi16ELb1ELb0ELb1ELb0ELb1EffEEv12SSMParamsBwd)
        /*09f8*/ 	.word	0x000000e2


	//----- nvinfo : EIATTR_FRAME_SIZE
	.align		4
.L_453:
        /*09fc*/ 	.byte	0x04, 0x11
        /*09fe*/ 	.short	(.L_455 - .L_454)
	.align		4
.L_454:
        /*0a00*/ 	.word	index@(_Z25selective_scan_bwd_kernelI32Selective_Scan_bwd_kernel_traitsILi64ELi16ELb1ELb0ELb1ELb0ELb1EffEEv12SSMParamsBwd)
        /*0a04*/ 	.word	0x00000000


	//----- nvinfo : EIATTR_REGCOUNT
	.align		4
.L_455:
        /*0a08*/ 	.byte	0x04, 0x2f
        /*0a0a*/ 	.short	(.L_457 - .L_456)
	.align		4
.L_456:
        /*0a0c*/ 	.word	index@(_Z25selective_scan_bwd_kernelI32Selective_Scan_bwd_kernel_traitsILi64ELi16ELb1ELb0ELb1ELb0ELb0EffEEv12SSMParamsBwd)
        /*0a10*/ 	.word	0x000000e5


	//----- nvinfo : EIATTR_FRAME_SIZE
	.align		4
.L_457:
        /*0a14*/ 	.byte	0x04, 0x11
        /*0a16*/ 	.short	(.L_459 - .L_458)
	.align		4
.L_458:
        /*0a18*/ 	.word	index@(_Z25selective_scan_bwd_kernelI32Selective_Scan_bwd_kernel_traitsILi64ELi16ELb1ELb0ELb1ELb0ELb0EffEEv12SSMParamsBwd)
        /*0a1c*/ 	.word	0x00000000


	//----- nvinfo : EIATTR_REGCOUNT
	.align		4
.L_459:
        /*0a20*/ 	.byte	0x04, 0x2f
        /*0a22*/ 	.short	(.L_461 - .L_460)
	.align		4
.L_460:
        /*0a24*/ 	.word	index@(_Z25selective_scan_bwd_kernelI32Selective_Scan_bwd_kernel_traitsILi64ELi16ELb1ELb0ELb0ELb1ELb1EffEEv12SSMParamsBwd)
        /*0a28*/ 	.word	0x000000e1


	//----- nvinfo : EIATTR_FRAME_SIZE
	.align		4
.L_461:
        /*0a2c*/ 	.byte	0x04, 0x11
        /*0a2e*/ 	.short	(.L_463 - .L_462)
	.align		4
.L_462:
        /*0a30*/ 	.word	index@(_Z25selective_scan_bwd_kernelI32Selective_Scan_bwd_kernel_traitsILi64ELi16ELb1ELb0ELb0ELb1ELb1EffEEv12SSMParamsBwd)
        /*0a34*/ 	.word	0x00000000


	//----- nvinfo : EIATTR_REGCOUNT
	.align		4
.L_463:
        /*0a38*/ 	.byte	0x04, 0x2f
        /*0a3a*/ 	.short	(.L_465 - .L_464)
	.align		4
.L_464:
        /*0a3c*/ 	.word	index@(_Z25selective_scan_bwd_kernelI32Selective_Scan_bwd_kernel_traitsILi64ELi16ELb1ELb0ELb0ELb1ELb0EffEEv12SSMParamsBwd)
        /*0a40*/ 	.word	0x000000e1


	//----- nvinfo : EIATTR_FRAME_SIZE
	.align		4
.L_465:
        /*0a44*/ 	.byte	0x04, 0x11
        /*0a46*/ 	.short	(.L_467 - .L_466)
	.align		4
.L_466:
        /*0a48*/ 	.word	index@(_Z25selective_scan_bwd_kernelI32Selective_Scan_bwd_kernel_traitsILi64ELi16ELb1ELb0ELb0ELb1ELb0EffEEv12SSMParamsBwd)
        /*0a4c*/ 	.word	0x00000000


	//----- nvinfo : EIATTR_REGCOUNT
	.align		4
.L_467:
        /*0a50*/ 	.byte	0x04, 0x2f
        /*0a52*/ 	.short	(.L_469 - .L_468)
	.align		4
.L_468:
        /*0a54*/ 	.word	index@(_Z25selective_scan_bwd_kernelI32Selective_Scan_bwd_kernel_traitsILi64ELi16ELb1ELb0ELb0ELb0ELb1EffEEv12SSMParamsBwd)
        /*0a58*/ 	.word	0x000000dd


	//----- nvinfo : EIATTR_FRAME_SIZE
	.align		4
.L_469:
        /*0a5c*/ 	.byte	0x04, 0x11
        /*0a5e*/ 	.short	(.L_471 - .L_470)
	.align		4
.L_470:
        /*0a60*/ 	.word	index@(_Z25selective_scan_bwd_kernelI32Selective_Scan_bwd_kernel_traitsILi64ELi16ELb1ELb0ELb0ELb0ELb1EffEEv12SSMParamsBwd)
        /*0a64*/ 	.word	0x00000000


	//----- nvinfo : EIATTR_REGCOUNT
	.align		4
.L_471:
        /*0a68*/ 	.byte	0x04, 0x2f
        /*0a6a*/ 	.short	(.L_473 - .L_472)
	.align		4
.L_472:
        /*0a6c*/ 	.word	index@(_Z25selective_scan_bwd_kernelI32Selective_Scan_bwd_kernel_traitsILi64ELi16ELb1ELb0ELb0ELb0ELb0EffEEv12SSMParamsBwd)
        /*0a70*/ 	.word	0x000000df


	//----- nvinfo : EIATTR_FRAME_SIZE
	.align		4
.L_473:
        /*0a74*/ 	.byte	0x04, 0x11
        /*0a76*/ 	.short	(.L_475 - .L_474)
	.align		4
.L_474:
        /*0a78*/ 	.word	index@(_Z25selective_scan_bwd_kernelI32Selective_Scan_bwd_kernel_traitsILi64ELi16ELb1ELb0ELb0ELb0ELb0EffEEv12SSMParamsBwd)
        /*0a7c*/ 	.word	0x00000000


	//----- nvinfo : EIATTR_REGCOUNT
	.align		4
.L_475:
        /*0a80*/ 	.byte	0x04, 0x2f
        /*0a82*/ 	.short	(.L_477 - .L_476)
	.align		4
.L_476:
        /*0a84*/ 	.word	index@(_Z25selective_scan_bwd_kernelI32Selective_Scan_bwd_kernel_traitsILi64ELi16ELb0ELb1ELb1ELb1ELb1EffEEv12SSMParamsBwd)
        /*0a88*/ 	.word	0x000000ff


	//----- nvinfo : EIATTR_FRAME_SIZE
	.align		4
.L_477:
        /*0a8c*/ 	.byte	0x04, 0x11
        /*0a8e*/ 	.short	(.L_479 - .L_478)
	.align		4
.L_478:
        /*0a90*/ 	.word	index@(_Z25selective_scan_bwd_kernelI32Selective_Scan_bwd_kernel_traitsILi64ELi16ELb0ELb1ELb1ELb1ELb1EffEEv12SSMParamsBwd)
        /*0a94*/ 	.word	0x00000000


	//----- nvinfo : EIATTR_REGCOUNT
	.align		4
.L_479:
        /*0a98*/ 	.byte	0x04, 0x2f
        /*0a9a*/ 	.short	(.L_481 - .L_480)
	.align		4
.L_480:
        /*0a9c*/ 	.word	index@(_Z25selective_scan_bwd_kernelI32Selective_Scan_bwd_kernel_traitsILi64ELi16ELb0ELb1ELb1ELb1ELb0EffEEv12SSMParamsBwd)
        /*0aa0*/ 	.word	0x000000fe


	//----- nvinfo : EIATTR_FRAME_SIZE
	.align		4
.L_481:
        /*0aa4*/ 	.byte	0x04, 0x11
        /*0aa6*/ 	.short	(.L_483 - .L_482)
	.align		4
.L_482:
        /*0aa8*/ 	.word	index@(_Z25selective_scan_bwd_kernelI32Selective_Scan_bwd_kernel_traitsILi64ELi16ELb0ELb1ELb1ELb1ELb0EffEEv12SSMParamsBwd)
        /*0aac*/ 	.word	0x00000000


	//----- nvinfo : EIATTR_REGCOUNT
	.align		4
.L_483:
        /*0ab0*/ 	.byte	0x04, 0x2f
        /*0ab2*/ 	.short	(.L_485 - .L_484)
	.align		4
.L_484:
        /*0ab4*/ 	.word	index@(_Z25selective_scan_bwd_kernelI32Selective_Scan_bwd_kernel_traitsILi64ELi16ELb0ELb1ELb1ELb0ELb1EffEEv12SSMParamsBwd)
        /*0ab8*/ 	.word	0x000000ff


	//----- nvinfo : EIATTR_FRAME_SIZE
	.align		4
.L_485:
        /*0abc*/ 	.byte	0x04, 0x11
        /*0abe*/ 	.short	(.L_487 - .L_486)
	.align		4
.L_486:
        /*0ac0*/ 	.word	index@(_Z25selective_scan_bwd_kernelI32Selective_Scan_bwd_kernel_traitsILi64ELi16ELb0ELb1ELb1ELb0ELb1EffEEv12SSMParamsBwd)
        /*0ac4*/ 	.word	0x00000000


	//----- nvinfo : EIATTR_REGCOUNT
	.align		4
.L_487:
        /*0ac8*/ 	.byte	0x04, 0x2f
        /*0aca*/ 	.short	(.L_489 - .L_488)
	.align		4
.L_488:
        /*0acc*/ 	.word	index@(_Z25selective_scan_bwd_kernelI32Selective_Scan_bwd_kernel_traitsILi64ELi16ELb0ELb1ELb1ELb0ELb0EffEEv12SSMParamsBwd)
        /*0ad0*/ 	.word	0x000000fe


	//----- nvinfo : EIATTR_FRAME_SIZE
	.align		4
.L_489:
        /*0ad4*/ 	.byte	0x04, 0x11
        /*0ad6*/ 	.short	(.L_491 - .L_490)
	.align		4
.L_490:
        /*0ad8*/ 	.word	index@(_Z25selective_scan_bwd_kernelI32Selective_Scan_bwd_kernel_traitsILi64ELi16ELb0ELb1ELb1ELb0ELb0EffEEv12SSMParamsBwd)
        /*0adc*/ 	.word	0x00000000


	//----- nvinfo : EIATTR_REGCOUNT
	.align		4
.L_491:
        /*0ae0*/ 	.byte	0x04, 0x2f
        /*0ae2*/ 	.short	(.L_493 - .L_492)
	.align		4
.L_492:
        /*0ae4*/ 	.word	index@(_Z25selective_scan_bwd_kernelI32Selective_Scan_bwd_kernel_traitsILi64ELi16ELb0ELb1ELb0ELb1ELb1EffEEv12SSMParamsBwd)
        /*0ae8*/ 	.word	0x000000f3


	//----- nvinfo : EIATTR_FRAME_SIZE
	.align		4
.L_493:
        /*0aec*/ 	.byte	0x04, 0x11
        /*0aee*/ 	.short	(.L_495 - .L_494)
	.align		4
.L_494:
        /*0af0*/ 	.word	index@(_Z25selective_scan_bwd_kernelI32Selective_Scan_bwd_kernel_traitsILi64ELi16ELb0ELb1ELb0ELb1ELb1EffEEv12SSMParamsBwd)
        /*0af4*/ 	.word	0x00000000


	//----- nvinfo : EIATTR_REGCOUNT
	.align		4
.L_495:
        /*0af8*/ 	.byte	0x04, 0x2f
        /*0afa*/ 	.short	(.L_497 - .L_496)
	.align		4
.L_496:
        /*0afc*/ 	.word	index@(_Z25selective_scan_bwd_kernelI32Selective_Scan_bwd_kernel_traitsILi64ELi16ELb0ELb1ELb0ELb1ELb0EffEEv12SSMParamsBwd)
        /*0b00*/ 	.word	0x000000f6


	//----- nvinfo : EIATTR_FRAME_SIZE
	.align		4
.L_497:
        /*0b04*/ 	.byte	0x04, 0x11
        /*0b06*/ 	.short	(.L_499 - .L_498)
	.align		4
.L_498:
        /*0b08*/ 	.word	index@(_Z25selective_scan_bwd_kernelI32Selective_Scan_bwd_kernel_traitsILi64ELi16ELb0ELb1ELb0ELb1ELb0EffEEv12SSMParamsBwd)
        /*0b0c*/ 	.word	0x00000000


	//----- nvinfo : EIATTR_REGCOUNT
	.align		4
.L_499:
        /*0b10*/ 	.byte	0x04, 0x2f
        /*0b12*/ 	.short	(.L_501 - .L_500)
	.align		4
.L_500:
        /*0b14*/ 	.word	index@(_Z25selective_scan_bwd_kernelI32Selective_Scan_bwd_kernel_traitsILi64ELi16ELb0ELb1ELb0ELb0ELb1EffEEv12SSMParamsBwd)
        /*0b18*/ 	.word	0x000000f5


	//----- nvinfo : EIATTR_FRAME_SIZE
	.align		4
.L_501:
        /*0b1c*/ 	.byte	0x04, 0x11
        /*0b1e*/ 	.short	(.L_503 - .L_502)
	.align		4
.L_502:
        /*0b20*/ 	.word	index@(_Z25selective_scan_bwd_kernelI32Selective_Scan_bwd_kernel_traitsILi64ELi16ELb0ELb1ELb0ELb0ELb1EffEEv12SSMParamsBwd)
        /*0b24*/ 	.word	0x00000000


	//----- nvinfo : EIATTR_REGCOUNT
	.align		4
.L_503:
        /*0b28*/ 	.byte	0x04, 0x2f
        /*0b2a*/ 	.short	(.L_505 - .L_504)
	.align		4
.L_504:
        /*0b2c*/ 	.word	index@(_Z25selective_scan_bwd_kernelI32Selective_Scan_bwd_kernel_traitsILi64ELi16ELb0ELb1ELb0ELb0ELb0EffEEv12SSMParamsBwd)
        /*0b30*/ 	.word	0x000000f4


	//----- nvinfo : EIATTR_FRAME_SIZE
	.align		4
.L_505:
        /*0b34*/ 	.byte	0x04, 0x11
        /*0b36*/ 	.short	(.L_507 - .L_506)
	.align		4
.L_506:
        /*0b38*/ 	.word	index@(_Z25selective_scan_bwd_kernelI32Selective_Scan_bwd_kernel_traitsILi64ELi16ELb0ELb1ELb0ELb0ELb0EffEEv12SSMParamsBwd)
        /*0b3c*/ 	.word	0x00000000


	//----- nvinfo : EIATTR_REGCOUNT
	.align		4
.L_507:
        /*0b40*/ 	.byte	0x04, 0x2f
        /*0b42*/ 	.short	(.L_509 - .L_508)
	.align		4
.L_508:
        /*0b44*/ 	.word	index@(_Z25selective_scan_bwd_kernelI32Selective_Scan_bwd_kernel_traitsILi64ELi16ELb0ELb0ELb1ELb1ELb1EffEEv12SSMParamsBwd)
        /*0b48*/ 	.word	0x000000f8


	//----- nvinfo : EIATTR_FRAME_SIZE
	.align		4
.L_509:
        /*0b4c*/ 	.byte	0x04, 0x11
        /*0b4e*/ 	.short	(.L_511 - .L_510)
	.align		4
.L_510:
        /*0b50*/ 	.word	index@(_Z25selective_scan_bwd_kernelI32Selective_Scan_bwd_kernel_traitsILi64ELi16ELb0ELb0ELb1ELb1ELb1EffEEv12SSMParamsBwd)
        /*0b54*/ 	.word	0x00000000


	//----- nvinfo : EIATTR_REGCOUNT
	.align		4
.L_511:
        /*0b58*/ 	.byte	0x04, 0x2f
        /*0b5a*/ 	.short	(.L_513 - .L_512)
	.align		4
.L_512:
        /*0b5c*/ 	.word	index@(_Z25selective_scan_bwd_kernelI32Selective_Scan_bwd_kernel_traitsILi64ELi16ELb0ELb0ELb1ELb1ELb0EffEEv12SSMParamsBwd)
        /*0b60*/ 	.word	0x000000fd


	//----- nvinfo : EIATTR_FRAME_SIZE
	.align		4
.L_513:
        /*0b64*/ 	.byte	0x04, 0x11
        /*0b66*/ 	.short	(.L_515 - .L_514)
	.align		4
.L_514:
        /*0b68*/ 	.word	index@(_Z25selective_scan_bwd_kernelI32Selective_Scan_bwd_kernel_traitsILi64ELi16ELb0ELb0ELb1ELb1ELb0EffEEv12SSMParamsBwd)
        /*0b6c*/ 	.word	0x00000000


	//----- nvinfo : EIATTR_REGCOUNT
	.align		4
.L_515:
        /*0b70*/ 	.byte	0x04, 0x2f
        /*0b72*/ 	.short	(.L_517 - .L_516)
	.align		4
.L_516:
        /*0b74*/ 	.word	index@(_Z25selective_scan_bwd_kernelI32Selective_Scan_bwd_kernel_traitsILi64ELi16ELb0ELb0ELb1ELb0ELb1EffEEv12SSMParamsBwd)
        /*0b78*/ 	.word	0x000000f7


	//----- nvinfo : EIATTR_FRAME_SIZE
	.align		4
.L_517:
        /*0b7c*/ 	.byte	0x04, 0x11
        /*0b7e*/ 	.short	(.L_519 - .L_518)
	.align		4
.L_518:
        /*0b80*/ 	.word	index@(_Z25selective_scan_bwd_kernelI32Selective_Scan_bwd_kernel_traitsILi64ELi16ELb0ELb0ELb1ELb0ELb1EffEEv12SSMParamsBwd)
        /*0b84*/ 	.word	0x00000000


	//----- nvinfo : EIATTR_REGCOUNT
	.align		4
.L_519:
        /*0b88*/ 	.byte	0x04, 0x2f
        /*0b8a*/ 	.short	(.L_521 - .L_520)
	.align		4
.L_520:
        /*0b8c*/ 	.word	index@(_Z25selective_scan_bwd_kernelI32Selective_Scan_bwd_kernel_traitsILi64ELi16ELb0ELb0ELb1ELb0ELb0EffEEv12SSMParamsBwd)
        /*0b90*/ 	.word	0x000000f7


	//----- nvinfo : EIATTR_FRAME_SIZE
	.align		4
.L_521:
        /*0b94*/ 	.byte	0x04, 0x11
        /*0b96*/ 	.short	(.L_523 - .L_522)
	.align		4
.L_522:
        /*0b98*/ 	.word	index@(_Z25selective_scan_bwd_kernelI32Selective_Scan_bwd_kernel_traitsILi64ELi16ELb0ELb0ELb1ELb0ELb0EffEEv12SSMParamsBwd)
        /*0b9c*/ 	.word	0x00000000


	//----- nvinfo : EIATTR_REGCOUNT
	.align		4
.L_523:
        /*0ba0*/ 	.byte	0x04, 0x2f
        /*0ba2*/ 	.short	(.L_525 - .L_524)
	.align		4
.L_524:
        /*0ba4*/ 	.word	index@(_Z25selective_scan_bwd_kernelI32Selective_Scan_bwd_kernel_traitsILi64ELi16ELb0ELb0ELb0ELb1ELb1EffEEv12SSMParamsBwd)
        /*0ba8*/ 	.word	0x000000f7


	//----- nvinfo : EIATTR_FRAME_SIZE
	.align		4
.L_525:
        /*0bac*/ 	.byte	0x04, 0x11
        /*0bae*/ 	.short	(.L_527 - .L_526)
	.align		4
.L_526:
        /*0bb0*/ 	.word	index@(_Z25selective_scan_bwd_kernelI32Selective_Scan_bwd_kernel_traitsILi64ELi16ELb0ELb0ELb0ELb1ELb1EffEEv12SSMParamsBwd)
        /*0bb4*/ 	.word	0x00000000


	//----- nvinfo : EIATTR_REGCOUNT
	.align		4
.L_527:
        /*0bb8*/ 	.byte	0x04, 0x2f
        /*0bba*/ 	.short	(.L_529 - .L_528)
	.align		4
.L_528:
        /*0bbc*/ 	.word	index@(_Z25selective_scan_bwd_kernelI32Selective_Scan_bwd_kernel_traitsILi64ELi16ELb0ELb0ELb0ELb1ELb0EffEEv12SSMParamsBwd)
        /*0bc0*/ 	.word	0x000000e0


	//----- nvinfo : EIATTR_FRAME_SIZE
	.align		4
.L_529:
        /*0bc4*/ 	.byte	0x04, 0x11
        /*0bc6*/ 	.short	(.L_531 - .L_530)
	.align		4
.L_530:
        /*0bc8*/ 	.word	index@(_Z25selective_scan_bwd_kernelI32Selective_Scan_bwd_kernel_traitsILi64ELi16ELb0ELb0ELb0ELb1ELb0EffEEv12SSMParamsBwd)
        /*0bcc*/ 	.word	0x00000000


	//----- nvinfo : EIATTR_REGCOUNT
	.align		4
.L_531:
        /*0bd0*/ 	.byte	0x04, 0x2f
        /*0bd2*/ 	.short	(.L_533 - .L_532)
	.align		4
.L_532:
        /*0bd4*/ 	.word	index@(_Z25selective_scan_bwd_kernelI32Selective_Scan_bwd_kernel_traitsILi64ELi16ELb0ELb0ELb0ELb0ELb1EffEEv12SSMParamsBwd)
        /*0bd8*/ 	.word	0x000000de


	//----- nvinfo : EIATTR_FRAME_SIZE
	.align		4
.L_533:
        /*0bdc*/ 	.byte	0x04, 0x11
        /*0bde*/ 	.short	(.L_535 - .L_534)
	.align		4
.L_534:
        /*0be0*/ 	.word	index@(_Z25selective_scan_bwd_kernelI32Selective_Scan_bwd_kernel_traitsILi64ELi16ELb0ELb0ELb0ELb0ELb1EffEEv12SSMParamsBwd)
        /*0be4*/ 	.word	0x00000000


	//----- nvinfo : EIATTR_REGCOUNT
	.align		4
.L_535:
        /*0be8*/ 	.byte	0x04, 0x2f
        /*0bea*/ 	.short	(.L_537 - .L_536)
	.align		4
.L_536:
        /*0bec*/ 	.word	index@(_Z25selective_scan_bwd_kernelI32Selective_Scan_bwd_kernel_traitsILi64ELi16ELb0ELb0ELb0ELb0ELb0EffEEv12SSMParamsBwd)
        /*0bf0*/ 	.word	0x000000e2


	//----- nvinfo : EIATTR_FRAME_SIZE
	.align		4
.L_537:
        /*0bf4*/ 	.byte	0x04, 0x11
        /*0bf6*/ 	.short	(.L_539 - .L_538)
	.align		4
.L_538:
        /*0bf8*/ 	.word	index@(_Z25selective_scan_bwd_kernelI32Selective_Scan_bwd_kernel_traitsILi64ELi16ELb0ELb0ELb0ELb0ELb0EffEEv12SSMParamsBwd)
        /*0bfc*/ 	.word	0x00000000


	//----- nvinfo : EIATTR_REGCOUNT
	.align		4
.L_539:
        /*0c00*/ 	.byte	0x04, 0x2f
        /*0c02*/ 	.short	(.L_541 - .L_540)
	.align		4
.L_540:
        /*0c04*/ 	.word	index@(_Z25selective_scan_bwd_kernelI32Selective_Scan_bwd_kernel_traitsILi128ELi16ELb1ELb1ELb1ELb1ELb1EffEEv12SSMParamsBwd)
        /*0c08*/ 	.word	0x000000a8


	//----- nvinfo : EIATTR_FRAME_SIZE
	.align		4
.L_541:
        /*0c0c*/ 	.byte	0x04, 0x11
        /*0c0e*/ 	.short	(.L_543 - .L_542)
	.align		4
.L_542:
        /*0c10*/ 	.word	index@(_Z25selective_scan_bwd_kernelI32Selective_Scan_bwd_kernel_traitsILi128ELi16ELb1ELb1ELb1ELb1ELb1EffEEv12SSMParamsBwd)
        /*0c14*/ 	.word	0x00000058


	//----- nvinfo : EIATTR_REGCOUNT
	.align		4
.L_543:
        /*0c18*/ 	.byte	0x04, 0x2f
        /*0c1a*/ 	.short	(.L_545 - .L_544)
	.align		4
.L_544:
        /*0c1c*/ 	.word	index@(_Z25selective_scan_bwd_kernelI32Selective_Scan_bwd_kernel_traitsILi128ELi16ELb1ELb1ELb1ELb1ELb0EffEEv12SSMParamsBwd)
        /*0c20*/ 	.word	0x000000a8


	//----- nvinfo : EIATTR_FRAME_SIZE
	.align		4
.L_545:
        /*0c24*/ 	.byte	0x04, 0x11
        /*0c26*/ 	.short	(.L_547 - .L_546)
	.align		4
.L_546:
        /*0c28*/ 	.word	index@(_Z25selective_scan_bwd_kernelI32Selective_Scan_bwd_kernel_traitsILi128ELi16ELb1ELb1ELb1ELb1ELb0EffEEv12SSMParamsBwd)
        /*0c2c*/ 	.word	0x00000058


	//----- nvinfo : EIATTR_REGCOUNT
	.align		4
.L_547:
        /*0c30*/ 	.byte	0x04, 0x2f
        /*0c32*/ 	.short	(.L_549 - .L_548)
	.align		4
.L_548:
        /*0c34*/ 	.word	index@(_Z25selective_scan_bwd_kernelI32Selective_Scan_bwd_kernel_traitsILi128ELi16ELb1ELb1ELb1ELb0ELb1EffEEv12SSMParamsBwd)
        /*0c38*/ 	.word	0x000000a8


	//----- nvinfo : EIATTR_FRAME_SIZE
	.align		4
.L_549:
        /*0c3c*/ 	.byte	0x04, 0x11
        /*0c3e*/ 	.short	(.L_551 - .L_550)
	.align		4
.L_550:
        /*0c40*/ 	.word	index@(_Z25selective_scan_bwd_kernelI32Selective_Scan_bwd_kernel_traitsILi128ELi16ELb1ELb1ELb1ELb0ELb1EffEEv12SSMParamsBwd)
        /*0c44*/ 	.word	0x00000058


	//----- nvinfo : EIATTR_REGCOUNT
	.align		4
.L_551:
        /*0c48*/ 	.byte	0x04, 0x2f
        /*0c4a*/ 	.short	(.L_553 - .L_552)
	.align		4
.L_552:
        /*0c4c*/ 	.word	index@(_Z25selective_scan_bwd_kernelI32Selective_Scan_bwd_kernel_traitsILi128ELi16ELb1ELb1ELb1ELb0ELb0EffEEv12SSMParamsBwd)
        /*0c50*/ 	.word	0x000000a8


	//----- nvinfo : EIATTR_FRAME_SIZE
	.align		4
.L_553:
        /*0c54*/ 	.byte	0x04, 0x11
        /*0c56*/ 	.short	(.L_555 - .L_554)
	.align		4
.L_554:
        /*0c58*/ 	.word	index@(_Z25selective_scan_bwd_kernelI32Selective_Scan_bwd_kernel_traitsILi128ELi16ELb1ELb1ELb1ELb0ELb0EffEEv12SSMParamsBwd)
        /*0c5c*/ 	.word	0x00000058


	//----- nvinfo : EIATTR_REGCOUNT
	.align		4
.L_555:
        /*0c60*/ 	.byte	0x04, 0x2f
        /*0c62*/ 	.short	(.L_557 - .L_556)
	.align		4
.L_556:
        /*0c64*/ 	.word	index@(_Z25selective_scan_bwd_kernelI32Selective_Scan_bwd_kernel_traitsILi128ELi16ELb1ELb1ELb0ELb1ELb1EffEEv12SSMParamsBwd)
        /*0c68*/ 	.word	0x000000a8


	//----- nvinfo : EIATTR_FRAME_SIZE
	.align		4
.L_557:
        /*0c6c*/ 	.byte	0x04, 0x11
        /*0c6e*/ 	.short	(.L_559 - .L_558)
	.align		4
.L_558:
        /*0c70*/ 	.word	index@(_Z25selective_scan_bwd_kernelI32Selective_Scan_bwd_kernel_traitsILi128ELi16ELb1ELb1ELb0ELb1ELb1EffEEv12SSMParamsBwd)
        /*0c74*/ 	.word	0x00000050


	//----- nvinfo : EIATTR_REGCOUNT
	.align		4
.L_559:
        /*0c78*/ 	.byte	0x04, 0x2f
        /*0c7a*/ 	.short	(.L_561 - .L_560)
	.align		4
.L_560:
        /*0c7c*/ 	.word	index@(_Z25selective_scan_bwd_kernelI32Selective_Scan_bwd_kernel_traitsILi128ELi16ELb1ELb1ELb0ELb1ELb0EffEEv12SSMParamsBwd)
        /*0c80*/ 	.word	0x000000a8


	//----- nvinfo : EIATTR_FRAME_SIZE
	.align		4
.L_561:
        /*0c84*/ 	.byte	0x04, 0x11
        /*0c86*/ 	.short	(.L_563 - .L_562)
	.align		4
.L_562:
        /*0c88*/ 	.word	index@(_Z25selective_scan_bwd_kernelI32Selective_Scan_bwd_kernel_traitsILi128ELi16ELb1ELb1ELb0ELb1ELb0EffEEv12SSMParamsBwd)
        /*0c8c*/ 	.word	0x00000050


	//----- nvinfo : EIATTR_REGCOUNT
	.align		4
.L_563:
        /*0c90*/ 	.byte	0x04, 0x2f
        /*0c92*/ 	.short	(.L_565 - .L_564)
	.align		4
.L_564:
        /*0c94*/ 	.word	index@(_Z25selective_scan_bwd_kernelI32Selective_Scan_bwd_kernel_traitsILi128ELi16ELb1ELb1ELb0ELb0ELb1EffEEv12SSMParamsBwd)
        /*0c98*/ 	.word	0x000000a8


	//----- nvinfo : EIATTR_FRAME_SIZE
	.align		4
.L_565:
        /*0c9c*/ 	.byte	0x04, 0x11
        /*0c9e*/ 	.short	(.L_567 - .L_566)
	.align		4
.L_566:
        /*0ca0*/ 	.word	index@(_Z25selective_scan_bwd_kernelI32Selective_Scan_bwd_kernel_traitsILi128ELi16ELb1ELb1ELb0ELb0ELb1EffEEv12SSMParamsBwd)
        /*0ca4*/ 	.word	0x00000050


	//----- nvinfo : EIATTR_REGCOUNT
	.align		4
.L_567:
        /*0ca8*/ 	.byte	0x04, 0x2f
        /*0caa*/ 	.short	(.L_569 - .L_568)
	.align		4
.L_568:
        /*0cac*/ 	.word	index@(_Z25selective_scan_bwd_kernelI32Selective_Scan_bwd_kernel_traitsILi128ELi16ELb1ELb1ELb0ELb0ELb0EffEEv12SSMParamsBwd)
        /*0cb0*/ 	.word	0x000000a8


	//----- nvinfo : EIATTR_FRAME_SIZE
	.align		4
.L_569:
        /*0cb4*/ 	.byte	0x04, 0x11
        /*0cb6*/ 	.short	(.L_571 - .L_570)
	.align		4
.L_570:
        /*0cb8*/ 	.word	index@(_Z25selective_scan_bwd_kernelI32Selective_Scan_bwd_kernel_traitsILi128ELi16ELb1ELb1ELb0ELb0ELb0EffEEv12SSMParamsBwd)
        /*0cbc*/ 	.word	0x00000050


	//----- nvinfo : EIATTR_REGCOUNT
	.align		4
.L_571:
        /*0cc0*/ 	.byte	0x04, 0x2f
        /*0cc2*/ 	.short	(.L_573 - .L_572)
	.align		4
.L_572:
        /*0cc4*/ 	.word	index@(_Z25selective_scan_bwd_kernelI32Selective_Scan_bwd_kernel_traitsILi128ELi16ELb1ELb0ELb1ELb1ELb1EffEEv12SSMParamsBwd)
        /*0cc8*/ 	.word	0x000000a8


	//----- nvinfo : EIATTR_FRAME_SIZE
	.align		4
.L_573:
        /*0ccc*/ 	.byte	0x04, 0x11
        /*0cce*/ 	.short	(.L_575 - .L_574)
	.align		4
.L_574:
        /*0cd0*/ 	.word	index@(_Z25selective_scan_bwd_kernelI32Selective_Scan_bwd_kernel_traitsILi128ELi16ELb1ELb0ELb1ELb1ELb1EffEEv12SSMParamsBwd)
        /*0cd4*/ 	.word	0x00000018


	//----- nvinfo : EIATTR_REGCOUNT
	.align		4
.L_575:
        /*0cd8*/ 	.byte	0x04, 0x2f
        /*0cda*/ 	.short	(.L_577 - .L_576)
	.align		4
.L_576:
        /*0cdc*/ 	.word	index@(_Z25selective_scan_bwd_kernelI32Selective_Scan_bwd_kernel_traitsILi128ELi16ELb1ELb0ELb1ELb1ELb0EffEEv12SSMParamsBwd)
        /*0ce0*/ 	.word	0x000000a8


	//----- nvinfo : EIATTR_FRAME_SIZE
	.align		4
.L_577:
        /*0ce4*/ 	.byte	0x04, 0x11
        /*0ce6*/ 	.short	(.L_579 - .L_578)
	.align		4
.L_578:
        /*0ce8*/ 	.word	index@(_Z25selective_scan_bwd_kernelI32Selective_Scan_bwd_kernel_traitsILi128ELi16ELb1ELb0ELb1ELb1ELb0EffEEv12SSMParamsBwd)
        /*0cec*/ 	.word	0x00000018


	//----- nvinfo : EIATTR_REGCOUNT
	.align		4
.L_579:
        /*0cf0*/ 	.byte	0x04, 0x2f
        /*0cf2*/ 	.short	(.L_581 - .L_580)
	.align		4
.L_580:
        /*0cf4*/ 	.word	index@(_Z25selective_scan_bwd_kernelI32Selective_Scan_bwd_kernel_traitsILi128ELi16ELb1ELb0ELb1ELb0ELb1EffEEv12SSMParamsBwd)
        /*0cf8*/ 	.word	0x000000a8


	//----- nvinfo : EIATTR_FRAME_SIZE
	.align		4
.L_581:
        /*0cfc*/ 	.byte	0x04, 0x11
        /*0cfe*/ 	.short	(.L_583 - .L_582)
	.align		4
.L_582:
        /*0d00*/ 	.word	index@(_Z25selective_scan_bwd_kernelI32Selective_Scan_bwd_kernel_traitsILi128ELi16ELb1ELb0ELb1ELb0ELb1EffEEv12SSMParamsBwd)
        /*0d04*/ 	.word	0x00000010


	//----- nvinfo : EIATTR_REGCOUNT
	.align		4
.L_583:
        /*0d08*/ 	.byte	0x04, 0x2f
        /*0d0a*/ 	.short	(.L_585 - .L_584)
	.align		4
.L_584:
        /*0d0c*/ 	.word	index@(_Z25selective_scan_bwd_kernelI32Selective_Scan_bwd_kernel_traitsILi128ELi16ELb1ELb0ELb1ELb0ELb0EffEEv12SSMParamsBwd)
        /*0d10*/ 	.word	0x000000a8


	//----- nvinfo : EIATTR_FRAME_SIZE
	.align		4
.L_585:
        /*0d14*/ 	.byte	0x04, 0x11
        /*0d16*/ 	.short	(.L_587 - .L_586)
	.align		4
.L_586:
        /*0d18*/ 	.word	index@(_Z25selective_scan_bwd_kernelI32Selective_Scan_bwd_kernel_traitsILi128ELi16ELb1ELb0ELb1ELb0ELb0EffEEv12SSMParamsBwd)
        /*0d1c*/ 	.word	0x00000010


	//----- nvinfo : EIATTR_REGCOUNT
	.align		4
.L_587:
        /*0d20*/ 	.byte	0x04, 0x2f
        /*0d22*/ 	.short	(.L_589 - .L_588)
	.align		4
.L_588:
        /*0d24*/ 	.word	index@(_Z25selective_scan_bwd_kernelI32Selective_Scan_bwd_kernel_traitsILi128ELi16ELb1ELb0ELb0ELb1ELb1EffEEv12SSMParamsBwd)
        /*0d28*/ 	.word	0x000000a3


	//----- nvinfo : EIATTR_FRAME_SIZE
	.align		4
.L_589:
        /*0d2c*/ 	.byte	0x04, 0x11
        /*0d2e*/ 	.short	(.L_591 - .L_590)
	.align		4
.L_590:
        /*0d30*/ 	.word	index@(_Z25selective_scan_bwd_kernelI32Selective_Scan_bwd_kernel_traitsILi128ELi16ELb1ELb0ELb0ELb1ELb1EffEEv12SSMParamsBwd)
        /*0d34*/ 	.word	0x00000000


	//----- nvinfo : EIATTR_REGCOUNT
	.align		4
.L_591:
        /*0d38*/ 	.byte	0x04, 0x2f
        /*0d3a*/ 	.short	(.L_593 - .L_592)
	.align		4
.L_592:
        /*0d3c*/ 	.word	index@(_Z25selective_scan_bwd_kernelI32Selective_Scan_bwd_kernel_traitsILi128ELi16ELb1ELb0ELb0ELb1ELb0EffEEv12SSMParamsBwd)
        /*0d40*/ 	.word	0x000000a4


	//----- nvinfo : EIATTR_FRAME_SIZE
	.align		4
.L_593:
        /*0d44*/ 	.byte	0x04, 0x11
        /*0d46*/ 	.short	(.L_595 - .L_594)
	.align		4
.L_594:
        /*0d48*/ 	.word	index@(_Z25selective_scan_bwd_kernelI32Selective_Scan_bwd_kernel_traitsILi128ELi16ELb1ELb0ELb0ELb1ELb0EffEEv12SSMParamsBwd)
        /*0d4c*/ 	.word	0x00000000


	//----- nvinfo : EIATTR_REGCOUNT
	.align		4
.L_595:
        /*0d50*/ 	.byte	0x04, 0x2f
        /*0d52*/ 	.short	(.L_597 - .L_596)
	.align		4
.L_596:
        /*0d54*/ 	.word	index@(_Z25selective_scan_bwd_kernelI32Selective_Scan_bwd_kernel_traitsILi128ELi16ELb1ELb0ELb0ELb0ELb1EffEEv12SSMParamsBwd)
        /*0d58*/ 	.word	0x000000a2


	//----- nvinfo : EIATTR_FRAME_SIZE
	.align		4
.L_597:
        /*0d5c*/ 	.byte	0x04, 0x11
        /*0d5e*/ 	.short	(.L_599 - .L_598)
	.align		4
.L_598:
        /*0d60*/ 	.word	index@(_Z25selective_scan_bwd_kernelI32Selective_Scan_bwd_kernel_traitsILi128ELi16ELb1ELb0ELb0ELb0ELb1EffEEv12SSMParamsBwd)
        /*0d64*/ 	.word	0x00000000


	//----- nvinfo : EIATTR_REGCOUNT
	.align		4
.L_599:
        /*0d68*/ 	.byte	0x04, 0x2f
        /*0d6a*/ 	.short	(.L_601 - .L_600)
	.align		4
.L_600:
        /*0d6c*/ 	.word	index@(_Z25selective_scan_bwd_kernelI32Selective_Scan_bwd_kernel_traitsILi128ELi16ELb1ELb0ELb0ELb0ELb0EffEEv12SSMParamsBwd)
        /*0d70*/ 	.word	0x000000a3


	//----- nvinfo : EIATTR_FRAME_SIZE
	.align		4
.L_601:
        /*0d74*/ 	.byte	0x04, 0x11
        /*0d76*/ 	.short	(.L_603 - .L_602)
	.align		4
.L_602:
        /*0d78*/ 	.word	index@(_Z25selective_scan_bwd_kernelI32Selective_Scan_bwd_kernel_traitsILi128ELi16ELb1ELb0ELb0ELb0ELb0EffEEv12SSMParamsBwd)
        /*0d7c*/ 	.word	0x00000000


	//----- nvinfo : EIATTR_REGCOUNT
	.align		4
.L_603:
        /*0d80*/ 	.byte	0x04, 0x2f
        /*0d82*/ 	.short	(.L_605 - .L_604)
	.align		4
.L_604:
        /*0d84*/ 	.word	index@(_Z25selective_scan_bwd_kernelI32Selective_Scan_bwd_kernel_traitsILi128ELi16ELb0ELb1ELb1ELb1ELb1EffEEv12SSMParamsBwd)
        /*0d88*/ 	.word	0x000000a8


	//----- nvinfo : EIATTR_FRAME_SIZE
	.align		4
.L_605:
        /*0d8c*/ 	.byte	0x04, 0x11
        /*0d8e*/ 	.short	(.L_607 - .L_606)
	.align		4
.L_606:
        /*0d90*/ 	.word	index@(_Z25selective_scan_bwd_kernelI32Selective_Scan_bwd_kernel_traitsILi128ELi16ELb0ELb1ELb1ELb1ELb1EffEEv12SSMParamsBwd)
        /*0d94*/ 	.word	0x00000110


	//----- nvinfo : EIATTR_REGCOUNT
	.align		4
.L_607:
        /*0d98*/ 	.byte	0x04, 0x2f
        /*0d9a*/ 	.short	(.L_609 - .L_608)
	.align		4
.L_608:
        /*0d9c*/ 	.word	index@(_Z25selective_scan_bwd_kernelI32Selective_Scan_bwd_kernel_traitsILi128ELi16ELb0ELb1ELb1ELb1ELb0EffEEv12SSMParamsBwd)
        /*0da0*/ 	.word	0x000000a8


	//----- nvinfo : EIATTR_FRAME_SIZE
	.align		4
.L_609:
        /*0da4*/ 	.byte	0x04, 0x11
        /*0da6*/ 	.short	(.L_611 - .L_610)
	.align		4
.L_610:
        /*0da8*/ 	.word	index@(_Z25selective_scan_bwd_kernelI32Selective_Scan_bwd_kernel_traitsILi128ELi16ELb0ELb1ELb1ELb1ELb0EffEEv12SSMParamsBwd)
        /*0dac*/ 	.word	0x00000110


	//----- nvinfo : EIATTR_REGCOUNT
	.align		4
.L_611:
        /*0db0*/ 	.byte	0x04, 0x2f
        /*0db2*/ 	.short	(.L_613 - .L_612)
	.align		4
.L_612:
        /*0db4*/ 	.word	index@(_Z25selective_scan_bwd_kernelI32Selective_Scan_bwd_kernel_traitsILi128ELi16ELb0ELb1ELb1ELb0ELb1EffEEv12SSMParamsBwd)
        /*0db8*/ 	.word	0x000000a8


	//----- nvinfo : EIATTR_FRAME_SIZE
	.align		4
.L_613:
        /*0dbc*/ 	.byte	0x04, 0x11
        /*0dbe*/ 	.short	(.L_615 - .L_614)
	.align		4
.L_614:
        /*0dc0*/ 	.word	index@(_Z25selective_scan_bwd_kernelI32Selective_Scan_bwd_kernel_traitsILi128ELi16ELb0ELb1ELb1ELb0ELb1EffEEv12SSMParamsBwd)
        /*0dc4*/ 	.word	0x00000110


	//----- nvinfo : EIATTR_REGCOUNT
	.align		4
.L_615:
        /*0dc8*/ 	.byte	0x04, 0x2f
        /*0dca*/ 	.short	(.L_617 - .L_616)
	.align		4
.L_616:
        /*0dcc*/ 	.word	index@(_Z25selective_scan_bwd_kernelI32Selective_Scan_bwd_kernel_traitsILi128ELi16ELb0ELb1ELb1ELb0ELb0EffEEv12SSMParamsBwd)
        /*0dd0*/ 	.word	0x000000a8


	//----- nvinfo : EIATTR_FRAME_SIZE
	.align		4
.L_617:
        /*0dd4*/ 	.byte	0x04, 0x11
        /*0dd6*/ 	.short	(.L_619 - .L_618)
	.align		4
.L_618:
        /*0dd8*/ 	.word	index@(_Z25selective_scan_bwd_kernelI32Selective_Scan_bwd_kernel_traitsILi128ELi16ELb0ELb1ELb1ELb0ELb0EffEEv12SSMParamsBwd)
        /*0ddc*/ 	.word	0x00000110


	//----- nvinfo : EIATTR_REGCOUNT
	.align		4
.L_619:
        /*0de0*/ 	.byte	0x04, 0x2f
        /*0de2*/ 	.short	(.L_621 - .L_620)
	.align		4
.L_620:
        /*0de4*/ 	.word	index@(_Z25selective_scan_bwd_kernelI32Selective_Scan_bwd_kernel_traitsILi128ELi16ELb0ELb1ELb0ELb1ELb1EffEEv12SSMParamsBwd)
        /*0de8*/ 	.word	0x000000a8


	//----- nvinfo : EIATTR_FRAME_SIZE
	.align		4
.L_621:
        /*0dec*/ 	.byte	0x04, 0x11
        /*0dee*/ 	.short	(.L_623 - .L_622)
	.align		4
.L_622:
        /*0df0*/ 	.word	index@(_Z25selective_scan_bwd_kernelI32Selective_Scan_bwd_kernel_traitsILi128ELi16ELb0ELb1ELb0ELb1ELb1EffEEv12SSMParamsBwd)
        /*0df4*/ 	.word	0x00000110


	//----- nvinfo : EIATTR_REGCOUNT
	.align		4
.L_623:
        /*0df8*/ 	.byte	0x04, 0x2f
        /*0dfa*/ 	.short	(.L_625 - .L_624)
	.align		4
.L_624:
        /*0dfc*/ 	.word	index@(_Z25selective_scan_bwd_kernelI32Selective_Scan_bwd_kernel_traitsILi128ELi16ELb0ELb1ELb0ELb1ELb0EffEEv12SSMParamsBwd)
        /*0e00*/ 	.word	0x000000a8


	//----- nvinfo : EIATTR_FRAME_SIZE
	.align		4
.L_625:
        /*0e04*/ 	.byte	0x04, 0x11
        /*0e06*/ 	.short	(.L_627 - .L_626)
	.align		4
.L_626:
        /*0e08*/ 	.word	index@(_Z25selective_scan_bwd_kernelI32Selective_Scan_bwd_kernel_traitsILi128ELi16ELb0ELb1ELb0ELb1ELb0EffEEv12SSMParamsBwd)
        /*0e0c*/ 	.word	0x00000108


	//----- nvinfo : EIATTR_REGCOUNT
	.align		4
.L_627:
        /*0e10*/ 	.byte	0x04, 0x2f
        /*0e12*/ 	.short	(.L_629 - .L_628)
	.align		4
.L_628:
        /*0e14*/ 	.word	index@(_Z25selective_scan_bwd_kernelI32Selective_Scan_bwd_kernel_traitsILi128ELi16ELb0ELb1ELb0ELb0ELb1EffEEv12SSMParamsBwd)
        /*0e18*/ 	.word	0x000000a8


	//----- nvinfo : EIATTR_FRAME_SIZE
	.align		4
.L_629:
        /*0e1c*/ 	.byte	0x04, 0x11
        /*0e1e*/ 	.short	(.L_631 - .L_630)
	.align		4
.L_630:
        /*0e20*/ 	.word	index@(_Z25selective_scan_bwd_kernelI32Selective_Scan_bwd_kernel_traitsILi128ELi16ELb0ELb1ELb0ELb0ELb1EffEEv12SSMParamsBwd)
        /*0e24*/ 	.word	0x00000108


	//----- nvinfo : EIATTR_REGCOUNT
	.align		4
.L_631:
        /*0e28*/ 	.byte	0x04, 0x2f
        /*0e2a*/ 	.short	(.L_633 - .L_632)
	.align		4
.L_632:
        /*0e2c*/ 	.word	index@(_Z25selective_scan_bwd_kernelI32Selective_Scan_bwd_kernel_traitsILi128ELi16ELb0ELb1ELb0ELb0ELb0EffEEv12SSMParamsBwd)
        /*0e30*/ 	.word	0x000000a8


	//----- nvinfo : EIATTR_FRAME_SIZE
	.align		4
.L_633:
        /*0e34*/ 	.byte	0x04, 0x11
        /*0e36*/ 	.short	(.L_635 - .L_634)
	.align		4
.L_634:
        /*0e38*/ 	.word	index@(_Z25selective_scan_bwd_kernelI32Selective_Scan_bwd_kernel_traitsILi128ELi16ELb0ELb1ELb0ELb0ELb0EffEEv12SSMParamsBwd)
        /*0e3c*/ 	.word	0x00000108


	//----- nvinfo : EIATTR_REGCOUNT
	.align		4
.L_635:
        /*0e40*/ 	.byte	0x04, 0x2f
        /*0e42*/ 	.short	(.L_637 - .L_636)
	.align		4
.L_636:
        /*0e44*/ 	.word	index@(_Z25selective_scan_bwd_kernelI32Selective_Scan_bwd_kernel_traitsILi128ELi16ELb0ELb0ELb1ELb1ELb1EffEEv12SSMParamsBwd)
        /*0e48*/ 	.word	0x000000a8


	//----- nvinfo : EIATTR_FRAME_SIZE
	.align		4
.L_637:
        /*0e4c*/ 	.byte	0x04, 0x11
        /*0e4e*/ 	.short	(.L_639 - .L_638)
	.align		4
.L_638:
        /*0e50*/ 	.word	index@(_Z25selective_scan_bwd_kernelI32Selective_Scan_bwd_kernel_traitsILi128ELi16ELb0ELb0ELb1ELb1ELb1EffEEv12SSMParamsBwd)
        /*0e54*/ 	.word	0x000000c8


	//----- nvinfo : EIATTR_REGCOUNT
	.align		4
.L_639:
        /*0e58*/ 	.byte	0x04, 0x2f
        /*0e5a*/ 	.short	(.L_641 - .L_640)
	.align		4
.L_640:
        /*0e5c*/ 	.word	index@(_Z25selective_scan_bwd_kernelI32Selective_Scan_bwd_kernel_traitsILi128ELi16ELb0ELb0ELb1ELb1ELb0EffEEv12SSMParamsBwd)
        /*0e60*/ 	.word	0x000000a8


	//----- nvinfo : EIATTR_FRAME_SIZE
	.align		4
.L_641:
        /*0e64*/ 	.byte	0x04, 0x11
        /*0e66*/ 	.short	(.L_643 - .L_642)
	.align		4
.L_642:
        /*0e68*/ 	.word	index@(_Z25selective_scan_bwd_kernelI32Selective_Scan_bwd_kernel_traitsILi128ELi16ELb0ELb0ELb1ELb1ELb0EffEEv12SSMParamsBwd)
        /*0e6c*/ 	.word	0x000000c8


	//----- nvinfo : EIATTR_REGCOUNT
	.align		4
.L_643:
        /*0e70*/ 	.byte	0x04, 0x2f
        /*0e72*/ 	.short	(.L_645 - .L_644)
	.align		4
.L_644:
        /*0e74*/ 	.word	index@(_Z25selective_scan_bwd_kernelI32Selective_Scan_bwd_kernel_traitsILi128ELi16ELb0ELb0ELb1ELb0ELb1EffEEv12SSMParamsBwd)
        /*0e78*/ 	.word	0x000000a8


	//----- nvinfo : EIATTR_FRAME_SIZE
	.align		4
.L_645:
        /*0e7c*/ 	.byte	0x04, 0x11
        /*0e7e*/ 	.short	(.L_647 - .L_646)
	.align		4
.L_646:
        /*0e80*/ 	.word	index@(_Z25selective_scan_bwd_kernelI32Selective_Scan_bwd_kernel_traitsILi128ELi16ELb0ELb0ELb1ELb0ELb1EffEEv12SSMParamsBwd)
        /*0e84*/ 	.word	0x000000c8


	//----- nvinfo : EIATTR_REGCOUNT
	.align		4
.L_647:
        /*0e88*/ 	.byte	0x04, 0x2f
        /*0e8a*/ 	.short	(.L_649 - .L_648)
	.align		4
.L_648:
        /*0e8c*/ 	.word	index@(_Z25selective_scan_bwd_kernelI32Selective_Scan_bwd_kernel_traitsILi128ELi16ELb0ELb0ELb1ELb0ELb0EffEEv12SSMParamsBwd)
        /*0e90*/ 	.word	0x000000a8


	//----- nvinfo : EIATTR_FRAME_SIZE
	.align		4
.L_649:
        /*0e94*/ 	.byte	0x04, 0x11
        /*0e96*/ 	.short	(.L_651 - .L_650)
	.align		4
.L_650:
        /*0e98*/ 	.word	index@(_Z25selective_scan_bwd_kernelI32Selective_Scan_bwd_kernel_traitsILi128ELi16ELb0ELb0ELb1ELb0ELb0EffEEv12SSMParamsBwd)
        /*0e9c*/ 	.word	0x000000c8


	//----- nvinfo : EIATTR_REGCOUNT
	.align		4
.L_651:
        /*0ea0*/ 	.byte	0x04, 0x2f
        /*0ea2*/ 	.short	(.L_653 - .L_652)
	.align		4
.L_652:
        /*0ea4*/ 	.word	index@(_Z25selective_scan_bwd_kernelI32Selective_Scan_bwd_kernel_traitsILi128ELi16ELb0ELb0ELb0ELb1ELb1EffEEv12SSMParamsBwd)
        /*0ea8*/ 	.word	0x000000a8


	//----- nvinfo : EIATTR_FRAME_SIZE
	.align		4
.L_653:
        /*0eac*/ 	.byte	0x04, 0x11
        /*0eae*/ 	.short	(.L_655 - .L_654)
	.align		4
.L_654:
        /*0eb0*/ 	.word	index@(_Z25selective_scan_bwd_kernelI32Selective_Scan_bwd_kernel_traitsILi128ELi16ELb0ELb0ELb0ELb1ELb1EffEEv12SSMParamsBwd)
        /*0eb4*/ 	.word	0x00000010


	//----- nvinfo : EIATTR_REGCOUNT
	.align		4
.L_655:
        /*0eb8*/ 	.byte	0x04, 0x2f
        /*0eba*/ 	.short	(.L_657 - .L_656)
	.align		4
.L_656:
        /*0ebc*/ 	.word	index@(_Z25selective_scan_bwd_kernelI32Selective_Scan_bwd_kernel_traitsILi128ELi16ELb0ELb0ELb0ELb1ELb0EffEEv12SSMParamsBwd)
        /*0ec0*/ 	.word	0x000000a8


	//----- nvinfo : EIATTR_FRAME_SIZE
	.align		4
.L_657:
        /*0ec4*/ 	.byte	0x04, 0x11
        /*0ec6*/ 	.short	(.L_659 - .L_658)
	.align		4
.L_658:
        /*0ec8*/ 	.word	index@(_Z25selective_scan_bwd_kernelI32Selective_Scan_bwd_kernel_traitsILi128ELi16ELb0ELb0ELb0ELb1ELb0EffEEv12SSMParamsBwd)
        /*0ecc*/ 	.word	0x00000010


	//----- nvinfo : EIATTR_REGCOUNT
	.align		4
.L_659:
        /*0ed0*/ 	.byte	0x04, 0x2f
        /*0ed2*/ 	.short	(.L_661 - .L_660)
	.align		4
.L_660:
        /*0ed4*/ 	.word	index@(_Z25selective_scan_bwd_kernelI32Selective_Scan_bwd_kernel_traitsILi128ELi16ELb0ELb0ELb0ELb0ELb1EffEEv12SSMParamsBwd)
        /*0ed8*/ 	.word	0x000000a8


	//----- nvinfo : EIATTR_FRAME_SIZE
	.align		4
.L_661:
        /*0edc*/ 	.byte	0x04, 0x11
        /*0ede*/ 	.short	(.L_663 - .L_662)
	.align		4
.L_662:
        /*0ee0*/ 	.word	index@(_Z25selective_scan_bwd_kernelI32Selective_Scan_bwd_kernel_traitsILi128ELi16ELb0ELb0ELb0ELb0ELb1EffEEv12SSMParamsBwd)
        /*0ee4*/ 	.word	0x00000010


	//----- nvinfo : EIATTR_REGCOUNT
	.align		4
.L_663:
        /*0ee8*/ 	.byte	0x04, 0x2f
        /*0eea*/ 	.short	(.L_665 - .L_664)
	.align		4
.L_664:
        /*0eec*/ 	.word	index@(_Z25selective_scan_bwd_kernelI32Selective_Scan_bwd_kernel_traitsILi128ELi16ELb0ELb0ELb0ELb0ELb0EffEEv12SSMParamsBwd)
        /*0ef0*/ 	.word	0x000000a8


	//----- nvinfo : EIATTR_FRAME_SIZE
	.align		4
.L_665:
        /*0ef4*/ 	.byte	0x04, 0x11
        /*0ef6*/ 	.short	(.L_667 - .L_666)
	.align		4
.L_666:
        /*0ef8*/ 	.word	index@(_Z25selective_scan_bwd_kernelI32Selective_Scan_bwd_kernel_traitsILi128ELi16ELb0ELb0ELb0ELb0ELb0EffEEv12SSMParamsBwd)
        /*0efc*/ 	.word	0x00000010


	//----- nvinfo : EIATTR_MIN_STACK_SIZE
	.align		4
.L_667:
        /*0f00*/ 	.byte	0x04, 0x12
        /*0f02*/ 	.short	(.L_669 - .L_668)
	.align		4
.L_668:
        /*0f04*/ 	.word	index@(_Z25selective_scan_bwd_kernelI32Selective_Scan_bwd_kernel_traitsILi128ELi16ELb0ELb0ELb0ELb0ELb0EffEEv12SSMParamsBwd)
        /*0f08*/ 	.word	0x00000010


	//----- nvinfo : EIATTR_MIN_STACK_SIZE
	.align		4
.L_669:
        /*0f0c*/ 	.byte	0x04, 0x12
        /*0f0e*/ 	.short	(.L_671 - .L_670)
	.align		4
.L_670:
        /*0f10*/ 	.word	index@(_Z25selective_scan_bwd_kernelI32Selective_Scan_bwd_kernel_traitsILi128ELi16ELb0ELb0ELb0ELb0ELb1EffEEv12SSMParamsBwd)
        /*0f14*/ 	.word	0x00000010


	//----- nvinfo : EIATTR_MIN_STACK_SIZE
	.align		4
.L_671:
        /*0f18*/ 	.byte	0x04, 0x12
        /*0f1a*/ 	.short	(.L_673 - .L_672)
	.align		4
.L_672:
        /*0f1c*/ 	.word	index@(_Z25selective_scan_bwd_kernelI32Selective_Scan_bwd_kernel_traitsILi128ELi16ELb0ELb0ELb0ELb1ELb0EffEEv12SSMParamsBwd)
        /*0f20*/ 	.word	0x00000010


	//----- nvinfo : EIATTR_MIN_STACK_SIZE
	.align		4
.L_673:
        /*0f24*/ 	.byte	0x04, 0x12
        /*0f26*/ 	.short	(.L_675 - .L_674)
	.align		4
.L_674:
        /*0f28*/ 	.word	index@(_Z25selective_scan_bwd_kernelI32Selective_Scan_bwd_kernel_traitsILi128ELi16ELb0ELb0ELb0ELb1ELb1EffEEv12SSMParamsBwd)
        /*0f2c*/ 	.word	0x00000010


	//----- nvinfo : EIATTR_MIN_STACK_SIZE
	.align		4
.L_675:
        /*0f30*/ 	.byte	0x04, 0x12
        /*0f32*/ 	.short	(.L_677 - .L_676)
	.align		4
.L_676:
        /*0f34*/ 	.word	index@(_Z25selective_scan_bwd_kernelI32Selective_Scan_bwd_kernel_traitsILi128ELi16ELb0ELb0ELb1ELb0ELb0EffEEv12SSMParamsBwd)
        /*0f38*/ 	.word	0x000000c8


	//----- nvinfo : EIATTR_MIN_STACK_SIZE
	.align		4
.L_677:
        /*0f3c*/ 	.byte	0x04, 0x12
        /*0f3e*/ 	.short	(.L_679 - .L_678)
	.align		4
.L_678:
        /*0f40*/ 	.word	index@(_Z25selective_scan_bwd_kernelI32Selective_Scan_bwd_kernel_traitsILi128ELi16ELb0ELb0ELb1ELb0ELb1EffEEv12SSMParamsBwd)
        /*0f44*/ 	.word	0x000000c8


	//----- nvinfo : EIATTR_MIN_STACK_SIZE
	.align		4
.L_679:
        /*0f48*/ 	.byte	0x04, 0x12
        /*0f4a*/ 	.short	(.L_681 - .L_680)
	.align		4
.L_680:
        /*0f4c*/ 	.word	index@(_Z25selective_scan_bwd_kernelI32Selective_Scan_bwd_kernel_traitsILi128ELi16ELb0ELb0ELb1ELb1ELb0EffEEv12SSMParamsBwd)
        /*0f50*/ 	.word	0x000000c8


	//----- nvinfo : EIATTR_MIN_STACK_SIZE
	.align		4
.L_681:
        /*0f54*/ 	.byte	0x04, 0x12
        /*0f56*/ 	.short	(.L_683 - .L_682)
	.align		4
.L_682:
        /*0f58*/ 	.word	index@(_Z25selective_scan_bwd_kernelI32Selective_Scan_bwd_kernel_traitsILi128ELi16ELb0ELb0ELb1ELb1ELb1EffEEv12SSMParamsBwd)
        /*0f5c*/ 	.word	0x000000c8


	//----- nvinfo : EIATTR_MIN_STACK_SIZE
	.align		4
.L_683:
        /*0f60*/ 	.byte	0x04, 0x12
        /*0f62*/ 	.short	(.L_685 - .L_684)
	.align		4
.L_684:
        /*0f64*/ 	.word	index@(_Z25selective_scan_bwd_kernelI32Selective_Scan_bwd_kernel_traitsILi128ELi16ELb0ELb1ELb0ELb0ELb0EffEEv12SSMParamsBwd)
        /*0f68*/ 	.word	0x00000108


	//----- nvinfo : EIATTR_MIN_STACK_SIZE
	.align		4
.L_685:
        /*0f6c*/ 	.byte	0x04, 0x12
        /*0f6e*/ 	.short	(.L_687 - .L_686)
	.align		4
.L_686:
        /*0f70*/ 	.word	index@(_Z25selective_scan_bwd_kernelI32Selective_Scan_bwd_kernel_traitsILi128ELi16ELb0ELb1ELb0ELb0ELb1EffEEv12SSMParamsBwd)
        /*0f74*/ 	.word	0x00000108


	//----- nvinfo : EIATTR_MIN_STACK_SIZE
	.align		4
.L_687:
        /*0f78*/ 	.byte	0x04, 0x12
        /*0f7a*/ 	.short	(.L_689 - .L_688)
	.align		4
.L_688:
        /*0f7c*/ 	.word	index@(_Z25selective_scan_bwd_kernelI32Selective_Scan_bwd_kernel_traitsILi128ELi16ELb0ELb1ELb0ELb1ELb0EffEEv12SSMParamsBwd)
        /*0f80*/ 	.word	0x00000108


	//----- nvinfo : EIATTR_MIN_STACK_SIZE
	.align		4
.L_689:
        /*0f84*/ 	.byte	0x04, 0x12
        /*0f86*/ 	.short	(.L_691 - .L_690)
	.align		4
.L_690:
        /*0f88*/ 	.word	index@(_Z25selective_scan_bwd_kernelI32Selective_Scan_bwd_kernel_traitsILi128ELi16ELb0ELb1ELb0ELb1ELb1EffEEv12SSMParamsBwd)
        /*0f8c*/ 	.word	0x00000110


	//----- nvinfo : EIATTR_MIN_STACK_SIZE
	.align		4
.L_691:
        /*0f90*/ 	.byte	0x04, 0x12
        /*0f92*/ 	.short	(.L_693 - .L_692)
	.align		4
.L_692:
        /*0f94*/ 	.word	index@(_Z25selective_scan_bwd_kernelI32Selective_Scan_bwd_kernel_traitsILi128ELi16ELb0ELb1ELb1ELb0ELb0EffEEv12SSMParamsBwd)
        /*0f98*/ 	.word	0x00000110


	//----- nvinfo : EIATTR_MIN_STACK_SIZE
	.align		4
.L_693:
        /*0f9c*/ 	.byte	0x04, 0x12
        /*0f9e*/ 	.short	(.L_695 - .L_694)
	.align		4
.L_694:
        /*0fa0*/ 	.word	index@(_Z25selective_scan_bwd_kernelI32Selective_Scan_bwd_kernel_traitsILi128ELi16ELb0ELb1ELb1ELb0ELb1EffEEv12SSMParamsBwd)
        /*0fa4*/ 	.word	0x00000110


	//----- nvinfo : EIATTR_MIN_STACK_SIZE
	.align		4
.L_695:
        /*0fa8*/ 	.byte	0x04, 0x12
        /*0faa*/ 	.short	(.L_697 - .L_696)
	.align		4
.L_696:
        /*0fac*/ 	.word	index@(_Z25selective_scan_bwd_kernelI32Selective_Scan_bwd_kernel_traitsILi128ELi16ELb0ELb1ELb1ELb1ELb0EffEEv12SSMParamsBwd)
        /*0fb0*/ 	.word	0x00000110


	//----- nvinfo : EIATTR_MIN_STACK_SIZE
	.align		4
.L_697:
        /*0fb4*/ 	.byte	0x04, 0x12
        /*0fb6*/ 	.short	(.L_699 - .L_698)
	.align		4
.L_698:
        /*0fb8*/ 	.word	index@(_Z25selective_scan_bwd_kernelI32Selective_Scan_bwd_kernel_traitsILi128ELi16ELb0ELb1ELb1ELb1ELb1EffEEv12SSMParamsBwd)
        /*0fbc*/ 	.word	0x00000110


	//----- nvinfo : EIATTR_MIN_STACK_SIZE
	.align		4
.L_699:
        /*0fc0*/ 	.byte	0x04, 0x12
        /*0fc2*/ 	.short	(.L_701 - .L_700)
	.align		4
.L_700:
        /*0fc4*/ 	.word	index@(_Z25selective_scan_bwd_kernelI32Selective_Scan_bwd_kernel_traitsILi128ELi16ELb1ELb0ELb0ELb0ELb0EffEEv12SSMParamsBwd)
        /*0fc8*/ 	.word	0x00000000


	//----- nvinfo : EIATTR_MIN_STACK_SIZE
	.align		4
.L_701:
        /*0fcc*/ 	.byte	0x04, 0x12
        /*0fce*/ 	.short	(.L_703 - .L_702)
	.align		4
.L_702:
        /*0fd0*/ 	.word	index@(_Z25selective_scan_bwd_kernelI32Selective_Scan_bwd_kernel_traitsILi128ELi16ELb1ELb0ELb0ELb0ELb1EffEEv12SSMParamsBwd)
        /*0fd4*/ 	.word	0x00000000


	//----- nvinfo : EIATTR_MIN_STACK_SIZE
	.align		4
.L_703:
        /*0fd8*/ 	.byte	0x04, 0x12
        /*0fda*/ 	.short	(.L_705 - .L_704)
	.align		4
.L_704:
        /*0fdc*/ 	.word	index@(_Z25selective_scan_bwd_kernelI32Selective_Scan_bwd_kernel_traitsILi128ELi16ELb1ELb0ELb0ELb1ELb0EffEEv12SSMParamsBwd)
        /*0fe0*/ 	.word	0x00000000


	//----- nvinfo : EIATTR_MIN_STACK_SIZE
	.align		4
.L_705:
        /*0fe4*/ 	.byte	0x04, 0x12
        /*0fe6*/ 	.short	(.L_707 - .L_706)
	.align		4
.L_706:
        /*0fe8*/ 	.word	index@(_Z25selective_scan_bwd_kernelI32Selective_Scan_bwd_kernel_traitsILi128ELi16ELb1ELb0ELb0ELb1ELb1EffEEv12SSMParamsBwd)
        /*0fec*/ 	.word	0x00000000


	//----- nvinfo : EIATTR_MIN_STACK_SIZE
	.align		4
.L_707:
        /*0ff0*/ 	.byte	0x04, 0x12
        /*0ff2*/ 	.short	(.L_709 - .L_708)
	.align		4
.L_708:
        /*0ff4*/ 	.word	index@(_Z25selective_scan_bwd_kernelI32Selective_Scan_bwd_kernel_traitsILi128ELi16ELb1ELb0ELb1ELb0ELb0EffEEv12SSMParamsBwd)
        /*0ff8*/ 	.word	0x00000010


	//----- nvinfo : EIATTR_MIN_STACK_SIZE
	.align		4
.L_709:
        /*0ffc*/ 	.byte	0x04, 0x12
        /*0ffe*/ 	.short	(.L_711 - .L_710)
	.align		4
.L_710:
        /*1000*/ 	.word	index@(_Z25selective_scan_bwd_kernelI32Selective_Scan_bwd_kernel_traitsILi128ELi16ELb1ELb0ELb1ELb0ELb1EffEEv12SSMParamsBwd)
        /*1004*/ 	.word	0x00000010


	//----- nvinfo : EIATTR_MIN_STACK_SIZE
	.align		4
.L_711:
        /*1008*/ 	.byte	0x04, 0x12
        /*100a*/ 	.short	(.L_713 - .L_712)
	.align		4
.L_712:
        /*100c*/ 	.word	index@(_Z25selective_scan_bwd_kernelI32Selective_Scan_bwd_kernel_traitsILi128ELi16ELb1ELb0ELb1ELb1ELb0EffEEv12SSMParamsBwd)
        /*1010*/ 	.word	0x00000018


	//----- nvinfo : EIATTR_MIN_STACK_SIZE
	.align		4
.L_713:
        /*1014*/ 	.byte	0x04, 0x12
        /*1016*/ 	.short	(.L_715 - .L_714)
	.align		4
.L_714:
        /*1018*/ 	.word	index@(_Z25selective_scan_bwd_kernelI32Selective_Scan_bwd_kernel_traitsILi128ELi16ELb1ELb0ELb1ELb1ELb1EffEEv12SSMParamsBwd)
        /*101c*/ 	.word	0x00000018


	//----- nvinfo : EIATTR_MIN_STACK_SIZE
	.align		4
.L_715:
        /*1020*/ 	.byte	0x04, 0x12
        /*1022*/ 	.short	(.L_717 - .L_716)
	.align		4
.L_716:
        /*1024*/ 	.word	index@(_Z25selective_scan_bwd_kernelI32Selective_Scan_bwd_kernel_traitsILi128ELi16ELb1ELb1ELb0ELb0ELb0EffEEv12SSMParamsBwd)
        /*1028*/ 	.word	0x00000050


	//----- nvinfo : EIATTR_MIN_STACK_SIZE
	.align		4
.L_717:
        /*102c*/ 	.byte	0x04, 0x12
        /*102e*/ 	.short	(.L_719 - .L_718)
	.align		4
.L_718:
        /*1030*/ 	.word	index@(_Z25selective_scan_bwd_kernelI32Selective_Scan_bwd_kernel_traitsILi128ELi16ELb1ELb1ELb0ELb0ELb1EffEEv12SSMParamsBwd)
        /*1034*/ 	.word	0x00000050


	//----- nvinfo : EIATTR_MIN_STACK_SIZE
	.align		4
.L_719:
        /*1038*/ 	.byte	0x04, 0x12
        /*103a*/ 	.short	(.L_721 - .L_720)
	.align		4
.L_720:
        /*103c*/ 	.word	index@(_Z25selective_scan_bwd_kernelI32Selective_Scan_bwd_kernel_traitsILi128ELi16ELb1ELb1ELb0ELb1ELb0EffEEv12SSMParamsBwd)
        /*1040*/ 	.word	0x00000050


	//----- nvinfo : EIATTR_MIN_STACK_SIZE
	.align		4
.L_721:
        /*1044*/ 	.byte	0x04, 0x12
        /*1046*/ 	.short	(.L_723 - .L_722)
	.align		4
.L_722:
        /*1048*/ 	.word	index@(_Z25selective_scan_bwd_kernelI32Selective_Scan_bwd_kernel_traitsILi128ELi16ELb1ELb1ELb0ELb1ELb1EffEEv12SSMParamsBwd)
        /*104c*/ 	.word	0x00000050


	//----- nvinfo : EIATTR_MIN_STACK_SIZE
	.align		4
.L_723:
        /*1050*/ 	.byte	0x04, 0x12
        /*1052*/ 	.short	(.L_725 - .L_724)
	.align		4
.L_724:
        /*1054*/ 	.word	index@(_Z25selective_scan_bwd_kernelI32Selective_Scan_bwd_kernel_traitsILi128ELi16ELb1ELb1ELb1ELb0ELb0EffEEv12SSMParamsBwd)
        /*1058*/ 	.word	0x00000058


	//----- nvinfo : EIATTR_MIN_STACK_SIZE
	.align		4
.L_725:
        /*105c*/ 	.byte	0x04, 0x12
        /*105e*/ 	.short	(.L_727 - .L_726)
	.align		4
.L_726:
        /*1060*/ 	.word	index@(_Z25selective_scan_bwd_kernelI32Selective_Scan_bwd_kernel_traitsILi128ELi16ELb1ELb1ELb1ELb0ELb1EffEEv12SSMParamsBwd)
        /*1064*/ 	.word	0x00000058


	//----- nvinfo : EIATTR_MIN_STACK_SIZE
	.align		4
.L_727:
        /*1068*/ 	.byte	0x04, 0x12
        /*106a*/ 	.short	(.L_729 - .L_728)
	.align		4
.L_728:
        /*106c*/ 	.word	index@(_Z25selective_scan_bwd_kernelI32Selective_Scan_bwd_kernel_traitsILi128ELi16ELb1ELb1ELb1ELb1ELb0EffEEv12SSMParamsBwd)
        /*1070*/ 	.word	0x00000058


	//----- nvinfo : EIATTR_MIN_STACK_SIZE
	.align		4
.L_729:
        /*1074*/ 	.byte	0x04, 0x12
        /*1076*/ 	.short	(.L_731 - .L_730)
	.align		4
.L_730:
        /*1078*/ 	.word	index@(_Z25selective_scan_bwd_kernelI32Selective_Scan_bwd_kernel_traitsILi128ELi16ELb1ELb1ELb1ELb1ELb1EffEEv12SSMParamsBwd)
        /*107c*/ 	.word	0x00000058


	//----- nvinfo : EIATTR_MIN_STACK_SIZE
	.align		4
.L_731:
        /*1080*/ 	.byte	0x04, 0x12
        /*1082*/ 	.short	(.L_733 - .L_732)
	.align		4
.L_732:
        /*1084*/ 	.word	index@(_Z25selective_scan_bwd_kernelI32Selective_Scan_bwd_kernel_traitsILi64ELi16ELb0ELb0ELb0ELb0ELb0EffEEv12SSMParamsBwd)
        /*1088*/ 	.word	0x00000000


	//----- nvinfo : EIATTR_MIN_STACK_SIZE
	.align		4
.L_733:
        /*108c*/ 	.byte	0x04, 0x12
        /*108e*/ 	.short	(.L_735 - .L_734)
	.align		4
.L_734:
        /*1090*/ 	.word	index@(_Z25selective_scan_bwd_kernelI32Selective_Scan_bwd_kernel_traitsILi64ELi16ELb0ELb0ELb0ELb0ELb1EffEEv12SSMParamsBwd)
        /*1094*/ 	.word	0x00000000


	//----- nvinfo : EIATTR_MIN_STACK_SIZE
	.align		4
.L_735:
        /*1098*/ 	.byte	0x04, 0x12
        /*109a*/ 	.short	(.L_737 - .L_736)
	.align		4
.L_736:
        /*109c*/ 	.word	index@(_Z25selective_scan_bwd_kernelI32Selective_Scan_bwd_kernel_traitsILi64ELi16ELb0ELb0ELb0ELb1ELb0EffEEv12SSMParamsBwd)
        /*10a0*/ 	.word	0x00000000


	//----- nvinfo : EIATTR_MIN_STACK_SIZE
	.align		4
.L_737:
        /*10a4*/ 	.byte	0x04, 0x12
        /*10a6*/ 	.short	(.L_739 - .L_738)
	.align		4
.L_738:
        /*10a8*/ 	.word	index@(_Z25selective_scan_bwd_kernelI32Selective_Scan_bwd_kernel_traitsILi64ELi16ELb0ELb0ELb0ELb1ELb1EffEEv12SSMParamsBwd)
        /*10ac*/ 	.word	0x00000000


	//----- nvinfo : EIATTR_MIN_STACK_SIZE
	.align		4
.L_739:
        /*10b0*/ 	.byte	0x04, 0x12
        /*10b2*/ 	.short	(.L_741 - .L_740)
	.align		4
.L_740:
        /*10b4*/ 	.word	index@(_Z25selective_scan_bwd_kernelI32Selective_Scan_bwd_kernel_traitsILi64ELi16ELb0ELb0ELb1ELb0ELb0EffEEv12SSMParamsBwd)
        /*10b8*/ 	.word	0x00000000


	//----- nvinfo : EIATTR_MIN_STACK_SIZE
	.align		4
.L_741:
        /*10bc*/ 	.byte	0x04, 0x12
        /*10be*/ 	.short	(.L_743 - .L_742)
	.align		4
.L_742:
        /*10c0*/ 	.word	index@(_Z25selective_scan_bwd_kernelI32Selective_Scan_bwd_kernel_traitsILi64ELi16ELb0ELb0ELb1ELb0ELb1EffEEv12SSMParamsBwd)
        /*10c4*/ 	.word	0x00000000


	//----- nvinfo : EIATTR_MIN_STACK_SIZE
	.align		4
.L_743:
        /*10c8*/ 	.byte	0x04, 0x12
        /*10ca*/ 	.short	(.L_745 - .L_744)
	.align		4
.L_744:
        /*10cc*/ 	.word	index@(_Z25selective_scan_bwd_kernelI32Selective_Scan_bwd_kernel_traitsILi64ELi16ELb0ELb0ELb1ELb1ELb0EffEEv12SSMParamsBwd)
        /*10d0*/ 	.word	0x00000000


	//----- nvinfo : EIATTR_MIN_STACK_SIZE
	.align		4
.L_745:
        /*10d4*/ 	.byte	0x04, 0x12
        /*10d6*/ 	.short	(.L_747 - .L_746)
	.align		4
.L_746:
        /*10d8*/ 	.word	index@(_Z25selective_scan_bwd_kernelI32Selective_Scan_bwd_kernel_traitsILi64ELi16ELb0ELb0ELb1ELb1ELb1EffEEv12SSMParamsBwd)
        /*10dc*/ 	.word	0x00000000


	//----- nvinfo : EIATTR_MIN_STACK_SIZE
	.align		4
.L_747:
        /*10e0*/ 	.byte	0x04, 0x12
        /*10e2*/ 	.short	(.L_749 - .L_748)
	.align		4
.L_748:
        /*10e4*/ 	.word	index@(_Z25selective_scan_bwd_kernelI32Selective_Scan_bwd_kernel_traitsILi64ELi16ELb0ELb1ELb0ELb0ELb0EffEEv12SSMParamsBwd)
        /*10e8*/ 	.word	0x00000000


	//----- nvinfo : EIATTR_MIN_STACK_SIZE
	.align		4
.L_749:
        /*10ec*/ 	.byte	0x04, 0x12
        /*10ee*/ 	.short	(.L_751 - .L_750)
	.align		4
.L_750:
        /*10f0*/ 	.word	index@(_Z25selective_scan_bwd_kernelI32Selective_Scan_bwd_kernel_traitsILi64ELi16ELb0ELb1ELb0ELb0ELb1EffEEv12SSMParamsBwd)
        /*10f4*/ 	.word	0x00000000


	//----- nvinfo : EIATTR_MIN_STACK_SIZE
	.align		4
.L_751:
        /*10f8*/ 	.byte	0x04, 0x12
        /*10fa*/ 	.short	(.L_753 - .L_752)
	.align		4
.L_752:
        /*10fc*/ 	.word	index@(_Z25selective_scan_bwd_kernelI32Selective_Scan_bwd_kernel_traitsILi64ELi16ELb0ELb1ELb0ELb1ELb0EffEEv12SSMParamsBwd)
        /*1100*/ 	.word	0x00000000


	//----- nvinfo : EIATTR_MIN_STACK_SIZE
	.align		4
.L_753:
        /*1104*/ 	.byte	0x04, 0x12
        /*1106*/ 	.short	(.L_755 - .L_754)
	.align		4
.L_754:
        /*1108*/ 	.word	index@(_Z25selective_scan_bwd_kernelI32Selective_Scan_bwd_kernel_traitsILi64ELi16ELb0ELb1ELb0ELb1ELb1EffEEv12SSMParamsBwd)
        /*110c*/ 	.word	0x00000000


	//----- nvinfo : EIATTR_MIN_STACK_SIZE
	.align		4
.L_755:
        /*1110*/ 	.byte	0x04, 0x12
        /*1112*/ 	.short	(.L_757 - .L_756)
	.align		4
.L_756:
        /*1114*/ 	.word	index@(_Z25selective_scan_bwd_kernelI32Selective_Scan_bwd_kernel_traitsILi64ELi16ELb0ELb1ELb1ELb0ELb0EffEEv12SSMParamsBwd)
        /*1118*/ 	.word	0x00000000


	//----- nvinfo : EIATTR_MIN_STACK_SIZE
	.align		4
.L_757:
        /*111c*/ 	.byte	0x04, 0x12
        /*111e*/ 	.short	(.L_759 - .L_758)
	.align		4
.L_758:
        /*1120*/ 	.word	index@(_Z25selective_scan_bwd_kernelI32Selective_Scan_bwd_kernel_traitsILi64ELi16ELb0ELb1ELb1ELb0ELb1EffEEv12SSMParamsBwd)
        /*1124*/ 	.word	0x00000000


	//----- nvinfo : EIATTR_MIN_STACK_SIZE
	.align		4
.L_759:
        /*1128*/ 	.byte	0x04, 0x12
        /*112a*/ 	.short	(.L_761 - .L_760)
	.align		4
.L_760:
        /*112c*/ 	.word	index@(_Z25selective_scan_bwd_kernelI32Selective_Scan_bwd_kernel_traitsILi64ELi16ELb0ELb1ELb1ELb1ELb0EffEEv12SSMParamsBwd)
        /*1130*/ 	.word	0x00000000


	//----- nvinfo : EIATTR_MIN_STACK_SIZE
	.align		4
.L_761:
        /*1134*/ 	.byte	0x04, 0x12
        /*1136*/ 	.short	(.L_763 - .L_762)
	.align		4
.L_762:
        /*1138*/ 	.word	index@(_Z25selective_scan_bwd_kernelI32Selective_Scan_bwd_kernel_traitsILi64ELi16ELb0ELb1ELb1ELb1ELb1EffEEv12SSMParamsBwd)
        /*113c*/ 	.word	0x00000000


	//----- nvinfo : EIATTR_MIN_STACK_SIZE
	.align		4
.L_763:
        /*1140*/ 	.byte	0x04, 0x12
        /*1142*/ 	.short	(.L_765 - .L_764)
	.align		4
.L_764:
        /*1144*/ 	.word	index@(_Z25selective_scan_bwd_kernelI32Selective_Scan_bwd_kernel_traitsILi64ELi16ELb1ELb0ELb0ELb0ELb0EffEEv12SSMParamsBwd)
        /*1148*/ 	.word	0x00000000


	//----- nvinfo : EIATTR_MIN_STACK_SIZE
	.align		4
.L_765:
        /*114c*/ 	.byte	0x04, 0x12
        /*114e*/ 	.short	(.L_767 - .L_766)
	.align		4
.L_766:
        /*1150*/ 	.word	index@(_Z25selective_scan_bwd_kernelI32Selective_Scan_bwd_kernel_traitsILi64ELi16ELb1ELb0ELb0ELb0ELb1EffEEv12SSMParamsBwd)
        /*1154*/ 	.word	0x00000000


	//----- nvinfo : EIATTR_MIN_STACK_SIZE
	.align		4
.L_767:
        /*1158*/ 	.byte	0x04, 0x12
        /*115a*/ 	.short	(.L_769 - .L_768)
	.align		4
.L_768:
        /*115c*/ 	.word	index@(_Z25selective_scan_bwd_kernelI32Selective_Scan_bwd_kernel_traitsILi64ELi16ELb1ELb0ELb0ELb1ELb0EffEEv12SSMParamsBwd)
        /*1160*/ 	.word	0x00000000


	//----- nvinfo : EIATTR_MIN_STACK_SIZE
	.align		4
.L_769:
        /*1164*/ 	.byte	0x04, 0x12
        /*1166*/ 	.short	(.L_771 - .L_770)
	.align		4
.L_770:
        /*1168*/ 	.word	index@(_Z25selective_scan_bwd_kernelI32Selective_Scan_bwd_kernel_traitsILi64ELi16ELb1ELb0ELb0ELb1ELb1EffEEv12SSMParamsBwd)
        /*116c*/ 	.word	0x00000000


	//----- nvinfo : EIATTR_MIN_STACK_SIZE
	.align		4
.L_771:
        /*1170*/ 	.byte	0x04, 0x12
        /*1172*/ 	.short	(.L_773 - .L_772)
	.align		4
.L_772:
        /*1174*/ 	.word	index@(_Z25selective_scan_bwd_kernelI32Selective_Scan_bwd_kernel_traitsILi64ELi16ELb1ELb0ELb1ELb0ELb0EffEEv12SSMParamsBwd)
        /*1178*/ 	.word	0x00000000


	//----- nvinfo : EIATTR_MIN_STACK_SIZE
	.align		4
.L_773:
        /*117c*/ 	.byte	0x04, 0x12
        /*117e*/ 	.short	(.L_775 - .L_774)
	.align		4
.L_774:
        /*1180*/ 	.word	index@(_Z25selective_scan_bwd_kernelI32Selective_Scan_bwd_kernel_traitsILi64ELi16ELb1ELb0ELb1ELb0ELb1EffEEv12SSMParamsBwd)
        /*1184*/ 	.word	0x00000000


	//----- nvinfo : EIATTR_MIN_STACK_SIZE
	.align		4
.L_775:
        /*1188*/ 	.byte	0x04, 0x12
        /*118a*/ 	.short	(.L_777 - .L_776)
	.align		4
.L_776:
        /*118c*/ 	.word	index@(_Z25selective_scan_bwd_kernelI32Selective_Scan_bwd_kernel_traitsILi64ELi16ELb1ELb0ELb1ELb1ELb0EffEEv12SSMParamsBwd)
        /*1190*/ 	.word	0x00000000


	//----- nvinfo : EIATTR_MIN_STACK_SIZE
	.align		4
.L_777:
        /*1194*/ 	.byte	0x04, 0x12
        /*1196*/ 	.short	(.L_779 - .L_778)
	.align		4
.L_778:
        /*1198*/ 	.word	index@(_Z25selective_scan_bwd_kernelI32Selective_Scan_bwd_kernel_traitsILi64ELi16ELb1ELb0ELb1ELb1ELb1EffEEv12SSMParamsBwd)
        /*119c*/ 	.word	0x00000000


	//----- nvinfo : EIATTR_MIN_STACK_SIZE
	.align		4
.L_779:
        /*11a0*/ 	.byte	0x04, 0x12
        /*11a2*/ 	.short	(.L_781 - .L_780)
	.align		4
.L_780:
        /*11a4*/ 	.word	index@(_Z25selective_scan_bwd_kernelI32Selective_Scan_bwd_kernel_traitsILi64ELi16ELb1ELb1ELb0ELb0ELb0EffEEv12SSMParamsBwd)
        /*11a8*/ 	.word	0x00000000


	//----- nvinfo : EIATTR_MIN_STACK_SIZE
	.align		4
.L_781:
        /*11ac*/ 	.byte	0x04, 0x12
        /*11ae*/ 	.short	(.L_783 - .L_782)
	.align		4
.L_782:
        /*11b0*/ 	.word	index@(_Z25selective_scan_bwd_kernelI32Selective_Scan_bwd_kernel_traitsILi64ELi16ELb1ELb1ELb0ELb0ELb1EffEEv12SSMParamsBwd)
        /*11b4*/ 	.word	0x00000000


	//----- nvinfo : EIATTR_MIN_STACK_SIZE
	.align		4
.L_783:
        /*11b8*/ 	.byte	0x04, 0x12
        /*11ba*/ 	.short	(.L_785 - .L_784)
	.align		4
.L_784:
        /*11bc*/ 	.word	index@(_Z25selective_scan_bwd_kernelI32Selective_Scan_bwd_kernel_traitsILi64ELi16ELb1ELb1ELb0ELb1ELb0EffEEv12SSMParamsBwd)
        /*11c0*/ 	.word	0x00000000


	//----- nvinfo : EIATTR_MIN_STACK_SIZE
	.align		4
.L_785:
        /*11c4*/ 	.byte	0x04, 0x12
        /*11c6*/ 	.short	(.L_787 - .L_786)
	.align		4
.L_786:
        /*11c8*/ 	.word	index@(_Z25selective_scan_bwd_kernelI32Selective_Scan_bwd_kernel_traitsILi64ELi16ELb1ELb1ELb0ELb1ELb1EffEEv12SSMParamsBwd)
        /*11cc*/ 	.word	0x00000000


	//----- nvinfo : EIATTR_MIN_STACK_SIZE
	.align		4
.L_787:
        /*11d0*/ 	.byte	0x04, 0x12
        /*11d2*/ 	.short	(.L_789 - .L_788)
	.align		4
.L_788:
        /*11d4*/ 	.word	index@(_Z25selective_scan_bwd_kernelI32Selective_Scan_bwd_kernel_traitsILi64ELi16ELb1ELb1ELb1ELb0ELb0EffEEv12SSMParamsBwd)
        /*11d8*/ 	.word	0x00000000


	//----- nvinfo : EIATTR_MIN_STACK_SIZE
	.align		4
.L_789:
        /*11dc*/ 	.byte	0x04, 0x12
        /*11de*/ 	.short	(.L_791 - .L_790)
	.align		4
.L_790:
        /*11e0*/ 	.word	index@(_Z25selective_scan_bwd_kernelI32Selective_Scan_bwd_kernel_traitsILi64ELi16ELb1ELb1ELb1ELb0ELb1EffEEv12SSMParamsBwd)
        /*11e4*/ 	.word	0x00000000


	//----- nvinfo : EIATTR_MIN_STACK_SIZE
	.align		4
.L_791:
        /*11e8*/ 	.byte	0x04, 0x12
        /*11ea*/ 	.short	(.L_793 - .L_792)
	.align		4
.L_792:
        /*11ec*/ 	.word	index@(_Z25selective_scan_bwd_kernelI32Selective_Scan_bwd_kernel_traitsILi64ELi16ELb1ELb1ELb1ELb1ELb0EffEEv12SSMParamsBwd)
        /*11f0*/ 	.word	0x00000000


	//----- nvinfo : EIATTR_MIN_STACK_SIZE
	.align		4
.L_793:
        /*11f4*/ 	.byte	0x04, 0x12
        /*11f6*/ 	.short	(.L_795 - .L_794)
	.align		4
.L_794:
        /*11f8*/ 	.word	index@(_Z25selective_scan_bwd_kernelI32Selective_Scan_bwd_kernel_traitsILi64ELi16ELb1ELb1ELb1ELb1ELb1EffEEv12SSMParamsBwd)
        /*11fc*/ 	.word	0x00000000


	//----- nvinfo : EIATTR_MIN_STACK_SIZE
	.align		4
.L_795:
        /*1200*/ 	.byte	0x04, 0x12
        /*1202*/ 	.short	(.L_797 - .L_796)
	.align		4
.L_796:
        /*1204*/ 	.word	index@(_Z25selective_scan_bwd_kernelI32Selective_Scan_bwd_kernel_traitsILi32ELi16ELb0ELb0ELb0ELb0ELb0EffEEv12SSMParamsBwd)
        /*1208*/ 	.word	0x00000000


	//----- nvinfo : EIATTR_MIN_STACK_SIZE
	.align		4
.L_797:
        /*120c*/ 	.byte	0x04, 0x12
        /*120e*/ 	.short	(.L_799 - .L_798)
	.align		4
.L_798:
        /*1210*/ 	.word	index@(_Z25selective_scan_bwd_kernelI32Selective_Scan_bwd_kernel_traitsILi32ELi16ELb0ELb0ELb0ELb0ELb1EffEEv12SSMParamsBwd)
        /*1214*/ 	.word	0x00000000


	//----- nvinfo : EIATTR_MIN_STACK_SIZE
	.align		4
.L_799:
        /*1218*/ 	.byte	0x04, 0x12
        /*121a*/ 	.short	(.L_801 - .L_800)
	.align		4
.L_800:
        /*121c*/ 	.word	index@(_Z25selective_scan_bwd_kernelI32Selective_Scan_bwd_kernel_traitsILi32ELi16ELb0ELb0ELb0ELb1ELb0EffEEv12SSMParamsBwd)
        /*1220*/ 	.word	0x00000000


	//----- nvinfo : EIATTR_MIN_STACK_SIZE
	.align		4
.L_801:
        /*1224*/ 	.byte	0x04, 0x12
        /*1226*/ 	.short	(.L_803 - .L_802)
	.align		4
.L_802:
        /*1228*/ 	.word	index@(_Z25selective_scan_bwd_kernelI32Selective_Scan_bwd_kernel_traitsILi32ELi16ELb0ELb0ELb0ELb1ELb1EffEEv12SSMParamsBwd)
        /*122c*/ 	.word	0x00000000


	//----- nvinfo : EIATTR_MIN_STACK_SIZE
	.align		4
.L_803:
        /*1230*/ 	.byte	0x04, 0x12
        /*1232*/ 	.short	(.L_805 - .L_804)
	.align		4
.L_804:
        /*1234*/ 	.word	index@(_Z25selective_scan_bwd_kernelI32Selective_Scan_bwd_kernel_traitsILi32ELi16ELb0ELb0ELb1ELb0ELb0EffEEv12SSMParamsBwd)
        /*1238*/ 	.word	0x00000000


	//----- nvinfo : EIATTR_MIN_STACK_SIZE
	.align		4
.L_805:
        /*123c*/ 	.byte	0x04, 0x12
        /*123e*/ 	.short	(.L_807 - .L_806)
	.align		4
.L_806:
        /*1240*/ 	.word	index@(_Z25selective_scan_bwd_kernelI32Selective_Scan_bwd_kernel_traitsILi32ELi16ELb0ELb0ELb1ELb0ELb1EffEEv12SSMParamsBwd)
        /*1244*/ 	.word	0x00000000


	//----- nvinfo : EIATTR_MIN_STACK_SIZE
	.align		4
.L_807:
        /*1248*/ 	.byte	0x04, 0x12
        /*124a*/ 	.short	(.L_809 - .L_808)
	.align		4
.L_808:
        /*124c*/ 	.word	index@(_Z25selective_scan_bwd_kernelI32Selective_Scan_bwd_kernel_traitsILi32ELi16ELb0ELb0ELb1ELb1ELb0EffEEv12SSMParamsBwd)
        /*1250*/ 	.word	0x00000000


	//----- nvinfo : EIATTR_MIN_STACK_SIZE
	.align		4
.L_809:
        /*1254*/ 	.byte	0x04, 0x12
        /*1256*/ 	.short	(.L_811 - .L_810)
	.align		4
.L_810:
        /*1258*/ 	.word	index@(_Z25selective_scan_bwd_kernelI32Selective_Scan_bwd_kernel_traitsILi32ELi16ELb0ELb0ELb1ELb1ELb1EffEEv12SSMParamsBwd)
        /*125c*/ 	.word	0x00000000


	//----- nvinfo : EIATTR_MIN_STACK_SIZE
	.align		4
.L_811:
        /*1260*/ 	.byte	0x04, 0x12
        /*1262*/ 	.short	(.L_813 - .L_812)
	.align		4
.L_812:
        /*1264*/ 	.word	index@(_Z25selective_scan_bwd_kernelI32Selective_Scan_bwd_kernel_traitsILi32ELi16ELb0ELb1ELb0ELb0ELb0EffEEv12SSMParamsBwd)
        /*1268*/ 	.word	0x00000000


	//----- nvinfo : EIATTR_MIN_STACK_SIZE
	.align		4
.L_813:
        /*126c*/ 	.byte	0x04, 0x12
        /*126e*/ 	.short	(.L_815 - .L_814)
	.align		4
.L_814:
        /*1270*/ 	.word	index@(_Z25selective_scan_bwd_kernelI32Selective_Scan_bwd_kernel_traitsILi32ELi16ELb0ELb1ELb0ELb0ELb1EffEEv12SSMParamsBwd)
        /*1274*/ 	.word	0x00000000


	//----- nvinfo : EIATTR_MIN_STACK_SIZE
	.align		4
.L_815:
        /*1278*/ 	.byte	0x04, 0x12
        /*127a*/ 	.short	(.L_817 - .L_816)
	.align		4
.L_816:
        /*127c*/ 	.word	index@(_Z25selective_scan_bwd_kernelI32Selective_Scan_bwd_kernel_traitsILi32ELi16ELb0ELb1ELb0ELb1ELb0EffEEv12SSMParamsBwd)
        /*1280*/ 	.word	0x00000000


	//----- nvinfo : EIATTR_MIN_STACK_SIZE
	.align		4
.L_817:
        /*1284*/ 	.byte	0x04, 0x12
        /*1286*/ 	.short	(.L_819 - .L_818)
	.align		4
.L_818:
        /*1288*/ 	.word	index@(_Z25selective_scan_bwd_kernelI32Selective_Scan_bwd_kernel_traitsILi32ELi16ELb0ELb1ELb0ELb1ELb1EffEEv12SSMParamsBwd)
        /*128c*/ 	.word	0x00000000


	//----- nvinfo : EIATTR_MIN_STACK_SIZE
	.align		4
.L_819:
        /*1290*/ 	.byte	0x04, 0x12
        /*1292*/ 	.short	(.L_821 - .L_820)
	.align		4
.L_820:
        /*1294*/ 	.word	index@(_Z25selective_scan_bwd_kernelI32Selective_Scan_bwd_kernel_traitsILi32ELi16ELb0ELb1ELb1ELb0ELb0EffEEv12SSMParamsBwd)
        /*1298*/ 	.word	0x00000000


	//----- nvinfo : EIATTR_MIN_STACK_SIZE
	.align		4
.L_821:
        /*129c*/ 	.byte	0x04, 0x12
        /*129e*/ 	.short	(.L_823 - .L_822)
	.align		4
.L_822:
        /*12a0*/ 	.word	index@(_Z25selective_scan_bwd_kernelI32Selective_Scan_bwd_kernel_traitsILi32ELi16ELb0ELb1ELb1ELb0ELb1EffEEv12SSMParamsBwd)
        /*12a4*/ 	.word	0x00000000


	//----- nvinfo : EIATTR_MIN_STACK_SIZE
	.align		4
.L_823:
        /*12a8*/ 	.byte	0x04, 0x12
        /*12aa*/ 	.short	(.L_825 - .L_824)
	.align		4
.L_824:
        /*12ac*/ 	.word	index@(_Z25selective_scan_bwd_kernelI32Selective_Scan_bwd_kernel_traitsILi32ELi16ELb0ELb1ELb1ELb1ELb0EffEEv12SSMParamsBwd)
        /*12b0*/ 	.word	0x00000000


	//----- nvinfo : EIATTR_MIN_STACK_SIZE
	.align		4
.L_825:
        /*12b4*/ 	.byte	0x04, 0x12
        /*12b6*/ 	.short	(.L_827 - .L_826)
	.align		4
.L_826:
        /*12b8*/ 	.word	index@(_Z25selective_scan_bwd_kernelI32Selective_Scan_bwd_kernel_traitsILi32ELi16ELb0ELb1ELb1ELb1ELb1EffEEv12SSMParamsBwd)
        /*12bc*/ 	.word	0x00000000


	//----- nvinfo : EIATTR_MIN_STACK_SIZE
	.align		4
.L_827:
        /*12c0*/ 	.byte	0x04, 0x12
        /*12c2*/ 	.short	(.L_829 - .L_828)
	.align		4
.L_828:
        /*12c4*/ 	.word	index@(_Z25selective_scan_bwd_kernelI32Selective_Scan_bwd_kernel_traitsILi32ELi16ELb1ELb0ELb0ELb0ELb0EffEEv12SSMParamsBwd)
        /*12c8*/ 	.word	0x00000000


	//----- nvinfo : EIATTR_MIN_STACK_SIZE
	.align		4
.L_829:
        /*12cc*/ 	.byte	0x04, 0x12
        /*12ce*/ 	.short	(.L_831 - .L_830)
	.align		4
.L_830:
        /*12d0*/ 	.word	index@(_Z25selective_scan_bwd_kernelI32Selective_Scan_bwd_kernel_traitsILi32ELi16ELb1ELb0ELb0ELb0ELb1EffEEv12SSMParamsBwd)
        /*12d4*/ 	.word	0x00000000


	//----- nvinfo : EIATTR_MIN_STACK_SIZE
	.align		4
.L_831:
        /*12d8*/ 	.byte	0x04, 0x12
        /*12da*/ 	.short	(.L_833 - .L_832)
	.align		4
.L_832:
        /*12dc*/ 	.word	index@(_Z25selective_scan_bwd_kernelI32Selective_Scan_bwd_kernel_traitsILi32ELi16ELb1ELb0ELb0ELb1ELb0EffEEv12SSMParamsBwd)
        /*12e0*/ 	.word	0x00000000


	//----- nvinfo : EIATTR_MIN_STACK_SIZE
	.align		4
.L_833:
        /*12e4*/ 	.byte	0x04, 0x12
        /*12e6*/ 	.short	(.L_835 - .L_834)
	.align		4
.L_834:
        /*12e8*/ 	.word	index@(_Z25selective_scan_bwd_kernelI32Selective_Scan_bwd_kernel_traitsILi32ELi16ELb1ELb0ELb0ELb1ELb1EffEEv12SSMParamsBwd)
        /*12ec*/ 	.word	0x00000000


	//----- nvinfo : EIATTR_MIN_STACK_SIZE
	.align		4
.L_835:
        /*12f0*/ 	.byte	0x04, 0x12
        /*12f2*/ 	.short	(.L_837 - .L_836)
	.align		4
.L_836:
        /*12f4*/ 	.word	index@(_Z25selective_scan_bwd_kernelI32Selective_Scan_bwd_kernel_traitsILi32ELi16ELb1ELb0ELb1ELb0ELb0EffEEv12SSMParamsBwd)
        /*12f8*/ 	.word	0x00000000


	//----- nvinfo : EIATTR_MIN_STACK_SIZE
	.align		4
.L_837:
        /*12fc*/ 	.byte	0x04, 0x12
        /*12fe*/ 	.short	(.L_839 - .L_838)
	.align		4
.L_838:
        /*1300*/ 	.word	index@(_Z25selective_scan_bwd_kernelI32Selective_Scan_bwd_kernel_traitsILi32ELi16ELb1ELb0ELb1ELb0ELb1EffEEv12SSMParamsBwd)
        /*1304*/ 	.word	0x00000000


	//----- nvinfo : EIATTR_MIN_STACK_SIZE
	.align		4
.L_839:
        /*1308*/ 	.byte	0x04, 0x12
        /*130a*/ 	.short	(.L_841 - .L_840)
	.align		4
.L_840:
        /*130c*/ 	.word	index@(_Z25selective_scan_bwd_kernelI32Selective_Scan_bwd_kernel_traitsILi32ELi16ELb1ELb0ELb1ELb1ELb0EffEEv12SSMParamsBwd)
        /*1310*/ 	.word	0x00000000


	//----- nvinfo : EIATTR_MIN_STACK_SIZE
	.align		4
.L_841:
        /*1314*/ 	.byte	0x04, 0x12
        /*1316*/ 	.short	(.L_843 - .L_842)
	.align		4
.L_842:
        /*1318*/ 	.word	index@(_Z25selective_scan_bwd_kernelI32Selective_Scan_bwd_kernel_traitsILi32ELi16ELb1ELb0ELb1ELb1ELb1EffEEv12SSMParamsBwd)
        /*131c*/ 	.word	0x00000000


	//----- nvinfo : EIATTR_MIN_STACK_SIZE
	.align		4
.L_843:
        /*1320*/ 	.byte	0x04, 0x12
        /*1322*/ 	.short	(.L_845 - .L_844)
	.align		4
.L_844:
        /*1324*/ 	.word	index@(_Z25selective_scan_bwd_kernelI32Selective_Scan_bwd_kernel_traitsILi32ELi16ELb1ELb1ELb0ELb0ELb0EffEEv12SSMParamsBwd)
        /*1328*/ 	.word	0x00000000


	//----- nvinfo : EIATTR_MIN_STACK_SIZE
	.align		4
.L_845:
        /*132c*/ 	.byte	0x04, 0x12
        /*132e*/ 	.short	(.L_847 - .L_846)
	.align		4
.L_846:
        /*1330*/ 	.word	index@(_Z25selective_scan_bwd_kernelI32Selective_Scan_bwd_kernel_traitsILi32ELi16ELb1ELb1ELb0ELb0ELb1EffEEv12SSMParamsBwd)
        /*1334*/ 	.word	0x00000000


	//----- nvinfo : EIATTR_MIN_STACK_SIZE
	.align		4
.L_847:
        /*1338*/ 	.byte	0x04, 0x12
        /*133a*/ 	.short	(.L_849 - .L_848)
	.align		4
.L_848:
        /*133c*/ 	.word	index@(_Z25selective_scan_bwd_kernelI32Selective_Scan_bwd_kernel_traitsILi32ELi16ELb1ELb1ELb0ELb1ELb0EffEEv12SSMParamsBwd)
        /*1340*/ 	.word	0x00000000


	//----- nvinfo : EIATTR_MIN_STACK_SIZE
	.align		4
.L_849:
        /*1344*/ 	.byte	0x04, 0x12
        /*1346*/ 	.short	(.L_851 - .L_850)
	.align		4
.L_850:
        /*1348*/ 	.word	index@(_Z25selective_scan_bwd_kernelI32Selective_Scan_bwd_kernel_traitsILi32ELi16ELb1ELb1ELb0ELb1ELb1EffEEv12SSMParamsBwd)
        /*134c*/ 	.word	0x00000000


	//----- nvinfo : EIATTR_MIN_STACK_SIZE
	.align		4
.L_851:
        /*1350*/ 	.byte	0x04, 0x12
        /*1352*/ 	.short	(.L_853 - .L_852)
	.align		4
.L_852:
        /*1354*/ 	.word	index@(_Z25selective_scan_bwd_kernelI32Selective_Scan_bwd_kernel_traitsILi32ELi16ELb1ELb1ELb1ELb0ELb0EffEEv12SSMParamsBwd)
        /*1358*/ 	.word	0x00000000


	//----- nvinfo : EIATTR_MIN_STACK_SIZE
	.align		4
.L_853:
        /*135c*/ 	.byte	0x04, 0x12
        /*135e*/ 	.short	(.L_855 - .L_854)
	.align		4
.L_854:
        /*1360*/ 	.word	index@(_Z25selective_scan_bwd_kernelI32Selective_Scan_bwd_kernel_traitsILi32ELi16ELb1ELb1ELb1ELb0ELb1EffEEv12SSMParamsBwd)
        /*1364*/ 	.word	0x00000000


	//----- nvinfo : EIATTR_MIN_STACK_SIZE
	.align		4
.L_855:
        /*1368*/ 	.byte	0x04, 0x12
        /*136a*/ 	.short	(.L_857 - .L_856)
	.align		4
.L_856:
        /*136c*/ 	.word	index@(_Z25selective_scan_bwd_kernelI32Selective_Scan_bwd_kernel_traitsILi32ELi16ELb1ELb1ELb1ELb1ELb0EffEEv12SSMParamsBwd)
        /*1370*/ 	.word	0x00000000


	//----- nvinfo : EIATTR_MIN_STACK_SIZE
	.align		4
.L_857:
        /*1374*/ 	.byte	0x04, 0x12
        /*1376*/ 	.short	(.L_859 - .L_858)
	.align		4
.L_858:
        /*1378*/ 	.word	index@(_Z25selective_scan_bwd_kernelI32Selective_Scan_bwd_kernel_traitsILi32ELi16ELb1ELb1ELb1ELb1ELb1EffEEv12SSMParamsBwd)
        /*137c*/ 	.word	0x00000000


	//----- nvinfo : EIATTR_MIN_STACK_SIZE
	.align		4
.L_859:
        /*1380*/ 	.byte	0x04, 0x12
        /*1382*/ 	.short	(.L_861 - .L_860)
	.align		4
.L_860:
        /*1384*/ 	.word	index@(_Z25selective_scan_bwd_kernelI32Selective_Scan_bwd_kernel_traitsILi32ELi8ELb0ELb0ELb0ELb0ELb0EffEEv12SSMParamsBwd)
        /*1388*/ 	.word	0x00000000


	//----- nvinfo : EIATTR_MIN_STACK_SIZE
	.align		4
.L_861:
        /*138c*/ 	.byte	0x04, 0x12
        /*138e*/ 	.short	(.L_863 - .L_862)
	.align		4
.L_862:
        /*1390*/ 	.word	index@(_Z25selective_scan_bwd_kernelI32Selective_Scan_bwd_kernel_traitsILi32ELi8ELb0ELb0ELb0ELb0ELb1EffEEv12SSMParamsBwd)
        /*1394*/ 	.word	0x00000000


	//----- nvinfo : EIATTR_MIN_STACK_SIZE
	.align		4
.L_863:
        /*1398*/ 	.byte	0x04, 0x12
        /*139a*/ 	.short	(.L_865 - .L_864)
	.align		4
.L_864:
        /*139c*/ 	.word	index@(_Z25selective_scan_bwd_kernelI32Selective_Scan_bwd_kernel_traitsILi32ELi8ELb0ELb0ELb0ELb1ELb0EffEEv12SSMParamsBwd)
        /*13a0*/ 	.word	0x00000000


	//----- nvinfo : EIATTR_MIN_STACK_SIZE
	.align		4
.L_865:
        /*13a4*/ 	.byte	0x04, 0x12
        /*13a6*/ 	.short	(.L_867 - .L_866)
	.align		4
.L_866:
        /*13a8*/ 	.word	index@(_Z25selective_scan_bwd_kernelI32Selective_Scan_bwd_kernel_traitsILi32ELi8ELb0ELb0ELb0ELb1ELb1EffEEv12SSMParamsBwd)
        /*13ac*/ 	.word	0x00000000


	//----- nvinfo : EIATTR_MIN_STACK_SIZE
	.align		4
.L_867:
        /*13b0*/ 	.byte	0x04, 0x12
        /*13b2*/ 	.short	(.L_869 - .L_868)
	.align		4
.L_868:
        /*13b4*/ 	.word	index@(_Z25selective_scan_bwd_kernelI32Selective_Scan_bwd_kernel_traitsILi32ELi8ELb0ELb0ELb1ELb0ELb0EffEEv12SSMParamsBwd)
        /*13b8*/ 	.word	0x00000000


	//----- nvinfo : EIATTR_MIN_STACK_SIZE
	.align		4
.L_869:
        /*13bc*/ 	.byte	0x04, 0x12
        /*13be*/ 	.short	(.L_871 - .L_870)
	.align		4
.L_870:
        /*13c0*/ 	.word	index@(_Z25selective_scan_bwd_kernelI32Selective_Scan_bwd_kernel_traitsILi32ELi8ELb0ELb0ELb1ELb0ELb1EffEEv12SSMParamsBwd)
        /*13c4*/ 	.word	0x00000000


	//----- nvinfo : EIATTR_MIN_STACK_SIZE
	.align		4
.L_871:
        /*13c8*/ 	.byte	0x04, 0x12
        /*13ca*/ 	.short	(.L_873 - .L_872)
	.align		4
.L_872:
        /*13cc*/ 	.word	index@(_Z25selective_scan_bwd_kernelI32Selective_Scan_bwd_kernel_traitsILi32ELi8ELb0ELb0ELb1ELb1ELb0EffEEv12SSMParamsBwd)
        /*13d0*/ 	.word	0x00000000


	//----- nvinfo : EIATTR_MIN_STACK_SIZE
	.align		4
.L_873:
        /*13d4*/ 	.byte	0x04, 0x12
        /*13d6*/ 	.short	(.L_875 - .L_874)
	.align		4
.L_874:
        /*13d8*/ 	.word	index@(_Z25selective_scan_bwd_kernelI32Selective_Scan_bwd_kernel_traitsILi32ELi8ELb0ELb0ELb1ELb1ELb1EffEEv12SSMParamsBwd)
        /*13dc*/ 	.word	0x00000000


	//----- nvinfo : EIATTR_MIN_STACK_SIZE
	.align		4
.L_875:
        /*13e0*/ 	.byte	0x04, 0x12
        /*13e2*/ 	.short	(.L_877 - .L_876)
	.align		4
.L_876:
        /*13e4*/ 	.word	index@(_Z25selective_scan_bwd_kernelI32Selective_Scan_bwd_kernel_traitsILi32ELi8ELb0ELb1ELb0ELb0ELb0EffEEv12SSMParamsBwd)
        /*13e8*/ 	.word	0x00000000


	//----- nvinfo : EIATTR_MIN_STACK_SIZE
	.align		4
.L_877:
        /*13ec*/ 	.byte	0x04, 0x12
        /*13ee*/ 	.short	(.L_879 - .L_878)
	.align		4
.L_878:
        /*13f0*/ 	.word	index@(_Z25selective_scan_bwd_kernelI32Selective_Scan_bwd_kernel_traitsILi32ELi8ELb0ELb1ELb0ELb0ELb1EffEEv12SSMParamsBwd)
        /*13f4*/ 	.word	0x00000000


	//----- nvinfo : EIATTR_MIN_STACK_SIZE
	.align		4
.L_879:
        /*13f8*/ 	.byte	0x04, 0x12
        /*13fa*/ 	.short	(.L_881 - .L_880)
	.align		4
.L_880:
        /*13fc*/ 	.word	index@(_Z25selective_scan_bwd_kernelI32Selective_Scan_bwd_kernel_traitsILi32ELi8ELb0ELb1ELb0ELb1ELb0EffEEv12SSMParamsBwd)
        /*1400*/ 	.word	0x00000000


	//----- nvinfo : EIATTR_MIN_STACK_SIZE
	.align		4
.L_881:
        /*1404*/ 	.byte	0x04, 0x12
        /*1406*/ 	.short	(.L_883 - .L_882)
	.align		4
.L_882:
        /*1408*/ 	.word	index@(_Z25selective_scan_bwd_kernelI32Selective_Scan_bwd_kernel_traitsILi32ELi8ELb0ELb1ELb0ELb1ELb1EffEEv12SSMParamsBwd)
        /*140c*/ 	.word	0x00000000


	//----- nvinfo : EIATTR_MIN_STACK_SIZE
	.align		4
.L_883:
        /*1410*/ 	.byte	0x04, 0x12
        /*1412*/ 	.short	(.L_885 - .L_884)
	.align		4
.L_884:
        /*1414*/ 	.word	index@(_Z25selective_scan_bwd_kernelI32Selective_Scan_bwd_kernel_traitsILi32ELi8ELb0ELb1ELb1ELb0ELb0EffEEv12SSMParamsBwd)
        /*1418*/ 	.word	0x00000000


	//----- nvinfo : EIATTR_MIN_STACK_SIZE
	.align		4
.L_885:
        /*141c*/ 	.byte	0x04, 0x12
        /*141e*/ 	.short	(.L_887 - .L_886)
	.align		4
.L_886:
        /*1420*/ 	.word	index@(_Z25selective_scan_bwd_kernelI32Selective_Scan_bwd_kernel_traitsILi32ELi8ELb0ELb1ELb1ELb0ELb1EffEEv12SSMParamsBwd)
        /*1424*/ 	.word	0x00000000


	//----- nvinfo : EIATTR_MIN_STACK_SIZE
	.align		4
.L_887:
        /*1428*/ 	.byte	0x04, 0x12
        /*142a*/ 	.short	(.L_889 - .L_888)
	.align		4
.L_888:
        /*142c*/ 	.word	index@(_Z25selective_scan_bwd_kernelI32Selective_Scan_bwd_kernel_traitsILi32ELi8ELb0ELb1ELb1ELb1ELb0EffEEv12SSMParamsBwd)
        /*1430*/ 	.word	0x00000000


	//----- nvinfo : EIATTR_MIN_STACK_SIZE
	.align		4
.L_889:
        /*1434*/ 	.byte	0x04, 0x12
        /*1436*/ 	.short	(.L_891 - .L_890)
	.align		4
.L_890:
        /*1438*/ 	.word	index@(_Z25selective_scan_bwd_kernelI32Selective_Scan_bwd_kernel_traitsILi32ELi8ELb0ELb1ELb1ELb1ELb1EffEEv12SSMParamsBwd)
        /*143c*/ 	.word	0x00000000


	//----- nvinfo : EIATTR_MIN_STACK_SIZE
	.align		4
.L_891:
        /*1440*/ 	.byte	0x04, 0x12
        /*1442*/ 	.short	(.L_893 - .L_892)
	.align		4
.L_892:
        /*1444*/ 	.word	index@(_Z25selective_scan_bwd_kernelI32Selective_Scan_bwd_kernel_traitsILi32ELi8ELb1ELb0ELb0ELb0ELb0EffEEv12SSMParamsBwd)
        /*1448*/ 	.word	0x00000000


	//----- nvinfo : EIATTR_MIN_STACK_SIZE
	.align		4
.L_893:
        /*144c*/ 	.byte	0x04, 0x12
        /*144e*/ 	.short	(.L_895 - .L_894)
	.align		4
.L_894:
        /*1450*/ 	.word	index@(_Z25selective_scan_bwd_kernelI32Selective_Scan_bwd_kernel_traitsILi32ELi8ELb1ELb0ELb0ELb0ELb1EffEEv12SSMParamsBwd)
        /*1454*/ 	.word	0x00000000


	//----- nvinfo : EIATTR_MIN_STACK_SIZE
	.align		4
.L_895:
        /*1458*/ 	.byte	0x04, 0x12
        /*145a*/ 	.short	(.L_897 - .L_896)
	.align		4
.L_896:
        /*145c*/ 	.word	index@(_Z25selective_scan_bwd_kernelI32Selective_Scan_bwd_kernel_traitsILi32ELi8ELb1ELb0ELb0ELb1ELb0EffEEv12SSMParamsBwd)
        /*1460*/ 	.word	0x00000000


	//----- nvinfo : EIATTR_MIN_STACK_SIZE
	.align		4
.L_897:
        /*1464*/ 	.byte	0x04, 0x12
        /*1466*/ 	.short	(.L_899 - .L_898)
	.align		4
.L_898:
        /*1468*/ 	.word	index@(_Z25selective_scan_bwd_kernelI32Selective_Scan_bwd_kernel_traitsILi32ELi8ELb1ELb0ELb0ELb1ELb1EffEEv12SSMParamsBwd)
        /*146c*/ 	.word	0x00000000


	//----- nvinfo : EIATTR_MIN_STACK_SIZE
	.align		4
.L_899:
        /*1470*/ 	.byte	0x04, 0x12
        /*1472*/ 	.short	(.L_901 - .L_900)
	.align		4
.L_900:
        /*1474*/ 	.word	index@(_Z25selective_scan_bwd_kernelI32Selective_Scan_bwd_kernel_traitsILi32ELi8ELb1ELb0ELb1ELb0ELb0EffEEv12SSMParamsBwd)
        /*1478*/ 	.word	0x00000000


	//----- nvinfo : EIATTR_MIN_STACK_SIZE
	.align		4
.L_901:
        /*147c*/ 	.byte	0x04, 0x12
        /*147e*/ 	.short	(.L_903 - .L_902)
	.align		4
.L_902:
        /*1480*/ 	.word	index@(_Z25selective_scan_bwd_kernelI32Selective_Scan_bwd_kernel_traitsILi32ELi8ELb1ELb0ELb1ELb0ELb1EffEEv12SSMParamsBwd)
        /*1484*/ 	.word	0x00000000


	//----- nvinfo : EIATTR_MIN_STACK_SIZE
	.align		4
.L_903:
        /*1488*/ 	.byte	0x04, 0x12
        /*148a*/ 	.short	(.L_905 - .L_904)
	.align		4
.L_904:
        /*148c*/ 	.word	index@(_Z25selective_scan_bwd_kernelI32Selective_Scan_bwd_kernel_traitsILi32ELi8ELb1ELb0ELb1ELb1ELb0EffEEv12SSMParamsBwd)
        /*1490*/ 	.word	0x00000000


	//----- nvinfo : EIATTR_MIN_STACK_SIZE
	.align		4
.L_905:
        /*1494*/ 	.byte	0x04, 0x12
        /*1496*/ 	.short	(.L_907 - .L_906)
	.align		4
.L_906:
        /*1498*/ 	.word	index@(_Z25selective_scan_bwd_kernelI32Selective_Scan_bwd_kernel_traitsILi32ELi8ELb1ELb0ELb1ELb1ELb1EffEEv12SSMParamsBwd)
        /*149c*/ 	.word	0x00000000


	//----- nvinfo : EIATTR_MIN_STACK_SIZE
	.align		4
.L_907:
        /*14a0*/ 	.byte	0x04, 0x12
        /*14a2*/ 	.short	(.L_909 - .L_908)
	.align		4
.L_908:
        /*14a4*/ 	.word	index@(_Z25selective_scan_bwd_kernelI32Selective_Scan_bwd_kernel_traitsILi32ELi8ELb1ELb1ELb0ELb0ELb0EffEEv12SSMParamsBwd)
        /*14a8*/ 	.word	0x00000000


	//----- nvinfo : EIATTR_MIN_STACK_SIZE
	.align		4
.L_909:
        /*14ac*/ 	.byte	0x04, 0x12
        /*14ae*/ 	.short	(.L_911 - .L_910)
	.align		4
.L_910:
        /*14b0*/ 	.word	index@(_Z25selective_scan_bwd_kernelI32Selective_Scan_bwd_kernel_traitsILi32ELi8ELb1ELb1ELb0ELb0ELb1EffEEv12SSMParamsBwd)
        /*14b4*/ 	.word	0x00000000


	//----- nvinfo : EIATTR_MIN_STACK_SIZE
	.align		4
.L_911:
        /*14b8*/ 	.byte	0x04, 0x12
        /*14ba*/ 	.short	(.L_913 - .L_912)
	.align		4
.L_912:
        /*14bc*/ 	.word	index@(_Z25selective_scan_bwd_kernelI32Selective_Scan_bwd_kernel_traitsILi32ELi8ELb1ELb1ELb0ELb1ELb0EffEEv12SSMParamsBwd)
        /*14c0*/ 	.word	0x00000000


	//----- nvinfo : EIATTR_MIN_STACK_SIZE
	.align		4
.L_913:
        /*14c4*/ 	.byte	0x04, 0x12
        /*14c6*/ 	.short	(.L_915 - .L_914)
	.align		4
.L_914:
        /*14c8*/ 	.word	index@(_Z25selective_scan_bwd_kernelI32Selective_Scan_bwd_kernel_traitsILi32ELi8ELb1ELb1ELb0ELb1ELb1EffEEv12SSMParamsBwd)
        /*14cc*/ 	.word	0x00000000


	//----- nvinfo : EIATTR_MIN_STACK_SIZE
	.align		4
.L_915:
        /*14d0*/ 	.byte	0x04, 0x12
        /*14d2*/ 	.short	(.L_917 - .L_916)
	.align		4
.L_916:
        /*14d4*/ 	.word	index@(_Z25selective_scan_bwd_kernelI32Selective_Scan_bwd_kernel_traitsILi32ELi8ELb1ELb1ELb1ELb0ELb0EffEEv12SSMParamsBwd)
        /*14d8*/ 	.word	0x00000000


	//----- nvinfo : EIATTR_MIN_STACK_SIZE
	.align		4
.L_917:
        /*14dc*/ 	.byte	0x04, 0x12
        /*14de*/ 	.short	(.L_919 - .L_918)
	.align		4
.L_918:
        /*14e0*/ 	.word	index@(_Z25selective_scan_bwd_kernelI32Selective_Scan_bwd_kernel_traitsILi32ELi8ELb1ELb1ELb1ELb0ELb1EffEEv12SSMParamsBwd)
        /*14e4*/ 	.word	0x00000000


	//----- nvinfo : EIATTR_MIN_STACK_SIZE
	.align		4
.L_919:
        /*14e8*/ 	.byte	0x04, 0x12
        /*14ea*/ 	.short	(.L_921 - .L_920)
	.align		4
.L_920:
        /*14ec*/ 	.word	index@(_Z25selective_scan_bwd_kernelI32Selective_Scan_bwd_kernel_traitsILi32ELi8ELb1ELb1ELb1ELb1ELb0EffEEv12SSMParamsBwd)
        /*14f0*/ 	.word	0x00000000


	//----- nvinfo : EIATTR_MIN_STACK_SIZE
	.align		4
.L_921:
        /*14f4*/ 	.byte	0x04, 0x12
        /*14f6*/ 	.short	(.L_923 - .L_922)
	.align		4
.L_922:
        /*14f8*/ 	.word	index@(_Z25selective_scan_bwd_kernelI32Selective_Scan_bwd_kernel_traitsILi32ELi8ELb1ELb1ELb1ELb1ELb1EffEEv12SSMParamsBwd)
        /*14fc*/ 	.word	0x00000000


	//----- nvinfo : EIATTR_MIN_STACK_SIZE
	.align		4
.L_923:
        /*1500*/ 	.byte	0x04, 0x12
        /*1502*/ 	.short	(.L_925 - .L_924)
	.align		4
.L_924:
        /*1504*/ 	.word	index@(_Z25selective_scan_bwd_kernelI32Selective_Scan_bwd_kernel_traitsILi32ELi4ELb0ELb0ELb0ELb0ELb0EffEEv12SSMParamsBwd)
        /*1508*/ 	.word	0x00000000


	//----- nvinfo : EIATTR_MIN_STACK_SIZE
	.align		4
.L_925:
        /*150c*/ 	.byte	0x04, 0x12
        /*150e*/ 	.short	(.L_927 - .L_926)
	.align		4
.L_926:
        /*1510*/ 	.word	index@(_Z25selective_scan_bwd_kernelI32Selective_Scan_bwd_kernel_traitsILi32ELi4ELb0ELb0ELb0ELb0ELb1EffEEv12SSMParamsBwd)
        /*1514*/ 	.word	0x00000000


	//----- nvinfo : EIATTR_MIN_STACK_SIZE
	.align		4
.L_927:
        /*1518*/ 	.byte	0x04, 0x12
        /*151a*/ 	.short	(.L_929 - .L_928)
	.align		4
.L_928:
        /*151c*/ 	.word	index@(_Z25selective_scan_bwd_kernelI32Selective_Scan_bwd_kernel_traitsILi32ELi4ELb0ELb0ELb0ELb1ELb0EffEEv12SSMParamsBwd)
        /*1520*/ 	.word	0x00000000


	//----- nvinfo : EIATTR_MIN_STACK_SIZE
	.align		4
.L_929:
        /*1524*/ 	.byte	0x04, 0x12
        /*1526*/ 	.short	(.L_931 - .L_930)
	.align		4
.L_930:
        /*1528*/ 	.word	index@(_Z25selective_scan_bwd_kernelI32Selective_Scan_bwd_kernel_traitsILi32ELi4ELb0ELb0ELb0ELb1ELb1EffEEv12SSMParamsBwd)
        /*152c*/ 	.word	0x00000000


	//----- nvinfo : EIATTR_MIN_STACK_SIZE
	.align		4
.L_931:
        /*1530*/ 	.byte	0x04, 0x12
        /*1532*/ 	.short	(.L_933 - .L_932)
	.align		4
.L_932:
        /*1534*/ 	.word	index@(_Z25selective_scan_bwd_kernelI32Selective_Scan_bwd_kernel_traitsILi32ELi4ELb0ELb0ELb1ELb0ELb0EffEEv12SSMParamsBwd)
        /*1538*/ 	.word	0x00000000


	//----- nvinfo : EIATTR_MIN_STACK_SIZE
	.align		4
.L_933:
        /*153c*/ 	.byte	0x04, 0x12
        /*153e*/ 	.short	(.L_935 - .L_934)
	.align		4
.L_934:
        /*1540*/ 	.word	index@(_Z25selective_scan_bwd_kernelI32Selective_Scan_bwd_kernel_traitsILi32ELi4ELb0ELb0ELb1ELb0ELb1EffEEv12SSMParamsBwd)
        /*1544*/ 	.word	0x00000000


	//----- nvinfo : EIATTR_MIN_STACK_SIZE
	.align		4
.L_935:
        /*1548*/ 	.byte	0x04, 0x12
        /*154a*/ 	.short	(.L_937 - .L_936)
	.align		4
.L_936:
        /*154c*/ 	.word	index@(_Z25selective_scan_bwd_kernelI32Selective_Scan_bwd_kernel_traitsILi32ELi4ELb0ELb0ELb1ELb1ELb0EffEEv12SSMParamsBwd)
        /*1550*/ 	.word	0x00000000


	//----- nvinfo : EIATTR_MIN_STACK_SIZE
	.align		4
.L_937:
        /*1554*/ 	.byte	0x04, 0x12
        /*1556*/ 	.short	(.L_939 - .L_938)
	.align		4
.L_938:
        /*1558*/ 	.word	index@(_Z25selective_scan_bwd_kernelI32Selective_Scan_bwd_kernel_traitsILi32ELi4ELb0ELb0ELb1ELb1ELb1EffEEv12SSMParamsBwd)
        /*155c*/ 	.word	0x00000000


	//----- nvinfo : EIATTR_MIN_STACK_SIZE
	.align		4
.L_939:
        /*1560*/ 	.byte	0x04, 0x12
        /*1562*/ 	.short	(.L_941 - .L_940)
	.align		4
.L_940:
        /*1564*/ 	.word	index@(_Z25selective_scan_bwd_kernelI32Selective_Scan_bwd_kernel_traitsILi32ELi4ELb0ELb1ELb0ELb0ELb0EffEEv12SSMParamsBwd)
        /*1568*/ 	.word	0x00000000


	//----- nvinfo : EIATTR_MIN_STACK_SIZE
	.align		4
.L_941:
        /*156c*/ 	.byte	0x04, 0x12
        /*156e*/ 	.short	(.L_943 - .L_942)
	.align		4
.L_942:
        /*1570*/ 	.word	index@(_Z25selective_scan_bwd_kernelI32Selective_Scan_bwd_kernel_traitsILi32ELi4ELb0ELb1ELb0ELb0ELb1EffEEv12SSMParamsBwd)
        /*1574*/ 	.word	0x00000000


	//----- nvinfo : EIATTR_MIN_STACK_SIZE
	.align		4
.L_943:
        /*1578*/ 	.byte	0x04, 0x12
        /*157a*/ 	.short	(.L_945 - .L_944)
	.align		4
.L_944:
        /*157c*/ 	.word	index@(_Z25selective_scan_bwd_kernelI32Selective_Scan_bwd_kernel_traitsILi32ELi4ELb0ELb1ELb0ELb1ELb0EffEEv12SSMParamsBwd)
        /*1580*/ 	.word	0x00000000


	//----- nvinfo : EIATTR_MIN_STACK_SIZE
	.align		4
.L_945:
        /*1584*/ 	.byte	0x04, 0x12
        /*1586*/ 	.short	(.L_947 - .L_946)
	.align		4
.L_946:
        /*1588*/ 	.word	index@(_Z25selective_scan_bwd_kernelI32Selective_Scan_bwd_kernel_traitsILi32ELi4ELb0ELb1ELb0ELb1ELb1EffEEv12SSMParamsBwd)
        /*158c*/ 	.word	0x00000000


	//----- nvinfo : EIATTR_MIN_STACK_SIZE
	.align		4
.L_947:
        /*1590*/ 	.byte	0x04, 0x12
        /*1592*/ 	.short	(.L_949 - .L_948)
	.align		4
.L_948:
        /*1594*/ 	.word	index@(_Z25selective_scan_bwd_kernelI32Selective_Scan_bwd_kernel_traitsILi32ELi4ELb0ELb1ELb1ELb0ELb0EffEEv12SSMParamsBwd)
        /*1598*/ 	.word	0x00000000


	//----- nvinfo : EIATTR_MIN_STACK_SIZE
	.align		4
.L_949:
        /*159c*/ 	.byte	0x04, 0x12
        /*159e*/ 	.short	(.L_951 - .L_950)
	.align		4
.L_950:
        /*15a0*/ 	.word	index@(_Z25selective_scan_bwd_kernelI32Selective_Scan_bwd_kernel_traitsILi32ELi4ELb0ELb1ELb1ELb0ELb1EffEEv12SSMParamsBwd)
        /*15a4*/ 	.word	0x00000000


	//----- nvinfo : EIATTR_MIN_STACK_SIZE
	.align		4
.L_951:
        /*15a8*/ 	.byte	0x04, 0x12
        /*15aa*/ 	.short	(.L_953 - .L_952)
	.align		4
.L_952:
        /*15ac*/ 	.word	index@(_Z25selective_scan_bwd_kernelI32Selective_Scan_bwd_kernel_traitsILi32ELi4ELb0ELb1ELb1ELb1ELb0EffEEv12SSMParamsBwd)
        /*15b0*/ 	.word	0x00000000


	//----- nvinfo : EIATTR_MIN_STACK_SIZE
	.align		4
.L_953:
        /*15b4*/ 	.byte	0x04, 0x12
        /*15b6*/ 	.short	(.L_955 - .L_954)
	.align		4
.L_954:
        /*15b8*/ 	.word	index@(_Z25selective_scan_bwd_kernelI32Selective_Scan_bwd_kernel_traitsILi32ELi4ELb0ELb1ELb1ELb1ELb1EffEEv12SSMParamsBwd)
        /*15bc*/ 	.word	0x00000000


	//----- nvinfo : EIATTR_MIN_STACK_SIZE
	.align		4
.L_955:
        /*15c0*/ 	.byte	0x04, 0x12
        /*15c2*/ 	.short	(.L_957 - .L_956)
	.align		4
.L_956:
        /*15c4*/ 	.word	index@(_Z25selective_scan_bwd_kernelI32Selective_Scan_bwd_kernel_traitsILi32ELi4ELb1ELb0ELb0ELb0ELb0EffEEv12SSMParamsBwd)
        /*15c8*/ 	.word	0x00000000


	//----- nvinfo : EIATTR_MIN_STACK_SIZE
	.align		4
.L_957:
        /*15cc*/ 	.byte	0x04, 0x12
        /*15ce*/ 	.short	(.L_959 - .L_958)
	.align		4
.L_958:
        /*15d0*/ 	.word	index@(_Z25selective_scan_bwd_kernelI32Selective_Scan_bwd_kernel_traitsILi32ELi4ELb1ELb0ELb0ELb0ELb1EffEEv12SSMParamsBwd)
        /*15d4*/ 	.word	0x00000000


	//----- nvinfo : EIATTR_MIN_STACK_SIZE
	.align		4
.L_959:
        /*15d8*/ 	.byte	0x04, 0x12
        /*15da*/ 	.short	(.L_961 - .L_960)
	.align		4
.L_960:
        /*15dc*/ 	.word	index@(_Z25selective_scan_bwd_kernelI32Selective_Scan_bwd_kernel_traitsILi32ELi4ELb1ELb0ELb0ELb1ELb0EffEEv12SSMParamsBwd)
        /*15e0*/ 	.word	0x00000000


	//----- nvinfo : EIATTR_MIN_STACK_SIZE
	.align		4
.L_961:
        /*15e4*/ 	.byte	0x04, 0x12
        /*15e6*/ 	.short	(.L_963 - .L_962)
	.align		4
.L_962:
        /*15e8*/ 	.word	index@(_Z25selective_scan_bwd_kernelI32Selective_Scan_bwd_kernel_traitsILi32ELi4ELb1ELb0ELb0ELb1ELb1EffEEv12SSMParamsBwd)
        /*15ec*/ 	.word	0x00000000


	//----- nvinfo : EIATTR_MIN_STACK_SIZE
	.align		4
.L_963:
        /*15f0*/ 	.byte	0x04, 0x12
        /*15f2*/ 	.short	(.L_965 - .L_964)
	.align		4
.L_964:
        /*15f4*/ 	.word	index@(_Z25selective_scan_bwd_kernelI32Selective_Scan_bwd_kernel_traitsILi32ELi4ELb1ELb0ELb1ELb0ELb0EffEEv12SSMParamsBwd)
        /*15f8*/ 	.word	0x00000000


	//----- nvinfo : EIATTR_MIN_STACK_SIZE
	.align		4
.L_965:
        /*15fc*/ 	.byte	0x04, 0x12
        /*15fe*/ 	.short	(.L_967 - .L_966)
	.align		4
.L_966:
        /*1600*/ 	.word	index@(_Z25selective_scan_bwd_kernelI32Selective_Scan_bwd_kernel_traitsILi32ELi4ELb1ELb0ELb1ELb0ELb1EffEEv12SSMParamsBwd)
        /*1604*/ 	.word	0x00000000


	//----- nvinfo : EIATTR_MIN_STACK_SIZE
	.align		4
.L_967:
        /*1608*/ 	.byte	0x04, 0x12
        /*160a*/ 	.short	(.L_969 - .L_968)
	.align		4
.L_968:
        /*160c*/ 	.word	index@(_Z25selective_scan_bwd_kernelI32Selective_Scan_bwd_kernel_traitsILi32ELi4ELb1ELb0ELb1ELb1ELb0EffEEv12SSMParamsBwd)
        /*1610*/ 	.word	0x00000000


	//----- nvinfo : EIATTR_MIN_STACK_SIZE
	.align		4
.L_969:
        /*1614*/ 	.byte	0x04, 0x12
        /*1616*/ 	.short	(.L_971 - .L_970)
	.align		4
.L_970:
        /*1618*/ 	.word	index@(_Z25selective_scan_bwd_kernelI32Selective_Scan_bwd_kernel_traitsILi32ELi4ELb1ELb0ELb1ELb1ELb1EffEEv12SSMParamsBwd)
        /*161c*/ 	.word	0x00000000


	//----- nvinfo : EIATTR_MIN_STACK_SIZE
	.align		4
.L_971:
        /*1620*/ 	.byte	0x04, 0x12
        /*1622*/ 	.short	(.L_973 - .L_972)
	.align		4
.L_972:
        /*1624*/ 	.word	index@(_Z25selective_scan_bwd_kernelI32Selective_Scan_bwd_kernel_traitsILi32ELi4ELb1ELb1ELb0ELb0ELb0EffEEv12SSMParamsBwd)
        /*1628*/ 	.word	0x00000000


	//----- nvinfo : EIATTR_MIN_STACK_SIZE
	.align		4
.L_973:
        /*162c*/ 	.byte	0x04, 0x12
        /*162e*/ 	.short	(.L_975 - .L_974)
	.align		4
.L_974:
        /*1630*/ 	.word	index@(_Z25selective_scan_bwd_kernelI32Selective_Scan_bwd_kernel_traitsILi32ELi4ELb1ELb1ELb0ELb0ELb1EffEEv12SSMParamsBwd)
        /*1634*/ 	.word	0x00000000


	//----- nvinfo : EIATTR_MIN_STACK_SIZE
	.align		4
.L_975:
        /*1638*/ 	.byte	0x04, 0x12
        /*163a*/ 	.short	(.L_977 - .L_976)
	.align		4
.L_976:
        /*163c*/ 	.word	index@(_Z25selective_scan_bwd_kernelI32Selective_Scan_bwd_kernel_traitsILi32ELi4ELb1ELb1ELb0ELb1ELb0EffEEv12SSMParamsBwd)
        /*1640*/ 	.word	0x00000000


	//----- nvinfo : EIATTR_MIN_STACK_SIZE
	.align		4
.L_977:
        /*1644*/ 	.byte	0x04, 0x12
        /*1646*/ 	.short	(.L_979 - .L_978)
	.align		4
.L_978:
        /*1648*/ 	.word	index@(_Z25selective_scan_bwd_kernelI32Selective_Scan_bwd_kernel_traitsILi32ELi4ELb1ELb1ELb0ELb1ELb1EffEEv12SSMParamsBwd)
        /*164c*/ 	.word	0x00000000


	//----- nvinfo : EIATTR_MIN_STACK_SIZE
	.align		4
.L_979:
        /*1650*/ 	.byte	0x04, 0x12
        /*1652*/ 	.short	(.L_981 - .L_980)
	.align		4
.L_980:
        /*1654*/ 	.word	index@(_Z25selective_scan_bwd_kernelI32Selective_Scan_bwd_kernel_traitsILi32ELi4ELb1ELb1ELb1ELb0ELb0EffEEv12SSMParamsBwd)
        /*1658*/ 	.word	0x00000000


	//----- nvinfo : EIATTR_MIN_STACK_SIZE
	.align		4
.L_981:
        /*165c*/ 	.byte	0x04, 0x12
        /*165e*/ 	.short	(.L_983 - .L_982)
	.align		4
.L_982:
        /*1660*/ 	.word	index@(_Z25selective_scan_bwd_kernelI32Selective_Scan_bwd_kernel_traitsILi32ELi4ELb1ELb1ELb1ELb0ELb1EffEEv12SSMParamsBwd)
        /*1664*/ 	.word	0x00000000


	//----- nvinfo : EIATTR_MIN_STACK_SIZE
	.align		4
.L_983:
        /*1668*/ 	.byte	0x04, 0x12
        /*166a*/ 	.short	(.L_985 - .L_984)
	.align		4
.L_984:
        /*166c*/ 	.word	index@(_Z25selective_scan_bwd_kernelI32Selective_Scan_bwd_kernel_traitsILi32ELi4ELb1ELb1ELb1ELb1ELb0EffEEv12SSMParamsBwd)
        /*1670*/ 	.word	0x00000000


	//----- nvinfo : EIATTR_MIN_STACK_SIZE
	.align		4
.L_985:
        /*1674*/ 	.byte	0x04, 0x12
        /*1676*/ 	.short	(.L_987 - .L_986)
	.align		4
.L_986:
        /*1678*/ 	.word	index@(_Z25selective_scan_bwd_kernelI32Selective_Scan_bwd_kernel_traitsILi32ELi4ELb1ELb1ELb1ELb1ELb1EffEEv12SSMParamsBwd)
        /*167c*/ 	.word	0x00000000
.L_987:


//--------------------- .nv.compat                --------------------------
	.section	.nv.compat,"",@"SHT_CUDA_COMPAT_INFO"
	.align	4
        /*0000*/ 	.byte	0x02, 0x09, 0x01, 0x00, 0x02, 0x02, 0x01, 0x00, 0x02, 0x05, 0x05, 0x00, 0x03, 0x07, 0x01, 0x01
        /*0010*/ 	.byte	0x02, 0x03, 0x00, 0x00, 0x02, 0x06, 0x01, 0x00, 0x04, 0x0b, 0x08, 0x00, 0x01, 0x00, 0x00, 0x00
        /*0020*/ 	.byte	0x00, 0x00, 0x00, 0x00


//--------------------- .nv.info._Z25selective_scan_bwd_kernelI32Selective_Scan_bwd_kernel_traitsILi128ELi16ELb0ELb0ELb0ELb0ELb0EffEEv12SSMParamsBwd --------------------------
	.section	.nv.info._Z25selective_scan_bwd_kernelI32Selective_Scan_bwd_kernel_traitsILi128ELi16ELb0ELb0ELb0ELb0ELb0EffEEv12SSMParamsBwd,"",@"SHT_CUDA_INFO"
	.sectionflags	@""
	.align	4


	//----- nvinfo : EIATTR_CUDA_API_VERSION
	.align		4
        /*0000*/ 	.byte	0x04, 0x37
        /*0002*/ 	.short	(.L_989 - .L_988)
.L_988:
        /*0004*/ 	.word	0x00000082


	//----- nvinfo : EIATTR_KPARAM_INFO
	.align		4
.L_989:
        /*0008*/ 	.byte	0x04, 0x17
        /*000a*/ 	.short	(.L_991 - .L_990)
.L_990:
        /*000c*/ 	.word	0x00000000
        /*0010*/ 	.short	0x0000
        /*0012*/ 	.short	0x0000
        /*0014*/ 	.byte	0x00, 0xf0, 0xc1, 0x07


	//----- nvinfo : EIATTR_SPARSE_MMA_MASK
	.align		4
.L_991:
        /*0018*/ 	.byte	0x03, 0x50
        /*001a*/ 	.short	0x0000


	//----- nvinfo : EIATTR_MAXREG_COUNT
	.align		4
        /*001c*/ 	.byte	0x03, 0x1b
        /*001e*/ 	.short	0x00a8


	//----- nvinfo : EIATTR_NUM_BARRIERS
	.align		4
        /*0020*/ 	.byte	0x02, 0x4c
        /*0022*/ 	.byte	0x01
	.zero		1


	//----- nvinfo : EIATTR_ANNOTATIONS
	.align		4
        /*0024*/ 	.byte	0x04, 0x55
        /*0026*/ 	.short	(.L_993 - .L_992)


	//   ....[0]....
.L_992:
        /*0028*/ 	.word	0x00000001
        /*002c*/ 	.byte	0x00, 0x02, 0x00, 0x00, 0x01, 0x00, 0x00, 0x00, 0x30, 0x02, 0x00, 0x00, 0x01, 0x00, 0x00, 0x00
        /*003c*/ 	.byte	0xe0, 0x04, 0x00, 0x00, 0x01, 0x00, 0x00, 0x00, 0x00, 0x05, 0x00, 0x00, 0x01, 0x00, 0x00, 0x00
        /*004c*/ 	.byte	0xf0, 0x19, 0x00, 0x00, 0x01, 0x00, 0x00, 0x00, 0x00, 0x1a, 0x00, 0x00, 0x01, 0x00, 0x00, 0x00
        /*005c*/ 	.byte	0xb0, 0x1d, 0x00, 0x00, 0x01, 0x00, 0x00, 0x00, 0x80, 0x46, 0x00, 0x00, 0x01, 0x00, 0x00, 0x00
        /*006c*/ 	.byte	0xf0, 0x46, 0x00, 0x00, 0x01, 0x00, 0x00, 0x00, 0xf0, 0x53, 0x00, 0x00, 0x01, 0x00, 0x00, 0x00
        /*007c*/ 	.byte	0x80, 0x54, 0x00, 0x00, 0x01, 0x00, 0x00, 0x00, 0x30, 0x57, 0x00, 0x00


	//----- nvinfo : EIATTR_MERCURY_ISA_VERSION
	.align		4
.L_993:
        /*0088*/ 	.byte	0x03, 0x5f
        /*008a*/ 	.short	0x0101


	//----- nvinfo : EIATTR_INT_WARP_WIDE_INSTR_OFFSETS
	.align		4
        /*008c*/ 	.byte	0x04, 0x31
        /*008e*/ 	.short	(.L_995 - .L_994)


	//   ....[0]....
.L_994:
        /*0090*/ 	.word	0x00002840


	//----- nvinfo : EIATTR_COOP_GROUP_MASK_REGIDS
	.align		4
.L_995:
        /*0094*/ 	.byte	0x04, 0x29
        /*0096*/ 	.short	(.L_997 - .L_996)


	//   ....[0]....
.L_996:
        /*0098*/ 	.word	0xffffffff


	//   ....[1]....
        /*009c*/ 	.word	0xffffffff


	//   ....[2]....
        /*00a0*/ 	.word	0xffffffff


	//   ....[3]....
        /*00a4*/ 	.word	0xffffffff


	//   ....[4]....
        /*00a8*/ 	.word	0xffffffff


	//   ....[5]....
        /*00ac*/ 	.word	0xffffffff


	//   ....[6]....
        /*00b0*/ 	.word	0xffffffff


	//   ....[7]....
        /*00b4*/ 	.word	0xffffffff


	//   ....[8]....
        /*00b8*/ 	.word	0xffffffff


	//   ....[9]....
        /*00bc*/ 	.word	0xffffffff


	//   ....[10]....
        /*00c0*/ 	.word	0xffffffff


	//   ....[11]....
        /*00c4*/ 	.word	0xffffffff


	//   ....[12]....
        /*00c8*/ 	.word	0xffffffff


	//   ....[13]....
        /*00cc*/ 	.word	0xffffffff


	//   ....[14]....
        /*00d0*/ 	.word	0xffffffff


	//   ....[15]....
        /*00d4*/ 	.word	0xffffffff


	//   ....[16]....
        /*00d8*/ 	.word	0xffffffff


	//   ....[17]....
        /*00dc*/ 	.word	0xffffffff


	//   ....[18]....
        /*00e0*/ 	.word	0xffffffff


	//   ....[19]....
        /*00e4*/ 	.word	0xffffffff


	//   ....[20]....
        /*00e8*/ 	.word	0xffffffff


	//   ....[21]....
        /*00ec*/ 	.word	0xffffffff


	//   ....[22]....
        /*00f0*/ 	.word	0xffffffff


	//   ....[23]....
        /*00f4*/ 	.word	0xffffffff


	//   ....[24]....
        /*00f8*/ 	.word	0xffffffff


	//   ....[25]....
        /*00fc*/ 	.word	0xffffffff


	//   ....[26]....
        /*0100*/ 	.word	0xffffffff


	//   ....[27]....
        /*0104*/ 	.word	0xffffffff


	//   ....[28]....
        /*0108*/ 	.word	0xffffffff


	//   ....[29]....
        /*010c*/ 	.word	0xffffffff


	//   ....[30]....
        /*0110*/ 	.word	0xffffffff


	//   ....[31]....
        /*0114*/ 	.word	0xffffffff


	//   ....[32]....
        /*0118*/ 	.word	0xffffffff


	//   ....[33]....
        /*011c*/ 	.word	0xffffffff


	//   ....[34]....
        /*0120*/ 	.word	0xffffffff


	//   ....[35]....
        /*0124*/ 	.word	0xffffffff


	//   ....[36]....
        /*0128*/ 	.word	0xffffffff


	//   ....[37]....
        /*012c*/ 	.word	0xffffffff


	//   ....[38]....
        /*0130*/ 	.word	0xffffffff


	//   ....[39]....
        /*0134*/ 	.word	0xffffffff


	//   ....[40]....
        /*0138*/ 	.word	0xffffffff


	//   ....[41]....
        /*013c*/ 	.word	0xffffffff


	//   ....[42]....
        /*0140*/ 	.word	0xffffffff


	//   ....[43]....
        /*0144*/ 	.word	0xffffffff


	//   ....[44]....
        /*0148*/ 	.word	0xffffffff


	//   ....[45]....
        /*014c*/ 	.word	0xffffffff


	//   ....[46]....
        /*0150*/ 	.word	0xffffffff


	//   ....[47]....
        /*0154*/ 	.word	0xffffffff


	//   ....[48]....
        /*0158*/ 	.word	0xffffffff


	//   ....[49]....
        /*015c*/ 	.word	0xffffffff


	//   ....[50]....
        /*0160*/ 	.word	0xffffffff


	//   ....[51]....
        /*0164*/ 	.word	0xffffffff


	//   ....[52]....
        /*0168*/ 	.word	0xffffffff


	//   ....[53]....
        /*016c*/ 	.word	0xffffffff


	//   ....[54]....
        /*0170*/ 	.word	0xffffffff


	//   ....[55]....
        /*0174*/ 	.word	0x05000056


	//   ....[56]....
        /*0178*/ 	.word	0x05000056


	//   ....[57]....
        /*017c*/ 	.word	0x05000056


	//   ....[58]....
        /*0180*/ 	.word	0x05000056


	//   ....[59]....
        /*0184*/ 	.word	0x05000056


	//   ....[60]....
        /*0188*/ 	.word	0x05000056


	//   ....[61]....
        /*018c*/ 	.word	0x05000056


	//   ....[62]....
        /*0190*/ 	.word	0x05000056


	//   ....[63]....
        /*0194*/ 	.word	0x05000056


	//   ....[64]....
        /*0198*/ 	.word	0x05000056


	//   ....[65]....
        /*019c*/ 	.word	0x05000056


	//   ....[66]....
        /*01a0*/ 	.word	0x05000056


	//   ....[67]....
        /*01a4*/ 	.word	0x05000056


	//   ....[68]....
        /*01a8*/ 	.word	0x05000056


	//   ....[69]....
        /*01ac*/ 	.word	0x05000056


	//   ....[70]....
        /*01b0*/ 	.word	0x05000056


	//   ....[71]....
        /*01b4*/ 	.word	0x05000056


	//   ....[72]....
        /*01b8*/ 	.word	0x05000056


	//   ....[73]....
        /*01bc*/ 	.word	0x05000056


	//   ....[74]....
        /*01c0*/ 	.word	0x05000056


	//   ....[75]....
        /*01c4*/ 	.word	0x05000056


	//   ....[76]....
        /*01c8*/ 	.word	0x05000056


	//   ....[77]....
        /*01cc*/ 	.word	0x05000056


	//   ....[78]....
        /*01d0*/ 	.word	0x05000056


	//   ....[79]....
        /*01d4*/ 	.word	0x05000056


	//   ....[80]....
        /*01d8*/ 	.word	0x05000056


	//   ....[81]....
        /*01dc*/ 	.word	0x05000056


	//   ....[82]....
        /*01e0*/ 	.word	0x05000056


	//   ....[83]....
        /*01e4*/ 	.word	0x05000056


	//   ....[84]....
        /*01e8*/ 	.word	0x05000056


	//   ....[85]....
        /*01ec*/ 	.word	0x05000056


	//   ....[86]....
        /*01f0*/ 	.word	0x05000056


	//----- nvinfo : EIATTR_COOP_GROUP_INSTR_OFFSETS
	.align		4
.L_997:
        /*01f4*/ 	.byte	0x04, 0x28
        /*01f6*/ 	.short	(.L_999 - .L_998)


	//   ....[0]....
.L_998:
        /*01f8*/ 	.word	0x00001100


	//   ....[1]....
        /*01fc*/ 	.word	0x00001680


	//   ....[2]....
        /*0200*/ 	.word	0x00001ba0


	//   ....[3]....
        /*0204*/ 	.word	0x00002cf0


	//   ....[4]....
        /*0208*/ 	.word	0x00002d00


	//   ....[5]....
        /*020c*/ 	.word	0x00002d40


	//   ....[6]....
        /*0210*/ 	.word	0x00002d50


	//   ....[7]....
        /*0214*/ 	.word	0x00002d90


	//   ....[8]....
        /*0218*/ 	.word	0x00002da0


	//   ....[9]....
        /*021c*/ 	.word	0x00002de0


	//   ....[10]....
        /*0220*/ 	.word	0x00002df0


	//   ....[11]....
        /*0224*/ 	.word	0x00002e30


	//   ....[12]....
        /*0228*/ 	.word	0x00002e40


	//   ....[13]....
        /*022c*/ 	.word	0x00002ee0


	//   ....[14]....
        /*0230*/ 	.word	0x00002ef0


	//   ....[15]....
        /*0234*/ 	.word	0x00002f00


	//   ....[16]....
        /*0238*/ 	.word	0x00002f10


	//   ....[17]....
        /*023c*/ 	.word	0x00003470


	//   ....[18]....
        /*0240*/ 	.word	0x000034a0


	//   ....[19]....
        /*0244*/ 	.word	0x00003500


	//   ....[20]....
        /*0248*/ 	.word	0x00003520


	//   ....[21]....
        /*024c*/ 	.word	0x00003570


	//   ....[22]....
        /*0250*/ 	.word	0x00003590


	//   ....[23]....
        /*0254*/ 	.word	0x000035e0


	//   ....[24]....
        /*0258*/ 	.word	0x000035f0


	//   ....[25]....
        /*025c*/ 	.word	0x00003640


	//   ....[26]....
        /*0260*/ 	.word	0x00003650


	//   ....[27]....
        /*0264*/ 	.word	0x000036a0


	//   ....[28]....
        /*0268*/ 	.word	0x000036b0


	//   ....[29]....
        /*026c*/ 	.word	0x000036c0


	//   ....[30]....
        /*0270*/ 	.word	0x000036d0


	//   ....[31]....
        /*0274*/ 	.word	0x00003700


	//   ....[32]....
        /*0278*/ 	.word	0x00003710


	//   ....[33]....
        /*027c*/ 	.word	0x00003dd0


	//   ....[34]....
        /*0280*/ 	.word	0x00003ed0


	//   ....[35]....
        /*0284*/ 	.word	0x00003fc0


	//   ....[36]....
        /*0288*/ 	.word	0x000040a0


	//   ....[37]....
        /*028c*/ 	.word	0x00004190


	//   ....[38]....
        /*0290*/ 	.word	0x00004290


	//   ....[39]....
        /*0294*/ 	.word	0x00004350


	//   ....[40]....
        /*0298*/ 	.word	0x000043a0


	//   ....[41]....
        /*029c*/ 	.word	0x000043d0


	//   ....[42]....
        /*02a0*/ 	.word	0x00004400


	//   ....[43]....
        /*02a4*/ 	.word	0x00004ad0


	//   ....[44]....
        /*02a8*/ 	.word	0x00005020


	//   ....[45]....
        /*02ac*/ 	.word	0x00005500


	//   ....[46]....
        /*02b0*/ 	.word	0x00005520


	//   ....[47]....
        /*02b4*/ 	.word	0x00005550


	//   ....[48]....
        /*02b8*/ 	.word	0x00005590


	//   ....[49]....
        /*02bc*/ 	.word	0x000055b0


	//   ....[50]....
        /*02c0*/ 	.word	0x000057c0


	//   ....[51]....
        /*02c4*/ 	.word	0x000057e0


	//   ....[52]....
        /*02c8*/ 	.word	0x00005810


	//   ....[53]....
        /*02cc*/ 	.word	0x00005850


	//   ....[54]....
        /*02d0*/ 	.word	0x00005870


	//   ....[55]....
        /*02d4*/ 	.word	0x00005fc0


	//   ....[56]....
        /*02d8*/ 	.word	0x00006020


	//   ....[57]....
        /*02dc*/ 	.word	0x000060c0


	//   ....[58]....
        /*02e0*/ 	.word	0x00006120


	//   ....[59]....
        /*02e4*/ 	.word	0x000061c0


	//   ....[60]....
        /*02e8*/ 	.word	0x00006220


	//   ....[61]....
        /*02ec*/ 	.word	0x000062c0


	//   ....[62]....
        /*02f0*/ 	.word	0x00006320


	//   ....[63]....
        /*02f4*/ 	.word	0x000063c0


	//   ....[64]....
        /*02f8*/ 	.word	0x00006420


	//   ....[65]....
        /*02fc*/ 	.word	0x000064c0


	//   ....[66]....
        /*0300*/ 	.word	0x00006560


	//   ....[67]....
        /*0304*/ 	.word	0x00006600


	//   ....[68]....
        /*0308*/ 	.word	0x000066a0


	//   ....[69]....
        /*030c*/ 	.word	0x00006710


	//   ....[70]....
        /*0310*/ 	.word	0x00006760


	//   ....[71]....
        /*0314*/ 	.word	0x00006810


	//   ....[72]....
        /*0318*/ 	.word	0x00006880


	//   ....[73]....
        /*031c*/ 	.word	0x00006940


	//   ....[74]....
        /*0320*/ 	.word	0x00006990


	//   ....[75]....
        /*0324*/ 	.word	0x00006a30


	//   ....[76]....
        /*0328*/ 	.word	0x00006a80


	//   ....[77]....
        /*032c*/ 	.word	0x00006b10


	//   ....[78]....
        /*0330*/ 	.word	0x00006b60


	//   ....[79]....
        /*0334*/ 	.word	0x00006bf0


	//   ....[80]....
        /*0338*/ 	.word	0x00006c40


	//   ....[81]....
        /*033c*/ 	.word	0x00006ce0


	//   ....[82]....
        /*0340*/ 	.word	0x00006d30


	//   ....[83]....
        /*0344*/ 	.word	0x00006db0


	//   ....[84]....
        /*0348*/ 	.word	0x00006e00


	//   ....[85]....
        /*034c*/ 	.word	0x00006e60


	//   ....[86]....
        /*0350*/ 	.word	0x00006eb0


	//----- nvinfo : EIATTR_VRC_CTA_INIT_COUNT
	.align		4
.L_999:
        /*0354*/ 	.byte	0x02, 0x4a
	.zero		1
	.zero		1


	//----- nvinfo : EIATTR_EXIT_INSTR_OFFSETS
	.align		4
        /*0358*/ 	.byte	0x04, 0x1c
        /*035a*/ 	.short	(.L_1001 - .L_1000)


	//   ....[0]....
.L_1000:
        /*035c*/ 	.word	0x000059b0


	//   ....[1]....
        /*0360*/ 	.word	0x00005f60


	//----- nvinfo : EIATTR_MAX_THREADS
	.align		4
.L_1001:
        /*0364*/ 	.byte	0x04, 0x05
        /*0366*/ 	.short	(.L_1003 - .L_1002)
.L_1002:
        /*0368*/ 	.word	0x00000080
        /*036c*/ 	.word	0x00000001
        /*0370*/ 	.word	0x00000001


	//----- nvinfo : EIATTR_CRS_STACK_SIZE
	.align		4
.L_1003:
        /*0374*/ 	.byte	0x04, 0x1e
        /*0376*/ 	.short	(.L_1005 - .L_1004)
.L_1004:
        /*0378*/ 	.word	0x00000000


	//----- nvinfo : EIATTR_CBANK_PARAM_SIZE
	.align		4
.L_1005:
        /*037c*/ 	.byte	0x03, 0x19
        /*037e*/ 	.short	0x01f0


	//----- nvinfo : EIATTR_PARAM_CBANK
	.align		4
        /*0380*/ 	.byte	0x04, 0x0a
        /*0382*/ 	.short	(.L_1007 - .L_1006)
	.align		4
.L_1006:
        /*0384*/ 	.word	index@(.nv.constant0._Z25selective_scan_bwd_kernelI32Selective_Scan_bwd_kernel_traitsILi128ELi16ELb0ELb0ELb0ELb0ELb0EffEEv12SSMParamsBwd)
        /*0388*/ 	.short	0x0380
        /*038a*/ 	.short	0x01f0


	//----- nvinfo : EIATTR_SW_WAR
	.align		4
.L_1007:
        /*038c*/ 	.byte	0x04, 0x36
        /*038e*/ 	.short	(.L_1009 - .L_1008)
.L_1008:
        /*0390*/ 	.word	0x00000008
.L_1009:


//--------------------- .nv.info._Z25selective_scan_bwd_kernelI32Selective_Scan_bwd_kernel_traitsILi128ELi16ELb0ELb0ELb0ELb0ELb1EffEEv12SSMParamsBwd --------------------------
	.section	.nv.info._Z25selective_scan_bwd_kernelI32Selective_Scan_bwd_kernel_traitsILi128ELi16ELb0ELb0ELb0ELb0ELb1EffEEv12SSMParamsBwd,"",@"SHT_CUDA_INFO"
	.sectionflags	@""
	.align	4


	//----- nvinfo : EIATTR_CUDA_API_VERSION
	.align		4
        /*0000*/ 	.byte	0x04, 0x37
        /*0002*/ 	.short	(.L_1011 - .L_1010)
.L_1010:
        /*0004*/ 	.word	0x00000082


	//----- nvinfo : EIATTR_KPARAM_INFO
	.align		4
.L_1011:
        /*0008*/ 	.byte	0x04, 0x17
        /*000a*/ 	.short	(.L_1013 - .L_1012)
.L_1012:
        /*000c*/ 	.word	0x00000000
        /*0010*/ 	.short	0x0000
        /*0012*/ 	.short	0x0000
        /*0014*/ 	.byte	0x00, 0xf0, 0xc1, 0x07


	//----- nvinfo : EIATTR_SPARSE_MMA_MASK
	.align		4
.L_1013:
        /*0018*/ 	.byte	0x03, 0x50
        /*001a*/ 	.short	0x0000


	//----- nvinfo : EIATTR_MAXREG_COUNT
	.align		4
        /*001c*/ 	.byte	0x03, 0x1b
        /*001e*/ 	.short	0x00a8


	//----- nvinfo : EIATTR_NUM_BARRIERS
	.align		4
        /*0020*/ 	.byte	0x02, 0x4c
        /*0022*/ 	.byte	0x01
	.zero		1


	//----- nvinfo : EIATTR_ANNOTATIONS
	.align		4
        /*0024*/ 	.byte	0x04, 0x55
        /*0026*/ 	.short	(.L_1015 - .L_1014)


	//   ....[0]....
.L_1014:
        /*0028*/ 	.word	0x00000001
        /*002c*/ 	.byte	0x00, 0x02, 0x00, 0x00, 0x01, 0x00, 0x00, 0x00, 0x30, 0x02, 0x00, 0x00, 0x01, 0x00, 0x00, 0x00
        /*003c*/ 	.byte	0xe0, 0x04, 0x00, 0x00, 0x01, 0x00, 0x00, 0x00, 0xf0, 0x04, 0x00, 0x00, 0x01, 0x00, 0x00, 0x00
        /*004c*/ 	.byte	0x60, 0x32, 0x00, 0x00, 0x01, 0x00, 0x00, 0x00, 0x70, 0x32, 0x00, 0x00, 0x01, 0x00, 0x00, 0x00
        /*005c*/ 	.byte	0xf0, 0x3a, 0x00, 0x00, 0x01, 0x00, 0x00, 0x00, 0xd0, 0x3e, 0x00, 0x00, 0x01, 0x00, 0x00, 0x00
        /*006c*/ 	.byte	0x60, 0x65, 0x00, 0x00, 0x01, 0x00, 0x00, 0x00, 0x80, 0x65, 0x00, 0x00, 0x01, 0x00, 0x00, 0x00
        /*007c*/ 	.byte	0xc0, 0x65, 0x00, 0x00, 0x01, 0x00, 0x00, 0x00, 0xe0, 0x72, 0x00, 0x00, 0x01, 0x00, 0x00, 0x00
        /*008c*/ 	.byte	0x70, 0x73, 0x00, 0x00, 0x01, 0x00, 0x00, 0x00, 0x20, 0x76, 0x00, 0x00


	//----- nvinfo : EIATTR_MERCURY_ISA_VERSION
	.align		4
.L_1015:
        /*0098*/ 	.byte	0x03, 0x5f
        /*009a*/ 	.short	0x0101


	//----- nvinfo : EIATTR_INT_WARP_WIDE_INSTR_OFFSETS
	.align		4
        /*009c*/ 	.byte	0x04, 0x31
        /*009e*/ 	.short	(.L_1017 - .L_1016)


	//   ....[0]....
.L_1016:
        /*00a0*/ 	.word	0x00002c70


	//   ....[1]....
        /*00a4*/ 	.word	0x00004720


	//----- nvinfo : EIATTR_COOP_GROUP_MASK_REGIDS
	.align		4
.L_1017:
        /*00a8*/ 	.byte	0x04, 0x29
        /*00aa*/ 	.short	(.L_1019 - .L_1018)


	//   ....[0]....
.L_1018:
        /*00ac*/ 	.word	0xffffffff


	//   ....[1]....
        /*00b0*/ 	.word	0xffffffff


	//   ....[2]....
        /*00b4*/ 	.word	0xffffffff


	//   ....[3]....
        /*00b8*/ 	.word	0xffffffff


	//   ....[4]....
        /*00bc*/ 	.word	0xffffffff


	//   ....[5]....
        /*00c0*/ 	.word	0xffffffff


	//   ....[6]....
        /*00c4*/ 	.word	0xffffffff


	//   ....[7]....
        /*00c8*/ 	.word	0xffffffff


	//   ....[8]....
        /*00cc*/ 	.word	0xffffffff


	//   ....[9]....
        /*00d0*/ 	.word	0xffffffff


	//   ....[10]....
        /*00d4*/ 	.word	0xffffffff


	//   ....[11]....
        /*00d8*/ 	.word	0xffffffff


	//   ....[12]....
        /*00dc*/ 	.word	0xffffffff


	//   ....[13]....
        /*00e0*/ 	.word	0xffffffff


	//   ....[14]....
        /*00e4*/ 	.word	0xffffffff


	//   ....[15]....
        /*00e8*/ 	.word	0xffffffff


	//   ....[16]....
        /*00ec*/ 	.word	0xffffffff


	//   ....[17]....
        /*00f0*/ 	.word	0xffffffff


	//   ....[18]....
        /*00f4*/ 	.word	0xffffffff


	//   ....[19]....
        /*00f8*/ 	.word	0xffffffff


	//   ....[20]....
        /*00fc*/ 	.word	0xffffffff


	//   ....[21]....
        /*0100*/ 	.word	0xffffffff


	//   ....[22]....
        /*0104*/ 	.word	0xffffffff


	//   ....[23]....
        /*0108*/ 	.word	0xffffffff


	//   ....[24]....
        /*010c*/ 	.word	0xffffffff


	//   ....[25]....
        /*0110*/ 	.word	0xffffffff


	//   ....[26]....
        /*0114*/ 	.word	0xffffffff


	//   ....[27]....
        /*0118*/ 	.word	0xffffffff


	//   ....[28]....
        /*011c*/ 	.word	0xffffffff


	//   ....[29]....
        /*0120*/ 	.word	0xffffffff


	//   ....[30]....
        /*0124*/ 	.word	0xffffffff


	//   ....[31]....
        /*0128*/ 	.word	0xffffffff


	//   ....[32]....
        /*012c*/ 	.word	0xffffffff


	//   ....[33]....
        /*0130*/ 	.word	0xffffffff


	//   ....[34]....
        /*0134*/ 	.word	0xffffffff


	//   ....[35]....
        /*0138*/ 	.word	0xffffffff


	//   ....[36]....
        /*013c*/ 	.word	0xffffffff


	//   ....[37]....
        /*0140*/ 	.word	0xffffffff


	//   ....[38]....
        /*0144*/ 	.word	0xffffffff


	//   ....[39]....
        /*0148*/ 	.word	0xffffffff


	//   ....[40]....
        /*014c*/ 	.word	0xffffffff


	//   ....[41]....
        /*0150*/ 	.word	0xffffffff


	//   ....[42]....
        /*0154*/ 	.word	0xffffffff


	//   ....[43]....
        /*0158*/ 	.word	0xffffffff


	//   ....[44]....
        /*015c*/ 	.word	0xffffffff


	//   ....[45]....
        /*0160*/ 	.word	0xffffffff


	//   ....[46]....
        /*0164*/ 	.word	0xffffffff


	//   ....[47]....
        /*0168*/ 	.word	0xffffffff


	//   ....[48]....
        /*016c*/ 	.word	0xffffffff


	//   ....[49]....
        /*0170*/ 	.word	0xffffffff


	//   ....[50]....
        /*0174*/ 	.word	0xffffffff


	//   ....[51]....
        /*0178*/ 	.word	0xffffffff


	//   ....[52]....
        /*017c*/ 	.word	0xffffffff


	//   ....[53]....
        /*0180*/ 	.word	0xffffffff


	//   ....[54]....
        /*0184*/ 	.word	0xffffffff


	//   ....[55]....
        /*0188*/ 	.word	0xffffffff


	//   ....[56]....
        /*018c*/ 	.word	0xffffffff


	//   ....[57]....
        /*0190*/ 	.word	0xffffffff


	//   ....[58]....
        /*0194*/ 	.word	0xffffffff


	//   ....[59]....
        /*0198*/ 	.word	0x05000056


	//   ....[60]....
        /*019c*/ 	.word	0x05000056


	//   ....[61]....
        /*01a0*/ 	.word	0x05000056


	//   ....[62]....
        /*01a4*/ 	.word	0x05000056


	//   ....[63]....
        /*01a8*/ 	.word	0x05000056


	//   ....[64]....
        /*01ac*/ 	.word	0x05000056


	//   ....[65]....
        /*01b0*/ 	.word	0x05000056


	//   ....[66]....
        /*01b4*/ 	.word	0x05000056


	//   ....[67]....
        /*01b8*/ 	.word	0x05000056


	//   ....[68]....
        /*01bc*/ 	.word	0x05000056


	//   ....[69]....
        /*01c0*/ 	.word	0x05000056


	//   ....[70]....
        /*01c4*/ 	.word	0x05000056


	//   ....[71]....
        /*01c8*/ 	.word	0x05000056


	//   ....[72]....
        /*01cc*/ 	.word	0x05000056


	//   ....[73]....
        /*01d0*/ 	.word	0x05000056


	//   ....[74]....
        /*01d4*/ 	.word	0x05000056


	//   ....[75]....
        /*01d8*/ 	.word	0x05000056


	//   ....[76]....
        /*01dc*/ 	.word	0x05000056


	//   ....[77]....
        /*01e0*/ 	.word	0x05000056


	//   ....[78]....
        /*01e4*/ 	.word	0x05000056


	//   ....[79]....
        /*01e8*/ 	.word	0x05000056


	//   ....[80]....
        /*01ec*/ 	.word	0x05000056


	//   ....[81]....
        /*01f0*/ 	.word	0x05000056


	//   ....[82]....
        /*01f4*/ 	.word	0x05000056


	//   ....[83]....
        /*01f8*/ 	.word	0x05000056


	//   ....[84]....
        /*01fc*/ 	.word	0x05000056


	//   ....[85]....
        /*0200*/ 	.word	0x05000056


	//   ....[86]....
        /*0204*/ 	.word	0x05000056


	//   ....[87]....
        /*0208*/ 	.word	0x05000056


	//   ....[88]....
        /*020c*/ 	.word	0x05000056


	//   ....[89]....
        /*0210*/ 	.word	0x05000056


	//   ....[90]....
        /*0214*/ 	.word	0x05000056


	//----- nvinfo : EIATTR_COOP_GROUP_INSTR_OFFSETS
	.align		4
.L_1019:
        /*0218*/ 	.byte	0x04, 0x28
        /*021a*/ 	.short	(.L_1021 - .L_1020)


	//   ....[0]....
.L_1020:
        /*021c*/ 	.word	0x000010c0


	//   ....[1]....
        /*0220*/ 	.word	0x000015e0


	//   ....[2]....
        /*0224*/ 	.word	0x00001a60


	//   ....[3]....
        /*0228*/ 	.word	0x00001f10


	//   ....[4]....
        /*022c*/ 	.word	0x00002600


	//   ....[5]....
        /*0230*/ 	.word	0x00002ed0


	//   ....[6]....
        /*0234*/ 	.word	0x00003790


	//   ....[7]....
        /*0238*/ 	.word	0x00004bc0


	//   ....[8]....
        /*023c*/ 	.word	0x00004bd0


	//   ....[9]....
        /*0240*/ 	.word	0x00004c10


	//   ....[10]....
        /*0244*/ 	.word	0x00004c20


	//   ....[11]....
        /*0248*/ 	.word	0x00004c60


	//   ....[12]....
        /*024c*/ 	.word	0x00004c70


	//   ....[13]....
        /*0250*/ 	.word	0x00004cb0


	//   ....[14]....
        /*0254*/ 	.word	0x00004cc0


	//   ....[15]....
        /*0258*/ 	.word	0x00004d00


	//   ....[16]....
        /*025c*/ 	.word	0x00004d10


	//   ....[17]....
        /*0260*/ 	.word	0x00004dd0


	//   ....[18]....
        /*0264*/ 	.word	0x00004de0


	//   ....[19]....
        /*0268*/ 	.word	0x00004df0


	//   ....[20]....
        /*026c*/ 	.word	0x00004e00


	//   ....[21]....
        /*0270*/ 	.word	0x00005350


	//   ....[22]....
        /*0274*/ 	.word	0x00005380


	//   ....[23]....
        /*0278*/ 	.word	0x000053e0


	//   ....[24]....
        /*027c*/ 	.word	0x00005400


	//   ....[25]....
        /*0280*/ 	.word	0x00005450


	//   ....[26]....
        /*0284*/ 	.word	0x00005470


	//   ....[27]....
        /*0288*/ 	.word	0x000054c0


	//   ....[28]....
        /*028c*/ 	.word	0x000054d0


	//   ....[29]....
        /*0290*/ 	.word	0x00005520


	//   ....[30]....
        /*0294*/ 	.word	0x00005530


	//   ....[31]....
        /*0298*/ 	.word	0x00005580


	//   ....[32]....
        /*029c*/ 	.word	0x00005590


	//   ....[33]....
        /*02a0*/ 	.word	0x000055a0


	//   ....[34]....
        /*02a4*/ 	.word	0x000055b0


	//   ....[35]....
        /*02a8*/ 	.word	0x000055e0


	//   ....[36]....
        /*02ac*/ 	.word	0x000055f0


	//   ....[37]....
        /*02b0*/ 	.word	0x00005c00


	//   ....[38]....
        /*02b4*/ 	.word	0x00005d20


	//   ....[39]....
        /*02b8*/ 	.word	0x00005dc0


	//   ....[40]....
        /*02bc*/ 	.word	0x00005de0


	//   ....[41]....
        /*02c0*/ 	.word	0x00005e10


	//   ....[42]....
        /*02c4*/ 	.word	0x00005e50


	//   ....[43]....
        /*02c8*/ 	.word	0x00005f00


	//   ....[44]....
        /*02cc*/ 	.word	0x00005fe0


	//   ....[45]....
        /*02d0*/ 	.word	0x000060d0


	//   ....[46]....
        /*02d4*/ 	.word	0x000062a0


	//   ....[47]....
        /*02d8*/ 	.word	0x00006820


	//   ....[48]....
        /*02dc*/ 	.word	0x00006f10


	//   ....[49]....
        /*02e0*/ 	.word	0x000073a0


	//   ....[50]....
        /*02e4*/ 	.word	0x000073d0


	//   ....[51]....
        /*02e8*/ 	.word	0x00007400


	//   ....[52]....
        /*02ec*/ 	.word	0x00007460


	//   ....[53]....
        /*02f0*/ 	.word	0x000074a0


	//   ....[54]....
        /*02f4*/ 	.word	0x000076b0


	//   ....[55]....
        /*02f8*/ 	.word	0x000076d0


	//   ....[56]....
        /*02fc*/ 	.word	0x00007700


	//   ....[57]....
        /*0300*/ 	.word	0x00007740


	//   ....[58]....
        /*0304*/ 	.word	0x00007760


	//   ....[59]....
        /*0308*/ 	.word	0x00007eb0


	//   ....[60]....
        /*030c*/ 	.word	0x00007f10


	//   ....[61]....
        /*0310*/ 	.word	0x00007fa0


	//   ....[62]....
        /*0314*/ 	.word	0x00008000


	//   ....[63]....
        /*0318*/ 	.word	0x00008090


	//   ....[64]....
        /*031c*/ 	.word	0x000080f0


	//   ....[65]....
        /*0320*/ 	.word	0x00008180


	//   ....[66]....
        /*0324*/ 	.word	0x000081e0


	//   ....[67]....
        /*0328*/ 	.word	0x00008270


	//   ....[68]....
        /*032c*/ 	.word	0x000082d0


	//   ....[69]....
        /*0330*/ 	.word	0x00008360


	//   ....[70]....
        /*0334*/ 	.word	0x00008400


	//   ....[71]....
        /*0338*/ 	.word	0x000084a0


	//   ....[72]....
        /*033c*/ 	.word	0x00008540


	//   ....[73]....
        /*0340*/ 	.word	0x000085b0


	//   ....[74]....
        /*0344*/ 	.word	0x00008600


	//   ....[75]....
        /*0348*/ 	.word	0x000086b0


	//   ....[76]....
        /*034c*/ 	.word	0x00008720


	//   ....[77]....
        /*0350*/ 	.word	0x000087e0


	//   ....[78]....
        /*0354*/ 	.word	0x00008830


	//   ....[79]....
        /*0358*/ 	.word	0x000088d0


	//   ....[80]....
        /*035c*/ 	.word	0x00008920


	//   ....[81]....
        /*0360*/ 	.word	0x000089b0


	//   ....[82]....
        /*0364*/ 	.word	0x00008a00


	//   ....[83]....
        /*0368*/ 	.word	0x00008a90


	//   ....[84]....
        /*036c*/ 	.word	0x00008ae0


	//   ....[85]....
        /*0370*/ 	.word	0x00008b80


	//   ....[86]....
        /*0374*/ 	.word	0x00008bd0


	//   ....[87]....
        /*0378*/ 	.word	0x00008c50


	//   ....[88]....
        /*037c*/ 	.word	0x00008ca0


	//   ....[89]....
        /*0380*/ 	.word	0x00008d00


	//   ....[90]....
        /*0384*/ 	.word	0x00008d50


	//----- nvinfo : EIATTR_VRC_CTA_INIT_COUNT
	.align		4
.L_1021:
        /*0388*/ 	.byte	0x02, 0x4a
	.zero		1
	.zero		1


	//----- nvinfo : EIATTR_EXIT_INSTR_OFFSETS
	.align		4
        /*038c*/ 	.byte	0x04, 0x1c
        /*038e*/ 	.short	(.L_1023 - .L_1022)


	//   ....[0]....
.L_1022:
        /*0390*/ 	.word	0x000078a0


	//   ....[1]....
        /*0394*/ 	.word	0x00007e50


	//----- nvinfo : EIATTR_MAX_THREADS
	.align		4
.L_1023:
        /*0398*/ 	.byte	0x04, 0x05
        /*039a*/ 	.short	(.L_1025 - .L_1024)
.L_1024:
        /*039c*/ 	.word	0x00000080
        /*03a0*/ 	.word	0x00000001
        /*03a4*/ 	.word	0x00000001


	//----- nvinfo : EIATTR_CRS_STACK_SIZE
	.align		4
.L_1025:
        /*03a8*/ 	.byte	0x04, 0x1e
        /*03aa*/ 	.short	(.L_1027 - .L_1026)
.L_1026:
        /*03ac*/ 	.word	0x00000000


	//----- nvinfo : EIATTR_CBANK_PARAM_SIZE
	.align		4
.L_1027:
        /*03b0*/ 	.byte	0x03, 0x19
        /*03b2*/ 	.short	0x01f0


	//----- nvinfo : EIATTR_PARAM_CBANK
	.align		4
        /*03b4*/ 	.byte	0x04, 0x0a
        /*03b6*/ 	.short	(.L_1029 - .L_1028)
	.align		4
.L_1028:
        /*03b8*/ 	.word	index@(.nv.constant0._Z25selective_scan_bwd_kernelI32Selective_Scan_bwd_kernel_traitsILi128ELi16ELb0ELb0ELb0ELb0ELb1EffEEv12SSMParamsBwd)
        /*03bc*/ 	.short	0x0380
        /*03be*/ 	.short	0x01f0


	//----- nvinfo : EIATTR_SW_WAR
	.align		4
.L_1029:
        /*03c0*/ 	.byte	0x04, 0x36
        /*03c2*/ 	.short	(.L_1031 - .L_1030)
.L_1030:
        /*03c4*/ 	.word	0x00000008
.L_1031:


//--------------------- .nv.info._Z25selective_scan_bwd_kernelI32Selective_Scan_bwd_kernel_traitsILi128ELi16ELb0ELb0ELb0ELb1ELb0EffEEv12SSMParamsBwd --------------------------
	.section	.nv.info._Z25selective_scan_bwd_kernelI32Selective_Scan_bwd_kernel_traitsILi128ELi16ELb0ELb0ELb0ELb1ELb0EffEEv12SSMParamsBwd,"",@"SHT_CUDA_INFO"
	.sectionflags	@""
	.align	4


	//----- nvinfo : EIATTR_CUDA_API_VERSION
	.align		4
        /*0000*/ 	.byte	0x04, 0x37
        /*0002*/ 	.short	(.L_1033 - .L_1032)
.L_1032:
        /*0004*/ 	.word	0x00000082


	//----- nvinfo : EIATTR_KPARAM_INFO
	.align		4
.L_1033:
        /*0008*/ 	.byte	0x04, 0x17
        /*000a*/ 	.short	(.L_1035 - .L_1034)
.L_1034:
        /*000c*/ 	.word	0x00000000
        /*0010*/ 	.short	0x0000
        /*0012*/ 	.short	0x0000
        /*0014*/ 	.byte	0x00, 0xf0, 0xc1, 0x07


	//----- nvinfo : EIATTR_SPARSE_MMA_MASK
	.align		4
.L_1035:
        /*0018*/ 	.byte	0x03, 0x50
        /*001a*/ 	.short	0x0000


	//----- nvinfo : EIATTR_MAXREG_COUNT
	.align		4
        /*001c*/ 	.byte	0x03, 0x1b
        /*001e*/ 	.short	0x00a8


	//----- nvinfo : EIATTR_NUM_BARRIERS
	.align		4
        /*0020*/ 	.byte	0x02, 0x4c
        /*0022*/ 	.byte	0x01
	.zero		1


	//----- nvinfo : EIATTR_ANNOTATIONS
	.align		4
        /*0024*/ 	.byte	0x04, 0x55
        /*0026*/ 	.short	(.L_1037 - .L_1036)


	//   ....[0]....
.L_1036:
        /* <DEDUP_REMOVED lines=8> */


	//----- nvinfo : EIATTR_MERCURY_ISA_VERSION
	.align		4
.L_1037:
        /*0098*/ 	.byte	0x03, 0x5f
        /*009a*/ 	.short	0x0101


	//----- nvinfo : EIATTR_INT_WARP_WIDE_INSTR_OFFSETS
	.align		4
        /*009c*/ 	.byte	0x04, 0x31
        /*009e*/ 	.short	(.L_1039 - .L_1038)


	//   ....[0]....
.L_1038:
        /*00a0*/ 	.word	0x000049d0


	//----- nvinfo : EIATTR_COOP_GROUP_MASK_REGIDS
	.align		4
.L_1039:
        /*00a4*/ 	.byte	0x04, 0x29
        /*00a6*/ 	.short	(.L_1041 - .L_1040)


	//   ....[0]....
.L_1040:
        /*00a8*/ 	.word	0xffffffff


	//   ....[1]....
        /*00ac*/ 	.word	0xffffffff


	//   ....[2]....
        /*00b0*/ 	.word	0xffffffff


	//   ....[3]....
        /*00b4*/ 	.word	0xffffffff


	//   ....[4]....
        /*00b8*/ 	.word	0xffffffff


	//   ....[5]....
        /*00bc*/ 	.word	0xffffffff


	//   ....[6]....
        /*00c0*/ 	.word	0xffffffff


	//   ....[7]....
        /*00c4*/ 	.word	0xffffffff


	//   ....[8]....
        /*00c8*/ 	.word	0xffffffff


	//   ....[9]....
        /*00cc*/ 	.word	0xffffffff


	//   ....[10]....
        /*00d0*/ 	.word	0xffffffff


	//   ....[11]....
        /*00d4*/ 	.word	0xffffffff


	//   ....[12]....
        /*00d8*/ 	.word	0xffffffff


	//   ....[13]....
        /*00dc*/ 	.word	0xffffffff


	//   ....[14]....
        /*00e0*/ 	.word	0xffffffff


	//   ....[15]....
        /*00e4*/ 	.word	0xffffffff


	//   ....[16]....
        /*00e8*/ 	.word	0xffffffff


	//   ....[17]....
        /*00ec*/ 	.word	0xffffffff


	//   ....[18]....
        /*00f0*/ 	.word	0xffffffff


	//   ....[19]....
        /*00f4*/ 	.word	0xffffffff


	//   ....[20]....
        /*00f8*/ 	.word	0xffffffff


	//   ....[21]....
        /*00fc*/ 	.word	0xffffffff


	//   ....[22]....
        /*0100*/ 	.word	0xffffffff


	//   ....[23]....
        /*0104*/ 	.word	0xffffffff


	//   ....[24]....
        /*0108*/ 	.word	0xffffffff


	//   ....[25]....
        /*010c*/ 	.word	0xffffffff


	//   ....[26]....
        /*0110*/ 	.word	0xffffffff


	//   ....[27]....
        /*0114*/ 	.word	0xffffffff


	//   ....[28]....
        /*0118*/ 	.word	0xffffffff


	//   ....[29]....
        /*011c*/ 	.word	0xffffffff


	//   ....[30]....
        /*0120*/ 	.word	0xffffffff


	//   ....[31]....
        /*0124*/ 	.word	0xffffffff


	//   ....[32]....
        /*0128*/ 	.word	0xffffffff


	//   ....[33]....
        /*012c*/ 	.word	0xffffffff


	//   ....[34]....
        /*0130*/ 	.word	0xffffffff


	//   ....[35]....
        /*0134*/ 	.word	0xffffffff


	//   ....[36]....
        /*0138*/ 	.word	0xffffffff


	//   ....[37]....
        /*013c*/ 	.word	0xffffffff


	//   ....[38]....
        /*0140*/ 	.word	0xffffffff


	//   ....[39]....
        /*0144*/ 	.word	0xffffffff


	//   ....[40]....
        /*0148*/ 	.word	0xffffffff


	//   ....[41]....
        /*014c*/ 	.word	0xffffffff


	//   ....[42]....
        /*0150*/ 	.word	0xffffffff


	//   ....[43]....
        /*0154*/ 	.word	0xffffffff


	//   ....[44]....
        /*0158*/ 	.word	0xffffffff


	//   ....[45]....
        /*015c*/ 	.word	0xffffffff


	//   ....[46]....
        /*0160*/ 	.word	0xffffffff


	//   ....[47]....
        /*0164*/ 	.word	0xffffffff


	//   ....[48]....
        /*0168*/ 	.word	0xffffffff


	//   ....[49]....
        /*016c*/ 	.word	0xffffffff


	//   ....[50]....
        /*0170*/ 	.word	0xffffffff


	//   ....[51]....
        /*0174*/ 	.word	0xffffffff


	//   ....[52]....
        /*0178*/ 	.word	0xffffffff


	//   ....[53]....
        /*017c*/ 	.word	0xffffffff


	//   ....[54]....
        /*0180*/ 	.word	0xffffffff


	//   ....[55]....
        /*0184*/ 	.word	0xffffffff


	//   ....[56]....
        /*0188*/ 	.word	0x05000056


	//   ....[57]....
        /*018c*/ 	.word	0x05000056


	//   ....[58]....
        /*0190*/ 	.word	0x05000056


	//   ....[59]....
        /*0194*/ 	.word	0x05000056


	//   ....[60]....
        /*0198*/ 	.word	0x05000056


	//   ....[61]....
        /*019c*/ 	.word	0x05000056


	//   ....[62]....
        /*01a0*/ 	.word	0x05000056


	//   ....[63]....
        /*01a4*/ 	.word	0x05000056


	//   ....[64]....
        /*01a8*/ 	.word	0x05000056


	//   ....[65]....
        /*01ac*/ 	.word	0x05000056


	//   ....[66]....
        /*01b0*/ 	.word	0x05000056


	//   ....[67]....
        /*01b4*/ 	.word	0x05000056


	//   ....[68]....
        /*01b8*/ 	.word	0x05000056


	//   ....[69]....
        /*01bc*/ 	.word	0x05000056


	//   ....[70]....
        /*01c0*/ 	.word	0x05000056


	//   ....[71]....
        /*01c4*/ 	.word	0x05000056


	//   ....[72]....
        /*01c8*/ 	.word	0x05000056


	//   ....[73]....
        /*01cc*/ 	.word	0x05000056


	//   ....[74]....
        /*01d0*/ 	.word	0x05000056


	//   ....[75]....
        /*01d4*/ 	.word	0x05000056


	//   ....[76]....
        /*01d8*/ 	.word	0x05000056


	//   ....[77]....
        /*01dc*/ 	.word	0x05000056


	//   ....[78]....
        /*01e0*/ 	.word	0x05000056


	//   ....[79]....
        /*01e4*/ 	.word	0x05000056


	//   ....[80]....
        /*01e8*/ 	.word	0x05000056


	//   ....[81]....
        /*01ec*/ 	.word	0x05000056


	//   ....[82]....
        /*01f0*/ 	.word	0x05000056


	//   ....[83]....
        /*01f4*/ 	.word	0x05000056


	//   ....[84]....
        /*01f8*/ 	.word	0x05000056


	//   ....[85]....
        /*01fc*/ 	.word	0x05000056


	//   ....[86]....
        /*0200*/ 	.word	0x05000056


	//   ....[87]....
        /*0204*/ 	.word	0x05000056


	//----- nvinfo : EIATTR_COOP_GROUP_INSTR_OFFSETS
	.align		4
.L_1041:
        /*0208*/ 	.byte	0x04, 0x28
        /*020a*/ 	.short	(.L_1043 - .L_1042)


	//   ....[0]....
.L_1042:
        /*020c*/ 	.word	0x000010b0


	//   ....[1]....
        /*0210*/ 	.word	0x00001630


	//   ....[2]....
        /*0214*/ 	.word	0x00001b70


	//   ....[3]....
        /*0218*/ 	.word	0x00004e80


	//   ....[4]....
        /*021c*/ 	.word	0x00004e90


	//   ....[5]....
        /*0220*/ 	.word	0x00004ed0


	//   ....[6]....
        /*0224*/ 	.word	0x00004ee0


	//   ....[7]....
        /*0228*/ 	.word	0x00004f20


	//   ....[8]....
        /*022c*/ 	.word	0x00004f30


	//   ....[9]....
        /*0230*/ 	.word	0x00004f70


	//   ....[10]....
        /*0234*/ 	.word	0x00004f80


	//   ....[11]....
        /*0238*/ 	.word	0x00004fc0


	//   ....[12]....
        /*023c*/ 	.word	0x00004fd0


	//   ....[13]....
        /*0240*/ 	.word	0x00005070


	//   ....[14]....
        /*0244*/ 	.word	0x00005080


	//   ....[15]....
        /*0248*/ 	.word	0x00005090


	//   ....[16]....
        /*024c*/ 	.word	0x000050a0


	//   ....[17]....
        /*0250*/ 	.word	0x00005600


	//   ....[18]....
        /*0254*/ 	.word	0x00005630


	//   ....[19]....
        /*0258*/ 	.word	0x00005690


	//   ....[20]....
        /*025c*/ 	.word	0x000056b0


	//   ....[21]....
        /*0260*/ 	.word	0x00005700


	//   ....[22]....
        /*0264*/ 	.word	0x00005720


	//   ....[23]....
        /*0268*/ 	.word	0x00005770


	//   ....[24]....
        /*026c*/ 	.word	0x00005780


	//   ....[25]....
        /*0270*/ 	.word	0x000057d0


	//   ....[26]....
        /*0274*/ 	.word	0x000057e0


	//   ....[27]....
        /*0278*/ 	.word	0x00005830


	//   ....[28]....
        /*027c*/ 	.word	0x00005840


	//   ....[29]....
        /*0280*/ 	.word	0x00005850


	//   ....[30]....
        /*0284*/ 	.word	0x00005860


	//   ....[31]....
        /*0288*/ 	.word	0x00005890


	//   ....[32]....
        /*028c*/ 	.word	0x000058a0


	//   ....[33]....
        /*0290*/ 	.word	0x00005f30


	//   ....[34]....
        /*0294*/ 	.word	0x00006020


	//   ....[35]....
        /*0298*/ 	.word	0x00006150


	//   ....[36]....
        /*029c*/ 	.word	0x000061e0


	//   ....[37]....
        /*02a0*/ 	.word	0x00006320


	//   ....[38]....
        /*02a4*/ 	.word	0x00006400


	//   ....[39]....
        /*02a8*/ 	.word	0x000064d0


	//   ....[40]....
        /*02ac*/ 	.word	0x00006540


	//   ....[41]....
        /*02b0*/ 	.word	0x00006560


	//   ....[42]....
        /*02b4*/ 	.word	0x00006590


	//   ....[43]....
        /*02b8*/ 	.word	0x00006db0


	//   ....[44]....
        /*02bc*/ 	.word	0x00007450


	//   ....[45]....
        /*02c0*/ 	.word	0x00007c10


	//   ....[46]....
        /*02c4*/ 	.word	0x00008280


	//   ....[47]....
        /*02c8*/ 	.word	0x000082a0


	//   ....[48]....
        /*02cc*/ 	.word	0x000082d0


	//   ....[49]....
        /*02d0*/ 	.word	0x00008310


	//   ....[50]....
        /*02d4*/ 	.word	0x00008330


	//   ....[51]....
        /*02d8*/ 	.word	0x00008540


	//   ....[52]....
        /*02dc*/ 	.word	0x00008560


	//   ....[53]....
        /*02e0*/ 	.word	0x00008590


	//   ....[54]....
        /*02e4*/ 	.word	0x000085d0


	//   ....[55]....
        /*02e8*/ 	.word	0x000085f0


	//   ....[56]....
        /*02ec*/ 	.word	0x00008d40


	//   ....[57]....
        /*02f0*/ 	.word	0x00008da0


	//   ....[58]....
        /*02f4*/ 	.word	0x00008e30


	//   ....[59]....
        /*02f8*/ 	.word	0x00008e90


	//   ....[60]....
        /*02fc*/ 	.word	0x00008f20


	//   ....[61]....
        /*0300*/ 	.word	0x00008f80


	//   ....[62]....
        /*0304*/ 	.word	0x00009010


	//   ....[63]....
        /*0308*/ 	.word	0x00009070


	//   ....[64]....
        /*030c*/ 	.word	0x00009100


	//   ....[65]....
        /*0310*/ 	.word	0x00009160


	//   ....[66]....
        /*0314*/ 	.word	0x000091f0


	//   ....[67]....
        /*0318*/ 	.word	0x00009290


	//   ....[68]....
        /*031c*/ 	.word	0x00009330


	//   ....[69]....
        /*0320*/ 	.word	0x000093d0


	//   ....[70]....
        /*0324*/ 	.word	0x00009440


	//   ....[71]....
        /*0328*/ 	.word	0x00009490


	//   ....[72]....
        /*032c*/ 	.word	0x00009540


	//   ....[73]....
        /*0330*/ 	.word	0x000095b0


	//   ....[74]....
        /*0334*/ 	.word	0x00009670


	//   ....[75]....
        /*0338*/ 	.word	0x000096c0


	//   ....[76]....
        /*033c*/ 	.word	0x00009760


	//   ....[77]....
        /*0340*/ 	.word	0x000097b0


	//   ....[78]....
        /*0344*/ 	.word	0x00009840


	//   ....[79]....
        /*0348*/ 	.word	0x00009890


	//   ....[80]....
        /*034c*/ 	.word	0x00009920


	//   ....[81]....
        /*0350*/ 	.word	0x00009970


	//   ....[82]....
        /*0354*/ 	.word	0x00009a10


	//   ....[83]....
        /*0358*/ 	.word	0x00009a60


	//   ....[84]....
        /*035c*/ 	.word	0x00009ae0


	//   ....[85]....
        /*0360*/ 	.word	0x00009b30


	//   ....[86]....
        /*0364*/ 	.word	0x00009b90


	//   ....[87]....
        /*0368*/ 	.word	0x00009be0


	//----- nvinfo : EIATTR_VRC_CTA_INIT_COUNT
	.align		4
.L_1043:
        /*036c*/ 	.byte	0x02, 0x4a
	.zero		1
	.zero		1


	//----- nvinfo : EIATTR_EXIT_INSTR_OFFSETS
	.align		4
        /*0370*/ 	.byte	0x04, 0x1c
        /*0372*/ 	.short	(.L_1045 - .L_1044)


	//   ....[0]....
.L_1044:
        /*0374*/ 	.word	0x00008730


	//   ....[1]....
        /*0378*/ 	.word	0x00008ce0


	//----- nvinfo : EIATTR_MAX_THREADS
	.align		4
.L_1045:
        /*037c*/ 	.byte	0x04, 0x05
        /*037e*/ 	.short	(.L_1047 - .L_1046)
.L_1046:
        /*0380*/ 	.word	0x00000080
        /*0384*/ 	.word	0x00000001
        /*0388*/ 	.word	0x00000001


	//----- nvinfo : EIATTR_CRS_STACK_SIZE
	.align		4
.L_1047:
        /*038c*/ 	.byte	0x04, 0x1e
        /*038e*/ 	.short	(.L_1049 - .L_1048)
.L_1048:
        /*0390*/ 	.word	0x00000000


	//----- nvinfo : EIATTR_CBANK_PARAM_SIZE
	.align		4
.L_1049:
        /*0394*/ 	.byte	0x03, 0x19
        /*0396*/ 	.short	0x01f0


	//----- nvinfo : EIATTR_PARAM_CBANK
	.align		4
        /*0398*/ 	.byte	0x04, 0x0a
        /*039a*/ 	.short	(.L_1051 - .L_1050)
	.align		4
.L_1050:
        /*039c*/ 	.word	index@(.nv.constant0._Z25selective_scan_bwd_kernelI32Selective_Scan_bwd_kernel_traitsILi128ELi16ELb0ELb0ELb0ELb1ELb0EffEEv12SSMParamsBwd)
        /*03a0*/ 	.short	0x0380
        /*03a2*/ 	.short	0x01f0


	//----- nvinfo : EIATTR_SW_WAR
	.align		4
.L_1051:
        /*03a4*/ 	.byte	0x04, 0x36
        /*03a6*/ 	.short	(.L_1053 - .L_1052)
.L_1052:
        /*03a8*/ 	.word	0x00000008
.L_1053:


//--------------------- .nv.info._Z25selective_scan_bwd_kernelI32Selective_Scan_bwd_kernel_traitsILi128ELi16ELb0ELb0ELb0ELb1ELb1EffEEv12SSMParamsBwd --------------------------
	.section	.nv.info._Z25selective_scan_bwd_kernelI32Selective_Scan_bwd_kernel_traitsILi128ELi16ELb0ELb0ELb0ELb1ELb1EffEEv12SSMParamsBwd,"",@"SHT_CUDA_INFO"
	.sectionflags	@""
	.align	4


	//----- nvinfo : EIATTR_CUDA_API_VERSION
	.align		4
        /*0000*/ 	.byte	0x04, 0x37
        /*0002*/ 	.short	(.L_1055 - .L_1054)
.L_1054:
        /*0004*/ 	.word	0x00000082


	//----- nvinfo : EIATTR_KPARAM_INFO
	.align		4
.L_1055:
        /*0008*/ 	.byte	0x04, 0x17
        /*000a*/ 	.short	(.L_1057 - .L_1056)
.L_1056:
        /*000c*/ 	.word	0x00000000
        /*0010*/ 	.short	0x0000
        /*0012*/ 	.short	0x0000
        /*0014*/ 	.byte	0x00, 0xf0, 0xc1, 0x07


	//----- nvinfo : EIATTR_SPARSE_MMA_MASK
	.align		4
.L_1057:
        /*0018*/ 	.byte	0x03, 0x50
        /*001a*/ 	.short	0x0000


	//----- nvinfo : EIATTR_MAXREG_COUNT
	.align		4
        /*001c*/ 	.byte	0x03, 0x1b
        /*001e*/ 	.short	0x00a8


	//----- nvinfo : EIATTR_NUM_BARRIERS
	.align		4
        /*0020*/ 	.byte	0x02, 0x4c
        /*0022*/ 	.byte	0x01
	.zero		1


	//----- nvinfo : EIATTR_ANNOTATIONS
	.align		4
        /*0024*/ 	.byte	0x04, 0x55
        /*0026*/ 	.short	(.L_1059 - .L_1058)


	//   ....[0]....
.L_1058:
        /* <DEDUP_REMOVED lines=8> */


	//----- nvinfo : EIATTR_MERCURY_ISA_VERSION
	.align		4
.L_1059:
        /*0098*/ 	.byte	0x03, 0x5f
        /*009a*/ 	.short	0x0101


	//----- nvinfo : EIATTR_INT_WARP_WIDE_INSTR_OFFSETS
	.align		4
        /*009c*/ 	.byte	0x04, 0x31
        /*009e*/ 	.short	(.L_1061 - .L_1060)


	//   ....[0]....
.L_1060:
        /*00a0*/ 	.word	0x000053b0


	//   ....[1]....
        /*00a4*/ 	.word	0x00006d50


	//----- nvinfo : EIATTR_COOP_GROUP_MASK_REGIDS
	.align		4
.L_1061:
        /*00a8*/ 	.byte	0x04, 0x29
        /*00aa*/ 	.short	(.L_1063 - .L_1062)


	//   ....[0]....
.L_1062:
        /*00ac*/ 	.word	0xffffffff


	//   ....[1]....
        /*00b0*/ 	.word	0xffffffff


	//   ....[2]....
        /*00b4*/ 	.word	0xffffffff


	//   ....[3]....
        /*00b8*/ 	.word	0xffffffff


	//   ....[4]....
        /*00bc*/ 	.word	0xffffffff


	//   ....[5]....
        /*00c0*/ 	.word	0xffffffff


	//   ....[6]....
        /*00c4*/ 	.word	0xffffffff


	//   ....[7]....
        /*00c8*/ 	.word	0xffffffff


	//   ....[8]....
        /*00cc*/ 	.word	0xffffffff


	//   ....[9]....
        /*00d0*/ 	.word	0xffffffff


	//   ....[10]....
        /*00d4*/ 	.word	0xffffffff


	//   ....[11]....
        /*00d8*/ 	.word	0xffffffff


	//   ....[12]....
        /*00dc*/ 	.word	0xffffffff


	//   ....[13]....
        /*00e0*/ 	.word	0xffffffff


	//   ....[14]....
        /*00e4*/ 	.word	0xffffffff


	//   ....[15]....
        /*00e8*/ 	.word	0xffffffff


	//   ....[16]....
        /*00ec*/ 	.word	0xffffffff


	//   ....[17]....
        /*00f0*/ 	.word	0xffffffff


	//   ....[18]....
        /*00f4*/ 	.word	0xffffffff


	//   ....[19]....
        /*00f8*/ 	.word	0xffffffff


	//   ....[20]....
        /*00fc*/ 	.word	0xffffffff


	//   ....[21]....
        /*0100*/ 	.word	0xffffffff


	//   ....[22]....
        /*0104*/ 	.word	0xffffffff


	//   ....[23]....
        /*0108*/ 	.word	0xffffffff


	//   ....[24]....
        /*010c*/ 	.word	0xffffffff


	//   ....[25]....
        /*0110*/ 	.word	0xffffffff


	//   ....[26]....
        /*0114*/ 	.word	0xffffffff


	//   ....[27]....
        /*0118*/ 	.word	0xffffffff


	//   ....[28]....
        /*011c*/ 	.word	0xffffffff


	//   ....[29]....
        /*0120*/ 	.word	0xffffffff


	//   ....[30]....
        /*0124*/ 	.word	0xffffffff


	//   ....[31]....
        /*0128*/ 	.word	0xffffffff


	//   ....[32]....
        /*012c*/ 	.word	0xffffffff


	//   ....[33]....
        /*0130*/ 	.word	0xffffffff


	//   ....[34]....
        /*0134*/ 	.word	0xffffffff


	//   ....[35]....
        /*0138*/ 	.word	0xffffffff


	//   ....[36]....
        /*013c*/ 	.word	0xffffffff


	//   ....[37]....
        /*0140*/ 	.word	0xffffffff


	//   ....[38]....
        /*0144*/ 	.word	0xffffffff


	//   ....[39]....
        /*0148*/ 	.word	0xffffffff


	//   ....[40]....
        /*014c*/ 	.word	0xffffffff


	//   ....[41]....
        /*0150*/ 	.word	0xffffffff


	//   ....[42]....
        /*0154*/ 	.word	0xffffffff


	//   ....[43]....
        /*0158*/ 	.word	0xffffffff


	//   ....[44]....
        /*015c*/ 	.word	0xffffffff


	//   ....[45]....
        /*0160*/ 	.word	0xffffffff


	//   ....[46]....
        /*0164*/ 	.word	0xffffffff


	//   ....[47]....
        /*0168*/ 	.word	0xffffffff


	//   ....[48]....
        /*016c*/ 	.word	0xffffffff


	//   ....[49]....
        /*0170*/ 	.word	0xffffffff


	//   ....[50]....
        /*0174*/ 	.word	0xffffffff


	//   ....[51]....
        /*0178*/ 	.word	0xffffffff


	//   ....[52]....
        /*017c*/ 	.word	0xffffffff


	//   ....[53]....
        /*0180*/ 	.word	0xffffffff


	//   ....[54]....
        /*0184*/ 	.word	0xffffffff


	//   ....[55]....
        /*0188*/ 	.word	0xffffffff


	//   ....[56]....
        /*018c*/ 	.word	0xffffffff


	//   ....[57]....
        /*0190*/ 	.word	0xffffffff


	//   ....[58]....
        /*0194*/ 	.word	0xffffffff


	//   ....[59]....
        /*0198*/ 	.word	0xffffffff


	//   ....[60]....
        /*019c*/ 	.word	0x05000056


	//   ....[61]....
        /*01a0*/ 	.word	0x05000056


	//   ....[62]....
        /*01a4*/ 	.word	0x05000056


	//   ....[63]....
        /*01a8*/ 	.word	0x05000056


	//   ....[64]....
        /*01ac*/ 	.word	0x05000056


	//   ....[65]....
        /*01b0*/ 	.word	0x05000056


	//   ....[66]....
        /*01b4*/ 	.word	0x05000056


	//   ....[67]....
        /*01b8*/ 	.word	0x05000056


	//   ....[68]....
        /*01bc*/ 	.word	0x05000056


	//   ....[69]....
        /*01c0*/ 	.word	0x05000056


	//   ....[70]....
        /*01c4*/ 	.word	0x05000056


	//   ....[71]....
        /*01c8*/ 	.word	0x05000056


	//   ....[72]....
        /*01cc*/ 	.word	0x05000056


	//   ....[73]....
        /*01d0*/ 	.word	0x05000056


	//   ....[74]....
        /*01d4*/ 	.word	0x05000056


	//   ....[75]....
        /*01d8*/ 	.word	0x05000056


	//   ....[76]....
        /*01dc*/ 	.word	0x05000056


	//   ....[77]....
        /*01e0*/ 	.word	0x05000056


	//   ....[78]....
        /*01e4*/ 	.word	0x05000056


	//   ....[79]....
        /*01e8*/ 	.word	0x05000056


	//   ....[80]....
        /*01ec*/ 	.word	0x05000056


	//   ....[81]....
        /*01f0*/ 	.word	0x05000056


	//   ....[82]....
        /*01f4*/ 	.word	0x05000056


	//   ....[83]....
        /*01f8*/ 	.word	0x05000056


	//   ....[84]....
        /*01fc*/ 	.word	0x05000056


	//   ....[85]....
        /*0200*/ 	.word	0x05000056


	//   ....[86]....
        /*0204*/ 	.word	0x05000056


	//   ....[87]....
        /*0208*/ 	.word	0x05000056


	//   ....[88]....
        /*020c*/ 	.word	0x05000056


	//   ....[89]....
        /*0210*/ 	.word	0x05000056


	//   ....[90]....
        /*0214*/ 	.word	0x05000056


	//   ....[91]....
        /*0218*/ 	.word	0x05000056


	//----- nvinfo : EIATTR_COOP_GROUP_INSTR_OFFSETS
	.align		4
.L_1063:
        /*021c*/ 	.byte	0x04, 0x28
        /*021e*/ 	.short	(.L_1065 - .L_1064)


	//   ....[0]....
.L_1064:
        /*0220*/ 	.word	0x00001110


	//   ....[1]....
        /*0224*/ 	.word	0x000016a0


	//   ....[2]....
        /*0228*/ 	.word	0x00001c20


	//   ....[3]....
        /*022c*/ 	.word	0x00004660


	//   ....[4]....
        /*0230*/ 	.word	0x00004cb0


	//   ....[5]....
        /*0234*/ 	.word	0x00005640


	//   ....[6]....
        /*0238*/ 	.word	0x00005f20


	//   ....[7]....
        /*023c*/ 	.word	0x000071f0


	//   ....[8]....
        /*0240*/ 	.word	0x00007200


	//   ....[9]....
        /*0244*/ 	.word	0x00007240


	//   ....[10]....
        /*0248*/ 	.word	0x00007250


	//   ....[11]....
        /*024c*/ 	.word	0x00007290


	//   ....[12]....
        /*0250*/ 	.word	0x000072a0


	//   ....[13]....
        /*0254*/ 	.word	0x000072e0


	//   ....[14]....
        /*0258*/ 	.word	0x000072f0


	//   ....[15]....
        /*025c*/ 	.word	0x00007330


	//   ....[16]....
        /*0260*/ 	.word	0x00007340


	//   ....[17]....
        /*0264*/ 	.word	0x00007400


	//   ....[18]....
        /*0268*/ 	.word	0x00007410


	//   ....[19]....
        /*026c*/ 	.word	0x00007420


	//   ....[20]....
        /*0270*/ 	.word	0x00007430


	//   ....[21]....
        /*0274*/ 	.word	0x00007980


	//   ....[22]....
        /*0278*/ 	.word	0x000079b0


	//   ....[23]....
        /*027c*/ 	.word	0x00007a10


	//   ....[24]....
        /*0280*/ 	.word	0x00007a30


	//   ....[25]....
        /*0284*/ 	.word	0x00007a80


	//   ....[26]....
        /*0288*/ 	.word	0x00007aa0


	//   ....[27]....
        /*028c*/ 	.word	0x00007af0


	//   ....[28]....
        /*0290*/ 	.word	0x00007b00


	//   ....[29]....
        /*0294*/ 	.word	0x00007b50


	//   ....[30]....
        /*0298*/ 	.word	0x00007b60


	//   ....[31]....
        /*029c*/ 	.word	0x00007bb0


	//   ....[32]....
        /*02a0*/ 	.word	0x00007bc0


	//   ....[33]....
        /*02a4*/ 	.word	0x00007bd0


	//   ....[34]....
        /*02a8*/ 	.word	0x00007be0


	//   ....[35]....
        /*02ac*/ 	.word	0x00007c10


	//   ....[36]....
        /*02b0*/ 	.word	0x00007c20


	//   ....[37]....
        /*02b4*/ 	.word	0x00008230


	//   ....[38]....
        /*02b8*/ 	.word	0x00008340


	//   ....[39]....
        /*02bc*/ 	.word	0x000083f0


	//   ....[40]....
        /*02c0*/ 	.word	0x00008410


	//   ....[41]....
        /*02c4*/ 	.word	0x00008440


	//   ....[42]....
        /*02c8*/ 	.word	0x00008480


	//   ....[43]....
        /*02cc*/ 	.word	0x00008530


	//   ....[44]....
        /*02d0*/ 	.word	0x00008650


	//   ....[45]....
        /*02d4*/ 	.word	0x00008700


	//   ....[46]....
        /*02d8*/ 	.word	0x000088a0


	//   ....[47]....
        /*02dc*/ 	.word	0x00009130


	//   ....[48]....
        /*02e0*/ 	.word	0x00009820


	//   ....[49]....
        /*02e4*/ 	.word	0x00009f80


	//   ....[50]....
        /*02e8*/ 	.word	0x0000a5f0


	//   ....[51]....
        /*02ec*/ 	.word	0x0000a610


	//   ....[52]....
        /*02f0*/ 	.word	0x0000a640


	//   ....[53]....
        /*02f4*/ 	.word	0x0000a680


	//   ....[54]....
        /*02f8*/ 	.word	0x0000a6a0


	//   ....[55]....
        /*02fc*/ 	.word	0x0000a8b0


	//   ....[56]....
        /*0300*/ 	.word	0x0000a8d0


	//   ....[57]....
        /*0304*/ 	.word	0x0000a900


	//   ....[58]....
        /*0308*/ 	.word	0x0000a940


	//   ....[59]....
        /*030c*/ 	.word	0x0000a960


	//   ....[60]....
        /*0310*/ 	.word	0x0000b0b0


	//   ....[61]....
        /*0314*/ 	.word	0x0000b110


	//   ....[62]....
        /*0318*/ 	.word	0x0000b1a0


	//   ....[63]....
        /*031c*/ 	.word	0x0000b200


	//   ....[64]....
        /*0320*/ 	.word	0x0000b290


	//   ....[65]....
        /*0324*/ 	.word	0x0000b2f0


	//   ....[66]....
        /*0328*/ 	.word	0x0000b380


	//   ....[67]....
        /*032c*/ 	.word	0x0000b3e0


	//   ....[68]....
        /*0330*/ 	.word	0x0000b470


	//   ....[69]....
        /*0334*/ 	.word	0x0000b4d0


	//   ....[70]....
        /*0338*/ 	.word	0x0000b560


	//   ....[71]....
        /*033c*/ 	.word	0x0000b600


	//   ....[72]....
        /*0340*/ 	.word	0x0000b6a0


	//   ....[73]....
        /*0344*/ 	.word	0x0000b740


	//   ....[74]....
        /*0348*/ 	.word	0x0000b7b0


	//   ....[75]....
        /*034c*/ 	.word	0x0000b800


	//   ....[76]....
        /*0350*/ 	.word	0x0000b8b0


	//   ....[77]....
        /*0354*/ 	.word	0x0000b920


	//   ....[78]....
        /*0358*/ 	.word	0x0000b9e0


	//   ....[79]....
        /*035c*/ 	.word	0x0000ba30


	//   ....[80]....
        /*0360*/ 	.word	0x0000bad0


	//   ....[81]....
        /*0364*/ 	.word	0x0000bb20


	//   ....[82]....
        /*0368*/ 	.word	0x0000bbb0


	//   ....[83]....
        /*036c*/ 	.word	0x0000bc00


	//   ....[84]....
        /*0370*/ 	.word	0x0000bc90


	//   ....[85]....
        /*0374*/ 	.word	0x0000bce0


	//   ....[86]....
        /*0378*/ 	.word	0x0000bd80


	//   ....[87]....
        /*037c*/ 	.word	0x0000bdd0


	//   ....[88]....
        /*0380*/ 	.word	0x0000be50


	//   ....[89]....
        /*0384*/ 	.word	0x0000bea0


	//   ....[90]....
        /*0388*/ 	.word	0x0000bf00


	//   ....[91]....
        /*038c*/ 	.word	0x0000bf50


	//----- nvinfo : EIATTR_VRC_CTA_INIT_COUNT
	.align		4
.L_1065:
        /*0390*/ 	.byte	0x02, 0x4a
	.zero		1
	.zero		1


	//----- nvinfo : EIATTR_EXIT_INSTR_OFFSETS
	.align		4
        /*0394*/ 	.byte	0x04, 0x1c
        /*0396*/ 	.short	(.L_1067 - .L_1066)


	//   ....[0]....
.L_1066:
        /*0398*/ 	.word	0x0000aaa0


	//   ....[1]....
        /*039c*/ 	.word	0x0000b050


	//----- nvinfo : EIATTR_MAX_THREADS
	.align		4
.L_1067:
        /*03a0*/ 	.byte	0x04, 0x05
        /*03a2*/ 	.short	(.L_1069 - .L_1068)
.L_1068:
        /*03a4*/ 	.word	0x00000080
        /*03a8*/ 	.word	0x00000001
        /*03ac*/ 	.word	0x00000001


	//----- nvinfo : EIATTR_CRS_STACK_SIZE
	.align		4
.L_1069:
        /*03b0*/ 	.byte	0x04, 0x1e
        /*03b2*/ 	.short	(.L_1071 - .L_1070)
.L_1070:
        /*03b4*/ 	.word	0x00000000


	//----- nvinfo : EIATTR_CBANK_PARAM_SIZE
	.align		4
.L_1071:
        /*03b8*/ 	.byte	0x03, 0x19
        /*03ba*/ 	.short	0x01f0


	//----- nvinfo : EIATTR_PARAM_CBANK
	.align		4
        /*03bc*/ 	.byte	0x04, 0x0a
        /*03be*/ 	.short	(.L_1073 - .L_1072)
	.align		4
.L_1072:
        /*03c0*/ 	.word	index@(.nv.constant0._Z25selective_scan_bwd_kernelI32Selective_Scan_bwd_kernel_traitsILi128ELi16ELb0ELb0ELb0ELb1ELb1EffEEv12SSMParamsBwd)
        /*03c4*/ 	.short	0x0380
        /*03c6*/ 	.short	0x01f0


	//----- nvinfo : EIATTR_SW_WAR
	.align		4
.L_1073:
        /*03c8*/ 	.byte	0x04, 0x36
        /*03ca*/ 	.short	(.L_1075 - .L_1074)
.L_1074:
        /*03cc*/ 	.word	0x00000008
.L_1075:


//--------------------- .nv.info._Z25selective_scan_bwd_kernelI32Selective_Scan_bwd_kernel_traitsILi128ELi16ELb0ELb0ELb1ELb0ELb0EffEEv12SSMParamsBwd --------------------------
	.section	.nv.info._Z25selective_scan_bwd_kernelI32Selective_Scan_bwd_kernel_traitsILi128ELi16ELb0ELb0ELb1ELb0ELb0EffEEv12SSMParamsBwd,"",@"SHT_CUDA_INFO"
	.sectionflags	@""
	.align	4


	//----- nvinfo : EIATTR_CUDA_API_VERSION
	.align		4
        /*0000*/ 	.byte	0x04, 0x37
        /*0002*/ 	.short	(.L_1077 - .L_1076)
.L_1076:
        /*0004*/ 	.word	0x00000082


	//----- nvinfo : EIATTR_KPARAM_INFO
	.align		4
.L_1077:
        /*0008*/ 	.byte	0x04, 0x17
        /*000a*/ 	.short	(.L_1079 - .L_1078)
.L_1078:
        /*000c*/ 	.word	0x00000000
        /*0010*/ 	.short	0x0000
        /*0012*/ 	.short	0x0000
        /*0014*/ 	.byte	0x00, 0xf0, 0xc1, 0x07


	//----- nvinfo : EIATTR_SPARSE_MMA_MASK
	.align		4
.L_1079:
        /*0018*/ 	.byte	0x03, 0x50
        /*001a*/ 	.short	0x0000


	//----- nvinfo : EIATTR_MAXREG_COUNT
	.align		4
        /*001c*/ 	.byte	0x03, 0x1b
        /*001e*/ 	.short	0x00a8


	//----- nvinfo : EIATTR_NUM_BARRIERS
	.align		4
        /*0020*/ 	.byte	0x02, 0x4c
        /*0022*/ 	.byte	0x01
	.zero		1


	//----- nvinfo : EIATTR_ANNOTATIONS
	.align		4
        /*0024*/ 	.byte	0x04, 0x55
        /*0026*/ 	.short	(.L_1081 - .L_1080)


	//   ....[0]....
.L_1080:
        /*0028*/ 	.word	0x00000001
        /*002c*/ 	.byte	0x00, 0x02, 0x00, 0x00, 0x01, 0x00, 0x00, 0x00, 0x60, 0x02, 0x00, 0x00, 0x01, 0x00, 0x00, 0x00
        /* <DEDUP_REMOVED lines=83> */
        /*056c*/ 	.byte	0x20, 0x79, 0x00, 0x00, 0x01, 0x00, 0x00, 0x00, 0xd0, 0x7b, 0x00, 0x00


	//----- nvinfo : EIATTR_MERCURY_ISA_VERSION
	.align		4
.L_1081:
        /*0578*/ 	.byte	0x03, 0x5f
        /*057a*/ 	.short	0x0101


	//----- nvinfo : EIATTR_INT_WARP_WIDE_INSTR_OFFSETS
	.align		4
        /*057c*/ 	.byte	0x04, 0x31
        /*057e*/ 	.short	(.L_1083 - .L_1082)


	//   ....[0]....
.L_1082:
        /*0580*/ 	.word	0x000042f0


	//   ....[1]....
        /*0584*/ 	.word	0x00004b80


	//----- nvinfo : EIATTR_COOP_GROUP_MASK_REGIDS
	.align		4
.L_1083:
        /*0588*/ 	.byte	0x04, 0x29
        /*058a*/ 	.short	(.L_1085 - .L_1084)


	//   ....[0]....
.L_1084:
        /*058c*/ 	.word	0xffffffff


	//   ....[1]....
        /*0590*/ 	.word	0xffffffff


	//   ....[2]....
        /*0594*/ 	.word	0xffffffff


	//   ....[3]....
        /*0598*/ 	.word	0xffffffff


	//   ....[4]....
        /*059c*/ 	.word	0xffffffff


	//   ....[5]....
        /*05a0*/ 	.word	0xffffffff


	//   ....[6]....
        /*05a4*/ 	.word	0xffffffff


	//   ....[7]....
        /*05a8*/ 	.word	0xffffffff


	//   ....[8]....
        /*05ac*/ 	.word	0xffffffff


	//   ....[9]....
        /*05b0*/ 	.word	0xffffffff


	//   ....[10]....
        /*05b4*/ 	.word	0xffffffff


	//   ....[11]....
        /*05b8*/ 	.word	0xffffffff


	//   ....[12]....
        /*05bc*/ 	.word	0xffffffff


	//   ....[13]....
        /*05c0*/ 	.word	0xffffffff


	//   ....[14]....
        /*05c4*/ 	.word	0xffffffff


	//   ....[15]....
        /*05c8*/ 	.word	0xffffffff


	//   ....[16]....
        /*05cc*/ 	.word	0xffffffff


	//   ....[17]....
        /*05d0*/ 	.word	0xffffffff


	//   ....[18]....
        /*05d4*/ 	.word	0xffffffff


	//   ....[19]....
        /*05d8*/ 	.word	0xffffffff


	//   ....[20]....
        /*05dc*/ 	.word	0xffffffff


	//   ....[21]....
        /*05e0*/ 	.word	0xffffffff


	//   ....[22]....
        /*05e4*/ 	.word	0xffffffff


	//   ....[23]....
        /*05e8*/ 	.word	0xffffffff


	//   ....[24]....
        /*05ec*/ 	.word	0xffffffff


	//   ....[25]....
        /*05f0*/ 	.word	0xffffffff


	//   ....[26]....
        /*05f4*/ 	.word	0xffffffff


	//   ....[27]....
        /*05f8*/ 	.word	0xffffffff


	//   ....[28]....
        /*05fc*/ 	.word	0xffffffff


	//   ....[29]....
        /*0600*/ 	.word	0xffffffff


	//   ....[30]....
        /*0604*/ 	.word	0xffffffff


	//   ....[31]....
        /*0608*/ 	.word	0xffffffff


	//   ....[32]....
        /*060c*/ 	.word	0xffffffff


	//   ....[33]....
        /*0610*/ 	.word	0xffffffff


	//   ....[34]....
        /*0614*/ 	.word	0xffffffff


	//   ....[35]....
        /*0618*/ 	.word	0xffffffff


	//   ....[36]....
        /*061c*/ 	.word	0xffffffff


	//   ....[37]....
        /*0620*/ 	.word	0xffffffff


	//   ....[38]....
        /*0624*/ 	.word	0xffffffff


	//   ....[39]....
        /*0628*/ 	.word	0xffffffff


	//   ....[40]....
        /*062c*/ 	.word	0xffffffff


	//   ....[41]....
        /*0630*/ 	.word	0xffffffff


	//   ....[42]....
        /*0634*/ 	.word	0xffffffff


	//   ....[43]....
        /*0638*/ 	.word	0xffffffff


	//   ....[44]....
        /*063c*/ 	.word	0xffffffff


	//   ....[45]....
        /*0640*/ 	.word	0xffffffff


	//   ....[46]....
        /*0644*/ 	.word	0xffffffff


	//   ....[47]....
        /*0648*/ 	.word	0xffffffff


	//   ....[48]....
        /*064c*/ 	.word	0xffffffff


	//   ....[49]....
        /*0650*/ 	.word	0xffffffff


	//   ....[50]....
        /*0654*/ 	.word	0xffffffff


	//   ....[51]....
        /*0658*/ 	.word	0xffffffff


	//   ....[52]....
        /*065c*/ 	.word	0xffffffff


	//   ....[53]....
        /*0660*/ 	.word	0xffffffff


	//   ....[54]....
        /*0664*/ 	.word	0xffffffff


	//   ....[55]....
        /*0668*/ 	.word	0xffffffff


	//   ....[56]....
        /*066c*/ 	.word	0x05000098


	//   ....[57]....
        /*0670*/ 	.word	0x05000098


	//   ....[58]....
        /*0674*/ 	.word	0x05000098


	//   ....[59]....
        /*0678*/ 	.word	0x05000098


	//   ....[60]....
        /*067c*/ 	.word	0x05000098


	//   ....[61]....
        /*0680*/ 	.word	0x05000098


	//   ....[62]....
        /*0684*/ 	.word	0x05000098


	//   ....[63]....
        /*0688*/ 	.word	0x05000098


	//   ....[64]....
        /*068c*/ 	.word	0x05000098


	//   ....[65]....
        /*0690*/ 	.word	0x05000098


	//   ....[66]....
        /*0694*/ 	.word	0x05000098


	//   ....[67]....
        /*0698*/ 	.word	0x05000098


	//   ....[68]....
        /*069c*/ 	.word	0x05000098


	//   ....[69]....
        /*06a0*/ 	.word	0x05000098


	//   ....[70]....
        /*06a4*/ 	.word	0x05000098


	//   ....[71]....
        /*06a8*/ 	.word	0x05000098


	//   ....[72]....
        /*06ac*/ 	.word	0x05000098


	//   ....[73]....
        /*06b0*/ 	.word	0x05000098


	//   ....[74]....
        /*06b4*/ 	.word	0x05000098


	//   ....[75]....
        /*06b8*/ 	.word	0x05000098


	//   ....[76]....
        /*06bc*/ 	.word	0x05000098


	//   ....[77]....
        /*06c0*/ 	.word	0x05000098


	//   ....[78]....
        /*06c4*/ 	.word	0x05000098


	//   ....[79]....
        /*06c8*/ 	.word	0x05000098


	//   ....[80]....
        /*06cc*/ 	.word	0x05000098


	//   ....[81]....
        /*06d0*/ 	.word	0x05000098


	//   ....[82]....
        /*06d4*/ 	.word	0x05000098


	//   ....[83]....
        /*06d8*/ 	.word	0x05000098


	//   ....[84]....
        /*06dc*/ 	.word	0x05000098


	//   ....[85]....
        /*06e0*/ 	.word	0x05000098


	//   ....[86]....
        /*06e4*/ 	.word	0x05000098


	//   ....[87]....
        /*06e8*/ 	.word	0x05000098


	//----- nvinfo : EIATTR_COOP_GROUP_INSTR_OFFSETS
	.align		4
.L_1085:
        /*06ec*/ 	.byte	0x04, 0x28
        /*06ee*/ 	.short	(.L_1087 - .L_1086)


	//   ....[0]....
.L_1086:
        /*06f0*/ 	.word	0x00001550


	//   ....[1]....
        /*06f4*/ 	.word	0x00001ba0


	//   ....[2]....
        /*06f8*/ 	.word	0x00002120


	//   ....[3]....
        /*06fc*/ 	.word	0x00003440


	//   ....[4]....
        /*0700*/ 	.word	0x00003c40


	//   ....[5]....
        /*0704*/ 	.word	0x00003c50


	//   ....[6]....
        /*0708*/ 	.word	0x00003c90


	//   ....[7]....
        /*070c*/ 	.word	0x00003ca0


	//   ....[8]....
        /*0710*/ 	.word	0x00003ce0


	//   ....[9]....
        /*0714*/ 	.word	0x00003cf0


	//   ....[10]....
        /*0718*/ 	.word	0x00003d30


	//   ....[11]....
        /*071c*/ 	.word	0x00003d40


	//   ....[12]....
        /*0720*/ 	.word	0x00003d80


	//   ....[13]....
        /*0724*/ 	.word	0x00003d90


	//   ....[14]....
        /*0728*/ 	.word	0x00003e40


	//   ....[15]....
        /*072c*/ 	.word	0x00003e50


	//   ....[16]....
        /*0730*/ 	.word	0x00003e60


	//   ....[17]....
        /*0734*/ 	.word	0x00003e70


	//   ....[18]....
        /*0738*/ 	.word	0x00004610


	//   ....[19]....
        /*073c*/ 	.word	0x00004640


	//   ....[20]....
        /*0740*/ 	.word	0x000046c0


	//   ....[21]....
        /*0744*/ 	.word	0x000046d0


	//   ....[22]....
        /*0748*/ 	.word	0x00004720


	//   ....[23]....
        /*074c*/ 	.word	0x00004730


	//   ....[24]....
        /*0750*/ 	.word	0x00004780


	//   ....[25]....
        /*0754*/ 	.word	0x00004790


	//   ....[26]....
        /*0758*/ 	.word	0x000047e0


	//   ....[27]....
        /*075c*/ 	.word	0x000047f0


	//   ....[28]....
        /*0760*/ 	.word	0x00004840


	//   ....[29]....
        /*0764*/ 	.word	0x00004850


	//   ....[30]....
        /*0768*/ 	.word	0x00004860


	//   ....[31]....
        /*076c*/ 	.word	0x00004870


	//   ....[32]....
        /*0770*/ 	.word	0x000048a0


	//   ....[33]....
        /*0774*/ 	.word	0x000048b0


	//   ....[34]....
        /*0778*/ 	.word	0x00006270


	//   ....[35]....
        /*077c*/ 	.word	0x000062b0


	//   ....[36]....
        /*0780*/ 	.word	0x000064e0


	//   ....[37]....
        /*0784*/ 	.word	0x000064f0


	//   ....[38]....
        /*0788*/ 	.word	0x00006520


	//   ....[39]....
        /*078c*/ 	.word	0x00006540


	//   ....[40]....
        /*0790*/ 	.word	0x00006570


	//   ....[41]....
        /*0794*/ 	.word	0x00006590


	//   ....[42]....
        /*0798*/ 	.word	0x000065c0


	//   ....[43]....
        /*079c*/ 	.word	0x000065e0


	//   ....[44]....
        /*07a0*/ 	.word	0x00006dc0


	//   ....[45]....
        /*07a4*/ 	.word	0x00007310


	//   ....[46]....
        /*07a8*/ 	.word	0x000079a0


	//   ....[47]....
        /*07ac*/ 	.word	0x000079c0


	//   ....[48]....
        /*07b0*/ 	.word	0x000079f0


	//   ....[49]....
        /*07b4*/ 	.word	0x00007a30


	//   ....[50]....
        /*07b8*/ 	.word	0x00007a50


	//   ....[51]....
        /*07bc*/ 	.word	0x00007c60


	//   ....[52]....
        /*07c0*/ 	.word	0x00007c80


	//   ....[53]....
        /*07c4*/ 	.word	0x00007cb0


	//   ....[54]....
        /*07c8*/ 	.word	0x00007cf0


	//   ....[55]....
        /*07cc*/ 	.word	0x00007d10


	//   ....[56]....
        /*07d0*/ 	.word	0x00008180


	//   ....[57]....
        /*07d4*/ 	.word	0x000081d0


	//   ....[58]....
        /*07d8*/ 	.word	0x00008270


	//   ....[59]....
        /*07dc*/ 	.word	0x000082c0


	//   ....[60]....
        /*07e0*/ 	.word	0x00008360


	//   ....[61]....
        /*07e4*/ 	.word	0x000083b0


	//   ....[62]....
        /*07e8*/ 	.word	0x00008450


	//   ....[63]....
        /*07ec*/ 	.word	0x000084a0


	//   ....[64]....
        /*07f0*/ 	.word	0x00008540


	//   ....[65]....
        /*07f4*/ 	.word	0x00008590


	//   ....[66]....
        /*07f8*/ 	.word	0x00008630


	//   ....[67]....
        /*07fc*/ 	.word	0x000086d0


	//   ....[68]....
        /*0800*/ 	.word	0x00008770


	//   ....[69]....
        /*0804*/ 	.word	0x00008810


	//   ....[70]....
        /*0808*/ 	.word	0x00008860


	//   ....[71]....
        /*080c*/ 	.word	0x000088c0


	//   ....[72]....
        /*0810*/ 	.word	0x00008970


	//   ....[73]....
        /*0814*/ 	.word	0x000089e0


	//   ....[74]....
        /*0818*/ 	.word	0x00008a80


	//   ....[75]....
        /*081c*/ 	.word	0x00008ae0


	//   ....[76]....
        /*0820*/ 	.word	0x00008b70


	//   ....[77]....
        /*0824*/ 	.word	0x00008bd0


	//   ....[78]....
        /*0828*/ 	.word	0x00008c60


	//   ....[79]....
        /*082c*/ 	.word	0x00008cc0


	//   ....[80]....
        /*0830*/ 	.word	0x00008d50


	//   ....[81]....
        /*0834*/ 	.word	0x00008db0


	//   ....[82]....
        /*0838*/ 	.word	0x00008e50


	//   ....[83]....
        /*083c*/ 	.word	0x00008ea0


	//   ....[84]....
        /*0840*/ 	.word	0x00008f40


	//   ....[85]....
        /*0844*/ 	.word	0x00008f90


	//   ....[86]....
        /*0848*/ 	.word	0x00008ff0


	//   ....[87]....
        /*084c*/ 	.word	0x00009050


	//----- nvinfo : EIATTR_VRC_CTA_INIT_COUNT
	.align		4
.L_1087:
        /*0850*/ 	.byte	0x02, 0x4a
	.zero		1
	.zero		1


	//----- nvinfo : EIATTR_EXIT_INSTR_OFFSETS
	.align		4
        /*0854*/ 	.byte	0x04, 0x1c
        /*0856*/ 	.short	(.L_1089 - .L_1088)


	//   ....[0]....
.L_1088:
        /*0858*/ 	.word	0x00007e50


	//   ....[1]....
        /*085c*/ 	.word	0x00008120


	//----- nvinfo : EIATTR_MAX_THREADS
	.align		4
.L_1089:
        /*0860*/ 	.byte	0x04, 0x05
        /*0862*/ 	.short	(.L_1091 - .L_1090)
.L_1090:
        /*0864*/ 	.word	0x00000080
        /*0868*/ 	.word	0x00000001
        /*086c*/ 	.word	0x00000001


	//----- nvinfo : EIATTR_CRS_STACK_SIZE
	.align		4
.L_1091:
        /*0870*/ 	.byte	0x04, 0x1e
        /*0872*/ 	.short	(.L_1093 - .L_1092)
.L_1092:
        /*0874*/ 	.word	0x00000000


	//----- nvinfo : EIATTR_CBANK_PARAM_SIZE
	.align		4
.L_1093:
        /*0878*/ 	.byte	0x03, 0x19
        /*087a*/ 	.short	0x01f0


	//----- nvinfo : EIATTR_PARAM_CBANK
	.align		4
        /*087c*/ 	.byte	0x04, 0x0a
        /*087e*/ 	.short	(.L_1095 - .L_1094)
	.align		4
.L_1094:
        /*0880*/ 	.word	index@(.nv.constant0._Z25selective_scan_bwd_kernelI32Selective_Scan_bwd_kernel_traitsILi128ELi16ELb0ELb0ELb1ELb0ELb0EffEEv12SSMParamsBwd)
        /*0884*/ 	.short	0x0380
        /*0886*/ 	.short	0x01f0


	//----- nvinfo : EIATTR_SW_WAR
	.align		4
.L_1095:
        /*0888*/ 	.byte	0x04, 0x36
        /*088a*/ 	.short	(.L_1097 - .L_1096)
.L_1096:
        /*088c*/ 	.word	0x00000008
.L_1097:


//--------------------- .nv.info._Z25selective_scan_bwd_kernelI32Selective_Scan_bwd_kernel_traitsILi128ELi16ELb0ELb0ELb1ELb0ELb1EffEEv12SSMParamsBwd --------------------------
	.section	.nv.info._Z25selective_scan_bwd_kernelI32Selective_Scan_bwd_kernel_traitsILi128ELi16ELb0ELb0ELb1ELb0ELb1EffEEv12SSMParamsBwd,"",@"SHT_CUDA_INFO"
	.sectionflags	@""
	.align	4


	//----- nvinfo : EIATTR_CUDA_API_VERSION
	.align		4
        /*0000*/ 	.byte	0x04, 0x37
        /*0002*/ 	.short	(.L_1099 - .L_1098)
.L_1098:
        /*0004*/ 	.word	0x00000082


	//----- nvinfo : EIATTR_KPARAM_INFO
	.align		4
.L_1099:
        /*0008*/ 	.byte	0x04, 0x17
        /*000a*/ 	.short	(.L_1101 - .L_1100)
.L_1100:
        /*000c*/ 	.word	0x00000000
        /*0010*/ 	.short	0x0000
        /*0012*/ 	.short	0x0000
        /*0014*/ 	.byte	0x00, 0xf0, 0xc1, 0x07


	//----- nvinfo : EIATTR_SPARSE_MMA_MASK
	.align		4
.L_1101:
        /*0018*/ 	.byte	0x03, 0x50
        /*001a*/ 	.short	0x0000


	//----- nvinfo : EIATTR_MAXREG_COUNT
	.align		4
        /*001c*/ 	.byte	0x03, 0x1b
        /*001e*/ 	.short	0x00a8


	//----- nvinfo : EIATTR_NUM_BARRIERS
	.align		4
        /*0020*/ 	.byte	0x02, 0x4c
        /*0022*/ 	.byte	0x01
	.zero		1


	//----- nvinfo : EIATTR_ANNOTATIONS
	.align		4
        /*0024*/ 	.byte	0x04, 0x55
        /*0026*/ 	.short	(.L_1103 - .L_1102)


	//   ....[0]....
.L_1102:
        /* <DEDUP_REMOVED lines=86> */
        /*057c*/ 	.byte	0xa0, 0x9f, 0x00, 0x00


	//----- nvinfo : EIATTR_MERCURY_ISA_VERSION
	.align		4
.L_1103:
        /*0580*/ 	.byte	0x03, 0x5f
        /*0582*/ 	.short	0x0101


	//----- nvinfo : EIATTR_INT_WARP_WIDE_INSTR_OFFSETS
	.align		4
        /*0584*/ 	.byte	0x04, 0x31
        /*0586*/ 	.short	(.L_1105 - .L_1104)


	//   ....[0]....
.L_1104:
        /*0588*/ 	.word	0x00004120


	//   ....[1]....
        /*058c*/ 	.word	0x000066a0


	//   ....[2]....
        /*0590*/ 	.word	0x00006db0


	//----- nvinfo : EIATTR_COOP_GROUP_MASK_REGIDS
	.align		4
.L_1105:
        /*0594*/ 	.byte	0x04, 0x29
        /*0596*/ 	.short	(.L_1107 - .L_1106)


	//   ....[0]....
.L_1106:
        /*0598*/ 	.word	0xffffffff


	//   ....[1]....
        /*059c*/ 	.word	0xffffffff


	//   ....[2]....
        /*05a0*/ 	.word	0xffffffff


	//   ....[3]....
        /*05a4*/ 	.word	0xffffffff


	//   ....[4]....
        /*05a8*/ 	.word	0xffffffff


	//   ....[5]....
        /*05ac*/ 	.word	0xffffffff


	//   ....[6]....
        /*05b0*/ 	.word	0xffffffff


	//   ....[7]....
        /*05b4*/ 	.word	0xffffffff


	//   ....[8]....
        /*05b8*/ 	.word	0xffffffff


	//   ....[9]....
        /*05bc*/ 	.word	0xffffffff


	//   ....[10]....
        /*05c0*/ 	.word	0xffffffff


	//   ....[11]....
        /*05c4*/ 	.word	0xffffffff


	//   ....[12]....
        /*05c8*/ 	.word	0xffffffff


	//   ....[13]....
        /*05cc*/ 	.word	0xffffffff


	//   ....[14]....
        /*05d0*/ 	.word	0xffffffff


	//   ....[15]....
        /*05d4*/ 	.word	0xffffffff


	//   ....[16]....
        /*05d8*/ 	.word	0xffffffff


	//   ....[17]....
        /*05dc*/ 	.word	0xffffffff


	//   ....[18]....
        /*05e0*/ 	.word	0xffffffff


	//   ....[19]....
        /*05e4*/ 	.word	0xffffffff


	//   ....[20]....
        /*05e8*/ 	.word	0xffffffff


	//   ....[21]....
        /*05ec*/ 	.word	0xffffffff


	//   ....[22]....
        /*05f0*/ 	.word	0xffffffff


	//   ....[23]....
        /*05f4*/ 	.word	0xffffffff


	//   ....[24]....
        /*05f8*/ 	.word	0xffffffff


	//   ....[25]....
        /*05fc*/ 	.word	0xffffffff


	//   ....[26]....
        /*0600*/ 	.word	0xffffffff


	//   ....[27]....
        /*0604*/ 	.word	0xffffffff


	//   ....[28]....
        /*0608*/ 	.word	0xffffffff


	//   ....[29]....
        /*060c*/ 	.word	0xffffffff


	//   ....[30]....
        /*0610*/ 	.word	0xffffffff


	//   ....[31]....
        /*0614*/ 	.word	0xffffffff


	//   ....[32]....
        /*0618*/ 	.word	0xffffffff


	//   ....[33]....
        /*061c*/ 	.word	0xffffffff


	//   ....[34]....
        /*0620*/ 	.word	0xffffffff


	//   ....[35]....
        /*0624*/ 	.word	0xffffffff


	//   ....[36]....
        /*0628*/ 	.word	0xffffffff


	//   ....[37]....
        /*062c*/ 	.word	0xffffffff


	//   ....[38]....
        /*0630*/ 	.word	0xffffffff


	//   ....[39]....
        /*0634*/ 	.word	0xffffffff


	//   ....[40]....
        /*0638*/ 	.word	0xffffffff


	//   ....[41]....
        /*063c*/ 	.word	0xffffffff


	//   ....[42]....
        /*0640*/ 	.word	0xffffffff


	//   ....[43]....
        /*0644*/ 	.word	0xffffffff


	//   ....[44]....
        /*0648*/ 	.word	0xffffffff


	//   ....[45]....
        /*064c*/ 	.word	0xffffffff


	//   ....[46]....
        /*0650*/ 	.word	0xffffffff


	//   ....[47]....
        /*0654*/ 	.word	0xffffffff


	//   ....[48]....
        /*0658*/ 	.word	0xffffffff


	//   ....[49]....
        /*065c*/ 	.word	0xffffffff


	//   ....[50]....
        /*0660*/ 	.word	0xffffffff


	//   ....[51]....
        /*0664*/ 	.word	0xffffffff


	//   ....[52]....
        /*0668*/ 	.word	0xffffffff


	//   ....[53]....
        /*066c*/ 	.word	0xffffffff


	//   ....[54]....
        /*0670*/ 	.word	0xffffffff


	//   ....[55]....
        /*0674*/ 	.word	0xffffffff


	//   ....[56]....
        /*0678*/ 	.word	0xffffffff


	//   ....[57]....
        /*067c*/ 	.word	0xffffffff


	//   ....[58]....
        /*0680*/ 	.word	0xffffffff


	//   ....[59]....
        /*0684*/ 	.word	0xffffffff


	//   ....[60]....
        /*0688*/ 	.word	0x05000098


	//   ....[61]....
        /*068c*/ 	.word	0x05000098


	//   ....[62]....
        /*0690*/ 	.word	0x05000098


	//   ....[63]....
        /*0694*/ 	.word	0x05000098


	//   ....[64]....
        /*0698*/ 	.word	0x05000098


	//   ....[65]....
        /*069c*/ 	.word	0x05000098


	//   ....[66]....
        /*06a0*/ 	.word	0x05000098


	//   ....[67]....
        /*06a4*/ 	.word	0x05000098


	//   ....[68]....
        /*06a8*/ 	.word	0x05000098


	//   ....[69]....
        /*06ac*/ 	.word	0x05000098


	//   ....[70]....
        /*06b0*/ 	.word	0x05000098


	//   ....[71]....
        /*06b4*/ 	.word	0x05000098


	//   ....[72]....
        /*06b8*/ 	.word	0x05000098


	//   ....[73]....
        /*06bc*/ 	.word	0x05000098


	//   ....[74]....
        /*06c0*/ 	.word	0x05000098


	//   ....[75]....
        /*06c4*/ 	.word	0x05000098


	//   ....[76]....
        /*06c8*/ 	.word	0x05000098


	//   ....[77]....
        /*06cc*/ 	.word	0x05000098


	//   ....[78]....
        /*06d0*/ 	.word	0x05000098


	//   ....[79]....
        /*06d4*/ 	.word	0x05000098


	//   ....[80]....
        /*06d8*/ 	.word	0x05000098


	//   ....[81]....
        /*06dc*/ 	.word	0x05000098


	//   ....[82]....
        /*06e0*/ 	.word	0x05000098


	//   ....[83]....
        /*06e4*/ 	.word	0x05000098


	//   ....[84]....
        /*06e8*/ 	.word	0x05000098


	//   ....[85]....
        /*06ec*/ 	.word	0x05000098


	//   ....[86]....
        /*06f0*/ 	.word	0x05000098


	//   ....[87]....
        /*06f4*/ 	.word	0x05000098


	//   ....[88]....
        /*06f8*/ 	.word	0x05000098


	//   ....[89]....
        /*06fc*/ 	.word	0x05000098


	//   ....[90]....
        /*0700*/ 	.word	0x05000098


	//   ....[91]....
        /*0704*/ 	.word	0x05000098


	//----- nvinfo : EIATTR_COOP_GROUP_INSTR_OFFSETS
	.align		4
.L_1107:
        /*0708*/ 	.byte	0x04, 0x28
        /*070a*/ 	.short	(.L_1109 - .L_1108)


	//   ....[0]....
.L_1108:
        /*070c*/ 	.word	0x00001780


	//   ....[1]....
        /*0710*/ 	.word	0x00001dd0


	//   ....[2]....
        /*0714*/ 	.word	0x00002330


	//   ....[3]....
        /*0718*/ 	.word	0x000028a0


	//   ....[4]....
        /*071c*/ 	.word	0x00002e90


	//   ....[5]....
        /*0720*/ 	.word	0x000039f0


	//   ....[6]....
        /*0724*/ 	.word	0x00004360


	//   ....[7]....
        /*0728*/ 	.word	0x000057f0


	//   ....[8]....
        /*072c*/ 	.word	0x00005ff0


	//   ....[9]....
        /*0730*/ 	.word	0x00006000


	//   ....[10]....
        /*0734*/ 	.word	0x00006040


	//   ....[11]....
        /*0738*/ 	.word	0x00006050


	//   ....[12]....
        /*073c*/ 	.word	0x00006090


	//   ....[13]....
        /*0740*/ 	.word	0x000060a0


	//   ....[14]....
        /*0744*/ 	.word	0x000060e0


	//   ....[15]....
        /*0748*/ 	.word	0x000060f0


	//   ....[16]....
        /*074c*/ 	.word	0x00006130


	//   ....[17]....
        /*0750*/ 	.word	0x00006140


	//   ....[18]....
        /*0754*/ 	.word	0x000061f0


	//   ....[19]....
        /*0758*/ 	.word	0x00006200


	//   ....[20]....
        /*075c*/ 	.word	0x00006210


	//   ....[21]....
        /*0760*/ 	.word	0x00006220


	//   ....[22]....
        /*0764*/ 	.word	0x000069c0


	//   ....[23]....
        /*0768*/ 	.word	0x000069f0


	//   ....[24]....
        /*076c*/ 	.word	0x00006a60


	//   ....[25]....
        /*0770*/ 	.word	0x00006a80


	//   ....[26]....
        /*0774*/ 	.word	0x00006ad0


	//   ....[27]....
        /*0778*/ 	.word	0x00006ae0


	//   ....[28]....
        /*077c*/ 	.word	0x00006b30


	//   ....[29]....
        /*0780*/ 	.word	0x00006b40


	//   ....[30]....
        /*0784*/ 	.word	0x00006b90


	//   ....[31]....
        /*0788*/ 	.word	0x00006ba0


	//   ....[32]....
        /*078c*/ 	.word	0x00006bf0


	//   ....[33]....
        /*0790*/ 	.word	0x00006c00


	//   ....[34]....
        /*0794*/ 	.word	0x00006c10


	//   ....[35]....
        /*0798*/ 	.word	0x00006c20


	//   ....[36]....
        /*079c*/ 	.word	0x00006c50


	//   ....[37]....
        /*07a0*/ 	.word	0x00006c60


	//   ....[38]....
        /*07a4*/ 	.word	0x00008640


	//   ....[39]....
        /*07a8*/ 	.word	0x00008680


	//   ....[40]....
        /*07ac*/ 	.word	0x000087b0


	//   ....[41]....
        /*07b0*/ 	.word	0x000087c0


	//   ....[42]....
        /*07b4*/ 	.word	0x000087f0


	//   ....[43]....
        /*07b8*/ 	.word	0x00008810


	//   ....[44]....
        /*07bc*/ 	.word	0x00008840


	//   ....[45]....
        /*07c0*/ 	.word	0x00008860


	//   ....[46]....
        /*07c4*/ 	.word	0x000088b0


	//   ....[47]....
        /*07c8*/ 	.word	0x000088e0


	//   ....[48]....
        /*07cc*/ 	.word	0x00009180


	//   ....[49]....
        /*07d0*/ 	.word	0x000096e0


	//   ....[50]....
        /*07d4*/ 	.word	0x00009d20


	//   ....[51]....
        /*07d8*/ 	.word	0x00009d50


	//   ....[52]....
        /*07dc*/ 	.word	0x00009d80


	//   ....[53]....
        /*07e0*/ 	.word	0x00009de0


	//   ....[54]....
        /*07e4*/ 	.word	0x00009e20


	//   ....[55]....
        /*07e8*/ 	.word	0x0000a030


	//   ....[56]....
        /*07ec*/ 	.word	0x0000a050


	//   ....[57]....
        /*07f0*/ 	.word	0x0000a080


	//   ....[58]....
        /*07f4*/ 	.word	0x0000a0c0


	//   ....[59]....
        /*07f8*/ 	.word	0x0000a0e0


	//   ....[60]....
        /*07fc*/ 	.word	0x0000a550


	//   ....[61]....
        /*0800*/ 	.word	0x0000a5a0


	//   ....[62]....
        /*0804*/ 	.word	0x0000a640


	//   ....[63]....
        /*0808*/ 	.word	0x0000a690


	//   ....[64]....
        /*080c*/ 	.word	0x0000a730


	//   ....[65]....
        /*0810*/ 	.word	0x0000a780


	//   ....[66]....
        /*0814*/ 	.word	0x0000a820


	//   ....[67]....
        /*0818*/ 	.word	0x0000a870


	//   ....[68]....
        /*081c*/ 	.word	0x0000a910


	//   ....[69]....
        /*0820*/ 	.word	0x0000a960


	//   ....[70]....
        /*0824*/ 	.word	0x0000aa00


	//   ....[71]....
        /*0828*/ 	.word	0x0000aaa0


	//   ....[72]....
        /*082c*/ 	.word	0x0000ab40


	//   ....[73]....
        /*0830*/ 	.word	0x0000abe0


	//   ....[74]....
        /*0834*/ 	.word	0x0000ac30


	//   ....[75]....
        /*0838*/ 	.word	0x0000ac90


	//   ....[76]....
        /*083c*/ 	.word	0x0000ad40


	//   ....[77]....
        /*0840*/ 	.word	0x0000adb0


	//   ....[78]....
        /*0844*/ 	.word	0x0000ae50


	//   ....[79]....
        /*0848*/ 	.word	0x0000aeb0


	//   ....[80]....
        /*084c*/ 	.word	0x0000af40


	//   ....[81]....
        /*0850*/ 	.word	0x0000afa0


	//   ....[82]....
        /*0854*/ 	.word	0x0000b030


	//   ....[83]....
        /*0858*/ 	.word	0x0000b090


	//   ....[84]....
        /*085c*/ 	.word	0x0000b120


	//   ....[85]....
        /*0860*/ 	.word	0x0000b180


	//   ....[86]....
        /*0864*/ 	.word	0x0000b220


	//   ....[87]....
        /*0868*/ 	.word	0x0000b270


	//   ....[88]....
        /*086c*/ 	.word	0x0000b310


	//   ....[89]....
        /*0870*/ 	.word	0x0000b360


	//   ....[90]....
        /*0874*/ 	.word	0x0000b3c0


	//   ....[91]....
        /*0878*/ 	.word	0x0000b420


	//----- nvinfo : EIATTR_VRC_CTA_INIT_COUNT
	.align		4
.L_1109:
        /*087c*/ 	.byte	0x02, 0x4a
	.zero		1
	.zero		1


	//----- nvinfo : EIATTR_EXIT_INSTR_OFFSETS
	.align		4
        /*0880*/ 	.byte	0x04, 0x1c
        /*0882*/ 	.short	(.L_1111 - .L_1110)


	//   ....[0]....
.L_1110:
        /*0884*/ 	.word	0x0000a220


	//   ....[1]....
        /*0888*/ 	.word	0x0000a4f0


	//----- nvinfo : EIATTR_MAX_THREADS
	.align		4
.L_1111:
        /*088c*/ 	.byte	0x04, 0x05
        /*088e*/ 	.short	(.L_1113 - .L_1112)
.L_1112:
        /*0890*/ 	.word	0x00000080
        /*0894*/ 	.word	0x00000001
        /*0898*/ 	.word	0x00000001


	//----- nvinfo : EIATTR_CRS_STACK_SIZE
	.align		4
.L_1113:
        /*089c*/ 	.byte	0x04, 0x1e
        /*089e*/ 	.short	(.L_1115 - .L_1114)
.L_1114:
        /*08a0*/ 	.word	0x00000000


	//----- nvinfo : EIATTR_CBANK_PARAM_SIZE
	.align		4
.L_1115:
        /*08a4*/ 	.byte	0x03, 0x19
        /*08a6*/ 	.short	0x01f0


	//----- nvinfo : EIATTR_PARAM_CBANK
	.align		4
        /*08a8*/ 	.byte	0x04, 0x0a
        /*08aa*/ 	.short	(.L_1117 - .L_1116)
	.align		4
.L_1116:
        /*08ac*/ 	.word	index@(.nv.constant0._Z25selective_scan_bwd_kernelI32Selective_Scan_bwd_kernel_traitsILi128ELi16ELb0ELb0ELb1ELb0ELb1EffEEv12SSMParamsBwd)
        /*08b0*/ 	.short	0x0380
        /*08b2*/ 	.short	0x01f0


	//----- nvinfo : EIATTR_SW_WAR
	.align		4
.L_1117:
        /*08b4*/ 	.byte	0x04, 0x36
        /*08b6*/ 	.short	(.L_1119 - .L_1118)
.L_1118:
        /*08b8*/ 	.word	0x00000008
.L_1119:


//--------------------- .nv.info._Z25selective_scan_bwd_kernelI32Selective_Scan_bwd_kernel_traitsILi128ELi16ELb0ELb0ELb1ELb1ELb0EffEEv12SSMParamsBwd --------------------------
	.section	.nv.info._Z25selective_scan_bwd_kernelI32Selective_Scan_bwd_kernel_traitsILi128ELi16ELb0ELb0ELb1ELb1ELb0EffEEv12SSMParamsBwd,"",@"SHT_CUDA_INFO"
	.sectionflags	@""
	.align	4


	//----- nvinfo : EIATTR_CUDA_API_VERSION
	.align		4
        /*0000*/ 	.byte	0x04, 0x37
        /*0002*/ 	.short	(.L_1121 - .L_1120)
.L_1120:
        /*0004*/ 	.word	0x00000082


	//----- nvinfo : EIATTR_KPARAM_INFO
	.align		4
.L_1121:
        /*0008*/ 	.byte	0x04, 0x17
        /*000a*/ 	.short	(.L_1123 - .L_1122)
.L_1122:
        /*000c*/ 	.word	0x00000000
        /*0010*/ 	.short	0x0000
        /*0012*/ 	.short	0x0000
        /*0014*/ 	.byte	0x00, 0xf0, 0xc1, 0x07


	//----- nvinfo : EIATTR_SPARSE_MMA_MASK
	.align		4
.L_1123:
        /*0018*/ 	.byte	0x03, 0x50
        /*001a*/ 	.short	0x0000


	//----- nvinfo : EIATTR_MAXREG_COUNT
	.align		4
        /*001c*/ 	.byte	0x03, 0x1b
        /*001e*/ 	.short	0x00a8


	//----- nvinfo : EIATTR_NUM_BARRIERS
	.align		4
        /*0020*/ 	.byte	0x02, 0x4c
        /*0022*/ 	.byte	0x01
	.zero		1


	//----- nvinfo : EIATTR_ANNOTATIONS
	.align		4
        /*0024*/ 	.byte	0x04, 0x55
        /*0026*/ 	.short	(.L_1125 - .L_1124)


	//   ....[0]....
.L_1124:
        /* <DEDUP_REMOVED lines=86> */


	//----- nvinfo : EIATTR_MERCURY_ISA_VERSION
	.align		4
.L_1125:
        /*0578*/ 	.byte	0x03, 0x5f
        /*057a*/ 	.short	0x0101


	//----- nvinfo : EIATTR_INT_WARP_WIDE_INSTR_OFFSETS
	.align		4
        /*057c*/ 	.byte	0x04, 0x31
        /*057e*/ 	.short	(.L_1127 - .L_1126)


	//   ....[0]....
.L_1126:
        /*0580*/ 	.word	0x000064f0


	//   ....[1]....
        /*0584*/ 	.word	0x00006d80


	//----- nvinfo : EIATTR_COOP_GROUP_MASK_REGIDS
	.align		4
.L_1127:
        /*0588*/ 	.byte	0x04, 0x29
        /*058a*/ 	.short	(.L_1129 - .L_1128)


	//   ....[0]....
.L_1128:
        /*058c*/ 	.word	0xffffffff


	//   ....[1]....
        /*0590*/ 	.word	0xffffffff


	//   ....[2]....
        /*0594*/ 	.word	0xffffffff


	//   ....[3]....
        /*0598*/ 	.word	0xffffffff


	//   ....[4]....
        /*059c*/ 	.word	0xffffffff


	//   ....[5]....
        /*05a0*/ 	.word	0xffffffff


	//   ....[6]....
        /*05a4*/ 	.word	0xffffffff


	//   ....[7]....
        /*05a8*/ 	.word	0xffffffff


	//   ....[8]....
        /*05ac*/ 	.word	0xffffffff


	//   ....[9]....
        /*05b0*/ 	.word	0xffffffff


	//   ....[10]....
        /*05b4*/ 	.word	0xffffffff


	//   ....[11]....
        /*05b8*/ 	.word	0xffffffff


	//   ....[12]....
        /*05bc*/ 	.word	0xffffffff


	//   ....[13]....
        /*05c0*/ 	.word	0xffffffff


	//   ....[14]....
        /*05c4*/ 	.word	0xffffffff


	//   ....[15]....
        /*05c8*/ 	.word	0xffffffff


	//   ....[16]....
        /*05cc*/ 	.word	0xffffffff


	//   ....[17]....
        /*05d0*/ 	.word	0xffffffff


	//   ....[18]....
        /*05d4*/ 	.word	0xffffffff


	//   ....[19]....
        /*05d8*/ 	.word	0xffffffff


	//   ....[20]....
        /*05dc*/ 	.word	0xffffffff


	//   ....[21]....
        /*05e0*/ 	.word	0xffffffff


	//   ....[22]....
        /*05e4*/ 	.word	0xffffffff


	//   ....[23]....
        /*05e8*/ 	.word	0xffffffff


	//   ....[24]....
        /*05ec*/ 	.word	0xffffffff


	//   ....[25]....
        /*05f0*/ 	.word	0xffffffff


	//   ....[26]....
        /*05f4*/ 	.word	0xffffffff


	//   ....[27]....
        /*05f8*/ 	.word	0xffffffff


	//   ....[28]....
        /*05fc*/ 	.word	0xffffffff


	//   ....[29]....
        /*0600*/ 	.word	0xffffffff


	//   ....[30]....
        /*0604*/ 	.word	0xffffffff


	//   ....[31]....
        /*0608*/ 	.word	0xffffffff


	//   ....[32]....
        /*060c*/ 	.word	0xffffffff


	//   ....[33]....
        /*0610*/ 	.word	0xffffffff


	//   ....[34]....
        /*0614*/ 	.word	0xffffffff


	//   ....[35]....
        /*0618*/ 	.word	0xffffffff


	//   ....[36]....
        /*061c*/ 	.word	0xffffffff


	//   ....[37]....
        /*0620*/ 	.word	0xffffffff


	//   ....[38]....
        /*0624*/ 	.word	0xffffffff


	//   ....[39]....
        /*0628*/ 	.word	0xffffffff


	//   ....[40]....
        /*062c*/ 	.word	0xffffffff


	//   ....[41]....
        /*0630*/ 	.word	0xffffffff


	//   ....[42]....
        /*0634*/ 	.word	0xffffffff


	//   ....[43]....
        /*0638*/ 	.word	0xffffffff


	//   ....[44]....
        /*063c*/ 	.word	0xffffffff


	//   ....[45]....
        /*0640*/ 	.word	0xffffffff


	//   ....[46]....
        /*0644*/ 	.word	0xffffffff


	//   ....[47]....
        /*0648*/ 	.word	0xffffffff


	//   ....[48]....
        /*064c*/ 	.word	0xffffffff


	//   ....[49]....
        /*0650*/ 	.word	0xffffffff


	//   ....[50]....
        /*0654*/ 	.word	0xffffffff


	//   ....[51]....
        /*0658*/ 	.word	0xffffffff


	//   ....[52]....
        /*065c*/ 	.word	0xffffffff


	//   ....[53]....
        /*0660*/ 	.word	0xffffffff


	//   ....[54]....
        /*0664*/ 	.word	0xffffffff


	//   ....[55]....
        /*0668*/ 	.word	0xffffffff


	//   ....[56]....
        /*066c*/ 	.word	0xffffffff


	//   ....[57]....
        /*0670*/ 	.word	0x05000098


	//   ....[58]....
        /*0674*/ 	.word	0x05000098


	//   ....[59]....
        /*0678*/ 	.word	0x05000098


	//   ....[60]....
        /*067c*/ 	.word	0x05000098


	//   ....[61]....
        /*0680*/ 	.word	0x05000098


	//   ....[62]....
        /*0684*/ 	.word	0x05000098


	//   ....[63]....
        /*0688*/ 	.word	0x05000098


	//   ....[64]....
        /*068c*/ 	.word	0x05000098


	//   ....[65]....
        /*0690*/ 	.word	0x05000098


	//   ....[66]....
        /*0694*/ 	.word	0x05000098


	//   ....[67]....
        /*0698*/ 	.word	0x05000098


	//   ....[68]....
        /*069c*/ 	.word	0x05000098


	//   ....[69]....
        /*06a0*/ 	.word	0x05000098


	//   ....[70]....
        /*06a4*/ 	.word	0x05000098


	//   ....[71]....
        /*06a8*/ 	.word	0x05000098


	//   ....[72]....
        /*06ac*/ 	.word	0x05000098


	//   ....[73]....
        /*06b0*/ 	.word	0x05000098


	//   ....[74]....
        /*06b4*/ 	.word	0x05000098


	//   ....[75]....
        /*06b8*/ 	.word	0x05000098


	//   ....[76]....
        /*06bc*/ 	.word	0x05000098


	//   ....[77]....
        /*06c0*/ 	.word	0x05000098


	//   ....[78]....
        /*06c4*/ 	.word	0x05000098


	//   ....[79]....
        /*06c8*/ 	.word	0x05000098


	//   ....[80]....
        /*06cc*/ 	.word	0x05000098


	//   ....[81]....
        /*06d0*/ 	.word	0x05000098


	//   ....[82]....
        /*06d4*/ 	.word	0x05000098


	//   ....[83]....
        /*06d8*/ 	.word	0x05000098


	//   ....[84]....
        /*06dc*/ 	.word	0x05000098


	//   ....[85]....
        /*06e0*/ 	.word	0x05000098


	//   ....[86]....
        /*06e4*/ 	.word	0x05000098


	//   ....[87]....
        /*06e8*/ 	.word	0x05000098


	//   ....[88]....
        /*06ec*/ 	.word	0x05000098


	//----- nvinfo : EIATTR_COOP_GROUP_INSTR_OFFSETS
	.align		4
.L_1129:
        /*06f0*/ 	.byte	0x04, 0x28
        /*06f2*/ 	.short	(.L_1131 - .L_1130)


	//   ....[0]....
.L_1130:
        /*06f4*/ 	.word	0x000014e0


	//   ....[1]....
        /*06f8*/ 	.word	0x00001b90


	//   ....[2]....
        /*06fc*/ 	.word	0x000021f0


	//   ....[3]....
        /*0700*/ 	.word	0x00005640


	//   ....[4]....
        /*0704*/ 	.word	0x00005e40


	//   ....[5]....
        /*0708*/ 	.word	0x00005e50


	//   ....[6]....
        /*070c*/ 	.word	0x00005e90


	//   ....[7]....
        /*0710*/ 	.word	0x00005ea0


	//   ....[8]....
        /*0714*/ 	.word	0x00005ee0


	//   ....[9]....
        /*0718*/ 	.word	0x00005ef0


	//   ....[10]....
        /*071c*/ 	.word	0x00005f30


	//   ....[11]....
        /*0720*/ 	.word	0x00005f40


	//   ....[12]....
        /*0724*/ 	.word	0x00005f80


	//   ....[13]....
        /*0728*/ 	.word	0x00005f90


	//   ....[14]....
        /*072c*/ 	.word	0x00006040


	//   ....[15]....
        /*0730*/ 	.word	0x00006050


	//   ....[16]....
        /*0734*/ 	.word	0x00006060


	//   ....[17]....
        /*0738*/ 	.word	0x00006070


	//   ....[18]....
        /*073c*/ 	.word	0x00006810


	//   ....[19]....
        /*0740*/ 	.word	0x00006840


	//   ....[20]....
        /*0744*/ 	.word	0x000068c0


	//   ....[21]....
        /*0748*/ 	.word	0x000068d0


	//   ....[22]....
        /*074c*/ 	.word	0x00006920


	//   ....[23]....
        /*0750*/ 	.word	0x00006930


	//   ....[24]....
        /*0754*/ 	.word	0x00006980


	//   ....[25]....
        /*0758*/ 	.word	0x00006990


	//   ....[26]....
        /*075c*/ 	.word	0x000069e0


	//   ....[27]....
        /*0760*/ 	.word	0x000069f0


	//   ....[28]....
        /*0764*/ 	.word	0x00006a40


	//   ....[29]....
        /*0768*/ 	.word	0x00006a50


	//   ....[30]....
        /*076c*/ 	.word	0x00006a60


	//   ....[31]....
        /*0770*/ 	.word	0x00006a70


	//   ....[32]....
        /*0774*/ 	.word	0x00006aa0


	//   ....[33]....
        /*0778*/ 	.word	0x00006ab0


	//   ....[34]....
        /*077c*/ 	.word	0x00008470


	//   ....[35]....
        /*0780*/ 	.word	0x000084b0


	//   ....[36]....
        /*0784*/ 	.word	0x000086e0


	//   ....[37]....
        /*0788*/ 	.word	0x000086f0


	//   ....[38]....
        /*078c*/ 	.word	0x00008720


	//   ....[39]....
        /*0790*/ 	.word	0x00008740


	//   ....[40]....
        /*0794*/ 	.word	0x00008770


	//   ....[41]....
        /*0798*/ 	.word	0x00008790


	//   ....[42]....
        /*079c*/ 	.word	0x000087c0


	//   ....[43]....
        /*07a0*/ 	.word	0x000087e0


	//   ....[44]....
        /*07a4*/ 	.word	0x000091e0


	//   ....[45]....
        /*07a8*/ 	.word	0x000098c0


	//   ....[46]....
        /*07ac*/ 	.word	0x0000a080


	//   ....[47]....
        /*07b0*/ 	.word	0x0000a710


	//   ....[48]....
        /*07b4*/ 	.word	0x0000a730


	//   ....[49]....
        /*07b8*/ 	.word	0x0000a760


	//   ....[50]....
        /*07bc*/ 	.word	0x0000a7a0


	//   ....[51]....
        /*07c0*/ 	.word	0x0000a7c0


	//   ....[52]....
        /*07c4*/ 	.word	0x0000a9d0


	//   ....[53]....
        /*07c8*/ 	.word	0x0000a9f0


	//   ....[54]....
        /*07cc*/ 	.word	0x0000aa20


	//   ....[55]....
        /*07d0*/ 	.word	0x0000aa60


	//   ....[56]....
        /*07d4*/ 	.word	0x0000aa80


	//   ....[57]....
        /*07d8*/ 	.word	0x0000aef0


	//   ....[58]....
        /*07dc*/ 	.word	0x0000af40


	//   ....[59]....
        /*07e0*/ 	.word	0x0000afe0


	//   ....[60]....
        /*07e4*/ 	.word	0x0000b030


	//   ....[61]....
        /*07e8*/ 	.word	0x0000b0d0


	//   ....[62]....
        /*07ec*/ 	.word	0x0000b120


	//   ....[63]....
        /*07f0*/ 	.word	0x0000b1c0


	//   ....[64]....
        /*07f4*/ 	.word	0x0000b210


	//   ....[65]....
        /*07f8*/ 	.word	0x0000b2b0


	//   ....[66]....
        /*07fc*/ 	.word	0x0000b300


	//   ....[67]....
        /*0800*/ 	.word	0x0000b3a0


	//   ....[68]....
        /*0804*/ 	.word	0x0000b440


	//   ....[69]....
        /*0808*/ 	.word	0x0000b4e0


	//   ....[70]....
        /*080c*/ 	.word	0x0000b580


	//   ....[71]....
        /*0810*/ 	.word	0x0000b5d0


	//   ....[72]....
        /*0814*/ 	.word	0x0000b630


	//   ....[73]....
        /*0818*/ 	.word	0x0000b6e0


	//   ....[74]....
        /*081c*/ 	.word	0x0000b750


	//   ....[75]....
        /*0820*/ 	.word	0x0000b7f0


	//   ....[76]....
        /*0824*/ 	.word	0x0000b850


	//   ....[77]....
        /*0828*/ 	.word	0x0000b8e0


	//   ....[78]....
        /*082c*/ 	.word	0x0000b940


	//   ....[79]....
        /*0830*/ 	.word	0x0000b9d0


	//   ....[80]....
        /*0834*/ 	.word	0x0000ba30


	//   ....[81]....
        /*0838*/ 	.word	0x0000bac0


	//   ....[82]....
        /*083c*/ 	.word	0x0000bb20


	//   ....[83]....
        /*0840*/ 	.word	0x0000bbc0


	//   ....[84]....
        /*0844*/ 	.word	0x0000bc10


	//   ....[85]....
        /*0848*/ 	.word	0x0000bcb0


	//   ....[86]....
        /*084c*/ 	.word	0x0000bd00


	//   ....[87]....
        /*0850*/ 	.word	0x0000bd60


	//   ....[88]....
        /*0854*/ 	.word	0x0000bdc0


	//----- nvinfo : EIATTR_VRC_CTA_INIT_COUNT
	.align		4
.L_1131:
        /*0858*/ 	.byte	0x02, 0x4a
	.zero		1
	.zero		1


	//----- nvinfo : EIATTR_EXIT_INSTR_OFFSETS
	.align		4
        /*085c*/ 	.byte	0x04, 0x1c
        /*085e*/ 	.short	(.L_1133 - .L_1132)


	//   ....[0]....
.L_1132:
        /*0860*/ 	.word	0x0000abc0


	//   ....[1]....
        /*0864*/ 	.word	0x0000ae90


	//----- nvinfo : EIATTR_MAX_THREADS
	.align		4
.L_1133:
        /*0868*/ 	.byte	0x04, 0x05
        /*086a*/ 	.short	(.L_1135 - .L_1134)
.L_1134:
        /*086c*/ 	.word	0x00000080
        /*0870*/ 	.word	0x00000001
        /*0874*/ 	.word	0x00000001


	//----- nvinfo : EIATTR_CRS_STACK_SIZE
	.align		4
.L_1135:
        /*0878*/ 	.byte	0x04, 0x1e
        /*087a*/ 	.short	(.L_1137 - .L_1136)
.L_1136:
        /*087c*/ 	.word	0x00000000


	//----- nvinfo : EIATTR_CBANK_PARAM_SIZE
	.align		4
.L_1137:
        /*0880*/ 	.byte	0x03, 0x19
        /*0882*/ 	.short	0x01f0


	//----- nvinfo : EIATTR_PARAM_CBANK
	.align		4
        /*0884*/ 	.byte	0x04, 0x0a
        /*0886*/ 	.short	(.L_1139 - .L_1138)
	.align		4
.L_1138:
        /*0888*/ 	.word	index@(.nv.constant0._Z25selective_scan_bwd_kernelI32Selective_Scan_bwd_kernel_traitsILi128ELi16ELb0ELb0ELb1ELb1ELb0EffEEv12SSMParamsBwd)
        /*088c*/ 	.short	0x0380
        /*088e*/ 	.short	0x01f0


	//----- nvinfo : EIATTR_SW_WAR
	.align		4
.L_1139:
        /*0890*/ 	.byte	0x04, 0x36
        /*0892*/ 	.short	(.L_1141 - .L_1140)
.L_1140:
        /*0894*/ 	.word	0x00000008
.L_1141:


//--------------------- .nv.info._Z25selective_scan_bwd_kernelI32Selective_Scan_bwd_kernel_traitsILi128ELi16ELb0ELb0ELb1ELb1ELb1EffEEv12SSMParamsBwd --------------------------
	.section	.nv.info._Z25selective_scan_bwd_kernelI32Selective_Scan_bwd_kernel_traitsILi128ELi16ELb0ELb0ELb1ELb1ELb1EffEEv12SSMParamsBwd,"",@"SHT_CUDA_INFO"
	.sectionflags	@""
	.align	4


	//----- nvinfo : EIATTR_CUDA_API_VERSION
	.align		4
        /*0000*/ 	.byte	0x04, 0x37
        /*0002*/ 	.short	(.L_1143 - .L_1142)
.L_1142:
        /*0004*/ 	.word	0x00000082


	//----- nvinfo : EIATTR_KPARAM_INFO
	.align		4
.L_1143:
        /*0008*/ 	.byte	0x04, 0x17
        /*000a*/ 	.short	(.L_1145 - .L_1144)
.L_1144:
        /*000c*/ 	.word	0x00000000
        /*0010*/ 	.short	0x0000
        /*0012*/ 	.short	0x0000
        /*0014*/ 	.byte	0x00, 0xf0, 0xc1, 0x07


	//----- nvinfo : EIATTR_SPARSE_MMA_MASK
	.align		4
.L_1145:
        /*0018*/ 	.byte	0x03, 0x50
        /*001a*/ 	.short	0x0000


	//----- nvinfo : EIATTR_MAXREG_COUNT
	.align		4
        /*001c*/ 	.byte	0x03, 0x1b
        /*001e*/ 	.short	0x00a8


	//----- nvinfo : EIATTR_NUM_BARRIERS
	.align		4
        /*0020*/ 	.byte	0x02, 0x4c
        /*0022*/ 	.byte	0x01
	.zero		1


	//----- nvinfo : EIATTR_ANNOTATIONS
	.align		4
        /*0024*/ 	.byte	0x04, 0x55
        /*0026*/ 	.short	(.L_1147 - .L_1146)


	//   ....[0]....
.L_1146:
        /* <DEDUP_REMOVED lines=87> */


	//----- nvinfo : EIATTR_MERCURY_ISA_VERSION
	.align		4
.L_1147:
        /*0580*/ 	.byte	0x03, 0x5f
        /*0582*/ 	.short	0x0101


	//----- nvinfo : EIATTR_INT_WARP_WIDE_INSTR_OFFSETS
	.align		4
        /*0584*/ 	.byte	0x04, 0x31
        /*0586*/ 	.short	(.L_1149 - .L_1148)


	//   ....[0]....
.L_1148:
        /*0588*/ 	.word	0x000089a0


	//   ....[1]....
        /*058c*/ 	.word	0x000090b0


	//----- nvinfo : EIATTR_COOP_GROUP_MASK_REGIDS
	.align		4
.L_1149:
        /*0590*/ 	.byte	0x04, 0x29
        /*0592*/ 	.short	(.L_1151 - .L_1150)


	//   ....[0]....
.L_1150:
        /*0594*/ 	.word	0xffffffff


	//   ....[1]....
        /*0598*/ 	.word	0xffffffff


	//   ....[2]....
        /*059c*/ 	.word	0xffffffff


	//   ....[3]....
        /*05a0*/ 	.word	0xffffffff


	//   ....[4]....
        /*05a4*/ 	.word	0xffffffff


	//   ....[5]....
        /*05a8*/ 	.word	0xffffffff


	//   ....[6]....
        /*05ac*/ 	.word	0xffffffff


	//   ....[7]....
        /*05b0*/ 	.word	0xffffffff


	//   ....[8]....
        /*05b4*/ 	.word	0xffffffff


	//   ....[9]....
        /*05b8*/ 	.word	0xffffffff


	//   ....[10]....
        /*05bc*/ 	.word	0xffffffff


	//   ....[11]....
        /*05c0*/ 	.word	0xffffffff


	//   ....[12]....
        /*05c4*/ 	.word	0xffffffff


	//   ....[13]....
        /*05c8*/ 	.word	0xffffffff


	//   ....[14]....
        /*05cc*/ 	.word	0xffffffff


	//   ....[15]....
        /*05d0*/ 	.word	0xffffffff


	//   ....[16]....
        /*05d4*/ 	.word	0xffffffff


	//   ....[17]....
        /*05d8*/ 	.word	0xffffffff


	//   ....[18]....
        /*05dc*/ 	.word	0xffffffff


	//   ....[19]....
        /*05e0*/ 	.word	0xffffffff


	//   ....[20]....
        /*05e4*/ 	.word	0xffffffff


	//   ....[21]....
        /*05e8*/ 	.word	0xffffffff


	//   ....[22]....
        /*05ec*/ 	.word	0xffffffff


	//   ....[23]....
        /*05f0*/ 	.word	0xffffffff


	//   ....[24]....
        /*05f4*/ 	.word	0xffffffff


	//   ....[25]....
        /*05f8*/ 	.word	0xffffffff


	//   ....[26]....
        /*05fc*/ 	.word	0xffffffff


	//   ....[27]....
        /*0600*/ 	.word	0xffffffff


	//   ....[28]....
        /*0604*/ 	.word	0xffffffff


	//   ....[29]....
        /*0608*/ 	.word	0xffffffff


	//   ....[30]....
        /*060c*/ 	.word	0xffffffff


	//   ....[31]....
        /*0610*/ 	.word	0xffffffff


	//   ....[32]....
        /*0614*/ 	.word	0xffffffff


	//   ....[33]....
        /*0618*/ 	.word	0xffffffff


	//   ....[34]....
        /*061c*/ 	.word	0xffffffff


	//   ....[35]....
        /*0620*/ 	.word	0xffffffff


	//   ....[36]....
        /*0624*/ 	.word	0xffffffff


	//   ....[37]....
        /*0628*/ 	.word	0xffffffff


	//   ....[38]....
        /*062c*/ 	.word	0xffffffff


	//   ....[39]....
        /*0630*/ 	.word	0xffffffff


	//   ....[40]....
        /*0634*/ 	.word	0xffffffff


	//   ....[41]....
        /*0638*/ 	.word	0xffffffff


	//   ....[42]....
        /*063c*/ 	.word	0xffffffff


	//   ....[43]....
        /*0640*/ 	.word	0xffffffff


	//   ....[44]....
        /*0644*/ 	.word	0xffffffff


	//   ....[45]....
        /*0648*/ 	.word	0xffffffff


	//   ....[46]....
        /*064c*/ 	.word	0xffffffff


	//   ....[47]....
        /*0650*/ 	.word	0xffffffff


	//   ....[48]....
        /*0654*/ 	.word	0xffffffff


	//   ....[49]....
        /*0658*/ 	.word	0xffffffff


	//   ....[50]....
        /*065c*/ 	.word	0xffffffff


	//   ....[51]....
        /*0660*/ 	.word	0xffffffff


	//   ....[52]....
        /*0664*/ 	.word	0xffffffff


	//   ....[53]....
        /*0668*/ 	.word	0xffffffff


	//   ....[54]....
        /*066c*/ 	.word	0xffffffff


	//   ....[55]....
        /*0670*/ 	.word	0xffffffff


	//   ....[56]....
        /*0674*/ 	.word	0xffffffff


	//   ....[57]....
        /*0678*/ 	.word	0xffffffff


	//   ....[58]....
        /*067c*/ 	.word	0xffffffff


	//   ....[59]....
        /*0680*/ 	.word	0xffffffff


	//   ....[60]....
        /*0684*/ 	.word	0xffffffff


	//   ....[61]....
        /*0688*/ 	.word	0x05000098


	//   ....[62]....
        /*068c*/ 	.word	0x05000098


	//   ....[63]....
        /*0690*/ 	.word	0x05000098


	//   ....[64]....
        /*0694*/ 	.word	0x05000098


	//   ....[65]....
        /*0698*/ 	.word	0x05000098


	//   ....[66]....
        /*069c*/ 	.word	0x05000098


	//   ....[67]....
        /*06a0*/ 	.word	0x05000098


	//   ....[68]....
        /*06a4*/ 	.word	0x05000098


	//   ....[69]....
        /*06a8*/ 	.word	0x05000098


	//   ....[70]....
        /*06ac*/ 	.word	0x05000098


	//   ....[71]....
        /*06b0*/ 	.word	0x05000098


	//   ....[72]....
        /*06b4*/ 	.word	0x05000098


	//   ....[73]....
        /*06b8*/ 	.word	0x05000098


	//   ....[74]....
        /*06bc*/ 	.word	0x05000098


	//   ....[75]....
        /*06c0*/ 	.word	0x05000098


	//   ....[76]....
        /*06c4*/ 	.word	0x05000098


	//   ....[77]....
        /*06c8*/ 	.word	0x05000098


	//   ....[78]....
        /*06cc*/ 	.word	0x05000098


	//   ....[79]....
        /*06d0*/ 	.word	0x05000098


	//   ....[80]....
        /*06d4*/ 	.word	0x05000098


	//   ....[81]....
        /*06d8*/ 	.word	0x05000098


	//   ....[82]....
        /*06dc*/ 	.word	0x05000098


	//   ....[83]....
        /*06e0*/ 	.word	0x05000098


	//   ....[84]....
        /*06e4*/ 	.word	0x05000098


	//   ....[85]....
        /*06e8*/ 	.word	0x05000098


	//   ....[86]....
        /*06ec*/ 	.word	0x05000098


	//   ....[87]....
        /*06f0*/ 	.word	0x05000098


	//   ....[88]....
        /*06f4*/ 	.word	0x05000098


	//   ....[89]....
        /*06f8*/ 	.word	0x05000098


	//   ....[90]....
        /*06fc*/ 	.word	0x05000098


	//   ....[91]....
        /*0700*/ 	.word	0x05000098


	//   ....[92]....
        /*0704*/ 	.word	0x05000098


	//----- nvinfo : EIATTR_COOP_GROUP_INSTR_OFFSETS
	.align		4
.L_1151:
        /*0708*/ 	.byte	0x04, 0x28
        /*070a*/ 	.short	(.L_1153 - .L_1152)


	//   ....[0]....
.L_1152:
        /*070c*/ 	.word	0x00001570


	//   ....[1]....
        /*0710*/ 	.word	0x00001c50


	//   ....[2]....
        /*0714*/ 	.word	0x000023e0


	//   ....[3]....
        /*0718*/ 	.word	0x00004e60


	//   ....[4]....
        /*071c*/ 	.word	0x00005410


	//   ....[5]....
        /*0720*/ 	.word	0x00005f20


	//   ....[6]....
        /*0724*/ 	.word	0x00006790


	//   ....[7]....
        /*0728*/ 	.word	0x00007a60


	//   ....[8]....
        /*072c*/ 	.word	0x000082f0


	//   ....[9]....
        /*0730*/ 	.word	0x00008300


	//   ....[10]....
        /*0734*/ 	.word	0x00008340


	//   ....[11]....
        /*0738*/ 	.word	0x00008350


	//   ....[12]....
        /*073c*/ 	.word	0x00008390


	//   ....[13]....
        /*0740*/ 	.word	0x000083a0


	//   ....[14]....
        /*0744*/ 	.word	0x000083e0


	//   ....[15]....
        /*0748*/ 	.word	0x000083f0


	//   ....[16]....
        /*074c*/ 	.word	0x00008430


	//   ....[17]....
        /*0750*/ 	.word	0x00008440


	//   ....[18]....
        /*0754*/ 	.word	0x000084f0


	//   ....[19]....
        /*0758*/ 	.word	0x00008500


	//   ....[20]....
        /*075c*/ 	.word	0x00008510


	//   ....[21]....
        /*0760*/ 	.word	0x00008520


	//   ....[22]....
        /*0764*/ 	.word	0x00008cc0


	//   ....[23]....
        /*0768*/ 	.word	0x00008cf0


	//   ....[24]....
        /*076c*/ 	.word	0x00008d60


	//   ....[25]....
        /*0770*/ 	.word	0x00008d80


	//   ....[26]....
        /*0774*/ 	.word	0x00008dd0


	//   ....[27]....
        /*0778*/ 	.word	0x00008de0


	//   ....[28]....
        /*077c*/ 	.word	0x00008e30


	//   ....[29]....
        /*0780*/ 	.word	0x00008e40


	//   ....[30]....
        /*0784*/ 	.word	0x00008e90


	//   ....[31]....
        /*0788*/ 	.word	0x00008ea0


	//   ....[32]....
        /*078c*/ 	.word	0x00008ef0


	//   ....[33]....
        /*0790*/ 	.word	0x00008f00


	//   ....[34]....
        /*0794*/ 	.word	0x00008f10


	//   ....[35]....
        /*0798*/ 	.word	0x00008f20


	//   ....[36]....
        /*079c*/ 	.word	0x00008f50


	//   ....[37]....
        /*07a0*/ 	.word	0x00008f60


	//   ....[38]....
        /*07a4*/ 	.word	0x0000a940


	//   ....[39]....
        /*07a8*/ 	.word	0x0000a980


	//   ....[40]....
        /*07ac*/ 	.word	0x0000ab50


	//   ....[41]....
        /*07b0*/ 	.word	0x0000ab60


	//   ....[42]....
        /*07b4*/ 	.word	0x0000ab90


	//   ....[43]....
        /*07b8*/ 	.word	0x0000abb0


	//   ....[44]....
        /*07bc*/ 	.word	0x0000abe0


	//   ....[45]....
        /*07c0*/ 	.word	0x0000ac00


	//   ....[46]....
        /*07c4*/ 	.word	0x0000ac40


	//   ....[47]....
        /*07c8*/ 	.word	0x0000ac50


	//   ....[48]....
        /*07cc*/ 	.word	0x0000b680


	//   ....[49]....
        /*07d0*/ 	.word	0x0000bd30


	//   ....[50]....
        /*07d4*/ 	.word	0x0000c4f0


	//   ....[51]....
        /*07d8*/ 	.word	0x0000cb80


	//   ....[52]....
        /*07dc*/ 	.word	0x0000cba0


	//   ....[53]....
        /*07e0*/ 	.word	0x0000cbd0


	//   ....[54]....
        /*07e4*/ 	.word	0x0000cc10


	//   ....[55]....
        /*07e8*/ 	.word	0x0000cc30


	//   ....[56]....
        /*07ec*/ 	.word	0x0000ce40


	//   ....[57]....
        /*07f0*/ 	.word	0x0000ce60


	//   ....[58]....
        /*07f4*/ 	.word	0x0000ce90


	//   ....[59]....
        /*07f8*/ 	.word	0x0000ced0


	//   ....[60]....
        /*07fc*/ 	.word	0x0000cef0


	//   ....[61]....
        /*0800*/ 	.word	0x0000d360


	//   ....[62]....
        /*0804*/ 	.word	0x0000d3b0


	//   ....[63]....
        /*0808*/ 	.word	0x0000d450


	//   ....[64]....
        /*080c*/ 	.word	0x0000d4a0


	//   ....[65]....
        /*0810*/ 	.word	0x0000d540


	//   ....[66]....
        /*0814*/ 	.word	0x0000d590


	//   ....[67]....
        /*0818*/ 	.word	0x0000d630


	//   ....[68]....
        /*081c*/ 	.word	0x0000d680


	//   ....[69]....
        /*0820*/ 	.word	0x0000d720


	//   ....[70]....
        /*0824*/ 	.word	0x0000d770


	//   ....[71]....
        /*0828*/ 	.word	0x0000d810


	//   ....[72]....
        /*082c*/ 	.word	0x0000d8b0


	//   ....[73]....
        /*0830*/ 	.word	0x0000d950


	//   ....[74]....
        /*0834*/ 	.word	0x0000d9f0


	//   ....[75]....
        /*0838*/ 	.word	0x0000da40


	//   ....[76]....
        /*083c*/ 	.word	0x0000daa0


	//   ....[77]....
        /*0840*/ 	.word	0x0000db50


	//   ....[78]....
        /*0844*/ 	.word	0x0000dbc0


	//   ....[79]....
        /*0848*/ 	.word	0x0000dc60


	//   ....[80]....
        /*084c*/ 	.word	0x0000dcc0


	//   ....[81]....
        /*0850*/ 	.word	0x0000dd50


	//   ....[82]....
        /*0854*/ 	.word	0x0000ddb0


	//   ....[83]....
        /*0858*/ 	.word	0x0000de40


	//   ....[84]....
        /*085c*/ 	.word	0x0000dea0


	//   ....[85]....
        /*0860*/ 	.word	0x0000df30


	//   ....[86]....
        /*0864*/ 	.word	0x0000df90


	//   ....[87]....
        /*0868*/ 	.word	0x0000e030


	//   ....[88]....
        /*086c*/ 	.word	0x0000e080


	//   ....[89]....
        /*0870*/ 	.word	0x0000e120


	//   ....[90]....
        /*0874*/ 	.word	0x0000e170


	//   ....[91]....
        /*0878*/ 	.word	0x0000e1d0


	//   ....[92]....
        /*087c*/ 	.word	0x0000e230


	//----- nvinfo : EIATTR_VRC_CTA_INIT_COUNT
	.align		4
.L_1153:
        /*0880*/ 	.byte	0x02, 0x4a
	.zero		1
	.zero		1


	//----- nvinfo : EIATTR_EXIT_INSTR_OFFSETS
	.align		4
        /*0884*/ 	.byte	0x04, 0x1c
        /*0886*/ 	.short	(.L_1155 - .L_1154)


	//   ....[0]....
.L_1154:
        /*0888*/ 	.word	0x0000d030


	//   ....[1]....
        /*088c*/ 	.word	0x0000d300


	//----- nvinfo : EIATTR_MAX_THREADS
	.align		4
.L_1155:
        /*0890*/ 	.byte	0x04, 0x05
        /*0892*/ 	.short	(.L_1157 - .L_1156)
.L_1156:
        /*0894*/ 	.word	0x00000080
        /*0898*/ 	.word	0x00000001
        /*089c*/ 	.word	0x00000001


	//----- nvinfo : EIATTR_CRS_STACK_SIZE
	.align		4
.L_1157:
        /*08a0*/ 	.byte	0x04, 0x1e
        /*08a2*/ 	.short	(.L_1159 - .L_1158)
.L_1158:
        /*08a4*/ 	.word	0x00000000


	//----- nvinfo : EIATTR_CBANK_PARAM_SIZE
	.align		4
.L_1159:
        /*08a8*/ 	.byte	0x03, 0x19
        /*08aa*/ 	.short	0x01f0


	//----- nvinfo : EIATTR_PARAM_CBANK
	.align		4
        /*08ac*/ 	.byte	0x04, 0x0a
        /*08ae*/ 	.short	(.L_1161 - .L_1160)
	.align		4
.L_1160:
        /*08b0*/ 	.word	index@(.nv.constant0._Z25selective_scan_bwd_kernelI32Selective_Scan_bwd_kernel_traitsILi128ELi16ELb0ELb0ELb1ELb1ELb1EffEEv12SSMParamsBwd)
        /*08b4*/ 	.short	0x0380
        /*08b6*/ 	.short	0x01f0


	//----- nvinfo : EIATTR_SW_WAR
	.align		4
.L_1161:
        /*08b8*/ 	.byte	0x04, 0x36
        /*08ba*/ 	.short	(.L_1163 - .L_1162)
.L_1162:
        /*08bc*/ 	.word	0x00000008
.L_1163:


//--------------------- .nv.info._Z25selective_scan_bwd_kernelI32Selective_Scan_bwd_kernel_traitsILi128ELi16ELb0ELb1ELb0ELb0ELb0EffEEv12SSMParamsBwd --------------------------
	.section	.nv.info._Z25selective_scan_bwd_kernelI32Selective_Scan_bwd_kernel_traitsILi128ELi16ELb0ELb1ELb0ELb0ELb0EffEEv12SSMParamsBwd,"",@"SHT_CUDA_INFO"
	.sectionflags	@""
	.align	4


	//----- nvinfo : EIATTR_CUDA_API_VERSION
	.align		4
        /*0000*/ 	.byte	0x04, 0x37
        /*0002*/ 	.short	(.L_1165 - .L_1164)
.L_1164:
        /*0004*/ 	.word	0x00000082


	//----- nvinfo : EIATTR_KPARAM_INFO
	.align		4
.L_1165:
        /*0008*/ 	.byte	0x04, 0x17
        /*000a*/ 	.short	(.L_1167 - .L_1166)
.L_1166:
        /*000c*/ 	.word	0x00000000
        /*0010*/ 	.short	0x0000
        /*0012*/ 	.short	0x0000
        /*0014*/ 	.byte	0x00, 0xf0, 0xc1, 0x07


	//----- nvinfo : EIATTR_SPARSE_MMA_MASK
	.align		4
.L_1167:
        /*0018*/ 	.byte	0x03, 0x50
        /*001a*/ 	.short	0x0000


	//----- nvinfo : EIATTR_MAXREG_COUNT
	.align		4
        /*001c*/ 	.byte	0x03, 0x1b
        /*001e*/ 	.short	0x00a8


	//----- nvinfo : EIATTR_NUM_BARRIERS
	.align		4
        /*0020*/ 	.byte	0x02, 0x4c
        /*0022*/ 	.byte	0x01
	.zero		1


	//----- nvinfo : EIATTR_ANNOTATIONS
	.align		4
        /*0024*/ 	.byte	0x04, 0x55
        /*0026*/ 	.short	(.L_1169 - .L_1168)


	//   ....[0]....
.L_1168:
        /* <DEDUP_REMOVED lines=110> */


	//----- nvinfo : EIATTR_MERCURY_ISA_VERSION
	.align		4
.L_1169:
        /*06f8*/ 	.byte	0x03, 0x5f
        /*06fa*/ 	.short	0x0101


	//----- nvinfo : EIATTR_INT_WARP_WIDE_INSTR_OFFSETS
	.align		4
        /*06fc*/ 	.byte	0x04, 0x31
        /*06fe*/ 	.short	(.L_1171 - .L_1170)


	//   ....[0]....
.L_1170:
        /*0700*/ 	.word	0x000045a0


	//   ....[1]....
        /*0704*/ 	.word	0x00004e40


	//----- nvinfo : EIATTR_COOP_GROUP_MASK_REGIDS
	.align		4
.L_1171:
        /*0708*/ 	.byte	0x04, 0x29
        /*070a*/ 	.short	(.L_1173 - .L_1172)


	//   ....[0]....
.L_1172:
        /*070c*/ 	.word	0xffffffff


	//   ....[1]....
        /*0710*/ 	.word	0xffffffff


	//   ....[2]....
        /*0714*/ 	.word	0xffffffff


	//   ....[3]....
        /*0718*/ 	.word	0xffffffff


	//   ....[4]....
        /*071c*/ 	.word	0xffffffff


	//   ....[5]....
        /*0720*/ 	.word	0xffffffff


	//   ....[6]....
        /*0724*/ 	.word	0xffffffff


	//   ....[7]....
        /*0728*/ 	.word	0xffffffff


	//   ....[8]....
        /*072c*/ 	.word	0xffffffff


	//   ....[9]....
        /*0730*/ 	.word	0xffffffff


	//   ....[10]....
        /*0734*/ 	.word	0xffffffff


	//   ....[11]....
        /*0738*/ 	.word	0xffffffff


	//   ....[12]....
        /*073c*/ 	.word	0xffffffff


	//   ....[13]....
        /*0740*/ 	.word	0xffffffff


	//   ....[14]....
        /*0744*/ 	.word	0xffffffff


	//   ....[15]....
        /*0748*/ 	.word	0xffffffff


	//   ....[16]....
        /*074c*/ 	.word	0xffffffff


	//   ....[17]....
        /*0750*/ 	.word	0xffffffff


	//   ....[18]....
        /*0754*/ 	.word	0xffffffff


	//   ....[19]....
        /*0758*/ 	.word	0xffffffff


	//   ....[20]....
        /*075c*/ 	.word	0xffffffff


	//   ....[21]....
        /*0760*/ 	.word	0xffffffff


	//   ....[22]....
        /*0764*/ 	.word	0xffffffff


	//   ....[23]....
        /*0768*/ 	.word	0xffffffff


	//   ....[24]....
        /*076c*/ 	.word	0xffffffff


	//   ....[25]....
        /*0770*/ 	.word	0xffffffff


	//   ....[26]....
        /*0774*/ 	.word	0xffffffff


	//   ....[27]....
        /*0778*/ 	.word	0xffffffff


	//   ....[28]....
        /*077c*/ 	.word	0xffffffff


	//   ....[29]....
        /*0780*/ 	.word	0xffffffff


	//   ....[30]....
        /*0784*/ 	.word	0xffffffff


	//   ....[31]....
        /*0788*/ 	.word	0xffffffff


	//   ....[32]....
        /*078c*/ 	.word	0xffffffff


	//   ....[33]....
        /*0790*/ 	.word	0xffffffff


	//   ....[34]....
        /*0794*/ 	.word	0xffffffff


	//   ....[35]....
        /*0798*/ 	.word	0xffffffff


	//   ....[36]....
        /*079c*/ 	.word	0xffffffff


	//   ....[37]....
        /*07a0*/ 	.word	0xffffffff


	//   ....[38]....
        /*07a4*/ 	.word	0xffffffff


	//   ....[39]....
        /*07a8*/ 	.word	0xffffffff


	//   ....[40]....
        /*07ac*/ 	.word	0xffffffff


	//   ....[41]....
        /*07b0*/ 	.word	0xffffffff


	//   ....[42]....
        /*07b4*/ 	.word	0xffffffff


	//   ....[43]....
        /*07b8*/ 	.word	0xffffffff


	//   ....[44]....
        /*07bc*/ 	.word	0xffffffff


	//   ....[45]....
        /*07c0*/ 	.word	0xffffffff


	//   ....[46]....
        /*07c4*/ 	.word	0xffffffff


	//   ....[47]....
        /*07c8*/ 	.word	0xffffffff


	//   ....[48]....
        /*07cc*/ 	.word	0xffffffff


	//   ....[49]....
        /*07d0*/ 	.word	0xffffffff


	//   ....[50]....
        /*07d4*/ 	.word	0xffffffff


	//   ....[51]....
        /*07d8*/ 	.word	0xffffffff


	//   ....[52]....
        /*07dc*/ 	.word	0xffffffff


	//   ....[53]....
        /*07e0*/ 	.word	0xffffffff


	//   ....[54]....
        /*07e4*/ 	.word	0xffffffff


	//   ....[55]....
        /*07e8*/ 	.word	0xffffffff


	//   ....[56]....
        /*07ec*/ 	.word	0x0500009a


	//   ....[57]....
        /*07f0*/ 	.word	0x0500009a


	//   ....[58]....
        /*07f4*/ 	.word	0x0500009a


	//   ....[59]....
        /*07f8*/ 	.word	0x0500009a


	//   ....[60]....
        /*07fc*/ 	.word	0x0500009a


	//   ....[61]....
        /*0800*/ 	.word	0x0500009a


	//   ....[62]....
        /*0804*/ 	.word	0x0500009a


	//   ....[63]....
        /*0808*/ 	.word	0x0500009a


	//   ....[64]....
        /*080c*/ 	.word	0x0500009a


	//   ....[65]....
        /*0810*/ 	.word	0x0500009a


	//   ....[66]....
        /*0814*/ 	.word	0x0500009a


	//   ....[67]....
        /*0818*/ 	.word	0x0500009a


	//   ....[68]....
        /*081c*/ 	.word	0x0500009a


	//   ....[69]....
        /*0820*/ 	.word	0x0500009a


	//   ....[70]....
        /*0824*/ 	.word	0x0500009a


	//   ....[71]....
        /*0828*/ 	.word	0x0500009a


	//   ....[72]....
        /*082c*/ 	.word	0x0500009a


	//   ....[73]....
        /*0830*/ 	.word	0x0500009a


	//   ....[74]....
        /*0834*/ 	.word	0x0500009a


	//   ....[75]....
        /*0838*/ 	.word	0x0500009a


	//   ....[76]....
        /*083c*/ 	.word	0x0500009a


	//   ....[77]....
        /*0840*/ 	.word	0x0500009a


	//   ....[78]....
        /*0844*/ 	.word	0x0500009a


	//   ....[79]....
        /*0848*/ 	.word	0x0500009a


	//   ....[80]....
        /*084c*/ 	.word	0x0500009a


	//   ....[81]....
        /*0850*/ 	.word	0x0500009a


	//   ....[82]....
        /*0854*/ 	.word	0x0500009a


	//   ....[83]....
        /*0858*/ 	.word	0x0500009a


	//   ....[84]....
        /*085c*/ 	.word	0x0500009a


	//   ....[85]....
        /*0860*/ 	.word	0x0500009a


	//   ....[86]....
        /*0864*/ 	.word	0x0500009a


	//   ....[87]....
        /*0868*/ 	.word	0x0500009a


	//----- nvinfo : EIATTR_COOP_GROUP_INSTR_OFFSETS
	.align		4
.L_1173:
        /*086c*/ 	.byte	0x04, 0x28
        /*086e*/ 	.short	(.L_1175 - .L_1174)


	//   ....[0]....
.L_1174:
        /*0870*/ 	.word	0x00001520


	//   ....[1]....
        /*0874*/ 	.word	0x00001b60


	//   ....[2]....
        /*0878*/ 	.word	0x000021d0


	//   ....[3]....
        /*087c*/ 	.word	0x000031a0


	//   ....[4]....
        /*0880*/ 	.word	0x00003fd0


	//   ....[5]....
        /*0884*/ 	.word	0x00003fe0


	//   ....[6]....
        /*0888*/ 	.word	0x00004020


	//   ....[7]....
        /*088c*/ 	.word	0x00004030


	//   ....[8]....
        /*0890*/ 	.word	0x00004070


	//   ....[9]....
        /*0894*/ 	.word	0x00004080


	//   ....[10]....
        /*0898*/ 	.word	0x000040c0


	//   ....[11]....
        /*089c*/ 	.word	0x000040d0


	//   ....[12]....
        /*08a0*/ 	.word	0x00004110


	//   ....[13]....
        /*08a4*/ 	.word	0x00004120


	//   ....[14]....
        /*08a8*/ 	.word	0x000041e0


	//   ....[15]....
        /*08ac*/ 	.word	0x000041f0


	//   ....[16]....
        /*08b0*/ 	.word	0x00004200


	//   ....[17]....
        /*08b4*/ 	.word	0x00004210


	//   ....[18]....
        /*08b8*/ 	.word	0x000047b0


	//   ....[19]....
        /*08bc*/ 	.word	0x000047e0


	//   ....[20]....
        /*08c0*/ 	.word	0x00004850


	//   ....[21]....
        /*08c4*/ 	.word	0x00004870


	//   ....[22]....
        /*08c8*/ 	.word	0x000048c0


	//   ....[23]....
        /*08cc*/ 	.word	0x000048d0


	//   ....[24]....
        /*08d0*/ 	.word	0x00004920


	//   ....[25]....
        /*08d4*/ 	.word	0x00004930


	//   ....[26]....
        /*08d8*/ 	.word	0x00004980


	//   ....[27]....
        /*08dc*/ 	.word	0x00004990


	//   ....[28]....
        /*08e0*/ 	.word	0x000049e0


	//   ....[29]....
        /*08e4*/ 	.word	0x000049f0


	//   ....[30]....
        /*08e8*/ 	.word	0x00004a00


	//   ....[31]....
        /*08ec*/ 	.word	0x00004a10


	//   ....[32]....
        /*08f0*/ 	.word	0x00004a40


	//   ....[33]....
        /*08f4*/ 	.word	0x00004a50


	//   ....[34]....
        /*08f8*/ 	.word	0x00006040


	//   ....[35]....
        /*08fc*/ 	.word	0x00006050


	//   ....[36]....
        /*0900*/ 	.word	0x000060c0


	//   ....[37]....
        /*0904*/ 	.word	0x000060d0


	//   ....[38]....
        /*0908*/ 	.word	0x00006100


	//   ....[39]....
        /*090c*/ 	.word	0x000061c0


	//   ....[40]....
        /*0910*/ 	.word	0x00006440


	//   ....[41]....
        /*0914*/ 	.word	0x00006450


	//   ....[42]....
        /*0918*/ 	.word	0x00006530


	//   ....[43]....
        /*091c*/ 	.word	0x00006540


	//   ....[44]....
        /*0920*/ 	.word	0x00006f20


	//   ....[45]....
        /*0924*/ 	.word	0x00007490


	//   ....[46]....
        /*0928*/ 	.word	0x00007b30


	//   ....[47]....
        /*092c*/ 	.word	0x00007b50


	//   ....[48]....
        /*0930*/ 	.word	0x00007b80


	//   ....[49]....
        /*0934*/ 	.word	0x00007bc0


	//   ....[50]....
        /*0938*/ 	.word	0x00007be0


	//   ....[51]....
        /*093c*/ 	.word	0x00007df0


	//   ....[52]....
        /*0940*/ 	.word	0x00007e10


	//   ....[53]....
        /*0944*/ 	.word	0x00007e40


	//   ....[54]....
        /*0948*/ 	.word	0x00007e80


	//   ....[55]....
        /*094c*/ 	.word	0x00007ea0


	//   ....[56]....
        /*0950*/ 	.word	0x00008320


	//   ....[57]....
        /*0954*/ 	.word	0x00008380


	//   ....[58]....
        /*0958*/ 	.word	0x00008410


	//   ....[59]....
        /*095c*/ 	.word	0x00008470


	//   ....[60]....
        /*0960*/ 	.word	0x00008500


	//   ....[61]....
        /*0964*/ 	.word	0x00008560


	//   ....[62]....
        /*0968*/ 	.word	0x000085f0


	//   ....[63]....
        /*096c*/ 	.word	0x00008650


	//   ....[64]....
        /*0970*/ 	.word	0x000086e0


	//   ....[65]....
        /*0974*/ 	.word	0x00008740


	//   ....[66]....
        /*0978*/ 	.word	0x000087d0


	//   ....[67]....
        /*097c*/ 	.word	0x00008870


	//   ....[68]....
        /*0980*/ 	.word	0x00008910


	//   ....[69]....
        /*0984*/ 	.word	0x000089b0


	//   ....[70]....
        /*0988*/ 	.word	0x00008a10


	//   ....[71]....
        /*098c*/ 	.word	0x00008a60


	//   ....[72]....
        /*0990*/ 	.word	0x00008b10


	//   ....[73]....
        /*0994*/ 	.word	0x00008b80


	//   ....[74]....
        /*0998*/ 	.word	0x00008c20


	//   ....[75]....
        /*099c*/ 	.word	0x00008c80


	//   ....[76]....
        /*09a0*/ 	.word	0x00008d10


	//   ....[77]....
        /*09a4*/ 	.word	0x00008d70


	//   ....[78]....
        /*09a8*/ 	.word	0x00008e00


	//   ....[79]....
        /*09ac*/ 	.word	0x00008e60


	//   ....[80]....
        /*09b0*/ 	.word	0x00008ef0


	//   ....[81]....
        /*09b4*/ 	.word	0x00008f50


	//   ....[82]....
        /*09b8*/ 	.word	0x00008ff0


	//   ....[83]....
        /*09bc*/ 	.word	0x00009040


	//   ....[84]....
        /*09c0*/ 	.word	0x000090d0


	//   ....[85]....
        /*09c4*/ 	.word	0x00009120


	//   ....[86]....
        /*09c8*/ 	.word	0x00009180


	//   ....[87]....
        /*09cc*/ 	.word	0x000091e0


	//----- nvinfo : EIATTR_VRC_CTA_INIT_COUNT
	.align		4
.L_1175:
        /*09d0*/ 	.byte	0x02, 0x4a
	.zero		1
	.zero		1


	//----- nvinfo : EIATTR_EXIT_INSTR_OFFSETS
	.align		4
        /*09d4*/ 	.byte	0x04, 0x1c
        /*09d6*/ 	.short	(.L_1177 - .L_1176)


	//   ....[0]....
.L_1176:
        /*09d8*/ 	.word	0x00007fe0


	//   ....[1]....
        /*09dc*/ 	.word	0x000082c0


	//----- nvinfo : EIATTR_MAX_THREADS
	.align		4
.L_1177:
        /*09e0*/ 	.byte	0x04, 0x05
        /*09e2*/ 	.short	(.L_1179 - .L_1178)
.L_1178:
        /*09e4*/ 	.word	0x00000080
        /*09e8*/ 	.word	0x00000001
        /*09ec*/ 	.word	0x00000001


	//----- nvinfo : EIATTR_CRS_STACK_SIZE
	.align		4
.L_1179:
        /*09f0*/ 	.byte	0x04, 0x1e
        /*09f2*/ 	.short	(.L_1181 - .L_1180)
.L_1180:
        /*09f4*/ 	.word	0x00000000


	//----- nvinfo : EIATTR_CBANK_PARAM_SIZE
	.align		4
.L_1181:
        /*09f8*/ 	.byte	0x03, 0x19
        /*09fa*/ 	.short	0x01f0


	//----- nvinfo : EIATTR_PARAM_CBANK
	.align		4
        /*09fc*/ 	.byte	0x04, 0x0a
        /*09fe*/ 	.short	(.L_1183 - .L_1182)
	.align		4
.L_1182:
        /*0a00*/ 	.word	index@(.nv.constant0._Z25selective_scan_bwd_kernelI32Selective_Scan_bwd_kernel_traitsILi128ELi16ELb0ELb1ELb0ELb0ELb0EffEEv12SSMParamsBwd)
        /*0a04*/ 	.short	0x0380
        /*0a06*/ 	.short	0x01f0


	//----- nvinfo : EIATTR_SW_WAR
	.align		4
.L_1183:
        /*0a08*/ 	.byte	0x04, 0x36
        /*0a0a*/ 	.short	(.L_1185 - .L_1184)
.L_1184:
        /*0a0c*/ 	.word	0x00000008
.L_1185:


//--------------------- .nv.info._Z25selective_scan_bwd_kernelI32Selective_Scan_bwd_kernel_traitsILi128ELi16ELb0ELb1ELb0ELb0ELb1EffEEv12SSMParamsBwd --------------------------
	.section	.nv.info._Z25selective_scan_bwd_kernelI32Selective_Scan_bwd_kernel_traitsILi128ELi16ELb0ELb1ELb0ELb0ELb1EffEEv12SSMParamsBwd,"",@"SHT_CUDA_INFO"
	.sectionflags	@""
	.align	4


	//----- nvinfo : EIATTR_CUDA_API_VERSION
	.align		4
        /*0000*/ 	.byte	0x04, 0x37
        /*0002*/ 	.short	(.L_1187 - .L_1186)
.L_1186:
        /*0004*/ 	.word	0x00000082


	//----- nvinfo : EIATTR_KPARAM_INFO
	.align		4
.L_1187:
        /*0008*/ 	.byte	0x04, 0x17
        /*000a*/ 	.short	(.L_1189 - .L_1188)
.L_1188:
        /*000c*/ 	.word	0x00000000
        /*0010*/ 	.short	0x0000
        /*0012*/ 	.short	0x0000
        /*0014*/ 	.byte	0x00, 0xf0, 0xc1, 0x07


	//----- nvinfo : EIATTR_SPARSE_MMA_MASK
	.align		4
.L_1189:
        /*0018*/ 	.byte	0x03, 0x50
        /*001a*/ 	.short	0x0000


	//----- nvinfo : EIATTR_MAXREG_COUNT
	.align		4
        /*001c*/ 	.byte	0x03, 0x1b
        /*001e*/ 	.short	0x00a8


	//----- nvinfo : EIATTR_NUM_BARRIERS
	.align		4
        /*0020*/ 	.byte	0x02, 0x4c
        /*0022*/ 	.byte	0x01
	.zero		1


	//----- nvinfo : EIATTR_ANNOTATIONS
	.align		4
        /*0024*/ 	.byte	0x04, 0x55
        /*0026*/ 	.short	(.L_1191 - .L_1190)


	//   ....[0]....
.L_1190:
        /* <DEDUP_REMOVED lines=118> */


	//----- nvinfo : EIATTR_MERCURY_ISA_VERSION
	.align		4
.L_1191:
        /*0778*/ 	.byte	0x03, 0x5f
        /*077a*/ 	.short	0x0101


	//----- nvinfo : EIATTR_INT_WARP_WIDE_INSTR_OFFSETS
	.align		4
        /*077c*/ 	.byte	0x04, 0x31
        /*077e*/ 	.short	(.L_1193 - .L_1192)


	//   ....[0]....
.L_1192:
        /*0780*/ 	.word	0x000042f0


	//   ....[1]....
        /*0784*/ 	.word	0x00006a70


	//   ....[2]....
        /*0788*/ 	.word	0x00007310


	//----- nvinfo : EIATTR_COOP_GROUP_MASK_REGIDS
	.align		4
.L_1193:
        /*078c*/ 	.byte	0x04, 0x29
        /*078e*/ 	.short	(.L_1195 - .L_1194)


	//   ....[0]....
.L_1194:
        /*0790*/ 	.word	0xffffffff


	//   ....[1]....
        /*0794*/ 	.word	0xffffffff


	//   ....[2]....
        /*0798*/ 	.word	0xffffffff


	//   ....[3]....
        /*079c*/ 	.word	0xffffffff


	//   ....[4]....
        /*07a0*/ 	.word	0xffffffff


	//   ....[5]....
        /*07a4*/ 	.word	0xffffffff


	//   ....[6]....
        /*07a8*/ 	.word	0xffffffff


	//   ....[7]....
        /*07ac*/ 	.word	0xffffffff


	//   ....[8]....
        /*07b0*/ 	.word	0xffffffff


	//   ....[9]....
        /*07b4*/ 	.word	0xffffffff


	//   ....[10]....
        /*07b8*/ 	.word	0xffffffff


	//   ....[11]....
        /*07bc*/ 	.word	0xffffffff


	//   ....[12]....
        /*07c0*/ 	.word	0xffffffff


	//   ....[13]....
        /*07c4*/ 	.word	0xffffffff


	//   ....[14]....
        /*07c8*/ 	.word	0xffffffff


	//   ....[15]....
        /*07cc*/ 	.word	0xffffffff


	//   ....[16]....
        /*07d0*/ 	.word	0xffffffff


	//   ....[17]....
        /*07d4*/ 	.word	0xffffffff


	//   ....[18]....
        /*07d8*/ 	.word	0xffffffff


	//   ....[19]....
        /*07dc*/ 	.word	0xffffffff


	//   ....[20]....
        /*07e0*/ 	.word	0xffffffff


	//   ....[21]....
        /*07e4*/ 	.word	0xffffffff


	//   ....[22]....
        /*07e8*/ 	.word	0xffffffff


	//   ....[23]....
        /*07ec*/ 	.word	0xffffffff


	//   ....[24]....
        /*07f0*/ 	.word	0xffffffff


	//   ....[25]....
        /*07f4*/ 	.word	0xffffffff


	//   ....[26]....
        /*07f8*/ 	.word	0xffffffff


	//   ....[27]....
        /*07fc*/ 	.word	0xffffffff


	//   ....[28]....
        /*0800*/ 	.word	0xffffffff


	//   ....[29]....
        /*0804*/ 	.word	0xffffffff


	//   ....[30]....
        /*0808*/ 	.word	0xffffffff


	//   ....[31]....
        /*080c*/ 	.word	0xffffffff


	//   ....[32]....
        /*0810*/ 	.word	0xffffffff


	//   ....[33]....
        /*0814*/ 	.word	0xffffffff


	//   ....[34]....
        /*0818*/ 	.word	0xffffffff


	//   ....[35]....
        /*081c*/ 	.word	0xffffffff


	//   ....[36]....
        /*0820*/ 	.word	0xffffffff


	//   ....[37]....
        /*0824*/ 	.word	0xffffffff


	//   ....[38]....
        /*0828*/ 	.word	0xffffffff


	//   ....[39]....
        /*082c*/ 	.word	0xffffffff


	//   ....[40]....
        /*0830*/ 	.word	0xffffffff


	//   ....[41]....
        /*0834*/ 	.word	0xffffffff


	//   ....[42]....
        /*0838*/ 	.word	0xffffffff


	//   ....[43]....
        /*083c*/ 	.word	0xffffffff


	//   ....[44]....
        /*0840*/ 	.word	0xffffffff


	//   ....[45]....
        /*0844*/ 	.word	0xffffffff


	//   ....[46]....
        /*0848*/ 	.word	0xffffffff


	//   ....[47]....
        /*084c*/ 	.word	0xffffffff


	//   ....[48]....
        /*0850*/ 	.word	0xffffffff


	//   ....[49]....
        /*0854*/ 	.word	0xffffffff


	//   ....[50]....
        /*0858*/ 	.word	0xffffffff


	//   ....[51]....
        /*085c*/ 	.word	0xffffffff


	//   ....[52]....
        /*0860*/ 	.word	0xffffffff


	//   ....[53]....
        /*0864*/ 	.word	0xffffffff


	//   ....[54]....
        /*0868*/ 	.word	0xffffffff


	//   ....[55]....
        /*086c*/ 	.word	0xffffffff


	//   ....[56]....
        /*0870*/ 	.word	0xffffffff


	//   ....[57]....
        /*0874*/ 	.word	0xffffffff


	//   ....[58]....
        /*0878*/ 	.word	0xffffffff


	//   ....[59]....
        /*087c*/ 	.word	0xffffffff


	//   ....[60]....
        /*0880*/ 	.word	0x0500009a


	//   ....[61]....
        /*0884*/ 	.word	0x0500009a


	//   ....[62]....
        /*0888*/ 	.word	0x0500009a


	//   ....[63]....
        /*088c*/ 	.word	0x0500009a


	//   ....[64]....
        /*0890*/ 	.word	0x0500009a


	//   ....[65]....
        /*0894*/ 	.word	0x0500009a


	//   ....[66]....
        /*0898*/ 	.word	0x0500009a


	//   ....[67]....
        /*089c*/ 	.word	0x0500009a


	//   ....[68]....
        /*08a0*/ 	.word	0x0500009a


	//   ....[69]....
        /*08a4*/ 	.word	0x0500009a


	//   ....[70]....
        /*08a8*/ 	.word	0x0500009a


	//   ....[71]....
        /*08ac*/ 	.word	0x0500009a


	//   ....[72]....
        /*08b0*/ 	.word	0x0500009a


	//   ....[73]....
        /*08b4*/ 	.word	0x0500009a


	//   ....[74]....
        /*08b8*/ 	.word	0x0500009a


	//   ....[75]....
        /*08bc*/ 	.word	0x0500009a


	//   ....[76]....
        /*08c0*/ 	.word	0x0500009a


	//   ....[77]....
        /*08c4*/ 	.word	0x0500009a


	//   ....[78]....
        /*08c8*/ 	.word	0x0500009a


	//   ....[79]....
        /*08cc*/ 	.word	0x0500009a


	//   ....[80]....
        /*08d0*/ 	.word	0x0500009a


	//   ....[81]....
        /*08d4*/ 	.word	0x0500009a


	//   ....[82]....
        /*08d8*/ 	.word	0x0500009a


	//   ....[83]....
        /*08dc*/ 	.word	0x0500009a


	//   ....[84]....
        /*08e0*/ 	.word	0x0500009a


	//   ....[85]....
        /*08e4*/ 	.word	0x0500009a


	//   ....[86]....
        /*08e8*/ 	.word	0x0500009a


	//   ....[87]....
        /*08ec*/ 	.word	0x0500009a


	//   ....[88]....
        /*08f0*/ 	.word	0x0500009a


	//   ....[89]....
        /*08f4*/ 	.word	0x0500009a


	//   ....[90]....
        /*08f8*/ 	.word	0x0500009a


	//   ....[91]....
        /*08fc*/ 	.word	0x0500009a


	//----- nvinfo : EIATTR_COOP_GROUP_INSTR_OFFSETS
	.align		4
.L_1195:
        /*0900*/ 	.byte	0x04, 0x28
        /*0902*/ 	.short	(.L_1197 - .L_1196)


	//   ....[0]....
.L_1196:
        /*0904*/ 	.word	0x00001740


	//   ....[1]....
        /*0908*/ 	.word	0x00001d80


	//   ....[2]....
        /*090c*/ 	.word	0x000022f0


	//   ....[3]....
        /*0910*/ 	.word	0x00002880


	//   ....[4]....
        /*0914*/ 	.word	0x00002e60


	//   ....[5]....
        /*0918*/ 	.word	0x00003e40


	//   ....[6]....
        /*091c*/ 	.word	0x00004530


	//   ....[7]....
        /*0920*/ 	.word	0x00005730


	//   ....[8]....
        /*0924*/ 	.word	0x000064a0


	//   ....[9]....
        /*0928*/ 	.word	0x000064b0


	//   ....[10]....
        /*092c*/ 	.word	0x000064f0


	//   ....[11]....
        /*0930*/ 	.word	0x00006500


	//   ....[12]....
        /*0934*/ 	.word	0x00006540


	//   ....[13]....
        /*0938*/ 	.word	0x00006550


	//   ....[14]....
        /*093c*/ 	.word	0x00006590


	//   ....[15]....
        /*0940*/ 	.word	0x000065a0


	//   ....[16]....
        /*0944*/ 	.word	0x000065e0


	//   ....[17]....
        /*0948*/ 	.word	0x000065f0


	//   ....[18]....
        /*094c*/ 	.word	0x000066b0


	//   ....[19]....
        /*0950*/ 	.word	0x000066c0


	//   ....[20]....
        /*0954*/ 	.word	0x000066d0


	//   ....[21]....
        /*0958*/ 	.word	0x000066e0


	//   ....[22]....
        /*095c*/ 	.word	0x00006c80


	//   ....[23]....
        /*0960*/ 	.word	0x00006cb0


	//   ....[24]....
        /*0964*/ 	.word	0x00006d20


	//   ....[25]....
        /*0968*/ 	.word	0x00006d40


	//   ....[26]....
        /*096c*/ 	.word	0x00006d90


	//   ....[27]....
        /*0970*/ 	.word	0x00006da0


	//   ....[28]....
        /*0974*/ 	.word	0x00006df0


	//   ....[29]....
        /*0978*/ 	.word	0x00006e00


	//   ....[30]....
        /*097c*/ 	.word	0x00006e50


	//   ....[31]....
        /*0980*/ 	.word	0x00006e60


	//   ....[32]....
        /*0984*/ 	.word	0x00006eb0


	//   ....[33]....
        /*0988*/ 	.word	0x00006ec0


	//   ....[34]....
        /*098c*/ 	.word	0x00006ed0


	//   ....[35]....
        /*0990*/ 	.word	0x00006ee0


	//   ....[36]....
        /*0994*/ 	.word	0x00006f10


	//   ....[37]....
        /*0998*/ 	.word	0x00006f20


	//   ....[38]....
        /*099c*/ 	.word	0x00008560


	//   ....[39]....
        /*09a0*/ 	.word	0x00008570


	//   ....[40]....
        /*09a4*/ 	.word	0x000085c0


	//   ....[41]....
        /*09a8*/ 	.word	0x000085d0


	//   ....[42]....
        /*09ac*/ 	.word	0x00008600


	//   ....[43]....
        /*09b0*/ 	.word	0x000086f0


	//   ....[44]....
        /*09b4*/ 	.word	0x00008930


	//   ....[45]....
        /*09b8*/ 	.word	0x00008940


	//   ....[46]....
        /*09bc*/ 	.word	0x00008a10


	//   ....[47]....
        /*09c0*/ 	.word	0x00008a20


	//   ....[48]....
        /*09c4*/ 	.word	0x00009430


	//   ....[49]....
        /*09c8*/ 	.word	0x00009980


	//   ....[50]....
        /*09cc*/ 	.word	0x0000a010


	//   ....[51]....
        /*09d0*/ 	.word	0x0000a030


	//   ....[52]....
        /*09d4*/ 	.word	0x0000a060


	//   ....[53]....
        /*09d8*/ 	.word	0x0000a0a0


	//   ....[54]....
        /*09dc*/ 	.word	0x0000a0c0


	//   ....[55]....
        /*09e0*/ 	.word	0x0000a2d0


	//   ....[56]....
        /*09e4*/ 	.word	0x0000a2f0


	//   ....[57]....
        /*09e8*/ 	.word	0x0000a320


	//   ....[58]....
        /*09ec*/ 	.word	0x0000a360


	//   ....[59]....
        /*09f0*/ 	.word	0x0000a380


	//   ....[60]....
        /*09f4*/ 	.word	0x0000a800


	//   ....[61]....
        /*09f8*/ 	.word	0x0000a860


	//   ....[62]....
        /*09fc*/ 	.word	0x0000a8f0


	//   ....[63]....
        /*0a00*/ 	.word	0x0000a950


	//   ....[64]....
        /*0a04*/ 	.word	0x0000a9e0


	//   ....[65]....
        /*0a08*/ 	.word	0x0000aa40


	//   ....[66]....
        /*0a0c*/ 	.word	0x0000aad0


	//   ....[67]....
        /*0a10*/ 	.word	0x0000ab30


	//   ....[68]....
        /*0a14*/ 	.word	0x0000abc0


	//   ....[69]....
        /*0a18*/ 	.word	0x0000ac20


	//   ....[70]....
        /*0a1c*/ 	.word	0x0000acb0


	//   ....[71]....
        /*0a20*/ 	.word	0x0000ad50


	//   ....[72]....
        /*0a24*/ 	.word	0x0000adf0


	//   ....[73]....
        /*0a28*/ 	.word	0x0000ae90


	//   ....[74]....
        /*0a2c*/ 	.word	0x0000aef0


	//   ....[75]....
        /*0a30*/ 	.word	0x0000af40


	//   ....[76]....
        /*0a34*/ 	.word	0x0000aff0


	//   ....[77]....
        /*0a38*/ 	.word	0x0000b060


	//   ....[78]....
        /*0a3c*/ 	.word	0x0000b100


	//   ....[79]....
        /*0a40*/ 	.word	0x0000b160


	//   ....[80]....
        /*0a44*/ 	.word	0x0000b1f0


	//   ....[81]....
        /*0a48*/ 	.word	0x0000b250


	//   ....[82]....
        /*0a4c*/ 	.word	0x0000b2e0


	//   ....[83]....
        /*0a50*/ 	.word	0x0000b340


	//   ....[84]....
        /*0a54*/ 	.word	0x0000b3d0


	//   ....[85]....
        /*0a58*/ 	.word	0x0000b430


	//   ....[86]....
        /*0a5c*/ 	.word	0x0000b4d0


	//   ....[87]....
        /*0a60*/ 	.word	0x0000b520


	//   ....[88]....
        /*0a64*/ 	.word	0x0000b5b0


	//   ....[89]....
        /*0a68*/ 	.word	0x0000b600


	//   ....[90]....
        /*0a6c*/ 	.word	0x0000b660


	//   ....[91]....
        /*0a70*/ 	.word	0x0000b6c0


	//----- nvinfo : EIATTR_VRC_CTA_INIT_COUNT
	.align		4
.L_1197:
        /*0a74*/ 	.byte	0x02, 0x4a
	.zero		1
	.zero		1


	//----- nvinfo : EIATTR_EXIT_INSTR_OFFSETS
	.align		4
        /*0a78*/ 	.byte	0x04, 0x1c
        /*0a7a*/ 	.short	(.L_1199 - .L_1198)


	//   ....[0]....
.L_1198:
        /*0a7c*/ 	.word	0x0000a4c0


	//   ....[1]....
        /*0a80*/ 	.word	0x0000a7a0


	//----- nvinfo : EIATTR_MAX_THREADS
	.align		4
.L_1199:
        /*0a84*/ 	.byte	0x04, 0x05
        /*0a86*/ 	.short	(.L_1201 - .L_1200)
.L_1200:
        /*0a88*/ 	.word	0x00000080
        /*0a8c*/ 	.word	0x00000001
        /*0a90*/ 	.word	0x00000001


	//----- nvinfo : EIATTR_CRS_STACK_SIZE
	.align		4
.L_1201:
        /*0a94*/ 	.byte	0x04, 0x1e
        /*0a96*/ 	.short	(.L_1203 - .L_1202)
.L_1202:
        /*0a98*/ 	.word	0x00000000


	//----- nvinfo : EIATTR_CBANK_PARAM_SIZE
	.align		4
.L_1203:
        /*0a9c*/ 	.byte	0x03, 0x19
        /*0a9e*/ 	.short	0x01f0


	//----- nvinfo : EIATTR_PARAM_CBANK
	.align		4
        /*0aa0*/ 	.byte	0x04, 0x0a
        /*0aa2*/ 	.short	(.L_1205 - .L_1204)
	.align		4
.L_1204:
        /*0aa4*/ 	.word	index@(.nv.constant0._Z25selective_scan_bwd_kernelI32Selective_Scan_bwd_kernel_traitsILi128ELi16ELb0ELb1ELb0ELb0ELb1EffEEv12SSMParamsBwd)
        /*0aa8*/ 	.short	0x0380
        /*0aaa*/ 	.short	0x01f0


	//----- nvinfo : EIATTR_SW_WAR
	.align		4
.L_1205:
        /*0aac*/ 	.byte	0x04, 0x36
        /*0aae*/ 	.short	(.L_1207 - .L_1206)
.L_1206:
        /*0ab0*/ 	.word	0x00000008
.L_1207:


//--------------------- .nv.info._Z25selective_scan_bwd_kernelI32Selective_Scan_bwd_kernel_traitsILi128ELi16ELb0ELb1ELb0ELb1ELb0EffEEv12SSMParamsBwd --------------------------
	.section	.nv.info._Z25selective_scan_bwd_kernelI32Selective_Scan_bwd_kernel_traitsILi128ELi16ELb0ELb1ELb0ELb1ELb0EffEEv12SSMParamsBwd,"",@"SHT_CUDA_INFO"
	.sectionflags	@""
	.align	4


	//----- nvinfo : EIATTR_CUDA_API_VERSION
	.align		4
        /*0000*/ 	.byte	0x04, 0x37
        /*0002*/ 	.short	(.L_1209 - .L_1208)
.L_1208:
        /*0004*/ 	.word	0x00000082


	//----- nvinfo : EIATTR_KPARAM_INFO
	.align		4
.L_1209:
        /*0008*/ 	.byte	0x04, 0x17
        /*000a*/ 	.short	(.L_1211 - .L_1210)
.L_1210:
        /*000c*/ 	.word	0x00000000
        /*0010*/ 	.short	0x0000
        /*0012*/ 	.short	0x0000
        /*0014*/ 	.byte	0x00, 0xf0, 0xc1, 0x07


	//----- nvinfo : EIATTR_SPARSE_MMA_MASK
	.align		4
.L_1211:
        /*0018*/ 	.byte	0x03, 0x50
        /*001a*/ 	.short	0x0000


	//----- nvinfo : EIATTR_MAXREG_COUNT
	.align		4
        /*001c*/ 	.byte	0x03, 0x1b
        /*001e*/ 	.short	0x00a8


	//----- nvinfo : EIATTR_NUM_BARRIERS
	.align		4
        /*0020*/ 	.byte	0x02, 0x4c
        /*0022*/ 	.byte	0x01
	.zero		1


	//----- nvinfo : EIATTR_ANNOTATIONS
	.align		4
        /*0024*/ 	.byte	0x04, 0x55
        /*0026*/ 	.short	(.L_1213 - .L_1212)


	//   ....[0]....
.L_1212:
        /* <DEDUP_REMOVED lines=110> */


	//----- nvinfo : EIATTR_MERCURY_ISA_VERSION
	.align		4
.L_1213:
        /*06f8*/ 	.byte	0x03, 0x5f
        /*06fa*/ 	.short	0x0101


	//----- nvinfo : EIATTR_INT_WARP_WIDE_INSTR_OFFSETS
	.align		4
        /*06fc*/ 	.byte	0x04, 0x31
        /*06fe*/ 	.short	(.L_1215 - .L_1214)


	//   ....[0]....
.L_1214:
        /*0700*/ 	.word	0x000067a0


	//   ....[1]....
        /*0704*/ 	.word	0x00007020


	//----- nvinfo : EIATTR_COOP_GROUP_MASK_REGIDS
	.align		4
.L_1215:
        /*0708*/ 	.byte	0x04, 0x29
        /*070a*/ 	.short	(.L_1217 - .L_1216)


	//   ....[0]....
.L_1216:
        /*070c*/ 	.word	0xffffffff


	//   ....[1]....
        /*0710*/ 	.word	0xffffffff


	//   ....[2]....
        /*0714*/ 	.word	0xffffffff


	//   ....[3]....
        /*0718*/ 	.word	0xffffffff


	//   ....[4]....
        /*071c*/ 	.word	0xffffffff


	//   ....[5]....
        /*0720*/ 	.word	0xffffffff


	//   ....[6]....
        /*0724*/ 	.word	0xffffffff


	//   ....[7]....
        /*0728*/ 	.word	0xffffffff


	//   ....[8]....
        /*072c*/ 	.word	0xffffffff


	//   ....[9]....
        /*0730*/ 	.word	0xffffffff


	//   ....[10]....
        /*0734*/ 	.word	0xffffffff


	//   ....[11]....
        /*0738*/ 	.word	0xffffffff


	//   ....[12]....
        /*073c*/ 	.word	0xffffffff


	//   ....[13]....
        /*0740*/ 	.word	0xffffffff


	//   ....[14]....
        /*0744*/ 	.word	0xffffffff


	//   ....[15]....
        /*0748*/ 	.word	0xffffffff


	//   ....[16]....
        /*074c*/ 	.word	0xffffffff


	//   ....[17]....
        /*0750*/ 	.word	0xffffffff


	//   ....[18]....
        /*0754*/ 	.word	0xffffffff


	//   ....[19]....
        /*0758*/ 	.word	0xffffffff


	//   ....[20]....
        /*075c*/ 	.word	0xffffffff


	//   ....[21]....
        /*0760*/ 	.word	0xffffffff


	//   ....[22]....
        /*0764*/ 	.word	0xffffffff


	//   ....[23]....
        /*0768*/ 	.word	0xffffffff


	//   ....[24]....
        /*076c*/ 	.word	0xffffffff


	//   ....[25]....
        /*0770*/ 	.word	0xffffffff


	//   ....[26]....
        /*0774*/ 	.word	0xffffffff


	//   ....[27]....
        /*0778*/ 	.word	0xffffffff


	//   ....[28]....
        /*077c*/ 	.word	0xffffffff


	//   ....[29]....
        /*0780*/ 	.word	0xffffffff


	//   ....[30]....
        /*0784*/ 	.word	0xffffffff


	//   ....[31]....
        /*0788*/ 	.word	0xffffffff


	//   ....[32]....
        /*078c*/ 	.word	0xffffffff


	//   ....[33]....
        /*0790*/ 	.word	0xffffffff


	//   ....[34]....
        /*0794*/ 	.word	0xffffffff


	//   ....[35]....
        /*0798*/ 	.word	0xffffffff


	//   ....[36]....
        /*079c*/ 	.word	0xffffffff


	//   ....[37]....
        /*07a0*/ 	.word	0xffffffff


	//   ....[38]....
        /*07a4*/ 	.word	0xffffffff


	//   ....[39]....
        /*07a8*/ 	.word	0xffffffff


	//   ....[40]....
        /*07ac*/ 	.word	0xffffffff


	//   ....[41]....
        /*07b0*/ 	.word	0xffffffff


	//   ....[42]....
        /*07b4*/ 	.word	0xffffffff


	//   ....[43]....
        /*07b8*/ 	.word	0xffffffff


	//   ....[44]....
        /*07bc*/ 	.word	0xffffffff


	//   ....[45]....
        /*07c0*/ 	.word	0xffffffff


	//   ....[46]....
        /*07c4*/ 	.word	0xffffffff


	//   ....[47]....
        /*07c8*/ 	.word	0xffffffff


	//   ....[48]....
        /*07cc*/ 	.word	0xffffffff


	//   ....[49]....
        /*07d0*/ 	.word	0xffffffff


	//   ....[50]....
        /*07d4*/ 	.word	0xffffffff


	//   ....[51]....
        /*07d8*/ 	.word	0xffffffff


	//   ....[52]....
        /*07dc*/ 	.word	0xffffffff


	//   ....[53]....
        /*07e0*/ 	.word	0xffffffff


	//   ....[54]....
        /*07e4*/ 	.word	0xffffffff


	//   ....[55]....
        /*07e8*/ 	.word	0xffffffff


	//   ....[56]....
        /*07ec*/ 	.word	0xffffffff


	//   ....[57]....
        /*07f0*/ 	.word	0x0500009a


	//   ....[58]....
        /*07f4*/ 	.word	0x0500009a


	//   ....[59]....
        /*07f8*/ 	.word	0x0500009a


	//   ....[60]....
        /*07fc*/ 	.word	0x0500009a


	//   ....[61]....
        /*0800*/ 	.word	0x0500009a


	//   ....[62]....
        /*0804*/ 	.word	0x0500009a


	//   ....[63]....
        /*0808*/ 	.word	0x0500009a


	//   ....[64]....
        /*080c*/ 	.word	0x0500009a


	//   ....[65]....
        /*0810*/ 	.word	0x0500009a


	//   ....[66]....
        /*0814*/ 	.word	0x0500009a


	//   ....[67]....
        /*0818*/ 	.word	0x0500009a


	//   ....[68]....
        /*081c*/ 	.word	0x0500009a


	//   ....[69]....
        /*0820*/ 	.word	0x0500009a


	//   ....[70]....
        /*0824*/ 	.word	0x0500009a


	//   ....[71]....
        /*0828*/ 	.word	0x0500009a


	//   ....[72]....
        /*082c*/ 	.word	0x0500009a


	//   ....[73]....
        /*0830*/ 	.word	0x0500009a


	//   ....[74]....
        /*0834*/ 	.word	0x0500009a


	//   ....[75]....
        /*0838*/ 	.word	0x0500009a


	//   ....[76]....
        /*083c*/ 	.word	0x0500009a


	//   ....[77]....
        /*0840*/ 	.word	0x0500009a


	//   ....[78]....
        /*0844*/ 	.word	0x0500009a


	//   ....[79]....
        /*0848*/ 	.word	0x0500009a


	//   ....[80]....
        /*084c*/ 	.word	0x0500009a


	//   ....[81]....
        /*0850*/ 	.word	0x0500009a


	//   ....[82]....
        /*0854*/ 	.word	0x0500009a


	//   ....[83]....
        /*0858*/ 	.word	0x0500009a


	//   ....[84]....
        /*085c*/ 	.word	0x0500009a


	//   ....[85]....
        /*0860*/ 	.word	0x0500009a


	//   ....[86]....
        /*0864*/ 	.word	0x0500009a


	//   ....[87]....
        /*0868*/ 	.word	0x0500009a


	//   ....[88]....
        /*086c*/ 	.word	0x0500009a


	//----- nvinfo : EIATTR_COOP_GROUP_INSTR_OFFSETS
	.align		4
.L_1217:
        /*0870*/ 	.byte	0x04, 0x28
        /*0872*/ 	.short	(.L_1219 - .L_1218)


	//   ....[0]....
.L_1218:
        /*0874*/ 	.word	0x00001490


	//   ....[1]....
        /*0878*/ 	.word	0x00001b40


	//   ....[2]....
        /*087c*/ 	.word	0x00002150


	//   ....[3]....
        /*0880*/ 	.word	0x000053a0


	//   ....[4]....
        /*0884*/ 	.word	0x000061d0


	//   ....[5]....
        /*0888*/ 	.word	0x000061e0


	//   ....[6]....
        /*088c*/ 	.word	0x00006220


	//   ....[7]....
        /*0890*/ 	.word	0x00006230


	//   ....[8]....
        /*0894*/ 	.word	0x00006270


	//   ....[9]....
        /*0898*/ 	.word	0x00006280


	//   ....[10]....
        /*089c*/ 	.word	0x000062c0


	//   ....[11]....
        /*08a0*/ 	.word	0x000062d0


	//   ....[12]....
        /*08a4*/ 	.word	0x00006310


	//   ....[13]....
        /*08a8*/ 	.word	0x00006320


	//   ....[14]....
        /*08ac*/ 	.word	0x000063e0


	//   ....[15]....
        /*08b0*/ 	.word	0x000063f0


	//   ....[16]....
        /*08b4*/ 	.word	0x00006400


	//   ....[17]....
        /*08b8*/ 	.word	0x00006410


	//   ....[18]....
        /*08bc*/ 	.word	0x000069b0


	//   ....[19]....
        /*08c0*/ 	.word	0x000069e0


	//   ....[20]....
        /*08c4*/ 	.word	0x00006a50


	//   ....[21]....
        /*08c8*/ 	.word	0x00006a70


	//   ....[22]....
        /*08cc*/ 	.word	0x00006ac0


	//   ....[23]....
        /*08d0*/ 	.word	0x00006ad0


	//   ....[24]....
        /*08d4*/ 	.word	0x00006b20


	//   ....[25]....
        /*08d8*/ 	.word	0x00006b30


	//   ....[26]....
        /*08dc*/ 	.word	0x00006b80


	//   ....[27]....
        /*08e0*/ 	.word	0x00006b90


	//   ....[28]....
        /*08e4*/ 	.word	0x00006be0


	//   ....[29]....
        /*08e8*/ 	.word	0x00006bf0


	//   ....[30]....
        /*08ec*/ 	.word	0x00006c00


	//   ....[31]....
        /*08f0*/ 	.word	0x00006c10


	//   ....[32]....
        /*08f4*/ 	.word	0x00006c40


	//   ....[33]....
        /*08f8*/ 	.word	0x00006c50


	//   ....[34]....
        /*08fc*/ 	.word	0x00008230


	//   ....[35]....
        /*0900*/ 	.word	0x00008240


	//   ....[36]....
        /*0904*/ 	.word	0x000082c0


	//   ....[37]....
        /*0908*/ 	.word	0x000082d0


	//   ....[38]....
        /*090c*/ 	.word	0x00008300


	//   ....[39]....
        /*0910*/ 	.word	0x000083c0


	//   ....[40]....
        /*0914*/ 	.word	0x00008670


	//   ....[41]....
        /*0918*/ 	.word	0x00008680


	//   ....[42]....
        /*091c*/ 	.word	0x000087c0


	//   ....[43]....
        /*0920*/ 	.word	0x000087d0


	//   ....[44]....
        /*0924*/ 	.word	0x00009370


	//   ....[45]....
        /*0928*/ 	.word	0x00009b30


	//   ....[46]....
        /*092c*/ 	.word	0x0000a200


	//   ....[47]....
        /*0930*/ 	.word	0x0000a8a0


	//   ....[48]....
        /*0934*/ 	.word	0x0000a8c0


	//   ....[49]....
        /*0938*/ 	.word	0x0000a8f0


	//   ....[50]....
        /*093c*/ 	.word	0x0000a930


	//   ....[51]....
        /*0940*/ 	.word	0x0000a950


	//   ....[52]....
        /*0944*/ 	.word	0x0000ab60


	//   ....[53]....
        /*0948*/ 	.word	0x0000ab80


	//   ....[54]....
        /*094c*/ 	.word	0x0000abb0


	//   ....[55]....
        /*0950*/ 	.word	0x0000abf0


	//   ....[56]....
        /*0954*/ 	.word	0x0000ac10


	//   ....[57]....
        /*0958*/ 	.word	0x0000b090


	//   ....[58]....
        /*095c*/ 	.word	0x0000b0f0


	//   ....[59]....
        /*0960*/ 	.word	0x0000b180


	//   ....[60]....
        /*0964*/ 	.word	0x0000b1e0


	//   ....[61]....
        /*0968*/ 	.word	0x0000b270


	//   ....[62]....
        /*096c*/ 	.word	0x0000b2d0


	//   ....[63]....
        /*0970*/ 	.word	0x0000b360


	//   ....[64]....
        /*0974*/ 	.word	0x0000b3c0


	//   ....[65]....
        /*0978*/ 	.word	0x0000b450


	//   ....[66]....
        /*097c*/ 	.word	0x0000b4b0


	//   ....[67]....
        /*0980*/ 	.word	0x0000b540


	//   ....[68]....
        /*0984*/ 	.word	0x0000b5e0


	//   ....[69]....
        /*0988*/ 	.word	0x0000b680


	//   ....[70]....
        /*098c*/ 	.word	0x0000b720


	//   ....[71]....
        /*0990*/ 	.word	0x0000b780


	//   ....[72]....
        /*0994*/ 	.word	0x0000b7d0


	//   ....[73]....
        /*0998*/ 	.word	0x0000b880


	//   ....[74]....
        /*099c*/ 	.word	0x0000b8f0


	//   ....[75]....
        /*09a0*/ 	.word	0x0000b990


	//   ....[76]....
        /*09a4*/ 	.word	0x0000b9f0


	//   ....[77]....
        /*09a8*/ 	.word	0x0000ba80


	//   ....[78]....
        /*09ac*/ 	.word	0x0000bae0


	//   ....[79]....
        /*09b0*/ 	.word	0x0000bb70


	//   ....[80]....
        /*09b4*/ 	.word	0x0000bbd0


	//   ....[81]....
        /*09b8*/ 	.word	0x0000bc60


	//   ....[82]....
        /*09bc*/ 	.word	0x0000bcc0


	//   ....[83]....
        /*09c0*/ 	.word	0x0000bd60


	//   ....[84]....
        /*09c4*/ 	.word	0x0000bdb0


	//   ....[85]....
        /*09c8*/ 	.word	0x0000be40


	//   ....[86]....
        /*09cc*/ 	.word	0x0000be90


	//   ....[87]....
        /*09d0*/ 	.word	0x0000bef0


	//   ....[88]....
        /*09d4*/ 	.word	0x0000bf50


	//----- nvinfo : EIATTR_VRC_CTA_INIT_COUNT
	.align		4
.L_1219:
        /*09d8*/ 	.byte	0x02, 0x4a
	.zero		1
	.zero		1


	//----- nvinfo : EIATTR_EXIT_INSTR_OFFSETS
	.align		4
        /*09dc*/ 	.byte	0x04, 0x1c
        /*09de*/ 	.short	(.L_1221 - .L_1220)


	//   ....[0]....
.L_1220:
        /*09e0*/ 	.word	0x0000ad50


	//   ....[1]....
        /*09e4*/ 	.word	0x0000b030


	//----- nvinfo : EIATTR_MAX_THREADS
	.align		4
.L_1221:
        /*09e8*/ 	.byte	0x04, 0x05
        /*09ea*/ 	.short	(.L_1223 - .L_1222)
.L_1222:
        /*09ec*/ 	.word	0x00000080
        /*09f0*/ 	.word	0x00000001
        /*09f4*/ 	.word	0x00000001


	//----- nvinfo : EIATTR_CRS_STACK_SIZE
	.align		4
.L_1223:
        /*09f8*/ 	.byte	0x04, 0x1e
        /*09fa*/ 	.short	(.L_1225 - .L_1224)
.L_1224:
        /*09fc*/ 	.word	0x00000000


	//----- nvinfo : EIATTR_CBANK_PARAM_SIZE
	.align		4
.L_1225:
        /*0a00*/ 	.byte	0x03, 0x19
        /*0a02*/ 	.short	0x01f0


	//----- nvinfo : EIATTR_PARAM_CBANK
	.align		4
        /*0a04*/ 	.byte	0x04, 0x0a
        /*0a06*/ 	.short	(.L_1227 - .L_1226)
	.align		4
.L_1226:
        /*0a08*/ 	.word	index@(.nv.constant0._Z25selective_scan_bwd_kernelI32Selective_Scan_bwd_kernel_traitsILi128ELi16ELb0ELb1ELb0ELb1ELb0EffEEv12SSMParamsBwd)
        /*0a0c*/ 	.short	0x0380
        /*0a0e*/ 	.short	0x01f0


	//----- nvinfo : EIATTR_SW_WAR
	.align		4
.L_1227:
        /*0a10*/ 	.byte	0x04, 0x36
        /*0a12*/ 	.short	(.L_1229 - .L_1228)
.L_1228:
        /*0a14*/ 	.word	0x00000008
.L_1229:


//--------------------- .nv.info._Z25selective_scan_bwd_kernelI32Selective_Scan_bwd_kernel_traitsILi128ELi16ELb0ELb1ELb0ELb1ELb1EffEEv12SSMParamsBwd --------------------------
	.section	.nv.info._Z25selective_scan_bwd_kernelI32Selective_Scan_bwd_kernel_traitsILi128ELi16ELb0ELb1ELb0ELb1ELb1EffEEv12SSMParamsBwd,"",@"SHT_CUDA_INFO"
	.sectionflags	@""
	.align	4


	//----- nvinfo : EIATTR_CUDA_API_VERSION
	.align		4
        /*0000*/ 	.byte	0x04, 0x37
        /*0002*/ 	.short	(.L_1231 - .L_1230)
.L_1230:
        /*0004*/ 	.word	0x00000082


	//----- nvinfo : EIATTR_KPARAM_INFO
	.align		4
.L_1231:
        /*0008*/ 	.byte	0x04, 0x17
        /*000a*/ 	.short	(.L_1233 - .L_1232)
.L_1232:
        /*000c*/ 	.word	0x00000000
        /*0010*/ 	.short	0x0000
        /*0012*/ 	.short	0x0000
        /*0014*/ 	.byte	0x00, 0xf0, 0xc1, 0x07


	//----- nvinfo : EIATTR_SPARSE_MMA_MASK
	.align		4
.L_1233:
        /*0018*/ 	.byte	0x03, 0x50
        /*001a*/ 	.short	0x0000


	//----- nvinfo : EIATTR_MAXREG_COUNT
	.align		4
        /*001c*/ 	.byte	0x03, 0x1b
        /*001e*/ 	.short	0x00a8


	//----- nvinfo : EIATTR_NUM_BARRIERS
	.align		4
        /*0020*/ 	.byte	0x02, 0x4c
        /*0022*/ 	.byte	0x01
	.zero		1


	//----- nvinfo : EIATTR_ANNOTATIONS
	.align		4
        /*0024*/ 	.byte	0x04, 0x55
        /*0026*/ 	.short	(.L_1235 - .L_1234)


	//   ....[0]....
.L_1234:
        /* <DEDUP_REMOVED lines=114> */


	//----- nvinfo : EIATTR_MERCURY_ISA_VERSION
	.align		4
.L_1235:
        /*0730*/ 	.byte	0x03, 0x5f
        /*0732*/ 	.short	0x0101


	//----- nvinfo : EIATTR_INT_WARP_WIDE_INSTR_OFFSETS
	.align		4
        /*0734*/ 	.byte	0x04, 0x31
        /*0736*/ 	.short	(.L_1237 - .L_1236)


	//   ....[0]....
.L_1236:
        /*0738*/ 	.word	0x00008cc0


	//   ....[1]....
        /*073c*/ 	.word	0x00009560


	//----- nvinfo : EIATTR_COOP_GROUP_MASK_REGIDS
	.align		4
.L_1237:
        /*0740*/ 	.byte	0x04, 0x29
        /*0742*/ 	.short	(.L_1239 - .L_1238)


	//   ....[0]....
.L_1238:
        /*0744*/ 	.word	0xffffffff


	//   ....[1]....
        /*0748*/ 	.word	0xffffffff


	//   ....[2]....
        /*074c*/ 	.word	0xffffffff


	//   ....[3]....
        /*0750*/ 	.word	0xffffffff


	//   ....[4]....
        /*0754*/ 	.word	0xffffffff


	//   ....[5]....
        /*0758*/ 	.word	0xffffffff


	//   ....[6]....
        /*075c*/ 	.word	0xffffffff


	//   ....[7]....
        /*0760*/ 	.word	0xffffffff


	//   ....[8]....
        /*0764*/ 	.word	0xffffffff


	//   ....[9]....
        /*0768*/ 	.word	0xffffffff


	//   ....[10]....
        /*076c*/ 	.word	0xffffffff


	//   ....[11]....
        /*0770*/ 	.word	0xffffffff


	//   ....[12]....
        /*0774*/ 	.word	0xffffffff


	//   ....[13]....
        /*0778*/ 	.word	0xffffffff


	//   ....[14]....
        /*077c*/ 	.word	0xffffffff


	//   ....[15]....
        /*0780*/ 	.word	0xffffffff


	//   ....[16]....
        /*0784*/ 	.word	0xffffffff


	//   ....[17]....
        /*0788*/ 	.word	0xffffffff


	//   ....[18]....
        /*078c*/ 	.word	0xffffffff


	//   ....[19]....
        /*0790*/ 	.word	0xffffffff


	//   ....[20]....
        /*0794*/ 	.word	0xffffffff


	//   ....[21]....
        /*0798*/ 	.word	0xffffffff


	//   ....[22]....
        /*079c*/ 	.word	0xffffffff


	//   ....[23]....
        /*07a0*/ 	.word	0xffffffff


	//   ....[24]....
        /*07a4*/ 	.word	0xffffffff


	//   ....[25]....
        /*07a8*/ 	.word	0xffffffff


	//   ....[26]....
        /*07ac*/ 	.word	0xffffffff


	//   ....[27]....
        /*07b0*/ 	.word	0xffffffff


	//   ....[28]....
        /*07b4*/ 	.word	0xffffffff


	//   ....[29]....
        /*07b8*/ 	.word	0xffffffff


	//   ....[30]....
        /*07bc*/ 	.word	0xffffffff


	//   ....[31]....
        /*07c0*/ 	.word	0xffffffff


	//   ....[32]....
        /*07c4*/ 	.word	0xffffffff


	//   ....[33]....
        /*07c8*/ 	.word	0xffffffff


	//   ....[34]....
        /*07cc*/ 	.word	0xffffffff


	//   ....[35]....
        /*07d0*/ 	.word	0xffffffff


	//   ....[36]....
        /*07d4*/ 	.word	0xffffffff


	//   ....[37]....
        /*07d8*/ 	.word	0xffffffff


	//   ....[38]....
        /*07dc*/ 	.word	0xffffffff


	//   ....[39]....
        /*07e0*/ 	.word	0xffffffff


	//   ....[40]....
        /*07e4*/ 	.word	0xffffffff


	//   ....[41]....
        /*07e8*/ 	.word	0xffffffff


	//   ....[42]....
        /*07ec*/ 	.word	0xffffffff


	//   ....[43]....
        /*07f0*/ 	.word	0xffffffff


	//   ....[44]....
        /*07f4*/ 	.word	0xffffffff


	//   ....[45]....
        /*07f8*/ 	.word	0xffffffff


	//   ....[46]....
        /*07fc*/ 	.word	0xffffffff


	//   ....[47]....
        /*0800*/ 	.word	0xffffffff


	//   ....[48]....
        /*0804*/ 	.word	0xffffffff


	//   ....[49]....
        /*0808*/ 	.word	0xffffffff


	//   ....[50]....
        /*080c*/ 	.word	0xffffffff


	//   ....[51]....
        /*0810*/ 	.word	0xffffffff


	//   ....[52]....
        /*0814*/ 	.word	0xffffffff


	//   ....[53]....
        /*0818*/ 	.word	0xffffffff


	//   ....[54]....
        /*081c*/ 	.word	0xffffffff


	//   ....[55]....
        /*0820*/ 	.word	0xffffffff


	//   ....[56]....
        /*0824*/ 	.word	0xffffffff


	//   ....[57]....
        /*0828*/ 	.word	0xffffffff


	//   ....[58]....
        /*082c*/ 	.word	0xffffffff


	//   ....[59]....
        /*0830*/ 	.word	0xffffffff


	//   ....[60]....
        /*0834*/ 	.word	0xffffffff


	//   ....[61]....
        /*0838*/ 	.word	0x0500009a


	//   ....[62]....
        /*083c*/ 	.word	0x0500009a


	//   ....[63]....
        /*0840*/ 	.word	0x0500009a


	//   ....[64]....
        /*0844*/ 	.word	0x0500009a


	//   ....[65]....
        /*0848*/ 	.word	0x0500009a


	//   ....[66]....
        /*084c*/ 	.word	0x0500009a


	//   ....[67]....
        /*0850*/ 	.word	0x0500009a


	//   ....[68]....
        /*0854*/ 	.word	0x0500009a


	//   ....[69]....
        /*0858*/ 	.word	0x0500009a


	//   ....[70]....
        /*085c*/ 	.word	0x0500009a


	//   ....[71]....
        /*0860*/ 	.word	0x0500009a


	//   ....[72]....
        /*0864*/ 	.word	0x0500009a


	//   ....[73]....
        /*0868*/ 	.word	0x0500009a


	//   ....[74]....
        /*086c*/ 	.word	0x0500009a


	//   ....[75]....
        /*0870*/ 	.word	0x0500009a


	//   ....[76]....
        /*0874*/ 	.word	0x0500009a


	//   ....[77]....
        /*0878*/ 	.word	0x0500009a


	//   ....[78]....
        /*087c*/ 	.word	0x0500009a


	//   ....[79]....
        /*0880*/ 	.word	0x0500009a


	//   ....[80]....
        /*0884*/ 	.word	0x0500009a


	//   ....[81]....
        /*0888*/ 	.word	0x0500009a


	//   ....[82]....
        /*088c*/ 	.word	0x0500009a


	//   ....[83]....
        /*0890*/ 	.word	0x0500009a


	//   ....[84]....
        /*0894*/ 	.word	0x0500009a


	//   ....[85]....
        /*0898*/ 	.word	0x0500009a


	//   ....[86]....
        /*089c*/ 	.word	0x0500009a


	//   ....[87]....
        /*08a0*/ 	.word	0x0500009a


	//   ....[88]....
        /*08a4*/ 	.word	0x0500009a


	//   ....[89]....
        /*08a8*/ 	.word	0x0500009a


	//   ....[90]....
        /*08ac*/ 	.word	0x0500009a


	//   ....[91]....
        /*08b0*/ 	.word	0x0500009a


	//   ....[92]....
        /*08b4*/ 	.word	0x0500009a


	//----- nvinfo : EIATTR_COOP_GROUP_INSTR_OFFSETS
	.align		4
.L_1239:
        /*08b8*/ 	.byte	0x04, 0x28
        /*08ba*/ 	.short	(.L_1241 - .L_1240)


	//   ....[0]....
.L_1240:
        /*08bc*/ 	.word	0x00001580


	//   ....[1]....
        /*08c0*/ 	.word	0x00001c40


	//   ....[2]....
        /*08c4*/ 	.word	0x000023b0


	//   ....[3]....
        /*08c8*/ 	.word	0x00004e40


	//   ....[4]....
        /*08cc*/ 	.word	0x000053d0


	//   ....[5]....
        /*08d0*/ 	.word	0x00005ea0


	//   ....[6]....
        /*08d4*/ 	.word	0x00006880


	//   ....[7]....
        /*08d8*/ 	.word	0x00007960


	//   ....[8]....
        /*08dc*/ 	.word	0x000086f0


	//   ....[9]....
        /*08e0*/ 	.word	0x00008700


	//   ....[10]....
        /*08e4*/ 	.word	0x00008740


	//   ....[11]....
        /*08e8*/ 	.word	0x00008750


	//   ....[12]....
        /*08ec*/ 	.word	0x00008790


	//   ....[13]....
        /*08f0*/ 	.word	0x000087a0


	//   ....[14]....
        /*08f4*/ 	.word	0x000087e0


	//   ....[15]....
        /*08f8*/ 	.word	0x000087f0


	//   ....[16]....
        /*08fc*/ 	.word	0x00008830


	//   ....[17]....
        /*0900*/ 	.word	0x00008840


	//   ....[18]....
        /*0904*/ 	.word	0x00008900


	//   ....[19]....
        /*0908*/ 	.word	0x00008910


	//   ....[20]....
        /*090c*/ 	.word	0x00008920


	//   ....[21]....
        /*0910*/ 	.word	0x00008930


	//   ....[22]....
        /*0914*/ 	.word	0x00008ed0


	//   ....[23]....
        /*0918*/ 	.word	0x00008f00


	//   ....[24]....
        /*091c*/ 	.word	0x00008f70


	//   ....[25]....
        /*0920*/ 	.word	0x00008f90


	//   ....[26]....
        /*0924*/ 	.word	0x00008fe0


	//   ....[27]....
        /*0928*/ 	.word	0x00008ff0


	//   ....[28]....
        /*092c*/ 	.word	0x00009040


	//   ....[29]....
        /*0930*/ 	.word	0x00009050


	//   ....[30]....
        /*0934*/ 	.word	0x000090a0


	//   ....[31]....
        /*0938*/ 	.word	0x000090b0


	//   ....[32]....
        /*093c*/ 	.word	0x00009100


	//   ....[33]....
        /*0940*/ 	.word	0x00009110


	//   ....[34]....
        /*0944*/ 	.word	0x00009120


	//   ....[35]....
        /*0948*/ 	.word	0x00009130


	//   ....[36]....
        /*094c*/ 	.word	0x00009160


	//   ....[37]....
        /*0950*/ 	.word	0x00009170


	//   ....[38]....
        /*0954*/ 	.word	0x0000a7d0


	//   ....[39]....
        /*0958*/ 	.word	0x0000a7e0


	//   ....[40]....
        /*095c*/ 	.word	0x0000a830


	//   ....[41]....
        /*0960*/ 	.word	0x0000a840


	//   ....[42]....
        /*0964*/ 	.word	0x0000a870


	//   ....[43]....
        /*0968*/ 	.word	0x0000a9d0


	//   ....[44]....
        /*096c*/ 	.word	0x0000ab70


	//   ....[45]....
        /*0970*/ 	.word	0x0000ab80


	//   ....[46]....
        /*0974*/ 	.word	0x0000ac60


	//   ....[47]....
        /*0978*/ 	.word	0x0000ac70


	//   ....[48]....
        /*097c*/ 	.word	0x0000b870


	//   ....[49]....
        /*0980*/ 	.word	0x0000bf90


	//   ....[50]....
        /*0984*/ 	.word	0x0000c6e0


	//   ....[51]....
        /*0988*/ 	.word	0x0000cd70


	//   ....[52]....
        /*098c*/ 	.word	0x0000cd90


	//   ....[53]....
        /*0990*/ 	.word	0x0000cdc0


	//   ....[54]....
        /*0994*/ 	.word	0x0000ce00


	//   ....[55]....
        /*0998*/ 	.word	0x0000ce20


	//   ....[56]....
        /*099c*/ 	.word	0x0000d030


	//   ....[57]....
        /*09a0*/ 	.word	0x0000d050


	//   ....[58]....
        /*09a4*/ 	.word	0x0000d080


	//   ....[59]....
        /*09a8*/ 	.word	0x0000d0c0


	//   ....[60]....
        /*09ac*/ 	.word	0x0000d0e0


	//   ....[61]....
        /*09b0*/ 	.word	0x0000d560


	//   ....[62]....
        /*09b4*/ 	.word	0x0000d5c0


	//   ....[63]....
        /*09b8*/ 	.word	0x0000d650


	//   ....[64]....
        /*09bc*/ 	.word	0x0000d6b0


	//   ....[65]....
        /*09c0*/ 	.word	0x0000d740


	//   ....[66]....
        /*09c4*/ 	.word	0x0000d7a0


	//   ....[67]....
        /*09c8*/ 	.word	0x0000d830


	//   ....[68]....
        /*09cc*/ 	.word	0x0000d890


	//   ....[69]....
        /*09d0*/ 	.word	0x0000d920


	//   ....[70]....
        /*09d4*/ 	.word	0x0000d980


	//   ....[71]....
        /*09d8*/ 	.word	0x0000da10


	//   ....[72]....
        /*09dc*/ 	.word	0x0000dab0


	//   ....[73]....
        /*09e0*/ 	.word	0x0000db50


	//   ....[74]....
        /*09e4*/ 	.word	0x0000dbf0


	//   ....[75]....
        /*09e8*/ 	.word	0x0000dc50


	//   ....[76]....
        /*09ec*/ 	.word	0x0000dca0


	//   ....[77]....
        /*09f0*/ 	.word	0x0000dd50


	//   ....[78]....
        /*09f4*/ 	.word	0x0000ddc0


	//   ....[79]....
        /*09f8*/ 	.word	0x0000de60


	//   ....[80]....
        /*09fc*/ 	.word	0x0000dec0


	//   ....[81]....
        /*0a00*/ 	.word	0x0000df50


	//   ....[82]....
        /*0a04*/ 	.word	0x0000dfb0


	//   ....[83]....
        /*0a08*/ 	.word	0x0000e040


	//   ....[84]....
        /*0a0c*/ 	.word	0x0000e0a0


	//   ....[85]....
        /*0a10*/ 	.word	0x0000e130


	//   ....[86]....
        /*0a14*/ 	.word	0x0000e190


	//   ....[87]....
        /*0a18*/ 	.word	0x0000e230


	//   ....[88]....
        /*0a1c*/ 	.word	0x0000e280


	//   ....[89]....
        /*0a20*/ 	.word	0x0000e310


	//   ....[90]....
        /*0a24*/ 	.word	0x0000e360


	//   ....[91]....
        /*0a28*/ 	.word	0x0000e3c0


	//   ....[92]....
        /*0a2c*/ 	.word	0x0000e420


	//----- nvinfo : EIATTR_VRC_CTA_INIT_COUNT
	.align		4
.L_1241:
        /*0a30*/ 	.byte	0x02, 0x4a
	.zero		1
	.zero		1


	//----- nvinfo : EIATTR_EXIT_INSTR_OFFSETS
	.align		4
        /*0a34*/ 	.byte	0x04, 0x1c
        /*0a36*/ 	.short	(.L_1243 - .L_1242)


	//   ....[0]....
.L_1242:
        /*0a38*/ 	.word	0x0000d220


	//   ....[1]....
        /*0a3c*/ 	.word	0x0000d500


	//----- nvinfo : EIATTR_MAX_THREADS
	.align		4
.L_1243:
        /*0a40*/ 	.byte	0x04, 0x05
        /*0a42*/ 	.short	(.L_1245 - .L_1244)
.L_1244:
        /*0a44*/ 	.word	0x00000080
        /*0a48*/ 	.word	0x00000001
        /*0a4c*/ 	.word	0x00000001


	//----- nvinfo : EIATTR_CRS_STACK_SIZE
	.align		4
.L_1245:
        /*0a50*/ 	.byte	0x04, 0x1e
        /*0a52*/ 	.short	(.L_1247 - .L_1246)
.L_1246:
        /*0a54*/ 	.word	0x00000000


	//----- nvinfo : EIATTR_CBANK_PARAM_SIZE
	.align		4
.L_1247:
        /*0a58*/ 	.byte	0x03, 0x19
        /*0a5a*/ 	.short	0x01f0


	//----- nvinfo : EIATTR_PARAM_CBANK
	.align		4
        /*0a5c*/ 	.byte	0x04, 0x0a
        /*0a5e*/ 	.short	(.L_1249 - .L_1248)
	.align		4
.L_1248:
        /*0a60*/ 	.word	index@(.nv.constant0._Z25selective_scan_bwd_kernelI32Selective_Scan_bwd_kernel_traitsILi128ELi16ELb0ELb1ELb0ELb1ELb1EffEEv12SSMParamsBwd)
        /*0a64*/ 	.short	0x0380
        /*0a66*/ 	.short	0x01f0


	//----- nvinfo : EIATTR_SW_WAR
	.align		4
.L_1249:
        /*0a68*/ 	.byte	0x04, 0x36
        /*0a6a*/ 	.short	(.L_1251 - .L_1250)
.L_1250:
        /*0a6c*/ 	.word	0x00000008
.L_1251:


//--------------------- .nv.info._Z25selective_scan_bwd_kernelI32Selective_Scan_bwd_kernel_traitsILi128ELi16ELb0ELb1ELb1ELb0ELb0EffEEv12SSMParamsBwd --------------------------
	.section	.nv.info._Z25selective_scan_bwd_kernelI32Selective_Scan_bwd_kernel_traitsILi128ELi16ELb0ELb1ELb1ELb0ELb0EffEEv12SSMParamsBwd,"",@"SHT_CUDA_INFO"
	.sectionflags	@""
	.align	4


	//----- nvinfo : EIATTR_CUDA_API_VERSION
	.align		4
        /*0000*/ 	.byte	0x04, 0x37
        /*0002*/ 	.short	(.L_1253 - .L_1252)
.L_1252:
        /*0004*/ 	.word	0x00000082


	//----- nvinfo : EIATTR_KPARAM_INFO
	.align		4
.L_1253:
        /*0008*/ 	.byte	0x04, 0x17
        /*000a*/ 	.short	(.L_1255 - .L_1254)
.L_1254:
        /*000c*/ 	.word	0x00000000
        /*0010*/ 	.short	0x0000
        /*0012*/ 	.short	0x0000
        /*0014*/ 	.byte	0x00, 0xf0, 0xc1, 0x07


	//----- nvinfo : EIATTR_SPARSE_MMA_MASK
	.align		4
.L_1255:
        /*0018*/ 	.byte	0x03, 0x50
        /*001a*/ 	.short	0x0000


	//----- nvinfo : EIATTR_MAXREG_COUNT
	.align		4
        /*001c*/ 	.byte	0x03, 0x1b
        /*001e*/ 	.short	0x00a8


	//----- nvinfo : EIATTR_NUM_BARRIERS
	.align		4
        /*0020*/ 	.byte	0x02, 0x4c
        /*0022*/ 	.byte	0x01
	.zero		1


	//----- nvinfo : EIATTR_ANNOTATIONS
	.align		4
        /*0024*/ 	.byte	0x04, 0x55
        /*0026*/ 	.short	(.L_1257 - .L_1256)


	//   ....[0]....
.L_1256:
        /* <DEDUP_REMOVED lines=120> */


	//----- nvinfo : EIATTR_MERCURY_ISA_VERSION
	.align		4
.L_1257:
        /*0798*/ 	.byte	0x03, 0x5f
        /*079a*/ 	.short	0x0101


	//----- nvinfo : EIATTR_INT_WARP_WIDE_INSTR_OFFSETS
	.align		4
        /*079c*/ 	.byte	0x04, 0x31
        /*079e*/ 	.short	(.L_1259 - .L_1258)


	//   ....[0]....
.L_1258:
        /*07a0*/ 	.word	0x00004f40


	//   ....[1]....
        /*07a4*/ 	.word	0x00005560


	//----- nvinfo : EIATTR_COOP_GROUP_MASK_REGIDS
	.align		4
.L_1259:
        /*07a8*/ 	.byte	0x04, 0x29
        /*07aa*/ 	.short	(.L_1261 - .L_1260)


	//   ....[0]....
.L_1260:
        /*07ac*/ 	.word	0xffffffff


	//   ....[1]....
        /*07b0*/ 	.word	0xffffffff


	//   ....[2]....
        /*07b4*/ 	.word	0xffffffff


	//   ....[3]....
        /*07b8*/ 	.word	0xffffffff


	//   ....[4]....
        /*07bc*/ 	.word	0xffffffff


	//   ....[5]....
        /*07c0*/ 	.word	0xffffffff


	//   ....[6]....
        /*07c4*/ 	.word	0xffffffff


	//   ....[7]....
        /*07c8*/ 	.word	0xffffffff


	//   ....[8]....
        /*07cc*/ 	.word	0xffffffff


	//   ....[9]....
        /*07d0*/ 	.word	0xffffffff


	//   ....[10]....
        /*07d4*/ 	.word	0xffffffff


	//   ....[11]....
        /*07d8*/ 	.word	0xffffffff


	//   ....[12]....
        /*07dc*/ 	.word	0xffffffff


	//   ....[13]....
        /*07e0*/ 	.word	0xffffffff


	//   ....[14]....
        /*07e4*/ 	.word	0xffffffff


	//   ....[15]....
        /*07e8*/ 	.word	0xffffffff


	//   ....[16]....
        /*07ec*/ 	.word	0xffffffff


	//   ....[17]....
        /*07f0*/ 	.word	0xffffffff


	//   ....[18]....
        /*07f4*/ 	.word	0xffffffff


	//   ....[19]....
        /*07f8*/ 	.word	0xffffffff


	//   ....[20]....
        /*07fc*/ 	.word	0xffffffff


	//   ....[21]....
        /*0800*/ 	.word	0xffffffff


	//   ....[22]....
        /*0804*/ 	.word	0xffffffff


	//   ....[23]....
        /*0808*/ 	.word	0xffffffff


	//   ....[24]....
        /*080c*/ 	.word	0xffffffff


	//   ....[25]....
        /*0810*/ 	.word	0xffffffff


	//   ....[26]....
        /*0814*/ 	.word	0xffffffff


	//   ....[27]....
        /*0818*/ 	.word	0xffffffff


	//   ....[28]....
        /*081c*/ 	.word	0xffffffff


	//   ....[29]....
        /*0820*/ 	.word	0xffffffff


	//   ....[30]....
        /*0824*/ 	.word	0xffffffff


	//   ....[31]....
        /*0828*/ 	.word	0xffffffff


	//   ....[32]....
        /*082c*/ 	.word	0xffffffff


	//   ....[33]....
        /*0830*/ 	.word	0xffffffff


	//   ....[34]....
        /*0834*/ 	.word	0xffffffff


	//   ....[35]....
        /*0838*/ 	.word	0xffffffff


	//   ....[36]....
        /*083c*/ 	.word	0xffffffff


	//   ....[37]....
        /*0840*/ 	.word	0xffffffff


	//   ....[38]....
        /*0844*/ 	.word	0xffffffff


	//   ....[39]....
        /*0848*/ 	.word	0xffffffff


	//   ....[40]....
        /*084c*/ 	.word	0xffffffff


	//   ....[41]....
        /*0850*/ 	.word	0xffffffff


	//   ....[42]....
        /*0854*/ 	.word	0xffffffff


	//   ....[43]....
        /*0858*/ 	.word	0xffffffff


	//   ....[44]....
        /*085c*/ 	.word	0xffffffff


	//   ....[45]....
        /*0860*/ 	.word	0xffffffff


	//   ....[46]....
        /*0864*/ 	.word	0xffffffff


	//   ....[47]....
        /*0868*/ 	.word	0xffffffff


	//   ....[48]....
        /*086c*/ 	.word	0xffffffff


	//   ....[49]....
        /*0870*/ 	.word	0xffffffff


	//   ....[50]....
        /*0874*/ 	.word	0xffffffff


	//   ....[51]....
        /*0878*/ 	.word	0xffffffff


	//   ....[52]....
        /*087c*/ 	.word	0x0500009a


	//   ....[53]....
        /*0880*/ 	.word	0x0500009a


	//   ....[54]....
        /*0884*/ 	.word	0x0500009a


	//   ....[55]....
        /*0888*/ 	.word	0x0500009a


	//   ....[56]....
        /*088c*/ 	.word	0x0500009a


	//   ....[57]....
        /*0890*/ 	.word	0x0500009a


	//   ....[58]....
        /*0894*/ 	.word	0x0500009a


	//   ....[59]....
        /*0898*/ 	.word	0x0500009a


	//   ....[60]....
        /*089c*/ 	.word	0x0500009a


	//   ....[61]....
        /*08a0*/ 	.word	0x0500009a


	//   ....[62]....
        /*08a4*/ 	.word	0x0500009a


	//   ....[63]....
        /*08a8*/ 	.word	0x0500009a


	//   ....[64]....
        /*08ac*/ 	.word	0x0500009a


	//   ....[65]....
        /*08b0*/ 	.word	0x0500009a


	//   ....[66]....
        /*08b4*/ 	.word	0x0500009a


	//   ....[67]....
        /*08b8*/ 	.word	0x0500009a


	//   ....[68]....
        /*08bc*/ 	.word	0x0500009a


	//   ....[69]....
        /*08c0*/ 	.word	0x0500009a


	//   ....[70]....
        /*08c4*/ 	.word	0x0500009a


	//   ....[71]....
        /*08c8*/ 	.word	0x0500009a


	//   ....[72]....
        /*08cc*/ 	.word	0x0500009a


	//   ....[73]....
        /*08d0*/ 	.word	0x0500009a


	//   ....[74]....
        /*08d4*/ 	.word	0x0500009a


	//   ....[75]....
        /*08d8*/ 	.word	0x0500009a


	//   ....[76]....
        /*08dc*/ 	.word	0x0500009a


	//   ....[77]....
        /*08e0*/ 	.word	0x0500009a


	//   ....[78]....
        /*08e4*/ 	.word	0x0500009a


	//   ....[79]....
        /*08e8*/ 	.word	0x0500009a


	//   ....[80]....
        /*08ec*/ 	.word	0x0500009a


	//   ....[81]....
        /*08f0*/ 	.word	0x0500009a


	//   ....[82]....
        /*08f4*/ 	.word	0x0500009a


	//   ....[83]....
        /*08f8*/ 	.word	0x0500009a


	//----- nvinfo : EIATTR_COOP_GROUP_INSTR_OFFSETS
	.align		4
.L_1261:
        /*08fc*/ 	.byte	0x04, 0x28
        /*08fe*/ 	.short	(.L_1263 - .L_1262)


	//   ....[0]....
.L_1262:
        /*0900*/ 	.word	0x00001620


	//   ....[1]....
        /*0904*/ 	.word	0x00001c60


	//   ....[2]....
        /*0908*/ 	.word	0x000021f0


	//   ....[3]....
        /*090c*/ 	.word	0x00003460


	//   ....[4]....
        /*0910*/ 	.word	0x00003c60


	//   ....[5]....
        /*0914*/ 	.word	0x00004970


	//   ....[6]....
        /*0918*/ 	.word	0x00004980


	//   ....[7]....
        /*091c*/ 	.word	0x000049c0


	//   ....[8]....
        /*0920*/ 	.word	0x000049d0


	//   ....[9]....
        /*0924*/ 	.word	0x00004a10


	//   ....[10]....
        /*0928*/ 	.word	0x00004a20


	//   ....[11]....
        /*092c*/ 	.word	0x00004a60


	//   ....[12]....
        /*0930*/ 	.word	0x00004a70


	//   ....[13]....
        /*0934*/ 	.word	0x00004ab0


	//   ....[14]....
        /*0938*/ 	.word	0x00004ac0


	//   ....[15]....
        /*093c*/ 	.word	0x00004b80


	//   ....[16]....
        /*0940*/ 	.word	0x00004b90


	//   ....[17]....
        /*0944*/ 	.word	0x00004ba0


	//   ....[18]....
        /*0948*/ 	.word	0x00004bb0


	//   ....[19]....
        /*094c*/ 	.word	0x00005150


	//   ....[20]....
        /*0950*/ 	.word	0x00005180


	//   ....[21]....
        /*0954*/ 	.word	0x00005210


	//   ....[22]....
        /*0958*/ 	.word	0x00005220


	//   ....[23]....
        /*095c*/ 	.word	0x00005270


	//   ....[24]....
        /*0960*/ 	.word	0x00005280


	//   ....[25]....
        /*0964*/ 	.word	0x000052d0


	//   ....[26]....
        /*0968*/ 	.word	0x000052e0


	//   ....[27]....
        /*096c*/ 	.word	0x00005330


	//   ....[28]....
        /*0970*/ 	.word	0x00005340


	//   ....[29]....
        /*0974*/ 	.word	0x00005390


	//   ....[30]....
        /*0978*/ 	.word	0x000053a0


	//   ....[31]....
        /*097c*/ 	.word	0x000053b0


	//   ....[32]....
        /*0980*/ 	.word	0x000053c0


	//   ....[33]....
        /*0984*/ 	.word	0x000053f0


	//   ....[34]....
        /*0988*/ 	.word	0x00005400


	//   ....[35]....
        /*098c*/ 	.word	0x00007270


	//   ....[36]....
        /*0990*/ 	.word	0x000072a0


	//   ....[37]....
        /*0994*/ 	.word	0x000072c0


	//   ....[38]....
        /*0998*/ 	.word	0x000072e0


	//   ....[39]....
        /*099c*/ 	.word	0x000074c0


	//   ....[40]....
        /*09a0*/ 	.word	0x00007e10


	//   ....[41]....
        /*09a4*/ 	.word	0x00008350


	//   ....[42]....
        /*09a8*/ 	.word	0x00008a10


	//   ....[43]....
        /*09ac*/ 	.word	0x00008a30


	//   ....[44]....
        /*09b0*/ 	.word	0x00008a60


	//   ....[45]....
        /*09b4*/ 	.word	0x00008aa0


	//   ....[46]....
        /*09b8*/ 	.word	0x00008ac0


	//   ....[47]....
        /*09bc*/ 	.word	0x00008cd0


	//   ....[48]....
        /*09c0*/ 	.word	0x00008cf0


	//   ....[49]....
        /*09c4*/ 	.word	0x00008d20


	//   ....[50]....
        /*09c8*/ 	.word	0x00008d60


	//   ....[51]....
        /*09cc*/ 	.word	0x00008d80


	//   ....[52]....
        /*09d0*/ 	.word	0x000090e0


	//   ....[53]....
        /*09d4*/ 	.word	0x00009140


	//   ....[54]....
        /*09d8*/ 	.word	0x000091d0


	//   ....[55]....
        /*09dc*/ 	.word	0x00009230


	//   ....[56]....
        /*09e0*/ 	.word	0x000092c0


	//   ....[57]....
        /*09e4*/ 	.word	0x00009320


	//   ....[58]....
        /*09e8*/ 	.word	0x000093b0


	//   ....[59]....
        /*09ec*/ 	.word	0x00009410


	//   ....[60]....
        /*09f0*/ 	.word	0x000094a0


	//   ....[61]....
        /*09f4*/ 	.word	0x00009500


	//   ....[62]....
        /*09f8*/ 	.word	0x00009590


	//   ....[63]....
        /*09fc*/ 	.word	0x00009630


	//   ....[64]....
        /*0a00*/ 	.word	0x000096d0


	//   ....[65]....
        /*0a04*/ 	.word	0x00009770


	//   ....[66]....
        /*0a08*/ 	.word	0x000097d0


	//   ....[67]....
        /*0a0c*/ 	.word	0x00009820


	//   ....[68]....
        /*0a10*/ 	.word	0x000098d0


	//   ....[69]....
        /*0a14*/ 	.word	0x00009940


	//   ....[70]....
        /*0a18*/ 	.word	0x000099e0


	//   ....[71]....
        /*0a1c*/ 	.word	0x00009a40


	//   ....[72]....
        /*0a20*/ 	.word	0x00009ad0


	//   ....[73]....
        /*0a24*/ 	.word	0x00009b30


	//   ....[74]....
        /*0a28*/ 	.word	0x00009bc0


	//   ....[75]....
        /*0a2c*/ 	.word	0x00009c20


	//   ....[76]....
        /*0a30*/ 	.word	0x00009cb0


	//   ....[77]....
        /*0a34*/ 	.word	0x00009d10


	//   ....[78]....
        /*0a38*/ 	.word	0x00009db0


	//   ....[79]....
        /*0a3c*/ 	.word	0x00009e00


	//   ....[80]....
        /*0a40*/ 	.word	0x00009e90


	//   ....[81]....
        /*0a44*/ 	.word	0x00009ee0


	//   ....[82]....
        /*0a48*/ 	.word	0x00009f50


	//   ....[83]....
        /*0a4c*/ 	.word	0x00009fa0


	//----- nvinfo : EIATTR_VRC_CTA_INIT_COUNT
	.align		4
.L_1263:
        /*0a50*/ 	.byte	0x02, 0x4a
	.zero		1
	.zero		1


	//----- nvinfo : EIATTR_EXIT_INSTR_OFFSETS
	.align		4
        /*0a54*/ 	.byte	0x04, 0x1c
        /*0a56*/ 	.short	(.L_1265 - .L_1264)


	//   ....[0]....
.L_1264:
        /*0a58*/ 	.word	0x00008ec0


	//   ....[1]....
        /*0a5c*/ 	.word	0x00009080


	//----- nvinfo : EIATTR_MAX_THREADS
	.align		4
.L_1265:
        /*0a60*/ 	.byte	0x04, 0x05
        /*0a62*/ 	.short	(.L_1267 - .L_1266)
.L_1266:
        /*0a64*/ 	.word	0x00000080
        /*0a68*/ 	.word	0x00000001
        /*0a6c*/ 	.word	0x00000001


	//----- nvinfo : EIATTR_CRS_STACK_SIZE
	.align		4
.L_1267:
        /*0a70*/ 	.byte	0x04, 0x1e
        /*0a72*/ 	.short	(.L_1269 - .L_1268)
.L_1268:
        /*0a74*/ 	.word	0x00000000


	//----- nvinfo : EIATTR_CBANK_PARAM_SIZE
	.align		4
.L_1269:
        /*0a78*/ 	.byte	0x03, 0x19
        /*0a7a*/ 	.short	0x01f0


	//----- nvinfo : EIATTR_PARAM_CBANK
	.align		4
        /*0a7c*/ 	.byte	0x04, 0x0a
        /*0a7e*/ 	.short	(.L_1271 - .L_1270)
	.align		4
.L_1270:
        /*0a80*/ 	.word	index@(.nv.constant0._Z25selective_scan_bwd_kernelI32Selective_Scan_bwd_kernel_traitsILi128ELi16ELb0ELb1ELb1ELb0ELb0EffEEv12SSMParamsBwd)
        /*0a84*/ 	.short	0x0380
        /*0a86*/ 	.short	0x01f0


	//----- nvinfo : EIATTR_SW_WAR
	.align		4
.L_1271:
        /*0a88*/ 	.byte	0x04, 0x36
        /*0a8a*/ 	.short	(.L_1273 - .L_1272)
.L_1272:
        /*0a8c*/ 	.word	0x00000008
.L_1273:


//--------------------- .nv.info._Z25selective_scan_bwd_kernelI32Selective_Scan_bwd_kernel_traitsILi128ELi16ELb0ELb1ELb1ELb0ELb1EffEEv12SSMParamsBwd --------------------------
	.section	.nv.info._Z25selective_scan_bwd_kernelI32Selective_Scan_bwd_kernel_traitsILi128ELi16ELb0ELb1ELb1ELb0ELb1EffEEv12SSMParamsBwd,"",@"SHT_CUDA_INFO"
	.sectionflags	@""
	.align	4


	//----- nvinfo : EIATTR_CUDA_API_VERSION
	.align		4
        /*0000*/ 	.byte	0x04, 0x37
        /*0002*/ 	.short	(.L_1275 - .L_1274)
.L_1274:
        /*0004*/ 	.word	0x00000082


	//----- nvinfo : EIATTR_KPARAM_INFO
	.align		4
.L_1275:
        /*0008*/ 	.byte	0x04, 0x17
        /*000a*/ 	.short	(.L_1277 - .L_1276)
.L_1276:
        /*000c*/ 	.word	0x00000000
        /*0010*/ 	.short	0x0000
        /*0012*/ 	.short	0x0000
        /*0014*/ 	.byte	0x00, 0xf0, 0xc1, 0x07


	//----- nvinfo : EIATTR_SPARSE_MMA_MASK
	.align		4
.L_1277:
        /*0018*/ 	.byte	0x03, 0x50
        /*001a*/ 	.short	0x0000


	//----- nvinfo : EIATTR_MAXREG_COUNT
	.align		4
        /*001c*/ 	.byte	0x03, 0x1b
        /*001e*/ 	.short	0x00a8


	//----- nvinfo : EIATTR_NUM_BARRIERS
	.align		4
        /*0020*/ 	.byte	0x02, 0x4c
        /*0022*/ 	.byte	0x01
	.zero		1


	//----- nvinfo : EIATTR_ANNOTATIONS
	.align		4
        /*0024*/ 	.byte	0x04, 0x55
        /*0026*/ 	.short	(.L_1279 - .L_1278)


	//   ....[0]....
.L_1278:
        /* <DEDUP_REMOVED lines=129> */


	//----- nvinfo : EIATTR_MERCURY_ISA_VERSION
	.align		4
.L_1279:
        /*0820*/ 	.byte	0x03, 0x5f
        /*0822*/ 	.short	0x0101


	//----- nvinfo : EIATTR_INT_WARP_WIDE_INSTR_OFFSETS
	.align		4
        /*0824*/ 	.byte	0x04, 0x31
        /*0826*/ 	.short	(.L_1281 - .L_1280)


	//   ....[0]....
.L_1280:
        /*0828*/ 	.word	0x00004430


	//   ....[1]....
        /*082c*/ 	.word	0x00007550


	//   ....[2]....
        /*0830*/ 	.word	0x00007bb0


	//----- nvinfo : EIATTR_COOP_GROUP_MASK_REGIDS
	.align		4
.L_1281:
        /*0834*/ 	.byte	0x04, 0x29
        /*0836*/ 	.short	(.L_1283 - .L_1282)


	//   ....[0]....
.L_1282:
        /*0838*/ 	.word	0xffffffff


	//   ....[1]....
        /*083c*/ 	.word	0xffffffff


	//   ....[2]....
        /*0840*/ 	.word	0xffffffff


	//   ....[3]....
        /*0844*/ 	.word	0xffffffff


	//   ....[4]....
        /*0848*/ 	.word	0xffffffff


	//   ....[5]....
        /*084c*/ 	.word	0xffffffff


	//   ....[6]....
        /*0850*/ 	.word	0xffffffff


	//   ....[7]....
        /*0854*/ 	.word	0xffffffff


	//   ....[8]....
        /*0858*/ 	.word	0xffffffff


	//   ....[9]....
        /*085c*/ 	.word	0xffffffff


	//   ....[10]....
        /*0860*/ 	.word	0xffffffff


	//   ....[11]....
        /*0864*/ 	.word	0xffffffff


	//   ....[12]....
        /*0868*/ 	.word	0xffffffff


	//   ....[13]....
        /*086c*/ 	.word	0xffffffff


	//   ....[14]....
        /*0870*/ 	.word	0xffffffff


	//   ....[15]....
        /*0874*/ 	.word	0xffffffff


	//   ....[16]....
        /*0878*/ 	.word	0xffffffff


	//   ....[17]....
        /*087c*/ 	.word	0xffffffff


	//   ....[18]....
        /*0880*/ 	.word	0xffffffff


	//   ....[19]....
        /*0884*/ 	.word	0xffffffff


	//   ....[20]....
        /*0888*/ 	.word	0xffffffff


	//   ....[21]....
        /*088c*/ 	.word	0xffffffff


	//   ....[22]....
        /*0890*/ 	.word	0xffffffff


	//   ....[23]....
        /*0894*/ 	.word	0xffffffff


	//   ....[24]....
        /*0898*/ 	.word	0xffffffff


	//   ....[25]....
        /*089c*/ 	.word	0xffffffff


	//   ....[26]....
        /*08a0*/ 	.word	0xffffffff


	//   ....[27]....
        /*08a4*/ 	.word	0xffffffff


	//   ....[28]....
        /*08a8*/ 	.word	0xffffffff


	//   ....[29]....
        /*08ac*/ 	.word	0xffffffff


	//   ....[30]....
        /*08b0*/ 	.word	0xffffffff


	//   ....[31]....
        /*08b4*/ 	.word	0xffffffff


	//   ....[32]....
        /*08b8*/ 	.word	0xffffffff


	//   ....[33]....
        /*08bc*/ 	.word	0xffffffff


	//   ....[34]....
        /*08c0*/ 	.word	0xffffffff


	//   ....[35]....
        /*08c4*/ 	.word	0xffffffff


	//   ....[36]....
        /*08c8*/ 	.word	0xffffffff


	//   ....[37]....
        /*08cc*/ 	.word	0xffffffff


	//   ....[38]....
        /*08d0*/ 	.word	0xffffffff


	//   ....[39]....
        /*08d4*/ 	.word	0xffffffff


	//   ....[40]....
        /*08d8*/ 	.word	0xffffffff


	//   ....[41]....
        /*08dc*/ 	.word	0xffffffff


	//   ....[42]....
        /*08e0*/ 	.word	0xffffffff


	//   ....[43]....
        /*08e4*/ 	.word	0xffffffff


	//   ....[44]....
        /*08e8*/ 	.word	0xffffffff


	//   ....[45]....
        /*08ec*/ 	.word	0xffffffff


	//   ....[46]....
        /*08f0*/ 	.word	0xffffffff


	//   ....[47]....
        /*08f4*/ 	.word	0xffffffff


	//   ....[48]....
        /*08f8*/ 	.word	0xffffffff


	//   ....[49]....
        /*08fc*/ 	.word	0xffffffff


	//   ....[50]....
        /*0900*/ 	.word	0xffffffff


	//   ....[51]....
        /*0904*/ 	.word	0xffffffff


	//   ....[52]....
        /*0908*/ 	.word	0xffffffff


	//   ....[53]....
        /*090c*/ 	.word	0xffffffff


	//   ....[54]....
        /*0910*/ 	.word	0xffffffff


	//   ....[55]....
        /*0914*/ 	.word	0xffffffff


	//   ....[56]....
        /*0918*/ 	.word	0x05000096


	//   ....[57]....
        /*091c*/ 	.word	0x05000096


	//   ....[58]....
        /*0920*/ 	.word	0x05000096


	//   ....[59]....
        /*0924*/ 	.word	0x05000096


	//   ....[60]....
        /*0928*/ 	.word	0x05000096


	//   ....[61]....
        /*092c*/ 	.word	0x05000096


	//   ....[62]....
        /*0930*/ 	.word	0x05000096


	//   ....[63]....
        /*0934*/ 	.word	0x05000096


	//   ....[64]....
        /*0938*/ 	.word	0x05000096


	//   ....[65]....
        /*093c*/ 	.word	0x05000096


	//   ....[66]....
        /*0940*/ 	.word	0x05000096


	//   ....[67]....
        /*0944*/ 	.word	0x05000096


	//   ....[68]....
        /*0948*/ 	.word	0x05000096


	//   ....[69]....
        /*094c*/ 	.word	0x05000096


	//   ....[70]....
        /*0950*/ 	.word	0x05000096


	//   ....[71]....
        /*0954*/ 	.word	0x05000096


	//   ....[72]....
        /*0958*/ 	.word	0x05000096


	//   ....[73]....
        /*095c*/ 	.word	0x05000096


	//   ....[74]....
        /*0960*/ 	.word	0x05000096


	//   ....[75]....
        /*0964*/ 	.word	0x05000096


	//   ....[76]....
        /*0968*/ 	.word	0x05000096


	//   ....[77]....
        /*096c*/ 	.word	0x05000096


	//   ....[78]....
        /*0970*/ 	.word	0x05000096


	//   ....[79]....
        /*0974*/ 	.word	0x05000096


	//   ....[80]....
        /*0978*/ 	.word	0x05000096


	//   ....[81]....
        /*097c*/ 	.word	0x05000096


	//   ....[82]....
        /*0980*/ 	.word	0x05000096


	//   ....[83]....
        /*0984*/ 	.word	0x05000096


	//   ....[84]....
        /*0988*/ 	.word	0x05000096


	//   ....[85]....
        /*098c*/ 	.word	0x05000096


	//   ....[86]....
        /*0990*/ 	.word	0x05000096


	//   ....[87]....
        /*0994*/ 	.word	0x05000096


	//----- nvinfo : EIATTR_COOP_GROUP_INSTR_OFFSETS
	.align		4
.L_1283:
        /*0998*/ 	.byte	0x04, 0x28
        /*099a*/ 	.short	(.L_1285 - .L_1284)


	//   ....[0]....
.L_1284:
        /*099c*/ 	.word	0x00001800


	//   ....[1]....
        /*09a0*/ 	.word	0x00001e80


	//   ....[2]....
        /*09a4*/ 	.word	0x00002400


	//   ....[3]....
        /*09a8*/ 	.word	0x000029d0


	//   ....[4]....
        /*09ac*/ 	.word	0x00003030


	//   ....[5]....
        /*09b0*/ 	.word	0x00003c00


	//   ....[6]....
        /*09b4*/ 	.word	0x00004580


	//   ....[7]....
        /*09b8*/ 	.word	0x00005a30


	//   ....[8]....
        /*09bc*/ 	.word	0x00006250


	//   ....[9]....
        /*09c0*/ 	.word	0x00006fa0


	//   ....[10]....
        /*09c4*/ 	.word	0x00006fb0


	//   ....[11]....
        /*09c8*/ 	.word	0x00006ff0


	//   ....[12]....
        /*09cc*/ 	.word	0x00007000


	//   ....[13]....
        /*09d0*/ 	.word	0x00007040


	//   ....[14]....
        /*09d4*/ 	.word	0x00007050


	//   ....[15]....
        /*09d8*/ 	.word	0x00007090


	//   ....[16]....
        /*09dc*/ 	.word	0x000070a0


	//   ....[17]....
        /*09e0*/ 	.word	0x000070e0


	//   ....[18]....
        /*09e4*/ 	.word	0x000070f0


	//   ....[19]....
        /*09e8*/ 	.word	0x00007190


	//   ....[20]....
        /*09ec*/ 	.word	0x000071a0


	//   ....[21]....
        /*09f0*/ 	.word	0x000071b0


	//   ....[22]....
        /*09f4*/ 	.word	0x000071c0


	//   ....[23]....
        /*09f8*/ 	.word	0x00007760


	//   ....[24]....
        /*09fc*/ 	.word	0x00007790


	//   ....[25]....
        /*0a00*/ 	.word	0x00007810


	//   ....[26]....
        /*0a04*/ 	.word	0x00007830


	//   ....[27]....
        /*0a08*/ 	.word	0x00007880


	//   ....[28]....
        /*0a0c*/ 	.word	0x00007890


	//   ....[29]....
        /*0a10*/ 	.word	0x000078e0


	//   ....[30]....
        /*0a14*/ 	.word	0x000078f0


	//   ....[31]....
        /*0a18*/ 	.word	0x00007940


	//   ....[32]....
        /*0a1c*/ 	.word	0x00007950


	//   ....[33]....
        /*0a20*/ 	.word	0x000079a0


	//   ....[34]....
        /*0a24*/ 	.word	0x000079b0


	//   ....[35]....
        /*0a28*/ 	.word	0x000079c0


	//   ....[36]....
        /*0a2c*/ 	.word	0x000079d0


	//   ....[37]....
        /*0a30*/ 	.word	0x00007a00


	//   ....[38]....
        /*0a34*/ 	.word	0x00007a10


	//   ....[39]....
        /*0a38*/ 	.word	0x00009870


	//   ....[40]....
        /*0a3c*/ 	.word	0x000098d0


	//   ....[41]....
        /*0a40*/ 	.word	0x000098f0


	//   ....[42]....
        /*0a44*/ 	.word	0x00009920


	//   ....[43]....
        /*0a48*/ 	.word	0x00009ab0


	//   ....[44]....
        /*0a4c*/ 	.word	0x0000a440


	//   ....[45]....
        /*0a50*/ 	.word	0x0000a930


	//   ....[46]....
        /*0a54*/ 	.word	0x0000aff0


	//   ....[47]....
        /*0a58*/ 	.word	0x0000b010


	//   ....[48]....
        /*0a5c*/ 	.word	0x0000b040


	//   ....[49]....
        /*0a60*/ 	.word	0x0000b080


	//   ....[50]....
        /*0a64*/ 	.word	0x0000b0a0


	//   ....[51]....
        /*0a68*/ 	.word	0x0000b2b0


	//   ....[52]....
        /*0a6c*/ 	.word	0x0000b2d0


	//   ....[53]....
        /*0a70*/ 	.word	0x0000b300


	//   ....[54]....
        /*0a74*/ 	.word	0x0000b340


	//   ....[55]....
        /*0a78*/ 	.word	0x0000b360


	//   ....[56]....
        /*0a7c*/ 	.word	0x0000b6c0


	//   ....[57]....
        /*0a80*/ 	.word	0x0000b720


	//   ....[58]....
        /*0a84*/ 	.word	0x0000b7b0


	//   ....[59]....
        /*0a88*/ 	.word	0x0000b810


	//   ....[60]....
        /*0a8c*/ 	.word	0x0000b8a0


	//   ....[61]....
        /*0a90*/ 	.word	0x0000b900


	//   ....[62]....
        /*0a94*/ 	.word	0x0000b990


	//   ....[63]....
        /*0a98*/ 	.word	0x0000b9f0


	//   ....[64]....
        /*0a9c*/ 	.word	0x0000ba80


	//   ....[65]....
        /*0aa0*/ 	.word	0x0000bae0


	//   ....[66]....
        /*0aa4*/ 	.word	0x0000bb70


	//   ....[67]....
        /*0aa8*/ 	.word	0x0000bc10


	//   ....[68]....
        /*0aac*/ 	.word	0x0000bcb0


	//   ....[69]....
        /*0ab0*/ 	.word	0x0000bd50


	//   ....[70]....
        /*0ab4*/ 	.word	0x0000bdb0


	//   ....[71]....
        /*0ab8*/ 	.word	0x0000be00


	//   ....[72]....
        /*0abc*/ 	.word	0x0000beb0


	//   ....[73]....
        /*0ac0*/ 	.word	0x0000bf20


	//   ....[74]....
        /*0ac4*/ 	.word	0x0000bfc0


	//   ....[75]....
        /*0ac8*/ 	.word	0x0000c020


	//   ....[76]....
        /*0acc*/ 	.word	0x0000c0b0


	//   ....[77]....
        /*0ad0*/ 	.word	0x0000c110


	//   ....[78]....
        /*0ad4*/ 	.word	0x0000c1a0


	//   ....[79]....
        /*0ad8*/ 	.word	0x0000c200


	//   ....[80]....
        /*0adc*/ 	.word	0x0000c290


	//   ....[81]....
        /*0ae0*/ 	.word	0x0000c2f0


	//   ....[82]....
        /*0ae4*/ 	.word	0x0000c390


	//   ....[83]....
        /*0ae8*/ 	.word	0x0000c3e0


	//   ....[84]....
        /*0aec*/ 	.word	0x0000c480


	//   ....[85]....
        /*0af0*/ 	.word	0x0000c4d0


	//   ....[86]....
        /*0af4*/ 	.word	0x0000c530


	//   ....[87]....
        /*0af8*/ 	.word	0x0000c590


	//----- nvinfo : EIATTR_VRC_CTA_INIT_COUNT
	.align		4
.L_1285:
        /*0afc*/ 	.byte	0x02, 0x4a
	.zero		1
	.zero		1


	//----- nvinfo : EIATTR_EXIT_INSTR_OFFSETS
	.align		4
        /*0b00*/ 	.byte	0x04, 0x1c
        /*0b02*/ 	.short	(.L_1287 - .L_1286)


	//   ....[0]....
.L_1286:
        /*0b04*/ 	.word	0x0000b4a0


	//   ....[1]....
        /*0b08*/ 	.word	0x0000b660


	//----- nvinfo : EIATTR_MAX_THREADS
	.align		4
.L_1287:
        /*0b0c*/ 	.byte	0x04, 0x05
        /*0b0e*/ 	.short	(.L_1289 - .L_1288)
.L_1288:
        /*0b10*/ 	.word	0x00000080
        /*0b14*/ 	.word	0x00000001
        /*0b18*/ 	.word	0x00000001


	//----- nvinfo : EIATTR_CRS_STACK_SIZE
	.align		4
.L_1289:
        /*0b1c*/ 	.byte	0x04, 0x1e
        /*0b1e*/ 	.short	(.L_1291 - .L_1290)
.L_1290:
        /*0b20*/ 	.word	0x00000000


	//----- nvinfo : EIATTR_CBANK_PARAM_SIZE
	.align		4
.L_1291:
        /*0b24*/ 	.byte	0x03, 0x19
        /*0b26*/ 	.short	0x01f0


	//----- nvinfo : EIATTR_PARAM_CBANK
	.align		4
        /*0b28*/ 	.byte	0x04, 0x0a
        /*0b2a*/ 	.short	(.L_1293 - .L_1292)
	.align		4
.L_1292:
        /*0b2c*/ 	.word	index@(.nv.constant0._Z25selective_scan_bwd_kernelI32Selective_Scan_bwd_kernel_traitsILi128ELi16ELb0ELb1ELb1ELb0ELb1EffEEv12SSMParamsBwd)
        /*0b30*/ 	.short	0x0380
        /*0b32*/ 	.short	0x01f0


	//----- nvinfo : EIATTR_SW_WAR
	.align		4
.L_1293:
        /*0b34*/ 	.byte	0x04, 0x36
        /*0b36*/ 	.short	(.L_1295 - .L_1294)
.L_1294:
        /*0b38*/ 	.word	0x00000008
.L_1295:


//--------------------- .nv.info._Z25selective_scan_bwd_kernelI32Selective_Scan_bwd_kernel_traitsILi128ELi16ELb0ELb1ELb1ELb1ELb0EffEEv12SSMParamsBwd --------------------------
	.section	.nv.info._Z25selective_scan_bwd_kernelI32Selective_Scan_bwd_kernel_traitsILi128ELi16ELb0ELb1ELb1ELb1ELb0EffEEv12SSMParamsBwd,"",@"SHT_CUDA_INFO"
	.sectionflags	@""
	.align	4


	//----- nvinfo : EIATTR_CUDA_API_VERSION
	.align		4
        /*0000*/ 	.byte	0x04, 0x37
        /*0002*/ 	.short	(.L_1297 - .L_1296)
.L_1296:
        /*0004*/ 	.word	0x00000082


	//----- nvinfo : EIATTR_KPARAM_INFO
	.align		4
.L_1297:
        /*0008*/ 	.byte	0x04, 0x17
        /*000a*/ 	.short	(.L_1299 - .L_1298)
.L_1298:
        /*000c*/ 	.word	0x00000000
        /*0010*/ 	.short	0x0000
        /*0012*/ 	.short	0x0000
        /*0014*/ 	.byte	0x00, 0xf0, 0xc1, 0x07


	//----- nvinfo : EIATTR_SPARSE_MMA_MASK
	.align		4
.L_1299:
        /*0018*/ 	.byte	0x03, 0x50
        /*001a*/ 	.short	0x0000


	//----- nvinfo : EIATTR_MAXREG_COUNT
	.align		4
        /*001c*/ 	.byte	0x03, 0x1b
        /*001e*/ 	.short	0x00a8


	//----- nvinfo : EIATTR_NUM_BARRIERS
	.align		4
        /*0020*/ 	.byte	0x02, 0x4c
        /*0022*/ 	.byte	0x01
	.zero		1


	//----- nvinfo : EIATTR_ANNOTATIONS
	.align		4
        /*0024*/ 	.byte	0x04, 0x55
        /*0026*/ 	.short	(.L_1301 - .L_1300)


	//   ....[0]....
.L_1300:
        /* <DEDUP_REMOVED lines=128> */


	//----- nvinfo : EIATTR_MERCURY_ISA_VERSION
	.align		4
.L_1301:
        /*0818*/ 	.byte	0x03, 0x5f
        /*081a*/ 	.short	0x0101


	//----- nvinfo : EIATTR_INT_WARP_WIDE_INSTR_OFFSETS
	.align		4
        /*081c*/ 	.byte	0x04, 0x31
        /*081e*/ 	.short	(.L_1303 - .L_1302)


	//   ....[0]....
.L_1302:
        /*0820*/ 	.word	0x00007130


	//   ....[1]....
        /*0824*/ 	.word	0x00007750


	//----- nvinfo : EIATTR_COOP_GROUP_MASK_REGIDS
	.align		4
.L_1303:
        /*0828*/ 	.byte	0x04, 0x29
        /*082a*/ 	.short	(.L_1305 - .L_1304)


	//   ....[0]....
.L_1304:
        /*082c*/ 	.word	0xffffffff


	//   ....[1]....
        /*0830*/ 	.word	0xffffffff


	//   ....[2]....
        /*0834*/ 	.word	0xffffffff


	//   ....[3]....
        /*0838*/ 	.word	0xffffffff


	//   ....[4]....
        /*083c*/ 	.word	0xffffffff


	//   ....[5]....
        /*0840*/ 	.word	0xffffffff


	//   ....[6]....
        /*0844*/ 	.word	0xffffffff


	//   ....[7]....
        /*0848*/ 	.word	0xffffffff


	//   ....[8]....
        /*084c*/ 	.word	0xffffffff


	//   ....[9]....
        /*0850*/ 	.word	0xffffffff


	//   ....[10]....
        /*0854*/ 	.word	0xffffffff


	//   ....[11]....
        /*0858*/ 	.word	0xffffffff


	//   ....[12]....
        /*085c*/ 	.word	0xffffffff


	//   ....[13]....
        /*0860*/ 	.word	0xffffffff


	//   ....[14]....
        /*0864*/ 	.word	0xffffffff


	//   ....[15]....
        /*0868*/ 	.word	0xffffffff


	//   ....[16]....
        /*086c*/ 	.word	0xffffffff


	//   ....[17]....
        /*0870*/ 	.word	0xffffffff


	//   ....[18]....
        /*0874*/ 	.word	0xffffffff


	//   ....[19]....
        /*0878*/ 	.word	0xffffffff


	//   ....[20]....
        /*087c*/ 	.word	0xffffffff


	//   ....[21]....
        /*0880*/ 	.word	0xffffffff


	//   ....[22]....
        /*0884*/ 	.word	0xffffffff


	//   ....[23]....
        /*0888*/ 	.word	0xffffffff


	//   ....[24]....
        /*088c*/ 	.word	0xffffffff


	//   ....[25]....
        /*0890*/ 	.word	0xffffffff


	//   ....[26]....
        /*0894*/ 	.word	0xffffffff


	//   ....[27]....
        /*0898*/ 	.word	0xffffffff


	//   ....[28]....
        /*089c*/ 	.word	0xffffffff


	//   ....[29]....
        /*08a0*/ 	.word	0xffffffff


	//   ....[30]....
        /*08a4*/ 	.word	0xffffffff


	//   ....[31]....
        /*08a8*/ 	.word	0xffffffff


	//   ....[32]....
        /*08ac*/ 	.word	0xffffffff


	//   ....[33]....
        /*08b0*/ 	.word	0xffffffff


	//   ....[34]....
        /*08b4*/ 	.word	0xffffffff


	//   ....[35]....
        /*08b8*/ 	.word	0xffffffff


	//   ....[36]....
        /*08bc*/ 	.word	0xffffffff


	//   ....[37]....
        /*08c0*/ 	.word	0xffffffff


	//   ....[38]....
        /*08c4*/ 	.word	0xffffffff


	//   ....[39]....
        /*08c8*/ 	.word	0xffffffff


	//   ....[40]....
        /*08cc*/ 	.word	0xffffffff


	//   ....[41]....
        /*08d0*/ 	.word	0xffffffff


	//   ....[42]....
        /*08d4*/ 	.word	0xffffffff


	//   ....[43]....
        /*08d8*/ 	.word	0xffffffff


	//   ....[44]....
        /*08dc*/ 	.word	0xffffffff


	//   ....[45]....
        /*08e0*/ 	.word	0xffffffff


	//   ....[46]....
        /*08e4*/ 	.word	0xffffffff


	//   ....[47]....
        /*08e8*/ 	.word	0xffffffff


	//   ....[48]....
        /*08ec*/ 	.word	0xffffffff


	//   ....[49]....
        /*08f0*/ 	.word	0xffffffff


	//   ....[50]....
        /*08f4*/ 	.word	0xffffffff


	//   ....[51]....
        /*08f8*/ 	.word	0xffffffff


	//   ....[52]....
        /*08fc*/ 	.word	0xffffffff


	//   ....[53]....
        /*0900*/ 	.word	0x0500009a


	//   ....[54]....
        /*0904*/ 	.word	0x0500009a


	//   ....[55]....
        /*0908*/ 	.word	0x0500009a


	//   ....[56]....
        /*090c*/ 	.word	0x0500009a


	//   ....[57]....
        /*0910*/ 	.word	0x0500009a


	//   ....[58]....
        /*0914*/ 	.word	0x0500009a


	//   ....[59]....
        /*0918*/ 	.word	0x0500009a


	//   ....[60]....
        /*091c*/ 	.word	0x0500009a


	//   ....[61]....
        /*0920*/ 	.word	0x0500009a


	//   ....[62]....
        /*0924*/ 	.word	0x0500009a


	//   ....[63]....
        /*0928*/ 	.word	0x0500009a


	//   ....[64]....
        /*092c*/ 	.word	0x0500009a


	//   ....[65]....
        /*0930*/ 	.word	0x0500009a


	//   ....[66]....
        /*0934*/ 	.word	0x0500009a


	//   ....[67]....
        /*0938*/ 	.word	0x0500009a


	//   ....[68]....
        /*093c*/ 	.word	0x0500009a


	//   ....[69]....
        /*0940*/ 	.word	0x0500009a


	//   ....[70]....
        /*0944*/ 	.word	0x0500009a


	//   ....[71]....
        /*0948*/ 	.word	0x0500009a


	//   ....[72]....
        /*094c*/ 	.word	0x0500009a


	//   ....[73]....
        /*0950*/ 	.word	0x0500009a


	//   ....[74]....
        /*0954*/ 	.word	0x0500009a


	//   ....[75]....
        /*0958*/ 	.word	0x0500009a


	//   ....[76]....
        /*095c*/ 	.word	0x0500009a


	//   ....[77]....
        /*0960*/ 	.word	0x0500009a


	//   ....[78]....
        /*0964*/ 	.word	0x0500009a


	//   ....[79]....
        /*0968*/ 	.word	0x0500009a


	//   ....[80]....
        /*096c*/ 	.word	0x0500009a


	//   ....[81]....
        /*0970*/ 	.word	0x0500009a


	//   ....[82]....
        /*0974*/ 	.word	0x0500009a


	//   ....[83]....
        /*0978*/ 	.word	0x0500009a


	//   ....[84]....
        /*097c*/ 	.word	0x0500009a


	//----- nvinfo : EIATTR_COOP_GROUP_INSTR_OFFSETS
	.align		4
.L_1305:
        /*0980*/ 	.byte	0x04, 0x28
        /*0982*/ 	.short	(.L_1307 - .L_1306)


	//   ....[0]....
.L_1306:
        /*0984*/ 	.word	0x000015b0


	//   ....[1]....
        /*0988*/ 	.word	0x00001c50


	//   ....[2]....
        /*098c*/ 	.word	0x00002230


	//   ....[3]....
        /*0990*/ 	.word	0x00005650


	//   ....[4]....
        /*0994*/ 	.word	0x00005ef0


	//   ....[5]....
        /*0998*/ 	.word	0x00006b60


	//   ....[6]....
        /*099c*/ 	.word	0x00006b70


	//   ....[7]....
        /*09a0*/ 	.word	0x00006bb0


	//   ....[8]....
        /*09a4*/ 	.word	0x00006bc0


	//   ....[9]....
        /*09a8*/ 	.word	0x00006c00


	//   ....[10]....
        /*09ac*/ 	.word	0x00006c10


	//   ....[11]....
        /*09b0*/ 	.word	0x00006c50


	//   ....[12]....
        /*09b4*/ 	.word	0x00006c60


	//   ....[13]....
        /*09b8*/ 	.word	0x00006ca0


	//   ....[14]....
        /*09bc*/ 	.word	0x00006cb0


	//   ....[15]....
        /*09c0*/ 	.word	0x00006d70


	//   ....[16]....
        /*09c4*/ 	.word	0x00006d80


	//   ....[17]....
        /*09c8*/ 	.word	0x00006d90


	//   ....[18]....
        /*09cc*/ 	.word	0x00006da0


	//   ....[19]....
        /*09d0*/ 	.word	0x00007340


	//   ....[20]....
        /*09d4*/ 	.word	0x00007370


	//   ....[21]....
        /*09d8*/ 	.word	0x000073f0


	//   ....[22]....
        /*09dc*/ 	.word	0x00007410


	//   ....[23]....
        /*09e0*/ 	.word	0x00007460


	//   ....[24]....
        /*09e4*/ 	.word	0x00007470


	//   ....[25]....
        /*09e8*/ 	.word	0x000074c0


	//   ....[26]....
        /*09ec*/ 	.word	0x000074d0


	//   ....[27]....
        /*09f0*/ 	.word	0x00007520


	//   ....[28]....
        /*09f4*/ 	.word	0x00007530


	//   ....[29]....
        /*09f8*/ 	.word	0x00007580


	//   ....[30]....
        /*09fc*/ 	.word	0x00007590


	//   ....[31]....
        /*0a00*/ 	.word	0x000075a0


	//   ....[32]....
        /*0a04*/ 	.word	0x000075b0


	//   ....[33]....
        /*0a08*/ 	.word	0x000075e0


	//   ....[34]....
        /*0a0c*/ 	.word	0x000075f0


	//   ....[35]....
        /*0a10*/ 	.word	0x00009440


	//   ....[36]....
        /*0a14*/ 	.word	0x000094c0


	//   ....[37]....
        /*0a18*/ 	.word	0x000094e0


	//   ....[38]....
        /*0a1c*/ 	.word	0x00009500


	//   ....[39]....
        /*0a20*/ 	.word	0x00009540


	//   ....[40]....
        /*0a24*/ 	.word	0x0000a160


	//   ....[41]....
        /*0a28*/ 	.word	0x0000a9c0


	//   ....[42]....
        /*0a2c*/ 	.word	0x0000b170


	//   ....[43]....
        /*0a30*/ 	.word	0x0000b830


	//   ....[44]....
        /*0a34*/ 	.word	0x0000b850


	//   ....[45]....
        /*0a38*/ 	.word	0x0000b880


	//   ....[46]....
        /*0a3c*/ 	.word	0x0000b8c0


	//   ....[47]....
        /*0a40*/ 	.word	0x0000b8e0


	//   ....[48]....
        /*0a44*/ 	.word	0x0000baf0


	//   ....[49]....
        /*0a48*/ 	.word	0x0000bb10


	//   ....[50]....
        /*0a4c*/ 	.word	0x0000bb40


	//   ....[51]....
        /*0a50*/ 	.word	0x0000bb80


	//   ....[52]....
        /*0a54*/ 	.word	0x0000bba0


	//   ....[53]....
        /*0a58*/ 	.word	0x0000bf00


	//   ....[54]....
        /*0a5c*/ 	.word	0x0000bf60


	//   ....[55]....
        /*0a60*/ 	.word	0x0000bff0


	//   ....[56]....
        /*0a64*/ 	.word	0x0000c050


	//   ....[57]....
        /*0a68*/ 	.word	0x0000c0e0


	//   ....[58]....
        /*0a6c*/ 	.word	0x0000c140


	//   ....[59]....
        /*0a70*/ 	.word	0x0000c1d0


	//   ....[60]....
        /*0a74*/ 	.word	0x0000c230


	//   ....[61]....
        /*0a78*/ 	.word	0x0000c2c0


	//   ....[62]....
        /*0a7c*/ 	.word	0x0000c320


	//   ....[63]....
        /*0a80*/ 	.word	0x0000c3b0


	//   ....[64]....
        /*0a84*/ 	.word	0x0000c450


	//   ....[65]....
        /*0a88*/ 	.word	0x0000c4f0


	//   ....[66]....
        /*0a8c*/ 	.word	0x0000c590


	//   ....[67]....
        /*0a90*/ 	.word	0x0000c5f0


	//   ....[68]....
        /*0a94*/ 	.word	0x0000c640


	//   ....[69]....
        /*0a98*/ 	.word	0x0000c6f0


	//   ....[70]....
        /*0a9c*/ 	.word	0x0000c760


	//   ....[71]....
        /*0aa0*/ 	.word	0x0000c800


	//   ....[72]....
        /*0aa4*/ 	.word	0x0000c860


	//   ....[73]....
        /*0aa8*/ 	.word	0x0000c8f0


	//   ....[74]....
        /*0aac*/ 	.word	0x0000c950


	//   ....[75]....
        /*0ab0*/ 	.word	0x0000c9e0


	//   ....[76]....
        /*0ab4*/ 	.word	0x0000ca40


	//   ....[77]....
        /*0ab8*/ 	.word	0x0000cad0


	//   ....[78]....
        /*0abc*/ 	.word	0x0000cb30


	//   ....[79]....
        /*0ac0*/ 	.word	0x0000cbd0


	//   ....[80]....
        /*0ac4*/ 	.word	0x0000cc20


	//   ....[81]....
        /*0ac8*/ 	.word	0x0000ccb0


	//   ....[82]....
        /*0acc*/ 	.word	0x0000cd00


	//   ....[83]....
        /*0ad0*/ 	.word	0x0000cd60


	//   ....[84]....
        /*0ad4*/ 	.word	0x0000cdc0


	//----- nvinfo : EIATTR_VRC_CTA_INIT_COUNT
	.align		4
.L_1307:
        /*0ad8*/ 	.byte	0x02, 0x4a
	.zero		1
	.zero		1


	//----- nvinfo : EIATTR_EXIT_INSTR_OFFSETS
	.align		4
        /*0adc*/ 	.byte	0x04, 0x1c
        /*0ade*/ 	.short	(.L_1309 - .L_1308)


	//   ....[0]....
.L_1308:
        /*0ae0*/ 	.word	0x0000bce0


	//   ....[1]....
        /*0ae4*/ 	.word	0x0000bea0


	//----- nvinfo : EIATTR_MAX_THREADS
	.align		4
.L_1309:
        /*0ae8*/ 	.byte	0x04, 0x05
        /*0aea*/ 	.short	(.L_1311 - .L_1310)
.L_1310:
        /*0aec*/ 	.word	0x00000080
        /*0af0*/ 	.word	0x00000001
        /*0af4*/ 	.word	0x00000001


	//----- nvinfo : EIATTR_CRS_STACK_SIZE
	.align		4
.L_1311:
        /*0af8*/ 	.byte	0x04, 0x1e
        /*0afa*/ 	.short	(.L_1313 - .L_1312)
.L_1312:
        /*0afc*/ 	.word	0x00000000


	//----- nvinfo : EIATTR_CBANK_PARAM_SIZE
	.align		4
.L_1313:
        /*0b00*/ 	.byte	0x03, 0x19
        /*0b02*/ 	.short	0x01f0


	//----- nvinfo : EIATTR_PARAM_CBANK
	.align		4
        /*0b04*/ 	.byte	0x04, 0x0a
        /*0b06*/ 	.short	(.L_1315 - .L_1314)
	.align		4
.L_1314:
        /*0b08*/ 	.word	index@(.nv.constant0._Z25selective_scan_bwd_kernelI32Selective_Scan_bwd_kernel_traitsILi128ELi16ELb0ELb1ELb1ELb1ELb0EffEEv12SSMParamsBwd)
        /*0b0c*/ 	.short	0x0380
        /*0b0e*/ 	.short	0x01f0


	//----- nvinfo : EIATTR_SW_WAR
	.align		4
.L_1315:
        /*0b10*/ 	.byte	0x04, 0x36
        /*0b12*/ 	.short	(.L_1317 - .L_1316)
.L_1316:
        /*0b14*/ 	.word	0x00000008
.L_1317:


//--------------------- .nv.info._Z25selective_scan_bwd_kernelI32Selective_Scan_bwd_kernel_traitsILi128ELi16ELb0ELb1ELb1ELb1ELb1EffEEv12SSMParamsBwd --------------------------
	.section	.nv.info._Z25selective_scan_bwd_kernelI32Selective_Scan_bwd_kernel_traitsILi128ELi16ELb0ELb1ELb1ELb1ELb1EffEEv12SSMParamsBwd,"",@"SHT_CUDA_INFO"
	.sectionflags	@""
	.align	4


	//----- nvinfo : EIATTR_CUDA_API_VERSION
	.align		4
        /*0000*/ 	.byte	0x04, 0x37
        /*0002*/ 	.short	(.L_1319 - .L_1318)
.L_1318:
        /*0004*/ 	.word	0x00000082


	//----- nvinfo : EIATTR_KPARAM_INFO
	.align		4
.L_1319:
        /*0008*/ 	.byte	0x04, 0x17
        /*000a*/ 	.short	(.L_1321 - .L_1320)
.L_1320:
        /*000c*/ 	.word	0x00000000
        /*0010*/ 	.short	0x0000
        /*0012*/ 	.short	0x0000
        /*0014*/ 	.byte	0x00, 0xf0, 0xc1, 0x07


	//----- nvinfo : EIATTR_SPARSE_MMA_MASK
	.align		4
.L_1321:
        /*0018*/ 	.byte	0x03, 0x50
        /*001a*/ 	.short	0x0000


	//----- nvinfo : EIATTR_MAXREG_COUNT
	.align		4
        /*001c*/ 	.byte	0x03, 0x1b
        /*001e*/ 	.short	0x00a8


	//----- nvinfo : EIATTR_NUM_BARRIERS
	.align		4
        /*0020*/ 	.byte	0x02, 0x4c
        /*0022*/ 	.byte	0x01
	.zero		1


	//----- nvinfo : EIATTR_ANNOTATIONS
	.align		4
        /*0024*/ 	.byte	0x04, 0x55
        /*0026*/ 	.short	(.L_1323 - .L_1322)


	//   ....[0]....
.L_1322:
        /* <DEDUP_REMOVED lines=131> */


	//----- nvinfo : EIATTR_MERCURY_ISA_VERSION
	.align		4
.L_1323:
        /*0848*/ 	.byte	0x03, 0x5f
        /*084a*/ 	.short	0x0101


	//----- nvinfo : EIATTR_INT_WARP_WIDE_INSTR_OFFSETS
	.align		4
        /*084c*/ 	.byte	0x04, 0x31
        /*084e*/ 	.short	(.L_1325 - .L_1324)


	//   ....[0]....
.L_1324:
        /*0850*/ 	.word	0x00006640


	//   ....[1]....
        /*0854*/ 	.word	0x000096f0


	//   ....[2]....
        /*0858*/ 	.word	0x00009d10


	//----- nvinfo : EIATTR_COOP_GROUP_MASK_REGIDS
	.align		4
.L_1325:
        /*085c*/ 	.byte	0x04, 0x29
        /*085e*/ 	.short	(.L_1327 - .L_1326)


	//   ....[0]....
.L_1326:
        /*0860*/ 	.word	0xffffffff


	//   ....[1]....
        /*0864*/ 	.word	0xffffffff


	//   ....[2]....
        /*0868*/ 	.word	0xffffffff


	//   ....[3]....
        /*086c*/ 	.word	0xffffffff


	//   ....[4]....
        /*0870*/ 	.word	0xffffffff


	//   ....[5]....
        /*0874*/ 	.word	0xffffffff


	//   ....[6]....
        /*0878*/ 	.word	0xffffffff


	//   ....[7]....
        /*087c*/ 	.word	0xffffffff


	//   ....[8]....
        /*0880*/ 	.word	0xffffffff


	//   ....[9]....
        /*0884*/ 	.word	0xffffffff


	//   ....[10]....
        /*0888*/ 	.word	0xffffffff


	//   ....[11]....
        /*088c*/ 	.word	0xffffffff


	//   ....[12]....
        /*0890*/ 	.word	0xffffffff


	//   ....[13]....
        /*0894*/ 	.word	0xffffffff


	//   ....[14]....
        /*0898*/ 	.word	0xffffffff


	//   ....[15]....
        /*089c*/ 	.word	0xffffffff


	//   ....[16]....
        /*08a0*/ 	.word	0xffffffff


	//   ....[17]....
        /*08a4*/ 	.word	0xffffffff


	//   ....[18]....
        /*08a8*/ 	.word	0xffffffff


	//   ....[19]....
        /*08ac*/ 	.word	0xffffffff


	//   ....[20]....
        /*08b0*/ 	.word	0xffffffff


	//   ....[21]....
        /*08b4*/ 	.word	0xffffffff


	//   ....[22]....
        /*08b8*/ 	.word	0xffffffff


	//   ....[23]....
        /*08bc*/ 	.word	0xffffffff


	//   ....[24]....
        /*08c0*/ 	.word	0xffffffff


	//   ....[25]....
        /*08c4*/ 	.word	0xffffffff


	//   ....[26]....
        /*08c8*/ 	.word	0xffffffff


	//   ....[27]....
        /*08cc*/ 	.word	0xffffffff


	//   ....[28]....
        /*08d0*/ 	.word	0xffffffff


	//   ....[29]....
        /*08d4*/ 	.word	0xffffffff


	//   ....[30]....
        /*08d8*/ 	.word	0xffffffff


	//   ....[31]....
        /*08dc*/ 	.word	0xffffffff


	//   ....[32]....
        /*08e0*/ 	.word	0xffffffff


	//   ....[33]....
        /*08e4*/ 	.word	0xffffffff


	//   ....[34]....
        /*08e8*/ 	.word	0xffffffff


	//   ....[35]....
        /*08ec*/ 	.word	0xffffffff


	//   ....[36]....
        /*08f0*/ 	.word	0xffffffff


	//   ....[37]....
        /*08f4*/ 	.word	0xffffffff


	//   ....[38]....
        /*08f8*/ 	.word	0xffffffff


	//   ....[39]....
        /*08fc*/ 	.word	0xffffffff


	//   ....[40]....
        /*0900*/ 	.word	0xffffffff


	//   ....[41]....
        /*0904*/ 	.word	0xffffffff


	//   ....[42]....
        /*0908*/ 	.word	0xffffffff


	//   ....[43]....
        /*090c*/ 	.word	0xffffffff


	//   ....[44]....
        /*0910*/ 	.word	0xffffffff


	//   ....[45]....
        /*0914*/ 	.word	0xffffffff


	//   ....[46]....
        /*0918*/ 	.word	0xffffffff


	//   ....[47]....
        /*091c*/ 	.word	0xffffffff


	//   ....[48]....
        /*0920*/ 	.word	0xffffffff


	//   ....[49]....
        /*0924*/ 	.word	0xffffffff


	//   ....[50]....
        /*0928*/ 	.word	0xffffffff


	//   ....[51]....
        /*092c*/ 	.word	0xffffffff


	//   ....[52]....
        /*0930*/ 	.word	0xffffffff


	//   ....[53]....
        /*0934*/ 	.word	0xffffffff


	//   ....[54]....
        /*0938*/ 	.word	0xffffffff


	//   ....[55]....
        /*093c*/ 	.word	0xffffffff


	//   ....[56]....
        /*0940*/ 	.word	0xffffffff


	//   ....[57]....
        /*0944*/ 	.word	0x0500009a


	//   ....[58]....
        /*0948*/ 	.word	0x0500009a


	//   ....[59]....
        /*094c*/ 	.word	0x0500009a


	//   ....[60]....
        /*0950*/ 	.word	0x0500009a


	//   ....[61]....
        /*0954*/ 	.word	0x0500009a


	//   ....[62]....
        /*0958*/ 	.word	0x0500009a


	//   ....[63]....
        /*095c*/ 	.word	0x0500009a


	//   ....[64]....
        /*0960*/ 	.word	0x0500009a


	//   ....[65]....
        /*0964*/ 	.word	0x0500009a


	//   ....[66]....
        /*0968*/ 	.word	0x0500009a


	//   ....[67]....
        /*096c*/ 	.word	0x0500009a


	//   ....[68]....
        /*0970*/ 	.word	0x0500009a


	//   ....[69]....
        /*0974*/ 	.word	0x0500009a


	//   ....[70]....
        /*0978*/ 	.word	0x0500009a


	//   ....[71]....
        /*097c*/ 	.word	0x0500009a


	//   ....[72]....
        /*0980*/ 	.word	0x0500009a


	//   ....[73]....
        /*0984*/ 	.word	0x0500009a


	//   ....[74]....
        /*0988*/ 	.word	0x0500009a


	//   ....[75]....
        /*098c*/ 	.word	0x0500009a


	//   ....[76]....
        /*0990*/ 	.word	0x0500009a


	//   ....[77]....
        /*0994*/ 	.word	0x0500009a


	//   ....[78]....
        /*0998*/ 	.word	0x0500009a


	//   ....[79]....
        /*099c*/ 	.word	0x0500009a


	//   ....[80]....
        /*09a0*/ 	.word	0x0500009a


	//   ....[81]....
        /*09a4*/ 	.word	0x0500009a


	//   ....[82]....
        /*09a8*/ 	.word	0x0500009a


	//   ....[83]....
        /*09ac*/ 	.word	0x0500009a


	//   ....[84]....
        /*09b0*/ 	.word	0x0500009a


	//   ....[85]....
        /*09b4*/ 	.word	0x0500009a


	//   ....[86]....
        /*09b8*/ 	.word	0x0500009a


	//   ....[87]....
        /*09bc*/ 	.word	0x0500009a


	//   ....[88]....
        /*09c0*/ 	.word	0x0500009a


	//----- nvinfo : EIATTR_COOP_GROUP_INSTR_OFFSETS
	.align		4
.L_1327:
        /*09c4*/ 	.byte	0x04, 0x28
        /*09c6*/ 	.short	(.L_1329 - .L_1328)


	//   ....[0]....
.L_1328:
        /*09c8*/ 	.word	0x000015d0


	//   ....[1]....
        /*09cc*/ 	.word	0x00001ce0


	//   ....[2]....
        /*09d0*/ 	.word	0x00002360


	//   ....[3]....
        /*09d4*/ 	.word	0x00004de0


	//   ....[4]....
        /*09d8*/ 	.word	0x000053b0


	//   ....[5]....
        /*09dc*/ 	.word	0x00005e60


	//   ....[6]....
        /*09e0*/ 	.word	0x00006880


	//   ....[7]....
        /*09e4*/ 	.word	0x00007c20


	//   ....[8]....
        /*09e8*/ 	.word	0x00008540


	//   ....[9]....
        /*09ec*/ 	.word	0x00009140


	//   ....[10]....
        /*09f0*/ 	.word	0x00009150


	//   ....[11]....
        /*09f4*/ 	.word	0x00009190


	//   ....[12]....
        /*09f8*/ 	.word	0x000091a0


	//   ....[13]....
        /*09fc*/ 	.word	0x000091e0


	//   ....[14]....
        /*0a00*/ 	.word	0x000091f0


	//   ....[15]....
        /*0a04*/ 	.word	0x00009230


	//   ....[16]....
        /*0a08*/ 	.word	0x00009240


	//   ....[17]....
        /*0a0c*/ 	.word	0x00009280


	//   ....[18]....
        /*0a10*/ 	.word	0x00009290


	//   ....[19]....
        /*0a14*/ 	.word	0x00009330


	//   ....[20]....
        /*0a18*/ 	.word	0x00009340


	//   ....[21]....
        /*0a1c*/ 	.word	0x00009350


	//   ....[22]....
        /*0a20*/ 	.word	0x00009360


	//   ....[23]....
        /*0a24*/ 	.word	0x00009900


	//   ....[24]....
        /*0a28*/ 	.word	0x00009930


	//   ....[25]....
        /*0a2c*/ 	.word	0x000099b0


	//   ....[26]....
        /*0a30*/ 	.word	0x000099d0


	//   ....[27]....
        /*0a34*/ 	.word	0x00009a20


	//   ....[28]....
        /*0a38*/ 	.word	0x00009a30


	//   ....[29]....
        /*0a3c*/ 	.word	0x00009a80


	//   ....[30]....
        /*0a40*/ 	.word	0x00009a90


	//   ....[31]....
        /*0a44*/ 	.word	0x00009ae0


	//   ....[32]....
        /*0a48*/ 	.word	0x00009af0


	//   ....[33]....
        /*0a4c*/ 	.word	0x00009b40


	//   ....[34]....
        /*0a50*/ 	.word	0x00009b50


	//   ....[35]....
        /*0a54*/ 	.word	0x00009b60


	//   ....[36]....
        /*0a58*/ 	.word	0x00009b70


	//   ....[37]....
        /*0a5c*/ 	.word	0x00009ba0


	//   ....[38]....
        /*0a60*/ 	.word	0x00009bb0


	//   ....[39]....
        /*0a64*/ 	.word	0x0000ba40


	//   ....[40]....
        /*0a68*/ 	.word	0x0000ba90


	//   ....[41]....
        /*0a6c*/ 	.word	0x0000bab0


	//   ....[42]....
        /*0a70*/ 	.word	0x0000bad0


	//   ....[43]....
        /*0a74*/ 	.word	0x0000bc90


	//   ....[44]....
        /*0a78*/ 	.word	0x0000c740


	//   ....[45]....
        /*0a7c*/ 	.word	0x0000cf30


	//   ....[46]....
        /*0a80*/ 	.word	0x0000d710


	//   ....[47]....
        /*0a84*/ 	.word	0x0000ddc0


	//   ....[48]....
        /*0a88*/ 	.word	0x0000dde0


	//   ....[49]....
        /*0a8c*/ 	.word	0x0000de10


	//   ....[50]....
        /*0a90*/ 	.word	0x0000de50


	//   ....[51]....
        /*0a94*/ 	.word	0x0000de70


	//   ....[52]....
        /*0a98*/ 	.word	0x0000e080


	//   ....[53]....
        /*0a9c*/ 	.word	0x0000e0a0


	//   ....[54]....
        /*0aa0*/ 	.word	0x0000e0d0


	//   ....[55]....
        /*0aa4*/ 	.word	0x0000e110


	//   ....[56]....
        /*0aa8*/ 	.word	0x0000e130


	//   ....[57]....
        /*0aac*/ 	.word	0x0000e490


	//   ....[58]....
        /*0ab0*/ 	.word	0x0000e4f0


	//   ....[59]....
        /*0ab4*/ 	.word	0x0000e580


	//   ....[60]....
        /*0ab8*/ 	.word	0x0000e5e0


	//   ....[61]....
        /*0abc*/ 	.word	0x0000e670


	//   ....[62]....
        /*0ac0*/ 	.word	0x0000e6d0


	//   ....[63]....
        /*0ac4*/ 	.word	0x0000e760


	//   ....[64]....
        /*0ac8*/ 	.word	0x0000e7c0


	//   ....[65]....
        /*0acc*/ 	.word	0x0000e850


	//   ....[66]....
        /*0ad0*/ 	.word	0x0000e8b0


	//   ....[67]....
        /*0ad4*/ 	.word	0x0000e940


	//   ....[68]....
        /*0ad8*/ 	.word	0x0000e9e0


	//   ....[69]....
        /*0adc*/ 	.word	0x0000ea80


	//   ....[70]....
        /*0ae0*/ 	.word	0x0000eb20


	//   ....[71]....
        /*0ae4*/ 	.word	0x0000eb80


	//   ....[72]....
        /*0ae8*/ 	.word	0x0000ebd0


	//   ....[73]....
        /*0aec*/ 	.word	0x0000ec80


	//   ....[74]....
        /*0af0*/ 	.word	0x0000ecf0


	//   ....[75]....
        /*0af4*/ 	.word	0x0000ed90


	//   ....[76]....
        /*0af8*/ 	.word	0x0000edf0


	//   ....[77]....
        /*0afc*/ 	.word	0x0000ee80


	//   ....[78]....
        /*0b00*/ 	.word	0x0000eee0


	//   ....[79]....
        /*0b04*/ 	.word	0x0000ef70


	//   ....[80]....
        /*0b08*/ 	.word	0x0000efd0


	//   ....[81]....
        /*0b0c*/ 	.word	0x0000f060


	//   ....[82]....
        /*0b10*/ 	.word	0x0000f0c0


	//   ....[83]....
        /*0b14*/ 	.word	0x0000f160


	//   ....[84]....
        /*0b18*/ 	.word	0x0000f1b0


	//   ....[85]....
        /*0b1c*/ 	.word	0x0000f240


	//   ....[86]....
        /*0b20*/ 	.word	0x0000f290


	//   ....[87]....
        /*0b24*/ 	.word	0x0000f2f0


	//   ....[88]....
        /*0b28*/ 	.word	0x0000f350


	//----- nvinfo : EIATTR_VRC_CTA_INIT_COUNT
	.align		4
.L_1329:
        /*0b2c*/ 	.byte	0x02, 0x4a
	.zero		1
	.zero		1


	//----- nvinfo : EIATTR_EXIT_INSTR_OFFSETS
	.align		4
        /*0b30*/ 	.byte	0x04, 0x1c
        /*0b32*/ 	.short	(.L_1331 - .L_1330)


	//   ....[0]....
.L_1330:
        /*0b34*/ 	.word	0x0000e270


	//   ....[1]....
        /*0b38*/ 	.word	0x0000e430


	//----- nvinfo : EIATTR_MAX_THREADS
	.align		4
.L_1331:
        /*0b3c*/ 	.byte	0x04, 0x05
        /*0b3e*/ 	.short	(.L_1333 - .L_1332)
.L_1332:
        /*0b40*/ 	.word	0x00000080
        /*0b44*/ 	.word	0x00000001
        /*0b48*/ 	.word	0x00000001


	//----- nvinfo : EIATTR_CRS_STACK_SIZE
	.align		4
.L_1333:
        /*0b4c*/ 	.byte	0x04, 0x1e
        /*0b4e*/ 	.short	(.L_1335 - .L_1334)
.L_1334:
        /*0b50*/ 	.word	0x00000000


	//----- nvinfo : EIATTR_CBANK_PARAM_SIZE
	.align		4
.L_1335:
        /*0b54*/ 	.byte	0x03, 0x19
        /*0b56*/ 	.short	0x01f0


	//----- nvinfo : EIATTR_PARAM_CBANK
	.align		4
        /*0b58*/ 	.byte	0x04, 0x0a
        /*0b5a*/ 	.short	(.L_1337 - .L_1336)
	.align		4
.L_1336:
        /*0b5c*/ 	.word	index@(.nv.constant0._Z25selective_scan_bwd_kernelI32Selective_Scan_bwd_kernel_traitsILi128ELi16ELb0ELb1ELb1ELb1ELb1EffEEv12SSMParamsBwd)
        /*0b60*/ 	.short	0x0380
        /*0b62*/ 	.short	0x01f0


	//----- nvinfo : EIATTR_SW_WAR
	.align		4
.L_1337:
        /*0b64*/ 	.byte	0x04, 0x36
        /*0b66*/ 	.short	(.L_1339 - .L_1338)
.L_1338:
        /*0b68*/ 	.word	0x00000008
.L_1339:


//--------------------- .nv.info._Z25selective_scan_bwd_kernelI32Selective_Scan_bwd_kernel_traitsILi128ELi16ELb1ELb0ELb0ELb0ELb0EffEEv12SSMParamsBwd --------------------------
	.section	.nv.info._Z25selective_scan_bwd_kernelI32Selective_Scan_bwd_kernel_traitsILi128ELi16ELb1ELb0ELb0ELb0ELb0EffEEv12SSMParamsBwd,"",@"SHT_CUDA_INFO"
	.sectionflags	@""
	.align	4


	//----- nvinfo : EIATTR_CUDA_API_VERSION
	.align		4
        /*0000*/ 	.byte	0x04, 0x37
        /*0002*/ 	.short	(.L_1341 - .L_1340)
.L_1340:
        /*0004*/ 	.word	0x00000082


	//----- nvinfo : EIATTR_KPARAM_INFO
	.align		4
.L_1341:
        /*0008*/ 	.byte	0x04, 0x17
        /*000a*/ 	.short	(.L_1343 - .L_1342)
.L_1342:
        /*000c*/ 	.word	0x00000000
        /*0010*/ 	.short	0x0000
        /*0012*/ 	.short	0x0000
        /*0014*/ 	.byte	0x00, 0xf0, 0xc1, 0x07


	//----- nvinfo : EIATTR_SPARSE_MMA_MASK
	.align		4
.L_1343:
        /*0018*/ 	.byte	0x03, 0x50
        /*001a*/ 	.short	0x0000


	//----- nvinfo : EIATTR_MAXREG_COUNT
	.align		4
        /*001c*/ 	.byte	0x03, 0x1b
        /*001e*/ 	.short	0x00a8


	//----- nvinfo : EIATTR_NUM_BARRIERS
	.align		4
        /*0020*/ 	.byte	0x02, 0x4c
        /*0022*/ 	.byte	0x01
	.zero		1


	//----- nvinfo : EIATTR_MERCURY_ISA_VERSION
	.align		4
        /*0024*/ 	.byte	0x03, 0x5f
        /*0026*/ 	.short	0x0101


	//----- nvinfo : EIATTR_INT_WARP_WIDE_INSTR_OFFSETS
	.align		4
        /*0028*/ 	.byte	0x04, 0x31
        /*002a*/ 	.short	(.L_1345 - .L_1344)


	//   ....[0]....
.L_1344:
        /*002c*/ 	.word	0x00001540


	//----- nvinfo : EIATTR_COOP_GROUP_MASK_REGIDS
	.align		4
.L_1345:
        /*0030*/ 	.byte	0x04, 0x29
        /*0032*/ 	.short	(.L_1347 - .L_1346)


	//   ....[0]....
.L_1346:
        /*0034*/ 	.word	0xffffffff


	//   ....[1]....
        /*0038*/ 	.word	0xffffffff


	//   ....[2]....
        /*003c*/ 	.word	0xffffffff


	//   ....[3]....
        /*0040*/ 	.word	0xffffffff


	//   ....[4]....
        /*0044*/ 	.word	0xffffffff


	//   ....[5]....
        /*0048*/ 	.word	0xffffffff


	//   ....[6]....
        /*004c*/ 	.word	0xffffffff


	//   ....[7]....
        /*0050*/ 	.word	0xffffffff


	//   ....[8]....
        /*0054*/ 	.word	0xffffffff


	//   ....[9]....
        /*0058*/ 	.word	0xffffffff


	//   ....[10]....
        /*005c*/ 	.word	0xffffffff


	//   ....[11]....
        /*0060*/ 	.word	0xffffffff


	//   ....[12]....
        /*0064*/ 	.word	0xffffffff


	//   ....[13]....
        /*0068*/ 	.word	0xffffffff


	//   ....[14]....
        /*006c*/ 	.word	0xffffffff


	//   ....[15]....
        /*0070*/ 	.word	0xffffffff


	//   ....[16]....
        /*0074*/ 	.word	0xffffffff


	//   ....[17]....
        /*0078*/ 	.word	0xffffffff


	//   ....[18]....
        /*007c*/ 	.word	0xffffffff


	//   ....[19]....
        /*0080*/ 	.word	0xffffffff


	//   ....[20]....
        /*0084*/ 	.word	0xffffffff


	//   ....[21]....
        /*0088*/ 	.word	0xffffffff


	//   ....[22]....
        /*008c*/ 	.word	0xffffffff


	//   ....[23]....
        /*0090*/ 	.word	0xffffffff


	//   ....[24]....
        /*0094*/ 	.word	0xffffffff


	//   ....[25]....
        /*0098*/ 	.word	0xffffffff


	//   ....[26]....
        /*009c*/ 	.word	0xffffffff


	//   ....[27]....
        /*00a0*/ 	.word	0xffffffff


	//   ....[28]....
        /*00a4*/ 	.word	0xffffffff


	//   ....[29]....
        /*00a8*/ 	.word	0xffffffff


	//   ....[30]....
        /*00ac*/ 	.word	0xffffffff


	//   ....[31]....
        /*00b0*/ 	.word	0xffffffff


	//   ....[32]....
        /*00b4*/ 	.word	0xffffffff


	//   ....[33]....
        /*00b8*/ 	.word	0xffffffff


	//   ....[34]....
        /*00bc*/ 	.word	0xffffffff


	//   ....[35]....
        /*00c0*/ 	.word	0xffffffff


	//   ....[36]....
        /*00c4*/ 	.word	0xffffffff


	//   ....[37]....
        /*00c8*/ 	.word	0xffffffff


	//   ....[38]....
        /*00cc*/ 	.word	0xffffffff


	//   ....[39]....
        /*00d0*/ 	.word	0xffffffff


	//   ....[40]....
        /*00d4*/ 	.word	0xffffffff


	//   ....[41]....
        /*00d8*/ 	.word	0xffffffff


	//   ....[42]....
        /*00dc*/ 	.word	0xffffffff


	//   ....[43]....
        /*00e0*/ 	.word	0xffffffff


	//   ....[44]....
        /*00e4*/ 	.word	0xffffffff


	//   ....[45]....
        /*00e8*/ 	.word	0xffffffff


	//   ....[46]....
        /*00ec*/ 	.word	0xffffffff


	//   ....[47]....
        /*00f0*/ 	.word	0xffffffff


	//   ....[48]....
        /*00f4*/ 	.word	0xffffffff


	//   ....[49]....
        /*00f8*/ 	.word	0xffffffff


	//   ....[50]....
        /*00fc*/ 	.word	0xffffffff


	//   ....[51]....
        /*0100*/ 	.word	0xffffffff


	//   ....[52]....
        /*0104*/ 	.word	0xffffffff


	//   ....[53]....
        /*0108*/ 	.word	0xffffffff


	//   ....[54]....
        /*010c*/ 	.word	0xffffffff


	//   ....[55]....
        /*0110*/ 	.word	0x05000097


	//   ....[56]....
        /*0114*/ 	.word	0x05000097


	//   ....[57]....
        /*0118*/ 	.word	0x05000097


	//   ....[58]....
        /*011c*/ 	.word	0x05000097


	//   ....[59]....
        /*0120*/ 	.word	0x05000097


	//   ....[60]....
        /*0124*/ 	.word	0x05000097


	//   ....[61]....
        /*0128*/ 	.word	0x05000097


	//   ....[62]....
        /*012c*/ 	.word	0x05000097


	//   ....[63]....
        /*0130*/ 	.word	0x05000097


	//   ....[64]....
        /*0134*/ 	.word	0x05000097


	//   ....[65]....
        /*0138*/ 	.word	0x05000097


	//   ....[66]....
        /*013c*/ 	.word	0x05000097


	//   ....[67]....
        /*0140*/ 	.word	0x05000097


	//   ....[68]....
        /*0144*/ 	.word	0x05000097


	//   ....[69]....
        /*0148*/ 	.word	0x05000097


	//   ....[70]....
        /*014c*/ 	.word	0x05000097


	//   ....[71]....
        /*0150*/ 	.word	0x05000097


	//   ....[72]....
        /*0154*/ 	.word	0x05000097


	//   ....[73]....
        /*0158*/ 	.word	0x05000097


	//   ....[74]....
        /*015c*/ 	.word	0x05000097


	//   ....[75]....
        /*0160*/ 	.word	0x05000097


	//   ....[76]....
        /*0164*/ 	.word	0x05000097


	//   ....[77]....
        /*0168*/ 	.word	0x05000097


	//   ....[78]....
        /*016c*/ 	.word	0x05000097


	//   ....[79]....
        /*0170*/ 	.word	0x05000097


	//   ....[80]....
        /*0174*/ 	.word	0x05000097


	//   ....[81]....
        /*0178*/ 	.word	0x05000097


	//   ....[82]....
        /*017c*/ 	.word	0x05000097


	//   ....[83]....
        /*0180*/ 	.word	0x05000097


	//   ....[84]....
        /*0184*/ 	.word	0x05000097


	//   ....[85]....
        /*0188*/ 	.word	0x05000097


	//   ....[86]....
        /*018c*/ 	.word	0x05000097


	//----- nvinfo : EIATTR_COOP_GROUP_INSTR_OFFSETS
	.align		4
.L_1347:
        /*0190*/ 	.byte	0x04, 0x28
        /*0192*/ 	.short	(.L_1349 - .L_1348)


	//   ....[0]....
.L_1348:
        /*0194*/ 	.word	0x000006d0


	//   ....[1]....
        /*0198*/ 	.word	0x000007e0


	//   ....[2]....
        /*019c*/ 	.word	0x00000930


	//   ....[3]....
        /*01a0*/ 	.word	0x000019c0


	//   ....[4]....
        /*01a4*/ 	.word	0x000019d0


	//   ....[5]....
        /*01a8*/ 	.word	0x00001a10


	//   ....[6]....
        /*01ac*/ 	.word	0x00001a20


	//   ....[7]....
        /*01b0*/ 	.word	0x00001a60


	//   ....[8]....
        /*01b4*/ 	.word	0x00001a70


	//   ....[9]....
        /*01b8*/ 	.word	0x00001ab0


	//   ....[10]....
        /*01bc*/ 	.word	0x00001ac0


	//   ....[11]....
        /*01c0*/ 	.word	0x00001b00


	//   ....[12]....
        /*01c4*/ 	.word	0x00001b10


	//   ....[13]....
        /*01c8*/ 	.word	0x00001bb0


	//   ....[14]....
        /*01cc*/ 	.word	0x00001bc0


	//   ....[15]....
        /*01d0*/ 	.word	0x00001bd0


	//   ....[16]....
        /*01d4*/ 	.word	0x00001be0


	//   ....[17]....
        /*01d8*/ 	.word	0x00002140


	//   ....[18]....
        /*01dc*/ 	.word	0x00002170


	//   ....[19]....
        /*01e0*/ 	.word	0x00002190


	//   ....[20]....
        /*01e4*/ 	.word	0x000021a0


	//   ....[21]....
        /*01e8*/ 	.word	0x000021f0


	//   ....[22]....
        /*01ec*/ 	.word	0x00002210


	//   ....[23]....
        /*01f0*/ 	.word	0x00002260


	//   ....[24]....
        /*01f4*/ 	.word	0x00002280


	//   ....[25]....
        /*01f8*/ 	.word	0x000022d0


	//   ....[26]....
        /*01fc*/ 	.word	0x000022e0


	//   ....[27]....
        /*0200*/ 	.word	0x00002330


	//   ....[28]....
        /*0204*/ 	.word	0x00002340


	//   ....[29]....
        /*0208*/ 	.word	0x00002390


	//   ....[30]....
        /*020c*/ 	.word	0x000023a0


	//   ....[31]....
        /*0210*/ 	.word	0x000023b0


	//   ....[32]....
        /*0214*/ 	.word	0x000023c0


	//   ....[33]....
        /*0218*/ 	.word	0x00002b20


	//   ....[34]....
        /*021c*/ 	.word	0x00002bd0


	//   ....[35]....
        /*0220*/ 	.word	0x00002bf0


	//   ....[36]....
        /*0224*/ 	.word	0x00002c20


	//   ....[37]....
        /*0228*/ 	.word	0x00002c40


	//   ....[38]....
        /*022c*/ 	.word	0x00002c70


	//   ....[39]....
        /*0230*/ 	.word	0x00002c90


	//   ....[40]....
        /*0234*/ 	.word	0x00002cc0


	//   ....[41]....
        /*0238*/ 	.word	0x00002db0


	//   ....[42]....
        /*023c*/ 	.word	0x00002e90


	//   ....[43]....
        /*0240*/ 	.word	0x000034b0


	//   ....[44]....
        /*0244*/ 	.word	0x00003790


	//   ....[45]....
        /*0248*/ 	.word	0x00003970


	//   ....[46]....
        /*024c*/ 	.word	0x000039c0


	//   ....[47]....
        /*0250*/ 	.word	0x00003a20


	//   ....[48]....
        /*0254*/ 	.word	0x00003a70


	//   ....[49]....
        /*0258*/ 	.word	0x00003a90


	//   ....[50]....
        /*025c*/ 	.word	0x00003c30


	//   ....[51]....
        /*0260*/ 	.word	0x00003c70


	//   ....[52]....
        /*0264*/ 	.word	0x00003cd0


	//   ....[53]....
        /*0268*/ 	.word	0x00003d20


	//   ....[54]....
        /*026c*/ 	.word	0x00003d40


	//   ....[55]....
        /*0270*/ 	.word	0x00004490


	//   ....[56]....
        /*0274*/ 	.word	0x000044e0


	//   ....[57]....
        /*0278*/ 	.word	0x00004560


	//   ....[58]....
        /*027c*/ 	.word	0x000045b0


	//   ....[59]....
        /*0280*/ 	.word	0x00004630


	//   ....[60]....
        /*0284*/ 	.word	0x00004680


	//   ....[61]....
        /*0288*/ 	.word	0x00004700


	//   ....[62]....
        /*028c*/ 	.word	0x00004750


	//   ....[63]....
        /*0290*/ 	.word	0x000047d0


	//   ....[64]....
        /*0294*/ 	.word	0x00004820


	//   ....[65]....
        /*0298*/ 	.word	0x000048b0


	//   ....[66]....
        /*029c*/ 	.word	0x00004950


	//   ....[67]....
        /*02a0*/ 	.word	0x000049f0


	//   ....[68]....
        /*02a4*/ 	.word	0x00004aa0


	//   ....[69]....
        /*02a8*/ 	.word	0x00004af0


	//   ....[70]....
        /*02ac*/ 	.word	0x00004b40


	//   ....[71]....
        /*02b0*/ 	.word	0x00004bf0


	//   ....[72]....
        /*02b4*/ 	.word	0x00004c50


	//   ....[73]....
        /*02b8*/ 	.word	0x00004cf0


	//   ....[74]....
        /*02bc*/ 	.word	0x00004d40


	//   ....[75]....
        /*02c0*/ 	.word	0x00004de0


	//   ....[76]....
        /*02c4*/ 	.word	0x00004e30


	//   ....[77]....
        /*02c8*/ 	.word	0x00004ec0


	//   ....[78]....
        /*02cc*/ 	.word	0x00004f10


	//   ....[79]....
        /*02d0*/ 	.word	0x00004fa0


	//   ....[80]....
        /*02d4*/ 	.word	0x00004ff0


	//   ....[81]....
        /*02d8*/ 	.word	0x000050b0


	//   ....[82]....
        /*02dc*/ 	.word	0x00005100


	//   ....[83]....
        /*02e0*/ 	.word	0x00005130


	//   ....[84]....
        /*02e4*/ 	.word	0x000051b0


	//   ....[85]....
        /*02e8*/ 	.word	0x00005200


	//   ....[86]....
        /*02ec*/ 	.word	0x00005250


	//----- nvinfo : EIATTR_VRC_CTA_INIT_COUNT
	.align		4
.L_1349:
        /*02f0*/ 	.byte	0x02, 0x4a
	.zero		1
	.zero		1


	//----- nvinfo : EIATTR_EXIT_INSTR_OFFSETS
	.align		4
        /*02f4*/ 	.byte	0x04, 0x1c
        /*02f6*/ 	.short	(.L_1351 - .L_1350)


	//   ....[0]....
.L_1350:
        /*02f8*/ 	.word	0x00003e80


	//   ....[1]....
        /*02fc*/ 	.word	0x00004430


	//----- nvinfo : EIATTR_MAX_THREADS
	.align		4
.L_1351:
        /*0300*/ 	.byte	0x04, 0x05
        /*0302*/ 	.short	(.L_1353 - .L_1352)
.L_1352:
        /*0304*/ 	.word	0x00000080
        /*0308*/ 	.word	0x00000001
        /*030c*/ 	.word	0x00000001


	//----- nvinfo : EIATTR_CRS_STACK_SIZE
	.align		4
.L_1353:
        /*0310*/ 	.byte	0x04, 0x1e
        /*0312*/ 	.short	(.L_1355 - .L_1354)
.L_1354:
        /*0314*/ 	.word	0x00000000


	//----- nvinfo : EIATTR_CBANK_PARAM_SIZE
	.align		4
.L_1355:
        /*0318*/ 	.byte	0x03, 0x19
        /*031a*/ 	.short	0x01f0


	//----- nvinfo : EIATTR_PARAM_CBANK
	.align		4
        /*031c*/ 	.byte	0x04, 0x0a
        /*031e*/ 	.short	(.L_1357 - .L_1356)
	.align		4
.L_1356:
        /*0320*/ 	.word	index@(.nv.constant0._Z25selective_scan_bwd_kernelI32Selective_Scan_bwd_kernel_traitsILi128ELi16ELb1ELb0ELb0ELb0ELb0EffEEv12SSMParamsBwd)
        /*0324*/ 	.short	0x0380
        /*0326*/ 	.short	0x01f0


	//----- nvinfo : EIATTR_SW_WAR
	.align		4
.L_1357:
        /*0328*/ 	.byte	0x04, 0x36
        /*032a*/ 	.short	(.L_1359 - .L_1358)
.L_1358:
        /*032c*/ 	.word	0x00000008
.L_1359:


//--------------------- .nv.info._Z25selective_scan_bwd_kernelI32Selective_Scan_bwd_kernel_traitsILi128ELi16ELb1ELb0ELb0ELb0ELb1EffEEv12SSMParamsBwd --------------------------
	.section	.nv.info._Z25selective_scan_bwd_kernelI32Selective_Scan_bwd_kernel_traitsILi128ELi16ELb1ELb0ELb0ELb0ELb1EffEEv12SSMParamsBwd,"",@"SHT_CUDA_INFO"
	.sectionflags	@""
	.align	4


	//----- nvinfo : EIATTR_CUDA_API_VERSION
	.align		4
        /*0000*/ 	.byte	0x04, 0x37
        /*0002*/ 	.short	(.L_1361 - .L_1360)
.L_1360:
        /*0004*/ 	.word	0x00000082


	//----- nvinfo : EIATTR_KPARAM_INFO
	.align		4
.L_1361:
        /*0008*/ 	.byte	0x04, 0x17
        /*000a*/ 	.short	(.L_1363 - .L_1362)
.L_1362:
        /*000c*/ 	.word	0x00000000
        /*0010*/ 	.short	0x0000
        /*0012*/ 	.short	0x0000
        /*0014*/ 	.byte	0x00, 0xf0, 0xc1, 0x07


	//----- nvinfo : EIATTR_SPARSE_MMA_MASK
	.align		4
.L_1363:
        /*0018*/ 	.byte	0x03, 0x50
        /*001a*/ 	.short	0x0000


	//----- nvinfo : EIATTR_MAXREG_COUNT
	.align		4
        /*001c*/ 	.byte	0x03, 0x1b
        /*001e*/ 	.short	0x00a8


	//----- nvinfo : EIATTR_NUM_BARRIERS
	.align		4
        /*0020*/ 	.byte	0x02, 0x4c
        /*0022*/ 	.byte	0x01
	.zero		1


	//----- nvinfo : EIATTR_MERCURY_ISA_VERSION
	.align		4
        /*0024*/ 	.byte	0x03, 0x5f
        /*0026*/ 	.short	0x0101


	//----- nvinfo : EIATTR_INT_WARP_WIDE_INSTR_OFFSETS
	.align		4
        /*0028*/ 	.byte	0x04, 0x31
        /*002a*/ 	.short	(.L_1365 - .L_1364)


	//   ....[0]....
.L_1364:
        /*002c*/ 	.word	0x00002800


	//----- nvinfo : EIATTR_COOP_GROUP_MASK_REGIDS
	.align		4
.L_1365:
        /*0030*/ 	.byte	0x04, 0x29
        /*0032*/ 	.short	(.L_1367 - .L_1366)


	//   ....[0]....
.L_1366:
        /*0034*/ 	.word	0xffffffff


	//   ....[1]....
        /*0038*/ 	.word	0xffffffff


	//   ....[2]....
        /*003c*/ 	.word	0xffffffff


	//   ....[3]....
        /*0040*/ 	.word	0xffffffff


	//   ....[4]....
        /*0044*/ 	.word	0xffffffff


	//   ....[5]....
        /*0048*/ 	.word	0xffffffff


	//   ....[6]....
        /*004c*/ 	.word	0xffffffff


	//   ....[7]....
        /*0050*/ 	.word	0xffffffff


	//   ....[8]....
        /*0054*/ 	.word	0xffffffff


	//   ....[9]....
        /*0058*/ 	.word	0xffffffff


	//   ....[10]....
        /*005c*/ 	.word	0xffffffff


	//   ....[11]....
        /*0060*/ 	.word	0xffffffff


	//   ....[12]....
        /*0064*/ 	.word	0xffffffff


	//   ....[13]....
        /*0068*/ 	.word	0xffffffff


	//   ....[14]....
        /*006c*/ 	.word	0xffffffff


	//   ....[15]....
        /*0070*/ 	.word	0xffffffff


	//   ....[16]....
        /*0074*/ 	.word	0xffffffff


	//   ....[17]....
        /*0078*/ 	.word	0xffffffff


	//   ....[18]....
        /*007c*/ 	.word	0xffffffff


	//   ....[19]....
        /*0080*/ 	.word	0xffffffff


	//   ....[20]....
        /*0084*/ 	.word	0xffffffff


	//   ....[21]....
        /*0088*/ 	.word	0xffffffff


	//   ....[22]....
        /*008c*/ 	.word	0xffffffff


	//   ....[23]....
        /*0090*/ 	.word	0xffffffff


	//   ....[24]....
        /*0094*/ 	.word	0xffffffff


	//   ....[25]....
        /*0098*/ 	.word	0xffffffff


	//   ....[26]....
        /*009c*/ 	.word	0xffffffff


	//   ....[27]....
        /*00a0*/ 	.word	0xffffffff


	//   ....[28]....
        /*00a4*/ 	.word	0xffffffff


	//   ....[29]....
        /*00a8*/ 	.word	0xffffffff


	//   ....[30]....
        /*00ac*/ 	.word	0xffffffff


	//   ....[31]....
        /*00b0*/ 	.word	0xffffffff


	//   ....[32]....
        /*00b4*/ 	.word	0xffffffff


	//   ....[33]....
        /*00b8*/ 	.word	0xffffffff


	//   ....[34]....
        /*00bc*/ 	.word	0xffffffff


	//   ....[35]....
        /*00c0*/ 	.word	0xffffffff


	//   ....[36]....
        /*00c4*/ 	.word	0xffffffff


	//   ....[37]....
        /*00c8*/ 	.word	0xffffffff


	//   ....[38]....
        /*00cc*/ 	.word	0xffffffff


	//   ....[39]....
        /*00d0*/ 	.word	0xffffffff


	//   ....[40]....
        /*00d4*/ 	.word	0xffffffff


	//   ....[41]....
        /*00d8*/ 	.word	0xffffffff


	//   ....[42]....
        /*00dc*/ 	.word	0xffffffff


	//   ....[43]....
        /*00e0*/ 	.word	0xffffffff


	//   ....[44]....
        /*00e4*/ 	.word	0xffffffff


	//   ....[45]....
        /*00e8*/ 	.word	0xffffffff


	//   ....[46]....
        /*00ec*/ 	.word	0xffffffff


	//   ....[47]....
        /*00f0*/ 	.word	0xffffffff


	//   ....[48]....
        /*00f4*/ 	.word	0xffffffff


	//   ....[49]....
        /*00f8*/ 	.word	0xffffffff


	//   ....[50]....
        /*00fc*/ 	.word	0xffffffff


	//   ....[51]....
        /*0100*/ 	.word	0xffffffff


	//   ....[52]....
        /*0104*/ 	.word	0xffffffff


	//   ....[53]....
        /*0108*/ 	.word	0xffffffff


	//   ....[54]....
        /*010c*/ 	.word	0xffffffff


	//   ....[55]....
        /*0110*/ 	.word	0xffffffff


	//   ....[56]....
        /*0114*/ 	.word	0xffffffff


	//   ....[57]....
        /*0118*/ 	.word	0xffffffff


	//   ....[58]....
        /*011c*/ 	.word	0xffffffff


	//   ....[59]....
        /*0120*/ 	.word	0x05000094


	//   ....[60]....
        /*0124*/ 	.word	0x05000094


	//   ....[61]....
        /*0128*/ 	.word	0x05000094


	//   ....[62]....
        /*012c*/ 	.word	0x05000094


	//   ....[63]....
        /*0130*/ 	.word	0x05000094


	//   ....[64]....
        /*0134*/ 	.word	0x05000094


	//   ....[65]....
        /*0138*/ 	.word	0x05000094


	//   ....[66]....
        /*013c*/ 	.word	0x05000094


	//   ....[67]....
        /*0140*/ 	.word	0x05000094


	//   ....[68]....
        /*0144*/ 	.word	0x05000094


	//   ....[69]....
        /*0148*/ 	.word	0x05000094


	//   ....[70]....
        /*014c*/ 	.word	0x05000094


	//   ....[71]....
        /*0150*/ 	.word	0x05000094


	//   ....[72]....
        /*0154*/ 	.word	0x05000094


	//   ....[73]....
        /*0158*/ 	.word	0x05000094


	//   ....[74]....
        /*015c*/ 	.word	0x05000094


	//   ....[75]....
        /*0160*/ 	.word	0x05000094


	//   ....[76]....
        /*0164*/ 	.word	0x05000094


	//   ....[77]....
        /*0168*/ 	.word	0x05000094


	//   ....[78]....
        /*016c*/ 	.word	0x05000094


	//   ....[79]....
        /*0170*/ 	.word	0x05000094


	//   ....[80]....
        /*0174*/ 	.word	0x05000094


	//   ....[81]....
        /*0178*/ 	.word	0x05000094


	//   ....[82]....
        /*017c*/ 	.word	0x05000094


	//   ....[83]....
        /*0180*/ 	.word	0x05000094


	//   ....[84]....
        /*0184*/ 	.word	0x05000094


	//   ....[85]....
        /*0188*/ 	.word	0x05000094


	//   ....[86]....
        /*018c*/ 	.word	0x05000094


	//   ....[87]....
        /*0190*/ 	.word	0x05000094


	//   ....[88]....
        /*0194*/ 	.word	0x05000094


	//   ....[89]....
        /*0198*/ 	.word	0x05000094


	//   ....[90]....
        /*019c*/ 	.word	0x05000094


	//----- nvinfo : EIATTR_COOP_GROUP_INSTR_OFFSETS
	.align		4
.L_1367:
        /*01a0*/ 	.byte	0x04, 0x28
        /*01a2*/ 	.short	(.L_1369 - .L_1368)


	//   ....[0]....
.L_1368:
        /*01a4*/ 	.word	0x00000730


	//   ....[1]....
        /*01a8*/ 	.word	0x00000840


	//   ....[2]....
        /*01ac*/ 	.word	0x000009f0


	//   ....[3]....
        /*01b0*/ 	.word	0x00000bd0


	//   ....[4]....
        /*01b4*/ 	.word	0x000012c0


	//   ....[5]....
        /*01b8*/ 	.word	0x000018e0


	//   ....[6]....
        /*01bc*/ 	.word	0x00001c40


	//   ....[7]....
        /*01c0*/ 	.word	0x00002c90


	//   ....[8]....
        /*01c4*/ 	.word	0x00002ca0


	//   ....[9]....
        /*01c8*/ 	.word	0x00002ce0


	//   ....[10]....
        /*01cc*/ 	.word	0x00002cf0


	//   ....[11]....
        /*01d0*/ 	.word	0x00002d30


	//   ....[12]....
        /*01d4*/ 	.word	0x00002d40


	//   ....[13]....
        /*01d8*/ 	.word	0x00002d80


	//   ....[14]....
        /*01dc*/ 	.word	0x00002d90


	//   ....[15]....
        /*01e0*/ 	.word	0x00002dd0


	//   ....[16]....
        /*01e4*/ 	.word	0x00002de0


	//   ....[17]....
        /*01e8*/ 	.word	0x00002e80


	//   ....[18]....
        /*01ec*/ 	.word	0x00002e90


	//   ....[19]....
        /*01f0*/ 	.word	0x00002ea0


	//   ....[20]....
        /*01f4*/ 	.word	0x00002eb0


	//   ....[21]....
        /*01f8*/ 	.word	0x00003480


	//   ....[22]....
        /*01fc*/ 	.word	0x000034b0


	//   ....[23]....
        /*0200*/ 	.word	0x000034d0


	//   ....[24]....
        /*0204*/ 	.word	0x000034e0


	//   ....[25]....
        /*0208*/ 	.word	0x00003530


	//   ....[26]....
        /*020c*/ 	.word	0x00003550


	//   ....[27]....
        /*0210*/ 	.word	0x000035a0


	//   ....[28]....
        /*0214*/ 	.word	0x000035c0


	//   ....[29]....
        /*0218*/ 	.word	0x00003610


	//   ....[30]....
        /*021c*/ 	.word	0x00003620


	//   ....[31]....
        /*0220*/ 	.word	0x00003670


	//   ....[32]....
        /*0224*/ 	.word	0x00003680


	//   ....[33]....
        /*0228*/ 	.word	0x000036d0


	//   ....[34]....
        /*022c*/ 	.word	0x000036e0


	//   ....[35]....
        /*0230*/ 	.word	0x000036f0


	//   ....[36]....
        /*0234*/ 	.word	0x00003700


	//   ....[37]....
        /*0238*/ 	.word	0x00003e60


	//   ....[38]....
        /*023c*/ 	.word	0x00003f30


	//   ....[39]....
        /*0240*/ 	.word	0x00003f40


	//   ....[40]....
        /*0244*/ 	.word	0x00003f80


	//   ....[41]....
        /*0248*/ 	.word	0x00003f90


	//   ....[42]....
        /*024c*/ 	.word	0x00003fd0


	//   ....[43]....
        /*0250*/ 	.word	0x00003ff0


	//   ....[44]....
        /*0254*/ 	.word	0x00004170


	//   ....[45]....
        /*0258*/ 	.word	0x000041b0


	//   ....[46]....
        /*025c*/ 	.word	0x00004340


	//   ....[47]....
        /*0260*/ 	.word	0x00004830


	//   ....[48]....
        /*0264*/ 	.word	0x00004ac0


	//   ....[49]....
        /*0268*/ 	.word	0x00004ca0


	//   ....[50]....
        /*026c*/ 	.word	0x00004cf0


	//   ....[51]....
        /*0270*/ 	.word	0x00004d50


	//   ....[52]....
        /*0274*/ 	.word	0x00004da0


	//   ....[53]....
        /*0278*/ 	.word	0x00004dc0


	//   ....[54]....
        /*027c*/ 	.word	0x00004f60


	//   ....[55]....
        /*0280*/ 	.word	0x00004fa0


	//   ....[56]....
        /*0284*/ 	.word	0x00005000


	//   ....[57]....
        /*0288*/ 	.word	0x00005050


	//   ....[58]....
        /*028c*/ 	.word	0x00005070


	//   ....[59]....
        /*0290*/ 	.word	0x000057c0


	//   ....[60]....
        /*0294*/ 	.word	0x00005810


	//   ....[61]....
        /*0298*/ 	.word	0x000058a0


	//   ....[62]....
        /*029c*/ 	.word	0x000058f0


	//   ....[63]....
        /*02a0*/ 	.word	0x00005980


	//   ....[64]....
        /*02a4*/ 	.word	0x000059d0


	//   ....[65]....
        /*02a8*/ 	.word	0x00005a60


	//   ....[66]....
        /*02ac*/ 	.word	0x00005ab0


	//   ....[67]....
        /*02b0*/ 	.word	0x00005b40


	//   ....[68]....
        /*02b4*/ 	.word	0x00005b90


	//   ....[69]....
        /*02b8*/ 	.word	0x00005c30


	//   ....[70]....
        /*02bc*/ 	.word	0x00005cd0


	//   ....[71]....
        /*02c0*/ 	.word	0x00005d70


	//   ....[72]....
        /*02c4*/ 	.word	0x00005e30


	//   ....[73]....
        /*02c8*/ 	.word	0x00005e60


	//   ....[74]....
        /*02cc*/ 	.word	0x00005ec0


	//   ....[75]....
        /*02d0*/ 	.word	0x00005f70


	//   ....[76]....
        /*02d4*/ 	.word	0x00005fe0


	//   ....[77]....
        /*02d8*/ 	.word	0x00006080


	//   ....[78]....
        /*02dc*/ 	.word	0x000060d0


	//   ....[79]....
        /*02e0*/ 	.word	0x00006170


	//   ....[80]....
        /*02e4*/ 	.word	0x000061c0


	//   ....[81]....
        /*02e8*/ 	.word	0x00006250


	//   ....[82]....
        /*02ec*/ 	.word	0x000062a0


	//   ....[83]....
        /*02f0*/ 	.word	0x00006330


	//   ....[84]....
        /*02f4*/ 	.word	0x00006380


	//   ....[85]....
        /*02f8*/ 	.word	0x00006430


	//   ....[86]....
        /*02fc*/ 	.word	0x00006480


	//   ....[87]....
        /*0300*/ 	.word	0x000064b0


	//   ....[88]....
        /*0304*/ 	.word	0x00006530


	//   ....[89]....
        /*0308*/ 	.word	0x00006580


	//   ....[90]....
        /*030c*/ 	.word	0x000065d0


	//----- nvinfo : EIATTR_VRC_CTA_INIT_COUNT
	.align		4
.L_1369:
        /*0310*/ 	.byte	0x02, 0x4a
	.zero		1
	.zero		1


	//----- nvinfo : EIATTR_EXIT_INSTR_OFFSETS
	.align		4
        /*0314*/ 	.byte	0x04, 0x1c
        /*0316*/ 	.short	(.L_1371 - .L_1370)


	//   ....[0]....
.L_1370:
        /*0318*/ 	.word	0x000051b0


	//   ....[1]....
        /*031c*/ 	.word	0x00005760


	//----- nvinfo : EIATTR_MAX_THREADS
	.align		4
.L_1371:
        /*0320*/ 	.byte	0x04, 0x05
        /*0322*/ 	.short	(.L_1373 - .L_1372)
.L_1372:
        /*0324*/ 	.word	0x00000080
        /*0328*/ 	.word	0x00000001
        /*032c*/ 	.word	0x00000001


	//----- nvinfo : EIATTR_CRS_STACK_SIZE
	.align		4
.L_1373:
        /*0330*/ 	.byte	0x04, 0x1e
        /*0332*/ 	.short	(.L_1375 - .L_1374)
.L_1374:
        /*0334*/ 	.word	0x00000000


	//----- nvinfo : EIATTR_CBANK_PARAM_SIZE
	.align		4
.L_1375:
        /*0338*/ 	.byte	0x03, 0x19
        /*033a*/ 	.short	0x01f0


	//----- nvinfo : EIATTR_PARAM_CBANK
	.align		4
        /*033c*/ 	.byte	0x04, 0x0a
        /*033e*/ 	.short	(.L_1377 - .L_1376)
	.align		4
.L_1376:
        /*0340*/ 	.word	index@(.nv.constant0._Z25selective_scan_bwd_kernelI32Selective_Scan_bwd_kernel_traitsILi128ELi16ELb1ELb0ELb0ELb0ELb1EffEEv12SSMParamsBwd)
        /*0344*/ 	.short	0x0380
        /*0346*/ 	.short	0x01f0


	//----- nvinfo : EIATTR_SW_WAR
	.align		4
.L_1377:
        /*0348*/ 	.byte	0x04, 0x36
        /*034a*/ 	.short	(.L_1379 - .L_1378)
.L_1378:
        /*034c*/ 	.word	0x00000008
.L_1379:


//--------------------- .nv.info._Z25selective_scan_bwd_kernelI32Selective_Scan_bwd_kernel_traitsILi128ELi16ELb1ELb0ELb0ELb1ELb0EffEEv12SSMParamsBwd --------------------------
	.section	.nv.info._Z25selective_scan_bwd_kernelI32Selective_Scan_bwd_kernel_traitsILi128ELi16ELb1ELb0ELb0ELb1ELb0EffEEv12SSMParamsBwd,"",@"SHT_CUDA_INFO"
	.sectionflags	@""
	.align	4


	//----- nvinfo : EIATTR_CUDA_API_VERSION
	.align		4
        /*0000*/ 	.byte	0x04, 0x37
        /*0002*/ 	.short	(.L_1381 - .L_1380)
.L_1380:
        /*0004*/ 	.word	0x00000082


	//----- nvinfo : EIATTR_KPARAM_INFO
	.align		4
.L_1381:
        /*0008*/ 	.byte	0x04, 0x17
        /*000a*/ 	.short	(.L_1383 - .L_1382)
.L_1382:
        /*000c*/ 	.word	0x00000000
        /*0010*/ 	.short	0x0000
        /*0012*/ 	.short	0x0000
        /*0014*/ 	.byte	0x00, 0xf0, 0xc1, 0x07


	//----- nvinfo : EIATTR_SPARSE_MMA_MASK
	.align		4
.L_1383:
        /*0018*/ 	.byte	0x03, 0x50
        /*001a*/ 	.short	0x0000


	//----- nvinfo : EIATTR_MAXREG_COUNT
	.align		4
        /*001c*/ 	.byte	0x03, 0x1b
        /*001e*/ 	.short	0x00a8


	//----- nvinfo : EIATTR_NUM_BARRIERS
	.align		4
        /*0020*/ 	.byte	0x02, 0x4c
        /*0022*/ 	.byte	0x01
	.zero		1


	//----- nvinfo : EIATTR_MERCURY_ISA_VERSION
	.align		4
        /*0024*/ 	.byte	0x03, 0x5f
        /*0026*/ 	.short	0x0101


	//----- nvinfo : EIATTR_INT_WARP_WIDE_INSTR_OFFSETS
	.align		4
        /*0028*/ 	.byte	0x04, 0x31
        /*002a*/ 	.short	(.L_1385 - .L_1384)


	//   ....[0]....
.L_1384:
        /*002c*/ 	.word	0x00003750


	//----- nvinfo : EIATTR_COOP_GROUP_MASK_REGIDS
	.align		4
.L_1385:
        /*0030*/ 	.byte	0x04, 0x29
        /*0032*/ 	.short	(.L_1387 - .L_1386)


	//   ....[0]....
.L_1386:
        /*0034*/ 	.word	0xffffffff


	//   ....[1]....
        /*0038*/ 	.word	0xffffffff


	//   ....[2]....
        /*003c*/ 	.word	0xffffffff


	//   ....[3]....
        /*0040*/ 	.word	0xffffffff


	//   ....[4]....
        /*0044*/ 	.word	0xffffffff


	//   ....[5]....
        /*0048*/ 	.word	0xffffffff


	//   ....[6]....
        /*004c*/ 	.word	0xffffffff


	//   ....[7]....
        /*0050*/ 	.word	0xffffffff


	//   ....[8]....
        /*0054*/ 	.word	0xffffffff


	//   ....[9]....
        /*0058*/ 	.word	0xffffffff


	//   ....[10]....
        /*005c*/ 	.word	0xffffffff


	//   ....[11]....
        /*0060*/ 	.word	0xffffffff


	//   ....[12]....
        /*0064*/ 	.word	0xffffffff


	//   ....[13]....
        /*0068*/ 	.word	0xffffffff


	//   ....[14]....
        /*006c*/ 	.word	0xffffffff


	//   ....[15]....
        /*0070*/ 	.word	0xffffffff


	//   ....[16]....
        /*0074*/ 	.word	0xffffffff


	//   ....[17]....
        /*0078*/ 	.word	0xffffffff


	//   ....[18]....
        /*007c*/ 	.word	0xffffffff


	//   ....[19]....
        /*0080*/ 	.word	0xffffffff


	//   ....[20]....
        /*0084*/ 	.word	0xffffffff


	//   ....[21]....
        /*0088*/ 	.word	0xffffffff


	//   ....[22]....
        /*008c*/ 	.word	0xffffffff


	//   ....[23]....
        /*0090*/ 	.word	0xffffffff


	//   ....[24]....
        /*0094*/ 	.word	0xffffffff


	//   ....[25]....
        /*0098*/ 	.word	0xffffffff


	//   ....[26]....
        /*009c*/ 	.word	0xffffffff


	//   ....[27]....
        /*00a0*/ 	.word	0xffffffff


	//   ....[28]....
        /*00a4*/ 	.word	0xffffffff


	//   ....[29]....
        /*00a8*/ 	.word	0xffffffff


	//   ....[30]....
        /*00ac*/ 	.word	0xffffffff


	//   ....[31]....
        /*00b0*/ 	.word	0xffffffff


	//   ....[32]....
        /*00b4*/ 	.word	0xffffffff


	//   ....[33]....
        /*00b8*/ 	.word	0xffffffff


	//   ....[34]....
        /*00bc*/ 	.word	0xffffffff


	//   ....[35]....
        /*00c0*/ 	.word	0xffffffff


	//   ....[36]....
        /*00c4*/ 	.word	0xffffffff


	//   ....[37]....
        /*00c8*/ 	.word	0xffffffff


	//   ....[38]....
        /*00cc*/ 	.word	0xffffffff


	//   ....[39]....
        /*00d0*/ 	.word	0xffffffff


	//   ....[40]....
        /*00d4*/ 	.word	0xffffffff


	//   ....[41]....
        /*00d8*/ 	.word	0xffffffff


	//   ....[42]....
        /*00dc*/ 	.word	0xffffffff


	//   ....[43]....
        /*00e0*/ 	.word	0xffffffff


	//   ....[44]....
        /*00e4*/ 	.word	0xffffffff


	//   ....[45]....
        /*00e8*/ 	.word	0xffffffff


	//   ....[46]....
        /*00ec*/ 	.word	0xffffffff


	//   ....[47]....
        /*00f0*/ 	.word	0xffffffff


	//   ....[48]....
        /*00f4*/ 	.word	0xffffffff


	//   ....[49]....
        /*00f8*/ 	.word	0xffffffff


	//   ....[50]....
        /*00fc*/ 	.word	0xffffffff


	//   ....[51]....
        /*0100*/ 	.word	0xffffffff


	//   ....[52]....
        /*0104*/ 	.word	0xffffffff


	//   ....[53]....
        /*0108*/ 	.word	0xffffffff


	//   ....[54]....
        /*010c*/ 	.word	0xffffffff


	//   ....[55]....
        /*0110*/ 	.word	0xffffffff


	//   ....[56]....
        /*0114*/ 	.word	0x0500009a


	//   ....[57]....
        /*0118*/ 	.word	0x0500009a


	//   ....[58]....
        /*011c*/ 	.word	0x0500009a


	//   ....[59]....
        /*0120*/ 	.word	0x0500009a


	//   ....[60]....
        /*0124*/ 	.word	0x0500009a


	//   ....[61]....
        /*0128*/ 	.word	0x0500009a


	//   ....[62]....
        /*012c*/ 	.word	0x0500009a


	//   ....[63]....
        /*0130*/ 	.word	0x0500009a


	//   ....[64]....
        /*0134*/ 	.word	0x0500009a


	//   ....[65]....
        /*0138*/ 	.word	0x0500009a


	//   ....[66]....
        /*013c*/ 	.word	0x0500009a


	//   ....[67]....
        /*0140*/ 	.word	0x0500009a


	//   ....[68]....
        /*0144*/ 	.word	0x0500009a


	//   ....[69]....
        /*0148*/ 	.word	0x0500009a


	//   ....[70]....
        /*014c*/ 	.word	0x0500009a


	//   ....[71]....
        /*0150*/ 	.word	0x0500009a


	//   ....[72]....
        /*0154*/ 	.word	0x0500009a


	//   ....[73]....
        /*0158*/ 	.word	0x0500009a


	//   ....[74]....
        /*015c*/ 	.word	0x0500009a


	//   ....[75]....
        /*0160*/ 	.word	0x0500009a


	//   ....[76]....
        /*0164*/ 	.word	0x0500009a


	//   ....[77]....
        /*0168*/ 	.word	0x0500009a


	//   ....[78]....
        /*016c*/ 	.word	0x0500009a


	//   ....[79]....
        /*0170*/ 	.word	0x0500009a


	//   ....[80]....
        /*0174*/ 	.word	0x0500009a


	//   ....[81]....
        /*0178*/ 	.word	0x0500009a


	//   ....[82]....
        /*017c*/ 	.word	0x0500009a


	//   ....[83]....
        /*0180*/ 	.word	0x0500009a


	//   ....[84]....
        /*0184*/ 	.word	0x0500009a


	//   ....[85]....
        /*0188*/ 	.word	0x0500009a


	//   ....[86]....
        /*018c*/ 	.word	0x0500009a


	//   ....[87]....
        /*0190*/ 	.word	0x0500009a


	//----- nvinfo : EIATTR_COOP_GROUP_INSTR_OFFSETS
	.align		4
.L_1387:
        /*0194*/ 	.byte	0x04, 0x28
        /*0196*/ 	.short	(.L_1389 - .L_1388)


	//   ....[0]....
.L_1388:
        /*0198*/ 	.word	0x000006b0


	//   ....[1]....
        /*019c*/ 	.word	0x000007c0


	//   ....[2]....
        /*01a0*/ 	.word	0x00000980


	//   ....[3]....
        /*01a4*/ 	.word	0x00003bd0


	//   ....[4]....
        /*01a8*/ 	.word	0x00003be0


	//   ....[5]....
        /*01ac*/ 	.word	0x00003c20


	//   ....[6]....
        /*01b0*/ 	.word	0x00003c30


	//   ....[7]....
        /*01b4*/ 	.word	0x00003c70


	//   ....[8]....
        /*01b8*/ 	.word	0x00003c80


	//   ....[9]....
        /*01bc*/ 	.word	0x00003cc0


	//   ....[10]....
        /*01c0*/ 	.word	0x00003cd0


	//   ....[11]....
        /*01c4*/ 	.word	0x00003d10


	//   ....[12]....
        /*01c8*/ 	.word	0x00003d20


	//   ....[13]....
        /*01cc*/ 	.word	0x00003dc0


	//   ....[14]....
        /*01d0*/ 	.word	0x00003dd0


	//   ....[15]....
        /*01d4*/ 	.word	0x00003de0


	//   ....[16]....
        /*01d8*/ 	.word	0x00003df0


	//   ....[17]....
        /*01dc*/ 	.word	0x00004350


	//   ....[18]....
        /*01e0*/ 	.word	0x00004380


	//   ....[19]....
        /*01e4*/ 	.word	0x000043a0


	//   ....[20]....
        /*01e8*/ 	.word	0x000043b0


	//   ....[21]....
        /*01ec*/ 	.word	0x00004400


	//   ....[22]....
        /*01f0*/ 	.word	0x00004420


	//   ....[23]....
        /*01f4*/ 	.word	0x00004470


	//   ....[24]....
        /*01f8*/ 	.word	0x00004490


	//   ....[25]....
        /*01fc*/ 	.word	0x000044e0


	//   ....[26]....
        /*0200*/ 	.word	0x000044f0


	//   ....[27]....
        /*0204*/ 	.word	0x00004540


	//   ....[28]....
        /*0208*/ 	.word	0x00004550


	//   ....[29]....
        /*020c*/ 	.word	0x000045a0


	//   ....[30]....
        /*0210*/ 	.word	0x000045b0


	//   ....[31]....
        /*0214*/ 	.word	0x000045c0


	//   ....[32]....
        /*0218*/ 	.word	0x000045d0


	//   ....[33]....
        /*021c*/ 	.word	0x00004d00


	//   ....[34]....
        /*0220*/ 	.word	0x00004dd0


	//   ....[35]....
        /*0224*/ 	.word	0x00004df0


	//   ....[36]....
        /*0228*/ 	.word	0x00004e20


	//   ....[37]....
        /*022c*/ 	.word	0x00004e40


	//   ....[38]....
        /*0230*/ 	.word	0x00004e70


	//   ....[39]....
        /*0234*/ 	.word	0x00004ea0


	//   ....[40]....
        /*0238*/ 	.word	0x00004fc0


	//   ....[41]....
        /*023c*/ 	.word	0x00005080


	//   ....[42]....
        /*0240*/ 	.word	0x00005190


	//   ....[43]....
        /*0244*/ 	.word	0x000057c0


	//   ....[44]....
        /*0248*/ 	.word	0x00005c40


	//   ....[45]....
        /*024c*/ 	.word	0x00006180


	//   ....[46]....
        /*0250*/ 	.word	0x00006390


	//   ....[47]....
        /*0254*/ 	.word	0x000063e0


	//   ....[48]....
        /*0258*/ 	.word	0x00006440


	//   ....[49]....
        /*025c*/ 	.word	0x00006490


	//   ....[50]....
        /*0260*/ 	.word	0x000064b0


	//   ....[51]....
        /*0264*/ 	.word	0x00006650


	//   ....[52]....
        /*0268*/ 	.word	0x00006690


	//   ....[53]....
        /*026c*/ 	.word	0x000066f0


	//   ....[54]....
        /*0270*/ 	.word	0x00006740


	//   ....[55]....
        /*0274*/ 	.word	0x00006760


	//   ....[56]....
        /*0278*/ 	.word	0x00006eb0


	//   ....[57]....
        /*027c*/ 	.word	0x00006f00


	//   ....[58]....
        /*0280*/ 	.word	0x00006f90


	//   ....[59]....
        /*0284*/ 	.word	0x00006fe0


	//   ....[60]....
        /*0288*/ 	.word	0x00007070


	//   ....[61]....
        /*028c*/ 	.word	0x000070c0


	//   ....[62]....
        /*0290*/ 	.word	0x00007140


	//   ....[63]....
        /*0294*/ 	.word	0x00007190


	//   ....[64]....
        /*0298*/ 	.word	0x00007210


	//   ....[65]....
        /*029c*/ 	.word	0x00007260


	//   ....[66]....
        /*02a0*/ 	.word	0x00007300


	//   ....[67]....
        /*02a4*/ 	.word	0x000073a0


	//   ....[68]....
        /*02a8*/ 	.word	0x00007440


	//   ....[69]....
        /*02ac*/ 	.word	0x000074e0


	//   ....[70]....
        /*02b0*/ 	.word	0x00007540


	//   ....[71]....
        /*02b4*/ 	.word	0x00007590


	//   ....[72]....
        /*02b8*/ 	.word	0x00007640


	//   ....[73]....
        /*02bc*/ 	.word	0x000076b0


	//   ....[74]....
        /*02c0*/ 	.word	0x00007750


	//   ....[75]....
        /*02c4*/ 	.word	0x000077a0


	//   ....[76]....
        /*02c8*/ 	.word	0x00007840


	//   ....[77]....
        /*02cc*/ 	.word	0x00007890


	//   ....[78]....
        /*02d0*/ 	.word	0x00007920


	//   ....[79]....
        /*02d4*/ 	.word	0x00007970


	//   ....[80]....
        /*02d8*/ 	.word	0x00007a00


	//   ....[81]....
        /*02dc*/ 	.word	0x00007a50


	//   ....[82]....
        /*02e0*/ 	.word	0x00007b00


	//   ....[83]....
        /*02e4*/ 	.word	0x00007b50


	//   ....[84]....
        /*02e8*/ 	.word	0x00007b80


	//   ....[85]....
        /*02ec*/ 	.word	0x00007bf0


	//   ....[86]....
        /*02f0*/ 	.word	0x00007c40


	//   ....[87]....
        /*02f4*/ 	.word	0x00007c90


	//----- nvinfo : EIATTR_VRC_CTA_INIT_COUNT
	.align		4
.L_1389:
        /*02f8*/ 	.byte	0x02, 0x4a
	.zero		1
	.zero		1


	//----- nvinfo : EIATTR_EXIT_INSTR_OFFSETS
	.align		4
        /*02fc*/ 	.byte	0x04, 0x1c
        /*02fe*/ 	.short	(.L_1391 - .L_1390)


	//   ....[0]....
.L_1390:
        /*0300*/ 	.word	0x000068a0


	//   ....[1]....
        /*0304*/ 	.word	0x00006e50


	//----- nvinfo : EIATTR_MAX_THREADS
	.align		4
.L_1391:
        /*0308*/ 	.byte	0x04, 0x05
        /*030a*/ 	.short	(.L_1393 - .L_1392)
.L_1392:
        /*030c*/ 	.word	0x00000080
        /*0310*/ 	.word	0x00000001
        /*0314*/ 	.word	0x00000001


	//----- nvinfo : EIATTR_CRS_STACK_SIZE
	.align		4
.L_1393:
        /*0318*/ 	.byte	0x04, 0x1e
        /*031a*/ 	.short	(.L_1395 - .L_1394)
.L_1394:
        /*031c*/ 	.word	0x00000000


	//----- nvinfo : EIATTR_CBANK_PARAM_SIZE
	.align		4
.L_1395:
        /*0320*/ 	.byte	0x03, 0x19
        /*0322*/ 	.short	0x01f0


	//----- nvinfo : EIATTR_PARAM_CBANK
	.align		4
        /*0324*/ 	.byte	0x04, 0x0a
        /*0326*/ 	.short	(.L_1397 - .L_1396)
	.align		4
.L_1396:
        /*0328*/ 	.word	index@(.nv.constant0._Z25selective_scan_bwd_kernelI32Selective_Scan_bwd_kernel_traitsILi128ELi16ELb1ELb0ELb0ELb1ELb0EffEEv12SSMParamsBwd)
        /*032c*/ 	.short	0x0380
        /*032e*/ 	.short	0x01f0


	//----- nvinfo : EIATTR_SW_WAR
	.align		4
.L_1397:
        /*0330*/ 	.byte	0x04, 0x36
        /*0332*/ 	.short	(.L_1399 - .L_1398)
.L_1398:
        /*0334*/ 	.word	0x00000008
.L_1399:


//--------------------- .nv.info._Z25selective_scan_bwd_kernelI32Selective_Scan_bwd_kernel_traitsILi128ELi16ELb1ELb0ELb0ELb1ELb1EffEEv12SSMParamsBwd --------------------------
	.section	.nv.info._Z25selective_scan_bwd_kernelI32Selective_Scan_bwd_kernel_traitsILi128ELi16ELb1ELb0ELb0ELb1ELb1EffEEv12SSMParamsBwd,"",@"SHT_CUDA_INFO"
	.sectionflags	@""
	.align	4


	//----- nvinfo : EIATTR_CUDA_API_VERSION
	.align		4
        /*0000*/ 	.byte	0x04, 0x37
        /*0002*/ 	.short	(.L_1401 - .L_1400)
.L_1400:
        /*0004*/ 	.word	0x00000082


	//----- nvinfo : EIATTR_KPARAM_INFO
	.align		4
.L_1401:
        /*0008*/ 	.byte	0x04, 0x17
        /*000a*/ 	.short	(.L_1403 - .L_1402)
.L_1402:
        /*000c*/ 	.word	0x00000000
        /*0010*/ 	.short	0x0000
        /*0012*/ 	.short	0x0000
        /*0014*/ 	.byte	0x00, 0xf0, 0xc1, 0x07


	//----- nvinfo : EIATTR_SPARSE_MMA_MASK
	.align		4
.L_1403:
        /*0018*/ 	.byte	0x03, 0x50
        /*001a*/ 	.short	0x0000


	//----- nvinfo : EIATTR_MAXREG_COUNT
	.align		4
        /*001c*/ 	.byte	0x03, 0x1b
        /*001e*/ 	.short	0x00a8


	//----- nvinfo : EIATTR_NUM_BARRIERS
	.align		4
        /*0020*/ 	.byte	0x02, 0x4c
        /*0022*/ 	.byte	0x01
	.zero		1


	//----- nvinfo : EIATTR_MERCURY_ISA_VERSION
	.align		4
        /*0024*/ 	.byte	0x03, 0x5f
        /*0026*/ 	.short	0x0101


	//----- nvinfo : EIATTR_INT_WARP_WIDE_INSTR_OFFSETS
	.align		4
        /*0028*/ 	.byte	0x04, 0x31
        /*002a*/ 	.short	(.L_1405 - .L_1404)


	//   ....[0]....
.L_1404:
        /*002c*/ 	.word	0x000049b0


	//----- nvinfo : EIATTR_COOP_GROUP_MASK_REGIDS
	.align		4
.L_1405:
        /*0030*/ 	.byte	0x04, 0x29
        /*0032*/ 	.short	(.L_1407 - .L_1406)


	//   ....[0]....
.L_1406:
        /*0034*/ 	.word	0xffffffff


	//   ....[1]....
        /*0038*/ 	.word	0xffffffff


	//   ....[2]....
        /*003c*/ 	.word	0xffffffff


	//   ....[3]....
        /*0040*/ 	.word	0xffffffff


	//   ....[4]....
        /*0044*/ 	.word	0xffffffff


	//   ....[5]....
        /*0048*/ 	.word	0xffffffff


	//   ....[6]....
        /*004c*/ 	.word	0xffffffff


	//   ....[7]....
        /*0050*/ 	.word	0xffffffff


	//   ....[8]....
        /*0054*/ 	.word	0xffffffff


	//   ....[9]....
        /*0058*/ 	.word	0xffffffff


	//   ....[10]....
        /*005c*/ 	.word	0xffffffff


	//   ....[11]....
        /*0060*/ 	.word	0xffffffff


	//   ....[12]....
        /*0064*/ 	.word	0xffffffff


	//   ....[13]....
        /*0068*/ 	.word	0xffffffff


	//   ....[14]....
        /*006c*/ 	.word	0xffffffff


	//   ....[15]....
        /*0070*/ 	.word	0xffffffff


	//   ....[16]....
        /*0074*/ 	.word	0xffffffff


	//   ....[17]....
        /*0078*/ 	.word	0xffffffff


	//   ....[18]....
        /*007c*/ 	.word	0xffffffff


	//   ....[19]....
        /*0080*/ 	.word	0xffffffff


	//   ....[20]....
        /*0084*/ 	.word	0xffffffff


	//   ....[21]....
        /*0088*/ 	.word	0xffffffff


	//   ....[22]....
        /*008c*/ 	.word	0xffffffff


	//   ....[23]....
        /*0090*/ 	.word	0xffffffff


	//   ....[24]....
        /*0094*/ 	.word	0xffffffff


	//   ....[25]....
        /*0098*/ 	.word	0xffffffff


	//   ....[26]....
        /*009c*/ 	.word	0xffffffff


	//   ....[27]....
        /*00a0*/ 	.word	0xffffffff


	//   ....[28]....
        /*00a4*/ 	.word	0xffffffff


	//   ....[29]....
        /*00a8*/ 	.word	0xffffffff


	//   ....[30]....
        /*00ac*/ 	.word	0xffffffff


	//   ....[31]....
        /*00b0*/ 	.word	0xffffffff


	//   ....[32]....
        /*00b4*/ 	.word	0xffffffff


	//   ....[33]....
        /*00b8*/ 	.word	0xffffffff


	//   ....[34]....
        /*00bc*/ 	.word	0xffffffff


	//   ....[35]....
        /*00c0*/ 	.word	0xffffffff


	//   ....[36]....
        /*00c4*/ 	.word	0xffffffff


	//   ....[37]....
        /*00c8*/ 	.word	0xffffffff


	//   ....[38]....
        /*00cc*/ 	.word	0xffffffff


	//   ....[39]....
        /*00d0*/ 	.word	0xffffffff


	//   ....[40]....
        /*00d4*/ 	.word	0xffffffff


	//   ....[41]....
        /*00d8*/ 	.word	0xffffffff


	//   ....[42]....
        /*00dc*/ 	.word	0xffffffff


	//   ....[43]....
        /*00e0*/ 	.word	0xffffffff


	//   ....[44]....
        /*00e4*/ 	.word	0xffffffff


	//   ....[45]....
        /*00e8*/ 	.word	0xffffffff


	//   ....[46]....
        /*00ec*/ 	.word	0xffffffff


	//   ....[47]....
        /*00f0*/ 	.word	0xffffffff


	//   ....[48]....
        /*00f4*/ 	.word	0xffffffff


	//   ....[49]....
        /*00f8*/ 	.word	0xffffffff


	//   ....[50]....
        /*00fc*/ 	.word	0xffffffff


	//   ....[51]....
        /*0100*/ 	.word	0xffffffff


	//   ....[52]....
        /*0104*/ 	.word	0xffffffff


	//   ....[53]....
        /*0108*/ 	.word	0xffffffff


	//   ....[54]....
        /*010c*/ 	.word	0xffffffff


	//   ....[55]....
        /*0110*/ 	.word	0xffffffff


	//   ....[56]....
        /*0114*/ 	.word	0xffffffff


	//   ....[57]....
        /*0118*/ 	.word	0xffffffff


	//   ....[58]....
        /*011c*/ 	.word	0xffffffff


	//   ....[59]....
        /*0120*/ 	.word	0xffffffff


	//   ....[60]....
        /*0124*/ 	.word	0x05000093


	//   ....[61]....
        /*0128*/ 	.word	0x05000093


	//   ....[62]....
        /*012c*/ 	.word	0x05000093


	//   ....[63]....
        /*0130*/ 	.word	0x05000093


	//   ....[64]....
        /*0134*/ 	.word	0x05000093


	//   ....[65]....
        /*0138*/ 	.word	0x05000093


	//   ....[66]....
        /*013c*/ 	.word	0x05000093


	//   ....[67]....
        /*0140*/ 	.word	0x05000093


	//   ....[68]....
        /*0144*/ 	.word	0x05000093


	//   ....[69]....
        /*0148*/ 	.word	0x05000093


	//   ....[70]....
        /*014c*/ 	.word	0x05000093


	//   ....[71]....
        /*0150*/ 	.word	0x05000093


	//   ....[72]....
        /*0154*/ 	.word	0x05000093


	//   ....[73]....
        /*0158*/ 	.word	0x05000093


	//   ....[74]....
        /*015c*/ 	.word	0x05000093


	//   ....[75]....
        /*0160*/ 	.word	0x05000093


	//   ....[76]....
        /*0164*/ 	.word	0x05000093


	//   ....[77]....
        /*0168*/ 	.word	0x05000093


	//   ....[78]....
        /*016c*/ 	.word	0x05000093


	//   ....[79]....
        /*0170*/ 	.word	0x05000093


	//   ....[80]....
        /*0174*/ 	.word	0x05000093


	//   ....[81]....
        /*0178*/ 	.word	0x05000093


	//   ....[82]....
        /*017c*/ 	.word	0x05000093


	//   ....[83]....
        /*0180*/ 	.word	0x05000093


	//   ....[84]....
        /*0184*/ 	.word	0x05000093


	//   ....[85]....
        /*0188*/ 	.word	0x05000093


	//   ....[86]....
        /*018c*/ 	.word	0x05000093


	//   ....[87]....
        /*0190*/ 	.word	0x05000093


	//   ....[88]....
        /*0194*/ 	.word	0x05000093


	//   ....[89]....
        /*0198*/ 	.word	0x05000093


	//   ....[90]....
        /*019c*/ 	.word	0x05000093


	//   ....[91]....
        /*01a0*/ 	.word	0x05000093


	//----- nvinfo : EIATTR_COOP_GROUP_INSTR_OFFSETS
	.align		4
.L_1407:
        /*01a4*/ 	.byte	0x04, 0x28
        /*01a6*/ 	.short	(.L_1409 - .L_1408)


	//   ....[0]....
.L_1408:
        /*01a8*/ 	.word	0x000006b0


	//   ....[1]....
        /*01ac*/ 	.word	0x000007c0


	//   ....[2]....
        /*01b0*/ 	.word	0x00000980


	//   ....[3]....
        /*01b4*/ 	.word	0x00002e70


	//   ....[4]....
        /*01b8*/ 	.word	0x00003480


	//   ....[5]....
        /*01bc*/ 	.word	0x00003a90


	//   ....[6]....
        /*01c0*/ 	.word	0x00003e10


	//   ....[7]....
        /*01c4*/ 	.word	0x00004e40


	//   ....[8]....
        /*01c8*/ 	.word	0x00004e50


	//   ....[9]....
        /*01cc*/ 	.word	0x00004e90


	//   ....[10]....
        /*01d0*/ 	.word	0x00004ea0


	//   ....[11]....
        /*01d4*/ 	.word	0x00004ee0


	//   ....[12]....
        /*01d8*/ 	.word	0x00004ef0


	//   ....[13]....
        /*01dc*/ 	.word	0x00004f30


	//   ....[14]....
        /*01e0*/ 	.word	0x00004f40


	//   ....[15]....
        /*01e4*/ 	.word	0x00004f80


	//   ....[16]....
        /*01e8*/ 	.word	0x00004f90


	//   ....[17]....
        /*01ec*/ 	.word	0x00005030


	//   ....[18]....
        /*01f0*/ 	.word	0x00005040


	//   ....[19]....
        /*01f4*/ 	.word	0x00005050


	//   ....[20]....
        /*01f8*/ 	.word	0x00005060


	//   ....[21]....
        /*01fc*/ 	.word	0x00005630


	//   ....[22]....
        /*0200*/ 	.word	0x00005660


	//   ....[23]....
        /*0204*/ 	.word	0x00005680


	//   ....[24]....
        /*0208*/ 	.word	0x00005690


	//   ....[25]....
        /*020c*/ 	.word	0x000056e0


	//   ....[26]....
        /*0210*/ 	.word	0x00005700


	//   ....[27]....
        /*0214*/ 	.word	0x00005750


	//   ....[28]....
        /*0218*/ 	.word	0x00005770


	//   ....[29]....
        /*021c*/ 	.word	0x000057c0


	//   ....[30]....
        /*0220*/ 	.word	0x000057d0


	//   ....[31]....
        /*0224*/ 	.word	0x00005820


	//   ....[32]....
        /*0228*/ 	.word	0x00005830


	//   ....[33]....
        /*022c*/ 	.word	0x00005880


	//   ....[34]....
        /*0230*/ 	.word	0x00005890


	//   ....[35]....
        /*0234*/ 	.word	0x000058a0


	//   ....[36]....
        /*0238*/ 	.word	0x000058b0


	//   ....[37]....
        /*023c*/ 	.word	0x00005f90


	//   ....[38]....
        /*0240*/ 	.word	0x00006130


	//   ....[39]....
        /*0244*/ 	.word	0x00006170


	//   ....[40]....
        /*0248*/ 	.word	0x00006190


	//   ....[41]....
        /*024c*/ 	.word	0x000061c0


	//   ....[42]....
        /*0250*/ 	.word	0x000061e0


	//   ....[43]....
        /*0254*/ 	.word	0x00006210


	//   ....[44]....
        /*0258*/ 	.word	0x00006270


	//   ....[45]....
        /*025c*/ 	.word	0x000062c0


	//   ....[46]....
        /*0260*/ 	.word	0x00006490


	//   ....[47]....
        /*0264*/ 	.word	0x00006aa0


	//   ....[48]....
        /*0268*/ 	.word	0x00006f00


	//   ....[49]....
        /*026c*/ 	.word	0x00007480


	//   ....[50]....
        /*0270*/ 	.word	0x00007660


	//   ....[51]....
        /*0274*/ 	.word	0x000076b0


	//   ....[52]....
        /*0278*/ 	.word	0x00007710


	//   ....[53]....
        /*027c*/ 	.word	0x00007760


	//   ....[54]....
        /*0280*/ 	.word	0x00007780


	//   ....[55]....
        /*0284*/ 	.word	0x00007920


	//   ....[56]....
        /*0288*/ 	.word	0x00007960


	//   ....[57]....
        /*028c*/ 	.word	0x000079c0


	//   ....[58]....
        /*0290*/ 	.word	0x00007a10


	//   ....[59]....
        /*0294*/ 	.word	0x00007a30


	//   ....[60]....
        /*0298*/ 	.word	0x00008180


	//   ....[61]....
        /*029c*/ 	.word	0x000081d0


	//   ....[62]....
        /*02a0*/ 	.word	0x00008260


	//   ....[63]....
        /*02a4*/ 	.word	0x000082b0


	//   ....[64]....
        /*02a8*/ 	.word	0x00008340


	//   ....[65]....
        /*02ac*/ 	.word	0x00008390


	//   ....[66]....
        /*02b0*/ 	.word	0x00008420


	//   ....[67]....
        /*02b4*/ 	.word	0x00008470


	//   ....[68]....
        /*02b8*/ 	.word	0x00008500


	//   ....[69]....
        /*02bc*/ 	.word	0x00008550


	//   ....[70]....
        /*02c0*/ 	.word	0x000085f0


	//   ....[71]....
        /*02c4*/ 	.word	0x00008690


	//   ....[72]....
        /*02c8*/ 	.word	0x00008730


	//   ....[73]....
        /*02cc*/ 	.word	0x000087f0


	//   ....[74]....
        /*02d0*/ 	.word	0x00008820


	//   ....[75]....
        /*02d4*/ 	.word	0x00008880


	//   ....[76]....
        /*02d8*/ 	.word	0x00008930


	//   ....[77]....
        /*02dc*/ 	.word	0x000089a0


	//   ....[78]....
        /*02e0*/ 	.word	0x00008a40


	//   ....[79]....
        /*02e4*/ 	.word	0x00008aa0


	//   ....[80]....
        /*02e8*/ 	.word	0x00008b40


	//   ....[81]....
        /*02ec*/ 	.word	0x00008b90


	//   ....[82]....
        /*02f0*/ 	.word	0x00008c20


	//   ....[83]....
        /*02f4*/ 	.word	0x00008c70


	//   ....[84]....
        /*02f8*/ 	.word	0x00008d00


	//   ....[85]....
        /*02fc*/ 	.word	0x00008d50


	//   ....[86]....
        /*0300*/ 	.word	0x00008df0


	//   ....[87]....
        /*0304*/ 	.word	0x00008e40


	//   ....[88]....
        /*0308*/ 	.word	0x00008e70


	//   ....[89]....
        /*030c*/ 	.word	0x00008ee0


	//   ....[90]....
        /*0310*/ 	.word	0x00008f30


	//   ....[91]....
        /*0314*/ 	.word	0x00008f80


	//----- nvinfo : EIATTR_VRC_CTA_INIT_COUNT
	.align		4
.L_1409:
        /*0318*/ 	.byte	0x02, 0x4a
	.zero		1
	.zero		1


	//----- nvinfo : EIATTR_EXIT_INSTR_OFFSETS
	.align		4
        /*031c*/ 	.byte	0x04, 0x1c
        /*031e*/ 	.short	(.L_1411 - .L_1410)


	//   ....[0]....
.L_1410:
        /*0320*/ 	.word	0x00007b70


	//   ....[1]....
        /*0324*/ 	.word	0x00008120


	//----- nvinfo : EIATTR_MAX_THREADS
	.align		4
.L_1411:
        /*0328*/ 	.byte	0x04, 0x05
        /*032a*/ 	.short	(.L_1413 - .L_1412)
.L_1412:
        /*032c*/ 	.word	0x00000080
        /*0330*/ 	.word	0x00000001
        /*0334*/ 	.word	0x00000001


	//----- nvinfo : EIATTR_CRS_STACK_SIZE
	.align		4
.L_1413:
        /*0338*/ 	.byte	0x04, 0x1e
        /*033a*/ 	.short	(.L_1415 - .L_1414)
.L_1414:
        /*033c*/ 	.word	0x00000000


	//----- nvinfo : EIATTR_CBANK_PARAM_SIZE
	.align		4
.L_1415:
        /*0340*/ 	.byte	0x03, 0x19
        /*0342*/ 	.short	0x01f0


	//----- nvinfo : EIATTR_PARAM_CBANK
	.align		4
        /*0344*/ 	.byte	0x04, 0x0a
        /*0346*/ 	.short	(.L_1417 - .L_1416)
	.align		4
.L_1416:
        /*0348*/ 	.word	index@(.nv.constant0._Z25selective_scan_bwd_kernelI32Selective_Scan_bwd_kernel_traitsILi128ELi16ELb1ELb0ELb0ELb1ELb1EffEEv12SSMParamsBwd)
        /*034c*/ 	.short	0x0380
        /*034e*/ 	.short	0x01f0


	//----- nvinfo : EIATTR_SW_WAR
	.align		4
.L_1417:
        /*0350*/ 	.byte	0x04, 0x36
        /*0352*/ 	.short	(.L_1419 - .L_1418)
.L_1418:
        /*0354*/ 	.word	0x00000008
.L_1419:


//--------------------- .nv.info._Z25selective_scan_bwd_kernelI32Selective_Scan_bwd_kernel_traitsILi128ELi16ELb1ELb0ELb1ELb0ELb0EffEEv12SSMParamsBwd --------------------------
	.section	.nv.info._Z25selective_scan_bwd_kernelI32Selective_Scan_bwd_kernel_traitsILi128ELi16ELb1ELb0ELb1ELb0ELb0EffEEv12SSMParamsBwd,"",@"SHT_CUDA_INFO"
	.sectionflags	@""
	.align	4


	//----- nvinfo : EIATTR_CUDA_API_VERSION
	.align		4
        /*0000*/ 	.byte	0x04, 0x37
        /*0002*/ 	.short	(.L_1421 - .L_1420)
.L_1420:
        /*0004*/ 	.word	0x00000082


	//----- nvinfo : EIATTR_KPARAM_INFO
	.align		4
.L_1421:
        /*0008*/ 	.byte	0x04, 0x17
        /*000a*/ 	.short	(.L_1423 - .L_1422)
.L_1422:
        /*000c*/ 	.word	0x00000000
        /*0010*/ 	.short	0x0000
        /*0012*/ 	.short	0x0000
        /*0014*/ 	.byte	0x00, 0xf0, 0xc1, 0x07


	//----- nvinfo : EIATTR_SPARSE_MMA_MASK
	.align		4
.L_1423:
        /*0018*/ 	.byte	0x03, 0x50
        /*001a*/ 	.short	0x0000


	//----- nvinfo : EIATTR_MAXREG_COUNT
	.align		4
        /*001c*/ 	.byte	0x03, 0x1b
        /*001e*/ 	.short	0x00a8


	//----- nvinfo : EIATTR_NUM_BARRIERS
	.align		4
        /*0020*/ 	.byte	0x02, 0x4c
        /*0022*/ 	.byte	0x01
	.zero		1


	//----- nvinfo : EIATTR_ANNOTATIONS
	.align		4
        /*0024*/ 	.byte	0x04, 0x55
        /*0026*/ 	.short	(.L_1425 - .L_1424)


	//   ....[0]....
.L_1424:
        /*0028*/ 	.word	0x00000001
        /*002c*/ 	.byte	0x20, 0x02, 0x00, 0x00, 0x01, 0x00, 0x00, 0x00, 0x60, 0x02, 0x00, 0x00, 0x01, 0x00, 0x00, 0x00
        /*003c*/ 	.byte	0xc0, 0x07, 0x00, 0x00, 0x01, 0x00, 0x00, 0x00, 0xe0, 0x07, 0x00, 0x00, 0x01, 0x00, 0x00, 0x00
        /*004c*/ 	.byte	0x50, 0x0a, 0x00, 0x00, 0x01, 0x00, 0x00, 0x00, 0xb0, 0x0e, 0x00, 0x00, 0x01, 0x00, 0x00, 0x00
        /*005c*/ 	.byte	0x10, 0x2a, 0x00, 0x00, 0x01, 0x00, 0x00, 0x00, 0x20, 0x2a, 0x00, 0x00, 0x01, 0x00, 0x00, 0x00
        /*006c*/ 	.byte	0xc0, 0x47, 0x00, 0x00, 0x01, 0x00, 0x00, 0x00, 0x70, 0x4d, 0x00, 0x00, 0x01, 0x00, 0x00, 0x00
        /*007c*/ 	.byte	0x00, 0x4e, 0x00, 0x00, 0x01, 0x00, 0x00, 0x00, 0xb0, 0x50, 0x00, 0x00, 0x01, 0x00, 0x00, 0x00
        /*008c*/ 	.byte	0x60, 0x63, 0x00, 0x00


	//----- nvinfo : EIATTR_MERCURY_ISA_VERSION
	.align		4
.L_1425:
        /*0090*/ 	.byte	0x03, 0x5f
        /*0092*/ 	.short	0x0101


	//----- nvinfo : EIATTR_INT_WARP_WIDE_INSTR_OFFSETS
	.align		4
        /*0094*/ 	.byte	0x04, 0x31
        /*0096*/ 	.short	(.L_1427 - .L_1426)


	//   ....[0]....
.L_1426:
        /*0098*/ 	.word	0x00002420


	//   ....[1]....
        /*009c*/ 	.word	0x00002c80


	//----- nvinfo : EIATTR_COOP_GROUP_MASK_REGIDS
	.align		4
.L_1427:
        /*00a0*/ 	.byte	0x04, 0x29
        /*00a2*/ 	.short	(.L_1429 - .L_1428)


	//   ....[0]....
.L_1428:
        /*00a4*/ 	.word	0xffffffff


	//   ....[1]....
        /*00a8*/ 	.word	0xffffffff


	//   ....[2]....
        /*00ac*/ 	.word	0xffffffff


	//   ....[3]....
        /*00b0*/ 	.word	0xffffffff


	//   ....[4]....
        /*00b4*/ 	.word	0xffffffff


	//   ....[5]....
        /*00b8*/ 	.word	0xffffffff


	//   ....[6]....
        /*00bc*/ 	.word	0xffffffff


	//   ....[7]....
        /*00c0*/ 	.word	0xffffffff


	//   ....[8]....
        /*00c4*/ 	.word	0xffffffff


	//   ....[9]....
        /*00c8*/ 	.word	0xffffffff


	//   ....[10]....
        /*00cc*/ 	.word	0xffffffff


	//   ....[11]....
        /*00d0*/ 	.word	0xffffffff


	//   ....[12]....
        /*00d4*/ 	.word	0xffffffff


	//   ....[13]....
        /*00d8*/ 	.word	0xffffffff


	//   ....[14]....
        /*00dc*/ 	.word	0xffffffff


	//   ....[15]....
        /*00e0*/ 	.word	0xffffffff


	//   ....[16]....
        /*00e4*/ 	.word	0xffffffff


	//   ....[17]....
        /*00e8*/ 	.word	0xffffffff


	//   ....[18]....
        /*00ec*/ 	.word	0xffffffff


	//   ....[19]....
        /*00f0*/ 	.word	0xffffffff


	//   ....[20]....
        /*00f4*/ 	.word	0xffffffff


	//   ....[21]....
        /*00f8*/ 	.word	0xffffffff


	//   ....[22]....
        /*00fc*/ 	.word	0xffffffff


	//   ....[23]....
        /*0100*/ 	.word	0xffffffff


	//   ....[24]....
        /*0104*/ 	.word	0xffffffff


	//   ....[25]....
        /*0108*/ 	.word	0xffffffff


	//   ....[26]....
        /*010c*/ 	.word	0xffffffff


	//   ....[27]....
        /*0110*/ 	.word	0xffffffff


	//   ....[28]....
        /*0114*/ 	.word	0xffffffff


	//   ....[29]....
        /*0118*/ 	.word	0xffffffff


	//   ....[30]....
        /*011c*/ 	.word	0xffffffff


	//   ....[31]....
        /*0120*/ 	.word	0xffffffff


	//   ....[32]....
        /*0124*/ 	.word	0xffffffff


	//   ....[33]....
        /*0128*/ 	.word	0xffffffff


	//   ....[34]....
        /*012c*/ 	.word	0xffffffff


	//   ....[35]....
        /*0130*/ 	.word	0xffffffff


	//   ....[36]....
        /*0134*/ 	.word	0xffffffff


	//   ....[37]....
        /*0138*/ 	.word	0xffffffff


	//   ....[38]....
        /*013c*/ 	.word	0xffffffff


	//   ....[39]....
        /*0140*/ 	.word	0xffffffff


	//   ....[40]....
        /*0144*/ 	.word	0xffffffff


	//   ....[41]....
        /*0148*/ 	.word	0xffffffff


	//   ....[42]....
        /*014c*/ 	.word	0xffffffff


	//   ....[43]....
        /*0150*/ 	.word	0xffffffff


	//   ....[44]....
        /*0154*/ 	.word	0xffffffff


	//   ....[45]....
        /*0158*/ 	.word	0xffffffff


	//   ....[46]....
        /*015c*/ 	.word	0xffffffff


	//   ....[47]....
        /*0160*/ 	.word	0xffffffff


	//   ....[48]....
        /*0164*/ 	.word	0xffffffff


	//   ....[49]....
        /*0168*/ 	.word	0xffffffff


	//   ....[50]....
        /*016c*/ 	.word	0xffffffff


	//   ....[51]....
        /*0170*/ 	.word	0xffffffff


	//   ....[52]....
        /*0174*/ 	.word	0xffffffff


	//   ....[53]....
        /*0178*/ 	.word	0xffffffff


	//   ....[54]....
        /*017c*/ 	.word	0xffffffff


	//   ....[55]....
        /*0180*/ 	.word	0xffffffff


	//   ....[56]....
        /*0184*/ 	.word	0x05000095


	//   ....[57]....
        /*0188*/ 	.word	0x05000095


	//   ....[58]....
        /*018c*/ 	.word	0x05000095


	//   ....[59]....
        /*0190*/ 	.word	0x05000095


	//   ....[60]....
        /*0194*/ 	.word	0x05000095


	//   ....[61]....
        /*0198*/ 	.word	0x05000095


	//   ....[62]....
        /*019c*/ 	.word	0x05000095


	//   ....[63]....
        /*01a0*/ 	.word	0x05000095


	//   ....[64]....
        /*01a4*/ 	.word	0x05000095


	//   ....[65]....
        /*01a8*/ 	.word	0x05000095


	//   ....[66]....
        /*01ac*/ 	.word	0x05000095


	//   ....[67]....
        /*01b0*/ 	.word	0x05000095


	//   ....[68]....
        /*01b4*/ 	.word	0x05000095


	//   ....[69]....
        /*01b8*/ 	.word	0x05000095


	//   ....[70]....
        /*01bc*/ 	.word	0x05000095


	//   ....[71]....
        /*01c0*/ 	.word	0x05000095


	//   ....[72]....
        /*01c4*/ 	.word	0x05000095


	//   ....[73]....
        /*01c8*/ 	.word	0x05000095


	//   ....[74]....
        /*01cc*/ 	.word	0x05000095


	//   ....[75]....
        /*01d0*/ 	.word	0x05000095


	//   ....[76]....
        /*01d4*/ 	.word	0x05000095


	//   ....[77]....
        /*01d8*/ 	.word	0x05000095


	//   ....[78]....
        /*01dc*/ 	.word	0x05000095


	//   ....[79]....
        /*01e0*/ 	.word	0x05000095


	//   ....[80]....
        /*01e4*/ 	.word	0x05000095


	//   ....[81]....
        /*01e8*/ 	.word	0x05000095


	//   ....[82]....
        /*01ec*/ 	.word	0x05000095


	//   ....[83]....
        /*01f0*/ 	.word	0x05000095


	//   ....[84]....
        /*01f4*/ 	.word	0x05000095


	//   ....[85]....
        /*01f8*/ 	.word	0x05000095


	//   ....[86]....
        /*01fc*/ 	.word	0x05000095


	//   ....[87]....
        /*0200*/ 	.word	0x05000095


	//----- nvinfo : EIATTR_COOP_GROUP_INSTR_OFFSETS
	.align		4
.L_1429:
        /*0204*/ 	.byte	0x04, 0x28
        /*0206*/ 	.short	(.L_1431 - .L_1430)


	//   ....[0]....
.L_1430:
        /*0208*/ 	.word	0x000009d0


	//   ....[1]....
        /*020c*/ 	.word	0x00000af0


	//   ....[2]....
        /*0210*/ 	.word	0x00000c00


	//   ....[3]....
        /*0214*/ 	.word	0x000015d0


	//   ....[4]....
        /*0218*/ 	.word	0x00001d90


	//   ....[5]....
        /*021c*/ 	.word	0x00001da0


	//   ....[6]....
        /*0220*/ 	.word	0x00001de0


	//   ....[7]....
        /*0224*/ 	.word	0x00001df0


	//   ....[8]....
        /*0228*/ 	.word	0x00001e30


	//   ....[9]....
        /*022c*/ 	.word	0x00001e40


	//   ....[10]....
        /*0230*/ 	.word	0x00001e80


	//   ....[11]....
        /*0234*/ 	.word	0x00001e90


	//   ....[12]....
        /*0238*/ 	.word	0x00001ed0


	//   ....[13]....
        /*023c*/ 	.word	0x00001ee0


	//   ....[14]....
        /*0240*/ 	.word	0x00001f90


	//   ....[15]....
        /*0244*/ 	.word	0x00001fa0


	//   ....[16]....
        /*0248*/ 	.word	0x00001fb0


	//   ....[17]....
        /*024c*/ 	.word	0x00001fc0


	//   ....[18]....
        /*0250*/ 	.word	0x00002760


	//   ....[19]....
        /*0254*/ 	.word	0x00002790


	//   ....[20]....
        /*0258*/ 	.word	0x00002810


	//   ....[21]....
        /*025c*/ 	.word	0x00002820


	//   ....[22]....
        /*0260*/ 	.word	0x00002870


	//   ....[23]....
        /*0264*/ 	.word	0x00002880


	//   ....[24]....
        /*0268*/ 	.word	0x000028d0


	//   ....[25]....
        /*026c*/ 	.word	0x000028e0


	//   ....[26]....
        /*0270*/ 	.word	0x00002930


	//   ....[27]....
        /*0274*/ 	.word	0x00002940


	//   ....[28]....
        /*0278*/ 	.word	0x00002990


	//   ....[29]....
        /*027c*/ 	.word	0x000029a0


	//   ....[30]....
        /*0280*/ 	.word	0x000029b0


	//   ....[31]....
        /*0284*/ 	.word	0x000029c0


	//   ....[32]....
        /*0288*/ 	.word	0x000029f0


	//   ....[33]....
        /*028c*/ 	.word	0x00002a00


	//   ....[34]....
        /*0290*/ 	.word	0x00004110


	//   ....[35]....
        /*0294*/ 	.word	0x00004150


	//   ....[36]....
        /*0298*/ 	.word	0x000043f0


	//   ....[37]....
        /*029c*/ 	.word	0x00004430


	//   ....[38]....
        /*02a0*/ 	.word	0x00004500


	//   ....[39]....
        /*02a4*/ 	.word	0x00004520


	//   ....[40]....
        /*02a8*/ 	.word	0x00004550


	//   ....[41]....
        /*02ac*/ 	.word	0x00004570


	//   ....[42]....
        /*02b0*/ 	.word	0x000045a0


	//   ....[43]....
        /*02b4*/ 	.word	0x000045c0


	//   ....[44]....
        /*02b8*/ 	.word	0x00004970


	//   ....[45]....
        /*02bc*/ 	.word	0x00004bc0


	//   ....[46]....
        /*02c0*/ 	.word	0x00004e80


	//   ....[47]....
        /*02c4*/ 	.word	0x00004ea0


	//   ....[48]....
        /*02c8*/ 	.word	0x00004ed0


	//   ....[49]....
        /*02cc*/ 	.word	0x00004f10


	//   ....[50]....
        /*02d0*/ 	.word	0x00004f30


	//   ....[51]....
        /*02d4*/ 	.word	0x00005140


	//   ....[52]....
        /*02d8*/ 	.word	0x00005160


	//   ....[53]....
        /*02dc*/ 	.word	0x00005190


	//   ....[54]....
        /*02e0*/ 	.word	0x000051d0


	//   ....[55]....
        /*02e4*/ 	.word	0x000051f0


	//   ....[56]....
        /*02e8*/ 	.word	0x00005660


	//   ....[57]....
        /*02ec*/ 	.word	0x000056b0


	//   ....[58]....
        /*02f0*/ 	.word	0x00005730


	//   ....[59]....
        /*02f4*/ 	.word	0x00005780


	//   ....[60]....
        /*02f8*/ 	.word	0x00005800


	//   ....[61]....
        /*02fc*/ 	.word	0x00005850


	//   ....[62]....
        /*0300*/ 	.word	0x000058d0


	//   ....[63]....
        /*0304*/ 	.word	0x00005920


	//   ....[64]....
        /*0308*/ 	.word	0x000059a0


	//   ....[65]....
        /*030c*/ 	.word	0x000059f0


	//   ....[66]....
        /*0310*/ 	.word	0x00005a80


	//   ....[67]....
        /*0314*/ 	.word	0x00005b20


	//   ....[68]....
        /*0318*/ 	.word	0x00005bc0


	//   ....[69]....
        /*031c*/ 	.word	0x00005c60


	//   ....[70]....
        /*0320*/ 	.word	0x00005cc0


	//   ....[71]....
        /*0324*/ 	.word	0x00005d10


	//   ....[72]....
        /*0328*/ 	.word	0x00005dc0


	//   ....[73]....
        /*032c*/ 	.word	0x00005e30


	//   ....[74]....
        /*0330*/ 	.word	0x00005ed0


	//   ....[75]....
        /*0334*/ 	.word	0x00005f30


	//   ....[76]....
        /*0338*/ 	.word	0x00005fc0


	//   ....[77]....
        /*033c*/ 	.word	0x00006020


	//   ....[78]....
        /*0340*/ 	.word	0x000060b0


	//   ....[79]....
        /*0344*/ 	.word	0x00006110


	//   ....[80]....
        /*0348*/ 	.word	0x000061a0


	//   ....[81]....
        /*034c*/ 	.word	0x00006200


	//   ....[82]....
        /*0350*/ 	.word	0x000062a0


	//   ....[83]....
        /*0354*/ 	.word	0x000062f0


	//   ....[84]....
        /*0358*/ 	.word	0x00006390


	//   ....[85]....
        /*035c*/ 	.word	0x000063e0


	//   ....[86]....
        /*0360*/ 	.word	0x00006440


	//   ....[87]....
        /*0364*/ 	.word	0x00006490


	//----- nvinfo : EIATTR_VRC_CTA_INIT_COUNT
	.align		4
.L_1431:
        /*0368*/ 	.byte	0x02, 0x4a
	.zero		1
	.zero		1


	//----- nvinfo : EIATTR_EXIT_INSTR_OFFSETS
	.align		4
        /*036c*/ 	.byte	0x04, 0x1c
        /*036e*/ 	.short	(.L_1433 - .L_1432)


	//   ....[0]....
.L_1432:
        /*0370*/ 	.word	0x00005330


	//   ....[1]....
        /*0374*/ 	.word	0x00005600


	//----- nvinfo : EIATTR_MAX_THREADS
	.align		4
.L_1433:
        /*0378*/ 	.byte	0x04, 0x05
        /*037a*/ 	.short	(.L_1435 - .L_1434)
.L_1434:
        /*037c*/ 	.word	0x00000080
        /*0380*/ 	.word	0x00000001
        /*0384*/ 	.word	0x00000001


	//----- nvinfo : EIATTR_CRS_STACK_SIZE
	.align		4
.L_1435:
        /*0388*/ 	.byte	0x04, 0x1e
        /*038a*/ 	.short	(.L_1437 - .L_1436)
.L_1436:
        /*038c*/ 	.word	0x00000000


	//----- nvinfo : EIATTR_CBANK_PARAM_SIZE
	.align		4
.L_1437:
        /*0390*/ 	.byte	0x03, 0x19
        /*0392*/ 	.short	0x01f0


	//----- nvinfo : EIATTR_PARAM_CBANK
	.align		4
        /*0394*/ 	.byte	0x04, 0x0a
        /*0396*/ 	.short	(.L_1439 - .L_1438)
	.align		4
.L_1438:
        /*0398*/ 	.word	index@(.nv.constant0._Z25selective_scan_bwd_kernelI32Selective_Scan_bwd_kernel_traitsILi128ELi16ELb1ELb0ELb1ELb0ELb0EffEEv12SSMParamsBwd)
        /*039c*/ 	.short	0x0380
        /*039e*/ 	.short	0x01f0


	//----- nvinfo : EIATTR_SW_WAR
	.align		4
.L_1439:
        /*03a0*/ 	.byte	0x04, 0x36
        /*03a2*/ 	.short	(.L_1441 - .L_1440)
.L_1440:
        /*03a4*/ 	.word	0x00000008
.L_1441:


//--------------------- .nv.info._Z25selective_scan_bwd_kernelI32Selective_Scan_bwd_kernel_traitsILi128ELi16ELb1ELb0ELb1ELb0ELb1EffEEv12SSMParamsBwd --------------------------
	.section	.nv.info._Z25selective_scan_bwd_kernelI32Selective_Scan_bwd_kernel_traitsILi128ELi16ELb1ELb0ELb1ELb0ELb1EffEEv12SSMParamsBwd,"",@"SHT_CUDA_INFO"
	.sectionflags	@""
	.align	4


	//----- nvinfo : EIATTR_CUDA_API_VERSION
	.align		4
        /*0000*/ 	.byte	0x04, 0x37
        /*0002*/ 	.short	(.L_1443 - .L_1442)
.L_1442:
        /*0004*/ 	.word	0x00000082


	//----- nvinfo : EIATTR_KPARAM_INFO
	.align		4
.L_1443:
        /*0008*/ 	.byte	0x04, 0x17
        /*000a*/ 	.short	(.L_1445 - .L_1444)
.L_1444:
        /*000c*/ 	.word	0x00000000
        /*0010*/ 	.short	0x0000
        /*0012*/ 	.short	0x0000
        /*0014*/ 	.byte	0x00, 0xf0, 0xc1, 0x07


	//----- nvinfo : EIATTR_SPARSE_MMA_MASK
	.align		4
.L_1445:
        /*0018*/ 	.byte	0x03, 0x50
        /*001a*/ 	.short	0x0000


	//----- nvinfo : EIATTR_MAXREG_COUNT
	.align		4
        /*001c*/ 	.byte	0x03, 0x1b
        /*001e*/ 	.short	0x00a8


	//----- nvinfo : EIATTR_NUM_BARRIERS
	.align		4
        /*0020*/ 	.byte	0x02, 0x4c
        /*0022*/ 	.byte	0x01
	.zero		1


	//----- nvinfo : EIATTR_ANNOTATIONS
	.align		4
        /*0024*/ 	.byte	0x04, 0x55
        /*0026*/ 	.short	(.L_1447 - .L_1446)


	//   ....[0]....
.L_1446:
        /* <DEDUP_REMOVED lines=8> */


	//----- nvinfo : EIATTR_MERCURY_ISA_VERSION
	.align		4
.L_1447:
        /*0090*/ 	.byte	0x03, 0x5f
        /*0092*/ 	.short	0x0101


	//----- nvinfo : EIATTR_INT_WARP_WIDE_INSTR_OFFSETS
	.align		4
        /*0094*/ 	.byte	0x04, 0x31
        /*0096*/ 	.short	(.L_1449 - .L_1448)


	//   ....[0]....
.L_1448:
        /*0098*/ 	.word	0x000037d0


	//   ....[1]....
        /*009c*/ 	.word	0x00003ea0


	//----- nvinfo : EIATTR_COOP_GROUP_MASK_REGIDS
	.align		4
.L_1449:
        /*00a0*/ 	.byte	0x04, 0x29
        /*00a2*/ 	.short	(.L_1451 - .L_1450)


	//   ....[0]....
.L_1450:
        /*00a4*/ 	.word	0xffffffff


	//   ....[1]....
        /*00a8*/ 	.word	0xffffffff


	//   ....[2]....
        /*00ac*/ 	.word	0xffffffff


	//   ....[3]....
        /*00b0*/ 	.word	0xffffffff


	//   ....[4]....
        /*00b4*/ 	.word	0xffffffff


	//   ....[5]....
        /*00b8*/ 	.word	0xffffffff


	//   ....[6]....
        /*00bc*/ 	.word	0xffffffff


	//   ....[7]....
        /*00c0*/ 	.word	0xffffffff


	//   ....[8]....
        /*00c4*/ 	.word	0xffffffff


	//   ....[9]....
        /*00c8*/ 	.word	0xffffffff


	//   ....[10]....
        /*00cc*/ 	.word	0xffffffff


	//   ....[11]....
        /*00d0*/ 	.word	0xffffffff


	//   ....[12]....
        /*00d4*/ 	.word	0xffffffff


	//   ....[13]....
        /*00d8*/ 	.word	0xffffffff


	//   ....[14]....
        /*00dc*/ 	.word	0xffffffff


	//   ....[15]....
        /*00e0*/ 	.word	0xffffffff


	//   ....[16]....
        /*00e4*/ 	.word	0xffffffff


	//   ....[17]....
        /*00e8*/ 	.word	0xffffffff


	//   ....[18]....
        /*00ec*/ 	.word	0xffffffff


	//   ....[19]....
        /*00f0*/ 	.word	0xffffffff


	//   ....[20]....
        /*00f4*/ 	.word	0xffffffff


	//   ....[21]....
        /*00f8*/ 	.word	0xffffffff


	//   ....[22]....
        /*00fc*/ 	.word	0xffffffff


	//   ....[23]....
        /*0100*/ 	.word	0xffffffff


	//   ....[24]....
        /*0104*/ 	.word	0xffffffff


	//   ....[25]....
        /*0108*/ 	.word	0xffffffff


	//   ....[26]....
        /*010c*/ 	.word	0xffffffff


	//   ....[27]....
        /*0110*/ 	.word	0xffffffff


	//   ....[28]....
        /*0114*/ 	.word	0xffffffff


	//   ....[29]....
        /*0118*/ 	.word	0xffffffff


	//   ....[30]....
        /*011c*/ 	.word	0xffffffff


	//   ....[31]....
        /*0120*/ 	.word	0xffffffff


	//   ....[32]....
        /*0124*/ 	.word	0xffffffff


	//   ....[33]....
        /*0128*/ 	.word	0xffffffff


	//   ....[34]....
        /*012c*/ 	.word	0xffffffff


	//   ....[35]....
        /*0130*/ 	.word	0xffffffff


	//   ....[36]....
        /*0134*/ 	.word	0xffffffff


	//   ....[37]....
        /*0138*/ 	.word	0xffffffff


	//   ....[38]....
        /*013c*/ 	.word	0xffffffff


	//   ....[39]....
        /*0140*/ 	.word	0xffffffff


	//   ....[40]....
        /*0144*/ 	.word	0xffffffff


	//   ....[41]....
        /*0148*/ 	.word	0xffffffff


	//   ....[42]....
        /*014c*/ 	.word	0xffffffff


	//   ....[43]....
        /*0150*/ 	.word	0xffffffff


	//   ....[44]....
        /*0154*/ 	.word	0xffffffff


	//   ....[45]....
        /*0158*/ 	.word	0xffffffff


	//   ....[46]....
        /*015c*/ 	.word	0xffffffff


	//   ....[47]....
        /*0160*/ 	.word	0xffffffff


	//   ....[48]....
        /*0164*/ 	.word	0xffffffff


	//   ....[49]....
        /*0168*/ 	.word	0xffffffff


	//   ....[50]....
        /*016c*/ 	.word	0xffffffff


	//   ....[51]....
        /*0170*/ 	.word	0xffffffff


	//   ....[52]....
        /*0174*/ 	.word	0xffffffff


	//   ....[53]....
        /*0178*/ 	.word	0xffffffff


	//   ....[54]....
        /*017c*/ 	.word	0xffffffff


	//   ....[55]....
        /*0180*/ 	.word	0xffffffff


	//   ....[56]....
        /*0184*/ 	.word	0xffffffff


	//   ....[57]....
        /*0188*/ 	.word	0xffffffff


	//   ....[58]....
        /*018c*/ 	.word	0xffffffff


	//   ....[59]....
        /*0190*/ 	.word	0xffffffff


	//   ....[60]....
        /*0194*/ 	.word	0x05000099


	//   ....[61]....
        /*0198*/ 	.word	0x05000099


	//   ....[62]....
        /*019c*/ 	.word	0x05000099


	//   ....[63]....
        /*01a0*/ 	.word	0x05000099


	//   ....[64]....
        /*01a4*/ 	.word	0x05000099


	//   ....[65]....
        /*01a8*/ 	.word	0x05000099


	//   ....[66]....
        /*01ac*/ 	.word	0x05000099


	//   ....[67]....
        /*01b0*/ 	.word	0x05000099


	//   ....[68]....
        /*01b4*/ 	.word	0x05000099


	//   ....[69]....
        /*01b8*/ 	.word	0x05000099


	//   ....[70]....
        /*01bc*/ 	.word	0x05000099


	//   ....[71]....
        /*01c0*/ 	.word	0x05000099


	//   ....[72]....
        /*01c4*/ 	.word	0x05000099


	//   ....[73]....
        /*01c8*/ 	.word	0x05000099


	//   ....[74]....
        /*01cc*/ 	.word	0x05000099


	//   ....[75]....
        /*01d0*/ 	.word	0x05000099


	//   ....[76]....
        /*01d4*/ 	.word	0x05000099


	//   ....[77]....
        /*01d8*/ 	.word	0x05000099


	//   ....[78]....
        /*01dc*/ 	.word	0x05000099


	//   ....[79]....
        /*01e0*/ 	.word	0x05000099


	//   ....[80]....
        /*01e4*/ 	.word	0x05000099


	//   ....[81]....
        /*01e8*/ 	.word	0x05000099


	//   ....[82]....
        /*01ec*/ 	.word	0x05000099


	//   ....[83]....
        /*01f0*/ 	.word	0x05000099


	//   ....[84]....
        /*01f4*/ 	.word	0x05000099


	//   ....[85]....
        /*01f8*/ 	.word	0x05000099


	//   ....[86]....
        /*01fc*/ 	.word	0x05000099


	//   ....[87]....
        /*0200*/ 	.word	0x05000099


	//   ....[88]....
        /*0204*/ 	.word	0x05000099


	//   ....[89]....
        /*0208*/ 	.word	0x05000099


	//   ....[90]....
        /*020c*/ 	.word	0x05000099


	//   ....[91]....
        /*0210*/ 	.word	0x05000099


	//----- nvinfo : EIATTR_COOP_GROUP_INSTR_OFFSETS
	.align		4
.L_1451:
        /*0214*/ 	.byte	0x04, 0x28
        /*0216*/ 	.short	(.L_1453 - .L_1452)


	//   ....[0]....
.L_1452:
        /*0218*/ 	.word	0x00000a20


	//   ....[1]....
        /*021c*/ 	.word	0x00000b40


	//   ....[2]....
        /*0220*/ 	.word	0x00000cf0


	//   ....[3]....
        /*0224*/ 	.word	0x00000e60


	//   ....[4]....
        /*0228*/ 	.word	0x000013e0


	//   ....[5]....
        /*022c*/ 	.word	0x00001a80


	//   ....[6]....
        /*0230*/ 	.word	0x00001f20


	//   ....[7]....
        /*0234*/ 	.word	0x00002890


	//   ....[8]....
        /*0238*/ 	.word	0x00003050


	//   ....[9]....
        /*023c*/ 	.word	0x00003060


	//   ....[10]....
        /*0240*/ 	.word	0x000030a0


	//   ....[11]....
        /*0244*/ 	.word	0x000030b0


	//   ....[12]....
        /*0248*/ 	.word	0x000030f0


	//   ....[13]....
        /*024c*/ 	.word	0x00003100


	//   ....[14]....
        /*0250*/ 	.word	0x00003140


	//   ....[15]....
        /*0254*/ 	.word	0x00003150


	//   ....[16]....
        /*0258*/ 	.word	0x00003190


	//   ....[17]....
        /*025c*/ 	.word	0x000031a0


	//   ....[18]....
        /*0260*/ 	.word	0x00003250


	//   ....[19]....
        /*0264*/ 	.word	0x00003260


	//   ....[20]....
        /*0268*/ 	.word	0x00003270


	//   ....[21]....
        /*026c*/ 	.word	0x00003280


	//   ....[22]....
        /*0270*/ 	.word	0x00003a20


	//   ....[23]....
        /*0274*/ 	.word	0x00003a50


	//   ....[24]....
        /*0278*/ 	.word	0x00003ad0


	//   ....[25]....
        /*027c*/ 	.word	0x00003ae0


	//   ....[26]....
        /*0280*/ 	.word	0x00003b30


	//   ....[27]....
        /*0284*/ 	.word	0x00003b40


	//   ....[28]....
        /*0288*/ 	.word	0x00003b90


	//   ....[29]....
        /*028c*/ 	.word	0x00003ba0


	//   ....[30]....
        /*0290*/ 	.word	0x00003bf0


	//   ....[31]....
        /*0294*/ 	.word	0x00003c00


	//   ....[32]....
        /*0298*/ 	.word	0x00003c50


	//   ....[33]....
        /*029c*/ 	.word	0x00003c60


	//   ....[34]....
        /*02a0*/ 	.word	0x00003c70


	//   ....[35]....
        /*02a4*/ 	.word	0x00003c80


	//   ....[36]....
        /*02a8*/ 	.word	0x00003cb0


	//   ....[37]....
        /*02ac*/ 	.word	0x00003cc0


	//   ....[38]....
        /*02b0*/ 	.word	0x000053d0


	//   ....[39]....
        /*02b4*/ 	.word	0x00005410


	//   ....[40]....
        /*02b8*/ 	.word	0x000056b0


	//   ....[41]....
        /*02bc*/ 	.word	0x000056f0


	//   ....[42]....
        /*02c0*/ 	.word	0x000057c0


	//   ....[43]....
        /*02c4*/ 	.word	0x000057e0


	//   ....[44]....
        /*02c8*/ 	.word	0x00005810


	//   ....[45]....
        /*02cc*/ 	.word	0x00005830


	//   ....[46]....
        /*02d0*/ 	.word	0x00005860


	//   ....[47]....
        /*02d4*/ 	.word	0x00005880


	//   ....[48]....
        /*02d8*/ 	.word	0x00005c30


	//   ....[49]....
        /*02dc*/ 	.word	0x00005e60


	//   ....[50]....
        /*02e0*/ 	.word	0x00006120


	//   ....[51]....
        /*02e4*/ 	.word	0x00006140


	//   ....[52]....
        /*02e8*/ 	.word	0x00006170


	//   ....[53]....
        /*02ec*/ 	.word	0x000061b0


	//   ....[54]....
        /*02f0*/ 	.word	0x000061d0


	//   ....[55]....
        /*02f4*/ 	.word	0x000063e0


	//   ....[56]....
        /*02f8*/ 	.word	0x00006400


	//   ....[57]....
        /*02fc*/ 	.word	0x00006430


	//   ....[58]....
        /*0300*/ 	.word	0x00006470


	//   ....[59]....
        /*0304*/ 	.word	0x00006490


	//   ....[60]....
        /*0308*/ 	.word	0x00006900


	//   ....[61]....
        /*030c*/ 	.word	0x00006950


	//   ....[62]....
        /*0310*/ 	.word	0x000069d0


	//   ....[63]....
        /*0314*/ 	.word	0x00006a20


	//   ....[64]....
        /*0318*/ 	.word	0x00006aa0


	//   ....[65]....
        /*031c*/ 	.word	0x00006af0


	//   ....[66]....
        /*0320*/ 	.word	0x00006b70


	//   ....[67]....
        /*0324*/ 	.word	0x00006bc0


	//   ....[68]....
        /*0328*/ 	.word	0x00006c40


	//   ....[69]....
        /*032c*/ 	.word	0x00006c90


	//   ....[70]....
        /*0330*/ 	.word	0x00006d20


	//   ....[71]....
        /*0334*/ 	.word	0x00006dc0


	//   ....[72]....
        /*0338*/ 	.word	0x00006e60


	//   ....[73]....
        /*033c*/ 	.word	0x00006f00


	//   ....[74]....
        /*0340*/ 	.word	0x00006f60


	//   ....[75]....
        /*0344*/ 	.word	0x00006fb0


	//   ....[76]....
        /*0348*/ 	.word	0x00007060


	//   ....[77]....
        /*034c*/ 	.word	0x000070d0


	//   ....[78]....
        /*0350*/ 	.word	0x00007170


	//   ....[79]....
        /*0354*/ 	.word	0x000071d0


	//   ....[80]....
        /*0358*/ 	.word	0x00007260


	//   ....[81]....
        /*035c*/ 	.word	0x000072c0


	//   ....[82]....
        /*0360*/ 	.word	0x00007350


	//   ....[83]....
        /*0364*/ 	.word	0x000073b0


	//   ....[84]....
        /*0368*/ 	.word	0x00007440


	//   ....[85]....
        /*036c*/ 	.word	0x000074a0


	//   ....[86]....
        /*0370*/ 	.word	0x00007540


	//   ....[87]....
        /*0374*/ 	.word	0x00007590


	//   ....[88]....
        /*0378*/ 	.word	0x00007630


	//   ....[89]....
        /*037c*/ 	.word	0x00007680


	//   ....[90]....
        /*0380*/ 	.word	0x000076e0


	//   ....[91]....
        /*0384*/ 	.word	0x00007730


	//----- nvinfo : EIATTR_VRC_CTA_INIT_COUNT
	.align		4
.L_1453:
        /*0388*/ 	.byte	0x02, 0x4a
	.zero		1
	.zero		1


	//----- nvinfo : EIATTR_EXIT_INSTR_OFFSETS
	.align		4
        /*038c*/ 	.byte	0x04, 0x1c
        /*038e*/ 	.short	(.L_1455 - .L_1454)


	//   ....[0]....
.L_1454:
        /*0390*/ 	.word	0x000065d0


	//   ....[1]....
        /*0394*/ 	.word	0x000068a0


	//----- nvinfo : EIATTR_MAX_THREADS
	.align		4
.L_1455:
        /*0398*/ 	.byte	0x04, 0x05
        /*039a*/ 	.short	(.L_1457 - .L_1456)
.L_1456:
        /*039c*/ 	.word	0x00000080
        /*03a0*/ 	.word	0x00000001
        /*03a4*/ 	.word	0x00000001


	//----- nvinfo : EIATTR_CRS_STACK_SIZE
	.align		4
.L_1457:
        /*03a8*/ 	.byte	0x04, 0x1e
        /*03aa*/ 	.short	(.L_1459 - .L_1458)
.L_1458:
        /*03ac*/ 	.word	0x00000000


	//----- nvinfo : EIATTR_CBANK_PARAM_SIZE
	.align		4
.L_1459:
        /*03b0*/ 	.byte	0x03, 0x19
        /*03b2*/ 	.short	0x01f0


	//----- nvinfo : EIATTR_PARAM_CBANK
	.align		4
        /*03b4*/ 	.byte	0x04, 0x0a
        /*03b6*/ 	.short	(.L_1461 - .L_1460)
	.align		4
.L_1460:
        /*03b8*/ 	.word	index@(.nv.constant0._Z25selective_scan_bwd_kernelI32Selective_Scan_bwd_kernel_traitsILi128ELi16ELb1ELb0ELb1ELb0ELb1EffEEv12SSMParamsBwd)
        /*03bc*/ 	.short	0x0380
        /*03be*/ 	.short	0x01f0


	//----- nvinfo : EIATTR_SW_WAR
	.align		4
.L_1461:
        /*03c0*/ 	.byte	0x04, 0x36
        /*03c2*/ 	.short	(.L_1463 - .L_1462)
.L_1462:
        /*03c4*/ 	.word	0x00000008
.L_1463:


//--------------------- .nv.info._Z25selective_scan_bwd_kernelI32Selective_Scan_bwd_kernel_traitsILi128ELi16ELb1ELb0ELb1ELb1ELb0EffEEv12SSMParamsBwd --------------------------
	.section	.nv.info._Z25selective_scan_bwd_kernelI32Selective_Scan_bwd_kernel_traitsILi128ELi16ELb1ELb0ELb1ELb1ELb0EffEEv12SSMParamsBwd,"",@"SHT_CUDA_INFO"
	.sectionflags	@""
	.align	4


	//----- nvinfo : EIATTR_CUDA_API_VERSION
	.align		4
        /*0000*/ 	.byte	0x04, 0x37
        /*0002*/ 	.short	(.L_1465 - .L_1464)
.L_1464:
        /*0004*/ 	.word	0x00000082


	//----- nvinfo : EIATTR_KPARAM_INFO
	.align		4
.L_1465:
        /*0008*/ 	.byte	0x04, 0x17
        /*000a*/ 	.short	(.L_1467 - .L_1466)
.L_1466:
        /*000c*/ 	.word	0x00000000
        /*0010*/ 	.short	0x0000
        /*0012*/ 	.short	0x0000
        /*0014*/ 	.byte	0x00, 0xf0, 0xc1, 0x07


	//----- nvinfo : EIATTR_SPARSE_MMA_MASK
	.align		4
.L_1467:
        /*0018*/ 	.byte	0x03, 0x50
        /*001a*/ 	.short	0x0000


	//----- nvinfo : EIATTR_MAXREG_COUNT
	.align		4
        /*001c*/ 	.byte	0x03, 0x1b
        /*001e*/ 	.short	0x00a8


	//----- nvinfo : EIATTR_NUM_BARRIERS
	.align		4
        /*0020*/ 	.byte	0x02, 0x4c
        /*0022*/ 	.byte	0x01
	.zero		1


	//----- nvinfo : EIATTR_ANNOTATIONS
	.align		4
        /*0024*/ 	.byte	0x04, 0x55
        /*0026*/ 	.short	(.L_1469 - .L_1468)


	//   ....[0]....
.L_1468:
        /* <DEDUP_REMOVED lines=10> */


	//----- nvinfo : EIATTR_MERCURY_ISA_VERSION
	.align		4
.L_1469:
        /*00b8*/ 	.byte	0x03, 0x5f
        /*00ba*/ 	.short	0x0101


	//----- nvinfo : EIATTR_INT_WARP_WIDE_INSTR_OFFSETS
	.align		4
        /*00bc*/ 	.byte	0x04, 0x31
        /*00be*/ 	.short	(.L_1471 - .L_1470)


	//   ....[0]....
.L_1470:
        /*00c0*/ 	.word	0x000044f0


	//   ....[1]....
        /*00c4*/ 	.word	0x00004f40


	//----- nvinfo : EIATTR_COOP_GROUP_MASK_REGIDS
	.align		4
.L_1471:
        /*00c8*/ 	.byte	0x04, 0x29
        /*00ca*/ 	.short	(.L_1473 - .L_1472)


	//   ....[0]....
.L_1472:
        /*00cc*/ 	.word	0xffffffff


	//   ....[1]....
        /*00d0*/ 	.word	0xffffffff


	//   ....[2]....
        /*00d4*/ 	.word	0xffffffff


	//   ....[3]....
        /*00d8*/ 	.word	0xffffffff


	//   ....[4]....
        /*00dc*/ 	.word	0xffffffff


	//   ....[5]....
        /*00e0*/ 	.word	0xffffffff


	//   ....[6]....
        /*00e4*/ 	.word	0xffffffff


	//   ....[7]....
        /*00e8*/ 	.word	0xffffffff


	//   ....[8]....
        /*00ec*/ 	.word	0xffffffff


	//   ....[9]....
        /*00f0*/ 	.word	0xffffffff


	//   ....[10]....
        /*00f4*/ 	.word	0xffffffff


	//   ....[11]....
        /*00f8*/ 	.word	0xffffffff


	//   ....[12]....
        /*00fc*/ 	.word	0xffffffff


	//   ....[13]....
        /*0100*/ 	.word	0xffffffff


	//   ....[14]....
        /*0104*/ 	.word	0xffffffff


	//   ....[15]....
        /*0108*/ 	.word	0xffffffff


	//   ....[16]....
        /*010c*/ 	.word	0xffffffff


	//   ....[17]....
        /*0110*/ 	.word	0xffffffff


	//   ....[18]....
        /*0114*/ 	.word	0xffffffff


	//   ....[19]....
        /*0118*/ 	.word	0xffffffff


	//   ....[20]....
        /*011c*/ 	.word	0xffffffff


	//   ....[21]....
        /*0120*/ 	.word	0xffffffff


	//   ....[22]....
        /*0124*/ 	.word	0xffffffff


	//   ....[23]....
        /*0128*/ 	.word	0xffffffff


	//   ....[24]....
        /*012c*/ 	.word	0xffffffff


	//   ....[25]....
        /*0130*/ 	.word	0xffffffff


	//   ....[26]....
        /*0134*/ 	.word	0xffffffff


	//   ....[27]....
        /*0138*/ 	.word	0xffffffff


	//   ....[28]....
        /*013c*/ 	.word	0xffffffff


	//   ....[29]....
        /*0140*/ 	.word	0xffffffff


	//   ....[30]....
        /*0144*/ 	.word	0xffffffff


	//   ....[31]....
        /*0148*/ 	.word	0xffffffff


	//   ....[32]....
        /*014c*/ 	.word	0xffffffff


	//   ....[33]....
        /*0150*/ 	.word	0xffffffff


	//   ....[34]....
        /*0154*/ 	.word	0xffffffff


	//   ....[35]....
        /*0158*/ 	.word	0xffffffff


	//   ....[36]....
        /*015c*/ 	.word	0xffffffff


	//   ....[37]....
        /*0160*/ 	.word	0xffffffff


	//   ....[38]....
        /*0164*/ 	.word	0xffffffff


	//   ....[39]....
        /*0168*/ 	.word	0xffffffff


	//   ....[40]....
        /*016c*/ 	.word	0xffffffff


	//   ....[41]....
        /*0170*/ 	.word	0xffffffff


	//   ....[42]....
        /*0174*/ 	.word	0xffffffff


	//   ....[43]....
        /*0178*/ 	.word	0xffffffff


	//   ....[44]....
        /*017c*/ 	.word	0xffffffff


	//   ....[45]....
        /*0180*/ 	.word	0xffffffff


	//   ....[46]....
        /*0184*/ 	.word	0xffffffff


	//   ....[47]....
        /*0188*/ 	.word	0xffffffff


	//   ....[48]....
        /*018c*/ 	.word	0xffffffff


	//   ....[49]....
        /*0190*/ 	.word	0xffffffff


	//   ....[50]....
        /*0194*/ 	.word	0xffffffff


	//   ....[51]....
        /*0198*/ 	.word	0xffffffff


	//   ....[52]....
        /*019c*/ 	.word	0xffffffff


	//   ....[53]....
        /*01a0*/ 	.word	0xffffffff


	//   ....[54]....
        /*01a4*/ 	.word	0xffffffff


	//   ....[55]....
        /*01a8*/ 	.word	0xffffffff


	//   ....[56]....
        /*01ac*/ 	.word	0xffffffff


	//   ....[57]....
        /*01b0*/ 	.word	0x05000095


	//   ....[58]....
        /*01b4*/ 	.word	0x05000095


	//   ....[59]....
        /*01b8*/ 	.word	0x05000095


	//   ....[60]....
        /*01bc*/ 	.word	0x05000095


	//   ....[61]....
        /*01c0*/ 	.word	0x05000095


	//   ....[62]....
        /*01c4*/ 	.word	0x05000095


	//   ....[63]....
        /*01c8*/ 	.word	0x05000095


	//   ....[64]....
        /*01cc*/ 	.word	0x05000095


	//   ....[65]....
        /*01d0*/ 	.word	0x05000095


	//   ....[66]....
        /*01d4*/ 	.word	0x05000095


	//   ....[67]....
        /*01d8*/ 	.word	0x05000095


	//   ....[68]....
        /*01dc*/ 	.word	0x05000095


	//   ....[69]....
        /*01e0*/ 	.word	0x05000095


	//   ....[70]....
        /*01e4*/ 	.word	0x05000095


	//   ....[71]....
        /*01e8*/ 	.word	0x05000095


	//   ....[72]....
        /*01ec*/ 	.word	0x05000095


	//   ....[73]....
        /*01f0*/ 	.word	0x05000095


	//   ....[74]....
        /*01f4*/ 	.word	0x05000095


	//   ....[75]....
        /*01f8*/ 	.word	0x05000095


	//   ....[76]....
        /*01fc*/ 	.word	0x05000095


	//   ....[77]....
        /*0200*/ 	.word	0x05000095


	//   ....[78]....
        /*0204*/ 	.word	0x05000095


	//   ....[79]....
        /*0208*/ 	.word	0x05000095


	//   ....[80]....
        /*020c*/ 	.word	0x05000095


	//   ....[81]....
        /*0210*/ 	.word	0x05000095


	//   ....[82]....
        /*0214*/ 	.word	0x05000095


	//   ....[83]....
        /*0218*/ 	.word	0x05000095


	//   ....[84]....
        /*021c*/ 	.word	0x05000095


	//   ....[85]....
        /*0220*/ 	.word	0x05000095


	//   ....[86]....
        /*0224*/ 	.word	0x05000095


	//   ....[87]....
        /*0228*/ 	.word	0x05000095


	//   ....[88]....
        /*022c*/ 	.word	0x05000095


	//----- nvinfo : EIATTR_COOP_GROUP_INSTR_OFFSETS
	.align		4
.L_1473:
        /*0230*/ 	.byte	0x04, 0x28
        /*0232*/ 	.short	(.L_1475 - .L_1474)


	//   ....[0]....
.L_1474:
        /*0234*/ 	.word	0x000009d0


	//   ....[1]....
        /*0238*/ 	.word	0x00000ae0


	//   ....[2]....
        /*023c*/ 	.word	0x00000c50


	//   ....[3]....
        /*0240*/ 	.word	0x00003800


	//   ....[4]....
        /*0244*/ 	.word	0x00003fc0


	//   ....[5]....
        /*0248*/ 	.word	0x00003fd0


	//   ....[6]....
        /*024c*/ 	.word	0x00004010


	//   ....[7]....
        /*0250*/ 	.word	0x00004020


	//   ....[8]....
        /*0254*/ 	.word	0x00004060


	//   ....[9]....
        /*0258*/ 	.word	0x00004070


	//   ....[10]....
        /*025c*/ 	.word	0x000040b0


	//   ....[11]....
        /*0260*/ 	.word	0x000040c0


	//   ....[12]....
        /*0264*/ 	.word	0x00004100


	//   ....[13]....
        /*0268*/ 	.word	0x00004110


	//   ....[14]....
        /*026c*/ 	.word	0x000041c0


	//   ....[15]....
        /*0270*/ 	.word	0x000041d0


	//   ....[16]....
        /*0274*/ 	.word	0x000041e0


	//   ....[17]....
        /*0278*/ 	.word	0x000041f0


	//   ....[18]....
        /*027c*/ 	.word	0x000049b0


	//   ....[19]....
        /*0280*/ 	.word	0x000049e0


	//   ....[20]....
        /*0284*/ 	.word	0x00004a70


	//   ....[21]....
        /*0288*/ 	.word	0x00004a90


	//   ....[22]....
        /*028c*/ 	.word	0x00004ae0


	//   ....[23]....
        /*0290*/ 	.word	0x00004af0


	//   ....[24]....
        /*0294*/ 	.word	0x00004b40


	//   ....[25]....
        /*0298*/ 	.word	0x00004b50


	//   ....[26]....
        /*029c*/ 	.word	0x00004ba0


	//   ....[27]....
        /*02a0*/ 	.word	0x00004bb0


	//   ....[28]....
        /*02a4*/ 	.word	0x00004c00


	//   ....[29]....
        /*02a8*/ 	.word	0x00004c10


	//   ....[30]....
        /*02ac*/ 	.word	0x00004c20


	//   ....[31]....
        /*02b0*/ 	.word	0x00004c30


	//   ....[32]....
        /*02b4*/ 	.word	0x00004c60


	//   ....[33]....
        /*02b8*/ 	.word	0x00004c80


	//   ....[34]....
        /*02bc*/ 	.word	0x00006220


	//   ....[35]....
        /*02c0*/ 	.word	0x00006260


	//   ....[36]....
        /*02c4*/ 	.word	0x00006450


	//   ....[37]....
        /*02c8*/ 	.word	0x00006460


	//   ....[38]....
        /*02cc*/ 	.word	0x00006490


	//   ....[39]....
        /*02d0*/ 	.word	0x000064b0


	//   ....[40]....
        /*02d4*/ 	.word	0x000064f0


	//   ....[41]....
        /*02d8*/ 	.word	0x00006530


	//   ....[42]....
        /*02dc*/ 	.word	0x00006680


	//   ....[43]....
        /*02e0*/ 	.word	0x000066c0


	//   ....[44]....
        /*02e4*/ 	.word	0x00006ce0


	//   ....[45]....
        /*02e8*/ 	.word	0x00007150


	//   ....[46]....
        /*02ec*/ 	.word	0x000076b0


	//   ....[47]....
        /*02f0*/ 	.word	0x000078e0


	//   ....[48]....
        /*02f4*/ 	.word	0x00007910


	//   ....[49]....
        /*02f8*/ 	.word	0x00007940


	//   ....[50]....
        /*02fc*/ 	.word	0x000079a0


	//   ....[51]....
        /*0300*/ 	.word	0x000079e0


	//   ....[52]....
        /*0304*/ 	.word	0x00007bf0


	//   ....[53]....
        /*0308*/ 	.word	0x00007c10


	//   ....[54]....
        /*030c*/ 	.word	0x00007c40


	//   ....[55]....
        /*0310*/ 	.word	0x00007c80


	//   ....[56]....
        /*0314*/ 	.word	0x00007ca0


	//   ....[57]....
        /*0318*/ 	.word	0x00008110


	//   ....[58]....
        /*031c*/ 	.word	0x00008160


	//   ....[59]....
        /*0320*/ 	.word	0x000081e0


	//   ....[60]....
        /*0324*/ 	.word	0x00008230


	//   ....[61]....
        /*0328*/ 	.word	0x000082b0


	//   ....[62]....
        /*032c*/ 	.word	0x00008300


	//   ....[63]....
        /*0330*/ 	.word	0x00008380


	//   ....[64]....
        /*0334*/ 	.word	0x000083d0


	//   ....[65]....
        /*0338*/ 	.word	0x00008450


	//   ....[66]....
        /*033c*/ 	.word	0x000084a0


	//   ....[67]....
        /*0340*/ 	.word	0x00008530


	//   ....[68]....
        /*0344*/ 	.word	0x000085d0


	//   ....[69]....
        /*0348*/ 	.word	0x00008670


	//   ....[70]....
        /*034c*/ 	.word	0x00008710


	//   ....[71]....
        /*0350*/ 	.word	0x00008770


	//   ....[72]....
        /*0354*/ 	.word	0x000087c0


	//   ....[73]....
        /*0358*/ 	.word	0x00008850


	//   ....[74]....
        /*035c*/ 	.word	0x000088a0


	//   ....[75]....
        /*0360*/ 	.word	0x000089d0


	//   ....[76]....
        /*0364*/ 	.word	0x00008a20


	//   ....[77]....
        /*0368*/ 	.word	0x00008ad0


	//   ....[78]....
        /*036c*/ 	.word	0x00008b20


	//   ....[79]....
        /*0370*/ 	.word	0x00008bd0


	//   ....[80]....
        /*0374*/ 	.word	0x00008c20


	//   ....[81]....
        /*0378*/ 	.word	0x00008cd0


	//   ....[82]....
        /*037c*/ 	.word	0x00008d20


	//   ....[83]....
        /*0380*/ 	.word	0x00008dd0


	//   ....[84]....
        /*0384*/ 	.word	0x00008e20


	//   ....[85]....
        /*0388*/ 	.word	0x00008ee0


	//   ....[86]....
        /*038c*/ 	.word	0x00008f30


	//   ....[87]....
        /*0390*/ 	.word	0x00008f80


	//   ....[88]....
        /*0394*/ 	.word	0x00008fd0


	//----- nvinfo : EIATTR_VRC_CTA_INIT_COUNT
	.align		4
.L_1475:
        /*0398*/ 	.byte	0x02, 0x4a
	.zero		1
	.zero		1


	//----- nvinfo : EIATTR_EXIT_INSTR_OFFSETS
	.align		4
        /*039c*/ 	.byte	0x04, 0x1c
        /*039e*/ 	.short	(.L_1477 - .L_1476)


	//   ....[0]....
.L_1476:
        /*03a0*/ 	.word	0x00007de0


	//   ....[1]....
        /*03a4*/ 	.word	0x000080b0


	//----- nvinfo : EIATTR_MAX_THREADS
	.align		4
.L_1477:
        /*03a8*/ 	.byte	0x04, 0x05
        /*03aa*/ 	.short	(.L_1479 - .L_1478)
.L_1478:
        /*03ac*/ 	.word	0x00000080
        /*03b0*/ 	.word	0x00000001
        /*03b4*/ 	.word	0x00000001


	//----- nvinfo : EIATTR_CRS_STACK_SIZE
	.align		4
.L_1479:
        /*03b8*/ 	.byte	0x04, 0x1e
        /*03ba*/ 	.short	(.L_1481 - .L_1480)
.L_1480:
        /*03bc*/ 	.word	0x00000000


	//----- nvinfo : EIATTR_CBANK_PARAM_SIZE
	.align		4
.L_1481:
        /*03c0*/ 	.byte	0x03, 0x19
        /*03c2*/ 	.short	0x01f0


	//----- nvinfo : EIATTR_PARAM_CBANK
	.align		4
        /*03c4*/ 	.byte	0x04, 0x0a
        /*03c6*/ 	.short	(.L_1483 - .L_1482)
	.align		4
.L_1482:
        /*03c8*/ 	.word	index@(.nv.constant0._Z25selective_scan_bwd_kernelI32Selective_Scan_bwd_kernel_traitsILi128ELi16ELb1ELb0ELb1ELb1ELb0EffEEv12SSMParamsBwd)
        /*03cc*/ 	.short	0x0380
        /*03ce*/ 	.short	0x01f0


	//----- nvinfo : EIATTR_SW_WAR
	.align		4
.L_1483:
        /*03d0*/ 	.byte	0x04, 0x36
        /*03d2*/ 	.short	(.L_1485 - .L_1484)
.L_1484:
        /*03d4*/ 	.word	0x00000008
.L_1485:


//--------------------- .nv.info._Z25selective_scan_bwd_kernelI32Selective_Scan_bwd_kernel_traitsILi128ELi16ELb1ELb0ELb1ELb1ELb1EffEEv12SSMParamsBwd --------------------------
	.section	.nv.info._Z25selective_scan_bwd_kernelI32Selective_Scan_bwd_kernel_traitsILi128ELi16ELb1ELb0ELb1ELb1ELb1EffEEv12SSMParamsBwd,"",@"SHT_CUDA_INFO"
	.sectionflags	@""
	.align	4


	//----- nvinfo : EIATTR_CUDA_API_VERSION
	.align		4
        /*0000*/ 	.byte	0x04, 0x37
        /*0002*/ 	.short	(.L_1487 - .L_1486)
.L_1486:
        /*0004*/ 	.word	0x00000082


	//----- nvinfo : EIATTR_KPARAM_INFO
	.align		4
.L_1487:
        /*0008*/ 	.byte	0x04, 0x17
        /*000a*/ 	.short	(.L_1489 - .L_1488)
.L_1488:
        /*000c*/ 	.word	0x00000000
        /*0010*/ 	.short	0x0000
        /*0012*/ 	.short	0x0000
        /*0014*/ 	.byte	0x00, 0xf0, 0xc1, 0x07


	//----- nvinfo : EIATTR_SPARSE_MMA_MASK
	.align		4
.L_1489:
        /*0018*/ 	.byte	0x03, 0x50
        /*001a*/ 	.short	0x0000


	//----- nvinfo : EIATTR_MAXREG_COUNT
	.align		4
        /*001c*/ 	.byte	0x03, 0x1b
        /*001e*/ 	.short	0x00a8


	//----- nvinfo : EIATTR_NUM_BARRIERS
	.align		4
        /*0020*/ 	.byte	0x02, 0x4c
        /*0022*/ 	.byte	0x01
	.zero		1


	//----- nvinfo : EIATTR_ANNOTATIONS
	.align		4
        /*0024*/ 	.byte	0x04, 0x55
        /*0026*/ 	.short	(.L_1491 - .L_1490)


	//   ....[0]....
.L_1490:
        /* <DEDUP_REMOVED lines=12> */


	//----- nvinfo : EIATTR_MERCURY_ISA_VERSION
	.align		4
.L_1491:
        /*00d0*/ 	.byte	0x03, 0x5f
        /*00d2*/ 	.short	0x0101


	//----- nvinfo : EIATTR_INT_WARP_WIDE_INSTR_OFFSETS
	.align		4
        /*00d4*/ 	.byte	0x04, 0x31
        /*00d6*/ 	.short	(.L_1493 - .L_1492)


	//   ....[0]....
.L_1492:
        /*00d8*/ 	.word	0x00005690


	//   ....[1]....
        /*00dc*/ 	.word	0x000060b0


	//----- nvinfo : EIATTR_COOP_GROUP_MASK_REGIDS
	.align		4
.L_1493:
        /*00e0*/ 	.byte	0x04, 0x29
        /*00e2*/ 	.short	(.L_1495 - .L_1494)


	//   ....[0]....
.L_1494:
        /*00e4*/ 	.word	0xffffffff


	//   ....[1]....
        /*00e8*/ 	.word	0xffffffff


	//   ....[2]....
        /*00ec*/ 	.word	0xffffffff


	//   ....[3]....
        /*00f0*/ 	.word	0xffffffff


	//   ....[4]....
        /*00f4*/ 	.word	0xffffffff


	//   ....[5]....
        /*00f8*/ 	.word	0xffffffff


	//   ....[6]....
        /*00fc*/ 	.word	0xffffffff


	//   ....[7]....
        /*0100*/ 	.word	0xffffffff


	//   ....[8]....
        /*0104*/ 	.word	0xffffffff


	//   ....[9]....
        /*0108*/ 	.word	0xffffffff


	//   ....[10]....
        /*010c*/ 	.word	0xffffffff


	//   ....[11]....
        /*0110*/ 	.word	0xffffffff


	//   ....[12]....
        /*0114*/ 	.word	0xffffffff


	//   ....[13]....
        /*0118*/ 	.word	0xffffffff


	//   ....[14]....
        /*011c*/ 	.word	0xffffffff


	//   ....[15]....
        /*0120*/ 	.word	0xffffffff


	//   ....[16]....
        /*0124*/ 	.word	0xffffffff


	//   ....[17]....
        /*0128*/ 	.word	0xffffffff


	//   ....[18]....
        /*012c*/ 	.word	0xffffffff


	//   ....[19]....
        /*0130*/ 	.word	0xffffffff


	//   ....[20]....
        /*0134*/ 	.word	0xffffffff


	//   ....[21]....
        /*0138*/ 	.word	0xffffffff


	//   ....[22]....
        /*013c*/ 	.word	0xffffffff


	//   ....[23]....
        /*0140*/ 	.word	0xffffffff


	//   ....[24]....
        /*0144*/ 	.word	0xffffffff


	//   ....[25]....
        /*0148*/ 	.word	0xffffffff


	//   ....[26]....
        /*014c*/ 	.word	0xffffffff


	//   ....[27]....
        /*0150*/ 	.word	0xffffffff


	//   ....[28]....
        /*0154*/ 	.word	0xffffffff


	//   ....[29]....
        /*0158*/ 	.word	0xffffffff


	//   ....[30]....
        /*015c*/ 	.word	0xffffffff


	//   ....[31]....
        /*0160*/ 	.word	0xffffffff


	//   ....[32]....
        /*0164*/ 	.word	0xffffffff


	//   ....[33]....
        /*0168*/ 	.word	0xffffffff


	//   ....[34]....
        /*016c*/ 	.word	0xffffffff


	//   ....[35]....
        /*0170*/ 	.word	0xffffffff


	//   ....[36]....
        /*0174*/ 	.word	0xffffffff


	//   ....[37]....
        /*0178*/ 	.word	0xffffffff


	//   ....[38]....
        /*017c*/ 	.word	0xffffffff


	//   ....[39]....
        /*0180*/ 	.word	0xffffffff


	//   ....[40]....
        /*0184*/ 	.word	0xffffffff


	//   ....[41]....
        /*0188*/ 	.word	0xffffffff


	//   ....[42]....
        /*018c*/ 	.word	0xffffffff


	//   ....[43]....
        /*0190*/ 	.word	0xffffffff


	//   ....[44]....
        /*0194*/ 	.word	0xffffffff


	//   ....[45]....
        /*0198*/ 	.word	0xffffffff


	//   ....[46]....
        /*019c*/ 	.word	0xffffffff


	//   ....[47]....
        /*01a0*/ 	.word	0xffffffff


	//   ....[48]....
        /*01a4*/ 	.word	0xffffffff


	//   ....[49]....
        /*01a8*/ 	.word	0xffffffff


	//   ....[50]....
        /*01ac*/ 	.word	0xffffffff


	//   ....[51]....
        /*01b0*/ 	.word	0xffffffff


	//   ....[52]....
        /*01b4*/ 	.word	0xffffffff


	//   ....[53]....
        /*01b8*/ 	.word	0xffffffff


	//   ....[54]....
        /*01bc*/ 	.word	0xffffffff


	//   ....[55]....
        /*01c0*/ 	.word	0xffffffff


	//   ....[56]....
        /*01c4*/ 	.word	0xffffffff


	//   ....[57]....
        /*01c8*/ 	.word	0xffffffff


	//   ....[58]....
        /*01cc*/ 	.word	0xffffffff


	//   ....[59]....
        /*01d0*/ 	.word	0xffffffff


	//   ....[60]....
        /*01d4*/ 	.word	0xffffffff


	//   ....[61]....
        /*01d8*/ 	.word	0x05000095


	//   ....[62]....
        /*01dc*/ 	.word	0x05000095


	//   ....[63]....
        /*01e0*/ 	.word	0x05000095


	//   ....[64]....
        /*01e4*/ 	.word	0x05000095


	//   ....[65]....
        /*01e8*/ 	.word	0x05000095


	//   ....[66]....
        /*01ec*/ 	.word	0x05000095


	//   ....[67]....
        /*01f0*/ 	.word	0x05000095


	//   ....[68]....
        /*01f4*/ 	.word	0x05000095


	//   ....[69]....
        /*01f8*/ 	.word	0x05000095


	//   ....[70]....
        /*01fc*/ 	.word	0x05000095


	//   ....[71]....
        /*0200*/ 	.word	0x05000095


	//   ....[72]....
        /*0204*/ 	.word	0x05000095


	//   ....[73]....
        /*0208*/ 	.word	0x05000095


	//   ....[74]....
        /*020c*/ 	.word	0x05000095


	//   ....[75]....
        /*0210*/ 	.word	0x05000095


	//   ....[76]....
        /*0214*/ 	.word	0x05000095


	//   ....[77]....
        /*0218*/ 	.word	0x05000095


	//   ....[78]....
        /*021c*/ 	.word	0x05000095


	//   ....[79]....
        /*0220*/ 	.word	0x05000095


	//   ....[80]....
        /*0224*/ 	.word	0x05000095


	//   ....[81]....
        /*0228*/ 	.word	0x05000095


	//   ....[82]....
        /*022c*/ 	.word	0x05000095


	//   ....[83]....
        /*0230*/ 	.word	0x05000095


	//   ....[84]....
        /*0234*/ 	.word	0x05000095


	//   ....[85]....
        /*0238*/ 	.word	0x05000095


	//   ....[86]....
        /*023c*/ 	.word	0x05000095


	//   ....[87]....
        /*0240*/ 	.word	0x05000095


	//   ....[88]....
        /*0244*/ 	.word	0x05000095


	//   ....[89]....
        /*0248*/ 	.word	0x05000095


	//   ....[90]....
        /*024c*/ 	.word	0x05000095


	//   ....[91]....
        /*0250*/ 	.word	0x05000095


	//   ....[92]....
        /*0254*/ 	.word	0x05000095


	//----- nvinfo : EIATTR_COOP_GROUP_INSTR_OFFSETS
	.align		4
.L_1495:
        /*0258*/ 	.byte	0x04, 0x28
        /*025a*/ 	.short	(.L_1497 - .L_1496)


	//   ....[0]....
.L_1496:
        /*025c*/ 	.word	0x00000990


	//   ....[1]....
        /*0260*/ 	.word	0x00000aa0


	//   ....[2]....
        /*0264*/ 	.word	0x00000c90


	//   ....[3]....
        /*0268*/ 	.word	0x00003160


	//   ....[4]....
        /*026c*/ 	.word	0x000036d0


	//   ....[5]....
        /*0270*/ 	.word	0x00003d80


	//   ....[6]....
        /*0274*/ 	.word	0x00004130


	//   ....[7]....
        /*0278*/ 	.word	0x00004af0


	//   ....[8]....
        /*027c*/ 	.word	0x000051e0


	//   ....[9]....
        /*0280*/ 	.word	0x000051f0


	//   ....[10]....
        /*0284*/ 	.word	0x00005230


	//   ....[11]....
        /*0288*/ 	.word	0x00005240


	//   ....[12]....
        /*028c*/ 	.word	0x00005280


	//   ....[13]....
        /*0290*/ 	.word	0x00005290


	//   ....[14]....
        /*0294*/ 	.word	0x000052d0


	//   ....[15]....
        /*0298*/ 	.word	0x000052e0


	//   ....[16]....
        /*029c*/ 	.word	0x00005320


	//   ....[17]....
        /*02a0*/ 	.word	0x00005330


	//   ....[18]....
        /*02a4*/ 	.word	0x000053e0


	//   ....[19]....
        /*02a8*/ 	.word	0x000053f0


	//   ....[20]....
        /*02ac*/ 	.word	0x00005400


	//   ....[21]....
        /*02b0*/ 	.word	0x00005410


	//   ....[22]....
        /*02b4*/ 	.word	0x00005bc0


	//   ....[23]....
        /*02b8*/ 	.word	0x00005bf0


	//   ....[24]....
        /*02bc*/ 	.word	0x00005c80


	//   ....[25]....
        /*02c0*/ 	.word	0x00005ca0


	//   ....[26]....
        /*02c4*/ 	.word	0x00005cf0


	//   ....[27]....
        /*02c8*/ 	.word	0x00005d00


	//   ....[28]....
        /*02cc*/ 	.word	0x00005d50


	//   ....[29]....
        /*02d0*/ 	.word	0x00005d60


	//   ....[30]....
        /*02d4*/ 	.word	0x00005db0


	//   ....[31]....
        /*02d8*/ 	.word	0x00005dc0


	//   ....[32]....
        /*02dc*/ 	.word	0x00005e10


	//   ....[33]....
        /*02e0*/ 	.word	0x00005e20


	//   ....[34]....
        /*02e4*/ 	.word	0x00005e30


	//   ....[35]....
        /*02e8*/ 	.word	0x00005e40


	//   ....[36]....
        /*02ec*/ 	.word	0x00005e70


	//   ....[37]....
        /*02f0*/ 	.word	0x00005e90


	//   ....[38]....
        /*02f4*/ 	.word	0x00007430


	//   ....[39]....
        /*02f8*/ 	.word	0x00007470


	//   ....[40]....
        /*02fc*/ 	.word	0x000075c0


	//   ....[41]....
        /*0300*/ 	.word	0x000075d0


	//   ....[42]....
        /*0304*/ 	.word	0x00007600


	//   ....[43]....
        /*0308*/ 	.word	0x00007620


	//   ....[44]....
        /*030c*/ 	.word	0x00007660


	//   ....[45]....
        /*0310*/ 	.word	0x00007690


	//   ....[46]....
        /*0314*/ 	.word	0x00007820


	//   ....[47]....
        /*0318*/ 	.word	0x00007860


	//   ....[48]....
        /*031c*/ 	.word	0x00007ee0


	//   ....[49]....
        /*0320*/ 	.word	0x00008350


	//   ....[50]....
        /*0324*/ 	.word	0x000088b0


	//   ....[51]....
        /*0328*/ 	.word	0x00008ad0


	//   ....[52]....
        /*032c*/ 	.word	0x00008b00


	//   ....[53]....
        /*0330*/ 	.word	0x00008b30


	//   ....[54]....
        /*0334*/ 	.word	0x00008b90


	//   ....[55]....
        /*0338*/ 	.word	0x00008bd0


	//   ....[56]....
        /*033c*/ 	.word	0x00008de0


	//   ....[57]....
        /*0340*/ 	.word	0x00008e00


	//   ....[58]....
        /*0344*/ 	.word	0x00008e30


	//   ....[59]....
        /*0348*/ 	.word	0x00008e70


	//   ....[60]....
        /*034c*/ 	.word	0x00008e90


	//   ....[61]....
        /*0350*/ 	.word	0x00009300


	//   ....[62]....
        /*0354*/ 	.word	0x00009350


	//   ....[63]....
        /*0358*/ 	.word	0x000093d0


	//   ....[64]....
        /*035c*/ 	.word	0x00009420


	//   ....[65]....
        /*0360*/ 	.word	0x000094a0


	//   ....[66]....
        /*0364*/ 	.word	0x000094f0


	//   ....[67]....
        /*0368*/ 	.word	0x00009570


	//   ....[68]....
        /*036c*/ 	.word	0x000095c0


	//   ....[69]....
        /*0370*/ 	.word	0x00009640


	//   ....[70]....
        /*0374*/ 	.word	0x00009690


	//   ....[71]....
        /*0378*/ 	.word	0x00009720


	//   ....[72]....
        /*037c*/ 	.word	0x000097c0


	//   ....[73]....
        /*0380*/ 	.word	0x00009860


	//   ....[74]....
        /*0384*/ 	.word	0x00009900


	//   ....[75]....
        /*0388*/ 	.word	0x00009960


	//   ....[76]....
        /*038c*/ 	.word	0x000099b0


	//   ....[77]....
        /*0390*/ 	.word	0x00009a40


	//   ....[78]....
        /*0394*/ 	.word	0x00009a90


	//   ....[79]....
        /*0398*/ 	.word	0x00009bc0


	//   ....[80]....
        /*039c*/ 	.word	0x00009c10


	//   ....[81]....
        /*03a0*/ 	.word	0x00009cc0


	//   ....[82]....
        /*03a4*/ 	.word	0x00009d10


	//   ....[83]....
        /*03a8*/ 	.word	0x00009dc0


	//   ....[84]....
        /*03ac*/ 	.word	0x00009e10


	//   ....[85]....
        /*03b0*/ 	.word	0x00009ec0


	//   ....[86]....
        /*03b4*/ 	.word	0x00009f10


	//   ....[87]....
        /*03b8*/ 	.word	0x00009fc0


	//   ....[88]....
        /*03bc*/ 	.word	0x0000a010


	//   ....[89]....
        /*03c0*/ 	.word	0x0000a0d0


	//   ....[90]....
        /*03c4*/ 	.word	0x0000a120


	//   ....[91]....
        /*03c8*/ 	.word	0x0000a170


	//   ....[92]....
        /*03cc*/ 	.word	0x0000a1c0


	//----- nvinfo : EIATTR_VRC_CTA_INIT_COUNT
	.align		4
.L_1497:
        /*03d0*/ 	.byte	0x02, 0x4a
	.zero		1
	.zero		1


	//----- nvinfo : EIATTR_EXIT_INSTR_OFFSETS
	.align		4
        /*03d4*/ 	.byte	0x04, 0x1c
        /*03d6*/ 	.short	(.L_1499 - .L_1498)


	//   ....[0]....
.L_1498:
        /*03d8*/ 	.word	0x00008fd0


	//   ....[1]....
        /*03dc*/ 	.word	0x000092a0


	//----- nvinfo : EIATTR_MAX_THREADS
	.align		4
.L_1499:
        /*03e0*/ 	.byte	0x04, 0x05
        /*03e2*/ 	.short	(.L_1501 - .L_1500)
.L_1500:
        /*03e4*/ 	.word	0x00000080
        /*03e8*/ 	.word	0x00000001
        /*03ec*/ 	.word	0x00000001


	//----- nvinfo : EIATTR_CRS_STACK_SIZE
	.align		4
.L_1501:
        /*03f0*/ 	.byte	0x04, 0x1e
        /*03f2*/ 	.short	(.L_1503 - .L_1502)
.L_1502:
        /*03f4*/ 	.word	0x00000000


	//----- nvinfo : EIATTR_CBANK_PARAM_SIZE
	.align		4
.L_1503:
        /*03f8*/ 	.byte	0x03, 0x19
        /*03fa*/ 	.short	0x01f0


	//----- nvinfo : EIATTR_PARAM_CBANK
	.align		4
        /*03fc*/ 	.byte	0x04, 0x0a
        /*03fe*/ 	.short	(.L_1505 - .L_1504)
	.align		4
.L_1504:
        /*0400*/ 	.word	index@(.nv.constant0._Z25selective_scan_bwd_kernelI32Selective_Scan_bwd_kernel_traitsILi128ELi16ELb1ELb0ELb1ELb1ELb1EffEEv12SSMParamsBwd)
        /*0404*/ 	.short	0x0380
        /*0406*/ 	.short	0x01f0


	//----- nvinfo : EIATTR_SW_WAR
	.align		4
.L_1505:
        /*0408*/ 	.byte	0x04, 0x36
        /*040a*/ 	.short	(.L_1507 - .L_1506)
.L_1506:
        /*040c*/ 	.word	0x00000008
.L_1507:


//--------------------- .nv.info._Z25selective_scan_bwd_kernelI32Selective_Scan_bwd_kernel_traitsILi128ELi16ELb1ELb1ELb0ELb0ELb0EffEEv12SSMParamsBwd --------------------------
	.section	.nv.info._Z25selective_scan_bwd_kernelI32Selective_Scan_bwd_kernel_traitsILi128ELi16ELb1ELb1ELb0ELb0ELb0EffEEv12SSMParamsBwd,"",@"SHT_CUDA_INFO"
	.sectionflags	@""
	.align	4


	//----- nvinfo : EIATTR_CUDA_API_VERSION
	.align		4
        /*0000*/ 	.byte	0x04, 0x37
        /*0002*/ 	.short	(.L_1509 - .L_1508)
.L_1508:
        /*0004*/ 	.word	0x00000082


	//----- nvinfo : EIATTR_KPARAM_INFO
	.align		4
.L_1509:
        /*0008*/ 	.byte	0x04, 0x17
        /*000a*/ 	.short	(.L_1511 - .L_1510)
.L_1510:
        /*000c*/ 	.word	0x00000000
        /*0010*/ 	.short	0x0000
        /*0012*/ 	.short	0x0000
        /*0014*/ 	.byte	0x00, 0xf0, 0xc1, 0x07


	//----- nvinfo : EIATTR_SPARSE_MMA_MASK
	.align		4
.L_1511:
        /*0018*/ 	.byte	0x03, 0x50
        /*001a*/ 	.short	0x0000


	//----- nvinfo : EIATTR_MAXREG_COUNT
	.align		4
        /*001c*/ 	.byte	0x03, 0x1b
        /*001e*/ 	.short	0x00a8


	//----- nvinfo : EIATTR_NUM_BARRIERS
	.align		4
        /*0020*/ 	.byte	0x02, 0x4c
        /*0022*/ 	.byte	0x01
	.zero		1


	//----- nvinfo : EIATTR_ANNOTATIONS
	.align		4
        /*0024*/ 	.byte	0x04, 0x55
        /*0026*/ 	.short	(.L_1513 - .L_1512)


	//   ....[0]....
.L_1512:
        /* <DEDUP_REMOVED lines=32> */


	//----- nvinfo : EIATTR_MERCURY_ISA_VERSION
	.align		4
.L_1513:
        /*0210*/ 	.byte	0x03, 0x5f
        /*0212*/ 	.short	0x0101


	//----- nvinfo : EIATTR_COOP_GROUP_MASK_REGIDS
	.align		4
        /*0214*/ 	.byte	0x04, 0x29
        /*0216*/ 	.short	(.L_1515 - .L_1514)


	//   ....[0]....
.L_1514:
        /*0218*/ 	.word	0xffffffff


	//   ....[1]....
        /*021c*/ 	.word	0xffffffff


	//   ....[2]....
        /*0220*/ 	.word	0xffffffff


	//   ....[3]....
        /*0224*/ 	.word	0xffffffff


	//   ....[4]....
        /*0228*/ 	.word	0xffffffff


	//   ....[5]....
        /*022c*/ 	.word	0xffffffff


	//   ....[6]....
        /*0230*/ 	.word	0xffffffff


	//   ....[7]....
        /*0234*/ 	.word	0xffffffff


	//   ....[8]....
        /*0238*/ 	.word	0xffffffff


	//   ....[9]....
        /*023c*/ 	.word	0xffffffff


	//   ....[10]....
        /*0240*/ 	.word	0xffffffff


	//   ....[11]....
        /*0244*/ 	.word	0xffffffff


	//   ....[12]....
        /*0248*/ 	.word	0xffffffff


	//   ....[13]....
        /*024c*/ 	.word	0xffffffff


	//   ....[14]....
        /*0250*/ 	.word	0xffffffff


	//   ....[15]....
        /*0254*/ 	.word	0xffffffff


	//   ....[16]....
        /*0258*/ 	.word	0xffffffff


	//   ....[17]....
        /*025c*/ 	.word	0xffffffff


	//   ....[18]....
        /*0260*/ 	.word	0xffffffff


	//   ....[19]....
        /*0264*/ 	.word	0xffffffff


	//   ....[20]....
        /*0268*/ 	.word	0xffffffff


	//   ....[21]....
        /*026c*/ 	.word	0xffffffff


	//   ....[22]....
        /*0270*/ 	.word	0xffffffff


	//   ....[23]....
        /*0274*/ 	.word	0xffffffff


	//   ....[24]....
        /*0278*/ 	.word	0xffffffff


	//   ....[25]....
        /*027c*/ 	.word	0xffffffff


	//   ....[26]....
        /*0280*/ 	.word	0xffffffff


	//   ....[27]....
        /*0284*/ 	.word	0xffffffff


	//   ....[28]....
        /*0288*/ 	.word	0xffffffff


	//   ....[29]....
        /*028c*/ 	.word	0xffffffff


	//   ....[30]....
        /*0290*/ 	.word	0xffffffff


	//   ....[31]....
        /*0294*/ 	.word	0xffffffff


	//   ....[32]....
        /*0298*/ 	.word	0xffffffff


	//   ....[33]....
        /*029c*/ 	.word	0xffffffff


	//   ....[34]....
        /*02a0*/ 	.word	0xffffffff


	//   ....[35]....
        /*02a4*/ 	.word	0xffffffff


	//   ....[36]....
        /*02a8*/ 	.word	0xffffffff


	//   ....[37]....
        /*02ac*/ 	.word	0xffffffff


	//   ....[38]....
        /*02b0*/ 	.word	0xffffffff


	//   ....[39]....
        /*02b4*/ 	.word	0xffffffff


	//   ....[40]....
        /*02b8*/ 	.word	0xffffffff


	//   ....[41]....
        /*02bc*/ 	.word	0xffffffff


	//   ....[42]....
        /*02c0*/ 	.word	0xffffffff


	//   ....[43]....
        /*02c4*/ 	.word	0xffffffff


	//   ....[44]....
        /*02c8*/ 	.word	0xffffffff


	//   ....[45]....
        /*02cc*/ 	.word	0xffffffff


	//   ....[46]....
        /*02d0*/ 	.word	0xffffffff


	//   ....[47]....
        /*02d4*/ 	.word	0xffffffff


	//   ....[48]....
        /*02d8*/ 	.word	0xffffffff


	//   ....[49]....
        /*02dc*/ 	.word	0xffffffff


	//   ....[50]....
        /*02e0*/ 	.word	0xffffffff


	//   ....[51]....
        /*02e4*/ 	.word	0xffffffff


	//   ....[52]....
        /*02e8*/ 	.word	0xffffffff


	//   ....[53]....
        /*02ec*/ 	.word	0xffffffff


	//   ....[54]....
        /*02f0*/ 	.word	0xffffffff


	//   ....[55]....
        /*02f4*/ 	.word	0xffffffff


	//   ....[56]....
        /*02f8*/ 	.word	0x0500007e


	//   ....[57]....
        /*02fc*/ 	.word	0x0500007e


	//   ....[58]....
        /*0300*/ 	.word	0x0500007e


	//   ....[59]....
        /*0304*/ 	.word	0x0500007e


	//   ....[60]....
        /*0308*/ 	.word	0x0500007e


	//   ....[61]....
        /*030c*/ 	.word	0x0500007e


	//   ....[62]....
        /*0310*/ 	.word	0x0500007e


	//   ....[63]....
        /*0314*/ 	.word	0x0500007e


	//   ....[64]....
        /*0318*/ 	.word	0x0500007e


	//   ....[65]....
        /*031c*/ 	.word	0x0500007e


	//   ....[66]....
        /*0320*/ 	.word	0x0500007e


	//   ....[67]....
        /*0324*/ 	.word	0x0500007e


	//   ....[68]....
        /*0328*/ 	.word	0x0500007e


	//   ....[69]....
        /*032c*/ 	.word	0x0500007e


	//   ....[70]....
        /*0330*/ 	.word	0x0500007e


	//   ....[71]....
        /*0334*/ 	.word	0x0500007e


	//   ....[72]....
        /*0338*/ 	.word	0x0500007e


	//   ....[73]....
        /*033c*/ 	.word	0x0500007e


	//   ....[74]....
        /*0340*/ 	.word	0x0500007e


	//   ....[75]....
        /*0344*/ 	.word	0x0500007e


	//   ....[76]....
        /*0348*/ 	.word	0x0500007e


	//   ....[77]....
        /*034c*/ 	.word	0x0500007e


	//   ....[78]....
        /*0350*/ 	.word	0x0500007e


	//   ....[79]....
        /*0354*/ 	.word	0x0500007e


	//   ....[80]....
        /*0358*/ 	.word	0x0500007e


	//   ....[81]....
        /*035c*/ 	.word	0x0500007e


	//   ....[82]....
        /*0360*/ 	.word	0x0500007e


	//   ....[83]....
        /*0364*/ 	.word	0x0500007e


	//   ....[84]....
        /*0368*/ 	.word	0x0500007e


	//   ....[85]....
        /*036c*/ 	.word	0x0500007e


	//   ....[86]....
        /*0370*/ 	.word	0x0500007e


	//   ....[87]....
        /*0374*/ 	.word	0x0500007e


	//----- nvinfo : EIATTR_COOP_GROUP_INSTR_OFFSETS
	.align		4
.L_1515:
        /*0378*/ 	.byte	0x04, 0x28
        /*037a*/ 	.short	(.L_1517 - .L_1516)


	//   ....[0]....
.L_1516:
        /*037c*/ 	.word	0x00000a10


	//   ....[1]....
        /*0380*/ 	.word	0x00000b20


	//   ....[2]....
        /*0384*/ 	.word	0x00000c70


	//   ....[3]....
        /*0388*/ 	.word	0x00001450


	//   ....[4]....
        /*038c*/ 	.word	0x000020c0


	//   ....[5]....
        /*0390*/ 	.word	0x000020d0


	//   ....[6]....
        /*0394*/ 	.word	0x00002110


	//   ....[7]....
        /*0398*/ 	.word	0x00002120


	//   ....[8]....
        /*039c*/ 	.word	0x00002160


	//   ....[9]....
        /*03a0*/ 	.word	0x00002170


	//   ....[10]....
        /*03a4*/ 	.word	0x000021b0


	//   ....[11]....
        /*03a8*/ 	.word	0x000021c0


	//   ....[12]....
        /*03ac*/ 	.word	0x00002200


	//   ....[13]....
        /*03b0*/ 	.word	0x00002210


	//   ....[14]....
        /*03b4*/ 	.word	0x000022d0


	//   ....[15]....
        /*03b8*/ 	.word	0x000022e0


	//   ....[16]....
        /*03bc*/ 	.word	0x000022f0


	//   ....[17]....
        /*03c0*/ 	.word	0x00002300


	//   ....[18]....
        /*03c4*/ 	.word	0x000029b0


	//   ....[19]....
        /*03c8*/ 	.word	0x000029e0


	//   ....[20]....
        /*03cc*/ 	.word	0x00002a60


	//   ....[21]....
        /*03d0*/ 	.word	0x00002a80


	//   ....[22]....
        /*03d4*/ 	.word	0x00002ad0


	//   ....[23]....
        /*03d8*/ 	.word	0x00002ae0


	//   ....[24]....
        /*03dc*/ 	.word	0x00002b30


	//   ....[25]....
        /*03e0*/ 	.word	0x00002b40


	//   ....[26]....
        /*03e4*/ 	.word	0x00002b90


	//   ....[27]....
        /*03e8*/ 	.word	0x00002ba0


	//   ....[28]....
        /*03ec*/ 	.word	0x00002bf0


	//   ....[29]....
        /*03f0*/ 	.word	0x00002c00


	//   ....[30]....
        /*03f4*/ 	.word	0x00002c10


	//   ....[31]....
        /*03f8*/ 	.word	0x00002c20


	//   ....[32]....
        /*03fc*/ 	.word	0x00002c50


	//   ....[33]....
        /*0400*/ 	.word	0x00002c70


	//   ....[34]....
        /*0404*/ 	.word	0x00004270


	//   ....[35]....
        /*0408*/ 	.word	0x000042b0


	//   ....[36]....
        /*040c*/ 	.word	0x00004550


	//   ....[37]....
        /*0410*/ 	.word	0x00004590


	//   ....[38]....
        /*0414*/ 	.word	0x00004720


	//   ....[39]....
        /*0418*/ 	.word	0x00004760


	//   ....[40]....
        /*041c*/ 	.word	0x000047f0


	//   ....[41]....
        /*0420*/ 	.word	0x00004810


	//   ....[42]....
        /*0424*/ 	.word	0x00004840


	//   ....[43]....
        /*0428*/ 	.word	0x00004860


	//   ....[44]....
        /*042c*/ 	.word	0x00004c00


	//   ....[45]....
        /*0430*/ 	.word	0x00004e80


	//   ....[46]....
        /*0434*/ 	.word	0x00005140


	//   ....[47]....
        /*0438*/ 	.word	0x00005160


	//   ....[48]....
        /*043c*/ 	.word	0x00005190


	//   ....[49]....
        /*0440*/ 	.word	0x000051d0


	//   ....[50]....
        /*0444*/ 	.word	0x000051f0


	//   ....[51]....
        /*0448*/ 	.word	0x00005400


	//   ....[52]....
        /*044c*/ 	.word	0x00005420


	//   ....[53]....
        /*0450*/ 	.word	0x00005450


	//   ....[54]....
        /*0454*/ 	.word	0x00005490


	//   ....[55]....
        /*0458*/ 	.word	0x000054b0


	//   ....[56]....
        /*045c*/ 	.word	0x00005930


	//   ....[57]....
        /*0460*/ 	.word	0x00005980


	//   ....[58]....
        /*0464*/ 	.word	0x00005a20


	//   ....[59]....
        /*0468*/ 	.word	0x00005a70


	//   ....[60]....
        /*046c*/ 	.word	0x00005b10


	//   ....[61]....
        /*0470*/ 	.word	0x00005b60


	//   ....[62]....
        /*0474*/ 	.word	0x00005c00


	//   ....[63]....
        /*0478*/ 	.word	0x00005c50


	//   ....[64]....
        /*047c*/ 	.word	0x00005cf0


	//   ....[65]....
        /*0480*/ 	.word	0x00005d40


	//   ....[66]....
        /*0484*/ 	.word	0x00005de0


	//   ....[67]....
        /*0488*/ 	.word	0x00005e80


	//   ....[68]....
        /*048c*/ 	.word	0x00005f20


	//   ....[69]....
        /*0490*/ 	.word	0x00005fc0


	//   ....[70]....
        /*0494*/ 	.word	0x00006010


	//   ....[71]....
        /*0498*/ 	.word	0x00006060


	//   ....[72]....
        /*049c*/ 	.word	0x000060f0


	//   ....[73]....
        /*04a0*/ 	.word	0x00006140


	//   ....[74]....
        /*04a4*/ 	.word	0x00006250


	//   ....[75]....
        /*04a8*/ 	.word	0x000062a0


	//   ....[76]....
        /*04ac*/ 	.word	0x00006350


	//   ....[77]....
        /*04b0*/ 	.word	0x000063a0


	//   ....[78]....
        /*04b4*/ 	.word	0x00006450


	//   ....[79]....
        /*04b8*/ 	.word	0x000064a0


	//   ....[80]....
        /*04bc*/ 	.word	0x00006550


	//   ....[81]....
        /*04c0*/ 	.word	0x000065a0


	//   ....[82]....
        /*04c4*/ 	.word	0x00006660


	//   ....[83]....
        /*04c8*/ 	.word	0x000066b0


	//   ....[84]....
        /*04cc*/ 	.word	0x00006770


	//   ....[85]....
        /*04d0*/ 	.word	0x000067c0


	//   ....[86]....
        /*04d4*/ 	.word	0x00006820


	//   ....[87]....
        /*04d8*/ 	.word	0x00006870


	//----- nvinfo : EIATTR_VRC_CTA_INIT_COUNT
	.align		4
.L_1517:
        /*04dc*/ 	.byte	0x02, 0x4a
	.zero		1
	.zero		1


	//----- nvinfo : EIATTR_EXIT_INSTR_OFFSETS
	.align		4
        /*04e0*/ 	.byte	0x04, 0x1c
        /*04e2*/ 	.short	(.L_1519 - .L_1518)


	//   ....[0]....
.L_1518:
        /*04e4*/ 	.word	0x000055f0


	//   ....[1]....
        /*04e8*/ 	.word	0x000058d0


	//----- nvinfo : EIATTR_MAX_THREADS
	.align		4
.L_1519:
        /*04ec*/ 	.byte	0x04, 0x05
        /*04ee*/ 	.short	(.L_1521 - .L_1520)
.L_1520:
        /*04f0*/ 	.word	0x00000080
        /*04f4*/ 	.word	0x00000001
        /*04f8*/ 	.word	0x00000001


	//----- nvinfo : EIATTR_CRS_STACK_SIZE
	.align		4
.L_1521:
        /*04fc*/ 	.byte	0x04, 0x1e
        /*04fe*/ 	.short	(.L_1523 - .L_1522)
.L_1522:
        /*0500*/ 	.word	0x00000000


	//----- nvinfo : EIATTR_CBANK_PARAM_SIZE
	.align		4
.L_1523:
        /*0504*/ 	.byte	0x03, 0x19
        /*0506*/ 	.short	0x01f0


	//----- nvinfo : EIATTR_PARAM_CBANK
	.align		4
        /*0508*/ 	.byte	0x04, 0x0a
        /*050a*/ 	.short	(.L_1525 - .L_1524)
	.align		4
.L_1524:
        /*050c*/ 	.word	index@(.nv.constant0._Z25selective_scan_bwd_kernelI32Selective_Scan_bwd_kernel_traitsILi128ELi16ELb1ELb1ELb0ELb0ELb0EffEEv12SSMParamsBwd)
        /*0510*/ 	.short	0x0380
        /*0512*/ 	.short	0x01f0


	//----- nvinfo : EIATTR_SW_WAR
	.align		4
.L_1525:
        /*0514*/ 	.byte	0x04, 0x36
        /*0516*/ 	.short	(.L_1527 - .L_1526)
.L_1526:
        /*0518*/ 	.word	0x00000008
.L_1527:


//--------------------- .nv.info._Z25selective_scan_bwd_kernelI32Selective_Scan_bwd_kernel_traitsILi128ELi16ELb1ELb1ELb0ELb0ELb1EffEEv12SSMParamsBwd --------------------------
	.section	.nv.info._Z25selective_scan_bwd_kernelI32Selective_Scan_bwd_kernel_traitsILi128ELi16ELb1ELb1ELb0ELb0ELb1EffEEv12SSMParamsBwd,"",@"SHT_CUDA_INFO"
	.sectionflags	@""
	.align	4


	//----- nvinfo : EIATTR_CUDA_API_VERSION
	.align		4
        /*0000*/ 	.byte	0x04, 0x37
        /*0002*/ 	.short	(.L_1529 - .L_1528)
.L_1528:
        /*0004*/ 	.word	0x00000082


	//----- nvinfo : EIATTR_KPARAM_INFO
	.align		4
.L_1529:
        /*0008*/ 	.byte	0x04, 0x17
        /*000a*/ 	.short	(.L_1531 - .L_1530)
.L_1530:
        /*000c*/ 	.word	0x00000000
        /*0010*/ 	.short	0x0000
        /*0012*/ 	.short	0x0000
        /*0014*/ 	.byte	0x00, 0xf0, 0xc1, 0x07


	//----- nvinfo : EIATTR_SPARSE_MMA_MASK
	.align		4
.L_1531:
        /*0018*/ 	.byte	0x03, 0x50
        /*001a*/ 	.short	0x0000


	//----- nvinfo : EIATTR_MAXREG_COUNT
	.align		4
        /*001c*/ 	.byte	0x03, 0x1b
        /*001e*/ 	.short	0x00a8


	//----- nvinfo : EIATTR_NUM_BARRIERS
	.align		4
        /*0020*/ 	.byte	0x02, 0x4c
        /*0022*/ 	.byte	0x01
	.zero		1


	//----- nvinfo : EIATTR_ANNOTATIONS
	.align		4
        /*0024*/ 	.byte	0x04, 0x55
        /*0026*/ 	.short	(.L_1533 - .L_1532)


	//   ....[0]....
.L_1532:
        /* <DEDUP_REMOVED lines=32> */


	//----- nvinfo : EIATTR_MERCURY_ISA_VERSION
	.align		4
.L_1533:
        /*0210*/ 	.byte	0x03, 0x5f
        /*0212*/ 	.short	0x0101


	//----- nvinfo : EIATTR_COOP_GROUP_MASK_REGIDS
	.align		4
        /*0214*/ 	.byte	0x04, 0x29
        /*0216*/ 	.short	(.L_1535 - .L_1534)


	//   ....[0]....
.L_1534:
        /*0218*/ 	.word	0xffffffff


	//   ....[1]....
        /*021c*/ 	.word	0xffffffff


	//   ....[2]....
        /*0220*/ 	.word	0xffffffff


	//   ....[3]....
        /*0224*/ 	.word	0xffffffff


	//   ....[4]....
        /*0228*/ 	.word	0xffffffff


	//   ....[5]....
        /*022c*/ 	.word	0xffffffff


	//   ....[6]....
        /*0230*/ 	.word	0xffffffff


	//   ....[7]....
        /*0234*/ 	.word	0xffffffff


	//   ....[8]....
        /*0238*/ 	.word	0xffffffff


	//   ....[9]....
        /*023c*/ 	.word	0xffffffff


	//   ....[10]....
        /*0240*/ 	.word	0xffffffff


	//   ....[11]....
        /*0244*/ 	.word	0xffffffff


	//   ....[12]....
        /*0248*/ 	.word	0xffffffff


	//   ....[13]....
        /*024c*/ 	.word	0xffffffff


	//   ....[14]....
        /*0250*/ 	.word	0xffffffff


	//   ....[15]....
        /*0254*/ 	.word	0xffffffff


	//   ....[16]....
        /*0258*/ 	.word	0xffffffff


	//   ....[17]....
        /*025c*/ 	.word	0xffffffff


	//   ....[18]....
        /*0260*/ 	.word	0xffffffff


	//   ....[19]....
        /*0264*/ 	.word	0xffffffff


	//   ....[20]....
        /*0268*/ 	.word	0xffffffff


	//   ....[21]....
        /*026c*/ 	.word	0xffffffff


	//   ....[22]....
        /*0270*/ 	.word	0xffffffff


	//   ....[23]....
        /*0274*/ 	.word	0xffffffff


	//   ....[24]....
        /*0278*/ 	.word	0xffffffff


	//   ....[25]....
        /*027c*/ 	.word	0xffffffff


	//   ....[26]....
        /*0280*/ 	.word	0xffffffff


	//   ....[27]....
        /*0284*/ 	.word	0xffffffff


	//   ....[28]....
        /*0288*/ 	.word	0xffffffff


	//   ....[29]....
        /*028c*/ 	.word	0xffffffff


	//   ....[30]....
        /*0290*/ 	.word	0xffffffff


	//   ....[31]....
        /*0294*/ 	.word	0xffffffff


	//   ....[32]....
        /*0298*/ 	.word	0xffffffff


	//   ....[33]....
        /*029c*/ 	.word	0xffffffff


	//   ....[34]....
        /*02a0*/ 	.word	0xffffffff


	//   ....[35]....
        /*02a4*/ 	.word	0xffffffff


	//   ....[36]....
        /*02a8*/ 	.word	0xffffffff


	//   ....[37]....
        /*02ac*/ 	.word	0xffffffff


	//   ....[38]....
        /*02b0*/ 	.word	0xffffffff


	//   ....[39]....
        /*02b4*/ 	.word	0xffffffff


	//   ....[40]....
        /*02b8*/ 	.word	0xffffffff


	//   ....[41]....
        /*02bc*/ 	.word	0xffffffff


	//   ....[42]....
        /*02c0*/ 	.word	0xffffffff


	//   ....[43]....
        /*02c4*/ 	.word	0xffffffff


	//   ....[44]....
        /*02c8*/ 	.word	0xffffffff


	//   ....[45]....
        /*02cc*/ 	.word	0xffffffff


	//   ....[46]....
        /*02d0*/ 	.word	0xffffffff


	//   ....[47]....
        /*02d4*/ 	.word	0xffffffff


	//   ....[48]....
        /*02d8*/ 	.word	0xffffffff


	//   ....[49]....
        /*02dc*/ 	.word	0xffffffff


	//   ....[50]....
        /*02e0*/ 	.word	0xffffffff


	//   ....[51]....
        /*02e4*/ 	.word	0xffffffff


	//   ....[52]....
        /*02e8*/ 	.word	0xffffffff


	//   ....[53]....
        /*02ec*/ 	.word	0xffffffff


	//   ....[54]....
        /*02f0*/ 	.word	0xffffffff


	//   ....[55]....
        /*02f4*/ 	.word	0xffffffff


	//   ....[56]....
        /*02f8*/ 	.word	0xffffffff


	//   ....[57]....
        /*02fc*/ 	.word	0xffffffff


	//   ....[58]....
        /*0300*/ 	.word	0xffffffff


	//   ....[59]....
        /*0304*/ 	.word	0xffffffff


	//   ....[60]....
        /*0308*/ 	.word	0x05000076


	//   ....[61]....
        /*030c*/ 	.word	0x05000076


	//   ....[62]....
        /*0310*/ 	.word	0x05000076


	//   ....[63]....
        /*0314*/ 	.word	0x05000076


	//   ....[64]....
        /*0318*/ 	.word	0x05000076


	//   ....[65]....
        /*031c*/ 	.word	0x05000076


	//   ....[66]....
        /*0320*/ 	.word	0x05000076


	//   ....[67]....
        /*0324*/ 	.word	0x05000076


	//   ....[68]....
        /*0328*/ 	.word	0x05000076


	//   ....[69]....
        /*032c*/ 	.word	0x05000076


	//   ....[70]....
        /*0330*/ 	.word	0x05000076


	//   ....[71]....
        /*0334*/ 	.word	0x05000076


	//   ....[72]....
        /*0338*/ 	.word	0x05000076


	//   ....[73]....
        /*033c*/ 	.word	0x05000076


	//   ....[74]....
        /*0340*/ 	.word	0x05000076


	//   ....[75]....
        /*0344*/ 	.word	0x05000076


	//   ....[76]....
        /*0348*/ 	.word	0x05000076


	//   ....[77]....
        /*034c*/ 	.word	0x05000076


	//   ....[78]....
        /*0350*/ 	.word	0x05000076


	//   ....[79]....
        /*0354*/ 	.word	0x05000076


	//   ....[80]....
        /*0358*/ 	.word	0x05000076


	//   ....[81]....
        /*035c*/ 	.word	0x05000076


	//   ....[82]....
        /*0360*/ 	.word	0x05000076


	//   ....[83]....
        /*0364*/ 	.word	0x05000076


	//   ....[84]....
        /*0368*/ 	.word	0x05000076


	//   ....[85]....
        /*036c*/ 	.word	0x05000076


	//   ....[86]....
        /*0370*/ 	.word	0x05000076


	//   ....[87]....
        /*0374*/ 	.word	0x05000076


	//   ....[88]....
        /*0378*/ 	.word	0x05000076


	//   ....[89]....
        /*037c*/ 	.word	0x05000076


	//   ....[90]....
        /*0380*/ 	.word	0x05000076


	//   ....[91]....
        /*0384*/ 	.word	0x05000076


	//----- nvinfo : EIATTR_COOP_GROUP_INSTR_OFFSETS
	.align		4
.L_1535:
        /*0388*/ 	.byte	0x04, 0x28
        /*038a*/ 	.short	(.L_1537 - .L_1536)


	//   ....[0]....
.L_1536:
        /*038c*/ 	.word	0x00000a70


	//   ....[1]....
        /*0390*/ 	.word	0x00000b90


	//   ....[2]....
        /*0394*/ 	.word	0x00000d60


	//   ....[3]....
        /*0398*/ 	.word	0x00000ee0


	//   ....[4]....
        /*039c*/ 	.word	0x00001460


	//   ....[5]....
        /*03a0*/ 	.word	0x00001a90


	//   ....[6]....
        /*03a4*/ 	.word	0x00002060


	//   ....[7]....
        /*03a8*/ 	.word	0x00002920


	//   ....[8]....
        /*03ac*/ 	.word	0x00003490


	//   ....[9]....
        /*03b0*/ 	.word	0x000034a0


	//   ....[10]....
        /*03b4*/ 	.word	0x000034e0


	//   ....[11]....
        /*03b8*/ 	.word	0x000034f0


	//   ....[12]....
        /*03bc*/ 	.word	0x00003530


	//   ....[13]....
        /*03c0*/ 	.word	0x00003540


	//   ....[14]....
        /*03c4*/ 	.word	0x00003580


	//   ....[15]....
        /*03c8*/ 	.word	0x00003590


	//   ....[16]....
        /*03cc*/ 	.word	0x000035d0


	//   ....[17]....
        /*03d0*/ 	.word	0x000035e0


	//   ....[18]....
        /*03d4*/ 	.word	0x000036a0


	//   ....[19]....
        /*03d8*/ 	.word	0x000036b0


	//   ....[20]....
        /*03dc*/ 	.word	0x000036c0


	//   ....[21]....
        /*03e0*/ 	.word	0x000036d0


	//   ....[22]....
        /*03e4*/ 	.word	0x00003cb0


	//   ....[23]....
        /*03e8*/ 	.word	0x00003ce0


	//   ....[24]....
        /*03ec*/ 	.word	0x00003d50


	//   ....[25]....
        /*03f0*/ 	.word	0x00003d70


	//   ....[26]....
        /*03f4*/ 	.word	0x00003dc0


	//   ....[27]....
        /*03f8*/ 	.word	0x00003dd0


	//   ....[28]....
        /*03fc*/ 	.word	0x00003e20


	//   ....[29]....
        /*0400*/ 	.word	0x00003e30


	//   ....[30]....
        /*0404*/ 	.word	0x00003e80


	//   ....[31]....
        /*0408*/ 	.word	0x00003e90


	//   ....[32]....
        /*040c*/ 	.word	0x00003ee0


	//   ....[33]....
        /*0410*/ 	.word	0x00003ef0


	//   ....[34]....
        /*0414*/ 	.word	0x00003f00


	//   ....[35]....
        /*0418*/ 	.word	0x00003f10


	//   ....[36]....
        /*041c*/ 	.word	0x00003f40


	//   ....[37]....
        /*0420*/ 	.word	0x00003f50


	//   ....[38]....
        /*0424*/ 	.word	0x00005550


	//   ....[39]....
        /*0428*/ 	.word	0x00005590


	//   ....[40]....
        /*042c*/ 	.word	0x000057e0


	//   ....[41]....
        /*0430*/ 	.word	0x000057f0


	//   ....[42]....
        /*0434*/ 	.word	0x00005820


	//   ....[43]....
        /*0438*/ 	.word	0x00005840


	//   ....[44]....
        /*043c*/ 	.word	0x00005870


	//   ....[45]....
        /*0440*/ 	.word	0x000058b0


	//   ....[46]....
        /*0444*/ 	.word	0x00005a40


	//   ....[47]....
        /*0448*/ 	.word	0x00005a80


	//   ....[48]....
        /*044c*/ 	.word	0x00005ed0


	//   ....[49]....
        /*0450*/ 	.word	0x00006140


	//   ....[50]....
        /*0454*/ 	.word	0x00006400


	//   ....[51]....
        /*0458*/ 	.word	0x00006420


	//   ....[52]....
        /*045c*/ 	.word	0x00006450


	//   ....[53]....
        /*0460*/ 	.word	0x00006490


	//   ....[54]....
        /*0464*/ 	.word	0x000064b0


	//   ....[55]....
        /*0468*/ 	.word	0x000066c0


	//   ....[56]....
        /*046c*/ 	.word	0x000066e0


	//   ....[57]....
        /*0470*/ 	.word	0x00006710


	//   ....[58]....
        /*0474*/ 	.word	0x00006750


	//   ....[59]....
        /*0478*/ 	.word	0x00006770


	//   ....[60]....
        /*047c*/ 	.word	0x00006bf0


	//   ....[61]....
        /*0480*/ 	.word	0x00006c50


	//   ....[62]....
        /*0484*/ 	.word	0x00006ce0


	//   ....[63]....
        /*0488*/ 	.word	0x00006d40


	//   ....[64]....
        /*048c*/ 	.word	0x00006dd0


	//   ....[65]....
        /*0490*/ 	.word	0x00006e30


	//   ....[66]....
        /*0494*/ 	.word	0x00006ec0


	//   ....[67]....
        /*0498*/ 	.word	0x00006f20


	//   ....[68]....
        /*049c*/ 	.word	0x00006fb0


	//   ....[69]....
        /*04a0*/ 	.word	0x00007010


	//   ....[70]....
        /*04a4*/ 	.word	0x000070a0


	//   ....[71]....
        /*04a8*/ 	.word	0x00007140


	//   ....[72]....
        /*04ac*/ 	.word	0x000071e0


	//   ....[73]....
        /*04b0*/ 	.word	0x00007280


	//   ....[74]....
        /*04b4*/ 	.word	0x000072f0


	//   ....[75]....
        /*04b8*/ 	.word	0x00007340


	//   ....[76]....
        /*04bc*/ 	.word	0x000073f0


	//   ....[77]....
        /*04c0*/ 	.word	0x00007460


	//   ....[78]....
        /*04c4*/ 	.word	0x00007510


	//   ....[79]....
        /*04c8*/ 	.word	0x00007570


	//   ....[80]....
        /*04cc*/ 	.word	0x00007610


	//   ....[81]....
        /*04d0*/ 	.word	0x00007670


	//   ....[82]....
        /*04d4*/ 	.word	0x00007710


	//   ....[83]....
        /*04d8*/ 	.word	0x00007770


	//   ....[84]....
        /*04dc*/ 	.word	0x00007810


	//   ....[85]....
        /*04e0*/ 	.word	0x00007870


	//   ....[86]....
        /*04e4*/ 	.word	0x00007910


	//   ....[87]....
        /*04e8*/ 	.word	0x00007960


	//   ....[88]....
        /*04ec*/ 	.word	0x00007a00


	//   ....[89]....
        /*04f0*/ 	.word	0x00007a50


	//   ....[90]....
        /*04f4*/ 	.word	0x00007aa0


	//   ....[91]....
        /*04f8*/ 	.word	0x00007af0


	//----- nvinfo : EIATTR_VRC_CTA_INIT_COUNT
	.align		4
.L_1537:
        /*04fc*/ 	.byte	0x02, 0x4a
	.zero		1
	.zero		1


	//----- nvinfo : EIATTR_EXIT_INSTR_OFFSETS
	.align		4
        /*0500*/ 	.byte	0x04, 0x1c
        /*0502*/ 	.short	(.L_1539 - .L_1538)


	//   ....[0]....
.L_1538:
        /*0504*/ 	.word	0x000068b0


	//   ....[1]....
        /*0508*/ 	.word	0x00006b90


	//----- nvinfo : EIATTR_MAX_THREADS
	.align		4
.L_1539:
        /*050c*/ 	.byte	0x04, 0x05
        /*050e*/ 	.short	(.L_1541 - .L_1540)
.L_1540:
        /*0510*/ 	.word	0x00000080
        /*0514*/ 	.word	0x00000001
        /*0518*/ 	.word	0x00000001


	//----- nvinfo : EIATTR_CRS_STACK_SIZE
	.align		4
.L_1541:
        /*051c*/ 	.byte	0x04, 0x1e
        /*051e*/ 	.short	(.L_1543 - .L_1542)
.L_1542:
        /*0520*/ 	.word	0x00000000


	//----- nvinfo : EIATTR_CBANK_PARAM_SIZE
	.align		4
.L_1543:
        /*0524*/ 	.byte	0x03, 0x19
        /*0526*/ 	.short	0x01f0


	//----- nvinfo : EIATTR_PARAM_CBANK
	.align		4
        /*0528*/ 	.byte	0x04, 0x0a
        /*052a*/ 	.short	(.L_1545 - .L_1544)
	.align		4
.L_1544:
        /*052c*/ 	.word	index@(.nv.constant0._Z25selective_scan_bwd_kernelI32Selective_Scan_bwd_kernel_traitsILi128ELi16ELb1ELb1ELb0ELb0ELb1EffEEv12SSMParamsBwd)
        /*0530*/ 	.short	0x0380
        /*0532*/ 	.short	0x01f0


	//----- nvinfo : EIATTR_SW_WAR
	.align		4
.L_1545:
        /*0534*/ 	.byte	0x04, 0x36
        /*0536*/ 	.short	(.L_1547 - .L_1546)
.L_1546:
        /*0538*/ 	.word	0x00000008
.L_1547:


//--------------------- .nv.info._Z25selective_scan_bwd_kernelI32Selective_Scan_bwd_kernel_traitsILi128ELi16ELb1ELb1ELb0ELb1ELb0EffEEv12SSMParamsBwd --------------------------
	.section	.nv.info._Z25selective_scan_bwd_kernelI32Selective_Scan_bwd_kernel_traitsILi128ELi16ELb1ELb1ELb0ELb1ELb0EffEEv12SSMParamsBwd,"",@"SHT_CUDA_INFO"
	.sectionflags	@""
	.align	4


	//----- nvinfo : EIATTR_CUDA_API_VERSION
	.align		4
        /*0000*/ 	.byte	0x04, 0x37
        /*0002*/ 	.short	(.L_1549 - .L_1548)
.L_1548:
        /*0004*/ 	.word	0x00000082


	//----- nvinfo : EIATTR_KPARAM_INFO
	.align		4
.L_1549:
        /*0008*/ 	.byte	0x04, 0x17
        /*000a*/ 	.short	(.L_1551 - .L_1550)
.L_1550:
        /*000c*/ 	.word	0x00000000
        /*0010*/ 	.short	0x0000
        /*0012*/ 	.short	0x0000
        /*0014*/ 	.byte	0x00, 0xf0, 0xc1, 0x07


	//----- nvinfo : EIATTR_SPARSE_MMA_MASK
	.align		4
.L_1551:
        /*0018*/ 	.byte	0x03, 0x50
        /*001a*/ 	.short	0x0000


	//----- nvinfo : EIATTR_MAXREG_COUNT
	.align		4
        /*001c*/ 	.byte	0x03, 0x1b
        /*001e*/ 	.short	0x00a8


	//----- nvinfo : EIATTR_NUM_BARRIERS
	.align		4
        /*0020*/ 	.byte	0x02, 0x4c
        /*0022*/ 	.byte	0x01
	.zero		1


	//----- nvinfo : EIATTR_ANNOTATIONS
	.align		4
        /*0024*/ 	.byte	0x04, 0x55
        /*0026*/ 	.short	(.L_1553 - .L_1552)


	//   ....[0]....
.L_1552:
        /* <DEDUP_REMOVED lines=32> */


	//----- nvinfo : EIATTR_MERCURY_ISA_VERSION
	.align		4
.L_1553:
        /*0210*/ 	.byte	0x03, 0x5f
        /*0212*/ 	.short	0x0101


	//----- nvinfo : EIATTR_COOP_GROUP_MASK_REGIDS
	.align		4
        /*0214*/ 	.byte	0x04, 0x29
        /*0216*/ 	.short	(.L_1555 - .L_1554)


	//   ....[0]....
.L_1554:
        /*0218*/ 	.word	0xffffffff


	//   ....[1]....
        /*021c*/ 	.word	0xffffffff


	//   ....[2]....
        /*0220*/ 	.word	0xffffffff


	//   ....[3]....
        /*0224*/ 	.word	0xffffffff


	//   ....[4]....
        /*0228*/ 	.word	0xffffffff


	//   ....[5]....
        /*022c*/ 	.word	0xffffffff


	//   ....[6]....
        /*0230*/ 	.word	0xffffffff


	//   ....[7]....
        /*0234*/ 	.word	0xffffffff


	//   ....[8]....
        /*0238*/ 	.word	0xffffffff


	//   ....[9]....
        /*023c*/ 	.word	0xffffffff


	//   ....[10]....
        /*0240*/ 	.word	0xffffffff


	//   ....[11]....
        /*0244*/ 	.word	0xffffffff


	//   ....[12]....
        /*0248*/ 	.word	0xffffffff


	//   ....[13]....
        /*024c*/ 	.word	0xffffffff


	//   ....[14]....
        /*0250*/ 	.word	0xffffffff


	//   ....[15]....
        /*0254*/ 	.word	0xffffffff


	//   ....[16]....
        /*0258*/ 	.word	0xffffffff


	//   ....[17]....
        /*025c*/ 	.word	0xffffffff


	//   ....[18]....
        /*0260*/ 	.word	0xffffffff


	//   ....[19]....
        /*0264*/ 	.word	0xffffffff


	//   ....[20]....
        /*0268*/ 	.word	0xffffffff


	//   ....[21]....
        /*026c*/ 	.word	0xffffffff


	//   ....[22]....
        /*0270*/ 	.word	0xffffffff


	//   ....[23]....
        /*0274*/ 	.word	0xffffffff


	//   ....[24]....
        /*0278*/ 	.word	0xffffffff


	//   ....[25]....
        /*027c*/ 	.word	0xffffffff


	//   ....[26]....
        /*0280*/ 	.word	0xffffffff


	//   ....[27]....
        /*0284*/ 	.word	0xffffffff


	//   ....[28]....
        /*0288*/ 	.word	0xffffffff


	//   ....[29]....
        /*028c*/ 	.word	0xffffffff


	//   ....[30]....
        /*0290*/ 	.word	0xffffffff


	//   ....[31]....
        /*0294*/ 	.word	0xffffffff


	//   ....[32]....
        /*0298*/ 	.word	0xffffffff


	//   ....[33]....
        /*029c*/ 	.word	0xffffffff


	//   ....[34]....
        /*02a0*/ 	.word	0xffffffff


	//   ....[35]....
        /*02a4*/ 	.word	0xffffffff


	//   ....[36]....
        /*02a8*/ 	.word	0xffffffff


	//   ....[37]....
        /*02ac*/ 	.word	0xffffffff


	//   ....[38]....
        /*02b0*/ 	.word	0xffffffff


	//   ....[39]....
        /*02b4*/ 	.word	0xffffffff


	//   ....[40]....
        /*02b8*/ 	.word	0xffffffff


	//   ....[41]....
        /*02bc*/ 	.word	0xffffffff


	//   ....[42]....
        /*02c0*/ 	.word	0xffffffff


	//   ....[43]....
        /*02c4*/ 	.word	0xffffffff


	//   ....[44]....
        /*02c8*/ 	.word	0xffffffff


	//   ....[45]....
        /*02cc*/ 	.word	0xffffffff


	//   ....[46]....
        /*02d0*/ 	.word	0xffffffff


	//   ....[47]....
        /*02d4*/ 	.word	0xffffffff


	//   ....[48]....
        /*02d8*/ 	.word	0xffffffff


	//   ....[49]....
        /*02dc*/ 	.word	0xffffffff


	//   ....[50]....
        /*02e0*/ 	.word	0xffffffff


	//   ....[51]....
        /*02e4*/ 	.word	0xffffffff


	//   ....[52]....
        /*02e8*/ 	.word	0xffffffff


	//   ....[53]....
        /*02ec*/ 	.word	0xffffffff


	//   ....[54]....
        /*02f0*/ 	.word	0xffffffff


	//   ....[55]....
        /*02f4*/ 	.word	0xffffffff


	//   ....[56]....
        /*02f8*/ 	.word	0xffffffff


	//   ....[57]....
        /*02fc*/ 	.word	0x0500007e


	//   ....[58]....
        /*0300*/ 	.word	0x0500007e


	//   ....[59]....
        /*0304*/ 	.word	0x0500007e


	//   ....[60]....
        /*0308*/ 	.word	0x0500007e


	//   ....[61]....
        /*030c*/ 	.word	0x0500007e


	//   ....[62]....
        /*0310*/ 	.word	0x0500007e


	//   ....[63]....
        /*0314*/ 	.word	0x0500007e


	//   ....[64]....
        /*0318*/ 	.word	0x0500007e


	//   ....[65]....
        /*031c*/ 	.word	0x0500007e


	//   ....[66]....
        /*0320*/ 	.word	0x0500007e


	//   ....[67]....
        /*0324*/ 	.word	0x0500007e


	//   ....[68]....
        /*0328*/ 	.word	0x0500007e


	//   ....[69]....
        /*032c*/ 	.word	0x0500007e


	//   ....[70]....
        /*0330*/ 	.word	0x0500007e


	//   ....[71]....
        /*0334*/ 	.word	0x0500007e


	//   ....[72]....
        /*0338*/ 	.word	0x0500007e


	//   ....[73]....
        /*033c*/ 	.word	0x0500007e


	//   ....[74]....
        /*0340*/ 	.word	0x0500007e


	//   ....[75]....
        /*0344*/ 	.word	0x0500007e


	//   ....[76]....
        /*0348*/ 	.word	0x0500007e


	//   ....[77]....
        /*034c*/ 	.word	0x0500007e


	//   ....[78]....
        /*0350*/ 	.word	0x0500007e


	//   ....[79]....
        /*0354*/ 	.word	0x0500007e


	//   ....[80]....
        /*0358*/ 	.word	0x0500007e


	//   ....[81]....
        /*035c*/ 	.word	0x0500007e


	//   ....[82]....
        /*0360*/ 	.word	0x0500007e


	//   ....[83]....
        /*0364*/ 	.word	0x0500007e


	//   ....[84]....
        /*0368*/ 	.word	0x0500007e


	//   ....[85]....
        /*036c*/ 	.word	0x0500007e


	//   ....[86]....
        /*0370*/ 	.word	0x0500007e


	//   ....[87]....
        /*0374*/ 	.word	0x0500007e


	//   ....[88]....
        /*0378*/ 	.word	0x0500007e


	//----- nvinfo : EIATTR_COOP_GROUP_INSTR_OFFSETS
	.align		4
.L_1555:
        /*037c*/ 	.byte	0x04, 0x28
        /*037e*/ 	.short	(.L_1557 - .L_1556)


	//   ....[0]....
.L_1556:
        /*0380*/ 	.word	0x000009f0


	//   ....[1]....
        /*0384*/ 	.word	0x00000b00


	//   ....[2]....
        /*0388*/ 	.word	0x00000cc0


	//   ....[3]....
        /*038c*/ 	.word	0x00003690


	//   ....[4]....
        /*0390*/ 	.word	0x00004300


	//   ....[5]....
        /*0394*/ 	.word	0x00004310


	//   ....[6]....
        /*0398*/ 	.word	0x00004350


	//   ....[7]....
        /*039c*/ 	.word	0x00004360


	//   ....[8]....
        /*03a0*/ 	.word	0x000043a0


	//   ....[9]....
        /*03a4*/ 	.word	0x000043b0


	//   ....[10]....
        /*03a8*/ 	.word	0x000043f0


	//   ....[11]....
        /*03ac*/ 	.word	0x00004400


	//   ....[12]....
        /*03b0*/ 	.word	0x00004440


	//   ....[13]....
        /*03b4*/ 	.word	0x00004450


	//   ....[14]....
        /*03b8*/ 	.word	0x00004510


	//   ....[15]....
        /*03bc*/ 	.word	0x00004520


	//   ....[16]....
        /*03c0*/ 	.word	0x00004530


	//   ....[17]....
        /*03c4*/ 	.word	0x00004540


	//   ....[18]....
        /*03c8*/ 	.word	0x00004bf0


	//   ....[19]....
        /*03cc*/ 	.word	0x00004c20


	//   ....[20]....
        /*03d0*/ 	.word	0x00004ca0


	//   ....[21]....
        /*03d4*/ 	.word	0x00004cc0


	//   ....[22]....
        /*03d8*/ 	.word	0x00004d10


	//   ....[23]....
        /*03dc*/ 	.word	0x00004d20


	//   ....[24]....
        /*03e0*/ 	.word	0x00004d70


	//   ....[25]....
        /*03e4*/ 	.word	0x00004d80


	//   ....[26]....
        /*03e8*/ 	.word	0x00004dd0


	//   ....[27]....
        /*03ec*/ 	.word	0x00004de0


	//   ....[28]....
        /*03f0*/ 	.word	0x00004e30


	//   ....[29]....
        /*03f4*/ 	.word	0x00004e40


	//   ....[30]....
        /*03f8*/ 	.word	0x00004e50


	//   ....[31]....
        /*03fc*/ 	.word	0x00004e60


	//   ....[32]....
        /*0400*/ 	.word	0x00004e90


	//   ....[33]....
        /*0404*/ 	.word	0x00004eb0


	//   ....[34]....
        /*0408*/ 	.word	0x000064b0


	//   ....[35]....
        /*040c*/ 	.word	0x000064f0


	//   ....[36]....
        /*0410*/ 	.word	0x00006790


	//   ....[37]....
        /*0414*/ 	.word	0x000067d0


	//   ....[38]....
        /*0418*/ 	.word	0x00006960


	//   ....[39]....
        /*041c*/ 	.word	0x000069a0


	//   ....[40]....
        /*0420*/ 	.word	0x00006a30


	//   ....[41]....
        /*0424*/ 	.word	0x00006a50


	//   ....[42]....
        /*0428*/ 	.word	0x00006a80


	//   ....[43]....
        /*042c*/ 	.word	0x00006aa0


	//   ....[44]....
        /*0430*/ 	.word	0x00006f10


	//   ....[45]....
        /*0434*/ 	.word	0x00007390


	//   ....[46]....
        /*0438*/ 	.word	0x000078f0


	//   ....[47]....
        /*043c*/ 	.word	0x00007b30


	//   ....[48]....
        /*0440*/ 	.word	0x00007b60


	//   ....[49]....
        /*0444*/ 	.word	0x00007b90


	//   ....[50]....
        /*0448*/ 	.word	0x00007bf0


	//   ....[51]....
        /*044c*/ 	.word	0x00007c30


	//   ....[52]....
        /*0450*/ 	.word	0x00007e40


	//   ....[53]....
        /*0454*/ 	.word	0x00007e60


	//   ....[54]....
        /*0458*/ 	.word	0x00007e90


	//   ....[55]....
        /*045c*/ 	.word	0x00007ed0


	//   ....[56]....
        /*0460*/ 	.word	0x00007ef0


	//   ....[57]....
        /*0464*/ 	.word	0x00008370


	//   ....[58]....
        /*0468*/ 	.word	0x000083c0


	//   ....[59]....
        /*046c*/ 	.word	0x00008460


	//   ....[60]....
        /*0470*/ 	.word	0x000084b0


	//   ....[61]....
        /*0474*/ 	.word	0x00008550


	//   ....[62]....
        /*0478*/ 	.word	0x000085a0


	//   ....[63]....
        /*047c*/ 	.word	0x00008640


	//   ....[64]....
        /*0480*/ 	.word	0x00008690


	//   ....[65]....
        /*0484*/ 	.word	0x00008730


	//   ....[66]....
        /*0488*/ 	.word	0x00008780


	//   ....[67]....
        /*048c*/ 	.word	0x00008820


	//   ....[68]....
        /*0490*/ 	.word	0x000088c0


	//   ....[69]....
        /*0494*/ 	.word	0x00008960


	//   ....[70]....
        /*0498*/ 	.word	0x00008a00


	//   ....[71]....
        /*049c*/ 	.word	0x00008a50


	//   ....[72]....
        /*04a0*/ 	.word	0x00008aa0


	//   ....[73]....
        /*04a4*/ 	.word	0x00008b30


	//   ....[74]....
        /*04a8*/ 	.word	0x00008b80


	//   ....[75]....
        /*04ac*/ 	.word	0x00008c90


	//   ....[76]....
        /*04b0*/ 	.word	0x00008ce0


	//   ....[77]....
        /*04b4*/ 	.word	0x00008d90


	//   ....[78]....
        /*04b8*/ 	.word	0x00008de0


	//   ....[79]....
        /*04bc*/ 	.word	0x00008e90


	//   ....[80]....
        /*04c0*/ 	.word	0x00008ee0


	//   ....[81]....
        /*04c4*/ 	.word	0x00008f90


	//   ....[82]....
        /*04c8*/ 	.word	0x00008fe0


	//   ....[83]....
        /*04cc*/ 	.word	0x000090a0


	//   ....[84]....
        /*04d0*/ 	.word	0x000090f0


	//   ....[85]....
        /*04d4*/ 	.word	0x000091b0


	//   ....[86]....
        /*04d8*/ 	.word	0x00009200


	//   ....[87]....
        /*04dc*/ 	.word	0x00009260


	//   ....[88]....
        /*04e0*/ 	.word	0x000092b0


	//----- nvinfo : EIATTR_VRC_CTA_INIT_COUNT
	.align		4
.L_1557:
        /*04e4*/ 	.byte	0x02, 0x4a
	.zero		1
	.zero		1


	//----- nvinfo : EIATTR_EXIT_INSTR_OFFSETS
	.align		4
        /*04e8*/ 	.byte	0x04, 0x1c
        /*04ea*/ 	.short	(.L_1559 - .L_1558)


	//   ....[0]....
.L_1558:
        /*04ec*/ 	.word	0x00008030


	//   ....[1]....
        /*04f0*/ 	.word	0x00008310


	//----- nvinfo : EIATTR_MAX_THREADS
	.align		4
.L_1559:
        /*04f4*/ 	.byte	0x04, 0x05
        /*04f6*/ 	.short	(.L_1561 - .L_1560)
.L_1560:
        /*04f8*/ 	.word	0x00000080
        /*04fc*/ 	.word	0x00000001
        /*0500*/ 	.word	0x00000001


	//----- nvinfo : EIATTR_CRS_STACK_SIZE
	.align		4
.L_1561:
        /*0504*/ 	.byte	0x04, 0x1e
        /*0506*/ 	.short	(.L_1563 - .L_1562)
.L_1562:
        /*0508*/ 	.word	0x00000000


	//----- nvinfo : EIATTR_CBANK_PARAM_SIZE
	.align		4
.L_1563:
        /*050c*/ 	.byte	0x03, 0x19
        /*050e*/ 	.short	0x01f0


	//----- nvinfo : EIATTR_PARAM_CBANK
	.align		4
        /*0510*/ 	.byte	0x04, 0x0a
        /*0512*/ 	.short	(.L_1565 - .L_1564)
	.align		4
.L_1564:
        /*0514*/ 	.word	index@(.nv.constant0._Z25selective_scan_bwd_kernelI32Selective_Scan_bwd_kernel_traitsILi128ELi16ELb1ELb1ELb0ELb1ELb0EffEEv12SSMParamsBwd)
        /*0518*/ 	.short	0x0380
        /*051a*/ 	.short	0x01f0


	//----- nvinfo : EIATTR_SW_WAR
	.align		4
.L_1565:
        /*051c*/ 	.byte	0x04, 0x36
        /*051e*/ 	.short	(.L_1567 - .L_1566)
.L_1566:
        /*0520*/ 	.word	0x00000008
.L_1567:


//--------------------- .nv.info._Z25selective_scan_bwd_kernelI32Selective_Scan_bwd_kernel_traitsILi128ELi16ELb1ELb1ELb0ELb1ELb1EffEEv12SSMParamsBwd --------------------------
	.section	.nv.info._Z25selective_scan_bwd_kernelI32Selective_Scan_bwd_kernel_traitsILi128ELi16ELb1ELb1ELb0ELb1ELb1EffEEv12SSMParamsBwd,"",@"SHT_CUDA_INFO"
	.sectionflags	@""
	.align	4


	//----- nvinfo : EIATTR_CUDA_API_VERSION
	.align		4
        /*0000*/ 	.byte	0x04, 0x37
        /*0002*/ 	.short	(.L_1569 - .L_1568)
.L_1568:
        /*0004*/ 	.word	0x00000082


	//----- nvinfo : EIATTR_KPARAM_INFO
	.align		4
.L_1569:
        /*0008*/ 	.byte	0x04, 0x17
        /*000a*/ 	.short	(.L_1571 - .L_1570)
.L_1570:
        /*000c*/ 	.word	0x00000000
        /*0010*/ 	.short	0x0000
        /*0012*/ 	.short	0x0000
        /*0014*/ 	.byte	0x00, 0xf0, 0xc1, 0x07


	//----- nvinfo : EIATTR_SPARSE_MMA_MASK
	.align		4
.L_1571:
        /*0018*/ 	.byte	0x03, 0x50
        /*001a*/ 	.short	0x0000


	//----- nvinfo : EIATTR_MAXREG_COUNT
	.align		4
        /*001c*/ 	.byte	0x03, 0x1b
        /*001e*/ 	.short	0x00a8


	//----- nvinfo : EIATTR_NUM_BARRIERS
	.align		4
        /*0020*/ 	.byte	0x02, 0x4c
        /*0022*/ 	.byte	0x01
	.zero		1


	//----- nvinfo : EIATTR_ANNOTATIONS
	.align		4
        /*0024*/ 	.byte	0x04, 0x55
        /*0026*/ 	.short	(.L_1573 - .L_1572)


	//   ....[0]....
.L_1572:
        /* <DEDUP_REMOVED lines=33> */


	//----- nvinfo : EIATTR_MERCURY_ISA_VERSION
	.align		4
.L_1573:
        /*0220*/ 	.byte	0x03, 0x5f
        /*0222*/ 	.short	0x0101


	//----- nvinfo : EIATTR_COOP_GROUP_MASK_REGIDS
	.align		4
        /*0224*/ 	.byte	0x04, 0x29
        /*0226*/ 	.short	(.L_1575 - .L_1574)


	//   ....[0]....
.L_1574:
        /*0228*/ 	.word	0xffffffff


	//   ....[1]....
        /*022c*/ 	.word	0xffffffff


	//   ....[2]....
        /*0230*/ 	.word	0xffffffff


	//   ....[3]....
        /*0234*/ 	.word	0xffffffff


	//   ....[4]....
        /*0238*/ 	.word	0xffffffff


	//   ....[5]....
        /*023c*/ 	.word	0xffffffff


	//   ....[6]....
        /*0240*/ 	.word	0xffffffff


	//   ....[7]....
        /*0244*/ 	.word	0xffffffff


	//   ....[8]....
        /*0248*/ 	.word	0xffffffff


	//   ....[9]....
        /*024c*/ 	.word	0xffffffff


	//   ....[10]....
        /*0250*/ 	.word	0xffffffff


	//   ....[11]....
        /*0254*/ 	.word	0xffffffff


	//   ....[12]....
        /*0258*/ 	.word	0xffffffff


	//   ....[13]....
        /*025c*/ 	.word	0xffffffff


	//   ....[14]....
        /*0260*/ 	.word	0xffffffff


	//   ....[15]....
        /*0264*/ 	.word	0xffffffff


	//   ....[16]....
        /*0268*/ 	.word	0xffffffff


	//   ....[17]....
        /*026c*/ 	.word	0xffffffff


	//   ....[18]....
        /*0270*/ 	.word	0xffffffff


	//   ....[19]....
        /*0274*/ 	.word	0xffffffff


	//   ....[20]....
        /*0278*/ 	.word	0xffffffff


	//   ....[21]....
        /*027c*/ 	.word	0xffffffff


	//   ....[22]....
        /*0280*/ 	.word	0xffffffff


	//   ....[23]....
        /*0284*/ 	.word	0xffffffff


	//   ....[24]....
        /*0288*/ 	.word	0xffffffff


	//   ....[25]....
        /*028c*/ 	.word	0xffffffff


	//   ....[26]....
        /*0290*/ 	.word	0xffffffff


	//   ....[27]....
        /*0294*/ 	.word	0xffffffff


	//   ....[28]....
        /*0298*/ 	.word	0xffffffff


	//   ....[29]....
        /*029c*/ 	.word	0xffffffff


	//   ....[30]....
        /*02a0*/ 	.word	0xffffffff


	//   ....[31]....
        /*02a4*/ 	.word	0xffffffff


	//   ....[32]....
        /*02a8*/ 	.word	0xffffffff


	//   ....[33]....
        /*02ac*/ 	.word	0xffffffff


	//   ....[34]....
        /*02b0*/ 	.word	0xffffffff


	//   ....[35]....
        /*02b4*/ 	.word	0xffffffff


	//   ....[36]....
        /*02b8*/ 	.word	0xffffffff


	//   ....[37]....
        /*02bc*/ 	.word	0xffffffff


	//   ....[38]....
        /*02c0*/ 	.word	0xffffffff


	//   ....[39]....
        /*02c4*/ 	.word	0xffffffff


	//   ....[40]....
        /*02c8*/ 	.word	0xffffffff


	//   ....[41]....
        /*02cc*/ 	.word	0xffffffff


	//   ....[42]....
        /*02d0*/ 	.word	0xffffffff


	//   ....[43]....
        /*02d4*/ 	.word	0xffffffff


	//   ....[44]....
        /*02d8*/ 	.word	0xffffffff


	//   ....[45]....
        /*02dc*/ 	.word	0xffffffff


	//   ....[46]....
        /*02e0*/ 	.word	0xffffffff


	//   ....[47]....
        /*02e4*/ 	.word	0xffffffff


	//   ....[48]....
        /*02e8*/ 	.word	0xffffffff


	//   ....[49]....
        /*02ec*/ 	.word	0xffffffff


	//   ....[50]....
        /*02f0*/ 	.word	0xffffffff


	//   ....[51]....
        /*02f4*/ 	.word	0xffffffff


	//   ....[52]....
        /*02f8*/ 	.word	0xffffffff


	//   ....[53]....
        /*02fc*/ 	.word	0xffffffff


	//   ....[54]....
        /*0300*/ 	.word	0xffffffff


	//   ....[55]....
        /*0304*/ 	.word	0xffffffff


	//   ....[56]....
        /*0308*/ 	.word	0xffffffff


	//   ....[57]....
        /*030c*/ 	.word	0xffffffff


	//   ....[58]....
        /*0310*/ 	.word	0xffffffff


	//   ....[59]....
        /*0314*/ 	.word	0xffffffff


	//   ....[60]....
        /*0318*/ 	.word	0xffffffff


	//   ....[61]....
        /*031c*/ 	.word	0x05000076


	//   ....[62]....
        /*0320*/ 	.word	0x05000076


	//   ....[63]....
        /*0324*/ 	.word	0x05000076


	//   ....[64]....
        /*0328*/ 	.word	0x05000076


	//   ....[65]....
        /*032c*/ 	.word	0x05000076


	//   ....[66]....
        /*0330*/ 	.word	0x05000076


	//   ....[67]....
        /*0334*/ 	.word	0x05000076


	//   ....[68]....
        /*0338*/ 	.word	0x05000076


	//   ....[69]....
        /*033c*/ 	.word	0x05000076


	//   ....[70]....
        /*0340*/ 	.word	0x05000076


	//   ....[71]....
        /*0344*/ 	.word	0x05000076


	//   ....[72]....
        /*0348*/ 	.word	0x05000076


	//   ....[73]....
        /*034c*/ 	.word	0x05000076


	//   ....[74]....
        /*0350*/ 	.word	0x05000076


	//   ....[75]....
        /*0354*/ 	.word	0x05000076


	//   ....[76]....
        /*0358*/ 	.word	0x05000076


	//   ....[77]....
        /*035c*/ 	.word	0x05000076


	//   ....[78]....
        /*0360*/ 	.word	0x05000076


	//   ....[79]....
        /*0364*/ 	.word	0x05000076


	//   ....[80]....
        /*0368*/ 	.word	0x05000076


	//   ....[81]....
        /*036c*/ 	.word	0x05000076


	//   ....[82]....
        /*0370*/ 	.word	0x05000076


	//   ....[83]....
        /*0374*/ 	.word	0x05000076


	//   ....[84]....
        /*0378*/ 	.word	0x05000076


	//   ....[85]....
        /*037c*/ 	.word	0x05000076


	//   ....[86]....
        /*0380*/ 	.word	0x05000076


	//   ....[87]....
        /*0384*/ 	.word	0x05000076


	//   ....[88]....
        /*0388*/ 	.word	0x05000076


	//   ....[89]....
        /*038c*/ 	.word	0x05000076


	//   ....[90]....
        /*0390*/ 	.word	0x05000076


	//   ....[91]....
        /*0394*/ 	.word	0x05000076


	//   ....[92]....
        /*0398*/ 	.word	0x05000076


	//----- nvinfo : EIATTR_COOP_GROUP_INSTR_OFFSETS
	.align		4
.L_1575:
        /*039c*/ 	.byte	0x04, 0x28
        /*039e*/ 	.short	(.L_1577 - .L_1576)


	//   ....[0]....
.L_1576:
        /*03a0*/ 	.word	0x000009e0


	//   ....[1]....
        /*03a4*/ 	.word	0x00000b10


	//   ....[2]....
        /*03a8*/ 	.word	0x00000ce0


	//   ....[3]....
        /*03ac*/ 	.word	0x000031a0


	//   ....[4]....
        /*03b0*/ 	.word	0x00003620


	//   ....[5]....
        /*03b4*/ 	.word	0x00003d00


	//   ....[6]....
        /*03b8*/ 	.word	0x00004270


	//   ....[7]....
        /*03bc*/ 	.word	0x00004ad0


	//   ....[8]....
        /*03c0*/ 	.word	0x00005640


	//   ....[9]....
        /*03c4*/ 	.word	0x00005650


	//   ....[10]....
        /*03c8*/ 	.word	0x00005690


	//   ....[11]....
        /*03cc*/ 	.word	0x000056a0


	//   ....[12]....
        /*03d0*/ 	.word	0x000056e0


	//   ....[13]....
        /*03d4*/ 	.word	0x000056f0


	//   ....[14]....
        /*03d8*/ 	.word	0x00005730


	//   ....[15]....
        /*03dc*/ 	.word	0x00005740


	//   ....[16]....
        /*03e0*/ 	.word	0x00005780


	//   ....[17]....
        /*03e4*/ 	.word	0x00005790


	//   ....[18]....
        /*03e8*/ 	.word	0x00005850


	//   ....[19]....
        /*03ec*/ 	.word	0x00005860


	//   ....[20]....
        /*03f0*/ 	.word	0x00005870


	//   ....[21]....
        /*03f4*/ 	.word	0x00005880


	//   ....[22]....
        /*03f8*/ 	.word	0x00005e60


	//   ....[23]....
        /*03fc*/ 	.word	0x00005e90


	//   ....[24]....
        /*0400*/ 	.word	0x00005f00


	//   ....[25]....
        /*0404*/ 	.word	0x00005f20


	//   ....[26]....
        /*0408*/ 	.word	0x00005f70


	//   ....[27]....
        /*040c*/ 	.word	0x00005f80


	//   ....[28]....
        /*0410*/ 	.word	0x00005fd0


	//   ....[29]....
        /*0414*/ 	.word	0x00005fe0


	//   ....[30]....
        /*0418*/ 	.word	0x00006030


	//   ....[31]....
        /*041c*/ 	.word	0x00006040


	//   ....[32]....
        /*0420*/ 	.word	0x00006090


	//   ....[33]....
        /*0424*/ 	.word	0x000060a0


	//   ....[34]....
        /*0428*/ 	.word	0x000060b0


	//   ....[35]....
        /*042c*/ 	.word	0x000060c0


	//   ....[36]....
        /*0430*/ 	.word	0x000060f0


	//   ....[37]....
        /*0434*/ 	.word	0x00006100


	//   ....[38]....
        /*0438*/ 	.word	0x00007700


	//   ....[39]....
        /*043c*/ 	.word	0x00007740


	//   ....[40]....
        /*0440*/ 	.word	0x00007990


	//   ....[41]....
        /*0444*/ 	.word	0x000079a0


	//   ....[42]....
        /*0448*/ 	.word	0x000079d0


	//   ....[43]....
        /*044c*/ 	.word	0x000079f0


	//   ....[44]....
        /*0450*/ 	.word	0x00007a20


	//   ....[45]....
        /*0454*/ 	.word	0x00007a60


	//   ....[46]....
        /*0458*/ 	.word	0x00007bf0


	//   ....[47]....
        /*045c*/ 	.word	0x00007c30


	//   ....[48]....
        /*0460*/ 	.word	0x00008170


	//   ....[49]....
        /*0464*/ 	.word	0x000085f0


	//   ....[50]....
        /*0468*/ 	.word	0x00008b40


	//   ....[51]....
        /*046c*/ 	.word	0x00008db0


	//   ....[52]....
        /*0470*/ 	.word	0x00008dd0


	//   ....[53]....
        /*0474*/ 	.word	0x00008e00


	//   ....[54]....
        /*0478*/ 	.word	0x00008e40


	//   ....[55]....
        /*047c*/ 	.word	0x00008e60


	//   ....[56]....
        /*0480*/ 	.word	0x00009070


	//   ....[57]....
        /*0484*/ 	.word	0x00009090


	//   ....[58]....
        /*0488*/ 	.word	0x000090c0


	//   ....[59]....
        /*048c*/ 	.word	0x00009100


	//   ....[60]....
        /*0490*/ 	.word	0x00009120


	//   ....[61]....
        /*0494*/ 	.word	0x000095a0


	//   ....[62]....
        /*0498*/ 	.word	0x00009600


	//   ....[63]....
        /*049c*/ 	.word	0x00009690


	//   ....[64]....
        /*04a0*/ 	.word	0x000096f0


	//   ....[65]....
        /*04a4*/ 	.word	0x00009780


	//   ....[66]....
        /*04a8*/ 	.word	0x000097e0


	//   ....[67]....
        /*04ac*/ 	.word	0x00009870


	//   ....[68]....
        /*04b0*/ 	.word	0x000098d0


	//   ....[69]....
        /*04b4*/ 	.word	0x00009960


	//   ....[70]....
        /*04b8*/ 	.word	0x000099c0


	//   ....[71]....
        /*04bc*/ 	.word	0x00009a50


	//   ....[72]....
        /*04c0*/ 	.word	0x00009af0


	//   ....[73]....
        /*04c4*/ 	.word	0x00009b90


	//   ....[74]....
        /*04c8*/ 	.word	0x00009c30


	//   ....[75]....
        /*04cc*/ 	.word	0x00009ca0


	//   ....[76]....
        /*04d0*/ 	.word	0x00009cf0


	//   ....[77]....
        /*04d4*/ 	.word	0x00009da0


	//   ....[78]....
        /*04d8*/ 	.word	0x00009e10


	//   ....[79]....
        /*04dc*/ 	.word	0x00009ec0


	//   ....[80]....
        /*04e0*/ 	.word	0x00009f20


	//   ....[81]....
        /*04e4*/ 	.word	0x00009fc0


	//   ....[82]....
        /*04e8*/ 	.word	0x0000a020


	//   ....[83]....
        /*04ec*/ 	.word	0x0000a0c0


	//   ....[84]....
        /*04f0*/ 	.word	0x0000a120


	//   ....[85]....
        /*04f4*/ 	.word	0x0000a1c0


	//   ....[86]....
        /*04f8*/ 	.word	0x0000a220


	//   ....[87]....
        /*04fc*/ 	.word	0x0000a2c0


	//   ....[88]....
        /*0500*/ 	.word	0x0000a310


	//   ....[89]....
        /*0504*/ 	.word	0x0000a3b0


	//   ....[90]....
        /*0508*/ 	.word	0x0000a400


	//   ....[91]....
        /*050c*/ 	.word	0x0000a450


	//   ....[92]....
        /*0510*/ 	.word	0x0000a4a0


	//----- nvinfo : EIATTR_VRC_CTA_INIT_COUNT
	.align		4
.L_1577:
        /*0514*/ 	.byte	0x02, 0x4a
	.zero		1
	.zero		1


	//----- nvinfo : EIATTR_EXIT_INSTR_OFFSETS
	.align		4
        /*0518*/ 	.byte	0x04, 0x1c
        /*051a*/ 	.short	(.L_1579 - .L_1578)


	//   ....[0]....
.L_1578:
        /*051c*/ 	.word	0x00009260


	//   ....[1]....
        /*0520*/ 	.word	0x00009540


	//----- nvinfo : EIATTR_MAX_THREADS
	.align		4
.L_1579:
        /*0524*/ 	.byte	0x04, 0x05
        /*0526*/ 	.short	(.L_1581 - .L_1580)
.L_1580:
        /*0528*/ 	.word	0x00000080
        /*052c*/ 	.word	0x00000001
        /*0530*/ 	.word	0x00000001


	//----- nvinfo : EIATTR_CRS_STACK_SIZE
	.align		4
.L_1581:
        /*0534*/ 	.byte	0x04, 0x1e
        /*0536*/ 	.short	(.L_1583 - .L_1582)
.L_1582:
        /*0538*/ 	.word	0x00000000


	//----- nvinfo : EIATTR_CBANK_PARAM_SIZE
	.align		4
.L_1583:
        /*053c*/ 	.byte	0x03, 0x19
        /*053e*/ 	.short	0x01f0


	//----- nvinfo : EIATTR_PARAM_CBANK
	.align		4
        /*0540*/ 	.byte	0x04, 0x0a
        /*0542*/ 	.short	(.L_1585 - .L_1584)
	.align		4
.L_1584:
        /*0544*/ 	.word	index@(.nv.constant0._Z25selective_scan_bwd_kernelI32Selective_Scan_bwd_kernel_traitsILi128ELi16ELb1ELb1ELb0ELb1ELb1EffEEv12SSMParamsBwd)
        /*0548*/ 	.short	0x0380
        /*054a*/ 	.short	0x01f0


	//----- nvinfo : EIATTR_SW_WAR
	.align		4
.L_1585:
        /*054c*/ 	.byte	0x04, 0x36
        /*054e*/ 	.short	(.L_1587 - .L_1586)
.L_1586:
        /*0550*/ 	.word	0x00000008
.L_1587:


//--------------------- .nv.info._Z25selective_scan_bwd_kernelI32Selective_Scan_bwd_kernel_traitsILi128ELi16ELb1ELb1ELb1ELb0ELb0EffEEv12SSMParamsBwd --------------------------
	.section	.nv.info._Z25selective_scan_bwd_kernelI32Selective_Scan_bwd_kernel_traitsILi128ELi16ELb1ELb1ELb1ELb0ELb0EffEEv12SSMParamsBwd,"",@"SHT_CUDA_INFO"
	.sectionflags	@""
	.align	4


	//----- nvinfo : EIATTR_CUDA_API_VERSION
	.align		4
        /*0000*/ 	.byte	0x04, 0x37
        /*0002*/ 	.short	(.L_1589 - .L_1588)
.L_1588:
        /*0004*/ 	.word	0x00000082


	//----- nvinfo : EIATTR_KPARAM_INFO
	.align		4
.L_1589:
        /*0008*/ 	.byte	0x04, 0x17
        /*000a*/ 	.short	(.L_1591 - .L_1590)
.L_1590:
        /*000c*/ 	.word	0x00000000
        /*0010*/ 	.short	0x0000
        /*0012*/ 	.short	0x0000
        /*0014*/ 	.byte	0x00, 0xf0, 0xc1, 0x07


	//----- nvinfo : EIATTR_SPARSE_MMA_MASK
	.align		4
.L_1591:
        /*0018*/ 	.byte	0x03, 0x50
        /*001a*/ 	.short	0x0000


	//----- nvinfo : EIATTR_MAXREG_COUNT
	.align		4
        /*001c*/ 	.byte	0x03, 0x1b
        /*001e*/ 	.short	0x00a8


	//----- nvinfo : EIATTR_NUM_BARRIERS
	.align		4
        /*0020*/ 	.byte	0x02, 0x4c
        /*0022*/ 	.byte	0x01
	.zero		1


	//----- nvinfo : EIATTR_ANNOTATIONS
	.align		4
        /*0024*/ 	.byte	0x04, 0x55
        /*0026*/ 	.short	(.L_1593 - .L_1592)


	//   ....[0]....
.L_1592:
        /* <DEDUP_REMOVED lines=34> */


	//----- nvinfo : EIATTR_MERCURY_ISA_VERSION
	.align		4
.L_1593:
        /*0230*/ 	.byte	0x03, 0x5f
        /*0232*/ 	.short	0x0101


	//----- nvinfo : EIATTR_COOP_GROUP_MASK_REGIDS
	.align		4
        /*0234*/ 	.byte	0x04, 0x29
        /*0236*/ 	.short	(.L_1595 - .L_1594)


	//   ....[0]....
.L_1594:
        /*0238*/ 	.word	0xffffffff


	//   ....[1]....
        /*023c*/ 	.word	0xffffffff


	//   ....[2]....
        /*0240*/ 	.word	0xffffffff


	//   ....[3]....
        /*0244*/ 	.word	0xffffffff


	//   ....[4]....
        /*0248*/ 	.word	0xffffffff


	//   ....[5]....
        /*024c*/ 	.word	0xffffffff


	//   ....[6]....
        /*0250*/ 	.word	0xffffffff


	//   ....[7]....
        /*0254*/ 	.word	0xffffffff


	//   ....[8]....
        /*0258*/ 	.word	0xffffffff


	//   ....[9]....
        /*025c*/ 	.word	0xffffffff


	//   ....[10]....
        /*0260*/ 	.word	0xffffffff


	//   ....[11]....
        /*0264*/ 	.word	0xffffffff


	//   ....[12]....
        /*0268*/ 	.word	0xffffffff


	//   ....[13]....
        /*026c*/ 	.word	0xffffffff


	//   ....[14]....
        /*0270*/ 	.word	0xffffffff


	//   ....[15]....
        /*0274*/ 	.word	0xffffffff


	//   ....[16]....
        /*0278*/ 	.word	0xffffffff


	//   ....[17]....
        /*027c*/ 	.word	0xffffffff


	//   ....[18]....
        /*0280*/ 	.word	0xffffffff


	//   ....[19]....
        /*0284*/ 	.word	0xffffffff


	//   ....[20]....
        /*0288*/ 	.word	0xffffffff


	//   ....[21]....
        /*028c*/ 	.word	0xffffffff


	//   ....[22]....
        /*0290*/ 	.word	0xffffffff


	//   ....[23]....
        /*0294*/ 	.word	0xffffffff


	//   ....[24]....
        /*0298*/ 	.word	0xffffffff


	//   ....[25]....
        /*029c*/ 	.word	0xffffffff


	//   ....[26]....
        /*02a0*/ 	.word	0xffffffff


	//   ....[27]....
        /*02a4*/ 	.word	0xffffffff


	//   ....[28]....
        /*02a8*/ 	.word	0xffffffff


	//   ....[29]....
        /*02ac*/ 	.word	0xffffffff


	//   ....[30]....
        /*02b0*/ 	.word	0xffffffff


	//   ....[31]....
        /*02b4*/ 	.word	0xffffffff


	//   ....[32]....
        /*02b8*/ 	.word	0xffffffff


	//   ....[33]....
        /*02bc*/ 	.word	0xffffffff


	//   ....[34]....
        /*02c0*/ 	.word	0xffffffff


	//   ....[35]....
        /*02c4*/ 	.word	0xffffffff


	//   ....[36]....
        /*02c8*/ 	.word	0xffffffff


	//   ....[37]....
        /*02cc*/ 	.word	0xffffffff


	//   ....[38]....
        /*02d0*/ 	.word	0xffffffff


	//   ....[39]....
        /*02d4*/ 	.word	0xffffffff


	//   ....[40]....
        /*02d8*/ 	.word	0xffffffff


	//   ....[41]....
        /*02dc*/ 	.word	0xffffffff


	//   ....[42]....
        /*02e0*/ 	.word	0xffffffff


	//   ....[43]....
        /*02e4*/ 	.word	0xffffffff


	//   ....[44]....
        /*02e8*/ 	.word	0xffffffff


	//   ....[45]....
        /*02ec*/ 	.word	0xffffffff


	//   ....[46]....
        /*02f0*/ 	.word	0xffffffff


	//   ....[47]....
        /*02f4*/ 	.word	0xffffffff


	//   ....[48]....
        /*02f8*/ 	.word	0xffffffff


	//   ....[49]....
        /*02fc*/ 	.word	0xffffffff


	//   ....[50]....
        /*0300*/ 	.word	0xffffffff


	//   ....[51]....
        /*0304*/ 	.word	0xffffffff


	//   ....[52]....
        /*0308*/ 	.word	0x0500009a


	//   ....[53]....
        /*030c*/ 	.word	0x0500009a


	//   ....[54]....
        /*0310*/ 	.word	0x0500009a


	//   ....[55]....
        /*0314*/ 	.word	0x0500009a


	//   ....[56]....
        /*0318*/ 	.word	0x0500009a


	//   ....[57]....
        /*031c*/ 	.word	0x0500009a


	//   ....[58]....
        /*0320*/ 	.word	0x0500009a


	//   ....[59]....
        /*0324*/ 	.word	0x0500009a


	//   ....[60]....
        /*0328*/ 	.word	0x0500009a


	//   ....[61]....
        /*032c*/ 	.word	0x0500009a


	//   ....[62]....
        /*0330*/ 	.word	0x0500009a


	//   ....[63]....
        /*0334*/ 	.word	0x0500009a


	//   ....[64]....
        /*0338*/ 	.word	0x0500009a


	//   ....[65]....
        /*033c*/ 	.word	0x0500009a


	//   ....[66]....
        /*0340*/ 	.word	0x0500009a


	//   ....[67]....
        /*0344*/ 	.word	0x0500009a


	//   ....[68]....
        /*0348*/ 	.word	0x0500009a


	//   ....[69]....
        /*034c*/ 	.word	0x0500009a


	//   ....[70]....
        /*0350*/ 	.word	0x0500009a


	//   ....[71]....
        /*0354*/ 	.word	0x0500009a


	//   ....[72]....
        /*0358*/ 	.word	0x0500009a


	//   ....[73]....
        /*035c*/ 	.word	0x0500009a


	//   ....[74]....
        /*0360*/ 	.word	0x0500009a


	//   ....[75]....
        /*0364*/ 	.word	0x0500009a


	//   ....[76]....
        /*0368*/ 	.word	0x0500009a


	//   ....[77]....
        /*036c*/ 	.word	0x0500009a


	//   ....[78]....
        /*0370*/ 	.word	0x0500009a


	//   ....[79]....
        /*0374*/ 	.word	0x0500009a


	//   ....[80]....
        /*0378*/ 	.word	0x0500009a


	//   ....[81]....
        /*037c*/ 	.word	0x0500009a


	//   ....[82]....
        /*0380*/ 	.word	0x0500009a


	//   ....[83]....
        /*0384*/ 	.word	0x0500009a


	//----- nvinfo : EIATTR_COOP_GROUP_INSTR_OFFSETS
	.align		4
.L_1595:
        /*0388*/ 	.byte	0x04, 0x28
        /*038a*/ 	.short	(.L_1597 - .L_1596)


	//   ....[0]....
.L_1596:
        /*038c*/ 	.word	0x00000b20


	//   ....[1]....
        /*0390*/ 	.word	0x00000c30


	//   ....[2]....
        /*0394*/ 	.word	0x00000d20


	//   ....[3]....
        /*0398*/ 	.word	0x000015e0


	//   ....[4]....
        /*039c*/ 	.word	0x00001950


	//   ....[5]....
        /*03a0*/ 	.word	0x000022c0


	//   ....[6]....
        /*03a4*/ 	.word	0x000022d0


	//   ....[7]....
        /*03a8*/ 	.word	0x00002310


	//   ....[8]....
        /*03ac*/ 	.word	0x00002320


	//   ....[9]....
        /*03b0*/ 	.word	0x00002360


	//   ....[10]....
        /*03b4*/ 	.word	0x00002370


	//   ....[11]....
        /*03b8*/ 	.word	0x000023b0


	//   ....[12]....
        /*03bc*/ 	.word	0x000023c0


	//   ....[13]....
        /*03c0*/ 	.word	0x00002400


	//   ....[14]....
        /*03c4*/ 	.word	0x00002410


	//   ....[15]....
        /*03c8*/ 	.word	0x000024c0


	//   ....[16]....
        /*03cc*/ 	.word	0x000024d0


	//   ....[17]....
        /*03d0*/ 	.word	0x000024e0


	//   ....[18]....
        /*03d4*/ 	.word	0x000024f0


	//   ....[19]....
        /*03d8*/ 	.word	0x00002b40


	//   ....[20]....
        /*03dc*/ 	.word	0x00002b70


	//   ....[21]....
        /*03e0*/ 	.word	0x00002bf0


	//   ....[22]....
        /*03e4*/ 	.word	0x00002c10


	//   ....[23]....
        /*03e8*/ 	.word	0x00002c60


	//   ....[24]....
        /*03ec*/ 	.word	0x00002c70


	//   ....[25]....
        /*03f0*/ 	.word	0x00002cc0


	//   ....[26]....
        /*03f4*/ 	.word	0x00002cd0


	//   ....[27]....
        /*03f8*/ 	.word	0x00002d20


	//   ....[28]....
        /*03fc*/ 	.word	0x00002d30


	//   ....[29]....
        /*0400*/ 	.word	0x00002d80


	//   ....[30]....
        /*0404*/ 	.word	0x00002d90


	//   ....[31]....
        /*0408*/ 	.word	0x00002da0


	//   ....[32]....
        /*040c*/ 	.word	0x00002db0


	//   ....[33]....
        /*0410*/ 	.word	0x00002de0


	//   ....[34]....
        /*0414*/ 	.word	0x00002e00


	//   ....[35]....
        /*0418*/ 	.word	0x000049e0


	//   ....[36]....
        /*041c*/ 	.word	0x00004a00


	//   ....[37]....
        /*0420*/ 	.word	0x00004a20


	//   ....[38]....
        /*0424*/ 	.word	0x00004a50


	//   ....[39]....
        /*0428*/ 	.word	0x00004a80


	//   ....[40]....
        /*042c*/ 	.word	0x00005040


	//   ....[41]....
        /*0430*/ 	.word	0x000052e0


	//   ....[42]....
        /*0434*/ 	.word	0x000055a0


	//   ....[43]....
        /*0438*/ 	.word	0x000055c0


	//   ....[44]....
        /*043c*/ 	.word	0x000055f0


	//   ....[45]....
        /*0440*/ 	.word	0x00005630


	//   ....[46]....
        /*0444*/ 	.word	0x00005650


	//   ....[47]....
        /*0448*/ 	.word	0x00005860


	//   ....[48]....
        /*044c*/ 	.word	0x00005880


	//   ....[49]....
        /*0450*/ 	.word	0x000058b0


	//   ....[50]....
        /*0454*/ 	.word	0x000058f0


	//   ....[51]....
        /*0458*/ 	.word	0x00005910


	//   ....[52]....
        /*045c*/ 	.word	0x00005c70


	//   ....[53]....
        /*0460*/ 	.word	0x00005cc0


	//   ....[54]....
        /*0464*/ 	.word	0x00005d60


	//   ....[55]....
        /*0468*/ 	.word	0x00005db0


	//   ....[56]....
        /*046c*/ 	.word	0x00005e50


	//   ....[57]....
        /*0470*/ 	.word	0x00005ea0


	//   ....[58]....
        /*0474*/ 	.word	0x00005f40


	//   ....[59]....
        /*0478*/ 	.word	0x00005f90


	//   ....[60]....
        /*047c*/ 	.word	0x00006030


	//   ....[61]....
        /*0480*/ 	.word	0x00006080


	//   ....[62]....
        /*0484*/ 	.word	0x00006120


	//   ....[63]....
        /*0488*/ 	.word	0x000061c0


	//   ....[64]....
        /*048c*/ 	.word	0x00006260


	//   ....[65]....
        /*0490*/ 	.word	0x00006300


	//   ....[66]....
        /*0494*/ 	.word	0x00006350


	//   ....[67]....
        /*0498*/ 	.word	0x000063b0


	//   ....[68]....
        /*049c*/ 	.word	0x00006440


	//   ....[69]....
        /*04a0*/ 	.word	0x00006490


	//   ....[70]....
        /*04a4*/ 	.word	0x00006590


	//   ....[71]....
        /*04a8*/ 	.word	0x000065e0


	//   ....[72]....
        /*04ac*/ 	.word	0x00006680


	//   ....[73]....
        /*04b0*/ 	.word	0x000066d0


	//   ....[74]....
        /*04b4*/ 	.word	0x00006770


	//   ....[75]....
        /*04b8*/ 	.word	0x000067c0


	//   ....[76]....
        /*04bc*/ 	.word	0x00006860


	//   ....[77]....
        /*04c0*/ 	.word	0x000068b0


	//   ....[78]....
        /*04c4*/ 	.word	0x00006960


	//   ....[79]....
        /*04c8*/ 	.word	0x000069b0


	//   ....[80]....
        /*04cc*/ 	.word	0x00006a70


	//   ....[81]....
        /*04d0*/ 	.word	0x00006ac0


	//   ....[82]....
        /*04d4*/ 	.word	0x00006b20


	//   ....[83]....
        /*04d8*/ 	.word	0x00006b70


	//----- nvinfo : EIATTR_VRC_CTA_INIT_COUNT
	.align		4
.L_1597:
        /*04dc*/ 	.byte	0x02, 0x4a
	.zero		1
	.zero		1


	//----- nvinfo : EIATTR_EXIT_INSTR_OFFSETS
	.align		4
        /*04e0*/ 	.byte	0x04, 0x1c
        /*04e2*/ 	.short	(.L_1599 - .L_1598)


	//   ....[0]....
.L_1598:
        /*04e4*/ 	.word	0x00005a50


	//   ....[1]....
        /*04e8*/ 	.word	0x00005c10


	//----- nvinfo : EIATTR_MAX_THREADS
	.align		4
.L_1599:
        /*04ec*/ 	.byte	0x04, 0x05
        /*04ee*/ 	.short	(.L_1601 - .L_1600)
.L_1600:
        /*04f0*/ 	.word	0x00000080
        /*04f4*/ 	.word	0x00000001
        /*04f8*/ 	.word	0x00000001


	//----- nvinfo : EIATTR_CRS_STACK_SIZE
	.align		4
.L_1601:
        /*04fc*/ 	.byte	0x04, 0x1e
        /*04fe*/ 	.short	(.L_1603 - .L_1602)
.L_1602:
        /*0500*/ 	.word	0x00000000


	//----- nvinfo : EIATTR_CBANK_PARAM_SIZE
	.align		4
.L_1603:
        /*0504*/ 	.byte	0x03, 0x19
        /*0506*/ 	.short	0x01f0


	//----- nvinfo : EIATTR_PARAM_CBANK
	.align		4
        /*0508*/ 	.byte	0x04, 0x0a
        /*050a*/ 	.short	(.L_1605 - .L_1604)
	.align		4
.L_1604:
        /*050c*/ 	.word	index@(.nv.constant0._Z25selective_scan_bwd_kernelI32Selective_Scan_bwd_kernel_traitsILi128ELi16ELb1ELb1ELb1ELb0ELb0EffEEv12SSMParamsBwd)
        /*0510*/ 	.short	0x0380
        /*0512*/ 	.short	0x01f0


	//----- nvinfo : EIATTR_SW_WAR
	.align		4
.L_1605:
        /*0514*/ 	.byte	0x04, 0x36
        /*0516*/ 	.short	(.L_1607 - .L_1606)
.L_1606:
        /*0518*/ 	.word	0x00000008
.L_1607:


//--------------------- .nv.info._Z25selective_scan_bwd_kernelI32Selective_Scan_bwd_kernel_traitsILi128ELi16ELb1ELb1ELb1ELb0ELb1EffEEv12SSMParamsBwd --------------------------
	.section	.nv.info._Z25selective_scan_bwd_kernelI32Selective_Scan_bwd_kernel_traitsILi128ELi16ELb1ELb1ELb1ELb0ELb1EffEEv12SSMParamsBwd,"",@"SHT_CUDA_INFO"
	.sectionflags	@""
	.align	4


	//----- nvinfo : EIATTR_CUDA_API_VERSION
	.align		4
        /*0000*/ 	.byte	0x04, 0x37
        /*0002*/ 	.short	(.L_1609 - .L_1608)
.L_1608:
        /*0004*/ 	.word	0x00000082


	//----- nvinfo : EIATTR_KPARAM_INFO
	.align		4
.L_1609:
        /*0008*/ 	.byte	0x04, 0x17
        /*000a*/ 	.short	(.L_1611 - .L_1610)
.L_1610:
        /*000c*/ 	.word	0x00000000
        /*0010*/ 	.short	0x0000
        /*0012*/ 	.short	0x0000
        /*0014*/ 	.byte	0x00, 0xf0, 0xc1, 0x07


	//----- nvinfo : EIATTR_SPARSE_MMA_MASK
	.align		4
.L_1611:
        /*0018*/ 	.byte	0x03, 0x50
        /*001a*/ 	.short	0x0000


	//----- nvinfo : EIATTR_MAXREG_COUNT
	.align		4
        /*001c*/ 	.byte	0x03, 0x1b
        /*001e*/ 	.short	0x00a8


	//----- nvinfo : EIATTR_NUM_BARRIERS
	.align		4
        /*0020*/ 	.byte	0x02, 0x4c
        /*0022*/ 	.byte	0x01
	.zero		1


	//----- nvinfo : EIATTR_ANNOTATIONS
	.align		4
        /*0024*/ 	.byte	0x04, 0x55
        /*0026*/ 	.short	(.L_1613 - .L_1612)


	//   ....[0]....
.L_1612:
        /* <DEDUP_REMOVED lines=35> */


	//----- nvinfo : EIATTR_MERCURY_ISA_VERSION
	.align		4
.L_1613:
        /*0240*/ 	.byte	0x03, 0x5f
        /*0242*/ 	.short	0x0101


	//----- nvinfo : EIATTR_COOP_GROUP_MASK_REGIDS
	.align		4
        /*0244*/ 	.byte	0x04, 0x29
        /*0246*/ 	.short	(.L_1615 - .L_1614)


	//   ....[0]....
.L_1614:
        /*0248*/ 	.word	0xffffffff


	//   ....[1]....
        /*024c*/ 	.word	0xffffffff


	//   ....[2]....
        /*0250*/ 	.word	0xffffffff


	//   ....[3]....
        /*0254*/ 	.word	0xffffffff


	//   ....[4]....
        /*0258*/ 	.word	0xffffffff


	//   ....[5]....
        /*025c*/ 	.word	0xffffffff


	//   ....[6]....
        /*0260*/ 	.word	0xffffffff


	//   ....[7]....
        /*0264*/ 	.word	0xffffffff


	//   ....[8]....
        /*0268*/ 	.word	0xffffffff


	//   ....[9]....
        /*026c*/ 	.word	0xffffffff


	//   ....[10]....
        /*0270*/ 	.word	0xffffffff


	//   ....[11]....
        /*0274*/ 	.word	0xffffffff


	//   ....[12]....
        /*0278*/ 	.word	0xffffffff


	//   ....[13]....
        /*027c*/ 	.word	0xffffffff


	//   ....[14]....
        /*0280*/ 	.word	0xffffffff


	//   ....[15]....
        /*0284*/ 	.word	0xffffffff


	//   ....[16]....
        /*0288*/ 	.word	0xffffffff


	//   ....[17]....
        /*028c*/ 	.word	0xffffffff


	//   ....[18]....
        /*0290*/ 	.word	0xffffffff


	//   ....[19]....
        /*0294*/ 	.word	0xffffffff


	//   ....[20]....
        /*0298*/ 	.word	0xffffffff


	//   ....[21]....
        /*029c*/ 	.word	0xffffffff


	//   ....[22]....
        /*02a0*/ 	.word	0xffffffff


	//   ....[23]....
        /*02a4*/ 	.word	0xffffffff


	//   ....[24]....
        /*02a8*/ 	.word	0xffffffff


	//   ....[25]....
        /*02ac*/ 	.word	0xffffffff


	//   ....[26]....
        /*02b0*/ 	.word	0xffffffff


	//   ....[27]....
        /*02b4*/ 	.word	0xffffffff


	//   ....[28]....
        /*02b8*/ 	.word	0xffffffff


	//   ....[29]....
        /*02bc*/ 	.word	0xffffffff


	//   ....[30]....
        /*02c0*/ 	.word	0xffffffff


	//   ....[31]....
        /*02c4*/ 	.word	0xffffffff


	//   ....[32]....
        /*02c8*/ 	.word	0xffffffff


	//   ....[33]....
        /*02cc*/ 	.word	0xffffffff


	//   ....[34]....
        /*02d0*/ 	.word	0xffffffff


	//   ....[35]....
        /*02d4*/ 	.word	0xffffffff


	//   ....[36]....
        /*02d8*/ 	.word	0xffffffff


	//   ....[37]....
        /*02dc*/ 	.word	0xffffffff


	//   ....[38]....
        /*02e0*/ 	.word	0xffffffff


	//   ....[39]....
        /*02e4*/ 	.word	0xffffffff


	//   ....[40]....
        /*02e8*/ 	.word	0xffffffff


	//   ....[41]....
        /*02ec*/ 	.word	0xffffffff


	//   ....[42]....
        /*02f0*/ 	.word	0xffffffff


	//   ....[43]....
        /*02f4*/ 	.word	0xffffffff


	//   ....[44]....
        /*02f8*/ 	.word	0xffffffff


	//   ....[45]....
        /*02fc*/ 	.word	0xffffffff


	//   ....[46]....
        /*0300*/ 	.word	0xffffffff


	//   ....[47]....
        /*0304*/ 	.word	0xffffffff


	//   ....[48]....
        /*0308*/ 	.word	0xffffffff


	//   ....[49]....
        /*030c*/ 	.word	0xffffffff


	//   ....[50]....
        /*0310*/ 	.word	0xffffffff


	//   ....[51]....
        /*0314*/ 	.word	0xffffffff


	//   ....[52]....
        /*0318*/ 	.word	0xffffffff


	//   ....[53]....
        /*031c*/ 	.word	0xffffffff


	//   ....[54]....
        /*0320*/ 	.word	0xffffffff


	//   ....[55]....
        /*0324*/ 	.word	0xffffffff


	//   ....[56]....
        /*0328*/ 	.word	0x0500009a


	//   ....[57]....
        /*032c*/ 	.word	0x0500009a


	//   ....[58]....
        /*0330*/ 	.word	0x0500009a


	//   ....[59]....
        /*0334*/ 	.word	0x0500009a


	//   ....[60]....
        /*0338*/ 	.word	0x0500009a


	//   ....[61]....
        /*033c*/ 	.word	0x0500009a


	//   ....[62]....
        /*0340*/ 	.word	0x0500009a


	//   ....[63]....
        /*0344*/ 	.word	0x0500009a


	//   ....[64]....
        /*0348*/ 	.word	0x0500009a


	//   ....[65]....
        /*034c*/ 	.word	0x0500009a


	//   ....[66]....
        /*0350*/ 	.word	0x0500009a


	//   ....[67]....
        /*0354*/ 	.word	0x0500009a


	//   ....[68]....
        /*0358*/ 	.word	0x0500009a


	//   ....[69]....
        /*035c*/ 	.word	0x0500009a


	//   ....[70]....
        /*0360*/ 	.word	0x0500009a


	//   ....[71]....
        /*0364*/ 	.word	0x0500009a


	//   ....[72]....
        /*0368*/ 	.word	0x0500009a


	//   ....[73]....
        /*036c*/ 	.word	0x0500009a


	//   ....[74]....
        /*0370*/ 	.word	0x0500009a


	//   ....[75]....
        /*0374*/ 	.word	0x0500009a


	//   ....[76]....
        /*0378*/ 	.word	0x0500009a


	//   ....[77]....
        /*037c*/ 	.word	0x0500009a


	//   ....[78]....
        /*0380*/ 	.word	0x0500009a


	//   ....[79]....
        /*0384*/ 	.word	0x0500009a


	//   ....[80]....
        /*0388*/ 	.word	0x0500009a


	//   ....[81]....
        /*038c*/ 	.word	0x0500009a


	//   ....[82]....
        /*0390*/ 	.word	0x0500009a


	//   ....[83]....
        /*0394*/ 	.word	0x0500009a


	//   ....[84]....
        /*0398*/ 	.word	0x0500009a


	//   ....[85]....
        /*039c*/ 	.word	0x0500009a


	//   ....[86]....
        /*03a0*/ 	.word	0x0500009a


	//   ....[87]....
        /*03a4*/ 	.word	0x0500009a


	//----- nvinfo : EIATTR_COOP_GROUP_INSTR_OFFSETS
	.align		4
.L_1615:
        /*03a8*/ 	.byte	0x04, 0x28
        /*03aa*/ 	.short	(.L_1617 - .L_1616)


	//   ....[0]....
.L_1616:
        /*03ac*/ 	.word	0x00000b40


	//   ....[1]....
        /*03b0*/ 	.word	0x00000c50


	//   ....[2]....
        /*03b4*/ 	.word	0x00000e30


	//   ....[3]....
        /*03b8*/ 	.word	0x00000fa0


	//   ....[4]....
        /*03bc*/ 	.word	0x00001620


	//   ....[5]....
        /*03c0*/ 	.word	0x00001bc0


	//   ....[6]....
        /*03c4*/ 	.word	0x00002160


	//   ....[7]....
        /*03c8*/ 	.word	0x00002a00


	//   ....[8]....
        /*03cc*/ 	.word	0x00002d70


	//   ....[9]....
        /*03d0*/ 	.word	0x00003620


	//   ....[10]....
        /*03d4*/ 	.word	0x00003630


	//   ....[11]....
        /*03d8*/ 	.word	0x00003670


	//   ....[12]....
        /*03dc*/ 	.word	0x00003680


	//   ....[13]....
        /*03e0*/ 	.word	0x000036c0


	//   ....[14]....
        /*03e4*/ 	.word	0x000036d0


	//   ....[15]....
        /*03e8*/ 	.word	0x00003710


	//   ....[16]....
        /*03ec*/ 	.word	0x00003720


	//   ....[17]....
        /*03f0*/ 	.word	0x00003760


	//   ....[18]....
        /*03f4*/ 	.word	0x00003770


	//   ....[19]....
        /*03f8*/ 	.word	0x00003820


	//   ....[20]....
        /*03fc*/ 	.word	0x00003830


	//   ....[21]....
        /*0400*/ 	.word	0x00003840


	//   ....[22]....
        /*0404*/ 	.word	0x00003850


	//   ....[23]....
        /*0408*/ 	.word	0x00003e30


	//   ....[24]....
        /*040c*/ 	.word	0x00003e60


	//   ....[25]....
        /*0410*/ 	.word	0x00003ee0


	//   ....[26]....
        /*0414*/ 	.word	0x00003f00


	//   ....[27]....
        /*0418*/ 	.word	0x00003f50


	//   ....[28]....
        /*041c*/ 	.word	0x00003f60


	//   ....[29]....
        /*0420*/ 	.word	0x00003fb0


	//   ....[30]....
        /*0424*/ 	.word	0x00003fc0


	//   ....[31]....
        /*0428*/ 	.word	0x00004010


	//   ....[32]....
        /*042c*/ 	.word	0x00004020


	//   ....[33]....
        /*0430*/ 	.word	0x00004070


	//   ....[34]....
        /*0434*/ 	.word	0x00004080


	//   ....[35]....
        /*0438*/ 	.word	0x00004090


	//   ....[36]....
        /*043c*/ 	.word	0x000040a0


	//   ....[37]....
        /*0440*/ 	.word	0x000040d0


	//   ....[38]....
        /*0444*/ 	.word	0x000040f0


	//   ....[39]....
        /*0448*/ 	.word	0x00005cd0


	//   ....[40]....
        /*044c*/ 	.word	0x00005ea0


	//   ....[41]....
        /*0450*/ 	.word	0x00005ff0


	//   ....[42]....
        /*0454*/ 	.word	0x00006020


	//   ....[43]....
        /*0458*/ 	.word	0x00006040


	//   ....[44]....
        /*045c*/ 	.word	0x00006310


	//   ....[45]....
        /*0460*/ 	.word	0x00006590


	//   ....[46]....
        /*0464*/ 	.word	0x00006860


	//   ....[47]....
        /*0468*/ 	.word	0x00006880


	//   ....[48]....
        /*046c*/ 	.word	0x000068b0


	//   ....[49]....
        /*0470*/ 	.word	0x000068f0


	//   ....[50]....
        /*0474*/ 	.word	0x00006910


	//   ....[51]....
        /*0478*/ 	.word	0x00006b20


	//   ....[52]....
        /*047c*/ 	.word	0x00006b40


	//   ....[53]....
        /*0480*/ 	.word	0x00006b70


	//   ....[54]....
        /*0484*/ 	.word	0x00006bb0


	//   ....[55]....
        /*0488*/ 	.word	0x00006bd0


	//   ....[56]....
        /*048c*/ 	.word	0x00006f30


	//   ....[57]....
        /*0490*/ 	.word	0x00006f80


	//   ....[58]....
        /*0494*/ 	.word	0x00007020


	//   ....[59]....
        /*0498*/ 	.word	0x00007070


	//   ....[60]....
        /*049c*/ 	.word	0x00007110


	//   ....[61]....
        /*04a0*/ 	.word	0x00007160


	//   ....[62]....
        /*04a4*/ 	.word	0x00007200


	//   ....[63]....
        /*04a8*/ 	.word	0x00007250


	//   ....[64]....
        /*04ac*/ 	.word	0x000072f0


	//   ....[65]....
        /*04b0*/ 	.word	0x00007340


	//   ....[66]....
        /*04b4*/ 	.word	0x000073e0


	//   ....[67]....
        /*04b8*/ 	.word	0x00007480


	//   ....[68]....
        /*04bc*/ 	.word	0x00007520


	//   ....[69]....
        /*04c0*/ 	.word	0x000075c0


	//   ....[70]....
        /*04c4*/ 	.word	0x00007610


	//   ....[71]....
        /*04c8*/ 	.word	0x00007670


	//   ....[72]....
        /*04cc*/ 	.word	0x00007700


	//   ....[73]....
        /*04d0*/ 	.word	0x00007750


	//   ....[74]....
        /*04d4*/ 	.word	0x00007850


	//   ....[75]....
        /*04d8*/ 	.word	0x000078a0


	//   ....[76]....
        /*04dc*/ 	.word	0x00007940


	//   ....[77]....
        /*04e0*/ 	.word	0x00007990


	//   ....[78]....
        /*04e4*/ 	.word	0x00007a30


	//   ....[79]....
        /*04e8*/ 	.word	0x00007a80


	//   ....[80]....
        /*04ec*/ 	.word	0x00007b20


	//   ....[81]....
        /*04f0*/ 	.word	0x00007b70


	//   ....[82]....
        /*04f4*/ 	.word	0x00007c20


	//   ....[83]....
        /*04f8*/ 	.word	0x00007c70


	//   ....[84]....
        /*04fc*/ 	.word	0x00007d30


	//   ....[85]....
        /*0500*/ 	.word	0x00007d80


	//   ....[86]....
        /*0504*/ 	.word	0x00007de0


	//   ....[87]....
        /*0508*/ 	.word	0x00007e30


	//----- nvinfo : EIATTR_VRC_CTA_INIT_COUNT
	.align		4
.L_1617:
        /*050c*/ 	.byte	0x02, 0x4a
	.zero		1
	.zero		1


	//----- nvinfo : EIATTR_EXIT_INSTR_OFFSETS
	.align		4
        /*0510*/ 	.byte	0x04, 0x1c
        /*0512*/ 	.short	(.L_1619 - .L_1618)


	//   ....[0]....
.L_1618:
        /*0514*/ 	.word	0x00006d10


	//   ....[1]....
        /*0518*/ 	.word	0x00006ed0


	//----- nvinfo : EIATTR_MAX_THREADS
	.align		4
.L_1619:
        /*051c*/ 	.byte	0x04, 0x05
        /*051e*/ 	.short	(.L_1621 - .L_1620)
.L_1620:
        /*0520*/ 	.word	0x00000080
        /*0524*/ 	.word	0x00000001
        /*0528*/ 	.word	0x00000001


	//----- nvinfo : EIATTR_CRS_STACK_SIZE
	.align		4
.L_1621:
        /*052c*/ 	.byte	0x04, 0x1e
        /*052e*/ 	.short	(.L_1623 - .L_1622)
.L_1622:
        /*0530*/ 	.word	0x00000000


	//----- nvinfo : EIATTR_CBANK_PARAM_SIZE
	.align		4
.L_1623:
        /*0534*/ 	.byte	0x03, 0x19
        /*0536*/ 	.short	0x01f0


	//----- nvinfo : EIATTR_PARAM_CBANK
	.align		4
        /*0538*/ 	.byte	0x04, 0x0a
        /*053a*/ 	.short	(.L_1625 - .L_1624)
	.align		4
.L_1624:
        /*053c*/ 	.word	index@(.nv.constant0._Z25selective_scan_bwd_kernelI32Selective_Scan_bwd_kernel_traitsILi128ELi16ELb1ELb1ELb1ELb0ELb1EffEEv12SSMParamsBwd)
        /*0540*/ 	.short	0x0380
        /*0542*/ 	.short	0x01f0


	//----- nvinfo : EIATTR_SW_WAR
	.align		4
.L_1625:
        /*0544*/ 	.byte	0x04, 0x36
        /*0546*/ 	.short	(.L_1627 - .L_1626)
.L_1626:
        /*0548*/ 	.word	0x00000008
.L_1627:


//--------------------- .nv.info._Z25selective_scan_bwd_kernelI32Selective_Scan_bwd_kernel_traitsILi128ELi16ELb1ELb1ELb1ELb1ELb0EffEEv12SSMParamsBwd --------------------------
	.section	.nv.info._Z25selective_scan_bwd_kernelI32Selective_Scan_bwd_kernel_traitsILi128ELi16ELb1ELb1ELb1ELb1ELb0EffEEv12SSMParamsBwd,"",@"SHT_CUDA_INFO"
	.sectionflags	@""
	.align	4


	//----- nvinfo : EIATTR_CUDA_API_VERSION
	.align		4
        /*0000*/ 	.byte	0x04, 0x37
        /*0002*/ 	.short	(.L_1629 - .L_1628)
.L_1628:
        /*0004*/ 	.word	0x00000082


	//----- nvinfo : EIATTR_KPARAM_INFO
	.align		4
.L_1629:
        /*0008*/ 	.byte	0x04, 0x17
        /*000a*/ 	.short	(.L_1631 - .L_1630)
.L_1630:
        /*000c*/ 	.word	0x00000000
        /*0010*/ 	.short	0x0000
        /*0012*/ 	.short	0x0000
        /*0014*/ 	.byte	0x00, 0xf0, 0xc1, 0x07


	//----- nvinfo : EIATTR_SPARSE_MMA_MASK
	.align		4
.L_1631:
        /*0018*/ 	.byte	0x03, 0x50
        /*001a*/ 	.short	0x0000


	//----- nvinfo : EIATTR_MAXREG_COUNT
	.align		4
        /*001c*/ 	.byte	0x03, 0x1b
        /*001e*/ 	.short	0x00a8


	//----- nvinfo : EIATTR_NUM_BARRIERS
	.align		4
        /*0020*/ 	.byte	0x02, 0x4c
        /*0022*/ 	.byte	0x01
	.zero		1


	//----- nvinfo : EIATTR_ANNOTATIONS
	.align		4
        /*0024*/ 	.byte	0x04, 0x55
        /*0026*/ 	.short	(.L_1633 - .L_1632)


	//   ....[0]....
.L_1632:
        /* <DEDUP_REMOVED lines=36> */


	//----- nvinfo : EIATTR_MERCURY_ISA_VERSION
	.align		4
.L_1633:
        /*0250*/ 	.byte	0x03, 0x5f
        /*0252*/ 	.short	0x0101


	//----- nvinfo : EIATTR_COOP_GROUP_MASK_REGIDS
	.align		4
        /*0254*/ 	.byte	0x04, 0x29
        /*0256*/ 	.short	(.L_1635 - .L_1634)


	//   ....[0]....
.L_1634:
        /*0258*/ 	.word	0xffffffff


	//   ....[1]....
        /*025c*/ 	.word	0xffffffff


	//   ....[2]....
        /*0260*/ 	.word	0xffffffff


	//   ....[3]....
        /*0264*/ 	.word	0xffffffff


	//   ....[4]....
        /*0268*/ 	.word	0xffffffff


	//   ....[5]....
        /*026c*/ 	.word	0xffffffff


	//   ....[6]....
        /*0270*/ 	.word	0xffffffff


	//   ....[7]....
        /*0274*/ 	.word	0xffffffff


	//   ....[8]....
        /*0278*/ 	.word	0xffffffff


	//   ....[9]....
        /*027c*/ 	.word	0xffffffff


	//   ....[10]....
        /*0280*/ 	.word	0xffffffff


	//   ....[11]....
        /*0284*/ 	.word	0xffffffff


	//   ....[12]....
        /*0288*/ 	.word	0xffffffff


	//   ....[13]....
        /*028c*/ 	.word	0xffffffff


	//   ....[14]....
        /*0290*/ 	.word	0xffffffff


	//   ....[15]....
        /*0294*/ 	.word	0xffffffff


	//   ....[16]....
        /*0298*/ 	.word	0xffffffff


	//   ....[17]....
        /*029c*/ 	.word	0xffffffff


	//   ....[18]....
        /*02a0*/ 	.word	0xffffffff


	//   ....[19]....
        /*02a4*/ 	.word	0xffffffff


	//   ....[20]....
        /*02a8*/ 	.word	0xffffffff


	//   ....[21]....
        /*02ac*/ 	.word	0xffffffff


	//   ....[22]....
        /*02b0*/ 	.word	0xffffffff


	//   ....[23]....
        /*02b4*/ 	.word	0xffffffff


	//   ....[24]....
        /*02b8*/ 	.word	0xffffffff


	//   ....[25]....
        /*02bc*/ 	.word	0xffffffff


	//   ....[26]....
        /*02c0*/ 	.word	0xffffffff


	//   ....[27]....
        /*02c4*/ 	.word	0xffffffff


	//   ....[28]....
        /*02c8*/ 	.word	0xffffffff


	//   ....[29]....
        /*02cc*/ 	.word	0xffffffff


	//   ....[30]....
        /*02d0*/ 	.word	0xffffffff


	//   ....[31]....
        /*02d4*/ 	.word	0xffffffff


	//   ....[32]....
        /*02d8*/ 	.word	0xffffffff


	//   ....[33]....
        /*02dc*/ 	.word	0xffffffff


	//   ....[34]....
        /*02e0*/ 	.word	0xffffffff


	//   ....[35]....
        /*02e4*/ 	.word	0xffffffff


	//   ....[36]....
        /*02e8*/ 	.word	0xffffffff


	//   ....[37]....
        /*02ec*/ 	.word	0xffffffff


	//   ....[38]....
        /*02f0*/ 	.word	0xffffffff


	//   ....[39]....
        /*02f4*/ 	.word	0xffffffff


	//   ....[40]....
        /*02f8*/ 	.word	0xffffffff


	//   ....[41]....
        /*02fc*/ 	.word	0xffffffff


	//   ....[42]....
        /*0300*/ 	.word	0xffffffff


	//   ....[43]....
        /*0304*/ 	.word	0xffffffff


	//   ....[44]....
        /*0308*/ 	.word	0xffffffff


	//   ....[45]....
        /*030c*/ 	.word	0xffffffff


	//   ....[46]....
        /*0310*/ 	.word	0xffffffff


	//   ....[47]....
        /*0314*/ 	.word	0xffffffff


	//   ....[48]....
        /*0318*/ 	.word	0xffffffff


	//   ....[49]....
        /*031c*/ 	.word	0xffffffff


	//   ....[50]....
        /*0320*/ 	.word	0xffffffff


	//   ....[51]....
        /*0324*/ 	.word	0xffffffff


	//   ....[52]....
        /*0328*/ 	.word	0xffffffff


	//   ....[53]....
        /*032c*/ 	.word	0x0500009a


	//   ....[54]....
        /*0330*/ 	.word	0x0500009a


	//   ....[55]....
        /*0334*/ 	.word	0x0500009a


	//   ....[56]....
        /*0338*/ 	.word	0x0500009a


	//   ....[57]....
        /*033c*/ 	.word	0x0500009a


	//   ....[58]....
        /*0340*/ 	.word	0x0500009a


	//   ....[59]....
        /*0344*/ 	.word	0x0500009a


	//   ....[60]....
        /*0348*/ 	.word	0x0500009a


	//   ....[61]....
        /*034c*/ 	.word	0x0500009a


	//   ....[62]....
        /*0350*/ 	.word	0x0500009a


	//   ....[63]....
        /*0354*/ 	.word	0x0500009a


	//   ....[64]....
        /*0358*/ 	.word	0x0500009a


	//   ....[65]....
        /*035c*/ 	.word	0x0500009a


	//   ....[66]....
        /*0360*/ 	.word	0x0500009a


	//   ....[67]....
        /*0364*/ 	.word	0x0500009a


	//   ....[68]....
        /*0368*/ 	.word	0x0500009a


	//   ....[69]....
        /*036c*/ 	.word	0x0500009a


	//   ....[70]....
        /*0370*/ 	.word	0x0500009a


	//   ....[71]....
        /*0374*/ 	.word	0x0500009a


	//   ....[72]....
        /*0378*/ 	.word	0x0500009a


	//   ....[73]....
        /*037c*/ 	.word	0x0500009a


	//   ....[74]....
        /*0380*/ 	.word	0x0500009a


	//   ....[75]....
        /*0384*/ 	.word	0x0500009a


	//   ....[76]....
        /*0388*/ 	.word	0x0500009a


	//   ....[77]....
        /*038c*/ 	.word	0x0500009a


	//   ....[78]....
        /*0390*/ 	.word	0x0500009a


	//   ....[79]....
        /*0394*/ 	.word	0x0500009a


	//   ....[80]....
        /*0398*/ 	.word	0x0500009a


	//   ....[81]....
        /*039c*/ 	.word	0x0500009a


	//   ....[82]....
        /*03a0*/ 	.word	0x0500009a


	//   ....[83]....
        /*03a4*/ 	.word	0x0500009a


	//   ....[84]....
        /*03a8*/ 	.word	0x0500009a


	//----- nvinfo : EIATTR_COOP_GROUP_INSTR_OFFSETS
	.align		4
.L_1635:
        /*03ac*/ 	.byte	0x04, 0x28
        /*03ae*/ 	.short	(.L_1637 - .L_1636)


	//   ....[0]....
.L_1636:
        /*03b0*/ 	.word	0x00000ae0


	//   ....[1]....
        /*03b4*/ 	.word	0x00000bf0


	//   ....[2]....
        /*03b8*/ 	.word	0x00000d60


	//   ....[3]....
        /*03bc*/ 	.word	0x00003760


	//   ....[4]....
        /*03c0*/ 	.word	0x00003ad0


	//   ....[5]....
        /*03c4*/ 	.word	0x00004490


	//   ....[6]....
        /*03c8*/ 	.word	0x000044a0


	//   ....[7]....
        /*03cc*/ 	.word	0x000044e0


	//   ....[8]....
        /*03d0*/ 	.word	0x000044f0


	//   ....[9]....
        /*03d4*/ 	.word	0x00004530


	//   ....[10]....
        /*03d8*/ 	.word	0x00004540


	//   ....[11]....
        /*03dc*/ 	.word	0x00004580


	//   ....[12]....
        /*03e0*/ 	.word	0x00004590


	//   ....[13]....
        /*03e4*/ 	.word	0x000045d0


	//   ....[14]....
        /*03e8*/ 	.word	0x000045e0


	//   ....[15]....
        /*03ec*/ 	.word	0x00004690


	//   ....[16]....
        /*03f0*/ 	.word	0x000046a0


	//   ....[17]....
        /*03f4*/ 	.word	0x000046b0


	//   ....[18]....
        /*03f8*/ 	.word	0x000046c0


	//   ....[19]....
        /*03fc*/ 	.word	0x00004d50


	//   ....[20]....
        /*0400*/ 	.word	0x00004d80


	//   ....[21]....
        /*0404*/ 	.word	0x00004e00


	//   ....[22]....
        /*0408*/ 	.word	0x00004e20


	//   ....[23]....
        /*040c*/ 	.word	0x00004e70


	//   ....[24]....
        /*0410*/ 	.word	0x00004e80


	//   ....[25]....
        /*0414*/ 	.word	0x00004ed0


	//   ....[26]....
        /*0418*/ 	.word	0x00004ee0


	//   ....[27]....
        /*041c*/ 	.word	0x00004f30


	//   ....[28]....
        /*0420*/ 	.word	0x00004f40


	//   ....[29]....
        /*0424*/ 	.word	0x00004f90


	//   ....[30]....
        /*0428*/ 	.word	0x00004fa0


	//   ....[31]....
        /*042c*/ 	.word	0x00004fb0


	//   ....[32]....
        /*0430*/ 	.word	0x00004fc0


	//   ....[33]....
        /*0434*/ 	.word	0x00004ff0


	//   ....[34]....
        /*0438*/ 	.word	0x00005010


	//   ....[35]....
        /*043c*/ 	.word	0x00006c70


	//   ....[36]....
        /*0440*/ 	.word	0x00006e40


	//   ....[37]....
        /*0444*/ 	.word	0x00006ec0


	//   ....[38]....
        /*0448*/ 	.word	0x00006ee0


	//   ....[39]....
        /*044c*/ 	.word	0x00006f00


	//   ....[40]....
        /*0450*/ 	.word	0x000073a0


	//   ....[41]....
        /*0454*/ 	.word	0x00007820


	//   ....[42]....
        /*0458*/ 	.word	0x00007d80


	//   ....[43]....
        /*045c*/ 	.word	0x00007fc0


	//   ....[44]....
        /*0460*/ 	.word	0x00007ff0


	//   ....[45]....
        /*0464*/ 	.word	0x00008020


	//   ....[46]....
        /*0468*/ 	.word	0x00008080


	//   ....[47]....
        /*046c*/ 	.word	0x000080c0


	//   ....[48]....
        /*0470*/ 	.word	0x000082d0


	//   ....[49]....
        /*0474*/ 	.word	0x000082f0


	//   ....[50]....
        /*0478*/ 	.word	0x00008320


	//   ....[51]....
        /*047c*/ 	.word	0x00008360


	//   ....[52]....
        /*0480*/ 	.word	0x00008380


	//   ....[53]....
        /*0484*/ 	.word	0x000086e0


	//   ....[54]....
        /*0488*/ 	.word	0x00008730


	//   ....[55]....
        /*048c*/ 	.word	0x000087d0


	//   ....[56]....
        /*0490*/ 	.word	0x00008820


	//   ....[57]....
        /*0494*/ 	.word	0x000088c0


	//   ....[58]....
        /*0498*/ 	.word	0x00008910


	//   ....[59]....
        /*049c*/ 	.word	0x000089b0


	//   ....[60]....
        /*04a0*/ 	.word	0x00008a00


	//   ....[61]....
        /*04a4*/ 	.word	0x00008aa0


	//   ....[62]....
        /*04a8*/ 	.word	0x00008af0


	//   ....[63]....
        /*04ac*/ 	.word	0x00008b90


	//   ....[64]....
        /*04b0*/ 	.word	0x00008c30


	//   ....[65]....
        /*04b4*/ 	.word	0x00008cd0


	//   ....[66]....
        /*04b8*/ 	.word	0x00008d70


	//   ....[67]....
        /*04bc*/ 	.word	0x00008dc0


	//   ....[68]....
        /*04c0*/ 	.word	0x00008e20


	//   ....[69]....
        /*04c4*/ 	.word	0x00008eb0


	//   ....[70]....
        /*04c8*/ 	.word	0x00008f00


	//   ....[71]....
        /*04cc*/ 	.word	0x00009000


	//   ....[72]....
        /*04d0*/ 	.word	0x00009050


	//   ....[73]....
        /*04d4*/ 	.word	0x000090f0


	//   ....[74]....
        /*04d8*/ 	.word	0x00009140


	//   ....[75]....
        /*04dc*/ 	.word	0x000091e0


	//   ....[76]....
        /*04e0*/ 	.word	0x00009230


	//   ....[77]....
        /*04e4*/ 	.word	0x000092d0


	//   ....[78]....
        /*04e8*/ 	.word	0x00009320


	//   ....[79]....
        /*04ec*/ 	.word	0x000093d0


	//   ....[80]....
        /*04f0*/ 	.word	0x00009420


	//   ....[81]....
        /*04f4*/ 	.word	0x000094e0


	//   ....[82]....
        /*04f8*/ 	.word	0x00009530


	//   ....[83]....
        /*04fc*/ 	.word	0x00009590


	//   ....[84]....
        /*0500*/ 	.word	0x000095e0


	//----- nvinfo : EIATTR_VRC_CTA_INIT_COUNT
	.align		4
.L_1637:
        /*0504*/ 	.byte	0x02, 0x4a
	.zero		1
	.zero		1


	//----- nvinfo : EIATTR_EXIT_INSTR_OFFSETS
	.align		4
        /*0508*/ 	.byte	0x04, 0x1c
        /*050a*/ 	.short	(.L_1639 - .L_1638)


	//   ....[0]....
.L_1638:
        /*050c*/ 	.word	0x000084c0


	//   ....[1]....
        /*0510*/ 	.word	0x00008680


	//----- nvinfo : EIATTR_MAX_THREADS
	.align		4
.L_1639:
        /*0514*/ 	.byte	0x04, 0x05
        /*0516*/ 	.short	(.L_1641 - .L_1640)
.L_1640:
        /*0518*/ 	.word	0x00000080
        /*051c*/ 	.word	0x00000001
        /*0520*/ 	.word	0x00000001


	//----- nvinfo : EIATTR_CRS_STACK_SIZE
	.align		4
.L_1641:
        /*0524*/ 	.byte	0x04, 0x1e
        /*0526*/ 	.short	(.L_1643 - .L_1642)
.L_1642:
        /*0528*/ 	.word	0x00000000


	//----- nvinfo : EIATTR_CBANK_PARAM_SIZE
	.align		4
.L_1643:
        /*052c*/ 	.byte	0x03, 0x19
        /*052e*/ 	.short	0x01f0


	//----- nvinfo : EIATTR_PARAM_CBANK
	.align		4
        /*0530*/ 	.byte	0x04, 0x0a
        /*0532*/ 	.short	(.L_1645 - .L_1644)
	.align		4
.L_1644:
        /*0534*/ 	.word	index@(.nv.constant0._Z25selective_scan_bwd_kernelI32Selective_Scan_bwd_kernel_traitsILi128ELi16ELb1ELb1ELb1ELb1ELb0EffEEv12SSMParamsBwd)
        /*0538*/ 	.short	0x0380
        /*053a*/ 	.short	0x01f0


	//----- nvinfo : EIATTR_SW_WAR
	.align		4
.L_1645:
        /*053c*/ 	.byte	0x04, 0x36
        /*053e*/ 	.short	(.L_1647 - .L_1646)
.L_1646:
        /*0540*/ 	.word	0x00000008
.L_1647:


//--------------------- .nv.info._Z25selective_scan_bwd_kernelI32Selective_Scan_bwd_kernel_traitsILi128ELi16ELb1ELb1ELb1ELb1ELb1EffEEv12SSMParamsBwd --------------------------
	.section	.nv.info._Z25selective_scan_bwd_kernelI32Selective_Scan_bwd_kernel_traitsILi128ELi16ELb1ELb1ELb1ELb1ELb1EffEEv12SSMParamsBwd,"",@"SHT_CUDA_INFO"
	.sectionflags	@""
	.align	4


	//----- nvinfo : EIATTR_CUDA_API_VERSION
	.align		4
        /*0000*/ 	.byte	0x04, 0x37
        /*0002*/ 	.short	(.L_1649 - .L_1648)
.L_1648:
        /*0004*/ 	.word	0x00000082


	//----- nvinfo : EIATTR_KPARAM_INFO
	.align		4
.L_1649:
        /*0008*/ 	.byte	0x04, 0x17
        /*000a*/ 	.short	(.L_1651 - .L_1650)
.L_1650:
        /*000c*/ 	.word	0x00000000
        /*0010*/ 	.short	0x0000
        /*0012*/ 	.short	0x0000
        /*0014*/ 	.byte	0x00, 0xf0, 0xc1, 0x07


	//----- nvinfo : EIATTR_SPARSE_MMA_MASK
	.align		4
.L_1651:
        /*0018*/ 	.byte	0x03, 0x50
        /*001a*/ 	.short	0x0000


	//----- nvinfo : EIATTR_MAXREG_COUNT
	.align		4
        /*001c*/ 	.byte	0x03, 0x1b
        /*001e*/ 	.short	0x00a8


	//----- nvinfo : EIATTR_NUM_BARRIERS
	.align		4
        /*0020*/ 	.byte	0x02, 0x4c
        /*0022*/ 	.byte	0x01
	.zero		1


	//----- nvinfo : EIATTR_ANNOTATIONS
	.align		4
        /*0024*/ 	.byte	0x04, 0x55
        /*0026*/ 	.short	(.L_1653 - .L_1652)


	//   ....[0]....
.L_1652:
        /* <DEDUP_REMOVED lines=35> */


	//----- nvinfo : EIATTR_MERCURY_ISA_VERSION
	.align		4
.L_1653:
        /*0248*/ 	.byte	0x03, 0x5f
        /*024a*/ 	.short	0x0101


	//----- nvinfo : EIATTR_COOP_GROUP_MASK_REGIDS
	.align		4
        /*024c*/ 	.byte	0x04, 0x29
        /*024e*/ 	.short	(.L_1655 - .L_1654)


	//   ....[0]....
.L_1654:
        /*0250*/ 	.word	0xffffffff


	//   ....[1]....
        /*0254*/ 	.word	0xffffffff


	//   ....[2]....
        /*0258*/ 	.word	0xffffffff


	//   ....[3]....
        /*025c*/ 	.word	0xffffffff


	//   ....[4]....
        /*0260*/ 	.word	0xffffffff


	//   ....[5]....
        /*0264*/ 	.word	0xffffffff


	//   ....[6]....
        /*0268*/ 	.word	0xffffffff


	//   ....[7]....
        /*026c*/ 	.word	0xffffffff


	//   ....[8]....
        /*0270*/ 	.word	0xffffffff


	//   ....[9]....
        /*0274*/ 	.word	0xffffffff


	//   ....[10]....
        /*0278*/ 	.word	0xffffffff


	//   ....[11]....
        /*027c*/ 	.word	0xffffffff


	//   ....[12]....
        /*0280*/ 	.word	0xffffffff


	//   ....[13]....
        /*0284*/ 	.word	0xffffffff


	//   ....[14]....
        /*0288*/ 	.word	0xffffffff


	//   ....[15]....
        /*028c*/ 	.word	0xffffffff


	//   ....[16]....
        /*0290*/ 	.word	0xffffffff


	//   ....[17]....
        /*0294*/ 	.word	0xffffffff


	//   ....[18]....
        /*0298*/ 	.word	0xffffffff


	//   ....[19]....
        /*029c*/ 	.word	0xffffffff


	//   ....[20]....
        /*02a0*/ 	.word	0xffffffff


	//   ....[21]....
        /*02a4*/ 	.word	0xffffffff


	//   ....[22]....
        /*02a8*/ 	.word	0xffffffff


	//   ....[23]....
        /*02ac*/ 	.word	0xffffffff


	//   ....[24]....
        /*02b0*/ 	.word	0xffffffff


	//   ....[25]....
        /*02b4*/ 	.word	0xffffffff


	//   ....[26]....
        /*02b8*/ 	.word	0xffffffff


	//   ....[27]....
        /*02bc*/ 	.word	0xffffffff


	//   ....[28]....
        /*02c0*/ 	.word	0xffffffff


	//   ....[29]....
        /*02c4*/ 	.word	0xffffffff


	//   ....[30]....
        /*02c8*/ 	.word	0xffffffff


	//   ....[31]....
        /*02cc*/ 	.word	0xffffffff


	//   ....[32]....
        /*02d0*/ 	.word	0xffffffff


	//   ....[33]....
        /*02d4*/ 	.word	0xffffffff


	//   ....[34]....
        /*02d8*/ 	.word	0xffffffff


	//   ....[35]....
        /*02dc*/ 	.word	0xffffffff


	//   ....[36]....
        /*02e0*/ 	.word	0xffffffff


	//   ....[37]....
        /*02e4*/ 	.word	0xffffffff


	//   ....[38]....
        /*02e8*/ 	.word	0xffffffff


	//   ....[39]....
        /*02ec*/ 	.word	0xffffffff


	//   ....[40]....
        /*02f0*/ 	.word	0xffffffff


	//   ....[41]....
        /*02f4*/ 	.word	0xffffffff


	//   ....[42]....
        /*02f8*/ 	.word	0xffffffff


	//   ....[43]....
        /*02fc*/ 	.word	0xffffffff


	//   ....[44]....
        /*0300*/ 	.word	0xffffffff


	//   ....[45]....
        /*0304*/ 	.word	0xffffffff


	//   ....[46]....
        /*0308*/ 	.word	0xffffffff


	//   ....[47]....
        /*030c*/ 	.word	0xffffffff


	//   ....[48]....
        /*0310*/ 	.word	0xffffffff


	//   ....[49]....
        /*0314*/ 	.word	0xffffffff


	//   ....[50]....
        /*0318*/ 	.word	0xffffffff


	//   ....[51]....
        /*031c*/ 	.word	0xffffffff


	//   ....[52]....
        /*0320*/ 	.word	0xffffffff


	//   ....[53]....
        /*0324*/ 	.word	0xffffffff


	//   ....[54]....
        /*0328*/ 	.word	0xffffffff


	//   ....[55]....
        /*032c*/ 	.word	0xffffffff


	//   ....[56]....
        /*0330*/ 	.word	0xffffffff


	//   ....[57]....
        /*0334*/ 	.word	0x0500009b


	//   ....[58]....
        /*0338*/ 	.word	0x0500009b


	//   ....[59]....
        /*033c*/ 	.word	0x0500009b


	//   ....[60]....
        /*0340*/ 	.word	0x0500009b


	//   ....[61]....
        /*0344*/ 	.word	0x0500009b


	//   ....[62]....
        /*0348*/ 	.word	0x0500009b


	//   ....[63]....
        /*034c*/ 	.word	0x0500009b


	//   ....[64]....
        /*0350*/ 	.word	0x0500009b


	//   ....[65]....
        /*0354*/ 	.word	0x0500009b


	//   ....[66]....
        /*0358*/ 	.word	0x0500009b


	//   ....[67]....
        /*035c*/ 	.word	0x0500009b


	//   ....[68]....
        /*0360*/ 	.word	0x0500009b


	//   ....[69]....
        /*0364*/ 	.word	0x0500009b


	//   ....[70]....
        /*0368*/ 	.word	0x0500009b


	//   ....[71]....
        /*036c*/ 	.word	0x0500009b


	//   ....[72]....
        /*0370*/ 	.word	0x0500009b


	//   ....[73]....
        /*0374*/ 	.word	0x0500009b


	//   ....[74]....
        /*0378*/ 	.word	0x0500009b


	//   ....[75]....
        /*037c*/ 	.word	0x0500009b


	//   ....[76]....
        /*0380*/ 	.word	0x0500009b


	//   ....[77]....
        /*0384*/ 	.word	0x0500009b


	//   ....[78]....
        /*0388*/ 	.word	0x0500009b


	//   ....[79]....
        /*038c*/ 	.word	0x0500009b


	//   ....[80]....
        /*0390*/ 	.word	0x0500009b


	//   ....[81]....
        /*0394*/ 	.word	0x0500009b


	//   ....[82]....
        /*0398*/ 	.word	0x0500009b


	//   ....[83]....
        /*039c*/ 	.word	0x0500009b


	//   ....[84]....
        /*03a0*/ 	.word	0x0500009b


	//   ....[85]....
        /*03a4*/ 	.word	0x0500009b


	//   ....[86]....
        /*03a8*/ 	.word	0x0500009b


	//   ....[87]....
        /*03ac*/ 	.word	0x0500009b


	//   ....[88]....
        /*03b0*/ 	.word	0x0500009b


	//----- nvinfo : EIATTR_COOP_GROUP_INSTR_OFFSETS
	.align		4
.L_1655:
        /*03b4*/ 	.byte	0x04, 0x28
        /*03b6*/ 	.short	(.L_1657 - .L_1656)


	//   ....[0]....
.L_1656:
        /*03b8*/ 	.word	0x00000ae0


	//   ....[1]....
        /*03bc*/ 	.word	0x00000be0


	//   ....[2]....
        /*03c0*/ 	.word	0x00000dc0


	//   ....[3]....
        /*03c4*/ 	.word	0x00003280


	//   ....[4]....
        /*03c8*/ 	.word	0x00003710


	//   ....[5]....
        /*03cc*/ 	.word	0x00003de0


	//   ....[6]....
        /*03d0*/ 	.word	0x00004350


	//   ....[7]....
        /*03d4*/ 	.word	0x00004b80


	//   ....[8]....
        /*03d8*/ 	.word	0x00004ef0


	//   ....[9]....
        /*03dc*/ 	.word	0x000057b0


	//   ....[10]....
        /*03e0*/ 	.word	0x000057c0


	//   ....[11]....
        /*03e4*/ 	.word	0x00005800


	//   ....[12]....
        /*03e8*/ 	.word	0x00005810


	//   ....[13]....
        /*03ec*/ 	.word	0x00005850


	//   ....[14]....
        /*03f0*/ 	.word	0x00005860


	//   ....[15]....
        /*03f4*/ 	.word	0x000058a0


	//   ....[16]....
        /*03f8*/ 	.word	0x000058b0


	//   ....[17]....
        /*03fc*/ 	.word	0x000058f0


	//   ....[18]....
        /*0400*/ 	.word	0x00005900


	//   ....[19]....
        /*0404*/ 	.word	0x000059c0


	//   ....[20]....
        /*0408*/ 	.word	0x000059d0


	//   ....[21]....
        /*040c*/ 	.word	0x000059e0


	//   ....[22]....
        /*0410*/ 	.word	0x000059f0


	//   ....[23]....
        /*0414*/ 	.word	0x00005fe0


	//   ....[24]....
        /*0418*/ 	.word	0x00006010


	//   ....[25]....
        /*041c*/ 	.word	0x000060a0


	//   ....[26]....
        /*0420*/ 	.word	0x000060c0


	//   ....[27]....
        /*0424*/ 	.word	0x00006110


	//   ....[28]....
        /*0428*/ 	.word	0x00006120


	//   ....[29]....
        /*042c*/ 	.word	0x00006170


	//   ....[30]....
        /*0430*/ 	.word	0x00006180


	//   ....[31]....
        /*0434*/ 	.word	0x000061d0


	//   ....[32]....
        /*0438*/ 	.word	0x000061e0


	//   ....[33]....
        /*043c*/ 	.word	0x00006230


	//   ....[34]....
        /*0440*/ 	.word	0x00006240


	//   ....[35]....
        /*0444*/ 	.word	0x00006250


	//   ....[36]....
        /*0448*/ 	.word	0x00006260


	//   ....[37]....
        /*044c*/ 	.word	0x00006290


	//   ....[38]....
        /*0450*/ 	.word	0x000062b0


	//   ....[39]....
        /*0454*/ 	.word	0x00007e90


	//   ....[40]....
        /*0458*/ 	.word	0x00008060


	//   ....[41]....
        /*045c*/ 	.word	0x000080f0


	//   ....[42]....
        /*0460*/ 	.word	0x000081e0


	//   ....[43]....
        /*0464*/ 	.word	0x00008200


	//   ....[44]....
        /*0468*/ 	.word	0x000085e0


	//   ....[45]....
        /*046c*/ 	.word	0x00008a60


	//   ....[46]....
        /*0470*/ 	.word	0x00008fb0


	//   ....[47]....
        /*0474*/ 	.word	0x00009220


	//   ....[48]....
        /*0478*/ 	.word	0x00009240


	//   ....[49]....
        /*047c*/ 	.word	0x00009270


	//   ....[50]....
        /*0480*/ 	.word	0x000092b0


	//   ....[51]....
        /*0484*/ 	.word	0x000092d0


	//   ....[52]....
        /*0488*/ 	.word	0x000094e0


	//   ....[53]....
        /*048c*/ 	.word	0x00009500


	//   ....[54]....
        /*0490*/ 	.word	0x00009530


	//   ....[55]....
        /*0494*/ 	.word	0x00009570


	//   ....[56]....
        /*0498*/ 	.word	0x00009590


	//   ....[57]....
        /*049c*/ 	.word	0x000098f0


	//   ....[58]....
        /*04a0*/ 	.word	0x00009940


	//   ....[59]....
        /*04a4*/ 	.word	0x000099e0


	//   ....[60]....
        /*04a8*/ 	.word	0x00009a30


	//   ....[61]....
        /*04ac*/ 	.word	0x00009ad0


	//   ....[62]....
        /*04b0*/ 	.word	0x00009b20


	//   ....[63]....
        /*04b4*/ 	.word	0x00009bc0


	//   ....[64]....
        /*04b8*/ 	.word	0x00009c10


	//   ....[65]....
        /*04bc*/ 	.word	0x00009cb0


	//   ....[66]....
        /*04c0*/ 	.word	0x00009d00


	//   ....[67]....
        /*04c4*/ 	.word	0x00009da0


	//   ....[68]....
        /*04c8*/ 	.word	0x00009e40


	//   ....[69]....
        /*04cc*/ 	.word	0x00009ee0


	//   ....[70]....
        /*04d0*/ 	.word	0x00009f70


	//   ....[71]....
        /*04d4*/ 	.word	0x00009fe0


	//   ....[72]....
        /*04d8*/ 	.word	0x0000a030


	//   ....[73]....
        /*04dc*/ 	.word	0x0000a0d0


	//   ....[74]....
        /*04e0*/ 	.word	0x0000a140


	//   ....[75]....
        /*04e4*/ 	.word	0x0000a240


	//   ....[76]....
        /*04e8*/ 	.word	0x0000a2b0


	//   ....[77]....
        /*04ec*/ 	.word	0x0000a350


	//   ....[78]....
        /*04f0*/ 	.word	0x0000a3c0


	//   ....[79]....
        /*04f4*/ 	.word	0x0000a460


	//   ....[80]....
        /*04f8*/ 	.word	0x0000a4d0


	//   ....[81]....
        /*04fc*/ 	.word	0x0000a570


	//   ....[82]....
        /*0500*/ 	.word	0x0000a5e0


	//   ....[83]....
        /*0504*/ 	.word	0x0000a680


	//   ....[84]....
        /*0508*/ 	.word	0x0000a6d0


	//   ....[85]....
        /*050c*/ 	.word	0x0000a7a0


	//   ....[86]....
        /*0510*/ 	.word	0x0000a800


	//   ....[87]....
        /*0514*/ 	.word	0x0000a850


	//   ....[88]....
        /*0518*/ 	.word	0x0000a8a0


	//----- nvinfo : EIATTR_VRC_CTA_INIT_COUNT
	.align		4
.L_1657:
        /*051c*/ 	.byte	0x02, 0x4a
	.zero		1
	.zero		1


	//----- nvinfo : EIATTR_EXIT_INSTR_OFFSETS
	.align		4
        /*0520*/ 	.byte	0x04, 0x1c
        /*0522*/ 	.short	(.L_1659 - .L_1658)


	//   ....[0]....
.L_1658:
        /*0524*/ 	.word	0x000096d0


	//   ....[1]....
        /*0528*/ 	.word	0x00009890


	//----- nvinfo : EIATTR_MAX_THREADS
	.align		4
.L_1659:
        /*052c*/ 	.byte	0x04, 0x05
        /*052e*/ 	.short	(.L_1661 - .L_1660)
.L_1660:
        /*0530*/ 	.word	0x00000080
        /*0534*/ 	.word	0x00000001
        /*0538*/ 	.word	0x00000001


	//----- nvinfo : EIATTR_CRS_STACK_SIZE
	.align		4
.L_1661:
        /*053c*/ 	.byte	0x04, 0x1e
        /*053e*/ 	.short	(.L_1663 - .L_1662)
.L_1662:
        /*0540*/ 	.word	0x00000000


	//----- nvinfo : EIATTR_CBANK_PARAM_SIZE
	.align		4
.L_1663:
        /*0544*/ 	.byte	0x03, 0x19
        /*0546*/ 	.short	0x01f0


	//----- nvinfo : EIATTR_PARAM_CBANK
	.align		4
        /*0548*/ 	.byte	0x04, 0x0a
        /*054a*/ 	.short	(.L_1665 - .L_1664)
	.align		4
.L_1664:
        /*054c*/ 	.word	index@(.nv.constant0._Z25selective_scan_bwd_kernelI32Selective_Scan_bwd_kernel_traitsILi128ELi16ELb1ELb1ELb1ELb1ELb1EffEEv12SSMParamsBwd)
        /*0550*/ 	.short	0x0380
        /*0552*/ 	.short	0x01f0


	//----- nvinfo : EIATTR_SW_WAR
	.align		4
.L_1665:
        /*0554*/ 	.byte	0x04, 0x36
        /*0556*/ 	.short	(.L_1667 - .L_1666)
.L_1666:
        /*0558*/ 	.word	0x00000008
.L_1667:


//--------------------- .nv.info._Z25selective_scan_bwd_kernelI32Selective_Scan_bwd_kernel_traitsILi64ELi16ELb0ELb0ELb0ELb0ELb0EffEEv12SSMParamsBwd --------------------------
	.section	.nv.info._Z25selective_scan_bwd_kernelI32Selective_Scan_bwd_kernel_traitsILi64ELi16ELb0ELb0ELb0ELb0ELb0EffEEv12SSMParamsBwd,"",@"SHT_CUDA_INFO"
	.sectionflags	@""
	.align	4


	//----- nvinfo : EIATTR_CUDA_API_VERSION
	.align		4
        /*0000*/ 	.byte	0x04, 0x37
        /*0002*/ 	.short	(.L_1669 - .L_1668)
.L_1668:
        /*0004*/ 	.word	0x00000082


	//----- nvinfo : EIATTR_KPARAM_INFO
	.align		4
.L_1669:
        /*0008*/ 	.byte	0x04, 0x17
        /*000a*/ 	.short	(.L_1671 - .L_1670)
.L_1670:
        /*000c*/ 	.word	0x00000000
        /*0010*/ 	.short	0x0000
        /*0012*/ 	.short	0x0000
        /*0014*/ 	.byte	0x00, 0xf0, 0xc1, 0x07


	//----- nvinfo : EIATTR_SPARSE_MMA_MASK
	.align		4
.L_1671:
        /*0018*/ 	.byte	0x03, 0x50
        /*001a*/ 	.short	0x0000


	//----- nvinfo : EIATTR_MAXREG_COUNT
	.align		4
        /*001c*/ 	.byte	0x03, 0x1b
        /*001e*/ 	.short	0x00ff


	//----- nvinfo : EIATTR_NUM_BARRIERS
	.align		4
        /*0020*/ 	.byte	0x02, 0x4c
        /*0022*/ 	.byte	0x01
	.zero		1


	//----- nvinfo : EIATTR_MERCURY_ISA_VERSION
	.align		4
        /*0024*/ 	.byte	0x03, 0x5f
        /*0026*/ 	.short	0x0101


	//----- nvinfo : EIATTR_COOP_GROUP_MASK_REGIDS
	.align		4
        /*0028*/ 	.byte	0x04, 0x29
        /*002a*/ 	.short	(.L_1673 - .L_1672)


	//   ....[0]....
.L_1672:
        /*002c*/ 	.word	0xffffffff


	//   ....[1]....
        /*0030*/ 	.word	0xffffffff


	//   ....[2]....
        /*0034*/ 	.word	0xffffffff


	//   ....[3]....
        /*0038*/ 	.word	0xffffffff


	//   ....[4]....
        /*003c*/ 	.word	0xffffffff


	//   ....[5]....
        /*0040*/ 	.word	0xffffffff


	//   ....[6]....
        /*0044*/ 	.word	0xffffffff


	//   ....[7]....
        /*0048*/ 	.word	0xffffffff


	//   ....[8]....
        /*004c*/ 	.word	0xffffffff


	//   ....[9]....
        /*0050*/ 	.word	0xffffffff


	//   ....[10]....
        /*0054*/ 	.word	0xffffffff


	//   ....[11]....
        /*0058*/ 	.word	0xffffffff


	//   ....[12]....
        /*005c*/ 	.word	0xffffffff


	//   ....[13]....
        /*0060*/ 	.word	0xffffffff


	//   ....[14]....
        /*0064*/ 	.word	0xffffffff


	//   ....[15]....
        /*0068*/ 	.word	0xffffffff


	//   ....[16]....
        /*006c*/ 	.word	0xffffffff


	//   ....[17]....
        /*0070*/ 	.word	0xffffffff


	//   ....[18]....
        /*0074*/ 	.word	0xffffffff


	//   ....[19]....
        /*0078*/ 	.word	0xffffffff


	//   ....[20]....
        /*007c*/ 	.word	0xffffffff


	//   ....[21]....
        /*0080*/ 	.word	0xffffffff


	//   ....[22]....
        /*0084*/ 	.word	0xffffffff


	//   ....[23]....
        /*0088*/ 	.word	0xffffffff


	//   ....[24]....
        /*008c*/ 	.word	0xffffffff


	//   ....[25]....
        /*0090*/ 	.word	0xffffffff


	//   ....[26]....
        /*0094*/ 	.word	0xffffffff


	//   ....[27]....
        /*0098*/ 	.word	0xffffffff


	//   ....[28]....
        /*009c*/ 	.word	0xffffffff


	//   ....[29]....
        /*00a0*/ 	.word	0xffffffff


	//   ....[30]....
        /*00a4*/ 	.word	0xffffffff


	//   ....[31]....
        /*00a8*/ 	.word	0xffffffff


	//   ....[32]....
        /*00ac*/ 	.word	0xffffffff


	//   ....[33]....
        /*00b0*/ 	.word	0xffffffff


	//   ....[34]....
        /*00b4*/ 	.word	0xffffffff


	//   ....[35]....
        /*00b8*/ 	.word	0xffffffff


	//   ....[36]....
        /*00bc*/ 	.word	0xffffffff


	//   ....[37]....
        /*00c0*/ 	.word	0xffffffff


	//   ....[38]....
        /*00c4*/ 	.word	0xffffffff


	//   ....[39]....
        /*00c8*/ 	.word	0xffffffff


	//   ....[40]....
        /*00cc*/ 	.word	0xffffffff


	//   ....[41]....
        /*00d0*/ 	.word	0xffffffff


	//   ....[42]....
        /*00d4*/ 	.word	0xffffffff


	//   ....[43]....
        /*00d8*/ 	.word	0xffffffff


	//   ....[44]....
        /*00dc*/ 	.word	0xffffffff


	//   ....[45]....
        /*00e0*/ 	.word	0xffffffff


	//   ....[46]....
        /*00e4*/ 	.word	0xffffffff


	//   ....[47]....
        /*00e8*/ 	.word	0xffffffff


	//   ....[48]....
        /*00ec*/ 	.word	0xffffffff


	//   ....[49]....
        /*00f0*/ 	.word	0xffffffff


	//   ....[50]....
        /*00f4*/ 	.word	0xffffffff


	//   ....[51]....
        /*00f8*/ 	.word	0xffffffff


	//   ....[52]....
        /*00fc*/ 	.word	0xffffffff


	//   ....[53]....
        /*0100*/ 	.word	0xffffffff


	//   ....[54]....
        /*0104*/ 	.word	0xffffffff


	//   ....[55]....
        /*0108*/ 	.word	0x050000c8


	//   ....[56]....
        /*010c*/ 	.word	0x050000c8


	//   ....[57]....
        /*0110*/ 	.word	0x050000c8


	//   ....[58]....
        /*0114*/ 	.word	0x050000c8


	//   ....[59]....
        /*0118*/ 	.word	0x050000c8


	//   ....[60]....
        /*011c*/ 	.word	0x050000c8


	//   ....[61]....
        /*0120*/ 	.word	0x050000c8


	//   ....[62]....
        /*0124*/ 	.word	0x050000c8


	//   ....[63]....
        /*0128*/ 	.word	0x050000c8


	//   ....[64]....
        /*012c*/ 	.word	0x050000c8


	//   ....[65]....
        /*0130*/ 	.word	0x050000c8


	//   ....[66]....
        /*0134*/ 	.word	0x050000c8


	//   ....[67]....
        /*0138*/ 	.word	0x050000c8


	//   ....[68]....
        /*013c*/ 	.word	0x050000c8


	//   ....[69]....
        /*0140*/ 	.word	0x050000c8


	//   ....[70]....
        /*0144*/ 	.word	0x050000c8


	//   ....[71]....
        /*0148*/ 	.word	0x050000c8


	//   ....[72]....
        /*014c*/ 	.word	0x050000c8


	//   ....[73]....
        /*0150*/ 	.word	0x050000c8


	//   ....[74]....
        /*0154*/ 	.word	0x050000c8


	//   ....[75]....
        /*0158*/ 	.word	0x050000c8


	//   ....[76]....
        /*015c*/ 	.word	0x050000c8


	//   ....[77]....
        /*0160*/ 	.word	0x050000c8


	//   ....[78]....
        /*0164*/ 	.word	0x050000c8


	//   ....[79]....
        /*0168*/ 	.word	0x050000c8


	//   ....[80]....
        /*016c*/ 	.word	0x050000c8


	//   ....[81]....
        /*0170*/ 	.word	0x050000c8


	//   ....[82]....
        /*0174*/ 	.word	0x050000c8


	//   ....[83]....
        /*0178*/ 	.word	0x050000c8


	//   ....[84]....
        /*017c*/ 	.word	0x050000c8


	//   ....[85]....
        /*0180*/ 	.word	0x050000c8


	//   ....[86]....
        /*0184*/ 	.word	0x050000c8


	//----- nvinfo : EIATTR_COOP_GROUP_INSTR_OFFSETS
	.align		4
.L_1673:
        /*0188*/ 	.byte	0x04, 0x28
        /*018a*/ 	.short	(.L_1675 - .L_1674)


	//   ....[0]....
.L_1674:
        /*018c*/ 	.word	0x00001070


	//   ....[1]....
        /*0190*/ 	.word	0x000014e0


	//   ....[2]....
        /*0194*/ 	.word	0x000019f0


	//   ....[3]....
        /*0198*/ 	.word	0x00002980


	//   ....[4]....
        /*019c*/ 	.word	0x00002990


	//   ....[5]....
        /*01a0*/ 	.word	0x000029d0


	//   ....[6]....
        /*01a4*/ 	.word	0x000029e0


	//   ....[7]....
        /*01a8*/ 	.word	0x00002a20


	//   ....[8]....
        /*01ac*/ 	.word	0x00002a30


	//   ....[9]....
        /*01b0*/ 	.word	0x00002a70


	//   ....[10]....
        /*01b4*/ 	.word	0x00002a80


	//   ....[11]....
        /*01b8*/ 	.word	0x00002ac0


	//   ....[12]....
        /*01bc*/ 	.word	0x00002ad0


	//   ....[13]....
        /*01c0*/ 	.word	0x00002b70


	//   ....[14]....
        /*01c4*/ 	.word	0x00002b80


	//   ....[15]....
        /*01c8*/ 	.word	0x00002b90


	//   ....[16]....
        /*01cc*/ 	.word	0x00002ba0


	//   ....[17]....
        /*01d0*/ 	.word	0x00003000


	//   ....[18]....
        /*01d4*/ 	.word	0x00003030


	//   ....[19]....
        /*01d8*/ 	.word	0x00003040


	//   ....[20]....
        /*01dc*/ 	.word	0x00003090


	//   ....[21]....
        /*01e0*/ 	.word	0x000030b0


	//   ....[22]....
        /*01e4*/ 	.word	0x00003100


	//   ....[23]....
        /*01e8*/ 	.word	0x00003120


	//   ....[24]....
        /*01ec*/ 	.word	0x00003130


	//   ....[25]....
        /*01f0*/ 	.word	0x00003180


	//   ....[26]....
        /*01f4*/ 	.word	0x000031a0


	//   ....[27]....
        /*01f8*/ 	.word	0x000031f0


	//   ....[28]....
        /*01fc*/ 	.word	0x00003210


	//   ....[29]....
        /*0200*/ 	.word	0x00003260


	//   ....[30]....
        /*0204*/ 	.word	0x00003280


	//   ....[31]....
        /*0208*/ 	.word	0x00003290


	//   ....[32]....
        /*020c*/ 	.word	0x000032a0


	//   ....[33]....
        /*0210*/ 	.word	0x000037e0


	//   ....[34]....
        /*0214*/ 	.word	0x00003970


	//   ....[35]....
        /*0218*/ 	.word	0x00003a90


	//   ....[36]....
        /*021c*/ 	.word	0x00003ad0


	//   ....[37]....
        /*0220*/ 	.word	0x00003ca0


	//   ....[38]....
        /*0224*/ 	.word	0x00003d80


	//   ....[39]....
        /*0228*/ 	.word	0x00003db0


	//   ....[40]....
        /*022c*/ 	.word	0x00003e00


	//   ....[41]....
        /*0230*/ 	.word	0x00003e30


	//   ....[42]....
        /*0234*/ 	.word	0x00003e70


	//   ....[43]....
        /*0238*/ 	.word	0x00004530


	//   ....[44]....
        /*023c*/ 	.word	0x000049c0


	//   ....[45]....
        /*0240*/ 	.word	0x00004d80


	//   ....[46]....
        /*0244*/ 	.word	0x00004dd0


	//   ....[47]....
        /*0248*/ 	.word	0x00004e30


	//   ....[48]....
        /*024c*/ 	.word	0x00004e80


	//   ....[49]....
        /*0250*/ 	.word	0x00004ea0


	//   ....[50]....
        /*0254*/ 	.word	0x00005010


	//   ....[51]....
        /*0258*/ 	.word	0x00005040


	//   ....[52]....
        /*025c*/ 	.word	0x000050a0


	//   ....[53]....
        /*0260*/ 	.word	0x00005100


	//   ....[54]....
        /*0264*/ 	.word	0x00005120


	//   ....[55]....
        /*0268*/ 	.word	0x00005780


	//   ....[56]....
        /*026c*/ 	.word	0x000057d0


	//   ....[57]....
        /*0270*/ 	.word	0x00005850


	//   ....[58]....
        /*0274*/ 	.word	0x000058a0


	//   ....[59]....
        /*0278*/ 	.word	0x00005920


	//   ....[60]....
        /*027c*/ 	.word	0x00005970


	//   ....[61]....
        /*0280*/ 	.word	0x000059f0


	//   ....[62]....
        /*0284*/ 	.word	0x00005a40


	//   ....[63]....
        /*0288*/ 	.word	0x00005ac0


	//   ....[64]....
        /*028c*/ 	.word	0x00005b10


	//   ....[65]....
        /*0290*/ 	.word	0x00005ba0


	//   ....[66]....
        /*0294*/ 	.word	0x00005c40


	//   ....[67]....
        /*0298*/ 	.word	0x00005ce0


	//   ....[68]....
        /*029c*/ 	.word	0x00005da0


	//   ....[69]....
        /*02a0*/ 	.word	0x00005dd0


	//   ....[70]....
        /*02a4*/ 	.word	0x00005e30


	//   ....[71]....
        /*02a8*/ 	.word	0x00005ee0


	//   ....[72]....
        /*02ac*/ 	.word	0x00005f40


	//   ....[73]....
        /*02b0*/ 	.word	0x00005fe0


	//   ....[74]....
        /*02b4*/ 	.word	0x00006030


	//   ....[75]....
        /*02b8*/ 	.word	0x000060d0


	//   ....[76]....
        /*02bc*/ 	.word	0x00006120


	//   ....[77]....
        /*02c0*/ 	.word	0x000061d0


	//   ....[78]....
        /*02c4*/ 	.word	0x00006220


	//   ....[79]....
        /*02c8*/ 	.word	0x000062d0


	//   ....[80]....
        /*02cc*/ 	.word	0x00006320


	//   ....[81]....
        /*02d0*/ 	.word	0x000063d0


	//   ....[82]....
        /*02d4*/ 	.word	0x00006430


	//   ....[83]....
        /*02d8*/ 	.word	0x00006460


	//   ....[84]....
        /*02dc*/ 	.word	0x000064e0


	//   ....[85]....
        /*02e0*/ 	.word	0x00006510


	//   ....[86]....
        /*02e4*/ 	.word	0x00006580


	//----- nvinfo : EIATTR_VRC_CTA_INIT_COUNT
	.align		4
.L_1675:
        /*02e8*/ 	.byte	0x02, 0x4a
	.zero		1
	.zero		1


	//----- nvinfo : EIATTR_EXIT_INSTR_OFFSETS
	.align		4
        /*02ec*/ 	.byte	0x04, 0x1c
        /*02ee*/ 	.short	(.L_1677 - .L_1676)


	//   ....[0]....
.L_1676:
        /*02f0*/ 	.word	0x00005230


	//   ....[1]....
        /*02f4*/ 	.word	0x00005720


	//----- nvinfo : EIATTR_MAX_THREADS
	.align		4
.L_1677:
        /*02f8*/ 	.byte	0x04, 0x05
        /*02fa*/ 	.short	(.L_1679 - .L_1678)
.L_1678:
        /*02fc*/ 	.word	0x00000040
        /*0300*/ 	.word	0x00000001
        /*0304*/ 	.word	0x00000001


	//----- nvinfo : EIATTR_CRS_STACK_SIZE
	.align		4
.L_1679:
        /*0308*/ 	.byte	0x04, 0x1e
        /*030a*/ 	.short	(.L_1681 - .L_1680)
.L_1680:
        /*030c*/ 	.word	0x00000000


	//----- nvinfo : EIATTR_CBANK_PARAM_SIZE
	.align		4
.L_1681:
        /*0310*/ 	.byte	0x03, 0x19
        /*0312*/ 	.short	0x01f0


	//----- nvinfo : EIATTR_PARAM_CBANK
	.align		4
        /*0314*/ 	.byte	0x04, 0x0a
        /*0316*/ 	.short	(.L_1683 - .L_1682)
	.align		4
.L_1682:
        /*0318*/ 	.word	index@(.nv.constant0._Z25selective_scan_bwd_kernelI32Selective_Scan_bwd_kernel_traitsILi64ELi16ELb0ELb0ELb0ELb0ELb0EffEEv12SSMParamsBwd)
        /*031c*/ 	.short	0x0380
        /*031e*/ 	.short	0x01f0


	//----- nvinfo : EIATTR_SW_WAR
	.align		4
.L_1683:
        /*0320*/ 	.byte	0x04, 0x36
        /*0322*/ 	.short	(.L_1685 - .L_1684)
.L_1684:
        /*0324*/ 	.word	0x00000008
.L_1685:


//--------------------- .nv.info._Z25selective_scan_bwd_kernelI32Selective_Scan_bwd_kernel_traitsILi64ELi16ELb0ELb0ELb0ELb0ELb1EffEEv12SSMParamsBwd --------------------------
	.section	.nv.info._Z25selective_scan_bwd_kernelI32Selective_Scan_bwd_kernel_traitsILi64ELi16ELb0ELb0ELb0ELb0ELb1EffEEv12SSMParamsBwd,"",@"SHT_CUDA_INFO"
	.sectionflags	@""
	.align	4


	//----- nvinfo : EIATTR_CUDA_API_VERSION
	.align		4
        /*0000*/ 	.byte	0x04, 0x37
        /*0002*/ 	.short	(.L_1687 - .L_1686)
.L_1686:
        /*0004*/ 	.word	0x00000082


	//----- nvinfo : EIATTR_KPARAM_INFO
	.align		4
.L_1687:
        /*0008*/ 	.byte	0x04, 0x17
        /*000a*/ 	.short	(.L_1689 - .L_1688)
.L_1688:
        /*000c*/ 	.word	0x00000000
        /*0010*/ 	.short	0x0000
        /*0012*/ 	.short	0x0000
        /*0014*/ 	.byte	0x00, 0xf0, 0xc1, 0x07


	//----- nvinfo : EIATTR_SPARSE_MMA_MASK
	.align		4
.L_1689:
        /*0018*/ 	.byte	0x03, 0x50
        /*001a*/ 	.short	0x0000


	//----- nvinfo : EIATTR_MAXREG_COUNT
	.align		4
        /*001c*/ 	.byte	0x03, 0x1b
        /*001e*/ 	.short	0x00ff


	//----- nvinfo : EIATTR_NUM_BARRIERS
	.align		4
        /*0020*/ 	.byte	0x02, 0x4c
        /*0022*/ 	.byte	0x01
	.zero		1


	//----- nvinfo : EIATTR_MERCURY_ISA_VERSION
	.align		4
        /*0024*/ 	.byte	0x03, 0x5f
        /*0026*/ 	.short	0x0101


	//----- nvinfo : EIATTR_COOP_GROUP_MASK_REGIDS
	.align		4
        /*0028*/ 	.byte	0x04, 0x29
        /*002a*/ 	.short	(.L_1691 - .L_1690)


	//   ....[0]....
.L_1690:
        /*002c*/ 	.word	0xffffffff


	//   ....[1]....
        /*0030*/ 	.word	0xffffffff


	//   ....[2]....
        /*0034*/ 	.word	0xffffffff


	//   ....[3]....
        /*0038*/ 	.word	0xffffffff


	//   ....[4]....
        /*003c*/ 	.word	0xffffffff


	//   ....[5]....
        /*0040*/ 	.word	0xffffffff


	//   ....[6]....
        /*0044*/ 	.word	0xffffffff


	//   ....[7]....
        /*0048*/ 	.word	0xffffffff


	//   ....[8]....
        /*004c*/ 	.word	0xffffffff


	//   ....[9]....
        /*0050*/ 	.word	0xffffffff


	//   ....[10]....
        /*0054*/ 	.word	0xffffffff


	//   ....[11]....
        /*0058*/ 	.word	0xffffffff


	//   ....[12]....
        /*005c*/ 	.word	0xffffffff


	//   ....[13]....
        /*0060*/ 	.word	0xffffffff


	//   ....[14]....
        /*0064*/ 	.word	0xffffffff


	//   ....[15]....
        /*0068*/ 	.word	0xffffffff


	//   ....[16]....
        /*006c*/ 	.word	0xffffffff


	//   ....[17]....
        /*0070*/ 	.word	0xffffffff


	//   ....[18]....
        /*0074*/ 	.word	0xffffffff


	//   ....[19]....
        /*0078*/ 	.word	0xffffffff


	//   ....[20]....
        /*007c*/ 	.word	0xffffffff


	//   ....[21]....
        /*0080*/ 	.word	0xffffffff


	//   ....[22]....
        /*0084*/ 	.word	0xffffffff


	//   ....[23]....
        /*0088*/ 	.word	0xffffffff


	//   ....[24]....
        /*008c*/ 	.word	0xffffffff


	//   ....[25]....
        /*0090*/ 	.word	0xffffffff


	//   ....[26]....
        /*0094*/ 	.word	0xffffffff


	//   ....[27]....
        /*0098*/ 	.word	0xffffffff


	//   ....[28]....
        /*009c*/ 	.word	0xffffffff


	//   ....[29]....
        /*00a0*/ 	.word	0xffffffff


	//   ....[30]....
        /*00a4*/ 	.word	0xffffffff


	//   ....[31]....
        /*00a8*/ 	.word	0xffffffff


	//   ....[32]....
        /*00ac*/ 	.word	0xffffffff


	//   ....[33]....
        /*00b0*/ 	.word	0xffffffff


	//   ....[34]....
        /*00b4*/ 	.word	0xffffffff


	//   ....[35]....
        /*00b8*/ 	.word	0xffffffff


	//   ....[36]....
        /*00bc*/ 	.word	0xffffffff


	//   ....[37]....
        /*00c0*/ 	.word	0xffffffff


	//   ....[38]....
        /*00c4*/ 	.word	0xffffffff


	//   ....[39]....
        /*00c8*/ 	.word	0xffffffff


	//   ....[40]....
        /*00cc*/ 	.word	0xffffffff


	//   ....[41]....
        /*00d0*/ 	.word	0xffffffff


	//   ....[42]....
        /*00d4*/ 	.word	0xffffffff


	//   ....[43]....
        /*00d8*/ 	.word	0xffffffff


	//   ....[44]....
        /*00dc*/ 	.word	0xffffffff


	//   ....[45]....
        /*00e0*/ 	.word	0xffffffff


	//   ....[46]....
        /*00e4*/ 	.word	0xffffffff


	//   ....[47]....
        /*00e8*/ 	.word	0xffffffff


	//   ....[48]....
        /*00ec*/ 	.word	0xffffffff


	//   ....[49]....
        /*00f0*/ 	.word	0xffffffff


	//   ....[50]....
        /*00f4*/ 	.word	0xffffffff


	//   ....[51]....
        /*00f8*/ 	.word	0xffffffff


	//   ....[52]....
        /*00fc*/ 	.word	0xffffffff


	//   ....[53]....
        /*0100*/ 	.word	0xffffffff


	//   ....[54]....
        /*0104*/ 	.word	0xffffffff


	//   ....[55]....
        /*0108*/ 	.word	0xffffffff


	//   ....[56]....
        /*010c*/ 	.word	0xffffffff


	//   ....[57]....
        /*0110*/ 	.word	0xffffffff


	//   ....[58]....
        /*0114*/ 	.word	0xffffffff


	//   ....[59]....
        /*0118*/ 	.word	0x050000ca


	//   ....[60]....
        /*011c*/ 	.word	0x050000ca


	//   ....[61]....
        /*0120*/ 	.word	0x050000ca


	//   ....[62]....
        /*0124*/ 	.word	0x050000ca


	//   ....[63]....
        /*0128*/ 	.word	0x050000ca


	//   ....[64]....
        /*012c*/ 	.word	0x050000ca


	//   ....[65]....
        /*0130*/ 	.word	0x050000ca


	//   ....[66]....
        /*0134*/ 	.word	0x050000ca


	//   ....[67]....
        /*0138*/ 	.word	0x050000ca


	//   ....[68]....
        /*013c*/ 	.word	0x050000ca


	//   ....[69]....
        /*0140*/ 	.word	0x050000ca


	//   ....[70]....
        /*0144*/ 	.word	0x050000ca


	//   ....[71]....
        /*0148*/ 	.word	0x050000ca


	//   ....[72]....
        /*014c*/ 	.word	0x050000ca


	//   ....[73]....
        /*0150*/ 	.word	0x050000ca


	//   ....[74]....
        /*0154*/ 	.word	0x050000ca


	//   ....[75]....
        /*0158*/ 	.word	0x050000ca


	//   ....[76]....
        /*015c*/ 	.word	0x050000ca


	//   ....[77]....
        /*0160*/ 	.word	0x050000ca


	//   ....[78]....
        /*0164*/ 	.word	0x050000ca


	//   ....[79]....
        /*0168*/ 	.word	0x050000ca


	//   ....[80]....
        /*016c*/ 	.word	0x050000ca


	//   ....[81]....
        /*0170*/ 	.word	0x050000ca


	//   ....[82]....
        /*0174*/ 	.word	0x050000ca


	//   ....[83]....
        /*0178*/ 	.word	0x050000ca


	//   ....[84]....
        /*017c*/ 	.word	0x050000ca


	//   ....[85]....
        /*0180*/ 	.word	0x050000ca


	//   ....[86]....
        /*0184*/ 	.word	0x050000ca


	//   ....[87]....
        /*0188*/ 	.word	0x050000ca


	//   ....[88]....
        /*018c*/ 	.word	0x050000ca


	//   ....[89]....
        /*0190*/ 	.word	0x050000ca


	//   ....[90]....
        /*0194*/ 	.word	0x050000ca


	//----- nvinfo : EIATTR_COOP_GROUP_INSTR_OFFSETS
	.align		4
.L_1691:
        /*0198*/ 	.byte	0x04, 0x28
        /*019a*/ 	.short	(.L_1693 - .L_1692)


	//   ....[0]....
.L_1692:
        /*019c*/ 	.word	0x00001280


	//   ....[1]....
        /*01a0*/ 	.word	0x00001710


	//   ....[2]....
        /*01a4*/ 	.word	0x00001c10


	//   ....[3]....
        /*01a8*/ 	.word	0x00002010


	//   ....[4]....
        /*01ac*/ 	.word	0x000026a0


	//   ....[5]....
        /*01b0*/ 	.word	0x00002f30


	//   ....[6]....
        /*01b4*/ 	.word	0x000037c0


	//   ....[7]....
        /*01b8*/ 	.word	0x00004a70


	//   ....[8]....
        /*01bc*/ 	.word	0x00004a80


	//   ....[9]....
        /*01c0*/ 	.word	0x00004ac0


	//   ....[10]....
        /*01c4*/ 	.word	0x00004ad0


	//   ....[11]....
        /*01c8*/ 	.word	0x00004b10


	//   ....[12]....
        /*01cc*/ 	.word	0x00004b20


	//   ....[13]....
        /*01d0*/ 	.word	0x00004b60


	//   ....[14]....
        /*01d4*/ 	.word	0x00004b70


	//   ....[15]....
        /*01d8*/ 	.word	0x00004bb0


	//   ....[16]....
        /*01dc*/ 	.word	0x00004bc0


	//   ....[17]....
        /*01e0*/ 	.word	0x00004c70


	//   ....[18]....
        /*01e4*/ 	.word	0x00004c80


	//   ....[19]....
        /*01e8*/ 	.word	0x00004c90


	//   ....[20]....
        /*01ec*/ 	.word	0x00004ca0


	//   ....[21]....
        /*01f0*/ 	.word	0x00005110


	//   ....[22]....
        /*01f4*/ 	.word	0x00005140


	//   ....[23]....
        /*01f8*/ 	.word	0x00005150


	//   ....[24]....
        /*01fc*/ 	.word	0x000051a0


	//   ....[25]....
        /*0200*/ 	.word	0x000051c0


	//   ....[26]....
        /*0204*/ 	.word	0x00005210


	//   ....[27]....
        /*0208*/ 	.word	0x00005230


	//   ....[28]....
        /*020c*/ 	.word	0x00005240


	//   ....[29]....
        /*0210*/ 	.word	0x00005290


	//   ....[30]....
        /*0214*/ 	.word	0x000052b0


	//   ....[31]....
        /*0218*/ 	.word	0x00005300


	//   ....[32]....
        /*021c*/ 	.word	0x00005320


	//   ....[33]....
        /*0220*/ 	.word	0x00005370


	//   ....[34]....
        /*0224*/ 	.word	0x00005390


	//   ....[35]....
        /*0228*/ 	.word	0x000053a0


	//   ....[36]....
        /*022c*/ 	.word	0x000053b0


	//   ....[37]....
        /*0230*/ 	.word	0x00005990


	//   ....[38]....
        /*0234*/ 	.word	0x00005a80


	//   ....[39]....
        /*0238*/ 	.word	0x00005b20


	//   ....[40]....
        /*023c*/ 	.word	0x00005b40


	//   ....[41]....
        /*0240*/ 	.word	0x00005b80


	//   ....[42]....
        /*0244*/ 	.word	0x00005ba0


	//   ....[43]....
        /*0248*/ 	.word	0x00005c10


	//   ....[44]....
        /*024c*/ 	.word	0x00005d00


	//   ....[45]....
        /*0250*/ 	.word	0x00005d80


	//   ....[46]....
        /*0254*/ 	.word	0x00005ed0


	//   ....[47]....
        /*0258*/ 	.word	0x00006610


	//   ....[48]....
        /*025c*/ 	.word	0x00006aa0


	//   ....[49]....
        /*0260*/ 	.word	0x00006e60


	//   ....[50]....
        /*0264*/ 	.word	0x00006eb0


	//   ....[51]....
        /*0268*/ 	.word	0x00006f10


	//   ....[52]....
        /*026c*/ 	.word	0x00006f60


	//   ....[53]....
        /*0270*/ 	.word	0x00006f80


	//   ....[54]....
        /*0274*/ 	.word	0x000070f0


	//   ....[55]....
        /*0278*/ 	.word	0x00007120


	//   ....[56]....
        /*027c*/ 	.word	0x00007180


	//   ....[57]....
        /*0280*/ 	.word	0x000071e0


	//   ....[58]....
        /*0284*/ 	.word	0x00007200


	//   ....[59]....
        /*0288*/ 	.word	0x00007860


	//   ....[60]....
        /*028c*/ 	.word	0x000078b0


	//   ....[61]....
        /*0290*/ 	.word	0x00007930


	//   ....[62]....
        /*0294*/ 	.word	0x00007980


	//   ....[63]....
        /*0298*/ 	.word	0x00007a00


	//   ....[64]....
        /*029c*/ 	.word	0x00007a50


	//   ....[65]....
        /*02a0*/ 	.word	0x00007ad0


	//   ....[66]....
        /*02a4*/ 	.word	0x00007b20


	//   ....[67]....
        /*02a8*/ 	.word	0x00007ba0


	//   ....[68]....
        /*02ac*/ 	.word	0x00007bf0


	//   ....[69]....
        /*02b0*/ 	.word	0x00007c80


	//   ....[70]....
        /*02b4*/ 	.word	0x00007d20


	//   ....[71]....
        /*02b8*/ 	.word	0x00007dc0


	//   ....[72]....
        /*02bc*/ 	.word	0x00007e80


	//   ....[73]....
        /*02c0*/ 	.word	0x00007eb0


	//   ....[74]....
        /*02c4*/ 	.word	0x00007f10


	//   ....[75]....
        /*02c8*/ 	.word	0x00007fc0


	//   ....[76]....
        /*02cc*/ 	.word	0x00008020


	//   ....[77]....
        /*02d0*/ 	.word	0x000080c0


	//   ....[78]....
        /*02d4*/ 	.word	0x00008110


	//   ....[79]....
        /*02d8*/ 	.word	0x000081b0


	//   ....[80]....
        /*02dc*/ 	.word	0x00008200


	//   ....[81]....
        /*02e0*/ 	.word	0x000082b0


	//   ....[82]....
        /*02e4*/ 	.word	0x00008300


	//   ....[83]....
        /*02e8*/ 	.word	0x000083b0


	//   ....[84]....
        /*02ec*/ 	.word	0x00008400


	//   ....[85]....
        /*02f0*/ 	.word	0x000084b0


	//   ....[86]....
        /*02f4*/ 	.word	0x00008510


	//   ....[87]....
        /*02f8*/ 	.word	0x00008540


	//   ....[88]....
        /*02fc*/ 	.word	0x000085c0


	//   ....[89]....
        /*0300*/ 	.word	0x000085f0


	//   ....[90]....
        /*0304*/ 	.word	0x00008660


	//----- nvinfo : EIATTR_VRC_CTA_INIT_COUNT
	.align		4
.L_1693:
        /*0308*/ 	.byte	0x02, 0x4a
	.zero		1
	.zero		1


	//----- nvinfo : EIATTR_EXIT_INSTR_OFFSETS
	.align		4
        /*030c*/ 	.byte	0x04, 0x1c
        /*030e*/ 	.short	(.L_1695 - .L_1694)


	//   ....[0]....
.L_1694:
        /*0310*/ 	.word	0x00007310


	//   ....[1]....
        /*0314*/ 	.word	0x00007800


	//----- nvinfo : EIATTR_MAX_THREADS
	.align		4
.L_1695:
        /*0318*/ 	.byte	0x04, 0x05
        /*031a*/ 	.short	(.L_1697 - .L_1696)
.L_1696:
        /*031c*/ 	.word	0x00000040
        /*0320*/ 	.word	0x00000001
        /*0324*/ 	.word	0x00000001


	//----- nvinfo : EIATTR_CRS_STACK_SIZE
	.align		4
.L_1697:
        /*0328*/ 	.byte	0x04, 0x1e
        /*032a*/ 	.short	(.L_1699 - .L_1698)
.L_1698:
        /*032c*/ 	.word	0x00000000


	//----- nvinfo : EIATTR_CBANK_PARAM_SIZE
	.align		4
.L_1699:
        /*0330*/ 	.byte	0x03, 0x19
        /*0332*/ 	.short	0x01f0


	//----- nvinfo : EIATTR_PARAM_CBANK
	.align		4
        /*0334*/ 	.byte	0x04, 0x0a
        /*0336*/ 	.short	(.L_1701 - .L_1700)
	.align		4
.L_1700:
        /*0338*/ 	.word	index@(.nv.constant0._Z25selective_scan_bwd_kernelI32Selective_Scan_bwd_kernel_traitsILi64ELi16ELb0ELb0ELb0ELb0ELb1EffEEv12SSMParamsBwd)
        /*033c*/ 	.short	0x0380
        /*033e*/ 	.short	0x01f0


	//----- nvinfo : EIATTR_SW_WAR
	.align		4
.L_1701:
        /*0340*/ 	.byte	0x04, 0x36
        /*0342*/ 	.short	(.L_1703 - .L_1702)
.L_1702:
        /*0344*/ 	.word	0x00000008
.L_1703:


//--------------------- .nv.info._Z25selective_scan_bwd_kernelI32Selective_Scan_bwd_kernel_traitsILi64ELi16ELb0ELb0ELb0ELb1ELb0EffEEv12SSMParamsBwd --------------------------
	.section	.nv.info._Z25selective_scan_bwd_kernelI32Selective_Scan_bwd_kernel_traitsILi64ELi16ELb0ELb0ELb0ELb1ELb0EffEEv12SSMParamsBwd,"",@"SHT_CUDA_INFO"
	.sectionflags	@""
	.align	4


	//----- nvinfo : EIATTR_CUDA_API_VERSION
	.align		4
        /*0000*/ 	.byte	0x04, 0x37
        /*0002*/ 	.short	(.L_1705 - .L_1704)
.L_1704:
        /*0004*/ 	.word	0x00000082


	//----- nvinfo : EIATTR_KPARAM_INFO
	.align		4
.L_1705:
        /*0008*/ 	.byte	0x04, 0x17
        /*000a*/ 	.short	(.L_1707 - .L_1706)
.L_1706:
        /*000c*/ 	.word	0x00000000
        /*0010*/ 	.short	0x0000
        /*0012*/ 	.short	0x0000
        /*0014*/ 	.byte	0x00, 0xf0, 0xc1, 0x07


	//----- nvinfo : EIATTR_SPARSE_MMA_MASK
	.align		4
.L_1707:
        /*0018*/ 	.byte	0x03, 0x50
        /*001a*/ 	.short	0x0000


	//----- nvinfo : EIATTR_MAXREG_COUNT
	.align		4
        /*001c*/ 	.byte	0x03, 0x1b
        /*001e*/ 	.short	0x00ff


	//----- nvinfo : EIATTR_NUM_BARRIERS
	.align		4
        /*0020*/ 	.byte	0x02, 0x4c
        /*0022*/ 	.byte	0x01
	.zero		1


	//----- nvinfo : EIATTR_MERCURY_ISA_VERSION
	.align		4
        /*0024*/ 	.byte	0x03, 0x5f
        /*0026*/ 	.short	0x0101


	//----- nvinfo : EIATTR_COOP_GROUP_MASK_REGIDS
	.align		4
        /*0028*/ 	.byte	0x04, 0x29
        /*002a*/ 	.short	(.L_1709 - .L_1708)


	//   ....[0]....
.L_1708:
        /*002c*/ 	.word	0xffffffff


	//   ....[1]....
        /*0030*/ 	.word	0xffffffff


	//   ....[2]....
        /*0034*/ 	.word	0xffffffff


	//   ....[3]....
        /*0038*/ 	.word	0xffffffff


	//   ....[4]....
        /*003c*/ 	.word	0xffffffff


	//   ....[5]....
        /*0040*/ 	.word	0xffffffff


	//   ....[6]....
        /*0044*/ 	.word	0xffffffff


	//   ....[7]....
        /*0048*/ 	.word	0xffffffff


	//   ....[8]....
        /*004c*/ 	.word	0xffffffff


	//   ....[9]....
        /*0050*/ 	.word	0xffffffff


	//   ....[10]....
        /*0054*/ 	.word	0xffffffff


	//   ....[11]....
        /*0058*/ 	.word	0xffffffff


	//   ....[12]....
        /*005c*/ 	.word	0xffffffff


	//   ....[13]....
        /*0060*/ 	.word	0xffffffff


	//   ....[14]....
        /*0064*/ 	.word	0xffffffff


	//   ....[15]....
        /*0068*/ 	.word	0xffffffff


	//   ....[16]....
        /*006c*/ 	.word	0xffffffff


	//   ....[17]....
        /*0070*/ 	.word	0xffffffff


	//   ....[18]....
        /*0074*/ 	.word	0xffffffff


	//   ....[19]....
        /*0078*/ 	.word	0xffffffff


	//   ....[20]....
        /*007c*/ 	.word	0xffffffff


	//   ....[21]....
        /*0080*/ 	.word	0xffffffff


	//   ....[22]....
        /*0084*/ 	.word	0xffffffff


	//   ....[23]....
        /*0088*/ 	.word	0xffffffff


	//   ....[24]....
        /*008c*/ 	.word	0xffffffff


	//   ....[25]....
        /*0090*/ 	.word	0xffffffff


	//   ....[26]....
        /*0094*/ 	.word	0xffffffff


	//   ....[27]....
        /*0098*/ 	.word	0xffffffff


	//   ....[28]....
        /*009c*/ 	.word	0xffffffff


	//   ....[29]....
        /*00a0*/ 	.word	0xffffffff


	//   ....[30]....
        /*00a4*/ 	.word	0xffffffff


	//   ....[31]....
        /*00a8*/ 	.word	0xffffffff


	//   ....[32]....
        /*00ac*/ 	.word	0xffffffff


	//   ....[33]....
        /*00b0*/ 	.word	0xffffffff


	//   ....[34]....
        /*00b4*/ 	.word	0xffffffff


	//   ....[35]....
        /*00b8*/ 	.word	0xffffffff


	//   ....[36]....
        /*00bc*/ 	.word	0xffffffff


	//   ....[37]....
        /*00c0*/ 	.word	0xffffffff


	//   ....[38]....
        /*00c4*/ 	.word	0xffffffff


	//   ....[39]....
        /*00c8*/ 	.word	0xffffffff


	//   ....[40]....
        /*00cc*/ 	.word	0xffffffff


	//   ....[41]....
        /*00d0*/ 	.word	0xffffffff


	//   ....[42]....
        /*00d4*/ 	.word	0xffffffff


	//   ....[43]....
        /*00d8*/ 	.word	0xffffffff


	//   ....[44]....
        /*00dc*/ 	.word	0xffffffff


	//   ....[45]....
        /*00e0*/ 	.word	0xffffffff


	//   ....[46]....
        /*00e4*/ 	.word	0xffffffff


	//   ....[47]....
        /*00e8*/ 	.word	0xffffffff


	//   ....[48]....
        /*00ec*/ 	.word	0xffffffff


	//   ....[49]....
        /*00f0*/ 	.word	0xffffffff


	//   ....[50]....
        /*00f4*/ 	.word	0xffffffff


	//   ....[51]....
        /*00f8*/ 	.word	0xffffffff


	//   ....[52]....
        /*00fc*/ 	.word	0xffffffff


	//   ....[53]....
        /*0100*/ 	.word	0xffffffff


	//   ....[54]....
        /*0104*/ 	.word	0xffffffff


	//   ....[55]....
        /*0108*/ 	.word	0xffffffff


	//   ....[56]....
        /*010c*/ 	.word	0x050000cc


	//   ....[57]....
        /*0110*/ 	.word	0x050000cc


	//   ....[58]....
        /*0114*/ 	.word	0x050000cc


	//   ....[59]....
        /*0118*/ 	.word	0x050000cc


	//   ....[60]....
        /*011c*/ 	.word	0x050000cc


	//   ....[61]....
        /*0120*/ 	.word	0x050000cc


	//   ....[62]....
        /*0124*/ 	.word	0x050000cc


	//   ....[63]....
        /*0128*/ 	.word	0x050000cc


	//   ....[64]....
        /*012c*/ 	.word	0x050000cc


	//   ....[65]....
        /*0130*/ 	.word	0x050000cc


	//   ....[66]....
        /*0134*/ 	.word	0x050000cc


	//   ....[67]....
        /*0138*/ 	.word	0x050000cc


	//   ....[68]....
        /*013c*/ 	.word	0x050000cc


	//   ....[69]....
        /*0140*/ 	.word	0x050000cc


	//   ....[70]....
        /*0144*/ 	.word	0x050000cc


	//   ....[71]....
        /*0148*/ 	.word	0x050000cc


	//   ....[72]....
        /*014c*/ 	.word	0x050000cc


	//   ....[73]....
        /*0150*/ 	.word	0x050000cc


	//   ....[74]....
        /*0154*/ 	.word	0x050000cc


	//   ....[75]....
        /*0158*/ 	.word	0x050000cc


	//   ....[76]....
        /*015c*/ 	.word	0x050000cc


	//   ....[77]....
        /*0160*/ 	.word	0x050000cc


	//   ....[78]....
        /*0164*/ 	.word	0x050000cc


	//   ....[79]....
        /*0168*/ 	.word	0x050000cc


	//   ....[80]....
        /*016c*/ 	.word	0x050000cc


	//   ....[81]....
        /*0170*/ 	.word	0x050000cc


	//   ....[82]....
        /*0174*/ 	.word	0x050000cc


	//   ....[83]....
        /*0178*/ 	.word	0x050000cc


	//   ....[84]....
        /*017c*/ 	.word	0x050000cc


	//   ....[85]....
        /*0180*/ 	.word	0x050000cc


	//   ....[86]....
        /*0184*/ 	.word	0x050000cc


	//   ....[87]....
        /*0188*/ 	.word	0x050000cc


	//----- nvinfo : EIATTR_COOP_GROUP_INSTR_OFFSETS
	.align		4
.L_1709:
        /*018c*/ 	.byte	0x04, 0x28
        /*018e*/ 	.short	(.L_1711 - .L_1710)


	//   ....[0]....
.L_1710:
        /*0190*/ 	.word	0x00001040


	//   ....[1]....
        /*0194*/ 	.word	0x000014b0


	//   ....[2]....
        /*0198*/ 	.word	0x000019f0


	//   ....[3]....
        /*019c*/ 	.word	0x00004b70


	//   ....[4]....
        /*01a0*/ 	.word	0x00004b80


	//   ....[5]....
        /*01a4*/ 	.word	0x00004bc0


	//   ....[6]....
        /*01a8*/ 	.word	0x00004bd0


	//   ....[7]....
        /*01ac*/ 	.word	0x00004c10


	//   ....[8]....
        /*01b0*/ 	.word	0x00004c20


	//   ....[9]....
        /*01b4*/ 	.word	0x00004c60


	//   ....[10]....
        /*01b8*/ 	.word	0x00004c70


	//   ....[11]....
        /*01bc*/ 	.word	0x00004cb0


	//   ....[12]....
        /*01c0*/ 	.word	0x00004cc0


	//   ....[13]....
        /*01c4*/ 	.word	0x00004d70


	//   ....[14]....
        /*01c8*/ 	.word	0x00004d80


	//   ....[15]....
        /*01cc*/ 	.word	0x00004d90


	//   ....[16]....
        /*01d0*/ 	.word	0x00004da0


	//   ....[17]....
        /*01d4*/ 	.word	0x00005210


	//   ....[18]....
        /*01d8*/ 	.word	0x00005240


	//   ....[19]....
        /*01dc*/ 	.word	0x00005250


	//   ....[20]....
        /*01e0*/ 	.word	0x000052a0


	//   ....[21]....
        /*01e4*/ 	.word	0x000052c0


	//   ....[22]....
        /*01e8*/ 	.word	0x00005310


	//   ....[23]....
        /*01ec*/ 	.word	0x00005330


	//   ....[24]....
        /*01f0*/ 	.word	0x00005340


	//   ....[25]....
        /*01f4*/ 	.word	0x00005390


	//   ....[26]....
        /*01f8*/ 	.word	0x000053b0


	//   ....[27]....
        /*01fc*/ 	.word	0x00005400


	//   ....[28]....
        /*0200*/ 	.word	0x00005420


	//   ....[29]....
        /*0204*/ 	.word	0x00005470


	//   ....[30]....
        /*0208*/ 	.word	0x00005490


	//   ....[31]....
        /*020c*/ 	.word	0x000054a0


	//   ....[32]....
        /*0210*/ 	.word	0x000054b0


	//   ....[33]....
        /*0214*/ 	.word	0x00005ab0


	//   ....[34]....
        /*0218*/ 	.word	0x00005ba0


	//   ....[35]....
        /*021c*/ 	.word	0x00005cb0


	//   ....[36]....
        /*0220*/ 	.word	0x00005cf0


	//   ....[37]....
        /*0224*/ 	.word	0x00005e10


	//   ....[38]....
        /*0228*/ 	.word	0x00005e30


	//   ....[39]....
        /*022c*/ 	.word	0x00005e60


	//   ....[40]....
        /*0230*/ 	.word	0x00005f40


	//   ....[41]....
        /*0234*/ 	.word	0x00005fa0


	//   ....[42]....
        /*0238*/ 	.word	0x00006070


	//   ....[43]....
        /*023c*/ 	.word	0x00006820


	//   ....[44]....
        /*0240*/ 	.word	0x000070a0


	//   ....[45]....
        /*0244*/ 	.word	0x00007750


	//   ....[46]....
        /*0248*/ 	.word	0x00007b50


	//   ....[47]....
        /*024c*/ 	.word	0x00007ba0


	//   ....[48]....
        /*0250*/ 	.word	0x00007c00


	//   ....[49]....
        /*0254*/ 	.word	0x00007c50


	//   ....[50]....
        /*0258*/ 	.word	0x00007c70


	//   ....[51]....
        /*025c*/ 	.word	0x00007de0


	//   ....[52]....
        /*0260*/ 	.word	0x00007e10


	//   ....[53]....
        /*0264*/ 	.word	0x00007e70


	//   ....[54]....
        /*0268*/ 	.word	0x00007ed0


	//   ....[55]....
        /*026c*/ 	.word	0x00007ef0


	//   ....[56]....
        /*0270*/ 	.word	0x00008550


	//   ....[57]....
        /*0274*/ 	.word	0x000085a0


	//   ....[58]....
        /*0278*/ 	.word	0x00008620


	//   ....[59]....
        /*027c*/ 	.word	0x00008670


	//   ....[60]....
        /*0280*/ 	.word	0x000086f0


	//   ....[61]....
        /*0284*/ 	.word	0x00008740


	//   ....[62]....
        /*0288*/ 	.word	0x000087c0


	//   ....[63]....
        /*028c*/ 	.word	0x00008810


	//   ....[64]....
        /*0290*/ 	.word	0x00008890


	//   ....[65]....
        /*0294*/ 	.word	0x000088e0


	//   ....[66]....
        /*0298*/ 	.word	0x00008970


	//   ....[67]....
        /*029c*/ 	.word	0x00008a10


	//   ....[68]....
        /*02a0*/ 	.word	0x00008ab0


	//   ....[69]....
        /*02a4*/ 	.word	0x00008b70


	//   ....[70]....
        /*02a8*/ 	.word	0x00008ba0


	//   ....[71]....
        /*02ac*/ 	.word	0x00008c00


	//   ....[72]....
        /*02b0*/ 	.word	0x00008cb0


	//   ....[73]....
        /*02b4*/ 	.word	0x00008d10


	//   ....[74]....
        /*02b8*/ 	.word	0x00008db0


	//   ....[75]....
        /*02bc*/ 	.word	0x00008e00


	//   ....[76]....
        /*02c0*/ 	.word	0x00008ea0


	//   ....[77]....
        /*02c4*/ 	.word	0x00008ef0


	//   ....[78]....
        /*02c8*/ 	.word	0x00008fa0


	//   ....[79]....
        /*02cc*/ 	.word	0x00008ff0


	//   ....[80]....
        /*02d0*/ 	.word	0x000090a0


	//   ....[81]....
        /*02d4*/ 	.word	0x000090f0


	//   ....[82]....
        /*02d8*/ 	.word	0x000091a0


	//   ....[83]....
        /*02dc*/ 	.word	0x00009200


	//   ....[84]....
        /*02e0*/ 	.word	0x00009230


	//   ....[85]....
        /*02e4*/ 	.word	0x000092b0


	//   ....[86]....
        /*02e8*/ 	.word	0x000092e0


	//   ....[87]....
        /*02ec*/ 	.word	0x00009350


	//----- nvinfo : EIATTR_VRC_CTA_INIT_COUNT
	.align		4
.L_1711:
        /*02f0*/ 	.byte	0x02, 0x4a
	.zero		1
	.zero		1


	//----- nvinfo : EIATTR_EXIT_INSTR_OFFSETS
	.align		4
        /*02f4*/ 	.byte	0x04, 0x1c
        /*02f6*/ 	.short	(.L_1713 - .L_1712)


	//   ....[0]....
.L_1712:
        /*02f8*/ 	.word	0x00008000


	//   ....[1]....
        /*02fc*/ 	.word	0x000084f0


	//----- nvinfo : EIATTR_MAX_THREADS
	.align		4
.L_1713:
        /*0300*/ 	.byte	0x04, 0x05
        /*0302*/ 	.short	(.L_1715 - .L_1714)
.L_1714:
        /*0304*/ 	.word	0x00000040
        /*0308*/ 	.word	0x00000001
        /*030c*/ 	.word	0x00000001


	//----- nvinfo : EIATTR_CRS_STACK_SIZE
	.align		4
.L_1715:
        /*0310*/ 	.byte	0x04, 0x1e
        /*0312*/ 	.short	(.L_1717 - .L_1716)
.L_1716:
        /*0314*/ 	.word	0x00000000


	//----- nvinfo : EIATTR_CBANK_PARAM_SIZE
	.align		4
.L_1717:
        /*0318*/ 	.byte	0x03, 0x19
        /*031a*/ 	.short	0x01f0


	//----- nvinfo : EIATTR_PARAM_CBANK
	.align		4
        /*031c*/ 	.byte	0x04, 0x0a
        /*031e*/ 	.short	(.L_1719 - .L_1718)
	.align		4
.L_1718:
        /*0320*/ 	.word	index@(.nv.constant0._Z25selective_scan_bwd_kernelI32Selective_Scan_bwd_kernel_traitsILi64ELi16ELb0ELb0ELb0ELb1ELb0EffEEv12SSMParamsBwd)
        /*0324*/ 	.short	0x0380
        /*0326*/ 	.short	0x01f0


	//----- nvinfo : EIATTR_SW_WAR
	.align		4
.L_1719:
        /*0328*/ 	.byte	0x04, 0x36
        /*032a*/ 	.short	(.L_1721 - .L_1720)
.L_1720:
        /*032c*/ 	.word	0x00000008
.L_1721:


//--------------------- .nv.info._Z25selective_scan_bwd_kernelI32Selective_Scan_bwd_kernel_traitsILi64ELi16ELb0ELb0ELb0ELb1ELb1EffEEv12SSMParamsBwd --------------------------
	.section	.nv.info._Z25selective_scan_bwd_kernelI32Selective_Scan_bwd_kernel_traitsILi64ELi16ELb0ELb0ELb0ELb1ELb1EffEEv12SSMParamsBwd,"",@"SHT_CUDA_INFO"
	.sectionflags	@""
	.align	4


	//----- nvinfo : EIATTR_CUDA_API_VERSION
	.align		4
        /*0000*/ 	.byte	0x04, 0x37
        /*0002*/ 	.short	(.L_1723 - .L_1722)
.L_1722:
        /*0004*/ 	.word	0x00000082


	//----- nvinfo : EIATTR_KPARAM_INFO
	.align		4
.L_1723:
        /*0008*/ 	.byte	0x04, 0x17
        /*000a*/ 	.short	(.L_1725 - .L_1724)
.L_1724:
        /*000c*/ 	.word	0x00000000
        /*0010*/ 	.short	0x0000
        /*0012*/ 	.short	0x0000
        /*0014*/ 	.byte	0x00, 0xf0, 0xc1, 0x07


	//----- nvinfo : EIATTR_SPARSE_MMA_MASK
	.align		4
.L_1725:
        /*0018*/ 	.byte	0x03, 0x50
        /*001a*/ 	.short	0x0000


	//----- nvinfo : EIATTR_MAXREG_COUNT
	.align		4
        /*001c*/ 	.byte	0x03, 0x1b
        /*001e*/ 	.short	0x00ff


	//----- nvinfo : EIATTR_NUM_BARRIERS
	.align		4
        /*0020*/ 	.byte	0x02, 0x4c
        /*0022*/ 	.byte	0x01
	.zero		1


	//----- nvinfo : EIATTR_MERCURY_ISA_VERSION
	.align		4
        /*0024*/ 	.byte	0x03, 0x5f
        /*0026*/ 	.short	0x0101


	//----- nvinfo : EIATTR_COOP_GROUP_MASK_REGIDS
	.align		4
        /*0028*/ 	.byte	0x04, 0x29
        /*002a*/ 	.short	(.L_1727 - .L_1726)


	//   ....[0]....
.L_1726:
        /*002c*/ 	.word	0xffffffff


	//   ....[1]....
        /*0030*/ 	.word	0xffffffff


	//   ....[2]....
        /*0034*/ 	.word	0xffffffff


	//   ....[3]....
        /*0038*/ 	.word	0xffffffff


	//   ....[4]....
        /*003c*/ 	.word	0xffffffff


	//   ....[5]....
        /*0040*/ 	.word	0xffffffff


	//   ....[6]....
        /*0044*/ 	.word	0xffffffff


	//   ....[7]....
        /*0048*/ 	.word	0xffffffff


	//   ....[8]....
        /*004c*/ 	.word	0xffffffff


	//   ....[9]....
        /*0050*/ 	.word	0xffffffff


	//   ....[10]....
        /*0054*/ 	.word	0xffffffff


	//   ....[11]....
        /*0058*/ 	.word	0xffffffff


	//   ....[12]....
        /*005c*/ 	.word	0xffffffff


	//   ....[13]....
        /*0060*/ 	.word	0xffffffff


	//   ....[14]....
        /*0064*/ 	.word	0xffffffff


	//   ....[15]....
        /*0068*/ 	.word	0xffffffff


	//   ....[16]....
        /*006c*/ 	.word	0xffffffff


	//   ....[17]....
        /*0070*/ 	.word	0xffffffff


	//   ....[18]....
        /*0074*/ 	.word	0xffffffff


	//   ....[19]....
        /*0078*/ 	.word	0xffffffff


	//   ....[20]....
        /*007c*/ 	.word	0xffffffff


	//   ....[21]....
        /*0080*/ 	.word	0xffffffff


	//   ....[22]....
        /*0084*/ 	.word	0xffffffff


	//   ....[23]....
        /*0088*/ 	.word	0xffffffff


	//   ....[24]....
        /*008c*/ 	.word	0xffffffff


	//   ....[25]....
        /*0090*/ 	.word	0xffffffff


	//   ....[26]....
        /*0094*/ 	.word	0xffffffff


	//   ....[27]....
        /*0098*/ 	.word	0xffffffff


	//   ....[28]....
        /*009c*/ 	.word	0xffffffff


	//   ....[29]....
        /*00a0*/ 	.word	0xffffffff


	//   ....[30]....
        /*00a4*/ 	.word	0xffffffff


	//   ....[31]....
        /*00a8*/ 	.word	0xffffffff


	//   ....[32]....
        /*00ac*/ 	.word	0xffffffff


	//   ....[33]....
        /*00b0*/ 	.word	0xffffffff


	//   ....[34]....
        /*00b4*/ 	.word	0xffffffff


	//   ....[35]....
        /*00b8*/ 	.word	0xffffffff


	//   ....[36]....
        /*00bc*/ 	.word	0xffffffff


	//   ....[37]....
        /*00c0*/ 	.word	0xffffffff


	//   ....[38]....
        /*00c4*/ 	.word	0xffffffff


	//   ....[39]....
        /*00c8*/ 	.word	0xffffffff


	//   ....[40]....
        /*00cc*/ 	.word	0xffffffff


	//   ....[41]....
        /*00d0*/ 	.word	0xffffffff


	//   ....[42]....
        /*00d4*/ 	.word	0xffffffff


	//   ....[43]....
        /*00d8*/ 	.word	0xffffffff


	//   ....[44]....
        /*00dc*/ 	.word	0xffffffff


	//   ....[45]....
        /*00e0*/ 	.word	0xffffffff


	//   ....[46]....
        /*00e4*/ 	.word	0xffffffff


	//   ....[47]....
        /*00e8*/ 	.word	0xffffffff


	//   ....[48]....
        /*00ec*/ 	.word	0xffffffff


	//   ....[49]....
        /*00f0*/ 	.word	0xffffffff


	//   ....[50]....
        /*00f4*/ 	.word	0xffffffff


	//   ....[51]....
        /*00f8*/ 	.word	0xffffffff


	//   ....[52]....
        /*00fc*/ 	.word	0xffffffff


	//   ....[53]....
        /*0100*/ 	.word	0xffffffff


	//   ....[54]....
        /*0104*/ 	.word	0xffffffff


	//   ....[55]....
        /*0108*/ 	.word	0xffffffff


	//   ....[56]....
        /*010c*/ 	.word	0xffffffff


	//   ....[57]....
        /*0110*/ 	.word	0xffffffff


	//   ....[58]....
        /*0114*/ 	.word	0xffffffff


	//   ....[59]....
        /*0118*/ 	.word	0xffffffff


	//   ....[60]....
        /*011c*/ 	.word	0x05000006


	//   ....[61]....
        /*0120*/ 	.word	0x05000006


	//   ....[62]....
        /*0124*/ 	.word	0x05000006


	//   ....[63]....
        /*0128*/ 	.word	0x05000006


	//   ....[64]....
        /*012c*/ 	.word	0x05000006


	//   ....[65]....
        /*0130*/ 	.word	0x05000006


	//   ....[66]....
        /*0134*/ 	.word	0x05000006


	//   ....[67]....
        /*0138*/ 	.word	0x05000006


	//   ....[68]....
        /*013c*/ 	.word	0x05000006


	//   ....[69]....
        /*0140*/ 	.word	0x05000006


	//   ....[70]....
        /*0144*/ 	.word	0x05000006


	//   ....[71]....
        /*0148*/ 	.word	0x05000006


	//   ....[72]....
        /*014c*/ 	.word	0x05000006


	//   ....[73]....
        /*0150*/ 	.word	0x05000006


	//   ....[74]....
        /*0154*/ 	.word	0x05000006


	//   ....[75]....
        /*0158*/ 	.word	0x05000006


	//   ....[76]....
        /*015c*/ 	.word	0x05000006


	//   ....[77]....
        /*0160*/ 	.word	0x05000006


	//   ....[78]....
        /*0164*/ 	.word	0x05000006


	//   ....[79]....
        /*0168*/ 	.word	0x05000006


	//   ....[80]....
        /*016c*/ 	.word	0x05000006


	//   ....[81]....
        /*0170*/ 	.word	0x05000006


	//   ....[82]....
        /*0174*/ 	.word	0x05000006


	//   ....[83]....
        /*0178*/ 	.word	0x05000006


	//   ....[84]....
        /*017c*/ 	.word	0x05000006


	//   ....[85]....
        /*0180*/ 	.word	0x05000006


	//   ....[86]....
        /*0184*/ 	.word	0x05000006


	//   ....[87]....
        /*0188*/ 	.word	0x05000006


	//   ....[88]....
        /*018c*/ 	.word	0x05000006


	//   ....[89]....
        /*0190*/ 	.word	0x05000006


	//   ....[90]....
        /*0194*/ 	.word	0x05000006


	//   ....[91]....
        /*0198*/ 	.word	0x05000006


	//----- nvinfo : EIATTR_COOP_GROUP_INSTR_OFFSETS
	.align		4
.L_1727:
        /*019c*/ 	.byte	0x04, 0x28
        /*019e*/ 	.short	(.L_1729 - .L_1728)


	//   ....[0]....
.L_1728:
        /*01a0*/ 	.word	0x000010a0


	//   ....[1]....
        /*01a4*/ 	.word	0x00001630


	//   ....[2]....
        /*01a8*/ 	.word	0x00001be0


	//   ....[3]....
        /*01ac*/ 	.word	0x00004680


	//   ....[4]....
        /*01b0*/ 	.word	0x00004ce0


	//   ....[5]....
        /*01b4*/ 	.word	0x000055f0


	//   ....[6]....
        /*01b8*/ 	.word	0x00005f00


	//   ....[7]....
        /*01bc*/ 	.word	0x000070c0


	//   ....[8]....
        /*01c0*/ 	.word	0x000070d0


	//   ....[9]....
        /*01c4*/ 	.word	0x00007110


	//   ....[10]....
        /*01c8*/ 	.word	0x00007120


	//   ....[11]....
        /*01cc*/ 	.word	0x00007160


	//   ....[12]....
        /*01d0*/ 	.word	0x00007170


	//   ....[13]....
        /*01d4*/ 	.word	0x000071b0


	//   ....[14]....
        /*01d8*/ 	.word	0x000071c0


	//   ....[15]....
        /*01dc*/ 	.word	0x00007200


	//   ....[16]....
        /*01e0*/ 	.word	0x00007210


	//   ....[17]....
        /*01e4*/ 	.word	0x000072b0


	//   ....[18]....
        /*01e8*/ 	.word	0x000072c0


	//   ....[19]....
        /*01ec*/ 	.word	0x000072d0


	//   ....[20]....
        /*01f0*/ 	.word	0x000072e0


	//   ....[21]....
        /*01f4*/ 	.word	0x00007750


	//   ....[22]....
        /*01f8*/ 	.word	0x00007760


	//   ....[23]....
        /*01fc*/ 	.word	0x00007770


	//   ....[24]....
        /*0200*/ 	.word	0x000077c0


	//   ....[25]....
        /*0204*/ 	.word	0x000077e0


	//   ....[26]....
        /*0208*/ 	.word	0x00007830


	//   ....[27]....
        /*020c*/ 	.word	0x00007850


	//   ....[28]....
        /*0210*/ 	.word	0x000078a0


	//   ....[29]....
        /*0214*/ 	.word	0x000078c0


	//   ....[30]....
        /*0218*/ 	.word	0x00007910


	//   ....[31]....
        /*021c*/ 	.word	0x00007930


	//   ....[32]....
        /*0220*/ 	.word	0x00007980


	//   ....[33]....
        /*0224*/ 	.word	0x000079a0


	//   ....[34]....
        /*0228*/ 	.word	0x000079b0


	//   ....[35]....
        /*022c*/ 	.word	0x000079c0


	//   ....[36]....
        /*0230*/ 	.word	0x000079d0


	//   ....[37]....
        /*0234*/ 	.word	0x00008000


	//   ....[38]....
        /*0238*/ 	.word	0x00008110


	//   ....[39]....
        /*023c*/ 	.word	0x00008180


	//   ....[40]....
        /*0240*/ 	.word	0x000081c0


	//   ....[41]....
        /*0244*/ 	.word	0x00008200


	//   ....[42]....
        /*0248*/ 	.word	0x00008220


	//   ....[43]....
        /*024c*/ 	.word	0x00008260


	//   ....[44]....
        /*0250*/ 	.word	0x00008370


	//   ....[45]....
        /*0254*/ 	.word	0x00008420


	//   ....[46]....
        /*0258*/ 	.word	0x00008540


	//   ....[47]....
        /*025c*/ 	.word	0x00008cc0


	//   ....[48]....
        /*0260*/ 	.word	0x00009540


	//   ....[49]....
        /*0264*/ 	.word	0x00009c40


	//   ....[50]....
        /*0268*/ 	.word	0x0000a090


	//   ....[51]....
        /*026c*/ 	.word	0x0000a0d0


	//   ....[52]....
        /*0270*/ 	.word	0x0000a130


	//   ....[53]....
        /*0274*/ 	.word	0x0000a190


	//   ....[54]....
        /*0278*/ 	.word	0x0000a1b0


	//   ....[55]....
        /*027c*/ 	.word	0x0000a2d0


	//   ....[56]....
        /*0280*/ 	.word	0x0000a310


	//   ....[57]....
        /*0284*/ 	.word	0x0000a370


	//   ....[58]....
        /*0288*/ 	.word	0x0000a3c0


	//   ....[59]....
        /*028c*/ 	.word	0x0000a3e0


	//   ....[60]....
        /*0290*/ 	.word	0x0000a9c0


	//   ....[61]....
        /*0294*/ 	.word	0x0000aa10


	//   ....[62]....
        /*0298*/ 	.word	0x0000aa90


	//   ....[63]....
        /*029c*/ 	.word	0x0000aae0


	//   ....[64]....
        /*02a0*/ 	.word	0x0000ab60


	//   ....[65]....
        /*02a4*/ 	.word	0x0000abb0


	//   ....[66]....
        /*02a8*/ 	.word	0x0000ac30


	//   ....[67]....
        /*02ac*/ 	.word	0x0000ac80


	//   ....[68]....
        /*02b0*/ 	.word	0x0000ad00


	//   ....[69]....
        /*02b4*/ 	.word	0x0000ad50


	//   ....[70]....
        /*02b8*/ 	.word	0x0000ade0


	//   ....[71]....
        /*02bc*/ 	.word	0x0000ae80


	//   ....[72]....
        /*02c0*/ 	.word	0x0000af20


	//   ....[73]....
        /*02c4*/ 	.word	0x0000afe0


	//   ....[74]....
        /*02c8*/ 	.word	0x0000b010


	//   ....[75]....
        /*02cc*/ 	.word	0x0000b070


	//   ....[76]....
        /*02d0*/ 	.word	0x0000b120


	//   ....[77]....
        /*02d4*/ 	.word	0x0000b170


	//   ....[78]....
        /*02d8*/ 	.word	0x0000b210


	//   ....[79]....
        /*02dc*/ 	.word	0x0000b260


	//   ....[80]....
        /*02e0*/ 	.word	0x0000b300


	//   ....[81]....
        /*02e4*/ 	.word	0x0000b350


	//   ....[82]....
        /*02e8*/ 	.word	0x0000b3f0


	//   ....[83]....
        /*02ec*/ 	.word	0x0000b440


	//   ....[84]....
        /*02f0*/ 	.word	0x0000b4e0


	//   ....[85]....
        /*02f4*/ 	.word	0x0000b530


	//   ....[86]....
        /*02f8*/ 	.word	0x0000b5d0


	//   ....[87]....
        /*02fc*/ 	.word	0x0000b630


	//   ....[88]....
        /*0300*/ 	.word	0x0000b670


	//   ....[89]....
        /*0304*/ 	.word	0x0000b6f0


	//   ....[90]....
        /*0308*/ 	.word	0x0000b720


	//   ....[91]....
        /*030c*/ 	.word	0x0000b780


	//----- nvinfo : EIATTR_VRC_CTA_INIT_COUNT
	.align		4
.L_1729:
        /*0310*/ 	.byte	0x02, 0x4a
	.zero		1
	.zero		1


	//----- nvinfo : EIATTR_EXIT_INSTR_OFFSETS
	.align		4
        /*0314*/ 	.byte	0x04, 0x1c
        /*0316*/ 	.short	(.L_1731 - .L_1730)


	//   ....[0]....
.L_1730:
        /*0318*/ 	.word	0x0000a4d0


	//   ....[1]....
        /*031c*/ 	.word	0x0000a960


	//----- nvinfo : EIATTR_MAX_THREADS
	.align		4
.L_1731:
        /*0320*/ 	.byte	0x04, 0x05
        /*0322*/ 	.short	(.L_1733 - .L_1732)
.L_1732:
        /*0324*/ 	.word	0x00000040
        /*0328*/ 	.word	0x00000001
        /*032c*/ 	.word	0x00000001


	//----- nvinfo : EIATTR_CRS_STACK_SIZE
	.align		4
.L_1733:
        /*0330*/ 	.byte	0x04, 0x1e
        /*0332*/ 	.short	(.L_1735 - .L_1734)
.L_1734:
        /*0334*/ 	.word	0x00000000


	//----- nvinfo : EIATTR_CBANK_PARAM_SIZE
	.align		4
.L_1735:
        /*0338*/ 	.byte	0x03, 0x19
        /*033a*/ 	.short	0x01f0


	//----- nvinfo : EIATTR_PARAM_CBANK
	.align		4
        /*033c*/ 	.byte	0x04, 0x0a
        /*033e*/ 	.short	(.L_1737 - .L_1736)
	.align		4
.L_1736:
        /*0340*/ 	.word	index@(.nv.constant0._Z25selective_scan_bwd_kernelI32Selective_Scan_bwd_kernel_traitsILi64ELi16ELb0ELb0ELb0ELb1ELb1EffEEv12SSMParamsBwd)
        /*0344*/ 	.short	0x0380
        /*0346*/ 	.short	0x01f0


	//----- nvinfo : EIATTR_SW_WAR
	.align		4
.L_1737:
        /*0348*/ 	.byte	0x04, 0x36
        /*034a*/ 	.short	(.L_1739 - .L_1738)
.L_1738:
        /*034c*/ 	.word	0x00000008
.L_1739:


//--------------------- .nv.info._Z25selective_scan_bwd_kernelI32Selective_Scan_bwd_kernel_traitsILi64ELi16ELb0ELb0ELb1ELb0ELb0EffEEv12SSMParamsBwd --------------------------
	.section	.nv.info._Z25selective_scan_bwd_kernelI32Selective_Scan_bwd_kernel_traitsILi64ELi16ELb0ELb0ELb1ELb0ELb0EffEEv12SSMParamsBwd,"",@"SHT_CUDA_INFO"
	.sectionflags	@""
	.align	4


	//----- nvinfo : EIATTR_CUDA_API_VERSION
	.align		4
        /*0000*/ 	.byte	0x04, 0x37
        /*0002*/ 	.short	(.L_1741 - .L_1740)
.L_1740:
        /*0004*/ 	.word	0x00000082


	//----- nvinfo : EIATTR_KPARAM_INFO
	.align		4
.L_1741:
        /*0008*/ 	.byte	0x04, 0x17
        /*000a*/ 	.short	(.L_1743 - .L_1742)
.L_1742:
        /*000c*/ 	.word	0x00000000
        /*0010*/ 	.short	0x0000
        /*0012*/ 	.short	0x0000
        /*0014*/ 	.byte	0x00, 0xf0, 0xc1, 0x07


	//----- nvinfo : EIATTR_SPARSE_MMA_MASK
	.align		4
.L_1743:
        /*0018*/ 	.byte	0x03, 0x50
        /*001a*/ 	.short	0x0000


	//----- nvinfo : EIATTR_MAXREG_COUNT
	.align		4
        /*001c*/ 	.byte	0x03, 0x1b
        /*001e*/ 	.short	0x00ff


	//----- nvinfo : EIATTR_NUM_BARRIERS
	.align		4
        /*0020*/ 	.byte	0x02, 0x4c
        /*0022*/ 	.byte	0x01
	.zero		1


	//----- nvinfo : EIATTR_MERCURY_ISA_VERSION
	.align		4
        /*0024*/ 	.byte	0x03, 0x5f
        /*0026*/ 	.short	0x0101


	//----- nvinfo : EIATTR_INT_WARP_WIDE_INSTR_OFFSETS
	.align		4
        /*0028*/ 	.byte	0x04, 0x31
        /*002a*/ 	.short	(.L_1745 - .L_1744)


	//   ....[0]....
.L_1744:
        /*002c*/ 	.word	0x00002fb0


	//----- nvinfo : EIATTR_COOP_GROUP_MASK_REGIDS
	.align		4
.L_1745:
        /*0030*/ 	.byte	0x04, 0x29
        /*0032*/ 	.short	(.L_1747 - .L_1746)


	//   ....[0]....
.L_1746:
        /*0034*/ 	.word	0xffffffff


	//   ....[1]....
        /*0038*/ 	.word	0xffffffff


	//   ....[2]....
        /*003c*/ 	.word	0xffffffff


	//   ....[3]....
        /*0040*/ 	.word	0xffffffff


	//   ....[4]....
        /*0044*/ 	.word	0xffffffff


	//   ....[5]....
        /*0048*/ 	.word	0xffffffff


	//   ....[6]....
        /*004c*/ 	.word	0xffffffff


	//   ....[7]....
        /*0050*/ 	.word	0xffffffff


	//   ....[8]....
        /*0054*/ 	.word	0xffffffff


	//   ....[9]....
        /*0058*/ 	.word	0xffffffff


	//   ....[10]....
        /*005c*/ 	.word	0xffffffff


	//   ....[11]....
        /*0060*/ 	.word	0xffffffff


	//   ....[12]....
        /*0064*/ 	.word	0xffffffff


	//   ....[13]....
        /*0068*/ 	.word	0xffffffff


	//   ....[14]....
        /*006c*/ 	.word	0xffffffff


	//   ....[15]....
        /*0070*/ 	.word	0xffffffff


	//   ....[16]....
        /*0074*/ 	.word	0xffffffff


	//   ....[17]....
        /*0078*/ 	.word	0xffffffff


	//   ....[18]....
        /*007c*/ 	.word	0xffffffff


	//   ....[19]....
        /*0080*/ 	.word	0xffffffff


	//   ....[20]....
        /*0084*/ 	.word	0xffffffff


	//   ....[21]....
        /*0088*/ 	.word	0xffffffff


	//   ....[22]....
        /*008c*/ 	.word	0xffffffff


	//   ....[23]....
        /*0090*/ 	.word	0xffffffff


	//   ....[24]....
        /*0094*/ 	.word	0xffffffff


	//   ....[25]....
        /*0098*/ 	.word	0xffffffff


	//   ....[26]....
        /*009c*/ 	.word	0xffffffff


	//   ....[27]....
        /*00a0*/ 	.word	0xffffffff


	//   ....[28]....
        /*00a4*/ 	.word	0xffffffff


	//   ....[29]....
        /*00a8*/ 	.word	0xffffffff


	//   ....[30]....
        /*00ac*/ 	.word	0xffffffff


	//   ....[31]....
        /*00b0*/ 	.word	0xffffffff


	//   ....[32]....
        /*00b4*/ 	.word	0xffffffff


	//   ....[33]....
        /*00b8*/ 	.word	0xffffffff


	//   ....[34]....
        /*00bc*/ 	.word	0xffffffff


	//   ....[35]....
        /*00c0*/ 	.word	0xffffffff


	//   ....[36]....
        /*00c4*/ 	.word	0xffffffff


	//   ....[37]....
        /*00c8*/ 	.word	0xffffffff


	//   ....[38]....
        /*00cc*/ 	.word	0xffffffff


	//   ....[39]....
        /*00d0*/ 	.word	0xffffffff


	//   ....[40]....
        /*00d4*/ 	.word	0xffffffff


	//   ....[41]....
        /*00d8*/ 	.word	0xffffffff


	//   ....[42]....
        /*00dc*/ 	.word	0xffffffff


	//   ....[43]....
        /*00e0*/ 	.word	0xffffffff


	//   ....[44]....
        /*00e4*/ 	.word	0xffffffff


	//   ....[45]....
        /*00e8*/ 	.word	0xffffffff


	//   ....[46]....
        /*00ec*/ 	.word	0xffffffff


	//   ....[47]....
        /*00f0*/ 	.word	0xffffffff


	//   ....[48]....
        /*00f4*/ 	.word	0xffffffff


	//   ....[49]....
        /*00f8*/ 	.word	0xffffffff


	//   ....[50]....
        /*00fc*/ 	.word	0xffffffff


	//   ....[51]....
        /*0100*/ 	.word	0xffffffff


	//   ....[52]....
        /*0104*/ 	.word	0xffffffff


	//   ....[53]....
        /*0108*/ 	.word	0xffffffff


	//   ....[54]....
        /*010c*/ 	.word	0xffffffff


	//   ....[55]....
        /*0110*/ 	.word	0xffffffff


	//   ....[56]....
        /*0114*/ 	.word	0x05000006


	//   ....[57]....
        /*0118*/ 	.word	0x05000006


	//   ....[58]....
        /*011c*/ 	.word	0x05000006


	//   ....[59]....
        /*0120*/ 	.word	0x05000006


	//   ....[60]....
        /*0124*/ 	.word	0x05000006


	//   ....[61]....
        /*0128*/ 	.word	0x05000006


	//   ....[62]....
        /*012c*/ 	.word	0x05000006


	//   ....[63]....
        /*0130*/ 	.word	0x05000006


	//   ....[64]....
        /*0134*/ 	.word	0x05000006


	//   ....[65]....
        /*0138*/ 	.word	0x05000006


	//   ....[66]....
        /*013c*/ 	.word	0x05000006


	//   ....[67]....
        /*0140*/ 	.word	0x05000006


	//   ....[68]....
        /*0144*/ 	.word	0x05000006


	//   ....[69]....
        /*0148*/ 	.word	0x05000006


	//   ....[70]....
        /*014c*/ 	.word	0x05000006


	//   ....[71]....
        /*0150*/ 	.word	0x05000006


	//   ....[72]....
        /*0154*/ 	.word	0x05000006


	//   ....[73]....
        /*0158*/ 	.word	0x05000006


	//   ....[74]....
        /*015c*/ 	.word	0x05000006


	//   ....[75]....
        /*0160*/ 	.word	0x05000006


	//   ....[76]....
        /*0164*/ 	.word	0x05000006


	//   ....[77]....
        /*0168*/ 	.word	0x05000006


	//   ....[78]....
        /*016c*/ 	.word	0x05000006


	//   ....[79]....
        /*0170*/ 	.word	0x05000006


	//   ....[80]....
        /*0174*/ 	.word	0x05000006


	//   ....[81]....
        /*0178*/ 	.word	0x05000006


	//   ....[82]....
        /*017c*/ 	.word	0x05000006


	//   ....[83]....
        /*0180*/ 	.word	0x05000006


	//   ....[84]....
        /*0184*/ 	.word	0x05000006


	//   ....[85]....
        /*0188*/ 	.word	0x05000006


	//   ....[86]....
        /*018c*/ 	.word	0x05000006


	//   ....[87]....
        /*0190*/ 	.word	0x05000006


	//----- nvinfo : EIATTR_COOP_GROUP_INSTR_OFFSETS
	.align		4
.L_1747:
        /*0194*/ 	.byte	0x04, 0x28
        /*0196*/ 	.short	(.L_1749 - .L_1748)


	//   ....[0]....
.L_1748:
        /*0198*/ 	.word	0x000014e0


	//   ....[1]....
        /*019c*/ 	.word	0x000019c0


	//   ....[2]....
        /*01a0*/ 	.word	0x00001e60


	//   ....[3]....
        /*01a4*/ 	.word	0x00002990


	//   ....[4]....
        /*01a8*/ 	.word	0x00003440


	//   ....[5]....
        /*01ac*/ 	.word	0x00003450


	//   ....[6]....
        /*01b0*/ 	.word	0x00003490


	//   ....[7]....
        /*01b4*/ 	.word	0x000034a0


	//   ....[8]....
        /*01b8*/ 	.word	0x000034e0


	//   ....[9]....
        /*01bc*/ 	.word	0x000034f0


	//   ....[10]....
        /*01c0*/ 	.word	0x00003530


	//   ....[11]....
        /*01c4*/ 	.word	0x00003540


	//   ....[12]....
        /*01c8*/ 	.word	0x00003580


	//   ....[13]....
        /*01cc*/ 	.word	0x00003590


	//   ....[14]....
        /*01d0*/ 	.word	0x00003640


	//   ....[15]....
        /*01d4*/ 	.word	0x00003650


	//   ....[16]....
        /*01d8*/ 	.word	0x00003660


	//   ....[17]....
        /*01dc*/ 	.word	0x00003670


	//   ....[18]....
        /*01e0*/ 	.word	0x00003b30


	//   ....[19]....
        /*01e4*/ 	.word	0x00003b40


	//   ....[20]....
        /*01e8*/ 	.word	0x00003b50


	//   ....[21]....
        /*01ec*/ 	.word	0x00003b60


	//   ....[22]....
        /*01f0*/ 	.word	0x00003bc0


	//   ....[23]....
        /*01f4*/ 	.word	0x00003bd0


	//   ....[24]....
        /*01f8*/ 	.word	0x00003c20


	//   ....[25]....
        /*01fc*/ 	.word	0x00003c40


	//   ....[26]....
        /*0200*/ 	.word	0x00003c90


	//   ....[27]....
        /*0204*/ 	.word	0x00003cb0


	//   ....[28]....
        /*0208*/ 	.word	0x00003d00


	//   ....[29]....
        /*020c*/ 	.word	0x00003d20


	//   ....[30]....
        /*0210*/ 	.word	0x00003d70


	//   ....[31]....
        /*0214*/ 	.word	0x00003d90


	//   ....[32]....
        /*0218*/ 	.word	0x00003da0


	//   ....[33]....
        /*021c*/ 	.word	0x00003db0


	//   ....[34]....
        /*0220*/ 	.word	0x00005210


	//   ....[35]....
        /*0224*/ 	.word	0x00005250


	//   ....[36]....
        /*0228*/ 	.word	0x000053e0


	//   ....[37]....
        /*022c*/ 	.word	0x00005410


	//   ....[38]....
        /*0230*/ 	.word	0x00005450


	//   ....[39]....
        /*0234*/ 	.word	0x00005490


	//   ....[40]....
        /*0238*/ 	.word	0x00005620


	//   ....[41]....
        /*023c*/ 	.word	0x00005660


	//   ....[42]....
        /*0240*/ 	.word	0x000057b0


	//   ....[43]....
        /*0244*/ 	.word	0x000057f0


	//   ....[44]....
        /*0248*/ 	.word	0x00005d30


	//   ....[45]....
        /*024c*/ 	.word	0x000062a0


	//   ....[46]....
        /*0250*/ 	.word	0x000066b0


	//   ....[47]....
        /*0254*/ 	.word	0x000066f0


	//   ....[48]....
        /*0258*/ 	.word	0x00006750


	//   ....[49]....
        /*025c*/ 	.word	0x000067b0


	//   ....[50]....
        /*0260*/ 	.word	0x000067d0


	//   ....[51]....
        /*0264*/ 	.word	0x00006940


	//   ....[52]....
        /*0268*/ 	.word	0x00006980


	//   ....[53]....
        /*026c*/ 	.word	0x000069e0


	//   ....[54]....
        /*0270*/ 	.word	0x00006a30


	//   ....[55]....
        /*0274*/ 	.word	0x00006a50


	//   ....[56]....
        /*0278*/ 	.word	0x00006e50


	//   ....[57]....
        /*027c*/ 	.word	0x00006ea0


	//   ....[58]....
        /*0280*/ 	.word	0x00006f20


	//   ....[59]....
        /*0284*/ 	.word	0x00006f70


	//   ....[60]....
        /*0288*/ 	.word	0x00006ff0


	//   ....[61]....
        /*028c*/ 	.word	0x00007040


	//   ....[62]....
        /*0290*/ 	.word	0x000070c0


	//   ....[63]....
        /*0294*/ 	.word	0x00007110


	//   ....[64]....
        /*0298*/ 	.word	0x00007190


	//   ....[65]....
        /*029c*/ 	.word	0x000071e0


	//   ....[66]....
        /*02a0*/ 	.word	0x00007270


	//   ....[67]....
        /*02a4*/ 	.word	0x00007310


	//   ....[68]....
        /*02a8*/ 	.word	0x000073b0


	//   ....[69]....
        /*02ac*/ 	.word	0x00007470


	//   ....[70]....
        /*02b0*/ 	.word	0x000074a0


	//   ....[71]....
        /*02b4*/ 	.word	0x00007500


	//   ....[72]....
        /*02b8*/ 	.word	0x00007590


	//   ....[73]....
        /*02bc*/ 	.word	0x000075e0


	//   ....[74]....
        /*02c0*/ 	.word	0x00007680


	//   ....[75]....
        /*02c4*/ 	.word	0x000076d0


	//   ....[76]....
        /*02c8*/ 	.word	0x00007770


	//   ....[77]....
        /*02cc*/ 	.word	0x000077c0


	//   ....[78]....
        /*02d0*/ 	.word	0x00007860


	//   ....[79]....
        /*02d4*/ 	.word	0x000078b0


	//   ....[80]....
        /*02d8*/ 	.word	0x00007950


	//   ....[81]....
        /*02dc*/ 	.word	0x000079a0


	//   ....[82]....
        /*02e0*/ 	.word	0x00007a70


	//   ....[83]....
        /*02e4*/ 	.word	0x00007ac0


	//   ....[84]....
        /*02e8*/ 	.word	0x00007af0


	//   ....[85]....
        /*02ec*/ 	.word	0x00007b70


	//   ....[86]....
        /*02f0*/ 	.word	0x00007bd0


	//   ....[87]....
        /*02f4*/ 	.word	0x00007c20


	//----- nvinfo : EIATTR_VRC_CTA_INIT_COUNT
	.align		4
.L_1749:
        /*02f8*/ 	.byte	0x02, 0x4a
	.zero		1
	.zero		1


	//----- nvinfo : EIATTR_EXIT_INSTR_OFFSETS
	.align		4
        /*02fc*/ 	.byte	0x04, 0x1c
        /*02fe*/ 	.short	(.L_1751 - .L_1750)


	//   ....[0]....
.L_1750:
        /*0300*/ 	.word	0x00006b60


	//   ....[1]....
        /*0304*/ 	.word	0x00006df0


	//----- nvinfo : EIATTR_MAX_THREADS
	.align		4
.L_1751:
        /*0308*/ 	.byte	0x04, 0x05
        /*030a*/ 	.short	(.L_1753 - .L_1752)
.L_1752:
        /*030c*/ 	.word	0x00000040
        /*0310*/ 	.word	0x00000001
        /*0314*/ 	.word	0x00000001


	//----- nvinfo : EIATTR_CRS_STACK_SIZE
	.align		4
.L_1753:
        /*0318*/ 	.byte	0x04, 0x1e
        /*031a*/ 	.short	(.L_1755 - .L_1754)
.L_1754:
        /*031c*/ 	.word	0x00000000


	//----- nvinfo : EIATTR_CBANK_PARAM_SIZE
	.align		4
.L_1755:
        /*0320*/ 	.byte	0x03, 0x19
        /*0322*/ 	.short	0x01f0


	//----- nvinfo : EIATTR_PARAM_CBANK
	.align		4
        /*0324*/ 	.byte	0x04, 0x0a
        /*0326*/ 	.short	(.L_1757 - .L_1756)
	.align		4
.L_1756:
        /*0328*/ 	.word	index@(.nv.constant0._Z25selective_scan_bwd_kernelI32Selective_Scan_bwd_kernel_traitsILi64ELi16ELb0ELb0ELb1ELb0ELb0EffEEv12SSMParamsBwd)
        /*032c*/ 	.short	0x0380
        /*032e*/ 	.short	0x01f0


	//----- nvinfo : EIATTR_SW_WAR
	.align		4
.L_1757:
        /*0330*/ 	.byte	0x04, 0x36
        /*0332*/ 	.short	(.L_1759 - .L_1758)
.L_1758:
        /*0334*/ 	.word	0x00000008
.L_1759:


//--------------------- .nv.info._Z25selective_scan_bwd_kernelI32Selective_Scan_bwd_kernel_traitsILi64ELi16ELb0ELb0ELb1ELb0ELb1EffEEv12SSMParamsBwd --------------------------
	.section	.nv.info._Z25selective_scan_bwd_kernelI32Selective_Scan_bwd_kernel_traitsILi64ELi16ELb0ELb0ELb1ELb0ELb1EffEEv12SSMParamsBwd,"",@"SHT_CUDA_INFO"
	.sectionflags	@""
	.align	4


	//----- nvinfo : EIATTR_CUDA_API_VERSION
	.align		4
        /*0000*/ 	.byte	0x04, 0x37
        /*0002*/ 	.short	(.L_1761 - .L_1760)
.L_1760:
        /*0004*/ 	.word	0x00000082


	//----- nvinfo : EIATTR_KPARAM_INFO
	.align		4
.L_1761:
        /*0008*/ 	.byte	0x04, 0x17
        /*000a*/ 	.short	(.L_1763 - .L_1762)
.L_1762:
        /*000c*/ 	.word	0x00000000
        /*0010*/ 	.short	0x0000
        /*0012*/ 	.short	0x0000
        /*0014*/ 	.byte	0x00, 0xf0, 0xc1, 0x07


	//----- nvinfo : EIATTR_SPARSE_MMA_MASK
	.align		4
.L_1763:
        /*0018*/ 	.byte	0x03, 0x50
        /*001a*/ 	.short	0x0000


	//----- nvinfo : EIATTR_MAXREG_COUNT
	.align		4
        /*001c*/ 	.byte	0x03, 0x1b
        /*001e*/ 	.short	0x00ff


	//----- nvinfo : EIATTR_NUM_BARRIERS
	.align		4
        /*0020*/ 	.byte	0x02, 0x4c
        /*0022*/ 	.byte	0x01
	.zero		1


	//----- nvinfo : EIATTR_MERCURY_ISA_VERSION
	.align		4
        /*0024*/ 	.byte	0x03, 0x5f
        /*0026*/ 	.short	0x0101


	//----- nvinfo : EIATTR_INT_WARP_WIDE_INSTR_OFFSETS
	.align		4
        /*0028*/ 	.byte	0x04, 0x31
        /*002a*/ 	.short	(.L_1765 - .L_1764)


	//   ....[0]....
.L_1764:
        /*002c*/ 	.word	0x00005190


	//----- nvinfo : EIATTR_COOP_GROUP_MASK_REGIDS
	.align		4
.L_1765:
        /*0030*/ 	.byte	0x04, 0x29
        /*0032*/ 	.short	(.L_1767 - .L_1766)


	//   ....[0]....
.L_1766:
        /*0034*/ 	.word	0xffffffff


	//   ....[1]....
        /*0038*/ 	.word	0xffffffff


	//   ....[2]....
        /*003c*/ 	.word	0xffffffff


	//   ....[3]....
        /*0040*/ 	.word	0xffffffff


	//   ....[4]....
        /*0044*/ 	.word	0xffffffff


	//   ....[5]....
        /*0048*/ 	.word	0xffffffff


	//   ....[6]....
        /*004c*/ 	.word	0xffffffff


	//   ....[7]....
        /*0050*/ 	.word	0xffffffff


	//   ....[8]....
        /*0054*/ 	.word	0xffffffff


	//   ....[9]....
        /*0058*/ 	.word	0xffffffff


	//   ....[10]....
        /*005c*/ 	.word	0xffffffff


	//   ....[11]....
        /*0060*/ 	.word	0xffffffff


	//   ....[12]....
        /*0064*/ 	.word	0xffffffff


	//   ....[13]....
        /*0068*/ 	.word	0xffffffff


	//   ....[14]....
        /*006c*/ 	.word	0xffffffff


	//   ....[15]....
        /*0070*/ 	.word	0xffffffff


	//   ....[16]....
        /*0074*/ 	.word	0xffffffff


	//   ....[17]....
        /*0078*/ 	.word	0xffffffff


	//   ....[18]....
        /*007c*/ 	.word	0xffffffff


	//   ....[19]....
        /*0080*/ 	.word	0xffffffff


	//   ....[20]....
        /*0084*/ 	.word	0xffffffff


	//   ....[21]....
        /*0088*/ 	.word	0xffffffff


	//   ....[22]....
        /*008c*/ 	.word	0xffffffff


	//   ....[23]....
        /*0090*/ 	.word	0xffffffff


	//   ....[24]....
        /*0094*/ 	.word	0xffffffff


	//   ....[25]....
        /*0098*/ 	.word	0xffffffff


	//   ....[26]....
        /*009c*/ 	.word	0xffffffff


	//   ....[27]....
        /*00a0*/ 	.word	0xffffffff


	//   ....[28]....
        /*00a4*/ 	.word	0xffffffff


	//   ....[29]....
        /*00a8*/ 	.word	0xffffffff


	//   ....[30]....
        /*00ac*/ 	.word	0xffffffff


	//   ....[31]....
        /*00b0*/ 	.word	0xffffffff


	//   ....[32]....
        /*00b4*/ 	.word	0xffffffff


	//   ....[33]....
        /*00b8*/ 	.word	0xffffffff


	//   ....[34]....
        /*00bc*/ 	.word	0xffffffff


	//   ....[35]....
        /*00c0*/ 	.word	0xffffffff


	//   ....[36]....
        /*00c4*/ 	.word	0xffffffff


	//   ....[37]....
        /*00c8*/ 	.word	0xffffffff


	//   ....[38]....
        /*00cc*/ 	.word	0xffffffff


	//   ....[39]....
        /*00d0*/ 	.word	0xffffffff


	//   ....[40]....
        /*00d4*/ 	.word	0xffffffff


	//   ....[41]....
        /*00d8*/ 	.word	0xffffffff


	//   ....[42]....
        /*00dc*/ 	.word	0xffffffff


	//   ....[43]....
        /*00e0*/ 	.word	0xffffffff


	//   ....[44]....
        /*00e4*/ 	.word	0xffffffff


	//   ....[45]....
        /*00e8*/ 	.word	0xffffffff


	//   ....[46]....
        /*00ec*/ 	.word	0xffffffff


	//   ....[47]....
        /*00f0*/ 	.word	0xffffffff


	//   ....[48]....
        /*00f4*/ 	.word	0xffffffff


	//   ....[49]....
        /*00f8*/ 	.word	0xffffffff


	//   ....[50]....
        /*00fc*/ 	.word	0xffffffff


	//   ....[51]....
        /*0100*/ 	.word	0xffffffff


	//   ....[52]....
        /*0104*/ 	.word	0xffffffff


	//   ....[53]....
        /*0108*/ 	.word	0xffffffff


	//   ....[54]....
        /*010c*/ 	.word	0xffffffff


	//   ....[55]....
        /*0110*/ 	.word	0xffffffff


	//   ....[56]....
        /*0114*/ 	.word	0xffffffff


	//   ....[57]....
        /*0118*/ 	.word	0xffffffff


	//   ....[58]....
        /*011c*/ 	.word	0xffffffff


	//   ....[59]....
        /*0120*/ 	.word	0xffffffff


	//   ....[60]....
        /*0124*/ 	.word	0x05000006


	//   ....[61]....
        /*0128*/ 	.word	0x05000006


	//   ....[62]....
        /*012c*/ 	.word	0x05000006


	//   ....[63]....
        /*0130*/ 	.word	0x05000006


	//   ....[64]....
        /*0134*/ 	.word	0x05000006


	//   ....[65]....
        /*0138*/ 	.word	0x05000006


	//   ....[66]....
        /*013c*/ 	.word	0x05000006


	//   ....[67]....
        /*0140*/ 	.word	0x05000006


	//   ....[68]....
        /*0144*/ 	.word	0x05000006


	//   ....[69]....
        /*0148*/ 	.word	0x05000006


	//   ....[70]....
        /*014c*/ 	.word	0x05000006


	//   ....[71]....
        /*0150*/ 	.word	0x05000006


	//   ....[72]....
        /*0154*/ 	.word	0x05000006


	//   ....[73]....
        /*0158*/ 	.word	0x05000006


	//   ....[74]....
        /*015c*/ 	.word	0x05000006


	//   ....[75]....
        /*0160*/ 	.word	0x05000006


	//   ....[76]....
        /*0164*/ 	.word	0x05000006


	//   ....[77]....
        /*0168*/ 	.word	0x05000006


	//   ....[78]....
        /*016c*/ 	.word	0x05000006


	//   ....[79]....
        /*0170*/ 	.word	0x05000006


	//   ....[80]....
        /*0174*/ 	.word	0x05000006


	//   ....[81]....
        /*0178*/ 	.word	0x05000006


	//   ....[82]....
        /*017c*/ 	.word	0x05000006


	//   ....[83]....
        /*0180*/ 	.word	0x05000006


	//   ....[84]....
        /*0184*/ 	.word	0x05000006


	//   ....[85]....
        /*0188*/ 	.word	0x05000006


	//   ....[86]....
        /*018c*/ 	.word	0x05000006


	//   ....[87]....
        /*0190*/ 	.word	0x05000006


	//   ....[88]....
        /*0194*/ 	.word	0x05000006


	//   ....[89]....
        /*0198*/ 	.word	0x05000006


	//   ....[90]....
        /*019c*/ 	.word	0x05000006


	//   ....[91]....
        /*01a0*/ 	.word	0x05000006


	//----- nvinfo : EIATTR_COOP_GROUP_INSTR_OFFSETS
	.align		4
.L_1767:
        /*01a4*/ 	.byte	0x04, 0x28
        /*01a6*/ 	.short	(.L_1769 - .L_1768)


	//   ....[0]....
.L_1768:
        /*01a8*/ 	.word	0x000015c0


	//   ....[1]....
        /*01ac*/ 	.word	0x00001ba0


	//   ....[2]....
        /*01b0*/ 	.word	0x00002080


	//   ....[3]....
        /*01b4*/ 	.word	0x000025a0


	//   ....[4]....
        /*01b8*/ 	.word	0x00002c40


	//   ....[5]....
        /*01bc*/ 	.word	0x000034d0


	//   ....[6]....
        /*01c0*/ 	.word	0x00003d70


	//   ....[7]....
        /*01c4*/ 	.word	0x00004ba0


	//   ....[8]....
        /*01c8*/ 	.word	0x00005620


	//   ....[9]....
        /*01cc*/ 	.word	0x00005630


	//   ....[10]....
        /*01d0*/ 	.word	0x00005670


	//   ....[11]....
        /*01d4*/ 	.word	0x00005680


	//   ....[12]....
        /*01d8*/ 	.word	0x000056c0


	//   ....[13]....
        /*01dc*/ 	.word	0x000056d0


	//   ....[14]....
        /*01e0*/ 	.word	0x00005710


	//   ....[15]....
        /*01e4*/ 	.word	0x00005720


	//   ....[16]....
        /*01e8*/ 	.word	0x00005760


	//   ....[17]....
        /*01ec*/ 	.word	0x00005770


	//   ....[18]....
        /*01f0*/ 	.word	0x00005820


	//   ....[19]....
        /*01f4*/ 	.word	0x00005830


	//   ....[20]....
        /*01f8*/ 	.word	0x00005840


	//   ....[21]....
        /*01fc*/ 	.word	0x00005850


	//   ....[22]....
        /*0200*/ 	.word	0x00005d50


	//   ....[23]....
        /*0204*/ 	.word	0x00005d60


	//   ....[24]....
        /*0208*/ 	.word	0x00005d70


	//   ....[25]....
        /*020c*/ 	.word	0x00005d80


	//   ....[26]....
        /*0210*/ 	.word	0x00005dd0


	//   ....[27]....
        /*0214*/ 	.word	0x00005df0


	//   ....[28]....
        /*0218*/ 	.word	0x00005e50


	//   ....[29]....
        /*021c*/ 	.word	0x00005e60


	//   ....[30]....
        /*0220*/ 	.word	0x00005eb0


	//   ....[31]....
        /*0224*/ 	.word	0x00005ed0


	//   ....[32]....
        /*0228*/ 	.word	0x00005f20


	//   ....[33]....
        /*022c*/ 	.word	0x00005f40


	//   ....[34]....
        /*0230*/ 	.word	0x00005f90


	//   ....[35]....
        /*0234*/ 	.word	0x00005fb0


	//   ....[36]....
        /*0238*/ 	.word	0x00005fc0


	//   ....[37]....
        /*023c*/ 	.word	0x00005fd0


	//   ....[38]....
        /*0240*/ 	.word	0x00007420


	//   ....[39]....
        /*0244*/ 	.word	0x00007460


	//   ....[40]....
        /*0248*/ 	.word	0x000075f0


	//   ....[41]....
        /*024c*/ 	.word	0x00007620


	//   ....[42]....
        /*0250*/ 	.word	0x00007660


	//   ....[43]....
        /*0254*/ 	.word	0x000076a0


	//   ....[44]....
        /*0258*/ 	.word	0x00007830


	//   ....[45]....
        /*025c*/ 	.word	0x00007870


	//   ....[46]....
        /*0260*/ 	.word	0x000079c0


	//   ....[47]....
        /*0264*/ 	.word	0x00007a00


	//   ....[48]....
        /*0268*/ 	.word	0x00007f00


	//   ....[49]....
        /*026c*/ 	.word	0x00008490


	//   ....[50]....
        /*0270*/ 	.word	0x000088a0


	//   ....[51]....
        /*0274*/ 	.word	0x000088e0


	//   ....[52]....
        /*0278*/ 	.word	0x00008940


	//   ....[53]....
        /*027c*/ 	.word	0x000089a0


	//   ....[54]....
        /*0280*/ 	.word	0x000089c0


	//   ....[55]....
        /*0284*/ 	.word	0x00008b30


	//   ....[56]....
        /*0288*/ 	.word	0x00008b60


	//   ....[57]....
        /*028c*/ 	.word	0x00008bc0


	//   ....[58]....
        /*0290*/ 	.word	0x00008c20


	//   ....[59]....
        /*0294*/ 	.word	0x00008c40


	//   ....[60]....
        /*0298*/ 	.word	0x00009040


	//   ....[61]....
        /*029c*/ 	.word	0x00009090


	//   ....[62]....
        /*02a0*/ 	.word	0x00009110


	//   ....[63]....
        /*02a4*/ 	.word	0x00009160


	//   ....[64]....
        /*02a8*/ 	.word	0x000091e0


	//   ....[65]....
        /*02ac*/ 	.word	0x00009230


	//   ....[66]....
        /*02b0*/ 	.word	0x000092b0


	//   ....[67]....
        /*02b4*/ 	.word	0x00009300


	//   ....[68]....
        /*02b8*/ 	.word	0x00009380


	//   ....[69]....
        /*02bc*/ 	.word	0x000093d0


	//   ....[70]....
        /*02c0*/ 	.word	0x00009460


	//   ....[71]....
        /*02c4*/ 	.word	0x00009500


	//   ....[72]....
        /*02c8*/ 	.word	0x000095a0


	//   ....[73]....
        /*02cc*/ 	.word	0x00009660


	//   ....[74]....
        /*02d0*/ 	.word	0x00009690


	//   ....[75]....
        /*02d4*/ 	.word	0x000096f0


	//   ....[76]....
        /*02d8*/ 	.word	0x00009790


	//   ....[77]....
        /*02dc*/ 	.word	0x000097e0


	//   ....[78]....
        /*02e0*/ 	.word	0x00009890


	//   ....[79]....
        /*02e4*/ 	.word	0x000098e0


	//   ....[80]....
        /*02e8*/ 	.word	0x00009990


	//   ....[81]....
        /*02ec*/ 	.word	0x000099e0


	//   ....[82]....
        /*02f0*/ 	.word	0x00009a90


	//   ....[83]....
        /*02f4*/ 	.word	0x00009ae0


	//   ....[84]....
        /*02f8*/ 	.word	0x00009b90


	//   ....[85]....
        /*02fc*/ 	.word	0x00009be0


	//   ....[86]....
        /*0300*/ 	.word	0x00009ca0


	//   ....[87]....
        /*0304*/ 	.word	0x00009d00


	//   ....[88]....
        /*0308*/ 	.word	0x00009d30


	//   ....[89]....
        /*030c*/ 	.word	0x00009db0


	//   ....[90]....
        /*0310*/ 	.word	0x00009df0


	//   ....[91]....
        /*0314*/ 	.word	0x00009e40


	//----- nvinfo : EIATTR_VRC_CTA_INIT_COUNT
	.align		4
.L_1769:
        /*0318*/ 	.byte	0x02, 0x4a
	.zero		1
	.zero		1


	//----- nvinfo : EIATTR_EXIT_INSTR_OFFSETS
	.align		4
        /*031c*/ 	.byte	0x04, 0x1c
        /*031e*/ 	.short	(.L_1771 - .L_1770)


	//   ....[0]....
.L_1770:
        /*0320*/ 	.word	0x00008d50


	//   ....[1]....
        /*0324*/ 	.word	0x00008fe0


	//----- nvinfo : EIATTR_MAX_THREADS
	.align		4
.L_1771:
        /*0328*/ 	.byte	0x04, 0x05
        /*032a*/ 	.short	(.L_1773 - .L_1772)
.L_1772:
        /*032c*/ 	.word	0x00000040
        /*0330*/ 	.word	0x00000001
        /*0334*/ 	.word	0x00000001


	//----- nvinfo : EIATTR_CRS_STACK_SIZE
	.align		4
.L_1773:
        /*0338*/ 	.byte	0x04, 0x1e
        /*033a*/ 	.short	(.L_1775 - .L_1774)
.L_1774:
        /*033c*/ 	.word	0x00000000


	//----- nvinfo : EIATTR_CBANK_PARAM_SIZE
	.align		4
.L_1775:
        /*0340*/ 	.byte	0x03, 0x19
        /*0342*/ 	.short	0x01f0


	//----- nvinfo : EIATTR_PARAM_CBANK
	.align		4
        /*0344*/ 	.byte	0x04, 0x0a
        /*0346*/ 	.short	(.L_1777 - .L_1776)
	.align		4
.L_1776:
        /*0348*/ 	.word	index@(.nv.constant0._Z25selective_scan_bwd_kernelI32Selective_Scan_bwd_kernel_traitsILi64ELi16ELb0ELb0ELb1ELb0ELb1EffEEv12SSMParamsBwd)
        /*034c*/ 	.short	0x0380
        /*034e*/ 	.short	0x01f0


	//----- nvinfo : EIATTR_SW_WAR
	.align		4
.L_1777:
        /*0350*/ 	.byte	0x04, 0x36
        /*0352*/ 	.short	(.L_1779 - .L_1778)
.L_1778:
        /*0354*/ 	.word	0x00000008
.L_1779:


//--------------------- .nv.info._Z25selective_scan_bwd_kernelI32Selective_Scan_bwd_kernel_traitsILi64ELi16ELb0ELb0ELb1ELb1ELb0EffEEv12SSMParamsBwd --------------------------
	.section	.nv.info._Z25selective_scan_bwd_kernelI32Selective_Scan_bwd_kernel_traitsILi64ELi16ELb0ELb0ELb1ELb1ELb0EffEEv12SSMParamsBwd,"",@"SHT_CUDA_INFO"
	.sectionflags	@""
	.align	4


	//----- nvinfo : EIATTR_CUDA_API_VERSION
	.align		4
        /*0000*/ 	.byte	0x04, 0x37
        /*0002*/ 	.short	(.L_1781 - .L_1780)
.L_1780:
        /*0004*/ 	.word	0x00000082


	//----- nvinfo : EIATTR_KPARAM_INFO
	.align		4
.L_1781:
        /*0008*/ 	.byte	0x04, 0x17
        /*000a*/ 	.short	(.L_1783 - .L_1782)
.L_1782:
        /*000c*/ 	.word	0x00000000
        /*0010*/ 	.short	0x0000
        /*0012*/ 	.short	0x0000
        /*0014*/ 	.byte	0x00, 0xf0, 0xc1, 0x07


	//----- nvinfo : EIATTR_SPARSE_MMA_MASK
	.align		4
.L_1783:
        /*0018*/ 	.byte	0x03, 0x50
        /*001a*/ 	.short	0x0000


	//----- nvinfo : EIATTR_MAXREG_COUNT
	.align		4
        /*001c*/ 	.byte	0x03, 0x1b
        /*001e*/ 	.short	0x00ff


	//----- nvinfo : EIATTR_NUM_BARRIERS
	.align		4
        /*0020*/ 	.byte	0x02, 0x4c
        /*0022*/ 	.byte	0x01
	.zero		1


	//----- nvinfo : EIATTR_MERCURY_ISA_VERSION
	.align		4
        /*0024*/ 	.byte	0x03, 0x5f
        /*0026*/ 	.short	0x0101


	//----- nvinfo : EIATTR_INT_WARP_WIDE_INSTR_OFFSETS
	.align		4
        /*0028*/ 	.byte	0x04, 0x31
        /*002a*/ 	.short	(.L_1785 - .L_1784)


	//   ....[0]....
.L_1784:
        /*002c*/ 	.word	0x00005170


	//----- nvinfo : EIATTR_COOP_GROUP_MASK_REGIDS
	.align		4
.L_1785:
        /*0030*/ 	.byte	0x04, 0x29
        /*0032*/ 	.short	(.L_1787 - .L_1786)


	//   ....[0]....
.L_1786:
        /*0034*/ 	.word	0xffffffff


	//   ....[1]....
        /*0038*/ 	.word	0xffffffff


	//   ....[2]....
        /*003c*/ 	.word	0xffffffff


	//   ....[3]....
        /*0040*/ 	.word	0xffffffff


	//   ....[4]....
        /*0044*/ 	.word	0xffffffff


	//   ....[5]....
        /*0048*/ 	.word	0xffffffff


	//   ....[6]....
        /*004c*/ 	.word	0xffffffff


	//   ....[7]....
        /*0050*/ 	.word	0xffffffff


	//   ....[8]....
        /*0054*/ 	.word	0xffffffff


	//   ....[9]....
        /*0058*/ 	.word	0xffffffff


	//   ....[10]....
        /*005c*/ 	.word	0xffffffff


	//   ....[11]....
        /*0060*/ 	.word	0xffffffff


	//   ....[12]....
        /*0064*/ 	.word	0xffffffff


	//   ....[13]....
        /*0068*/ 	.word	0xffffffff


	//   ....[14]....
        /*006c*/ 	.word	0xffffffff


	//   ....[15]....
        /*0070*/ 	.word	0xffffffff


	//   ....[16]....
        /*0074*/ 	.word	0xffffffff


	//   ....[17]....
        /*0078*/ 	.word	0xffffffff


	//   ....[18]....
        /*007c*/ 	.word	0xffffffff


	//   ....[19]....
        /*0080*/ 	.word	0xffffffff


	//   ....[20]....
        /*0084*/ 	.word	0xffffffff


	//   ....[21]....
        /*0088*/ 	.word	0xffffffff


	//   ....[22]....
        /*008c*/ 	.word	0xffffffff


	//   ....[23]....
        /*0090*/ 	.word	0xffffffff


	//   ....[24]....
        /*0094*/ 	.word	0xffffffff


	//   ....[25]....
        /*0098*/ 	.word	0xffffffff


	//   ....[26]....
        /*009c*/ 	.word	0xffffffff


	//   ....[27]....
        /*00a0*/ 	.word	0xffffffff


	//   ....[28]....
        /*00a4*/ 	.word	0xffffffff


	//   ....[29]....
        /*00a8*/ 	.word	0xffffffff


	//   ....[30]....
        /*00ac*/ 	.word	0xffffffff


	//   ....[31]....
        /*00b0*/ 	.word	0xffffffff


	//   ....[32]....
        /*00b4*/ 	.word	0xffffffff


	//   ....[33]....
        /*00b8*/ 	.word	0xffffffff


	//   ....[34]....
        /*00bc*/ 	.word	0xffffffff


	//   ....[35]....
        /*00c0*/ 	.word	0xffffffff


	//   ....[36]....
        /*00c4*/ 	.word	0xffffffff


	//   ....[37]....
        /*00c8*/ 	.word	0xffffffff


	//   ....[38]....
        /*00cc*/ 	.word	0xffffffff


	//   ....[39]....
        /*00d0*/ 	.word	0xffffffff


	//   ....[40]....
        /*00d4*/ 	.word	0xffffffff


	//   ....[41]....
        /*00d8*/ 	.word	0xffffffff


	//   ....[42]....
        /*00dc*/ 	.word	0xffffffff


	//   ....[43]....
        /*00e0*/ 	.word	0xffffffff


	//   ....[44]....
        /*00e4*/ 	.word	0xffffffff


	//   ....[45]....
        /*00e8*/ 	.word	0xffffffff


	//   ....[46]....
        /*00ec*/ 	.word	0xffffffff


	//   ....[47]....
        /*00f0*/ 	.word	0xffffffff


	//   ....[48]....
        /*00f4*/ 	.word	0xffffffff


	//   ....[49]....
        /*00f8*/ 	.word	0xffffffff


	//   ....[50]....
        /*00fc*/ 	.word	0xffffffff


	//   ....[51]....
        /*0100*/ 	.word	0xffffffff


	//   ....[52]....
        /*0104*/ 	.word	0xffffffff


	//   ....[53]....
        /*0108*/ 	.word	0xffffffff


	//   ....[54]....
        /*010c*/ 	.word	0xffffffff


	//   ....[55]....
        /*0110*/ 	.word	0xffffffff


	//   ....[56]....
        /*0114*/ 	.word	0xffffffff


	//   ....[57]....
        /*0118*/ 	.word	0x05000006


	//   ....[58]....
        /*011c*/ 	.word	0x05000006


	//   ....[59]....
        /*0120*/ 	.word	0x05000006


	//   ....[60]....
        /*0124*/ 	.word	0x05000006


	//   ....[61]....
        /*0128*/ 	.word	0x05000006


	//   ....[62]....
        /*012c*/ 	.word	0x05000006


	//   ....[63]....
        /*0130*/ 	.word	0x05000006


	//   ....[64]....
        /*0134*/ 	.word	0x05000006


	//   ....[65]....
        /*0138*/ 	.word	0x05000006


	//   ....[66]....
        /*013c*/ 	.word	0x05000006


	//   ....[67]....
        /*0140*/ 	.word	0x05000006


	//   ....[68]....
        /*0144*/ 	.word	0x05000006


	//   ....[69]....
        /*0148*/ 	.word	0x05000006


	//   ....[70]....
        /*014c*/ 	.word	0x05000006


	//   ....[71]....
        /*0150*/ 	.word	0x05000006


	//   ....[72]....
        /*0154*/ 	.word	0x05000006


	//   ....[73]....
        /*0158*/ 	.word	0x05000006


	//   ....[74]....
        /*015c*/ 	.word	0x05000006


	//   ....[75]....
        /*0160*/ 	.word	0x05000006


	//   ....[76]....
        /*0164*/ 	.word	0x05000006


	//   ....[77]....
        /*0168*/ 	.word	0x05000006


	//   ....[78]....
        /*016c*/ 	.word	0x05000006


	//   ....[79]....
        /*0170*/ 	.word	0x05000006


	//   ....[80]....
        /*0174*/ 	.word	0x05000006


	//   ....[81]....
        /*0178*/ 	.word	0x05000006


	//   ....[82]....
        /*017c*/ 	.word	0x05000006


	//   ....[83]....
        /*0180*/ 	.word	0x05000006


	//   ....[84]....
        /*0184*/ 	.word	0x05000006


	//   ....[85]....
        /*0188*/ 	.word	0x05000006


	//   ....[86]....
        /*018c*/ 	.word	0x05000006


	//   ....[87]....
        /*0190*/ 	.word	0x05000006


	//   ....[88]....
        /*0194*/ 	.word	0x05000006


	//----- nvinfo : EIATTR_COOP_GROUP_INSTR_OFFSETS
	.align		4
.L_1787:
        /*0198*/ 	.byte	0x04, 0x28
        /*019a*/ 	.short	(.L_1789 - .L_1788)


	//   ....[0]....
.L_1788:
        /*019c*/ 	.word	0x000014d0


	//   ....[1]....
        /*01a0*/ 	.word	0x000019c0


	//   ....[2]....
        /*01a4*/ 	.word	0x00001e70


	//   ....[3]....
        /*01a8*/ 	.word	0x00004b90


	//   ....[4]....
        /*01ac*/ 	.word	0x00005600


	//   ....[5]....
        /*01b0*/ 	.word	0x00005610


	//   ....[6]....
        /*01b4*/ 	.word	0x00005650


	//   ....[7]....
        /*01b8*/ 	.word	0x00005660


	//   ....[8]....
        /*01bc*/ 	.word	0x000056a0


	//   ....[9]....
        /*01c0*/ 	.word	0x000056b0


	//   ....[10]....
        /*01c4*/ 	.word	0x000056f0


	//   ....[11]....
        /*01c8*/ 	.word	0x00005700


	//   ....[12]....
        /*01cc*/ 	.word	0x00005740


	//   ....[13]....
        /*01d0*/ 	.word	0x00005750


	//   ....[14]....
        /*01d4*/ 	.word	0x00005800


	//   ....[15]....
        /*01d8*/ 	.word	0x00005810


	//   ....[16]....
        /*01dc*/ 	.word	0x00005820


	//   ....[17]....
        /*01e0*/ 	.word	0x00005830


	//   ....[18]....
        /*01e4*/ 	.word	0x00005d30


	//   ....[19]....
        /*01e8*/ 	.word	0x00005d50


	//   ....[20]....
        /*01ec*/ 	.word	0x00005d60


	//   ....[21]....
        /*01f0*/ 	.word	0x00005d70


	//   ....[22]....
        /*01f4*/ 	.word	0x00005dc0


	//   ....[23]....
        /*01f8*/ 	.word	0x00005de0


	//   ....[24]....
        /*01fc*/ 	.word	0x00005e30


	//   ....[25]....
        /*0200*/ 	.word	0x00005e50


	//   ....[26]....
        /*0204*/ 	.word	0x00005ea0


	//   ....[27]....
        /*0208*/ 	.word	0x00005ec0


	//   ....[28]....
        /*020c*/ 	.word	0x00005f10


	//   ....[29]....
        /*0210*/ 	.word	0x00005f30


	//   ....[30]....
        /*0214*/ 	.word	0x00005f80


	//   ....[31]....
        /*0218*/ 	.word	0x00005fa0


	//   ....[32]....
        /*021c*/ 	.word	0x00005fb0


	//   ....[33]....
        /*0220*/ 	.word	0x00005fc0


	//   ....[34]....
        /*0224*/ 	.word	0x00007420


	//   ....[35]....
        /*0228*/ 	.word	0x00007460


	//   ....[36]....
        /*022c*/ 	.word	0x000075f0


	//   ....[37]....
        /*0230*/ 	.word	0x00007620


	//   ....[38]....
        /*0234*/ 	.word	0x00007650


	//   ....[39]....
        /*0238*/ 	.word	0x00007680


	//   ....[40]....
        /*023c*/ 	.word	0x000077b0


	//   ....[41]....
        /*0240*/ 	.word	0x000077f0


	//   ....[42]....
        /*0244*/ 	.word	0x00007980


	//   ....[43]....
        /*0248*/ 	.word	0x000079c0


	//   ....[44]....
        /*024c*/ 	.word	0x00008020


	//   ....[45]....
        /*0250*/ 	.word	0x000087e0


	//   ....[46]....
        /*0254*/ 	.word	0x00008e80


	//   ....[47]....
        /*0258*/ 	.word	0x00009480


	//   ....[48]....
        /*025c*/ 	.word	0x000094c0


	//   ....[49]....
        /*0260*/ 	.word	0x00009520


	//   ....[50]....
        /*0264*/ 	.word	0x00009580


	//   ....[51]....
        /*0268*/ 	.word	0x000095a0


	//   ....[52]....
        /*026c*/ 	.word	0x00009710


	//   ....[53]....
        /*0270*/ 	.word	0x00009750


	//   ....[54]....
        /*0274*/ 	.word	0x000097b0


	//   ....[55]....
        /*0278*/ 	.word	0x00009800


	//   ....[56]....
        /*027c*/ 	.word	0x00009820


	//   ....[57]....
        /*0280*/ 	.word	0x00009c20


	//   ....[58]....
        /*0284*/ 	.word	0x00009c70


	//   ....[59]....
        /*0288*/ 	.word	0x00009cf0


	//   ....[60]....
        /*028c*/ 	.word	0x00009d40


	//   ....[61]....
        /*0290*/ 	.word	0x00009dc0


	//   ....[62]....
        /*0294*/ 	.word	0x00009e10


	//   ....[63]....
        /*0298*/ 	.word	0x00009e90


	//   ....[64]....
        /*029c*/ 	.word	0x00009ee0


	//   ....[65]....
        /*02a0*/ 	.word	0x00009f60


	//   ....[66]....
        /*02a4*/ 	.word	0x00009fb0


	//   ....[67]....
        /*02a8*/ 	.word	0x0000a040


	//   ....[68]....
        /*02ac*/ 	.word	0x0000a0e0


	//   ....[69]....
        /*02b0*/ 	.word	0x0000a180


	//   ....[70]....
        /*02b4*/ 	.word	0x0000a240


	//   ....[71]....
        /*02b8*/ 	.word	0x0000a270


	//   ....[72]....
        /*02bc*/ 	.word	0x0000a2d0


	//   ....[73]....
        /*02c0*/ 	.word	0x0000a380


	//   ....[74]....
        /*02c4*/ 	.word	0x0000a3d0


	//   ....[75]....
        /*02c8*/ 	.word	0x0000a480


	//   ....[76]....
        /*02cc*/ 	.word	0x0000a4d0


	//   ....[77]....
        /*02d0*/ 	.word	0x0000a580


	//   ....[78]....
        /*02d4*/ 	.word	0x0000a5d0


	//   ....[79]....
        /*02d8*/ 	.word	0x0000a680


	//   ....[80]....
        /*02dc*/ 	.word	0x0000a6d0


	//   ....[81]....
        /*02e0*/ 	.word	0x0000a780


	//   ....[82]....
        /*02e4*/ 	.word	0x0000a7d0


	//   ....[83]....
        /*02e8*/ 	.word	0x0000a8a0


	//   ....[84]....
        /*02ec*/ 	.word	0x0000a8f0


	//   ....[85]....
        /*02f0*/ 	.word	0x0000a920


	//   ....[86]....
        /*02f4*/ 	.word	0x0000a9a0


	//   ....[87]....
        /*02f8*/ 	.word	0x0000a9e0


	//   ....[88]....
        /*02fc*/ 	.word	0x0000aa30


	//----- nvinfo : EIATTR_VRC_CTA_INIT_COUNT
	.align		4
.L_1789:
        /*0300*/ 	.byte	0x02, 0x4a
	.zero		1
	.zero		1


	//----- nvinfo : EIATTR_EXIT_INSTR_OFFSETS
	.align		4
        /*0304*/ 	.byte	0x04, 0x1c
        /*0306*/ 	.short	(.L_1791 - .L_1790)


	//   ....[0]....
.L_1790:
        /*0308*/ 	.word	0x00009930


	//   ....[1]....
        /*030c*/ 	.word	0x00009bc0


	//----- nvinfo : EIATTR_MAX_THREADS
	.align		4
.L_1791:
        /*0310*/ 	.byte	0x04, 0x05
        /*0312*/ 	.short	(.L_1793 - .L_1792)
.L_1792:
        /*0314*/ 	.word	0x00000040
        /*0318*/ 	.word	0x00000001
        /*031c*/ 	.word	0x00000001


	//----- nvinfo : EIATTR_CRS_STACK_SIZE
	.align		4
.L_1793:
        /*0320*/ 	.byte	0x04, 0x1e
        /*0322*/ 	.short	(.L_1795 - .L_1794)
.L_1794:
        /*0324*/ 	.word	0x00000000


	//----- nvinfo : EIATTR_CBANK_PARAM_SIZE
	.align		4
.L_1795:
        /*0328*/ 	.byte	0x03, 0x19
        /*032a*/ 	.short	0x01f0


	//----- nvinfo : EIATTR_PARAM_CBANK
	.align		4
        /*032c*/ 	.byte	0x04, 0x0a
        /*032e*/ 	.short	(.L_1797 - .L_1796)
	.align		4
.L_1796:
        /*0330*/ 	.word	index@(.nv.constant0._Z25selective_scan_bwd_kernelI32Selective_Scan_bwd_kernel_traitsILi64ELi16ELb0ELb0ELb1ELb1ELb0EffEEv12SSMParamsBwd)
        /*0334*/ 	.short	0x0380
        /*0336*/ 	.short	0x01f0


	//----- nvinfo : EIATTR_SW_WAR
	.align		4
.L_1797:
        /*0338*/ 	.byte	0x04, 0x36
        /*033a*/ 	.short	(.L_1799 - .L_1798)
.L_1798:
        /*033c*/ 	.word	0x00000008
.L_1799:


//--------------------- .nv.info._Z25selective_scan_bwd_kernelI32Selective_Scan_bwd_kernel_traitsILi64ELi16ELb0ELb0ELb1ELb1ELb1EffEEv12SSMParamsBwd --------------------------
	.section	.nv.info._Z25selective_scan_bwd_kernelI32Selective_Scan_bwd_kernel_traitsILi64ELi16ELb0ELb0ELb1ELb1ELb1EffEEv12SSMParamsBwd,"",@"SHT_CUDA_INFO"
	.sectionflags	@""
	.align	4


	//----- nvinfo : EIATTR_CUDA_API_VERSION
	.align		4
        /*0000*/ 	.byte	0x04, 0x37
        /*0002*/ 	.short	(.L_1801 - .L_1800)
.L_1800:
        /*0004*/ 	.word	0x00000082


	//----- nvinfo : EIATTR_KPARAM_INFO
	.align		4
.L_1801:
        /*0008*/ 	.byte	0x04, 0x17
        /*000a*/ 	.short	(.L_1803 - .L_1802)
.L_1802:
        /*000c*/ 	.word	0x00000000
        /*0010*/ 	.short	0x0000
        /*0012*/ 	.short	0x0000
        /*0014*/ 	.byte	0x00, 0xf0, 0xc1, 0x07


	//----- nvinfo : EIATTR_SPARSE_MMA_MASK
	.align		4
.L_1803:
        /*0018*/ 	.byte	0x03, 0x50
        /*001a*/ 	.short	0x0000


	//----- nvinfo : EIATTR_MAXREG_COUNT
	.align		4
        /*001c*/ 	.byte	0x03, 0x1b
        /*001e*/ 	.short	0x00ff


	//----- nvinfo : EIATTR_NUM_BARRIERS
	.align		4
        /*0020*/ 	.byte	0x02, 0x4c
        /*0022*/ 	.byte	0x01
	.zero		1


	//----- nvinfo : EIATTR_MERCURY_ISA_VERSION
	.align		4
        /*0024*/ 	.byte	0x03, 0x5f
        /*0026*/ 	.short	0x0101


	//----- nvinfo : EIATTR_INT_WARP_WIDE_INSTR_OFFSETS
	.align		4
        /*0028*/ 	.byte	0x04, 0x31
        /*002a*/ 	.short	(.L_1805 - .L_1804)


	//   ....[0]....
.L_1804:
        /*002c*/ 	.word	0x00007fc0


	//   ....[1]....
        /*0030*/ 	.word	0x00008770


	//----- nvinfo : EIATTR_COOP_GROUP_MASK_REGIDS
	.align		4
.L_1805:
        /*0034*/ 	.byte	0x04, 0x29
        /*0036*/ 	.short	(.L_1807 - .L_1806)


	//   ....[0]....
.L_1806:
        /*0038*/ 	.word	0xffffffff


	//   ....[1]....
        /*003c*/ 	.word	0xffffffff


	//   ....[2]....
        /*0040*/ 	.word	0xffffffff


	//   ....[3]....
        /*0044*/ 	.word	0xffffffff


	//   ....[4]....
        /*0048*/ 	.word	0xffffffff


	//   ....[5]....
        /*004c*/ 	.word	0xffffffff


	//   ....[6]....
        /*0050*/ 	.word	0xffffffff


	//   ....[7]....
        /*0054*/ 	.word	0xffffffff


	//   ....[8]....
        /*0058*/ 	.word	0xffffffff


	//   ....[9]....
        /*005c*/ 	.word	0xffffffff


	//   ....[10]....
        /*0060*/ 	.word	0xffffffff


	//   ....[11]....
        /*0064*/ 	.word	0xffffffff


	//   ....[12]....
        /*0068*/ 	.word	0xffffffff


	//   ....[13]....
        /*006c*/ 	.word	0xffffffff


	//   ....[14]....
        /*0070*/ 	.word	0xffffffff


	//   ....[15]....
        /*0074*/ 	.word	0xffffffff


	//   ....[16]....
        /*0078*/ 	.word	0xffffffff


	//   ....[17]....
        /*007c*/ 	.word	0xffffffff


	//   ....[18]....
        /*0080*/ 	.word	0xffffffff


	//   ....[19]....
        /*0084*/ 	.word	0xffffffff


	//   ....[20]....
        /*0088*/ 	.word	0xffffffff


	//   ....[21]....
        /*008c*/ 	.word	0xffffffff


	//   ....[22]....
        /*0090*/ 	.word	0xffffffff


	//   ....[23]....
        /*0094*/ 	.word	0xffffffff


	//   ....[24]....
        /*0098*/ 	.word	0xffffffff


	//   ....[25]....
        /*009c*/ 	.word	0xffffffff


	//   ....[26]....
        /*00a0*/ 	.word	0xffffffff


	//   ....[27]....
        /*00a4*/ 	.word	0xffffffff


	//   ....[28]....
        /*00a8*/ 	.word	0xffffffff


	//   ....[29]....
        /*00ac*/ 	.word	0xffffffff


	//   ....[30]....
        /*00b0*/ 	.word	0xffffffff


	//   ....[31]....
        /*00b4*/ 	.word	0xffffffff


	//   ....[32]....
        /*00b8*/ 	.word	0xffffffff


	//   ....[33]....
        /*00bc*/ 	.word	0xffffffff


	//   ....[34]....
        /*00c0*/ 	.word	0xffffffff


	//   ....[35]....
        /*00c4*/ 	.word	0xffffffff


	//   ....[36]....
        /*00c8*/ 	.word	0xffffffff


	//   ....[37]....
        /*00cc*/ 	.word	0xffffffff


	//   ....[38]....
        /*00d0*/ 	.word	0xffffffff


	//   ....[39]....
        /*00d4*/ 	.word	0xffffffff


	//   ....[40]....
        /*00d8*/ 	.word	0xffffffff


	//   ....[41]....
        /*00dc*/ 	.word	0xffffffff


	//   ....[42]....
        /*00e0*/ 	.word	0xffffffff


	//   ....[43]....
        /*00e4*/ 	.word	0xffffffff


	//   ....[44]....
        /*00e8*/ 	.word	0xffffffff


	//   ....[45]....
        /*00ec*/ 	.word	0xffffffff


	//   ....[46]....
        /*00f0*/ 	.word	0xffffffff


	//   ....[47]....
        /*00f4*/ 	.word	0xffffffff


	//   ....[48]....
        /*00f8*/ 	.word	0xffffffff


	//   ....[49]....
        /*00fc*/ 	.word	0xffffffff


	//   ....[50]....
        /*0100*/ 	.word	0xffffffff


	//   ....[51]....
        /*0104*/ 	.word	0xffffffff


	//   ....[52]....
        /*0108*/ 	.word	0xffffffff


	//   ....[53]....
        /*010c*/ 	.word	0xffffffff


	//   ....[54]....
        /*0110*/ 	.word	0xffffffff


	//   ....[55]....
        /*0114*/ 	.word	0xffffffff


	//   ....[56]....
        /*0118*/ 	.word	0xffffffff


	//   ....[57]....
        /*011c*/ 	.word	0xffffffff


	//   ....[58]....
        /*0120*/ 	.word	0xffffffff


	//   ....[59]....
        /*0124*/ 	.word	0xffffffff


	//   ....[60]....
        /*0128*/ 	.word	0xffffffff


	//   ....[61]....
        /*012c*/ 	.word	0x05000006


	//   ....[62]....
        /*0130*/ 	.word	0x05000006


	//   ....[63]....
        /*0134*/ 	.word	0x05000006


	//   ....[64]....
        /*0138*/ 	.word	0x05000006


	//   ....[65]....
        /*013c*/ 	.word	0x05000006


	//   ....[66]....
        /*0140*/ 	.word	0x05000006


	//   ....[67]....
        /*0144*/ 	.word	0x05000006


	//   ....[68]....
        /*0148*/ 	.word	0x05000006


	//   ....[69]....
        /*014c*/ 	.word	0x05000006


	//   ....[70]....
        /*0150*/ 	.word	0x05000006


	//   ....[71]....
        /*0154*/ 	.word	0x05000006


	//   ....[72]....
        /*0158*/ 	.word	0x05000006


	//   ....[73]....
        /*015c*/ 	.word	0x05000006


	//   ....[74]....
        /*0160*/ 	.word	0x05000006


	//   ....[75]....
        /*0164*/ 	.word	0x05000006


	//   ....[76]....
        /*0168*/ 	.word	0x05000006


	//   ....[77]....
        /*016c*/ 	.word	0x05000006


	//   ....[78]....
        /*0170*/ 	.word	0x05000006


	//   ....[79]....
        /*0174*/ 	.word	0x05000006


	//   ....[80]....
        /*0178*/ 	.word	0x05000006


	//   ....[81]....
        /*017c*/ 	.word	0x05000006


	//   ....[82]....
        /*0180*/ 	.word	0x05000006


	//   ....[83]....
        /*0184*/ 	.word	0x05000006


	//   ....[84]....
        /*0188*/ 	.word	0x05000006


	//   ....[85]....
        /*018c*/ 	.word	0x05000006


	//   ....[86]....
        /*0190*/ 	.word	0x05000006


	//   ....[87]....
        /*0194*/ 	.word	0x05000006


	//   ....[88]....
        /*0198*/ 	.word	0x05000006


	//   ....[89]....
        /*019c*/ 	.word	0x05000006


	//   ....[90]....
        /*01a0*/ 	.word	0x05000006


	//   ....[91]....
        /*01a4*/ 	.word	0x05000006


	//   ....[92]....
        /*01a8*/ 	.word	0x05000006


	//----- nvinfo : EIATTR_COOP_GROUP_INSTR_OFFSETS
	.align		4
.L_1807:
        /*01ac*/ 	.byte	0x04, 0x28
        /*01ae*/ 	.short	(.L_1809 - .L_1808)


	//   ....[0]....
.L_1808:
        /*01b0*/ 	.word	0x000015c0


	//   ....[1]....
        /*01b4*/ 	.word	0x00001bc0


	//   ....[2]....
        /*01b8*/ 	.word	0x00002140


	//   ....[3]....
        /*01bc*/ 	.word	0x00004bb0


	//   ....[4]....
        /*01c0*/ 	.word	0x00005220


	//   ....[5]....
        /*01c4*/ 	.word	0x00005b30


	//   ....[6]....
        /*01c8*/ 	.word	0x00006420


	//   ....[7]....
        /*01cc*/ 	.word	0x00007130


	//   ....[8]....
        /*01d0*/ 	.word	0x00007bf0


	//   ....[9]....
        /*01d4*/ 	.word	0x00007c00


	//   ....[10]....
        /*01d8*/ 	.word	0x00007c40


	//   ....[11]....
        /*01dc*/ 	.word	0x00007c50


	//   ....[12]....
        /*01e0*/ 	.word	0x00007c90


	//   ....[13]....
        /*01e4*/ 	.word	0x00007ca0


	//   ....[14]....
        /*01e8*/ 	.word	0x00007ce0


	//   ....[15]....
        /*01ec*/ 	.word	0x00007cf0


	//   ....[16]....
        /*01f0*/ 	.word	0x00007d30


	//   ....[17]....
        /*01f4*/ 	.word	0x00007d40


	//   ....[18]....
        /*01f8*/ 	.word	0x00007df0


	//   ....[19]....
        /*01fc*/ 	.word	0x00007e00


	//   ....[20]....
        /*0200*/ 	.word	0x00007e10


	//   ....[21]....
        /*0204*/ 	.word	0x00007e20


	//   ....[22]....
        /*0208*/ 	.word	0x000082d0


	//   ....[23]....
        /*020c*/ 	.word	0x000082f0


	//   ....[24]....
        /*0210*/ 	.word	0x00008300


	//   ....[25]....
        /*0214*/ 	.word	0x00008310


	//   ....[26]....
        /*0218*/ 	.word	0x00008360


	//   ....[27]....
        /*021c*/ 	.word	0x00008380


	//   ....[28]....
        /*0220*/ 	.word	0x000083d0


	//   ....[29]....
        /*0224*/ 	.word	0x000083f0


	//   ....[30]....
        /*0228*/ 	.word	0x00008440


	//   ....[31]....
        /*022c*/ 	.word	0x00008460


	//   ....[32]....
        /*0230*/ 	.word	0x000084b0


	//   ....[33]....
        /*0234*/ 	.word	0x000084d0


	//   ....[34]....
        /*0238*/ 	.word	0x00008520


	//   ....[35]....
        /*023c*/ 	.word	0x00008540


	//   ....[36]....
        /*0240*/ 	.word	0x00008550


	//   ....[37]....
        /*0244*/ 	.word	0x00008560


	//   ....[38]....
        /*0248*/ 	.word	0x00009a00


	//   ....[39]....
        /*024c*/ 	.word	0x00009a40


	//   ....[40]....
        /*0250*/ 	.word	0x00009bd0


	//   ....[41]....
        /*0254*/ 	.word	0x00009c10


	//   ....[42]....
        /*0258*/ 	.word	0x00009c80


	//   ....[43]....
        /*025c*/ 	.word	0x00009cc0


	//   ....[44]....
        /*0260*/ 	.word	0x00009e50


	//   ....[45]....
        /*0264*/ 	.word	0x00009e90


	//   ....[46]....
        /*0268*/ 	.word	0x0000a020


	//   ....[47]....
        /*026c*/ 	.word	0x0000a060


	//   ....[48]....
        /*0270*/ 	.word	0x0000a6d0


	//   ....[49]....
        /*0274*/ 	.word	0x0000aea0


	//   ....[50]....
        /*0278*/ 	.word	0x0000b630


	//   ....[51]....
        /*027c*/ 	.word	0x0000ba40


	//   ....[52]....
        /*0280*/ 	.word	0x0000ba90


	//   ....[53]....
        /*0284*/ 	.word	0x0000baf0


	//   ....[54]....
        /*0288*/ 	.word	0x0000bb40


	//   ....[55]....
        /*028c*/ 	.word	0x0000bb60


	//   ....[56]....
        /*0290*/ 	.word	0x0000bcd0


	//   ....[57]....
        /*0294*/ 	.word	0x0000bd00


	//   ....[58]....
        /*0298*/ 	.word	0x0000bd60


	//   ....[59]....
        /*029c*/ 	.word	0x0000bdc0


	//   ....[60]....
        /*02a0*/ 	.word	0x0000bde0


	//   ....[61]....
        /*02a4*/ 	.word	0x0000c1e0


	//   ....[62]....
        /*02a8*/ 	.word	0x0000c230


	//   ....[63]....
        /*02ac*/ 	.word	0x0000c2b0


	//   ....[64]....
        /*02b0*/ 	.word	0x0000c300


	//   ....[65]....
        /*02b4*/ 	.word	0x0000c380


	//   ....[66]....
        /*02b8*/ 	.word	0x0000c3d0


	//   ....[67]....
        /*02bc*/ 	.word	0x0000c450


	//   ....[68]....
        /*02c0*/ 	.word	0x0000c4a0


	//   ....[69]....
        /*02c4*/ 	.word	0x0000c520


	//   ....[70]....
        /*02c8*/ 	.word	0x0000c570


	//   ....[71]....
        /*02cc*/ 	.word	0x0000c600


	//   ....[72]....
        /*02d0*/ 	.word	0x0000c6a0


	//   ....[73]....
        /*02d4*/ 	.word	0x0000c740


	//   ....[74]....
        /*02d8*/ 	.word	0x0000c800


	//   ....[75]....
        /*02dc*/ 	.word	0x0000c830


	//   ....[76]....
        /*02e0*/ 	.word	0x0000c890


	//   ....[77]....
        /*02e4*/ 	.word	0x0000c950


	//   ....[78]....
        /*02e8*/ 	.word	0x0000c9a0


	//   ....[79]....
        /*02ec*/ 	.word	0x0000ca50


	//   ....[80]....
        /*02f0*/ 	.word	0x0000caa0


	//   ....[81]....
        /*02f4*/ 	.word	0x0000cb50


	//   ....[82]....
        /*02f8*/ 	.word	0x0000cba0


	//   ....[83]....
        /*02fc*/ 	.word	0x0000cc50


	//   ....[84]....
        /*0300*/ 	.word	0x0000cca0


	//   ....[85]....
        /*0304*/ 	.word	0x0000cd50


	//   ....[86]....
        /*0308*/ 	.word	0x0000cda0


	//   ....[87]....
        /*030c*/ 	.word	0x0000ce50


	//   ....[88]....
        /*0310*/ 	.word	0x0000ceb0


	//   ....[89]....
        /*0314*/ 	.word	0x0000cee0


	//   ....[90]....
        /*0318*/ 	.word	0x0000cf60


	//   ....[91]....
        /*031c*/ 	.word	0x0000cfa0


	//   ....[92]....
        /*0320*/ 	.word	0x0000cff0


	//----- nvinfo : EIATTR_VRC_CTA_INIT_COUNT
	.align		4
.L_1809:
        /*0324*/ 	.byte	0x02, 0x4a
	.zero		1
	.zero		1


	//----- nvinfo : EIATTR_EXIT_INSTR_OFFSETS
	.align		4
        /*0328*/ 	.byte	0x04, 0x1c
        /*032a*/ 	.short	(.L_1811 - .L_1810)


	//   ....[0]....
.L_1810:
        /*032c*/ 	.word	0x0000bef0


	//   ....[1]....
        /*0330*/ 	.word	0x0000c180


	//----- nvinfo : EIATTR_MAX_THREADS
	.align		4
.L_1811:
        /*0334*/ 	.byte	0x04, 0x05
        /*0336*/ 	.short	(.L_1813 - .L_1812)
.L_1812:
        /*0338*/ 	.word	0x00000040
        /*033c*/ 	.word	0x00000001
        /*0340*/ 	.word	0x00000001


	//----- nvinfo : EIATTR_CRS_STACK_SIZE
	.align		4
.L_1813:
        /*0344*/ 	.byte	0x04, 0x1e
        /*0346*/ 	.short	(.L_1815 - .L_1814)
.L_1814:
        /*0348*/ 	.word	0x00000000


	//----- nvinfo : EIATTR_CBANK_PARAM_SIZE
	.align		4
.L_1815:
        /*034c*/ 	.byte	0x03, 0x19
        /*034e*/ 	.short	0x01f0


	//----- nvinfo : EIATTR_PARAM_CBANK
	.align		4
        /*0350*/ 	.byte	0x04, 0x0a
        /*0352*/ 	.short	(.L_1817 - .L_1816)
	.align		4
.L_1816:
        /*0354*/ 	.word	index@(.nv.constant0._Z25selective_scan_bwd_kernelI32Selective_Scan_bwd_kernel_traitsILi64ELi16ELb0ELb0ELb1ELb1ELb1EffEEv12SSMParamsBwd)
        /*0358*/ 	.short	0x0380
        /*035a*/ 	.short	0x01f0


	//----- nvinfo : EIATTR_SW_WAR
	.align		4
.L_1817:
        /*035c*/ 	.byte	0x04, 0x36
        /*035e*/ 	.short	(.L_1819 - .L_1818)
.L_1818:
        /*0360*/ 	.word	0x00000008
.L_1819:


//--------------------- .nv.info._Z25selective_scan_bwd_kernelI32Selective_Scan_bwd_kernel_traitsILi64ELi16ELb0ELb1ELb0ELb0ELb0EffEEv12SSMParamsBwd --------------------------
	.section	.nv.info._Z25selective_scan_bwd_kernelI32Selective_Scan_bwd_kernel_traitsILi64ELi16ELb0ELb1ELb0ELb0ELb0EffEEv12SSMParamsBwd,"",@"SHT_CUDA_INFO"
	.sectionflags	@""
	.align	4


	//----- nvinfo : EIATTR_CUDA_API_VERSION
	.align		4
        /*0000*/ 	.byte	0x04, 0x37
        /*0002*/ 	.short	(.L_1821 - .L_1820)
.L_1820:
        /*0004*/ 	.word	0x00000082


	//----- nvinfo : EIATTR_KPARAM_INFO
	.align		4
.L_1821:
        /*0008*/ 	.byte	0x04, 0x17
        /*000a*/ 	.short	(.L_1823 - .L_1822)
.L_1822:
        /*000c*/ 	.word	0x00000000
        /*0010*/ 	.short	0x0000
        /*0012*/ 	.short	0x0000
        /*0014*/ 	.byte	0x00, 0xf0, 0xc1, 0x07


	//----- nvinfo : EIATTR_SPARSE_MMA_MASK
	.align		4
.L_1823:
        /*0018*/ 	.byte	0x03, 0x50
        /*001a*/ 	.short	0x0000


	//----- nvinfo : EIATTR_MAXREG_COUNT
	.align		4
        /*001c*/ 	.byte	0x03, 0x1b
        /*001e*/ 	.short	0x00ff


	//----- nvinfo : EIATTR_NUM_BARRIERS
	.align		4
        /*0020*/ 	.byte	0x02, 0x4c
        /*0022*/ 	.byte	0x01
	.zero		1


	//----- nvinfo : EIATTR_MERCURY_ISA_VERSION
	.align		4
        /*0024*/ 	.byte	0x03, 0x5f
        /*0026*/ 	.short	0x0101


	//----- nvinfo : EIATTR_INT_WARP_WIDE_INSTR_OFFSETS
	.align		4
        /*0028*/ 	.byte	0x04, 0x31
        /*002a*/ 	.short	(.L_1825 - .L_1824)


	//   ....[0]....
.L_1824:
        /*002c*/ 	.word	0x000039c0


	//   ....[1]....
        /*0030*/ 	.word	0x000040e0


	//----- nvinfo : EIATTR_COOP_GROUP_MASK_REGIDS
	.align		4
.L_1825:
        /*0034*/ 	.byte	0x04, 0x29
        /*0036*/ 	.short	(.L_1827 - .L_1826)


	//   ....[0]....
.L_1826:
        /*0038*/ 	.word	0xffffffff


	//   ....[1]....
        /*003c*/ 	.word	0xffffffff


	//   ....[2]....
        /*0040*/ 	.word	0xffffffff


	//   ....[3]....
        /*0044*/ 	.word	0xffffffff


	//   ....[4]....
        /*0048*/ 	.word	0xffffffff


	//   ....[5]....
        /*004c*/ 	.word	0xffffffff


	//   ....[6]....
        /*0050*/ 	.word	0xffffffff


	//   ....[7]....
        /*0054*/ 	.word	0xffffffff


	//   ....[8]....
        /*0058*/ 	.word	0xffffffff


	//   ....[9]....
        /*005c*/ 	.word	0xffffffff


	//   ....[10]....
        /*0060*/ 	.word	0xffffffff


	//   ....[11]....
        /*0064*/ 	.word	0xffffffff


	//   ....[12]....
        /*0068*/ 	.word	0xffffffff


	//   ....[13]....
        /*006c*/ 	.word	0xffffffff


	//   ....[14]....
        /*0070*/ 	.word	0xffffffff


	//   ....[15]....
        /*0074*/ 	.word	0xffffffff


	//   ....[16]....
        /*0078*/ 	.word	0xffffffff


	//   ....[17]....
        /*007c*/ 	.word	0xffffffff


	//   ....[18]....
        /*0080*/ 	.word	0xffffffff


	//   ....[19]....
        /*0084*/ 	.word	0xffffffff


	//   ....[20]....
        /*0088*/ 	.word	0xffffffff


	//   ....[21]....
        /*008c*/ 	.word	0xffffffff


	//   ....[22]....
        /*0090*/ 	.word	0xffffffff


	//   ....[23]....
        /*0094*/ 	.word	0xffffffff


	//   ....[24]....
        /*0098*/ 	.word	0xffffffff


	//   ....[25]....
        /*009c*/ 	.word	0xffffffff


	//   ....[26]....
        /*00a0*/ 	.word	0xffffffff


	//   ....[27]....
        /*00a4*/ 	.word	0xffffffff


	//   ....[28]....
        /*00a8*/ 	.word	0xffffffff


	//   ....[29]....
        /*00ac*/ 	.word	0xffffffff


	//   ....[30]....
        /*00b0*/ 	.word	0xffffffff


	//   ....[31]....
        /*00b4*/ 	.word	0xffffffff


	//   ....[32]....
        /*00b8*/ 	.word	0xffffffff


	//   ....[33]....
        /*00bc*/ 	.word	0xffffffff


	//   ....[34]....
        /*00c0*/ 	.word	0xffffffff


	//   ....[35]....
        /*00c4*/ 	.word	0xffffffff


	//   ....[36]....
        /*00c8*/ 	.word	0xffffffff


	//   ....[37]....
        /*00cc*/ 	.word	0xffffffff


	//   ....[38]....
        /*00d0*/ 	.word	0xffffffff


	//   ....[39]....
        /*00d4*/ 	.word	0xffffffff


	//   ....[40]....
        /*00d8*/ 	.word	0xffffffff


	//   ....[41]....
        /*00dc*/ 	.word	0xffffffff


	//   ....[42]....
        /*00e0*/ 	.word	0xffffffff


	//   ....[43]....
        /*00e4*/ 	.word	0xffffffff


	//   ....[44]....
        /*00e8*/ 	.word	0xffffffff


	//   ....[45]....
        /*00ec*/ 	.word	0xffffffff


	//   ....[46]....
        /*00f0*/ 	.word	0xffffffff


	//   ....[47]....
        /*00f4*/ 	.word	0xffffffff


	//   ....[48]....
        /*00f8*/ 	.word	0xffffffff


	//   ....[49]....
        /*00fc*/ 	.word	0xffffffff


	//   ....[50]....
        /*0100*/ 	.word	0xffffffff


	//   ....[51]....
        /*0104*/ 	.word	0xffffffff


	//   ....[52]....
        /*0108*/ 	.word	0xffffffff


	//   ....[53]....
        /*010c*/ 	.word	0xffffffff


	//   ....[54]....
        /*0110*/ 	.word	0xffffffff


	//   ....[55]....
        /*0114*/ 	.word	0xffffffff


	//   ....[56]....
        /*0118*/ 	.word	0x05000006


	//   ....[57]....
        /*011c*/ 	.word	0x05000006


	//   ....[58]....
        /*0120*/ 	.word	0x05000006


	//   ....[59]....
        /*0124*/ 	.word	0x05000006


	//   ....[60]....
        /*0128*/ 	.word	0x05000006


	//   ....[61]....
        /*012c*/ 	.word	0x05000006


	//   ....[62]....
        /*0130*/ 	.word	0x05000006


	//   ....[63]....
        /*0134*/ 	.word	0x05000006


	//   ....[64]....
        /*0138*/ 	.word	0x05000006


	//   ....[65]....
        /*013c*/ 	.word	0x05000006


	//   ....[66]....
        /*0140*/ 	.word	0x05000006


	//   ....[67]....
        /*0144*/ 	.word	0x05000006


	//   ....[68]....
        /*0148*/ 	.word	0x05000006


	//   ....[69]....
        /*014c*/ 	.word	0x05000006


	//   ....[70]....
        /*0150*/ 	.word	0x05000006


	//   ....[71]....
        /*0154*/ 	.word	0x05000006


	//   ....[72]....
        /*0158*/ 	.word	0x05000006


	//   ....[73]....
        /*015c*/ 	.word	0x05000006


	//   ....[74]....
        /*0160*/ 	.word	0x05000006


	//   ....[75]....
        /*0164*/ 	.word	0x05000006


	//   ....[76]....
        /*0168*/ 	.word	0x05000006


	//   ....[77]....
        /*016c*/ 	.word	0x05000006


	//   ....[78]....
        /*0170*/ 	.word	0x05000006


	//   ....[79]....
        /*0174*/ 	.word	0x05000006


	//   ....[80]....
        /*0178*/ 	.word	0x05000006


	//   ....[81]....
        /*017c*/ 	.word	0x05000006


	//   ....[82]....
        /*0180*/ 	.word	0x05000006


	//   ....[83]....
        /*0184*/ 	.word	0x05000006


	//   ....[84]....
        /*0188*/ 	.word	0x05000006


	//   ....[85]....
        /*018c*/ 	.word	0x05000006


	//   ....[86]....
        /*0190*/ 	.word	0x05000006


	//   ....[87]....
        /*0194*/ 	.word	0x05000006


	//----- nvinfo : EIATTR_COOP_GROUP_INSTR_OFFSETS
	.align		4
.L_1827:
        /*0198*/ 	.byte	0x04, 0x28
        /*019a*/ 	.short	(.L_1829 - .L_1828)


	//   ....[0]....
.L_1828:
        /*019c*/ 	.word	0x000015c0


	//   ....[1]....
        /*01a0*/ 	.word	0x00001a80


	//   ....[2]....
        /*01a4*/ 	.word	0x00001f70


	//   ....[3]....
        /*01a8*/ 	.word	0x00002a10


	//   ....[4]....
        /*01ac*/ 	.word	0x00003590


	//   ....[5]....
        /*01b0*/ 	.word	0x000035a0


	//   ....[6]....
        /*01b4*/ 	.word	0x000035e0


	//   ....[7]....
        /*01b8*/ 	.word	0x000035f0


	//   ....[8]....
        /*01bc*/ 	.word	0x00003630


	//   ....[9]....
        /*01c0*/ 	.word	0x00003640


	//   ....[10]....
        /*01c4*/ 	.word	0x00003680


	//   ....[11]....
        /*01c8*/ 	.word	0x00003690


	//   ....[12]....
        /*01cc*/ 	.word	0x000036d0


	//   ....[13]....
        /*01d0*/ 	.word	0x000036e0


	//   ....[14]....
        /*01d4*/ 	.word	0x00003790


	//   ....[15]....
        /*01d8*/ 	.word	0x000037a0


	//   ....[16]....
        /*01dc*/ 	.word	0x000037b0


	//   ....[17]....
        /*01e0*/ 	.word	0x000037c0


	//   ....[18]....
        /*01e4*/ 	.word	0x00003cb0


	//   ....[19]....
        /*01e8*/ 	.word	0x00003cd0


	//   ....[20]....
        /*01ec*/ 	.word	0x00003ce0


	//   ....[21]....
        /*01f0*/ 	.word	0x00003cf0


	//   ....[22]....
        /*01f4*/ 	.word	0x00003d50


	//   ....[23]....
        /*01f8*/ 	.word	0x00003d60


	//   ....[24]....
        /*01fc*/ 	.word	0x00003db0


	//   ....[25]....
        /*0200*/ 	.word	0x00003dd0


	//   ....[26]....
        /*0204*/ 	.word	0x00003e30


	//   ....[27]....
        /*0208*/ 	.word	0x00003e40


	//   ....[28]....
        /*020c*/ 	.word	0x00003e90


	//   ....[29]....
        /*0210*/ 	.word	0x00003eb0


	//   ....[30]....
        /*0214*/ 	.word	0x00003f10


	//   ....[31]....
        /*0218*/ 	.word	0x00003f20


	//   ....[32]....
        /*021c*/ 	.word	0x00003f30


	//   ....[33]....
        /*0220*/ 	.word	0x00003f40


	//   ....[34]....
        /*0224*/ 	.word	0x000051e0


	//   ....[35]....
        /*0228*/ 	.word	0x00005220


	//   ....[36]....
        /*022c*/ 	.word	0x000053b0


	//   ....[37]....
        /*0230*/ 	.word	0x000053f0


	//   ....[38]....
        /*0234*/ 	.word	0x00005580


	//   ....[39]....
        /*0238*/ 	.word	0x000055c0


	//   ....[40]....
        /*023c*/ 	.word	0x00005750


	//   ....[41]....
        /*0240*/ 	.word	0x00005790


	//   ....[42]....
        /*0244*/ 	.word	0x000058a0


	//   ....[43]....
        /*0248*/ 	.word	0x000058c0


	//   ....[44]....
        /*024c*/ 	.word	0x00005de0


	//   ....[45]....
        /*0250*/ 	.word	0x00006300


	//   ....[46]....
        /*0254*/ 	.word	0x00006790


	//   ....[47]....
        /*0258*/ 	.word	0x000067e0


	//   ....[48]....
        /*025c*/ 	.word	0x00006840


	//   ....[49]....
        /*0260*/ 	.word	0x00006890


	//   ....[50]....
        /*0264*/ 	.word	0x000068b0


	//   ....[51]....
        /*0268*/ 	.word	0x00006a20


	//   ....[52]....
        /*026c*/ 	.word	0x00006a60


	//   ....[53]....
        /*0270*/ 	.word	0x00006ac0


	//   ....[54]....
        /*0274*/ 	.word	0x00006b10


	//   ....[55]....
        /*0278*/ 	.word	0x00006b30


	//   ....[56]....
        /*027c*/ 	.word	0x00006f60


	//   ....[57]....
        /*0280*/ 	.word	0x00006fb0


	//   ....[58]....
        /*0284*/ 	.word	0x00007030


	//   ....[59]....
        /*0288*/ 	.word	0x00007080


	//   ....[60]....
        /*028c*/ 	.word	0x00007100


	//   ....[61]....
        /*0290*/ 	.word	0x00007150


	//   ....[62]....
        /*0294*/ 	.word	0x000071d0


	//   ....[63]....
        /*0298*/ 	.word	0x00007220


	//   ....[64]....
        /*029c*/ 	.word	0x000072a0


	//   ....[65]....
        /*02a0*/ 	.word	0x000072f0


	//   ....[66]....
        /*02a4*/ 	.word	0x00007380


	//   ....[67]....
        /*02a8*/ 	.word	0x00007420


	//   ....[68]....
        /*02ac*/ 	.word	0x000074c0


	//   ....[69]....
        /*02b0*/ 	.word	0x00007580


	//   ....[70]....
        /*02b4*/ 	.word	0x000075c0


	//   ....[71]....
        /*02b8*/ 	.word	0x00007610


	//   ....[72]....
        /*02bc*/ 	.word	0x000076b0


	//   ....[73]....
        /*02c0*/ 	.word	0x00007700


	//   ....[74]....
        /*02c4*/ 	.word	0x000077b0


	//   ....[75]....
        /*02c8*/ 	.word	0x00007800


	//   ....[76]....
        /*02cc*/ 	.word	0x000078c0


	//   ....[77]....
        /*02d0*/ 	.word	0x00007910


	//   ....[78]....
        /*02d4*/ 	.word	0x000079c0


	//   ....[79]....
        /*02d8*/ 	.word	0x00007a10


	//   ....[80]....
        /*02dc*/ 	.word	0x00007ac0


	//   ....[81]....
        /*02e0*/ 	.word	0x00007b10


	//   ....[82]....
        /*02e4*/ 	.word	0x00007bd0


	//   ....[83]....
        /*02e8*/ 	.word	0x00007c20


	//   ....[84]....
        /*02ec*/ 	.word	0x00007c50


	//   ....[85]....
        /*02f0*/ 	.word	0x00007cd0


	//   ....[86]....
        /*02f4*/ 	.word	0x00007d00


	//   ....[87]....
        /*02f8*/ 	.word	0x00007d50


	//----- nvinfo : EIATTR_VRC_CTA_INIT_COUNT
	.align		4
.L_1829:
        /*02fc*/ 	.byte	0x02, 0x4a
	.zero		1
	.zero		1


	//----- nvinfo : EIATTR_EXIT_INSTR_OFFSETS
	.align		4
        /*0300*/ 	.byte	0x04, 0x1c
        /*0302*/ 	.short	(.L_1831 - .L_1830)


	//   ....[0]....
.L_1830:
        /*0304*/ 	.word	0x00006c40


	//   ....[1]....
        /*0308*/ 	.word	0x00006f00


	//----- nvinfo : EIATTR_MAX_THREADS
	.align		4
.L_1831:
        /*030c*/ 	.byte	0x04, 0x05
        /*030e*/ 	.short	(.L_1833 - .L_1832)
.L_1832:
        /*0310*/ 	.word	0x00000040
        /*0314*/ 	.word	0x00000001
        /*0318*/ 	.word	0x00000001


	//----- nvinfo : EIATTR_CRS_STACK_SIZE
	.align		4
.L_1833:
        /*031c*/ 	.byte	0x04, 0x1e
        /*031e*/ 	.short	(.L_1835 - .L_1834)
.L_1834:
        /*0320*/ 	.word	0x00000000


	//----- nvinfo : EIATTR_CBANK_PARAM_SIZE
	.align		4
.L_1835:
        /*0324*/ 	.byte	0x03, 0x19
        /*0326*/ 	.short	0x01f0


	//----- nvinfo : EIATTR_PARAM_CBANK
	.align		4
        /*0328*/ 	.byte	0x04, 0x0a
        /*032a*/ 	.short	(.L_1837 - .L_1836)
	.align		4
.L_1836:
        /*032c*/ 	.word	index@(.nv.constant0._Z25selective_scan_bwd_kernelI32Selective_Scan_bwd_kernel_traitsILi64ELi16ELb0ELb1ELb0ELb0ELb0EffEEv12SSMParamsBwd)
        /*0330*/ 	.short	0x0380
        /*0332*/ 	.short	0x01f0


	//----- nvinfo : EIATTR_SW_WAR
	.align		4
.L_1837:
        /*0334*/ 	.byte	0x04, 0x36
        /*0336*/ 	.short	(.L_1839 - .L_1838)
.L_1838:
        /*0338*/ 	.word	0x00000008
.L_1839:


//--------------------- .nv.info._Z25selective_scan_bwd_kernelI32Selective_Scan_bwd_kernel_traitsILi64ELi16ELb0ELb1ELb0ELb0ELb1EffEEv12SSMParamsBwd --------------------------
	.section	.nv.info._Z25selective_scan_bwd_kernelI32Selective_Scan_bwd_kernel_traitsILi64ELi16ELb0ELb1ELb0ELb0ELb1EffEEv12SSMParamsBwd,"",@"SHT_CUDA_INFO"
	.sectionflags	@""
	.align	4


	//----- nvinfo : EIATTR_CUDA_API_VERSION
	.align		4
        /*0000*/ 	.byte	0x04, 0x37
        /*0002*/ 	.short	(.L_1841 - .L_1840)
.L_1840:
        /*0004*/ 	.word	0x00000082


	//----- nvinfo : EIATTR_KPARAM_INFO
	.align		4
.L_1841:
        /*0008*/ 	.byte	0x04, 0x17
        /*000a*/ 	.short	(.L_1843 - .L_1842)
.L_1842:
        /*000c*/ 	.word	0x00000000
        /*0010*/ 	.short	0x0000
        /*0012*/ 	.short	0x0000
        /*0014*/ 	.byte	0x00, 0xf0, 0xc1, 0x07


	//----- nvinfo : EIATTR_SPARSE_MMA_MASK
	.align		4
.L_1843:
        /*0018*/ 	.byte	0x03, 0x50
        /*001a*/ 	.short	0x0000


	//----- nvinfo : EIATTR_MAXREG_COUNT
	.align		4
        /*001c*/ 	.byte	0x03, 0x1b
        /*001e*/ 	.short	0x00ff


	//----- nvinfo : EIATTR_NUM_BARRIERS
	.align		4
        /*0020*/ 	.byte	0x02, 0x4c
        /*0022*/ 	.byte	0x01
	.zero		1


	//----- nvinfo : EIATTR_MERCURY_ISA_VERSION
	.align		4
        /*0024*/ 	.byte	0x03, 0x5f
        /*0026*/ 	.short	0x0101


	//----- nvinfo : EIATTR_INT_WARP_WIDE_INSTR_OFFSETS
	.align		4
        /*0028*/ 	.byte	0x04, 0x31
        /*002a*/ 	.short	(.L_1845 - .L_1844)


	//   ....[0]....
.L_1844:
        /*002c*/ 	.word	0x00005b40


	//   ....[1]....
        /*0030*/ 	.word	0x00006230


	//----- nvinfo : EIATTR_COOP_GROUP_MASK_REGIDS
	.align		4
.L_1845:
        /*0034*/ 	.byte	0x04, 0x29
        /*0036*/ 	.short	(.L_1847 - .L_1846)


	//   ....[0]....
.L_1846:
        /*0038*/ 	.word	0xffffffff


	//   ....[1]....
        /*003c*/ 	.word	0xffffffff


	//   ....[2]....
        /*0040*/ 	.word	0xffffffff


	//   ....[3]....
        /*0044*/ 	.word	0xffffffff


	//   ....[4]....
        /*0048*/ 	.word	0xffffffff


	//   ....[5]....
        /*004c*/ 	.word	0xffffffff


	//   ....[6]....
        /*0050*/ 	.word	0xffffffff


	//   ....[7]....
        /*0054*/ 	.word	0xffffffff


	//   ....[8]....
        /*0058*/ 	.word	0xffffffff


	//   ....[9]....
        /*005c*/ 	.word	0xffffffff


	//   ....[10]....
        /*0060*/ 	.word	0xffffffff


	//   ....[11]....
        /*0064*/ 	.word	0xffffffff


	//   ....[12]....
        /*0068*/ 	.word	0xffffffff


	//   ....[13]....
        /*006c*/ 	.word	0xffffffff


	//   ....[14]....
        /*0070*/ 	.word	0xffffffff


	//   ....[15]....
        /*0074*/ 	.word	0xffffffff


	//   ....[16]....
        /*0078*/ 	.word	0xffffffff


	//   ....[17]....
        /*007c*/ 	.word	0xffffffff


	//   ....[18]....
        /*0080*/ 	.word	0xffffffff


	//   ....[19]....
        /*0084*/ 	.word	0xffffffff


	//   ....[20]....
        /*0088*/ 	.word	0xffffffff


	//   ....[21]....
        /*008c*/ 	.word	0xffffffff


	//   ....[22]....
        /*0090*/ 	.word	0xffffffff


	//   ....[23]....
        /*0094*/ 	.word	0xffffffff


	//   ....[24]....
        /*0098*/ 	.word	0xffffffff


	//   ....[25]....
        /*009c*/ 	.word	0xffffffff


	//   ....[26]....
        /*00a0*/ 	.word	0xffffffff


	//   ....[27]....
        /*00a4*/ 	.word	0xffffffff


	//   ....[28]....
        /*00a8*/ 	.word	0xffffffff


	//   ....[29]....
        /*00ac*/ 	.word	0xffffffff


	//   ....[30]....
        /*00b0*/ 	.word	0xffffffff


	//   ....[31]....
        /*00b4*/ 	.word	0xffffffff


	//   ....[32]....
        /*00b8*/ 	.word	0xffffffff


	//   ....[33]....
        /*00bc*/ 	.word	0xffffffff


	//   ....[34]....
        /*00c0*/ 	.word	0xffffffff


	//   ....[35]....
        /*00c4*/ 	.word	0xffffffff


	//   ....[36]....
        /*00c8*/ 	.word	0xffffffff


	//   ....[37]....
        /*00cc*/ 	.word	0xffffffff


	//   ....[38]....
        /*00d0*/ 	.word	0xffffffff


	//   ....[39]....
        /*00d4*/ 	.word	0xffffffff


	//   ....[40]....
        /*00d8*/ 	.word	0xffffffff


	//   ....[41]....
        /*00dc*/ 	.word	0xffffffff


	//   ....[42]....
        /*00e0*/ 	.word	0xffffffff


	//   ....[43]....
        /*00e4*/ 	.word	0xffffffff


	//   ....[44]....
        /*00e8*/ 	.word	0xffffffff


	//   ....[45]....
        /*00ec*/ 	.word	0xffffffff


	//   ....[46]....
        /*00f0*/ 	.word	0xffffffff


	//   ....[47]....
        /*00f4*/ 	.word	0xffffffff


	//   ....[48]....
        /*00f8*/ 	.word	0xffffffff


	//   ....[49]....
        /*00fc*/ 	.word	0xffffffff


	//   ....[50]....
        /*0100*/ 	.word	0xffffffff


	//   ....[51]....
        /*0104*/ 	.word	0xffffffff


	//   ....[52]....
        /*0108*/ 	.word	0xffffffff


	//   ....[53]....
        /*010c*/ 	.word	0xffffffff


	//   ....[54]....
        /*0110*/ 	.word	0xffffffff


	//   ....[55]....
        /*0114*/ 	.word	0xffffffff


	//   ....[56]....
        /*0118*/ 	.word	0xffffffff


	//   ....[57]....
        /*011c*/ 	.word	0xffffffff


	//   ....[58]....
        /*0120*/ 	.word	0xffffffff


	//   ....[59]....
        /*0124*/ 	.word	0xffffffff


	//   ....[60]....
        /*0128*/ 	.word	0x05000006


	//   ....[61]....
        /*012c*/ 	.word	0x05000006


	//   ....[62]....
        /*0130*/ 	.word	0x05000006


	//   ....[63]....
        /*0134*/ 	.word	0x05000006


	//   ....[64]....
        /*0138*/ 	.word	0x05000006


	//   ....[65]....
        /*013c*/ 	.word	0x05000006


	//   ....[66]....
        /*0140*/ 	.word	0x05000006


	//   ....[67]....
        /*0144*/ 	.word	0x05000006


	//   ....[68]....
        /*0148*/ 	.word	0x05000006


	//   ....[69]....
        /*014c*/ 	.word	0x05000006


	//   ....[70]....
        /*0150*/ 	.word	0x05000006


	//   ....[71]....
        /*0154*/ 	.word	0x05000006


	//   ....[72]....
        /*0158*/ 	.word	0x05000006


	//   ....[73]....
        /*015c*/ 	.word	0x05000006


	//   ....[74]....
        /*0160*/ 	.word	0x05000006


	//   ....[75]....
        /*0164*/ 	.word	0x05000006


	//   ....[76]....
        /*0168*/ 	.word	0x05000006


	//   ....[77]....
        /*016c*/ 	.word	0x05000006


	//   ....[78]....
        /*0170*/ 	.word	0x05000006


	//   ....[79]....
        /*0174*/ 	.word	0x05000006


	//   ....[80]....
        /*0178*/ 	.word	0x05000006


	//   ....[81]....
        /*017c*/ 	.word	0x05000006


	//   ....[82]....
        /*0180*/ 	.word	0x05000006


	//   ....[83]....
        /*0184*/ 	.word	0x05000006


	//   ....[84]....
        /*0188*/ 	.word	0x05000006


	//   ....[85]....
        /*018c*/ 	.word	0x05000006


	//   ....[86]....
        /*0190*/ 	.word	0x05000006


	//   ....[87]....
        /*0194*/ 	.word	0x05000006


	//   ....[88]....
        /*0198*/ 	.word	0x05000006


	//   ....[89]....
        /*019c*/ 	.word	0x05000006


	//   ....[90]....
        /*01a0*/ 	.word	0x05000006


	//   ....[91]....
        /*01a4*/ 	.word	0x05000006


	//----- nvinfo : EIATTR_COOP_GROUP_INSTR_OFFSETS
	.align		4
.L_1847:
        /*01a8*/ 	.byte	0x04, 0x28
        /*01aa*/ 	.short	(.L_1849 - .L_1848)


	//   ....[0]....
.L_1848:
        /*01ac*/ 	.word	0x00001740


	//   ....[1]....
        /*01b0*/ 	.word	0x00001c10


	//   ....[2]....
        /*01b4*/ 	.word	0x00002130


	//   ....[3]....
        /*01b8*/ 	.word	0x00002630


	//   ....[4]....
        /*01bc*/ 	.word	0x00002cc0


	//   ....[5]....
        /*01c0*/ 	.word	0x00003570


	//   ....[6]....
        /*01c4*/ 	.word	0x00003e10


	//   ....[7]....
        /*01c8*/ 	.word	0x00004b80


	//   ....[8]....
        /*01cc*/ 	.word	0x00005700


	//   ....[9]....
        /*01d0*/ 	.word	0x00005710


	//   ....[10]....
        /*01d4*/ 	.word	0x00005750


	//   ....[11]....
        /*01d8*/ 	.word	0x00005760


	//   ....[12]....
        /*01dc*/ 	.word	0x000057a0


	//   ....[13]....
        /*01e0*/ 	.word	0x000057b0


	//   ....[14]....
        /*01e4*/ 	.word	0x000057f0


	//   ....[15]....
        /*01e8*/ 	.word	0x00005800


	//   ....[16]....
        /*01ec*/ 	.word	0x00005840


	//   ....[17]....
        /*01f0*/ 	.word	0x00005850


	//   ....[18]....
        /*01f4*/ 	.word	0x00005900


	//   ....[19]....
        /*01f8*/ 	.word	0x00005910


	//   ....[20]....
        /*01fc*/ 	.word	0x00005920


	//   ....[21]....
        /*0200*/ 	.word	0x00005930


	//   ....[22]....
        /*0204*/ 	.word	0x00005e20


	//   ....[23]....
        /*0208*/ 	.word	0x00005e40


	//   ....[24]....
        /*020c*/ 	.word	0x00005e50


	//   ....[25]....
        /*0210*/ 	.word	0x00005e60


	//   ....[26]....
        /*0214*/ 	.word	0x00005eb0


	//   ....[27]....
        /*0218*/ 	.word	0x00005ed0


	//   ....[28]....
        /*021c*/ 	.word	0x00005f20


	//   ....[29]....
        /*0220*/ 	.word	0x00005f40


	//   ....[30]....
        /*0224*/ 	.word	0x00005f90


	//   ....[31]....
        /*0228*/ 	.word	0x00005fb0


	//   ....[32]....
        /*022c*/ 	.word	0x00006010


	//   ....[33]....
        /*0230*/ 	.word	0x00006020


	//   ....[34]....
        /*0234*/ 	.word	0x00006070


	//   ....[35]....
        /*0238*/ 	.word	0x00006090


	//   ....[36]....
        /*023c*/ 	.word	0x000060a0


	//   ....[37]....
        /*0240*/ 	.word	0x000060b0


	//   ....[38]....
        /*0244*/ 	.word	0x00007380


	//   ....[39]....
        /*0248*/ 	.word	0x000073c0


	//   ....[40]....
        /*024c*/ 	.word	0x00007550


	//   ....[41]....
        /*0250*/ 	.word	0x00007590


	//   ....[42]....
        /*0254*/ 	.word	0x00007720


	//   ....[43]....
        /*0258*/ 	.word	0x00007760


	//   ....[44]....
        /*025c*/ 	.word	0x000078f0


	//   ....[45]....
        /*0260*/ 	.word	0x00007930


	//   ....[46]....
        /*0264*/ 	.word	0x00007a50


	//   ....[47]....
        /*0268*/ 	.word	0x00007a70


	//   ....[48]....
        /*026c*/ 	.word	0x00007f80


	//   ....[49]....
        /*0270*/ 	.word	0x00008510


	//   ....[50]....
        /*0274*/ 	.word	0x00008900


	//   ....[51]....
        /*0278*/ 	.word	0x00008940


	//   ....[52]....
        /*027c*/ 	.word	0x000089a0


	//   ....[53]....
        /*0280*/ 	.word	0x00008a00


	//   ....[54]....
        /*0284*/ 	.word	0x00008a20


	//   ....[55]....
        /*0288*/ 	.word	0x00008b90


	//   ....[56]....
        /*028c*/ 	.word	0x00008bd0


	//   ....[57]....
        /*0290*/ 	.word	0x00008c30


	//   ....[58]....
        /*0294*/ 	.word	0x00008c80


	//   ....[59]....
        /*0298*/ 	.word	0x00008ca0


	//   ....[60]....
        /*029c*/ 	.word	0x000090d0


	//   ....[61]....
        /*02a0*/ 	.word	0x00009120


	//   ....[62]....
        /*02a4*/ 	.word	0x000091a0


	//   ....[63]....
        /*02a8*/ 	.word	0x000091f0


	//   ....[64]....
        /*02ac*/ 	.word	0x00009270


	//   ....[65]....
        /*02b0*/ 	.word	0x000092c0


	//   ....[66]....
        /*02b4*/ 	.word	0x00009340


	//   ....[67]....
        /*02b8*/ 	.word	0x00009390


	//   ....[68]....
        /*02bc*/ 	.word	0x00009410


	//   ....[69]....
        /*02c0*/ 	.word	0x00009460


	//   ....[70]....
        /*02c4*/ 	.word	0x000094f0


	//   ....[71]....
        /*02c8*/ 	.word	0x00009590


	//   ....[72]....
        /*02cc*/ 	.word	0x00009630


	//   ....[73]....
        /*02d0*/ 	.word	0x000096f0


	//   ....[74]....
        /*02d4*/ 	.word	0x00009730


	//   ....[75]....
        /*02d8*/ 	.word	0x00009780


	//   ....[76]....
        /*02dc*/ 	.word	0x00009820


	//   ....[77]....
        /*02e0*/ 	.word	0x00009870


	//   ....[78]....
        /*02e4*/ 	.word	0x00009920


	//   ....[79]....
        /*02e8*/ 	.word	0x00009970


	//   ....[80]....
        /*02ec*/ 	.word	0x00009a30


	//   ....[81]....
        /*02f0*/ 	.word	0x00009a80


	//   ....[82]....
        /*02f4*/ 	.word	0x00009b30


	//   ....[83]....
        /*02f8*/ 	.word	0x00009b80


	//   ....[84]....
        /*02fc*/ 	.word	0x00009c30


	//   ....[85]....
        /*0300*/ 	.word	0x00009c80


	//   ....[86]....
        /*0304*/ 	.word	0x00009d30


	//   ....[87]....
        /*0308*/ 	.word	0x00009d90


	//   ....[88]....
        /*030c*/ 	.word	0x00009dc0


	//   ....[89]....
        /*0310*/ 	.word	0x00009e40


	//   ....[90]....
        /*0314*/ 	.word	0x00009e70


	//   ....[91]....
        /*0318*/ 	.word	0x00009ec0


	//----- nvinfo : EIATTR_VRC_CTA_INIT_COUNT
	.align		4
.L_1849:
        /*031c*/ 	.byte	0x02, 0x4a
	.zero		1
	.zero		1


	//----- nvinfo : EIATTR_EXIT_INSTR_OFFSETS
	.align		4
        /*0320*/ 	.byte	0x04, 0x1c
        /*0322*/ 	.short	(.L_1851 - .L_1850)


	//   ....[0]....
.L_1850:
        /*0324*/ 	.word	0x00008db0


	//   ....[1]....
        /*0328*/ 	.word	0x00009070


	//----- nvinfo : EIATTR_MAX_THREADS
	.align		4
.L_1851:
        /*032c*/ 	.byte	0x04, 0x05
        /*032e*/ 	.short	(.L_1853 - .L_1852)
.L_1852:
        /*0330*/ 	.word	0x00000040
        /*0334*/ 	.word	0x00000001
        /*0338*/ 	.word	0x00000001


	//----- nvinfo : EIATTR_CRS_STACK_SIZE
	.align		4
.L_1853:
        /*033c*/ 	.byte	0x04, 0x1e
        /*033e*/ 	.short	(.L_1855 - .L_1854)
.L_1854:
        /*0340*/ 	.word	0x00000000


	//----- nvinfo : EIATTR_CBANK_PARAM_SIZE
	.align		4
.L_1855:
        /*0344*/ 	.byte	0x03, 0x19
        /*0346*/ 	.short	0x01f0


	//----- nvinfo : EIATTR_PARAM_CBANK
	.align		4
        /*0348*/ 	.byte	0x04, 0x0a
        /*034a*/ 	.short	(.L_1857 - .L_1856)
	.align		4
.L_1856:
        /*034c*/ 	.word	index@(.nv.constant0._Z25selective_scan_bwd_kernelI32Selective_Scan_bwd_kernel_traitsILi64ELi16ELb0ELb1ELb0ELb0ELb1EffEEv12SSMParamsBwd)
        /*0350*/ 	.short	0x0380
        /*0352*/ 	.short	0x01f0


	//----- nvinfo : EIATTR_SW_WAR
	.align		4
.L_1857:
        /*0354*/ 	.byte	0x04, 0x36
        /*0356*/ 	.short	(.L_1859 - .L_1858)
.L_1858:
        /*0358*/ 	.word	0x00000008
.L_1859:


//--------------------- .nv.info._Z25selective_scan_bwd_kernelI32Selective_Scan_bwd_kernel_traitsILi64ELi16ELb0ELb1ELb0ELb1ELb0EffEEv12SSMParamsBwd --------------------------
	.section	.nv.info._Z25selective_scan_bwd_kernelI32Selective_Scan_bwd_kernel_traitsILi64ELi16ELb0ELb1ELb0ELb1ELb0EffEEv12SSMParamsBwd,"",@"SHT_CUDA_INFO"
	.sectionflags	@""
	.align	4


	//----- nvinfo : EIATTR_CUDA_API_VERSION
	.align		4
        /*0000*/ 	.byte	0x04, 0x37
        /*0002*/ 	.short	(.L_1861 - .L_1860)
.L_1860:
        /*0004*/ 	.word	0x00000082


	//----- nvinfo : EIATTR_KPARAM_INFO
	.align		4
.L_1861:
        /*0008*/ 	.byte	0x04, 0x17
        /*000a*/ 	.short	(.L_1863 - .L_1862)
.L_1862:
        /*000c*/ 	.word	0x00000000
        /*0010*/ 	.short	0x0000
        /*0012*/ 	.short	0x0000
        /*0014*/ 	.byte	0x00, 0xf0, 0xc1, 0x07


	//----- nvinfo : EIATTR_SPARSE_MMA_MASK
	.align		4
.L_1863:
        /*0018*/ 	.byte	0x03, 0x50
        /*001a*/ 	.short	0x0000


	//----- nvinfo : EIATTR_MAXREG_COUNT
	.align		4
        /*001c*/ 	.byte	0x03, 0x1b
        /*001e*/ 	.short	0x00ff


	//----- nvinfo : EIATTR_NUM_BARRIERS
	.align		4
        /*0020*/ 	.byte	0x02, 0x4c
        /*0022*/ 	.byte	0x01
	.zero		1


	//----- nvinfo : EIATTR_MERCURY_ISA_VERSION
	.align		4
        /*0024*/ 	.byte	0x03, 0x5f
        /*0026*/ 	.short	0x0101


	//----- nvinfo : EIATTR_INT_WARP_WIDE_INSTR_OFFSETS
	.align		4
        /*0028*/ 	.byte	0x04, 0x31
        /*002a*/ 	.short	(.L_1865 - .L_1864)


	//   ....[0]....
.L_1864:
        /*002c*/ 	.word	0x000051b0


	//----- nvinfo : EIATTR_COOP_GROUP_MASK_REGIDS
	.align		4
.L_1865:
        /*0030*/ 	.byte	0x04, 0x29
        /*0032*/ 	.short	(.L_1867 - .L_1866)


	//   ....[0]....
.L_1866:
        /*0034*/ 	.word	0xffffffff


	//   ....[1]....
        /*0038*/ 	.word	0xffffffff


	//   ....[2]....
        /*003c*/ 	.word	0xffffffff


	//   ....[3]....
        /*0040*/ 	.word	0xffffffff


	//   ....[4]....
        /*0044*/ 	.word	0xffffffff


	//   ....[5]....
        /*0048*/ 	.word	0xffffffff


	//   ....[6]....
        /*004c*/ 	.word	0xffffffff


	//   ....[7]....
        /*0050*/ 	.word	0xffffffff


	//   ....[8]....
        /*0054*/ 	.word	0xffffffff


	//   ....[9]....
        /*0058*/ 	.word	0xffffffff


	//   ....[10]....
        /*005c*/ 	.word	0xffffffff


	//   ....[11]....
        /*0060*/ 	.word	0xffffffff


	//   ....[12]....
        /*0064*/ 	.word	0xffffffff


	//   ....[13]....
        /*0068*/ 	.word	0xffffffff


	//   ....[14]....
        /*006c*/ 	.word	0xffffffff


	//   ....[15]....
        /*0070*/ 	.word	0xffffffff


	//   ....[16]....
        /*0074*/ 	.word	0xffffffff


	//   ....[17]....
        /*0078*/ 	.word	0xffffffff


	//   ....[18]....
        /*007c*/ 	.word	0xffffffff


	//   ....[19]....
        /*0080*/ 	.word	0xffffffff


	//   ....[20]....
        /*0084*/ 	.word	0xffffffff


	//   ....[21]....
        /*0088*/ 	.word	0xffffffff


	//   ....[22]....
        /*008c*/ 	.word	0xffffffff


	//   ....[23]....
        /*0090*/ 	.word	0xffffffff


	//   ....[24]....
        /*0094*/ 	.word	0xffffffff


	//   ....[25]....
        /*0098*/ 	.word	0xffffffff


	//   ....[26]....
        /*009c*/ 	.word	0xffffffff


	//   ....[27]....
        /*00a0*/ 	.word	0xffffffff


	//   ....[28]....
        /*00a4*/ 	.word	0xffffffff


	//   ....[29]....
        /*00a8*/ 	.word	0xffffffff


	//   ....[30]....
        /*00ac*/ 	.word	0xffffffff


	//   ....[31]....
        /*00b0*/ 	.word	0xffffffff


	//   ....[32]....
        /*00b4*/ 	.word	0xffffffff


	//   ....[33]....
        /*00b8*/ 	.word	0xffffffff


	//   ....[34]....
        /*00bc*/ 	.word	0xffffffff


	//   ....[35]....
        /*00c0*/ 	.word	0xffffffff


	//   ....[36]....
        /*00c4*/ 	.word	0xffffffff


	//   ....[37]....
        /*00c8*/ 	.word	0xffffffff


	//   ....[38]....
        /*00cc*/ 	.word	0xffffffff


	//   ....[39]....
        /*00d0*/ 	.word	0xffffffff


	//   ....[40]....
        /*00d4*/ 	.word	0xffffffff


	//   ....[41]....
        /*00d8*/ 	.word	0xffffffff


	//   ....[42]....
        /*00dc*/ 	.word	0xffffffff


	//   ....[43]....
        /*00e0*/ 	.word	0xffffffff


	//   ....[44]....
        /*00e4*/ 	.word	0xffffffff


	//   ....[45]....
        /*00e8*/ 	.word	0xffffffff


	//   ....[46]....
        /*00ec*/ 	.word	0xffffffff


	//   ....[47]....
        /*00f0*/ 	.word	0xffffffff


	//   ....[48]....
        /*00f4*/ 	.word	0xffffffff


	//   ....[49]....
        /*00f8*/ 	.word	0xffffffff


	//   ....[50]....
        /*00fc*/ 	.word	0xffffffff


	//   ....[51]....
        /*0100*/ 	.word	0xffffffff


	//   ....[52]....
        /*0104*/ 	.word	0xffffffff


	//   ....[53]....
        /*0108*/ 	.word	0xffffffff


	//   ....[54]....
        /*010c*/ 	.word	0xffffffff


	//   ....[55]....
        /*0110*/ 	.word	0xffffffff


	//   ....[56]....
        /*0114*/ 	.word	0xffffffff


	//   ....[57]....
        /*0118*/ 	.word	0x050000f0


	//   ....[58]....
        /*011c*/ 	.word	0x050000f0


	//   ....[59]....
        /*0120*/ 	.word	0x050000f0


	//   ....[60]....
        /*0124*/ 	.word	0x050000f0


	//   ....[61]....
        /*0128*/ 	.word	0x050000f0


	//   ....[62]....
        /*012c*/ 	.word	0x050000f0


	//   ....[63]....
        /*0130*/ 	.word	0x050000f0


	//   ....[64]....
        /*0134*/ 	.word	0x050000f0


	//   ....[65]....
        /*0138*/ 	.word	0x050000f0


	//   ....[66]....
        /*013c*/ 	.word	0x050000f0


	//   ....[67]....
        /*0140*/ 	.word	0x050000f0


	//   ....[68]....
        /*0144*/ 	.word	0x050000f0


	//   ....[69]....
        /*0148*/ 	.word	0x050000f0


	//   ....[70]....
        /*014c*/ 	.word	0x050000f0


	//   ....[71]....
        /*0150*/ 	.word	0x050000f0


	//   ....[72]....
        /*0154*/ 	.word	0x050000f0


	//   ....[73]....
        /*0158*/ 	.word	0x050000f0


	//   ....[74]....
        /*015c*/ 	.word	0x050000f0


	//   ....[75]....
        /*0160*/ 	.word	0x050000f0


	//   ....[76]....
        /*0164*/ 	.word	0x050000f0


	//   ....[77]....
        /*0168*/ 	.word	0x050000f0


	//   ....[78]....
        /*016c*/ 	.word	0x050000f0


	//   ....[79]....
        /*0170*/ 	.word	0x050000f0


	//   ....[80]....
        /*0174*/ 	.word	0x050000f0


	//   ....[81]....
        /*0178*/ 	.word	0x050000f0


	//   ....[82]....
        /*017c*/ 	.word	0x050000f0


	//   ....[83]....
        /*0180*/ 	.word	0x050000f0


	//   ....[84]....
        /*0184*/ 	.word	0x050000f0


	//   ....[85]....
        /*0188*/ 	.word	0x050000f0


	//   ....[86]....
        /*018c*/ 	.word	0x050000f0


	//   ....[87]....
        /*0190*/ 	.word	0x050000f0


	//   ....[88]....
        /*0194*/ 	.word	0x050000f0


	//----- nvinfo : EIATTR_COOP_GROUP_INSTR_OFFSETS
	.align		4
.L_1867:
        /*0198*/ 	.byte	0x04, 0x28
        /*019a*/ 	.short	(.L_1869 - .L_1868)


	//   ....[0]....
.L_1868:
        /*019c*/ 	.word	0x000015e0


	//   ....[1]....
        /*01a0*/ 	.word	0x00001a60


	//   ....[2]....
        /*01a4*/ 	.word	0x00001f70


	//   ....[3]....
        /*01a8*/ 	.word	0x00004bc0


	//   ....[4]....
        /*01ac*/ 	.word	0x00005740


	//   ....[5]....
        /*01b0*/ 	.word	0x00005750


	//   ....[6]....
        /*01b4*/ 	.word	0x00005790


	//   ....[7]....
        /*01b8*/ 	.word	0x000057a0


	//   ....[8]....
        /*01bc*/ 	.word	0x000057e0


	//   ....[9]....
        /*01c0*/ 	.word	0x000057f0


	//   ....[10]....
        /*01c4*/ 	.word	0x00005830


	//   ....[11]....
        /*01c8*/ 	.word	0x00005840


	//   ....[12]....
        /*01cc*/ 	.word	0x00005880


	//   ....[13]....
        /*01d0*/ 	.word	0x00005890


	//   ....[14]....
        /*01d4*/ 	.word	0x00005940


	//   ....[15]....
        /*01d8*/ 	.word	0x00005950


	//   ....[16]....
        /*01dc*/ 	.word	0x00005960


	//   ....[17]....
        /*01e0*/ 	.word	0x00005970


	//   ....[18]....
        /*01e4*/ 	.word	0x00005e50


	//   ....[19]....
        /*01e8*/ 	.word	0x00005e70


	//   ....[20]....
        /*01ec*/ 	.word	0x00005e80


	//   ....[21]....
        /*01f0*/ 	.word	0x00005e90


	//   ....[22]....
        /*01f4*/ 	.word	0x00005ee0


	//   ....[23]....
        /*01f8*/ 	.word	0x00005f00


	//   ....[24]....
        /*01fc*/ 	.word	0x00005f50


	//   ....[25]....
        /*0200*/ 	.word	0x00005f70


	//   ....[26]....
        /*0204*/ 	.word	0x00005fc0


	//   ....[27]....
        /*0208*/ 	.word	0x00005fe0


	//   ....[28]....
        /*020c*/ 	.word	0x00006030


	//   ....[29]....
        /*0210*/ 	.word	0x00006050


	//   ....[30]....
        /*0214*/ 	.word	0x000060b0


	//   ....[31]....
        /*0218*/ 	.word	0x000060c0


	//   ....[32]....
        /*021c*/ 	.word	0x000060d0


	//   ....[33]....
        /*0220*/ 	.word	0x000060e0


	//   ....[34]....
        /*0224*/ 	.word	0x00007380


	//   ....[35]....
        /*0228*/ 	.word	0x000073c0


	//   ....[36]....
        /*022c*/ 	.word	0x00007550


	//   ....[37]....
        /*0230*/ 	.word	0x00007590


	//   ....[38]....
        /*0234*/ 	.word	0x00007720


	//   ....[39]....
        /*0238*/ 	.word	0x00007760


	//   ....[40]....
        /*023c*/ 	.word	0x000078f0


	//   ....[41]....
        /*0240*/ 	.word	0x00007930


	//   ....[42]....
        /*0244*/ 	.word	0x000079f0


	//   ....[43]....
        /*0248*/ 	.word	0x00007a10


	//   ....[44]....
        /*024c*/ 	.word	0x000080b0


	//   ....[45]....
        /*0250*/ 	.word	0x000087e0


	//   ....[46]....
        /*0254*/ 	.word	0x00008f00


	//   ....[47]....
        /*0258*/ 	.word	0x00009510


	//   ....[48]....
        /*025c*/ 	.word	0x00009560


	//   ....[49]....
        /*0260*/ 	.word	0x000095c0


	//   ....[50]....
        /*0264*/ 	.word	0x00009610


	//   ....[51]....
        /*0268*/ 	.word	0x00009630


	//   ....[52]....
        /*026c*/ 	.word	0x000097a0


	//   ....[53]....
        /*0270*/ 	.word	0x000097d0


	//   ....[54]....
        /*0274*/ 	.word	0x00009830


	//   ....[55]....
        /*0278*/ 	.word	0x00009890


	//   ....[56]....
        /*027c*/ 	.word	0x000098b0


	//   ....[57]....
        /*0280*/ 	.word	0x00009ce0


	//   ....[58]....
        /*0284*/ 	.word	0x00009d30


	//   ....[59]....
        /*0288*/ 	.word	0x00009db0


	//   ....[60]....
        /*028c*/ 	.word	0x00009e00


	//   ....[61]....
        /*0290*/ 	.word	0x00009e80


	//   ....[62]....
        /*0294*/ 	.word	0x00009ed0


	//   ....[63]....
        /*0298*/ 	.word	0x00009f50


	//   ....[64]....
        /*029c*/ 	.word	0x00009fa0


	//   ....[65]....
        /*02a0*/ 	.word	0x0000a020


	//   ....[66]....
        /*02a4*/ 	.word	0x0000a070


	//   ....[67]....
        /*02a8*/ 	.word	0x0000a100


	//   ....[68]....
        /*02ac*/ 	.word	0x0000a1a0


	//   ....[69]....
        /*02b0*/ 	.word	0x0000a240


	//   ....[70]....
        /*02b4*/ 	.word	0x0000a300


	//   ....[71]....
        /*02b8*/ 	.word	0x0000a340


	//   ....[72]....
        /*02bc*/ 	.word	0x0000a390


	//   ....[73]....
        /*02c0*/ 	.word	0x0000a420


	//   ....[74]....
        /*02c4*/ 	.word	0x0000a470


	//   ....[75]....
        /*02c8*/ 	.word	0x0000a520


	//   ....[76]....
        /*02cc*/ 	.word	0x0000a570


	//   ....[77]....
        /*02d0*/ 	.word	0x0000a630


	//   ....[78]....
        /*02d4*/ 	.word	0x0000a680


	//   ....[79]....
        /*02d8*/ 	.word	0x0000a730


	//   ....[80]....
        /*02dc*/ 	.word	0x0000a780


	//   ....[81]....
        /*02e0*/ 	.word	0x0000a830


	//   ....[82]....
        /*02e4*/ 	.word	0x0000a880


	//   ....[83]....
        /*02e8*/ 	.word	0x0000a940


	//   ....[84]....
        /*02ec*/ 	.word	0x0000a9a0


	//   ....[85]....
        /*02f0*/ 	.word	0x0000a9d0


	//   ....[86]....
        /*02f4*/ 	.word	0x0000aa50


	//   ....[87]....
        /*02f8*/ 	.word	0x0000aa80


	//   ....[88]....
        /*02fc*/ 	.word	0x0000aad0


	//----- nvinfo : EIATTR_VRC_CTA_INIT_COUNT
	.align		4
.L_1869:
        /*0300*/ 	.byte	0x02, 0x4a
	.zero		1
	.zero		1


	//----- nvinfo : EIATTR_EXIT_INSTR_OFFSETS
	.align		4
        /*0304*/ 	.byte	0x04, 0x1c
        /*0306*/ 	.short	(.L_1871 - .L_1870)


	//   ....[0]....
.L_1870:
        /*0308*/ 	.word	0x000099c0


	//   ....[1]....
        /*030c*/ 	.word	0x00009c80


	//----- nvinfo : EIATTR_MAX_THREADS
	.align		4
.L_1871:
        /*0310*/ 	.byte	0x04, 0x05
        /*0312*/ 	.short	(.L_1873 - .L_1872)
.L_1872:
        /*0314*/ 	.word	0x00000040
        /*0318*/ 	.word	0x00000001
        /*031c*/ 	.word	0x00000001


	//----- nvinfo : EIATTR_CRS_STACK_SIZE
	.align		4
.L_1873:
        /*0320*/ 	.byte	0x04, 0x1e
        /*0322*/ 	.short	(.L_1875 - .L_1874)
.L_1874:
        /*0324*/ 	.word	0x00000000


	//----- nvinfo : EIATTR_CBANK_PARAM_SIZE
	.align		4
.L_1875:
        /*0328*/ 	.byte	0x03, 0x19
        /*032a*/ 	.short	0x01f0


	//----- nvinfo : EIATTR_PARAM_CBANK
	.align		4
        /*032c*/ 	.byte	0x04, 0x0a
        /*032e*/ 	.short	(.L_1877 - .L_1876)
	.align		4
.L_1876:
        /*0330*/ 	.word	index@(.nv.constant0._Z25selective_scan_bwd_kernelI32Selective_Scan_bwd_kernel_traitsILi64ELi16ELb0ELb1ELb0ELb1ELb0EffEEv12SSMParamsBwd)
        /*0334*/ 	.short	0x0380
        /*0336*/ 	.short	0x01f0


	//----- nvinfo : EIATTR_SW_WAR
	.align		4
.L_1877:
        /*0338*/ 	.byte	0x04, 0x36
        /*033a*/ 	.short	(.L_1879 - .L_1878)
.L_1878:
        /*033c*/ 	.word	0x00000008
.L_1879:


//--------------------- .nv.info._Z25selective_scan_bwd_kernelI32Selective_Scan_bwd_kernel_traitsILi64ELi16ELb0ELb1ELb0ELb1ELb1EffEEv12SSMParamsBwd --------------------------
	.section	.nv.info._Z25selective_scan_bwd_kernelI32Selective_Scan_bwd_kernel_traitsILi64ELi16ELb0ELb1ELb0ELb1ELb1EffEEv12SSMParamsBwd,"",@"SHT_CUDA_INFO"
	.sectionflags	@""
	.align	4


	//----- nvinfo : EIATTR_CUDA_API_VERSION
	.align		4
        /*0000*/ 	.byte	0x04, 0x37
        /*0002*/ 	.short	(.L_1881 - .L_1880)
.L_1880:
        /*0004*/ 	.word	0x00000082


	//----- nvinfo : EIATTR_KPARAM_INFO
	.align		4
.L_1881:
        /*0008*/ 	.byte	0x04, 0x17
        /*000a*/ 	.short	(.L_1883 - .L_1882)
.L_1882:
        /*000c*/ 	.word	0x00000000
        /*0010*/ 	.short	0x0000
        /*0012*/ 	.short	0x0000
        /*0014*/ 	.byte	0x00, 0xf0, 0xc1, 0x07


	//----- nvinfo : EIATTR_SPARSE_MMA_MASK
	.align		4
.L_1883:
        /*0018*/ 	.byte	0x03, 0x50
        /*001a*/ 	.short	0x0000


	//----- nvinfo : EIATTR_MAXREG_COUNT
	.align		4
        /*001c*/ 	.byte	0x03, 0x1b
        /*001e*/ 	.short	0x00ff


	//----- nvinfo : EIATTR_NUM_BARRIERS
	.align		4
        /*0020*/ 	.byte	0x02, 0x4c
        /*0022*/ 	.byte	0x01
	.zero		1


	//----- nvinfo : EIATTR_MERCURY_ISA_VERSION
	.align		4
        /*0024*/ 	.byte	0x03, 0x5f
        /*0026*/ 	.short	0x0101


	//----- nvinfo : EIATTR_INT_WARP_WIDE_INSTR_OFFSETS
	.align		4
        /*0028*/ 	.byte	0x04, 0x31
        /*002a*/ 	.short	(.L_1885 - .L_1884)


	//   ....[0]....
.L_1884:
        /*002c*/ 	.word	0x000080a0


	//   ....[1]....
        /*0030*/ 	.word	0x00008830


	//----- nvinfo : EIATTR_COOP_GROUP_MASK_REGIDS
	.align		4
.L_1885:
        /*0034*/ 	.byte	0x04, 0x29
        /*0036*/ 	.short	(.L_1887 - .L_1886)


	//   ....[0]....
.L_1886:
        /*0038*/ 	.word	0xffffffff


	//   ....[1]....
        /*003c*/ 	.word	0xffffffff


	//   ....[2]....
        /*0040*/ 	.word	0xffffffff


	//   ....[3]....
        /*0044*/ 	.word	0xffffffff


	//   ....[4]....
        /*0048*/ 	.word	0xffffffff


	//   ....[5]....
        /*004c*/ 	.word	0xffffffff


	//   ....[6]....
        /*0050*/ 	.word	0xffffffff


	//   ....[7]....
        /*0054*/ 	.word	0xffffffff


	//   ....[8]....
        /*0058*/ 	.word	0xffffffff


	//   ....[9]....
        /*005c*/ 	.word	0xffffffff


	//   ....[10]....
        /*0060*/ 	.word	0xffffffff


	//   ....[11]....
        /*0064*/ 	.word	0xffffffff


	//   ....[12]....
        /*0068*/ 	.word	0xffffffff


	//   ....[13]....
        /*006c*/ 	.word	0xffffffff


	//   ....[14]....
        /*0070*/ 	.word	0xffffffff


	//   ....[15]....
        /*0074*/ 	.word	0xffffffff


	//   ....[16]....
        /*0078*/ 	.word	0xffffffff


	//   ....[17]....
        /*007c*/ 	.word	0xffffffff


	//   ....[18]....
        /*0080*/ 	.word	0xffffffff


	//   ....[19]....
        /*0084*/ 	.word	0xffffffff


	//   ....[20]....
        /*0088*/ 	.word	0xffffffff


	//   ....[21]....
        /*008c*/ 	.word	0xffffffff


	//   ....[22]....
        /*0090*/ 	.word	0xffffffff


	//   ....[23]....
        /*0094*/ 	.word	0xffffffff


	//   ....[24]....
        /*0098*/ 	.word	0xffffffff


	//   ....[25]....
        /*009c*/ 	.word	0xffffffff


	//   ....[26]....
        /*00a0*/ 	.word	0xffffffff


	//   ....[27]....
        /*00a4*/ 	.word	0xffffffff


	//   ....[28]....
        /*00a8*/ 	.word	0xffffffff


	//   ....[29]....
        /*00ac*/ 	.word	0xffffffff


	//   ....[30]....
        /*00b0*/ 	.word	0xffffffff


	//   ....[31]....
        /*00b4*/ 	.word	0xffffffff


	//   ....[32]....
        /*00b8*/ 	.word	0xffffffff


	//   ....[33]....
        /*00bc*/ 	.word	0xffffffff


	//   ....[34]....
        /*00c0*/ 	.word	0xffffffff


	//   ....[35]....
        /*00c4*/ 	.word	0xffffffff


	//   ....[36]....
        /*00c8*/ 	.word	0xffffffff


	//   ....[37]....
        /*00cc*/ 	.word	0xffffffff


	//   ....[38]....
        /*00d0*/ 	.word	0xffffffff


	//   ....[39]....
        /*00d4*/ 	.word	0xffffffff


	//   ....[40]....
        /*00d8*/ 	.word	0xffffffff


	//   ....[41]....
        /*00dc*/ 	.word	0xffffffff


	//   ....[42]....
        /*00e0*/ 	.word	0xffffffff


	//   ....[43]....
        /*00e4*/ 	.word	0xffffffff


	//   ....[44]....
        /*00e8*/ 	.word	0xffffffff


	//   ....[45]....
        /*00ec*/ 	.word	0xffffffff


	//   ....[46]....
        /*00f0*/ 	.word	0xffffffff


	//   ....[47]....
        /*00f4*/ 	.word	0xffffffff


	//   ....[48]....
        /*00f8*/ 	.word	0xffffffff


	//   ....[49]....
        /*00fc*/ 	.word	0xffffffff


	//   ....[50]....
        /*0100*/ 	.word	0xffffffff


	//   ....[51]....
        /*0104*/ 	.word	0xffffffff


	//   ....[52]....
        /*0108*/ 	.word	0xffffffff


	//   ....[53]....
        /*010c*/ 	.word	0xffffffff


	//   ....[54]....
        /*0110*/ 	.word	0xffffffff


	//   ....[55]....
        /*0114*/ 	.word	0xffffffff


	//   ....[56]....
        /*0118*/ 	.word	0xffffffff


	//   ....[57]....
        /*011c*/ 	.word	0xffffffff


	//   ....[58]....
        /*0120*/ 	.word	0xffffffff


	//   ....[59]....
        /*0124*/ 	.word	0xffffffff


	//   ....[60]....
        /*0128*/ 	.word	0xffffffff


	//   ....[61]....
        /*012c*/ 	.word	0x05000006


	//   ....[62]....
        /*0130*/ 	.word	0x05000006


	//   ....[63]....
        /*0134*/ 	.word	0x05000006


	//   ....[64]....
        /*0138*/ 	.word	0x05000006


	//   ....[65]....
        /*013c*/ 	.word	0x05000006


	//   ....[66]....
        /*0140*/ 	.word	0x05000006


	//   ....[67]....
        /*0144*/ 	.word	0x05000006


	//   ....[68]....
        /*0148*/ 	.word	0x05000006


	//   ....[69]....
        /*014c*/ 	.word	0x05000006


	//   ....[70]....
        /*0150*/ 	.word	0x05000006


	//   ....[71]....
        /*0154*/ 	.word	0x05000006


	//   ....[72]....
        /*0158*/ 	.word	0x05000006


	//   ....[73]....
        /*015c*/ 	.word	0x05000006


	//   ....[74]....
        /*0160*/ 	.word	0x05000006


	//   ....[75]....
        /*0164*/ 	.word	0x05000006


	//   ....[76]....
        /*0168*/ 	.word	0x05000006


	//   ....[77]....
        /*016c*/ 	.word	0x05000006


	//   ....[78]....
        /*0170*/ 	.word	0x05000006


	//   ....[79]....
        /*0174*/ 	.word	0x05000006


	//   ....[80]....
        /*0178*/ 	.word	0x05000006


	//   ....[81]....
        /*017c*/ 	.word	0x05000006


	//   ....[82]....
        /*0180*/ 	.word	0x05000006


	//   ....[83]....
        /*0184*/ 	.word	0x05000006


	//   ....[84]....
        /*0188*/ 	.word	0x05000006


	//   ....[85]....
        /*018c*/ 	.word	0x05000006


	//   ....[86]....
        /*0190*/ 	.word	0x05000006


	//   ....[87]....
        /*0194*/ 	.word	0x05000006


	//   ....[88]....
        /*0198*/ 	.word	0x05000006


	//   ....[89]....
        /*019c*/ 	.word	0x05000006


	//   ....[90]....
        /*01a0*/ 	.word	0x05000006


	//   ....[91]....
        /*01a4*/ 	.word	0x05000006


	//   ....[92]....
        /*01a8*/ 	.word	0x05000006


	//----- nvinfo : EIATTR_COOP_GROUP_INSTR_OFFSETS
	.align		4
.L_1887:
        /*01ac*/ 	.byte	0x04, 0x28
        /*01ae*/ 	.short	(.L_1889 - .L_1888)


	//   ....[0]....
.L_1888:
        /*01b0*/ 	.word	0x00001640


	//   ....[1]....
        /*01b4*/ 	.word	0x00001c40


	//   ....[2]....
        /*01b8*/ 	.word	0x000021e0


	//   ....[3]....
        /*01bc*/ 	.word	0x00004c20


	//   ....[4]....
        /*01c0*/ 	.word	0x00005270


	//   ....[5]....
        /*01c4*/ 	.word	0x00005ba0


	//   ....[6]....
        /*01c8*/ 	.word	0x00006490


	//   ....[7]....
        /*01cc*/ 	.word	0x000070f0


	//   ....[8]....
        /*01d0*/ 	.word	0x00007c50


	//   ....[9]....
        /*01d4*/ 	.word	0x00007c60


	//   ....[10]....
        /*01d8*/ 	.word	0x00007ca0


	//   ....[11]....
        /*01dc*/ 	.word	0x00007cb0


	//   ....[12]....
        /*01e0*/ 	.word	0x00007cf0


	//   ....[13]....
        /*01e4*/ 	.word	0x00007d00


	//   ....[14]....
        /*01e8*/ 	.word	0x00007d40


	//   ....[15]....
        /*01ec*/ 	.word	0x00007d50


	//   ....[16]....
        /*01f0*/ 	.word	0x00007d90


	//   ....[17]....
        /*01f4*/ 	.word	0x00007da0


	//   ....[18]....
        /*01f8*/ 	.word	0x00007e50


	//   ....[19]....
        /*01fc*/ 	.word	0x00007e60


	//   ....[20]....
        /*0200*/ 	.word	0x00007e70


	//   ....[21]....
        /*0204*/ 	.word	0x00007e80


	//   ....[22]....
        /*0208*/ 	.word	0x00008380


	//   ....[23]....
        /*020c*/ 	.word	0x000083a0


	//   ....[24]....
        /*0210*/ 	.word	0x000083b0


	//   ....[25]....
        /*0214*/ 	.word	0x000083c0


	//   ....[26]....
        /*0218*/ 	.word	0x00008410


	//   ....[27]....
        /*021c*/ 	.word	0x00008430


	//   ....[28]....
        /*0220*/ 	.word	0x00008480


	//   ....[29]....
        /*0224*/ 	.word	0x000084a0


	//   ....[30]....
        /*0228*/ 	.word	0x00008500


	//   ....[31]....
        /*022c*/ 	.word	0x00008510


	//   ....[32]....
        /*0230*/ 	.word	0x00008560


	//   ....[33]....
        /*0234*/ 	.word	0x00008580


	//   ....[34]....
        /*0238*/ 	.word	0x000085d0


	//   ....[35]....
        /*023c*/ 	.word	0x000085f0


	//   ....[36]....
        /*0240*/ 	.word	0x00008600


	//   ....[37]....
        /*0244*/ 	.word	0x00008610


	//   ....[38]....
        /*0248*/ 	.word	0x000098d0


	//   ....[39]....
        /*024c*/ 	.word	0x00009910


	//   ....[40]....
        /*0250*/ 	.word	0x000099e0


	//   ....[41]....
        /*0254*/ 	.word	0x00009a20


	//   ....[42]....
        /*0258*/ 	.word	0x00009bb0


	//   ....[43]....
        /*025c*/ 	.word	0x00009bf0


	//   ....[44]....
        /*0260*/ 	.word	0x00009d80


	//   ....[45]....
        /*0264*/ 	.word	0x00009dc0


	//   ....[46]....
        /*0268*/ 	.word	0x00009f50


	//   ....[47]....
        /*026c*/ 	.word	0x00009f90


	//   ....[48]....
        /*0270*/ 	.word	0x0000a6f0


	//   ....[49]....
        /*0274*/ 	.word	0x0000aeb0


	//   ....[50]....
        /*0278*/ 	.word	0x0000b650


	//   ....[51]....
        /*027c*/ 	.word	0x0000ba40


	//   ....[52]....
        /*0280*/ 	.word	0x0000ba80


	//   ....[53]....
        /*0284*/ 	.word	0x0000bae0


	//   ....[54]....
        /*0288*/ 	.word	0x0000bb40


	//   ....[55]....
        /*028c*/ 	.word	0x0000bb60


	//   ....[56]....
        /*0290*/ 	.word	0x0000bcd0


	//   ....[57]....
        /*0294*/ 	.word	0x0000bd10


	//   ....[58]....
        /*0298*/ 	.word	0x0000bd70


	//   ....[59]....
        /*029c*/ 	.word	0x0000bdc0


	//   ....[60]....
        /*02a0*/ 	.word	0x0000bde0


	//   ....[61]....
        /*02a4*/ 	.word	0x0000c210


	//   ....[62]....
        /*02a8*/ 	.word	0x0000c260


	//   ....[63]....
        /*02ac*/ 	.word	0x0000c2e0


	//   ....[64]....
        /*02b0*/ 	.word	0x0000c330


	//   ....[65]....
        /*02b4*/ 	.word	0x0000c3b0


	//   ....[66]....
        /*02b8*/ 	.word	0x0000c400


	//   ....[67]....
        /*02bc*/ 	.word	0x0000c480


	//   ....[68]....
        /*02c0*/ 	.word	0x0000c4d0


	//   ....[69]....
        /*02c4*/ 	.word	0x0000c550


	//   ....[70]....
        /*02c8*/ 	.word	0x0000c5a0


	//   ....[71]....
        /*02cc*/ 	.word	0x0000c630


	//   ....[72]....
        /*02d0*/ 	.word	0x0000c6d0


	//   ....[73]....
        /*02d4*/ 	.word	0x0000c770


	//   ....[74]....
        /*02d8*/ 	.word	0x0000c820


	//   ....[75]....
        /*02dc*/ 	.word	0x0000c870


	//   ....[76]....
        /*02e0*/ 	.word	0x0000c8c0


	//   ....[77]....
        /*02e4*/ 	.word	0x0000c960


	//   ....[78]....
        /*02e8*/ 	.word	0x0000c9b0


	//   ....[79]....
        /*02ec*/ 	.word	0x0000ca60


	//   ....[80]....
        /*02f0*/ 	.word	0x0000cab0


	//   ....[81]....
        /*02f4*/ 	.word	0x0000cb60


	//   ....[82]....
        /*02f8*/ 	.word	0x0000cbc0


	//   ....[83]....
        /*02fc*/ 	.word	0x0000cc70


	//   ....[84]....
        /*0300*/ 	.word	0x0000ccc0


	//   ....[85]....
        /*0304*/ 	.word	0x0000cd70


	//   ....[86]....
        /*0308*/ 	.word	0x0000cdc0


	//   ....[87]....
        /*030c*/ 	.word	0x0000ce70


	//   ....[88]....
        /*0310*/ 	.word	0x0000ced0


	//   ....[89]....
        /*0314*/ 	.word	0x0000cf00


	//   ....[90]....
        /*0318*/ 	.word	0x0000cf80


	//   ....[91]....
        /*031c*/ 	.word	0x0000cfb0


	//   ....[92]....
        /*0320*/ 	.word	0x0000d000


	//----- nvinfo : EIATTR_VRC_CTA_INIT_COUNT
	.align		4
.L_1889:
        /*0324*/ 	.byte	0x02, 0x4a
	.zero		1
	.zero		1


	//----- nvinfo : EIATTR_EXIT_INSTR_OFFSETS
	.align		4
        /*0328*/ 	.byte	0x04, 0x1c
        /*032a*/ 	.short	(.L_1891 - .L_1890)


	//   ....[0]....
.L_1890:
        /*032c*/ 	.word	0x0000bef0


	//   ....[1]....
        /*0330*/ 	.word	0x0000c1b0


	//----- nvinfo : EIATTR_MAX_THREADS
	.align		4
.L_1891:
        /*0334*/ 	.byte	0x04, 0x05
        /*0336*/ 	.short	(.L_1893 - .L_1892)
.L_1892:
        /*0338*/ 	.word	0x00000040
        /*033c*/ 	.word	0x00000001
        /*0340*/ 	.word	0x00000001


	//----- nvinfo : EIATTR_CRS_STACK_SIZE
	.align		4
.L_1893:
        /*0344*/ 	.byte	0x04, 0x1e
        /*0346*/ 	.short	(.L_1895 - .L_1894)
.L_1894:
        /*0348*/ 	.word	0x00000000


	//----- nvinfo : EIATTR_CBANK_PARAM_SIZE
	.align		4
.L_1895:
        /*034c*/ 	.byte	0x03, 0x19
        /*034e*/ 	.short	0x01f0


	//----- nvinfo : EIATTR_PARAM_CBANK
	.align		4
        /*0350*/ 	.byte	0x04, 0x0a
        /*0352*/ 	.short	(.L_1897 - .L_1896)
	.align		4
.L_1896:
        /*0354*/ 	.word	index@(.nv.constant0._Z25selective_scan_bwd_kernelI32Selective_Scan_bwd_kernel_traitsILi64ELi16ELb0ELb1ELb0ELb1ELb1EffEEv12SSMParamsBwd)
        /*0358*/ 	.short	0x0380
        /*035a*/ 	.short	0x01f0


	//----- nvinfo : EIATTR_SW_WAR
	.align		4
.L_1897:
        /*035c*/ 	.byte	0x04, 0x36
        /*035e*/ 	.short	(.L_1899 - .L_1898)
.L_1898:
        /*0360*/ 	.word	0x00000008
.L_1899:


//--------------------- .nv.info._Z25selective_scan_bwd_kernelI32Selective_Scan_bwd_kernel_traitsILi64ELi16ELb0ELb1ELb1ELb0ELb0EffEEv12SSMParamsBwd --------------------------
	.section	.nv.info._Z25selective_scan_bwd_kernelI32Selective_Scan_bwd_kernel_traitsILi64ELi16ELb0ELb1ELb1ELb0ELb0EffEEv12SSMParamsBwd,"",@"SHT_CUDA_INFO"
	.sectionflags	@""
	.align	4


	//----- nvinfo : EIATTR_CUDA_API_VERSION
	.align		4
        /*0000*/ 	.byte	0x04, 0x37
        /*0002*/ 	.short	(.L_1901 - .L_1900)
.L_1900:
        /*0004*/ 	.word	0x00000082


	//----- nvinfo : EIATTR_KPARAM_INFO
	.align		4
.L_1901:
        /*0008*/ 	.byte	0x04, 0x17
        /*000a*/ 	.short	(.L_1903 - .L_1902)
.L_1902:
        /*000c*/ 	.word	0x00000000
        /*0010*/ 	.short	0x0000
        /*0012*/ 	.short	0x0000
        /*0014*/ 	.byte	0x00, 0xf0, 0xc1, 0x07


	//----- nvinfo : EIATTR_SPARSE_MMA_MASK
	.align		4
.L_1903:
        /*0018*/ 	.byte	0x03, 0x50
        /*001a*/ 	.short	0x0000


	//----- nvinfo : EIATTR_MAXREG_COUNT
	.align		4
        /*001c*/ 	.byte	0x03, 0x1b
        /*001e*/ 	.short	0x00ff


	//----- nvinfo : EIATTR_NUM_BARRIERS
	.align		4
        /*0020*/ 	.byte	0x02, 0x4c
        /*0022*/ 	.byte	0x01
	.zero		1


	//----- nvinfo : EIATTR_MERCURY_ISA_VERSION
	.align		4
        /*0024*/ 	.byte	0x03, 0x5f
        /*0026*/ 	.short	0x0101


	//----- nvinfo : EIATTR_INT_WARP_WIDE_INSTR_OFFSETS
	.align		4
        /*0028*/ 	.byte	0x04, 0x31
        /*002a*/ 	.short	(.L_1905 - .L_1904)


	//   ....[0]....
.L_1904:
        /*002c*/ 	.word	0x00003e20


	//   ....[1]....
        /*0030*/ 	.word	0x000044c0


	//----- nvinfo : EIATTR_COOP_GROUP_MASK_REGIDS
	.align		4
.L_1905:
        /*0034*/ 	.byte	0x04, 0x29
        /*0036*/ 	.short	(.L_1907 - .L_1906)


	//   ....[0]....
.L_1906:
        /*0038*/ 	.word	0xffffffff


	//   ....[1]....
        /*003c*/ 	.word	0xffffffff


	//   ....[2]....
        /*0040*/ 	.word	0xffffffff


	//   ....[3]....
        /*0044*/ 	.word	0xffffffff


	//   ....[4]....
        /*0048*/ 	.word	0xffffffff


	//   ....[5]....
        /*004c*/ 	.word	0xffffffff


	//   ....[6]....
        /*0050*/ 	.word	0xffffffff


	//   ....[7]....
        /*0054*/ 	.word	0xffffffff


	//   ....[8]....
        /*0058*/ 	.word	0xffffffff


	//   ....[9]....
        /*005c*/ 	.word	0xffffffff


	//   ....[10]....
        /*0060*/ 	.word	0xffffffff


	//   ....[11]....
        /*0064*/ 	.word	0xffffffff


	//   ....[12]....
        /*0068*/ 	.word	0xffffffff


	//   ....[13]....
        /*006c*/ 	.word	0xffffffff


	//   ....[14]....
        /*0070*/ 	.word	0xffffffff


	//   ....[15]....
        /*0074*/ 	.word	0xffffffff


	//   ....[16]....
        /*0078*/ 	.word	0xffffffff


	//   ....[17]....
        /*007c*/ 	.word	0xffffffff


	//   ....[18]....
        /*0080*/ 	.word	0xffffffff


	//   ....[19]....
        /*0084*/ 	.word	0xffffffff


	//   ....[20]....
        /*0088*/ 	.word	0xffffffff


	//   ....[21]....
        /*008c*/ 	.word	0xffffffff


	//   ....[22]....
        /*0090*/ 	.word	0xffffffff


	//   ....[23]....
        /*0094*/ 	.word	0xffffffff


	//   ....[24]....
        /*0098*/ 	.word	0xffffffff


	//   ....[25]....
        /*009c*/ 	.word	0xffffffff


	//   ....[26]....
        /*00a0*/ 	.word	0xffffffff


	//   ....[27]....
        /*00a4*/ 	.word	0xffffffff


	//   ....[28]....
        /*00a8*/ 	.word	0xffffffff


	//   ....[29]....
        /*00ac*/ 	.word	0xffffffff


	//   ....[30]....
        /*00b0*/ 	.word	0xffffffff


	//   ....[31]....
        /*00b4*/ 	.word	0xffffffff


	//   ....[32]....
        /*00b8*/ 	.word	0xffffffff


	//   ....[33]....
        /*00bc*/ 	.word	0xffffffff


	//   ....[34]....
        /*00c0*/ 	.word	0xffffffff


	//   ....[35]....
        /*00c4*/ 	.word	0xffffffff


	//   ....[36]....
        /*00c8*/ 	.word	0xffffffff


	//   ....[37]....
        /*00cc*/ 	.word	0xffffffff


	//   ....[38]....
        /*00d0*/ 	.word	0xffffffff


	//   ....[39]....
        /*00d4*/ 	.word	0xffffffff


	//   ....[40]....
        /*00d8*/ 	.word	0xffffffff


	//   ....[41]....
        /*00dc*/ 	.word	0xffffffff


	//   ....[42]....
        /*00e0*/ 	.word	0xffffffff


	//   ....[43]....
        /*00e4*/ 	.word	0xffffffff


	//   ....[44]....
        /*00e8*/ 	.word	0xffffffff


	//   ....[45]....
        /*00ec*/ 	.word	0xffffffff


	//   ....[46]....
        /*00f0*/ 	.word	0xffffffff


	//   ....[47]....
        /*00f4*/ 	.word	0xffffffff


	//   ....[48]....
        /*00f8*/ 	.word	0xffffffff


	//   ....[49]....
        /*00fc*/ 	.word	0xffffffff


	//   ....[50]....
        /*0100*/ 	.word	0xffffffff


	//   ....[51]....
        /*0104*/ 	.word	0xffffffff


	//   ....[52]....
        /*0108*/ 	.word	0x05000042


	//   ....[53]....
        /*010c*/ 	.word	0x05000042


	//   ....[54]....
        /*0110*/ 	.word	0x05000042


	//   ....[55]....
        /*0114*/ 	.word	0x05000042


	//   ....[56]....
        /*0118*/ 	.word	0x05000042


	//   ....[57]....
        /*011c*/ 	.word	0x05000042


	//   ....[58]....
        /*0120*/ 	.word	0x05000042


	//   ....[59]....
        /*0124*/ 	.word	0x05000042


	//   ....[60]....
        /*0128*/ 	.word	0x05000042


	//   ....[61]....
        /*012c*/ 	.word	0x05000042


	//   ....[62]....
        /*0130*/ 	.word	0x05000042


	//   ....[63]....
        /*0134*/ 	.word	0x05000042


	//   ....[64]....
        /*0138*/ 	.word	0x05000042


	//   ....[65]....
        /*013c*/ 	.word	0x05000042


	//   ....[66]....
        /*0140*/ 	.word	0x05000042


	//   ....[67]....
        /*0144*/ 	.word	0x05000042


	//   ....[68]....
        /*0148*/ 	.word	0x05000042


	//   ....[69]....
        /*014c*/ 	.word	0x05000042


	//   ....[70]....
        /*0150*/ 	.word	0x05000042


	//   ....[71]....
        /*0154*/ 	.word	0x05000042


	//   ....[72]....
        /*0158*/ 	.word	0x05000042


	//   ....[73]....
        /*015c*/ 	.word	0x05000042


	//   ....[74]....
        /*0160*/ 	.word	0x05000042


	//   ....[75]....
        /*0164*/ 	.word	0x05000042


	//   ....[76]....
        /*0168*/ 	.word	0x05000042


	//   ....[77]....
        /*016c*/ 	.word	0x05000042


	//   ....[78]....
        /*0170*/ 	.word	0x05000042


	//   ....[79]....
        /*0174*/ 	.word	0x05000042


	//   ....[80]....
        /*0178*/ 	.word	0x05000042


	//   ....[81]....
        /*017c*/ 	.word	0x05000042


	//   ....[82]....
        /*0180*/ 	.word	0x05000042


	//   ....[83]....
        /*0184*/ 	.word	0x05000042


	//----- nvinfo : EIATTR_COOP_GROUP_INSTR_OFFSETS
	.align		4
.L_1907:
        /*0188*/ 	.byte	0x04, 0x28
        /*018a*/ 	.short	(.L_1909 - .L_1908)


	//   ....[0]....
.L_1908:
        /*018c*/ 	.word	0x00001600


	//   ....[1]....
        /*0190*/ 	.word	0x00001ad0


	//   ....[2]....
        /*0194*/ 	.word	0x00001f40


	//   ....[3]....
        /*0198*/ 	.word	0x00002ac0


	//   ....[4]....
        /*019c*/ 	.word	0x00003180


	//   ....[5]....
        /*01a0*/ 	.word	0x00003a10


	//   ....[6]....
        /*01a4*/ 	.word	0x00003a20


	//   ....[7]....
        /*01a8*/ 	.word	0x00003a60


	//   ....[8]....
        /*01ac*/ 	.word	0x00003a70


	//   ....[9]....
        /*01b0*/ 	.word	0x00003ab0


	//   ....[10]....
        /*01b4*/ 	.word	0x00003ac0


	//   ....[11]....
        /*01b8*/ 	.word	0x00003b00


	//   ....[12]....
        /*01bc*/ 	.word	0x00003b10


	//   ....[13]....
        /*01c0*/ 	.word	0x00003b50


	//   ....[14]....
        /*01c4*/ 	.word	0x00003b60


	//   ....[15]....
        /*01c8*/ 	.word	0x00003c10


	//   ....[16]....
        /*01cc*/ 	.word	0x00003c20


	//   ....[17]....
        /*01d0*/ 	.word	0x00003c30


	//   ....[18]....
        /*01d4*/ 	.word	0x00003c40


	//   ....[19]....
        /*01d8*/ 	.word	0x000040f0


	//   ....[20]....
        /*01dc*/ 	.word	0x00004100


	//   ....[21]....
        /*01e0*/ 	.word	0x00004110


	//   ....[22]....
        /*01e4*/ 	.word	0x00004120


	//   ....[23]....
        /*01e8*/ 	.word	0x00004180


	//   ....[24]....
        /*01ec*/ 	.word	0x00004190


	//   ....[25]....
        /*01f0*/ 	.word	0x000041e0


	//   ....[26]....
        /*01f4*/ 	.word	0x00004200


	//   ....[27]....
        /*01f8*/ 	.word	0x00004260


	//   ....[28]....
        /*01fc*/ 	.word	0x00004270


	//   ....[29]....
        /*0200*/ 	.word	0x000042c0


	//   ....[30]....
        /*0204*/ 	.word	0x000042e0


	//   ....[31]....
        /*0208*/ 	.word	0x00004340


	//   ....[32]....
        /*020c*/ 	.word	0x00004350


	//   ....[33]....
        /*0210*/ 	.word	0x00004360


	//   ....[34]....
        /*0214*/ 	.word	0x00004370


	//   ....[35]....
        /*0218*/ 	.word	0x00005b90


	//   ....[36]....
        /*021c*/ 	.word	0x00005d60


	//   ....[37]....
        /*0220*/ 	.word	0x00005f30


	//   ....[38]....
        /*0224*/ 	.word	0x000060a0


	//   ....[39]....
        /*0228*/ 	.word	0x000060c0


	//   ....[40]....
        /*022c*/ 	.word	0x00006510


	//   ....[41]....
        /*0230*/ 	.word	0x00006a30


	//   ....[42]....
        /*0234*/ 	.word	0x00006e80


	//   ....[43]....
        /*0238*/ 	.word	0x00006ed0


	//   ....[44]....
        /*023c*/ 	.word	0x00006f30


	//   ....[45]....
        /*0240*/ 	.word	0x00006f80


	//   ....[46]....
        /*0244*/ 	.word	0x00006fa0


	//   ....[47]....
        /*0248*/ 	.word	0x00007110


	//   ....[48]....
        /*024c*/ 	.word	0x00007150


	//   ....[49]....
        /*0250*/ 	.word	0x000071b0


	//   ....[50]....
        /*0254*/ 	.word	0x00007200


	//   ....[51]....
        /*0258*/ 	.word	0x00007220


	//   ....[52]....
        /*025c*/ 	.word	0x00007530


	//   ....[53]....
        /*0260*/ 	.word	0x00007580


	//   ....[54]....
        /*0264*/ 	.word	0x00007600


	//   ....[55]....
        /*0268*/ 	.word	0x00007650


	//   ....[56]....
        /*026c*/ 	.word	0x000076d0


	//   ....[57]....
        /*0270*/ 	.word	0x00007720


	//   ....[58]....
        /*0274*/ 	.word	0x000077a0


	//   ....[59]....
        /*0278*/ 	.word	0x000077f0


	//   ....[60]....
        /*027c*/ 	.word	0x00007870


	//   ....[61]....
        /*0280*/ 	.word	0x000078c0


	//   ....[62]....
        /*0284*/ 	.word	0x00007950


	//   ....[63]....
        /*0288*/ 	.word	0x000079f0


	//   ....[64]....
        /*028c*/ 	.word	0x00007a90


	//   ....[65]....
        /*0290*/ 	.word	0x00007b50


	//   ....[66]....
        /*0294*/ 	.word	0x00007b80


	//   ....[67]....
        /*0298*/ 	.word	0x00007be0


	//   ....[68]....
        /*029c*/ 	.word	0x00007c90


	//   ....[69]....
        /*02a0*/ 	.word	0x00007ce0


	//   ....[70]....
        /*02a4*/ 	.word	0x00007d90


	//   ....[71]....
        /*02a8*/ 	.word	0x00007de0


	//   ....[72]....
        /*02ac*/ 	.word	0x00007e90


	//   ....[73]....
        /*02b0*/ 	.word	0x00007ee0


	//   ....[74]....
        /*02b4*/ 	.word	0x00007f90


	//   ....[75]....
        /*02b8*/ 	.word	0x00007fe0


	//   ....[76]....
        /*02bc*/ 	.word	0x00008090


	//   ....[77]....
        /*02c0*/ 	.word	0x000080e0


	//   ....[78]....
        /*02c4*/ 	.word	0x00008190


	//   ....[79]....
        /*02c8*/ 	.word	0x000081f0


	//   ....[80]....
        /*02cc*/ 	.word	0x00008220


	//   ....[81]....
        /*02d0*/ 	.word	0x000082a0


	//   ....[82]....
        /*02d4*/ 	.word	0x000082e0


	//   ....[83]....
        /*02d8*/ 	.word	0x00008330


	//----- nvinfo : EIATTR_VRC_CTA_INIT_COUNT
	.align		4
.L_1909:
        /*02dc*/ 	.byte	0x02, 0x4a
	.zero		1
	.zero		1


	//----- nvinfo : EIATTR_EXIT_INSTR_OFFSETS
	.align		4
        /*02e0*/ 	.byte	0x04, 0x1c
        /*02e2*/ 	.short	(.L_1911 - .L_1910)


	//   ....[0]....
.L_1910:
        /*02e4*/ 	.word	0x00007330


	//   ....[1]....
        /*02e8*/ 	.word	0x000074d0


	//----- nvinfo : EIATTR_MAX_THREADS
	.align		4
.L_1911:
        /*02ec*/ 	.byte	0x04, 0x05
        /*02ee*/ 	.short	(.L_1913 - .L_1912)
.L_1912:
        /*02f0*/ 	.word	0x00000040
        /*02f4*/ 	.word	0x00000001
        /*02f8*/ 	.word	0x00000001


	//----- nvinfo : EIATTR_CRS_STACK_SIZE
	.align		4
.L_1913:
        /*02fc*/ 	.byte	0x04, 0x1e
        /*02fe*/ 	.short	(.L_1915 - .L_1914)
.L_1914:
        /*0300*/ 	.word	0x00000000


	//----- nvinfo : EIATTR_CBANK_PARAM_SIZE
	.align		4
.L_1915:
        /*0304*/ 	.byte	0x03, 0x19
        /*0306*/ 	.short	0x01f0


	//----- nvinfo : EIATTR_PARAM_CBANK
	.align		4
        /*0308*/ 	.byte	0x04, 0x0a
        /*030a*/ 	.short	(.L_1917 - .L_1916)
	.align		4
.L_1916:
        /*030c*/ 	.word	index@(.nv.constant0._Z25selective_scan_bwd_kernelI32Selective_Scan_bwd_kernel_traitsILi64ELi16ELb0ELb1ELb1ELb0ELb0EffEEv12SSMParamsBwd)
        /*0310*/ 	.short	0x0380
        /*0312*/ 	.short	0x01f0


	//----- nvinfo : EIATTR_SW_WAR
	.align		4
.L_1917:
        /*0314*/ 	.byte	0x04, 0x36
        /*0316*/ 	.short	(.L_1919 - .L_1918)
.L_1918:
        /*0318*/ 	.word	0x00000008
.L_1919:


//--------------------- .nv.info._Z25selective_scan_bwd_kernelI32Selective_Scan_bwd_kernel_traitsILi64ELi16ELb0ELb1ELb1ELb0ELb1EffEEv12SSMParamsBwd --------------------------
	.section	.nv.info._Z25selective_scan_bwd_kernelI32Selective_Scan_bwd_kernel_traitsILi64ELi16ELb0ELb1ELb1ELb0ELb1EffEEv12SSMParamsBwd,"",@"SHT_CUDA_INFO"
	.sectionflags	@""
	.align	4


	//----- nvinfo : EIATTR_CUDA_API_VERSION
	.align		4
        /*0000*/ 	.byte	0x04, 0x37
        /*0002*/ 	.short	(.L_1921 - .L_1920)
.L_1920:
        /*0004*/ 	.word	0x00000082


	//----- nvinfo : EIATTR_KPARAM_INFO
	.align		4
.L_1921:
        /*0008*/ 	.byte	0x04, 0x17
        /*000a*/ 	.short	(.L_1923 - .L_1922)
.L_1922:
        /*000c*/ 	.word	0x00000000
        /*0010*/ 	.short	0x0000
        /*0012*/ 	.short	0x0000
        /*0014*/ 	.byte	0x00, 0xf0, 0xc1, 0x07


	//----- nvinfo : EIATTR_SPARSE_MMA_MASK
	.align		4
.L_1923:
        /*0018*/ 	.byte	0x03, 0x50
        /*001a*/ 	.short	0x0000


	//----- nvinfo : EIATTR_MAXREG_COUNT
	.align		4
        /*001c*/ 	.byte	0x03, 0x1b
        /*001e*/ 	.short	0x00ff


	//----- nvinfo : EIATTR_NUM_BARRIERS
	.align		4
        /*0020*/ 	.byte	0x02, 0x4c
        /*0022*/ 	.byte	0x01
	.zero		1


	//----- nvinfo : EIATTR_MERCURY_ISA_VERSION
	.align		4
        /*0024*/ 	.byte	0x03, 0x5f
        /*0026*/ 	.short	0x0101


	//----- nvinfo : EIATTR_INT_WARP_WIDE_INSTR_OFFSETS
	.align		4
        /*0028*/ 	.byte	0x04, 0x31
        /*002a*/ 	.short	(.L_1925 - .L_1924)


	//   ....[0]....
.L_1924:
        /*002c*/ 	.word	0x00005fc0


	//   ....[1]....
        /*0030*/ 	.word	0x000066d0


	//----- nvinfo : EIATTR_COOP_GROUP_MASK_REGIDS
	.align		4
.L_1925:
        /*0034*/ 	.byte	0x04, 0x29
        /*0036*/ 	.short	(.L_1927 - .L_1926)


	//   ....[0]....
.L_1926:
        /*0038*/ 	.word	0xffffffff


	//   ....[1]....
        /*003c*/ 	.word	0xffffffff


	//   ....[2]....
        /*0040*/ 	.word	0xffffffff


	//   ....[3]....
        /*0044*/ 	.word	0xffffffff


	//   ....[4]....
        /*0048*/ 	.word	0xffffffff


	//   ....[5]....
        /*004c*/ 	.word	0xffffffff


	//   ....[6]....
        /*0050*/ 	.word	0xffffffff


	//   ....[7]....
        /*0054*/ 	.word	0xffffffff


	//   ....[8]....
        /*0058*/ 	.word	0xffffffff


	//   ....[9]....
        /*005c*/ 	.word	0xffffffff


	//   ....[10]....
        /*0060*/ 	.word	0xffffffff


	//   ....[11]....
        /*0064*/ 	.word	0xffffffff


	//   ....[12]....
        /*0068*/ 	.word	0xffffffff


	//   ....[13]....
        /*006c*/ 	.word	0xffffffff


	//   ....[14]....
        /*0070*/ 	.word	0xffffffff


	//   ....[15]....
        /*0074*/ 	.word	0xffffffff


	//   ....[16]....
        /*0078*/ 	.word	0xffffffff


	//   ....[17]....
        /*007c*/ 	.word	0xffffffff


	//   ....[18]....
        /*0080*/ 	.word	0xffffffff


	//   ....[19]....
        /*0084*/ 	.word	0xffffffff


	//   ....[20]....
        /*0088*/ 	.word	0xffffffff


	//   ....[21]....
        /*008c*/ 	.word	0xffffffff


	//   ....[22]....
        /*0090*/ 	.word	0xffffffff


	//   ....[23]....
        /*0094*/ 	.word	0xffffffff


	//   ....[24]....
        /*0098*/ 	.word	0xffffffff


	//   ....[25]....
        /*009c*/ 	.word	0xffffffff


	//   ....[26]....
        /*00a0*/ 	.word	0xffffffff


	//   ....[27]....
        /*00a4*/ 	.word	0xffffffff


	//   ....[28]....
        /*00a8*/ 	.word	0xffffffff


	//   ....[29]....
        /*00ac*/ 	.word	0xffffffff


	//   ....[30]....
        /*00b0*/ 	.word	0xffffffff


	//   ....[31]....
        /*00b4*/ 	.word	0xffffffff


	//   ....[32]....
        /*00b8*/ 	.word	0xffffffff


	//   ....[33]....
        /*00bc*/ 	.word	0xffffffff


	//   ....[34]....
        /*00c0*/ 	.word	0xffffffff


	//   ....[35]....
        /*00c4*/ 	.word	0xffffffff


	//   ....[36]....
        /*00c8*/ 	.word	0xffffffff


	//   ....[37]....
        /*00cc*/ 	.word	0xffffffff


	//   ....[38]....
        /*00d0*/ 	.word	0xffffffff


	//   ....[39]....
        /*00d4*/ 	.word	0xffffffff


	//   ....[40]....
        /*00d8*/ 	.word	0xffffffff


	//   ....[41]....
        /*00dc*/ 	.word	0xffffffff


	//   ....[42]....
        /*00e0*/ 	.word	0xffffffff


	//   ....[43]....
        /*00e4*/ 	.word	0xffffffff


	//   ....[44]....
        /*00e8*/ 	.word	0xffffffff


	//   ....[45]....
        /*00ec*/ 	.word	0xffffffff


	//   ....[46]....
        /*00f0*/ 	.word	0xffffffff


	//   ....[47]....
        /*00f4*/ 	.word	0xffffffff


	//   ....[48]....
        /*00f8*/ 	.word	0xffffffff


	//   ....[49]....
        /*00fc*/ 	.word	0xffffffff


	//   ....[50]....
        /*0100*/ 	.word	0xffffffff


	//   ....[51]....
        /*0104*/ 	.word	0xffffffff


	//   ....[52]....
        /*0108*/ 	.word	0xffffffff


	//   ....[53]....
        /*010c*/ 	.word	0xffffffff


	//   ....[54]....
        /*0110*/ 	.word	0xffffffff


	//   ....[55]....
        /*0114*/ 	.word	0xffffffff


	//   ....[56]....
        /*0118*/ 	.word	0x05000042


	//   ....[57]....
        /*011c*/ 	.word	0x05000042


	//   ....[58]....
        /*0120*/ 	.word	0x05000042


	//   ....[59]....
        /*0124*/ 	.word	0x05000042


	//   ....[60]....
        /*0128*/ 	.word	0x05000042


	//   ....[61]....
        /*012c*/ 	.word	0x05000042


	//   ....[62]....
        /*0130*/ 	.word	0x05000042


	//   ....[63]....
        /*0134*/ 	.word	0x05000042


	//   ....[64]....
        /*0138*/ 	.word	0x05000042


	//   ....[65]....
        /*013c*/ 	.word	0x05000042


	//   ....[66]....
        /*0140*/ 	.word	0x05000042


	//   ....[67]....
        /*0144*/ 	.word	0x05000042


	//   ....[68]....
        /*0148*/ 	.word	0x05000042


	//   ....[69]....
        /*014c*/ 	.word	0x05000042


	//   ....[70]....
        /*0150*/ 	.word	0x05000042


	//   ....[71]....
        /*0154*/ 	.word	0x05000042


	//   ....[72]....
        /*0158*/ 	.word	0x05000042


	//   ....[73]....
        /*015c*/ 	.word	0x05000042


	//   ....[74]....
        /*0160*/ 	.word	0x05000042


	//   ....[75]....
        /*0164*/ 	.word	0x05000042


	//   ....[76]....
        /*0168*/ 	.word	0x05000042


	//   ....[77]....
        /*016c*/ 	.word	0x05000042


	//   ....[78]....
        /*0170*/ 	.word	0x05000042


	//   ....[79]....
        /*0174*/ 	.word	0x05000042


	//   ....[80]....
        /*0178*/ 	.word	0x05000042


	//   ....[81]....
        /*017c*/ 	.word	0x05000042


	//   ....[82]....
        /*0180*/ 	.word	0x05000042


	//   ....[83]....
        /*0184*/ 	.word	0x05000042


	//   ....[84]....
        /*0188*/ 	.word	0x05000042


	//   ....[85]....
        /*018c*/ 	.word	0x05000042


	//   ....[86]....
        /*0190*/ 	.word	0x05000042


	//   ....[87]....
        /*0194*/ 	.word	0x05000042


	//----- nvinfo : EIATTR_COOP_GROUP_INSTR_OFFSETS
	.align		4
.L_1927:
        /*0198*/ 	.byte	0x04, 0x28
        /*019a*/ 	.short	(.L_1929 - .L_1928)


	//   ....[0]....
.L_1928:
        /*019c*/ 	.word	0x00001790


	//   ....[1]....
        /*01a0*/ 	.word	0x00001d10


	//   ....[2]....
        /*01a4*/ 	.word	0x00002160


	//   ....[3]....
        /*01a8*/ 	.word	0x00002680


	//   ....[4]....
        /*01ac*/ 	.word	0x00002d10


	//   ....[5]....
        /*01b0*/ 	.word	0x000035a0


	//   ....[6]....
        /*01b4*/ 	.word	0x00003e40


	//   ....[7]....
        /*01b8*/ 	.word	0x00004c80


	//   ....[8]....
        /*01bc*/ 	.word	0x00005360


	//   ....[9]....
        /*01c0*/ 	.word	0x00005bb0


	//   ....[10]....
        /*01c4*/ 	.word	0x00005bc0


	//   ....[11]....
        /*01c8*/ 	.word	0x00005c00


	//   ....[12]....
        /*01cc*/ 	.word	0x00005c10


	//   ....[13]....
        /*01d0*/ 	.word	0x00005c50


	//   ....[14]....
        /*01d4*/ 	.word	0x00005c60


	//   ....[15]....
        /*01d8*/ 	.word	0x00005ca0


	//   ....[16]....
        /*01dc*/ 	.word	0x00005cb0


	//   ....[17]....
        /*01e0*/ 	.word	0x00005cf0


	//   ....[18]....
        /*01e4*/ 	.word	0x00005d00


	//   ....[19]....
        /*01e8*/ 	.word	0x00005db0


	//   ....[20]....
        /*01ec*/ 	.word	0x00005dc0


	//   ....[21]....
        /*01f0*/ 	.word	0x00005dd0


	//   ....[22]....
        /*01f4*/ 	.word	0x00005de0


	//   ....[23]....
        /*01f8*/ 	.word	0x00006290


	//   ....[24]....
        /*01fc*/ 	.word	0x000062a0


	//   ....[25]....
        /*0200*/ 	.word	0x000062b0


	//   ....[26]....
        /*0204*/ 	.word	0x000062c0


	//   ....[27]....
        /*0208*/ 	.word	0x00006310


	//   ....[28]....
        /*020c*/ 	.word	0x00006330


	//   ....[29]....
        /*0210*/ 	.word	0x00006390


	//   ....[30]....
        /*0214*/ 	.word	0x000063a0


	//   ....[31]....
        /*0218*/ 	.word	0x000063f0


	//   ....[32]....
        /*021c*/ 	.word	0x00006410


	//   ....[33]....
        /*0220*/ 	.word	0x00006460


	//   ....[34]....
        /*0224*/ 	.word	0x00006480


	//   ....[35]....
        /*0228*/ 	.word	0x000064d0


	//   ....[36]....
        /*022c*/ 	.word	0x000064f0


	//   ....[37]....
        /*0230*/ 	.word	0x00006500


	//   ....[38]....
        /*0234*/ 	.word	0x00006510


	//   ....[39]....
        /*0238*/ 	.word	0x00007ba0


	//   ....[40]....
        /*023c*/ 	.word	0x00007d70


	//   ....[41]....
        /*0240*/ 	.word	0x00007f40


	//   ....[42]....
        /*0244*/ 	.word	0x00008110


	//   ....[43]....
        /*0248*/ 	.word	0x00008260


	//   ....[44]....
        /*024c*/ 	.word	0x000085c0


	//   ....[45]....
        /*0250*/ 	.word	0x00008ba0


	//   ....[46]....
        /*0254*/ 	.word	0x00008ff0


	//   ....[47]....
        /*0258*/ 	.word	0x00009040


	//   ....[48]....
        /*025c*/ 	.word	0x000090a0


	//   ....[49]....
        /*0260*/ 	.word	0x000090f0


	//   ....[50]....
        /*0264*/ 	.word	0x00009110


	//   ....[51]....
        /*0268*/ 	.word	0x00009280


	//   ....[52]....
        /*026c*/ 	.word	0x000092b0


	//   ....[53]....
        /*0270*/ 	.word	0x00009310


	//   ....[54]....
        /*0274*/ 	.word	0x00009370


	//   ....[55]....
        /*0278*/ 	.word	0x00009390


	//   ....[56]....
        /*027c*/ 	.word	0x000096a0


	//   ....[57]....
        /*0280*/ 	.word	0x000096f0


	//   ....[58]....
        /*0284*/ 	.word	0x00009770


	//   ....[59]....
        /*0288*/ 	.word	0x000097c0


	//   ....[60]....
        /*028c*/ 	.word	0x00009840


	//   ....[61]....
        /*0290*/ 	.word	0x00009890


	//   ....[62]....
        /*0294*/ 	.word	0x00009910


	//   ....[63]....
        /*0298*/ 	.word	0x00009960


	//   ....[64]....
        /*029c*/ 	.word	0x000099e0


	//   ....[65]....
        /*02a0*/ 	.word	0x00009a30


	//   ....[66]....
        /*02a4*/ 	.word	0x00009ac0


	//   ....[67]....
        /*02a8*/ 	.word	0x00009b60


	//   ....[68]....
        /*02ac*/ 	.word	0x00009c00


	//   ....[69]....
        /*02b0*/ 	.word	0x00009cc0


	//   ....[70]....
        /*02b4*/ 	.word	0x00009cf0


	//   ....[71]....
        /*02b8*/ 	.word	0x00009d50


	//   ....[72]....
        /*02bc*/ 	.word	0x00009e00


	//   ....[73]....
        /*02c0*/ 	.word	0x00009e50


	//   ....[74]....
        /*02c4*/ 	.word	0x00009f00


	//   ....[75]....
        /*02c8*/ 	.word	0x00009f50


	//   ....[76]....
        /*02cc*/ 	.word	0x0000a000


	//   ....[77]....
        /*02d0*/ 	.word	0x0000a050


	//   ....[78]....
        /*02d4*/ 	.word	0x0000a100


	//   ....[79]....
        /*02d8*/ 	.word	0x0000a150


	//   ....[80]....
        /*02dc*/ 	.word	0x0000a200


	//   ....[81]....
        /*02e0*/ 	.word	0x0000a250


	//   ....[82]....
        /*02e4*/ 	.word	0x0000a310


	//   ....[83]....
        /*02e8*/ 	.word	0x0000a360


	//   ....[84]....
        /*02ec*/ 	.word	0x0000a390


	//   ....[85]....
        /*02f0*/ 	.word	0x0000a410


	//   ....[86]....
        /*02f4*/ 	.word	0x0000a450


	//   ....[87]....
        /*02f8*/ 	.word	0x0000a4a0


	//----- nvinfo : EIATTR_VRC_CTA_INIT_COUNT
	.align		4
.L_1929:
        /*02fc*/ 	.byte	0x02, 0x4a
	.zero		1
	.zero		1


	//----- nvinfo : EIATTR_EXIT_INSTR_OFFSETS
	.align		4
        /*0300*/ 	.byte	0x04, 0x1c
        /*0302*/ 	.short	(.L_1931 - .L_1930)


	//   ....[0]....
.L_1930:
        /*0304*/ 	.word	0x000094a0


	//   ....[1]....
        /*0308*/ 	.word	0x00009640


	//----- nvinfo : EIATTR_MAX_THREADS
	.align		4
.L_1931:
        /*030c*/ 	.byte	0x04, 0x05
        /*030e*/ 	.short	(.L_1933 - .L_1932)
.L_1932:
        /*0310*/ 	.word	0x00000040
        /*0314*/ 	.word	0x00000001
        /*0318*/ 	.word	0x00000001


	//----- nvinfo : EIATTR_CRS_STACK_SIZE
	.align		4
.L_1933:
        /*031c*/ 	.byte	0x04, 0x1e
        /*031e*/ 	.short	(.L_1935 - .L_1934)
.L_1934:
        /*0320*/ 	.word	0x00000000


	//----- nvinfo : EIATTR_CBANK_PARAM_SIZE
	.align		4
.L_1935:
        /*0324*/ 	.byte	0x03, 0x19
        /*0326*/ 	.short	0x01f0


	//----- nvinfo : EIATTR_PARAM_CBANK
	.align		4
        /*0328*/ 	.byte	0x04, 0x0a
        /*032a*/ 	.short	(.L_1937 - .L_1936)
	.align		4
.L_1936:
        /*032c*/ 	.word	index@(.nv.constant0._Z25selective_scan_bwd_kernelI32Selective_Scan_bwd_kernel_traitsILi64ELi16ELb0ELb1ELb1ELb0ELb1EffEEv12SSMParamsBwd)
        /*0330*/ 	.short	0x0380
        /*0332*/ 	.short	0x01f0


	//----- nvinfo : EIATTR_SW_WAR
	.align		4
.L_1937:
        /*0334*/ 	.byte	0x04, 0x36
        /*0336*/ 	.short	(.L_1939 - .L_1938)
.L_1938:
        /*0338*/ 	.word	0x00000008
.L_1939:


//--------------------- .nv.info._Z25selective_scan_bwd_kernelI32Selective_Scan_bwd_kernel_traitsILi64ELi16ELb0ELb1ELb1ELb1ELb0EffEEv12SSMParamsBwd --------------------------
	.section	.nv.info._Z25selective_scan_bwd_kernelI32Selective_Scan_bwd_kernel_traitsILi64ELi16ELb0ELb1ELb1ELb1ELb0EffEEv12SSMParamsBwd,"",@"SHT_CUDA_INFO"
	.sectionflags	@""
	.align	4


	//----- nvinfo : EIATTR_CUDA_API_VERSION
	.align		4
        /*0000*/ 	.byte	0x04, 0x37
        /*0002*/ 	.short	(.L_1941 - .L_1940)
.L_1940:
        /*0004*/ 	.word	0x00000082


	//----- nvinfo : EIATTR_KPARAM_INFO
	.align		4
.L_1941:
        /*0008*/ 	.byte	0x04, 0x17
        /*000a*/ 	.short	(.L_1943 - .L_1942)
.L_1942:
        /*000c*/ 	.word	0x00000000
        /*0010*/ 	.short	0x0000
        /*0012*/ 	.short	0x0000
        /*0014*/ 	.byte	0x00, 0xf0, 0xc1, 0x07


	//----- nvinfo : EIATTR_SPARSE_MMA_MASK
	.align		4
.L_1943:
        /*0018*/ 	.byte	0x03, 0x50
        /*001a*/ 	.short	0x0000


	//----- nvinfo : EIATTR_MAXREG_COUNT
	.align		4
        /*001c*/ 	.byte	0x03, 0x1b
        /*001e*/ 	.short	0x00ff


	//----- nvinfo : EIATTR_NUM_BARRIERS
	.align		4
        /*0020*/ 	.byte	0x02, 0x4c
        /*0022*/ 	.byte	0x01
	.zero		1


	//----- nvinfo : EIATTR_MERCURY_ISA_VERSION
	.align		4
        /*0024*/ 	.byte	0x03, 0x5f
        /*0026*/ 	.short	0x0101


	//----- nvinfo : EIATTR_INT_WARP_WIDE_INSTR_OFFSETS
	.align		4
        /*0028*/ 	.byte	0x04, 0x31
        /*002a*/ 	.short	(.L_1945 - .L_1944)


	//   ....[0]....
.L_1944:
        /*002c*/ 	.word	0x00006020


	//   ....[1]....
        /*0030*/ 	.word	0x00006730


	//----- nvinfo : EIATTR_COOP_GROUP_MASK_REGIDS
	.align		4
.L_1945:
        /*0034*/ 	.byte	0x04, 0x29
        /*0036*/ 	.short	(.L_1947 - .L_1946)


	//   ....[0]....
.L_1946:
        /*0038*/ 	.word	0xffffffff


	//   ....[1]....
        /*003c*/ 	.word	0xffffffff


	//   ....[2]....
        /*0040*/ 	.word	0xffffffff


	//   ....[3]....
        /*0044*/ 	.word	0xffffffff


	//   ....[4]....
        /*0048*/ 	.word	0xffffffff


	//   ....[5]....
        /*004c*/ 	.word	0xffffffff


	//   ....[6]....
        /*0050*/ 	.word	0xffffffff


	//   ....[7]....
        /*0054*/ 	.word	0xffffffff


	//   ....[8]....
        /*0058*/ 	.word	0xffffffff


	//   ....[9]....
        /*005c*/ 	.word	0xffffffff


	//   ....[10]....
        /*0060*/ 	.word	0xffffffff


	//   ....[11]....
        /*0064*/ 	.word	0xffffffff


	//   ....[12]....
        /*0068*/ 	.word	0xffffffff


	//   ....[13]....
        /*006c*/ 	.word	0xffffffff


	//   ....[14]....
        /*0070*/ 	.word	0xffffffff


	//   ....[15]....
        /*0074*/ 	.word	0xffffffff


	//   ....[16]....
        /*0078*/ 	.word	0xffffffff


	//   ....[17]....
        /*007c*/ 	.word	0xffffffff


	//   ....[18]....
        /*0080*/ 	.word	0xffffffff


	//   ....[19]....
        /*0084*/ 	.word	0xffffffff


	//   ....[20]....
        /*0088*/ 	.word	0xffffffff


	//   ....[21]....
        /*008c*/ 	.word	0xffffffff


	//   ....[22]....
        /*0090*/ 	.word	0xffffffff


	//   ....[23]....
        /*0094*/ 	.word	0xffffffff


	//   ....[24]....
        /*0098*/ 	.word	0xffffffff


	//   ....[25]....
        /*009c*/ 	.word	0xffffffff


	//   ....[26]....
        /*00a0*/ 	.word	0xffffffff


	//   ....[27]....
        /*00a4*/ 	.word	0xffffffff


	//   ....[28]....
        /*00a8*/ 	.word	0xffffffff


	//   ....[29]....
        /*00ac*/ 	.word	0xffffffff


	//   ....[30]....
        /*00b0*/ 	.word	0xffffffff


	//   ....[31]....
        /*00b4*/ 	.word	0xffffffff


	//   ....[32]....
        /*00b8*/ 	.word	0xffffffff


	//   ....[33]....
        /*00bc*/ 	.word	0xffffffff


	//   ....[34]....
        /*00c0*/ 	.word	0xffffffff


	//   ....[35]....
        /*00c4*/ 	.word	0xffffffff


	//   ....[36]....
        /*00c8*/ 	.word	0xffffffff


	//   ....[37]....
        /*00cc*/ 	.word	0xffffffff


	//   ....[38]....
        /*00d0*/ 	.word	0xffffffff


	//   ....[39]....
        /*00d4*/ 	.word	0xffffffff


	//   ....[40]....
        /*00d8*/ 	.word	0xffffffff


	//   ....[41]....
        /*00dc*/ 	.word	0xffffffff


	//   ....[42]....
        /*00e0*/ 	.word	0xffffffff


	//   ....[43]....
        /*00e4*/ 	.word	0xffffffff


	//   ....[44]....
        /*00e8*/ 	.word	0xffffffff


	//   ....[45]....
        /*00ec*/ 	.word	0xffffffff


	//   ....[46]....
        /*00f0*/ 	.word	0xffffffff


	//   ....[47]....
        /*00f4*/ 	.word	0xffffffff


	//   ....[48]....
        /*00f8*/ 	.word	0xffffffff


	//   ....[49]....
        /*00fc*/ 	.word	0xffffffff


	//   ....[50]....
        /*0100*/ 	.word	0xffffffff


	//   ....[51]....
        /*0104*/ 	.word	0xffffffff


	//   ....[52]....
        /*0108*/ 	.word	0xffffffff


	//   ....[53]....
        /*010c*/ 	.word	0x05000042


	//   ....[54]....
        /*0110*/ 	.word	0x05000042


	//   ....[55]....
        /*0114*/ 	.word	0x05000042


	//   ....[56]....
        /*0118*/ 	.word	0x05000042


	//   ....[57]....
        /*011c*/ 	.word	0x05000042


	//   ....[58]....
        /*0120*/ 	.word	0x05000042


	//   ....[59]....
        /*0124*/ 	.word	0x05000042


	//   ....[60]....
        /*0128*/ 	.word	0x05000042


	//   ....[61]....
        /*012c*/ 	.word	0x05000042


	//   ....[62]....
        /*0130*/ 	.word	0x05000042


	//   ....[63]....
        /*0134*/ 	.word	0x05000042


	//   ....[64]....
        /*0138*/ 	.word	0x05000042


	//   ....[65]....
        /*013c*/ 	.word	0x05000042


	//   ....[66]....
        /*0140*/ 	.word	0x05000042


	//   ....[67]....
        /*0144*/ 	.word	0x05000042


	//   ....[68]....
        /*0148*/ 	.word	0x05000042


	//   ....[69]....
        /*014c*/ 	.word	0x05000042


	//   ....[70]....
        /*0150*/ 	.word	0x05000042


	//   ....[71]....
        /*0154*/ 	.word	0x05000042


	//   ....[72]....
        /*0158*/ 	.word	0x05000042


	//   ....[73]....
        /*015c*/ 	.word	0x05000042


	//   ....[74]....
        /*0160*/ 	.word	0x05000042


	//   ....[75]....
        /*0164*/ 	.word	0x05000042


	//   ....[76]....
        /*0168*/ 	.word	0x05000042


	//   ....[77]....
        /*016c*/ 	.word	0x05000042


	//   ....[78]....
        /*0170*/ 	.word	0x05000042


	//   ....[79]....
        /*0174*/ 	.word	0x05000042


	//   ....[80]....
        /*0178*/ 	.word	0x05000042


	//   ....[81]....
        /*017c*/ 	.word	0x05000042


	//   ....[82]....
        /*0180*/ 	.word	0x05000042


	//   ....[83]....
        /*0184*/ 	.word	0x05000042


	//   ....[84]....
        /*0188*/ 	.word	0x05000042


	//----- nvinfo : EIATTR_COOP_GROUP_INSTR_OFFSETS
	.align		4
.L_1947:
        /*018c*/ 	.byte	0x04, 0x28
        /*018e*/ 	.short	(.L_1949 - .L_1948)


	//   ....[0]....
.L_1948:
        /*0190*/ 	.word	0x000015e0


	//   ....[1]....
        /*0194*/ 	.word	0x00001a50


	//   ....[2]....
        /*0198*/ 	.word	0x00001f70


	//   ....[3]....
        /*019c*/ 	.word	0x00004cc0


	//   ....[4]....
        /*01a0*/ 	.word	0x00005370


	//   ....[5]....
        /*01a4*/ 	.word	0x00005c10


	//   ....[6]....
        /*01a8*/ 	.word	0x00005c20


	//   ....[7]....
        /*01ac*/ 	.word	0x00005c60


	//   ....[8]....
        /*01b0*/ 	.word	0x00005c70


	//   ....[9]....
        /*01b4*/ 	.word	0x00005cb0


	//   ....[10]....
        /*01b8*/ 	.word	0x00005cc0


	//   ....[11]....
        /*01bc*/ 	.word	0x00005d00


	//   ....[12]....
        /*01c0*/ 	.word	0x00005d10


	//   ....[13]....
        /*01c4*/ 	.word	0x00005d50


	//   ....[14]....
        /*01c8*/ 	.word	0x00005d60


	//   ....[15]....
        /*01cc*/ 	.word	0x00005e10


	//   ....[16]....
        /*01d0*/ 	.word	0x00005e20


	//   ....[17]....
        /*01d4*/ 	.word	0x00005e30


	//   ....[18]....
        /*01d8*/ 	.word	0x00005e40


	//   ....[19]....
        /*01dc*/ 	.word	0x000062f0


	//   ....[20]....
        /*01e0*/ 	.word	0x00006300


	//   ....[21]....
        /*01e4*/ 	.word	0x00006310


	//   ....[22]....
        /*01e8*/ 	.word	0x00006320


	//   ....[23]....
        /*01ec*/ 	.word	0x00006370


	//   ....[24]....
        /*01f0*/ 	.word	0x00006390


	//   ....[25]....
        /*01f4*/ 	.word	0x000063f0


	//   ....[26]....
        /*01f8*/ 	.word	0x00006400


	//   ....[27]....
        /*01fc*/ 	.word	0x00006450


	//   ....[28]....
        /*0200*/ 	.word	0x00006470


	//   ....[29]....
        /*0204*/ 	.word	0x000064c0


	//   ....[30]....
        /*0208*/ 	.word	0x000064e0


	//   ....[31]....
        /*020c*/ 	.word	0x00006530


	//   ....[32]....
        /*0210*/ 	.word	0x00006550


	//   ....[33]....
        /*0214*/ 	.word	0x00006560


	//   ....[34]....
        /*0218*/ 	.word	0x00006570


	//   ....[35]....
        /*021c*/ 	.word	0x00007c00


	//   ....[36]....
        /*0220*/ 	.word	0x00007dd0


	//   ....[37]....
        /*0224*/ 	.word	0x00007fa0


	//   ....[38]....
        /*0228*/ 	.word	0x00008170


	//   ....[39]....
        /*022c*/ 	.word	0x000082c0


	//   ....[40]....
        /*0230*/ 	.word	0x000088b0


	//   ....[41]....
        /*0234*/ 	.word	0x000090d0


	//   ....[42]....
        /*0238*/ 	.word	0x000097a0


	//   ....[43]....
        /*023c*/ 	.word	0x00009c30


	//   ....[44]....
        /*0240*/ 	.word	0x00009c70


	//   ....[45]....
        /*0244*/ 	.word	0x00009cd0


	//   ....[46]....
        /*0248*/ 	.word	0x00009d30


	//   ....[47]....
        /*024c*/ 	.word	0x00009d50


	//   ....[48]....
        /*0250*/ 	.word	0x00009ec0


	//   ....[49]....
        /*0254*/ 	.word	0x00009f00


	//   ....[50]....
        /*0258*/ 	.word	0x00009f60


	//   ....[51]....
        /*025c*/ 	.word	0x00009fb0


	//   ....[52]....
        /*0260*/ 	.word	0x00009fd0


	//   ....[53]....
        /*0264*/ 	.word	0x0000a2e0


	//   ....[54]....
        /*0268*/ 	.word	0x0000a330


	//   ....[55]....
        /*026c*/ 	.word	0x0000a3b0


	//   ....[56]....
        /*0270*/ 	.word	0x0000a400


	//   ....[57]....
        /*0274*/ 	.word	0x0000a480


	//   ....[58]....
        /*0278*/ 	.word	0x0000a4d0


	//   ....[59]....
        /*027c*/ 	.word	0x0000a550


	//   ....[60]....
        /*0280*/ 	.word	0x0000a5a0


	//   ....[61]....
        /*0284*/ 	.word	0x0000a620


	//   ....[62]....
        /*0288*/ 	.word	0x0000a670


	//   ....[63]....
        /*028c*/ 	.word	0x0000a700


	//   ....[64]....
        /*0290*/ 	.word	0x0000a7a0


	//   ....[65]....
        /*0294*/ 	.word	0x0000a840


	//   ....[66]....
        /*0298*/ 	.word	0x0000a900


	//   ....[67]....
        /*029c*/ 	.word	0x0000a930


	//   ....[68]....
        /*02a0*/ 	.word	0x0000a990


	//   ....[69]....
        /*02a4*/ 	.word	0x0000aa40


	//   ....[70]....
        /*02a8*/ 	.word	0x0000aa90


	//   ....[71]....
        /*02ac*/ 	.word	0x0000ab40


	//   ....[72]....
        /*02b0*/ 	.word	0x0000ab90


	//   ....[73]....
        /*02b4*/ 	.word	0x0000ac40


	//   ....[74]....
        /*02b8*/ 	.word	0x0000ac90


	//   ....[75]....
        /*02bc*/ 	.word	0x0000ad40


	//   ....[76]....
        /*02c0*/ 	.word	0x0000ad90


	//   ....[77]....
        /*02c4*/ 	.word	0x0000ae40


	//   ....[78]....
        /*02c8*/ 	.word	0x0000ae90


	//   ....[79]....
        /*02cc*/ 	.word	0x0000af50


	//   ....[80]....
        /*02d0*/ 	.word	0x0000afa0


	//   ....[81]....
        /*02d4*/ 	.word	0x0000afe0


	//   ....[82]....
        /*02d8*/ 	.word	0x0000b060


	//   ....[83]....
        /*02dc*/ 	.word	0x0000b090


	//   ....[84]....
        /*02e0*/ 	.word	0x0000b0e0


	//----- nvinfo : EIATTR_VRC_CTA_INIT_COUNT
	.align		4
.L_1949:
        /*02e4*/ 	.byte	0x02, 0x4a
	.zero		1
	.zero		1


	//----- nvinfo : EIATTR_EXIT_INSTR_OFFSETS
	.align		4
        /*02e8*/ 	.byte	0x04, 0x1c
        /*02ea*/ 	.short	(.L_1951 - .L_1950)


	//   ....[0]....
.L_1950:
        /*02ec*/ 	.word	0x0000a0e0


	//   ....[1]....
        /*02f0*/ 	.word	0x0000a280


	//----- nvinfo : EIATTR_MAX_THREADS
	.align		4
.L_1951:
        /*02f4*/ 	.byte	0x04, 0x05
        /*02f6*/ 	.short	(.L_1953 - .L_1952)
.L_1952:
        /*02f8*/ 	.word	0x00000040
        /*02fc*/ 	.word	0x00000001
        /*0300*/ 	.word	0x00000001


	//----- nvinfo : EIATTR_CRS_STACK_SIZE
	.align		4
.L_1953:
        /*0304*/ 	.byte	0x04, 0x1e
        /*0306*/ 	.short	(.L_1955 - .L_1954)
.L_1954:
        /*0308*/ 	.word	0x00000000


	//----- nvinfo : EIATTR_CBANK_PARAM_SIZE
	.align		4
.L_1955:
        /*030c*/ 	.byte	0x03, 0x19
        /*030e*/ 	.short	0x01f0


	//----- nvinfo : EIATTR_PARAM_CBANK
	.align		4
        /*0310*/ 	.byte	0x04, 0x0a
        /*0312*/ 	.short	(.L_1957 - .L_1956)
	.align		4
.L_1956:
        /*0314*/ 	.word	index@(.nv.constant0._Z25selective_scan_bwd_kernelI32Selective_Scan_bwd_kernel_traitsILi64ELi16ELb0ELb1ELb1ELb1ELb0EffEEv12SSMParamsBwd)
        /*0318*/ 	.short	0x0380
        /*031a*/ 	.short	0x01f0


	//----- nvinfo : EIATTR_SW_WAR
	.align		4
.L_1957:
        /*031c*/ 	.byte	0x04, 0x36
        /*031e*/ 	.short	(.L_1959 - .L_1958)
.L_1958:
        /*0320*/ 	.word	0x00000008
.L_1959:


//--------------------- .nv.info._Z25selective_scan_bwd_kernelI32Selective_Scan_bwd_kernel_traitsILi64ELi16ELb0ELb1ELb1ELb1ELb1EffEEv12SSMParamsBwd --------------------------
	.section	.nv.info._Z25selective_scan_bwd_kernelI32Selective_Scan_bwd_kernel_traitsILi64ELi16ELb0ELb1ELb1ELb1ELb1EffEEv12SSMParamsBwd,"",@"SHT_CUDA_INFO"
	.sectionflags	@""
	.align	4


	//----- nvinfo : EIATTR_CUDA_API_VERSION
	.align		4
        /*0000*/ 	.byte	0x04, 0x37
        /*0002*/ 	.short	(.L_1961 - .L_1960)
.L_1960:
        /*0004*/ 	.word	0x00000082


	//----- nvinfo : EIATTR_KPARAM_INFO
	.align		4
.L_1961:
        /*0008*/ 	.byte	0x04, 0x17
        /*000a*/ 	.short	(.L_1963 - .L_1962)
.L_1962:
        /*000c*/ 	.word	0x00000000
        /*0010*/ 	.short	0x0000
        /*0012*/ 	.short	0x0000
        /*0014*/ 	.byte	0x00, 0xf0, 0xc1, 0x07


	//----- nvinfo : EIATTR_SPARSE_MMA_MASK
	.align		4
.L_1963:
        /*0018*/ 	.byte	0x03, 0x50
        /*001a*/ 	.short	0x0000


	//----- nvinfo : EIATTR_MAXREG_COUNT
	.align		4
        /*001c*/ 	.byte	0x03, 0x1b
        /*001e*/ 	.short	0x00ff


	//----- nvinfo : EIATTR_NUM_BARRIERS
	.align		4
        /*0020*/ 	.byte	0x02, 0x4c
        /*0022*/ 	.byte	0x01
	.zero		1


	//----- nvinfo : EIATTR_MERCURY_ISA_VERSION
	.align		4
        /*0024*/ 	.byte	0x03, 0x5f
        /*0026*/ 	.short	0x0101


	//----- nvinfo : EIATTR_INT_WARP_WIDE_INSTR_OFFSETS
	.align		4
        /*0028*/ 	.byte	0x04, 0x31
        /*002a*/ 	.short	(.L_1965 - .L_1964)


	//   ....[0]....
.L_1964:
        /*002c*/ 	.word	0x00008570


	//   ....[1]....
        /*0030*/ 	.word	0x00008c80


	//----- nvinfo : EIATTR_COOP_GROUP_MASK_REGIDS
	.align		4
.L_1965:
        /*0034*/ 	.byte	0x04, 0x29
        /*0036*/ 	.short	(.L_1967 - .L_1966)


	//   ....[0]....
.L_1966:
        /*0038*/ 	.word	0xffffffff


	//   ....[1]....
        /*003c*/ 	.word	0xffffffff


	//   ....[2]....
        /*0040*/ 	.word	0xffffffff


	//   ....[3]....
        /*0044*/ 	.word	0xffffffff


	//   ....[4]....
        /*0048*/ 	.word	0xffffffff


	//   ....[5]....
        /*004c*/ 	.word	0xffffffff


	//   ....[6]....
        /*0050*/ 	.word	0xffffffff


	//   ....[7]....
        /*0054*/ 	.word	0xffffffff


	//   ....[8]....
        /*0058*/ 	.word	0xffffffff


	//   ....[9]....
        /*005c*/ 	.word	0xffffffff


	//   ....[10]....
        /*0060*/ 	.word	0xffffffff


	//   ....[11]....
        /*0064*/ 	.word	0xffffffff


	//   ....[12]....
        /*0068*/ 	.word	0xffffffff


	//   ....[13]....
        /*006c*/ 	.word	0xffffffff


	//   ....[14]....
        /*0070*/ 	.word	0xffffffff


	//   ....[15]....
        /*0074*/ 	.word	0xffffffff


	//   ....[16]....
        /*0078*/ 	.word	0xffffffff


	//   ....[17]....
        /*007c*/ 	.word	0xffffffff


	//   ....[18]....
        /*0080*/ 	.word	0xffffffff


	//   ....[19]....
        /*0084*/ 	.word	0xffffffff


	//   ....[20]....
        /*0088*/ 	.word	0xffffffff


	//   ....[21]....
        /*008c*/ 	.word	0xffffffff


	//   ....[22]....
        /*0090*/ 	.word	0xffffffff


	//   ....[23]....
        /*0094*/ 	.word	0xffffffff


	//   ....[24]....
        /*0098*/ 	.word	0xffffffff


	//   ....[25]....
        /*009c*/ 	.word	0xffffffff


	//   ....[26]....
        /*00a0*/ 	.word	0xffffffff


	//   ....[27]....
        /*00a4*/ 	.word	0xffffffff


	//   ....[28]....
        /*00a8*/ 	.word	0xffffffff


	//   ....[29]....
        /*00ac*/ 	.word	0xffffffff


	//   ....[30]....
        /*00b0*/ 	.word	0xffffffff


	//   ....[31]....
        /*00b4*/ 	.word	0xffffffff


	//   ....[32]....
        /*00b8*/ 	.word	0xffffffff


	//   ....[33]....
        /*00bc*/ 	.word	0xffffffff


	//   ....[34]....
        /*00c0*/ 	.word	0xffffffff


	//   ....[35]....
        /*00c4*/ 	.word	0xffffffff


	//   ....[36]....
        /*00c8*/ 	.word	0xffffffff


	//   ....[37]....
        /*00cc*/ 	.word	0xffffffff


	//   ....[38]....
        /*00d0*/ 	.word	0xffffffff


	//   ....[39]....
        /*00d4*/ 	.word	0xffffffff


	//   ....[40]....
        /*00d8*/ 	.word	0xffffffff


	//   ....[41]....
        /*00dc*/ 	.word	0xffffffff


	//   ....[42]....
        /*00e0*/ 	.word	0xffffffff


	//   ....[43]....
        /*00e4*/ 	.word	0xffffffff


	//   ....[44]....
        /*00e8*/ 	.word	0xffffffff


	//   ....[45]....
        /*00ec*/ 	.word	0xffffffff


	//   ....[46]....
        /*00f0*/ 	.word	0xffffffff


	//   ....[47]....
        /*00f4*/ 	.word	0xffffffff


	//   ....[48]....
        /*00f8*/ 	.word	0xffffffff


	//   ....[49]....
        /*00fc*/ 	.word	0xffffffff


	//   ....[50]....
        /*0100*/ 	.word	0xffffffff


	//   ....[51]....
        /*0104*/ 	.word	0xffffffff


	//   ....[52]....
        /*0108*/ 	.word	0xffffffff


	//   ....[53]....
        /*010c*/ 	.word	0xffffffff


	//   ....[54]....
        /*0110*/ 	.word	0xffffffff


	//   ....[55]....
        /*0114*/ 	.word	0xffffffff


	//   ....[56]....
        /*0118*/ 	.word	0xffffffff


	//   ....[57]....
        /*011c*/ 	.word	0x05000042


	//   ....[58]....
        /*0120*/ 	.word	0x05000042


	//   ....[59]....
        /*0124*/ 	.word	0x05000042


	//   ....[60]....
        /*0128*/ 	.word	0x05000042


	//   ....[61]....
        /*012c*/ 	.word	0x05000042


	//   ....[62]....
        /*0130*/ 	.word	0x05000042


	//   ....[63]....
        /*0134*/ 	.word	0x05000042


	//   ....[64]....
        /*0138*/ 	.word	0x05000042


	//   ....[65]....
        /*013c*/ 	.word	0x05000042


	//   ....[66]....
        /*0140*/ 	.word	0x05000042


	//   ....[67]....
        /*0144*/ 	.word	0x05000042


	//   ....[68]....
        /*0148*/ 	.word	0x05000042


	//   ....[69]....
        /*014c*/ 	.word	0x05000042


	//   ....[70]....
        /*0150*/ 	.word	0x05000042


	//   ....[71]....
        /*0154*/ 	.word	0x05000042


	//   ....[72]....
        /*0158*/ 	.word	0x05000042


	//   ....[73]....
        /*015c*/ 	.word	0x05000042


	//   ....[74]....
        /*0160*/ 	.word	0x05000042


	//   ....[75]....
        /*0164*/ 	.word	0x05000042


	//   ....[76]....
        /*0168*/ 	.word	0x05000042


	//   ....[77]....
        /*016c*/ 	.word	0x05000042


	//   ....[78]....
        /*0170*/ 	.word	0x05000042


	//   ....[79]....
        /*0174*/ 	.word	0x05000042


	//   ....[80]....
        /*0178*/ 	.word	0x05000042


	//   ....[81]....
        /*017c*/ 	.word	0x05000042


	//   ....[82]....
        /*0180*/ 	.word	0x05000042


	//   ....[83]....
        /*0184*/ 	.word	0x05000042


	//   ....[84]....
        /*0188*/ 	.word	0x05000042


	//   ....[85]....
        /*018c*/ 	.word	0x05000042


	//   ....[86]....
        /*0190*/ 	.word	0x05000042


	//   ....[87]....
        /*0194*/ 	.word	0x05000042


	//   ....[88]....
        /*0198*/ 	.word	0x05000042


	//----- nvinfo : EIATTR_COOP_GROUP_INSTR_OFFSETS
	.align		4
.L_1967:
        /*019c*/ 	.byte	0x04, 0x28
        /*019e*/ 	.short	(.L_1969 - .L_1968)


	//   ....[0]....
.L_1968:
        /*01a0*/ 	.word	0x00001680


	//   ....[1]....
        /*01a4*/ 	.word	0x00001c70


	//   ....[2]....
        /*01a8*/ 	.word	0x00002210


	//   ....[3]....
        /*01ac*/ 	.word	0x00004c60


	//   ....[4]....
        /*01b0*/ 	.word	0x000052e0


	//   ....[5]....
        /*01b4*/ 	.word	0x00005c00


	//   ....[6]....
        /*01b8*/ 	.word	0x000064d0


	//   ....[7]....
        /*01bc*/ 	.word	0x00007250


	//   ....[8]....
        /*01c0*/ 	.word	0x00007910


	//   ....[9]....
        /*01c4*/ 	.word	0x00008160


	//   ....[10]....
        /*01c8*/ 	.word	0x00008170


	//   ....[11]....
        /*01cc*/ 	.word	0x000081b0


	//   ....[12]....
        /*01d0*/ 	.word	0x000081c0


	//   ....[13]....
        /*01d4*/ 	.word	0x00008200


	//   ....[14]....
        /*01d8*/ 	.word	0x00008210


	//   ....[15]....
        /*01dc*/ 	.word	0x00008250


	//   ....[16]....
        /*01e0*/ 	.word	0x00008260


	//   ....[17]....
        /*01e4*/ 	.word	0x000082a0


	//   ....[18]....
        /*01e8*/ 	.word	0x000082b0


	//   ....[19]....
        /*01ec*/ 	.word	0x00008360


	//   ....[20]....
        /*01f0*/ 	.word	0x00008370


	//   ....[21]....
        /*01f4*/ 	.word	0x00008380


	//   ....[22]....
        /*01f8*/ 	.word	0x00008390


	//   ....[23]....
        /*01fc*/ 	.word	0x00008840


	//   ....[24]....
        /*0200*/ 	.word	0x00008850


	//   ....[25]....
        /*0204*/ 	.word	0x00008860


	//   ....[26]....
        /*0208*/ 	.word	0x00008870


	//   ....[27]....
        /*020c*/ 	.word	0x000088c0


	//   ....[28]....
        /*0210*/ 	.word	0x000088e0


	//   ....[29]....
        /*0214*/ 	.word	0x00008930


	//   ....[30]....
        /*0218*/ 	.word	0x00008950


	//   ....[31]....
        /*021c*/ 	.word	0x000089a0


	//   ....[32]....
        /*0220*/ 	.word	0x000089c0


	//   ....[33]....
        /*0224*/ 	.word	0x00008a10


	//   ....[34]....
        /*0228*/ 	.word	0x00008a30


	//   ....[35]....
        /*022c*/ 	.word	0x00008a90


	//   ....[36]....
        /*0230*/ 	.word	0x00008aa0


	//   ....[37]....
        /*0234*/ 	.word	0x00008ab0


	//   ....[38]....
        /*0238*/ 	.word	0x00008ac0


	//   ....[39]....
        /*023c*/ 	.word	0x0000a150


	//   ....[40]....
        /*0240*/ 	.word	0x0000a320


	//   ....[41]....
        /*0244*/ 	.word	0x0000a4f0


	//   ....[42]....
        /*0248*/ 	.word	0x0000a6c0


	//   ....[43]....
        /*024c*/ 	.word	0x0000a810


	//   ....[44]....
        /*0250*/ 	.word	0x0000ae20


	//   ....[45]....
        /*0254*/ 	.word	0x0000b600


	//   ....[46]....
        /*0258*/ 	.word	0x0000bd30


	//   ....[47]....
        /*025c*/ 	.word	0x0000c180


	//   ....[48]....
        /*0260*/ 	.word	0x0000c1d0


	//   ....[49]....
        /*0264*/ 	.word	0x0000c230


	//   ....[50]....
        /*0268*/ 	.word	0x0000c280


	//   ....[51]....
        /*026c*/ 	.word	0x0000c2a0


	//   ....[52]....
        /*0270*/ 	.word	0x0000c410


	//   ....[53]....
        /*0274*/ 	.word	0x0000c440


	//   ....[54]....
        /*0278*/ 	.word	0x0000c4a0


	//   ....[55]....
        /*027c*/ 	.word	0x0000c500


	//   ....[56]....
        /*0280*/ 	.word	0x0000c520


	//   ....[57]....
        /*0284*/ 	.word	0x0000c830


	//   ....[58]....
        /*0288*/ 	.word	0x0000c880


	//   ....[59]....
        /*028c*/ 	.word	0x0000c900


	//   ....[60]....
        /*0290*/ 	.word	0x0000c950


	//   ....[61]....
        /*0294*/ 	.word	0x0000c9d0


	//   ....[62]....
        /*0298*/ 	.word	0x0000ca20


	//   ....[63]....
        /*029c*/ 	.word	0x0000caa0


	//   ....[64]....
        /*02a0*/ 	.word	0x0000caf0


	//   ....[65]....
        /*02a4*/ 	.word	0x0000cb70


	//   ....[66]....
        /*02a8*/ 	.word	0x0000cbc0


	//   ....[67]....
        /*02ac*/ 	.word	0x0000cc50


	//   ....[68]....
        /*02b0*/ 	.word	0x0000ccf0


	//   ....[69]....
        /*02b4*/ 	.word	0x0000cd90


	//   ....[70]....
        /*02b8*/ 	.word	0x0000ce50


	//   ....[71]....
        /*02bc*/ 	.word	0x0000ce80


	//   ....[72]....
        /*02c0*/ 	.word	0x0000cee0


	//   ....[73]....
        /*02c4*/ 	.word	0x0000cf90


	//   ....[74]....
        /*02c8*/ 	.word	0x0000cfe0


	//   ....[75]....
        /*02cc*/ 	.word	0x0000d090


	//   ....[76]....
        /*02d0*/ 	.word	0x0000d0e0


	//   ....[77]....
        /*02d4*/ 	.word	0x0000d190


	//   ....[78]....
        /*02d8*/ 	.word	0x0000d1e0


	//   ....[79]....
        /*02dc*/ 	.word	0x0000d290


	//   ....[80]....
        /*02e0*/ 	.word	0x0000d2e0


	//   ....[81]....
        /*02e4*/ 	.word	0x0000d390


	//   ....[82]....
        /*02e8*/ 	.word	0x0000d3e0


	//   ....[83]....
        /*02ec*/ 	.word	0x0000d4a0


	//   ....[84]....
        /*02f0*/ 	.word	0x0000d4f0


	//   ....[85]....
        /*02f4*/ 	.word	0x0000d520


	//   ....[86]....
        /*02f8*/ 	.word	0x0000d5a0


	//   ....[87]....
        /*02fc*/ 	.word	0x0000d5e0


	//   ....[88]....
        /*0300*/ 	.word	0x0000d630


	//----- nvinfo : EIATTR_VRC_CTA_INIT_COUNT
	.align		4
.L_1969:
        /*0304*/ 	.byte	0x02, 0x4a
	.zero		1
	.zero		1


	//----- nvinfo : EIATTR_EXIT_INSTR_OFFSETS
	.align		4
        /*0308*/ 	.byte	0x04, 0x1c
        /*030a*/ 	.short	(.L_1971 - .L_1970)


	//   ....[0]....
.L_1970:
        /*030c*/ 	.word	0x0000c630


	//   ....[1]....
        /*0310*/ 	.word	0x0000c7d0


	//----- nvinfo : EIATTR_MAX_THREADS
	.align		4
.L_1971:
        /*0314*/ 	.byte	0x04, 0x05
        /*0316*/ 	.short	(.L_1973 - .L_1972)
.L_1972:
        /*0318*/ 	.word	0x00000040
        /*031c*/ 	.word	0x00000001
        /*0320*/ 	.word	0x00000001


	//----- nvinfo : EIATTR_CRS_STACK_SIZE
	.align		4
.L_1973:
        /*0324*/ 	.byte	0x04, 0x1e
        /*0326*/ 	.short	(.L_1975 - .L_1974)
.L_1974:
        /*0328*/ 	.word	0x00000000


	//----- nvinfo : EIATTR_CBANK_PARAM_SIZE
	.align		4
.L_1975:
        /*032c*/ 	.byte	0x03, 0x19
        /*032e*/ 	.short	0x01f0


	//----- nvinfo : EIATTR_PARAM_CBANK
	.align		4
        /*0330*/ 	.byte	0x04, 0x0a
        /*0332*/ 	.short	(.L_1977 - .L_1976)
	.align		4
.L_1976:
        /*0334*/ 	.word	index@(.nv.constant0._Z25selective_scan_bwd_kernelI32Selective_Scan_bwd_kernel_traitsILi64ELi16ELb0ELb1ELb1ELb1ELb1EffEEv12SSMParamsBwd)
        /*0338*/ 	.short	0x0380
        /*033a*/ 	.short	0x01f0


	//----- nvinfo : EIATTR_SW_WAR
	.align		4
.L_1977:
        /*033c*/ 	.byte	0x04, 0x36
        /*033e*/ 	.short	(.L_1979 - .L_1978)
.L_1978:
        /*0340*/ 	.word	0x00000008
.L_1979:


//--------------------- .nv.info._Z25selective_scan_bwd_kernelI32Selective_Scan_bwd_kernel_traitsILi64ELi16ELb1ELb0ELb0ELb0ELb0EffEEv12SSMParamsBwd --------------------------
	.section	.nv.info._Z25selective_scan_bwd_kernelI32Selective_Scan_bwd_kernel_traitsILi64ELi16ELb1ELb0ELb0ELb0ELb0EffEEv12SSMParamsBwd,"",@"SHT_CUDA_INFO"
	.sectionflags	@""
	.align	4


	//----- nvinfo : EIATTR_CUDA_API_VERSION
	.align		4
        /*0000*/ 	.byte	0x04, 0x37
        /*0002*/ 	.short	(.L_1981 - .L_1980)
.L_1980:
        /*0004*/ 	.word	0x00000082


	//----- nvinfo : EIATTR_KPARAM_INFO
	.align		4
.L_1981:
        /*0008*/ 	.byte	0x04, 0x17
        /*000a*/ 	.short	(.L_1983 - .L_1982)
.L_1982:
        /*000c*/ 	.word	0x00000000
        /*0010*/ 	.short	0x0000
        /*0012*/ 	.short	0x0000
        /*0014*/ 	.byte	0x00, 0xf0, 0xc1, 0x07


	//----- nvinfo : EIATTR_SPARSE_MMA_MASK
	.align		4
.L_1983:
        /*0018*/ 	.byte	0x03, 0x50
        /*001a*/ 	.short	0x0000


	//----- nvinfo : EIATTR_MAXREG_COUNT
	.align		4
        /*001c*/ 	.byte	0x03, 0x1b
        /*001e*/ 	.short	0x00ff


	//----- nvinfo : EIATTR_NUM_BARRIERS
	.align		4
        /*0020*/ 	.byte	0x02, 0x4c
        /*0022*/ 	.byte	0x01
	.zero		1


	//----- nvinfo : EIATTR_MERCURY_ISA_VERSION
	.align		4
        /*0024*/ 	.byte	0x03, 0x5f
        /*0026*/ 	.short	0x0101


	//----- nvinfo : EIATTR_COOP_GROUP_MASK_REGIDS
	.align		4
        /*0028*/ 	.byte	0x04, 0x29
        /*002a*/ 	.short	(.L_1985 - .L_1984)


	//   ....[0]....
.L_1984:
        /*002c*/ 	.word	0xffffffff


	//   ....[1]....
        /*0030*/ 	.word	0xffffffff


	//   ....[2]....
        /*0034*/ 	.word	0xffffffff


	//   ....[3]....
        /*0038*/ 	.word	0xffffffff


	//   ....[4]....
        /*003c*/ 	.word	0xffffffff


	//   ....[5]....
        /*0040*/ 	.word	0xffffffff


	//   ....[6]....
        /*0044*/ 	.word	0xffffffff


	//   ....[7]....
        /*0048*/ 	.word	0xffffffff


	//   ....[8]....
        /*004c*/ 	.word	0xffffffff


	//   ....[9]....
        /*0050*/ 	.word	0xffffffff


	//   ....[10]....
        /*0054*/ 	.word	0xffffffff


	//   ....[11]....
        /*0058*/ 	.word	0xffffffff


	//   ....[12]....
        /*005c*/ 	.word	0xffffffff


	//   ....[13]....
        /*0060*/ 	.word	0xffffffff


	//   ....[14]....
        /*0064*/ 	.word	0xffffffff


	//   ....[15]....
        /*0068*/ 	.word	0xffffffff


	//   ....[16]....
        /*006c*/ 	.word	0xffffffff


	//   ....[17]....
        /*0070*/ 	.word	0xffffffff


	//   ....[18]....
        /*0074*/ 	.word	0xffffffff


	//   ....[19]....
        /*0078*/ 	.word	0xffffffff


	//   ....[20]....
        /*007c*/ 	.word	0xffffffff


	//   ....[21]....
        /*0080*/ 	.word	0xffffffff


	//   ....[22]....
        /*0084*/ 	.word	0xffffffff


	//   ....[23]....
        /*0088*/ 	.word	0xffffffff


	//   ....[24]....
        /*008c*/ 	.word	0xffffffff


	//   ....[25]....
        /*0090*/ 	.word	0xffffffff


	//   ....[26]....
        /*0094*/ 	.word	0xffffffff


	//   ....[27]....
        /*0098*/ 	.word	0xffffffff


	//   ....[28]....
        /*009c*/ 	.word	0xffffffff


	//   ....[29]....
        /*00a0*/ 	.word	0xffffffff


	//   ....[30]....
        /*00a4*/ 	.word	0xffffffff


	//   ....[31]....
        /*00a8*/ 	.word	0xffffffff


	//   ....[32]....
        /*00ac*/ 	.word	0xffffffff


	//   ....[33]....
        /*00b0*/ 	.word	0xffffffff


	//   ....[34]....
        /*00b4*/ 	.word	0xffffffff


	//   ....[35]....
        /*00b8*/ 	.word	0xffffffff


	//   ....[36]....
        /*00bc*/ 	.word	0xffffffff


	//   ....[37]....
        /*00c0*/ 	.word	0xffffffff


	//   ....[38]....
        /*00c4*/ 	.word	0xffffffff


	//   ....[39]....
        /*00c8*/ 	.word	0xffffffff


	//   ....[40]....
        /*00cc*/ 	.word	0xffffffff


	//   ....[41]....
        /*00d0*/ 	.word	0xffffffff


	//   ....[42]....
        /*00d4*/ 	.word	0xffffffff


	//   ....[43]....
        /*00d8*/ 	.word	0xffffffff


	//   ....[44]....
        /*00dc*/ 	.word	0xffffffff


	//   ....[45]....
        /*00e0*/ 	.word	0xffffffff


	//   ....[46]....
        /*00e4*/ 	.word	0xffffffff


	//   ....[47]....
        /*00e8*/ 	.word	0xffffffff


	//   ....[48]....
        /*00ec*/ 	.word	0xffffffff


	//   ....[49]....
        /*00f0*/ 	.word	0xffffffff


	//   ....[50]....
        /*00f4*/ 	.word	0xffffffff


	//   ....[51]....
        /*00f8*/ 	.word	0xffffffff


	//   ....[52]....
        /*00fc*/ 	.word	0xffffffff


	//   ....[53]....
        /*0100*/ 	.word	0xffffffff


	//   ....[54]....
        /*0104*/ 	.word	0xffffffff


	//   ....[55]....
        /*0108*/ 	.word	0x050000d0


	//   ....[56]....
        /*010c*/ 	.word	0x050000d0


	//   ....[57]....
        /*0110*/ 	.word	0x050000d0


	//   ....[58]....
        /*0114*/ 	.word	0x050000d0


	//   ....[59]....
        /*0118*/ 	.word	0x050000d0


	//   ....[60]....
        /*011c*/ 	.word	0x050000d0


	//   ....[61]....
        /*0120*/ 	.word	0x050000d0


	//   ....[62]....
        /*0124*/ 	.word	0x050000d0


	//   ....[63]....
        /*0128*/ 	.word	0x050000d0


	//   ....[64]....
        /*012c*/ 	.word	0x050000d0


	//   ....[65]....
        /*0130*/ 	.word	0x050000d0


	//   ....[66]....
        /*0134*/ 	.word	0x050000d0


	//   ....[67]....
        /*0138*/ 	.word	0x050000d0


	//   ....[68]....
        /*013c*/ 	.word	0x050000d0


	//   ....[69]....
        /*0140*/ 	.word	0x050000d0


	//   ....[70]....
        /*0144*/ 	.word	0x050000d0


	//   ....[71]....
        /*0148*/ 	.word	0x050000d0


	//   ....[72]....
        /*014c*/ 	.word	0x050000d0


	//   ....[73]....
        /*0150*/ 	.word	0x050000d0


	//   ....[74]....
        /*0154*/ 	.word	0x050000d0


	//   ....[75]....
        /*0158*/ 	.word	0x050000d0


	//   ....[76]....
        /*015c*/ 	.word	0x050000d0


	//   ....[77]....
        /*0160*/ 	.word	0x050000d0


	//   ....[78]....
        /*0164*/ 	.word	0x050000d0


	//   ....[79]....
        /*0168*/ 	.word	0x050000d0


	//   ....[80]....
        /*016c*/ 	.word	0x050000d0


	//   ....[81]....
        /*0170*/ 	.word	0x050000d0


	//   ....[82]....
        /*0174*/ 	.word	0x050000d0


	//   ....[83]....
        /*0178*/ 	.word	0x050000d0


	//   ....[84]....
        /*017c*/ 	.word	0x050000d0


	//   ....[85]....
        /*0180*/ 	.word	0x050000d0


	//   ....[86]....
        /*0184*/ 	.word	0x050000d0


	//----- nvinfo : EIATTR_COOP_GROUP_INSTR_OFFSETS
	.align		4
.L_1985:
        /*0188*/ 	.byte	0x04, 0x28
        /*018a*/ 	.short	(.L_1987 - .L_1986)


	//   ....[0]....
.L_1986:
        /*018c*/ 	.word	0x000007f0


	//   ....[1]....
        /*0190*/ 	.word	0x000008e0


	//   ....[2]....
        /*0194*/ 	.word	0x000009e0


	//   ....[3]....
        /*0198*/ 	.word	0x00001890


	//   ....[4]....
        /*019c*/ 	.word	0x000018a0


	//   ....[5]....
        /*01a0*/ 	.word	0x000018e0


	//   ....[6]....
        /*01a4*/ 	.word	0x000018f0


	//   ....[7]....
        /*01a8*/ 	.word	0x00001930


	//   ....[8]....
        /*01ac*/ 	.word	0x00001940


	//   ....[9]....
        /*01b0*/ 	.word	0x00001980


	//   ....[10]....
        /*01b4*/ 	.word	0x00001990


	//   ....[11]....
        /*01b8*/ 	.word	0x000019d0


	//   ....[12]....
        /*01bc*/ 	.word	0x000019e0


	//   ....[13]....
        /*01c0*/ 	.word	0x00001a80


	//   ....[14]....
        /*01c4*/ 	.word	0x00001a90


	//   ....[15]....
        /*01c8*/ 	.word	0x00001aa0


	//   ....[16]....
        /*01cc*/ 	.word	0x00001ab0


	//   ....[17]....
        /*01d0*/ 	.word	0x00001f10


	//   ....[18]....
        /*01d4*/ 	.word	0x00001f40


	//   ....[19]....
        /*01d8*/ 	.word	0x00001f50


	//   ....[20]....
        /*01dc*/ 	.word	0x00001f60


	//   ....[21]....
        /*01e0*/ 	.word	0x00001fb0


	//   ....[22]....
        /*01e4*/ 	.word	0x00001fd0


	//   ....[23]....
        /*01e8*/ 	.word	0x00002020


	//   ....[24]....
        /*01ec*/ 	.word	0x00002040


	//   ....[25]....
        /*01f0*/ 	.word	0x00002090


	//   ....[26]....
        /*01f4*/ 	.word	0x000020b0


	//   ....[27]....
        /*01f8*/ 	.word	0x00002100


	//   ....[28]....
        /*01fc*/ 	.word	0x00002120


	//   ....[29]....
        /*0200*/ 	.word	0x00002170


	//   ....[30]....
        /*0204*/ 	.word	0x00002190


	//   ....[31]....
        /*0208*/ 	.word	0x000021a0


	//   ....[32]....
        /*020c*/ 	.word	0x000021b0


	//   ....[33]....
        /*0210*/ 	.word	0x00002710


	//   ....[34]....
        /*0214*/ 	.word	0x00002860


	//   ....[35]....
        /*0218*/ 	.word	0x00002980


	//   ....[36]....
        /*021c*/ 	.word	0x000029b0


	//   ....[37]....
        /*0220*/ 	.word	0x00002a40


	//   ....[38]....
        /*0224*/ 	.word	0x00002a60


	//   ....[39]....
        /*0228*/ 	.word	0x00002aa0


	//   ....[40]....
        /*022c*/ 	.word	0x00002b60


	//   ....[41]....
        /*0230*/ 	.word	0x00002c30


	//   ....[42]....
        /*0234*/ 	.word	0x00002e00


	//   ....[43]....
        /*0238*/ 	.word	0x000031c0


	//   ....[44]....
        /*023c*/ 	.word	0x00003390


	//   ....[45]....
        /*0240*/ 	.word	0x000035d0


	//   ....[46]....
        /*0244*/ 	.word	0x00003620


	//   ....[47]....
        /*0248*/ 	.word	0x00003680


	//   ....[48]....
        /*024c*/ 	.word	0x000036d0


	//   ....[49]....
        /*0250*/ 	.word	0x000036f0


	//   ....[50]....
        /*0254*/ 	.word	0x00003810


	//   ....[51]....
        /*0258*/ 	.word	0x00003850


	//   ....[52]....
        /*025c*/ 	.word	0x000038b0


	//   ....[53]....
        /*0260*/ 	.word	0x00003900


	//   ....[54]....
        /*0264*/ 	.word	0x00003920


	//   ....[55]....
        /*0268*/ 	.word	0x00003f00


	//   ....[56]....
        /*026c*/ 	.word	0x00003f50


	//   ....[57]....
        /*0270*/ 	.word	0x00003fd0


	//   ....[58]....
        /*0274*/ 	.word	0x00004020


	//   ....[59]....
        /*0278*/ 	.word	0x000040a0


	//   ....[60]....
        /*027c*/ 	.word	0x000040f0


	//   ....[61]....
        /*0280*/ 	.word	0x00004170


	//   ....[62]....
        /*0284*/ 	.word	0x000041c0


	//   ....[63]....
        /*0288*/ 	.word	0x00004240


	//   ....[64]....
        /*028c*/ 	.word	0x00004290


	//   ....[65]....
        /*0290*/ 	.word	0x00004320


	//   ....[66]....
        /*0294*/ 	.word	0x000043c0


	//   ....[67]....
        /*0298*/ 	.word	0x00004460


	//   ....[68]....
        /*029c*/ 	.word	0x00004520


	//   ....[69]....
        /*02a0*/ 	.word	0x00004550


	//   ....[70]....
        /*02a4*/ 	.word	0x000045b0


	//   ....[71]....
        /*02a8*/ 	.word	0x00004660


	//   ....[72]....
        /*02ac*/ 	.word	0x000046c0


	//   ....[73]....
        /*02b0*/ 	.word	0x00004770


	//   ....[74]....
        /*02b4*/ 	.word	0x000047c0


	//   ....[75]....
        /*02b8*/ 	.word	0x00004870


	//   ....[76]....
        /*02bc*/ 	.word	0x000048c0


	//   ....[77]....
        /*02c0*/ 	.word	0x00004970


	//   ....[78]....
        /*02c4*/ 	.word	0x000049c0


	//   ....[79]....
        /*02c8*/ 	.word	0x00004a70


	//   ....[80]....
        /*02cc*/ 	.word	0x00004ac0


	//   ....[81]....
        /*02d0*/ 	.word	0x00004b70


	//   ....[82]....
        /*02d4*/ 	.word	0x00004bd0


	//   ....[83]....
        /*02d8*/ 	.word	0x00004c00


	//   ....[84]....
        /*02dc*/ 	.word	0x00004c80


	//   ....[85]....
        /*02e0*/ 	.word	0x00004cb0


	//   ....[86]....
        /*02e4*/ 	.word	0x00004d10


	//----- nvinfo : EIATTR_VRC_CTA_INIT_COUNT
	.align		4
.L_1987:
        /*02e8*/ 	.byte	0x02, 0x4a
	.zero		1
	.zero		1


	//----- nvinfo : EIATTR_EXIT_INSTR_OFFSETS
	.align		4
        /*02ec*/ 	.byte	0x04, 0x1c
        /*02ee*/ 	.short	(.L_1989 - .L_1988)


	//   ....[0]....
.L_1988:
        /*02f0*/ 	.word	0x00003a10


	//   ....[1]....
        /*02f4*/ 	.word	0x00003ea0


	//----- nvinfo : EIATTR_MAX_THREADS
	.align		4
.L_1989:
        /*02f8*/ 	.byte	0x04, 0x05
        /*02fa*/ 	.short	(.L_1991 - .L_1990)
.L_1990:
        /*02fc*/ 	.word	0x00000040
        /*0300*/ 	.word	0x00000001
        /*0304*/ 	.word	0x00000001


	//----- nvinfo : EIATTR_CRS_STACK_SIZE
	.align		4
.L_1991:
        /*0308*/ 	.byte	0x04, 0x1e
        /*030a*/ 	.short	(.L_1993 - .L_1992)
.L_1992:
        /*030c*/ 	.word	0x00000000


	//----- nvinfo : EIATTR_CBANK_PARAM_SIZE
	.align		4
.L_1993:
        /*0310*/ 	.byte	0x03, 0x19
        /*0312*/ 	.short	0x01f0


	//----- nvinfo : EIATTR_PARAM_CBANK
	.align		4
        /*0314*/ 	.byte	0x04, 0x0a
        /*0316*/ 	.short	(.L_1995 - .L_1994)
	.align		4
.L_1994:
        /*0318*/ 	.word	index@(.nv.constant0._Z25selective_scan_bwd_kernelI32Selective_Scan_bwd_kernel_traitsILi64ELi16ELb1ELb0ELb0ELb0ELb0EffEEv12SSMParamsBwd)
        /*031c*/ 	.short	0x0380
        /*031e*/ 	.short	0x01f0


	//----- nvinfo : EIATTR_SW_WAR
	.align		4
.L_1995:
        /*0320*/ 	.byte	0x04, 0x36
        /*0322*/ 	.short	(.L_1997 - .L_1996)
.L_1996:
        /*0324*/ 	.word	0x00000008
.L_1997:


//--------------------- .nv.info._Z25selective_scan_bwd_kernelI32Selective_Scan_bwd_kernel_traitsILi64ELi16ELb1ELb0ELb0ELb0ELb1EffEEv12SSMParamsBwd --------------------------
	.section	.nv.info._Z25selective_scan_bwd_kernelI32Selective_Scan_bwd_kernel_traitsILi64ELi16ELb1ELb0ELb0ELb0ELb1EffEEv12SSMParamsBwd,"",@"SHT_CUDA_INFO"
	.sectionflags	@""
	.align	4


	//----- nvinfo : EIATTR_CUDA_API_VERSION
	.align		4
        /*0000*/ 	.byte	0x04, 0x37
        /*0002*/ 	.short	(.L_1999 - .L_1998)
.L_1998:
        /*0004*/ 	.word	0x00000082


	//----- nvinfo : EIATTR_KPARAM_INFO
	.align		4
.L_1999:
        /*0008*/ 	.byte	0x04, 0x17
        /*000a*/ 	.short	(.L_2001 - .L_2000)
.L_2000:
        /*000c*/ 	.word	0x00000000
        /*0010*/ 	.short	0x0000
        /*0012*/ 	.short	0x0000
        /*0014*/ 	.byte	0x00, 0xf0, 0xc1, 0x07


	//----- nvinfo : EIATTR_SPARSE_MMA_MASK
	.align		4
.L_2001:
        /*0018*/ 	.byte	0x03, 0x50
        /*001a*/ 	.short	0x0000


	//----- nvinfo : EIATTR_MAXREG_COUNT
	.align		4
        /*001c*/ 	.byte	0x03, 0x1b
        /*001e*/ 	.short	0x00ff


	//----- nvinfo : EIATTR_NUM_BARRIERS
	.align		4
        /*0020*/ 	.byte	0x02, 0x4c
        /*0022*/ 	.byte	0x01
	.zero		1


	//----- nvinfo : EIATTR_MERCURY_ISA_VERSION
	.align		4
        /*0024*/ 	.byte	0x03, 0x5f
        /*0026*/ 	.short	0x0101


	//----- nvinfo : EIATTR_COOP_GROUP_MASK_REGIDS
	.align		4
        /*0028*/ 	.byte	0x04, 0x29
        /*002a*/ 	.short	(.L_2003 - .L_2002)


	//   ....[0]....
.L_2002:
        /*002c*/ 	.word	0xffffffff


	//   ....[1]....
        /*0030*/ 	.word	0xffffffff


	//   ....[2]....
        /*0034*/ 	.word	0xffffffff


	//   ....[3]....
        /*0038*/ 	.word	0xffffffff


	//   ....[4]....
        /*003c*/ 	.word	0xffffffff


	//   ....[5]....
        /*0040*/ 	.word	0xffffffff


	//   ....[6]....
        /*0044*/ 	.word	0xffffffff


	//   ....[7]....
        /*0048*/ 	.word	0xffffffff


	//   ....[8]....
        /*004c*/ 	.word	0xffffffff


	//   ....[9]....
        /*0050*/ 	.word	0xffffffff


	//   ....[10]....
        /*0054*/ 	.word	0xffffffff


	//   ....[11]....
        /*0058*/ 	.word	0xffffffff


	//   ....[12]....
        /*005c*/ 	.word	0xffffffff


	//   ....[13]....
        /*0060*/ 	.word	0xffffffff


	//   ....[14]....
        /*0064*/ 	.word	0xffffffff


	//   ....[15]....
        /*0068*/ 	.word	0xffffffff


	//   ....[16]....
        /*006c*/ 	.word	0xffffffff


	//   ....[17]....
        /*0070*/ 	.word	0xffffffff


	//   ....[18]....
        /*0074*/ 	.word	0xffffffff


	//   ....[19]....
        /*0078*/ 	.word	0xffffffff


	//   ....[20]....
        /*007c*/ 	.word	0xffffffff


	//   ....[21]....
        /*0080*/ 	.word	0xffffffff


	//   ....[22]....
        /*0084*/ 	.word	0xffffffff


	//   ....[23]....
        /*0088*/ 	.word	0xffffffff


	//   ....[24]....
        /*008c*/ 	.word	0xffffffff


	//   ....[25]....
        /*0090*/ 	.word	0xffffffff


	//   ....[26]....
        /*0094*/ 	.word	0xffffffff


	//   ....[27]....
        /*0098*/ 	.word	0xffffffff


	//   ....[28]....
        /*009c*/ 	.word	0xffffffff


	//   ....[29]....
        /*00a0*/ 	.word	0xffffffff


	//   ....[30]....
        /*00a4*/ 	.word	0xffffffff


	//   ....[31]....
        /*00a8*/ 	.word	0xffffffff


	//   ....[32]....
        /*00ac*/ 	.word	0xffffffff


	//   ....[33]....
        /*00b0*/ 	.word	0xffffffff


	//   ....[34]....
        /*00b4*/ 	.word	0xffffffff


	//   ....[35]....
        /*00b8*/ 	.word	0xffffffff


	//   ....[36]....
        /*00bc*/ 	.word	0xffffffff


	//   ....[37]....
        /*00c0*/ 	.word	0xffffffff


	//   ....[38]....
        /*00c4*/ 	.word	0xffffffff


	//   ....[39]....
        /*00c8*/ 	.word	0xffffffff


	//   ....[40]....
        /*00cc*/ 	.word	0xffffffff


	//   ....[41]....
        /*00d0*/ 	.word	0xffffffff


	//   ....[42]....
        /*00d4*/ 	.word	0xffffffff


	//   ....[43]....
        /*00d8*/ 	.word	0xffffffff


	//   ....[44]....
        /*00dc*/ 	.word	0xffffffff


	//   ....[45]....
        /*00e0*/ 	.word	0xffffffff


	//   ....[46]....
        /*00e4*/ 	.word	0xffffffff


	//   ....[47]....
        /*00e8*/ 	.word	0xffffffff


	//   ....[48]....
        /*00ec*/ 	.word	0xffffffff


	//   ....[49]....
        /*00f0*/ 	.word	0xffffffff


	//   ....[50]....
        /*00f4*/ 	.word	0xffffffff


	//   ....[51]....
        /*00f8*/ 	.word	0xffffffff


	//   ....[52]....
        /*00fc*/ 	.word	0xffffffff


	//   ....[53]....
        /*0100*/ 	.word	0xffffffff


	//   ....[54]....
        /*0104*/ 	.word	0xffffffff


	//   ....[55]....
        /*0108*/ 	.word	0xffffffff


	//   ....[56]....
        /*010c*/ 	.word	0xffffffff


	//   ....[57]....
        /*0110*/ 	.word	0xffffffff


	//   ....[58]....
        /*0114*/ 	.word	0xffffffff


	//   ....[59]....
        /*0118*/ 	.word	0x050000cf


	//   ....[60]....
        /*011c*/ 	.word	0x050000cf


	//   ....[61]....
        /*0120*/ 	.word	0x050000cf


	//   ....[62]....
        /*0124*/ 	.word	0x050000cf


	//   ....[63]....
        /*0128*/ 	.word	0x050000cf


	//   ....[64]....
        /*012c*/ 	.word	0x050000cf


	//   ....[65]....
        /*0130*/ 	.word	0x050000cf


	//   ....[66]....
        /*0134*/ 	.word	0x050000cf


	//   ....[67]....
        /*0138*/ 	.word	0x050000cf


	//   ....[68]....
        /*013c*/ 	.word	0x050000cf


	//   ....[69]....
        /*0140*/ 	.word	0x050000cf


	//   ....[70]....
        /*0144*/ 	.word	0x050000cf


	//   ....[71]....
        /*0148*/ 	.word	0x050000cf


	//   ....[72]....
        /*014c*/ 	.word	0x050000cf


	//   ....[73]....
        /*0150*/ 	.word	0x050000cf


	//   ....[74]....
        /*0154*/ 	.word	0x050000cf


	//   ....[75]....
        /*0158*/ 	.word	0x050000cf


	//   ....[76]....
        /*015c*/ 	.word	0x050000cf


	//   ....[77]....
        /*0160*/ 	.word	0x050000cf


	//   ....[78]....
        /*0164*/ 	.word	0x050000cf


	//   ....[79]....
        /*0168*/ 	.word	0x050000cf


	//   ....[80]....
        /*016c*/ 	.word	0x050000cf


	//   ....[81]....
        /*0170*/ 	.word	0x050000cf


	//   ....[82]....
        /*0174*/ 	.word	0x050000cf


	//   ....[83]....
        /*0178*/ 	.word	0x050000cf


	//   ....[84]....
        /*017c*/ 	.word	0x050000cf


	//   ....[85]....
        /*0180*/ 	.word	0x050000cf


	//   ....[86]....
        /*0184*/ 	.word	0x050000cf


	//   ....[87]....
        /*0188*/ 	.word	0x050000cf


	//   ....[88]....
        /*018c*/ 	.word	0x050000cf


	//   ....[89]....
        /*0190*/ 	.word	0x050000cf


	//   ....[90]....
        /*0194*/ 	.word	0x050000cf


	//----- nvinfo : EIATTR_COOP_GROUP_INSTR_OFFSETS
	.align		4
.L_2003:
        /*0198*/ 	.byte	0x04, 0x28
        /*019a*/ 	.short	(.L_2005 - .L_2004)


	//   ....[0]....
.L_2004:
        /*019c*/ 	.word	0x00000840


	//   ....[1]....
        /*01a0*/ 	.word	0x00000920


	//   ....[2]....
        /*01a4*/ 	.word	0x00000ae0


	//   ....[3]....
        /*01a8*/ 	.word	0x00000c80


	//   ....[4]....
        /*01ac*/ 	.word	0x00001370


	//   ....[5]....
        /*01b0*/ 	.word	0x00001970


	//   ....[6]....
        /*01b4*/ 	.word	0x00001cf0


	//   ....[7]....
        /*01b8*/ 	.word	0x00002b30


	//   ....[8]....
        /*01bc*/ 	.word	0x00002b40


	//   ....[9]....
        /*01c0*/ 	.word	0x00002b80


	//   ....[10]....
        /*01c4*/ 	.word	0x00002b90


	//   ....[11]....
        /*01c8*/ 	.word	0x00002bd0


	//   ....[12]....
        /*01cc*/ 	.word	0x00002be0


	//   ....[13]....
        /*01d0*/ 	.word	0x00002c20


	//   ....[14]....
        /*01d4*/ 	.word	0x00002c30


	//   ....[15]....
        /*01d8*/ 	.word	0x00002c70


	//   ....[16]....
        /*01dc*/ 	.word	0x00002c80


	//   ....[17]....
        /*01e0*/ 	.word	0x00002d20


	//   ....[18]....
        /*01e4*/ 	.word	0x00002d30


	//   ....[19]....
        /*01e8*/ 	.word	0x00002d40


	//   ....[20]....
        /*01ec*/ 	.word	0x00002d50


	//   ....[21]....
        /*01f0*/ 	.word	0x000031b0


	//   ....[22]....
        /*01f4*/ 	.word	0x000031e0


	//   ....[23]....
        /*01f8*/ 	.word	0x000031f0


	//   ....[24]....
        /*01fc*/ 	.word	0x00003200


	//   ....[25]....
        /*0200*/ 	.word	0x00003250


	//   ....[26]....
        /*0204*/ 	.word	0x00003270


	//   ....[27]....
        /*0208*/ 	.word	0x000032c0


	//   ....[28]....
        /*020c*/ 	.word	0x000032e0


	//   ....[29]....
        /*0210*/ 	.word	0x00003330


	//   ....[30]....
        /*0214*/ 	.word	0x00003350


	//   ....[31]....
        /*0218*/ 	.word	0x000033a0


	//   ....[32]....
        /*021c*/ 	.word	0x000033c0


	//   ....[33]....
        /*0220*/ 	.word	0x00003410


	//   ....[34]....
        /*0224*/ 	.word	0x00003430


	//   ....[35]....
        /*0228*/ 	.word	0x00003440


	//   ....[36]....
        /*022c*/ 	.word	0x00003450


	//   ....[37]....
        /*0230*/ 	.word	0x000039e0


	//   ....[38]....
        /*0234*/ 	.word	0x00003bb0


	//   ....[39]....
        /*0238*/ 	.word	0x00003c40


	//   ....[40]....
        /*023c*/ 	.word	0x00003c60


	//   ....[41]....
        /*0240*/ 	.word	0x00003c90


	//   ....[42]....
        /*0244*/ 	.word	0x00003cb0


	//   ....[43]....
        /*0248*/ 	.word	0x00003cf0


	//   ....[44]....
        /*024c*/ 	.word	0x00003df0


	//   ....[45]....
        /*0250*/ 	.word	0x00003e90


	//   ....[46]....
        /*0254*/ 	.word	0x00004060


	//   ....[47]....
        /*0258*/ 	.word	0x00004400


	//   ....[48]....
        /*025c*/ 	.word	0x000045e0


	//   ....[49]....
        /*0260*/ 	.word	0x00004820


	//   ....[50]....
        /*0264*/ 	.word	0x00004870


	//   ....[51]....
        /*0268*/ 	.word	0x000048d0


	//   ....[52]....
        /*026c*/ 	.word	0x00004920


	//   ....[53]....
        /*0270*/ 	.word	0x00004940


	//   ....[54]....
        /*0274*/ 	.word	0x00004a60


	//   ....[55]....
        /*0278*/ 	.word	0x00004aa0


	//   ....[56]....
        /*027c*/ 	.word	0x00004b00


	//   ....[57]....
        /*0280*/ 	.word	0x00004b50


	//   ....[58]....
        /*0284*/ 	.word	0x00004b70


	//   ....[59]....
        /*0288*/ 	.word	0x00005150


	//   ....[60]....
        /*028c*/ 	.word	0x000051a0


	//   ....[61]....
        /*0290*/ 	.word	0x00005220


	//   ....[62]....
        /*0294*/ 	.word	0x00005270


	//   ....[63]....
        /*0298*/ 	.word	0x000052f0


	//   ....[64]....
        /*029c*/ 	.word	0x00005340


	//   ....[65]....
        /*02a0*/ 	.word	0x000053c0


	//   ....[66]....
        /*02a4*/ 	.word	0x00005410


	//   ....[67]....
        /*02a8*/ 	.word	0x00005490


	//   ....[68]....
        /*02ac*/ 	.word	0x000054e0


	//   ....[69]....
        /*02b0*/ 	.word	0x00005570


	//   ....[70]....
        /*02b4*/ 	.word	0x00005610


	//   ....[71]....
        /*02b8*/ 	.word	0x000056b0


	//   ....[72]....
        /*02bc*/ 	.word	0x00005770


	//   ....[73]....
        /*02c0*/ 	.word	0x000057a0


	//   ....[74]....
        /*02c4*/ 	.word	0x00005800


	//   ....[75]....
        /*02c8*/ 	.word	0x000058b0


	//   ....[76]....
        /*02cc*/ 	.word	0x00005910


	//   ....[77]....
        /*02d0*/ 	.word	0x000059c0


	//   ....[78]....
        /*02d4*/ 	.word	0x00005a10


	//   ....[79]....
        /*02d8*/ 	.word	0x00005ac0


	//   ....[80]....
        /*02dc*/ 	.word	0x00005b10


	//   ....[81]....
        /*02e0*/ 	.word	0x00005bc0


	//   ....[82]....
        /*02e4*/ 	.word	0x00005c10


	//   ....[83]....
        /*02e8*/ 	.word	0x00005cc0


	//   ....[84]....
        /*02ec*/ 	.word	0x00005d10


	//   ....[85]....
        /*02f0*/ 	.word	0x00005dc0


	//   ....[86]....
        /*02f4*/ 	.word	0x00005e20


	//   ....[87]....
        /*02f8*/ 	.word	0x00005e50


	//   ....[88]....
        /*02fc*/ 	.word	0x00005ed0


	//   ....[89]....
        /*0300*/ 	.word	0x00005f00


	//   ....[90]....
        /*0304*/ 	.word	0x00005f60


	//----- nvinfo : EIATTR_VRC_CTA_INIT_COUNT
	.align		4
.L_2005:
        /*0308*/ 	.byte	0x02, 0x4a
	.zero		1
	.zero		1


	//----- nvinfo : EIATTR_EXIT_INSTR_OFFSETS
	.align		4
        /*030c*/ 	.byte	0x04, 0x1c
        /*030e*/ 	.short	(.L_2007 - .L_2006)


	//   ....[0]....
.L_2006:
        /*0310*/ 	.word	0x00004c60


	//   ....[1]....
        /*0314*/ 	.word	0x000050f0


	//----- nvinfo : EIATTR_MAX_THREADS
	.align		4
.L_2007:
        /*0318*/ 	.byte	0x04, 0x05
        /*031a*/ 	.short	(.L_2009 - .L_2008)
.L_2008:
        /*031c*/ 	.word	0x00000040
        /*0320*/ 	.word	0x00000001
        /*0324*/ 	.word	0x00000001


	//----- nvinfo : EIATTR_CRS_STACK_SIZE
	.align		4
.L_2009:
        /*0328*/ 	.byte	0x04, 0x1e
        /*032a*/ 	.short	(.L_2011 - .L_2010)
.L_2010:
        /*032c*/ 	.word	0x00000000


	//----- nvinfo : EIATTR_CBANK_PARAM_SIZE
	.align		4
.L_2011:
        /*0330*/ 	.byte	0x03, 0x19
        /*0332*/ 	.short	0x01f0


	//----- nvinfo : EIATTR_PARAM_CBANK
	.align		4
        /*0334*/ 	.byte	0x04, 0x0a
        /*0336*/ 	.short	(.L_2013 - .L_2012)
	.align		4
.L_2012:
        /*0338*/ 	.word	index@(.nv.constant0._Z25selective_scan_bwd_kernelI32Selective_Scan_bwd_kernel_traitsILi64ELi16ELb1ELb0ELb0ELb0ELb1EffEEv12SSMParamsBwd)
        /*033c*/ 	.short	0x0380
        /*033e*/ 	.short	0x01f0


	//----- nvinfo : EIATTR_SW_WAR
	.align		4
.L_2013:
        /*0340*/ 	.byte	0x04, 0x36
        /*0342*/ 	.short	(.L_2015 - .L_2014)
.L_2014:
        /*0344*/ 	.word	0x00000008
.L_2015:


//--------------------- .nv.info._Z25selective_scan_bwd_kernelI32Selective_Scan_bwd_kernel_traitsILi64ELi16ELb1ELb0ELb0ELb1ELb0EffEEv12SSMParamsBwd --------------------------
	.section	.nv.info._Z25selective_scan_bwd_kernelI32Selective_Scan_bwd_kernel_traitsILi64ELi16ELb1ELb0ELb0ELb1ELb0EffEEv12SSMParamsBwd,"",@"SHT_CUDA_INFO"
	.sectionflags	@""
	.align	4


	//----- nvinfo : EIATTR_CUDA_API_VERSION
	.align		4
        /*0000*/ 	.byte	0x04, 0x37
        /*0002*/ 	.short	(.L_2017 - .L_2016)
.L_2016:
        /*0004*/ 	.word	0x00000082


	//----- nvinfo : EIATTR_KPARAM_INFO
	.align		4
.L_2017:
        /*0008*/ 	.byte	0x04, 0x17
        /*000a*/ 	.short	(.L_2019 - .L_2018)
.L_2018:
        /*000c*/ 	.word	0x00000000
        /*0010*/ 	.short	0x0000
        /*0012*/ 	.short	0x0000
        /*0014*/ 	.byte	0x00, 0xf0, 0xc1, 0x07


	//----- nvinfo : EIATTR_SPARSE_MMA_MASK
	.align		4
.L_2019:
        /*0018*/ 	.byte	0x03, 0x50
        /*001a*/ 	.short	0x0000


	//----- nvinfo : EIATTR_MAXREG_COUNT
	.align		4
        /*001c*/ 	.byte	0x03, 0x1b
        /*001e*/ 	.short	0x00ff


	//----- nvinfo : EIATTR_NUM_BARRIERS
	.align		4
        /*0020*/ 	.byte	0x02, 0x4c
        /*0022*/ 	.byte	0x01
	.zero		1


	//----- nvinfo : EIATTR_MERCURY_ISA_VERSION
	.align		4
        /*0024*/ 	.byte	0x03, 0x5f
        /*0026*/ 	.short	0x0101


	//----- nvinfo : EIATTR_COOP_GROUP_MASK_REGIDS
	.align		4
        /*0028*/ 	.byte	0x04, 0x29
        /*002a*/ 	.short	(.L_2021 - .L_2020)


	//   ....[0]....
.L_2020:
        /*002c*/ 	.word	0xffffffff


	//   ....[1]....
        /*0030*/ 	.word	0xffffffff


	//   ....[2]....
        /*0034*/ 	.word	0xffffffff


	//   ....[3]....
        /*0038*/ 	.word	0xffffffff


	//   ....[4]....
        /*003c*/ 	.word	0xffffffff


	//   ....[5]....
        /*0040*/ 	.word	0xffffffff


	//   ....[6]....
        /*0044*/ 	.word	0xffffffff


	//   ....[7]....
        /*0048*/ 	.word	0xffffffff


	//   ....[8]....
        /*004c*/ 	.word	0xffffffff


	//   ....[9]....
        /*0050*/ 	.word	0xffffffff


	//   ....[10]....
        /*0054*/ 	.word	0xffffffff


	//   ....[11]....
        /*0058*/ 	.word	0xffffffff


	//   ....[12]....
        /*005c*/ 	.word	0xffffffff


	//   ....[13]....
        /*0060*/ 	.word	0xffffffff


	//   ....[14]....
        /*0064*/ 	.word	0xffffffff


	//   ....[15]....
        /*0068*/ 	.word	0xffffffff


	//   ....[16]....
        /*006c*/ 	.word	0xffffffff


	//   ....[17]....
        /*0070*/ 	.word	0xffffffff


	//   ....[18]....
        /*0074*/ 	.word	0xffffffff


	//   ....[19]....
        /*0078*/ 	.word	0xffffffff


	//   ....[20]....
        /*007c*/ 	.word	0xffffffff


	//   ....[21]....
        /*0080*/ 	.word	0xffffffff


	//   ....[22]....
        /*0084*/ 	.word	0xffffffff


	//   ....[23]....
        /*0088*/ 	.word	0xffffffff


	//   ....[24]....
        /*008c*/ 	.word	0xffffffff


	//   ....[25]....
        /*0090*/ 	.word	0xffffffff


	//   ....[26]....
        /*0094*/ 	.word	0xffffffff


	//   ....[27]....
        /*0098*/ 	.word	0xffffffff


	//   ....[28]....
        /*009c*/ 	.word	0xffffffff


	//   ....[29]....
        /*00a0*/ 	.word	0xffffffff


	//   ....[30]....
        /*00a4*/ 	.word	0xffffffff


	//   ....[31]....
        /*00a8*/ 	.word	0xffffffff


	//   ....[32]....
        /*00ac*/ 	.word	0xffffffff


	//   ....[33]....
        /*00b0*/ 	.word	0xffffffff


	//   ....[34]....
        /*00b4*/ 	.word	0xffffffff


	//   ....[35]....
        /*00b8*/ 	.word	0xffffffff


	//   ....[36]....
        /*00bc*/ 	.word	0xffffffff


	//   ....[37]....
        /*00c0*/ 	.word	0xffffffff


	//   ....[38]....
        /*00c4*/ 	.word	0xffffffff


	//   ....[39]....
        /*00c8*/ 	.word	0xffffffff


	//   ....[40]....
        /*00cc*/ 	.word	0xffffffff


	//   ....[41]....
        /*00d0*/ 	.word	0xffffffff


	//   ....[42]....
        /*00d4*/ 	.word	0xffffffff


	//   ....[43]....
        /*00d8*/ 	.word	0xffffffff


	//   ....[44]....
        /*00dc*/ 	.word	0xffffffff


	//   ....[45]....
        /*00e0*/ 	.word	0xffffffff


	//   ....[46]....
        /*00e4*/ 	.word	0xffffffff


	//   ....[47]....
        /*00e8*/ 	.word	0xffffffff


	//   ....[48]....
        /*00ec*/ 	.word	0xffffffff


	//   ....[49]....
        /*00f0*/ 	.word	0xffffffff


	//   ....[50]....
        /*00f4*/ 	.word	0xffffffff


	//   ....[51]....
        /*00f8*/ 	.word	0xffffffff


	//   ....[52]....
        /*00fc*/ 	.word	0xffffffff


	//   ....[53]....
        /*0100*/ 	.word	0xffffffff


	//   ....[54]....
        /*0104*/ 	.word	0xffffffff


	//   ....[55]....
        /*0108*/ 	.word	0xffffffff


	//   ....[56]....
        /*010c*/ 	.word	0x050000d2


	//   ....[57]....
        /*0110*/ 	.word	0x050000d2


	//   ....[58]....
        /*0114*/ 	.word	0x050000d2


	//   ....[59]....
        /*0118*/ 	.word	0x050000d2


	//   ....[60]....
        /*011c*/ 	.word	0x050000d2


	//   ....[61]....
        /*0120*/ 	.word	0x050000d2


	//   ....[62]....
        /*0124*/ 	.word	0x050000d2


	//   ....[63]....
        /*0128*/ 	.word	0x050000d2


	//   ....[64]....
        /*012c*/ 	.word	0x050000d2


	//   ....[65]....
        /*0130*/ 	.word	0x050000d2


	//   ....[66]....
        /*0134*/ 	.word	0x050000d2


	//   ....[67]....
        /*0138*/ 	.word	0x050000d2


	//   ....[68]....
        /*013c*/ 	.word	0x050000d2


	//   ....[69]....
        /*0140*/ 	.word	0x050000d2


	//   ....[70]....
        /*0144*/ 	.word	0x050000d2


	//   ....[71]....
        /*0148*/ 	.word	0x050000d2


	//   ....[72]....
        /*014c*/ 	.word	0x050000d2


	//   ....[73]....
        /*0150*/ 	.word	0x050000d2


	//   ....[74]....
        /*0154*/ 	.word	0x050000d2


	//   ....[75]....
        /*0158*/ 	.word	0x050000d2


	//   ....[76]....
        /*015c*/ 	.word	0x050000d2


	//   ....[77]....
        /*0160*/ 	.word	0x050000d2


	//   ....[78]....
        /*0164*/ 	.word	0x050000d2


	//   ....[79]....
        /*0168*/ 	.word	0x050000d2


	//   ....[80]....
        /*016c*/ 	.word	0x050000d2


	//   ....[81]....
        /*0170*/ 	.word	0x050000d2


	//   ....[82]....
        /*0174*/ 	.word	0x050000d2


	//   ....[83]....
        /*0178*/ 	.word	0x050000d2


	//   ....[84]....
        /*017c*/ 	.word	0x050000d2


	//   ....[85]....
        /*0180*/ 	.word	0x050000d2


	//   ....[86]....
        /*0184*/ 	.word	0x050000d2


	//   ....[87]....
        /*0188*/ 	.word	0x050000d2


	//----- nvinfo : EIATTR_COOP_GROUP_INSTR_OFFSETS
	.align		4
.L_2021:
        /*018c*/ 	.byte	0x04, 0x28
        /*018e*/ 	.short	(.L_2023 - .L_2022)


	//   ....[0]....
.L_2022:
        /*0190*/ 	.word	0x000007e0


	//   ....[1]....
        /*0194*/ 	.word	0x000008d0


	//   ....[2]....
        /*0198*/ 	.word	0x00000a90


	//   ....[3]....
        /*019c*/ 	.word	0x00003ad0


	//   ....[4]....
        /*01a0*/ 	.word	0x00003ae0


	//   ....[5]....
        /*01a4*/ 	.word	0x00003b20


	//   ....[6]....
        /*01a8*/ 	.word	0x00003b30


	//   ....[7]....
        /*01ac*/ 	.word	0x00003b70


	//   ....[8]....
        /*01b0*/ 	.word	0x00003b80


	//   ....[9]....
        /*01b4*/ 	.word	0x00003bc0


	//   ....[10]....
        /*01b8*/ 	.word	0x00003bd0


	//   ....[11]....
        /*01bc*/ 	.word	0x00003c10


	//   ....[12]....
        /*01c0*/ 	.word	0x00003c20


	//   ....[13]....
        /*01c4*/ 	.word	0x00003cc0


	//   ....[14]....
        /*01c8*/ 	.word	0x00003cd0


	//   ....[15]....
        /*01cc*/ 	.word	0x00003ce0


	//   ....[16]....
        /*01d0*/ 	.word	0x00003cf0


	//   ....[17]....
        /*01d4*/ 	.word	0x00004150


	//   ....[18]....
        /*01d8*/ 	.word	0x00004180


	//   ....[19]....
        /*01dc*/ 	.word	0x00004190


	//   ....[20]....
        /*01e0*/ 	.word	0x000041a0


	//   ....[21]....
        /*01e4*/ 	.word	0x000041f0


	//   ....[22]....
        /*01e8*/ 	.word	0x00004210


	//   ....[23]....
        /*01ec*/ 	.word	0x00004260


	//   ....[24]....
        /*01f0*/ 	.word	0x00004280


	//   ....[25]....
        /*01f4*/ 	.word	0x000042d0


	//   ....[26]....
        /*01f8*/ 	.word	0x000042f0


	//   ....[27]....
        /*01fc*/ 	.word	0x00004340


	//   ....[28]....
        /*0200*/ 	.word	0x00004360


	//   ....[29]....
        /*0204*/ 	.word	0x000043b0


	//   ....[30]....
        /*0208*/ 	.word	0x000043d0


	//   ....[31]....
        /*020c*/ 	.word	0x000043e0


	//   ....[32]....
        /*0210*/ 	.word	0x000043f0


	//   ....[33]....
        /*0214*/ 	.word	0x00004950


	//   ....[34]....
        /*0218*/ 	.word	0x00004ac0


	//   ....[35]....
        /*021c*/ 	.word	0x00004bc0


	//   ....[36]....
        /*0220*/ 	.word	0x00004bf0


	//   ....[37]....
        /*0224*/ 	.word	0x00004c80


	//   ....[38]....
        /*0228*/ 	.word	0x00004ca0


	//   ....[39]....
        /*022c*/ 	.word	0x00004ce0


	//   ....[40]....
        /*0230*/ 	.word	0x00004da0


	//   ....[41]....
        /*0234*/ 	.word	0x00004e70


	//   ....[42]....
        /*0238*/ 	.word	0x00005040


	//   ....[43]....
        /*023c*/ 	.word	0x000053c0


	//   ....[44]....
        /*0240*/ 	.word	0x00005870


	//   ....[45]....
        /*0244*/ 	.word	0x00005de0


	//   ....[46]....
        /*0248*/ 	.word	0x00005ff0


	//   ....[47]....
        /*024c*/ 	.word	0x00006040


	//   ....[48]....
        /*0250*/ 	.word	0x000060a0


	//   ....[49]....
        /*0254*/ 	.word	0x000060f0


	//   ....[50]....
        /*0258*/ 	.word	0x00006110


	//   ....[51]....
        /*025c*/ 	.word	0x00006230


	//   ....[52]....
        /*0260*/ 	.word	0x00006270


	//   ....[53]....
        /*0264*/ 	.word	0x000062d0


	//   ....[54]....
        /*0268*/ 	.word	0x00006320


	//   ....[55]....
        /*026c*/ 	.word	0x00006340


	//   ....[56]....
        /*0270*/ 	.word	0x00006920


	//   ....[57]....
        /*0274*/ 	.word	0x00006970


	//   ....[58]....
        /*0278*/ 	.word	0x000069f0


	//   ....[59]....
        /*027c*/ 	.word	0x00006a40


	//   ....[60]....
        /*0280*/ 	.word	0x00006ac0


	//   ....[61]....
        /*0284*/ 	.word	0x00006b10


	//   ....[62]....
        /*0288*/ 	.word	0x00006b90


	//   ....[63]....
        /*028c*/ 	.word	0x00006be0


	//   ....[64]....
        /*0290*/ 	.word	0x00006c60


	//   ....[65]....
        /*0294*/ 	.word	0x00006cb0


	//   ....[66]....
        /*0298*/ 	.word	0x00006d40


	//   ....[67]....
        /*029c*/ 	.word	0x00006de0


	//   ....[68]....
        /*02a0*/ 	.word	0x00006e80


	//   ....[69]....
        /*02a4*/ 	.word	0x00006f40


	//   ....[70]....
        /*02a8*/ 	.word	0x00006f70


	//   ....[71]....
        /*02ac*/ 	.word	0x00006fd0


	//   ....[72]....
        /*02b0*/ 	.word	0x00007080


	//   ....[73]....
        /*02b4*/ 	.word	0x000070e0


	//   ....[74]....
        /*02b8*/ 	.word	0x00007190


	//   ....[75]....
        /*02bc*/ 	.word	0x000071e0


	//   ....[76]....
        /*02c0*/ 	.word	0x00007290


	//   ....[77]....
        /*02c4*/ 	.word	0x000072e0


	//   ....[78]....
        /*02c8*/ 	.word	0x00007390


	//   ....[79]....
        /*02cc*/ 	.word	0x000073e0


	//   ....[80]....
        /*02d0*/ 	.word	0x00007490


	//   ....[81]....
        /*02d4*/ 	.word	0x000074e0


	//   ....[82]....
        /*02d8*/ 	.word	0x00007590


	//   ....[83]....
        /*02dc*/ 	.word	0x000075f0


	//   ....[84]....
        /*02e0*/ 	.word	0x00007620


	//   ....[85]....
        /*02e4*/ 	.word	0x000076a0


	//   ....[86]....
        /*02e8*/ 	.word	0x000076d0


	//   ....[87]....
        /*02ec*/ 	.word	0x00007730


	//----- nvinfo : EIATTR_VRC_CTA_INIT_COUNT
	.align		4
.L_2023:
        /*02f0*/ 	.byte	0x02, 0x4a
	.zero		1
	.zero		1


	//----- nvinfo : EIATTR_EXIT_INSTR_OFFSETS
	.align		4
        /*02f4*/ 	.byte	0x04, 0x1c
        /*02f6*/ 	.short	(.L_2025 - .L_2024)


	//   ....[0]....
.L_2024:
        /*02f8*/ 	.word	0x00006430


	//   ....[1]....
        /*02fc*/ 	.word	0x000068c0


	//----- nvinfo : EIATTR_MAX_THREADS
	.align		4
.L_2025:
        /*0300*/ 	.byte	0x04, 0x05
        /*0302*/ 	.short	(.L_2027 - .L_2026)
.L_2026:
        /*0304*/ 	.word	0x00000040
        /*0308*/ 	.word	0x00000001
        /*030c*/ 	.word	0x00000001


	//----- nvinfo : EIATTR_CRS_STACK_SIZE
	.align		4
.L_2027:
        /*0310*/ 	.byte	0x04, 0x1e
        /*0312*/ 	.short	(.L_2029 - .L_2028)
.L_2028:
        /*0314*/ 	.word	0x00000000


	//----- nvinfo : EIATTR_CBANK_PARAM_SIZE
	.align		4
.L_2029:
        /*0318*/ 	.byte	0x03, 0x19
        /*031a*/ 	.short	0x01f0


	//----- nvinfo : EIATTR_PARAM_CBANK
	.align		4
        /*031c*/ 	.byte	0x04, 0x0a
        /*031e*/ 	.short	(.L_2031 - .L_2030)
	.align		4
.L_2030:
        /*0320*/ 	.word	index@(.nv.constant0._Z25selective_scan_bwd_kernelI32Selective_Scan_bwd_kernel_traitsILi64ELi16ELb1ELb0ELb0ELb1ELb0EffEEv12SSMParamsBwd)
        /*0324*/ 	.short	0x0380
        /*0326*/ 	.short	0x01f0


	//----- nvinfo : EIATTR_SW_WAR
	.align		4
.L_2031:
        /*0328*/ 	.byte	0x04, 0x36
        /*032a*/ 	.short	(.L_2033 - .L_2032)
.L_2032:
        /*032c*/ 	.word	0x00000008
.L_2033:


//--------------------- .nv.info._Z25selective_scan_bwd_kernelI32Selective_Scan_bwd_kernel_traitsILi64ELi16ELb1ELb0ELb0ELb1ELb1EffEEv12SSMParamsBwd --------------------------
	.section	.nv.info._Z25selective_scan_bwd_kernelI32Selective_Scan_bwd_kernel_traitsILi64ELi16ELb1ELb0ELb0ELb1ELb1EffEEv12SSMParamsBwd,"",@"SHT_CUDA_INFO"
	.sectionflags	@""
	.align	4


	//----- nvinfo : EIATTR_CUDA_API_VERSION
	.align		4
        /*0000*/ 	.byte	0x04, 0x37
        /*0002*/ 	.short	(.L_2035 - .L_2034)
.L_2034:
        /*0004*/ 	.word	0x00000082


	//----- nvinfo : EIATTR_KPARAM_INFO
	.align		4
.L_2035:
        /*0008*/ 	.byte	0x04, 0x17
        /*000a*/ 	.short	(.L_2037 - .L_2036)
.L_2036:
        /*000c*/ 	.word	0x00000000
        /*0010*/ 	.short	0x0000
        /*0012*/ 	.short	0x0000
        /*0014*/ 	.byte	0x00, 0xf0, 0xc1, 0x07


	//----- nvinfo : EIATTR_SPARSE_MMA_MASK
	.align		4
.L_2037:
        /*0018*/ 	.byte	0x03, 0x50
        /*001a*/ 	.short	0x0000


	//----- nvinfo : EIATTR_MAXREG_COUNT
	.align		4
        /*001c*/ 	.byte	0x03, 0x1b
        /*001e*/ 	.short	0x00ff


	//----- nvinfo : EIATTR_NUM_BARRIERS
	.align		4
        /*0020*/ 	.byte	0x02, 0x4c
        /*0022*/ 	.byte	0x01
	.zero		1


	//----- nvinfo : EIATTR_MERCURY_ISA_VERSION
	.align		4
        /*0024*/ 	.byte	0x03, 0x5f
        /*0026*/ 	.short	0x0101


	//----- nvinfo : EIATTR_COOP_GROUP_MASK_REGIDS
	.align		4
        /*0028*/ 	.byte	0x04, 0x29
        /*002a*/ 	.short	(.L_2039 - .L_2038)


	//   ....[0]....
.L_2038:
        /*002c*/ 	.word	0xffffffff


	//   ....[1]....
        /*0030*/ 	.word	0xffffffff


	//   ....[2]....
        /*0034*/ 	.word	0xffffffff


	//   ....[3]....
        /*0038*/ 	.word	0xffffffff


	//   ....[4]....
        /*003c*/ 	.word	0xffffffff


	//   ....[5]....
        /*0040*/ 	.word	0xffffffff


	//   ....[6]....
        /*0044*/ 	.word	0xffffffff


	//   ....[7]....
        /*0048*/ 	.word	0xffffffff


	//   ....[8]....
        /*004c*/ 	.word	0xffffffff


	//   ....[9]....
        /*0050*/ 	.word	0xffffffff


	//   ....[10]....
        /*0054*/ 	.word	0xffffffff


	//   ....[11]....
        /*0058*/ 	.word	0xffffffff


	//   ....[12]....
        /*005c*/ 	.word	0xffffffff


	//   ....[13]....
        /*0060*/ 	.word	0xffffffff


	//   ....[14]....
        /*0064*/ 	.word	0xffffffff


	//   ....[15]....
        /*0068*/ 	.word	0xffffffff


	//   ....[16]....
        /*006c*/ 	.word	0xffffffff


	//   ....[17]....
        /*0070*/ 	.word	0xffffffff


	//   ....[18]....
        /*0074*/ 	.word	0xffffffff


	//   ....[19]....
        /*0078*/ 	.word	0xffffffff


	//   ....[20]....
        /*007c*/ 	.word	0xffffffff


	//   ....[21]....
        /*0080*/ 	.word	0xffffffff


	//   ....[22]....
        /*0084*/ 	.word	0xffffffff


	//   ....[23]....
        /*0088*/ 	.word	0xffffffff


	//   ....[24]....
        /*008c*/ 	.word	0xffffffff


	//   ....[25]....
        /*0090*/ 	.word	0xffffffff


	//   ....[26]....
        /*0094*/ 	.word	0xffffffff


	//   ....[27]....
        /*0098*/ 	.word	0xffffffff


	//   ....[28]....
        /*009c*/ 	.word	0xffffffff


	//   ....[29]....
        /*00a0*/ 	.word	0xffffffff


	//   ....[30]....
        /*00a4*/ 	.word	0xffffffff


	//   ....[31]....
        /*00a8*/ 	.word	0xffffffff


	//   ....[32]....
        /*00ac*/ 	.word	0xffffffff


	//   ....[33]....
        /*00b0*/ 	.word	0xffffffff


	//   ....[34]....
        /*00b4*/ 	.word	0xffffffff


	//   ....[35]....
        /*00b8*/ 	.word	0xffffffff


	//   ....[36]....
        /*00bc*/ 	.word	0xffffffff


	//   ....[37]....
        /*00c0*/ 	.word	0xffffffff


	//   ....[38]....
        /*00c4*/ 	.word	0xffffffff


	//   ....[39]....
        /*00c8*/ 	.word	0xffffffff


	//   ....[40]....
        /*00cc*/ 	.word	0xffffffff


	//   ....[41]....
        /*00d0*/ 	.word	0xffffffff


	//   ....[42]....
        /*00d4*/ 	.word	0xffffffff


	//   ....[43]....
        /*00d8*/ 	.word	0xffffffff


	//   ....[44]....
        /*00dc*/ 	.word	0xffffffff


	//   ....[45]....
        /*00e0*/ 	.word	0xffffffff


	//   ....[46]....
        /*00e4*/ 	.word	0xffffffff


	//   ....[47]....
        /*00e8*/ 	.word	0xffffffff


	//   ....[48]....
        /*00ec*/ 	.word	0xffffffff


	//   ....[49]....
        /*00f0*/ 	.word	0xffffffff


	//   ....[50]....
        /*00f4*/ 	.word	0xffffffff


	//   ....[51]....
        /*00f8*/ 	.word	0xffffffff


	//   ....[52]....
        /*00fc*/ 	.word	0xffffffff


	//   ....[53]....
        /*0100*/ 	.word	0xffffffff


	//   ....[54]....
        /*0104*/ 	.word	0xffffffff


	//   ....[55]....
        /*0108*/ 	.word	0xffffffff


	//   ....[56]....
        /*010c*/ 	.word	0xffffffff


	//   ....[57]....
        /*0110*/ 	.word	0xffffffff


	//   ....[58]....
        /*0114*/ 	.word	0xffffffff


	//   ....[59]....
        /*0118*/ 	.word	0xffffffff


	//   ....[60]....
        /*011c*/ 	.word	0x050000d1


	//   ....[61]....
        /*0120*/ 	.word	0x050000d1


	//   ....[62]....
        /*0124*/ 	.word	0x050000d1


	//   ....[63]....
        /*0128*/ 	.word	0x050000d1


	//   ....[64]....
        /*012c*/ 	.word	0x050000d1


	//   ....[65]....
        /*0130*/ 	.word	0x050000d1


	//   ....[66]....
        /*0134*/ 	.word	0x050000d1


	//   ....[67]....
        /*0138*/ 	.word	0x050000d1


	//   ....[68]....
        /*013c*/ 	.word	0x050000d1


	//   ....[69]....
        /*0140*/ 	.word	0x050000d1


	//   ....[70]....
        /*0144*/ 	.word	0x050000d1


	//   ....[71]....
        /*0148*/ 	.word	0x050000d1


	//   ....[72]....
        /*014c*/ 	.word	0x050000d1


	//   ....[73]....
        /*0150*/ 	.word	0x050000d1


	//   ....[74]....
        /*0154*/ 	.word	0x050000d1


	//   ....[75]....
        /*0158*/ 	.word	0x050000d1


	//   ....[76]....
        /*015c*/ 	.word	0x050000d1


	//   ....[77]....
        /*0160*/ 	.word	0x050000d1


	//   ....[78]....
        /*0164*/ 	.word	0x050000d1


	//   ....[79]....
        /*0168*/ 	.word	0x050000d1


	//   ....[80]....
        /*016c*/ 	.word	0x050000d1


	//   ....[81]....
        /*0170*/ 	.word	0x050000d1


	//   ....[82]....
        /*0174*/ 	.word	0x050000d1


	//   ....[83]....
        /*0178*/ 	.word	0x050000d1


	//   ....[84]....
        /*017c*/ 	.word	0x050000d1


	//   ....[85]....
        /*0180*/ 	.word	0x050000d1


	//   ....[86]....
        /*0184*/ 	.word	0x050000d1


	//   ....[87]....
        /*0188*/ 	.word	0x050000d1


	//   ....[88]....
        /*018c*/ 	.word	0x050000d1


	//   ....[89]....
        /*0190*/ 	.word	0x050000d1


	//   ....[90]....
        /*0194*/ 	.word	0x050000d1


	//   ....[91]....
        /*0198*/ 	.word	0x050000d1


	//----- nvinfo : EIATTR_COOP_GROUP_INSTR_OFFSETS
	.align		4
.L_2039:
        /*019c*/ 	.byte	0x04, 0x28
        /*019e*/ 	.short	(.L_2041 - .L_2040)


	//   ....[0]....
.L_2040:
        /*01a0*/ 	.word	0x00000830


	//   ....[1]....
        /*01a4*/ 	.word	0x00000940


	//   ....[2]....
        /*01a8*/ 	.word	0x00000b10


	//   ....[3]....
        /*01ac*/ 	.word	0x00002ff0


	//   ....[4]....
        /*01b0*/ 	.word	0x00003540


	//   ....[5]....
        /*01b4*/ 	.word	0x00003bd0


	//   ....[6]....
        /*01b8*/ 	.word	0x00003fa0


	//   ....[7]....
        /*01bc*/ 	.word	0x00004d80


	//   ....[8]....
        /*01c0*/ 	.word	0x00004d90


	//   ....[9]....
        /*01c4*/ 	.word	0x00004dd0


	//   ....[10]....
        /*01c8*/ 	.word	0x00004de0


	//   ....[11]....
        /*01cc*/ 	.word	0x00004e20


	//   ....[12]....
        /*01d0*/ 	.word	0x00004e30


	//   ....[13]....
        /*01d4*/ 	.word	0x00004e70


	//   ....[14]....
        /*01d8*/ 	.word	0x00004e80


	//   ....[15]....
        /*01dc*/ 	.word	0x00004ec0


	//   ....[16]....
        /*01e0*/ 	.word	0x00004ed0


	//   ....[17]....
        /*01e4*/ 	.word	0x00004f70


	//   ....[18]....
        /*01e8*/ 	.word	0x00004f80


	//   ....[19]....
        /*01ec*/ 	.word	0x00004f90


	//   ....[20]....
        /*01f0*/ 	.word	0x00004fa0


	//   ....[21]....
        /*01f4*/ 	.word	0x00005400


	//   ....[22]....
        /*01f8*/ 	.word	0x00005430


	//   ....[23]....
        /*01fc*/ 	.word	0x00005440


	//   ....[24]....
        /*0200*/ 	.word	0x00005450


	//   ....[25]....
        /*0204*/ 	.word	0x000054a0


	//   ....[26]....
        /*0208*/ 	.word	0x000054c0


	//   ....[27]....
        /*020c*/ 	.word	0x00005510


	//   ....[28]....
        /*0210*/ 	.word	0x00005530


	//   ....[29]....
        /*0214*/ 	.word	0x00005580


	//   ....[30]....
        /*0218*/ 	.word	0x000055a0


	//   ....[31]....
        /*021c*/ 	.word	0x000055f0


	//   ....[32]....
        /*0220*/ 	.word	0x00005610


	//   ....[33]....
        /*0224*/ 	.word	0x00005660


	//   ....[34]....
        /*0228*/ 	.word	0x00005680


	//   ....[35]....
        /*022c*/ 	.word	0x00005690


	//   ....[36]....
        /*0230*/ 	.word	0x000056a0


	//   ....[37]....
        /*0234*/ 	.word	0x00005c10


	//   ....[38]....
        /*0238*/ 	.word	0x00005da0


	//   ....[39]....
        /*023c*/ 	.word	0x00005ea0


	//   ....[40]....
        /*0240*/ 	.word	0x00005ed0


	//   ....[41]....
        /*0244*/ 	.word	0x00005f00


	//   ....[42]....
        /*0248*/ 	.word	0x00005f20


	//   ....[43]....
        /*024c*/ 	.word	0x00005f60


	//   ....[44]....
        /*0250*/ 	.word	0x00006050


	//   ....[45]....
        /*0254*/ 	.word	0x00006100


	//   ....[46]....
        /*0258*/ 	.word	0x000062d0


	//   ....[47]....
        /*025c*/ 	.word	0x00006620


	//   ....[48]....
        /*0260*/ 	.word	0x00006ac0


	//   ....[49]....
        /*0264*/ 	.word	0x00007040


	//   ....[50]....
        /*0268*/ 	.word	0x00007250


	//   ....[51]....
        /*026c*/ 	.word	0x000072a0


	//   ....[52]....
        /*0270*/ 	.word	0x00007300


	//   ....[53]....
        /*0274*/ 	.word	0x00007350


	//   ....[54]....
        /*0278*/ 	.word	0x00007370


	//   ....[55]....
        /*027c*/ 	.word	0x00007490


	//   ....[56]....
        /*0280*/ 	.word	0x000074d0


	//   ....[57]....
        /*0284*/ 	.word	0x00007530


	//   ....[58]....
        /*0288*/ 	.word	0x00007580


	//   ....[59]....
        /*028c*/ 	.word	0x000075a0


	//   ....[60]....
        /*0290*/ 	.word	0x00007b80


	//   ....[61]....
        /*0294*/ 	.word	0x00007bd0


	//   ....[62]....
        /*0298*/ 	.word	0x00007c50


	//   ....[63]....
        /*029c*/ 	.word	0x00007ca0


	//   ....[64]....
        /*02a0*/ 	.word	0x00007d20


	//   ....[65]....
        /*02a4*/ 	.word	0x00007d70


	//   ....[66]....
        /*02a8*/ 	.word	0x00007df0


	//   ....[67]....
        /*02ac*/ 	.word	0x00007e40


	//   ....[68]....
        /*02b0*/ 	.word	0x00007ec0


	//   ....[69]....
        /*02b4*/ 	.word	0x00007f10


	//   ....[70]....
        /*02b8*/ 	.word	0x00007fa0


	//   ....[71]....
        /*02bc*/ 	.word	0x00008040


	//   ....[72]....
        /*02c0*/ 	.word	0x000080e0


	//   ....[73]....
        /*02c4*/ 	.word	0x000081a0


	//   ....[74]....
        /*02c8*/ 	.word	0x000081d0


	//   ....[75]....
        /*02cc*/ 	.word	0x00008230


	//   ....[76]....
        /*02d0*/ 	.word	0x000082e0


	//   ....[77]....
        /*02d4*/ 	.word	0x00008340


	//   ....[78]....
        /*02d8*/ 	.word	0x000083f0


	//   ....[79]....
        /*02dc*/ 	.word	0x00008440


	//   ....[80]....
        /*02e0*/ 	.word	0x000084f0


	//   ....[81]....
        /*02e4*/ 	.word	0x00008540


	//   ....[82]....
        /*02e8*/ 	.word	0x000085f0


	//   ....[83]....
        /*02ec*/ 	.word	0x00008640


	//   ....[84]....
        /*02f0*/ 	.word	0x000086f0


	//   ....[85]....
        /*02f4*/ 	.word	0x00008740


	//   ....[86]....
        /*02f8*/ 	.word	0x000087f0


	//   ....[87]....
        /*02fc*/ 	.word	0x00008850


	//   ....[88]....
        /*0300*/ 	.word	0x00008880


	//   ....[89]....
        /*0304*/ 	.word	0x00008900


	//   ....[90]....
        /*0308*/ 	.word	0x00008930


	//   ....[91]....
        /*030c*/ 	.word	0x00008990


	//----- nvinfo : EIATTR_VRC_CTA_INIT_COUNT
	.align		4
.L_2041:
        /*0310*/ 	.byte	0x02, 0x4a
	.zero		1
	.zero		1


	//----- nvinfo : EIATTR_EXIT_INSTR_OFFSETS
	.align		4
        /*0314*/ 	.byte	0x04, 0x1c
        /*0316*/ 	.short	(.L_2043 - .L_2042)


	//   ....[0]....
.L_2042:
        /*0318*/ 	.word	0x00007690


	//   ....[1]....
        /*031c*/ 	.word	0x00007b20


	//----- nvinfo : EIATTR_MAX_THREADS
	.align		4
.L_2043:
        /*0320*/ 	.byte	0x04, 0x05
        /*0322*/ 	.short	(.L_2045 - .L_2044)
.L_2044:
        /*0324*/ 	.word	0x00000040
        /*0328*/ 	.word	0x00000001
        /*032c*/ 	.word	0x00000001


	//----- nvinfo : EIATTR_CRS_STACK_SIZE
	.align		4
.L_2045:
        /*0330*/ 	.byte	0x04, 0x1e
        /*0332*/ 	.short	(.L_2047 - .L_2046)
.L_2046:
        /*0334*/ 	.word	0x00000000


	//----- nvinfo : EIATTR_CBANK_PARAM_SIZE
	.align		4
.L_2047:
        /*0338*/ 	.byte	0x03, 0x19
        /*033a*/ 	.short	0x01f0


	//----- nvinfo : EIATTR_PARAM_CBANK
	.align		4
        /*033c*/ 	.byte	0x04, 0x0a
        /*033e*/ 	.short	(.L_2049 - .L_2048)
	.align		4
.L_2048:
        /*0340*/ 	.word	index@(.nv.constant0._Z25selective_scan_bwd_kernelI32Selective_Scan_bwd_kernel_traitsILi64ELi16ELb1ELb0ELb0ELb1ELb1EffEEv12SSMParamsBwd)
        /*0344*/ 	.short	0x0380
        /*0346*/ 	.short	0x01f0


	//----- nvinfo : EIATTR_SW_WAR
	.align		4
.L_2049:
        /*0348*/ 	.byte	0x04, 0x36
        /*034a*/ 	.short	(.L_2051 - .L_2050)
.L_2050:
        /*034c*/ 	.word	0x00000008
.L_2051:


//--------------------- .nv.info._Z25selective_scan_bwd_kernelI32Selective_Scan_bwd_kernel_traitsILi64ELi16ELb1ELb0ELb1ELb0ELb0EffEEv12SSMParamsBwd --------------------------
	.section	.nv.info._Z25selective_scan_bwd_kernelI32Selective_Scan_bwd_kernel_traitsILi64ELi16ELb1ELb0ELb1ELb0ELb0EffEEv12SSMParamsBwd,"",@"SHT_CUDA_INFO"
	.sectionflags	@""
	.align	4


	//----- nvinfo : EIATTR_CUDA_API_VERSION
	.align		4
        /*0000*/ 	.byte	0x04, 0x37
        /*0002*/ 	.short	(.L_2053 - .L_2052)
.L_2052:
        /*0004*/ 	.word	0x00000082


	//----- nvinfo : EIATTR_KPARAM_INFO
	.align		4
.L_2053:
        /*0008*/ 	.byte	0x04, 0x17
        /*000a*/ 	.short	(.L_2055 - .L_2054)
.L_2054:
        /*000c*/ 	.word	0x00000000
        /*0010*/ 	.short	0x0000
        /*0012*/ 	.short	0x0000
        /*0014*/ 	.byte	0x00, 0xf0, 0xc1, 0x07


	//----- nvinfo : EIATTR_SPARSE_MMA_MASK
	.align		4
.L_2055:
        /*0018*/ 	.byte	0x03, 0x50
        /*001a*/ 	.short	0x0000


	//----- nvinfo : EIATTR_MAXREG_COUNT
	.align		4
        /*001c*/ 	.byte	0x03, 0x1b
        /*001e*/ 	.short	0x00ff


	//----- nvinfo : EIATTR_NUM_BARRIERS
	.align		4
        /*0020*/ 	.byte	0x02, 0x4c
        /*0022*/ 	.byte	0x01
	.zero		1


	//----- nvinfo : EIATTR_MERCURY_ISA_VERSION
	.align		4
        /*0024*/ 	.byte	0x03, 0x5f
        /*0026*/ 	.short	0x0101


	//----- nvinfo : EIATTR_COOP_GROUP_MASK_REGIDS
	.align		4
        /*0028*/ 	.byte	0x04, 0x29
        /*002a*/ 	.short	(.L_2057 - .L_2056)


	//   ....[0]....
.L_2056:
        /*002c*/ 	.word	0xffffffff


	//   ....[1]....
        /*0030*/ 	.word	0xffffffff


	//   ....[2]....
        /*0034*/ 	.word	0xffffffff


	//   ....[3]....
        /*0038*/ 	.word	0xffffffff


	//   ....[4]....
        /*003c*/ 	.word	0xffffffff


	//   ....[5]....
        /*0040*/ 	.word	0xffffffff


	//   ....[6]....
        /*0044*/ 	.word	0xffffffff


	//   ....[7]....
        /*0048*/ 	.word	0xffffffff


	//   ....[8]....
        /*004c*/ 	.word	0xffffffff


	//   ....[9]....
        /*0050*/ 	.word	0xffffffff


	//   ....[10]....
        /*0054*/ 	.word	0xffffffff


	//   ....[11]....
        /*0058*/ 	.word	0xffffffff


	//   ....[12]....
        /*005c*/ 	.word	0xffffffff


	//   ....[13]....
        /*0060*/ 	.word	0xffffffff


	//   ....[14]....
        /*0064*/ 	.word	0xffffffff


	//   ....[15]....
        /*0068*/ 	.word	0xffffffff


	//   ....[16]....
        /*006c*/ 	.word	0xffffffff


	//   ....[17]....
        /*0070*/ 	.word	0xffffffff


	//   ....[18]....
        /*0074*/ 	.word	0xffffffff


	//   ....[19]....
        /*0078*/ 	.word	0xffffffff


	//   ....[20]....
        /*007c*/ 	.word	0xffffffff


	//   ....[21]....
        /*0080*/ 	.word	0xffffffff


	//   ....[22]....
        /*0084*/ 	.word	0xffffffff


	//   ....[23]....
        /*0088*/ 	.word	0xffffffff


	//   ....[24]....
        /*008c*/ 	.word	0xffffffff


	//   ....[25]....
        /*0090*/ 	.word	0xffffffff


	//   ....[26]....
        /*0094*/ 	.word	0xffffffff


	//   ....[27]....
        /*0098*/ 	.word	0xffffffff


	//   ....[28]....
        /*009c*/ 	.word	0xffffffff


	//   ....[29]....
        /*00a0*/ 	.word	0xffffffff


	//   ....[30]....
        /*00a4*/ 	.word	0xffffffff


	//   ....[31]....
        /*00a8*/ 	.word	0xffffffff


	//   ....[32]....
        /*00ac*/ 	.word	0xffffffff


	//   ....[33]....
        /*00b0*/ 	.word	0xffffffff


	//   ....[34]....
        /*00b4*/ 	.word	0xffffffff


	//   ....[35]....
        /*00b8*/ 	.word	0xffffffff


	//   ....[36]....
        /*00bc*/ 	.word	0xffffffff


	//   ....[37]....
        /*00c0*/ 	.word	0xffffffff


	//   ....[38]....
        /*00c4*/ 	.word	0xffffffff


	//   ....[39]....
        /*00c8*/ 	.word	0xffffffff


	//   ....[40]....
        /*00cc*/ 	.word	0xffffffff


	//   ....[41]....
        /*00d0*/ 	.word	0xffffffff


	//   ....[42]....
        /*00d4*/ 	.word	0xffffffff


	//   ....[43]....
        /*00d8*/ 	.word	0xffffffff


	//   ....[44]....
        /*00dc*/ 	.word	0xffffffff


	//   ....[45]....
        /*00e0*/ 	.word	0xffffffff


	//   ....[46]....
        /*00e4*/ 	.word	0xffffffff


	//   ....[47]....
        /*00e8*/ 	.word	0xffffffff


	//   ....[48]....
        /*00ec*/ 	.word	0xffffffff


	//   ....[49]....
        /*00f0*/ 	.word	0xffffffff


	//   ....[50]....
        /*00f4*/ 	.word	0xffffffff


	//   ....[51]....
        /*00f8*/ 	.word	0xffffffff


	//   ....[52]....
        /*00fc*/ 	.word	0xffffffff


	//   ....[53]....
        /*0100*/ 	.word	0xffffffff


	//   ....[54]....
        /*0104*/ 	.word	0xffffffff


	//   ....[55]....
        /*0108*/ 	.word	0xffffffff


	//   ....[56]....
        /*010c*/ 	.word	0x050000db


	//   ....[57]....
        /*0110*/ 	.word	0x050000db


	//   ....[58]....
        /*0114*/ 	.word	0x050000db


	//   ....[59]....
        /*0118*/ 	.word	0x050000db


	//   ....[60]....
        /*011c*/ 	.word	0x050000db


	//   ....[61]....
        /*0120*/ 	.word	0x050000db


	//   ....[62]....
        /*0124*/ 	.word	0x050000db


	//   ....[63]....
        /*0128*/ 	.word	0x050000db


	//   ....[64]....
        /*012c*/ 	.word	0x050000db


	//   ....[65]....
        /*0130*/ 	.word	0x050000db


	//   ....[66]....
        /*0134*/ 	.word	0x050000db


	//   ....[67]....
        /*0138*/ 	.word	0x050000db


	//   ....[68]....
        /*013c*/ 	.word	0x050000db


	//   ....[69]....
        /*0140*/ 	.word	0x050000db


	//   ....[70]....
        /*0144*/ 	.word	0x050000db


	//   ....[71]....
        /*0148*/ 	.word	0x050000db


	//   ....[72]....
        /*014c*/ 	.word	0x050000db


	//   ....[73]....
        /*0150*/ 	.word	0x050000db


	//   ....[74]....
        /*0154*/ 	.word	0x050000db


	//   ....[75]....
        /*0158*/ 	.word	0x050000db


	//   ....[76]....
        /*015c*/ 	.word	0x050000db


	//   ....[77]....
        /*0160*/ 	.word	0x050000db


	//   ....[78]....
        /*0164*/ 	.word	0x050000db


	//   ....[79]....
        /*0168*/ 	.word	0x050000db


	//   ....[80]....
        /*016c*/ 	.word	0x050000db


	//   ....[81]....
        /*0170*/ 	.word	0x050000db


	//   ....[82]....
        /*0174*/ 	.word	0x050000db


	//   ....[83]....
        /*0178*/ 	.word	0x050000db


	//   ....[84]....
        /*017c*/ 	.word	0x050000db


	//   ....[85]....
        /*0180*/ 	.word	0x050000db


	//   ....[86]....
        /*0184*/ 	.word	0x050000db


	//   ....[87]....
        /*0188*/ 	.word	0x050000db


	//----- nvinfo : EIATTR_COOP_GROUP_INSTR_OFFSETS
	.align		4
.L_2057:
        /*018c*/ 	.byte	0x04, 0x28
        /*018e*/ 	.short	(.L_2059 - .L_2058)


	//   ....[0]....
.L_2058:
        /*0190*/ 	.word	0x00000e10


	//   ....[1]....
        /*0194*/ 	.word	0x00000f20


	//   ....[2]....
        /*0198*/ 	.word	0x00001010


	//   ....[3]....
        /*019c*/ 	.word	0x000018e0


	//   ....[4]....
        /*01a0*/ 	.word	0x00002190


	//   ....[5]....
        /*01a4*/ 	.word	0x000021b0


	//   ....[6]....
        /*01a8*/ 	.word	0x000021f0


	//   ....[7]....
        /*01ac*/ 	.word	0x00002200


	//   ....[8]....
        /*01b0*/ 	.word	0x00002240


	//   ....[9]....
        /*01b4*/ 	.word	0x00002250


	//   ....[10]....
        /*01b8*/ 	.word	0x00002290


	//   ....[11]....
        /*01bc*/ 	.word	0x000022a0


	//   ....[12]....
        /*01c0*/ 	.word	0x000022e0


	//   ....[13]....
        /*01c4*/ 	.word	0x000022f0


	//   ....[14]....
        /*01c8*/ 	.word	0x000023a0


	//   ....[15]....
        /*01cc*/ 	.word	0x000023b0


	//   ....[16]....
        /*01d0*/ 	.word	0x000023c0


	//   ....[17]....
        /*01d4*/ 	.word	0x000023d0


	//   ....[18]....
        /*01d8*/ 	.word	0x00002850


	//   ....[19]....
        /*01dc*/ 	.word	0x00002880


	//   ....[20]....
        /*01e0*/ 	.word	0x00002890


	//   ....[21]....
        /*01e4*/ 	.word	0x000028a0


	//   ....[22]....
        /*01e8*/ 	.word	0x000028f0


	//   ....[23]....
        /*01ec*/ 	.word	0x00002910


	//   ....[24]....
        /*01f0*/ 	.word	0x00002960


	//   ....[25]....
        /*01f4*/ 	.word	0x00002980


	//   ....[26]....
        /*01f8*/ 	.word	0x000029d0


	//   ....[27]....
        /*01fc*/ 	.word	0x000029f0


	//   ....[28]....
        /*0200*/ 	.word	0x00002a40


	//   ....[29]....
        /*0204*/ 	.word	0x00002a60


	//   ....[30]....
        /*0208*/ 	.word	0x00002ab0


	//   ....[31]....
        /*020c*/ 	.word	0x00002ad0


	//   ....[32]....
        /*0210*/ 	.word	0x00002ae0


	//   ....[33]....
        /*0214*/ 	.word	0x00002af0


	//   ....[34]....
        /*0218*/ 	.word	0x00003b60


	//   ....[35]....
        /*021c*/ 	.word	0x00003ba0


	//   ....[36]....
        /*0220*/ 	.word	0x00003d10


	//   ....[37]....
        /*0224*/ 	.word	0x00003d30


	//   ....[38]....
        /*0228*/ 	.word	0x00003d60


	//   ....[39]....
        /*022c*/ 	.word	0x00003d80


	//   ....[40]....
        /*0230*/ 	.word	0x00003dc0


	//   ....[41]....
        /*0234*/ 	.word	0x00003e00


	//   ....[42]....
        /*0238*/ 	.word	0x00003f90


	//   ....[43]....
        /*023c*/ 	.word	0x00003fd0


	//   ....[44]....
        /*0240*/ 	.word	0x00004510


	//   ....[45]....
        /*0244*/ 	.word	0x00004750


	//   ....[46]....
        /*0248*/ 	.word	0x00004930


	//   ....[47]....
        /*024c*/ 	.word	0x00004980


	//   ....[48]....
        /*0250*/ 	.word	0x000049e0


	//   ....[49]....
        /*0254*/ 	.word	0x00004a30


	//   ....[50]....
        /*0258*/ 	.word	0x00004a50


	//   ....[51]....
        /*025c*/ 	.word	0x00004bc0


	//   ....[52]....
        /*0260*/ 	.word	0x00004c00


	//   ....[53]....
        /*0264*/ 	.word	0x00004c60


	//   ....[54]....
        /*0268*/ 	.word	0x00004cb0


	//   ....[55]....
        /*026c*/ 	.word	0x00004cd0


	//   ....[56]....
        /*0270*/ 	.word	0x000050b0


	//   ....[57]....
        /*0274*/ 	.word	0x00005100


	//   ....[58]....
        /*0278*/ 	.word	0x00005190


	//   ....[59]....
        /*027c*/ 	.word	0x000051e0


	//   ....[60]....
        /*0280*/ 	.word	0x00005260


	//   ....[61]....
        /*0284*/ 	.word	0x000052b0


	//   ....[62]....
        /*0288*/ 	.word	0x00005330


	//   ....[63]....
        /*028c*/ 	.word	0x00005380


	//   ....[64]....
        /*0290*/ 	.word	0x00005400


	//   ....[65]....
        /*0294*/ 	.word	0x00005450


	//   ....[66]....
        /*0298*/ 	.word	0x000054e0


	//   ....[67]....
        /*029c*/ 	.word	0x00005580


	//   ....[68]....
        /*02a0*/ 	.word	0x00005620


	//   ....[69]....
        /*02a4*/ 	.word	0x000056e0


	//   ....[70]....
        /*02a8*/ 	.word	0x00005710


	//   ....[71]....
        /*02ac*/ 	.word	0x00005770


	//   ....[72]....
        /*02b0*/ 	.word	0x00005820


	//   ....[73]....
        /*02b4*/ 	.word	0x00005880


	//   ....[74]....
        /*02b8*/ 	.word	0x00005930


	//   ....[75]....
        /*02bc*/ 	.word	0x00005980


	//   ....[76]....
        /*02c0*/ 	.word	0x00005a30


	//   ....[77]....
        /*02c4*/ 	.word	0x00005a80


	//   ....[78]....
        /*02c8*/ 	.word	0x00005b30


	//   ....[79]....
        /*02cc*/ 	.word	0x00005b80


	//   ....[80]....
        /*02d0*/ 	.word	0x00005c30


	//   ....[81]....
        /*02d4*/ 	.word	0x00005c80


	//   ....[82]....
        /*02d8*/ 	.word	0x00005d30


	//   ....[83]....
        /*02dc*/ 	.word	0x00005d90


	//   ....[84]....
        /*02e0*/ 	.word	0x00005dc0


	//   ....[85]....
        /*02e4*/ 	.word	0x00005e40


	//   ....[86]....
        /*02e8*/ 	.word	0x00005e70


	//   ....[87]....
        /*02ec*/ 	.word	0x00005ed0


	//----- nvinfo : EIATTR_VRC_CTA_INIT_COUNT
	.align		4
.L_2059:
        /*02f0*/ 	.byte	0x02, 0x4a
	.zero		1
	.zero		1


	//----- nvinfo : EIATTR_EXIT_INSTR_OFFSETS
	.align		4
        /*02f4*/ 	.byte	0x04, 0x1c
        /*02f6*/ 	.short	(.L_2061 - .L_2060)


	//   ....[0]....
.L_2060:
        /*02f8*/ 	.word	0x00004de0


	//   ....[1]....
        /*02fc*/ 	.word	0x00005050


	//----- nvinfo : EIATTR_MAX_THREADS
	.align		4
.L_2061:
        /*0300*/ 	.byte	0x04, 0x05
        /*0302*/ 	.short	(.L_2063 - .L_2062)
.L_2062:
        /*0304*/ 	.word	0x00000040
        /*0308*/ 	.word	0x00000001
        /*030c*/ 	.word	0x00000001


	//----- nvinfo : EIATTR_CRS_STACK_SIZE
	.align		4
.L_2063:
        /*0310*/ 	.byte	0x04, 0x1e
        /*0312*/ 	.short	(.L_2065 - .L_2064)
.L_2064:
        /*0314*/ 	.word	0x00000000


	//----- nvinfo : EIATTR_CBANK_PARAM_SIZE
	.align		4
.L_2065:
        /*0318*/ 	.byte	0x03, 0x19
        /*031a*/ 	.short	0x01f0


	//----- nvinfo : EIATTR_PARAM_CBANK
	.align		4
        /*031c*/ 	.byte	0x04, 0x0a
        /*031e*/ 	.short	(.L_2067 - .L_2066)
	.align		4
.L_2066:
        /*0320*/ 	.word	index@(.nv.constant0._Z25selective_scan_bwd_kernelI32Selective_Scan_bwd_kernel_traitsILi64ELi16ELb1ELb0ELb1ELb0ELb0EffEEv12SSMParamsBwd)
        /*0324*/ 	.short	0x0380
        /*0326*/ 	.short	0x01f0


	//----- nvinfo : EIATTR_SW_WAR
	.align		4
.L_2067:
        /*0328*/ 	.byte	0x04, 0x36
        /*032a*/ 	.short	(.L_2069 - .L_2068)
.L_2068:
        /*032c*/ 	.word	0x00000008
.L_2069:


//--------------------- .nv.info._Z25selective_scan_bwd_kernelI32Selective_Scan_bwd_kernel_traitsILi64ELi16ELb1ELb0ELb1ELb0ELb1EffEEv12SSMParamsBwd --------------------------
	.section	.nv.info._Z25selective_scan_bwd_kernelI32Selective_Scan_bwd_kernel_traitsILi64ELi16ELb1ELb0ELb1ELb0ELb1EffEEv12SSMParamsBwd,"",@"SHT_CUDA_INFO"
	.sectionflags	@""
	.align	4


	//----- nvinfo : EIATTR_CUDA_API_VERSION
	.align		4
        /*0000*/ 	.byte	0x04, 0x37
        /*0002*/ 	.short	(.L_2071 - .L_2070)
.L_2070:
        /*0004*/ 	.word	0x00000082


	//----- nvinfo : EIATTR_KPARAM_INFO
	.align		4
.L_2071:
        /*0008*/ 	.byte	0x04, 0x17
        /*000a*/ 	.short	(.L_2073 - .L_2072)
.L_2072:
        /*000c*/ 	.word	0x00000000
        /*0010*/ 	.short	0x0000
        /*0012*/ 	.short	0x0000
        /*0014*/ 	.byte	0x00, 0xf0, 0xc1, 0x07


	//----- nvinfo : EIATTR_SPARSE_MMA_MASK
	.align		4
.L_2073:
        /*0018*/ 	.byte	0x03, 0x50
        /*001a*/ 	.short	0x0000


	//----- nvinfo : EIATTR_MAXREG_COUNT
	.align		4
        /*001c*/ 	.byte	0x03, 0x1b
        /*001e*/ 	.short	0x00ff


	//----- nvinfo : EIATTR_NUM_BARRIERS
	.align		4
        /*0020*/ 	.byte	0x02, 0x4c
        /*0022*/ 	.byte	0x01
	.zero		1


	//----- nvinfo : EIATTR_MERCURY_ISA_VERSION
	.align		4
        /*0024*/ 	.byte	0x03, 0x5f
        /*0026*/ 	.short	0x0101


	//----- nvinfo : EIATTR_COOP_GROUP_MASK_REGIDS
	.align		4
        /*0028*/ 	.byte	0x04, 0x29
        /*002a*/ 	.short	(.L_2075 - .L_2074)


	//   ....[0]....
.L_2074:
        /*002c*/ 	.word	0xffffffff


	//   ....[1]....
        /*0030*/ 	.word	0xffffffff


	//   ....[2]....
        /*0034*/ 	.word	0xffffffff


	//   ....[3]....
        /*0038*/ 	.word	0xffffffff


	//   ....[4]....
        /*003c*/ 	.word	0xffffffff


	//   ....[5]....
        /*0040*/ 	.word	0xffffffff


	//   ....[6]....
        /*0044*/ 	.word	0xffffffff


	//   ....[7]....
        /*0048*/ 	.word	0xffffffff


	//   ....[8]....
        /*004c*/ 	.word	0xffffffff


	//   ....[9]....
        /*0050*/ 	.word	0xffffffff


	//   ....[10]....
        /*0054*/ 	.word	0xffffffff


	//   ....[11]....
        /*0058*/ 	.word	0xffffffff


	//   ....[12]....
        /*005c*/ 	.word	0xffffffff


	//   ....[13]....
        /*0060*/ 	.word	0xffffffff


	//   ....[14]....
        /*0064*/ 	.word	0xffffffff


	//   ....[15]....
        /*0068*/ 	.word	0xffffffff


	//   ....[16]....
        /*006c*/ 	.word	0xffffffff


	//   ....[17]....
        /*0070*/ 	.word	0xffffffff


	//   ....[18]....
        /*0074*/ 	.word	0xffffffff


	//   ....[19]....
        /*0078*/ 	.word	0xffffffff


	//   ....[20]....
        /*007c*/ 	.word	0xffffffff


	//   ....[21]....
        /*0080*/ 	.word	0xffffffff


	//   ....[22]....
        /*0084*/ 	.word	0xffffffff


	//   ....[23]....
        /*0088*/ 	.word	0xffffffff


	//   ....[24]....
        /*008c*/ 	.word	0xffffffff


	//   ....[25]....
        /*0090*/ 	.word	0xffffffff


	//   ....[26]....
        /*0094*/ 	.word	0xffffffff


	//   ....[27]....
        /*0098*/ 	.word	0xffffffff


	//   ....[28]....
        /*009c*/ 	.word	0xffffffff


	//   ....[29]....
        /*00a0*/ 	.word	0xffffffff


	//   ....[30]....
        /*00a4*/ 	.word	0xffffffff


	//   ....[31]....
        /*00a8*/ 	.word	0xffffffff


	//   ....[32]....
        /*00ac*/ 	.word	0xffffffff


	//   ....[33]....
        /*00b0*/ 	.word	0xffffffff


	//   ....[34]....
        /*00b4*/ 	.word	0xffffffff


	//   ....[35]....
        /*00b8*/ 	.word	0xffffffff


	//   ....[36]....
        /*00bc*/ 	.word	0xffffffff


	//   ....[37]....
        /*00c0*/ 	.word	0xffffffff


	//   ....[38]....
        /*00c4*/ 	.word	0xffffffff


	//   ....[39]....
        /*00c8*/ 	.word	0xffffffff


	//   ....[40]....
        /*00cc*/ 	.word	0xffffffff


	//   ....[41]....
        /*00d0*/ 	.word	0xffffffff


	//   ....[42]....
        /*00d4*/ 	.word	0xffffffff


	//   ....[43]....
        /*00d8*/ 	.word	0xffffffff


	//   ....[44]....
        /*00dc*/ 	.word	0xffffffff


	//   ....[45]....
        /*00e0*/ 	.word	0xffffffff


	//   ....[46]....
        /*00e4*/ 	.word	0xffffffff


	//   ....[47]....
        /*00e8*/ 	.word	0xffffffff


	//   ....[48]....
        /*00ec*/ 	.word	0xffffffff


	//   ....[49]....
        /*00f0*/ 	.word	0xffffffff


	//   ....[50]....
        /*00f4*/ 	.word	0xffffffff


	//   ....[51]....
        /*00f8*/ 	.word	0xffffffff


	//   ....[52]....
        /*00fc*/ 	.word	0xffffffff


	//   ....[53]....
        /*0100*/ 	.word	0xffffffff


	//   ....[54]....
        /*0104*/ 	.word	0xffffffff


	//   ....[55]....
        /*0108*/ 	.word	0xffffffff


	//   ....[56]....
        /*010c*/ 	.word	0xffffffff


	//   ....[57]....
        /*0110*/ 	.word	0xffffffff


	//   ....[58]....
        /*0114*/ 	.word	0xffffffff


	//   ....[59]....
        /*0118*/ 	.word	0xffffffff


	//   ....[60]....
        /*011c*/ 	.word	0x050000da


	//   ....[61]....
        /*0120*/ 	.word	0x050000da


	//   ....[62]....
        /*0124*/ 	.word	0x050000da


	//   ....[63]....
        /*0128*/ 	.word	0x050000da


	//   ....[64]....
        /*012c*/ 	.word	0x050000da


	//   ....[65]....
        /*0130*/ 	.word	0x050000da


	//   ....[66]....
        /*0134*/ 	.word	0x050000da


	//   ....[67]....
        /*0138*/ 	.word	0x050000da


	//   ....[68]....
        /*013c*/ 	.word	0x050000da


	//   ....[69]....
        /*0140*/ 	.word	0x050000da


	//   ....[70]....
        /*0144*/ 	.word	0x050000da


	//   ....[71]....
        /*0148*/ 	.word	0x050000da


	//   ....[72]....
        /*014c*/ 	.word	0x050000da


	//   ....[73]....
        /*0150*/ 	.word	0x050000da


	//   ....[74]....
        /*0154*/ 	.word	0x050000da


	//   ....[75]....
        /*0158*/ 	.word	0x050000da


	//   ....[76]....
        /*015c*/ 	.word	0x050000da


	//   ....[77]....
        /*0160*/ 	.word	0x050000da


	//   ....[78]....
        /*0164*/ 	.word	0x050000da


	//   ....[79]....
        /*0168*/ 	.word	0x050000da


	//   ....[80]....
        /*016c*/ 	.word	0x050000da


	//   ....[81]....
        /*0170*/ 	.word	0x050000da


	//   ....[82]....
        /*0174*/ 	.word	0x050000da


	//   ....[83]....
        /*0178*/ 	.word	0x050000da


	//   ....[84]....
        /*017c*/ 	.word	0x050000da


	//   ....[85]....
        /*0180*/ 	.word	0x050000da


	//   ....[86]....
        /*0184*/ 	.word	0x050000da


	//   ....[87]....
        /*0188*/ 	.word	0x050000da


	//   ....[88]....
        /*018c*/ 	.word	0x050000da


	//   ....[89]....
        /*0190*/ 	.word	0x050000da


	//   ....[90]....
        /*0194*/ 	.word	0x050000da


	//   ....[91]....
        /*0198*/ 	.word	0x050000da


	//----- nvinfo : EIATTR_COOP_GROUP_INSTR_OFFSETS
	.align		4
.L_2075:
        /*019c*/ 	.byte	0x04, 0x28
        /*019e*/ 	.short	(.L_2077 - .L_2076)


	//   ....[0]....
.L_2076:
        /*01a0*/ 	.word	0x00000e10


	//   ....[1]....
        /*01a4*/ 	.word	0x00000f20


	//   ....[2]....
        /*01a8*/ 	.word	0x000010e0


	//   ....[3]....
        /*01ac*/ 	.word	0x000012e0


	//   ....[4]....
        /*01b0*/ 	.word	0x00001a00


	//   ....[5]....
        /*01b4*/ 	.word	0x00001f70


	//   ....[6]....
        /*01b8*/ 	.word	0x00002340


	//   ....[7]....
        /*01bc*/ 	.word	0x00002b30


	//   ....[8]....
        /*01c0*/ 	.word	0x00003410


	//   ....[9]....
        /*01c4*/ 	.word	0x00003430


	//   ....[10]....
        /*01c8*/ 	.word	0x00003470


	//   ....[11]....
        /*01cc*/ 	.word	0x00003480


	//   ....[12]....
        /*01d0*/ 	.word	0x000034c0


	//   ....[13]....
        /*01d4*/ 	.word	0x000034d0


	//   ....[14]....
        /*01d8*/ 	.word	0x00003510


	//   ....[15]....
        /*01dc*/ 	.word	0x00003520


	//   ....[16]....
        /*01e0*/ 	.word	0x00003560


	//   ....[17]....
        /*01e4*/ 	.word	0x00003570


	//   ....[18]....
        /*01e8*/ 	.word	0x00003620


	//   ....[19]....
        /*01ec*/ 	.word	0x00003630


	//   ....[20]....
        /*01f0*/ 	.word	0x00003640


	//   ....[21]....
        /*01f4*/ 	.word	0x00003650


	//   ....[22]....
        /*01f8*/ 	.word	0x00003ad0


	//   ....[23]....
        /*01fc*/ 	.word	0x00003b00


	//   ....[24]....
        /*0200*/ 	.word	0x00003b10


	//   ....[25]....
        /*0204*/ 	.word	0x00003b20


	//   ....[26]....
        /*0208*/ 	.word	0x00003b70


	//   ....[27]....
        /*020c*/ 	.word	0x00003b90


	//   ....[28]....
        /*0210*/ 	.word	0x00003be0


	//   ....[29]....
        /*0214*/ 	.word	0x00003c00


	//   ....[30]....
        /*0218*/ 	.word	0x00003c50


	//   ....[31]....
        /*021c*/ 	.word	0x00003c70


	//   ....[32]....
        /*0220*/ 	.word	0x00003cc0


	//   ....[33]....
        /*0224*/ 	.word	0x00003ce0


	//   ....[34]....
        /*0228*/ 	.word	0x00003d30


	//   ....[35]....
        /*022c*/ 	.word	0x00003d50


	//   ....[36]....
        /*0230*/ 	.word	0x00003d60


	//   ....[37]....
        /*0234*/ 	.word	0x00003d70


	//   ....[38]....
        /*0238*/ 	.word	0x00004df0


	//   ....[39]....
        /*023c*/ 	.word	0x00004e30


	//   ....[40]....
        /*0240*/ 	.word	0x00004fa0


	//   ....[41]....
        /*0244*/ 	.word	0x00004fc0


	//   ....[42]....
        /*0248*/ 	.word	0x00004ff0


	//   ....[43]....
        /*024c*/ 	.word	0x00005010


	//   ....[44]....
        /*0250*/ 	.word	0x00005050


	//   ....[45]....
        /*0254*/ 	.word	0x00005090


	//   ....[46]....
        /*0258*/ 	.word	0x00005220


	//   ....[47]....
        /*025c*/ 	.word	0x00005260


	//   ....[48]....
        /*0260*/ 	.word	0x00005790


	//   ....[49]....
        /*0264*/ 	.word	0x000059d0


	//   ....[50]....
        /*0268*/ 	.word	0x00005b90


	//   ....[51]....
        /*026c*/ 	.word	0x00005be0


	//   ....[52]....
        /*0270*/ 	.word	0x00005c40


	//   ....[53]....
        /*0274*/ 	.word	0x00005c90


	//   ....[54]....
        /*0278*/ 	.word	0x00005cb0


	//   ....[55]....
        /*027c*/ 	.word	0x00005e20


	//   ....[56]....
        /*0280*/ 	.word	0x00005e60


	//   ....[57]....
        /*0284*/ 	.word	0x00005ec0


	//   ....[58]....
        /*0288*/ 	.word	0x00005f10


	//   ....[59]....
        /*028c*/ 	.word	0x00005f30


	//   ....[60]....
        /*0290*/ 	.word	0x00006310


	//   ....[61]....
        /*0294*/ 	.word	0x00006360


	//   ....[62]....
        /*0298*/ 	.word	0x000063f0


	//   ....[63]....
        /*029c*/ 	.word	0x00006440


	//   ....[64]....
        /*02a0*/ 	.word	0x000064c0


	//   ....[65]....
        /*02a4*/ 	.word	0x00006510


	//   ....[66]....
        /*02a8*/ 	.word	0x00006590


	//   ....[67]....
        /*02ac*/ 	.word	0x000065e0


	//   ....[68]....
        /*02b0*/ 	.word	0x00006660


	//   ....[69]....
        /*02b4*/ 	.word	0x000066b0


	//   ....[70]....
        /*02b8*/ 	.word	0x00006740


	//   ....[71]....
        /*02bc*/ 	.word	0x000067e0


	//   ....[72]....
        /*02c0*/ 	.word	0x00006880


	//   ....[73]....
        /*02c4*/ 	.word	0x00006940


	//   ....[74]....
        /*02c8*/ 	.word	0x00006970


	//   ....[75]....
        /*02cc*/ 	.word	0x000069d0


	//   ....[76]....
        /*02d0*/ 	.word	0x00006a80


	//   ....[77]....
        /*02d4*/ 	.word	0x00006ae0


	//   ....[78]....
        /*02d8*/ 	.word	0x00006b90


	//   ....[79]....
        /*02dc*/ 	.word	0x00006be0


	//   ....[80]....
        /*02e0*/ 	.word	0x00006c90


	//   ....[81]....
        /*02e4*/ 	.word	0x00006ce0


	//   ....[82]....
        /*02e8*/ 	.word	0x00006d90


	//   ....[83]....
        /*02ec*/ 	.word	0x00006de0


	//   ....[84]....
        /*02f0*/ 	.word	0x00006e90


	//   ....[85]....
        /*02f4*/ 	.word	0x00006ee0


	//   ....[86]....
        /*02f8*/ 	.word	0x00006f90


	//   ....[87]....
        /*02fc*/ 	.word	0x00006ff0


	//   ....[88]....
        /*0300*/ 	.word	0x00007020


	//   ....[89]....
        /*0304*/ 	.word	0x000070a0


	//   ....[90]....
        /*0308*/ 	.word	0x000070d0


	//   ....[91]....
        /*030c*/ 	.word	0x00007130


	//----- nvinfo : EIATTR_VRC_CTA_INIT_COUNT
	.align		4
.L_2077:
        /*0310*/ 	.byte	0x02, 0x4a
	.zero		1
	.zero		1


	//----- nvinfo : EIATTR_EXIT_INSTR_OFFSETS
	.align		4
        /*0314*/ 	.byte	0x04, 0x1c
        /*0316*/ 	.short	(.L_2079 - .L_2078)


	//   ....[0]....
.L_2078:
        /*0318*/ 	.word	0x00006040


	//   ....[1]....
        /*031c*/ 	.word	0x000062b0


	//----- nvinfo : EIATTR_MAX_THREADS
	.align		4
.L_2079:
        /*0320*/ 	.byte	0x04, 0x05
        /*0322*/ 	.short	(.L_2081 - .L_2080)
.L_2080:
        /*0324*/ 	.word	0x00000040
        /*0328*/ 	.word	0x00000001
        /*032c*/ 	.word	0x00000001


	//----- nvinfo : EIATTR_CRS_STACK_SIZE
	.align		4
.L_2081:
        /*0330*/ 	.byte	0x04, 0x1e
        /*0332*/ 	.short	(.L_2083 - .L_2082)
.L_2082:
        /*0334*/ 	.word	0x00000000


	//----- nvinfo : EIATTR_CBANK_PARAM_SIZE
	.align		4
.L_2083:
        /*0338*/ 	.byte	0x03, 0x19
        /*033a*/ 	.short	0x01f0


	//----- nvinfo : EIATTR_PARAM_CBANK
	.align		4
        /*033c*/ 	.byte	0x04, 0x0a
        /*033e*/ 	.short	(.L_2085 - .L_2084)
	.align		4
.L_2084:
        /*0340*/ 	.word	index@(.nv.constant0._Z25selective_scan_bwd_kernelI32Selective_Scan_bwd_kernel_traitsILi64ELi16ELb1ELb0ELb1ELb0ELb1EffEEv12SSMParamsBwd)
        /*0344*/ 	.short	0x0380
        /*0346*/ 	.short	0x01f0


	//----- nvinfo : EIATTR_SW_WAR
	.align		4
.L_2085:
        /*0348*/ 	.byte	0x04, 0x36
        /*034a*/ 	.short	(.L_2087 - .L_2086)
.L_2086:
        /*034c*/ 	.word	0x00000008
.L_2087:


//--------------------- .nv.info._Z25selective_scan_bwd_kernelI32Selective_Scan_bwd_kernel_traitsILi64ELi16ELb1ELb0ELb1ELb1ELb0EffEEv12SSMParamsBwd --------------------------
	.section	.nv.info._Z25selective_scan_bwd_kernelI32Selective_Scan_bwd_kernel_traitsILi64ELi16ELb1ELb0ELb1ELb1ELb0EffEEv12SSMParamsBwd,"",@"SHT_CUDA_INFO"
	.sectionflags	@""
	.align	4


	//----- nvinfo : EIATTR_CUDA_API_VERSION
	.align		4
        /*0000*/ 	.byte	0x04, 0x37
        /*0002*/ 	.short	(.L_2089 - .L_2088)
.L_2088:
        /*0004*/ 	.word	0x00000082


	//----- nvinfo : EIATTR_KPARAM_INFO
	.align		4
.L_2089:
        /*0008*/ 	.byte	0x04, 0x17
        /*000a*/ 	.short	(.L_2091 - .L_2090)
.L_2090:
        /*000c*/ 	.word	0x00000000
        /*0010*/ 	.short	0x0000
        /*0012*/ 	.short	0x0000
        /*0014*/ 	.byte	0x00, 0xf0, 0xc1, 0x07


	//----- nvinfo : EIATTR_SPARSE_MMA_MASK
	.align		4
.L_2091:
        /*0018*/ 	.byte	0x03, 0x50
        /*001a*/ 	.short	0x0000


	//----- nvinfo : EIATTR_MAXREG_COUNT
	.align		4
        /*001c*/ 	.byte	0x03, 0x1b
        /*001e*/ 	.short	0x00ff


	//----- nvinfo : EIATTR_NUM_BARRIERS
	.align		4
        /*0020*/ 	.byte	0x02, 0x4c
        /*0022*/ 	.byte	0x01
	.zero		1


	//----- nvinfo : EIATTR_MERCURY_ISA_VERSION
	.align		4
        /*0024*/ 	.byte	0x03, 0x5f
        /*0026*/ 	.short	0x0101


	//----- nvinfo : EIATTR_COOP_GROUP_MASK_REGIDS
	.align		4
        /*0028*/ 	.byte	0x04, 0x29
        /*002a*/ 	.short	(.L_2093 - .L_2092)


	//   ....[0]....
.L_2092:
        /*002c*/ 	.word	0xffffffff


	//   ....[1]....
        /*0030*/ 	.word	0xffffffff


	//   ....[2]....
        /*0034*/ 	.word	0xffffffff


	//   ....[3]....
        /*0038*/ 	.word	0xffffffff


	//   ....[4]....
        /*003c*/ 	.word	0xffffffff


	//   ....[5]....
        /*0040*/ 	.word	0xffffffff


	//   ....[6]....
        /*0044*/ 	.word	0xffffffff


	//   ....[7]....
        /*0048*/ 	.word	0xffffffff


	//   ....[8]....
        /*004c*/ 	.word	0xffffffff


	//   ....[9]....
        /*0050*/ 	.word	0xffffffff


	//   ....[10]....
        /*0054*/ 	.word	0xffffffff


	//   ....[11]....
        /*0058*/ 	.word	0xffffffff


	//   ....[12]....
        /*005c*/ 	.word	0xffffffff


	//   ....[13]....
        /*0060*/ 	.word	0xffffffff


	//   ....[14]....
        /*0064*/ 	.word	0xffffffff


	//   ....[15]....
        /*0068*/ 	.word	0xffffffff


	//   ....[16]....
        /*006c*/ 	.word	0xffffffff


	//   ....[17]....
        /*0070*/ 	.word	0xffffffff


	//   ....[18]....
        /*0074*/ 	.word	0xffffffff


	//   ....[19]....
        /*0078*/ 	.word	0xffffffff


	//   ....[20]....
        /*007c*/ 	.word	0xffffffff


	//   ....[21]....
        /*0080*/ 	.word	0xffffffff


	//   ....[22]....
        /*0084*/ 	.word	0xffffffff


	//   ....[23]....
        /*0088*/ 	.word	0xffffffff


	//   ....[24]....
        /*008c*/ 	.word	0xffffffff


	//   ....[25]....
        /*0090*/ 	.word	0xffffffff


	//   ....[26]....
        /*0094*/ 	.word	0xffffffff


	//   ....[27]....
        /*0098*/ 	.word	0xffffffff


	//   ....[28]....
        /*009c*/ 	.word	0xffffffff


	//   ....[29]....
        /*00a0*/ 	.word	0xffffffff


	//   ....[30]....
        /*00a4*/ 	.word	0xffffffff


	//   ....[31]....
        /*00a8*/ 	.word	0xffffffff


	//   ....[32]....
        /*00ac*/ 	.word	0xffffffff


	//   ....[33]....
        /*00b0*/ 	.word	0xffffffff


	//   ....[34]....
        /*00b4*/ 	.word	0xffffffff


	//   ....[35]....
        /*00b8*/ 	.word	0xffffffff


	//   ....[36]....
        /*00bc*/ 	.word	0xffffffff


	//   ....[37]....
        /*00c0*/ 	.word	0xffffffff


	//   ....[38]....
        /*00c4*/ 	.word	0xffffffff


	//   ....[39]....
        /*00c8*/ 	.word	0xffffffff


	//   ....[40]....
        /*00cc*/ 	.word	0xffffffff


	//   ....[41]....
        /*00d0*/ 	.word	0xffffffff


	//   ....[42]....
        /*00d4*/ 	.word	0xffffffff


	//   ....[43]....
        /*00d8*/ 	.word	0xffffffff


	//   ....[44]....
        /*00dc*/ 	.word	0xffffffff


	//   ....[45]....
        /*00e0*/ 	.word	0xffffffff


	//   ....[46]....
        /*00e4*/ 	.word	0xffffffff


	//   ....[47]....
        /*00e8*/ 	.word	0xffffffff


	//   ....[48]....
        /*00ec*/ 	.word	0xffffffff


	//   ....[49]....
        /*00f0*/ 	.word	0xffffffff


	//   ....[50]....
        /*00f4*/ 	.word	0xffffffff


	//   ....[51]....
        /*00f8*/ 	.word	0xffffffff


	//   ....[52]....
        /*00fc*/ 	.word	0xffffffff


	//   ....[53]....
        /*0100*/ 	.word	0xffffffff


	//   ....[54]....
        /*0104*/ 	.word	0xffffffff


	//   ....[55]....
        /*0108*/ 	.word	0xffffffff


	//   ....[56]....
        /*010c*/ 	.word	0xffffffff


	//   ....[57]....
        /*0110*/ 	.word	0x05000056


	//   ....[58]....
        /*0114*/ 	.word	0x05000056


	//   ....[59]....
        /*0118*/ 	.word	0x05000056


	//   ....[60]....
        /*011c*/ 	.word	0x05000056


	//   ....[61]....
        /*0120*/ 	.word	0x05000056


	//   ....[62]....
        /*0124*/ 	.word	0x05000056


	//   ....[63]....
        /*0128*/ 	.word	0x05000056


	//   ....[64]....
        /*012c*/ 	.word	0x05000056


	//   ....[65]....
        /*0130*/ 	.word	0x05000056


	//   ....[66]....
        /*0134*/ 	.word	0x05000056


	//   ....[67]....
        /*0138*/ 	.word	0x05000056


	//   ....[68]....
        /*013c*/ 	.word	0x05000056


	//   ....[69]....
        /*0140*/ 	.word	0x05000056


	//   ....[70]....
        /*0144*/ 	.word	0x05000056


	//   ....[71]....
        /*0148*/ 	.word	0x05000056


	//   ....[72]....
        /*014c*/ 	.word	0x05000056


	//   ....[73]....
        /*0150*/ 	.word	0x05000056


	//   ....[74]....
        /*0154*/ 	.word	0x05000056


	//   ....[75]....
        /*0158*/ 	.word	0x05000056


	//   ....[76]....
        /*015c*/ 	.word	0x05000056


	//   ....[77]....
        /*0160*/ 	.word	0x05000056


	//   ....[78]....
        /*0164*/ 	.word	0x05000056


	//   ....[79]....
        /*0168*/ 	.word	0x05000056


	//   ....[80]....
        /*016c*/ 	.word	0x05000056


	//   ....[81]....
        /*0170*/ 	.word	0x05000056


	//   ....[82]....
        /*0174*/ 	.word	0x05000056


	//   ....[83]....
        /*0178*/ 	.word	0x05000056


	//   ....[84]....
        /*017c*/ 	.word	0x05000056


	//   ....[85]....
        /*0180*/ 	.word	0x05000056


	//   ....[86]....
        /*0184*/ 	.word	0x05000056


	//   ....[87]....
        /*0188*/ 	.word	0x05000056


	//   ....[88]....
        /*018c*/ 	.word	0x05000056


	//----- nvinfo : EIATTR_COOP_GROUP_INSTR_OFFSETS
	.align		4
.L_2093:
        /*0190*/ 	.byte	0x04, 0x28
        /*0192*/ 	.short	(.L_2095 - .L_2094)


	//   ....[0]....
.L_2094:
        /*0194*/ 	.word	0x00000e10


	//   ....[1]....
        /*0198*/ 	.word	0x00000f20


	//   ....[2]....
        /*019c*/ 	.word	0x000010e0


	//   ....[3]....
        /*01a0*/ 	.word	0x00003b30


	//   ....[4]....
        /*01a4*/ 	.word	0x000043e0


	//   ....[5]....
        /*01a8*/ 	.word	0x00004400


	//   ....[6]....
        /*01ac*/ 	.word	0x00004440


	//   ....[7]....
        /*01b0*/ 	.word	0x00004450


	//   ....[8]....
        /*01b4*/ 	.word	0x00004490


	//   ....[9]....
        /*01b8*/ 	.word	0x000044a0


	//   ....[10]....
        /*01bc*/ 	.word	0x000044e0


	//   ....[11]....
        /*01c0*/ 	.word	0x000044f0


	//   ....[12]....
        /*01c4*/ 	.word	0x00004530


	//   ....[13]....
        /*01c8*/ 	.word	0x00004540


	//   ....[14]....
        /*01cc*/ 	.word	0x000045f0


	//   ....[15]....
        /*01d0*/ 	.word	0x00004600


	//   ....[16]....
        /*01d4*/ 	.word	0x00004610


	//   ....[17]....
        /*01d8*/ 	.word	0x00004620


	//   ....[18]....
        /*01dc*/ 	.word	0x00004aa0


	//   ....[19]....
        /*01e0*/ 	.word	0x00004ab0


	//   ....[20]....
        /*01e4*/ 	.word	0x00004ac0


	//   ....[21]....
        /*01e8*/ 	.word	0x00004ad0


	//   ....[22]....
        /*01ec*/ 	.word	0x00004b20


	//   ....[23]....
        /*01f0*/ 	.word	0x00004b40


	//   ....[24]....
        /*01f4*/ 	.word	0x00004b90


	//   ....[25]....
        /*01f8*/ 	.word	0x00004bb0


	//   ....[26]....
        /*01fc*/ 	.word	0x00004c00


	//   ....[27]....
        /*0200*/ 	.word	0x00004c20


	//   ....[28]....
        /*0204*/ 	.word	0x00004c70


	//   ....[29]....
        /*0208*/ 	.word	0x00004c90


	//   ....[30]....
        /*020c*/ 	.word	0x00004ce0


	//   ....[31]....
        /*0210*/ 	.word	0x00004d00


	//   ....[32]....
        /*0214*/ 	.word	0x00004d10


	//   ....[33]....
        /*0218*/ 	.word	0x00004d20


	//   ....[34]....
        /*021c*/ 	.word	0x00005dd0


	//   ....[35]....
        /*0220*/ 	.word	0x00005e10


	//   ....[36]....
        /*0224*/ 	.word	0x00005f40


	//   ....[37]....
        /*0228*/ 	.word	0x00005f60


	//   ....[38]....
        /*022c*/ 	.word	0x00005f90


	//   ....[39]....
        /*0230*/ 	.word	0x00005fb0


	//   ....[40]....
        /*0234*/ 	.word	0x00005ff0


	//   ....[41]....
        /*0238*/ 	.word	0x00006030


	//   ....[42]....
        /*023c*/ 	.word	0x000061c0


	//   ....[43]....
        /*0240*/ 	.word	0x00006200


	//   ....[44]....
        /*0244*/ 	.word	0x000067b0


	//   ....[45]....
        /*0248*/ 	.word	0x00006c30


	//   ....[46]....
        /*024c*/ 	.word	0x000071a0


	//   ....[47]....
        /*0250*/ 	.word	0x00007380


	//   ....[48]....
        /*0254*/ 	.word	0x000073d0


	//   ....[49]....
        /*0258*/ 	.word	0x00007430


	//   ....[50]....
        /*025c*/ 	.word	0x00007480


	//   ....[51]....
        /*0260*/ 	.word	0x000074a0


	//   ....[52]....
        /*0264*/ 	.word	0x00007610


	//   ....[53]....
        /*0268*/ 	.word	0x00007650


	//   ....[54]....
        /*026c*/ 	.word	0x000076b0


	//   ....[55]....
        /*0270*/ 	.word	0x00007700


	//   ....[56]....
        /*0274*/ 	.word	0x00007720


	//   ....[57]....
        /*0278*/ 	.word	0x00007b00


	//   ....[58]....
        /*027c*/ 	.word	0x00007b50


	//   ....[59]....
        /*0280*/ 	.word	0x00007be0


	//   ....[60]....
        /*0284*/ 	.word	0x00007c30


	//   ....[61]....
        /*0288*/ 	.word	0x00007cb0


	//   ....[62]....
        /*028c*/ 	.word	0x00007d00


	//   ....[63]....
        /*0290*/ 	.word	0x00007d80


	//   ....[64]....
        /*0294*/ 	.word	0x00007dd0


	//   ....[65]....
        /*0298*/ 	.word	0x00007e50


	//   ....[66]....
        /*029c*/ 	.word	0x00007ea0


	//   ....[67]....
        /*02a0*/ 	.word	0x00007f30


	//   ....[68]....
        /*02a4*/ 	.word	0x00007fd0


	//   ....[69]....
        /*02a8*/ 	.word	0x00008070


	//   ....[70]....
        /*02ac*/ 	.word	0x00008130


	//   ....[71]....
        /*02b0*/ 	.word	0x00008160


	//   ....[72]....
        /*02b4*/ 	.word	0x000081c0


	//   ....[73]....
        /*02b8*/ 	.word	0x00008270


	//   ....[74]....
        /*02bc*/ 	.word	0x000082c0


	//   ....[75]....
        /*02c0*/ 	.word	0x00008370


	//   ....[76]....
        /*02c4*/ 	.word	0x000083c0


	//   ....[77]....
        /*02c8*/ 	.word	0x00008470


	//   ....[78]....
        /*02cc*/ 	.word	0x000084c0


	//   ....[79]....
        /*02d0*/ 	.word	0x00008570


	//   ....[80]....
        /*02d4*/ 	.word	0x000085c0


	//   ....[81]....
        /*02d8*/ 	.word	0x00008670


	//   ....[82]....
        /*02dc*/ 	.word	0x000086c0


	//   ....[83]....
        /*02e0*/ 	.word	0x00008770


	//   ....[84]....
        /*02e4*/ 	.word	0x000087d0


	//   ....[85]....
        /*02e8*/ 	.word	0x00008800


	//   ....[86]....
        /*02ec*/ 	.word	0x00008880


	//   ....[87]....
        /*02f0*/ 	.word	0x000088c0


	//   ....[88]....
        /*02f4*/ 	.word	0x00008910


	//----- nvinfo : EIATTR_VRC_CTA_INIT_COUNT
	.align		4
.L_2095:
        /*02f8*/ 	.byte	0x02, 0x4a
	.zero		1
	.zero		1


	//----- nvinfo : EIATTR_EXIT_INSTR_OFFSETS
	.align		4
        /*02fc*/ 	.byte	0x04, 0x1c
        /*02fe*/ 	.short	(.L_2097 - .L_2096)


	//   ....[0]....
.L_2096:
        /*0300*/ 	.word	0x00007830


	//   ....[1]....
        /*0304*/ 	.word	0x00007aa0


	//----- nvinfo : EIATTR_MAX_THREADS
	.align		4
.L_2097:
        /*0308*/ 	.byte	0x04, 0x05
        /*030a*/ 	.short	(.L_2099 - .L_2098)
.L_2098:
        /*030c*/ 	.word	0x00000040
        /*0310*/ 	.word	0x00000001
        /*0314*/ 	.word	0x00000001


	//----- nvinfo : EIATTR_CRS_STACK_SIZE
	.align		4
.L_2099:
        /*0318*/ 	.byte	0x04, 0x1e
        /*031a*/ 	.short	(.L_2101 - .L_2100)
.L_2100:
        /*031c*/ 	.word	0x00000000


	//----- nvinfo : EIATTR_CBANK_PARAM_SIZE
	.align		4
.L_2101:
        /*0320*/ 	.byte	0x03, 0x19
        /*0322*/ 	.short	0x01f0


	//----- nvinfo : EIATTR_PARAM_CBANK
	.align		4
        /*0324*/ 	.byte	0x04, 0x0a
        /*0326*/ 	.short	(.L_2103 - .L_2102)
	.align		4
.L_2102:
        /*0328*/ 	.word	index@(.nv.constant0._Z25selective_scan_bwd_kernelI32Selective_Scan_bwd_kernel_traitsILi64ELi16ELb1ELb0ELb1ELb1ELb0EffEEv12SSMParamsBwd)
        /*032c*/ 	.short	0x0380
        /*032e*/ 	.short	0x01f0


	//----- nvinfo : EIATTR_SW_WAR
	.align		4
.L_2103:
        /*0330*/ 	.byte	0x04, 0x36
        /*0332*/ 	.short	(.L_2105 - .L_2104)
.L_2104:
        /*0334*/ 	.word	0x00000008
.L_2105:


//--------------------- .nv.info._Z25selective_scan_bwd_kernelI32Selective_Scan_bwd_kernel_traitsILi64ELi16ELb1ELb0ELb1ELb1ELb1EffEEv12SSMParamsBwd --------------------------
	.section	.nv.info._Z25selective_scan_bwd_kernelI32Selective_Scan_bwd_kernel_traitsILi64ELi16ELb1ELb0ELb1ELb1ELb1EffEEv12SSMParamsBwd,"",@"SHT_CUDA_INFO"
	.sectionflags	@""
	.align	4


	//----- nvinfo : EIATTR_CUDA_API_VERSION
	.align		4
        /*0000*/ 	.byte	0x04, 0x37
        /*0002*/ 	.short	(.L_2107 - .L_2106)
.L_2106:
        /*0004*/ 	.word	0x00000082


	//----- nvinfo : EIATTR_KPARAM_INFO
	.align		4
.L_2107:
        /*0008*/ 	.byte	0x04, 0x17
        /*000a*/ 	.short	(.L_2109 - .L_2108)
.L_2108:
        /*000c*/ 	.word	0x00000000
        /*0010*/ 	.short	0x0000
        /*0012*/ 	.short	0x0000
        /*0014*/ 	.byte	0x00, 0xf0, 0xc1, 0x07


	//----- nvinfo : EIATTR_SPARSE_MMA_MASK
	.align		4
.L_2109:
        /*0018*/ 	.byte	0x03, 0x50
        /*001a*/ 	.short	0x0000


	//----- nvinfo : EIATTR_MAXREG_COUNT
	.align		4
        /*001c*/ 	.byte	0x03, 0x1b
        /*001e*/ 	.short	0x00ff


	//----- nvinfo : EIATTR_NUM_BARRIERS
	.align		4
        /*0020*/ 	.byte	0x02, 0x4c
        /*0022*/ 	.byte	0x01
	.zero		1


	//----- nvinfo : EIATTR_MERCURY_ISA_VERSION
	.align		4
        /*0024*/ 	.byte	0x03, 0x5f
        /*0026*/ 	.short	0x0101


	//----- nvinfo : EIATTR_COOP_GROUP_MASK_REGIDS
	.align		4
        /*0028*/ 	.byte	0x04, 0x29
        /*002a*/ 	.short	(.L_2111 - .L_2110)


	//   ....[0]....
.L_2110:
        /*002c*/ 	.word	0xffffffff


	//   ....[1]....
        /*0030*/ 	.word	0xffffffff


	//   ....[2]....
        /*0034*/ 	.word	0xffffffff


	//   ....[3]....
        /*0038*/ 	.word	0xffffffff


	//   ....[4]....
        /*003c*/ 	.word	0xffffffff


	//   ....[5]....
        /*0040*/ 	.word	0xffffffff


	//   ....[6]....
        /*0044*/ 	.word	0xffffffff


	//   ....[7]....
        /*0048*/ 	.word	0xffffffff


	//   ....[8]....
        /*004c*/ 	.word	0xffffffff


	//   ....[9]....
        /*0050*/ 	.word	0xffffffff


	//   ....[10]....
        /*0054*/ 	.word	0xffffffff


	//   ....[11]....
        /*0058*/ 	.word	0xffffffff


	//   ....[12]....
        /*005c*/ 	.word	0xffffffff


	//   ....[13]....
        /*0060*/ 	.word	0xffffffff


	//   ....[14]....
        /*0064*/ 	.word	0xffffffff


	//   ....[15]....
        /*0068*/ 	.word	0xffffffff


	//   ....[16]....
        /*006c*/ 	.word	0xffffffff


	//   ....[17]....
        /*0070*/ 	.word	0xffffffff


	//   ....[18]....
        /*0074*/ 	.word	0xffffffff


	//   ....[19]....
        /*0078*/ 	.word	0xffffffff


	//   ....[20]....
        /*007c*/ 	.word	0xffffffff


	//   ....[21]....
        /*0080*/ 	.word	0xffffffff


	//   ....[22]....
        /*0084*/ 	.word	0xffffffff


	//   ....[23]....
        /*0088*/ 	.word	0xffffffff


	//   ....[24]....
        /*008c*/ 	.word	0xffffffff


	//   ....[25]....
        /*0090*/ 	.word	0xffffffff


	//   ....[26]....
        /*0094*/ 	.word	0xffffffff


	//   ....[27]....
        /*0098*/ 	.word	0xffffffff


	//   ....[28]....
        /*009c*/ 	.word	0xffffffff


	//   ....[29]....
        /*00a0*/ 	.word	0xffffffff


	//   ....[30]....
        /*00a4*/ 	.word	0xffffffff


	//   ....[31]....
        /*00a8*/ 	.word	0xffffffff


	//   ....[32]....
        /*00ac*/ 	.word	0xffffffff


	//   ....[33]....
        /*00b0*/ 	.word	0xffffffff


	//   ....[34]....
        /*00b4*/ 	.word	0xffffffff


	//   ....[35]....
        /*00b8*/ 	.word	0xffffffff


	//   ....[36]....
        /*00bc*/ 	.word	0xffffffff


	//   ....[37]....
        /*00c0*/ 	.word	0xffffffff


	//   ....[38]....
        /*00c4*/ 	.word	0xffffffff


	//   ....[39]....
        /*00c8*/ 	.word	0xffffffff


	//   ....[40]....
        /*00cc*/ 	.word	0xffffffff


	//   ....[41]....
        /*00d0*/ 	.word	0xffffffff


	//   ....[42]....
        /*00d4*/ 	.word	0xffffffff


	//   ....[43]....
        /*00d8*/ 	.word	0xffffffff


	//   ....[44]....
        /*00dc*/ 	.word	0xffffffff


	//   ....[45]....
        /*00e0*/ 	.word	0xffffffff


	//   ....[46]....
        /*00e4*/ 	.word	0xffffffff


	//   ....[47]....
        /*00e8*/ 	.word	0xffffffff


	//   ....[48]....
        /*00ec*/ 	.word	0xffffffff


	//   ....[49]....
        /*00f0*/ 	.word	0xffffffff


	//   ....[50]....
        /*00f4*/ 	.word	0xffffffff


	//   ....[51]....
        /*00f8*/ 	.word	0xffffffff


	//   ....[52]....
        /*00fc*/ 	.word	0xffffffff


	//   ....[53]....
        /*0100*/ 	.word	0xffffffff


	//   ....[54]....
        /*0104*/ 	.word	0xffffffff


	//   ....[55]....
        /*0108*/ 	.word	0xffffffff


	//   ....[56]....
        /*010c*/ 	.word	0xffffffff


	//   ....[57]....
        /*0110*/ 	.word	0xffffffff


	//   ....[58]....
        /*0114*/ 	.word	0xffffffff


	//   ....[59]....
        /*0118*/ 	.word	0xffffffff


	//   ....[60]....
        /*011c*/ 	.word	0xffffffff


	//   ....[61]....
        /*0120*/ 	.word	0x050000d5


	//   ....[62]....
        /*0124*/ 	.word	0x050000d5


	//   ....[63]....
        /*0128*/ 	.word	0x050000d5


	//   ....[64]....
        /*012c*/ 	.word	0x050000d5


	//   ....[65]....
        /*0130*/ 	.word	0x050000d5


	//   ....[66]....
        /*0134*/ 	.word	0x050000d5


	//   ....[67]....
        /*0138*/ 	.word	0x050000d5


	//   ....[68]....
        /*013c*/ 	.word	0x050000d5


	//   ....[69]....
        /*0140*/ 	.word	0x050000d5


	//   ....[70]....
        /*0144*/ 	.word	0x050000d5


	//   ....[71]....
        /*0148*/ 	.word	0x050000d5


	//   ....[72]....
        /*014c*/ 	.word	0x050000d5


	//   ....[73]....
        /*0150*/ 	.word	0x050000d5


	//   ....[74]....
        /*0154*/ 	.word	0x050000d5


	//   ....[75]....
        /*0158*/ 	.word	0x050000d5


	//   ....[76]....
        /*015c*/ 	.word	0x050000d5


	//   ....[77]....
        /*0160*/ 	.word	0x050000d5


	//   ....[78]....
        /*0164*/ 	.word	0x050000d5


	//   ....[79]....
        /*0168*/ 	.word	0x050000d5


	//   ....[80]....
        /*016c*/ 	.word	0x050000d5


	//   ....[81]....
        /*0170*/ 	.word	0x050000d5


	//   ....[82]....
        /*0174*/ 	.word	0x050000d5


	//   ....[83]....
        /*0178*/ 	.word	0x050000d5


	//   ....[84]....
        /*017c*/ 	.word	0x050000d5


	//   ....[85]....
        /*0180*/ 	.word	0x050000d5


	//   ....[86]....
        /*0184*/ 	.word	0x050000d5


	//   ....[87]....
        /*0188*/ 	.word	0x050000d5


	//   ....[88]....
        /*018c*/ 	.word	0x050000d5


	//   ....[89]....
        /*0190*/ 	.word	0x050000d5


	//   ....[90]....
        /*0194*/ 	.word	0x050000d5


	//   ....[91]....
        /*0198*/ 	.word	0x050000d5


	//   ....[92]....
        /*019c*/ 	.word	0x050000d5


	//----- nvinfo : EIATTR_COOP_GROUP_INSTR_OFFSETS
	.align		4
.L_2111:
        /*01a0*/ 	.byte	0x04, 0x28
        /*01a2*/ 	.short	(.L_2113 - .L_2112)


	//   ....[0]....
.L_2112:
        /*01a4*/ 	.word	0x00000df0


	//   ....[1]....
        /*01a8*/ 	.word	0x00000f00


	//   ....[2]....
        /*01ac*/ 	.word	0x000010c0


	//   ....[3]....
        /*01b0*/ 	.word	0x000035b0


	//   ....[4]....
        /*01b4*/ 	.word	0x00003bb0


	//   ....[5]....
        /*01b8*/ 	.word	0x000041a0


	//   ....[6]....
        /*01bc*/ 	.word	0x00004560


	//   ....[7]....
        /*01c0*/ 	.word	0x00004d60


	//   ....[8]....
        /*01c4*/ 	.word	0x00005630


	//   ....[9]....
        /*01c8*/ 	.word	0x00005650


	//   ....[10]....
        /*01cc*/ 	.word	0x00005690


	//   ....[11]....
        /*01d0*/ 	.word	0x000056a0


	//   ....[12]....
        /*01d4*/ 	.word	0x000056e0


	//   ....[13]....
        /*01d8*/ 	.word	0x000056f0


	//   ....[14]....
        /*01dc*/ 	.word	0x00005730


	//   ....[15]....
        /*01e0*/ 	.word	0x00005740


	//   ....[16]....
        /*01e4*/ 	.word	0x00005780


	//   ....[17]....
        /*01e8*/ 	.word	0x00005790


	//   ....[18]....
        /*01ec*/ 	.word	0x00005840


	//   ....[19]....
        /*01f0*/ 	.word	0x00005850


	//   ....[20]....
        /*01f4*/ 	.word	0x00005860


	//   ....[21]....
        /*01f8*/ 	.word	0x00005870


	//   ....[22]....
        /*01fc*/ 	.word	0x00005cf0


	//   ....[23]....
        /*0200*/ 	.word	0x00005d20


	//   ....[24]....
        /*0204*/ 	.word	0x00005d30


	//   ....[25]....
        /*0208*/ 	.word	0x00005d40


	//   ....[26]....
        /*020c*/ 	.word	0x00005d90


	//   ....[27]....
        /*0210*/ 	.word	0x00005db0


	//   ....[28]....
        /*0214*/ 	.word	0x00005e00


	//   ....[29]....
        /*0218*/ 	.word	0x00005e20


	//   ....[30]....
        /*021c*/ 	.word	0x00005e70


	//   ....[31]....
        /*0220*/ 	.word	0x00005e90


	//   ....[32]....
        /*0224*/ 	.word	0x00005ee0


	//   ....[33]....
        /*0228*/ 	.word	0x00005f00


	//   ....[34]....
        /*022c*/ 	.word	0x00005f50


	//   ....[35]....
        /*0230*/ 	.word	0x00005f70


	//   ....[36]....
        /*0234*/ 	.word	0x00005f80


	//   ....[37]....
        /*0238*/ 	.word	0x00005f90


	//   ....[38]....
        /*023c*/ 	.word	0x00007030


	//   ....[39]....
        /*0240*/ 	.word	0x00007070


	//   ....[40]....
        /*0244*/ 	.word	0x000071a0


	//   ....[41]....
        /*0248*/ 	.word	0x000071c0


	//   ....[42]....
        /*024c*/ 	.word	0x000071f0


	//   ....[43]....
        /*0250*/ 	.word	0x00007210


	//   ....[44]....
        /*0254*/ 	.word	0x00007250


	//   ....[45]....
        /*0258*/ 	.word	0x00007290


	//   ....[46]....
        /*025c*/ 	.word	0x00007420


	//   ....[47]....
        /*0260*/ 	.word	0x00007460


	//   ....[48]....
        /*0264*/ 	.word	0x000079f0


	//   ....[49]....
        /*0268*/ 	.word	0x00007e70


	//   ....[50]....
        /*026c*/ 	.word	0x000083d0


	//   ....[51]....
        /*0270*/ 	.word	0x000085c0


	//   ....[52]....
        /*0274*/ 	.word	0x00008600


	//   ....[53]....
        /*0278*/ 	.word	0x00008660


	//   ....[54]....
        /*027c*/ 	.word	0x000086c0


	//   ....[55]....
        /*0280*/ 	.word	0x000086e0


	//   ....[56]....
        /*0284*/ 	.word	0x00008850


	//   ....[57]....
        /*0288*/ 	.word	0x00008890


	//   ....[58]....
        /*028c*/ 	.word	0x000088f0


	//   ....[59]....
        /*0290*/ 	.word	0x00008940


	//   ....[60]....
        /*0294*/ 	.word	0x00008960


	//   ....[61]....
        /*0298*/ 	.word	0x00008d40


	//   ....[62]....
        /*029c*/ 	.word	0x00008d90


	//   ....[63]....
        /*02a0*/ 	.word	0x00008e20


	//   ....[64]....
        /*02a4*/ 	.word	0x00008e70


	//   ....[65]....
        /*02a8*/ 	.word	0x00008ef0


	//   ....[66]....
        /*02ac*/ 	.word	0x00008f40


	//   ....[67]....
        /*02b0*/ 	.word	0x00008fc0


	//   ....[68]....
        /*02b4*/ 	.word	0x00009010


	//   ....[69]....
        /*02b8*/ 	.word	0x00009090


	//   ....[70]....
        /*02bc*/ 	.word	0x000090e0


	//   ....[71]....
        /*02c0*/ 	.word	0x00009170


	//   ....[72]....
        /*02c4*/ 	.word	0x00009210


	//   ....[73]....
        /*02c8*/ 	.word	0x000092b0


	//   ....[74]....
        /*02cc*/ 	.word	0x00009370


	//   ....[75]....
        /*02d0*/ 	.word	0x000093a0


	//   ....[76]....
        /*02d4*/ 	.word	0x00009400


	//   ....[77]....
        /*02d8*/ 	.word	0x000094b0


	//   ....[78]....
        /*02dc*/ 	.word	0x00009510


	//   ....[79]....
        /*02e0*/ 	.word	0x000095c0


	//   ....[80]....
        /*02e4*/ 	.word	0x00009610


	//   ....[81]....
        /*02e8*/ 	.word	0x000096c0


	//   ....[82]....
        /*02ec*/ 	.word	0x00009710


	//   ....[83]....
        /*02f0*/ 	.word	0x000097c0


	//   ....[84]....
        /*02f4*/ 	.word	0x00009810


	//   ....[85]....
        /*02f8*/ 	.word	0x000098c0


	//   ....[86]....
        /*02fc*/ 	.word	0x00009910


	//   ....[87]....
        /*0300*/ 	.word	0x000099c0


	//   ....[88]....
        /*0304*/ 	.word	0x00009a20


	//   ....[89]....
        /*0308*/ 	.word	0x00009a50


	//   ....[90]....
        /*030c*/ 	.word	0x00009ad0


	//   ....[91]....
        /*0310*/ 	.word	0x00009b00


	//   ....[92]....
        /*0314*/ 	.word	0x00009b60


	//----- nvinfo : EIATTR_VRC_CTA_INIT_COUNT
	.align		4
.L_2113:
        /*0318*/ 	.byte	0x02, 0x4a
	.zero		1
	.zero		1


	//----- nvinfo : EIATTR_EXIT_INSTR_OFFSETS
	.align		4
        /*031c*/ 	.byte	0x04, 0x1c
        /*031e*/ 	.short	(.L_2115 - .L_2114)


	//   ....[0]....
.L_2114:
        /*0320*/ 	.word	0x00008a70


	//   ....[1]....
        /*0324*/ 	.word	0x00008ce0


	//----- nvinfo : EIATTR_MAX_THREADS
	.align		4
.L_2115:
        /*0328*/ 	.byte	0x04, 0x05
        /*032a*/ 	.short	(.L_2117 - .L_2116)
.L_2116:
        /*032c*/ 	.word	0x00000040
        /*0330*/ 	.word	0x00000001
        /*0334*/ 	.word	0x00000001


	//----- nvinfo : EIATTR_CRS_STACK_SIZE
	.align		4
.L_2117:
        /*0338*/ 	.byte	0x04, 0x1e
        /*033a*/ 	.short	(.L_2119 - .L_2118)
.L_2118:
        /*033c*/ 	.word	0x00000000


	//----- nvinfo : EIATTR_CBANK_PARAM_SIZE
	.align		4
.L_2119:
        /*0340*/ 	.byte	0x03, 0x19
        /*0342*/ 	.short	0x01f0


	//----- nvinfo : EIATTR_PARAM_CBANK
	.align		4
        /*0344*/ 	.byte	0x04, 0x0a
        /*0346*/ 	.short	(.L_2121 - .L_2120)
	.align		4
.L_2120:
        /*0348*/ 	.word	index@(.nv.constant0._Z25selective_scan_bwd_kernelI32Selective_Scan_bwd_kernel_traitsILi64ELi16ELb1ELb0ELb1ELb1ELb1EffEEv12SSMParamsBwd)
        /*034c*/ 	.short	0x0380
        /*034e*/ 	.short	0x01f0


	//----- nvinfo : EIATTR_SW_WAR
	.align		4
.L_2121:
        /*0350*/ 	.byte	0x04, 0x36
        /*0352*/ 	.short	(.L_2123 - .L_2122)
.L_2122:
        /*0354*/ 	.word	0x00000008
.L_2123:


//--------------------- .nv.info._Z25selective_scan_bwd_kernelI32Selective_Scan_bwd_kernel_traitsILi64ELi16ELb1ELb1ELb0ELb0ELb0EffEEv12SSMParamsBwd --------------------------
	.section	.nv.info._Z25selective_scan_bwd_kernelI32Selective_Scan_bwd_kernel_traitsILi64ELi16ELb1ELb1ELb0ELb0ELb0EffEEv12SSMParamsBwd,"",@"SHT_CUDA_INFO"
	.sectionflags	@""
	.align	4


	//----- nvinfo : EIATTR_CUDA_API_VERSION
	.align		4
        /*0000*/ 	.byte	0x04, 0x37
        /*0002*/ 	.short	(.L_2125 - .L_2124)
.L_2124:
        /*0004*/ 	.word	0x00000082


	//----- nvinfo : EIATTR_KPARAM_INFO
	.align		4
.L_2125:
        /*0008*/ 	.byte	0x04, 0x17
        /*000a*/ 	.short	(.L_2127 - .L_2126)
.L_2126:
        /*000c*/ 	.word	0x00000000
        /*0010*/ 	.short	0x0000
        /*0012*/ 	.short	0x0000
        /*0014*/ 	.byte	0x00, 0xf0, 0xc1, 0x07


	//----- nvinfo : EIATTR_SPARSE_MMA_MASK
	.align		4
.L_2127:
        /*0018*/ 	.byte	0x03, 0x50
        /*001a*/ 	.short	0x0000


	//----- nvinfo : EIATTR_MAXREG_COUNT
	.align		4
        /*001c*/ 	.byte	0x03, 0x1b
        /*001e*/ 	.short	0x00ff


	//----- nvinfo : EIATTR_NUM_BARRIERS
	.align		4
        /*0020*/ 	.byte	0x02, 0x4c
        /*0022*/ 	.byte	0x01
	.zero		1


	//----- nvinfo : EIATTR_MERCURY_ISA_VERSION
	.align		4
        /*0024*/ 	.byte	0x03, 0x5f
        /*0026*/ 	.short	0x0101


	//----- nvinfo : EIATTR_COOP_GROUP_MASK_REGIDS
	.align		4
        /*0028*/ 	.byte	0x04, 0x29
        /*002a*/ 	.short	(.L_2129 - .L_2128)


	//   ....[0]....
.L_2128:
        /*002c*/ 	.word	0xffffffff


	//   ....[1]....
        /*0030*/ 	.word	0xffffffff


	//   ....[2]....
        /*0034*/ 	.word	0xffffffff


	//   ....[3]....
        /*0038*/ 	.word	0xffffffff


	//   ....[4]....
        /*003c*/ 	.word	0xffffffff


	//   ....[5]....
        /*0040*/ 	.word	0xffffffff


	//   ....[6]....
        /*0044*/ 	.word	0xffffffff


	//   ....[7]....
        /*0048*/ 	.word	0xffffffff


	//   ....[8]....
        /*004c*/ 	.word	0xffffffff


	//   ....[9]....
        /*0050*/ 	.word	0xffffffff


	//   ....[10]....
        /*0054*/ 	.word	0xffffffff


	//   ....[11]....
        /*0058*/ 	.word	0xffffffff


	//   ....[12]....
        /*005c*/ 	.word	0xffffffff


	//   ....[13]....
        /*0060*/ 	.word	0xffffffff


	//   ....[14]....
        /*0064*/ 	.word	0xffffffff


	//   ....[15]....
        /*0068*/ 	.word	0xffffffff


	//   ....[16]....
        /*006c*/ 	.word	0xffffffff


	//   ....[17]....
        /*0070*/ 	.word	0xffffffff


	//   ....[18]....
        /*0074*/ 	.word	0xffffffff


	//   ....[19]....
        /*0078*/ 	.word	0xffffffff


	//   ....[20]....
        /*007c*/ 	.word	0xffffffff


	//   ....[21]....
        /*0080*/ 	.word	0xffffffff


	//   ....[22]....
        /*0084*/ 	.word	0xffffffff


	//   ....[23]....
        /*0088*/ 	.word	0xffffffff


	//   ....[24]....
        /*008c*/ 	.word	0xffffffff


	//   ....[25]....
        /*0090*/ 	.word	0xffffffff


	//   ....[26]....
        /*0094*/ 	.word	0xffffffff


	//   ....[27]....
        /*0098*/ 	.word	0xffffffff


	//   ....[28]....
        /*009c*/ 	.word	0xffffffff


	//   ....[29]....
        /*00a0*/ 	.word	0xffffffff


	//   ....[30]....
        /*00a4*/ 	.word	0xffffffff


	//   ....[31]....
        /*00a8*/ 	.word	0xffffffff


	//   ....[32]....
        /*00ac*/ 	.word	0xffffffff


	//   ....[33]....
        /*00b0*/ 	.word	0xffffffff


	//   ....[34]....
        /*00b4*/ 	.word	0xffffffff


	//   ....[35]....
        /*00b8*/ 	.word	0xffffffff


	//   ....[36]....
        /*00bc*/ 	.word	0xffffffff


	//   ....[37]....
        /*00c0*/ 	.word	0xffffffff


	//   ....[38]....
        /*00c4*/ 	.word	0xffffffff


	//   ....[39]....
        /*00c8*/ 	.word	0xffffffff


	//   ....[40]....
        /*00cc*/ 	.word	0xffffffff


	//   ....[41]....
        /*00d0*/ 	.word	0xffffffff


	//   ....[42]....
        /*00d4*/ 	.word	0xffffffff


	//   ....[43]....
        /*00d8*/ 	.word	0xffffffff


	//   ....[44]....
        /*00dc*/ 	.word	0xffffffff


	//   ....[45]....
        /*00e0*/ 	.word	0xffffffff


	//   ....[46]....
        /*00e4*/ 	.word	0xffffffff


	//   ....[47]....
        /*00e8*/ 	.word	0xffffffff


	//   ....[48]....
        /*00ec*/ 	.word	0xffffffff


	//   ....[49]....
        /*00f0*/ 	.word	0xffffffff


	//   ....[50]....
        /*00f4*/ 	.word	0xffffffff


	//   ....[51]....
        /*00f8*/ 	.word	0xffffffff


	//   ....[52]....
        /*00fc*/ 	.word	0xffffffff


	//   ....[53]....
        /*0100*/ 	.word	0xffffffff


	//   ....[54]....
        /*0104*/ 	.word	0xffffffff


	//   ....[55]....
        /*0108*/ 	.word	0xffffffff


	//   ....[56]....
        /*010c*/ 	.word	0x05000056


	//   ....[57]....
        /*0110*/ 	.word	0x05000056


	//   ....[58]....
        /*0114*/ 	.word	0x05000056


	//   ....[59]....
        /*0118*/ 	.word	0x05000056


	//   ....[60]....
        /*011c*/ 	.word	0x05000056


	//   ....[61]....
        /*0120*/ 	.word	0x05000056


	//   ....[62]....
        /*0124*/ 	.word	0x05000056


	//   ....[63]....
        /*0128*/ 	.word	0x05000056


	//   ....[64]....
        /*012c*/ 	.word	0x05000056


	//   ....[65]....
        /*0130*/ 	.word	0x05000056


	//   ....[66]....
        /*0134*/ 	.word	0x05000056


	//   ....[67]....
        /*0138*/ 	.word	0x05000056


	//   ....[68]....
        /*013c*/ 	.word	0x05000056


	//   ....[69]....
        /*0140*/ 	.word	0x05000056


	//   ....[70]....
        /*0144*/ 	.word	0x05000056


	//   ....[71]....
        /*0148*/ 	.word	0x05000056


	//   ....[72]....
        /*014c*/ 	.word	0x05000056


	//   ....[73]....
        /*0150*/ 	.word	0x05000056


	//   ....[74]....
        /*0154*/ 	.word	0x05000056


	//   ....[75]....
        /*0158*/ 	.word	0x05000056


	//   ....[76]....
        /*015c*/ 	.word	0x05000056


	//   ....[77]....
        /*0160*/ 	.word	0x05000056


	//   ....[78]....
        /*0164*/ 	.word	0x05000056


	//   ....[79]....
        /*0168*/ 	.word	0x05000056


	//   ....[80]....
        /*016c*/ 	.word	0x05000056


	//   ....[81]....
        /*0170*/ 	.word	0x05000056


	//   ....[82]....
        /*0174*/ 	.word	0x05000056


	//   ....[83]....
        /*0178*/ 	.word	0x05000056


	//   ....[84]....
        /*017c*/ 	.word	0x05000056


	//   ....[85]....
        /*0180*/ 	.word	0x05000056


	//   ....[86]....
        /*0184*/ 	.word	0x05000056


	//   ....[87]....
        /*0188*/ 	.word	0x05000056


	//----- nvinfo : EIATTR_COOP_GROUP_INSTR_OFFSETS
	.align		4
.L_2129:
        /*018c*/ 	.byte	0x04, 0x28
        /*018e*/ 	.short	(.L_2131 - .L_2130)


	//   ....[0]....
.L_2130:
        /*0190*/ 	.word	0x00000de0


	//   ....[1]....
        /*0194*/ 	.word	0x00000ef0


	//   ....[2]....
        /*0198*/ 	.word	0x00000fe0


	//   ....[3]....
        /*019c*/ 	.word	0x00001720


	//   ....[4]....
        /*01a0*/ 	.word	0x00002170


	//   ....[5]....
        /*01a4*/ 	.word	0x00002190


	//   ....[6]....
        /*01a8*/ 	.word	0x000021d0


	//   ....[7]....
        /*01ac*/ 	.word	0x000021e0


	//   ....[8]....
        /*01b0*/ 	.word	0x00002220


	//   ....[9]....
        /*01b4*/ 	.word	0x00002230


	//   ....[10]....
        /*01b8*/ 	.word	0x00002270


	//   ....[11]....
        /*01bc*/ 	.word	0x00002280


	//   ....[12]....
        /*01c0*/ 	.word	0x000022c0


	//   ....[13]....
        /*01c4*/ 	.word	0x000022d0


	//   ....[14]....
        /*01c8*/ 	.word	0x00002380


	//   ....[15]....
        /*01cc*/ 	.word	0x00002390


	//   ....[16]....
        /*01d0*/ 	.word	0x000023a0


	//   ....[17]....
        /*01d4*/ 	.word	0x000023b0


	//   ....[18]....
        /*01d8*/ 	.word	0x00002830


	//   ....[19]....
        /*01dc*/ 	.word	0x00002840


	//   ....[20]....
        /*01e0*/ 	.word	0x00002850


	//   ....[21]....
        /*01e4*/ 	.word	0x00002860


	//   ....[22]....
        /*01e8*/ 	.word	0x000028b0


	//   ....[23]....
        /*01ec*/ 	.word	0x000028d0


	//   ....[24]....
        /*01f0*/ 	.word	0x00002920


	//   ....[25]....
        /*01f4*/ 	.word	0x00002940


	//   ....[26]....
        /*01f8*/ 	.word	0x00002990


	//   ....[27]....
        /*01fc*/ 	.word	0x000029b0


	//   ....[28]....
        /*0200*/ 	.word	0x00002a00


	//   ....[29]....
        /*0204*/ 	.word	0x00002a20


	//   ....[30]....
        /*0208*/ 	.word	0x00002a70


	//   ....[31]....
        /*020c*/ 	.word	0x00002a90


	//   ....[32]....
        /*0210*/ 	.word	0x00002aa0


	//   ....[33]....
        /*0214*/ 	.word	0x00002ab0


	//   ....[34]....
        /*0218*/ 	.word	0x00003940


	//   ....[35]....
        /*021c*/ 	.word	0x00003980


	//   ....[36]....
        /*0220*/ 	.word	0x000039b0


	//   ....[37]....
        /*0224*/ 	.word	0x000039d0


	//   ....[38]....
        /*0228*/ 	.word	0x00003a00


	//   ....[39]....
        /*022c*/ 	.word	0x00003a20


	//   ....[40]....
        /*0230*/ 	.word	0x00003a80


	//   ....[41]....
        /*0234*/ 	.word	0x00003ac0


	//   ....[42]....
        /*0238*/ 	.word	0x00003c50


	//   ....[43]....
        /*023c*/ 	.word	0x00003c90


	//   ....[44]....
        /*0240*/ 	.word	0x00004400


	//   ....[45]....
        /*0244*/ 	.word	0x00004650


	//   ....[46]....
        /*0248*/ 	.word	0x00004810


	//   ....[47]....
        /*024c*/ 	.word	0x00004860


	//   ....[48]....
        /*0250*/ 	.word	0x000048c0


	//   ....[49]....
        /*0254*/ 	.word	0x00004910


	//   ....[50]....
        /*0258*/ 	.word	0x00004930


	//   ....[51]....
        /*025c*/ 	.word	0x00004aa0


	//   ....[52]....
        /*0260*/ 	.word	0x00004ae0


	//   ....[53]....
        /*0264*/ 	.word	0x00004b40


	//   ....[54]....
        /*0268*/ 	.word	0x00004b90


	//   ....[55]....
        /*026c*/ 	.word	0x00004bb0


	//   ....[56]....
        /*0270*/ 	.word	0x00004fd0


	//   ....[57]....
        /*0274*/ 	.word	0x00005020


	//   ....[58]....
        /*0278*/ 	.word	0x000050b0


	//   ....[59]....
        /*027c*/ 	.word	0x00005100


	//   ....[60]....
        /*0280*/ 	.word	0x00005180


	//   ....[61]....
        /*0284*/ 	.word	0x000051d0


	//   ....[62]....
        /*0288*/ 	.word	0x00005250


	//   ....[63]....
        /*028c*/ 	.word	0x000052a0


	//   ....[64]....
        /*0290*/ 	.word	0x00005320


	//   ....[65]....
        /*0294*/ 	.word	0x00005370


	//   ....[66]....
        /*0298*/ 	.word	0x00005400


	//   ....[67]....
        /*029c*/ 	.word	0x000054a0


	//   ....[68]....
        /*02a0*/ 	.word	0x00005540


	//   ....[69]....
        /*02a4*/ 	.word	0x00005600


	//   ....[70]....
        /*02a8*/ 	.word	0x00005630


	//   ....[71]....
        /*02ac*/ 	.word	0x00005690


	//   ....[72]....
        /*02b0*/ 	.word	0x00005740


	//   ....[73]....
        /*02b4*/ 	.word	0x00005790


	//   ....[74]....
        /*02b8*/ 	.word	0x00005840


	//   ....[75]....
        /*02bc*/ 	.word	0x00005890


	//   ....[76]....
        /*02c0*/ 	.word	0x00005940


	//   ....[77]....
        /*02c4*/ 	.word	0x00005990


	//   ....[78]....
        /*02c8*/ 	.word	0x00005a40


	//   ....[79]....
        /*02cc*/ 	.word	0x00005a90


	//   ....[80]....
        /*02d0*/ 	.word	0x00005b40


	//   ....[81]....
        /*02d4*/ 	.word	0x00005b90


	//   ....[82]....
        /*02d8*/ 	.word	0x00005c40


	//   ....[83]....
        /*02dc*/ 	.word	0x00005ca0


	//   ....[84]....
        /*02e0*/ 	.word	0x00005cd0


	//   ....[85]....
        /*02e4*/ 	.word	0x00005d50


	//   ....[86]....
        /*02e8*/ 	.word	0x00005d90


	//   ....[87]....
        /*02ec*/ 	.word	0x00005de0


	//----- nvinfo : EIATTR_VRC_CTA_INIT_COUNT
	.align		4
.L_2131:
        /*02f0*/ 	.byte	0x02, 0x4a
	.zero		1
	.zero		1


	//----- nvinfo : EIATTR_EXIT_INSTR_OFFSETS
	.align		4
        /*02f4*/ 	.byte	0x04, 0x1c
        /*02f6*/ 	.short	(.L_2133 - .L_2132)


	//   ....[0]....
.L_2132:
        /*02f8*/ 	.word	0x00004cc0


	//   ....[1]....
        /*02fc*/ 	.word	0x00004f70


	//----- nvinfo : EIATTR_MAX_THREADS
	.align		4
.L_2133:
        /*0300*/ 	.byte	0x04, 0x05
        /*0302*/ 	.short	(.L_2135 - .L_2134)
.L_2134:
        /*0304*/ 	.word	0x00000040
        /*0308*/ 	.word	0x00000001
        /*030c*/ 	.word	0x00000001


	//----- nvinfo : EIATTR_CRS_STACK_SIZE
	.align		4
.L_2135:
        /*0310*/ 	.byte	0x04, 0x1e
        /*0312*/ 	.short	(.L_2137 - .L_2136)
.L_2136:
        /*0314*/ 	.word	0x00000000


	//----- nvinfo : EIATTR_CBANK_PARAM_SIZE
	.align		4
.L_2137:
        /*0318*/ 	.byte	0x03, 0x19
        /*031a*/ 	.short	0x01f0


	//----- nvinfo : EIATTR_PARAM_CBANK
	.align		4
        /*031c*/ 	.byte	0x04, 0x0a
        /*031e*/ 	.short	(.L_2139 - .L_2138)
	.align		4
.L_2138:
        /*0320*/ 	.word	index@(.nv.constant0._Z25selective_scan_bwd_kernelI32Selective_Scan_bwd_kernel_traitsILi64ELi16ELb1ELb1ELb0ELb0ELb0EffEEv12SSMParamsBwd)
        /*0324*/ 	.short	0x0380
        /*0326*/ 	.short	0x01f0


	//----- nvinfo : EIATTR_SW_WAR
	.align		4
.L_2139:
        /*0328*/ 	.byte	0x04, 0x36
        /*032a*/ 	.short	(.L_2141 - .L_2140)
.L_2140:
        /*032c*/ 	.word	0x00000008
.L_2141:


//--------------------- .nv.info._Z25selective_scan_bwd_kernelI32Selective_Scan_bwd_kernel_traitsILi64ELi16ELb1ELb1ELb0ELb0ELb1EffEEv12SSMParamsBwd --------------------------
	.section	.nv.info._Z25selective_scan_bwd_kernelI32Selective_Scan_bwd_kernel_traitsILi64ELi16ELb1ELb1ELb0ELb0ELb1EffEEv12SSMParamsBwd,"",@"SHT_CUDA_INFO"
	.sectionflags	@""
	.align	4


	//----- nvinfo : EIATTR_CUDA_API_VERSION
	.align		4
        /*0000*/ 	.byte	0x04, 0x37
        /*0002*/ 	.short	(.L_2143 - .L_2142)
.L_2142:
        /*0004*/ 	.word	0x00000082


	//----- nvinfo : EIATTR_KPARAM_INFO
	.align		4
.L_2143:
        /*0008*/ 	.byte	0x04, 0x17
        /*000a*/ 	.short	(.L_2145 - .L_2144)
.L_2144:
        /*000c*/ 	.word	0x00000000
        /*0010*/ 	.short	0x0000
        /*0012*/ 	.short	0x0000
        /*0014*/ 	.byte	0x00, 0xf0, 0xc1, 0x07


	//----- nvinfo : EIATTR_SPARSE_MMA_MASK
	.align		4
.L_2145:
        /*0018*/ 	.byte	0x03, 0x50
        /*001a*/ 	.short	0x0000


	//----- nvinfo : EIATTR_MAXREG_COUNT
	.align		4
        /*001c*/ 	.byte	0x03, 0x1b
        /*001e*/ 	.short	0x00ff


	//----- nvinfo : EIATTR_NUM_BARRIERS
	.align		4
        /*0020*/ 	.byte	0x02, 0x4c
        /*0022*/ 	.byte	0x01
	.zero		1


	//----- nvinfo : EIATTR_MERCURY_ISA_VERSION
	.align		4
        /*0024*/ 	.byte	0x03, 0x5f
        /*0026*/ 	.short	0x0101


	//----- nvinfo : EIATTR_COOP_GROUP_MASK_REGIDS
	.align		4
        /*0028*/ 	.byte	0x04, 0x29
        /*002a*/ 	.short	(.L_2147 - .L_2146)


	//   ....[0]....
.L_2146:
        /*002c*/ 	.word	0xffffffff


	//   ....[1]....
        /*0030*/ 	.word	0xffffffff


	//   ....[2]....
        /*0034*/ 	.word	0xffffffff


	//   ....[3]....
        /*0038*/ 	.word	0xffffffff


	//   ....[4]....
        /*003c*/ 	.word	0xffffffff


	//   ....[5]....
        /*0040*/ 	.word	0xffffffff


	//   ....[6]....
        /*0044*/ 	.word	0xffffffff


	//   ....[7]....
        /*0048*/ 	.word	0xffffffff


	//   ....[8]....
        /*004c*/ 	.word	0xffffffff


	//   ....[9]....
        /*0050*/ 	.word	0xffffffff


	//   ....[10]....
        /*0054*/ 	.word	0xffffffff


	//   ....[11]....
        /*0058*/ 	.word	0xffffffff


	//   ....[12]....
        /*005c*/ 	.word	0xffffffff


	//   ....[13]....
        /*0060*/ 	.word	0xffffffff


	//   ....[14]....
        /*0064*/ 	.word	0xffffffff


	//   ....[15]....
        /*0068*/ 	.word	0xffffffff


	//   ....[16]....
        /*006c*/ 	.word	0xffffffff


	//   ....[17]....
        /*0070*/ 	.word	0xffffffff


	//   ....[18]....
        /*0074*/ 	.word	0xffffffff


	//   ....[19]....
        /*0078*/ 	.word	0xffffffff


	//   ....[20]....
        /*007c*/ 	.word	0xffffffff


	//   ....[21]....
        /*0080*/ 	.word	0xffffffff


	//   ....[22]....
        /*0084*/ 	.word	0xffffffff


	//   ....[23]....
        /*0088*/ 	.word	0xffffffff


	//   ....[24]....
        /*008c*/ 	.word	0xffffffff


	//   ....[25]....
        /*0090*/ 	.word	0xffffffff


	//   ....[26]....
        /*0094*/ 	.word	0xffffffff


	//   ....[27]....
        /*0098*/ 	.word	0xffffffff


	//   ....[28]....
        /*009c*/ 	.word	0xffffffff


	//   ....[29]....
        /*00a0*/ 	.word	0xffffffff


	//   ....[30]....
        /*00a4*/ 	.word	0xffffffff


	//   ....[31]....
        /*00a8*/ 	.word	0xffffffff


	//   ....[32]....
        /*00ac*/ 	.word	0xffffffff


	//   ....[33]....
        /*00b0*/ 	.word	0xffffffff


	//   ....[34]....
        /*00b4*/ 	.word	0xffffffff


	//   ....[35]....
        /*00b8*/ 	.word	0xffffffff


	//   ....[36]....
        /*00bc*/ 	.word	0xffffffff


	//   ....[37]....
        /*00c0*/ 	.word	0xffffffff


	//   ....[38]....
        /*00c4*/ 	.word	0xffffffff


	//   ....[39]....
        /*00c8*/ 	.word	0xffffffff


	//   ....[40]....
        /*00cc*/ 	.word	0xffffffff


	//   ....[41]....
        /*00d0*/ 	.word	0xffffffff


	//   ....[42]....
        /*00d4*/ 	.word	0xffffffff


	//   ....[43]....
        /*00d8*/ 	.word	0xffffffff


	//   ....[44]....
        /*00dc*/ 	.word	0xffffffff


	//   ....[45]....
        /*00e0*/ 	.word	0xffffffff


	//   ....[46]....
        /*00e4*/ 	.word	0xffffffff


	//   ....[47]....
        /*00e8*/ 	.word	0xffffffff


	//   ....[48]....
        /*00ec*/ 	.word	0xffffffff


	//   ....[49]....
        /*00f0*/ 	.word	0xffffffff


	//   ....[50]....
        /*00f4*/ 	.word	0xffffffff


	//   ....[51]....
        /*00f8*/ 	.word	0xffffffff


	//   ....[52]....
        /*00fc*/ 	.word	0xffffffff


	//   ....[53]....
        /*0100*/ 	.word	0xffffffff


	//   ....[54]....
        /*0104*/ 	.word	0xffffffff


	//   ....[55]....
        /*0108*/ 	.word	0xffffffff


	//   ....[56]....
        /*010c*/ 	.word	0xffffffff


	//   ....[57]....
        /*0110*/ 	.word	0xffffffff


	//   ....[58]....
        /*0114*/ 	.word	0xffffffff


	//   ....[59]....
        /*0118*/ 	.word	0xffffffff


	//   ....[60]....
        /*011c*/ 	.word	0x0500004a


	//   ....[61]....
        /*0120*/ 	.word	0x0500004a


	//   ....[62]....
        /*0124*/ 	.word	0x0500004a


	//   ....[63]....
        /*0128*/ 	.word	0x0500004a


	//   ....[64]....
        /*012c*/ 	.word	0x0500004a


	//   ....[65]....
        /*0130*/ 	.word	0x0500004a


	//   ....[66]....
        /*0134*/ 	.word	0x0500004a


	//   ....[67]....
        /*0138*/ 	.word	0x0500004a


	//   ....[68]....
        /*013c*/ 	.word	0x0500004a


	//   ....[69]....
        /*0140*/ 	.word	0x0500004a


	//   ....[70]....
        /*0144*/ 	.word	0x0500004a


	//   ....[71]....
        /*0148*/ 	.word	0x0500004a


	//   ....[72]....
        /*014c*/ 	.word	0x0500004a


	//   ....[73]....
        /*0150*/ 	.word	0x0500004a


	//   ....[74]....
        /*0154*/ 	.word	0x0500004a


	//   ....[75]....
        /*0158*/ 	.word	0x0500004a


	//   ....[76]....
        /*015c*/ 	.word	0x0500004a


	//   ....[77]....
        /*0160*/ 	.word	0x0500004a


	//   ....[78]....
        /*0164*/ 	.word	0x0500004a


	//   ....[79]....
        /*0168*/ 	.word	0x0500004a


	//   ....[80]....
        /*016c*/ 	.word	0x0500004a


	//   ....[81]....
        /*0170*/ 	.word	0x0500004a


	//   ....[82]....
        /*0174*/ 	.word	0x0500004a


	//   ....[83]....
        /*0178*/ 	.word	0x0500004a


	//   ....[84]....
        /*017c*/ 	.word	0x0500004a


	//   ....[85]....
        /*0180*/ 	.word	0x0500004a


	//   ....[86]....
        /*0184*/ 	.word	0x0500004a


	//   ....[87]....
        /*0188*/ 	.word	0x0500004a


	//   ....[88]....
        /*018c*/ 	.word	0x0500004a


	//   ....[89]....
        /*0190*/ 	.word	0x0500004a


	//   ....[90]....
        /*0194*/ 	.word	0x0500004a


	//   ....[91]....
        /*0198*/ 	.word	0x0500004a


	//----- nvinfo : EIATTR_COOP_GROUP_INSTR_OFFSETS
	.align		4
.L_2147:
        /*019c*/ 	.byte	0x04, 0x28
        /*019e*/ 	.short	(.L_2149 - .L_2148)


	//   ....[0]....
.L_2148:
        /*01a0*/ 	.word	0x00000df0


	//   ....[1]....
        /*01a4*/ 	.word	0x00000f00


	//   ....[2]....
        /*01a8*/ 	.word	0x000010c0


	//   ....[3]....
        /*01ac*/ 	.word	0x000012c0


	//   ....[4]....
        /*01b0*/ 	.word	0x000019e0


	//   ....[5]....
        /*01b4*/ 	.word	0x00001f50


	//   ....[6]....
        /*01b8*/ 	.word	0x00002320


	//   ....[7]....
        /*01bc*/ 	.word	0x000029c0


	//   ....[8]....
        /*01c0*/ 	.word	0x00003410


	//   ....[9]....
        /*01c4*/ 	.word	0x00003430


	//   ....[10]....
        /*01c8*/ 	.word	0x00003470


	//   ....[11]....
        /*01cc*/ 	.word	0x00003480


	//   ....[12]....
        /*01d0*/ 	.word	0x000034c0


	//   ....[13]....
        /*01d4*/ 	.word	0x000034d0


	//   ....[14]....
        /*01d8*/ 	.word	0x00003510


	//   ....[15]....
        /*01dc*/ 	.word	0x00003520


	//   ....[16]....
        /*01e0*/ 	.word	0x00003560


	//   ....[17]....
        /*01e4*/ 	.word	0x00003570


	//   ....[18]....
        /*01e8*/ 	.word	0x00003620


	//   ....[19]....
        /*01ec*/ 	.word	0x00003630


	//   ....[20]....
        /*01f0*/ 	.word	0x00003640


	//   ....[21]....
        /*01f4*/ 	.word	0x00003650


	//   ....[22]....
        /*01f8*/ 	.word	0x00003ad0


	//   ....[23]....
        /*01fc*/ 	.word	0x00003ae0


	//   ....[24]....
        /*0200*/ 	.word	0x00003af0


	//   ....[25]....
        /*0204*/ 	.word	0x00003b00


	//   ....[26]....
        /*0208*/ 	.word	0x00003b50


	//   ....[27]....
        /*020c*/ 	.word	0x00003b70


	//   ....[28]....
        /*0210*/ 	.word	0x00003bc0


	//   ....[29]....
        /*0214*/ 	.word	0x00003be0


	//   ....[30]....
        /*0218*/ 	.word	0x00003c30


	//   ....[31]....
        /*021c*/ 	.word	0x00003c50


	//   ....[32]....
        /*0220*/ 	.word	0x00003ca0


	//   ....[33]....
        /*0224*/ 	.word	0x00003cc0


	//   ....[34]....
        /*0228*/ 	.word	0x00003d10


	//   ....[35]....
        /*022c*/ 	.word	0x00003d30


	//   ....[36]....
        /*0230*/ 	.word	0x00003d40


	//   ....[37]....
        /*0234*/ 	.word	0x00003d50


	//   ....[38]....
        /*0238*/ 	.word	0x00004be0


	//   ....[39]....
        /*023c*/ 	.word	0x00004c20


	//   ....[40]....
        /*0240*/ 	.word	0x00004c90


	//   ....[41]....
        /*0244*/ 	.word	0x00004cb0


	//   ....[42]....
        /*0248*/ 	.word	0x00004ce0


	//   ....[43]....
        /*024c*/ 	.word	0x00004d00


	//   ....[44]....
        /*0250*/ 	.word	0x00004d60


	//   ....[45]....
        /*0254*/ 	.word	0x00004da0


	//   ....[46]....
        /*0258*/ 	.word	0x00004f30


	//   ....[47]....
        /*025c*/ 	.word	0x00004f70


	//   ....[48]....
        /*0260*/ 	.word	0x00005680


	//   ....[49]....
        /*0264*/ 	.word	0x000058c0


	//   ....[50]....
        /*0268*/ 	.word	0x00005a80


	//   ....[51]....
        /*026c*/ 	.word	0x00005ad0


	//   ....[52]....
        /*0270*/ 	.word	0x00005b30


	//   ....[53]....
        /*0274*/ 	.word	0x00005b80


	//   ....[54]....
        /*0278*/ 	.word	0x00005ba0


	//   ....[55]....
        /*027c*/ 	.word	0x00005d10


	//   ....[56]....
        /*0280*/ 	.word	0x00005d50


	//   ....[57]....
        /*0284*/ 	.word	0x00005db0


	//   ....[58]....
        /*0288*/ 	.word	0x00005e00


	//   ....[59]....
        /*028c*/ 	.word	0x00005e20


	//   ....[60]....
        /*0290*/ 	.word	0x00006240


	//   ....[61]....
        /*0294*/ 	.word	0x00006290


	//   ....[62]....
        /*0298*/ 	.word	0x00006320


	//   ....[63]....
        /*029c*/ 	.word	0x00006370


	//   ....[64]....
        /*02a0*/ 	.word	0x000063f0


	//   ....[65]....
        /*02a4*/ 	.word	0x00006440


	//   ....[66]....
        /*02a8*/ 	.word	0x000064c0


	//   ....[67]....
        /*02ac*/ 	.word	0x00006510


	//   ....[68]....
        /*02b0*/ 	.word	0x00006590


	//   ....[69]....
        /*02b4*/ 	.word	0x000065e0


	//   ....[70]....
        /*02b8*/ 	.word	0x00006670


	//   ....[71]....
        /*02bc*/ 	.word	0x00006710


	//   ....[72]....
        /*02c0*/ 	.word	0x000067b0


	//   ....[73]....
        /*02c4*/ 	.word	0x00006870


	//   ....[74]....
        /*02c8*/ 	.word	0x000068a0


	//   ....[75]....
        /*02cc*/ 	.word	0x00006900


	//   ....[76]....
        /*02d0*/ 	.word	0x000069b0


	//   ....[77]....
        /*02d4*/ 	.word	0x00006a00


	//   ....[78]....
        /*02d8*/ 	.word	0x00006ab0


	//   ....[79]....
        /*02dc*/ 	.word	0x00006b00


	//   ....[80]....
        /*02e0*/ 	.word	0x00006bb0


	//   ....[81]....
        /*02e4*/ 	.word	0x00006c00


	//   ....[82]....
        /*02e8*/ 	.word	0x00006cb0


	//   ....[83]....
        /*02ec*/ 	.word	0x00006d00


	//   ....[84]....
        /*02f0*/ 	.word	0x00006db0


	//   ....[85]....
        /*02f4*/ 	.word	0x00006e00


	//   ....[86]....
        /*02f8*/ 	.word	0x00006eb0


	//   ....[87]....
        /*02fc*/ 	.word	0x00006f10


	//   ....[88]....
        /*0300*/ 	.word	0x00006f40


	//   ....[89]....
        /*0304*/ 	.word	0x00006fc0


	//   ....[90]....
        /*0308*/ 	.word	0x00007000


	//   ....[91]....
        /*030c*/ 	.word	0x00007050


	//----- nvinfo : EIATTR_VRC_CTA_INIT_COUNT
	.align		4
.L_2149:
        /*0310*/ 	.byte	0x02, 0x4a
	.zero		1
	.zero		1


	//----- nvinfo : EIATTR_EXIT_INSTR_OFFSETS
	.align		4
        /*0314*/ 	.byte	0x04, 0x1c
        /*0316*/ 	.short	(.L_2151 - .L_2150)


	//   ....[0]....
.L_2150:
        /*0318*/ 	.word	0x00005f30


	//   ....[1]....
        /*031c*/ 	.word	0x000061e0


	//----- nvinfo : EIATTR_MAX_THREADS
	.align		4
.L_2151:
        /*0320*/ 	.byte	0x04, 0x05
        /*0322*/ 	.short	(.L_2153 - .L_2152)
.L_2152:
        /*0324*/ 	.word	0x00000040
        /*0328*/ 	.word	0x00000001
        /*032c*/ 	.word	0x00000001


	//----- nvinfo : EIATTR_CRS_STACK_SIZE
	.align		4
.L_2153:
        /*0330*/ 	.byte	0x04, 0x1e
        /*0332*/ 	.short	(.L_2155 - .L_2154)
.L_2154:
        /*0334*/ 	.word	0x00000000


	//----- nvinfo : EIATTR_CBANK_PARAM_SIZE
	.align		4
.L_2155:
        /*0338*/ 	.byte	0x03, 0x19
        /*033a*/ 	.short	0x01f0


	//----- nvinfo : EIATTR_PARAM_CBANK
	.align		4
        /*033c*/ 	.byte	0x04, 0x0a
        /*033e*/ 	.short	(.L_2157 - .L_2156)
	.align		4
.L_2156:
        /*0340*/ 	.word	index@(.nv.constant0._Z25selective_scan_bwd_kernelI32Selective_Scan_bwd_kernel_traitsILi64ELi16ELb1ELb1ELb0ELb0ELb1EffEEv12SSMParamsBwd)
        /*0344*/ 	.short	0x0380
        /*0346*/ 	.short	0x01f0


	//----- nvinfo : EIATTR_SW_WAR
	.align		4
.L_2157:
        /*0348*/ 	.byte	0x04, 0x36
        /*034a*/ 	.short	(.L_2159 - .L_2158)
.L_2158:
        /*034c*/ 	.word	0x00000008
.L_2159:


//--------------------- .nv.info._Z25selective_scan_bwd_kernelI32Selective_Scan_bwd_kernel_traitsILi64ELi16ELb1ELb1ELb0ELb1ELb0EffEEv12SSMParamsBwd --------------------------
	.section	.nv.info._Z25selective_scan_bwd_kernelI32Selective_Scan_bwd_kernel_traitsILi64ELi16ELb1ELb1ELb0ELb1ELb0EffEEv12SSMParamsBwd,"",@"SHT_CUDA_INFO"
	.sectionflags	@""
	.align	4


	//----- nvinfo : EIATTR_CUDA_API_VERSION
	.align		4
        /*0000*/ 	.byte	0x04, 0x37
        /*0002*/ 	.short	(.L_2161 - .L_2160)
.L_2160:
        /*0004*/ 	.word	0x00000082


	//----- nvinfo : EIATTR_KPARAM_INFO
	.align		4
.L_2161:
        /*0008*/ 	.byte	0x04, 0x17
        /*000a*/ 	.short	(.L_2163 - .L_2162)
.L_2162:
        /*000c*/ 	.word	0x00000000
        /*0010*/ 	.short	0x0000
        /*0012*/ 	.short	0x0000
        /*0014*/ 	.byte	0x00, 0xf0, 0xc1, 0x07


	//----- nvinfo : EIATTR_SPARSE_MMA_MASK
	.align		4
.L_2163:
        /*0018*/ 	.byte	0x03, 0x50
        /*001a*/ 	.short	0x0000


	//----- nvinfo : EIATTR_MAXREG_COUNT
	.align		4
        /*001c*/ 	.byte	0x03, 0x1b
        /*001e*/ 	.short	0x00ff


	//----- nvinfo : EIATTR_NUM_BARRIERS
	.align		4
        /*0020*/ 	.byte	0x02, 0x4c
        /*0022*/ 	.byte	0x01
	.zero		1


	//----- nvinfo : EIATTR_MERCURY_ISA_VERSION
	.align		4
        /*0024*/ 	.byte	0x03, 0x5f
        /*0026*/ 	.short	0x0101


	//----- nvinfo : EIATTR_COOP_GROUP_MASK_REGIDS
	.align		4
        /*0028*/ 	.byte	0x04, 0x29
        /*002a*/ 	.short	(.L_2165 - .L_2164)


	//   ....[0]....
.L_2164:
        /*002c*/ 	.word	0xffffffff


	//   ....[1]....
        /*0030*/ 	.word	0xffffffff


	//   ....[2]....
        /*0034*/ 	.word	0xffffffff


	//   ....[3]....
        /*0038*/ 	.word	0xffffffff


	//   ....[4]....
        /*003c*/ 	.word	0xffffffff


	//   ....[5]....
        /*0040*/ 	.word	0xffffffff


	//   ....[6]....
        /*0044*/ 	.word	0xffffffff


	//   ....[7]....
        /*0048*/ 	.word	0xffffffff


	//   ....[8]....
        /*004c*/ 	.word	0xffffffff


	//   ....[9]....
        /*0050*/ 	.word	0xffffffff


	//   ....[10]....
        /*0054*/ 	.word	0xffffffff


	//   ....[11]....
        /*0058*/ 	.word	0xffffffff


	//   ....[12]....
        /*005c*/ 	.word	0xffffffff


	//   ....[13]....
        /*0060*/ 	.word	0xffffffff


	//   ....[14]....
        /*0064*/ 	.word	0xffffffff


	//   ....[15]....
        /*0068*/ 	.word	0xffffffff


	//   ....[16]....
        /*006c*/ 	.word	0xffffffff


	//   ....[17]....
        /*0070*/ 	.word	0xffffffff


	//   ....[18]....
        /*0074*/ 	.word	0xffffffff


	//   ....[19]....
        /*0078*/ 	.word	0xffffffff


	//   ....[20]....
        /*007c*/ 	.word	0xffffffff


	//   ....[21]....
        /*0080*/ 	.word	0xffffffff


	//   ....[22]....
        /*0084*/ 	.word	0xffffffff


	//   ....[23]....
        /*0088*/ 	.word	0xffffffff


	//   ....[24]....
        /*008c*/ 	.word	0xffffffff


	//   ....[25]....
        /*0090*/ 	.word	0xffffffff


	//   ....[26]....
        /*0094*/ 	.word	0xffffffff


	//   ....[27]....
        /*0098*/ 	.word	0xffffffff


	//   ....[28]....
        /*009c*/ 	.word	0xffffffff


	//   ....[29]....
        /*00a0*/ 	.word	0xffffffff


	//   ....[30]....
        /*00a4*/ 	.word	0xffffffff


	//   ....[31]....
        /*00a8*/ 	.word	0xffffffff


	//   ....[32]....
        /*00ac*/ 	.word	0xffffffff


	//   ....[33]....
        /*00b0*/ 	.word	0xffffffff


	//   ....[34]....
        /*00b4*/ 	.word	0xffffffff


	//   ....[35]....
        /*00b8*/ 	.word	0xffffffff


	//   ....[36]....
        /*00bc*/ 	.word	0xffffffff


	//   ....[37]....
        /*00c0*/ 	.word	0xffffffff


	//   ....[38]....
        /*00c4*/ 	.word	0xffffffff


	//   ....[39]....
        /*00c8*/ 	.word	0xffffffff


	//   ....[40]....
        /*00cc*/ 	.word	0xffffffff


	//   ....[41]....
        /*00d0*/ 	.word	0xffffffff


	//   ....[42]....
        /*00d4*/ 	.word	0xffffffff


	//   ....[43]....
        /*00d8*/ 	.word	0xffffffff


	//   ....[44]....
        /*00dc*/ 	.word	0xffffffff


	//   ....[45]....
        /*00e0*/ 	.word	0xffffffff


	//   ....[46]....
        /*00e4*/ 	.word	0xffffffff


	//   ....[47]....
        /*00e8*/ 	.word	0xffffffff


	//   ....[48]....
        /*00ec*/ 	.word	0xffffffff


	//   ....[49]....
        /*00f0*/ 	.word	0xffffffff


	//   ....[50]....
        /*00f4*/ 	.word	0xffffffff


	//   ....[51]....
        /*00f8*/ 	.word	0xffffffff


	//   ....[52]....
        /*00fc*/ 	.word	0xffffffff


	//   ....[53]....
        /*0100*/ 	.word	0xffffffff


	//   ....[54]....
        /*0104*/ 	.word	0xffffffff


	//   ....[55]....
        /*0108*/ 	.word	0xffffffff


	//   ....[56]....
        /*010c*/ 	.word	0xffffffff


	//   ....[57]....
        /*0110*/ 	.word	0x05000056


	//   ....[58]....
        /*0114*/ 	.word	0x05000056


	//   ....[59]....
        /*0118*/ 	.word	0x05000056


	//   ....[60]....
        /*011c*/ 	.word	0x05000056


	//   ....[61]....
        /*0120*/ 	.word	0x05000056


	//   ....[62]....
        /*0124*/ 	.word	0x05000056


	//   ....[63]....
        /*0128*/ 	.word	0x05000056


	//   ....[64]....
        /*012c*/ 	.word	0x05000056


	//   ....[65]....
        /*0130*/ 	.word	0x05000056


	//   ....[66]....
        /*0134*/ 	.word	0x05000056


	//   ....[67]....
        /*0138*/ 	.word	0x05000056


	//   ....[68]....
        /*013c*/ 	.word	0x05000056


	//   ....[69]....
        /*0140*/ 	.word	0x05000056


	//   ....[70]....
        /*0144*/ 	.word	0x05000056


	//   ....[71]....
        /*0148*/ 	.word	0x05000056


	//   ....[72]....
        /*014c*/ 	.word	0x05000056


	//   ....[73]....
        /*0150*/ 	.word	0x05000056


	//   ....[74]....
        /*0154*/ 	.word	0x05000056


	//   ....[75]....
        /*0158*/ 	.word	0x05000056


	//   ....[76]....
        /*015c*/ 	.word	0x05000056


	//   ....[77]....
        /*0160*/ 	.word	0x05000056


	//   ....[78]....
        /*0164*/ 	.word	0x05000056


	//   ....[79]....
        /*0168*/ 	.word	0x05000056


	//   ....[80]....
        /*016c*/ 	.word	0x05000056


	//   ....[81]....
        /*0170*/ 	.word	0x05000056


	//   ....[82]....
        /*0174*/ 	.word	0x05000056


	//   ....[83]....
        /*0178*/ 	.word	0x05000056


	//   ....[84]....
        /*017c*/ 	.word	0x05000056


	//   ....[85]....
        /*0180*/ 	.word	0x05000056


	//   ....[86]....
        /*0184*/ 	.word	0x05000056


	//   ....[87]....
        /*0188*/ 	.word	0x05000056


	//   ....[88]....
        /*018c*/ 	.word	0x05000056


	//----- nvinfo : EIATTR_COOP_GROUP_INSTR_OFFSETS
	.align		4
.L_2165:
        /*0190*/ 	.byte	0x04, 0x28
        /*0192*/ 	.short	(.L_2167 - .L_2166)


	//   ....[0]....
.L_2166:
        /*0194*/ 	.word	0x00000dd0


	//   ....[1]....
        /*0198*/ 	.word	0x00000ee0


	//   ....[2]....
        /*019c*/ 	.word	0x000010a0


	//   ....[3]....
        /*01a0*/ 	.word	0x00003960


	//   ....[4]....
        /*01a4*/ 	.word	0x000043b0


	//   ....[5]....
        /*01a8*/ 	.word	0x000043d0


	//   ....[6]....
        /*01ac*/ 	.word	0x00004410


	//   ....[7]....
        /*01b0*/ 	.word	0x00004420


	//   ....[8]....
        /*01b4*/ 	.word	0x00004460


	//   ....[9]....
        /*01b8*/ 	.word	0x00004470


	//   ....[10]....
        /*01bc*/ 	.word	0x000044b0


	//   ....[11]....
        /*01c0*/ 	.word	0x000044c0


	//   ....[12]....
        /*01c4*/ 	.word	0x00004500


	//   ....[13]....
        /*01c8*/ 	.word	0x00004510


	//   ....[14]....
        /*01cc*/ 	.word	0x000045c0


	//   ....[15]....
        /*01d0*/ 	.word	0x000045d0


	//   ....[16]....
        /*01d4*/ 	.word	0x000045e0


	//   ....[17]....
        /*01d8*/ 	.word	0x000045f0


	//   ....[18]....
        /*01dc*/ 	.word	0x00004a70


	//   ....[19]....
        /*01e0*/ 	.word	0x00004a80


	//   ....[20]....
        /*01e4*/ 	.word	0x00004a90


	//   ....[21]....
        /*01e8*/ 	.word	0x00004aa0


	//   ....[22]....
        /*01ec*/ 	.word	0x00004af0


	//   ....[23]....
        /*01f0*/ 	.word	0x00004b10


	//   ....[24]....
        /*01f4*/ 	.word	0x00004b60


	//   ....[25]....
        /*01f8*/ 	.word	0x00004b80


	//   ....[26]....
        /*01fc*/ 	.word	0x00004bd0


	//   ....[27]....
        /*0200*/ 	.word	0x00004bf0


	//   ....[28]....
        /*0204*/ 	.word	0x00004c40


	//   ....[29]....
        /*0208*/ 	.word	0x00004c60


	//   ....[30]....
        /*020c*/ 	.word	0x00004cb0


	//   ....[31]....
        /*0210*/ 	.word	0x00004cd0


	//   ....[32]....
        /*0214*/ 	.word	0x00004ce0


	//   ....[33]....
        /*0218*/ 	.word	0x00004cf0


	//   ....[34]....
        /*021c*/ 	.word	0x00005b80


	//   ....[35]....
        /*0220*/ 	.word	0x00005bc0


	//   ....[36]....
        /*0224*/ 	.word	0x00005c70


	//   ....[37]....
        /*0228*/ 	.word	0x00005c90


	//   ....[38]....
        /*022c*/ 	.word	0x00005cc0


	//   ....[39]....
        /*0230*/ 	.word	0x00005ce0


	//   ....[40]....
        /*0234*/ 	.word	0x00005d40


	//   ....[41]....
        /*0238*/ 	.word	0x00005d80


	//   ....[42]....
        /*023c*/ 	.word	0x00005f10


	//   ....[43]....
        /*0240*/ 	.word	0x00005f50


	//   ....[44]....
        /*0244*/ 	.word	0x00006660


	//   ....[45]....
        /*0248*/ 	.word	0x00006ae0


	//   ....[46]....
        /*024c*/ 	.word	0x00007060


	//   ....[47]....
        /*0250*/ 	.word	0x00007230


	//   ....[48]....
        /*0254*/ 	.word	0x00007280


	//   ....[49]....
        /*0258*/ 	.word	0x000072e0


	//   ....[50]....
        /*025c*/ 	.word	0x00007330


	//   ....[51]....
        /*0260*/ 	.word	0x00007350


	//   ....[52]....
        /*0264*/ 	.word	0x000074c0


	//   ....[53]....
        /*0268*/ 	.word	0x00007500


	//   ....[54]....
        /*026c*/ 	.word	0x00007560


	//   ....[55]....
        /*0270*/ 	.word	0x000075b0


	//   ....[56]....
        /*0274*/ 	.word	0x000075d0


	//   ....[57]....
        /*0278*/ 	.word	0x000079f0


	//   ....[58]....
        /*027c*/ 	.word	0x00007a40


	//   ....[59]....
        /*0280*/ 	.word	0x00007ad0


	//   ....[60]....
        /*0284*/ 	.word	0x00007b20


	//   ....[61]....
        /*0288*/ 	.word	0x00007ba0


	//   ....[62]....
        /*028c*/ 	.word	0x00007bf0


	//   ....[63]....
        /*0290*/ 	.word	0x00007c70


	//   ....[64]....
        /*0294*/ 	.word	0x00007cc0


	//   ....[65]....
        /*0298*/ 	.word	0x00007d40


	//   ....[66]....
        /*029c*/ 	.word	0x00007d90


	//   ....[67]....
        /*02a0*/ 	.word	0x00007e20


	//   ....[68]....
        /*02a4*/ 	.word	0x00007ec0


	//   ....[69]....
        /*02a8*/ 	.word	0x00007f60


	//   ....[70]....
        /*02ac*/ 	.word	0x00008020


	//   ....[71]....
        /*02b0*/ 	.word	0x00008050


	//   ....[72]....
        /*02b4*/ 	.word	0x000080b0


	//   ....[73]....
        /*02b8*/ 	.word	0x00008160


	//   ....[74]....
        /*02bc*/ 	.word	0x000081b0


	//   ....[75]....
        /*02c0*/ 	.word	0x00008260


	//   ....[76]....
        /*02c4*/ 	.word	0x000082b0


	//   ....[77]....
        /*02c8*/ 	.word	0x00008360


	//   ....[78]....
        /*02cc*/ 	.word	0x000083b0


	//   ....[79]....
        /*02d0*/ 	.word	0x00008460


	//   ....[80]....
        /*02d4*/ 	.word	0x000084b0


	//   ....[81]....
        /*02d8*/ 	.word	0x00008560


	//   ....[82]....
        /*02dc*/ 	.word	0x000085b0


	//   ....[83]....
        /*02e0*/ 	.word	0x00008660


	//   ....[84]....
        /*02e4*/ 	.word	0x000086c0


	//   ....[85]....
        /*02e8*/ 	.word	0x000086f0


	//   ....[86]....
        /*02ec*/ 	.word	0x00008770


	//   ....[87]....
        /*02f0*/ 	.word	0x000087b0


	//   ....[88]....
        /*02f4*/ 	.word	0x00008800


	//----- nvinfo : EIATTR_VRC_CTA_INIT_COUNT
	.align		4
.L_2167:
        /*02f8*/ 	.byte	0x02, 0x4a
	.zero		1
	.zero		1


	//----- nvinfo : EIATTR_EXIT_INSTR_OFFSETS
	.align		4
        /*02fc*/ 	.byte	0x04, 0x1c
        /*02fe*/ 	.short	(.L_2169 - .L_2168)


	//   ....[0]....
.L_2168:
        /*0300*/ 	.word	0x000076e0


	//   ....[1]....
        /*0304*/ 	.word	0x00007990


	//----- nvinfo : EIATTR_MAX_THREADS
	.align		4
.L_2169:
        /*0308*/ 	.byte	0x04, 0x05
        /*030a*/ 	.short	(.L_2171 - .L_2170)
.L_2170:
        /*030c*/ 	.word	0x00000040
        /*0310*/ 	.word	0x00000001
        /*0314*/ 	.word	0x00000001


	//----- nvinfo : EIATTR_CRS_STACK_SIZE
	.align		4
.L_2171:
        /*0318*/ 	.byte	0x04, 0x1e
        /*031a*/ 	.short	(.L_2173 - .L_2172)
.L_2172:
        /*031c*/ 	.word	0x00000000


	//----- nvinfo : EIATTR_CBANK_PARAM_SIZE
	.align		4
.L_2173:
        /*0320*/ 	.byte	0x03, 0x19
        /*0322*/ 	.short	0x01f0


	//----- nvinfo : EIATTR_PARAM_CBANK
	.align		4
        /*0324*/ 	.byte	0x04, 0x0a
        /*0326*/ 	.short	(.L_2175 - .L_2174)
	.align		4
.L_2174:
        /*0328*/ 	.word	index@(.nv.constant0._Z25selective_scan_bwd_kernelI32Selective_Scan_bwd_kernel_traitsILi64ELi16ELb1ELb1ELb0ELb1ELb0EffEEv12SSMParamsBwd)
        /*032c*/ 	.short	0x0380
        /*032e*/ 	.short	0x01f0


	//----- nvinfo : EIATTR_SW_WAR
	.align		4
.L_2175:
        /*0330*/ 	.byte	0x04, 0x36
        /*0332*/ 	.short	(.L_2177 - .L_2176)
.L_2176:
        /*0334*/ 	.word	0x00000008
.L_2177:


//--------------------- .nv.info._Z25selective_scan_bwd_kernelI32Selective_Scan_bwd_kernel_traitsILi64ELi16ELb1ELb1ELb0ELb1ELb1EffEEv12SSMParamsBwd --------------------------
	.section	.nv.info._Z25selective_scan_bwd_kernelI32Selective_Scan_bwd_kernel_traitsILi64ELi16ELb1ELb1ELb0ELb1ELb1EffEEv12SSMParamsBwd,"",@"SHT_CUDA_INFO"
	.sectionflags	@""
	.align	4


	//----- nvinfo : EIATTR_CUDA_API_VERSION
	.align		4
        /*0000*/ 	.byte	0x04, 0x37
        /*0002*/ 	.short	(.L_2179 - .L_2178)
.L_2178:
        /*0004*/ 	.word	0x00000082


	//----- nvinfo : EIATTR_KPARAM_INFO
	.align		4
.L_2179:
        /*0008*/ 	.byte	0x04, 0x17
        /*000a*/ 	.short	(.L_2181 - .L_2180)
.L_2180:
        /*000c*/ 	.word	0x00000000
        /*0010*/ 	.short	0x0000
        /*0012*/ 	.short	0x0000
        /*0014*/ 	.byte	0x00, 0xf0, 0xc1, 0x07


	//----- nvinfo : EIATTR_SPARSE_MMA_MASK
	.align		4
.L_2181:
        /*0018*/ 	.byte	0x03, 0x50
        /*001a*/ 	.short	0x0000


	//----- nvinfo : EIATTR_MAXREG_COUNT
	.align		4
        /*001c*/ 	.byte	0x03, 0x1b
        /*001e*/ 	.short	0x00ff


	//----- nvinfo : EIATTR_NUM_BARRIERS
	.align		4
        /*0020*/ 	.byte	0x02, 0x4c
        /*0022*/ 	.byte	0x01
	.zero		1


	//----- nvinfo : EIATTR_MERCURY_ISA_VERSION
	.align		4
        /*0024*/ 	.byte	0x03, 0x5f
        /*0026*/ 	.short	0x0101


	//----- nvinfo : EIATTR_COOP_GROUP_MASK_REGIDS
	.align		4
        /*0028*/ 	.byte	0x04, 0x29
        /*002a*/ 	.short	(.L_2183 - .L_2182)


	//   ....[0]....
.L_2182:
        /*002c*/ 	.word	0xffffffff


	//   ....[1]....
        /*0030*/ 	.word	0xffffffff


	//   ....[2]....
        /*0034*/ 	.word	0xffffffff


	//   ....[3]....
        /*0038*/ 	.word	0xffffffff


	//   ....[4]....
        /*003c*/ 	.word	0xffffffff


	//   ....[5]....
        /*0040*/ 	.word	0xffffffff


	//   ....[6]....
        /*0044*/ 	.word	0xffffffff


	//   ....[7]....
        /*0048*/ 	.word	0xffffffff


	//   ....[8]....
        /*004c*/ 	.word	0xffffffff


	//   ....[9]....
        /*0050*/ 	.word	0xffffffff


	//   ....[10]....
        /*0054*/ 	.word	0xffffffff


	//   ....[11]....
        /*0058*/ 	.word	0xffffffff


	//   ....[12]....
        /*005c*/ 	.word	0xffffffff


	//   ....[13]....
        /*0060*/ 	.word	0xffffffff


	//   ....[14]....
        /*0064*/ 	.word	0xffffffff


	//   ....[15]....
        /*0068*/ 	.word	0xffffffff


	//   ....[16]....
        /*006c*/ 	.word	0xffffffff


	//   ....[17]....
        /*0070*/ 	.word	0xffffffff


	//   ....[18]....
        /*0074*/ 	.word	0xffffffff


	//   ....[19]....
        /*0078*/ 	.word	0xffffffff


	//   ....[20]....
        /*007c*/ 	.word	0xffffffff


	//   ....[21]....
        /*0080*/ 	.word	0xffffffff


	//   ....[22]....
        /*0084*/ 	.word	0xffffffff


	//   ....[23]....
        /*0088*/ 	.word	0xffffffff


	//   ....[24]....
        /*008c*/ 	.word	0xffffffff


	//   ....[25]....
        /*0090*/ 	.word	0xffffffff


	//   ....[26]....
        /*0094*/ 	.word	0xffffffff


	//   ....[27]....
        /*0098*/ 	.word	0xffffffff


	//   ....[28]....
        /*009c*/ 	.word	0xffffffff


	//   ....[29]....
        /*00a0*/ 	.word	0xffffffff


	//   ....[30]....
        /*00a4*/ 	.word	0xffffffff


	//   ....[31]....
        /*00a8*/ 	.word	0xffffffff


	//   ....[32]....
        /*00ac*/ 	.word	0xffffffff


	//   ....[33]....
        /*00b0*/ 	.word	0xffffffff


	//   ....[34]....
        /*00b4*/ 	.word	0xffffffff


	//   ....[35]....
        /*00b8*/ 	.word	0xffffffff


	//   ....[36]....
        /*00bc*/ 	.word	0xffffffff


	//   ....[37]....
        /*00c0*/ 	.word	0xffffffff


	//   ....[38]....
        /*00c4*/ 	.word	0xffffffff


	//   ....[39]....
        /*00c8*/ 	.word	0xffffffff


	//   ....[40]....
        /*00cc*/ 	.word	0xffffffff


	//   ....[41]....
        /*00d0*/ 	.word	0xffffffff


	//   ....[42]....
        /*00d4*/ 	.word	0xffffffff


	//   ....[43]....
        /*00d8*/ 	.word	0xffffffff


	//   ....[44]....
        /*00dc*/ 	.word	0xffffffff


	//   ....[45]....
        /*00e0*/ 	.word	0xffffffff


	//   ....[46]....
        /*00e4*/ 	.word	0xffffffff


	//   ....[47]....
        /*00e8*/ 	.word	0xffffffff


	//   ....[48]....
        /*00ec*/ 	.word	0xffffffff


	//   ....[49]....
        /*00f0*/ 	.word	0xffffffff


	//   ....[50]....
        /*00f4*/ 	.word	0xffffffff


	//   ....[51]....
        /*00f8*/ 	.word	0xffffffff


	//   ....[52]....
        /*00fc*/ 	.word	0xffffffff


	//   ....[53]....
        /*0100*/ 	.word	0xffffffff


	//   ....[54]....
        /*0104*/ 	.word	0xffffffff


	//   ....[55]....
        /*0108*/ 	.word	0xffffffff


	//   ....[56]....
        /*010c*/ 	.word	0xffffffff


	//   ....[57]....
        /*0110*/ 	.word	0xffffffff


	//   ....[58]....
        /*0114*/ 	.word	0xffffffff


	//   ....[59]....
        /*0118*/ 	.word	0xffffffff


	//   ....[60]....
        /*011c*/ 	.word	0xffffffff


	//   ....[61]....
        /*0120*/ 	.word	0x05000072


	//   ....[62]....
        /*0124*/ 	.word	0x05000072


	//   ....[63]....
        /*0128*/ 	.word	0x05000072


	//   ....[64]....
        /*012c*/ 	.word	0x05000072


	//   ....[65]....
        /*0130*/ 	.word	0x05000072


	//   ....[66]....
        /*0134*/ 	.word	0x05000072


	//   ....[67]....
        /*0138*/ 	.word	0x05000072


	//   ....[68]....
        /*013c*/ 	.word	0x05000072


	//   ....[69]....
        /*0140*/ 	.word	0x05000072


	//   ....[70]....
        /*0144*/ 	.word	0x05000072


	//   ....[71]....
        /*0148*/ 	.word	0x05000072


	//   ....[72]....
        /*014c*/ 	.word	0x05000072


	//   ....[73]....
        /*0150*/ 	.word	0x05000072


	//   ....[74]....
        /*0154*/ 	.word	0x05000072


	//   ....[75]....
        /*0158*/ 	.word	0x05000072


	//   ....[76]....
        /*015c*/ 	.word	0x05000072


	//   ....[77]....
        /*0160*/ 	.word	0x05000072


	//   ....[78]....
        /*0164*/ 	.word	0x05000072


	//   ....[79]....
        /*0168*/ 	.word	0x05000072


	//   ....[80]....
        /*016c*/ 	.word	0x05000072


	//   ....[81]....
        /*0170*/ 	.word	0x05000072


	//   ....[82]....
        /*0174*/ 	.word	0x05000072


	//   ....[83]....
        /*0178*/ 	.word	0x05000072


	//   ....[84]....
        /*017c*/ 	.word	0x05000072


	//   ....[85]....
        /*0180*/ 	.word	0x05000072


	//   ....[86]....
        /*0184*/ 	.word	0x05000072


	//   ....[87]....
        /*0188*/ 	.word	0x05000072


	//   ....[88]....
        /*018c*/ 	.word	0x05000072


	//   ....[89]....
        /*0190*/ 	.word	0x05000072


	//   ....[90]....
        /*0194*/ 	.word	0x05000072


	//   ....[91]....
        /*0198*/ 	.word	0x05000072


	//   ....[92]....
        /*019c*/ 	.word	0x05000072


	//----- nvinfo : EIATTR_COOP_GROUP_INSTR_OFFSETS
	.align		4
.L_2183:
        /*01a0*/ 	.byte	0x04, 0x28
        /*01a2*/ 	.short	(.L_2185 - .L_2184)


	//   ....[0]....
.L_2184:
        /*01a4*/ 	.word	0x00000de0


	//   ....[1]....
        /*01a8*/ 	.word	0x00000ef0


	//   ....[2]....
        /*01ac*/ 	.word	0x000010b0


	//   ....[3]....
        /*01b0*/ 	.word	0x000035a0


	//   ....[4]....
        /*01b4*/ 	.word	0x00003b50


	//   ....[5]....
        /*01b8*/ 	.word	0x00004180


	//   ....[6]....
        /*01bc*/ 	.word	0x00004550


	//   ....[7]....
        /*01c0*/ 	.word	0x00004bf0


	//   ....[8]....
        /*01c4*/ 	.word	0x00005640


	//   ....[9]....
        /*01c8*/ 	.word	0x00005660


	//   ....[10]....
        /*01cc*/ 	.word	0x000056a0


	//   ....[11]....
        /*01d0*/ 	.word	0x000056b0


	//   ....[12]....
        /*01d4*/ 	.word	0x000056f0


	//   ....[13]....
        /*01d8*/ 	.word	0x00005700


	//   ....[14]....
        /*01dc*/ 	.word	0x00005740


	//   ....[15]....
        /*01e0*/ 	.word	0x00005750


	//   ....[16]....
        /*01e4*/ 	.word	0x00005790


	//   ....[17]....
        /*01e8*/ 	.word	0x000057a0


	//   ....[18]....
        /*01ec*/ 	.word	0x00005850


	//   ....[19]....
        /*01f0*/ 	.word	0x00005860


	//   ....[20]....
        /*01f4*/ 	.word	0x00005870


	//   ....[21]....
        /*01f8*/ 	.word	0x00005880


	//   ....[22]....
        /*01fc*/ 	.word	0x00005d00


	//   ....[23]....
        /*0200*/ 	.word	0x00005d10


	//   ....[24]....
        /*0204*/ 	.word	0x00005d20


	//   ....[25]....
        /*0208*/ 	.word	0x00005d30


	//   ....[26]....
        /*020c*/ 	.word	0x00005d80


	//   ....[27]....
        /*0210*/ 	.word	0x00005da0


	//   ....[28]....
        /*0214*/ 	.word	0x00005df0


	//   ....[29]....
        /*0218*/ 	.word	0x00005e10


	//   ....[30]....
        /*021c*/ 	.word	0x00005e60


	//   ....[31]....
        /*0220*/ 	.word	0x00005e80


	//   ....[32]....
        /*0224*/ 	.word	0x00005ed0


	//   ....[33]....
        /*0228*/ 	.word	0x00005ef0


	//   ....[34]....
        /*022c*/ 	.word	0x00005f40


	//   ....[35]....
        /*0230*/ 	.word	0x00005f60


	//   ....[36]....
        /*0234*/ 	.word	0x00005f70


	//   ....[37]....
        /*0238*/ 	.word	0x00005f80


	//   ....[38]....
        /*023c*/ 	.word	0x00006e10


	//   ....[39]....
        /*0240*/ 	.word	0x00006e50


	//   ....[40]....
        /*0244*/ 	.word	0x00006fe0


	//   ....[41]....
        /*0248*/ 	.word	0x00007020


	//   ....[42]....
        /*024c*/ 	.word	0x000071b0


	//   ....[43]....
        /*0250*/ 	.word	0x000071f0


	//   ....[44]....
        /*0254*/ 	.word	0x00007280


	//   ....[45]....
        /*0258*/ 	.word	0x000072c0


	//   ....[46]....
        /*025c*/ 	.word	0x00007450


	//   ....[47]....
        /*0260*/ 	.word	0x00007490


	//   ....[48]....
        /*0264*/ 	.word	0x000078d0


	//   ....[49]....
        /*0268*/ 	.word	0x00007d50


	//   ....[50]....
        /*026c*/ 	.word	0x00008290


	//   ....[51]....
        /*0270*/ 	.word	0x000084a0


	//   ....[52]....
        /*0274*/ 	.word	0x000084e0


	//   ....[53]....
        /*0278*/ 	.word	0x00008540


	//   ....[54]....
        /*027c*/ 	.word	0x000085a0


	//   ....[55]....
        /*0280*/ 	.word	0x000085c0


	//   ....[56]....
        /*0284*/ 	.word	0x00008730


	//   ....[57]....
        /*0288*/ 	.word	0x00008770


	//   ....[58]....
        /*028c*/ 	.word	0x000087d0


	//   ....[59]....
        /*0290*/ 	.word	0x00008820


	//   ....[60]....
        /*0294*/ 	.word	0x00008840


	//   ....[61]....
        /*0298*/ 	.word	0x00008c60


	//   ....[62]....
        /*029c*/ 	.word	0x00008cb0


	//   ....[63]....
        /*02a0*/ 	.word	0x00008d40


	//   ....[64]....
        /*02a4*/ 	.word	0x00008d90


	//   ....[65]....
        /*02a8*/ 	.word	0x00008e10


	//   ....[66]....
        /*02ac*/ 	.word	0x00008e60


	//   ....[67]....
        /*02b0*/ 	.word	0x00008ee0


	//   ....[68]....
        /*02b4*/ 	.word	0x00008f30


	//   ....[69]....
        /*02b8*/ 	.word	0x00008fb0


	//   ....[70]....
        /*02bc*/ 	.word	0x00009000


	//   ....[71]....
        /*02c0*/ 	.word	0x00009090


	//   ....[72]....
        /*02c4*/ 	.word	0x00009130


	//   ....[73]....
        /*02c8*/ 	.word	0x000091d0


	//   ....[74]....
        /*02cc*/ 	.word	0x00009290


	//   ....[75]....
        /*02d0*/ 	.word	0x000092c0


	//   ....[76]....
        /*02d4*/ 	.word	0x00009320


	//   ....[77]....
        /*02d8*/ 	.word	0x000093d0


	//   ....[78]....
        /*02dc*/ 	.word	0x00009420


	//   ....[79]....
        /*02e0*/ 	.word	0x000094d0


	//   ....[80]....
        /*02e4*/ 	.word	0x00009520


	//   ....[81]....
        /*02e8*/ 	.word	0x000095d0


	//   ....[82]....
        /*02ec*/ 	.word	0x00009620


	//   ....[83]....
        /*02f0*/ 	.word	0x000096d0


	//   ....[84]....
        /*02f4*/ 	.word	0x00009720


	//   ....[85]....
        /*02f8*/ 	.word	0x000097d0


	//   ....[86]....
        /*02fc*/ 	.word	0x00009820


	//   ....[87]....
        /*0300*/ 	.word	0x000098d0


	//   ....[88]....
        /*0304*/ 	.word	0x00009930


	//   ....[89]....
        /*0308*/ 	.word	0x00009960


	//   ....[90]....
        /*030c*/ 	.word	0x000099e0


	//   ....[91]....
        /*0310*/ 	.word	0x00009a20


	//   ....[92]....
        /*0314*/ 	.word	0x00009a70


	//----- nvinfo : EIATTR_VRC_CTA_INIT_COUNT
	.align		4
.L_2185:
        /*0318*/ 	.byte	0x02, 0x4a
	.zero		1
	.zero		1


	//----- nvinfo : EIATTR_EXIT_INSTR_OFFSETS
	.align		4
        /*031c*/ 	.byte	0x04, 0x1c
        /*031e*/ 	.short	(.L_2187 - .L_2186)


	//   ....[0]....
.L_2186:
        /*0320*/ 	.word	0x00008950


	//   ....[1]....
        /*0324*/ 	.word	0x00008c00


	//----- nvinfo : EIATTR_MAX_THREADS
	.align		4
.L_2187:
        /*0328*/ 	.byte	0x04, 0x05
        /*032a*/ 	.short	(.L_2189 - .L_2188)
.L_2188:
        /*032c*/ 	.word	0x00000040
        /*0330*/ 	.word	0x00000001
        /*0334*/ 	.word	0x00000001


	//----- nvinfo : EIATTR_CRS_STACK_SIZE
	.align		4
.L_2189:
        /*0338*/ 	.byte	0x04, 0x1e
        /*033a*/ 	.short	(.L_2191 - .L_2190)
.L_2190:
        /*033c*/ 	.word	0x00000000


	//----- nvinfo : EIATTR_CBANK_PARAM_SIZE
	.align		4
.L_2191:
        /*0340*/ 	.byte	0x03, 0x19
        /*0342*/ 	.short	0x01f0


	//----- nvinfo : EIATTR_PARAM_CBANK
	.align		4
        /*0344*/ 	.byte	0x04, 0x0a
        /*0346*/ 	.short	(.L_2193 - .L_2192)
	.align		4
.L_2192:
        /*0348*/ 	.word	index@(.nv.constant0._Z25selective_scan_bwd_kernelI32Selective_Scan_bwd_kernel_traitsILi64ELi16ELb1ELb1ELb0ELb1ELb1EffEEv12SSMParamsBwd)
        /*034c*/ 	.short	0x0380
        /*034e*/ 	.short	0x01f0


	//----- nvinfo : EIATTR_SW_WAR
	.align		4
.L_2193:
        /*0350*/ 	.byte	0x04, 0x36
        /*0352*/ 	.short	(.L_2195 - .L_2194)
.L_2194:
        /*0354*/ 	.word	0x00000008
.L_2195:


//--------------------- .nv.info._Z25selective_scan_bwd_kernelI32Selective_Scan_bwd_kernel_traitsILi64ELi16ELb1ELb1ELb1ELb0ELb0EffEEv12SSMParamsBwd --------------------------
	.section	.nv.info._Z25selective_scan_bwd_kernelI32Selective_Scan_bwd_kernel_traitsILi64ELi16ELb1ELb1ELb1ELb0ELb0EffEEv12SSMParamsBwd,"",@"SHT_CUDA_INFO"
	.sectionflags	@""
	.align	4


	//----- nvinfo : EIATTR_CUDA_API_VERSION
	.align		4
        /*0000*/ 	.byte	0x04, 0x37
        /*0002*/ 	.short	(.L_2197 - .L_2196)
.L_2196:
        /*0004*/ 	.word	0x00000082


	//----- nvinfo : EIATTR_KPARAM_INFO
	.align		4
.L_2197:
        /*0008*/ 	.byte	0x04, 0x17
        /*000a*/ 	.short	(.L_2199 - .L_2198)
.L_2198:
        /*000c*/ 	.word	0x00000000
        /*0010*/ 	.short	0x0000
        /*0012*/ 	.short	0x0000
        /*0014*/ 	.byte	0x00, 0xf0, 0xc1, 0x07


	//----- nvinfo : EIATTR_SPARSE_MMA_MASK
	.align		4
.L_2199:
        /*0018*/ 	.byte	0x03, 0x50
        /*001a*/ 	.short	0x0000


	//----- nvinfo : EIATTR_MAXREG_COUNT
	.align		4
        /*001c*/ 	.byte	0x03, 0x1b
        /*001e*/ 	.short	0x00ff


	//----- nvinfo : EIATTR_NUM_BARRIERS
	.align		4
        /*0020*/ 	.byte	0x02, 0x4c
        /*0022*/ 	.byte	0x01
	.zero		1


	//----- nvinfo : EIATTR_MERCURY_ISA_VERSION
	.align		4
        /*0024*/ 	.byte	0x03, 0x5f
        /*0026*/ 	.short	0x0101


	//----- nvinfo : EIATTR_COOP_GROUP_MASK_REGIDS
	.align		4
        /*0028*/ 	.byte	0x04, 0x29
        /*002a*/ 	.short	(.L_2201 - .L_2200)


	//   ....[0]....
.L_2200:
        /*002c*/ 	.word	0xffffffff


	//   ....[1]....
        /*0030*/ 	.word	0xffffffff


	//   ....[2]....
        /*0034*/ 	.word	0xffffffff


	//   ....[3]....
        /*0038*/ 	.word	0xffffffff


	//   ....[4]....
        /*003c*/ 	.word	0xffffffff


	//   ....[5]....
        /*0040*/ 	.word	0xffffffff


	//   ....[6]....
        /*0044*/ 	.word	0xffffffff


	//   ....[7]....
        /*0048*/ 	.word	0xffffffff


	//   ....[8]....
        /*004c*/ 	.word	0xffffffff


	//   ....[9]....
        /*0050*/ 	.word	0xffffffff


	//   ....[10]....
        /*0054*/ 	.word	0xffffffff


	//   ....[11]....
        /*0058*/ 	.word	0xffffffff


	//   ....[12]....
        /*005c*/ 	.word	0xffffffff


	//   ....[13]....
        /*0060*/ 	.word	0xffffffff


	//   ....[14]....
        /*0064*/ 	.word	0xffffffff


	//   ....[15]....
        /*0068*/ 	.word	0xffffffff


	//   ....[16]....
        /*006c*/ 	.word	0xffffffff


	//   ....[17]....
        /*0070*/ 	.word	0xffffffff


	//   ....[18]....
        /*0074*/ 	.word	0xffffffff


	//   ....[19]....
        /*0078*/ 	.word	0xffffffff


	//   ....[20]....
        /*007c*/ 	.word	0xffffffff


	//   ....[21]....
        /*0080*/ 	.word	0xffffffff


	//   ....[22]....
        /*0084*/ 	.word	0xffffffff


	//   ....[23]....
        /*0088*/ 	.word	0xffffffff


	//   ....[24]....
        /*008c*/ 	.word	0xffffffff


	//   ....[25]....
        /*0090*/ 	.word	0xffffffff


	//   ....[26]....
        /*0094*/ 	.word	0xffffffff


	//   ....[27]....
        /*0098*/ 	.word	0xffffffff


	//   ....[28]....
        /*009c*/ 	.word	0xffffffff


	//   ....[29]....
        /*00a0*/ 	.word	0xffffffff


	//   ....[30]....
        /*00a4*/ 	.word	0xffffffff


	//   ....[31]....
        /*00a8*/ 	.word	0xffffffff


	//   ....[32]....
        /*00ac*/ 	.word	0xffffffff


	//   ....[33]....
        /*00b0*/ 	.word	0xffffffff


	//   ....[34]....
        /*00b4*/ 	.word	0xffffffff


	//   ....[35]....
        /*00b8*/ 	.word	0xffffffff


	//   ....[36]....
        /*00bc*/ 	.word	0xffffffff


	//   ....[37]....
        /*00c0*/ 	.word	0xffffffff


	//   ....[38]....
        /*00c4*/ 	.word	0xffffffff


	//   ....[39]....
        /*00c8*/ 	.word	0xffffffff


	//   ....[40]....
        /*00cc*/ 	.word	0xffffffff


	//   ....[41]....
        /*00d0*/ 	.word	0xffffffff


	//   ....[42]....
        /*00d4*/ 	.word	0xffffffff


	//   ....[43]....
        /*00d8*/ 	.word	0xffffffff


	//   ....[44]....
        /*00dc*/ 	.word	0xffffffff


	//   ....[45]....
        /*00e0*/ 	.word	0xffffffff


	//   ....[46]....
        /*00e4*/ 	.word	0xffffffff


	//   ....[47]....
        /*00e8*/ 	.word	0xffffffff


	//   ....[48]....
        /*00ec*/ 	.word	0xffffffff


	//   ....[49]....
        /*00f0*/ 	.word	0xffffffff


	//   ....[50]....
        /*00f4*/ 	.word	0xffffffff


	//   ....[51]....
        /*00f8*/ 	.word	0xffffffff


	//   ....[52]....
        /*00fc*/ 	.word	0x05000056


	//   ....[53]....
        /*0100*/ 	.word	0x05000056


	//   ....[54]....
        /*0104*/ 	.word	0x05000056


	//   ....[55]....
        /*0108*/ 	.word	0x05000056


	//   ....[56]....
        /*010c*/ 	.word	0x05000056


	//   ....[57]....
        /*0110*/ 	.word	0x05000056


	//   ....[58]....
        /*0114*/ 	.word	0x05000056


	//   ....[59]....
        /*0118*/ 	.word	0x05000056


	//   ....[60]....
        /*011c*/ 	.word	0x05000056


	//   ....[61]....
        /*0120*/ 	.word	0x05000056


	//   ....[62]....
        /*0124*/ 	.word	0x05000056


	//   ....[63]....
        /*0128*/ 	.word	0x05000056


	//   ....[64]....
        /*012c*/ 	.word	0x05000056


	//   ....[65]....
        /*0130*/ 	.word	0x05000056


	//   ....[66]....
        /*0134*/ 	.word	0x05000056


	//   ....[67]....
        /*0138*/ 	.word	0x05000056


	//   ....[68]....
        /*013c*/ 	.word	0x05000056


	//   ....[69]....
        /*0140*/ 	.word	0x05000056


	//   ....[70]....
        /*0144*/ 	.word	0x05000056


	//   ....[71]....
        /*0148*/ 	.word	0x05000056


	//   ....[72]....
        /*014c*/ 	.word	0x05000056


	//   ....[73]....
        /*0150*/ 	.word	0x05000056


	//   ....[74]....
        /*0154*/ 	.word	0x05000056


	//   ....[75]....
        /*0158*/ 	.word	0x05000056


	//   ....[76]....
        /*015c*/ 	.word	0x05000056


	//   ....[77]....
        /*0160*/ 	.word	0x05000056


	//   ....[78]....
        /*0164*/ 	.word	0x05000056


	//   ....[79]....
        /*0168*/ 	.word	0x05000056


	//   ....[80]....
        /*016c*/ 	.word	0x05000056


	//   ....[81]....
        /*0170*/ 	.word	0x05000056


	//   ....[82]....
        /*0174*/ 	.word	0x05000056


	//   ....[83]....
        /*0178*/ 	.word	0x05000056


	//----- nvinfo : EIATTR_COOP_GROUP_INSTR_OFFSETS
	.align		4
.L_2201:
        /*017c*/ 	.byte	0x04, 0x28
        /*017e*/ 	.short	(.L_2203 - .L_2202)


	//   ....[0]....
.L_2202:
        /*0180*/ 	.word	0x00000f10


	//   ....[1]....
        /*0184*/ 	.word	0x00001020


	//   ....[2]....
        /*0188*/ 	.word	0x00001110


	//   ....[3]....
        /*018c*/ 	.word	0x00001810


	//   ....[4]....
        /*0190*/ 	.word	0x00001bf0


	//   ....[5]....
        /*0194*/ 	.word	0x00002350


	//   ....[6]....
        /*0198*/ 	.word	0x00002370


	//   ....[7]....
        /*019c*/ 	.word	0x000023b0


	//   ....[8]....
        /*01a0*/ 	.word	0x000023c0


	//   ....[9]....
        /*01a4*/ 	.word	0x00002400


	//   ....[10]....
        /*01a8*/ 	.word	0x00002410


	//   ....[11]....
        /*01ac*/ 	.word	0x00002450


	//   ....[12]....
        /*01b0*/ 	.word	0x00002460


	//   ....[13]....
        /*01b4*/ 	.word	0x000024a0


	//   ....[14]....
        /*01b8*/ 	.word	0x000024b0


	//   ....[15]....
        /*01bc*/ 	.word	0x00002560


	//   ....[16]....
        /*01c0*/ 	.word	0x00002570


	//   ....[17]....
        /*01c4*/ 	.word	0x00002580


	//   ....[18]....
        /*01c8*/ 	.word	0x00002590


	//   ....[19]....
        /*01cc*/ 	.word	0x00002a10


	//   ....[20]....
        /*01d0*/ 	.word	0x00002a30


	//   ....[21]....
        /*01d4*/ 	.word	0x00002a40


	//   ....[22]....
        /*01d8*/ 	.word	0x00002a50


	//   ....[23]....
        /*01dc*/ 	.word	0x00002aa0


	//   ....[24]....
        /*01e0*/ 	.word	0x00002ac0


	//   ....[25]....
        /*01e4*/ 	.word	0x00002b10


	//   ....[26]....
        /*01e8*/ 	.word	0x00002b30


	//   ....[27]....
        /*01ec*/ 	.word	0x00002b80


	//   ....[28]....
        /*01f0*/ 	.word	0x00002ba0


	//   ....[29]....
        /*01f4*/ 	.word	0x00002bf0


	//   ....[30]....
        /*01f8*/ 	.word	0x00002c10


	//   ....[31]....
        /*01fc*/ 	.word	0x00002c60


	//   ....[32]....
        /*0200*/ 	.word	0x00002c80


	//   ....[33]....
        /*0204*/ 	.word	0x00002c90


	//   ....[34]....
        /*0208*/ 	.word	0x00002ca0


	//   ....[35]....
        /*020c*/ 	.word	0x00003ea0


	//   ....[36]....
        /*0210*/ 	.word	0x00004070


	//   ....[37]....
        /*0214*/ 	.word	0x00004240


	//   ....[38]....
        /*0218*/ 	.word	0x00004410


	//   ....[39]....
        /*021c*/ 	.word	0x00004570


	//   ....[40]....
        /*0220*/ 	.word	0x00004830


	//   ....[41]....
        /*0224*/ 	.word	0x00004a70


	//   ....[42]....
        /*0228*/ 	.word	0x00004c40


	//   ....[43]....
        /*022c*/ 	.word	0x00004c90


	//   ....[44]....
        /*0230*/ 	.word	0x00004cf0


	//   ....[45]....
        /*0234*/ 	.word	0x00004d40


	//   ....[46]....
        /*0238*/ 	.word	0x00004d60


	//   ....[47]....
        /*023c*/ 	.word	0x00004ed0


	//   ....[48]....
        /*0240*/ 	.word	0x00004f10


	//   ....[49]....
        /*0244*/ 	.word	0x00004f70


	//   ....[50]....
        /*0248*/ 	.word	0x00004fc0


	//   ....[51]....
        /*024c*/ 	.word	0x00004fe0


	//   ....[52]....
        /*0250*/ 	.word	0x000052e0


	//   ....[53]....
        /*0254*/ 	.word	0x00005330


	//   ....[54]....
        /*0258*/ 	.word	0x000053c0


	//   ....[55]....
        /*025c*/ 	.word	0x00005410


	//   ....[56]....
        /*0260*/ 	.word	0x00005490


	//   ....[57]....
        /*0264*/ 	.word	0x000054e0


	//   ....[58]....
        /*0268*/ 	.word	0x00005560


	//   ....[59]....
        /*026c*/ 	.word	0x000055b0


	//   ....[60]....
        /*0270*/ 	.word	0x00005630


	//   ....[61]....
        /*0274*/ 	.word	0x00005680


	//   ....[62]....
        /*0278*/ 	.word	0x00005710


	//   ....[63]....
        /*027c*/ 	.word	0x000057b0


	//   ....[64]....
        /*0280*/ 	.word	0x00005850


	//   ....[65]....
        /*0284*/ 	.word	0x00005910


	//   ....[66]....
        /*0288*/ 	.word	0x00005940


	//   ....[67]....
        /*028c*/ 	.word	0x000059a0


	//   ....[68]....
        /*0290*/ 	.word	0x00005a60


	//   ....[69]....
        /*0294*/ 	.word	0x00005ab0


	//   ....[70]....
        /*0298*/ 	.word	0x00005b60


	//   ....[71]....
        /*029c*/ 	.word	0x00005bb0


	//   ....[72]....
        /*02a0*/ 	.word	0x00005c60


	//   ....[73]....
        /*02a4*/ 	.word	0x00005cb0


	//   ....[74]....
        /*02a8*/ 	.word	0x00005d60


	//   ....[75]....
        /*02ac*/ 	.word	0x00005db0


	//   ....[76]....
        /*02b0*/ 	.word	0x00005e60


	//   ....[77]....
        /*02b4*/ 	.word	0x00005eb0


	//   ....[78]....
        /*02b8*/ 	.word	0x00005f60


	//   ....[79]....
        /*02bc*/ 	.word	0x00005fc0


	//   ....[80]....
        /*02c0*/ 	.word	0x00005ff0


	//   ....[81]....
        /*02c4*/ 	.word	0x00006070


	//   ....[82]....
        /*02c8*/ 	.word	0x000060b0


	//   ....[83]....
        /*02cc*/ 	.word	0x00006100


	//----- nvinfo : EIATTR_VRC_CTA_INIT_COUNT
	.align		4
.L_2203:
        /*02d0*/ 	.byte	0x02, 0x4a
	.zero		1
	.zero		1


	//----- nvinfo : EIATTR_EXIT_INSTR_OFFSETS
	.align		4
        /*02d4*/ 	.byte	0x04, 0x1c
        /*02d6*/ 	.short	(.L_2205 - .L_2204)


	//   ....[0]....
.L_2204:
        /*02d8*/ 	.word	0x000050f0


	//   ....[1]....
        /*02dc*/ 	.word	0x00005280


	//----- nvinfo : EIATTR_MAX_THREADS
	.align		4
.L_2205:
        /*02e0*/ 	.byte	0x04, 0x05
        /*02e2*/ 	.short	(.L_2207 - .L_2206)
.L_2206:
        /*02e4*/ 	.word	0x00000040
        /*02e8*/ 	.word	0x00000001
        /*02ec*/ 	.word	0x00000001


	//----- nvinfo : EIATTR_CRS_STACK_SIZE
	.align		4
.L_2207:
        /*02f0*/ 	.byte	0x04, 0x1e
        /*02f2*/ 	.short	(.L_2209 - .L_2208)
.L_2208:
        /*02f4*/ 	.word	0x00000000


	//----- nvinfo : EIATTR_CBANK_PARAM_SIZE
	.align		4
.L_2209:
        /*02f8*/ 	.byte	0x03, 0x19
        /*02fa*/ 	.short	0x01f0


	//----- nvinfo : EIATTR_PARAM_CBANK
	.align		4
        /*02fc*/ 	.byte	0x04, 0x0a
        /*02fe*/ 	.short	(.L_2211 - .L_2210)
	.align		4
.L_2210:
        /*0300*/ 	.word	index@(.nv.constant0._Z25selective_scan_bwd_kernelI32Selective_Scan_bwd_kernel_traitsILi64ELi16ELb1ELb1ELb1ELb0ELb0EffEEv12SSMParamsBwd)
        /*0304*/ 	.short	0x0380
        /*0306*/ 	.short	0x01f0


	//----- nvinfo : EIATTR_SW_WAR
	.align		4
.L_2211:
        /*0308*/ 	.byte	0x04, 0x36
        /*030a*/ 	.short	(.L_2213 - .L_2212)
.L_2212:
        /*030c*/ 	.word	0x00000008
.L_2213:


//--------------------- .nv.info._Z25selective_scan_bwd_kernelI32Selective_Scan_bwd_kernel_traitsILi64ELi16ELb1ELb1ELb1ELb0ELb1EffEEv12SSMParamsBwd --------------------------
	.section	.nv.info._Z25selective_scan_bwd_kernelI32Selective_Scan_bwd_kernel_traitsILi64ELi16ELb1ELb1ELb1ELb0ELb1EffEEv12SSMParamsBwd,"",@"SHT_CUDA_INFO"
	.sectionflags	@""
	.align	4


	//----- nvinfo : EIATTR_CUDA_API_VERSION
	.align		4
        /*0000*/ 	.byte	0x04, 0x37
        /*0002*/ 	.short	(.L_2215 - .L_2214)
.L_2214:
        /*0004*/ 	.word	0x00000082


	//----- nvinfo : EIATTR_KPARAM_INFO
	.align		4
.L_2215:
        /*0008*/ 	.byte	0x04, 0x17
        /*000a*/ 	.short	(.L_2217 - .L_2216)
.L_2216:
        /*000c*/ 	.word	0x00000000
        /*0010*/ 	.short	0x0000
        /*0012*/ 	.short	0x0000
        /*0014*/ 	.byte	0x00, 0xf0, 0xc1, 0x07


	//----- nvinfo : EIATTR_SPARSE_MMA_MASK
	.align		4
.L_2217:
        /*0018*/ 	.byte	0x03, 0x50
        /*001a*/ 	.short	0x0000


	//----- nvinfo : EIATTR_MAXREG_COUNT
	.align		4
        /*001c*/ 	.byte	0x03, 0x1b
        /*001e*/ 	.short	0x00ff


	//----- nvinfo : EIATTR_NUM_BARRIERS
	.align		4
        /*0020*/ 	.byte	0x02, 0x4c
        /*0022*/ 	.byte	0x01
	.zero		1


	//----- nvinfo : EIATTR_MERCURY_ISA_VERSION
	.align		4
        /*0024*/ 	.byte	0x03, 0x5f
        /*0026*/ 	.short	0x0101


	//----- nvinfo : EIATTR_COOP_GROUP_MASK_REGIDS
	.align		4
        /*0028*/ 	.byte	0x04, 0x29
        /*002a*/ 	.short	(.L_2219 - .L_2218)


	//   ....[0]....
.L_2218:
        /*002c*/ 	.word	0xffffffff


	//   ....[1]....
        /*0030*/ 	.word	0xffffffff


	//   ....[2]....
        /*0034*/ 	.word	0xffffffff


	//   ....[3]....
        /*0038*/ 	.word	0xffffffff


	//   ....[4]....
        /*003c*/ 	.word	0xffffffff


	//   ....[5]....
        /*0040*/ 	.word	0xffffffff


	//   ....[6]....
        /*0044*/ 	.word	0xffffffff


	//   ....[7]....
        /*0048*/ 	.word	0xffffffff


	//   ....[8]....
        /*004c*/ 	.word	0xffffffff


	//   ....[9]....
        /*0050*/ 	.word	0xffffffff


	//   ....[10]....
        /*0054*/ 	.word	0xffffffff


	//   ....[11]....
        /*0058*/ 	.word	0xffffffff


	//   ....[12]....
        /*005c*/ 	.word	0xffffffff


	//   ....[13]....
        /*0060*/ 	.word	0xffffffff


	//   ....[14]....
        /*0064*/ 	.word	0xffffffff


	//   ....[15]....
        /*0068*/ 	.word	0xffffffff


	//   ....[16]....
        /*006c*/ 	.word	0xffffffff


	//   ....[17]....
        /*0070*/ 	.word	0xffffffff


	//   ....[18]....
        /*0074*/ 	.word	0xffffffff


	//   ....[19]....
        /*0078*/ 	.word	0xffffffff


	//   ....[20]....
        /*007c*/ 	.word	0xffffffff


	//   ....[21]....
        /*0080*/ 	.word	0xffffffff


	//   ....[22]....
        /*0084*/ 	.word	0xffffffff


	//   ....[23]....
        /*0088*/ 	.word	0xffffffff


	//   ....[24]....
        /*008c*/ 	.word	0xffffffff


	//   ....[25]....
        /*0090*/ 	.word	0xffffffff


	//   ....[26]....
        /*0094*/ 	.word	0xffffffff


	//   ....[27]....
        /*0098*/ 	.word	0xffffffff


	//   ....[28]....
        /*009c*/ 	.word	0xffffffff


	//   ....[29]....
        /*00a0*/ 	.word	0xffffffff


	//   ....[30]....
        /*00a4*/ 	.word	0xffffffff


	//   ....[31]....
        /*00a8*/ 	.word	0xffffffff


	//   ....[32]....
        /*00ac*/ 	.word	0xffffffff


	//   ....[33]....
        /*00b0*/ 	.word	0xffffffff


	//   ....[34]....
        /*00b4*/ 	.word	0xffffffff


	//   ....[35]....
        /*00b8*/ 	.word	0xffffffff


	//   ....[36]....
        /*00bc*/ 	.word	0xffffffff


	//   ....[37]....
        /*00c0*/ 	.word	0xffffffff


	//   ....[38]....
        /*00c4*/ 	.word	0xffffffff


	//   ....[39]....
        /*00c8*/ 	.word	0xffffffff


	//   ....[40]....
        /*00cc*/ 	.word	0xffffffff


	//   ....[41]....
        /*00d0*/ 	.word	0xffffffff


	//   ....[42]....
        /*00d4*/ 	.word	0xffffffff


	//   ....[43]....
        /*00d8*/ 	.word	0xffffffff


	//   ....[44]....
        /*00dc*/ 	.word	0xffffffff


	//   ....[45]....
        /*00e0*/ 	.word	0xffffffff


	//   ....[46]....
        /*00e4*/ 	.word	0xffffffff


	//   ....[47]....
        /*00e8*/ 	.word	0xffffffff


	//   ....[48]....
        /*00ec*/ 	.word	0xffffffff


	//   ....[49]....
        /*00f0*/ 	.word	0xffffffff


	//   ....[50]....
        /*00f4*/ 	.word	0xffffffff


	//   ....[51]....
        /*00f8*/ 	.word	0xffffffff


	//   ....[52]....
        /*00fc*/ 	.word	0xffffffff


	//   ....[53]....
        /*0100*/ 	.word	0xffffffff


	//   ....[54]....
        /*0104*/ 	.word	0xffffffff


	//   ....[55]....
        /*0108*/ 	.word	0xffffffff


	//   ....[56]....
        /*010c*/ 	.word	0x0500006e


	//   ....[57]....
        /*0110*/ 	.word	0x0500006e


	//   ....[58]....
        /*0114*/ 	.word	0x0500006e


	//   ....[59]....
        /*0118*/ 	.word	0x0500006e


	//   ....[60]....
        /*011c*/ 	.word	0x0500006e


	//   ....[61]....
        /*0120*/ 	.word	0x0500006e


	//   ....[62]....
        /*0124*/ 	.word	0x0500006e


	//   ....[63]....
        /*0128*/ 	.word	0x0500006e


	//   ....[64]....
        /*012c*/ 	.word	0x0500006e


	//   ....[65]....
        /*0130*/ 	.word	0x0500006e


	//   ....[66]....
        /*0134*/ 	.word	0x0500006e


	//   ....[67]....
        /*0138*/ 	.word	0x0500006e


	//   ....[68]....
        /*013c*/ 	.word	0x0500006e


	//   ....[69]....
        /*0140*/ 	.word	0x0500006e


	//   ....[70]....
        /*0144*/ 	.word	0x0500006e


	//   ....[71]....
        /*0148*/ 	.word	0x0500006e


	//   ....[72]....
        /*014c*/ 	.word	0x0500006e


	//   ....[73]....
        /*0150*/ 	.word	0x0500006e


	//   ....[74]....
        /*0154*/ 	.word	0x0500006e


	//   ....[75]....
        /*0158*/ 	.word	0x0500006e


	//   ....[76]....
        /*015c*/ 	.word	0x0500006e


	//   ....[77]....
        /*0160*/ 	.word	0x0500006e


	//   ....[78]....
        /*0164*/ 	.word	0x0500006e


	//   ....[79]....
        /*0168*/ 	.word	0x0500006e


	//   ....[80]....
        /*016c*/ 	.word	0x0500006e


	//   ....[81]....
        /*0170*/ 	.word	0x0500006e


	//   ....[82]....
        /*0174*/ 	.word	0x0500006e


	//   ....[83]....
        /*0178*/ 	.word	0x0500006e


	//   ....[84]....
        /*017c*/ 	.word	0x0500006e


	//   ....[85]....
        /*0180*/ 	.word	0x0500006e


	//   ....[86]....
        /*0184*/ 	.word	0x0500006e


	//   ....[87]....
        /*0188*/ 	.word	0x0500006e


	//----- nvinfo : EIATTR_COOP_GROUP_INSTR_OFFSETS
	.align		4
.L_2219:
        /*018c*/ 	.byte	0x04, 0x28
        /*018e*/ 	.short	(.L_2221 - .L_2220)


	//   ....[0]....
.L_2220:
        /*0190*/ 	.word	0x00000f10


	//   ....[1]....
        /*0194*/ 	.word	0x00001020


	//   ....[2]....
        /*0198*/ 	.word	0x000011e0


	//   ....[3]....
        /*019c*/ 	.word	0x000013d0


	//   ....[4]....
        /*01a0*/ 	.word	0x00001ac0


	//   ....[5]....
        /*01a4*/ 	.word	0x000020c0


	//   ....[6]....
        /*01a8*/ 	.word	0x00002440


	//   ....[7]....
        /*01ac*/ 	.word	0x00002ac0


	//   ....[8]....
        /*01b0*/ 	.word	0x00002e30


	//   ....[9]....
        /*01b4*/ 	.word	0x000035e0


	//   ....[10]....
        /*01b8*/ 	.word	0x00003600


	//   ....[11]....
        /*01bc*/ 	.word	0x00003640


	//   ....[12]....
        /*01c0*/ 	.word	0x00003650


	//   ....[13]....
        /*01c4*/ 	.word	0x00003690


	//   ....[14]....
        /*01c8*/ 	.word	0x000036a0


	//   ....[15]....
        /*01cc*/ 	.word	0x000036e0


	//   ....[16]....
        /*01d0*/ 	.word	0x000036f0


	//   ....[17]....
        /*01d4*/ 	.word	0x00003730


	//   ....[18]....
        /*01d8*/ 	.word	0x00003740


	//   ....[19]....
        /*01dc*/ 	.word	0x000037f0


	//   ....[20]....
        /*01e0*/ 	.word	0x00003800


	//   ....[21]....
        /*01e4*/ 	.word	0x00003810


	//   ....[22]....
        /*01e8*/ 	.word	0x00003820


	//   ....[23]....
        /*01ec*/ 	.word	0x00003ca0


	//   ....[24]....
        /*01f0*/ 	.word	0x00003cb0


	//   ....[25]....
        /*01f4*/ 	.word	0x00003cc0


	//   ....[26]....
        /*01f8*/ 	.word	0x00003cd0


	//   ....[27]....
        /*01fc*/ 	.word	0x00003d20


	//   ....[28]....
        /*0200*/ 	.word	0x00003d40


	//   ....[29]....
        /*0204*/ 	.word	0x00003d90


	//   ....[30]....
        /*0208*/ 	.word	0x00003db0


	//   ....[31]....
        /*020c*/ 	.word	0x00003e00


	//   ....[32]....
        /*0210*/ 	.word	0x00003e20


	//   ....[33]....
        /*0214*/ 	.word	0x00003e70


	//   ....[34]....
        /*0218*/ 	.word	0x00003e90


	//   ....[35]....
        /*021c*/ 	.word	0x00003ee0


	//   ....[36]....
        /*0220*/ 	.word	0x00003f00


	//   ....[37]....
        /*0224*/ 	.word	0x00003f10


	//   ....[38]....
        /*0228*/ 	.word	0x00003f20


	//   ....[39]....
        /*022c*/ 	.word	0x00005110


	//   ....[40]....
        /*0230*/ 	.word	0x000052e0


	//   ....[41]....
        /*0234*/ 	.word	0x000054b0


	//   ....[42]....
        /*0238*/ 	.word	0x00005680


	//   ....[43]....
        /*023c*/ 	.word	0x000057e0


	//   ....[44]....
        /*0240*/ 	.word	0x00005a90


	//   ....[45]....
        /*0244*/ 	.word	0x00005cb0


	//   ....[46]....
        /*0248*/ 	.word	0x00005e80


	//   ....[47]....
        /*024c*/ 	.word	0x00005ed0


	//   ....[48]....
        /*0250*/ 	.word	0x00005f30


	//   ....[49]....
        /*0254*/ 	.word	0x00005f80


	//   ....[50]....
        /*0258*/ 	.word	0x00005fa0


	//   ....[51]....
        /*025c*/ 	.word	0x00006110


	//   ....[52]....
        /*0260*/ 	.word	0x00006150


	//   ....[53]....
        /*0264*/ 	.word	0x000061b0


	//   ....[54]....
        /*0268*/ 	.word	0x00006200


	//   ....[55]....
        /*026c*/ 	.word	0x00006220


	//   ....[56]....
        /*0270*/ 	.word	0x00006520


	//   ....[57]....
        /*0274*/ 	.word	0x00006570


	//   ....[58]....
        /*0278*/ 	.word	0x00006600


	//   ....[59]....
        /*027c*/ 	.word	0x00006650


	//   ....[60]....
        /*0280*/ 	.word	0x000066d0


	//   ....[61]....
        /*0284*/ 	.word	0x00006720


	//   ....[62]....
        /*0288*/ 	.word	0x000067a0


	//   ....[63]....
        /*028c*/ 	.word	0x000067f0


	//   ....[64]....
        /*0290*/ 	.word	0x00006870


	//   ....[65]....
        /*0294*/ 	.word	0x000068c0


	//   ....[66]....
        /*0298*/ 	.word	0x00006950


	//   ....[67]....
        /*029c*/ 	.word	0x000069f0


	//   ....[68]....
        /*02a0*/ 	.word	0x00006a90


	//   ....[69]....
        /*02a4*/ 	.word	0x00006b50


	//   ....[70]....
        /*02a8*/ 	.word	0x00006b80


	//   ....[71]....
        /*02ac*/ 	.word	0x00006be0


	//   ....[72]....
        /*02b0*/ 	.word	0x00006c90


	//   ....[73]....
        /*02b4*/ 	.word	0x00006ce0


	//   ....[74]....
        /*02b8*/ 	.word	0x00006d90


	//   ....[75]....
        /*02bc*/ 	.word	0x00006de0


	//   ....[76]....
        /*02c0*/ 	.word	0x00006e90


	//   ....[77]....
        /*02c4*/ 	.word	0x00006ee0


	//   ....[78]....
        /*02c8*/ 	.word	0x00006f90


	//   ....[79]....
        /*02cc*/ 	.word	0x00006fe0


	//   ....[80]....
        /*02d0*/ 	.word	0x00007090


	//   ....[81]....
        /*02d4*/ 	.word	0x000070e0


	//   ....[82]....
        /*02d8*/ 	.word	0x00007190


	//   ....[83]....
        /*02dc*/ 	.word	0x000071f0


	//   ....[84]....
        /*02e0*/ 	.word	0x00007220


	//   ....[85]....
        /*02e4*/ 	.word	0x000072a0


	//   ....[86]....
        /*02e8*/ 	.word	0x000072e0


	//   ....[87]....
        /*02ec*/ 	.word	0x00007330


	//----- nvinfo : EIATTR_VRC_CTA_INIT_COUNT
	.align		4
.L_2221:
        /*02f0*/ 	.byte	0x02, 0x4a
	.zero		1
	.zero		1


	//----- nvinfo : EIATTR_EXIT_INSTR_OFFSETS
	.align		4
        /*02f4*/ 	.byte	0x04, 0x1c
        /*02f6*/ 	.short	(.L_2223 - .L_2222)


	//   ....[0]....
.L_2222:
        /*02f8*/ 	.word	0x00006330


	//   ....[1]....
        /*02fc*/ 	.word	0x000064c0


	//----- nvinfo : EIATTR_MAX_THREADS
	.align		4
.L_2223:
        /*0300*/ 	.byte	0x04, 0x05
        /*0302*/ 	.short	(.L_2225 - .L_2224)
.L_2224:
        /*0304*/ 	.word	0x00000040
        /*0308*/ 	.word	0x00000001
        /*030c*/ 	.word	0x00000001


	//----- nvinfo : EIATTR_CRS_STACK_SIZE
	.align		4
.L_2225:
        /*0310*/ 	.byte	0x04, 0x1e
        /*0312*/ 	.short	(.L_2227 - .L_2226)
.L_2226:
        /*0314*/ 	.word	0x00000000


	//----- nvinfo : EIATTR_CBANK_PARAM_SIZE
	.align		4
.L_2227:
        /*0318*/ 	.byte	0x03, 0x19
        /*031a*/ 	.short	0x01f0


	//----- nvinfo : EIATTR_PARAM_CBANK
	.align		4
        /*031c*/ 	.byte	0x04, 0x0a
        /*031e*/ 	.short	(.L_2229 - .L_2228)
	.align		4
.L_2228:
        /*0320*/ 	.word	index@(.nv.constant0._Z25selective_scan_bwd_kernelI32Selective_Scan_bwd_kernel_traitsILi64ELi16ELb1ELb1ELb1ELb0ELb1EffEEv12SSMParamsBwd)
        /*0324*/ 	.short	0x0380
        /*0326*/ 	.short	0x01f0


	//----- nvinfo : EIATTR_SW_WAR
	.align		4
.L_2229:
        /*0328*/ 	.byte	0x04, 0x36
        /*032a*/ 	.short	(.L_2231 - .L_2230)
.L_2230:
        /*032c*/ 	.word	0x00000008
.L_2231:


//--------------------- .nv.info._Z25selective_scan_bwd_kernelI32Selective_Scan_bwd_kernel_traitsILi64ELi16ELb1ELb1ELb1ELb1ELb0EffEEv12SSMParamsBwd --------------------------
	.section	.nv.info._Z25selective_scan_bwd_kernelI32Selective_Scan_bwd_kernel_traitsILi64ELi16ELb1ELb1ELb1ELb1ELb0EffEEv12SSMParamsBwd,"",@"SHT_CUDA_INFO"
	.sectionflags	@""
	.align	4


	//----- nvinfo : EIATTR_CUDA_API_VERSION
	.align		4
        /*0000*/ 	.byte	0x04, 0x37
        /*0002*/ 	.short	(.L_2233 - .L_2232)
.L_2232:
        /*0004*/ 	.word	0x00000082


	//----- nvinfo : EIATTR_KPARAM_INFO
	.align		4
.L_2233:
        /*0008*/ 	.byte	0x04, 0x17
        /*000a*/ 	.short	(.L_2235 - .L_2234)
.L_2234:
        /*000c*/ 	.word	0x00000000
        /*0010*/ 	.short	0x0000
        /*0012*/ 	.short	0x0000
        /*0014*/ 	.byte	0x00, 0xf0, 0xc1, 0x07


	//----- nvinfo : EIATTR_SPARSE_MMA_MASK
	.align		4
.L_2235:
        /*0018*/ 	.byte	0x03, 0x50
        /*001a*/ 	.short	0x0000


	//----- nvinfo : EIATTR_MAXREG_COUNT
	.align		4
        /*001c*/ 	.byte	0x03, 0x1b
        /*001e*/ 	.short	0x00ff


	//----- nvinfo : EIATTR_NUM_BARRIERS
	.align		4
        /*0020*/ 	.byte	0x02, 0x4c
        /*0022*/ 	.byte	0x01
	.zero		1


	//----- nvinfo : EIATTR_MERCURY_ISA_VERSION
	.align		4
        /*0024*/ 	.byte	0x03, 0x5f
        /*0026*/ 	.short	0x0101


	//----- nvinfo : EIATTR_COOP_GROUP_MASK_REGIDS
	.align		4
        /*0028*/ 	.byte	0x04, 0x29
        /*002a*/ 	.short	(.L_2237 - .L_2236)


	//   ....[0]....
.L_2236:
        /*002c*/ 	.word	0xffffffff


	//   ....[1]....
        /*0030*/ 	.word	0xffffffff


	//   ....[2]....
        /*0034*/ 	.word	0xffffffff


	//   ....[3]....
        /*0038*/ 	.word	0xffffffff


	//   ....[4]....
        /*003c*/ 	.word	0xffffffff


	//   ....[5]....
        /*0040*/ 	.word	0xffffffff


	//   ....[6]....
        /*0044*/ 	.word	0xffffffff


	//   ....[7]....
        /*0048*/ 	.word	0xffffffff


	//   ....[8]....
        /*004c*/ 	.word	0xffffffff


	//   ....[9]....
        /*0050*/ 	.word	0xffffffff


	//   ....[10]....
        /*0054*/ 	.word	0xffffffff


	//   ....[11]....
        /*0058*/ 	.word	0xffffffff


	//   ....[12]....
        /*005c*/ 	.word	0xffffffff


	//   ....[13]....
        /*0060*/ 	.word	0xffffffff


	//   ....[14]....
        /*0064*/ 	.word	0xffffffff


	//   ....[15]....
        /*0068*/ 	.word	0xffffffff


	//   ....[16]....
        /*006c*/ 	.word	0xffffffff


	//   ....[17]....
        /*0070*/ 	.word	0xffffffff


	//   ....[18]....
        /*0074*/ 	.word	0xffffffff


	//   ....[19]....
        /*0078*/ 	.word	0xffffffff


	//   ....[20]....
        /*007c*/ 	.word	0xffffffff


	//   ....[21]....
        /*0080*/ 	.word	0xffffffff


	//   ....[22]....
        /*0084*/ 	.word	0xffffffff


	//   ....[23]....
        /*0088*/ 	.word	0xffffffff


	//   ....[24]....
        /*008c*/ 	.word	0xffffffff


	//   ....[25]....
        /*0090*/ 	.word	0xffffffff


	//   ....[26]....
        /*0094*/ 	.word	0xffffffff


	//   ....[27]....
        /*0098*/ 	.word	0xffffffff


	//   ....[28]....
        /*009c*/ 	.word	0xffffffff


	//   ....[29]....
        /*00a0*/ 	.word	0xffffffff


	//   ....[30]....
        /*00a4*/ 	.word	0xffffffff


	//   ....[31]....
        /*00a8*/ 	.word	0xffffffff


	//   ....[32]....
        /*00ac*/ 	.word	0xffffffff


	//   ....[33]....
        /*00b0*/ 	.word	0xffffffff


	//   ....[34]....
        /*00b4*/ 	.word	0xffffffff


	//   ....[35]....
        /*00b8*/ 	.word	0xffffffff


	//   ....[36]....
        /*00bc*/ 	.word	0xffffffff


	//   ....[37]....
        /*00c0*/ 	.word	0xffffffff


	//   ....[38]....
        /*00c4*/ 	.word	0xffffffff


	//   ....[39]....
        /*00c8*/ 	.word	0xffffffff


	//   ....[40]....
        /*00cc*/ 	.word	0xffffffff


	//   ....[41]....
        /*00d0*/ 	.word	0xffffffff


	//   ....[42]....
        /*00d4*/ 	.word	0xffffffff


	//   ....[43]....
        /*00d8*/ 	.word	0xffffffff


	//   ....[44]....
        /*00dc*/ 	.word	0xffffffff


	//   ....[45]....
        /*00e0*/ 	.word	0xffffffff


	//   ....[46]....
        /*00e4*/ 	.word	0xffffffff


	//   ....[47]....
        /*00e8*/ 	.word	0xffffffff


	//   ....[48]....
        /*00ec*/ 	.word	0xffffffff


	//   ....[49]....
        /*00f0*/ 	.word	0xffffffff


	//   ....[50]....
        /*00f4*/ 	.word	0xffffffff


	//   ....[51]....
        /*00f8*/ 	.word	0xffffffff


	//   ....[52]....
        /*00fc*/ 	.word	0xffffffff


	//   ....[53]....
        /*0100*/ 	.word	0x05000056


	//   ....[54]....
        /*0104*/ 	.word	0x05000056


	//   ....[55]....
        /*0108*/ 	.word	0x05000056


	//   ....[56]....
        /*010c*/ 	.word	0x05000056


	//   ....[57]....
        /*0110*/ 	.word	0x05000056


	//   ....[58]....
        /*0114*/ 	.word	0x05000056


	//   ....[59]....
        /*0118*/ 	.word	0x05000056


	//   ....[60]....
        /*011c*/ 	.word	0x05000056


	//   ....[61]....
        /*0120*/ 	.word	0x05000056


	//   ....[62]....
        /*0124*/ 	.word	0x05000056


	//   ....[63]....
        /*0128*/ 	.word	0x05000056


	//   ....[64]....
        /*012c*/ 	.word	0x05000056


	//   ....[65]....
        /*0130*/ 	.word	0x05000056


	//   ....[66]....
        /*0134*/ 	.word	0x05000056


	//   ....[67]....
        /*0138*/ 	.word	0x05000056


	//   ....[68]....
        /*013c*/ 	.word	0x05000056


	//   ....[69]....
        /*0140*/ 	.word	0x05000056


	//   ....[70]....
        /*0144*/ 	.word	0x05000056


	//   ....[71]....
        /*0148*/ 	.word	0x05000056


	//   ....[72]....
        /*014c*/ 	.word	0x05000056


	//   ....[73]....
        /*0150*/ 	.word	0x05000056


	//   ....[74]....
        /*0154*/ 	.word	0x05000056


	//   ....[75]....
        /*0158*/ 	.word	0x05000056


	//   ....[76]....
        /*015c*/ 	.word	0x05000056


	//   ....[77]....
        /*0160*/ 	.word	0x05000056


	//   ....[78]....
        /*0164*/ 	.word	0x05000056


	//   ....[79]....
        /*0168*/ 	.word	0x05000056


	//   ....[80]....
        /*016c*/ 	.word	0x05000056


	//   ....[81]....
        /*0170*/ 	.word	0x05000056


	//   ....[82]....
        /*0174*/ 	.word	0x05000056


	//   ....[83]....
        /*0178*/ 	.word	0x05000056


	//   ....[84]....
        /*017c*/ 	.word	0x05000056


	//----- nvinfo : EIATTR_COOP_GROUP_INSTR_OFFSETS
	.align		4
.L_2237:
        /*0180*/ 	.byte	0x04, 0x28
        /*0182*/ 	.short	(.L_2239 - .L_2238)


	//   ....[0]....
.L_2238:
        /*0184*/ 	.word	0x00000ee0


	//   ....[1]....
        /*0188*/ 	.word	0x00000ff0


	//   ....[2]....
        /*018c*/ 	.word	0x000011b0


	//   ....[3]....
        /*0190*/ 	.word	0x00003a20


	//   ....[4]....
        /*0194*/ 	.word	0x00003e00


	//   ....[5]....
        /*0198*/ 	.word	0x00004570


	//   ....[6]....
        /*019c*/ 	.word	0x00004590


	//   ....[7]....
        /*01a0*/ 	.word	0x000045d0


	//   ....[8]....
        /*01a4*/ 	.word	0x000045e0


	//   ....[9]....
        /*01a8*/ 	.word	0x00004620


	//   ....[10]....
        /*01ac*/ 	.word	0x00004630


	//   ....[11]....
        /*01b0*/ 	.word	0x00004670


	//   ....[12]....
        /*01b4*/ 	.word	0x00004680


	//   ....[13]....
        /*01b8*/ 	.word	0x000046c0


	//   ....[14]....
        /*01bc*/ 	.word	0x000046d0


	//   ....[15]....
        /*01c0*/ 	.word	0x00004780


	//   ....[16]....
        /*01c4*/ 	.word	0x00004790


	//   ....[17]....
        /*01c8*/ 	.word	0x000047a0


	//   ....[18]....
        /*01cc*/ 	.word	0x000047b0


	//   ....[19]....
        /*01d0*/ 	.word	0x00004c30


	//   ....[20]....
        /*01d4*/ 	.word	0x00004c50


	//   ....[21]....
        /*01d8*/ 	.word	0x00004c60


	//   ....[22]....
        /*01dc*/ 	.word	0x00004c70


	//   ....[23]....
        /*01e0*/ 	.word	0x00004cc0


	//   ....[24]....
        /*01e4*/ 	.word	0x00004ce0


	//   ....[25]....
        /*01e8*/ 	.word	0x00004d30


	//   ....[26]....
        /*01ec*/ 	.word	0x00004d50


	//   ....[27]....
        /*01f0*/ 	.word	0x00004da0


	//   ....[28]....
        /*01f4*/ 	.word	0x00004dc0


	//   ....[29]....
        /*01f8*/ 	.word	0x00004e10


	//   ....[30]....
        /*01fc*/ 	.word	0x00004e30


	//   ....[31]....
        /*0200*/ 	.word	0x00004e80


	//   ....[32]....
        /*0204*/ 	.word	0x00004ea0


	//   ....[33]....
        /*0208*/ 	.word	0x00004eb0


	//   ....[34]....
        /*020c*/ 	.word	0x00004ec0


	//   ....[35]....
        /*0210*/ 	.word	0x000060e0


	//   ....[36]....
        /*0214*/ 	.word	0x000062b0


	//   ....[37]....
        /*0218*/ 	.word	0x00006480


	//   ....[38]....
        /*021c*/ 	.word	0x00006620


	//   ....[39]....
        /*0220*/ 	.word	0x00006770


	//   ....[40]....
        /*0224*/ 	.word	0x00006ac0


	//   ....[41]....
        /*0228*/ 	.word	0x00007020


	//   ....[42]....
        /*022c*/ 	.word	0x000074f0


	//   ....[43]....
        /*0230*/ 	.word	0x000076b0


	//   ....[44]....
        /*0234*/ 	.word	0x00007700


	//   ....[45]....
        /*0238*/ 	.word	0x00007760


	//   ....[46]....
        /*023c*/ 	.word	0x000077b0


	//   ....[47]....
        /*0240*/ 	.word	0x000077d0


	//   ....[48]....
        /*0244*/ 	.word	0x00007940


	//   ....[49]....
        /*0248*/ 	.word	0x00007980


	//   ....[50]....
        /*024c*/ 	.word	0x000079e0


	//   ....[51]....
        /*0250*/ 	.word	0x00007a30


	//   ....[52]....
        /*0254*/ 	.word	0x00007a50


	//   ....[53]....
        /*0258*/ 	.word	0x00007d50


	//   ....[54]....
        /*025c*/ 	.word	0x00007da0


	//   ....[55]....
        /*0260*/ 	.word	0x00007e30


	//   ....[56]....
        /*0264*/ 	.word	0x00007e80


	//   ....[57]....
        /*0268*/ 	.word	0x00007f00


	//   ....[58]....
        /*026c*/ 	.word	0x00007f50


	//   ....[59]....
        /*0270*/ 	.word	0x00007fd0


	//   ....[60]....
        /*0274*/ 	.word	0x00008020


	//   ....[61]....
        /*0278*/ 	.word	0x000080a0


	//   ....[62]....
        /*027c*/ 	.word	0x000080f0


	//   ....[63]....
        /*0280*/ 	.word	0x00008180


	//   ....[64]....
        /*0284*/ 	.word	0x00008220


	//   ....[65]....
        /*0288*/ 	.word	0x000082c0


	//   ....[66]....
        /*028c*/ 	.word	0x00008380


	//   ....[67]....
        /*0290*/ 	.word	0x000083b0


	//   ....[68]....
        /*0294*/ 	.word	0x00008410


	//   ....[69]....
        /*0298*/ 	.word	0x000084d0


	//   ....[70]....
        /*029c*/ 	.word	0x00008520


	//   ....[71]....
        /*02a0*/ 	.word	0x000085d0


	//   ....[72]....
        /*02a4*/ 	.word	0x00008620


	//   ....[73]....
        /*02a8*/ 	.word	0x000086d0


	//   ....[74]....
        /*02ac*/ 	.word	0x00008720


	//   ....[75]....
        /*02b0*/ 	.word	0x000087d0


	//   ....[76]....
        /*02b4*/ 	.word	0x00008820


	//   ....[77]....
        /*02b8*/ 	.word	0x000088d0


	//   ....[78]....
        /*02bc*/ 	.word	0x00008920


	//   ....[79]....
        /*02c0*/ 	.word	0x000089d0


	//   ....[80]....
        /*02c4*/ 	.word	0x00008a30


	//   ....[81]....
        /*02c8*/ 	.word	0x00008a60


	//   ....[82]....
        /*02cc*/ 	.word	0x00008ae0


	//   ....[83]....
        /*02d0*/ 	.word	0x00008b20


	//   ....[84]....
        /*02d4*/ 	.word	0x00008b70


	//----- nvinfo : EIATTR_VRC_CTA_INIT_COUNT
	.align		4
.L_2239:
        /*02d8*/ 	.byte	0x02, 0x4a
	.zero		1
	.zero		1


	//----- nvinfo : EIATTR_EXIT_INSTR_OFFSETS
	.align		4
        /*02dc*/ 	.byte	0x04, 0x1c
        /*02de*/ 	.short	(.L_2241 - .L_2240)


	//   ....[0]....
.L_2240:
        /*02e0*/ 	.word	0x00007b60


	//   ....[1]....
        /*02e4*/ 	.word	0x00007cf0


	//----- nvinfo : EIATTR_MAX_THREADS
	.align		4
.L_2241:
        /*02e8*/ 	.byte	0x04, 0x05
        /*02ea*/ 	.short	(.L_2243 - .L_2242)
.L_2242:
        /*02ec*/ 	.word	0x00000040
        /*02f0*/ 	.word	0x00000001
        /*02f4*/ 	.word	0x00000001


	//----- nvinfo : EIATTR_CRS_STACK_SIZE
	.align		4
.L_2243:
        /*02f8*/ 	.byte	0x04, 0x1e
        /*02fa*/ 	.short	(.L_2245 - .L_2244)
.L_2244:
        /*02fc*/ 	.word	0x00000000


	//----- nvinfo : EIATTR_CBANK_PARAM_SIZE
	.align		4
.L_2245:
        /*0300*/ 	.byte	0x03, 0x19
        /*0302*/ 	.short	0x01f0


	//----- nvinfo : EIATTR_PARAM_CBANK
	.align		4
        /*0304*/ 	.byte	0x04, 0x0a
        /*0306*/ 	.short	(.L_2247 - .L_2246)
	.align		4
.L_2246:
        /*0308*/ 	.word	index@(.nv.constant0._Z25selective_scan_bwd_kernelI32Selective_Scan_bwd_kernel_traitsILi64ELi16ELb1ELb1ELb1ELb1ELb0EffEEv12SSMParamsBwd)
        /*030c*/ 	.short	0x0380
        /*030e*/ 	.short	0x01f0


	//----- nvinfo : EIATTR_SW_WAR
	.align		4
.L_2247:
        /*0310*/ 	.byte	0x04, 0x36
        /*0312*/ 	.short	(.L_2249 - .L_2248)
.L_2248:
        /*0314*/ 	.word	0x00000008
.L_2249:


//--------------------- .nv.info._Z25selective_scan_bwd_kernelI32Selective_Scan_bwd_kernel_traitsILi64ELi16ELb1ELb1ELb1ELb1ELb1EffEEv12SSMParamsBwd --------------------------
	.section	.nv.info._Z25selective_scan_bwd_kernelI32Selective_Scan_bwd_kernel_traitsILi64ELi16ELb1ELb1ELb1ELb1ELb1EffEEv12SSMParamsBwd,"",@"SHT_CUDA_INFO"
	.sectionflags	@""
	.align	4


	//----- nvinfo : EIATTR_CUDA_API_VERSION
	.align		4
        /*0000*/ 	.byte	0x04, 0x37
        /*0002*/ 	.short	(.L_2251 - .L_2250)
.L_2250:
        /*0004*/ 	.word	0x00000082


	//----- nvinfo : EIATTR_KPARAM_INFO
	.align		4
.L_2251:
        /*0008*/ 	.byte	0x04, 0x17
        /*000a*/ 	.short	(.L_2253 - .L_2252)
.L_2252:
        /*000c*/ 	.word	0x00000000
        /*0010*/ 	.short	0x0000
        /*0012*/ 	.short	0x0000
        /*0014*/ 	.byte	0x00, 0xf0, 0xc1, 0x07


	//----- nvinfo : EIATTR_SPARSE_MMA_MASK
	.align		4
.L_2253:
        /*0018*/ 	.byte	0x03, 0x50
        /*001a*/ 	.short	0x0000


	//----- nvinfo : EIATTR_MAXREG_COUNT
	.align		4
        /*001c*/ 	.byte	0x03, 0x1b
        /*001e*/ 	.short	0x00ff


	//----- nvinfo : EIATTR_NUM_BARRIERS
	.align		4
        /*0020*/ 	.byte	0x02, 0x4c
        /*0022*/ 	.byte	0x01
	.zero		1


	//----- nvinfo : EIATTR_MERCURY_ISA_VERSION
	.align		4
        /*0024*/ 	.byte	0x03, 0x5f
        /*0026*/ 	.short	0x0101


	//----- nvinfo : EIATTR_COOP_GROUP_MASK_REGIDS
	.align		4
        /*0028*/ 	.byte	0x04, 0x29
        /*002a*/ 	.short	(.L_2255 - .L_2254)


	//   ....[0]....
.L_2254:
        /*002c*/ 	.word	0xffffffff


	//   ....[1]....
        /*0030*/ 	.word	0xffffffff


	//   ....[2]....
        /*0034*/ 	.word	0xffffffff


	//   ....[3]....
        /*0038*/ 	.word	0xffffffff


	//   ....[4]....
        /*003c*/ 	.word	0xffffffff


	//   ....[5]....
        /*0040*/ 	.word	0xffffffff


	//   ....[6]....
        /*0044*/ 	.word	0xffffffff


	//   ....[7]....
        /*0048*/ 	.word	0xffffffff


	//   ....[8]....
        /*004c*/ 	.word	0xffffffff


	//   ....[9]....
        /*0050*/ 	.word	0xffffffff


	//   ....[10]....
        /*0054*/ 	.word	0xffffffff


	//   ....[11]....
        /*0058*/ 	.word	0xffffffff


	//   ....[12]....
        /*005c*/ 	.word	0xffffffff


	//   ....[13]....
        /*0060*/ 	.word	0xffffffff


	//   ....[14]....
        /*0064*/ 	.word	0xffffffff


	//   ....[15]....
        /*0068*/ 	.word	0xffffffff


	//   ....[16]....
        /*006c*/ 	.word	0xffffffff


	//   ....[17]....
        /*0070*/ 	.word	0xffffffff


	//   ....[18]....
        /*0074*/ 	.word	0xffffffff


	//   ....[19]....
        /*0078*/ 	.word	0xffffffff


	//   ....[20]....
        /*007c*/ 	.word	0xffffffff


	//   ....[21]....
        /*0080*/ 	.word	0xffffffff


	//   ....[22]....
        /*0084*/ 	.word	0xffffffff


	//   ....[23]....
        /*0088*/ 	.word	0xffffffff


	//   ....[24]....
        /*008c*/ 	.word	0xffffffff


	//   ....[25]....
        /*0090*/ 	.word	0xffffffff


	//   ....[26]....
        /*0094*/ 	.word	0xffffffff


	//   ....[27]....
        /*0098*/ 	.word	0xffffffff


	//   ....[28]....
        /*009c*/ 	.word	0xffffffff


	//   ....[29]....
        /*00a0*/ 	.word	0xffffffff


	//   ....[30]....
        /*00a4*/ 	.word	0xffffffff


	//   ....[31]....
        /*00a8*/ 	.word	0xffffffff


	//   ....[32]....
        /*00ac*/ 	.word	0xffffffff


	//   ....[33]....
        /*00b0*/ 	.word	0xffffffff


	//   ....[34]....
        /*00b4*/ 	.word	0xffffffff


	//   ....[35]....
        /*00b8*/ 	.word	0xffffffff


	//   ....[36]....
        /*00bc*/ 	.word	0xffffffff


	//   ....[37]....
        /*00c0*/ 	.word	0xffffffff


	//   ....[38]....
        /*00c4*/ 	.word	0xffffffff


	//   ....[39]....
        /*00c8*/ 	.word	0xffffffff


	//   ....[40]....
        /*00cc*/ 	.word	0xffffffff


	//   ....[41]....
        /*00d0*/ 	.word	0xffffffff


	//   ....[42]....
        /*00d4*/ 	.word	0xffffffff


	//   ....[43]....
        /*00d8*/ 	.word	0xffffffff


	//   ....[44]....
        /*00dc*/ 	.word	0xffffffff


	//   ....[45]....
        /*00e0*/ 	.word	0xffffffff


	//   ....[46]....
        /*00e4*/ 	.word	0xffffffff


	//   ....[47]....
        /*00e8*/ 	.word	0xffffffff


	//   ....[48]....
        /*00ec*/ 	.word	0xffffffff


	//   ....[49]....
        /*00f0*/ 	.word	0xffffffff


	//   ....[50]....
        /*00f4*/ 	.word	0xffffffff


	//   ....[51]....
        /*00f8*/ 	.word	0xffffffff


	//   ....[52]....
        /*00fc*/ 	.word	0xffffffff


	//   ....[53]....
        /*0100*/ 	.word	0xffffffff


	//   ....[54]....
        /*0104*/ 	.word	0xffffffff


	//   ....[55]....
        /*0108*/ 	.word	0xffffffff


	//   ....[56]....
        /*010c*/ 	.word	0xffffffff


	//   ....[57]....
        /*0110*/ 	.word	0x0500006e


	//   ....[58]....
        /*0114*/ 	.word	0x0500006e


	//   ....[59]....
        /*0118*/ 	.word	0x0500006e


	//   ....[60]....
        /*011c*/ 	.word	0x0500006e


	//   ....[61]....
        /*0120*/ 	.word	0x0500006e


	//   ....[62]....
        /*0124*/ 	.word	0x0500006e


	//   ....[63]....
        /*0128*/ 	.word	0x0500006e


	//   ....[64]....
        /*012c*/ 	.word	0x0500006e


	//   ....[65]....
        /*0130*/ 	.word	0x0500006e


	//   ....[66]....
        /*0134*/ 	.word	0x0500006e


	//   ....[67]....
        /*0138*/ 	.word	0x0500006e


	//   ....[68]....
        /*013c*/ 	.word	0x0500006e


	//   ....[69]....
        /*0140*/ 	.word	0x0500006e


	//   ....[70]....
        /*0144*/ 	.word	0x0500006e


	//   ....[71]....
        /*0148*/ 	.word	0x0500006e


	//   ....[72]....
        /*014c*/ 	.word	0x0500006e


	//   ....[73]....
        /*0150*/ 	.word	0x0500006e


	//   ....[74]....
        /*0154*/ 	.word	0x0500006e


	//   ....[75]....
        /*0158*/ 	.word	0x0500006e


	//   ....[76]....
        /*015c*/ 	.word	0x0500006e


	//   ....[77]....
        /*0160*/ 	.word	0x0500006e


	//   ....[78]....
        /*0164*/ 	.word	0x0500006e


	//   ....[79]....
        /*0168*/ 	.word	0x0500006e


	//   ....[80]....
        /*016c*/ 	.word	0x0500006e


	//   ....[81]....
        /*0170*/ 	.word	0x0500006e


	//   ....[82]....
        /*0174*/ 	.word	0x0500006e


	//   ....[83]....
        /*0178*/ 	.word	0x0500006e


	//   ....[84]....
        /*017c*/ 	.word	0x0500006e


	//   ....[85]....
        /*0180*/ 	.word	0x0500006e


	//   ....[86]....
        /*0184*/ 	.word	0x0500006e


	//   ....[87]....
        /*0188*/ 	.word	0x0500006e


	//   ....[88]....
        /*018c*/ 	.word	0x0500006e


	//----- nvinfo : EIATTR_COOP_GROUP_INSTR_OFFSETS
	.align		4
.L_2255:
        /*0190*/ 	.byte	0x04, 0x28
        /*0192*/ 	.short	(.L_2257 - .L_2256)


	//   ....[0]....
.L_2256:
        /*0194*/ 	.word	0x00000ef0


	//   ....[1]....
        /*0198*/ 	.word	0x00001000


	//   ....[2]....
        /*019c*/ 	.word	0x000011c0


	//   ....[3]....
        /*01a0*/ 	.word	0x000036b0


	//   ....[4]....
        /*01a4*/ 	.word	0x00003c40


	//   ....[5]....
        /*01a8*/ 	.word	0x00004370


	//   ....[6]....
        /*01ac*/ 	.word	0x00004660


	//   ....[7]....
        /*01b0*/ 	.word	0x00004cc0


	//   ....[8]....
        /*01b4*/ 	.word	0x00005080


	//   ....[9]....
        /*01b8*/ 	.word	0x00005800


	//   ....[10]....
        /*01bc*/ 	.word	0x00005820


	//   ....[11]....
        /*01c0*/ 	.word	0x00005860


	//   ....[12]....
        /*01c4*/ 	.word	0x00005870


	//   ....[13]....
        /*01c8*/ 	.word	0x000058b0


	//   ....[14]....
        /*01cc*/ 	.word	0x000058c0


	//   ....[15]....
        /*01d0*/ 	.word	0x00005900


	//   ....[16]....
        /*01d4*/ 	.word	0x00005910


	//   ....[17]....
        /*01d8*/ 	.word	0x00005950


	//   ....[18]....
        /*01dc*/ 	.word	0x00005960


	//   ....[19]....
        /*01e0*/ 	.word	0x00005a10


	//   ....[20]....
        /*01e4*/ 	.word	0x00005a20


	//   ....[21]....
        /*01e8*/ 	.word	0x00005a30


	//   ....[22]....
        /*01ec*/ 	.word	0x00005a40


	//   ....[23]....
        /*01f0*/ 	.word	0x00005ec0


	//   ....[24]....
        /*01f4*/ 	.word	0x00005ee0


	//   ....[25]....
        /*01f8*/ 	.word	0x00005ef0


	//   ....[26]....
        /*01fc*/ 	.word	0x00005f00


	//   ....[27]....
        /*0200*/ 	.word	0x00005f50


	//   ....[28]....
        /*0204*/ 	.word	0x00005f70


	//   ....[29]....
        /*0208*/ 	.word	0x00005fc0


	//   ....[30]....
        /*020c*/ 	.word	0x00005fe0


	//   ....[31]....
        /*0210*/ 	.word	0x00006030


	//   ....[32]....
        /*0214*/ 	.word	0x00006050


	//   ....[33]....
        /*0218*/ 	.word	0x000060a0


	//   ....[34]....
        /*021c*/ 	.word	0x000060c0


	//   ....[35]....
        /*0220*/ 	.word	0x00006110


	//   ....[36]....
        /*0224*/ 	.word	0x00006130


	//   ....[37]....
        /*0228*/ 	.word	0x00006140


	//   ....[38]....
        /*022c*/ 	.word	0x00006150


	//   ....[39]....
        /*0230*/ 	.word	0x00007340


	//   ....[40]....
        /*0234*/ 	.word	0x00007510


	//   ....[41]....
        /*0238*/ 	.word	0x00007610


	//   ....[42]....
        /*023c*/ 	.word	0x000077e0


	//   ....[43]....
        /*0240*/ 	.word	0x00007900


	//   ....[44]....
        /*0244*/ 	.word	0x00007cb0


	//   ....[45]....
        /*0248*/ 	.word	0x000081d0


	//   ....[46]....
        /*024c*/ 	.word	0x000086b0


	//   ....[47]....
        /*0250*/ 	.word	0x000088a0


	//   ....[48]....
        /*0254*/ 	.word	0x000088f0


	//   ....[49]....
        /*0258*/ 	.word	0x00008950


	//   ....[50]....
        /*025c*/ 	.word	0x000089a0


	//   ....[51]....
        /*0260*/ 	.word	0x000089c0


	//   ....[52]....
        /*0264*/ 	.word	0x00008b30


	//   ....[53]....
        /*0268*/ 	.word	0x00008b70


	//   ....[54]....
        /*026c*/ 	.word	0x00008bd0


	//   ....[55]....
        /*0270*/ 	.word	0x00008c20


	//   ....[56]....
        /*0274*/ 	.word	0x00008c40


	//   ....[57]....
        /*0278*/ 	.word	0x00008f40


	//   ....[58]....
        /*027c*/ 	.word	0x00008f90


	//   ....[59]....
        /*0280*/ 	.word	0x00009020


	//   ....[60]....
        /*0284*/ 	.word	0x00009070


	//   ....[61]....
        /*0288*/ 	.word	0x000090f0


	//   ....[62]....
        /*028c*/ 	.word	0x00009140


	//   ....[63]....
        /*0290*/ 	.word	0x000091c0


	//   ....[64]....
        /*0294*/ 	.word	0x00009210


	//   ....[65]....
        /*0298*/ 	.word	0x00009290


	//   ....[66]....
        /*029c*/ 	.word	0x000092e0


	//   ....[67]....
        /*02a0*/ 	.word	0x00009370


	//   ....[68]....
        /*02a4*/ 	.word	0x00009410


	//   ....[69]....
        /*02a8*/ 	.word	0x000094b0


	//   ....[70]....
        /*02ac*/ 	.word	0x00009570


	//   ....[71]....
        /*02b0*/ 	.word	0x000095a0


	//   ....[72]....
        /*02b4*/ 	.word	0x00009600


	//   ....[73]....
        /*02b8*/ 	.word	0x000096c0


	//   ....[74]....
        /*02bc*/ 	.word	0x00009710


	//   ....[75]....
        /*02c0*/ 	.word	0x000097c0


	//   ....[76]....
        /*02c4*/ 	.word	0x00009810


	//   ....[77]....
        /*02c8*/ 	.word	0x000098c0


	//   ....[78]....
        /*02cc*/ 	.word	0x00009910


	//   ....[79]....
        /*02d0*/ 	.word	0x000099c0


	//   ....[80]....
        /*02d4*/ 	.word	0x00009a10


	//   ....[81]....
        /*02d8*/ 	.word	0x00009ac0


	//   ....[82]....
        /*02dc*/ 	.word	0x00009b10


	//   ....[83]....
        /*02e0*/ 	.word	0x00009bc0


	//   ....[84]....
        /*02e4*/ 	.word	0x00009c20


	//   ....[85]....
        /*02e8*/ 	.word	0x00009c50


	//   ....[86]....
        /*02ec*/ 	.word	0x00009cd0


	//   ....[87]....
        /*02f0*/ 	.word	0x00009d10


	//   ....[88]....
        /*02f4*/ 	.word	0x00009d60


	//----- nvinfo : EIATTR_VRC_CTA_INIT_COUNT
	.align		4
.L_2257:
        /*02f8*/ 	.byte	0x02, 0x4a
	.zero		1
	.zero		1


	//----- nvinfo : EIATTR_EXIT_INSTR_OFFSETS
	.align		4
        /*02fc*/ 	.byte	0x04, 0x1c
        /*02fe*/ 	.short	(.L_2259 - .L_2258)


	//   ....[0]....
.L_2258:
        /*0300*/ 	.word	0x00008d50


	//   ....[1]....
        /*0304*/ 	.word	0x00008ee0


	//----- nvinfo : EIATTR_MAX_THREADS
	.align		4
.L_2259:
        /*0308*/ 	.byte	0x04, 0x05
        /*030a*/ 	.short	(.L_2261 - .L_2260)
.L_2260:
        /*030c*/ 	.word	0x00000040
        /*0310*/ 	.word	0x00000001
        /*0314*/ 	.word	0x00000001


	//----- nvinfo : EIATTR_CRS_STACK_SIZE
	.align		4
.L_2261:
        /*0318*/ 	.byte	0x04, 0x1e
        /*031a*/ 	.short	(.L_2263 - .L_2262)
.L_2262:
        /*031c*/ 	.word	0x00000000


	//----- nvinfo : EIATTR_CBANK_PARAM_SIZE
	.align		4
.L_2263:
        /*0320*/ 	.byte	0x03, 0x19
        /*0322*/ 	.short	0x01f0


	//----- nvinfo : EIATTR_PARAM_CBANK
	.align		4
        /*0324*/ 	.byte	0x04, 0x0a
        /*0326*/ 	.short	(.L_2265 - .L_2264)
	.align		4
.L_2264:
        /*0328*/ 	.word	index@(.nv.constant0._Z25selective_scan_bwd_kernelI32Selective_Scan_bwd_kernel_traitsILi64ELi16ELb1ELb1ELb1ELb1ELb1EffEEv12SSMParamsBwd)
        /*032c*/ 	.short	0x0380
        /*032e*/ 	.short	0x01f0


	//----- nvinfo : EIATTR_SW_WAR
	.align		4
.L_2265:
        /*0330*/ 	.byte	0x04, 0x36
        /*0332*/ 	.short	(.L_2267 - .L_2266)
.L_2266:
        /*0334*/ 	.word	0x00000008
.L_2267:


//--------------------- .nv.info._Z25selective_scan_bwd_kernelI32Selective_Scan_bwd_kernel_traitsILi32ELi16ELb0ELb0ELb0ELb0ELb0EffEEv12SSMParamsBwd --------------------------
	.section	.nv.info._Z25selective_scan_bwd_kernelI32Selective_Scan_bwd_kernel_traitsILi32ELi16ELb0ELb0ELb0ELb0ELb0EffEEv12SSMParamsBwd,"",@"SHT_CUDA_INFO"
	.sectionflags	@""
	.align	4


	//----- nvinfo : EIATTR_CUDA_API_VERSION
	.align		4
        /*0000*/ 	.byte	0x04, 0x37
        /*0002*/ 	.short	(.L_2269 - .L_2268)
.L_2268:
        /*0004*/ 	.word	0x00000082


	//----- nvinfo : EIATTR_KPARAM_INFO
	.align		4
.L_2269:
        /*0008*/ 	.byte	0x04, 0x17
        /*000a*/ 	.short	(.L_2271 - .L_2270)
.L_2270:
        /*000c*/ 	.word	0x00000000
        /*0010*/ 	.short	0x0000
        /*0012*/ 	.short	0x0000
        /*0014*/ 	.byte	0x00, 0xf0, 0xc1, 0x07


	//----- nvinfo : EIATTR_SPARSE_MMA_MASK
	.align		4
.L_2271:
        /*0018*/ 	.byte	0x03, 0x50
        /*001a*/ 	.short	0x0000


	//----- nvinfo : EIATTR_MAXREG_COUNT
	.align		4
        /*001c*/ 	.byte	0x03, 0x1b
        /*001e*/ 	.short	0x00ff


	//----- nvinfo : EIATTR_NUM_BARRIERS
	.align		4
        /*0020*/ 	.byte	0x02, 0x4c
        /*0022*/ 	.byte	0x01
	.zero		1


	//----- nvinfo : EIATTR_MERCURY_ISA_VERSION
	.align		4
        /*0024*/ 	.byte	0x03, 0x5f
        /*0026*/ 	.short	0x0101


	//----- nvinfo : EIATTR_COOP_GROUP_MASK_REGIDS
	.align		4
        /*0028*/ 	.byte	0x04, 0x29
        /*002a*/ 	.short	(.L_2273 - .L_2272)


	//   ....[0]....
.L_2272:
        /*002c*/ 	.word	0xffffffff


	//   ....[1]....
        /*0030*/ 	.word	0xffffffff


	//   ....[2]....
        /*0034*/ 	.word	0xffffffff


	//   ....[3]....
        /*0038*/ 	.word	0xffffffff


	//   ....[4]....
        /*003c*/ 	.word	0xffffffff


	//   ....[5]....
        /*0040*/ 	.word	0xffffffff


	//   ....[6]....
        /*0044*/ 	.word	0xffffffff


	//   ....[7]....
        /*0048*/ 	.word	0xffffffff


	//   ....[8]....
        /*004c*/ 	.word	0xffffffff


	//   ....[9]....
        /*0050*/ 	.word	0xffffffff


	//   ....[10]....
        /*0054*/ 	.word	0xffffffff


	//   ....[11]....
        /*0058*/ 	.word	0xffffffff


	//   ....[12]....
        /*005c*/ 	.word	0xffffffff


	//   ....[13]....
        /*0060*/ 	.word	0xffffffff


	//   ....[14]....
        /*0064*/ 	.word	0xffffffff


	//   ....[15]....
        /*0068*/ 	.word	0xffffffff


	//   ....[16]....
        /*006c*/ 	.word	0xffffffff


	//   ....[17]....
        /*0070*/ 	.word	0xffffffff


	//   ....[18]....
        /*0074*/ 	.word	0xffffffff


	//   ....[19]....
        /*0078*/ 	.word	0xffffffff


	//   ....[20]....
        /*007c*/ 	.word	0xffffffff


	//   ....[21]....
        /*0080*/ 	.word	0xffffffff


	//   ....[22]....
        /*0084*/ 	.word	0xffffffff


	//   ....[23]....
        /*0088*/ 	.word	0xffffffff


	//   ....[24]....
        /*008c*/ 	.word	0xffffffff


	//   ....[25]....
        /*0090*/ 	.word	0xffffffff


	//   ....[26]....
        /*0094*/ 	.word	0xffffffff


	//   ....[27]....
        /*0098*/ 	.word	0xffffffff


	//   ....[28]....
        /*009c*/ 	.word	0xffffffff


	//   ....[29]....
        /*00a0*/ 	.word	0xffffffff


	//   ....[30]....
        /*00a4*/ 	.word	0xffffffff


	//   ....[31]....
        /*00a8*/ 	.word	0xffffffff


	//   ....[32]....
        /*00ac*/ 	.word	0xffffffff


	//   ....[33]....
        /*00b0*/ 	.word	0xffffffff


	//   ....[34]....
        /*00b4*/ 	.word	0xffffffff


	//   ....[35]....
        /*00b8*/ 	.word	0xffffffff


	//   ....[36]....
        /*00bc*/ 	.word	0xffffffff


	//   ....[37]....
        /*00c0*/ 	.word	0xffffffff


	//   ....[38]....
        /*00c4*/ 	.word	0xffffffff


	//   ....[39]....
        /*00c8*/ 	.word	0xffffffff


	//   ....[40]....
        /*00cc*/ 	.word	0xffffffff


	//   ....[41]....
        /*00d0*/ 	.word	0xffffffff


	//   ....[42]....
        /*00d4*/ 	.word	0xffffffff


	//   ....[43]....
        /*00d8*/ 	.word	0xffffffff


	//   ....[44]....
        /*00dc*/ 	.word	0xffffffff


	//   ....[45]....
        /*00e0*/ 	.word	0xffffffff


	//   ....[46]....
        /*00e4*/ 	.word	0xffffffff


	//   ....[47]....
        /*00e8*/ 	.word	0xffffffff


	//   ....[48]....
        /*00ec*/ 	.word	0xffffffff


	//   ....[49]....
        /*00f0*/ 	.word	0xffffffff


	//   ....[50]....
        /*00f4*/ 	.word	0xffffffff


	//   ....[51]....
        /*00f8*/ 	.word	0xffffffff


	//   ....[52]....
        /*00fc*/ 	.word	0xffffffff


	//----- nvinfo : EIATTR_COOP_GROUP_INSTR_OFFSETS
	.align		4
.L_2273:
        /*0100*/ 	.byte	0x04, 0x28
        /*0102*/ 	.short	(.L_2275 - .L_2274)


	//   ....[0]....
.L_2274:
        /*0104*/ 	.word	0x00001020


	//   ....[1]....
        /*0108*/ 	.word	0x00001480


	//   ....[2]....
        /*010c*/ 	.word	0x00001970


	//   ....[3]....
        /*0110*/ 	.word	0x00002960


	//   ....[4]....
        /*0114*/ 	.word	0x00002990


	//   ....[5]....
        /*0118*/ 	.word	0x000029c0


	//   ....[6]....
        /*011c*/ 	.word	0x00002a40


	//   ....[7]....
        /*0120*/ 	.word	0x00002a60


	//   ....[8]....
        /*0124*/ 	.word	0x00002a80


	//   ....[9]....
        /*0128*/ 	.word	0x00002aa0


	//   ....[10]....
        /*012c*/ 	.word	0x00002ad0


	//   ....[11]....
        /*0130*/ 	.word	0x00002b10


	//   ....[12]....
        /*0134*/ 	.word	0x00002b40


	//   ....[13]....
        /*0138*/ 	.word	0x00002b60


	//   ....[14]....
        /*013c*/ 	.word	0x00002b80


	//   ....[15]....
        /*0140*/ 	.word	0x00002bc0


	//   ....[16]....
        /*0144*/ 	.word	0x00002c10


	//   ....[17]....
        /*0148*/ 	.word	0x00002c60


	//   ....[18]....
        /*014c*/ 	.word	0x00002c70


	//   ....[19]....
        /*0150*/ 	.word	0x00002cc0


	//   ....[20]....
        /*0154*/ 	.word	0x00002d00


	//   ....[21]....
        /*0158*/ 	.word	0x00002d30


	//   ....[22]....
        /*015c*/ 	.word	0x00002d50


	//   ....[23]....
        /*0160*/ 	.word	0x00002d70


	//   ....[24]....
        /*0164*/ 	.word	0x00002d80


	//   ....[25]....
        /*0168*/ 	.word	0x00002d90


	//   ....[26]....
        /*016c*/ 	.word	0x00002dd0


	//   ....[27]....
        /*0170*/ 	.word	0x00002df0


	//   ....[28]....
        /*0174*/ 	.word	0x00002e30


	//   ....[29]....
        /*0178*/ 	.word	0x00002e40


	//   ....[30]....
        /*017c*/ 	.word	0x00002f50


	//   ....[31]....
        /*0180*/ 	.word	0x00003410


	//   ....[32]....
        /*0184*/ 	.word	0x00003600


	//   ....[33]....
        /*0188*/ 	.word	0x000036b0


	//   ....[34]....
        /*018c*/ 	.word	0x000037d0


	//   ....[35]....
        /*0190*/ 	.word	0x00003880


	//   ....[36]....
        /*0194*/ 	.word	0x000039a0


	//   ....[37]....
        /*0198*/ 	.word	0x00003a50


	//   ....[38]....
        /*019c*/ 	.word	0x00003ac0


	//   ....[39]....
        /*01a0*/ 	.word	0x00003af0


	//   ....[40]....
        /*01a4*/ 	.word	0x00003b30


	//   ....[41]....
        /*01a8*/ 	.word	0x00004000


	//   ....[42]....
        /*01ac*/ 	.word	0x00004500


	//   ....[43]....
        /*01b0*/ 	.word	0x00004950


	//   ....[44]....
        /*01b4*/ 	.word	0x000049a0


	//   ....[45]....
        /*01b8*/ 	.word	0x000049f0


	//   ....[46]....
        /*01bc*/ 	.word	0x00004a20


	//   ....[47]....
        /*01c0*/ 	.word	0x00004a40


	//   ....[48]....
        /*01c4*/ 	.word	0x00004b10


	//   ....[49]....
        /*01c8*/ 	.word	0x00004b50


	//   ....[50]....
        /*01cc*/ 	.word	0x00004ba0


	//   ....[51]....
        /*01d0*/ 	.word	0x00004bd0


	//   ....[52]....
        /*01d4*/ 	.word	0x00004bf0


	//----- nvinfo : EIATTR_VRC_CTA_INIT_COUNT
	.align		4
.L_2275:
        /*01d8*/ 	.byte	0x02, 0x4a
	.zero		1
	.zero		1


	//----- nvinfo : EIATTR_EXIT_INSTR_OFFSETS
	.align		4
        /*01dc*/ 	.byte	0x04, 0x1c
        /*01de*/ 	.short	(.L_2277 - .L_2276)


	//   ....[0]....
.L_2276:
        /*01e0*/ 	.word	0x00004c90


	//   ....[1]....
        /*01e4*/ 	.word	0x00005130


	//----- nvinfo : EIATTR_MAX_THREADS
	.align		4
.L_2277:
        /*01e8*/ 	.byte	0x04, 0x05
        /*01ea*/ 	.short	(.L_2279 - .L_2278)
.L_2278:
        /*01ec*/ 	.word	0x00000020
        /*01f0*/ 	.word	0x00000001
        /*01f4*/ 	.word	0x00000001


	//----- nvinfo : EIATTR_CRS_STACK_SIZE
	.align		4
.L_2279:
        /*01f8*/ 	.byte	0x04, 0x1e
        /*01fa*/ 	.short	(.L_2281 - .L_2280)
.L_2280:
        /*01fc*/ 	.word	0x00000000


	//----- nvinfo : EIATTR_CBANK_PARAM_SIZE
	.align		4
.L_2281:
        /*0200*/ 	.byte	0x03, 0x19
        /*0202*/ 	.short	0x01f0


	//----- nvinfo : EIATTR_PARAM_CBANK
	.align		4
        /*0204*/ 	.byte	0x04, 0x0a
        /*0206*/ 	.short	(.L_2283 - .L_2282)
	.align		4
.L_2282:
        /*0208*/ 	.word	index@(.nv.constant0._Z25selective_scan_bwd_kernelI32Selective_Scan_bwd_kernel_traitsILi32ELi16ELb0ELb0ELb0ELb0ELb0EffEEv12SSMParamsBwd)
        /*020c*/ 	.short	0x0380
        /*020e*/ 	.short	0x01f0


	//----- nvinfo : EIATTR_SW_WAR
	.align		4
.L_2283:
        /*0210*/ 	.byte	0x04, 0x36
        /*0212*/ 	.short	(.L_2285 - .L_2284)
.L_2284:
        /*0214*/ 	.word	0x00000008
.L_2285:


//--------------------- .nv.info._Z25selective_scan_bwd_kernelI32Selective_Scan_bwd_kernel_traitsILi32ELi16ELb0ELb0ELb0ELb0ELb1EffEEv12SSMParamsBwd --------------------------
	.section	.nv.info._Z25selective_scan_bwd_kernelI32Selective_Scan_bwd_kernel_traitsILi32ELi16ELb0ELb0ELb0ELb0ELb1EffEEv12SSMParamsBwd,"",@"SHT_CUDA_INFO"
	.sectionflags	@""
	.align	4


	//----- nvinfo : EIATTR_CUDA_API_VERSION
	.align		4
        /*0000*/ 	.byte	0x04, 0x37
        /*0002*/ 	.short	(.L_2287 - .L_2286)
.L_2286:
        /*0004*/ 	.word	0x00000082


	//----- nvinfo : EIATTR_KPARAM_INFO
	.align		4
.L_2287:
        /*0008*/ 	.byte	0x04, 0x17
        /*000a*/ 	.short	(.L_2289 - .L_2288)
.L_2288:
        /*000c*/ 	.word	0x00000000
        /*0010*/ 	.short	0x0000
        /*0012*/ 	.short	0x0000
        /*0014*/ 	.byte	0x00, 0xf0, 0xc1, 0x07


	//----- nvinfo : EIATTR_SPARSE_MMA_MASK
	.align		4
.L_2289:
        /*0018*/ 	.byte	0x03, 0x50
        /*001a*/ 	.short	0x0000


	//----- nvinfo : EIATTR_MAXREG_COUNT
	.align		4
        /*001c*/ 	.byte	0x03, 0x1b
        /*001e*/ 	.short	0x00ff


	//----- nvinfo : EIATTR_NUM_BARRIERS
	.align		4
        /*0020*/ 	.byte	0x02, 0x4c
        /*0022*/ 	.byte	0x01
	.zero		1


	//----- nvinfo : EIATTR_MERCURY_ISA_VERSION
	.align		4
        /*0024*/ 	.byte	0x03, 0x5f
        /*0026*/ 	.short	0x0101


	//----- nvinfo : EIATTR_COOP_GROUP_MASK_REGIDS
	.align		4
        /*0028*/ 	.byte	0x04, 0x29
        /*002a*/ 	.short	(.L_2291 - .L_2290)


	//   ....[0]....
.L_2290:
        /*002c*/ 	.word	0xffffffff


	//   ....[1]....
        /*0030*/ 	.word	0xffffffff


	//   ....[2]....
        /*0034*/ 	.word	0xffffffff


	//   ....[3]....
        /*0038*/ 	.word	0xffffffff


	//   ....[4]....
        /*003c*/ 	.word	0xffffffff


	//   ....[5]....
        /*0040*/ 	.word	0xffffffff


	//   ....[6]....
        /*0044*/ 	.word	0xffffffff


	//   ....[7]....
        /*0048*/ 	.word	0xffffffff


	//   ....[8]....
        /*004c*/ 	.word	0xffffffff


	//   ....[9]....
        /*0050*/ 	.word	0xffffffff


	//   ....[10]....
        /*0054*/ 	.word	0xffffffff


	//   ....[11]....
        /*0058*/ 	.word	0xffffffff


	//   ....[12]....
        /*005c*/ 	.word	0xffffffff


	//   ....[13]....
        /*0060*/ 	.word	0xffffffff


	//   ....[14]....
        /*0064*/ 	.word	0xffffffff


	//   ....[15]....
        /*0068*/ 	.word	0xffffffff


	//   ....[16]....
        /*006c*/ 	.word	0xffffffff


	//   ....[17]....
        /*0070*/ 	.word	0xffffffff


	//   ....[18]....
        /*0074*/ 	.word	0xffffffff


	//   ....[19]....
        /*0078*/ 	.word	0xffffffff


	//   ....[20]....
        /*007c*/ 	.word	0xffffffff


	//   ....[21]....
        /*0080*/ 	.word	0xffffffff


	//   ....[22]....
        /*0084*/ 	.word	0xffffffff


	//   ....[23]....
        /*0088*/ 	.word	0xffffffff


	//   ....[24]....
        /*008c*/ 	.word	0xffffffff


	//   ....[25]....
        /*0090*/ 	.word	0xffffffff


	//   ....[26]....
        /*0094*/ 	.word	0xffffffff


	//   ....[27]....
        /*0098*/ 	.word	0xffffffff


	//   ....[28]....
        /*009c*/ 	.word	0xffffffff


	//   ....[29]....
        /*00a0*/ 	.word	0xffffffff


	//   ....[30]....
        /*00a4*/ 	.word	0xffffffff


	//   ....[31]....
        /*00a8*/ 	.word	0xffffffff


	//   ....[32]....
        /*00ac*/ 	.word	0xffffffff


	//   ....[33]....
        /*00b0*/ 	.word	0xffffffff


	//   ....[34]....
        /*00b4*/ 	.word	0xffffffff


	//   ....[35]....
        /*00b8*/ 	.word	0xffffffff


	//   ....[36]....
        /*00bc*/ 	.word	0xffffffff


	//   ....[37]....
        /*00c0*/ 	.word	0xffffffff


	//   ....[38]....
        /*00c4*/ 	.word	0xffffffff


	//   ....[39]....
        /*00c8*/ 	.word	0xffffffff


	//   ....[40]....
        /*00cc*/ 	.word	0xffffffff


	//   ....[41]....
        /*00d0*/ 	.word	0xffffffff


	//   ....[42]....
        /*00d4*/ 	.word	0xffffffff


	//   ....[43]....
        /*00d8*/ 	.word	0xffffffff


	//   ....[44]....
        /*00dc*/ 	.word	0xffffffff


	//   ....[45]....
        /*00e0*/ 	.word	0xffffffff


	//   ....[46]....
        /*00e4*/ 	.word	0xffffffff


	//   ....[47]....
        /*00e8*/ 	.word	0xffffffff


	//   ....[48]....
        /*00ec*/ 	.word	0xffffffff


	//   ....[49]....
        /*00f0*/ 	.word	0xffffffff


	//   ....[50]....
        /*00f4*/ 	.word	0xffffffff


	//   ....[51]....
        /*00f8*/ 	.word	0xffffffff


	//   ....[52]....
        /*00fc*/ 	.word	0xffffffff


	//   ....[53]....
        /*0100*/ 	.word	0xffffffff


	//   ....[54]....
        /*0104*/ 	.word	0xffffffff


	//   ....[55]....
        /*0108*/ 	.word	0xffffffff


	//   ....[56]....
        /*010c*/ 	.word	0xffffffff


	//----- nvinfo : EIATTR_COOP_GROUP_INSTR_OFFSETS
	.align		4
.L_2291:
        /*0110*/ 	.byte	0x04, 0x28
        /*0112*/ 	.short	(.L_2293 - .L_2292)


	//   ....[0]....
.L_2292:
        /*0114*/ 	.word	0x00001290


	//   ....[1]....
        /*0118*/ 	.word	0x00001700


	//   ....[2]....
        /*011c*/ 	.word	0x00001bf0


	//   ....[3]....
        /*0120*/ 	.word	0x00002030


	//   ....[4]....
        /*0124*/ 	.word	0x000026b0


	//   ....[5]....
        /*0128*/ 	.word	0x00002f40


	//   ....[6]....
        /*012c*/ 	.word	0x00003810


	//   ....[7]....
        /*0130*/ 	.word	0x00004b10


	//   ....[8]....
        /*0134*/ 	.word	0x00004b50


	//   ....[9]....
        /*0138*/ 	.word	0x00004b80


	//   ....[10]....
        /*013c*/ 	.word	0x00004c00


	//   ....[11]....
        /*0140*/ 	.word	0x00004c30


	//   ....[12]....
        /*0144*/ 	.word	0x00004c40


	//   ....[13]....
        /*0148*/ 	.word	0x00004c60


	//   ....[14]....
        /*014c*/ 	.word	0x00004ca0


	//   ....[15]....
        /*0150*/ 	.word	0x00004ce0


	//   ....[16]....
        /*0154*/ 	.word	0x00004d00


	//   ....[17]....
        /*0158*/ 	.word	0x00004d20


	//   ....[18]....
        /*015c*/ 	.word	0x00004d80


	//   ....[19]....
        /*0160*/ 	.word	0x00004da0


	//   ....[20]....
        /*0164*/ 	.word	0x00004dd0


	//   ....[21]....
        /*0168*/ 	.word	0x00004e00


	//   ....[22]....
        /*016c*/ 	.word	0x00004e40


	//   ....[23]....
        /*0170*/ 	.word	0x00004e70


	//   ....[24]....
        /*0174*/ 	.word	0x00004eb0


	//   ....[25]....
        /*0178*/ 	.word	0x00004ed0


	//   ....[26]....
        /*017c*/ 	.word	0x00004f10


	//   ....[27]....
        /*0180*/ 	.word	0x00004f30


	//   ....[28]....
        /*0184*/ 	.word	0x00004f50


	//   ....[29]....
        /*0188*/ 	.word	0x00004f80


	//   ....[30]....
        /*018c*/ 	.word	0x00004fa0


	//   ....[31]....
        /*0190*/ 	.word	0x00004fb0


	//   ....[32]....
        /*0194*/ 	.word	0x00004fe0


	//   ....[33]....
        /*0198*/ 	.word	0x00004ff0


	//   ....[34]....
        /*019c*/ 	.word	0x00005130


	//   ....[35]....
        /*01a0*/ 	.word	0x00005690


	//   ....[36]....
        /*01a4*/ 	.word	0x000057f0


	//   ....[37]....
        /*01a8*/ 	.word	0x00005800


	//   ....[38]....
        /*01ac*/ 	.word	0x00005830


	//   ....[39]....
        /*01b0*/ 	.word	0x00005850


	//   ....[40]....
        /*01b4*/ 	.word	0x00005890


	//   ....[41]....
        /*01b8*/ 	.word	0x000058a0


	//   ....[42]....
        /*01bc*/ 	.word	0x00005940


	//   ....[43]....
        /*01c0*/ 	.word	0x000059d0


	//   ....[44]....
        /*01c4*/ 	.word	0x00005b10


	//   ....[45]....
        /*01c8*/ 	.word	0x000061e0


	//   ....[46]....
        /*01cc*/ 	.word	0x000066a0


	//   ....[47]....
        /*01d0*/ 	.word	0x00006af0


	//   ....[48]....
        /*01d4*/ 	.word	0x00006b40


	//   ....[49]....
        /*01d8*/ 	.word	0x00006b90


	//   ....[50]....
        /*01dc*/ 	.word	0x00006bc0


	//   ....[51]....
        /*01e0*/ 	.word	0x00006be0


	//   ....[52]....
        /*01e4*/ 	.word	0x00006cb0


	//   ....[53]....
        /*01e8*/ 	.word	0x00006cf0


	//   ....[54]....
        /*01ec*/ 	.word	0x00006d40


	//   ....[55]....
        /*01f0*/ 	.word	0x00006d70


	//   ....[56]....
        /*01f4*/ 	.word	0x00006d90


	//----- nvinfo : EIATTR_VRC_CTA_INIT_COUNT
	.align		4
.L_2293:
        /*01f8*/ 	.byte	0x02, 0x4a
	.zero		1
	.zero		1


	//----- nvinfo : EIATTR_EXIT_INSTR_OFFSETS
	.align		4
        /*01fc*/ 	.byte	0x04, 0x1c
        /*01fe*/ 	.short	(.L_2295 - .L_2294)


	//   ....[0]....
.L_2294:
        /*0200*/ 	.word	0x00006e30


	//   ....[1]....
        /*0204*/ 	.word	0x000072d0


	//----- nvinfo : EIATTR_MAX_THREADS
	.align		4
.L_2295:
        /*0208*/ 	.byte	0x04, 0x05
        /*020a*/ 	.short	(.L_2297 - .L_2296)
.L_2296:
        /*020c*/ 	.word	0x00000020
        /*0210*/ 	.word	0x00000001
        /*0214*/ 	.word	0x00000001


	//----- nvinfo : EIATTR_CRS_STACK_SIZE
	.align		4
.L_2297:
        /*0218*/ 	.byte	0x04, 0x1e
        /*021a*/ 	.short	(.L_2299 - .L_2298)
.L_2298:
        /*021c*/ 	.word	0x00000000


	//----- nvinfo : EIATTR_CBANK_PARAM_SIZE
	.align		4
.L_2299:
        /*0220*/ 	.byte	0x03, 0x19
        /*0222*/ 	.short	0x01f0


	//----- nvinfo : EIATTR_PARAM_CBANK
	.align		4
        /*0224*/ 	.byte	0x04, 0x0a
        /*0226*/ 	.short	(.L_2301 - .L_2300)
	.align		4
.L_2300:
        /*0228*/ 	.word	index@(.nv.constant0._Z25selective_scan_bwd_kernelI32Selective_Scan_bwd_kernel_traitsILi32ELi16ELb0ELb0ELb0ELb0ELb1EffEEv12SSMParamsBwd)
        /*022c*/ 	.short	0x0380
        /*022e*/ 	.short	0x01f0


	//----- nvinfo : EIATTR_SW_WAR
	.align		4
.L_2301:
        /*0230*/ 	.byte	0x04, 0x36
        /*0232*/ 	.short	(.L_2303 - .L_2302)
.L_2302:
        /*0234*/ 	.word	0x00000008
.L_2303:


//--------------------- .nv.info._Z25selective_scan_bwd_kernelI32Selective_Scan_bwd_kernel_traitsILi32ELi16ELb0ELb0ELb0ELb1ELb0EffEEv12SSMParamsBwd --------------------------
	.section	.nv.info._Z25selective_scan_bwd_kernelI32Selective_Scan_bwd_kernel_traitsILi32ELi16ELb0ELb0ELb0ELb1ELb0EffEEv12SSMParamsBwd,"",@"SHT_CUDA_INFO"
	.sectionflags	@""
	.align	4


	//----- nvinfo : EIATTR_CUDA_API_VERSION
	.align		4
        /*0000*/ 	.byte	0x04, 0x37
        /*0002*/ 	.short	(.L_2305 - .L_2304)
.L_2304:
        /*0004*/ 	.word	0x00000082


	//----- nvinfo : EIATTR_KPARAM_INFO
	.align		4
.L_2305:
        /*0008*/ 	.byte	0x04, 0x17
        /*000a*/ 	.short	(.L_2307 - .L_2306)
.L_2306:
        /*000c*/ 	.word	0x00000000
        /*0010*/ 	.short	0x0000
        /*0012*/ 	.short	0x0000
        /*0014*/ 	.byte	0x00, 0xf0, 0xc1, 0x07


	//----- nvinfo : EIATTR_SPARSE_MMA_MASK
	.align		4
.L_2307:
        /*0018*/ 	.byte	0x03, 0x50
        /*001a*/ 	.short	0x0000


	//----- nvinfo : EIATTR_MAXREG_COUNT
	.align		4
        /*001c*/ 	.byte	0x03, 0x1b
        /*001e*/ 	.short	0x00ff


	//----- nvinfo : EIATTR_NUM_BARRIERS
	.align		4
        /*0020*/ 	.byte	0x02, 0x4c
        /*0022*/ 	.byte	0x01
	.zero		1


	//----- nvinfo : EIATTR_MERCURY_ISA_VERSION
	.align		4
        /*0024*/ 	.byte	0x03, 0x5f
        /*0026*/ 	.short	0x0101


	//----- nvinfo : EIATTR_COOP_GROUP_MASK_REGIDS
	.align		4
        /*0028*/ 	.byte	0x04, 0x29
        /*002a*/ 	.short	(.L_2309 - .L_2308)


	//   ....[0]....
.L_2308:
        /*002c*/ 	.word	0xffffffff


	//   ....[1]....
        /*0030*/ 	.word	0xffffffff


	//   ....[2]....
        /*0034*/ 	.word	0xffffffff


	//   ....[3]....
        /*0038*/ 	.word	0xffffffff


	//   ....[4]....
        /*003c*/ 	.word	0xffffffff


	//   ....[5]....
        /*0040*/ 	.word	0xffffffff


	//   ....[6]....
        /*0044*/ 	.word	0xffffffff


	//   ....[7]....
        /*0048*/ 	.word	0xffffffff


	//   ....[8]....
        /*004c*/ 	.word	0xffffffff


	//   ....[9]....
        /*0050*/ 	.word	0xffffffff


	//   ....[10]....
        /*0054*/ 	.word	0xffffffff


	//   ....[11]....
        /*0058*/ 	.word	0xffffffff


	//   ....[12]....
        /*005c*/ 	.word	0xffffffff


	//   ....[13]....
        /*0060*/ 	.word	0xffffffff


	//   ....[14]....
        /*0064*/ 	.word	0xffffffff


	//   ....[15]....
        /*0068*/ 	.word	0xffffffff


	//   ....[16]....
        /*006c*/ 	.word	0xffffffff


	//   ....[17]....
        /*0070*/ 	.word	0xffffffff


	//   ....[18]....
        /*0074*/ 	.word	0xffffffff


	//   ....[19]....
        /*0078*/ 	.word	0xffffffff


	//   ....[20]....
        /*007c*/ 	.word	0xffffffff


	//   ....[21]....
        /*0080*/ 	.word	0xffffffff


	//   ....[22]....
        /*0084*/ 	.word	0xffffffff


	//   ....[23]....
        /*0088*/ 	.word	0xffffffff


	//   ....[24]....
        /*008c*/ 	.word	0xffffffff


	//   ....[25]....
        /*0090*/ 	.word	0xffffffff


	//   ....[26]....
        /*0094*/ 	.word	0xffffffff


	//   ....[27]....
        /*0098*/ 	.word	0xffffffff


	//   ....[28]....
        /*009c*/ 	.word	0xffffffff


	//   ....[29]....
        /*00a0*/ 	.word	0xffffffff


	//   ....[30]....
        /*00a4*/ 	.word	0xffffffff


	//   ....[31]....
        /*00a8*/ 	.word	0xffffffff


	//   ....[32]....
        /*00ac*/ 	.word	0xffffffff


	//   ....[33]....
        /*00b0*/ 	.word	0xffffffff


	//   ....[34]....
        /*00b4*/ 	.word	0xffffffff


	//   ....[35]....
        /*00b8*/ 	.word	0xffffffff


	//   ....[36]....
        /*00bc*/ 	.word	0xffffffff


	//   ....[37]....
        /*00c0*/ 	.word	0xffffffff


	//   ....[38]....
        /*00c4*/ 	.word	0xffffffff


	//   ....[39]....
        /*00c8*/ 	.word	0xffffffff


	//   ....[40]....
        /*00cc*/ 	.word	0xffffffff


	//   ....[41]....
        /*00d0*/ 	.word	0xffffffff


	//   ....[42]....
        /*00d4*/ 	.word	0xffffffff


	//   ....[43]....
        /*00d8*/ 	.word	0xffffffff


	//   ....[44]....
        /*00dc*/ 	.word	0xffffffff


	//   ....[45]....
        /*00e0*/ 	.word	0xffffffff


	//   ....[46]....
        /*00e4*/ 	.word	0xffffffff


	//   ....[47]....
        /*00e8*/ 	.word	0xffffffff


	//   ....[48]....
        /*00ec*/ 	.word	0xffffffff


	//   ....[49]....
        /*00f0*/ 	.word	0xffffffff


	//   ....[50]....
        /*00f4*/ 	.word	0xffffffff


	//   ....[51]....
        /*00f8*/ 	.word	0xffffffff


	//   ....[52]....
        /*00fc*/ 	.word	0xffffffff


	//   ....[53]....
        /*0100*/ 	.word	0xffffffff


	//----- nvinfo : EIATTR_COOP_GROUP_INSTR_OFFSETS
	.align		4
.L_2309:
        /*0104*/ 	.byte	0x04, 0x28
        /*0106*/ 	.short	(.L_2311 - .L_2310)


	//   ....[0]....
.L_2310:
        /*0108*/ 	.word	0x00000fd0


	//   ....[1]....
        /*010c*/ 	.word	0x00001430


	//   ....[2]....
        /*0110*/ 	.word	0x00001970


	//   ....[3]....
        /*0114*/ 	.word	0x00004b60


	//   ....[4]....
        /*0118*/ 	.word	0x00004ba0


	//   ....[5]....
        /*011c*/ 	.word	0x00004bd0


	//   ....[6]....
        /*0120*/ 	.word	0x00004c50


	//   ....[7]....
        /*0124*/ 	.word	0x00004c80


	//   ....[8]....
        /*0128*/ 	.word	0x00004c90


	//   ....[9]....
        /*012c*/ 	.word	0x00004cb0


	//   ....[10]....
        /*0130*/ 	.word	0x00004cf0


	//   ....[11]....
        /*0134*/ 	.word	0x00004d30


	//   ....[12]....
        /*0138*/ 	.word	0x00004d50


	//   ....[13]....
        /*013c*/ 	.word	0x00004d70


	//   ....[14]....
        /*0140*/ 	.word	0x00004dd0


	//   ....[15]....
        /*0144*/ 	.word	0x00004df0


	//   ....[16]....
        /*0148*/ 	.word	0x00004e20


	//   ....[17]....
        /*014c*/ 	.word	0x00004e50


	//   ....[18]....
        /*0150*/ 	.word	0x00004e90


	//   ....[19]....
        /*0154*/ 	.word	0x00004ec0


	//   ....[20]....
        /*0158*/ 	.word	0x00004f00


	//   ....[21]....
        /*015c*/ 	.word	0x00004f20


	//   ....[22]....
        /*0160*/ 	.word	0x00004f50


	//   ....[23]....
        /*0164*/ 	.word	0x00004f70


	//   ....[24]....
        /*0168*/ 	.word	0x00004f90


	//   ....[25]....
        /*016c*/ 	.word	0x00004fb0


	//   ....[26]....
        /*0170*/ 	.word	0x00004fe0


	//   ....[27]....
        /*0174*/ 	.word	0x00005000


	//   ....[28]....
        /*0178*/ 	.word	0x00005010


	//   ....[29]....
        /*017c*/ 	.word	0x00005040


	//   ....[30]....
        /*0180*/ 	.word	0x00005190


	//   ....[31]....
        /*0184*/ 	.word	0x000056e0


	//   ....[32]....
        /*0188*/ 	.word	0x000058c0


	//   ....[33]....
        /*018c*/ 	.word	0x00005900


	//   ....[34]....
        /*0190*/ 	.word	0x00005a90


	//   ....[35]....
        /*0194*/ 	.word	0x00005ad0


	//   ....[36]....
        /*0198*/ 	.word	0x00005c60


	//   ....[37]....
        /*019c*/ 	.word	0x00005ca0


	//   ....[38]....
        /*01a0*/ 	.word	0x00005cd0


	//   ....[39]....
        /*01a4*/ 	.word	0x00005cf0


	//   ....[40]....
        /*01a8*/ 	.word	0x00005d30


	//   ....[41]....
        /*01ac*/ 	.word	0x00006320


	//   ....[42]....
        /*01b0*/ 	.word	0x00006ba0


	//   ....[43]....
        /*01b4*/ 	.word	0x000072b0


	//   ....[44]....
        /*01b8*/ 	.word	0x00007700


	//   ....[45]....
        /*01bc*/ 	.word	0x00007750


	//   ....[46]....
        /*01c0*/ 	.word	0x000077a0


	//   ....[47]....
        /*01c4*/ 	.word	0x000077d0


	//   ....[48]....
        /*01c8*/ 	.word	0x000077f0


	//   ....[49]....
        /*01cc*/ 	.word	0x000078c0


	//   ....[50]....
        /*01d0*/ 	.word	0x00007900


	//   ....[51]....
        /*01d4*/ 	.word	0x00007950


	//   ....[52]....
        /*01d8*/ 	.word	0x00007980


	//   ....[53]....
        /*01dc*/ 	.word	0x000079a0


	//----- nvinfo : EIATTR_VRC_CTA_INIT_COUNT
	.align		4
.L_2311:
        /*01e0*/ 	.byte	0x02, 0x4a
	.zero		1
	.zero		1


	//----- nvinfo : EIATTR_EXIT_INSTR_OFFSETS
	.align		4
        /*01e4*/ 	.byte	0x04, 0x1c
        /*01e6*/ 	.short	(.L_2313 - .L_2312)


	//   ....[0]....
.L_2312:
        /*01e8*/ 	.word	0x00007a40


	//   ....[1]....
        /*01ec*/ 	.word	0x00007ed0


	//----- nvinfo : EIATTR_MAX_THREADS
	.align		4
.L_2313:
        /*01f0*/ 	.byte	0x04, 0x05
        /*01f2*/ 	.short	(.L_2315 - .L_2314)
.L_2314:
        /*01f4*/ 	.word	0x00000020
        /*01f8*/ 	.word	0x00000001
        /*01fc*/ 	.word	0x00000001


	//----- nvinfo : EIATTR_CRS_STACK_SIZE
	.align		4
.L_2315:
        /*0200*/ 	.byte	0x04, 0x1e
        /*0202*/ 	.short	(.L_2317 - .L_2316)
.L_2316:
        /*0204*/ 	.word	0x00000000


	//----- nvinfo : EIATTR_CBANK_PARAM_SIZE
	.align		4
.L_2317:
        /*0208*/ 	.byte	0x03, 0x19
        /*020a*/ 	.short	0x01f0


	//----- nvinfo : EIATTR_PARAM_CBANK
	.align		4
        /*020c*/ 	.byte	0x04, 0x0a
        /*020e*/ 	.short	(.L_2319 - .L_2318)
	.align		4
.L_2318:
        /*0210*/ 	.word	index@(.nv.constant0._Z25selective_scan_bwd_kernelI32Selective_Scan_bwd_kernel_traitsILi32ELi16ELb0ELb0ELb0ELb1ELb0EffEEv12SSMParamsBwd)
        /*0214*/ 	.short	0x0380
        /*0216*/ 	.short	0x01f0


	//----- nvinfo : EIATTR_SW_WAR
	.align		4
.L_2319:
        /*0218*/ 	.byte	0x04, 0x36
        /*021a*/ 	.short	(.L_2321 - .L_2320)
.L_2320:
        /*021c*/ 	.word	0x00000008
.L_2321:


//--------------------- .nv.info._Z25selective_scan_bwd_kernelI32Selective_Scan_bwd_kernel_traitsILi32ELi16ELb0ELb0ELb0ELb1ELb1EffEEv12SSMParamsBwd --------------------------
	.section	.nv.info._Z25selective_scan_bwd_kernelI32Selective_Scan_bwd_kernel_traitsILi32ELi16ELb0ELb0ELb0ELb1ELb1EffEEv12SSMParamsBwd,"",@"SHT_CUDA_INFO"
	.sectionflags	@""
	.align	4


	//----- nvinfo : EIATTR_CUDA_API_VERSION
	.align		4
        /*0000*/ 	.byte	0x04, 0x37
        /*0002*/ 	.short	(.L_2323 - .L_2322)
.L_2322:
        /*0004*/ 	.word	0x00000082


	//----- nvinfo : EIATTR_KPARAM_INFO
	.align		4
.L_2323:
        /*0008*/ 	.byte	0x04, 0x17
        /*000a*/ 	.short	(.L_2325 - .L_2324)
.L_2324:
        /*000c*/ 	.word	0x00000000
        /*0010*/ 	.short	0x0000
        /*0012*/ 	.short	0x0000
        /*0014*/ 	.byte	0x00, 0xf0, 0xc1, 0x07


	//----- nvinfo : EIATTR_SPARSE_MMA_MASK
	.align		4
.L_2325:
        /*0018*/ 	.byte	0x03, 0x50
        /*001a*/ 	.short	0x0000


	//----- nvinfo : EIATTR_MAXREG_COUNT
	.align		4
        /*001c*/ 	.byte	0x03, 0x1b
        /*001e*/ 	.short	0x00ff


	//----- nvinfo : EIATTR_NUM_BARRIERS
	.align		4
        /*0020*/ 	.byte	0x02, 0x4c
        /*0022*/ 	.byte	0x01
	.zero		1


	//----- nvinfo : EIATTR_MERCURY_ISA_VERSION
	.align		4
        /*0024*/ 	.byte	0x03, 0x5f
        /*0026*/ 	.short	0x0101


	//----- nvinfo : EIATTR_COOP_GROUP_MASK_REGIDS
	.align		4
        /*0028*/ 	.byte	0x04, 0x29
        /*002a*/ 	.short	(.L_2327 - .L_2326)


	//   ....[0]....
.L_2326:
        /*002c*/ 	.word	0xffffffff


	//   ....[1]....
        /*0030*/ 	.word	0xffffffff


	//   ....[2]....
        /*0034*/ 	.word	0xffffffff


	//   ....[3]....
        /*0038*/ 	.word	0xffffffff


	//   ....[4]....
        /*003c*/ 	.word	0xffffffff


	//   ....[5]....
        /*0040*/ 	.word	0xffffffff


	//   ....[6]....
        /*0044*/ 	.word	0xffffffff


	//   ....[7]....
        /*0048*/ 	.word	0xffffffff


	//   ....[8]....
        /*004c*/ 	.word	0xffffffff


	//   ....[9]....
        /*0050*/ 	.word	0xffffffff


	//   ....[10]....
        /*0054*/ 	.word	0xffffffff


	//   ....[11]....
        /*0058*/ 	.word	0xffffffff


	//   ....[12]....
        /*005c*/ 	.word	0xffffffff


	//   ....[13]....
        /*0060*/ 	.word	0xffffffff


	//   ....[14]....
        /*0064*/ 	.word	0xffffffff


	//   ....[15]....
        /*0068*/ 	.word	0xffffffff


	//   ....[16]....
        /*006c*/ 	.word	0xffffffff


	//   ....[17]....
        /*0070*/ 	.word	0xffffffff


	//   ....[18]....
        /*0074*/ 	.word	0xffffffff


	//   ....[19]....
        /*0078*/ 	.word	0xffffffff


	//   ....[20]....
        /*007c*/ 	.word	0xffffffff


	//   ....[21]....
        /*0080*/ 	.word	0xffffffff


	//   ....[22]....
        /*0084*/ 	.word	0xffffffff


	//   ....[23]....
        /*0088*/ 	.word	0xffffffff


	//   ....[24]....
        /*008c*/ 	.word	0xffffffff


	//   ....[25]....
        /*0090*/ 	.word	0xffffffff


	//   ....[26]....
        /*0094*/ 	.word	0xffffffff


	//   ....[27]....
        /*0098*/ 	.word	0xffffffff


	//   ....[28]....
        /*009c*/ 	.word	0xffffffff


	//   ....[29]....
        /*00a0*/ 	.word	0xffffffff


	//   ....[30]....
        /*00a4*/ 	.word	0xffffffff


	//   ....[31]....
        /*00a8*/ 	.word	0xffffffff


	//   ....[32]....
        /*00ac*/ 	.word	0xffffffff


	//   ....[33]....
        /*00b0*/ 	.word	0xffffffff


	//   ....[34]....
        /*00b4*/ 	.word	0xffffffff


	//   ....[35]....
        /*00b8*/ 	.word	0xffffffff


	//   ....[36]....
        /*00bc*/ 	.word	0xffffffff


	//   ....[37]....
        /*00c0*/ 	.word	0xffffffff


	//   ....[38]....
        /*00c4*/ 	.word	0xffffffff


	//   ....[39]....
        /*00c8*/ 	.word	0xffffffff


	//   ....[40]....
        /*00cc*/ 	.word	0xffffffff


	//   ....[41]....
        /*00d0*/ 	.word	0xffffffff


	//   ....[42]....
        /*00d4*/ 	.word	0xffffffff


	//   ....[43]....
        /*00d8*/ 	.word	0xffffffff


	//   ....[44]....
        /*00dc*/ 	.word	0xffffffff


	//   ....[45]....
        /*00e0*/ 	.word	0xffffffff


	//   ....[46]....
        /*00e4*/ 	.word	0xffffffff


	//   ....[47]....
        /*00e8*/ 	.word	0xffffffff


	//   ....[48]....
        /*00ec*/ 	.word	0xffffffff


	//   ....[49]....
        /*00f0*/ 	.word	0xffffffff


	//   ....[50]....
        /*00f4*/ 	.word	0xffffffff


	//   ....[51]....
        /*00f8*/ 	.word	0xffffffff


	//   ....[52]....
        /*00fc*/ 	.word	0xffffffff


	//   ....[53]....
        /*0100*/ 	.word	0xffffffff


	//   ....[54]....
        /*0104*/ 	.word	0xffffffff


	//   ....[55]....
        /*0108*/ 	.word	0xffffffff


	//   ....[56]....
        /*010c*/ 	.word	0xffffffff


	//   ....[57]....
        /*0110*/ 	.word	0xffffffff


	//----- nvinfo : EIATTR_COOP_GROUP_INSTR_OFFSETS
	.align		4
.L_2327:
        /*0114*/ 	.byte	0x04, 0x28
        /*0116*/ 	.short	(.L_2329 - .L_2328)


	//   ....[0]....
.L_2328:
        /*0118*/ 	.word	0x000010d0


	//   ....[1]....
        /*011c*/ 	.word	0x00001660


	//   ....[2]....
        /*0120*/ 	.word	0x00001c10


	//   ....[3]....
        /*0124*/ 	.word	0x000046d0


	//   ....[4]....
        /*0128*/ 	.word	0x00004d10


	//   ....[5]....
        /*012c*/ 	.word	0x00005640


	//   ....[6]....
        /*0130*/ 	.word	0x00005f50


	//   ....[7]....
        /*0134*/ 	.word	0x000070f0


	//   ....[8]....
        /*0138*/ 	.word	0x00007130


	//   ....[9]....
        /*013c*/ 	.word	0x00007160


	//   ....[10]....
        /*0140*/ 	.word	0x000071e0


	//   ....[11]....
        /*0144*/ 	.word	0x00007210


	//   ....[12]....
        /*0148*/ 	.word	0x00007220


	//   ....[13]....
        /*014c*/ 	.word	0x00007240


	//   ....[14]....
        /*0150*/ 	.word	0x00007280


	//   ....[15]....
        /*0154*/ 	.word	0x000072c0


	//   ....[16]....
        /*0158*/ 	.word	0x000072e0


	//   ....[17]....
        /*015c*/ 	.word	0x00007300


	//   ....[18]....
        /*0160*/ 	.word	0x00007370


	//   ....[19]....
        /*0164*/ 	.word	0x00007390


	//   ....[20]....
        /*0168*/ 	.word	0x000073c0


	//   ....[21]....
        /*016c*/ 	.word	0x000073f0


	//   ....[22]....
        /*0170*/ 	.word	0x00007430


	//   ....[23]....
        /*0174*/ 	.word	0x00007470


	//   ....[24]....
        /*0178*/ 	.word	0x000074a0


	//   ....[25]....
        /*017c*/ 	.word	0x000074c0


	//   ....[26]....
        /*0180*/ 	.word	0x000074e0


	//   ....[27]....
        /*0184*/ 	.word	0x00007510


	//   ....[28]....
        /*0188*/ 	.word	0x00007520


	//   ....[29]....
        /*018c*/ 	.word	0x00007540


	//   ....[30]....
        /*0190*/ 	.word	0x00007580


	//   ....[31]....
        /*0194*/ 	.word	0x000075a0


	//   ....[32]....
        /*0198*/ 	.word	0x000075b0


	//   ....[33]....
        /*019c*/ 	.word	0x000075e0


	//   ....[34]....
        /*01a0*/ 	.word	0x00007720


	//   ....[35]....
        /*01a4*/ 	.word	0x00007c70


	//   ....[36]....
        /*01a8*/ 	.word	0x00007e30


	//   ....[37]....
        /*01ac*/ 	.word	0x00007e40


	//   ....[38]....
        /*01b0*/ 	.word	0x00007e70


	//   ....[39]....
        /*01b4*/ 	.word	0x00007e90


	//   ....[40]....
        /*01b8*/ 	.word	0x00007ed0


	//   ....[41]....
        /*01bc*/ 	.word	0x00007ee0


	//   ....[42]....
        /*01c0*/ 	.word	0x00007f80


	//   ....[43]....
        /*01c4*/ 	.word	0x00007fc0


	//   ....[44]....
        /*01c8*/ 	.word	0x00008190


	//   ....[45]....
        /*01cc*/ 	.word	0x000088d0


	//   ....[46]....
        /*01d0*/ 	.word	0x00009150


	//   ....[47]....
        /*01d4*/ 	.word	0x00009850


	//   ....[48]....
        /*01d8*/ 	.word	0x00009ca0


	//   ....[49]....
        /*01dc*/ 	.word	0x00009cf0


	//   ....[50]....
        /*01e0*/ 	.word	0x00009d40


	//   ....[51]....
        /*01e4*/ 	.word	0x00009d70


	//   ....[52]....
        /*01e8*/ 	.word	0x00009d90


	//   ....[53]....
        /*01ec*/ 	.word	0x00009e60


	//   ....[54]....
        /*01f0*/ 	.word	0x00009ea0


	//   ....[55]....
        /*01f4*/ 	.word	0x00009ef0


	//   ....[56]....
        /*01f8*/ 	.word	0x00009f20


	//   ....[57]....
        /*01fc*/ 	.word	0x00009f40


	//----- nvinfo : EIATTR_VRC_CTA_INIT_COUNT
	.align		4
.L_2329:
        /*0200*/ 	.byte	0x02, 0x4a
	.zero		1
	.zero		1


	//----- nvinfo : EIATTR_EXIT_INSTR_OFFSETS
	.align		4
        /*0204*/ 	.byte	0x04, 0x1c
        /*0206*/ 	.short	(.L_2331 - .L_2330)


	//   ....[0]....
.L_2330:
        /*0208*/ 	.word	0x00009fe0


	//   ....[1]....
        /*020c*/ 	.word	0x0000a470


	//----- nvinfo : EIATTR_MAX_THREADS
	.align		4
.L_2331:
        /*0210*/ 	.byte	0x04, 0x05
        /*0212*/ 	.short	(.L_2333 - .L_2332)
.L_2332:
        /*0214*/ 	.word	0x00000020
        /*0218*/ 	.word	0x00000001
        /*021c*/ 	.word	0x00000001


	//----- nvinfo : EIATTR_CRS_STACK_SIZE
	.align		4
.L_2333:
        /*0220*/ 	.byte	0x04, 0x1e
        /*0222*/ 	.short	(.L_2335 - .L_2334)
.L_2334:
        /*0224*/ 	.word	0x00000000


	//----- nvinfo : EIATTR_CBANK_PARAM_SIZE
	.align		4
.L_2335:
        /*0228*/ 	.byte	0x03, 0x19
        /*022a*/ 	.short	0x01f0


	//----- nvinfo : EIATTR_PARAM_CBANK
	.align		4
        /*022c*/ 	.byte	0x04, 0x0a
        /*022e*/ 	.short	(.L_2337 - .L_2336)
	.align		4
.L_2336:
        /*0230*/ 	.word	index@(.nv.constant0._Z25selective_scan_bwd_kernelI32Selective_Scan_bwd_kernel_traitsILi32ELi16ELb0ELb0ELb0ELb1ELb1EffEEv12SSMParamsBwd)
        /*0234*/ 	.short	0x0380
        /*0236*/ 	.short	0x01f0


	//----- nvinfo : EIATTR_SW_WAR
	.align		4
.L_2337:
        /*0238*/ 	.byte	0x04, 0x36
        /*023a*/ 	.short	(.L_2339 - .L_2338)
.L_2338:
        /*023c*/ 	.word	0x00000008
.L_2339:


//--------------------- .nv.info._Z25selective_scan_bwd_kernelI32Selective_Scan_bwd_kernel_traitsILi32ELi16ELb0ELb0ELb1ELb0ELb0EffEEv12SSMParamsBwd --------------------------
	.section	.nv.info._Z25selective_scan_bwd_kernelI32Selective_Scan_bwd_kernel_traitsILi32ELi16ELb0ELb0ELb1ELb0ELb0EffEEv12SSMParamsBwd,"",@"SHT_CUDA_INFO"
	.sectionflags	@""
	.align	4


	//----- nvinfo : EIATTR_CUDA_API_VERSION
	.align		4
        /*0000*/ 	.byte	0x04, 0x37
        /*0002*/ 	.short	(.L_2341 - .L_2340)
.L_2340:
        /*0004*/ 	.word	0x00000082


	//----- nvinfo : EIATTR_KPARAM_INFO
	.align		4
.L_2341:
        /*0008*/ 	.byte	0x04, 0x17
        /*000a*/ 	.short	(.L_2343 - .L_2342)
.L_2342:
        /*000c*/ 	.word	0x00000000
        /*0010*/ 	.short	0x0000
        /*0012*/ 	.short	0x0000
        /*0014*/ 	.byte	0x00, 0xf0, 0xc1, 0x07


	//----- nvinfo : EIATTR_SPARSE_MMA_MASK
	.align		4
.L_2343:
        /*0018*/ 	.byte	0x03, 0x50
        /*001a*/ 	.short	0x0000


	//----- nvinfo : EIATTR_MAXREG_COUNT
	.align		4
        /*001c*/ 	.byte	0x03, 0x1b
        /*001e*/ 	.short	0x00ff


	//----- nvinfo : EIATTR_NUM_BARRIERS
	.align		4
        /*0020*/ 	.byte	0x02, 0x4c
        /*0022*/ 	.byte	0x01
	.zero		1


	//----- nvinfo : EIATTR_MERCURY_ISA_VERSION
	.align		4
        /*0024*/ 	.byte	0x03, 0x5f
        /*0026*/ 	.short	0x0101


	//----- nvinfo : EIATTR_INT_WARP_WIDE_INSTR_OFFSETS
	.align		4
        /*0028*/ 	.byte	0x04, 0x31
        /*002a*/ 	.short	(.L_2345 - .L_2344)


	//   ....[0]....
.L_2344:
        /*002c*/ 	.word	0x00002e40


	//----- nvinfo : EIATTR_COOP_GROUP_MASK_REGIDS
	.align		4
.L_2345:
        /*0030*/ 	.byte	0x04, 0x29
        /*0032*/ 	.short	(.L_2347 - .L_2346)


	//   ....[0]....
.L_2346:
        /*0034*/ 	.word	0xffffffff


	//   ....[1]....
        /*0038*/ 	.word	0xffffffff


	//   ....[2]....
        /*003c*/ 	.word	0xffffffff


	//   ....[3]....
        /*0040*/ 	.word	0xffffffff


	//   ....[4]....
        /*0044*/ 	.word	0xffffffff


	//   ....[5]....
        /*0048*/ 	.word	0xffffffff


	//   ....[6]....
        /*004c*/ 	.word	0xffffffff


	//   ....[7]....
        /*0050*/ 	.word	0xffffffff


	//   ....[8]....
        /*0054*/ 	.word	0xffffffff


	//   ....[9]....
        /*0058*/ 	.word	0xffffffff


	//   ....[10]....
        /*005c*/ 	.word	0xffffffff


	//   ....[11]....
        /*0060*/ 	.word	0xffffffff


	//   ....[12]....
        /*0064*/ 	.word	0xffffffff


	//   ....[13]....
        /*0068*/ 	.word	0xffffffff


	//   ....[14]....
        /*006c*/ 	.word	0xffffffff


	//   ....[15]....
        /*0070*/ 	.word	0xffffffff


	//   ....[16]....
        /*0074*/ 	.word	0xffffffff


	//   ....[17]....
        /*0078*/ 	.word	0xffffffff


	//   ....[18]....
        /*007c*/ 	.word	0xffffffff


	//   ....[19]....
        /*0080*/ 	.word	0xffffffff


	//   ....[20]....
        /*0084*/ 	.word	0xffffffff


	//   ....[21]....
        /*0088*/ 	.word	0xffffffff


	//   ....[22]....
        /*008c*/ 	.word	0xffffffff


	//   ....[23]....
        /*0090*/ 	.word	0xffffffff


	//   ....[24]....
        /*0094*/ 	.word	0xffffffff


	//   ....[25]....
        /*0098*/ 	.word	0xffffffff


	//   ....[26]....
        /*009c*/ 	.word	0xffffffff


	//   ....[27]....
        /*00a0*/ 	.word	0xffffffff


	//   ....[28]....
        /*00a4*/ 	.word	0xffffffff


	//   ....[29]....
        /*00a8*/ 	.word	0xffffffff


	//   ....[30]....
        /*00ac*/ 	.word	0xffffffff


	//   ....[31]....
        /*00b0*/ 	.word	0xffffffff


	//   ....[32]....
        /*00b4*/ 	.word	0xffffffff


	//   ....[33]....
        /*00b8*/ 	.word	0xffffffff


	//   ....[34]....
        /*00bc*/ 	.word	0xffffffff


	//   ....[35]....
        /*00c0*/ 	.word	0xffffffff


	//   ....[36]....
        /*00c4*/ 	.word	0xffffffff


	//   ....[37]....
        /*00c8*/ 	.word	0xffffffff


	//   ....[38]....
        /*00cc*/ 	.word	0xffffffff


	//   ....[39]....
        /*00d0*/ 	.word	0xffffffff


	//   ....[40]....
        /*00d4*/ 	.word	0xffffffff


	//   ....[41]....
        /*00d8*/ 	.word	0xffffffff


	//   ....[42]....
        /*00dc*/ 	.word	0xffffffff


	//   ....[43]....
        /*00e0*/ 	.word	0xffffffff


	//   ....[44]....
        /*00e4*/ 	.word	0xffffffff


	//   ....[45]....
        /*00e8*/ 	.word	0xffffffff


	//   ....[46]....
        /*00ec*/ 	.word	0xffffffff


	//   ....[47]....
        /*00f0*/ 	.word	0xffffffff


	//   ....[48]....
        /*00f4*/ 	.word	0xffffffff


	//   ....[49]....
        /*00f8*/ 	.word	0xffffffff


	//   ....[50]....
        /*00fc*/ 	.word	0xffffffff


	//   ....[51]....
        /*0100*/ 	.word	0xffffffff


	//   ....[52]....
        /*0104*/ 	.word	0xffffffff


	//   ....[53]....
        /*0108*/ 	.word	0xffffffff


	//----- nvinfo : EIATTR_COOP_GROUP_INSTR_OFFSETS
	.align		4
.L_2347:
        /*010c*/ 	.byte	0x04, 0x28
        /*010e*/ 	.short	(.L_2349 - .L_2348)


	//   ....[0]....
.L_2348:
        /*0110*/ 	.word	0x000014c0


	//   ....[1]....
        /*0114*/ 	.word	0x00001910


	//   ....[2]....
        /*0118*/ 	.word	0x00001e90


	//   ....[3]....
        /*011c*/ 	.word	0x00002bb0


	//   ....[4]....
        /*0120*/ 	.word	0x000032d0


	//   ....[5]....
        /*0124*/ 	.word	0x00003310


	//   ....[6]....
        /*0128*/ 	.word	0x00003490


	//   ....[7]....
        /*012c*/ 	.word	0x00003570


	//   ....[8]....
        /*0130*/ 	.word	0x00003680


	//   ....[9]....
        /*0134*/ 	.word	0x000036a0


	//   ....[10]....
        /*0138*/ 	.word	0x000036c0


	//   ....[11]....
        /*013c*/ 	.word	0x000036d0


	//   ....[12]....
        /*0140*/ 	.word	0x00003720


	//   ....[13]....
        /*0144*/ 	.word	0x00003760


	//   ....[14]....
        /*0148*/ 	.word	0x00003780


	//   ....[15]....
        /*014c*/ 	.word	0x00003790


	//   ....[16]....
        /*0150*/ 	.word	0x000037e0


	//   ....[17]....
        /*0154*/ 	.word	0x00003810


	//   ....[18]....
        /*0158*/ 	.word	0x00003840


	//   ....[19]....
        /*015c*/ 	.word	0x00003850


	//   ....[20]....
        /*0160*/ 	.word	0x000038b0


	//   ....[21]....
        /*0164*/ 	.word	0x000038e0


	//   ....[22]....
        /*0168*/ 	.word	0x00003910


	//   ....[23]....
        /*016c*/ 	.word	0x00003930


	//   ....[24]....
        /*0170*/ 	.word	0x00003970


	//   ....[25]....
        /*0174*/ 	.word	0x00003980


	//   ....[26]....
        /*0178*/ 	.word	0x00003a40


	//   ....[27]....
        /*017c*/ 	.word	0x00003b90


	//   ....[28]....
        /*0180*/ 	.word	0x00003bd0


	//   ....[29]....
        /*0184*/ 	.word	0x00003c10


	//   ....[30]....
        /*0188*/ 	.word	0x00003c50


	//   ....[31]....
        /*018c*/ 	.word	0x00003c90


	//   ....[32]....
        /*0190*/ 	.word	0x00004bf0


	//   ....[33]....
        /*0194*/ 	.word	0x00004c30


	//   ....[34]....
        /*0198*/ 	.word	0x00004dc0


	//   ....[35]....
        /*019c*/ 	.word	0x00004e00


	//   ....[36]....
        /*01a0*/ 	.word	0x00004e50


	//   ....[37]....
        /*01a4*/ 	.word	0x00004e90


	//   ....[38]....
        /*01a8*/ 	.word	0x00005010


	//   ....[39]....
        /*01ac*/ 	.word	0x00005050


	//   ....[40]....
        /*01b0*/ 	.word	0x000051e0


	//   ....[41]....
        /*01b4*/ 	.word	0x00005220


	//   ....[42]....
        /*01b8*/ 	.word	0x000057b0


	//   ....[43]....
        /*01bc*/ 	.word	0x00005c60


	//   ....[44]....
        /*01c0*/ 	.word	0x00006040


	//   ....[45]....
        /*01c4*/ 	.word	0x00006090


	//   ....[46]....
        /*01c8*/ 	.word	0x000060e0


	//   ....[47]....
        /*01cc*/ 	.word	0x00006110


	//   ....[48]....
        /*01d0*/ 	.word	0x00006130


	//   ....[49]....
        /*01d4*/ 	.word	0x00006250


	//   ....[50]....
        /*01d8*/ 	.word	0x00006290


	//   ....[51]....
        /*01dc*/ 	.word	0x000062e0


	//   ....[52]....
        /*01e0*/ 	.word	0x00006310


	//   ....[53]....
        /*01e4*/ 	.word	0x00006330


	//----- nvinfo : EIATTR_VRC_CTA_INIT_COUNT
	.align		4
.L_2349:
        /*01e8*/ 	.byte	0x02, 0x4a
	.zero		1
	.zero		1


	//----- nvinfo : EIATTR_EXIT_INSTR_OFFSETS
	.align		4
        /*01ec*/ 	.byte	0x04, 0x1c
        /*01ee*/ 	.short	(.L_2351 - .L_2350)


	//   ....[0]....
.L_2350:
        /*01f0*/ 	.word	0x000063f0


	//   ....[1]....
        /*01f4*/ 	.word	0x00006680


	//----- nvinfo : EIATTR_MAX_THREADS
	.align		4
.L_2351:
        /*01f8*/ 	.byte	0x04, 0x05
        /*01fa*/ 	.short	(.L_2353 - .L_2352)
.L_2352:
        /*01fc*/ 	.word	0x00000020
        /*0200*/ 	.word	0x00000001
        /*0204*/ 	.word	0x00000001


	//----- nvinfo : EIATTR_CRS_STACK_SIZE
	.align		4
.L_2353:
        /*0208*/ 	.byte	0x04, 0x1e
        /*020a*/ 	.short	(.L_2355 - .L_2354)
.L_2354:
        /*020c*/ 	.word	0x00000000


	//----- nvinfo : EIATTR_CBANK_PARAM_SIZE
	.align		4
.L_2355:
        /*0210*/ 	.byte	0x03, 0x19
        /*0212*/ 	.short	0x01f0


	//----- nvinfo : EIATTR_PARAM_CBANK
	.align		4
        /*0214*/ 	.byte	0x04, 0x0a
        /*0216*/ 	.short	(.L_2357 - .L_2356)
	.align		4
.L_2356:
        /*0218*/ 	.word	index@(.nv.constant0._Z25selective_scan_bwd_kernelI32Selective_Scan_bwd_kernel_traitsILi32ELi16ELb0ELb0ELb1ELb0ELb0EffEEv12SSMParamsBwd)
        /*021c*/ 	.short	0x0380
        /*021e*/ 	.short	0x01f0


	//----- nvinfo : EIATTR_SW_WAR
	.align		4
.L_2357:
        /*0220*/ 	.byte	0x04, 0x36
        /*0222*/ 	.short	(.L_2359 - .L_2358)
.L_2358:
        /*0224*/ 	.word	0x00000008
.L_2359:


//--------------------- .nv.info._Z25selective_scan_bwd_kernelI32Selective_Scan_bwd_kernel_traitsILi32ELi16ELb0ELb0ELb1ELb0ELb1EffEEv12SSMParamsBwd --------------------------
	.section	.nv.info._Z25selective_scan_bwd_kernelI32Selective_Scan_bwd_kernel_traitsILi32ELi16ELb0ELb0ELb1ELb0ELb1EffEEv12SSMParamsBwd,"",@"SHT_CUDA_INFO"
	.sectionflags	@""
	.align	4


	//----- nvinfo : EIATTR_CUDA_API_VERSION
	.align		4
        /*0000*/ 	.byte	0x04, 0x37
        /*0002*/ 	.short	(.L_2361 - .L_2360)
.L_2360:
        /*0004*/ 	.word	0x00000082


	//----- nvinfo : EIATTR_KPARAM_INFO
	.align		4
.L_2361:
        /*0008*/ 	.byte	0x04, 0x17
        /*000a*/ 	.short	(.L_2363 - .L_2362)
.L_2362:
        /*000c*/ 	.word	0x00000000
        /*0010*/ 	.short	0x0000
        /*0012*/ 	.short	0x0000
        /*0014*/ 	.byte	0x00, 0xf0, 0xc1, 0x07


	//----- nvinfo : EIATTR_SPARSE_MMA_MASK
	.align		4
.L_2363:
        /*0018*/ 	.byte	0x03, 0x50
        /*001a*/ 	.short	0x0000


	//----- nvinfo : EIATTR_MAXREG_COUNT
	.align		4
        /*001c*/ 	.byte	0x03, 0x1b
        /*001e*/ 	.short	0x00ff


	//----- nvinfo : EIATTR_NUM_BARRIERS
	.align		4
        /*0020*/ 	.byte	0x02, 0x4c
        /*0022*/ 	.byte	0x01
	.zero		1


	//----- nvinfo : EIATTR_MERCURY_ISA_VERSION
	.align		4
        /*0024*/ 	.byte	0x03, 0x5f
        /*0026*/ 	.short	0x0101


	//----- nvinfo : EIATTR_INT_WARP_WIDE_INSTR_OFFSETS
	.align		4
        /*0028*/ 	.byte	0x04, 0x31
        /*002a*/ 	.short	(.L_2365 - .L_2364)


	//   ....[0]....
.L_2364:
        /*002c*/ 	.word	0x00004f30


	//----- nvinfo : EIATTR_COOP_GROUP_MASK_REGIDS
	.align		4
.L_2365:
        /*0030*/ 	.byte	0x04, 0x29
        /*0032*/ 	.short	(.L_2367 - .L_2366)


	//   ....[0]....
.L_2366:
        /*0034*/ 	.word	0xffffffff


	//   ....[1]....
        /*0038*/ 	.word	0xffffffff


	//   ....[2]....
        /*003c*/ 	.word	0xffffffff


	//   ....[3]....
        /*0040*/ 	.word	0xffffffff


	//   ....[4]....
        /*0044*/ 	.word	0xffffffff


	//   ....[5]....
        /*0048*/ 	.word	0xffffffff


	//   ....[6]....
        /*004c*/ 	.word	0xffffffff


	//   ....[7]....
        /*0050*/ 	.word	0xffffffff


	//   ....[8]....
        /*0054*/ 	.word	0xffffffff


	//   ....[9]....
        /*0058*/ 	.word	0xffffffff


	//   ....[10]....
        /*005c*/ 	.word	0xffffffff


	//   ....[11]....
        /*0060*/ 	.word	0xffffffff


	//   ....[12]....
        /*0064*/ 	.word	0xffffffff


	//   ....[13]....
        /*0068*/ 	.word	0xffffffff


	//   ....[14]....
        /*006c*/ 	.word	0xffffffff


	//   ....[15]....
        /*0070*/ 	.word	0xffffffff


	//   ....[16]....
        /*0074*/ 	.word	0xffffffff


	//   ....[17]....
        /*0078*/ 	.word	0xffffffff


	//   ....[18]....
        /*007c*/ 	.word	0xffffffff


	//   ....[19]....
        /*0080*/ 	.word	0xffffffff


	//   ....[20]....
        /*0084*/ 	.word	0xffffffff


	//   ....[21]....
        /*0088*/ 	.word	0xffffffff


	//   ....[22]....
        /*008c*/ 	.word	0xffffffff


	//   ....[23]....
        /*0090*/ 	.word	0xffffffff


	//   ....[24]....
        /*0094*/ 	.word	0xffffffff


	//   ....[25]....
        /*0098*/ 	.word	0xffffffff


	//   ....[26]....
        /*009c*/ 	.word	0xffffffff


	//   ....[27]....
        /*00a0*/ 	.word	0xffffffff


	//   ....[28]....
        /*00a4*/ 	.word	0xffffffff


	//   ....[29]....
        /*00a8*/ 	.word	0xffffffff


	//   ....[30]....
        /*00ac*/ 	.word	0xffffffff


	//   ....[31]....
        /*00b0*/ 	.word	0xffffffff


	//   ....[32]....
        /*00b4*/ 	.word	0xffffffff


	//   ....[33]....
        /*00b8*/ 	.word	0xffffffff


	//   ....[34]....
        /*00bc*/ 	.word	0xffffffff


	//   ....[35]....
        /*00c0*/ 	.word	0xffffffff


	//   ....[36]....
        /*00c4*/ 	.word	0xffffffff


	//   ....[37]....
        /*00c8*/ 	.word	0xffffffff


	//   ....[38]....
        /*00cc*/ 	.word	0xffffffff


	//   ....[39]....
        /*00d0*/ 	.word	0xffffffff


	//   ....[40]....
        /*00d4*/ 	.word	0xffffffff


	//   ....[41]....
        /*00d8*/ 	.word	0xffffffff


	//   ....[42]....
        /*00dc*/ 	.word	0xffffffff


	//   ....[43]....
        /*00e0*/ 	.word	0xffffffff


	//   ....[44]....
        /*00e4*/ 	.word	0xffffffff


	//   ....[45]....
        /*00e8*/ 	.word	0xffffffff


	//   ....[46]....
        /*00ec*/ 	.word	0xffffffff


	//   ....[47]....
        /*00f0*/ 	.word	0xffffffff


	//   ....[48]....
        /*00f4*/ 	.word	0xffffffff


	//   ....[49]....
        /*00f8*/ 	.word	0xffffffff


	//   ....[50]....
        /*00fc*/ 	.word	0xffffffff


	//   ....[51]....
        /*0100*/ 	.word	0xffffffff


	//   ....[52]....
        /*0104*/ 	.word	0xffffffff


	//   ....[53]....
        /*0108*/ 	.word	0xffffffff


	//   ....[54]....
        /*010c*/ 	.word	0xffffffff


	//   ....[55]....
        /*0110*/ 	.word	0xffffffff


	//   ....[56]....
        /*0114*/ 	.word	0xffffffff


	//   ....[57]....
        /*0118*/ 	.word	0xffffffff


	//----- nvinfo : EIATTR_COOP_GROUP_INSTR_OFFSETS
	.align		4
.L_2367:
        /*011c*/ 	.byte	0x04, 0x28
        /*011e*/ 	.short	(.L_2369 - .L_2368)


	//   ....[0]....
.L_2368:
        /*0120*/ 	.word	0x000016a0


	//   ....[1]....
        /*0124*/ 	.word	0x00001b30


	//   ....[2]....
        /*0128*/ 	.word	0x00002010


	//   ....[3]....
        /*012c*/ 	.word	0x00002450


	//   ....[4]....
        /*0130*/ 	.word	0x00002ac0


	//   ....[5]....
        /*0134*/ 	.word	0x00003370


	//   ....[6]....
        /*0138*/ 	.word	0x00003c10


	//   ....[7]....
        /*013c*/ 	.word	0x00004ce0


	//   ....[8]....
        /*0140*/ 	.word	0x000053c0


	//   ....[9]....
        /*0144*/ 	.word	0x00005400


	//   ....[10]....
        /*0148*/ 	.word	0x00005530


	//   ....[11]....
        /*014c*/ 	.word	0x00005610


	//   ....[12]....
        /*0150*/ 	.word	0x00005760


	//   ....[13]....
        /*0154*/ 	.word	0x00005780


	//   ....[14]....
        /*0158*/ 	.word	0x000057a0


	//   ....[15]....
        /*015c*/ 	.word	0x000057b0


	//   ....[16]....
        /*0160*/ 	.word	0x00005800


	//   ....[17]....
        /*0164*/ 	.word	0x00005840


	//   ....[18]....
        /*0168*/ 	.word	0x00005860


	//   ....[19]....
        /*016c*/ 	.word	0x00005870


	//   ....[20]....
        /*0170*/ 	.word	0x000058c0


	//   ....[21]....
        /*0174*/ 	.word	0x000058f0


	//   ....[22]....
        /*0178*/ 	.word	0x00005920


	//   ....[23]....
        /*017c*/ 	.word	0x00005930


	//   ....[24]....
        /*0180*/ 	.word	0x00005990


	//   ....[25]....
        /*0184*/ 	.word	0x000059c0


	//   ....[26]....
        /*0188*/ 	.word	0x000059f0


	//   ....[27]....
        /*018c*/ 	.word	0x00005a10


	//   ....[28]....
        /*0190*/ 	.word	0x00005a30


	//   ....[29]....
        /*0194*/ 	.word	0x00005ad0


	//   ....[30]....
        /*0198*/ 	.word	0x00005b10


	//   ....[31]....
        /*019c*/ 	.word	0x00005c40


	//   ....[32]....
        /*01a0*/ 	.word	0x00005c80


	//   ....[33]....
        /*01a4*/ 	.word	0x00005cc0


	//   ....[34]....
        /*01a8*/ 	.word	0x00005d00


	//   ....[35]....
        /*01ac*/ 	.word	0x00005d40


	//   ....[36]....
        /*01b0*/ 	.word	0x00006d30


	//   ....[37]....
        /*01b4*/ 	.word	0x00006d70


	//   ....[38]....
        /*01b8*/ 	.word	0x00006eb0


	//   ....[39]....
        /*01bc*/ 	.word	0x00006ed0


	//   ....[40]....
        /*01c0*/ 	.word	0x00006f10


	//   ....[41]....
        /*01c4*/ 	.word	0x00006f50


	//   ....[42]....
        /*01c8*/ 	.word	0x000070d0


	//   ....[43]....
        /*01cc*/ 	.word	0x00007110


	//   ....[44]....
        /*01d0*/ 	.word	0x000072a0


	//   ....[45]....
        /*01d4*/ 	.word	0x000072e0


	//   ....[46]....
        /*01d8*/ 	.word	0x000078c0


	//   ....[47]....
        /*01dc*/ 	.word	0x00007d80


	//   ....[48]....
        /*01e0*/ 	.word	0x00008160


	//   ....[49]....
        /*01e4*/ 	.word	0x000081b0


	//   ....[50]....
        /*01e8*/ 	.word	0x00008200


	//   ....[51]....
        /*01ec*/ 	.word	0x00008230


	//   ....[52]....
        /*01f0*/ 	.word	0x00008250


	//   ....[53]....
        /*01f4*/ 	.word	0x00008370


	//   ....[54]....
        /*01f8*/ 	.word	0x000083b0


	//   ....[55]....
        /*01fc*/ 	.word	0x00008400


	//   ....[56]....
        /*0200*/ 	.word	0x00008430


	//   ....[57]....
        /*0204*/ 	.word	0x00008450


	//----- nvinfo : EIATTR_VRC_CTA_INIT_COUNT
	.align		4
.L_2369:
        /*0208*/ 	.byte	0x02, 0x4a
	.zero		1
	.zero		1


	//----- nvinfo : EIATTR_EXIT_INSTR_OFFSETS
	.align		4
        /*020c*/ 	.byte	0x04, 0x1c
        /*020e*/ 	.short	(.L_2371 - .L_2370)


	//   ....[0]....
.L_2370:
        /*0210*/ 	.word	0x00008510


	//   ....[1]....
        /*0214*/ 	.word	0x000087a0


	//----- nvinfo : EIATTR_MAX_THREADS
	.align		4
.L_2371:
        /*0218*/ 	.byte	0x04, 0x05
        /*021a*/ 	.short	(.L_2373 - .L_2372)
.L_2372:
        /*021c*/ 	.word	0x00000020
        /*0220*/ 	.word	0x00000001
        /*0224*/ 	.word	0x00000001


	//----- nvinfo : EIATTR_CRS_STACK_SIZE
	.align		4
.L_2373:
        /*0228*/ 	.byte	0x04, 0x1e
        /*022a*/ 	.short	(.L_2375 - .L_2374)
.L_2374:
        /*022c*/ 	.word	0x00000000


	//----- nvinfo : EIATTR_CBANK_PARAM_SIZE
	.align		4
.L_2375:
        /*0230*/ 	.byte	0x03, 0x19
        /*0232*/ 	.short	0x01f0


	//----- nvinfo : EIATTR_PARAM_CBANK
	.align		4
        /*0234*/ 	.byte	0x04, 0x0a
        /*0236*/ 	.short	(.L_2377 - .L_2376)
	.align		4
.L_2376:
        /*0238*/ 	.word	index@(.nv.constant0._Z25selective_scan_bwd_kernelI32Selective_Scan_bwd_kernel_traitsILi32ELi16ELb0ELb0ELb1ELb0ELb1EffEEv12SSMParamsBwd)
        /*023c*/ 	.short	0x0380
        /*023e*/ 	.short	0x01f0


	//----- nvinfo : EIATTR_SW_WAR
	.align		4
.L_2377:
        /*0240*/ 	.byte	0x04, 0x36
        /*0242*/ 	.short	(.L_2379 - .L_2378)
.L_2378:
        /*0244*/ 	.word	0x00000008
.L_2379:


//--------------------- .nv.info._Z25selective_scan_bwd_kernelI32Selective_Scan_bwd_kernel_traitsILi32ELi16ELb0ELb0ELb1ELb1ELb0EffEEv12SSMParamsBwd --------------------------
	.section	.nv.info._Z25selective_scan_bwd_kernelI32Selective_Scan_bwd_kernel_traitsILi32ELi16ELb0ELb0ELb1ELb1ELb0EffEEv12SSMParamsBwd,"",@"SHT_CUDA_INFO"
	.sectionflags	@""
	.align	4


	//----- nvinfo : EIATTR_CUDA_API_VERSION
	.align		4
        /*0000*/ 	.byte	0x04, 0x37
        /*0002*/ 	.short	(.L_2381 - .L_2380)
.L_2380:
        /*0004*/ 	.word	0x00000082


	//----- nvinfo : EIATTR_KPARAM_INFO
	.align		4
.L_2381:
        /*0008*/ 	.byte	0x04, 0x17
        /*000a*/ 	.short	(.L_2383 - .L_2382)
.L_2382:
        /*000c*/ 	.word	0x00000000
        /*0010*/ 	.short	0x0000
        /*0012*/ 	.short	0x0000
        /*0014*/ 	.byte	0x00, 0xf0, 0xc1, 0x07


	//----- nvinfo : EIATTR_SPARSE_MMA_MASK
	.align		4
.L_2383:
        /*0018*/ 	.byte	0x03, 0x50
        /*001a*/ 	.short	0x0000


	//----- nvinfo : EIATTR_MAXREG_COUNT
	.align		4
        /*001c*/ 	.byte	0x03, 0x1b
        /*001e*/ 	.short	0x00ff


	//----- nvinfo : EIATTR_NUM_BARRIERS
	.align		4
        /*0020*/ 	.byte	0x02, 0x4c
        /*0022*/ 	.byte	0x01
	.zero		1


	//----- nvinfo : EIATTR_MERCURY_ISA_VERSION
	.align		4
        /*0024*/ 	.byte	0x03, 0x5f
        /*0026*/ 	.short	0x0101


	//----- nvinfo : EIATTR_INT_WARP_WIDE_INSTR_OFFSETS
	.align		4
        /*0028*/ 	.byte	0x04, 0x31
        /*002a*/ 	.short	(.L_2385 - .L_2384)


	//   ....[0]....
.L_2384:
        /*002c*/ 	.word	0x00004fe0


	//----- nvinfo : EIATTR_COOP_GROUP_MASK_REGIDS
	.align		4
.L_2385:
        /*0030*/ 	.byte	0x04, 0x29
        /*0032*/ 	.short	(.L_2387 - .L_2386)


	//   ....[0]....
.L_2386:
        /*0034*/ 	.word	0xffffffff


	//   ....[1]....
        /*0038*/ 	.word	0xffffffff


	//   ....[2]....
        /*003c*/ 	.word	0xffffffff


	//   ....[3]....
        /*0040*/ 	.word	0xffffffff


	//   ....[4]....
        /*0044*/ 	.word	0xffffffff


	//   ....[5]....
        /*0048*/ 	.word	0xffffffff


	//   ....[6]....
        /*004c*/ 	.word	0xffffffff


	//   ....[7]....
        /*0050*/ 	.word	0xffffffff


	//   ....[8]....
        /*0054*/ 	.word	0xffffffff


	//   ....[9]....
        /*0058*/ 	.word	0xffffffff


	//   ....[10]....
        /*005c*/ 	.word	0xffffffff


	//   ....[11]....
        /*0060*/ 	.word	0xffffffff


	//   ....[12]....
        /*0064*/ 	.word	0xffffffff


	//   ....[13]....
        /*0068*/ 	.word	0xffffffff


	//   ....[14]....
        /*006c*/ 	.word	0xffffffff


	//   ....[15]....
        /*0070*/ 	.word	0xffffffff


	//   ....[16]....
        /*0074*/ 	.word	0xffffffff


	//   ....[17]....
        /*0078*/ 	.word	0xffffffff


	//   ....[18]....
        /*007c*/ 	.word	0xffffffff


	//   ....[19]....
        /*0080*/ 	.word	0xffffffff


	//   ....[20]....
        /*0084*/ 	.word	0xffffffff


	//   ....[21]....
        /*0088*/ 	.word	0xffffffff


	//   ....[22]....
        /*008c*/ 	.word	0xffffffff


	//   ....[23]....
        /*0090*/ 	.word	0xffffffff


	//   ....[24]....
        /*0094*/ 	.word	0xffffffff


	//   ....[25]....
        /*0098*/ 	.word	0xffffffff


	//   ....[26]....
        /*009c*/ 	.word	0xffffffff


	//   ....[27]....
        /*00a0*/ 	.word	0xffffffff


	//   ....[28]....
        /*00a4*/ 	.word	0xffffffff


	//   ....[29]....
        /*00a8*/ 	.word	0xffffffff


	//   ....[30]....
        /*00ac*/ 	.word	0xffffffff


	//   ....[31]....
        /*00b0*/ 	.word	0xffffffff


	//   ....[32]....
        /*00b4*/ 	.word	0xffffffff


	//   ....[33]....
        /*00b8*/ 	.word	0xffffffff


	//   ....[34]....
        /*00bc*/ 	.word	0xffffffff


	//   ....[35]....
        /*00c0*/ 	.word	0xffffffff


	//   ....[36]....
        /*00c4*/ 	.word	0xffffffff


	//   ....[37]....
        /*00c8*/ 	.word	0xffffffff


	//   ....[38]....
        /*00cc*/ 	.word	0xffffffff


	//   ....[39]....
        /*00d0*/ 	.word	0xffffffff


	//   ....[40]....
        /*00d4*/ 	.word	0xffffffff


	//   ....[41]....
        /*00d8*/ 	.word	0xffffffff


	//   ....[42]....
        /*00dc*/ 	.word	0xffffffff


	//   ....[43]....
        /*00e0*/ 	.word	0xffffffff


	//   ....[44]....
        /*00e4*/ 	.word	0xffffffff


	//   ....[45]....
        /*00e8*/ 	.word	0xffffffff


	//   ....[46]....
        /*00ec*/ 	.word	0xffffffff


	//   ....[47]....
        /*00f0*/ 	.word	0xffffffff


	//   ....[48]....
        /*00f4*/ 	.word	0xffffffff


	//   ....[49]....
        /*00f8*/ 	.word	0xffffffff


	//   ....[50]....
        /*00fc*/ 	.word	0xffffffff


	//   ....[51]....
        /*0100*/ 	.word	0xffffffff


	//   ....[52]....
        /*0104*/ 	.word	0xffffffff


	//   ....[53]....
        /*0108*/ 	.word	0xffffffff


	//   ....[54]....
        /*010c*/ 	.word	0xffffffff


	//----- nvinfo : EIATTR_COOP_GROUP_INSTR_OFFSETS
	.align		4
.L_2387:
        /*0110*/ 	.byte	0x04, 0x28
        /*0112*/ 	.short	(.L_2389 - .L_2388)


	//   ....[0]....
.L_2388:
        /*0114*/ 	.word	0x00001430


	//   ....[1]....
        /*0118*/ 	.word	0x000018d0


	//   ....[2]....
        /*011c*/ 	.word	0x00001df0


	//   ....[3]....
        /*0120*/ 	.word	0x00004d80


	//   ....[4]....
        /*0124*/ 	.word	0x00005450


	//   ....[5]....
        /*0128*/ 	.word	0x00005490


	//   ....[6]....
        /*012c*/ 	.word	0x00005600


	//   ....[7]....
        /*0130*/ 	.word	0x000056c0


	//   ....[8]....
        /*0134*/ 	.word	0x00005810


	//   ....[9]....
        /*0138*/ 	.word	0x00005830


	//   ....[10]....
        /*013c*/ 	.word	0x00005850


	//   ....[11]....
        /*0140*/ 	.word	0x00005860


	//   ....[12]....
        /*0144*/ 	.word	0x000058b0


	//   ....[13]....
        /*0148*/ 	.word	0x000058f0


	//   ....[14]....
        /*014c*/ 	.word	0x00005910


	//   ....[15]....
        /*0150*/ 	.word	0x00005920


	//   ....[16]....
        /*0154*/ 	.word	0x00005970


	//   ....[17]....
        /*0158*/ 	.word	0x000059a0


	//   ....[18]....
        /*015c*/ 	.word	0x000059d0


	//   ....[19]....
        /*0160*/ 	.word	0x000059e0


	//   ....[20]....
        /*0164*/ 	.word	0x00005a50


	//   ....[21]....
        /*0168*/ 	.word	0x00005a80


	//   ....[22]....
        /*016c*/ 	.word	0x00005ab0


	//   ....[23]....
        /*0170*/ 	.word	0x00005ad0


	//   ....[24]....
        /*0174*/ 	.word	0x00005b20


	//   ....[25]....
        /*0178*/ 	.word	0x00005ba0


	//   ....[26]....
        /*017c*/ 	.word	0x00005bd0


	//   ....[27]....
        /*0180*/ 	.word	0x00005c20


	//   ....[28]....
        /*0184*/ 	.word	0x00005d00


	//   ....[29]....
        /*0188*/ 	.word	0x00005d40


	//   ....[30]....
        /*018c*/ 	.word	0x00005d80


	//   ....[31]....
        /*0190*/ 	.word	0x00005dc0


	//   ....[32]....
        /*0194*/ 	.word	0x00006df0


	//   ....[33]....
        /*0198*/ 	.word	0x00006e30


	//   ....[34]....
        /*019c*/ 	.word	0x00006fc0


	//   ....[35]....
        /*01a0*/ 	.word	0x00007000


	//   ....[36]....
        /*01a4*/ 	.word	0x00007050


	//   ....[37]....
        /*01a8*/ 	.word	0x00007090


	//   ....[38]....
        /*01ac*/ 	.word	0x00007210


	//   ....[39]....
        /*01b0*/ 	.word	0x00007250


	//   ....[40]....
        /*01b4*/ 	.word	0x000073e0


	//   ....[41]....
        /*01b8*/ 	.word	0x00007420


	//   ....[42]....
        /*01bc*/ 	.word	0x00007a50


	//   ....[43]....
        /*01c0*/ 	.word	0x00008350


	//   ....[44]....
        /*01c4*/ 	.word	0x000089b0


	//   ....[45]....
        /*01c8*/ 	.word	0x00008df0


	//   ....[46]....
        /*01cc*/ 	.word	0x00008e40


	//   ....[47]....
        /*01d0*/ 	.word	0x00008e90


	//   ....[48]....
        /*01d4*/ 	.word	0x00008ec0


	//   ....[49]....
        /*01d8*/ 	.word	0x00008ee0


	//   ....[50]....
        /*01dc*/ 	.word	0x00009000


	//   ....[51]....
        /*01e0*/ 	.word	0x00009040


	//   ....[52]....
        /*01e4*/ 	.word	0x00009090


	//   ....[53]....
        /*01e8*/ 	.word	0x000090c0


	//   ....[54]....
        /*01ec*/ 	.word	0x000090e0


	//----- nvinfo : EIATTR_VRC_CTA_INIT_COUNT
	.align		4
.L_2389:
        /*01f0*/ 	.byte	0x02, 0x4a
	.zero		1
	.zero		1


	//----- nvinfo : EIATTR_EXIT_INSTR_OFFSETS
	.align		4
        /*01f4*/ 	.byte	0x04, 0x1c
        /*01f6*/ 	.short	(.L_2391 - .L_2390)


	//   ....[0]....
.L_2390:
        /*01f8*/ 	.word	0x000091a0


	//   ....[1]....
        /*01fc*/ 	.word	0x00009430


	//----- nvinfo : EIATTR_MAX_THREADS
	.align		4
.L_2391:
        /*0200*/ 	.byte	0x04, 0x05
        /*0202*/ 	.short	(.L_2393 - .L_2392)
.L_2392:
        /*0204*/ 	.word	0x00000020
        /*0208*/ 	.word	0x00000001
        /*020c*/ 	.word	0x00000001


	//----- nvinfo : EIATTR_CRS_STACK_SIZE
	.align		4
.L_2393:
        /*0210*/ 	.byte	0x04, 0x1e
        /*0212*/ 	.short	(.L_2395 - .L_2394)
.L_2394:
        /*0214*/ 	.word	0x00000000


	//----- nvinfo : EIATTR_CBANK_PARAM_SIZE
	.align		4
.L_2395:
        /*0218*/ 	.byte	0x03, 0x19
        /*021a*/ 	.short	0x01f0


	//----- nvinfo : EIATTR_PARAM_CBANK
	.align		4
        /*021c*/ 	.byte	0x04, 0x0a
        /*021e*/ 	.short	(.L_2397 - .L_2396)
	.align		4
.L_2396:
        /*0220*/ 	.word	index@(.nv.constant0._Z25selective_scan_bwd_kernelI32Selective_Scan_bwd_kernel_traitsILi32ELi16ELb0ELb0ELb1ELb1ELb0EffEEv12SSMParamsBwd)
        /*0224*/ 	.short	0x0380
        /*0226*/ 	.short	0x01f0


	//----- nvinfo : EIATTR_SW_WAR
	.align		4
.L_2397:
        /*0228*/ 	.byte	0x04, 0x36
        /*022a*/ 	.short	(.L_2399 - .L_2398)
.L_2398:
        /*022c*/ 	.word	0x00000008
.L_2399:


//--------------------- .nv.info._Z25selective_scan_bwd_kernelI32Selective_Scan_bwd_kernel_traitsILi32ELi16ELb0ELb0ELb1ELb1ELb1EffEEv12SSMParamsBwd --------------------------
	.section	.nv.info._Z25selective_scan_bwd_kernelI32Selective_Scan_bwd_kernel_traitsILi32ELi16ELb0ELb0ELb1ELb1ELb1EffEEv12SSMParamsBwd,"",@"SHT_CUDA_INFO"
	.sectionflags	@""
	.align	4


	//----- nvinfo : EIATTR_CUDA_API_VERSION
	.align		4
        /*0000*/ 	.byte	0x04, 0x37
        /*0002*/ 	.short	(.L_2401 - .L_2400)
.L_2400:
        /*0004*/ 	.word	0x00000082


	//----- nvinfo : EIATTR_KPARAM_INFO
	.align		4
.L_2401:
        /*0008*/ 	.byte	0x04, 0x17
        /*000a*/ 	.short	(.L_2403 - .L_2402)
.L_2402:
        /*000c*/ 	.word	0x00000000
        /*0010*/ 	.short	0x0000
        /*0012*/ 	.short	0x0000
        /*0014*/ 	.byte	0x00, 0xf0, 0xc1, 0x07


	//----- nvinfo : EIATTR_SPARSE_MMA_MASK
	.align		4
.L_2403:
        /*0018*/ 	.byte	0x03, 0x50
        /*001a*/ 	.short	0x0000


	//----- nvinfo : EIATTR_MAXREG_COUNT
	.align		4
        /*001c*/ 	.byte	0x03, 0x1b
        /*001e*/ 	.short	0x00ff


	//----- nvinfo : EIATTR_NUM_BARRIERS
	.align		4
        /*0020*/ 	.byte	0x02, 0x4c
        /*0022*/ 	.byte	0x01
	.zero		1


	//----- nvinfo : EIATTR_MERCURY_ISA_VERSION
	.align		4
        /*0024*/ 	.byte	0x03, 0x5f
        /*0026*/ 	.short	0x0101


	//----- nvinfo : EIATTR_COOP_GROUP_MASK_REGIDS
	.align		4
        /*0028*/ 	.byte	0x04, 0x29
        /*002a*/ 	.short	(.L_2405 - .L_2404)


	//   ....[0]....
.L_2404:
        /*002c*/ 	.word	0xffffffff


	//   ....[1]....
        /*0030*/ 	.word	0xffffffff


	//   ....[2]....
        /*0034*/ 	.word	0xffffffff


	//   ....[3]....
        /*0038*/ 	.word	0xffffffff


	//   ....[4]....
        /*003c*/ 	.word	0xffffffff


	//   ....[5]....
        /*0040*/ 	.word	0xffffffff


	//   ....[6]....
        /*0044*/ 	.word	0xffffffff


	//   ....[7]....
        /*0048*/ 	.word	0xffffffff


	//   ....[8]....
        /*004c*/ 	.word	0xffffffff


	//   ....[9]....
        /*0050*/ 	.word	0xffffffff


	//   ....[10]....
        /*0054*/ 	.word	0xffffffff


	//   ....[11]....
        /*0058*/ 	.word	0xffffffff


	//   ....[12]....
        /*005c*/ 	.word	0xffffffff


	//   ....[13]....
        /*0060*/ 	.word	0xffffffff


	//   ....[14]....
        /*0064*/ 	.word	0xffffffff


	//   ....[15]....
        /*0068*/ 	.word	0xffffffff


	//   ....[16]....
        /*006c*/ 	.word	0xffffffff


	//   ....[17]....
        /*0070*/ 	.word	0xffffffff


	//   ....[18]....
        /*0074*/ 	.word	0xffffffff


	//   ....[19]....
        /*0078*/ 	.word	0xffffffff


	//   ....[20]....
        /*007c*/ 	.word	0xffffffff


	//   ....[21]....
        /*0080*/ 	.word	0xffffffff


	//   ....[22]....
        /*0084*/ 	.word	0xffffffff


	//   ....[23]....
        /*0088*/ 	.word	0xffffffff


	//   ....[24]....
        /*008c*/ 	.word	0xffffffff


	//   ....[25]....
        /*0090*/ 	.word	0xffffffff


	//   ....[26]....
        /*0094*/ 	.word	0xffffffff


	//   ....[27]....
        /*0098*/ 	.word	0xffffffff


	//   ....[28]....
        /*009c*/ 	.word	0xffffffff


	//   ....[29]....
        /*00a0*/ 	.word	0xffffffff


	//   ....[30]....
        /*00a4*/ 	.word	0xffffffff


	//   ....[31]....
        /*00a8*/ 	.word	0xffffffff


	//   ....[32]....
        /*00ac*/ 	.word	0xffffffff


	//   ....[33]....
        /*00b0*/ 	.word	0xffffffff


	//   ....[34]....
        /*00b4*/ 	.word	0xffffffff


	//   ....[35]....
        /*00b8*/ 	.word	0xffffffff


	//   ....[36]....
        /*00bc*/ 	.word	0xffffffff


	//   ....[37]....
        /*00c0*/ 	.word	0xffffffff


	//   ....[38]....
        /*00c4*/ 	.word	0xffffffff


	//   ....[39]....
        /*00c8*/ 	.word	0xffffffff


	//   ....[40]....
        /*00cc*/ 	.word	0xffffffff


	//   ....[41]....
        /*00d0*/ 	.word	0xffffffff


	//   ....[42]....
        /*00d4*/ 	.word	0xffffffff


	//   ....[43]....
        /*00d8*/ 	.word	0xffffffff


	//   ....[44]....
        /*00dc*/ 	.word	0xffffffff


	//   ....[45]....
        /*00e0*/ 	.word	0xffffffff


	//   ....[46]....
        /*00e4*/ 	.word	0xffffffff


	//   ....[47]....
        /*00e8*/ 	.word	0xffffffff


	//   ....[48]....
        /*00ec*/ 	.word	0xffffffff


	//   ....[49]....
        /*00f0*/ 	.word	0xffffffff


	//   ....[50]....
        /*00f4*/ 	.word	0xffffffff


	//   ....[51]....
        /*00f8*/ 	.word	0xffffffff


	//   ....[52]....
        /*00fc*/ 	.word	0xffffffff


	//   ....[53]....
        /*0100*/ 	.word	0xffffffff


	//   ....[54]....
        /*0104*/ 	.word	0xffffffff


	//   ....[55]....
        /*0108*/ 	.word	0xffffffff


	//   ....[56]....
        /*010c*/ 	.word	0xffffffff


	//   ....[57]....
        /*0110*/ 	.word	0xffffffff


	//   ....[58]....
        /*0114*/ 	.word	0xffffffff


	//----- nvinfo : EIATTR_COOP_GROUP_INSTR_OFFSETS
	.align		4
.L_2405:
        /*0118*/ 	.byte	0x04, 0x28
        /*011a*/ 	.short	(.L_2407 - .L_2406)


	//   ....[0]....
.L_2406:
        /*011c*/ 	.word	0x000013d0


	//   ....[1]....
        /*0120*/ 	.word	0x00001950


	//   ....[2]....
        /*0124*/ 	.word	0x00001f00


	//   ....[3]....
        /*0128*/ 	.word	0x00004830


	//   ....[4]....
        /*012c*/ 	.word	0x00004ec0


	//   ....[5]....
        /*0130*/ 	.word	0x000057f0


	//   ....[6]....
        /*0134*/ 	.word	0x000060e0


	//   ....[7]....
        /*0138*/ 	.word	0x00006ec0


	//   ....[8]....
        /*013c*/ 	.word	0x00007820


	//   ....[9]....
        /*0140*/ 	.word	0x00007840


	//   ....[10]....
        /*0144*/ 	.word	0x000078c0


	//   ....[11]....
        /*0148*/ 	.word	0x00007980


	//   ....[12]....
        /*014c*/ 	.word	0x000079c0


	//   ....[13]....
        /*0150*/ 	.word	0x00007a80


	//   ....[14]....
        /*0154*/ 	.word	0x00007ab0


	//   ....[15]....
        /*0158*/ 	.word	0x00007ad0


	//   ....[16]....
        /*015c*/ 	.word	0x00007b00


	//   ....[17]....
        /*0160*/ 	.word	0x00007b60


	//   ....[18]....
        /*0164*/ 	.word	0x00007b80


	//   ....[19]....
        /*0168*/ 	.word	0x00007ba0


	//   ....[20]....
        /*016c*/ 	.word	0x00007bc0


	//   ....[21]....
        /*0170*/ 	.word	0x00007bf0


	//   ....[22]....
        /*0174*/ 	.word	0x00007c30


	//   ....[23]....
        /*0178*/ 	.word	0x00007c60


	//   ....[24]....
        /*017c*/ 	.word	0x00007c80


	//   ....[25]....
        /*0180*/ 	.word	0x00007cd0


	//   ....[26]....
        /*0184*/ 	.word	0x00007d00


	//   ....[27]....
        /*0188*/ 	.word	0x00007d30


	//   ....[28]....
        /*018c*/ 	.word	0x00007d50


	//   ....[29]....
        /*0190*/ 	.word	0x00007e20


	//   ....[30]....
        /*0194*/ 	.word	0x00007e70


	//   ....[31]....
        /*0198*/ 	.word	0x00007fe0


	//   ....[32]....
        /*019c*/ 	.word	0x00008030


	//   ....[33]....
        /*01a0*/ 	.word	0x00008070


	//   ....[34]....
        /*01a4*/ 	.word	0x000080e0


	//   ....[35]....
        /*01a8*/ 	.word	0x00008130


	//   ....[36]....
        /*01ac*/ 	.word	0x000092e0


	//   ....[37]....
        /*01b0*/ 	.word	0x00009320


	//   ....[38]....
        /*01b4*/ 	.word	0x000094b0


	//   ....[39]....
        /*01b8*/ 	.word	0x000094f0


	//   ....[40]....
        /*01bc*/ 	.word	0x00009630


	//   ....[41]....
        /*01c0*/ 	.word	0x00009660


	//   ....[42]....
        /*01c4*/ 	.word	0x00009760


	//   ....[43]....
        /*01c8*/ 	.word	0x000097a0


	//   ....[44]....
        /*01cc*/ 	.word	0x00009930


	//   ....[45]....
        /*01d0*/ 	.word	0x00009950


	//   ....[46]....
        /*01d4*/ 	.word	0x00009e80


	//   ....[47]....
        /*01d8*/ 	.word	0x0000a730


	//   ....[48]....
        /*01dc*/ 	.word	0x0000adc0


	//   ....[49]....
        /*01e0*/ 	.word	0x0000b2c0


	//   ....[50]....
        /*01e4*/ 	.word	0x0000b310


	//   ....[51]....
        /*01e8*/ 	.word	0x0000b360


	//   ....[52]....
        /*01ec*/ 	.word	0x0000b390


	//   ....[53]....
        /*01f0*/ 	.word	0x0000b3b0


	//   ....[54]....
        /*01f4*/ 	.word	0x0000b480


	//   ....[55]....
        /*01f8*/ 	.word	0x0000b4c0


	//   ....[56]....
        /*01fc*/ 	.word	0x0000b510


	//   ....[57]....
        /*0200*/ 	.word	0x0000b540


	//   ....[58]....
        /*0204*/ 	.word	0x0000b560


	//----- nvinfo : EIATTR_VRC_CTA_INIT_COUNT
	.align		4
.L_2407:
        /*0208*/ 	.byte	0x02, 0x4a
	.zero		1
	.zero		1


	//----- nvinfo : EIATTR_EXIT_INSTR_OFFSETS
	.align		4
        /*020c*/ 	.byte	0x04, 0x1c
        /*020e*/ 	.short	(.L_2409 - .L_2408)


	//   ....[0]....
.L_2408:
        /*0210*/ 	.word	0x0000b600


	//   ....[1]....
        /*0214*/ 	.word	0x0000b890


	//----- nvinfo : EIATTR_MAX_THREADS
	.align		4
.L_2409:
        /*0218*/ 	.byte	0x04, 0x05
        /*021a*/ 	.short	(.L_2411 - .L_2410)
.L_2410:
        /*021c*/ 	.word	0x00000020
        /*0220*/ 	.word	0x00000001
        /*0224*/ 	.word	0x00000001


	//----- nvinfo : EIATTR_CRS_STACK_SIZE
	.align		4
.L_2411:
        /*0228*/ 	.byte	0x04, 0x1e
        /*022a*/ 	.short	(.L_2413 - .L_2412)
.L_2412:
        /*022c*/ 	.word	0x00000000


	//----- nvinfo : EIATTR_CBANK_PARAM_SIZE
	.align		4
.L_2413:
        /*0230*/ 	.byte	0x03, 0x19
        /*0232*/ 	.short	0x01f0


	//----- nvinfo : EIATTR_PARAM_CBANK
	.align		4
        /*0234*/ 	.byte	0x04, 0x0a
        /*0236*/ 	.short	(.L_2415 - .L_2414)
	.align		4
.L_2414:
        /*0238*/ 	.word	index@(.nv.constant0._Z25selective_scan_bwd_kernelI32Selective_Scan_bwd_kernel_traitsILi32ELi16ELb0ELb0ELb1ELb1ELb1EffEEv12SSMParamsBwd)
        /*023c*/ 	.short	0x0380
        /*023e*/ 	.short	0x01f0


	//----- nvinfo : EIATTR_SW_WAR
	.align		4
.L_2415:
        /*0240*/ 	.byte	0x04, 0x36
        /*0242*/ 	.short	(.L_2417 - .L_2416)
.L_2416:
        /*0244*/ 	.word	0x00000008
.L_2417:


//--------------------- .nv.info._Z25selective_scan_bwd_kernelI32Selective_Scan_bwd_kernel_traitsILi32ELi16ELb0ELb1ELb0ELb0ELb0EffEEv12SSMParamsBwd --------------------------
	.section	.nv.info._Z25selective_scan_bwd_kernelI32Selective_Scan_bwd_kernel_traitsILi32ELi16ELb0ELb1ELb0ELb0ELb0EffEEv12SSMParamsBwd,"",@"SHT_CUDA_INFO"
	.sectionflags	@""
	.align	4


	//----- nvinfo : EIATTR_CUDA_API_VERSION
	.align		4
        /*0000*/ 	.byte	0x04, 0x37
        /*0002*/ 	.short	(.L_2419 - .L_2418)
.L_2418:
        /*0004*/ 	.word	0x00000082


	//----- nvinfo : EIATTR_KPARAM_INFO
	.align		4
.L_2419:
        /*0008*/ 	.byte	0x04, 0x17
        /*000a*/ 	.short	(.L_2421 - .L_2420)
.L_2420:
        /*000c*/ 	.word	0x00000000
        /*0010*/ 	.short	0x0000
        /*0012*/ 	.short	0x0000
        /*0014*/ 	.byte	0x00, 0xf0, 0xc1, 0x07


	//----- nvinfo : EIATTR_SPARSE_MMA_MASK
	.align		4
.L_2421:
        /*0018*/ 	.byte	0x03, 0x50
        /*001a*/ 	.short	0x0000


	//----- nvinfo : EIATTR_MAXREG_COUNT
	.align		4
        /*001c*/ 	.byte	0x03, 0x1b
        /*001e*/ 	.short	0x00ff


	//----- nvinfo : EIATTR_NUM_BARRIERS
	.align		4
        /*0020*/ 	.byte	0x02, 0x4c
        /*0022*/ 	.byte	0x01
	.zero		1


	//----- nvinfo : EIATTR_MERCURY_ISA_VERSION
	.align		4
        /*0024*/ 	.byte	0x03, 0x5f
        /*0026*/ 	.short	0x0101


	//----- nvinfo : EIATTR_INT_WARP_WIDE_INSTR_OFFSETS
	.align		4
        /*0028*/ 	.byte	0x04, 0x31
        /*002a*/ 	.short	(.L_2423 - .L_2422)


	//   ....[0]....
.L_2422:
        /*002c*/ 	.word	0x00002c70


	//----- nvinfo : EIATTR_COOP_GROUP_MASK_REGIDS
	.align		4
.L_2423:
        /*0030*/ 	.byte	0x04, 0x29
        /*0032*/ 	.short	(.L_2425 - .L_2424)


	//   ....[0]....
.L_2424:
        /*0034*/ 	.word	0xffffffff


	//   ....[1]....
        /*0038*/ 	.word	0xffffffff


	//   ....[2]....
        /*003c*/ 	.word	0xffffffff


	//   ....[3]....
        /*0040*/ 	.word	0xffffffff


	//   ....[4]....
        /*0044*/ 	.word	0xffffffff


	//   ....[5]....
        /*0048*/ 	.word	0xffffffff


	//   ....[6]....
        /*004c*/ 	.word	0xffffffff


	//   ....[7]....
        /*0050*/ 	.word	0xffffffff


	//   ....[8]....
        /*0054*/ 	.word	0xffffffff


	//   ....[9]....
        /*0058*/ 	.word	0xffffffff


	//   ....[10]....
        /*005c*/ 	.word	0xffffffff


	//   ....[11]....
        /*0060*/ 	.word	0xffffffff


	//   ....[12]....
        /*0064*/ 	.word	0xffffffff


	//   ....[13]....
        /*0068*/ 	.word	0xffffffff


	//   ....[14]....
        /*006c*/ 	.word	0xffffffff


	//   ....[15]....
        /*0070*/ 	.word	0xffffffff


	//   ....[16]....
        /*0074*/ 	.word	0xffffffff


	//   ....[17]....
        /*0078*/ 	.word	0xffffffff


	//   ....[18]....
        /*007c*/ 	.word	0xffffffff


	//   ....[19]....
        /*0080*/ 	.word	0xffffffff


	//   ....[20]....
        /*0084*/ 	.word	0xffffffff


	//   ....[21]....
        /*0088*/ 	.word	0xffffffff


	//   ....[22]....
        /*008c*/ 	.word	0xffffffff


	//   ....[23]....
        /*0090*/ 	.word	0xffffffff


	//   ....[24]....
        /*0094*/ 	.word	0xffffffff


	//   ....[25]....
        /*0098*/ 	.word	0xffffffff


	//   ....[26]....
        /*009c*/ 	.word	0xffffffff


	//   ....[27]....
        /*00a0*/ 	.word	0xffffffff


	//   ....[28]....
        /*00a4*/ 	.word	0xffffffff


	//   ....[29]....
        /*00a8*/ 	.word	0xffffffff


	//   ....[30]....
        /*00ac*/ 	.word	0xffffffff


	//   ....[31]....
        /*00b0*/ 	.word	0xffffffff


	//   ....[32]....
        /*00b4*/ 	.word	0xffffffff


	//   ....[33]....
        /*00b8*/ 	.word	0xffffffff


	//   ....[34]....
        /*00bc*/ 	.word	0xffffffff


	//   ....[35]....
        /*00c0*/ 	.word	0xffffffff


	//   ....[36]....
        /*00c4*/ 	.word	0xffffffff


	//   ....[37]....
        /*00c8*/ 	.word	0xffffffff


	//   ....[38]....
        /*00cc*/ 	.word	0xffffffff


	//   ....[39]....
        /*00d0*/ 	.word	0xffffffff


	//   ....[40]....
        /*00d4*/ 	.word	0xffffffff


	//   ....[41]....
        /*00d8*/ 	.word	0xffffffff


	//   ....[42]....
        /*00dc*/ 	.word	0xffffffff


	//   ....[43]....
        /*00e0*/ 	.word	0xffffffff


	//   ....[44]....
        /*00e4*/ 	.word	0xffffffff


	//   ....[45]....
        /*00e8*/ 	.word	0xffffffff


	//   ....[46]....
        /*00ec*/ 	.word	0xffffffff


	//   ....[47]....
        /*00f0*/ 	.word	0xffffffff


	//   ....[48]....
        /*00f4*/ 	.word	0xffffffff


	//   ....[49]....
        /*00f8*/ 	.word	0xffffffff


	//   ....[50]....
        /*00fc*/ 	.word	0xffffffff


	//   ....[51]....
        /*0100*/ 	.word	0xffffffff


	//   ....[52]....
        /*0104*/ 	.word	0xffffffff


	//   ....[53]....
        /*0108*/ 	.word	0xffffffff


	//----- nvinfo : EIATTR_COOP_GROUP_INSTR_OFFSETS
	.align		4
.L_2425:
        /*010c*/ 	.byte	0x04, 0x28
        /*010e*/ 	.short	(.L_2427 - .L_2426)


	//   ....[0]....
.L_2426:
        /*0110*/ 	.word	0x00001240


	//   ....[1]....
        /*0114*/ 	.word	0x000016a0


	//   ....[2]....
        /*0118*/ 	.word	0x00001bc0


	//   ....[3]....
        /*011c*/ 	.word	0x00002680


	//   ....[4]....
        /*0120*/ 	.word	0x00003220


	//   ....[5]....
        /*0124*/ 	.word	0x00003260


	//   ....[6]....
        /*0128*/ 	.word	0x000032a0


	//   ....[7]....
        /*012c*/ 	.word	0x00003390


	//   ....[8]....
        /*0130*/ 	.word	0x000033a0


	//   ....[9]....
        /*0134*/ 	.word	0x000033c0


	//   ....[10]....
        /*0138*/ 	.word	0x000033d0


	//   ....[11]....
        /*013c*/ 	.word	0x00003410


	//   ....[12]....
        /*0140*/ 	.word	0x00003460


	//   ....[13]....
        /*0144*/ 	.word	0x00003470


	//   ....[14]....
        /*0148*/ 	.word	0x00003490


	//   ....[15]....
        /*014c*/ 	.word	0x000034c0


	//   ....[16]....
        /*0150*/ 	.word	0x00003510


	//   ....[17]....
        /*0154*/ 	.word	0x00003570


	//   ....[18]....
        /*0158*/ 	.word	0x00003590


	//   ....[19]....
        /*015c*/ 	.word	0x000035e0


	//   ....[20]....
        /*0160*/ 	.word	0x00003630


	//   ....[21]....
        /*0164*/ 	.word	0x00003640


	//   ....[22]....
        /*0168*/ 	.word	0x00003680


	//   ....[23]....
        /*016c*/ 	.word	0x00003690


	//   ....[24]....
        /*0170*/ 	.word	0x000036a0


	//   ....[25]....
        /*0174*/ 	.word	0x000036d0


	//   ....[26]....
        /*0178*/ 	.word	0x00003700


	//   ....[27]....
        /*017c*/ 	.word	0x00003720


	//   ....[28]....
        /*0180*/ 	.word	0x00003760


	//   ....[29]....
        /*0184*/ 	.word	0x00003780


	//   ....[30]....
        /*0188*/ 	.word	0x00003790


	//   ....[31]....
        /*018c*/ 	.word	0x00003840


	//   ....[32]....
        /*0190*/ 	.word	0x000049e0


	//   ....[33]....
        /*0194*/ 	.word	0x00004a20


	//   ....[34]....
        /*0198*/ 	.word	0x00004bb0


	//   ....[35]....
        /*019c*/ 	.word	0x00004bf0


	//   ....[36]....
        /*01a0*/ 	.word	0x00004d40


	//   ....[37]....
        /*01a4*/ 	.word	0x00004d80


	//   ....[38]....
        /*01a8*/ 	.word	0x00004f00


	//   ....[39]....
        /*01ac*/ 	.word	0x00004f40


	//   ....[40]....
        /*01b0*/ 	.word	0x00005080


	//   ....[41]....
        /*01b4*/ 	.word	0x000050c0


	//   ....[42]....
        /*01b8*/ 	.word	0x000055a0


	//   ....[43]....
        /*01bc*/ 	.word	0x00005b50


	//   ....[44]....
        /*01c0*/ 	.word	0x00005f30


	//   ....[45]....
        /*01c4*/ 	.word	0x00005f80


	//   ....[46]....
        /*01c8*/ 	.word	0x00005fd0


	//   ....[47]....
        /*01cc*/ 	.word	0x00006000


	//   ....[48]....
        /*01d0*/ 	.word	0x00006020


	//   ....[49]....
        /*01d4*/ 	.word	0x00006140


	//   ....[50]....
        /*01d8*/ 	.word	0x00006180


	//   ....[51]....
        /*01dc*/ 	.word	0x000061d0


	//   ....[52]....
        /*01e0*/ 	.word	0x00006200


	//   ....[53]....
        /*01e4*/ 	.word	0x00006220


	//----- nvinfo : EIATTR_VRC_CTA_INIT_COUNT
	.align		4
.L_2427:
        /*01e8*/ 	.byte	0x02, 0x4a
	.zero		1
	.zero		1


	//----- nvinfo : EIATTR_EXIT_INSTR_OFFSETS
	.align		4
        /*01ec*/ 	.byte	0x04, 0x1c
        /*01ee*/ 	.short	(.L_2429 - .L_2428)


	//   ....[0]....
.L_2428:
        /*01f0*/ 	.word	0x000062e0


	//   ....[1]....
        /*01f4*/ 	.word	0x000065a0


	//----- nvinfo : EIATTR_MAX_THREADS
	.align		4
.L_2429:
        /*01f8*/ 	.byte	0x04, 0x05
        /*01fa*/ 	.short	(.L_2431 - .L_2430)
.L_2430:
        /*01fc*/ 	.word	0x00000020
        /*0200*/ 	.word	0x00000001
        /*0204*/ 	.word	0x00000001


	//----- nvinfo : EIATTR_CRS_STACK_SIZE
	.align		4
.L_2431:
        /*0208*/ 	.byte	0x04, 0x1e
        /*020a*/ 	.short	(.L_2433 - .L_2432)
.L_2432:
        /*020c*/ 	.word	0x00000000


	//----- nvinfo : EIATTR_CBANK_PARAM_SIZE
	.align		4
.L_2433:
        /*0210*/ 	.byte	0x03, 0x19
        /*0212*/ 	.short	0x01f0


	//----- nvinfo : EIATTR_PARAM_CBANK
	.align		4
        /*0214*/ 	.byte	0x04, 0x0a
        /*0216*/ 	.short	(.L_2435 - .L_2434)
	.align		4
.L_2434:
        /*0218*/ 	.word	index@(.nv.constant0._Z25selective_scan_bwd_kernelI32Selective_Scan_bwd_kernel_traitsILi32ELi16ELb0ELb1ELb0ELb0ELb0EffEEv12SSMParamsBwd)
        /*021c*/ 	.short	0x0380
        /*021e*/ 	.short	0x01f0


	//----- nvinfo : EIATTR_SW_WAR
	.align		4
.L_2435:
        /*0220*/ 	.byte	0x04, 0x36
        /*0222*/ 	.short	(.L_2437 - .L_2436)
.L_2436:
        /*0224*/ 	.word	0x00000008
.L_2437:


//--------------------- .nv.info._Z25selective_scan_bwd_kernelI32Selective_Scan_bwd_kernel_traitsILi32ELi16ELb0ELb1ELb0ELb0ELb1EffEEv12SSMParamsBwd --------------------------
	.section	.nv.info._Z25selective_scan_bwd_kernelI32Selective_Scan_bwd_kernel_traitsILi32ELi16ELb0ELb1ELb0ELb0ELb1EffEEv12SSMParamsBwd,"",@"SHT_CUDA_INFO"
	.sectionflags	@""
	.align	4


	//----- nvinfo : EIATTR_CUDA_API_VERSION
	.align		4
        /*0000*/ 	.byte	0x04, 0x37
        /*0002*/ 	.short	(.L_2439 - .L_2438)
.L_2438:
        /*0004*/ 	.word	0x00000082


	//----- nvinfo : EIATTR_KPARAM_INFO
	.align		4
.L_2439:
        /*0008*/ 	.byte	0x04, 0x17
        /*000a*/ 	.short	(.L_2441 - .L_2440)
.L_2440:
        /*000c*/ 	.word	0x00000000
        /*0010*/ 	.short	0x0000
        /*0012*/ 	.short	0x0000
        /*0014*/ 	.byte	0x00, 0xf0, 0xc1, 0x07


	//----- nvinfo : EIATTR_SPARSE_MMA_MASK
	.align		4
.L_2441:
        /*0018*/ 	.byte	0x03, 0x50
        /*001a*/ 	.short	0x0000


	//----- nvinfo : EIATTR_MAXREG_COUNT
	.align		4
        /*001c*/ 	.byte	0x03, 0x1b
        /*001e*/ 	.short	0x00ff


	//----- nvinfo : EIATTR_NUM_BARRIERS
	.align		4
        /*0020*/ 	.byte	0x02, 0x4c
        /*0022*/ 	.byte	0x01
	.zero		1


	//----- nvinfo : EIATTR_MERCURY_ISA_VERSION
	.align		4
        /*0024*/ 	.byte	0x03, 0x5f
        /*0026*/ 	.short	0x0101


	//----- nvinfo : EIATTR_INT_WARP_WIDE_INSTR_OFFSETS
	.align		4
        /*0028*/ 	.byte	0x04, 0x31
        /*002a*/ 	.short	(.L_2443 - .L_2442)


	//   ....[0]....
.L_2442:
        /*002c*/ 	.word	0x00004e10


	//----- nvinfo : EIATTR_COOP_GROUP_MASK_REGIDS
	.align		4
.L_2443:
        /*0030*/ 	.byte	0x04, 0x29
        /*0032*/ 	.short	(.L_2445 - .L_2444)


	//   ....[0]....
.L_2444:
        /*0034*/ 	.word	0xffffffff


	//   ....[1]....
        /*0038*/ 	.word	0xffffffff


	//   ....[2]....
        /*003c*/ 	.word	0xffffffff


	//   ....[3]....
        /*0040*/ 	.word	0xffffffff


	//   ....[4]....
        /*0044*/ 	.word	0xffffffff


	//   ....[5]....
        /*0048*/ 	.word	0xffffffff


	//   ....[6]....
        /*004c*/ 	.word	0xffffffff


	//   ....[7]....
        /*0050*/ 	.word	0xffffffff


	//   ....[8]....
        /*0054*/ 	.word	0xffffffff


	//   ....[9]....
        /*0058*/ 	.word	0xffffffff


	//   ....[10]....
        /*005c*/ 	.word	0xffffffff


	//   ....[11]....
        /*0060*/ 	.word	0xffffffff


	//   ....[12]....
        /*0064*/ 	.word	0xffffffff


	//   ....[13]....
        /*0068*/ 	.word	0xffffffff


	//   ....[14]....
        /*006c*/ 	.word	0xffffffff


	//   ....[15]....
        /*0070*/ 	.word	0xffffffff


	//   ....[16]....
        /*0074*/ 	.word	0xffffffff


	//   ....[17]....
        /*0078*/ 	.word	0xffffffff


	//   ....[18]....
        /*007c*/ 	.word	0xffffffff


	//   ....[19]....
        /*0080*/ 	.word	0xffffffff


	//   ....[20]....
        /*0084*/ 	.word	0xffffffff


	//   ....[21]....
        /*0088*/ 	.word	0xffffffff


	//   ....[22]....
        /*008c*/ 	.word	0xffffffff


	//   ....[23]....
        /*0090*/ 	.word	0xffffffff


	//   ....[24]....
        /*0094*/ 	.word	0xffffffff


	//   ....[25]....
        /*0098*/ 	.word	0xffffffff


	//   ....[26]....
        /*009c*/ 	.word	0xffffffff


	//   ....[27]....
        /*00a0*/ 	.word	0xffffffff


	//   ....[28]....
        /*00a4*/ 	.word	0xffffffff


	//   ....[29]....
        /*00a8*/ 	.word	0xffffffff


	//   ....[30]....
        /*00ac*/ 	.word	0xffffffff


	//   ....[31]....
        /*00b0*/ 	.word	0xffffffff


	//   ....[32]....
        /*00b4*/ 	.word	0xffffffff


	//   ....[33]....
        /*00b8*/ 	.word	0xffffffff


	//   ....[34]....
        /*00bc*/ 	.word	0xffffffff


	//   ....[35]....
        /*00c0*/ 	.word	0xffffffff


	//   ....[36]....
        /*00c4*/ 	.word	0xffffffff


	//   ....[37]....
        /*00c8*/ 	.word	0xffffffff


	//   ....[38]....
        /*00cc*/ 	.word	0xffffffff


	//   ....[39]....
        /*00d0*/ 	.word	0xffffffff


	//   ....[40]....
        /*00d4*/ 	.word	0xffffffff


	//   ....[41]....
        /*00d8*/ 	.word	0xffffffff


	//   ....[42]....
        /*00dc*/ 	.word	0xffffffff


	//   ....[43]....
        /*00e0*/ 	.word	0xffffffff


	//   ....[44]....
        /*00e4*/ 	.word	0xffffffff


	//   ....[45]....
        /*00e8*/ 	.word	0xffffffff


	//   ....[46]....
        /*00ec*/ 	.word	0xffffffff


	//   ....[47]....
        /*00f0*/ 	.word	0xffffffff


	//   ....[48]....
        /*00f4*/ 	.word	0xffffffff


	//   ....[49]....
        /*00f8*/ 	.word	0xffffffff


	//   ....[50]....
        /*00fc*/ 	.word	0xffffffff


	//   ....[51]....
        /*0100*/ 	.word	0xffffffff


	//   ....[52]....
        /*0104*/ 	.word	0xffffffff


	//   ....[53]....
        /*0108*/ 	.word	0xffffffff


	//   ....[54]....
        /*010c*/ 	.word	0xffffffff


	//   ....[55]....
        /*0110*/ 	.word	0xffffffff


	//   ....[56]....
        /*0114*/ 	.word	0xffffffff


	//   ....[57]....
        /*0118*/ 	.word	0xffffffff


	//----- nvinfo : EIATTR_COOP_GROUP_INSTR_OFFSETS
	.align		4
.L_2445:
        /*011c*/ 	.byte	0x04, 0x28
        /*011e*/ 	.short	(.L_2447 - .L_2446)


	//   ....[0]....
.L_2446:
        /*0120*/ 	.word	0x000013a0


	//   ....[1]....
        /*0124*/ 	.word	0x00001880


	//   ....[2]....
        /*0128*/ 	.word	0x00001d60


	//   ....[3]....
        /*012c*/ 	.word	0x000021d0


	//   ....[4]....
        /*0130*/ 	.word	0x00002880


	//   ....[5]....
        /*0134*/ 	.word	0x00003130


	//   ....[6]....
        /*0138*/ 	.word	0x000039f0


	//   ....[7]....
        /*013c*/ 	.word	0x00004800


	//   ....[8]....
        /*0140*/ 	.word	0x00005030


	//   ....[9]....
        /*0144*/ 	.word	0x00005050


	//   ....[10]....
        /*0148*/ 	.word	0x000050f0


	//   ....[11]....
        /*014c*/ 	.word	0x00005110


	//   ....[12]....
        /*0150*/ 	.word	0x000053c0


	//   ....[13]....
        /*0154*/ 	.word	0x00005410


	//   ....[14]....
        /*0158*/ 	.word	0x000054d0


	//   ....[15]....
        /*015c*/ 	.word	0x00005550


	//   ....[16]....
        /*0160*/ 	.word	0x00005570


	//   ....[17]....
        /*0164*/ 	.word	0x000055d0


	//   ....[18]....
        /*0168*/ 	.word	0x00005620


	//   ....[19]....
        /*016c*/ 	.word	0x00005680


	//   ....[20]....
        /*0170*/ 	.word	0x000056a0


	//   ....[21]....
        /*0174*/ 	.word	0x000056b0


	//   ....[22]....
        /*0178*/ 	.word	0x00005700


	//   ....[23]....
        /*017c*/ 	.word	0x00005750


	//   ....[24]....
        /*0180*/ 	.word	0x00005760


	//   ....[25]....
        /*0184*/ 	.word	0x00005770


	//   ....[26]....
        /*0188*/ 	.word	0x00005780


	//   ....[27]....
        /*018c*/ 	.word	0x000057d0


	//   ....[28]....
        /*0190*/ 	.word	0x00005810


	//   ....[29]....
        /*0194*/ 	.word	0x000058b0


	//   ....[30]....
        /*0198*/ 	.word	0x000058e0


	//   ....[31]....
        /*019c*/ 	.word	0x00005900


	//   ....[32]....
        /*01a0*/ 	.word	0x00005920


	//   ....[33]....
        /*01a4*/ 	.word	0x000059d0


	//   ....[34]....
        /*01a8*/ 	.word	0x00005a00


	//   ....[35]....
        /*01ac*/ 	.word	0x00005a30


	//   ....[36]....
        /*01b0*/ 	.word	0x00006bb0


	//   ....[37]....
        /*01b4*/ 	.word	0x00006bf0


	//   ....[38]....
        /*01b8*/ 	.word	0x00006d80


	//   ....[39]....
        /*01bc*/ 	.word	0x00006dc0


	//   ....[40]....
        /*01c0*/ 	.word	0x00006f50


	//   ....[41]....
        /*01c4*/ 	.word	0x00006f90


	//   ....[42]....
        /*01c8*/ 	.word	0x00007120


	//   ....[43]....
        /*01cc*/ 	.word	0x00007160


	//   ....[44]....
        /*01d0*/ 	.word	0x000072f0


	//   ....[45]....
        /*01d4*/ 	.word	0x00007320


	//   ....[46]....
        /*01d8*/ 	.word	0x00007840


	//   ....[47]....
        /*01dc*/ 	.word	0x00007d00


	//   ....[48]....
        /*01e0*/ 	.word	0x000080e0


	//   ....[49]....
        /*01e4*/ 	.word	0x00008130


	//   ....[50]....
        /*01e8*/ 	.word	0x00008180


	//   ....[51]....
        /*01ec*/ 	.word	0x000081b0


	//   ....[52]....
        /*01f0*/ 	.word	0x000081d0


	//   ....[53]....
        /*01f4*/ 	.word	0x000082f0


	//   ....[54]....
        /*01f8*/ 	.word	0x00008330


	//   ....[55]....
        /*01fc*/ 	.word	0x00008380


	//   ....[56]....
        /*0200*/ 	.word	0x000083b0


	//   ....[57]....
        /*0204*/ 	.word	0x000083d0


	//----- nvinfo : EIATTR_VRC_CTA_INIT_COUNT
	.align		4
.L_2447:
        /*0208*/ 	.byte	0x02, 0x4a
	.zero		1
	.zero		1


	//----- nvinfo : EIATTR_EXIT_INSTR_OFFSETS
	.align		4
        /*020c*/ 	.byte	0x04, 0x1c
        /*020e*/ 	.short	(.L_2449 - .L_2448)


	//   ....[0]....
.L_2448:
        /*0210*/ 	.word	0x00008490


	//   ....[1]....
        /*0214*/ 	.word	0x00008750


	//----- nvinfo : EIATTR_MAX_THREADS
	.align		4
.L_2449:
        /*0218*/ 	.byte	0x04, 0x05
        /*021a*/ 	.short	(.L_2451 - .L_2450)
.L_2450:
        /*021c*/ 	.word	0x00000020
        /*0220*/ 	.word	0x00000001
        /*0224*/ 	.word	0x00000001


	//----- nvinfo : EIATTR_CRS_STACK_SIZE
	.align		4
.L_2451:
        /*0228*/ 	.byte	0x04, 0x1e
        /*022a*/ 	.short	(.L_2453 - .L_2452)
.L_2452:
        /*022c*/ 	.word	0x00000000


	//----- nvinfo : EIATTR_CBANK_PARAM_SIZE
	.align		4
.L_2453:
        /*0230*/ 	.byte	0x03, 0x19
        /*0232*/ 	.short	0x01f0


	//----- nvinfo : EIATTR_PARAM_CBANK
	.align		4
        /*0234*/ 	.byte	0x04, 0x0a
        /*0236*/ 	.short	(.L_2455 - .L_2454)
	.align		4
.L_2454:
        /*0238*/ 	.word	index@(.nv.constant0._Z25selective_scan_bwd_kernelI32Selective_Scan_bwd_kernel_traitsILi32ELi16ELb0ELb1ELb0ELb0ELb1EffEEv12SSMParamsBwd)
        /*023c*/ 	.short	0x0380
        /*023e*/ 	.short	0x01f0


	//----- nvinfo : EIATTR_SW_WAR
	.align		4
.L_2455:
        /*0240*/ 	.byte	0x04, 0x36
        /*0242*/ 	.short	(.L_2457 - .L_2456)
.L_2456:
        /*0244*/ 	.word	0x00000008
.L_2457:


//--------------------- .nv.info._Z25selective_scan_bwd_kernelI32Selective_Scan_bwd_kernel_traitsILi32ELi16ELb0ELb1ELb0ELb1ELb0EffEEv12SSMParamsBwd --------------------------
	.section	.nv.info._Z25selective_scan_bwd_kernelI32Selective_Scan_bwd_kernel_traitsILi32ELi16ELb0ELb1ELb0ELb1ELb0EffEEv12SSMParamsBwd,"",@"SHT_CUDA_INFO"
	.sectionflags	@""
	.align	4


	//----- nvinfo : EIATTR_CUDA_API_VERSION
	.align		4
        /*0000*/ 	.byte	0x04, 0x37
        /*0002*/ 	.short	(.L_2459 - .L_2458)
.L_2458:
        /*0004*/ 	.word	0x00000082


	//----- nvinfo : EIATTR_KPARAM_INFO
	.align		4
.L_2459:
        /*0008*/ 	.byte	0x04, 0x17
        /*000a*/ 	.short	(.L_2461 - .L_2460)
.L_2460:
        /*000c*/ 	.word	0x00000000
        /*0010*/ 	.short	0x0000
        /*0012*/ 	.short	0x0000
        /*0014*/ 	.byte	0x00, 0xf0, 0xc1, 0x07


	//----- nvinfo : EIATTR_SPARSE_MMA_MASK
	.align		4
.L_2461:
        /*0018*/ 	.byte	0x03, 0x50
        /*001a*/ 	.short	0x0000


	//----- nvinfo : EIATTR_MAXREG_COUNT
	.align		4
        /*001c*/ 	.byte	0x03, 0x1b
        /*001e*/ 	.short	0x00ff


	//----- nvinfo : EIATTR_NUM_BARRIERS
	.align		4
        /*0020*/ 	.byte	0x02, 0x4c
        /*0022*/ 	.byte	0x01
	.zero		1


	//----- nvinfo : EIATTR_MERCURY_ISA_VERSION
	.align		4
        /*0024*/ 	.byte	0x03, 0x5f
        /*0026*/ 	.short	0x0101


	//----- nvinfo : EIATTR_INT_WARP_WIDE_INSTR_OFFSETS
	.align		4
        /*0028*/ 	.byte	0x04, 0x31
        /*002a*/ 	.short	(.L_2463 - .L_2462)


	//   ....[0]....
.L_2462:
        /*002c*/ 	.word	0x00004e30


	//----- nvinfo : EIATTR_COOP_GROUP_MASK_REGIDS
	.align		4
.L_2463:
        /*0030*/ 	.byte	0x04, 0x29
        /*0032*/ 	.short	(.L_2465 - .L_2464)


	//   ....[0]....
.L_2464:
        /*0034*/ 	.word	0xffffffff


	//   ....[1]....
        /*0038*/ 	.word	0xffffffff


	//   ....[2]....
        /*003c*/ 	.word	0xffffffff


	//   ....[3]....
        /*0040*/ 	.word	0xffffffff


	//   ....[4]....
        /*0044*/ 	.word	0xffffffff


	//   ....[5]....
        /*0048*/ 	.word	0xffffffff


	//   ....[6]....
        /*004c*/ 	.word	0xffffffff


	//   ....[7]....
        /*0050*/ 	.word	0xffffffff


	//   ....[8]....
        /*0054*/ 	.word	0xffffffff


	//   ....[9]....
        /*0058*/ 	.word	0xffffffff


	//   ....[10]....
        /*005c*/ 	.word	0xffffffff


	//   ....[11]....
        /*0060*/ 	.word	0xffffffff


	//   ....[12]....
        /*0064*/ 	.word	0xffffffff


	//   ....[13]....
        /*0068*/ 	.word	0xffffffff


	//   ....[14]....
        /*006c*/ 	.word	0xffffffff


	//   ....[15]....
        /*0070*/ 	.word	0xffffffff


	//   ....[16]....
        /*0074*/ 	.word	0xffffffff


	//   ....[17]....
        /*0078*/ 	.word	0xffffffff


	//   ....[18]....
        /*007c*/ 	.word	0xffffffff


	//   ....[19]....
        /*0080*/ 	.word	0xffffffff


	//   ....[20]....
        /*0084*/ 	.word	0xffffffff


	//   ....[21]....
        /*0088*/ 	.word	0xffffffff


	//   ....[22]....
        /*008c*/ 	.word	0xffffffff


	//   ....[23]....
        /*0090*/ 	.word	0xffffffff


	//   ....[24]....
        /*0094*/ 	.word	0xffffffff


	//   ....[25]....
        /*0098*/ 	.word	0xffffffff


	//   ....[26]....
        /*009c*/ 	.word	0xffffffff


	//   ....[27]....
        /*00a0*/ 	.word	0xffffffff


	//   ....[28]....
        /*00a4*/ 	.word	0xffffffff


	//   ....[29]....
        /*00a8*/ 	.word	0xffffffff


	//   ....[30]....
        /*00ac*/ 	.word	0xffffffff


	//   ....[31]....
        /*00b0*/ 	.word	0xffffffff


	//   ....[32]....
        /*00b4*/ 	.word	0xffffffff


	//   ....[33]....
        /*00b8*/ 	.word	0xffffffff


	//   ....[34]....
        /*00bc*/ 	.word	0xffffffff


	//   ....[35]....
        /*00c0*/ 	.word	0xffffffff


	//   ....[36]....
        /*00c4*/ 	.word	0xffffffff


	//   ....[37]....
        /*00c8*/ 	.word	0xffffffff


	//   ....[38]....
        /*00cc*/ 	.word	0xffffffff


	//   ....[39]....
        /*00d0*/ 	.word	0xffffffff


	//   ....[40]....
        /*00d4*/ 	.word	0xffffffff


	//   ....[41]....
        /*00d8*/ 	.word	0xffffffff


	//   ....[42]....
        /*00dc*/ 	.word	0xffffffff


	//   ....[43]....
        /*00e0*/ 	.word	0xffffffff


	//   ....[44]....
        /*00e4*/ 	.word	0xffffffff


	//   ....[45]....
        /*00e8*/ 	.word	0xffffffff


	//   ....[46]....
        /*00ec*/ 	.word	0xffffffff


	//   ....[47]....
        /*00f0*/ 	.word	0xffffffff


	//   ....[48]....
        /*00f4*/ 	.word	0xffffffff


	//   ....[49]....
        /*00f8*/ 	.word	0xffffffff


	//   ....[50]....
        /*00fc*/ 	.word	0xffffffff


	//   ....[51]....
        /*0100*/ 	.word	0xffffffff


	//   ....[52]....
        /*0104*/ 	.word	0xffffffff


	//   ....[53]....
        /*0108*/ 	.word	0xffffffff


	//   ....[54]....
        /*010c*/ 	.word	0xffffffff


	//----- nvinfo : EIATTR_COOP_GROUP_INSTR_OFFSETS
	.align		4
.L_2465:
        /*0110*/ 	.byte	0x04, 0x28
        /*0112*/ 	.short	(.L_2467 - .L_2466)


	//   ....[0]....
.L_2466:
        /*0114*/ 	.word	0x00001170


	//   ....[1]....
        /*0118*/ 	.word	0x00001620


	//   ....[2]....
        /*011c*/ 	.word	0x00001b40


	//   ....[3]....
        /*0120*/ 	.word	0x00004840


	//   ....[4]....
        /*0124*/ 	.word	0x000053c0


	//   ....[5]....
        /*0128*/ 	.word	0x00005400


	//   ....[6]....
        /*012c*/ 	.word	0x00005470


	//   ....[7]....
        /*0130*/ 	.word	0x00005540


	//   ....[8]....
        /*0134*/ 	.word	0x00005560


	//   ....[9]....
        /*0138*/ 	.word	0x00005580


	//   ....[10]....
        /*013c*/ 	.word	0x00005590


	//   ....[11]....
        /*0140*/ 	.word	0x000055c0


	//   ....[12]....
        /*0144*/ 	.word	0x00005610


	//   ....[13]....
        /*0148*/ 	.word	0x00005630


	//   ....[14]....
        /*014c*/ 	.word	0x00005650


	//   ....[15]....
        /*0150*/ 	.word	0x00005670


	//   ....[16]....
        /*0154*/ 	.word	0x000056b0


	//   ....[17]....
        /*0158*/ 	.word	0x00005720


	//   ....[18]....
        /*015c*/ 	.word	0x00005750


	//   ....[19]....
        /*0160*/ 	.word	0x000057b0


	//   ....[20]....
        /*0164*/ 	.word	0x000057f0


	//   ....[21]....
        /*0168*/ 	.word	0x00005800


	//   ....[22]....
        /*016c*/ 	.word	0x00005820


	//   ....[23]....
        /*0170*/ 	.word	0x00005850


	//   ....[24]....
        /*0174*/ 	.word	0x00005860


	//   ....[25]....
        /*0178*/ 	.word	0x00005890


	//   ....[26]....
        /*017c*/ 	.word	0x000058c0


	//   ....[27]....
        /*0180*/ 	.word	0x000058d0


	//   ....[28]....
        /*0184*/ 	.word	0x00005930


	//   ....[29]....
        /*0188*/ 	.word	0x00005940


	//   ....[30]....
        /*018c*/ 	.word	0x00005950


	//   ....[31]....
        /*0190*/ 	.word	0x000059f0


	//   ....[32]....
        /*0194*/ 	.word	0x00006bf0


	//   ....[33]....
        /*0198*/ 	.word	0x00006c30


	//   ....[34]....
        /*019c*/ 	.word	0x00006dc0


	//   ....[35]....
        /*01a0*/ 	.word	0x00006e00


	//   ....[36]....
        /*01a4*/ 	.word	0x00006ea0


	//   ....[37]....
        /*01a8*/ 	.word	0x00006ee0


	//   ....[38]....
        /*01ac*/ 	.word	0x00007070


	//   ....[39]....
        /*01b0*/ 	.word	0x000070b0


	//   ....[40]....
        /*01b4*/ 	.word	0x00007240


	//   ....[41]....
        /*01b8*/ 	.word	0x00007280


	//   ....[42]....
        /*01bc*/ 	.word	0x00007910


	//   ....[43]....
        /*01c0*/ 	.word	0x000081d0


	//   ....[44]....
        /*01c4*/ 	.word	0x000088b0


	//   ....[45]....
        /*01c8*/ 	.word	0x00008cf0


	//   ....[46]....
        /*01cc*/ 	.word	0x00008d40


	//   ....[47]....
        /*01d0*/ 	.word	0x00008d90


	//   ....[48]....
        /*01d4*/ 	.word	0x00008dc0


	//   ....[49]....
        /*01d8*/ 	.word	0x00008de0


	//   ....[50]....
        /*01dc*/ 	.word	0x00008f00


	//   ....[51]....
        /*01e0*/ 	.word	0x00008f40


	//   ....[52]....
        /*01e4*/ 	.word	0x00008f90


	//   ....[53]....
        /*01e8*/ 	.word	0x00008fc0


	//   ....[54]....
        /*01ec*/ 	.word	0x00008fe0


	//----- nvinfo : EIATTR_VRC_CTA_INIT_COUNT
	.align		4
.L_2467:
        /*01f0*/ 	.byte	0x02, 0x4a
	.zero		1
	.zero		1


	//----- nvinfo : EIATTR_EXIT_INSTR_OFFSETS
	.align		4
        /*01f4*/ 	.byte	0x04, 0x1c
        /*01f6*/ 	.short	(.L_2469 - .L_2468)


	//   ....[0]....
.L_2468:
        /*01f8*/ 	.word	0x000090a0


	//   ....[1]....
        /*01fc*/ 	.word	0x00009360


	//----- nvinfo : EIATTR_MAX_THREADS
	.align		4
.L_2469:
        /*0200*/ 	.byte	0x04, 0x05
        /*0202*/ 	.short	(.L_2471 - .L_2470)
.L_2470:
        /*0204*/ 	.word	0x00000020
        /*0208*/ 	.word	0x00000001
        /*020c*/ 	.word	0x00000001


	//----- nvinfo : EIATTR_CRS_STACK_SIZE
	.align		4
.L_2471:
        /*0210*/ 	.byte	0x04, 0x1e
        /*0212*/ 	.short	(.L_2473 - .L_2472)
.L_2472:
        /*0214*/ 	.word	0x00000000


	//----- nvinfo : EIATTR_CBANK_PARAM_SIZE
	.align		4
.L_2473:
        /*0218*/ 	.byte	0x03, 0x19
        /*021a*/ 	.short	0x01f0


	//----- nvinfo : EIATTR_PARAM_CBANK
	.align		4
        /*021c*/ 	.byte	0x04, 0x0a
        /*021e*/ 	.short	(.L_2475 - .L_2474)
	.align		4
.L_2474:
        /*0220*/ 	.word	index@(.nv.constant0._Z25selective_scan_bwd_kernelI32Selective_Scan_bwd_kernel_traitsILi32ELi16ELb0ELb1ELb0ELb1ELb0EffEEv12SSMParamsBwd)
        /*0224*/ 	.short	0x0380
        /*0226*/ 	.short	0x01f0


	//----- nvinfo : EIATTR_SW_WAR
	.align		4
.L_2475:
        /*0228*/ 	.byte	0x04, 0x36
        /*022a*/ 	.short	(.L_2477 - .L_2476)
.L_2476:
        /*022c*/ 	.word	0x00000008
.L_2477:


//--------------------- .nv.info._Z25selective_scan_bwd_kernelI32Selective_Scan_bwd_kernel_traitsILi32ELi16ELb0ELb1ELb0ELb1ELb1EffEEv12SSMParamsBwd --------------------------
	.section	.nv.info._Z25selective_scan_bwd_kernelI32Selective_Scan_bwd_kernel_traitsILi32ELi16ELb0ELb1ELb0ELb1ELb1EffEEv12SSMParamsBwd,"",@"SHT_CUDA_INFO"
	.sectionflags	@""
	.align	4


	//----- nvinfo : EIATTR_CUDA_API_VERSION
	.align		4
        /*0000*/ 	.byte	0x04, 0x37
        /*0002*/ 	.short	(.L_2479 - .L_2478)
.L_2478:
        /*0004*/ 	.word	0x00000082


	//----- nvinfo : EIATTR_KPARAM_INFO
	.align		4
.L_2479:
        /*0008*/ 	.byte	0x04, 0x17
        /*000a*/ 	.short	(.L_2481 - .L_2480)
.L_2480:
        /*000c*/ 	.word	0x00000000
        /*0010*/ 	.short	0x0000
        /*0012*/ 	.short	0x0000
        /*0014*/ 	.byte	0x00, 0xf0, 0xc1, 0x07


	//----- nvinfo : EIATTR_SPARSE_MMA_MASK
	.align		4
.L_2481:
        /*0018*/ 	.byte	0x03, 0x50
        /*001a*/ 	.short	0x0000


	//----- nvinfo : EIATTR_MAXREG_COUNT
	.align		4
        /*001c*/ 	.byte	0x03, 0x1b
        /*001e*/ 	.short	0x00ff


	//----- nvinfo : EIATTR_NUM_BARRIERS
	.align		4
        /*0020*/ 	.byte	0x02, 0x4c
        /*0022*/ 	.byte	0x01
	.zero		1


	//----- nvinfo : EIATTR_MERCURY_ISA_VERSION
	.align		4
        /*0024*/ 	.byte	0x03, 0x5f
        /*0026*/ 	.short	0x0101


	//----- nvinfo : EIATTR_INT_WARP_WIDE_INSTR_OFFSETS
	.align		4
        /*0028*/ 	.byte	0x04, 0x31
        /*002a*/ 	.short	(.L_2483 - .L_2482)


	//   ....[0]....
.L_2482:
        /*002c*/ 	.word	0x000073b0


	//----- nvinfo : EIATTR_COOP_GROUP_MASK_REGIDS
	.align		4
.L_2483:
        /*0030*/ 	.byte	0x04, 0x29
        /*0032*/ 	.short	(.L_2485 - .L_2484)


	//   ....[0]....
.L_2484:
        /*0034*/ 	.word	0xffffffff


	//   ....[1]....
        /*0038*/ 	.word	0xffffffff


	//   ....[2]....
        /*003c*/ 	.word	0xffffffff


	//   ....[3]....
        /*0040*/ 	.word	0xffffffff


	//   ....[4]....
        /*0044*/ 	.word	0xffffffff


	//   ....[5]....
        /*0048*/ 	.word	0xffffffff


	//   ....[6]....
        /*004c*/ 	.word	0xffffffff


	//   ....[7]....
        /*0050*/ 	.word	0xffffffff


	//   ....[8]....
        /*0054*/ 	.word	0xffffffff


	//   ....[9]....
        /*0058*/ 	.word	0xffffffff


	//   ....[10]....
        /*005c*/ 	.word	0xffffffff


	//   ....[11]....
        /*0060*/ 	.word	0xffffffff


	//   ....[12]....
        /*0064*/ 	.word	0xffffffff


	//   ....[13]....
        /*0068*/ 	.word	0xffffffff


	//   ....[14]....
        /*006c*/ 	.word	0xffffffff


	//   ....[15]....
        /*0070*/ 	.word	0xffffffff


	//   ....[16]....
        /*0074*/ 	.word	0xffffffff


	//   ....[17]....
        /*0078*/ 	.word	0xffffffff


	//   ....[18]....
        /*007c*/ 	.word	0xffffffff


	//   ....[19]....
        /*0080*/ 	.word	0xffffffff


	//   ....[20]....
        /*0084*/ 	.word	0xffffffff


	//   ....[21]....
        /*0088*/ 	.word	0xffffffff


	//   ....[22]....
        /*008c*/ 	.word	0xffffffff


	//   ....[23]....
        /*0090*/ 	.word	0xffffffff


	//   ....[24]....
        /*0094*/ 	.word	0xffffffff


	//   ....[25]....
        /*0098*/ 	.word	0xffffffff


	//   ....[26]....
        /*009c*/ 	.word	0xffffffff


	//   ....[27]....
        /*00a0*/ 	.word	0xffffffff


	//   ....[28]....
        /*00a4*/ 	.word	0xffffffff


	//   ....[29]....
        /*00a8*/ 	.word	0xffffffff


	//   ....[30]....
        /*00ac*/ 	.word	0xffffffff


	//   ....[31]....
        /*00b0*/ 	.word	0xffffffff


	//   ....[32]....
        /*00b4*/ 	.word	0xffffffff


	//   ....[33]....
        /*00b8*/ 	.word	0xffffffff


	//   ....[34]....
        /*00bc*/ 	.word	0xffffffff


	//   ....[35]....
        /*00c0*/ 	.word	0xffffffff


	//   ....[36]....
        /*00c4*/ 	.word	0xffffffff


	//   ....[37]....
        /*00c8*/ 	.word	0xffffffff


	//   ....[38]....
        /*00cc*/ 	.word	0xffffffff


	//   ....[39]....
        /*00d0*/ 	.word	0xffffffff


	//   ....[40]....
        /*00d4*/ 	.word	0xffffffff


	//   ....[41]....
        /*00d8*/ 	.word	0xffffffff


	//   ....[42]....
        /*00dc*/ 	.word	0xffffffff


	//   ....[43]....
        /*00e0*/ 	.word	0xffffffff


	//   ....[44]....
        /*00e4*/ 	.word	0xffffffff


	//   ....[45]....
        /*00e8*/ 	.word	0xffffffff


	//   ....[46]....
        /*00ec*/ 	.word	0xffffffff


	//   ....[47]....
        /*00f0*/ 	.word	0xffffffff


	//   ....[48]....
        /*00f4*/ 	.word	0xffffffff


	//   ....[49]....
        /*00f8*/ 	.word	0xffffffff


	//   ....[50]....
        /*00fc*/ 	.word	0xffffffff


	//   ....[51]....
        /*0100*/ 	.word	0xffffffff


	//   ....[52]....
        /*0104*/ 	.word	0xffffffff


	//   ....[53]....
        /*0108*/ 	.word	0xffffffff


	//   ....[54]....
        /*010c*/ 	.word	0xffffffff


	//   ....[55]....
        /*0110*/ 	.word	0xffffffff


	//   ....[56]....
        /*0114*/ 	.word	0xffffffff


	//   ....[57]....
        /*0118*/ 	.word	0xffffffff


	//   ....[58]....
        /*011c*/ 	.word	0xffffffff


	//----- nvinfo : EIATTR_COOP_GROUP_INSTR_OFFSETS
	.align		4
.L_2485:
        /*0120*/ 	.byte	0x04, 0x28
        /*0122*/ 	.short	(.L_2487 - .L_2486)


	//   ....[0]....
.L_2486:
        /*0124*/ 	.word	0x000012a0


	//   ....[1]....
        /*0128*/ 	.word	0x00001820


	//   ....[2]....
        /*012c*/ 	.word	0x00001dd0


	//   ....[3]....
        /*0130*/ 	.word	0x00004830


	//   ....[4]....
        /*0134*/ 	.word	0x00004ea0


	//   ....[5]....
        /*0138*/ 	.word	0x000057a0


	//   ....[6]....
        /*013c*/ 	.word	0x000060b0


	//   ....[7]....
        /*0140*/ 	.word	0x00006db0


	//   ....[8]....
        /*0144*/ 	.word	0x000075d0


	//   ....[9]....
        /*0148*/ 	.word	0x000075f0


	//   ....[10]....
        /*014c*/ 	.word	0x00007670


	//   ....[11]....
        /*0150*/ 	.word	0x00007690


	//   ....[12]....
        /*0154*/ 	.word	0x00007990


	//   ....[13]....
        /*0158*/ 	.word	0x000079d0


	//   ....[14]....
        /*015c*/ 	.word	0x00007a70


	//   ....[15]....
        /*0160*/ 	.word	0x00007b00


	//   ....[16]....
        /*0164*/ 	.word	0x00007b20


	//   ....[17]....
        /*0168*/ 	.word	0x00007b60


	//   ....[18]....
        /*016c*/ 	.word	0x00007bb0


	//   ....[19]....
        /*0170*/ 	.word	0x00007c30


	//   ....[20]....
        /*0174*/ 	.word	0x00007c40


	//   ....[21]....
        /*0178*/ 	.word	0x00007c50


	//   ....[22]....
        /*017c*/ 	.word	0x00007ca0


	//   ....[23]....
        /*0180*/ 	.word	0x00007cf0


	//   ....[24]....
        /*0184*/ 	.word	0x00007d00


	//   ....[25]....
        /*0188*/ 	.word	0x00007d10


	//   ....[26]....
        /*018c*/ 	.word	0x00007d20


	//   ....[27]....
        /*0190*/ 	.word	0x00007d70


	//   ....[28]....
        /*0194*/ 	.word	0x00007d90


	//   ....[29]....
        /*0198*/ 	.word	0x00007e40


	//   ....[30]....
        /*019c*/ 	.word	0x00007e70


	//   ....[31]....
        /*01a0*/ 	.word	0x00007ec0


	//   ....[32]....
        /*01a4*/ 	.word	0x00007ef0


	//   ....[33]....
        /*01a8*/ 	.word	0x00007fe0


	//   ....[34]....
        /*01ac*/ 	.word	0x00008010


	//   ....[35]....
        /*01b0*/ 	.word	0x00008040


	//   ....[36]....
        /*01b4*/ 	.word	0x00009150


	//   ....[37]....
        /*01b8*/ 	.word	0x00009190


	//   ....[38]....
        /*01bc*/ 	.word	0x00009320


	//   ....[39]....
        /*01c0*/ 	.word	0x00009360


	//   ....[40]....
        /*01c4*/ 	.word	0x000094f0


	//   ....[41]....
        /*01c8*/ 	.word	0x00009530


	//   ....[42]....
        /*01cc*/ 	.word	0x000096f0


	//   ....[43]....
        /*01d0*/ 	.word	0x00009730


	//   ....[44]....
        /*01d4*/ 	.word	0x000098a0


	//   ....[45]....
        /*01d8*/ 	.word	0x000098c0


	//   ....[46]....
        /*01dc*/ 	.word	0x00009ed0


	//   ....[47]....
        /*01e0*/ 	.word	0x0000a750


	//   ....[48]....
        /*01e4*/ 	.word	0x0000ae50


	//   ....[49]....
        /*01e8*/ 	.word	0x0000b230


	//   ....[50]....
        /*01ec*/ 	.word	0x0000b280


	//   ....[51]....
        /*01f0*/ 	.word	0x0000b2d0


	//   ....[52]....
        /*01f4*/ 	.word	0x0000b300


	//   ....[53]....
        /*01f8*/ 	.word	0x0000b320


	//   ....[54]....
        /*01fc*/ 	.word	0x0000b440


	//   ....[55]....
        /*0200*/ 	.word	0x0000b480


	//   ....[56]....
        /*0204*/ 	.word	0x0000b4d0


	//   ....[57]....
        /*0208*/ 	.word	0x0000b500


	//   ....[58]....
        /*020c*/ 	.word	0x0000b520


	//----- nvinfo : EIATTR_VRC_CTA_INIT_COUNT
	.align		4
.L_2487:
        /*0210*/ 	.byte	0x02, 0x4a
	.zero		1
	.zero		1


	//----- nvinfo : EIATTR_EXIT_INSTR_OFFSETS
	.align		4
        /*0214*/ 	.byte	0x04, 0x1c
        /*0216*/ 	.short	(.L_2489 - .L_2488)


	//   ....[0]....
.L_2488:
        /*0218*/ 	.word	0x0000b5e0


	//   ....[1]....
        /*021c*/ 	.word	0x0000b8a0


	//----- nvinfo : EIATTR_MAX_THREADS
	.align		4
.L_2489:
        /*0220*/ 	.byte	0x04, 0x05
        /*0222*/ 	.short	(.L_2491 - .L_2490)
.L_2490:
        /*0224*/ 	.word	0x00000020
        /*0228*/ 	.word	0x00000001
        /*022c*/ 	.word	0x00000001


	//----- nvinfo : EIATTR_CRS_STACK_SIZE
	.align		4
.L_2491:
        /*0230*/ 	.byte	0x04, 0x1e
        /*0232*/ 	.short	(.L_2493 - .L_2492)
.L_2492:
        /*0234*/ 	.word	0x00000000


	//----- nvinfo : EIATTR_CBANK_PARAM_SIZE
	.align		4
.L_2493:
        /*0238*/ 	.byte	0x03, 0x19
        /*023a*/ 	.short	0x01f0


	//----- nvinfo : EIATTR_PARAM_CBANK
	.align		4
        /*023c*/ 	.byte	0x04, 0x0a
        /*023e*/ 	.short	(.L_2495 - .L_2494)
	.align		4
.L_2494:
        /*0240*/ 	.word	index@(.nv.constant0._Z25selective_scan_bwd_kernelI32Selective_Scan_bwd_kernel_traitsILi32ELi16ELb0ELb1ELb0ELb1ELb1EffEEv12SSMParamsBwd)
        /*0244*/ 	.short	0x0380
        /*0246*/ 	.short	0x01f0


	//----- nvinfo : EIATTR_SW_WAR
	.align		4
.L_2495:
        /*0248*/ 	.byte	0x04, 0x36
        /*024a*/ 	.short	(.L_2497 - .L_2496)
.L_2496:
        /*024c*/ 	.word	0x00000008
.L_2497:


//--------------------- .nv.info._Z25selective_scan_bwd_kernelI32Selective_Scan_bwd_kernel_traitsILi32ELi16ELb0ELb1ELb1ELb0ELb0EffEEv12SSMParamsBwd --------------------------
	.section	.nv.info._Z25selective_scan_bwd_kernelI32Selective_Scan_bwd_kernel_traitsILi32ELi16ELb0ELb1ELb1ELb0ELb0EffEEv12SSMParamsBwd,"",@"SHT_CUDA_INFO"
	.sectionflags	@""
	.align	4


	//----- nvinfo : EIATTR_CUDA_API_VERSION
	.align		4
        /*0000*/ 	.byte	0x04, 0x37
        /*0002*/ 	.short	(.L_2499 - .L_2498)
.L_2498:
        /*0004*/ 	.word	0x00000082


	//----- nvinfo : EIATTR_KPARAM_INFO
	.align		4
.L_2499:
        /*0008*/ 	.byte	0x04, 0x17
        /*000a*/ 	.short	(.L_2501 - .L_2500)
.L_2500:
        /*000c*/ 	.word	0x00000000
        /*0010*/ 	.short	0x0000
        /*0012*/ 	.short	0x0000
        /*0014*/ 	.byte	0x00, 0xf0, 0xc1, 0x07


	//----- nvinfo : EIATTR_SPARSE_MMA_MASK
	.align		4
.L_2501:
        /*0018*/ 	.byte	0x03, 0x50
        /*001a*/ 	.short	0x0000


	//----- nvinfo : EIATTR_MAXREG_COUNT
	.align		4
        /*001c*/ 	.byte	0x03, 0x1b
        /*001e*/ 	.short	0x00ff


	//----- nvinfo : EIATTR_NUM_BARRIERS
	.align		4
        /*0020*/ 	.byte	0x02, 0x4c
        /*0022*/ 	.byte	0x01
	.zero		1


	//----- nvinfo : EIATTR_MERCURY_ISA_VERSION
	.align		4
        /*0024*/ 	.byte	0x03, 0x5f
        /*0026*/ 	.short	0x0101


	//----- nvinfo : EIATTR_INT_WARP_WIDE_INSTR_OFFSETS
	.align		4
        /*0028*/ 	.byte	0x04, 0x31
        /*002a*/ 	.short	(.L_2503 - .L_2502)


	//   ....[0]....
.L_2502:
        /*002c*/ 	.word	0x00003180


	//----- nvinfo : EIATTR_COOP_GROUP_MASK_REGIDS
	.align		4
.L_2503:
        /*0030*/ 	.byte	0x04, 0x29
        /*0032*/ 	.short	(.L_2505 - .L_2504)


	//   ....[0]....
.L_2504:
        /*0034*/ 	.word	0xffffffff


	//   ....[1]....
        /*0038*/ 	.word	0xffffffff


	//   ....[2]....
        /*003c*/ 	.word	0xffffffff


	//   ....[3]....
        /*0040*/ 	.word	0xffffffff


	//   ....[4]....
        /*0044*/ 	.word	0xffffffff


	//   ....[5]....
        /*0048*/ 	.word	0xffffffff


	//   ....[6]....
        /*004c*/ 	.word	0xffffffff


	//   ....[7]....
        /*0050*/ 	.word	0xffffffff


	//   ....[8]....
        /*0054*/ 	.word	0xffffffff


	//   ....[9]....
        /*0058*/ 	.word	0xffffffff


	//   ....[10]....
        /*005c*/ 	.word	0xffffffff


	//   ....[11]....
        /*0060*/ 	.word	0xffffffff


	//   ....[12]....
        /*0064*/ 	.word	0xffffffff


	//   ....[13]....
        /*0068*/ 	.word	0xffffffff


	//   ....[14]....
        /*006c*/ 	.word	0xffffffff


	//   ....[15]....
        /*0070*/ 	.word	0xffffffff


	//   ....[16]....
        /*0074*/ 	.word	0xffffffff


	//   ....[17]....
        /*0078*/ 	.word	0xffffffff


	//   ....[18]....
        /*007c*/ 	.word	0xffffffff


	//   ....[19]....
        /*0080*/ 	.word	0xffffffff


	//   ....[20]....
        /*0084*/ 	.word	0xffffffff


	//   ....[21]....
        /*0088*/ 	.word	0xffffffff


	//   ....[22]....
        /*008c*/ 	.word	0xffffffff


	//   ....[23]....
        /*0090*/ 	.word	0xffffffff


	//   ....[24]....
        /*0094*/ 	.word	0xffffffff


	//   ....[25]....
        /*0098*/ 	.word	0xffffffff


	//   ....[26]....
        /*009c*/ 	.word	0xffffffff


	//   ....[27]....
        /*00a0*/ 	.word	0xffffffff


	//   ....[28]....
        /*00a4*/ 	.word	0xffffffff


	//   ....[29]....
        /*00a8*/ 	.word	0xffffffff


	//   ....[30]....
        /*00ac*/ 	.word	0xffffffff


	//   ....[31]....
        /*00b0*/ 	.word	0xffffffff


	//   ....[32]....
        /*00b4*/ 	.word	0xffffffff


	//   ....[33]....
        /*00b8*/ 	.word	0xffffffff


	//   ....[34]....
        /*00bc*/ 	.word	0xffffffff


	//   ....[35]....
        /*00c0*/ 	.word	0xffffffff


	//   ....[36]....
        /*00c4*/ 	.word	0xffffffff


	//   ....[37]....
        /*00c8*/ 	.word	0xffffffff


	//   ....[38]....
        /*00cc*/ 	.word	0xffffffff


	//   ....[39]....
        /*00d0*/ 	.word	0xffffffff


	//   ....[40]....
        /*00d4*/ 	.word	0xffffffff


	//   ....[41]....
        /*00d8*/ 	.word	0xffffffff


	//   ....[42]....
        /*00dc*/ 	.word	0xffffffff


	//   ....[43]....
        /*00e0*/ 	.word	0xffffffff


	//   ....[44]....
        /*00e4*/ 	.word	0xffffffff


	//   ....[45]....
        /*00e8*/ 	.word	0xffffffff


	//   ....[46]....
        /*00ec*/ 	.word	0xffffffff


	//   ....[47]....
        /*00f0*/ 	.word	0xffffffff


	//   ....[48]....
        /*00f4*/ 	.word	0xffffffff


	//   ....[49]....
        /*00f8*/ 	.word	0xffffffff


	//----- nvinfo : EIATTR_COOP_GROUP_INSTR_OFFSETS
	.align		4
.L_2505:
        /*00fc*/ 	.byte	0x04, 0x28
        /*00fe*/ 	.short	(.L_2507 - .L_2506)


	//   ....[0]....
.L_2506:
        /*0100*/ 	.word	0x00001300


	//   ....[1]....
        /*0104*/ 	.word	0x00001710


	//   ....[2]....
        /*0108*/ 	.word	0x00001c30


	//   ....[3]....
        /*010c*/ 	.word	0x00002780


	//   ....[4]....
        /*0110*/ 	.word	0x00002de0


	//   ....[5]....
        /*0114*/ 	.word	0x00003400


	//   ....[6]....
        /*0118*/ 	.word	0x00003440


	//   ....[7]....
        /*011c*/ 	.word	0x00003610


	//   ....[8]....
        /*0120*/ 	.word	0x00003650


	//   ....[9]....
        /*0124*/ 	.word	0x00003770


	//   ....[10]....
        /*0128*/ 	.word	0x000037d0


	//   ....[11]....
        /*012c*/ 	.word	0x00003870


	//   ....[12]....
        /*0130*/ 	.word	0x000038e0


	//   ....[13]....
        /*0134*/ 	.word	0x00003910


	//   ....[14]....
        /*0138*/ 	.word	0x00003970


	//   ....[15]....
        /*013c*/ 	.word	0x000039a0


	//   ....[16]....
        /*0140*/ 	.word	0x00003a00


	//   ....[17]....
        /*0144*/ 	.word	0x00003a10


	//   ....[18]....
        /*0148*/ 	.word	0x00003a60


	//   ....[19]....
        /*014c*/ 	.word	0x00003ab0


	//   ....[20]....
        /*0150*/ 	.word	0x00003ae0


	//   ....[21]....
        /*0154*/ 	.word	0x00003af0


	//   ....[22]....
        /*0158*/ 	.word	0x00003b20


	//   ....[23]....
        /*015c*/ 	.word	0x00003b30


	//   ....[24]....
        /*0160*/ 	.word	0x00003b40


	//   ....[25]....
        /*0164*/ 	.word	0x00003b50


	//   ....[26]....
        /*0168*/ 	.word	0x00003b80


	//   ....[27]....
        /*016c*/ 	.word	0x00003bc0


	//   ....[28]....
        /*0170*/ 	.word	0x00003d00


	//   ....[29]....
        /*0174*/ 	.word	0x00003d20


	//   ....[30]....
        /*0178*/ 	.word	0x00003e60


	//   ....[31]....
        /*017c*/ 	.word	0x00003ea0


	//   ....[32]....
        /*0180*/ 	.word	0x00003f00


	//   ....[33]....
        /*0184*/ 	.word	0x000052b0


	//   ....[34]....
        /*0188*/ 	.word	0x00005480


	//   ....[35]....
        /*018c*/ 	.word	0x00005650


	//   ....[36]....
        /*0190*/ 	.word	0x00005820


	//   ....[37]....
        /*0194*/ 	.word	0x00005950


	//   ....[38]....
        /*0198*/ 	.word	0x00005e20


	//   ....[39]....
        /*019c*/ 	.word	0x000062b0


	//   ....[40]....
        /*01a0*/ 	.word	0x000066e0


	//   ....[41]....
        /*01a4*/ 	.word	0x00006730


	//   ....[42]....
        /*01a8*/ 	.word	0x00006780


	//   ....[43]....
        /*01ac*/ 	.word	0x000067b0


	//   ....[44]....
        /*01b0*/ 	.word	0x000067d0


	//   ....[45]....
        /*01b4*/ 	.word	0x000068f0


	//   ....[46]....
        /*01b8*/ 	.word	0x00006930


	//   ....[47]....
        /*01bc*/ 	.word	0x00006980


	//   ....[48]....
        /*01c0*/ 	.word	0x000069b0


	//   ....[49]....
        /*01c4*/ 	.word	0x000069d0


	//----- nvinfo : EIATTR_VRC_CTA_INIT_COUNT
	.align		4
.L_2507:
        /*01c8*/ 	.byte	0x02, 0x4a
	.zero		1
	.zero		1


	//----- nvinfo : EIATTR_EXIT_INSTR_OFFSETS
	.align		4
        /*01cc*/ 	.byte	0x04, 0x1c
        /*01ce*/ 	.short	(.L_2509 - .L_2508)


	//   ....[0]....
.L_2508:
        /*01d0*/ 	.word	0x00006a90


	//   ....[1]....
        /*01d4*/ 	.word	0x00006c30


	//----- nvinfo : EIATTR_MAX_THREADS
	.align		4
.L_2509:
        /*01d8*/ 	.byte	0x04, 0x05
        /*01da*/ 	.short	(.L_2511 - .L_2510)
.L_2510:
        /*01dc*/ 	.word	0x00000020
        /*01e0*/ 	.word	0x00000001
        /*01e4*/ 	.word	0x00000001


	//----- nvinfo : EIATTR_CRS_STACK_SIZE
	.align		4
.L_2511:
        /*01e8*/ 	.byte	0x04, 0x1e
        /*01ea*/ 	.short	(.L_2513 - .L_2512)
.L_2512:
        /*01ec*/ 	.word	0x00000000


	//----- nvinfo : EIATTR_CBANK_PARAM_SIZE
	.align		4
.L_2513:
        /*01f0*/ 	.byte	0x03, 0x19
        /*01f2*/ 	.short	0x01f0


	//----- nvinfo : EIATTR_PARAM_CBANK
	.align		4
        /*01f4*/ 	.byte	0x04, 0x0a
        /*01f6*/ 	.short	(.L_2515 - .L_2514)
	.align		4
.L_2514:
        /*01f8*/ 	.word	index@(.nv.constant0._Z25selective_scan_bwd_kernelI32Selective_Scan_bwd_kernel_traitsILi32ELi16ELb0ELb1ELb1ELb0ELb0EffEEv12SSMParamsBwd)
        /*01fc*/ 	.short	0x0380
        /*01fe*/ 	.short	0x01f0


	//----- nvinfo : EIATTR_SW_WAR
	.align		4
.L_2515:
        /*0200*/ 	.byte	0x04, 0x36
        /*0202*/ 	.short	(.L_2517 - .L_2516)
.L_2516:
        /*0204*/ 	.word	0x00000008
.L_2517:


//--------------------- .nv.info._Z25selective_scan_bwd_kernelI32Selective_Scan_bwd_kernel_traitsILi32ELi16ELb0ELb1ELb1ELb0ELb1EffEEv12SSMParamsBwd --------------------------
	.section	.nv.info._Z25selective_scan_bwd_kernelI32Selective_Scan_bwd_kernel_traitsILi32ELi16ELb0ELb1ELb1ELb0ELb1EffEEv12SSMParamsBwd,"",@"SHT_CUDA_INFO"
	.sectionflags	@""
	.align	4


	//----- nvinfo : EIATTR_CUDA_API_VERSION
	.align		4
        /*0000*/ 	.byte	0x04, 0x37
        /*0002*/ 	.short	(.L_2519 - .L_2518)
.L_2518:
        /*0004*/ 	.word	0x00000082


	//----- nvinfo : EIATTR_KPARAM_INFO
	.align		4
.L_2519:
        /*0008*/ 	.byte	0x04, 0x17
        /*000a*/ 	.short	(.L_2521 - .L_2520)
.L_2520:
        /*000c*/ 	.word	0x00000000
        /*0010*/ 	.short	0x0000
        /*0012*/ 	.short	0x0000
        /*0014*/ 	.byte	0x00, 0xf0, 0xc1, 0x07


	//----- nvinfo : EIATTR_SPARSE_MMA_MASK
	.align		4
.L_2521:
        /*0018*/ 	.byte	0x03, 0x50
        /*001a*/ 	.short	0x0000


	//----- nvinfo : EIATTR_MAXREG_COUNT
	.align		4
        /*001c*/ 	.byte	0x03, 0x1b
        /*001e*/ 	.short	0x00ff


	//----- nvinfo : EIATTR_NUM_BARRIERS
	.align		4
        /*0020*/ 	.byte	0x02, 0x4c
        /*0022*/ 	.byte	0x01
	.zero		1


	//----- nvinfo : EIATTR_MERCURY_ISA_VERSION
	.align		4
        /*0024*/ 	.byte	0x03, 0x5f
        /*0026*/ 	.short	0x0101


	//----- nvinfo : EIATTR_INT_WARP_WIDE_INSTR_OFFSETS
	.align		4
        /*0028*/ 	.byte	0x04, 0x31
        /*002a*/ 	.short	(.L_2523 - .L_2522)


	//   ....[0]....
.L_2522:
        /*002c*/ 	.word	0x000052d0


	//----- nvinfo : EIATTR_COOP_GROUP_MASK_REGIDS
	.align		4
.L_2523:
        /*0030*/ 	.byte	0x04, 0x29
        /*0032*/ 	.short	(.L_2525 - .L_2524)


	//   ....[0]....
.L_2524:
        /*0034*/ 	.word	0xffffffff


	//   ....[1]....
        /*0038*/ 	.word	0xffffffff


	//   ....[2]....
        /*003c*/ 	.word	0xffffffff


	//   ....[3]....
        /*0040*/ 	.word	0xffffffff


	//   ....[4]....
        /*0044*/ 	.word	0xffffffff


	//   ....[5]....
        /*0048*/ 	.word	0xffffffff


	//   ....[6]....
        /*004c*/ 	.word	0xffffffff


	//   ....[7]....
        /*0050*/ 	.word	0xffffffff


	//   ....[8]....
        /*0054*/ 	.word	0xffffffff


	//   ....[9]....
        /*0058*/ 	.word	0xffffffff


	//   ....[10]....
        /*005c*/ 	.word	0xffffffff


	//   ....[11]....
        /*0060*/ 	.word	0xffffffff


	//   ....[12]....
        /*0064*/ 	.word	0xffffffff


	//   ....[13]....
        /*0068*/ 	.word	0xffffffff


	//   ....[14]....
        /*006c*/ 	.word	0xffffffff


	//   ....[15]....
        /*0070*/ 	.word	0xffffffff


	//   ....[16]....
        /*0074*/ 	.word	0xffffffff


	//   ....[17]....
        /*0078*/ 	.word	0xffffffff


	//   ....[18]....
        /*007c*/ 	.word	0xffffffff


	//   ....[19]....
        /*0080*/ 	.word	0xffffffff


	//   ....[20]....
        /*0084*/ 	.word	0xffffffff


	//   ....[21]....
        /*0088*/ 	.word	0xffffffff


	//   ....[22]....
        /*008c*/ 	.word	0xffffffff


	//   ....[23]....
        /*0090*/ 	.word	0xffffffff


	//   ....[24]....
        /*0094*/ 	.word	0xffffffff


	//   ....[25]....
        /*0098*/ 	.word	0xffffffff


	//   ....[26]....
        /*009c*/ 	.word	0xffffffff


	//   ....[27]....
        /*00a0*/ 	.word	0xffffffff


	//   ....[28]....
        /*00a4*/ 	.word	0xffffffff


	//   ....[29]....
        /*00a8*/ 	.word	0xffffffff


	//   ....[30]....
        /*00ac*/ 	.word	0xffffffff


	//   ....[31]....
        /*00b0*/ 	.word	0xffffffff


	//   ....[32]....
        /*00b4*/ 	.word	0xffffffff


	//   ....[33]....
        /*00b8*/ 	.word	0xffffffff


	//   ....[34]....
        /*00bc*/ 	.word	0xffffffff


	//   ....[35]....
        /*00c0*/ 	.word	0xffffffff


	//   ....[36]....
        /*00c4*/ 	.word	0xffffffff


	//   ....[37]....
        /*00c8*/ 	.word	0xffffffff


	//   ....[38]....
        /*00cc*/ 	.word	0xffffffff


	//   ....[39]....
        /*00d0*/ 	.word	0xffffffff


	//   ....[40]....
        /*00d4*/ 	.word	0xffffffff


	//   ....[41]....
        /*00d8*/ 	.word	0xffffffff


	//   ....[42]....
        /*00dc*/ 	.word	0xffffffff


	//   ....[43]....
        /*00e0*/ 	.word	0xffffffff


	//   ....[44]....
        /*00e4*/ 	.word	0xffffffff


	//   ....[45]....
        /*00e8*/ 	.word	0xffffffff


	//   ....[46]....
        /*00ec*/ 	.word	0xffffffff


	//   ....[47]....
        /*00f0*/ 	.word	0xffffffff


	//   ....[48]....
        /*00f4*/ 	.word	0xffffffff


	//   ....[49]....
        /*00f8*/ 	.word	0xffffffff


	//   ....[50]....
        /*00fc*/ 	.word	0xffffffff


	//   ....[51]....
        /*0100*/ 	.word	0xffffffff


	//   ....[52]....
        /*0104*/ 	.word	0xffffffff


	//   ....[53]....
        /*0108*/ 	.word	0xffffffff


	//----- nvinfo : EIATTR_COOP_GROUP_INSTR_OFFSETS
	.align		4
.L_2525:
        /*010c*/ 	.byte	0x04, 0x28
        /*010e*/ 	.short	(.L_2527 - .L_2526)


	//   ....[0]....
.L_2526:
        /*0110*/ 	.word	0x00001510


	//   ....[1]....
        /*0114*/ 	.word	0x00001960


	//   ....[2]....
        /*0118*/ 	.word	0x00001e20


	//   ....[3]....
        /*011c*/ 	.word	0x00002240


	//   ....[4]....
        /*0120*/ 	.word	0x00002900


	//   ....[5]....
        /*0124*/ 	.word	0x000031b0


	//   ....[6]....
        /*0128*/ 	.word	0x00003a70


	//   ....[7]....
        /*012c*/ 	.word	0x000048f0


	//   ....[8]....
        /*0130*/ 	.word	0x00004f10


	//   ....[9]....
        /*0134*/ 	.word	0x00005550


	//   ....[10]....
        /*0138*/ 	.word	0x00005590


	//   ....[11]....
        /*013c*/ 	.word	0x00005760


	//   ....[12]....
        /*0140*/ 	.word	0x000057a0


	//   ....[13]....
        /*0144*/ 	.word	0x00005880


	//   ....[14]....
        /*0148*/ 	.word	0x000058f0


	//   ....[15]....
        /*014c*/ 	.word	0x000059b0


	//   ....[16]....
        /*0150*/ 	.word	0x000059e0


	//   ....[17]....
        /*0154*/ 	.word	0x00005a40


	//   ....[18]....
        /*0158*/ 	.word	0x00005ae0


	//   ....[19]....
        /*015c*/ 	.word	0x00005b00


	//   ....[20]....
        /*0160*/ 	.word	0x00005b50


	//   ....[21]....
        /*0164*/ 	.word	0x00005b70


	//   ....[22]....
        /*0168*/ 	.word	0x00005ba0


	//   ....[23]....
        /*016c*/ 	.word	0x00005bf0


	//   ....[24]....
        /*0170*/ 	.word	0x00005c20


	//   ....[25]....
        /*0174*/ 	.word	0x00005c30


	//   ....[26]....
        /*0178*/ 	.word	0x00005c60


	//   ....[27]....
        /*017c*/ 	.word	0x00005c70


	//   ....[28]....
        /*0180*/ 	.word	0x00005c80


	//   ....[29]....
        /*0184*/ 	.word	0x00005cb0


	//   ....[30]....
        /*0188*/ 	.word	0x00005d10


	//   ....[31]....
        /*018c*/ 	.word	0x00005e00


	//   ....[32]....
        /*0190*/ 	.word	0x00005e40


	//   ....[33]....
        /*0194*/ 	.word	0x00005e60


	//   ....[34]....
        /*0198*/ 	.word	0x00005f90


	//   ....[35]....
        /*019c*/ 	.word	0x00005fd0


	//   ....[36]....
        /*01a0*/ 	.word	0x00006060


	//   ....[37]....
        /*01a4*/ 	.word	0x00007410


	//   ....[38]....
        /*01a8*/ 	.word	0x000075e0


	//   ....[39]....
        /*01ac*/ 	.word	0x000077b0


	//   ....[40]....
        /*01b0*/ 	.word	0x00007980


	//   ....[41]....
        /*01b4*/ 	.word	0x00007ab0


	//   ....[42]....
        /*01b8*/ 	.word	0x00007f60


	//   ....[43]....
        /*01bc*/ 	.word	0x000083f0


	//   ....[44]....
        /*01c0*/ 	.word	0x00008820


	//   ....[45]....
        /*01c4*/ 	.word	0x00008870


	//   ....[46]....
        /*01c8*/ 	.word	0x000088c0


	//   ....[47]....
        /*01cc*/ 	.word	0x000088f0


	//   ....[48]....
        /*01d0*/ 	.word	0x00008910


	//   ....[49]....
        /*01d4*/ 	.word	0x00008a30


	//   ....[50]....
        /*01d8*/ 	.word	0x00008a70


	//   ....[51]....
        /*01dc*/ 	.word	0x00008ac0


	//   ....[52]....
        /*01e0*/ 	.word	0x00008af0


	//   ....[53]....
        /*01e4*/ 	.word	0x00008b10


	//----- nvinfo : EIATTR_VRC_CTA_INIT_COUNT
	.align		4
.L_2527:
        /*01e8*/ 	.byte	0x02, 0x4a
	.zero		1
	.zero		1


	//----- nvinfo : EIATTR_EXIT_INSTR_OFFSETS
	.align		4
        /*01ec*/ 	.byte	0x04, 0x1c
        /*01ee*/ 	.short	(.L_2529 - .L_2528)


	//   ....[0]....
.L_2528:
        /*01f0*/ 	.word	0x00008bd0


	//   ....[1]....
        /*01f4*/ 	.word	0x00008d70


	//----- nvinfo : EIATTR_MAX_THREADS
	.align		4
.L_2529:
        /*01f8*/ 	.byte	0x04, 0x05
        /*01fa*/ 	.short	(.L_2531 - .L_2530)
.L_2530:
        /*01fc*/ 	.word	0x00000020
        /*0200*/ 	.word	0x00000001
        /*0204*/ 	.word	0x00000001


	//----- nvinfo : EIATTR_CRS_STACK_SIZE
	.align		4
.L_2531:
        /*0208*/ 	.byte	0x04, 0x1e
        /*020a*/ 	.short	(.L_2533 - .L_2532)
.L_2532:
        /*020c*/ 	.word	0x00000000


	//----- nvinfo : EIATTR_CBANK_PARAM_SIZE
	.align		4
.L_2533:
        /*0210*/ 	.byte	0x03, 0x19
        /*0212*/ 	.short	0x01f0


	//----- nvinfo : EIATTR_PARAM_CBANK
	.align		4
        /*0214*/ 	.byte	0x04, 0x0a
        /*0216*/ 	.short	(.L_2535 - .L_2534)
	.align		4
.L_2534:
        /*0218*/ 	.word	index@(.nv.constant0._Z25selective_scan_bwd_kernelI32Selective_Scan_bwd_kernel_traitsILi32ELi16ELb0ELb1ELb1ELb0ELb1EffEEv12SSMParamsBwd)
        /*021c*/ 	.short	0x0380
        /*021e*/ 	.short	0x01f0


	//----- nvinfo : EIATTR_SW_WAR
	.align		4
.L_2535:
        /*0220*/ 	.byte	0x04, 0x36
        /*0222*/ 	.short	(.L_2537 - .L_2536)
.L_2536:
        /*0224*/ 	.word	0x00000008
.L_2537:


//--------------------- .nv.info._Z25selective_scan_bwd_kernelI32Selective_Scan_bwd_kernel_traitsILi32ELi16ELb0ELb1ELb1ELb1ELb0EffEEv12SSMParamsBwd --------------------------
	.section	.nv.info._Z25selective_scan_bwd_kernelI32Selective_Scan_bwd_kernel_traitsILi32ELi16ELb0ELb1ELb1ELb1ELb0EffEEv12SSMParamsBwd,"",@"SHT_CUDA_INFO"
	.sectionflags	@""
	.align	4


	//----- nvinfo : EIATTR_CUDA_API_VERSION
	.align		4
        /*0000*/ 	.byte	0x04, 0x37
        /*0002*/ 	.short	(.L_2539 - .L_2538)
.L_2538:
        /*0004*/ 	.word	0x00000082


	//----- nvinfo : EIATTR_KPARAM_INFO
	.align		4
.L_2539:
        /*0008*/ 	.byte	0x04, 0x17
        /*000a*/ 	.short	(.L_2541 - .L_2540)
.L_2540:
        /*000c*/ 	.word	0x00000000
        /*0010*/ 	.short	0x0000
        /*0012*/ 	.short	0x0000
        /*0014*/ 	.byte	0x00, 0xf0, 0xc1, 0x07


	//----- nvinfo : EIATTR_SPARSE_MMA_MASK
	.align		4
.L_2541:
        /*0018*/ 	.byte	0x03, 0x50
        /*001a*/ 	.short	0x0000


	//----- nvinfo : EIATTR_MAXREG_COUNT
	.align		4
        /*001c*/ 	.byte	0x03, 0x1b
        /*001e*/ 	.short	0x00ff


	//----- nvinfo : EIATTR_NUM_BARRIERS
	.align		4
        /*0020*/ 	.byte	0x02, 0x4c
        /*0022*/ 	.byte	0x01
	.zero		1


	//----- nvinfo : EIATTR_MERCURY_ISA_VERSION
	.align		4
        /*0024*/ 	.byte	0x03, 0x5f
        /*0026*/ 	.short	0x0101


	//----- nvinfo : EIATTR_INT_WARP_WIDE_INSTR_OFFSETS
	.align		4
        /*0028*/ 	.byte	0x04, 0x31
        /*002a*/ 	.short	(.L_2543 - .L_2542)


	//   ....[0]....
.L_2542:
        /*002c*/ 	.word	0x00005390


	//----- nvinfo : EIATTR_COOP_GROUP_MASK_REGIDS
	.align		4
.L_2543:
        /*0030*/ 	.byte	0x04, 0x29
        /*0032*/ 	.short	(.L_2545 - .L_2544)


	//   ....[0]....
.L_2544:
        /*0034*/ 	.word	0xffffffff


	//   ....[1]....
        /*0038*/ 	.word	0xffffffff


	//   ....[2]....
        /*003c*/ 	.word	0xffffffff


	//   ....[3]....
        /*0040*/ 	.word	0xffffffff


	//   ....[4]....
        /*0044*/ 	.word	0xffffffff


	//   ....[5]....
        /*0048*/ 	.word	0xffffffff


	//   ....[6]....
        /*004c*/ 	.word	0xffffffff


	//   ....[7]....
        /*0050*/ 	.word	0xffffffff


	//   ....[8]....
        /*0054*/ 	.word	0xffffffff


	//   ....[9]....
        /*0058*/ 	.word	0xffffffff


	//   ....[10]....
        /*005c*/ 	.word	0xffffffff


	//   ....[11]....
        /*0060*/ 	.word	0xffffffff


	//   ....[12]....
        /*0064*/ 	.word	0xffffffff


	//   ....[13]....
        /*0068*/ 	.word	0xffffffff


	//   ....[14]....
        /*006c*/ 	.word	0xffffffff


	//   ....[15]....
        /*0070*/ 	.word	0xffffffff


	//   ....[16]....
        /*0074*/ 	.word	0xffffffff


	//   ....[17]....
        /*0078*/ 	.word	0xffffffff


	//   ....[18]....
        /*007c*/ 	.word	0xffffffff


	//   ....[19]....
        /*0080*/ 	.word	0xffffffff


	//   ....[20]....
        /*0084*/ 	.word	0xffffffff


	//   ....[21]....
        /*0088*/ 	.word	0xffffffff


	//   ....[22]....
        /*008c*/ 	.word	0xffffffff


	//   ....[23]....
        /*0090*/ 	.word	0xffffffff


	//   ....[24]....
        /*0094*/ 	.word	0xffffffff


	//   ....[25]....
        /*0098*/ 	.word	0xffffffff


	//   ....[26]....
        /*009c*/ 	.word	0xffffffff


	//   ....[27]....
        /*00a0*/ 	.word	0xffffffff


	//   ....[28]....
        /*00a4*/ 	.word	0xffffffff


	//   ....[29]....
        /*00a8*/ 	.word	0xffffffff


	//   ....[30]....
        /*00ac*/ 	.word	0xffffffff


	//   ....[31]....
        /*00b0*/ 	.word	0xffffffff


	//   ....[32]....
        /*00b4*/ 	.word	0xffffffff


	//   ....[33]....
        /*00b8*/ 	.word	0xffffffff


	//   ....[34]....
        /*00bc*/ 	.word	0xffffffff


	//   ....[35]....
        /*00c0*/ 	.word	0xffffffff


	//   ....[36]....
        /*00c4*/ 	.word	0xffffffff


	//   ....[37]....
        /*00c8*/ 	.word	0xffffffff


	//   ....[38]....
        /*00cc*/ 	.word	0xffffffff


	//   ....[39]....
        /*00d0*/ 	.word	0xffffffff


	//   ....[40]....
        /*00d4*/ 	.word	0xffffffff


	//   ....[41]....
        /*00d8*/ 	.word	0xffffffff


	//   ....[42]....
        /*00dc*/ 	.word	0xffffffff


	//   ....[43]....
        /*00e0*/ 	.word	0xffffffff


	//   ....[44]....
        /*00e4*/ 	.word	0xffffffff


	//   ....[45]....
        /*00e8*/ 	.word	0xffffffff


	//   ....[46]....
        /*00ec*/ 	.word	0xffffffff


	//   ....[47]....
        /*00f0*/ 	.word	0xffffffff


	//   ....[48]....
        /*00f4*/ 	.word	0xffffffff


	//   ....[49]....
        /*00f8*/ 	.word	0xffffffff


	//   ....[50]....
        /*00fc*/ 	.word	0xffffffff


	//----- nvinfo : EIATTR_COOP_GROUP_INSTR_OFFSETS
	.align		4
.L_2545:
        /*0100*/ 	.byte	0x04, 0x28
        /*0102*/ 	.short	(.L_2547 - .L_2546)


	//   ....[0]....
.L_2546:
        /*0104*/ 	.word	0x000012f0


	//   ....[1]....
        /*0108*/ 	.word	0x00001700


	//   ....[2]....
        /*010c*/ 	.word	0x00001bd0


	//   ....[3]....
        /*0110*/ 	.word	0x00004990


	//   ....[4]....
        /*0114*/ 	.word	0x00004fe0


	//   ....[5]....
        /*0118*/ 	.word	0x00005630


	//   ....[6]....
        /*011c*/ 	.word	0x00005670


	//   ....[7]....
        /*0120*/ 	.word	0x00005840


	//   ....[8]....
        /*0124*/ 	.word	0x00005880


	//   ....[9]....
        /*0128*/ 	.word	0x000058f0


	//   ....[10]....
        /*012c*/ 	.word	0x00005970


	//   ....[11]....
        /*0130*/ 	.word	0x00005a30


	//   ....[12]....
        /*0134*/ 	.word	0x00005ad0


	//   ....[13]....
        /*0138*/ 	.word	0x00005b10


	//   ....[14]....
        /*013c*/ 	.word	0x00005b70


	//   ....[15]....
        /*0140*/ 	.word	0x00005bd0


	//   ....[16]....
        /*0144*/ 	.word	0x00005c30


	//   ....[17]....
        /*0148*/ 	.word	0x00005c40


	//   ....[18]....
        /*014c*/ 	.word	0x00005c70


	//   ....[19]....
        /*0150*/ 	.word	0x00005cd0


	//   ....[20]....
        /*0154*/ 	.word	0x00005cf0


	//   ....[21]....
        /*0158*/ 	.word	0x00005d00


	//   ....[22]....
        /*015c*/ 	.word	0x00005d30


	//   ....[23]....
        /*0160*/ 	.word	0x00005d40


	//   ....[24]....
        /*0164*/ 	.word	0x00005d50


	//   ....[25]....
        /*0168*/ 	.word	0x00005da0


	//   ....[26]....
        /*016c*/ 	.word	0x00005df0


	//   ....[27]....
        /*0170*/ 	.word	0x00005e30


	//   ....[28]....
        /*0174*/ 	.word	0x00005f70


	//   ....[29]....
        /*0178*/ 	.word	0x00005fa0


	//   ....[30]....
        /*017c*/ 	.word	0x00006070


	//   ....[31]....
        /*0180*/ 	.word	0x000060b0


	//   ....[32]....
        /*0184*/ 	.word	0x000060f0


	//   ....[33]....
        /*0188*/ 	.word	0x000074e0


	//   ....[34]....
        /*018c*/ 	.word	0x000076b0


	//   ....[35]....
        /*0190*/ 	.word	0x00007880


	//   ....[36]....
        /*0194*/ 	.word	0x00007a50


	//   ....[37]....
        /*0198*/ 	.word	0x00007b80


	//   ....[38]....
        /*019c*/ 	.word	0x000080d0


	//   ....[39]....
        /*01a0*/ 	.word	0x00008970


	//   ....[40]....
        /*01a4*/ 	.word	0x00009070


	//   ....[41]....
        /*01a8*/ 	.word	0x000094d0


	//   ....[42]....
        /*01ac*/ 	.word	0x00009520


	//   ....[43]....
        /*01b0*/ 	.word	0x00009570


	//   ....[44]....
        /*01b4*/ 	.word	0x000095a0


	//   ....[45]....
        /*01b8*/ 	.word	0x000095c0


	//   ....[46]....
        /*01bc*/ 	.word	0x000096e0


	//   ....[47]....
        /*01c0*/ 	.word	0x00009720


	//   ....[48]....
        /*01c4*/ 	.word	0x00009770


	//   ....[49]....
        /*01c8*/ 	.word	0x000097a0


	//   ....[50]....
        /*01cc*/ 	.word	0x000097c0


	//----- nvinfo : EIATTR_VRC_CTA_INIT_COUNT
	.align		4
.L_2547:
        /*01d0*/ 	.byte	0x02, 0x4a
	.zero		1
	.zero		1


	//----- nvinfo : EIATTR_EXIT_INSTR_OFFSETS
	.align		4
        /*01d4*/ 	.byte	0x04, 0x1c
        /*01d6*/ 	.short	(.L_2549 - .L_2548)


	//   ....[0]....
.L_2548:
        /*01d8*/ 	.word	0x00009880


	//   ....[1]....
        /*01dc*/ 	.word	0x00009a20


	//----- nvinfo : EIATTR_MAX_THREADS
	.align		4
.L_2549:
        /*01e0*/ 	.byte	0x04, 0x05
        /*01e2*/ 	.short	(.L_2551 - .L_2550)
.L_2550:
        /*01e4*/ 	.word	0x00000020
        /*01e8*/ 	.word	0x00000001
        /*01ec*/ 	.word	0x00000001


	//----- nvinfo : EIATTR_CRS_STACK_SIZE
	.align		4
.L_2551:
        /*01f0*/ 	.byte	0x04, 0x1e
        /*01f2*/ 	.short	(.L_2553 - .L_2552)
.L_2552:
        /*01f4*/ 	.word	0x00000000


	//----- nvinfo : EIATTR_CBANK_PARAM_SIZE
	.align		4
.L_2553:
        /*01f8*/ 	.byte	0x03, 0x19
        /*01fa*/ 	.short	0x01f0


	//----- nvinfo : EIATTR_PARAM_CBANK
	.align		4
        /*01fc*/ 	.byte	0x04, 0x0a
        /*01fe*/ 	.short	(.L_2555 - .L_2554)
	.align		4
.L_2554:
        /*0200*/ 	.word	index@(.nv.constant0._Z25selective_scan_bwd_kernelI32Selective_Scan_bwd_kernel_traitsILi32ELi16ELb0ELb1ELb1ELb1ELb0EffEEv12SSMParamsBwd)
        /*0204*/ 	.short	0x0380
        /*0206*/ 	.short	0x01f0


	//----- nvinfo : EIATTR_SW_WAR
	.align		4
.L_2555:
        /*0208*/ 	.byte	0x04, 0x36
        /*020a*/ 	.short	(.L_2557 - .L_2556)
.L_2556:
        /*020c*/ 	.word	0x00000008
.L_2557:


//--------------------- .nv.info._Z25selective_scan_bwd_kernelI32Selective_Scan_bwd_kernel_traitsILi32ELi16ELb0ELb1ELb1ELb1ELb1EffEEv12SSMParamsBwd --------------------------
	.section	.nv.info._Z25selective_scan_bwd_kernelI32Selective_Scan_bwd_kernel_traitsILi32ELi16ELb0ELb1ELb1ELb1ELb1EffEEv12SSMParamsBwd,"",@"SHT_CUDA_INFO"
	.sectionflags	@""
	.align	4


	//----- nvinfo : EIATTR_CUDA_API_VERSION
	.align		4
        /*0000*/ 	.byte	0x04, 0x37
        /*0002*/ 	.short	(.L_2559 - .L_2558)
.L_2558:
        /*0004*/ 	.word	0x00000082


	//----- nvinfo : EIATTR_KPARAM_INFO
	.align		4
.L_2559:
        /*0008*/ 	.byte	0x04, 0x17
        /*000a*/ 	.short	(.L_2561 - .L_2560)
.L_2560:
        /*000c*/ 	.word	0x00000000
        /*0010*/ 	.short	0x0000
        /*0012*/ 	.short	0x0000
        /*0014*/ 	.byte	0x00, 0xf0, 0xc1, 0x07


	//----- nvinfo : EIATTR_SPARSE_MMA_MASK
	.align		4
.L_2561:
        /*0018*/ 	.byte	0x03, 0x50
        /*001a*/ 	.short	0x0000


	//----- nvinfo : EIATTR_MAXREG_COUNT
	.align		4
        /*001c*/ 	.byte	0x03, 0x1b
        /*001e*/ 	.short	0x00ff


	//----- nvinfo : EIATTR_NUM_BARRIERS
	.align		4
        /*0020*/ 	.byte	0x02, 0x4c
        /*0022*/ 	.byte	0x01
	.zero		1


	//----- nvinfo : EIATTR_MERCURY_ISA_VERSION
	.align		4
        /*0024*/ 	.byte	0x03, 0x5f
        /*0026*/ 	.short	0x0101


	//----- nvinfo : EIATTR_INT_WARP_WIDE_INSTR_OFFSETS
	.align		4
        /*0028*/ 	.byte	0x04, 0x31
        /*002a*/ 	.short	(.L_2563 - .L_2562)


	//   ....[0]....
.L_2562:
        /*002c*/ 	.word	0x00007940


	//----- nvinfo : EIATTR_COOP_GROUP_MASK_REGIDS
	.align		4
.L_2563:
        /*0030*/ 	.byte	0x04, 0x29
        /*0032*/ 	.short	(.L_2565 - .L_2564)


	//   ....[0]....
.L_2564:
        /*0034*/ 	.word	0xffffffff


	//   ....[1]....
        /*0038*/ 	.word	0xffffffff


	//   ....[2]....
        /*003c*/ 	.word	0xffffffff


	//   ....[3]....
        /*0040*/ 	.word	0xffffffff


	//   ....[4]....
        /*0044*/ 	.word	0xffffffff


	//   ....[5]....
        /*0048*/ 	.word	0xffffffff


	//   ....[6]....
        /*004c*/ 	.word	0xffffffff


	//   ....[7]....
        /*0050*/ 	.word	0xffffffff


	//   ....[8]....
        /*0054*/ 	.word	0xffffffff


	//   ....[9]....
        /*0058*/ 	.word	0xffffffff


	//   ....[10]....
        /*005c*/ 	.word	0xffffffff


	//   ....[11]....
        /*0060*/ 	.word	0xffffffff


	//   ....[12]....
        /*0064*/ 	.word	0xffffffff


	//   ....[13]....
        /*0068*/ 	.word	0xffffffff


	//   ....[14]....
        /*006c*/ 	.word	0xffffffff


	//   ....[15]....
        /*0070*/ 	.word	0xffffffff


	//   ....[16]....
        /*0074*/ 	.word	0xffffffff


	//   ....[17]....
        /*0078*/ 	.word	0xffffffff


	//   ....[18]....
        /*007c*/ 	.word	0xffffffff


	//   ....[19]....
        /*0080*/ 	.word	0xffffffff


	//   ....[20]....
        /*0084*/ 	.word	0xffffffff


	//   ....[21]....
        /*0088*/ 	.word	0xffffffff


	//   ....[22]....
        /*008c*/ 	.word	0xffffffff


	//   ....[23]....
        /*0090*/ 	.word	0xffffffff


	//   ....[24]....
        /*0094*/ 	.word	0xffffffff


	//   ....[25]....
        /*0098*/ 	.word	0xffffffff


	//   ....[26]....
        /*009c*/ 	.word	0xffffffff


	//   ....[27]....
        /*00a0*/ 	.word	0xffffffff


	//   ....[28]....
        /*00a4*/ 	.word	0xffffffff


	//   ....[29]....
        /*00a8*/ 	.word	0xffffffff


	//   ....[30]....
        /*00ac*/ 	.word	0xffffffff


	//   ....[31]....
        /*00b0*/ 	.word	0xffffffff


	//   ....[32]....
        /*00b4*/ 	.word	0xffffffff


	//   ....[33]....
        /*00b8*/ 	.word	0xffffffff


	//   ....[34]....
        /*00bc*/ 	.word	0xffffffff


	//   ....[35]....
        /*00c0*/ 	.word	0xffffffff


	//   ....[36]....
        /*00c4*/ 	.word	0xffffffff


	//   ....[37]....
        /*00c8*/ 	.word	0xffffffff


	//   ....[38]....
        /*00cc*/ 	.word	0xffffffff


	//   ....[39]....
        /*00d0*/ 	.word	0xffffffff


	//   ....[40]....
        /*00d4*/ 	.word	0xffffffff


	//   ....[41]....
        /*00d8*/ 	.word	0xffffffff


	//   ....[42]....
        /*00dc*/ 	.word	0xffffffff


	//   ....[43]....
        /*00e0*/ 	.word	0xffffffff


	//   ....[44]....
        /*00e4*/ 	.word	0xffffffff


	//   ....[45]....
        /*00e8*/ 	.word	0xffffffff


	//   ....[46]....
        /*00ec*/ 	.word	0xffffffff


	//   ....[47]....
        /*00f0*/ 	.word	0xffffffff


	//   ....[48]....
        /*00f4*/ 	.word	0xffffffff


	//   ....[49]....
        /*00f8*/ 	.word	0xffffffff


	//   ....[50]....
        /*00fc*/ 	.word	0xffffffff


	//   ....[51]....
        /*0100*/ 	.word	0xffffffff


	//   ....[52]....
        /*0104*/ 	.word	0xffffffff


	//   ....[53]....
        /*0108*/ 	.word	0xffffffff


	//   ....[54]....
        /*010c*/ 	.word	0xffffffff


	//----- nvinfo : EIATTR_COOP_GROUP_INSTR_OFFSETS
	.align		4
.L_2565:
        /*0110*/ 	.byte	0x04, 0x28
        /*0112*/ 	.short	(.L_2567 - .L_2566)


	//   ....[0]....
.L_2566:
        /*0114*/ 	.word	0x000013b0


	//   ....[1]....
        /*0118*/ 	.word	0x00001910


	//   ....[2]....
        /*011c*/ 	.word	0x00001ec0


	//   ....[3]....
        /*0120*/ 	.word	0x00004950


	//   ....[4]....
        /*0124*/ 	.word	0x00004fa0


	//   ....[5]....
        /*0128*/ 	.word	0x000058e0


	//   ....[6]....
        /*012c*/ 	.word	0x000061f0


	//   ....[7]....
        /*0130*/ 	.word	0x00006f60


	//   ....[8]....
        /*0134*/ 	.word	0x00007570


	//   ....[9]....
        /*0138*/ 	.word	0x00007c00


	//   ....[10]....
        /*013c*/ 	.word	0x00007c40


	//   ....[11]....
        /*0140*/ 	.word	0x00007e00


	//   ....[12]....
        /*0144*/ 	.word	0x00007e20


	//   ....[13]....
        /*0148*/ 	.word	0x00007ea0


	//   ....[14]....
        /*014c*/ 	.word	0x00007f20


	//   ....[15]....
        /*0150*/ 	.word	0x00007fe0


	//   ....[16]....
        /*0154*/ 	.word	0x00008060


	//   ....[17]....
        /*0158*/ 	.word	0x000080f0


	//   ....[18]....
        /*015c*/ 	.word	0x00008140


	//   ....[19]....
        /*0160*/ 	.word	0x00008160


	//   ....[20]....
        /*0164*/ 	.word	0x00008190


	//   ....[21]....
        /*0168*/ 	.word	0x00008200


	//   ....[22]....
        /*016c*/ 	.word	0x00008210


	//   ....[23]....
        /*0170*/ 	.word	0x00008250


	//   ....[24]....
        /*0174*/ 	.word	0x00008270


	//   ....[25]....
        /*0178*/ 	.word	0x000082a0


	//   ....[26]....
        /*017c*/ 	.word	0x000082d0


	//   ....[27]....
        /*0180*/ 	.word	0x000082e0


	//   ....[28]....
        /*0184*/ 	.word	0x00008300


	//   ....[29]....
        /*0188*/ 	.word	0x00008320


	//   ....[30]....
        /*018c*/ 	.word	0x00008360


	//   ....[31]....
        /*0190*/ 	.word	0x00008460


	//   ....[32]....
        /*0194*/ 	.word	0x000084a0


	//   ....[33]....
        /*0198*/ 	.word	0x000084c0


	//   ....[34]....
        /*019c*/ 	.word	0x00008550


	//   ....[35]....
        /*01a0*/ 	.word	0x00008590


	//   ....[36]....
        /*01a4*/ 	.word	0x000085d0


	//   ....[37]....
        /*01a8*/ 	.word	0x00009a80


	//   ....[38]....
        /*01ac*/ 	.word	0x00009c50


	//   ....[39]....
        /*01b0*/ 	.word	0x00009e20


	//   ....[40]....
        /*01b4*/ 	.word	0x00009ff0


	//   ....[41]....
        /*01b8*/ 	.word	0x0000a120


	//   ....[42]....
        /*01bc*/ 	.word	0x0000a6c0


	//   ....[43]....
        /*01c0*/ 	.word	0x0000af90


	//   ....[44]....
        /*01c4*/ 	.word	0x0000b620


	//   ....[45]....
        /*01c8*/ 	.word	0x0000ba50


	//   ....[46]....
        /*01cc*/ 	.word	0x0000baa0


	//   ....[47]....
        /*01d0*/ 	.word	0x0000baf0


	//   ....[48]....
        /*01d4*/ 	.word	0x0000bb20


	//   ....[49]....
        /*01d8*/ 	.word	0x0000bb40


	//   ....[50]....
        /*01dc*/ 	.word	0x0000bc60


	//   ....[51]....
        /*01e0*/ 	.word	0x0000bca0


	//   ....[52]....
        /*01e4*/ 	.word	0x0000bcf0


	//   ....[53]....
        /*01e8*/ 	.word	0x0000bd20


	//   ....[54]....
        /*01ec*/ 	.word	0x0000bd40


	//----- nvinfo : EIATTR_VRC_CTA_INIT_COUNT
	.align		4
.L_2567:
        /*01f0*/ 	.byte	0x02, 0x4a
	.zero		1
	.zero		1


	//----- nvinfo : EIATTR_EXIT_INSTR_OFFSETS
	.align		4
        /*01f4*/ 	.byte	0x04, 0x1c
        /*01f6*/ 	.short	(.L_2569 - .L_2568)


	//   ....[0]....
.L_2568:
        /*01f8*/ 	.word	0x0000be00


	//   ....[1]....
        /*01fc*/ 	.word	0x0000bfa0


	//----- nvinfo : EIATTR_MAX_THREADS
	.align		4
.L_2569:
        /*0200*/ 	.byte	0x04, 0x05
        /*0202*/ 	.short	(.L_2571 - .L_2570)
.L_2570:
        /*0204*/ 	.word	0x00000020
        /*0208*/ 	.word	0x00000001
        /*020c*/ 	.word	0x00000001


	//----- nvinfo : EIATTR_CRS_STACK_SIZE
	.align		4
.L_2571:
        /*0210*/ 	.byte	0x04, 0x1e
        /*0212*/ 	.short	(.L_2573 - .L_2572)
.L_2572:
        /*0214*/ 	.word	0x00000000


	//----- nvinfo : EIATTR_CBANK_PARAM_SIZE
	.align		4
.L_2573:
        /*0218*/ 	.byte	0x03, 0x19
        /*021a*/ 	.short	0x01f0


	//----- nvinfo : EIATTR_PARAM_CBANK
	.align		4
        /*021c*/ 	.byte	0x04, 0x0a
        /*021e*/ 	.short	(.L_2575 - .L_2574)
	.align		4
.L_2574:
        /*0220*/ 	.word	index@(.nv.constant0._Z25selective_scan_bwd_kernelI32Selective_Scan_bwd_kernel_traitsILi32ELi16ELb0ELb1ELb1ELb1ELb1EffEEv12SSMParamsBwd)
        /*0224*/ 	.short	0x0380
        /*0226*/ 	.short	0x01f0


	//----- nvinfo : EIATTR_SW_WAR
	.align		4
.L_2575:
        /*0228*/ 	.byte	0x04, 0x36
        /*022a*/ 	.short	(.L_2577 - .L_2576)
.L_2576:
        /*022c*/ 	.word	0x00000008
.L_2577:


//--------------------- .nv.info._Z25selective_scan_bwd_kernelI32Selective_Scan_bwd_kernel_traitsILi32ELi16ELb1ELb0ELb0ELb0ELb0EffEEv12SSMParamsBwd --------------------------
	.section	.nv.info._Z25selective_scan_bwd_kernelI32Selective_Scan_bwd_kernel_traitsILi32ELi16ELb1ELb0ELb0ELb0ELb0EffEEv12SSMParamsBwd,"",@"SHT_CUDA_INFO"
	.sectionflags	@""
	.align	4


	//----- nvinfo : EIATTR_CUDA_API_VERSION
	.align		4
        /*0000*/ 	.byte	0x04, 0x37
        /*0002*/ 	.short	(.L_2579 - .L_2578)
.L_2578:
        /*0004*/ 	.word	0x00000082


	//----- nvinfo : EIATTR_KPARAM_INFO
	.align		4
.L_2579:
        /*0008*/ 	.byte	0x04, 0x17
        /*000a*/ 	.short	(.L_2581 - .L_2580)
.L_2580:
        /*000c*/ 	.word	0x00000000
        /*0010*/ 	.short	0x0000
        /*0012*/ 	.short	0x0000
        /*0014*/ 	.byte	0x00, 0xf0, 0xc1, 0x07


	//----- nvinfo : EIATTR_SPARSE_MMA_MASK
	.align		4
.L_2581:
        /*0018*/ 	.byte	0x03, 0x50
        /*001a*/ 	.short	0x0000


	//----- nvinfo : EIATTR_MAXREG_COUNT
	.align		4
        /*001c*/ 	.byte	0x03, 0x1b
        /*001e*/ 	.short	0x00ff


	//----- nvinfo : EIATTR_NUM_BARRIERS
	.align		4
        /*0020*/ 	.byte	0x02, 0x4c
        /*0022*/ 	.byte	0x01
	.zero		1


	//----- nvinfo : EIATTR_MERCURY_ISA_VERSION
	.align		4
        /*0024*/ 	.byte	0x03, 0x5f
        /*0026*/ 	.short	0x0101


	//----- nvinfo : EIATTR_COOP_GROUP_MASK_REGIDS
	.align		4
        /*0028*/ 	.byte	0x04, 0x29
        /*002a*/ 	.short	(.L_2583 - .L_2582)


	//   ....[0]....
.L_2582:
        /*002c*/ 	.word	0xffffffff


	//   ....[1]....
        /*0030*/ 	.word	0xffffffff


	//   ....[2]....
        /*0034*/ 	.word	0xffffffff


	//   ....[3]....
        /*0038*/ 	.word	0xffffffff


	//   ....[4]....
        /*003c*/ 	.word	0xffffffff


	//   ....[5]....
        /*0040*/ 	.word	0xffffffff


	//   ....[6]....
        /*0044*/ 	.word	0xffffffff


	//   ....[7]....
        /*0048*/ 	.word	0xffffffff


	//   ....[8]....
        /*004c*/ 	.word	0xffffffff


	//   ....[9]....
        /*0050*/ 	.word	0xffffffff


	//   ....[10]....
        /*0054*/ 	.word	0xffffffff


	//   ....[11]....
        /*0058*/ 	.word	0xffffffff


	//   ....[12]....
        /*005c*/ 	.word	0xffffffff


	//   ....[13]....
        /*0060*/ 	.word	0xffffffff


	//   ....[14]....
        /*0064*/ 	.word	0xffffffff


	//   ....[15]....
        /*0068*/ 	.word	0xffffffff


	//   ....[16]....
        /*006c*/ 	.word	0xffffffff


	//   ....[17]....
        /*0070*/ 	.word	0xffffffff


	//   ....[18]....
        /*0074*/ 	.word	0xffffffff


	//   ....[19]....
        /*0078*/ 	.word	0xffffffff


	//   ....[20]....
        /*007c*/ 	.word	0xffffffff


	//   ....[21]....
        /*0080*/ 	.word	0xffffffff


	//   ....[22]....
        /*0084*/ 	.word	0xffffffff


	//   ....[23]....
        /*0088*/ 	.word	0xffffffff


	//   ....[24]....
        /*008c*/ 	.word	0xffffffff


	//   ....[25]....
        /*0090*/ 	.word	0xffffffff


	//   ....[26]....
        /*0094*/ 	.word	0xffffffff


	//   ....[27]....
        /*0098*/ 	.word	0xffffffff


	//   ....[28]....
        /*009c*/ 	.word	0xffffffff


	//   ....[29]....
        /*00a0*/ 	.word	0xffffffff


	//   ....[30]....
        /*00a4*/ 	.word	0xffffffff


	//   ....[31]....
        /*00a8*/ 	.word	0xffffffff


	//   ....[32]....
        /*00ac*/ 	.word	0xffffffff


	//   ....[33]....
        /*00b0*/ 	.word	0xffffffff


	//   ....[34]....
        /*00b4*/ 	.word	0xffffffff


	//   ....[35]....
        /*00b8*/ 	.word	0xffffffff


	//   ....[36]....
        /*00bc*/ 	.word	0xffffffff


	//   ....[37]....
        /*00c0*/ 	.word	0xffffffff


	//   ....[38]....
        /*00c4*/ 	.word	0xffffffff


	//   ....[39]....
        /*00c8*/ 	.word	0xffffffff


	//   ....[40]....
        /*00cc*/ 	.word	0xffffffff


	//   ....[41]....
        /*00d0*/ 	.word	0xffffffff


	//   ....[42]....
        /*00d4*/ 	.word	0xffffffff


	//   ....[43]....
        /*00d8*/ 	.word	0xffffffff


	//   ....[44]....
        /*00dc*/ 	.word	0xffffffff


	//   ....[45]....
        /*00e0*/ 	.word	0xffffffff


	//   ....[46]....
        /*00e4*/ 	.word	0xffffffff


	//   ....[47]....
        /*00e8*/ 	.word	0xffffffff


	//   ....[48]....
        /*00ec*/ 	.word	0xffffffff


	//   ....[49]....
        /*00f0*/ 	.word	0xffffffff


	//   ....[50]....
        /*00f4*/ 	.word	0xffffffff


	//   ....[51]....
        /*00f8*/ 	.word	0xffffffff


	//   ....[52]....
        /*00fc*/ 	.word	0xffffffff


	//----- nvinfo : EIATTR_COOP_GROUP_INSTR_OFFSETS
	.align		4
.L_2583:
        /*0100*/ 	.byte	0x04, 0x28
        /*0102*/ 	.short	(.L_2585 - .L_2584)


	//   ....[0]....
.L_2584:
        /*0104*/ 	.word	0x00000770


	//   ....[1]....
        /*0108*/ 	.word	0x00000860


	//   ....[2]....
        /*010c*/ 	.word	0x000009d0


	//   ....[3]....
        /*0110*/ 	.word	0x000017c0


	//   ....[4]....
        /*0114*/ 	.word	0x000017f0


	//   ....[5]....
        /*0118*/ 	.word	0x00001930


	//   ....[6]....
        /*011c*/ 	.word	0x00001960


	//   ....[7]....
        /*0120*/ 	.word	0x00001980


	//   ....[8]....
        /*0124*/ 	.word	0x000019e0


	//   ....[9]....
        /*0128*/ 	.word	0x00001a00


	//   ....[10]....
        /*012c*/ 	.word	0x00001a40


	//   ....[11]....
        /*0130*/ 	.word	0x00001a60


	//   ....[12]....
        /*0134*/ 	.word	0x00001aa0


	//   ....[13]....
        /*0138*/ 	.word	0x00001ab0


	//   ....[14]....
        /*013c*/ 	.word	0x00001b00


	//   ....[15]....
        /*0140*/ 	.word	0x00001b30


	//   ....[16]....
        /*0144*/ 	.word	0x00001b80


	//   ....[17]....
        /*0148*/ 	.word	0x00001ba0


	//   ....[18]....
        /*014c*/ 	.word	0x00001bf0


	//   ....[19]....
        /*0150*/ 	.word	0x00001c30


	//   ....[20]....
        /*0154*/ 	.word	0x00001c40


	//   ....[21]....
        /*0158*/ 	.word	0x00001c60


	//   ....[22]....
        /*015c*/ 	.word	0x00001c70


	//   ....[23]....
        /*0160*/ 	.word	0x00001c90


	//   ....[24]....
        /*0164*/ 	.word	0x00001cd0


	//   ....[25]....
        /*0168*/ 	.word	0x00001d10


	//   ....[26]....
        /*016c*/ 	.word	0x00001d20


	//   ....[27]....
        /*0170*/ 	.word	0x00001d30


	//   ....[28]....
        /*0174*/ 	.word	0x00001e00


	//   ....[29]....
        /*0178*/ 	.word	0x00001e20


	//   ....[30]....
        /*017c*/ 	.word	0x00001e70


	//   ....[31]....
        /*0180*/ 	.word	0x00002440


	//   ....[32]....
        /*0184*/ 	.word	0x000024e0


	//   ....[33]....
        /*0188*/ 	.word	0x000025a0


	//   ....[34]....
        /*018c*/ 	.word	0x000025d0


	//   ....[35]....
        /*0190*/ 	.word	0x00002610


	//   ....[36]....
        /*0194*/ 	.word	0x00002640


	//   ....[37]....
        /*0198*/ 	.word	0x000026a0


	//   ....[38]....
        /*019c*/ 	.word	0x00002730


	//   ....[39]....
        /*01a0*/ 	.word	0x00002860


	//   ....[40]....
        /*01a4*/ 	.word	0x00002900


	//   ....[41]....
        /*01a8*/ 	.word	0x00002da0


	//   ....[42]....
        /*01ac*/ 	.word	0x00002f80


	//   ....[43]....
        /*01b0*/ 	.word	0x000031c0


	//   ....[44]....
        /*01b4*/ 	.word	0x00003210


	//   ....[45]....
        /*01b8*/ 	.word	0x00003260


	//   ....[46]....
        /*01bc*/ 	.word	0x00003290


	//   ....[47]....
        /*01c0*/ 	.word	0x000032b0


	//   ....[48]....
        /*01c4*/ 	.word	0x00003380


	//   ....[49]....
        /*01c8*/ 	.word	0x000033c0


	//   ....[50]....
        /*01cc*/ 	.word	0x00003410


	//   ....[51]....
        /*01d0*/ 	.word	0x00003440


	//   ....[52]....
        /*01d4*/ 	.word	0x00003460


	//----- nvinfo : EIATTR_VRC_CTA_INIT_COUNT
	.align		4
.L_2585:
        /*01d8*/ 	.byte	0x02, 0x4a
	.zero		1
	.zero		1


	//----- nvinfo : EIATTR_EXIT_INSTR_OFFSETS
	.align		4
        /*01dc*/ 	.byte	0x04, 0x1c
        /*01de*/ 	.short	(.L_2587 - .L_2586)


	//   ....[0]....
.L_2586:
        /*01e0*/ 	.word	0x00003500


	//   ....[1]....
        /*01e4*/ 	.word	0x00003990


	//----- nvinfo : EIATTR_MAX_THREADS
	.align		4
.L_2587:
        /*01e8*/ 	.byte	0x04, 0x05
        /*01ea*/ 	.short	(.L_2589 - .L_2588)
.L_2588:
        /*01ec*/ 	.word	0x00000020
        /*01f0*/ 	.word	0x00000001
        /*01f4*/ 	.word	0x00000001


	//----- nvinfo : EIATTR_CRS_STACK_SIZE
	.align		4
.L_2589:
        /*01f8*/ 	.byte	0x04, 0x1e
        /*01fa*/ 	.short	(.L_2591 - .L_2590)
.L_2590:
        /*01fc*/ 	.word	0x00000000


	//----- nvinfo : EIATTR_CBANK_PARAM_SIZE
	.align		4
.L_2591:
        /*0200*/ 	.byte	0x03, 0x19
        /*0202*/ 	.short	0x01f0


	//----- nvinfo : EIATTR_PARAM_CBANK
	.align		4
        /*0204*/ 	.byte	0x04, 0x0a
        /*0206*/ 	.short	(.L_2593 - .L_2592)
	.align		4
.L_2592:
        /*0208*/ 	.word	index@(.nv.constant0._Z25selective_scan_bwd_kernelI32Selective_Scan_bwd_kernel_traitsILi32ELi16ELb1ELb0ELb0ELb0ELb0EffEEv12SSMParamsBwd)
        /*020c*/ 	.short	0x0380
        /*020e*/ 	.short	0x01f0


	//----- nvinfo : EIATTR_SW_WAR
	.align		4
.L_2593:
        /*0210*/ 	.byte	0x04, 0x36
        /*0212*/ 	.short	(.L_2595 - .L_2594)
.L_2594:
        /*0214*/ 	.word	0x00000008
.L_2595:


//--------------------- .nv.info._Z25selective_scan_bwd_kernelI32Selective_Scan_bwd_kernel_traitsILi32ELi16ELb1ELb0ELb0ELb0ELb1EffEEv12SSMParamsBwd --------------------------
	.section	.nv.info._Z25selective_scan_bwd_kernelI32Selective_Scan_bwd_kernel_traitsILi32ELi16ELb1ELb0ELb0ELb0ELb1EffEEv12SSMParamsBwd,"",@"SHT_CUDA_INFO"
	.sectionflags	@""
	.align	4


	//----- nvinfo : EIATTR_CUDA_API_VERSION
	.align		4
        /*0000*/ 	.byte	0x04, 0x37
        /*0002*/ 	.short	(.L_2597 - .L_2596)
.L_2596:
        /*0004*/ 	.word	0x00000082


	//----- nvinfo : EIATTR_KPARAM_INFO
	.align		4
.L_2597:
        /*0008*/ 	.byte	0x04, 0x17
        /*000a*/ 	.short	(.L_2599 - .L_2598)
.L_2598:
        /*000c*/ 	.word	0x00000000
        /*0010*/ 	.short	0x0000
        /*0012*/ 	.short	0x0000
        /*0014*/ 	.byte	0x00, 0xf0, 0xc1, 0x07


	//----- nvinfo : EIATTR_SPARSE_MMA_MASK
	.align		4
.L_2599:
        /*0018*/ 	.byte	0x03, 0x50
        /*001a*/ 	.short	0x0000


	//----- nvinfo : EIATTR_MAXREG_COUNT
	.align		4
        /*001c*/ 	.byte	0x03, 0x1b
        /*001e*/ 	.short	0x00ff


	//----- nvinfo : EIATTR_NUM_BARRIERS
	.align		4
        /*0020*/ 	.byte	0x02, 0x4c
        /*0022*/ 	.byte	0x01
	.zero		1


	//----- nvinfo : EIATTR_MERCURY_ISA_VERSION
	.align		4
        /*0024*/ 	.byte	0x03, 0x5f
        /*0026*/ 	.short	0x0101


	//----- nvinfo : EIATTR_COOP_GROUP_MASK_REGIDS
	.align		4
        /*0028*/ 	.byte	0x04, 0x29
        /*002a*/ 	.short	(.L_2601 - .L_2600)


	//   ....[0]....
.L_2600:
        /*002c*/ 	.word	0xffffffff


	//   ....[1]....
        /*0030*/ 	.word	0xffffffff


	//   ....[2]....
        /*0034*/ 	.word	0xffffffff


	//   ....[3]....
        /*0038*/ 	.word	0xffffffff


	//   ....[4]....
        /*003c*/ 	.word	0xffffffff


	//   ....[5]....
        /*0040*/ 	.word	0xffffffff


	//   ....[6]....
        /*0044*/ 	.word	0xffffffff


	//   ....[7]....
        /*0048*/ 	.word	0xffffffff


	//   ....[8]....
        /*004c*/ 	.word	0xffffffff


	//   ....[9]....
        /*0050*/ 	.word	0xffffffff


	//   ....[10]....
        /*0054*/ 	.word	0xffffffff


	//   ....[11]....
        /*0058*/ 	.word	0xffffffff


	//   ....[12]....
        /*005c*/ 	.word	0xffffffff


	//   ....[13]....
        /*0060*/ 	.word	0xffffffff


	//   ....[14]....
        /*0064*/ 	.word	0xffffffff


	//   ....[15]....
        /*0068*/ 	.word	0xffffffff


	//   ....[16]....
        /*006c*/ 	.word	0xffffffff


	//   ....[17]....
        /*0070*/ 	.word	0xffffffff


	//   ....[18]....
        /*0074*/ 	.word	0xffffffff


	//   ....[19]....
        /*0078*/ 	.word	0xffffffff


	//   ....[20]....
        /*007c*/ 	.word	0xffffffff


	//   ....[21]....
        /*0080*/ 	.word	0xffffffff


	//   ....[22]....
        /*0084*/ 	.word	0xffffffff


	//   ....[23]....
        /*0088*/ 	.word	0xffffffff


	//   ....[24]....
        /*008c*/ 	.word	0xffffffff


	//   ....[25]....
        /*0090*/ 	.word	0xffffffff


	//   ....[26]....
        /*0094*/ 	.word	0xffffffff


	//   ....[27]....
        /*0098*/ 	.word	0xffffffff


	//   ....[28]....
        /*009c*/ 	.word	0xffffffff


	//   ....[29]....
        /*00a0*/ 	.word	0xffffffff


	//   ....[30]....
        /*00a4*/ 	.word	0xffffffff


	//   ....[31]....
        /*00a8*/ 	.word	0xffffffff


	//   ....[32]....
        /*00ac*/ 	.word	0xffffffff


	//   ....[33]....
        /*00b0*/ 	.word	0xffffffff


	//   ....[34]....
        /*00b4*/ 	.word	0xffffffff


	//   ....[35]....
        /*00b8*/ 	.word	0xffffffff


	//   ....[36]....
        /*00bc*/ 	.word	0xffffffff


	//   ....[37]....
        /*00c0*/ 	.word	0xffffffff


	//   ....[38]....
        /*00c4*/ 	.word	0xffffffff


	//   ....[39]....
        /*00c8*/ 	.word	0xffffffff


	//   ....[40]....
        /*00cc*/ 	.word	0xffffffff


	//   ....[41]....
        /*00d0*/ 	.word	0xffffffff


	//   ....[42]....
        /*00d4*/ 	.word	0xffffffff


	//   ....[43]....
        /*00d8*/ 	.word	0xffffffff


	//   ....[44]....
        /*00dc*/ 	.word	0xffffffff


	//   ....[45]....
        /*00e0*/ 	.word	0xffffffff


	//   ....[46]....
        /*00e4*/ 	.word	0xffffffff


	//   ....[47]....
        /*00e8*/ 	.word	0xffffffff


	//   ....[48]....
        /*00ec*/ 	.word	0xffffffff


	//   ....[49]....
        /*00f0*/ 	.word	0xffffffff


	//   ....[50]....
        /*00f4*/ 	.word	0xffffffff


	//   ....[51]....
        /*00f8*/ 	.word	0xffffffff


	//   ....[52]....
        /*00fc*/ 	.word	0xffffffff


	//   ....[53]....
        /*0100*/ 	.word	0xffffffff


	//   ....[54]....
        /*0104*/ 	.word	0xffffffff


	//   ....[55]....
        /*0108*/ 	.word	0xffffffff


	//   ....[56]....
        /*010c*/ 	.word	0xffffffff


	//----- nvinfo : EIATTR_COOP_GROUP_INSTR_OFFSETS
	.align		4
.L_2601:
        /*0110*/ 	.byte	0x04, 0x28
        /*0112*/ 	.short	(.L_2603 - .L_2602)


	//   ....[0]....
.L_2602:
        /*0114*/ 	.word	0x000007d0


	//   ....[1]....
        /*0118*/ 	.word	0x000008b0


	//   ....[2]....
        /*011c*/ 	.word	0x00000a70


	//   ....[3]....
        /*0120*/ 	.word	0x00000c10


	//   ....[4]....
        /*0124*/ 	.word	0x000012f0


	//   ....[5]....
        /*0128*/ 	.word	0x000018f0


	//   ....[6]....
        /*012c*/ 	.word	0x00001c80


	//   ....[7]....
        /*0130*/ 	.word	0x00002a70


	//   ....[8]....
        /*0134*/ 	.word	0x00002aa0


	//   ....[9]....
        /*0138*/ 	.word	0x00002be0


	//   ....[10]....
        /*013c*/ 	.word	0x00002c00


	//   ....[11]....
        /*0140*/ 	.word	0x00002c20


	//   ....[12]....
        /*0144*/ 	.word	0x00002c80


	//   ....[13]....
        /*0148*/ 	.word	0x00002ca0


	//   ....[14]....
        /*014c*/ 	.word	0x00002ce0


	//   ....[15]....
        /*0150*/ 	.word	0x00002d00


	//   ....[16]....
        /*0154*/ 	.word	0x00002d40


	//   ....[17]....
        /*0158*/ 	.word	0x00002d50


	//   ....[18]....
        /*015c*/ 	.word	0x00002da0


	//   ....[19]....
        /*0160*/ 	.word	0x00002dd0


	//   ....[20]....
        /*0164*/ 	.word	0x00002e20


	//   ....[21]....
        /*0168*/ 	.word	0x00002e30


	//   ....[22]....
        /*016c*/ 	.word	0x00002e90


	//   ....[23]....
        /*0170*/ 	.word	0x00002ed0


	//   ....[24]....
        /*0174*/ 	.word	0x00002ee0


	//   ....[25]....
        /*0178*/ 	.word	0x00002f10


	//   ....[26]....
        /*017c*/ 	.word	0x00002f40


	//   ....[27]....
        /*0180*/ 	.word	0x00002f70


	//   ....[28]....
        /*0184*/ 	.word	0x00002fa0


	//   ....[29]....
        /*0188*/ 	.word	0x00002fb0


	//   ....[30]....
        /*018c*/ 	.word	0x00002fc0


	//   ....[31]....
        /*0190*/ 	.word	0x00002fd0


	//   ....[32]....
        /*0194*/ 	.word	0x00003060


	//   ....[33]....
        /*0198*/ 	.word	0x000030a0


	//   ....[34]....
        /*019c*/ 	.word	0x00003120


	//   ....[35]....
        /*01a0*/ 	.word	0x00003690


	//   ....[36]....
        /*01a4*/ 	.word	0x00003780


	//   ....[37]....
        /*01a8*/ 	.word	0x00003860


	//   ....[38]....
        /*01ac*/ 	.word	0x000038e0


	//   ....[39]....
        /*01b0*/ 	.word	0x00003900


	//   ....[40]....
        /*01b4*/ 	.word	0x00003930


	//   ....[41]....
        /*01b8*/ 	.word	0x00003960


	//   ....[42]....
        /*01bc*/ 	.word	0x000039d0


	//   ....[43]....
        /*01c0*/ 	.word	0x00003a30


	//   ....[44]....
        /*01c4*/ 	.word	0x00003b00


	//   ....[45]....
        /*01c8*/ 	.word	0x00004010


	//   ....[46]....
        /*01cc*/ 	.word	0x000041f0


	//   ....[47]....
        /*01d0*/ 	.word	0x00004430


	//   ....[48]....
        /*01d4*/ 	.word	0x00004480


	//   ....[49]....
        /*01d8*/ 	.word	0x000044d0


	//   ....[50]....
        /*01dc*/ 	.word	0x00004500


	//   ....[51]....
        /*01e0*/ 	.word	0x00004520


	//   ....[52]....
        /*01e4*/ 	.word	0x000045f0


	//   ....[53]....
        /*01e8*/ 	.word	0x00004630


	//   ....[54]....
        /*01ec*/ 	.word	0x00004680


	//   ....[55]....
        /*01f0*/ 	.word	0x000046b0


	//   ....[56]....
        /*01f4*/ 	.word	0x000046d0


	//----- nvinfo : EIATTR_VRC_CTA_INIT_COUNT
	.align		4
.L_2603:
        /*01f8*/ 	.byte	0x02, 0x4a
	.zero		1
	.zero		1


	//----- nvinfo : EIATTR_EXIT_INSTR_OFFSETS
	.align		4
        /*01fc*/ 	.byte	0x04, 0x1c
        /*01fe*/ 	.short	(.L_2605 - .L_2604)


	//   ....[0]....
.L_2604:
        /*0200*/ 	.word	0x00004770


	//   ....[1]....
        /*0204*/ 	.word	0x00004c00


	//----- nvinfo : EIATTR_MAX_THREADS
	.align		4
.L_2605:
        /*0208*/ 	.byte	0x04, 0x05
        /*020a*/ 	.short	(.L_2607 - .L_2606)
.L_2606:
        /*020c*/ 	.word	0x00000020
        /*0210*/ 	.word	0x00000001
        /*0214*/ 	.word	0x00000001


	//----- nvinfo : EIATTR_CRS_STACK_SIZE
	.align		4
.L_2607:
        /*0218*/ 	.byte	0x04, 0x1e
        /*021a*/ 	.short	(.L_2609 - .L_2608)
.L_2608:
        /*021c*/ 	.word	0x00000000


	//----- nvinfo : EIATTR_CBANK_PARAM_SIZE
	.align		4
.L_2609:
        /*0220*/ 	.byte	0x03, 0x19
        /*0222*/ 	.short	0x01f0


	//----- nvinfo : EIATTR_PARAM_CBANK
	.align		4
        /*0224*/ 	.byte	0x04, 0x0a
        /*0226*/ 	.short	(.L_2611 - .L_2610)
	.align		4
.L_2610:
        /*0228*/ 	.word	index@(.nv.constant0._Z25selective_scan_bwd_kernelI32Selective_Scan_bwd_kernel_traitsILi32ELi16ELb1ELb0ELb0ELb0ELb1EffEEv12SSMParamsBwd)
        /*022c*/ 	.short	0x0380
        /*022e*/ 	.short	0x01f0


	//----- nvinfo : EIATTR_SW_WAR
	.align		4
.L_2611:
        /*0230*/ 	.byte	0x04, 0x36
        /*0232*/ 	.short	(.L_2613 - .L_2612)
.L_2612:
        /*0234*/ 	.word	0x00000008
.L_2613:


//--------------------- .nv.info._Z25selective_scan_bwd_kernelI32Selective_Scan_bwd_kernel_traitsILi32ELi16ELb1ELb0ELb0ELb1ELb0EffEEv12SSMParamsBwd --------------------------
	.section	.nv.info._Z25selective_scan_bwd_kernelI32Selective_Scan_bwd_kernel_traitsILi32ELi16ELb1ELb0ELb0ELb1ELb0EffEEv12SSMParamsBwd,"",@"SHT_CUDA_INFO"
	.sectionflags	@""
	.align	4


	//----- nvinfo : EIATTR_CUDA_API_VERSION
	.align		4
        /*0000*/ 	.byte	0x04, 0x37
        /*0002*/ 	.short	(.L_2615 - .L_2614)
.L_2614:
        /*0004*/ 	.word	0x00000082


	//----- nvinfo : EIATTR_KPARAM_INFO
	.align		4
.L_2615:
        /*0008*/ 	.byte	0x04, 0x17
        /*000a*/ 	.short	(.L_2617 - .L_2616)
.L_2616:
        /*000c*/ 	.word	0x00000000
        /*0010*/ 	.short	0x0000
        /*0012*/ 	.short	0x0000
        /*0014*/ 	.byte	0x00, 0xf0, 0xc1, 0x07


	//----- nvinfo : EIATTR_SPARSE_MMA_MASK
	.align		4
.L_2617:
        /*0018*/ 	.byte	0x03, 0x50
        /*001a*/ 	.short	0x0000


	//----- nvinfo : EIATTR_MAXREG_COUNT
	.align		4
        /*001c*/ 	.byte	0x03, 0x1b
        /*001e*/ 	.short	0x00ff


	//----- nvinfo : EIATTR_NUM_BARRIERS
	.align		4
        /*0020*/ 	.byte	0x02, 0x4c
        /*0022*/ 	.byte	0x01
	.zero		1


	//----- nvinfo : EIATTR_MERCURY_ISA_VERSION
	.align		4
        /*0024*/ 	.byte	0x03, 0x5f
        /*0026*/ 	.short	0x0101


	//----- nvinfo : EIATTR_COOP_GROUP_MASK_REGIDS
	.align		4
        /*0028*/ 	.byte	0x04, 0x29
        /*002a*/ 	.short	(.L_2619 - .L_2618)


	//   ....[0]....
.L_2618:
        /*002c*/ 	.word	0xffffffff


	//   ....[1]....
        /*0030*/ 	.word	0xffffffff


	//   ....[2]....
        /*0034*/ 	.word	0xffffffff


	//   ....[3]....
        /*0038*/ 	.word	0xffffffff


	//   ....[4]....
        /*003c*/ 	.word	0xffffffff


	//   ....[5]....
        /*0040*/ 	.word	0xffffffff


	//   ....[6]....
        /*0044*/ 	.word	0xffffffff


	//   ....[7]....
        /*0048*/ 	.word	0xffffffff


	//   ....[8]....
        /*004c*/ 	.word	0xffffffff


	//   ....[9]....
        /*0050*/ 	.word	0xffffffff


	//   ....[10]....
        /*0054*/ 	.word	0xffffffff


	//   ....[11]....
        /*0058*/ 	.word	0xffffffff


	//   ....[12]....
        /*005c*/ 	.word	0xffffffff


	//   ....[13]....
        /*0060*/ 	.word	0xffffffff


	//   ....[14]....
        /*0064*/ 	.word	0xffffffff


	//   ....[15]....
        /*0068*/ 	.word	0xffffffff


	//   ....[16]....
        /*006c*/ 	.word	0xffffffff


	//   ....[17]....
        /*0070*/ 	.word	0xffffffff


	//   ....[18]....
        /*0074*/ 	.word	0xffffffff


	//   ....[19]....
        /*0078*/ 	.word	0xffffffff


	//   ....[20]....
        /*007c*/ 	.word	0xffffffff


	//   ....[21]....
        /*0080*/ 	.word	0xffffffff


	//   ....[22]....
        /*0084*/ 	.word	0xffffffff


	//   ....[23]....
        /*0088*/ 	.word	0xffffffff


	//   ....[24]....
        /*008c*/ 	.word	0xffffffff


	//   ....[25]....
        /*0090*/ 	.word	0xffffffff


	//   ....[26]....
        /*0094*/ 	.word	0xffffffff


	//   ....[27]....
        /*0098*/ 	.word	0xffffffff


	//   ....[28]....
        /*009c*/ 	.word	0xffffffff


	//   ....[29]....
        /*00a0*/ 	.word	0xffffffff


	//   ....[30]....
        /*00a4*/ 	.word	0xffffffff


	//   ....[31]....
        /*00a8*/ 	.word	0xffffffff


	//   ....[32]....
        /*00ac*/ 	.word	0xffffffff


	//   ....[33]....
        /*00b0*/ 	.word	0xffffffff


	//   ....[34]....
        /*00b4*/ 	.word	0xffffffff


	//   ....[35]....
        /*00b8*/ 	.word	0xffffffff


	//   ....[36]....
        /*00bc*/ 	.word	0xffffffff


	//   ....[37]....
        /*00c0*/ 	.word	0xffffffff


	//   ....[38]....
        /*00c4*/ 	.word	0xffffffff


	//   ....[39]....
        /*00c8*/ 	.word	0xffffffff


	//   ....[40]....
        /*00cc*/ 	.word	0xffffffff


	//   ....[41]....
        /*00d0*/ 	.word	0xffffffff


	//   ....[42]....
        /*00d4*/ 	.word	0xffffffff


	//   ....[43]....
        /*00d8*/ 	.word	0xffffffff


	//   ....[44]....
        /*00dc*/ 	.word	0xffffffff


	//   ....[45]....
        /*00e0*/ 	.word	0xffffffff


	//   ....[46]....
        /*00e4*/ 	.word	0xffffffff


	//   ....[47]....
        /*00e8*/ 	.word	0xffffffff


	//   ....[48]....
        /*00ec*/ 	.word	0xffffffff


	//   ....[49]....
        /*00f0*/ 	.word	0xffffffff


	//   ....[50]....
        /*00f4*/ 	.word	0xffffffff


	//   ....[51]....
        /*00f8*/ 	.word	0xffffffff


	//   ....[52]....
        /*00fc*/ 	.word	0xffffffff


	//   ....[53]....
        /*0100*/ 	.word	0xffffffff


	//----- nvinfo : EIATTR_COOP_GROUP_INSTR_OFFSETS
	.align		4
.L_2619:
        /*0104*/ 	.byte	0x04, 0x28
        /*0106*/ 	.short	(.L_2621 - .L_2620)


	//   ....[0]....
.L_2620:
        /*0108*/ 	.word	0x00000760


	//   ....[1]....
        /*010c*/ 	.word	0x00000870


	//   ....[2]....
        /*0110*/ 	.word	0x00000a30


	//   ....[3]....
        /*0114*/ 	.word	0x00003a20


	//   ....[4]....
        /*0118*/ 	.word	0x00003a50


	//   ....[5]....
        /*011c*/ 	.word	0x00003b90


	//   ....[6]....
        /*0120*/ 	.word	0x00003bc0


	//   ....[7]....
        /*0124*/ 	.word	0x00003be0


	//   ....[8]....
        /*0128*/ 	.word	0x00003c50


	//   ....[9]....
        /*012c*/ 	.word	0x00003c70


	//   ....[10]....
        /*0130*/ 	.word	0x00003ca0


	//   ....[11]....
        /*0134*/ 	.word	0x00003cc0


	//   ....[12]....
        /*0138*/ 	.word	0x00003d00


	//   ....[13]....
        /*013c*/ 	.word	0x00003d20


	//   ....[14]....
        /*0140*/ 	.word	0x00003d60


	//   ....[15]....
        /*0144*/ 	.word	0x00003d90


	//   ....[16]....
        /*0148*/ 	.word	0x00003de0


	//   ....[17]....
        /*014c*/ 	.word	0x00003e40


	//   ....[18]....
        /*0150*/ 	.word	0x00003e60


	//   ....[19]....
        /*0154*/ 	.word	0x00003e70


	//   ....[20]....
        /*0158*/ 	.word	0x00003ea0


	//   ....[21]....
        /*015c*/ 	.word	0x00003ee0


	//   ....[22]....
        /*0160*/ 	.word	0x00003f10


	//   ....[23]....
        /*0164*/ 	.word	0x00003f30


	//   ....[24]....
        /*0168*/ 	.word	0x00003f60


	//   ....[25]....
        /*016c*/ 	.word	0x00003f70


	//   ....[26]....
        /*0170*/ 	.word	0x00003f80


	//   ....[27]....
        /*0174*/ 	.word	0x00003f90


	//   ....[28]....
        /*0178*/ 	.word	0x00004030


	//   ....[29]....
        /*017c*/ 	.word	0x00004070


	//   ....[30]....
        /*0180*/ 	.word	0x000040d0


	//   ....[31]....
        /*0184*/ 	.word	0x000046e0


	//   ....[32]....
        /*0188*/ 	.word	0x00004760


	//   ....[33]....
        /*018c*/ 	.word	0x000048b0


	//   ....[34]....
        /*0190*/ 	.word	0x00004930


	//   ....[35]....
        /*0194*/ 	.word	0x000049f0


	//   ....[36]....
        /*0198*/ 	.word	0x00004a20


	//   ....[37]....
        /*019c*/ 	.word	0x00004a40


	//   ....[38]....
        /*01a0*/ 	.word	0x00004a90


	//   ....[39]....
        /*01a4*/ 	.word	0x00004be0


	//   ....[40]....
        /*01a8*/ 	.word	0x00004c50


	//   ....[41]....
        /*01ac*/ 	.word	0x00004fd0


	//   ....[42]....
        /*01b0*/ 	.word	0x00005480


	//   ....[43]....
        /*01b4*/ 	.word	0x000059e0


	//   ....[44]....
        /*01b8*/ 	.word	0x00005c00


	//   ....[45]....
        /*01bc*/ 	.word	0x00005c50


	//   ....[46]....
        /*01c0*/ 	.word	0x00005ca0


	//   ....[47]....
        /*01c4*/ 	.word	0x00005cd0


	//   ....[48]....
        /*01c8*/ 	.word	0x00005cf0


	//   ....[49]....
        /*01cc*/ 	.word	0x00005dc0


	//   ....[50]....
        /*01d0*/ 	.word	0x00005e00


	//   ....[51]....
        /*01d4*/ 	.word	0x00005e50


	//   ....[52]....
        /*01d8*/ 	.word	0x00005e80


	//   ....[53]....
        /*01dc*/ 	.word	0x00005ea0


	//----- nvinfo : EIATTR_VRC_CTA_INIT_COUNT
	.align		4
.L_2621:
        /*01e0*/ 	.byte	0x02, 0x4a
	.zero		1
	.zero		1


	//----- nvinfo : EIATTR_EXIT_INSTR_OFFSETS
	.align		4
        /*01e4*/ 	.byte	0x04, 0x1c
        /*01e6*/ 	.short	(.L_2623 - .L_2622)


	//   ....[0]....
.L_2622:
        /*01e8*/ 	.word	0x00005f40


	//   ....[1]....
        /*01ec*/ 	.word	0x000063d0


	//----- nvinfo : EIATTR_MAX_THREADS
	.align		4
.L_2623:
        /*01f0*/ 	.byte	0x04, 0x05
        /*01f2*/ 	.short	(.L_2625 - .L_2624)
.L_2624:
        /*01f4*/ 	.word	0x00000020
        /*01f8*/ 	.word	0x00000001
        /*01fc*/ 	.word	0x00000001


	//----- nvinfo : EIATTR_CRS_STACK_SIZE
	.align		4
.L_2625:
        /*0200*/ 	.byte	0x04, 0x1e
        /*0202*/ 	.short	(.L_2627 - .L_2626)
.L_2626:
        /*0204*/ 	.word	0x00000000


	//----- nvinfo : EIATTR_CBANK_PARAM_SIZE
	.align		4
.L_2627:
        /*0208*/ 	.byte	0x03, 0x19
        /*020a*/ 	.short	0x01f0


	//----- nvinfo : EIATTR_PARAM_CBANK
	.align		4
        /*020c*/ 	.byte	0x04, 0x0a
        /*020e*/ 	.short	(.L_2629 - .L_2628)
	.align		4
.L_2628:
        /*0210*/ 	.word	index@(.nv.constant0._Z25selective_scan_bwd_kernelI32Selective_Scan_bwd_kernel_traitsILi32ELi16ELb1ELb0ELb0ELb1ELb0EffEEv12SSMParamsBwd)
        /*0214*/ 	.short	0x0380
        /*0216*/ 	.short	0x01f0


	//----- nvinfo : EIATTR_SW_WAR
	.align		4
.L_2629:
        /*0218*/ 	.byte	0x04, 0x36
        /*021a*/ 	.short	(.L_2631 - .L_2630)
.L_2630:
        /*021c*/ 	.word	0x00000008
.L_2631:


//--------------------- .nv.info._Z25selective_scan_bwd_kernelI32Selective_Scan_bwd_kernel_traitsILi32ELi16ELb1ELb0ELb0ELb1ELb1EffEEv12SSMParamsBwd --------------------------
	.section	.nv.info._Z25selective_scan_bwd_kernelI32Selective_Scan_bwd_kernel_traitsILi32ELi16ELb1ELb0ELb0ELb1ELb1EffEEv12SSMParamsBwd,"",@"SHT_CUDA_INFO"
	.sectionflags	@""
	.align	4


	//----- nvinfo : EIATTR_CUDA_API_VERSION
	.align		4
        /*0000*/ 	.byte	0x04, 0x37
        /*0002*/ 	.short	(.L_2633 - .L_2632)
.L_2632:
        /*0004*/ 	.word	0x00000082


	//----- nvinfo : EIATTR_KPARAM_INFO
	.align		4
.L_2633:
        /*0008*/ 	.byte	0x04, 0x17
        /*000a*/ 	.short	(.L_2635 - .L_2634)
.L_2634:
        /*000c*/ 	.word	0x00000000
        /*0010*/ 	.short	0x0000
        /*0012*/ 	.short	0x0000
        /*0014*/ 	.byte	0x00, 0xf0, 0xc1, 0x07


	//----- nvinfo : EIATTR_SPARSE_MMA_MASK
	.align		4
.L_2635:
        /*0018*/ 	.byte	0x03, 0x50
        /*001a*/ 	.short	0x0000


	//----- nvinfo : EIATTR_MAXREG_COUNT
	.align		4
        /*001c*/ 	.byte	0x03, 0x1b
        /*001e*/ 	.short	0x00ff


	//----- nvinfo : EIATTR_NUM_BARRIERS
	.align		4
        /*0020*/ 	.byte	0x02, 0x4c
        /*0022*/ 	.byte	0x01
	.zero		1


	//----- nvinfo : EIATTR_MERCURY_ISA_VERSION
	.align		4
        /*0024*/ 	.byte	0x03, 0x5f
        /*0026*/ 	.short	0x0101


	//----- nvinfo : EIATTR_COOP_GROUP_MASK_REGIDS
	.align		4
        /*0028*/ 	.byte	0x04, 0x29
        /*002a*/ 	.short	(.L_2637 - .L_2636)


	//   ....[0]....
.L_2636:
        /*002c*/ 	.word	0xffffffff


	//   ....[1]....
        /*0030*/ 	.word	0xffffffff


	//   ....[2]....
        /*0034*/ 	.word	0xffffffff


	//   ....[3]....
        /*0038*/ 	.word	0xffffffff


	//   ....[4]....
        /*003c*/ 	.word	0xffffffff


	//   ....[5]....
        /*0040*/ 	.word	0xffffffff


	//   ....[6]....
        /*0044*/ 	.word	0xffffffff


	//   ....[7]....
        /*0048*/ 	.word	0xffffffff


	//   ....[8]....
        /*004c*/ 	.word	0xffffffff


	//   ....[9]....
        /*0050*/ 	.word	0xffffffff


	//   ....[10]....
        /*0054*/ 	.word	0xffffffff


	//   ....[11]....
        /*0058*/ 	.word	0xffffffff


	//   ....[12]....
        /*005c*/ 	.word	0xffffffff


	//   ....[13]....
        /*0060*/ 	.word	0xffffffff


	//   ....[14]....
        /*0064*/ 	.word	0xffffffff


	//   ....[15]....
        /*0068*/ 	.word	0xffffffff


	//   ....[16]....
        /*006c*/ 	.word	0xffffffff


	//   ....[17]....
        /*0070*/ 	.word	0xffffffff


	//   ....[18]....
        /*0074*/ 	.word	0xffffffff


	//   ....[19]....
        /*0078*/ 	.word	0xffffffff


	//   ....[20]....
        /*007c*/ 	.word	0xffffffff


	//   ....[21]....
        /*0080*/ 	.word	0xffffffff


	//   ....[22]....
        /*0084*/ 	.word	0xffffffff


	//   ....[23]....
        /*0088*/ 	.word	0xffffffff


	//   ....[24]....
        /*008c*/ 	.word	0xffffffff


	//   ....[25]....
        /*0090*/ 	.word	0xffffffff


	//   ....[26]....
        /*0094*/ 	.word	0xffffffff


	//   ....[27]....
        /*0098*/ 	.word	0xffffffff


	//   ....[28]....
        /*009c*/ 	.word	0xffffffff


	//   ....[29]....
        /*00a0*/ 	.word	0xffffffff


	//   ....[30]....
        /*00a4*/ 	.word	0xffffffff


	//   ....[31]....
        /*00a8*/ 	.word	0xffffffff


	//   ....[32]....
        /*00ac*/ 	.word	0xffffffff


	//   ....[33]....
        /*00b0*/ 	.word	0xffffffff


	//   ....[34]....
        /*00b4*/ 	.word	0xffffffff


	//   ....[35]....
        /*00b8*/ 	.word	0xffffffff


	//   ....[36]....
        /*00bc*/ 	.word	0xffffffff


	//   ....[37]....
        /*00c0*/ 	.word	0xffffffff


	//   ....[38]....
        /*00c4*/ 	.word	0xffffffff


	//   ....[39]....
        /*00c8*/ 	.word	0xffffffff


	//   ....[40]....
        /*00cc*/ 	.word	0xffffffff


	//   ....[41]....
        /*00d0*/ 	.word	0xffffffff


	//   ....[42]....
        /*00d4*/ 	.word	0xffffffff


	//   ....[43]....
        /*00d8*/ 	.word	0xffffffff


	//   ....[44]....
        /*00dc*/ 	.word	0xffffffff


	//   ....[45]....
        /*00e0*/ 	.word	0xffffffff


	//   ....[46]....
        /*00e4*/ 	.word	0xffffffff


	//   ....[47]....
        /*00e8*/ 	.word	0xffffffff


	//   ....[48]....
        /*00ec*/ 	.word	0xffffffff


	//   ....[49]....
        /*00f0*/ 	.word	0xffffffff


	//   ....[50]....
        /*00f4*/ 	.word	0xffffffff


	//   ....[51]....
        /*00f8*/ 	.word	0xffffffff


	//   ....[52]....
        /*00fc*/ 	.word	0xffffffff


	//   ....[53]....
        /*0100*/ 	.word	0xffffffff


	//   ....[54]....
        /*0104*/ 	.word	0xffffffff


	//   ....[55]....
        /*0108*/ 	.word	0xffffffff


	//   ....[56]....
        /*010c*/ 	.word	0xffffffff


	//   ....[57]....
        /*0110*/ 	.word	0xffffffff


	//----- nvinfo : EIATTR_COOP_GROUP_INSTR_OFFSETS
	.align		4
.L_2637:
        /*0114*/ 	.byte	0x04, 0x28
        /*0116*/ 	.short	(.L_2639 - .L_2638)


	//   ....[0]....
.L_2638:
        /*0118*/ 	.word	0x00000780


	//   ....[1]....
        /*011c*/ 	.word	0x00000870


	//   ....[2]....
        /*0120*/ 	.word	0x00000a40


	//   ....[3]....
        /*0124*/ 	.word	0x00002f30


	//   ....[4]....
        /*0128*/ 	.word	0x00003470


	//   ....[5]....
        /*012c*/ 	.word	0x00003b00


	//   ....[6]....
        /*0130*/ 	.word	0x00003ea0


	//   ....[7]....
        /*0134*/ 	.word	0x00004c60


	//   ....[8]....
        /*0138*/ 	.word	0x00004c90


	//   ....[9]....
        /*013c*/ 	.word	0x00004dd0


	//   ....[10]....
        /*0140*/ 	.word	0x00004e00


	//   ....[11]....
        /*0144*/ 	.word	0x00004e20


	//   ....[12]....
        /*0148*/ 	.word	0x00004e90


	//   ....[13]....
        /*014c*/ 	.word	0x00004ec0


	//   ....[14]....
        /*0150*/ 	.word	0x00004ee0


	//   ....[15]....
        /*0154*/ 	.word	0x00004f00


	//   ....[16]....
        /*0158*/ 	.word	0x00004f20


	//   ....[17]....
        /*015c*/ 	.word	0x00004f60


	//   ....[18]....
        /*0160*/ 	.word	0x00004fa0


	//   ....[19]....
        /*0164*/ 	.word	0x00004fd0


	//   ....[20]....
        /*0168*/ 	.word	0x00005020


	//   ....[21]....
        /*016c*/ 	.word	0x00005030


	//   ....[22]....
        /*0170*/ 	.word	0x00005090


	//   ....[23]....
        /*0174*/ 	.word	0x000050b0


	//   ....[24]....
        /*0178*/ 	.word	0x000050f0


	//   ....[25]....
        /*017c*/ 	.word	0x00005100


	//   ....[26]....
        /*0180*/ 	.word	0x00005110


	//   ....[27]....
        /*0184*/ 	.word	0x00005160


	//   ....[28]....
        /*0188*/ 	.word	0x00005180


	//   ....[29]....
        /*018c*/ 	.word	0x00005190


	//   ....[30]....
        /*0190*/ 	.word	0x000051c0


	//   ....[31]....
        /*0194*/ 	.word	0x000051d0


	//   ....[32]....
        /*0198*/ 	.word	0x00005290


	//   ....[33]....
        /*019c*/ 	.word	0x000052b0


	//   ....[34]....
        /*01a0*/ 	.word	0x00005330


	//   ....[35]....
        /*01a4*/ 	.word	0x000058b0


	//   ....[36]....
        /*01a8*/ 	.word	0x000059d0


	//   ....[37]....
        /*01ac*/ 	.word	0x00005a80


	//   ....[38]....
        /*01b0*/ 	.word	0x00005b20


	//   ....[39]....
        /*01b4*/ 	.word	0x00005b40


	//   ....[40]....
        /*01b8*/ 	.word	0x00005b70


	//   ....[41]....
        /*01bc*/ 	.word	0x00005b90


	//   ....[42]....
        /*01c0*/ 	.word	0x00005bd0


	//   ....[43]....
        /*01c4*/ 	.word	0x00005c30


	//   ....[44]....
        /*01c8*/ 	.word	0x00005d30


	//   ....[45]....
        /*01cc*/ 	.word	0x000061e0


	//   ....[46]....
        /*01d0*/ 	.word	0x00006680


	//   ....[47]....
        /*01d4*/ 	.word	0x00006c00


	//   ....[48]....
        /*01d8*/ 	.word	0x00006e10


	//   ....[49]....
        /*01dc*/ 	.word	0x00006e60


	//   ....[50]....
        /*01e0*/ 	.word	0x00006eb0


	//   ....[51]....
        /*01e4*/ 	.word	0x00006ee0


	//   ....[52]....
        /*01e8*/ 	.word	0x00006f00


	//   ....[53]....
        /*01ec*/ 	.word	0x00006fd0


	//   ....[54]....
        /*01f0*/ 	.word	0x00007010


	//   ....[55]....
        /*01f4*/ 	.word	0x00007060


	//   ....[56]....
        /*01f8*/ 	.word	0x00007090


	//   ....[57]....
        /*01fc*/ 	.word	0x000070b0


	//----- nvinfo : EIATTR_VRC_CTA_INIT_COUNT
	.align		4
.L_2639:
        /*0200*/ 	.byte	0x02, 0x4a
	.zero		1
	.zero		1


	//----- nvinfo : EIATTR_EXIT_INSTR_OFFSETS
	.align		4
        /*0204*/ 	.byte	0x04, 0x1c
        /*0206*/ 	.short	(.L_2641 - .L_2640)


	//   ....[0]....
.L_2640:
        /*0208*/ 	.word	0x00007150


	//   ....[1]....
        /*020c*/ 	.word	0x000075e0


	//----- nvinfo : EIATTR_MAX_THREADS
	.align		4
.L_2641:
        /*0210*/ 	.byte	0x04, 0x05
        /*0212*/ 	.short	(.L_2643 - .L_2642)
.L_2642:
        /*0214*/ 	.word	0x00000020
        /*0218*/ 	.word	0x00000001
        /*021c*/ 	.word	0x00000001


	//----- nvinfo : EIATTR_CRS_STACK_SIZE
	.align		4
.L_2643:
        /*0220*/ 	.byte	0x04, 0x1e
        /*0222*/ 	.short	(.L_2645 - .L_2644)
.L_2644:
        /*0224*/ 	.word	0x00000000


	//----- nvinfo : EIATTR_CBANK_PARAM_SIZE
	.align		4
.L_2645:
        /*0228*/ 	.byte	0x03, 0x19
        /*022a*/ 	.short	0x01f0


	//----- nvinfo : EIATTR_PARAM_CBANK
	.align		4
        /*022c*/ 	.byte	0x04, 0x0a
        /*022e*/ 	.short	(.L_2647 - .L_2646)
	.align		4
.L_2646:
        /*0230*/ 	.word	index@(.nv.constant0._Z25selective_scan_bwd_kernelI32Selective_Scan_bwd_kernel_traitsILi32ELi16ELb1ELb0ELb0ELb1ELb1EffEEv12SSMParamsBwd)
        /*0234*/ 	.short	0x0380
        /*0236*/ 	.short	0x01f0


	//----- nvinfo : EIATTR_SW_WAR
	.align		4
.L_2647:
        /*0238*/ 	.byte	0x04, 0x36
        /*023a*/ 	.short	(.L_2649 - .L_2648)
.L_2648:
        /*023c*/ 	.word	0x00000008
.L_2649:


//--------------------- .nv.info._Z25selective_scan_bwd_kernelI32Selective_Scan_bwd_kernel_traitsILi32ELi16ELb1ELb0ELb1ELb0ELb0EffEEv12SSMParamsBwd --------------------------
	.section	.nv.info._Z25selective_scan_bwd_kernelI32Selective_Scan_bwd_kernel_traitsILi32ELi16ELb1ELb0ELb1ELb0ELb0EffEEv12SSMParamsBwd,"",@"SHT_CUDA_INFO"
	.sectionflags	@""
	.align	4


	//----- nvinfo : EIATTR_CUDA_API_VERSION
	.align		4
        /*0000*/ 	.byte	0x04, 0x37
        /*0002*/ 	.short	(.L_2651 - .L_2650)
.L_2650:
        /*0004*/ 	.word	0x00000082


	//----- nvinfo : EIATTR_KPARAM_INFO
	.align		4
.L_2651:
        /*0008*/ 	.byte	0x04, 0x17
        /*000a*/ 	.short	(.L_2653 - .L_2652)
.L_2652:
        /*000c*/ 	.word	0x00000000
        /*0010*/ 	.short	0x0000
        /*0012*/ 	.short	0x0000
        /*0014*/ 	.byte	0x00, 0xf0, 0xc1, 0x07


	//----- nvinfo : EIATTR_SPARSE_MMA_MASK
	.align		4
.L_2653:
        /*0018*/ 	.byte	0x03, 0x50
        /*001a*/ 	.short	0x0000


	//----- nvinfo : EIATTR_MAXREG_COUNT
	.align		4
        /*001c*/ 	.byte	0x03, 0x1b
        /*001e*/ 	.short	0x00ff


	//----- nvinfo : EIATTR_NUM_BARRIERS
	.align		4
        /*0020*/ 	.byte	0x02, 0x4c
        /*0022*/ 	.byte	0x01
	.zero		1


	//----- nvinfo : EIATTR_MERCURY_ISA_VERSION
	.align		4
        /*0024*/ 	.byte	0x03, 0x5f
        /*0026*/ 	.short	0x0101


	//----- nvinfo : EIATTR_COOP_GROUP_MASK_REGIDS
	.align		4
        /*0028*/ 	.byte	0x04, 0x29
        /*002a*/ 	.short	(.L_2655 - .L_2654)


	//   ....[0]....
.L_2654:
        /*002c*/ 	.word	0xffffffff


	//   ....[1]....
        /*0030*/ 	.word	0xffffffff


	//   ....[2]....
        /*0034*/ 	.word	0xffffffff


	//   ....[3]....
        /*0038*/ 	.word	0xffffffff


	//   ....[4]....
        /*003c*/ 	.word	0xffffffff


	//   ....[5]....
        /*0040*/ 	.word	0xffffffff


	//   ....[6]....
        /*0044*/ 	.word	0xffffffff


	//   ....[7]....
        /*0048*/ 	.word	0xffffffff


	//   ....[8]....
        /*004c*/ 	.word	0xffffffff


	//   ....[9]....
        /*0050*/ 	.word	0xffffffff


	//   ....[10]....
        /*0054*/ 	.word	0xffffffff


	//   ....[11]....
        /*0058*/ 	.word	0xffffffff


	//   ....[12]....
        /*005c*/ 	.word	0xffffffff


	//   ....[13]....
        /*0060*/ 	.word	0xffffffff


	//   ....[14]....
        /*0064*/ 	.word	0xffffffff


	//   ....[15]....
        /*0068*/ 	.word	0xffffffff


	//   ....[16]....
        /*006c*/ 	.word	0xffffffff


	//   ....[17]....
        /*0070*/ 	.word	0xffffffff


	//   ....[18]....
        /*0074*/ 	.word	0xffffffff


	//   ....[19]....
        /*0078*/ 	.word	0xffffffff


	//   ....[20]....
        /*007c*/ 	.word	0xffffffff


	//   ....[21]....
        /*0080*/ 	.word	0xffffffff


	//   ....[22]....
        /*0084*/ 	.word	0xffffffff


	//   ....[23]....
        /*0088*/ 	.word	0xffffffff


	//   ....[24]....
        /*008c*/ 	.word	0xffffffff


	//   ....[25]....
        /*0090*/ 	.word	0xffffffff


	//   ....[26]....
        /*0094*/ 	.word	0xffffffff


	//   ....[27]....
        /*0098*/ 	.word	0xffffffff


	//   ....[28]....
        /*009c*/ 	.word	0xffffffff


	//   ....[29]....
        /*00a0*/ 	.word	0xffffffff


	//   ....[30]....
        /*00a4*/ 	.word	0xffffffff


	//   ....[31]....
        /*00a8*/ 	.word	0xffffffff


	//   ....[32]....
        /*00ac*/ 	.word	0xffffffff


	//   ....[33]....
        /*00b0*/ 	.word	0xffffffff


	//   ....[34]....
        /*00b4*/ 	.word	0xffffffff


	//   ....[35]....
        /*00b8*/ 	.word	0xffffffff


	//   ....[36]....
        /*00bc*/ 	.word	0xffffffff


	//   ....[37]....
        /*00c0*/ 	.word	0xffffffff


	//   ....[38]....
        /*00c4*/ 	.word	0xffffffff


	//   ....[39]....
        /*00c8*/ 	.word	0xffffffff


	//   ....[40]....
        /*00cc*/ 	.word	0xffffffff


	//   ....[41]....
        /*00d0*/ 	.word	0xffffffff


	//   ....[42]....
        /*00d4*/ 	.word	0xffffffff


	//   ....[43]....
        /*00d8*/ 	.word	0xffffffff


	//   ....[44]....
        /*00dc*/ 	.word	0xffffffff


	//   ....[45]....
        /*00e0*/ 	.word	0xffffffff


	//   ....[46]....
        /*00e4*/ 	.word	0xffffffff


	//   ....[47]....
        /*00e8*/ 	.word	0xffffffff


	//   ....[48]....
        /*00ec*/ 	.word	0xffffffff


	//   ....[49]....
        /*00f0*/ 	.word	0xffffffff


	//   ....[50]....
        /*00f4*/ 	.word	0xffffffff


	//   ....[51]....
        /*00f8*/ 	.word	0xffffffff


	//   ....[52]....
        /*00fc*/ 	.word	0xffffffff


	//   ....[53]....
        /*0100*/ 	.word	0xffffffff


	//----- nvinfo : EIATTR_COOP_GROUP_INSTR_OFFSETS
	.align		4
.L_2655:
        /*0104*/ 	.byte	0x04, 0x28
        /*0106*/ 	.short	(.L_2657 - .L_2656)


	//   ....[0]....
.L_2656:
        /*0108*/ 	.word	0x00000db0


	//   ....[1]....
        /*010c*/ 	.word	0x00000ec0


	//   ....[2]....
        /*0110*/ 	.word	0x00000fb0


	//   ....[3]....
        /*0114*/ 	.word	0x00001950


	//   ....[4]....
        /*0118*/ 	.word	0x00002030


	//   ....[5]....
        /*011c*/ 	.word	0x00002110


	//   ....[6]....
        /*0120*/ 	.word	0x00002170


	//   ....[7]....
        /*0124*/ 	.word	0x00002230


	//   ....[8]....
        /*0128*/ 	.word	0x00002280


	//   ....[9]....
        /*012c*/ 	.word	0x000022a0


	//   ....[10]....
        /*0130*/ 	.word	0x000022c0


	//   ....[11]....
        /*0134*/ 	.word	0x000022f0


	//   ....[12]....
        /*0138*/ 	.word	0x00002350


	//   ....[13]....
        /*013c*/ 	.word	0x00002360


	//   ....[14]....
        /*0140*/ 	.word	0x00002380


	//   ....[15]....
        /*0144*/ 	.word	0x000023b0


	//   ....[16]....
        /*0148*/ 	.word	0x000023e0


	//   ....[17]....
        /*014c*/ 	.word	0x00002420


	//   ....[18]....
        /*0150*/ 	.word	0x00002460


	//   ....[19]....
        /*0154*/ 	.word	0x00002470


	//   ....[20]....
        /*0158*/ 	.word	0x000024d0


	//   ....[21]....
        /*015c*/ 	.word	0x00002510


	//   ....[22]....
        /*0160*/ 	.word	0x00002540


	//   ....[23]....
        /*0164*/ 	.word	0x00002560


	//   ....[24]....
        /*0168*/ 	.word	0x000025c0


	//   ....[25]....
        /*016c*/ 	.word	0x000025d0


	//   ....[26]....
        /*0170*/ 	.word	0x000025f0


	//   ....[27]....
        /*0174*/ 	.word	0x00002600


	//   ....[28]....
        /*0178*/ 	.word	0x00002610


	//   ....[29]....
        /*017c*/ 	.word	0x00002750


	//   ....[30]....
        /*0180*/ 	.word	0x00002790


	//   ....[31]....
        /*0184*/ 	.word	0x000027c0


	//   ....[32]....
        /*0188*/ 	.word	0x00003730


	//   ....[33]....
        /*018c*/ 	.word	0x00003770


	//   ....[34]....
        /*0190*/ 	.word	0x00003900


	//   ....[35]....
        /*0194*/ 	.word	0x00003940


	//   ....[36]....
        /*0198*/ 	.word	0x000039c0


	//   ....[37]....
        /*019c*/ 	.word	0x000039e0


	//   ....[38]....
        /*01a0*/ 	.word	0x00003a20


	//   ....[39]....
        /*01a4*/ 	.word	0x00003a60


	//   ....[40]....
        /*01a8*/ 	.word	0x00003bc0


	//   ....[41]....
        /*01ac*/ 	.word	0x00003c00


	//   ....[42]....
        /*01b0*/ 	.word	0x00004060


	//   ....[43]....
        /*01b4*/ 	.word	0x00004230


	//   ....[44]....
        /*01b8*/ 	.word	0x00004480


	//   ....[45]....
        /*01bc*/ 	.word	0x000044d0


	//   ....[46]....
        /*01c0*/ 	.word	0x00004520


	//   ....[47]....
        /*01c4*/ 	.word	0x00004550


	//   ....[48]....
        /*01c8*/ 	.word	0x00004570


	//   ....[49]....
        /*01cc*/ 	.word	0x00004640


	//   ....[50]....
        /*01d0*/ 	.word	0x00004680


	//   ....[51]....
        /*01d4*/ 	.word	0x000046d0


	//   ....[52]....
        /*01d8*/ 	.word	0x00004700


	//   ....[53]....
        /*01dc*/ 	.word	0x00004720


	//----- nvinfo : EIATTR_VRC_CTA_INIT_COUNT
	.align		4
.L_2657:
        /*01e0*/ 	.byte	0x02, 0x4a
	.zero		1
	.zero		1


	//----- nvinfo : EIATTR_EXIT_INSTR_OFFSETS
	.align		4
        /*01e4*/ 	.byte	0x04, 0x1c
        /*01e6*/ 	.short	(.L_2659 - .L_2658)


	//   ....[0]....
.L_2658:
        /*01e8*/ 	.word	0x000047c0


	//   ....[1]....
        /*01ec*/ 	.word	0x000049e0


	//----- nvinfo : EIATTR_MAX_THREADS
	.align		4
.L_2659:
        /*01f0*/ 	.byte	0x04, 0x05
        /*01f2*/ 	.short	(.L_2661 - .L_2660)
.L_2660:
        /*01f4*/ 	.word	0x00000020
        /*01f8*/ 	.word	0x00000001
        /*01fc*/ 	.word	0x00000001


	//----- nvinfo : EIATTR_CRS_STACK_SIZE
	.align		4
.L_2661:
        /*0200*/ 	.byte	0x04, 0x1e
        /*0202*/ 	.short	(.L_2663 - .L_2662)
.L_2662:
        /*0204*/ 	.word	0x00000000


	//----- nvinfo : EIATTR_CBANK_PARAM_SIZE
	.align		4
.L_2663:
        /*0208*/ 	.byte	0x03, 0x19
        /*020a*/ 	.short	0x01f0


	//----- nvinfo : EIATTR_PARAM_CBANK
	.align		4
        /*020c*/ 	.byte	0x04, 0x0a
        /*020e*/ 	.short	(.L_2665 - .L_2664)
	.align		4
.L_2664:
        /*0210*/ 	.word	index@(.nv.constant0._Z25selective_scan_bwd_kernelI32Selective_Scan_bwd_kernel_traitsILi32ELi16ELb1ELb0ELb1ELb0ELb0EffEEv12SSMParamsBwd)
        /*0214*/ 	.short	0x0380
        /*0216*/ 	.short	0x01f0


	//----- nvinfo : EIATTR_SW_WAR
	.align		4
.L_2665:
        /*0218*/ 	.byte	0x04, 0x36
        /*021a*/ 	.short	(.L_2667 - .L_2666)
.L_2666:
        /*021c*/ 	.word	0x00000008
.L_2667:


//--------------------- .nv.info._Z25selective_scan_bwd_kernelI32Selective_Scan_bwd_kernel_traitsILi32ELi16ELb1ELb0ELb1ELb0ELb1EffEEv12SSMParamsBwd --------------------------
	.section	.nv.info._Z25selective_scan_bwd_kernelI32Selective_Scan_bwd_kernel_traitsILi32ELi16ELb1ELb0ELb1ELb0ELb1EffEEv12SSMParamsBwd,"",@"SHT_CUDA_INFO"
	.sectionflags	@""
	.align	4


	//----- nvinfo : EIATTR_CUDA_API_VERSION
	.align		4
        /*0000*/ 	.byte	0x04, 0x37
        /*0002*/ 	.short	(.L_2669 - .L_2668)
.L_2668:
        /*0004*/ 	.word	0x00000082


	//----- nvinfo : EIATTR_KPARAM_INFO
	.align		4
.L_2669:
        /*0008*/ 	.byte	0x04, 0x17
        /*000a*/ 	.short	(.L_2671 - .L_2670)
.L_2670:
        /*000c*/ 	.word	0x00000000
        /*0010*/ 	.short	0x0000
        /*0012*/ 	.short	0x0000
        /*0014*/ 	.byte	0x00, 0xf0, 0xc1, 0x07


	//----- nvinfo : EIATTR_SPARSE_MMA_MASK
	.align		4
.L_2671:
        /*0018*/ 	.byte	0x03, 0x50
        /*001a*/ 	.short	0x0000


	//----- nvinfo : EIATTR_MAXREG_COUNT
	.align		4
        /*001c*/ 	.byte	0x03, 0x1b
        /*001e*/ 	.short	0x00ff


	//----- nvinfo : EIATTR_NUM_BARRIERS
	.align		4
        /*0020*/ 	.byte	0x02, 0x4c
        /*0022*/ 	.byte	0x01
	.zero		1


	//----- nvinfo : EIATTR_MERCURY_ISA_VERSION
	.align		4
        /*0024*/ 	.byte	0x03, 0x5f
        /*0026*/ 	.short	0x0101


	//----- nvinfo : EIATTR_COOP_GROUP_MASK_REGIDS
	.align		4
        /*0028*/ 	.byte	0x04, 0x29
        /*002a*/ 	.short	(.L_2673 - .L_2672)


	//   ....[0]....
.L_2672:
        /*002c*/ 	.word	0xffffffff


	//   ....[1]....
        /*0030*/ 	.word	0xffffffff


	//   ....[2]....
        /*0034*/ 	.word	0xffffffff


	//   ....[3]....
        /*0038*/ 	.word	0xffffffff


	//   ....[4]....
        /*003c*/ 	.word	0xffffffff


	//   ....[5]....
        /*0040*/ 	.word	0xffffffff


	//   ....[6]....
        /*0044*/ 	.word	0xffffffff


	//   ....[7]....
        /*0048*/ 	.word	0xffffffff


	//   ....[8]....
        /*004c*/ 	.word	0xffffffff


	//   ....[9]....
        /*0050*/ 	.word	0xffffffff


	//   ....[10]....
        /*0054*/ 	.word	0xffffffff


	//   ....[11]....
        /*0058*/ 	.word	0xffffffff


	//   ....[12]....
        /*005c*/ 	.word	0xffffffff


	//   ....[13]....
        /*0060*/ 	.word	0xffffffff


	//   ....[14]....
        /*0064*/ 	.word	0xffffffff


	//   ....[15]....
        /*0068*/ 	.word	0xffffffff


	//   ....[16]....
        /*006c*/ 	.word	0xffffffff


	//   ....[17]....
        /*0070*/ 	.word	0xffffffff


	//   ....[18]....
        /*0074*/ 	.word	0xffffffff


	//   ....[19]....
        /*0078*/ 	.word	0xffffffff


	//   ....[20]....
        /*007c*/ 	.word	0xffffffff


	//   ....[21]....
        /*0080*/ 	.word	0xffffffff


	//   ....[22]....
        /*0084*/ 	.word	0xffffffff


	//   ....[23]....
        /*0088*/ 	.word	0xffffffff


	//   ....[24]....
        /*008c*/ 	.word	0xffffffff


	//   ....[25]....
        /*0090*/ 	.word	0xffffffff


	//   ....[26]....
        /*0094*/ 	.word	0xffffffff


	//   ....[27]....
        /*0098*/ 	.word	0xffffffff


	//   ....[28]....
        /*009c*/ 	.word	0xffffffff


	//   ....[29]....
        /*00a0*/ 	.word	0xffffffff


	//   ....[30]....
        /*00a4*/ 	.word	0xffffffff


	//   ....[31]....
        /*00a8*/ 	.word	0xffffffff


	//   ....[32]....
        /*00ac*/ 	.word	0xffffffff


	//   ....[33]....
        /*00b0*/ 	.word	0xffffffff


	//   ....[34]....
        /*00b4*/ 	.word	0xffffffff


	//   ....[35]....
        /*00b8*/ 	.word	0xffffffff


	//   ....[36]....
        /*00bc*/ 	.word	0xffffffff


	//   ....[37]....
        /*00c0*/ 	.word	0xffffffff


	//   ....[38]....
        /*00c4*/ 	.word	0xffffffff


	//   ....[39]....
        /*00c8*/ 	.word	0xffffffff


	//   ....[40]....
        /*00cc*/ 	.word	0xffffffff


	//   ....[41]....
        /*00d0*/ 	.word	0xffffffff


	//   ....[42]....
        /*00d4*/ 	.word	0xffffffff


	//   ....[43]....
        /*00d8*/ 	.word	0xffffffff


	//   ....[44]....
        /*00dc*/ 	.word	0xffffffff


	//   ....[45]....
        /*00e0*/ 	.word	0xffffffff


	//   ....[46]....
        /*00e4*/ 	.word	0xffffffff


	//   ....[47]....
        /*00e8*/ 	.word	0xffffffff


	//   ....[48]....
        /*00ec*/ 	.word	0xffffffff


	//   ....[49]....
        /*00f0*/ 	.word	0xffffffff


	//   ....[50]....
        /*00f4*/ 	.word	0xffffffff


	//   ....[51]....
        /*00f8*/ 	.word	0xffffffff


	//   ....[52]....
        /*00fc*/ 	.word	0xffffffff


	//   ....[53]....
        /*0100*/ 	.word	0xffffffff


	//   ....[54]....
        /*0104*/ 	.word	0xffffffff


	//   ....[55]....
        /*0108*/ 	.word	0xffffffff


	//   ....[56]....
        /*010c*/ 	.word	0xffffffff


	//   ....[57]....
        /*0110*/ 	.word	0xffffffff


	//----- nvinfo : EIATTR_COOP_GROUP_INSTR_OFFSETS
	.align		4
.L_2673:
        /*0114*/ 	.byte	0x04, 0x28
        /*0116*/ 	.short	(.L_2675 - .L_2674)


	//   ....[0]....
.L_2674:
        /*0118*/ 	.word	0x00000dd0


	//   ....[1]....
        /*011c*/ 	.word	0x00000ee0


	//   ....[2]....
        /*0120*/ 	.word	0x000010a0


	//   ....[3]....
        /*0124*/ 	.word	0x00001280


	//   ....[4]....
        /*0128*/ 	.word	0x00001930


	//   ....[5]....
        /*012c*/ 	.word	0x00001f90


	//   ....[6]....
        /*0130*/ 	.word	0x00002300


	//   ....[7]....
        /*0134*/ 	.word	0x00002af0


	//   ....[8]....
        /*0138*/ 	.word	0x00003380


	//   ....[9]....
        /*013c*/ 	.word	0x00003490


	//   ....[10]....
        /*0140*/ 	.word	0x00003500


	//   ....[11]....
        /*0144*/ 	.word	0x00003520


	//   ....[12]....
        /*0148*/ 	.word	0x00003580


	//   ....[13]....
        /*014c*/ 	.word	0x000035c0


	//   ....[14]....
        /*0150*/ 	.word	0x00003600


	//   ....[15]....
        /*0154*/ 	.word	0x00003630


	//   ....[16]....
        /*0158*/ 	.word	0x00003670


	//   ....[17]....
        /*015c*/ 	.word	0x00003690


	//   ....[18]....
        /*0160*/ 	.word	0x000036b0


	//   ....[19]....
        /*0164*/ 	.word	0x000036e0


	//   ....[20]....
        /*0168*/ 	.word	0x00003710


	//   ....[21]....
        /*016c*/ 	.word	0x00003750


	//   ....[22]....
        /*0170*/ 	.word	0x00003790


	//   ....[23]....
        /*0174*/ 	.word	0x000037a0


	//   ....[24]....
        /*0178*/ 	.word	0x000037c0


	//   ....[25]....
        /*017c*/ 	.word	0x00003810


	//   ....[26]....
        /*0180*/ 	.word	0x00003870


	//   ....[27]....
        /*0184*/ 	.word	0x00003890


	//   ....[28]....
        /*0188*/ 	.word	0x000038f0


	//   ....[29]....
        /*018c*/ 	.word	0x00003900


	//   ....[30]....
        /*0190*/ 	.word	0x00003920


	//   ....[31]....
        /*0194*/ 	.word	0x00003a20


	//   ....[32]....
        /*0198*/ 	.word	0x00003a60


	//   ....[33]....
        /*019c*/ 	.word	0x00003aa0


	//   ....[34]....
        /*01a0*/ 	.word	0x00003ad0


	//   ....[35]....
        /*01a4*/ 	.word	0x00003b10


	//   ....[36]....
        /*01a8*/ 	.word	0x00004a60


	//   ....[37]....
        /*01ac*/ 	.word	0x00004aa0


	//   ....[38]....
        /*01b0*/ 	.word	0x00004c30


	//   ....[39]....
        /*01b4*/ 	.word	0x00004c70


	//   ....[40]....
        /*01b8*/ 	.word	0x00004cb0


	//   ....[41]....
        /*01bc*/ 	.word	0x00004cd0


	//   ....[42]....
        /*01c0*/ 	.word	0x00004d10


	//   ....[43]....
        /*01c4*/ 	.word	0x00004d50


	//   ....[44]....
        /*01c8*/ 	.word	0x00004ee0


	//   ....[45]....
        /*01cc*/ 	.word	0x00004f20


	//   ....[46]....
        /*01d0*/ 	.word	0x000053b0


	//   ....[47]....
        /*01d4*/ 	.word	0x000055f0


	//   ....[48]....
        /*01d8*/ 	.word	0x000057b0


	//   ....[49]....
        /*01dc*/ 	.word	0x00005800


	//   ....[50]....
        /*01e0*/ 	.word	0x00005850


	//   ....[51]....
        /*01e4*/ 	.word	0x00005880


	//   ....[52]....
        /*01e8*/ 	.word	0x000058a0


	//   ....[53]....
        /*01ec*/ 	.word	0x000059c0


	//   ....[54]....
        /*01f0*/ 	.word	0x00005a00


	//   ....[55]....
        /*01f4*/ 	.word	0x00005a50


	//   ....[56]....
        /*01f8*/ 	.word	0x00005a80


	//   ....[57]....
        /*01fc*/ 	.word	0x00005aa0


	//----- nvinfo : EIATTR_VRC_CTA_INIT_COUNT
	.align		4
.L_2675:
        /*0200*/ 	.byte	0x02, 0x4a
	.zero		1
	.zero		1


	//----- nvinfo : EIATTR_EXIT_INSTR_OFFSETS
	.align		4
        /*0204*/ 	.byte	0x04, 0x1c
        /*0206*/ 	.short	(.L_2677 - .L_2676)


	//   ....[0]....
.L_2676:
        /*0208*/ 	.word	0x00005b60


	//   ....[1]....
        /*020c*/ 	.word	0x00005dd0


	//----- nvinfo : EIATTR_MAX_THREADS
	.align		4
.L_2677:
        /*0210*/ 	.byte	0x04, 0x05
        /*0212*/ 	.short	(.L_2679 - .L_2678)
.L_2678:
        /*0214*/ 	.word	0x00000020
        /*0218*/ 	.word	0x00000001
        /*021c*/ 	.word	0x00000001


	//----- nvinfo : EIATTR_CRS_STACK_SIZE
	.align		4
.L_2679:
        /*0220*/ 	.byte	0x04, 0x1e
        /*0222*/ 	.short	(.L_2681 - .L_2680)
.L_2680:
        /*0224*/ 	.word	0x00000000


	//----- nvinfo : EIATTR_CBANK_PARAM_SIZE
	.align		4
.L_2681:
        /*0228*/ 	.byte	0x03, 0x19
        /*022a*/ 	.short	0x01f0


	//----- nvinfo : EIATTR_PARAM_CBANK
	.align		4
        /*022c*/ 	.byte	0x04, 0x0a
        /*022e*/ 	.short	(.L_2683 - .L_2682)
	.align		4
.L_2682:
        /*0230*/ 	.word	index@(.nv.constant0._Z25selective_scan_bwd_kernelI32Selective_Scan_bwd_kernel_traitsILi32ELi16ELb1ELb0ELb1ELb0ELb1EffEEv12SSMParamsBwd)
        /*0234*/ 	.short	0x0380
        /*0236*/ 	.short	0x01f0


	//----- nvinfo : EIATTR_SW_WAR
	.align		4
.L_2683:
        /*0238*/ 	.byte	0x04, 0x36
        /*023a*/ 	.short	(.L_2685 - .L_2684)
.L_2684:
        /*023c*/ 	.word	0x00000008
.L_2685:


//--------------------- .nv.info._Z25selective_scan_bwd_kernelI32Selective_Scan_bwd_kernel_traitsILi32ELi16ELb1ELb0ELb1ELb1ELb0EffEEv12SSMParamsBwd --------------------------
	.section	.nv.info._Z25selective_scan_bwd_kernelI32Selective_Scan_bwd_kernel_traitsILi32ELi16ELb1ELb0ELb1ELb1ELb0EffEEv12SSMParamsBwd,"",@"SHT_CUDA_INFO"
	.sectionflags	@""
	.align	4


	//----- nvinfo : EIATTR_CUDA_API_VERSION
	.align		4
        /*0000*/ 	.byte	0x04, 0x37
        /*0002*/ 	.short	(.L_2687 - .L_2686)
.L_2686:
        /*0004*/ 	.word	0x00000082


	//----- nvinfo : EIATTR_KPARAM_INFO
	.align		4
.L_2687:
        /*0008*/ 	.byte	0x04, 0x17
        /*000a*/ 	.short	(.L_2689 - .L_2688)
.L_2688:
        /*000c*/ 	.word	0x00000000
        /*0010*/ 	.short	0x0000
        /*0012*/ 	.short	0x0000
        /*0014*/ 	.byte	0x00, 0xf0, 0xc1, 0x07


	//----- nvinfo : EIATTR_SPARSE_MMA_MASK
	.align		4
.L_2689:
        /*0018*/ 	.byte	0x03, 0x50
        /*001a*/ 	.short	0x0000


	//----- nvinfo : EIATTR_MAXREG_COUNT
	.align		4
        /*001c*/ 	.byte	0x03, 0x1b
        /*001e*/ 	.short	0x00ff


	//----- nvinfo : EIATTR_NUM_BARRIERS
	.align		4
        /*0020*/ 	.byte	0x02, 0x4c
        /*0022*/ 	.byte	0x01
	.zero		1


	//----- nvinfo : EIATTR_MERCURY_ISA_VERSION
	.align		4
        /*0024*/ 	.byte	0x03, 0x5f
        /*0026*/ 	.short	0x0101


	//----- nvinfo : EIATTR_COOP_GROUP_MASK_REGIDS
	.align		4
        /*0028*/ 	.byte	0x04, 0x29
        /*002a*/ 	.short	(.L_2691 - .L_2690)


	//   ....[0]....
.L_2690:
        /*002c*/ 	.word	0xffffffff


	//   ....[1]....
        /*0030*/ 	.word	0xffffffff


	//   ....[2]....
        /*0034*/ 	.word	0xffffffff


	//   ....[3]....
        /*0038*/ 	.word	0xffffffff


	//   ....[4]....
        /*003c*/ 	.word	0xffffffff


	//   ....[5]....
        /*0040*/ 	.word	0xffffffff


	//   ....[6]....
        /*0044*/ 	.word	0xffffffff


	//   ....[7]....
        /*0048*/ 	.word	0xffffffff


	//   ....[8]....
        /*004c*/ 	.word	0xffffffff


	//   ....[9]....
        /*0050*/ 	.word	0xffffffff


	//   ....[10]....
        /*0054*/ 	.word	0xffffffff


	//   ....[11]....
        /*0058*/ 	.word	0xffffffff


	//   ....[12]....
        /*005c*/ 	.word	0xffffffff


	//   ....[13]....
        /*0060*/ 	.word	0xffffffff


	//   ....[14]....
        /*0064*/ 	.word	0xffffffff


	//   ....[15]....
        /*0068*/ 	.word	0xffffffff


	//   ....[16]....
        /*006c*/ 	.word	0xffffffff


	//   ....[17]....
        /*0070*/ 	.word	0xffffffff


	//   ....[18]....
        /*0074*/ 	.word	0xffffffff


	//   ....[19]....
        /*0078*/ 	.word	0xffffffff


	//   ....[20]....
        /*007c*/ 	.word	0xffffffff


	//   ....[21]....
        /*0080*/ 	.word	0xffffffff


	//   ....[22]....
        /*0084*/ 	.word	0xffffffff


	//   ....[23]....
        /*0088*/ 	.word	0xffffffff


	//   ....[24]....
        /*008c*/ 	.word	0xffffffff


	//   ....[25]....
        /*0090*/ 	.word	0xffffffff


	//   ....[26]....
        /*0094*/ 	.word	0xffffffff


	//   ....[27]....
        /*0098*/ 	.word	0xffffffff


	//   ....[28]....
        /*009c*/ 	.word	0xffffffff


	//   ....[29]....
        /*00a0*/ 	.word	0xffffffff


	//   ....[30]....
        /*00a4*/ 	.word	0xffffffff


	//   ....[31]....
        /*00a8*/ 	.word	0xffffffff


	//   ....[32]....
        /*00ac*/ 	.word	0xffffffff


	//   ....[33]....
        /*00b0*/ 	.word	0xffffffff


	//   ....[34]....
        /*00b4*/ 	.word	0xffffffff


	//   ....[35]....
        /*00b8*/ 	.word	0xffffffff


	//   ....[36]....
        /*00bc*/ 	.word	0xffffffff


	//   ....[37]....
        /*00c0*/ 	.word	0xffffffff


	//   ....[38]....
        /*00c4*/ 	.word	0xffffffff


	//   ....[39]....
        /*00c8*/ 	.word	0xffffffff


	//   ....[40]....
        /*00cc*/ 	.word	0xffffffff


	//   ....[41]....
        /*00d0*/ 	.word	0xffffffff


	//   ....[42]....
        /*00d4*/ 	.word	0xffffffff


	//   ....[43]....
        /*00d8*/ 	.word	0xffffffff


	//   ....[44]....
        /*00dc*/ 	.word	0xffffffff


	//   ....[45]....
        /*00e0*/ 	.word	0xffffffff


	//   ....[46]....
        /*00e4*/ 	.word	0xffffffff


	//   ....[47]....
        /*00e8*/ 	.word	0xffffffff


	//   ....[48]....
        /*00ec*/ 	.word	0xffffffff


	//   ....[49]....
        /*00f0*/ 	.word	0xffffffff


	//   ....[50]....
        /*00f4*/ 	.word	0xffffffff


	//   ....[51]....
        /*00f8*/ 	.word	0xffffffff


	//   ....[52]....
        /*00fc*/ 	.word	0xffffffff


	//   ....[53]....
        /*0100*/ 	.word	0xffffffff


	//   ....[54]....
        /*0104*/ 	.word	0xffffffff


	//----- nvinfo : EIATTR_COOP_GROUP_INSTR_OFFSETS
	.align		4
.L_2691:
        /*0108*/ 	.byte	0x04, 0x28
        /*010a*/ 	.short	(.L_2693 - .L_2692)


	//   ....[0]....
.L_2692:
        /*010c*/ 	.word	0x00000db0


	//   ....[1]....
        /*0110*/ 	.word	0x00000ec0


	//   ....[2]....
        /*0114*/ 	.word	0x00001080


	//   ....[3]....
        /*0118*/ 	.word	0x00003ad0


	//   ....[4]....
        /*011c*/ 	.word	0x000043d0


	//   ....[5]....
        /*0120*/ 	.word	0x000043f0


	//   ....[6]....
        /*0124*/ 	.word	0x00004470


	//   ....[7]....
        /*0128*/ 	.word	0x000044c0


	//   ....[8]....
        /*012c*/ 	.word	0x00004540


	//   ....[9]....
        /*0130*/ 	.word	0x00004570


	//   ....[10]....
        /*0134*/ 	.word	0x000045a0


	//   ....[11]....
        /*0138*/ 	.word	0x000045d0


	//   ....[12]....
        /*013c*/ 	.word	0x00004600


	//   ....[13]....
        /*0140*/ 	.word	0x00004620


	//   ....[14]....
        /*0144*/ 	.word	0x00004650


	//   ....[15]....
        /*0148*/ 	.word	0x00004680


	//   ....[16]....
        /*014c*/ 	.word	0x000046b0


	//   ....[17]....
        /*0150*/ 	.word	0x000046e0


	//   ....[18]....
        /*0154*/ 	.word	0x00004730


	//   ....[19]....
        /*0158*/ 	.word	0x00004740


	//   ....[20]....
        /*015c*/ 	.word	0x00004760


	//   ....[21]....
        /*0160*/ 	.word	0x000047a0


	//   ....[22]....
        /*0164*/ 	.word	0x00004810


	//   ....[23]....
        /*0168*/ 	.word	0x00004840


	//   ....[24]....
        /*016c*/ 	.word	0x00004890


	//   ....[25]....
        /*0170*/ 	.word	0x000048a0


	//   ....[26]....
        /*0174*/ 	.word	0x000048c0


	//   ....[27]....
        /*0178*/ 	.word	0x000048d0


	//   ....[28]....
        /*017c*/ 	.word	0x000049c0


	//   ....[29]....
        /*0180*/ 	.word	0x00004a20


	//   ....[30]....
        /*0184*/ 	.word	0x00004a60


	//   ....[31]....
        /*0188*/ 	.word	0x00004aa0


	//   ....[32]....
        /*018c*/ 	.word	0x00005a00


	//   ....[33]....
        /*0190*/ 	.word	0x00005a40


	//   ....[34]....
        /*0194*/ 	.word	0x00005bd0


	//   ....[35]....
        /*0198*/ 	.word	0x00005c10


	//   ....[36]....
        /*019c*/ 	.word	0x00005cd0


	//   ....[37]....
        /*01a0*/ 	.word	0x00005cf0


	//   ....[38]....
        /*01a4*/ 	.word	0x00005d30


	//   ....[39]....
        /*01a8*/ 	.word	0x00005d70


	//   ....[40]....
        /*01ac*/ 	.word	0x00005ee0


	//   ....[41]....
        /*01b0*/ 	.word	0x00005f20


	//   ....[42]....
        /*01b4*/ 	.word	0x00006390


	//   ....[43]....
        /*01b8*/ 	.word	0x00006810


	//   ....[44]....
        /*01bc*/ 	.word	0x00006de0


	//   ....[45]....
        /*01c0*/ 	.word	0x00006f60


	//   ....[46]....
        /*01c4*/ 	.word	0x00006fb0


	//   ....[47]....
        /*01c8*/ 	.word	0x00007000


	//   ....[48]....
        /*01cc*/ 	.word	0x00007030


	//   ....[49]....
        /*01d0*/ 	.word	0x00007050


	//   ....[50]....
        /*01d4*/ 	.word	0x00007170


	//   ....[51]....
        /*01d8*/ 	.word	0x000071b0


	//   ....[52]....
        /*01dc*/ 	.word	0x00007200


	//   ....[53]....
        /*01e0*/ 	.word	0x00007230


	//   ....[54]....
        /*01e4*/ 	.word	0x00007250


	//----- nvinfo : EIATTR_VRC_CTA_INIT_COUNT
	.align		4
.L_2693:
        /*01e8*/ 	.byte	0x02, 0x4a
	.zero		1
	.zero		1


	//----- nvinfo : EIATTR_EXIT_INSTR_OFFSETS
	.align		4
        /*01ec*/ 	.byte	0x04, 0x1c
        /*01ee*/ 	.short	(.L_2695 - .L_2694)


	//   ....[0]....
.L_2694:
        /*01f0*/ 	.word	0x00007310


	//   ....[1]....
        /*01f4*/ 	.word	0x00007580


	//----- nvinfo : EIATTR_MAX_THREADS
	.align		4
.L_2695:
        /*01f8*/ 	.byte	0x04, 0x05
        /*01fa*/ 	.short	(.L_2697 - .L_2696)
.L_2696:
        /*01fc*/ 	.word	0x00000020
        /*0200*/ 	.word	0x00000001
        /*0204*/ 	.word	0x00000001


	//----- nvinfo : EIATTR_CRS_STACK_SIZE
	.align		4
.L_2697:
        /*0208*/ 	.byte	0x04, 0x1e
        /*020a*/ 	.short	(.L_2699 - .L_2698)
.L_2698:
        /*020c*/ 	.word	0x00000000


	//----- nvinfo : EIATTR_CBANK_PARAM_SIZE
	.align		4
.L_2699:
        /*0210*/ 	.byte	0x03, 0x19
        /*0212*/ 	.short	0x01f0


	//----- nvinfo : EIATTR_PARAM_CBANK
	.align		4
        /*0214*/ 	.byte	0x04, 0x0a
        /*0216*/ 	.short	(.L_2701 - .L_2700)
	.align		4
.L_2700:
        /*0218*/ 	.word	index@(.nv.constant0._Z25selective_scan_bwd_kernelI32Selective_Scan_bwd_kernel_traitsILi32ELi16ELb1ELb0ELb1ELb1ELb0EffEEv12SSMParamsBwd)
        /*021c*/ 	.short	0x0380
        /*021e*/ 	.short	0x01f0


	//----- nvinfo : EIATTR_SW_WAR
	.align		4
.L_2701:
        /*0220*/ 	.byte	0x04, 0x36
        /*0222*/ 	.short	(.L_2703 - .L_2702)
.L_2702:
        /*0224*/ 	.word	0x00000008
.L_2703:


//--------------------- .nv.info._Z25selective_scan_bwd_kernelI32Selective_Scan_bwd_kernel_traitsILi32ELi16ELb1ELb0ELb1ELb1ELb1EffEEv12SSMParamsBwd --------------------------
	.section	.nv.info._Z25selective_scan_bwd_kernelI32Selective_Scan_bwd_kernel_traitsILi32ELi16ELb1ELb0ELb1ELb1ELb1EffEEv12SSMParamsBwd,"",@"SHT_CUDA_INFO"
	.sectionflags	@""
	.align	4


	//----- nvinfo : EIATTR_CUDA_API_VERSION
	.align		4
        /*0000*/ 	.byte	0x04, 0x37
        /*0002*/ 	.short	(.L_2705 - .L_2704)
.L_2704:
        /*0004*/ 	.word	0x00000082


	//----- nvinfo : EIATTR_KPARAM_INFO
	.align		4
.L_2705:
        /*0008*/ 	.byte	0x04, 0x17
        /*000a*/ 	.short	(.L_2707 - .L_2706)
.L_2706:
        /*000c*/ 	.word	0x00000000
        /*0010*/ 	.short	0x0000
        /*0012*/ 	.short	0x0000
        /*0014*/ 	.byte	0x00, 0xf0, 0xc1, 0x07


	//----- nvinfo : EIATTR_SPARSE_MMA_MASK
	.align		4
.L_2707:
        /*0018*/ 	.byte	0x03, 0x50
        /*001a*/ 	.short	0x0000


	//----- nvinfo : EIATTR_MAXREG_COUNT
	.align		4
        /*001c*/ 	.byte	0x03, 0x1b
        /*001e*/ 	.short	0x00ff


	//----- nvinfo : EIATTR_NUM_BARRIERS
	.align		4
        /*0020*/ 	.byte	0x02, 0x4c
        /*0022*/ 	.byte	0x01
	.zero		1


	//----- nvinfo : EIATTR_MERCURY_ISA_VERSION
	.align		4
        /*0024*/ 	.byte	0x03, 0x5f
        /*0026*/ 	.short	0x0101


	//----- nvinfo : EIATTR_COOP_GROUP_MASK_REGIDS
	.align		4
        /*0028*/ 	.byte	0x04, 0x29
        /*002a*/ 	.short	(.L_2709 - .L_2708)


	//   ....[0]....
.L_2708:
        /*002c*/ 	.word	0xffffffff


	//   ....[1]....
        /*0030*/ 	.word	0xffffffff


	//   ....[2]....
        /*0034*/ 	.word	0xffffffff


	//   ....[3]....
        /*0038*/ 	.word	0xffffffff


	//   ....[4]....
        /*003c*/ 	.word	0xffffffff


	//   ....[5]....
        /*0040*/ 	.word	0xffffffff


	//   ....[6]....
        /*0044*/ 	.word	0xffffffff


	//   ....[7]....
        /*0048*/ 	.word	0xffffffff


	//   ....[8]....
        /*004c*/ 	.word	0xffffffff


	//   ....[9]....
        /*0050*/ 	.word	0xffffffff


	//   ....[10]....
        /*0054*/ 	.word	0xffffffff


	//   ....[11]....
        /*0058*/ 	.word	0xffffffff


	//   ....[12]....
        /*005c*/ 	.word	0xffffffff


	//   ....[13]....
        /*0060*/ 	.word	0xffffffff


	//   ....[14]....
        /*0064*/ 	.word	0xffffffff


	//   ....[15]....
        /*0068*/ 	.word	0xffffffff


	//   ....[16]....
        /*006c*/ 	.word	0xffffffff


	//   ....[17]....
        /*0070*/ 	.word	0xffffffff


	//   ....[18]....
        /*0074*/ 	.word	0xffffffff


	//   ....[19]....
        /*0078*/ 	.word	0xffffffff


	//   ....[20]....
        /*007c*/ 	.word	0xffffffff


	//   ....[21]....
        /*0080*/ 	.word	0xffffffff


	//   ....[22]....
        /*0084*/ 	.word	0xffffffff


	//   ....[23]....
        /*0088*/ 	.word	0xffffffff


	//   ....[24]....
        /*008c*/ 	.word	0xffffffff


	//   ....[25]....
        /*0090*/ 	.word	0xffffffff


	//   ....[26]....
        /*0094*/ 	.word	0xffffffff


	//   ....[27]....
        /*0098*/ 	.word	0xffffffff


	//   ....[28]....
        /*009c*/ 	.word	0xffffffff


	//   ....[29]....
        /*00a0*/ 	.word	0xffffffff


	//   ....[30]....
        /*00a4*/ 	.word	0xffffffff


	//   ....[31]....
        /*00a8*/ 	.word	0xffffffff


	//   ....[32]....
        /*00ac*/ 	.word	0xffffffff


	//   ....[33]....
        /*00b0*/ 	.word	0xffffffff


	//   ....[34]....
        /*00b4*/ 	.word	0xffffffff


	//   ....[35]....
        /*00b8*/ 	.word	0xffffffff


	//   ....[36]....
        /*00bc*/ 	.word	0xffffffff


	//   ....[37]....
        /*00c0*/ 	.word	0xffffffff


	//   ....[38]....
        /*00c4*/ 	.word	0xffffffff


	//   ....[39]....
        /*00c8*/ 	.word	0xffffffff


	//   ....[40]....
        /*00cc*/ 	.word	0xffffffff


	//   ....[41]....
        /*00d0*/ 	.word	0xffffffff


	//   ....[42]....
        /*00d4*/ 	.word	0xffffffff


	//   ....[43]....
        /*00d8*/ 	.word	0xffffffff


	//   ....[44]....
        /*00dc*/ 	.word	0xffffffff


	//   ....[45]....
        /*00e0*/ 	.word	0xffffffff


	//   ....[46]....
        /*00e4*/ 	.word	0xffffffff


	//   ....[47]....
        /*00e8*/ 	.word	0xffffffff


	//   ....[48]....
        /*00ec*/ 	.word	0xffffffff


	//   ....[49]....
        /*00f0*/ 	.word	0xffffffff


	//   ....[50]....
        /*00f4*/ 	.word	0xffffffff


	//   ....[51]....
        /*00f8*/ 	.word	0xffffffff


	//   ....[52]....
        /*00fc*/ 	.word	0xffffffff


	//   ....[53]....
        /*0100*/ 	.word	0xffffffff


	//   ....[54]....
        /*0104*/ 	.word	0xffffffff


	//   ....[55]....
        /*0108*/ 	.word	0xffffffff


	//   ....[56]....
        /*010c*/ 	.word	0xffffffff


	//   ....[57]....
        /*0110*/ 	.word	0xffffffff


	//   ....[58]....
        /*0114*/ 	.word	0xffffffff


	//----- nvinfo : EIATTR_COOP_GROUP_INSTR_OFFSETS
	.align		4
.L_2709:
        /*0118*/ 	.byte	0x04, 0x28
        /*011a*/ 	.short	(.L_2711 - .L_2710)


	//   ....[0]....
.L_2710:
        /*011c*/ 	.word	0x00000da0


	//   ....[1]....
        /*0120*/ 	.word	0x00000eb0


	//   ....[2]....
        /*0124*/ 	.word	0x00001070


	//   ....[3]....
        /*0128*/ 	.word	0x00003560


	//   ....[4]....
        /*012c*/ 	.word	0x00003ae0


	//   ....[5]....
        /*0130*/ 	.word	0x00004140


	//   ....[6]....
        /*0134*/ 	.word	0x00004510


	//   ....[7]....
        /*0138*/ 	.word	0x00004d00


	//   ....[8]....
        /*013c*/ 	.word	0x00005560


	//   ....[9]....
        /*0140*/ 	.word	0x00005660


	//   ....[10]....
        /*0144*/ 	.word	0x000056c0


	//   ....[11]....
        /*0148*/ 	.word	0x00005790


	//   ....[12]....
        /*014c*/ 	.word	0x000057b0


	//   ....[13]....
        /*0150*/ 	.word	0x000057d0


	//   ....[14]....
        /*0154*/ 	.word	0x00005800


	//   ....[15]....
        /*0158*/ 	.word	0x00005840


	//   ....[16]....
        /*015c*/ 	.word	0x00005880


	//   ....[17]....
        /*0160*/ 	.word	0x000058a0


	//   ....[18]....
        /*0164*/ 	.word	0x000058c0


	//   ....[19]....
        /*0168*/ 	.word	0x000058f0


	//   ....[20]....
        /*016c*/ 	.word	0x00005920


	//   ....[21]....
        /*0170*/ 	.word	0x00005960


	//   ....[22]....
        /*0174*/ 	.word	0x000059a0


	//   ....[23]....
        /*0178*/ 	.word	0x000059b0


	//   ....[24]....
        /*017c*/ 	.word	0x000059d0


	//   ....[25]....
        /*0180*/ 	.word	0x00005a20


	//   ....[26]....
        /*0184*/ 	.word	0x00005a80


	//   ....[27]....
        /*0188*/ 	.word	0x00005ab0


	//   ....[28]....
        /*018c*/ 	.word	0x00005b00


	//   ....[29]....
        /*0190*/ 	.word	0x00005b10


	//   ....[30]....
        /*0194*/ 	.word	0x00005b30


	//   ....[31]....
        /*0198*/ 	.word	0x00005c30


	//   ....[32]....
        /*019c*/ 	.word	0x00005c70


	//   ....[33]....
        /*01a0*/ 	.word	0x00005cb0


	//   ....[34]....
        /*01a4*/ 	.word	0x00005d00


	//   ....[35]....
        /*01a8*/ 	.word	0x00005d40


	//   ....[36]....
        /*01ac*/ 	.word	0x00006c70


	//   ....[37]....
        /*01b0*/ 	.word	0x00006cb0


	//   ....[38]....
        /*01b4*/ 	.word	0x00006e40


	//   ....[39]....
        /*01b8*/ 	.word	0x00006e80


	//   ....[40]....
        /*01bc*/ 	.word	0x00006ec0


	//   ....[41]....
        /*01c0*/ 	.word	0x00006ee0


	//   ....[42]....
        /*01c4*/ 	.word	0x00006f20


	//   ....[43]....
        /*01c8*/ 	.word	0x00006f60


	//   ....[44]....
        /*01cc*/ 	.word	0x000070f0


	//   ....[45]....
        /*01d0*/ 	.word	0x00007130


	//   ....[46]....
        /*01d4*/ 	.word	0x000075e0


	//   ....[47]....
        /*01d8*/ 	.word	0x00007a60


	//   ....[48]....
        /*01dc*/ 	.word	0x00008010


	//   ....[49]....
        /*01e0*/ 	.word	0x000081b0


	//   ....[50]....
        /*01e4*/ 	.word	0x00008200


	//   ....[51]....
        /*01e8*/ 	.word	0x00008250


	//   ....[52]....
        /*01ec*/ 	.word	0x00008280


	//   ....[53]....
        /*01f0*/ 	.word	0x000082a0


	//   ....[54]....
        /*01f4*/ 	.word	0x000083c0


	//   ....[55]....
        /*01f8*/ 	.word	0x00008400


	//   ....[56]....
        /*01fc*/ 	.word	0x00008450


	//   ....[57]....
        /*0200*/ 	.word	0x00008480


	//   ....[58]....
        /*0204*/ 	.word	0x000084a0


	//----- nvinfo : EIATTR_VRC_CTA_INIT_COUNT
	.align		4
.L_2711:
        /*0208*/ 	.byte	0x02, 0x4a
	.zero		1
	.zero		1


	//----- nvinfo : EIATTR_EXIT_INSTR_OFFSETS
	.align		4
        /*020c*/ 	.byte	0x04, 0x1c
        /*020e*/ 	.short	(.L_2713 - .L_2712)


	//   ....[0]....
.L_2712:
        /*0210*/ 	.word	0x00008560


	//   ....[1]....
        /*0214*/ 	.word	0x000087d0


	//----- nvinfo : EIATTR_MAX_THREADS
	.align		4
.L_2713:
        /*0218*/ 	.byte	0x04, 0x05
        /*021a*/ 	.short	(.L_2715 - .L_2714)
.L_2714:
        /*021c*/ 	.word	0x00000020
        /*0220*/ 	.word	0x00000001
        /*0224*/ 	.word	0x00000001


	//----- nvinfo : EIATTR_CRS_STACK_SIZE
	.align		4
.L_2715:
        /*0228*/ 	.byte	0x04, 0x1e
        /*022a*/ 	.short	(.L_2717 - .L_2716)
.L_2716:
        /*022c*/ 	.word	0x00000000


	//----- nvinfo : EIATTR_CBANK_PARAM_SIZE
	.align		4
.L_2717:
        /*0230*/ 	.byte	0x03, 0x19
        /*0232*/ 	.short	0x01f0


	//----- nvinfo : EIATTR_PARAM_CBANK
	.align		4
        /*0234*/ 	.byte	0x04, 0x0a
        /*0236*/ 	.short	(.L_2719 - .L_2718)
	.align		4
.L_2718:
        /*0238*/ 	.word	index@(.nv.constant0._Z25selective_scan_bwd_kernelI32Selective_Scan_bwd_kernel_traitsILi32ELi16ELb1ELb0ELb1ELb1ELb1EffEEv12SSMParamsBwd)
        /*023c*/ 	.short	0x0380
        /*023e*/ 	.short	0x01f0


	//----- nvinfo : EIATTR_SW_WAR
	.align		4
.L_2719:
        /*0240*/ 	.byte	0x04, 0x36
        /*0242*/ 	.short	(.L_2721 - .L_2720)
.L_2720:
        /*0244*/ 	.word	0x00000008
.L_2721:


//--------------------- .nv.info._Z25selective_scan_bwd_kernelI32Selective_Scan_bwd_kernel_traitsILi32ELi16ELb1ELb1ELb0ELb0ELb0EffEEv12SSMParamsBwd --------------------------
	.section	.nv.info._Z25selective_scan_bwd_kernelI32Selective_Scan_bwd_kernel_traitsILi32ELi16ELb1ELb1ELb0ELb0ELb0EffEEv12SSMParamsBwd,"",@"SHT_CUDA_INFO"
	.sectionflags	@""
	.align	4


	//----- nvinfo : EIATTR_CUDA_API_VERSION
	.align		4
        /*0000*/ 	.byte	0x04, 0x37
        /*0002*/ 	.short	(.L_2723 - .L_2722)
.L_2722:
        /*0004*/ 	.word	0x00000082


	//----- nvinfo : EIATTR_KPARAM_INFO
	.align		4
.L_2723:
        /*0008*/ 	.byte	0x04, 0x17
        /*000a*/ 	.short	(.L_2725 - .L_2724)
.L_2724:
        /*000c*/ 	.word	0x00000000
        /*0010*/ 	.short	0x0000
        /*0012*/ 	.short	0x0000
        /*0014*/ 	.byte	0x00, 0xf0, 0xc1, 0x07


	//----- nvinfo : EIATTR_SPARSE_MMA_MASK
	.align		4
.L_2725:
        /*0018*/ 	.byte	0x03, 0x50
        /*001a*/ 	.short	0x0000


	//----- nvinfo : EIATTR_MAXREG_COUNT
	.align		4
        /*001c*/ 	.byte	0x03, 0x1b
        /*001e*/ 	.short	0x00ff


	//----- nvinfo : EIATTR_NUM_BARRIERS
	.align		4
        /*0020*/ 	.byte	0x02, 0x4c
        /*0022*/ 	.byte	0x01
	.zero		1


	//----- nvinfo : EIATTR_MERCURY_ISA_VERSION
	.align		4
        /*0024*/ 	.byte	0x03, 0x5f
        /*0026*/ 	.short	0x0101


	//----- nvinfo : EIATTR_COOP_GROUP_MASK_REGIDS
	.align		4
        /*0028*/ 	.byte	0x04, 0x29
        /*002a*/ 	.short	(.L_2727 - .L_2726)


	//   ....[0]....
.L_2726:
        /*002c*/ 	.word	0xffffffff


	//   ....[1]....
        /*0030*/ 	.word	0xffffffff


	//   ....[2]....
        /*0034*/ 	.word	0xffffffff


	//   ....[3]....
        /*0038*/ 	.word	0xffffffff


	//   ....[4]....
        /*003c*/ 	.word	0xffffffff


	//   ....[5]....
        /*0040*/ 	.word	0xffffffff


	//   ....[6]....
        /*0044*/ 	.word	0xffffffff


	//   ....[7]....
        /*0048*/ 	.word	0xffffffff


	//   ....[8]....
        /*004c*/ 	.word	0xffffffff


	//   ....[9]....
        /*0050*/ 	.word	0xffffffff


	//   ....[10]....
        /*0054*/ 	.word	0xffffffff


	//   ....[11]....
        /*0058*/ 	.word	0xffffffff


	//   ....[12]....
        /*005c*/ 	.word	0xffffffff


	//   ....[13]....
        /*0060*/ 	.word	0xffffffff


	//   ....[14]....
        /*0064*/ 	.word	0xffffffff


	//   ....[15]....
        /*0068*/ 	.word	0xffffffff


	//   ....[16]....
        /*006c*/ 	.word	0xffffffff


	//   ....[17]....
        /*0070*/ 	.word	0xffffffff


	//   ....[18]....
        /*0074*/ 	.word	0xffffffff


	//   ....[19]....
        /*0078*/ 	.word	0xffffffff


	//   ....[20]....
        /*007c*/ 	.word	0xffffffff


	//   ....[21]....
        /*0080*/ 	.word	0xffffffff


	//   ....[22]....
        /*0084*/ 	.word	0xffffffff


	//   ....[23]....
        /*0088*/ 	.word	0xffffffff


	//   ....[24]....
        /*008c*/ 	.word	0xffffffff


	//   ....[25]....
        /*0090*/ 	.word	0xffffffff


	//   ....[26]....
        /*0094*/ 	.word	0xffffffff


	//   ....[27]....
        /*0098*/ 	.word	0xffffffff


	//   ....[28]....
        /*009c*/ 	.word	0xffffffff


	//   ....[29]....
        /*00a0*/ 	.word	0xffffffff


	//   ....[30]....
        /*00a4*/ 	.word	0xffffffff


	//   ....[31]....
        /*00a8*/ 	.word	0xffffffff


	//   ....[32]....
        /*00ac*/ 	.word	0xffffffff


	//   ....[33]....
        /*00b0*/ 	.word	0xffffffff


	//   ....[34]....
        /*00b4*/ 	.word	0xffffffff


	//   ....[35]....
        /*00b8*/ 	.word	0xffffffff


	//   ....[36]....
        /*00bc*/ 	.word	0xffffffff


	//   ....[37]....
        /*00c0*/ 	.word	0xffffffff


	//   ....[38]....
        /*00c4*/ 	.word	0xffffffff


	//   ....[39]....
        /*00c8*/ 	.word	0xffffffff


	//   ....[40]....
        /*00cc*/ 	.word	0xffffffff


	//   ....[41]....
        /*00d0*/ 	.word	0xffffffff


	//   ....[42]....
        /*00d4*/ 	.word	0xffffffff


	//   ....[43]....
        /*00d8*/ 	.word	0xffffffff


	//   ....[44]....
        /*00dc*/ 	.word	0xffffffff


	//   ....[45]....
        /*00e0*/ 	.word	0xffffffff


	//   ....[46]....
        /*00e4*/ 	.word	0xffffffff


	//   ....[47]....
        /*00e8*/ 	.word	0xffffffff


	//   ....[48]....
        /*00ec*/ 	.word	0xffffffff


	//   ....[49]....
        /*00f0*/ 	.word	0xffffffff


	//   ....[50]....
        /*00f4*/ 	.word	0xffffffff


	//   ....[51]....
        /*00f8*/ 	.word	0xffffffff


	//   ....[52]....
        /*00fc*/ 	.word	0xffffffff


	//   ....[53]....
        /*0100*/ 	.word	0xffffffff


	//----- nvinfo : EIATTR_COOP_GROUP_INSTR_OFFSETS
	.align		4
.L_2727:
        /*0104*/ 	.byte	0x04, 0x28
        /*0106*/ 	.short	(.L_2729 - .L_2728)


	//   ....[0]....
.L_2728:
        /*0108*/ 	.word	0x00000d50


	//   ....[1]....
        /*010c*/ 	.word	0x00000e40


	//   ....[2]....
        /*0110*/ 	.word	0x00000f30


	//   ....[3]....
        /*0114*/ 	.word	0x00001620


	//   ....[4]....
        /*0118*/ 	.word	0x00002080


	//   ....[5]....
        /*011c*/ 	.word	0x000020b0


	//   ....[6]....
        /*0120*/ 	.word	0x00002110


	//   ....[7]....
        /*0124*/ 	.word	0x000021a0


	//   ....[8]....
        /*0128*/ 	.word	0x000021c0


	//   ....[9]....
        /*012c*/ 	.word	0x00002210


	//   ....[10]....
        /*0130*/ 	.word	0x00002240


	//   ....[11]....
        /*0134*/ 	.word	0x00002260


	//   ....[12]....
        /*0138*/ 	.word	0x00002290


	//   ....[13]....
        /*013c*/ 	.word	0x000022c0


	//   ....[14]....
        /*0140*/ 	.word	0x00002300


	//   ....[15]....
        /*0144*/ 	.word	0x00002320


	//   ....[16]....
        /*0148*/ 	.word	0x00002360


	//   ....[17]....
        /*014c*/ 	.word	0x00002390


	//   ....[18]....
        /*0150*/ 	.word	0x000023e0


	//   ....[19]....
        /*0154*/ 	.word	0x00002410


	//   ....[20]....
        /*0158*/ 	.word	0x00002470


	//   ....[21]....
        /*015c*/ 	.word	0x00002480


	//   ....[22]....
        /*0160*/ 	.word	0x000024d0


	//   ....[23]....
        /*0164*/ 	.word	0x00002500


	//   ....[24]....
        /*0168*/ 	.word	0x00002530


	//   ....[25]....
        /*016c*/ 	.word	0x00002540


	//   ....[26]....
        /*0170*/ 	.word	0x00002550


	//   ....[27]....
        /*0174*/ 	.word	0x00002560


	//   ....[28]....
        /*0178*/ 	.word	0x00002580


	//   ....[29]....
        /*017c*/ 	.word	0x000025b0


	//   ....[30]....
        /*0180*/ 	.word	0x000025c0


	//   ....[31]....
        /*0184*/ 	.word	0x000026b0


	//   ....[32]....
        /*0188*/ 	.word	0x00003490


	//   ....[33]....
        /*018c*/ 	.word	0x000034d0


	//   ....[34]....
        /*0190*/ 	.word	0x000035b0


	//   ....[35]....
        /*0194*/ 	.word	0x000035d0


	//   ....[36]....
        /*0198*/ 	.word	0x00003600


	//   ....[37]....
        /*019c*/ 	.word	0x00003620


	//   ....[38]....
        /*01a0*/ 	.word	0x00003680


	//   ....[39]....
        /*01a4*/ 	.word	0x000036c0


	//   ....[40]....
        /*01a8*/ 	.word	0x00003850


	//   ....[41]....
        /*01ac*/ 	.word	0x00003890


	//   ....[42]....
        /*01b0*/ 	.word	0x00003eb0


	//   ....[43]....
        /*01b4*/ 	.word	0x00004090


	//   ....[44]....
        /*01b8*/ 	.word	0x000042e0


	//   ....[45]....
        /*01bc*/ 	.word	0x00004330


	//   ....[46]....
        /*01c0*/ 	.word	0x00004380


	//   ....[47]....
        /*01c4*/ 	.word	0x000043b0


	//   ....[48]....
        /*01c8*/ 	.word	0x000043d0


	//   ....[49]....
        /*01cc*/ 	.word	0x000044a0


	//   ....[50]....
        /*01d0*/ 	.word	0x000044e0


	//   ....[51]....
        /*01d4*/ 	.word	0x00004530


	//   ....[52]....
        /*01d8*/ 	.word	0x00004560


	//   ....[53]....
        /*01dc*/ 	.word	0x00004580


	//----- nvinfo : EIATTR_VRC_CTA_INIT_COUNT
	.align		4
.L_2729:
        /*01e0*/ 	.byte	0x02, 0x4a
	.zero		1
	.zero		1


	//----- nvinfo : EIATTR_EXIT_INSTR_OFFSETS
	.align		4
        /*01e4*/ 	.byte	0x04, 0x1c
        /*01e6*/ 	.short	(.L_2731 - .L_2730)


	//   ....[0]....
.L_2730:
        /*01e8*/ 	.word	0x00004620


	//   ....[1]....
        /*01ec*/ 	.word	0x00004880


	//----- nvinfo : EIATTR_MAX_THREADS
	.align		4
.L_2731:
        /*01f0*/ 	.byte	0x04, 0x05
        /*01f2*/ 	.short	(.L_2733 - .L_2732)
.L_2732:
        /*01f4*/ 	.word	0x00000020
        /*01f8*/ 	.word	0x00000001
        /*01fc*/ 	.word	0x00000001


	//----- nvinfo : EIATTR_CRS_STACK_SIZE
	.align		4
.L_2733:
        /*0200*/ 	.byte	0x04, 0x1e
        /*0202*/ 	.short	(.L_2735 - .L_2734)
.L_2734:
        /*0204*/ 	.word	0x00000000


	//----- nvinfo : EIATTR_CBANK_PARAM_SIZE
	.align		4
.L_2735:
        /*0208*/ 	.byte	0x03, 0x19
        /*020a*/ 	.short	0x01f0


	//----- nvinfo : EIATTR_PARAM_CBANK
	.align		4
        /*020c*/ 	.byte	0x04, 0x0a
        /*020e*/ 	.short	(.L_2737 - .L_2736)
	.align		4
.L_2736:
        /*0210*/ 	.word	index@(.nv.constant0._Z25selective_scan_bwd_kernelI32Selective_Scan_bwd_kernel_traitsILi32ELi16ELb1ELb1ELb0ELb0ELb0EffEEv12SSMParamsBwd)
        /*0214*/ 	.short	0x0380
        /*0216*/ 	.short	0x01f0


	//----- nvinfo : EIATTR_SW_WAR
	.align		4
.L_2737:
        /*0218*/ 	.byte	0x04, 0x36
        /*021a*/ 	.short	(.L_2739 - .L_2738)
.L_2738:
        /*021c*/ 	.word	0x00000008
.L_2739:


//--------------------- .nv.info._Z25selective_scan_bwd_kernelI32Selective_Scan_bwd_kernel_traitsILi32ELi16ELb1ELb1ELb0ELb0ELb1EffEEv12SSMParamsBwd --------------------------
	.section	.nv.info._Z25selective_scan_bwd_kernelI32Selective_Scan_bwd_kernel_traitsILi32ELi16ELb1ELb1ELb0ELb0ELb1EffEEv12SSMParamsBwd,"",@"SHT_CUDA_INFO"
	.sectionflags	@""
	.align	4


	//----- nvinfo : EIATTR_CUDA_API_VERSION
	.align		4
        /*0000*/ 	.byte	0x04, 0x37
        /*0002*/ 	.short	(.L_2741 - .L_2740)
.L_2740:
        /*0004*/ 	.word	0x00000082


	//----- nvinfo : EIATTR_KPARAM_INFO
	.align		4
.L_2741:
        /*0008*/ 	.byte	0x04, 0x17
        /*000a*/ 	.short	(.L_2743 - .L_2742)
.L_2742:
        /*000c*/ 	.word	0x00000000
        /*0010*/ 	.short	0x0000
        /*0012*/ 	.short	0x0000
        /*0014*/ 	.byte	0x00, 0xf0, 0xc1, 0x07


	//----- nvinfo : EIATTR_SPARSE_MMA_MASK
	.align		4
.L_2743:
        /*0018*/ 	.byte	0x03, 0x50
        /*001a*/ 	.short	0x0000


	//----- nvinfo : EIATTR_MAXREG_COUNT
	.align		4
        /*001c*/ 	.byte	0x03, 0x1b
        /*001e*/ 	.short	0x00ff


	//----- nvinfo : EIATTR_NUM_BARRIERS
	.align		4
        /*0020*/ 	.byte	0x02, 0x4c
        /*0022*/ 	.byte	0x01
	.zero		1


	//----- nvinfo : EIATTR_MERCURY_ISA_VERSION
	.align		4
        /*0024*/ 	.byte	0x03, 0x5f
        /*0026*/ 	.short	0x0101


	//----- nvinfo : EIATTR_COOP_GROUP_MASK_REGIDS
	.align		4
        /*0028*/ 	.byte	0x04, 0x29
        /*002a*/ 	.short	(.L_2745 - .L_2744)


	//   ....[0]....
.L_2744:
        /*002c*/ 	.word	0xffffffff


	//   ....[1]....
        /*0030*/ 	.word	0xffffffff


	//   ....[2]....
        /*0034*/ 	.word	0xffffffff


	//   ....[3]....
        /*0038*/ 	.word	0xffffffff


	//   ....[4]....
        /*003c*/ 	.word	0xffffffff


	//   ....[5]....
        /*0040*/ 	.word	0xffffffff


	//   ....[6]....
        /*0044*/ 	.word	0xffffffff


	//   ....[7]....
        /*0048*/ 	.word	0xffffffff


	//   ....[8]....
        /*004c*/ 	.word	0xffffffff


	//   ....[9]....
        /*0050*/ 	.word	0xffffffff


	//   ....[10]....
        /*0054*/ 	.word	0xffffffff


	//   ....[11]....
        /*0058*/ 	.word	0xffffffff


	//   ....[12]....
        /*005c*/ 	.word	0xffffffff


	//   ....[13]....
        /*0060*/ 	.word	0xffffffff


	//   ....[14]....
        /*0064*/ 	.word	0xffffffff


	//   ....[15]....
        /*0068*/ 	.word	0xffffffff


	//   ....[16]....
        /*006c*/ 	.word	0xffffffff


	//   ....[17]....
        /*0070*/ 	.word	0xffffffff


	//   ....[18]....
        /*0074*/ 	.word	0xffffffff


	//   ....[19]....
        /*0078*/ 	.word	0xffffffff


	//   ....[20]....
        /*007c*/ 	.word	0xffffffff


	//   ....[21]....
        /*0080*/ 	.word	0xffffffff


	//   ....[22]....
        /*0084*/ 	.word	0xffffffff


	//   ....[23]....
        /*0088*/ 	.word	0xffffffff


	//   ....[24]....
        /*008c*/ 	.word	0xffffffff


	//   ....[25]....
        /*0090*/ 	.word	0xffffffff


	//   ....[26]....
        /*0094*/ 	.word	0xffffffff


	//   ....[27]....
        /*0098*/ 	.word	0xffffffff


	//   ....[28]....
        /*009c*/ 	.word	0xffffffff


	//   ....[29]....
        /*00a0*/ 	.word	0xffffffff


	//   ....[30]....
        /*00a4*/ 	.word	0xffffffff


	//   ....[31]....
        /*00a8*/ 	.word	0xffffffff


	//   ....[32]....
        /*00ac*/ 	.word	0xffffffff


	//   ....[33]....
        /*00b0*/ 	.word	0xffffffff


	//   ....[34]....
        /*00b4*/ 	.word	0xffffffff


	//   ....[35]....
        /*00b8*/ 	.word	0xffffffff


	//   ....[36]....
        /*00bc*/ 	.word	0xffffffff


	//   ....[37]....
        /*00c0*/ 	.word	0xffffffff


	//   ....[38]....
        /*00c4*/ 	.word	0xffffffff


	//   ....[39]....
        /*00c8*/ 	.word	0xffffffff


	//   ....[40]....
        /*00cc*/ 	.word	0xffffffff


	//   ....[41]....
        /*00d0*/ 	.word	0xffffffff


	//   ....[42]....
        /*00d4*/ 	.word	0xffffffff


	//   ....[43]....
        /*00d8*/ 	.word	0xffffffff


	//   ....[44]....
        /*00dc*/ 	.word	0xffffffff


	//   ....[45]....
        /*00e0*/ 	.word	0xffffffff


	//   ....[46]....
        /*00e4*/ 	.word	0xffffffff


	//   ....[47]....
        /*00e8*/ 	.word	0xffffffff


	//   ....[48]....
        /*00ec*/ 	.word	0xffffffff


	//   ....[49]....
        /*00f0*/ 	.word	0xffffffff


	//   ....[50]....
        /*00f4*/ 	.word	0xffffffff


	//   ....[51]....
        /*00f8*/ 	.word	0xffffffff


	//   ....[52]....
        /*00fc*/ 	.word	0xffffffff


	//   ....[53]....
        /*0100*/ 	.word	0xffffffff


	//   ....[54]....
        /*0104*/ 	.word	0xffffffff


	//   ....[55]....
        /*0108*/ 	.word	0xffffffff


	//   ....[56]....
        /*010c*/ 	.word	0xffffffff


	//   ....[57]....
        /*0110*/ 	.word	0xffffffff


	//----- nvinfo : EIATTR_COOP_GROUP_INSTR_OFFSETS
	.align		4
.L_2745:
        /*0114*/ 	.byte	0x04, 0x28
        /*0116*/ 	.short	(.L_2747 - .L_2746)


	//   ....[0]....
.L_2746:
        /*0118*/ 	.word	0x00000df0


	//   ....[1]....
        /*011c*/ 	.word	0x00000f00


	//   ....[2]....
        /*0120*/ 	.word	0x00001090


	//   ....[3]....
        /*0124*/ 	.word	0x00001200


	//   ....[4]....
        /*0128*/ 	.word	0x00001930


	//   ....[5]....
        /*012c*/ 	.word	0x00001ef0


	//   ....[6]....
        /*0130*/ 	.word	0x000022a0


	//   ....[7]....
        /*0134*/ 	.word	0x000028f0


	//   ....[8]....
        /*0138*/ 	.word	0x00003340


	//   ....[9]....
        /*013c*/ 	.word	0x00003370


	//   ....[10]....
        /*0140*/ 	.word	0x000033d0


	//   ....[11]....
        /*0144*/ 	.word	0x00003460


	//   ....[12]....
        /*0148*/ 	.word	0x00003480


	//   ....[13]....
        /*014c*/ 	.word	0x000034d0


	//   ....[14]....
        /*0150*/ 	.word	0x00003500


	//   ....[15]....
        /*0154*/ 	.word	0x00003530


	//   ....[16]....
        /*0158*/ 	.word	0x00003550


	//   ....[17]....
        /*015c*/ 	.word	0x00003580


	//   ....[18]....
        /*0160*/ 	.word	0x000035c0


	//   ....[19]....
        /*0164*/ 	.word	0x000035e0


	//   ....[20]....
        /*0168*/ 	.word	0x00003630


	//   ....[21]....
        /*016c*/ 	.word	0x00003660


	//   ....[22]....
        /*0170*/ 	.word	0x000036b0


	//   ....[23]....
        /*0174*/ 	.word	0x00003710


	//   ....[24]....
        /*0178*/ 	.word	0x00003730


	//   ....[25]....
        /*017c*/ 	.word	0x00003740


	//   ....[26]....
        /*0180*/ 	.word	0x00003780


	//   ....[27]....
        /*0184*/ 	.word	0x000037a0


	//   ....[28]....
        /*0188*/ 	.word	0x000037d0


	//   ....[29]....
        /*018c*/ 	.word	0x00003800


	//   ....[30]....
        /*0190*/ 	.word	0x00003810


	//   ....[31]....
        /*0194*/ 	.word	0x00003820


	//   ....[32]....
        /*0198*/ 	.word	0x00003840


	//   ....[33]....
        /*019c*/ 	.word	0x00003860


	//   ....[34]....
        /*01a0*/ 	.word	0x00003880


	//   ....[35]....
        /*01a4*/ 	.word	0x00003980


	//   ....[36]....
        /*01a8*/ 	.word	0x00004750


	//   ....[37]....
        /*01ac*/ 	.word	0x00004790


	//   ....[38]....
        /*01b0*/ 	.word	0x00004850


	//   ....[39]....
        /*01b4*/ 	.word	0x00004870


	//   ....[40]....
        /*01b8*/ 	.word	0x000048a0


	//   ....[41]....
        /*01bc*/ 	.word	0x000048c0


	//   ....[42]....
        /*01c0*/ 	.word	0x00004920


	//   ....[43]....
        /*01c4*/ 	.word	0x00004960


	//   ....[44]....
        /*01c8*/ 	.word	0x00004af0


	//   ....[45]....
        /*01cc*/ 	.word	0x00004b30


	//   ....[46]....
        /*01d0*/ 	.word	0x00005150


	//   ....[47]....
        /*01d4*/ 	.word	0x00005310


	//   ....[48]....
        /*01d8*/ 	.word	0x00005580


	//   ....[49]....
        /*01dc*/ 	.word	0x000055d0


	//   ....[50]....
        /*01e0*/ 	.word	0x00005620


	//   ....[51]....
        /*01e4*/ 	.word	0x00005650


	//   ....[52]....
        /*01e8*/ 	.word	0x00005670


	//   ....[53]....
        /*01ec*/ 	.word	0x00005740


	//   ....[54]....
        /*01f0*/ 	.word	0x00005780


	//   ....[55]....
        /*01f4*/ 	.word	0x000057d0


	//   ....[56]....
        /*01f8*/ 	.word	0x00005800


	//   ....[57]....
        /*01fc*/ 	.word	0x00005820


	//----- nvinfo : EIATTR_VRC_CTA_INIT_COUNT
	.align		4
.L_2747:
        /*0200*/ 	.byte	0x02, 0x4a
	.zero		1
	.zero		1


	//----- nvinfo : EIATTR_EXIT_INSTR_OFFSETS
	.align		4
        /*0204*/ 	.byte	0x04, 0x1c
        /*0206*/ 	.short	(.L_2749 - .L_2748)


	//   ....[0]....
.L_2748:
        /*0208*/ 	.word	0x000058c0


	//   ....[1]....
        /*020c*/ 	.word	0x00005b30


	//----- nvinfo : EIATTR_MAX_THREADS
	.align		4
.L_2749:
        /*0210*/ 	.byte	0x04, 0x05
        /*0212*/ 	.short	(.L_2751 - .L_2750)
.L_2750:
        /*0214*/ 	.word	0x00000020
        /*0218*/ 	.word	0x00000001
        /*021c*/ 	.word	0x00000001


	//----- nvinfo : EIATTR_CRS_STACK_SIZE
	.align		4
.L_2751:
        /*0220*/ 	.byte	0x04, 0x1e
        /*0222*/ 	.short	(.L_2753 - .L_2752)
.L_2752:
        /*0224*/ 	.word	0x00000000


	//----- nvinfo : EIATTR_CBANK_PARAM_SIZE
	.align		4
.L_2753:
        /*0228*/ 	.byte	0x03, 0x19
        /*022a*/ 	.short	0x01f0


	//----- nvinfo : EIATTR_PARAM_CBANK
	.align		4
        /*022c*/ 	.byte	0x04, 0x0a
        /*022e*/ 	.short	(.L_2755 - .L_2754)
	.align		4
.L_2754:
        /*0230*/ 	.word	index@(.nv.constant0._Z25selective_scan_bwd_kernelI32Selective_Scan_bwd_kernel_traitsILi32ELi16ELb1ELb1ELb0ELb0ELb1EffEEv12SSMParamsBwd)
        /*0234*/ 	.short	0x0380
        /*0236*/ 	.short	0x01f0


	//----- nvinfo : EIATTR_SW_WAR
	.align		4
.L_2755:
        /*0238*/ 	.byte	0x04, 0x36
        /*023a*/ 	.short	(.L_2757 - .L_2756)
.L_2756:
        /*023c*/ 	.word	0x00000008
.L_2757:


//--------------------- .nv.info._Z25selective_scan_bwd_kernelI32Selective_Scan_bwd_kernel_traitsILi32ELi16ELb1ELb1ELb0ELb1ELb0EffEEv12SSMParamsBwd --------------------------
	.section	.nv.info._Z25selective_scan_bwd_kernelI32Selective_Scan_bwd_kernel_traitsILi32ELi16ELb1ELb1ELb0ELb1ELb0EffEEv12SSMParamsBwd,"",@"SHT_CUDA_INFO"
	.sectionflags	@""
	.align	4


	//----- nvinfo : EIATTR_CUDA_API_VERSION
	.align		4
        /*0000*/ 	.byte	0x04, 0x37
        /*0002*/ 	.short	(.L_2759 - .L_2758)
.L_2758:
        /*0004*/ 	.word	0x00000082


	//----- nvinfo : EIATTR_KPARAM_INFO
	.align		4
.L_2759:
        /*0008*/ 	.byte	0x04, 0x17
        /*000a*/ 	.short	(.L_2761 - .L_2760)
.L_2760:
        /*000c*/ 	.word	0x00000000
        /*0010*/ 	.short	0x0000
        /*0012*/ 	.short	0x0000
        /*0014*/ 	.byte	0x00, 0xf0, 0xc1, 0x07


	//----- nvinfo : EIATTR_SPARSE_MMA_MASK
	.align		4
.L_2761:
        /*0018*/ 	.byte	0x03, 0x50
        /*001a*/ 	.short	0x0000


	//----- nvinfo : EIATTR_MAXREG_COUNT
	.align		4
        /*001c*/ 	.byte	0x03, 0x1b
        /*001e*/ 	.short	0x00ff


	//----- nvinfo : EIATTR_NUM_BARRIERS
	.align		4
        /*0020*/ 	.byte	0x02, 0x4c
        /*0022*/ 	.byte	0x01
	.zero		1


	//----- nvinfo : EIATTR_MERCURY_ISA_VERSION
	.align		4
        /*0024*/ 	.byte	0x03, 0x5f
        /*0026*/ 	.short	0x0101


	//----- nvinfo : EIATTR_COOP_GROUP_MASK_REGIDS
	.align		4
        /*0028*/ 	.byte	0x04, 0x29
        /*002a*/ 	.short	(.L_2763 - .L_2762)


	//   ....[0]....
.L_2762:
        /*002c*/ 	.word	0xffffffff


	//   ....[1]....
        /*0030*/ 	.word	0xffffffff


	//   ....[2]....
        /*0034*/ 	.word	0xffffffff


	//   ....[3]....
        /*0038*/ 	.word	0xffffffff


	//   ....[4]....
        /*003c*/ 	.word	0xffffffff


	//   ....[5]....
        /*0040*/ 	.word	0xffffffff


	//   ....[6]....
        /*0044*/ 	.word	0xffffffff


	//   ....[7]....
        /*0048*/ 	.word	0xffffffff


	//   ....[8]....
        /*004c*/ 	.word	0xffffffff


	//   ....[9]....
        /*0050*/ 	.word	0xffffffff


	//   ....[10]....
        /*0054*/ 	.word	0xffffffff


	//   ....[11]....
        /*0058*/ 	.word	0xffffffff


	//   ....[12]....
        /*005c*/ 	.word	0xffffffff


	//   ....[13]....
        /*0060*/ 	.word	0xffffffff


	//   ....[14]....
        /*0064*/ 	.word	0xffffffff


	//   ....[15]....
        /*0068*/ 	.word	0xffffffff


	//   ....[16]....
        /*006c*/ 	.word	0xffffffff


	//   ....[17]....
        /*0070*/ 	.word	0xffffffff


	//   ....[18]....
        /*0074*/ 	.word	0xffffffff


	//   ....[19]....
        /*0078*/ 	.word	0xffffffff


	//   ....[20]....
        /*007c*/ 	.word	0xffffffff


	//   ....[21]....
        /*0080*/ 	.word	0xffffffff


	//   ....[22]....
        /*0084*/ 	.word	0xffffffff


	//   ....[23]....
        /*0088*/ 	.word	0xffffffff


	//   ....[24]....
        /*008c*/ 	.word	0xffffffff


	//   ....[25]....
        /*0090*/ 	.word	0xffffffff


	//   ....[26]....
        /*0094*/ 	.word	0xffffffff


	//   ....[27]....
        /*0098*/ 	.word	0xffffffff


	//   ....[28]....
        /*009c*/ 	.word	0xffffffff


	//   ....[29]....
        /*00a0*/ 	.word	0xffffffff


	//   ....[30]....
        /*00a4*/ 	.word	0xffffffff


	//   ....[31]....
        /*00a8*/ 	.word	0xffffffff


	//   ....[32]....
        /*00ac*/ 	.word	0xffffffff


	//   ....[33]....
        /*00b0*/ 	.word	0xffffffff


	//   ....[34]....
        /*00b4*/ 	.word	0xffffffff


	//   ....[35]....
        /*00b8*/ 	.word	0xffffffff


	//   ....[36]....
        /*00bc*/ 	.word	0xffffffff


	//   ....[37]....
        /*00c0*/ 	.word	0xffffffff


	//   ....[38]....
        /*00c4*/ 	.word	0xffffffff


	//   ....[39]....
        /*00c8*/ 	.word	0xffffffff


	//   ....[40]....
        /*00cc*/ 	.word	0xffffffff


	//   ....[41]....
        /*00d0*/ 	.word	0xffffffff


	//   ....[42]....
        /*00d4*/ 	.word	0xffffffff


	//   ....[43]....
        /*00d8*/ 	.word	0xffffffff


	//   ....[44]....
        /*00dc*/ 	.word	0xffffffff


	//   ....[45]....
        /*00e0*/ 	.word	0xffffffff


	//   ....[46]....
        /*00e4*/ 	.word	0xffffffff


	//   ....[47]....
        /*00e8*/ 	.word	0xffffffff


	//   ....[48]....
        /*00ec*/ 	.word	0xffffffff


	//   ....[49]....
        /*00f0*/ 	.word	0xffffffff


	//   ....[50]....
        /*00f4*/ 	.word	0xffffffff


	//   ....[51]....
        /*00f8*/ 	.word	0xffffffff


	//   ....[52]....
        /*00fc*/ 	.word	0xffffffff


	//   ....[53]....
        /*0100*/ 	.word	0xffffffff


	//   ....[54]....
        /*0104*/ 	.word	0xffffffff


	//----- nvinfo : EIATTR_COOP_GROUP_INSTR_OFFSETS
	.align		4
.L_2763:
        /*0108*/ 	.byte	0x04, 0x28
        /*010a*/ 	.short	(.L_2765 - .L_2764)


	//   ....[0]....
.L_2764:
        /*010c*/ 	.word	0x00000d70


	//   ....[1]....
        /*0110*/ 	.word	0x00000e50


	//   ....[2]....
        /*0114*/ 	.word	0x00001040


	//   ....[3]....
        /*0118*/ 	.word	0x000038b0


	//   ....[4]....
        /*011c*/ 	.word	0x00004310


	//   ....[5]....
        /*0120*/ 	.word	0x00004340


	//   ....[6]....
        /*0124*/ 	.word	0x000043a0


	//   ....[7]....
        /*0128*/ 	.word	0x00004430


	//   ....[8]....
        /*012c*/ 	.word	0x00004450


	//   ....[9]....
        /*0130*/ 	.word	0x000044a0


	//   ....[10]....
        /*0134*/ 	.word	0x000044d0


	//   ....[11]....
        /*0138*/ 	.word	0x00004500


	//   ....[12]....
        /*013c*/ 	.word	0x00004520


	//   ....[13]....
        /*0140*/ 	.word	0x00004550


	//   ....[14]....
        /*0144*/ 	.word	0x00004590


	//   ....[15]....
        /*0148*/ 	.word	0x000045b0


	//   ....[16]....
        /*014c*/ 	.word	0x00004600


	//   ....[17]....
        /*0150*/ 	.word	0x00004630


	//   ....[18]....
        /*0154*/ 	.word	0x00004680


	//   ....[19]....
        /*0158*/ 	.word	0x000046e0


	//   ....[20]....
        /*015c*/ 	.word	0x00004700


	//   ....[21]....
        /*0160*/ 	.word	0x00004710


	//   ....[22]....
        /*0164*/ 	.word	0x00004750


	//   ....[23]....
        /*0168*/ 	.word	0x00004770


	//   ....[24]....
        /*016c*/ 	.word	0x000047a0


	//   ....[25]....
        /*0170*/ 	.word	0x000047d0


	//   ....[26]....
        /*0174*/ 	.word	0x000047e0


	//   ....[27]....
        /*0178*/ 	.word	0x000047f0


	//   ....[28]....
        /*017c*/ 	.word	0x00004810


	//   ....[29]....
        /*0180*/ 	.word	0x00004830


	//   ....[30]....
        /*0184*/ 	.word	0x00004850


	//   ....[31]....
        /*0188*/ 	.word	0x00004950


	//   ....[32]....
        /*018c*/ 	.word	0x00005720


	//   ....[33]....
        /*0190*/ 	.word	0x00005760


	//   ....[34]....
        /*0194*/ 	.word	0x00005820


	//   ....[35]....
        /*0198*/ 	.word	0x00005840


	//   ....[36]....
        /*019c*/ 	.word	0x00005870


	//   ....[37]....
        /*01a0*/ 	.word	0x00005890


	//   ....[38]....
        /*01a4*/ 	.word	0x000058f0


	//   ....[39]....
        /*01a8*/ 	.word	0x00005930


	//   ....[40]....
        /*01ac*/ 	.word	0x00005ac0


	//   ....[41]....
        /*01b0*/ 	.word	0x00005b00


	//   ....[42]....
        /*01b4*/ 	.word	0x000060c0


	//   ....[43]....
        /*01b8*/ 	.word	0x00006730


	//   ....[44]....
        /*01bc*/ 	.word	0x00006af0


	//   ....[45]....
        /*01c0*/ 	.word	0x00006d50


	//   ....[46]....
        /*01c4*/ 	.word	0x00006da0


	//   ....[47]....
        /*01c8*/ 	.word	0x00006df0


	//   ....[48]....
        /*01cc*/ 	.word	0x00006e20


	//   ....[49]....
        /*01d0*/ 	.word	0x00006e40


	//   ....[50]....
        /*01d4*/ 	.word	0x00006f10


	//   ....[51]....
        /*01d8*/ 	.word	0x00006f50


	//   ....[52]....
        /*01dc*/ 	.word	0x00006fa0


	//   ....[53]....
        /*01e0*/ 	.word	0x00006fd0


	//   ....[54]....
        /*01e4*/ 	.word	0x00006ff0


	//----- nvinfo : EIATTR_VRC_CTA_INIT_COUNT
	.align		4
.L_2765:
        /*01e8*/ 	.byte	0x02, 0x4a
	.zero		1
	.zero		1


	//----- nvinfo : EIATTR_EXIT_INSTR_OFFSETS
	.align		4
        /*01ec*/ 	.byte	0x04, 0x1c
        /*01ee*/ 	.short	(.L_2767 - .L_2766)


	//   ....[0]....
.L_2766:
        /*01f0*/ 	.word	0x00007090


	//   ....[1]....
        /*01f4*/ 	.word	0x000072f0


	//----- nvinfo : EIATTR_MAX_THREADS
	.align		4
.L_2767:
        /*01f8*/ 	.byte	0x04, 0x05
        /*01fa*/ 	.short	(.L_2769 - .L_2768)
.L_2768:
        /*01fc*/ 	.word	0x00000020
        /*0200*/ 	.word	0x00000001
        /*0204*/ 	.word	0x00000001


	//----- nvinfo : EIATTR_CRS_STACK_SIZE
	.align		4
.L_2769:
        /*0208*/ 	.byte	0x04, 0x1e
        /*020a*/ 	.short	(.L_2771 - .L_2770)
.L_2770:
        /*020c*/ 	.word	0x00000000


	//----- nvinfo : EIATTR_CBANK_PARAM_SIZE
	.align		4
.L_2771:
        /*0210*/ 	.byte	0x03, 0x19
        /*0212*/ 	.short	0x01f0


	//----- nvinfo : EIATTR_PARAM_CBANK
	.align		4
        /*0214*/ 	.byte	0x04, 0x0a
        /*0216*/ 	.short	(.L_2773 - .L_2772)
	.align		4
.L_2772:
        /*0218*/ 	.word	index@(.nv.constant0._Z25selective_scan_bwd_kernelI32Selective_Scan_bwd_kernel_traitsILi32ELi16ELb1ELb1ELb0ELb1ELb0EffEEv12SSMParamsBwd)
        /*021c*/ 	.short	0x0380
        /*021e*/ 	.short	0x01f0


	//----- nvinfo : EIATTR_SW_WAR
	.align		4
.L_2773:
        /*0220*/ 	.byte	0x04, 0x36
        /*0222*/ 	.short	(.L_2775 - .L_2774)
.L_2774:
        /*0224*/ 	.word	0x00000008
.L_2775:


//--------------------- .nv.info._Z25selective_scan_bwd_kernelI32Selective_Scan_bwd_kernel_traitsILi32ELi16ELb1ELb1ELb0ELb1ELb1EffEEv12SSMParamsBwd --------------------------
	.section	.nv.info._Z25selective_scan_bwd_kernelI32Selective_Scan_bwd_kernel_traitsILi32ELi16ELb1ELb1ELb0ELb1ELb1EffEEv12SSMParamsBwd,"",@"SHT_CUDA_INFO"
	.sectionflags	@""
	.align	4


	//----- nvinfo : EIATTR_CUDA_API_VERSION
	.align		4
        /*0000*/ 	.byte	0x04, 0x37
        /*0002*/ 	.short	(.L_2777 - .L_2776)
.L_2776:
        /*0004*/ 	.word	0x00000082


	//----- nvinfo : EIATTR_KPARAM_INFO
	.align		4
.L_2777:
        /*0008*/ 	.byte	0x04, 0x17
        /*000a*/ 	.short	(.L_2779 - .L_2778)
.L_2778:
        /*000c*/ 	.word	0x00000000
        /*0010*/ 	.short	0x0000
        /*0012*/ 	.short	0x0000
        /*0014*/ 	.byte	0x00, 0xf0, 0xc1, 0x07


	//----- nvinfo : EIATTR_SPARSE_MMA_MASK
	.align		4
.L_2779:
        /*0018*/ 	.byte	0x03, 0x50
        /*001a*/ 	.short	0x0000


	//----- nvinfo : EIATTR_MAXREG_COUNT
	.align		4
        /*001c*/ 	.byte	0x03, 0x1b
        /*001e*/ 	.short	0x00ff


	//----- nvinfo : EIATTR_NUM_BARRIERS
	.align		4
        /*0020*/ 	.byte	0x02, 0x4c
        /*0022*/ 	.byte	0x01
	.zero		1


	//----- nvinfo : EIATTR_MERCURY_ISA_VERSION
	.align		4
        /*0024*/ 	.byte	0x03, 0x5f
        /*0026*/ 	.short	0x0101


	//----- nvinfo : EIATTR_COOP_GROUP_MASK_REGIDS
	.align		4
        /*0028*/ 	.byte	0x04, 0x29
        /*002a*/ 	.short	(.L_2781 - .L_2780)


	//   ....[0]....
.L_2780:
        /*002c*/ 	.word	0xffffffff


	//   ....[1]....
        /*0030*/ 	.word	0xffffffff


	//   ....[2]....
        /*0034*/ 	.word	0xffffffff


	//   ....[3]....
        /*0038*/ 	.word	0xffffffff


	//   ....[4]....
        /*003c*/ 	.word	0xffffffff


	//   ....[5]....
        /*0040*/ 	.word	0xffffffff


	//   ....[6]....
        /*0044*/ 	.word	0xffffffff


	//   ....[7]....
        /*0048*/ 	.word	0xffffffff


	//   ....[8]....
        /*004c*/ 	.word	0xffffffff


	//   ....[9]....
        /*0050*/ 	.word	0xffffffff


	//   ....[10]....
        /*0054*/ 	.word	0xffffffff


	//   ....[11]....
        /*0058*/ 	.word	0xffffffff


	//   ....[12]....
        /*005c*/ 	.word	0xffffffff


	//   ....[13]....
        /*0060*/ 	.word	0xffffffff


	//   ....[14]....
        /*0064*/ 	.word	0xffffffff


	//   ....[15]....
        /*0068*/ 	.word	0xffffffff


	//   ....[16]....
        /*006c*/ 	.word	0xffffffff


	//   ....[17]....
        /*0070*/ 	.word	0xffffffff


	//   ....[18]....
        /*0074*/ 	.word	0xffffffff


	//   ....[19]....
        /*0078*/ 	.word	0xffffffff


	//   ....[20]....
        /*007c*/ 	.word	0xffffffff


	//   ....[21]....
        /*0080*/ 	.word	0xffffffff


	//   ....[22]....
        /*0084*/ 	.word	0xffffffff


	//   ....[23]....
        /*0088*/ 	.word	0xffffffff


	//   ....[24]....
        /*008c*/ 	.word	0xffffffff


	//   ....[25]....
        /*0090*/ 	.word	0xffffffff


	//   ....[26]....
        /*0094*/ 	.word	0xffffffff


	//   ....[27]....
        /*0098*/ 	.word	0xffffffff


	//   ....[28]....
        /*009c*/ 	.word	0xffffffff


	//   ....[29]....
        /*00a0*/ 	.word	0xffffffff


	//   ....[30]....
        /*00a4*/ 	.word	0xffffffff


	//   ....[31]....
        /*00a8*/ 	.word	0xffffffff


	//   ....[32]....
        /*00ac*/ 	.word	0xffffffff


	//   ....[33]....
        /*00b0*/ 	.word	0xffffffff


	//   ....[34]....
        /*00b4*/ 	.word	0xffffffff


	//   ....[35]....
        /*00b8*/ 	.word	0xffffffff


	//   ....[36]....
        /*00bc*/ 	.word	0xffffffff


	//   ....[37]....
        /*00c0*/ 	.word	0xffffffff


	//   ....[38]....
        /*00c4*/ 	.word	0xffffffff


	//   ....[39]....
        /*00c8*/ 	.word	0xffffffff


	//   ....[40]....
        /*00cc*/ 	.word	0xffffffff


	//   ....[41]....
        /*00d0*/ 	.word	0xffffffff


	//   ....[42]....
        /*00d4*/ 	.word	0xffffffff


	//   ....[43]....
        /*00d8*/ 	.word	0xffffffff


	//   ....[44]....
        /*00dc*/ 	.word	0xffffffff


	//   ....[45]....
        /*00e0*/ 	.word	0xffffffff


	//   ....[46]....
        /*00e4*/ 	.word	0xffffffff


	//   ....[47]....
        /*00e8*/ 	.word	0xffffffff


	//   ....[48]....
        /*00ec*/ 	.word	0xffffffff


	//   ....[49]....
        /*00f0*/ 	.word	0xffffffff


	//   ....[50]....
        /*00f4*/ 	.word	0xffffffff


	//   ....[51]....
        /*00f8*/ 	.word	0xffffffff


	//   ....[52]....
        /*00fc*/ 	.word	0xffffffff


	//   ....[53]....
        /*0100*/ 	.word	0xffffffff


	//   ....[54]....
        /*0104*/ 	.word	0xffffffff


	//   ....[55]....
        /*0108*/ 	.word	0xffffffff


	//   ....[56]....
        /*010c*/ 	.word	0xffffffff


	//   ....[57]....
        /*0110*/ 	.word	0xffffffff


	//   ....[58]....
        /*0114*/ 	.word	0xffffffff


	//----- nvinfo : EIATTR_COOP_GROUP_INSTR_OFFSETS
	.align		4
.L_2781:
        /*0118*/ 	.byte	0x04, 0x28
        /*011a*/ 	.short	(.L_2783 - .L_2782)


	//   ....[0]....
.L_2782:
        /*011c*/ 	.word	0x00000da0


	//   ....[1]....
        /*0120*/ 	.word	0x00000eb0


	//   ....[2]....
        /*0124*/ 	.word	0x000010a0


	//   ....[3]....
        /*0128*/ 	.word	0x00003520


	//   ....[4]....
        /*012c*/ 	.word	0x00003af0


	//   ....[5]....
        /*0130*/ 	.word	0x00004180


	//   ....[6]....
        /*0134*/ 	.word	0x000044c0


	//   ....[7]....
        /*0138*/ 	.word	0x00004b10


	//   ....[8]....
        /*013c*/ 	.word	0x00005560


	//   ....[9]....
        /*0140*/ 	.word	0x00005590


	//   ....[10]....
        /*0144*/ 	.word	0x00005620


	//   ....[11]....
        /*0148*/ 	.word	0x000056a0


	//   ....[12]....
        /*014c*/ 	.word	0x000056c0


	//   ....[13]....
        /*0150*/ 	.word	0x000056e0


	//   ....[14]....
        /*0154*/ 	.word	0x00005710


	//   ....[15]....
        /*0158*/ 	.word	0x00005740


	//   ....[16]....
        /*015c*/ 	.word	0x00005780


	//   ....[17]....
        /*0160*/ 	.word	0x000057a0


	//   ....[18]....
        /*0164*/ 	.word	0x000057f0


	//   ....[19]....
        /*0168*/ 	.word	0x00005800


	//   ....[20]....
        /*016c*/ 	.word	0x00005860


	//   ....[21]....
        /*0170*/ 	.word	0x00005890


	//   ....[22]....
        /*0174*/ 	.word	0x000058f0


	//   ....[23]....
        /*0178*/ 	.word	0x00005910


	//   ....[24]....
        /*017c*/ 	.word	0x00005940


	//   ....[25]....
        /*0180*/ 	.word	0x00005960


	//   ....[26]....
        /*0184*/ 	.word	0x000059b0


	//   ....[27]....
        /*0188*/ 	.word	0x000059d0


	//   ....[28]....
        /*018c*/ 	.word	0x000059f0


	//   ....[29]....
        /*0190*/ 	.word	0x00005a10


	//   ....[30]....
        /*0194*/ 	.word	0x00005a30


	//   ....[31]....
        /*0198*/ 	.word	0x00005a80


	//   ....[32]....
        /*019c*/ 	.word	0x00005a90


	//   ....[33]....
        /*01a0*/ 	.word	0x00005b50


	//   ....[34]....
        /*01a4*/ 	.word	0x00005c20


	//   ....[35]....
        /*01a8*/ 	.word	0x00005c60


	//   ....[36]....
        /*01ac*/ 	.word	0x00006970


	//   ....[37]....
        /*01b0*/ 	.word	0x000069b0


	//   ....[38]....
        /*01b4*/ 	.word	0x00006a50


	//   ....[39]....
        /*01b8*/ 	.word	0x00006a70


	//   ....[40]....
        /*01bc*/ 	.word	0x00006aa0


	//   ....[41]....
        /*01c0*/ 	.word	0x00006ac0


	//   ....[42]....
        /*01c4*/ 	.word	0x00006b20


	//   ....[43]....
        /*01c8*/ 	.word	0x00006b60


	//   ....[44]....
        /*01cc*/ 	.word	0x00006cf0


	//   ....[45]....
        /*01d0*/ 	.word	0x00006d30


	//   ....[46]....
        /*01d4*/ 	.word	0x000072f0


	//   ....[47]....
        /*01d8*/ 	.word	0x00007960


	//   ....[48]....
        /*01dc*/ 	.word	0x00007d50


	//   ....[49]....
        /*01e0*/ 	.word	0x00007f80


	//   ....[50]....
        /*01e4*/ 	.word	0x00007fd0


	//   ....[51]....
        /*01e8*/ 	.word	0x00008020


	//   ....[52]....
        /*01ec*/ 	.word	0x00008050


	//   ....[53]....
        /*01f0*/ 	.word	0x00008070


	//   ....[54]....
        /*01f4*/ 	.word	0x00008140


	//   ....[55]....
        /*01f8*/ 	.word	0x00008180


	//   ....[56]....
        /*01fc*/ 	.word	0x000081d0


	//   ....[57]....
        /*0200*/ 	.word	0x00008200


	//   ....[58]....
        /*0204*/ 	.word	0x00008220


	//----- nvinfo : EIATTR_VRC_CTA_INIT_COUNT
	.align		4
.L_2783:
        /*0208*/ 	.byte	0x02, 0x4a
	.zero		1
	.zero		1


	//----- nvinfo : EIATTR_EXIT_INSTR_OFFSETS
	.align		4
        /*020c*/ 	.byte	0x04, 0x1c
        /*020e*/ 	.short	(.L_2785 - .L_2784)


	//   ....[0]....
.L_2784:
        /*0210*/ 	.word	0x000082c0


	//   ....[1]....
        /*0214*/ 	.word	0x00008530


	//----- nvinfo : EIATTR_MAX_THREADS
	.align		4
.L_2785:
        /*0218*/ 	.byte	0x04, 0x05
        /*021a*/ 	.short	(.L_2787 - .L_2786)
.L_2786:
        /*021c*/ 	.word	0x00000020
        /*0220*/ 	.word	0x00000001
        /*0224*/ 	.word	0x00000001


	//----- nvinfo : EIATTR_CRS_STACK_SIZE
	.align		4
.L_2787:
        /*0228*/ 	.byte	0x04, 0x1e
        /*022a*/ 	.short	(.L_2789 - .L_2788)
.L_2788:
        /*022c*/ 	.word	0x00000000


	//----- nvinfo : EIATTR_CBANK_PARAM_SIZE
	.align		4
.L_2789:
        /*0230*/ 	.byte	0x03, 0x19
        /*0232*/ 	.short	0x01f0


	//----- nvinfo : EIATTR_PARAM_CBANK
	.align		4
        /*0234*/ 	.byte	0x04, 0x0a
        /*0236*/ 	.short	(.L_2791 - .L_2790)
	.align		4
.L_2790:
        /*0238*/ 	.word	index@(.nv.constant0._Z25selective_scan_bwd_kernelI32Selective_Scan_bwd_kernel_traitsILi32ELi16ELb1ELb1ELb0ELb1ELb1EffEEv12SSMParamsBwd)
        /*023c*/ 	.short	0x0380
        /*023e*/ 	.short	0x01f0


	//----- nvinfo : EIATTR_SW_WAR
	.align		4
.L_2791:
        /*0240*/ 	.byte	0x04, 0x36
        /*0242*/ 	.short	(.L_2793 - .L_2792)
.L_2792:
        /*0244*/ 	.word	0x00000008
.L_2793:


//--------------------- .nv.info._Z25selective_scan_bwd_kernelI32Selective_Scan_bwd_kernel_traitsILi32ELi16ELb1ELb1ELb1ELb0ELb0EffEEv12SSMParamsBwd --------------------------
	.section	.nv.info._Z25selective_scan_bwd_kernelI32Selective_Scan_bwd_kernel_traitsILi32ELi16ELb1ELb1ELb1ELb0ELb0EffEEv12SSMParamsBwd,"",@"SHT_CUDA_INFO"
	.sectionflags	@""
	.align	4


	//----- nvinfo : EIATTR_CUDA_API_VERSION
	.align		4
        /*0000*/ 	.byte	0x04, 0x37
        /*0002*/ 	.short	(.L_2795 - .L_2794)
.L_2794:
        /*0004*/ 	.word	0x00000082


	//----- nvinfo : EIATTR_KPARAM_INFO
	.align		4
.L_2795:
        /*0008*/ 	.byte	0x04, 0x17
        /*000a*/ 	.short	(.L_2797 - .L_2796)
.L_2796:
        /*000c*/ 	.word	0x00000000
        /*0010*/ 	.short	0x0000
        /*0012*/ 	.short	0x0000
        /*0014*/ 	.byte	0x00, 0xf0, 0xc1, 0x07


	//----- nvinfo : EIATTR_SPARSE_MMA_MASK
	.align		4
.L_2797:
        /*0018*/ 	.byte	0x03, 0x50
        /*001a*/ 	.short	0x0000


	//----- nvinfo : EIATTR_MAXREG_COUNT
	.align		4
        /*001c*/ 	.byte	0x03, 0x1b
        /*001e*/ 	.short	0x00ff


	//----- nvinfo : EIATTR_NUM_BARRIERS
	.align		4
        /*0020*/ 	.byte	0x02, 0x4c
        /*0022*/ 	.byte	0x01
	.zero		1


	//----- nvinfo : EIATTR_MERCURY_ISA_VERSION
	.align		4
        /*0024*/ 	.byte	0x03, 0x5f
        /*0026*/ 	.short	0x0101


	//----- nvinfo : EIATTR_COOP_GROUP_MASK_REGIDS
	.align		4
        /*0028*/ 	.byte	0x04, 0x29
        /*002a*/ 	.short	(.L_2799 - .L_2798)


	//   ....[0]....
.L_2798:
        /*002c*/ 	.word	0xffffffff


	//   ....[1]....
        /*0030*/ 	.word	0xffffffff


	//   ....[2]....
        /*0034*/ 	.word	0xffffffff


	//   ....[3]....
        /*0038*/ 	.word	0xffffffff


	//   ....[4]....
        /*003c*/ 	.word	0xffffffff


	//   ....[5]....
        /*0040*/ 	.word	0xffffffff


	//   ....[6]....
        /*0044*/ 	.word	0xffffffff


	//   ....[7]....
        /*0048*/ 	.word	0xffffffff


	//   ....[8]....
        /*004c*/ 	.word	0xffffffff


	//   ....[9]....
        /*0050*/ 	.word	0xffffffff


	//   ....[10]....
        /*0054*/ 	.word	0xffffffff


	//   ....[11]....
        /*0058*/ 	.word	0xffffffff


	//   ....[12]....
        /*005c*/ 	.word	0xffffffff


	//   ....[13]....
        /*0060*/ 	.word	0xffffffff


	//   ....[14]....
        /*0064*/ 	.word	0xffffffff


	//   ....[15]....
        /*0068*/ 	.word	0xffffffff


	//   ....[16]....
        /*006c*/ 	.word	0xffffffff


	//   ....[17]....
        /*0070*/ 	.word	0xffffffff


	//   ....[18]....
        /*0074*/ 	.word	0xffffffff


	//   ....[19]....
        /*0078*/ 	.word	0xffffffff


	//   ....[20]....
        /*007c*/ 	.word	0xffffffff


	//   ....[21]....
        /*0080*/ 	.word	0xffffffff


	//   ....[22]....
        /*0084*/ 	.word	0xffffffff


	//   ....[23]....
        /*0088*/ 	.word	0xffffffff


	//   ....[24]....
        /*008c*/ 	.word	0xffffffff


	//   ....[25]....
        /*0090*/ 	.word	0xffffffff


	//   ....[26]....
        /*0094*/ 	.word	0xffffffff


	//   ....[27]....
        /*0098*/ 	.word	0xffffffff


	//   ....[28]....
        /*009c*/ 	.word	0xffffffff


	//   ....[29]....
        /*00a0*/ 	.word	0xffffffff


	//   ....[30]....
        /*00a4*/ 	.word	0xffffffff


	//   ....[31]....
        /*00a8*/ 	.word	0xffffffff


	//   ....[32]....
        /*00ac*/ 	.word	0xffffffff


	//   ....[33]....
        /*00b0*/ 	.word	0xffffffff


	//   ....[34]....
        /*00b4*/ 	.word	0xffffffff


	//   ....[35]....
        /*00b8*/ 	.word	0xffffffff


	//   ....[36]....
        /*00bc*/ 	.word	0xffffffff


	//   ....[37]....
        /*00c0*/ 	.word	0xffffffff


	//   ....[38]....
        /*00c4*/ 	.word	0xffffffff


	//   ....[39]....
        /*00c8*/ 	.word	0xffffffff


	//   ....[40]....
        /*00cc*/ 	.word	0xffffffff


	//   ....[41]....
        /*00d0*/ 	.word	0xffffffff


	//   ....[42]....
        /*00d4*/ 	.word	0xffffffff


	//   ....[43]....
        /*00d8*/ 	.word	0xffffffff


	//   ....[44]....
        /*00dc*/ 	.word	0xffffffff


	//   ....[45]....
        /*00e0*/ 	.word	0xffffffff


	//   ....[46]....
        /*00e4*/ 	.word	0xffffffff


	//   ....[47]....
        /*00e8*/ 	.word	0xffffffff


	//   ....[48]....
        /*00ec*/ 	.word	0xffffffff


	//   ....[49]....
        /*00f0*/ 	.word	0xffffffff


	//----- nvinfo : EIATTR_COOP_GROUP_INSTR_OFFSETS
	.align		4
.L_2799:
        /*00f4*/ 	.byte	0x04, 0x28
        /*00f6*/ 	.short	(.L_2801 - .L_2800)


	//   ....[0]....
.L_2800:
        /*00f8*/ 	.word	0x00000e90


	//   ....[1]....
        /*00fc*/ 	.word	0x00000fa0


	//   ....[2]....
        /*0100*/ 	.word	0x00001090


	//   ....[3]....
        /*0104*/ 	.word	0x00001790


	//   ....[4]....
        /*0108*/ 	.word	0x00001b10


	//   ....[5]....
        /*010c*/ 	.word	0x00002240


	//   ....[6]....
        /*0110*/ 	.word	0x00002270


	//   ....[7]....
        /*0114*/ 	.word	0x000023b0


	//   ....[8]....
        /*0118*/ 	.word	0x000023e0


	//   ....[9]....
        /*011c*/ 	.word	0x00002400


	//   ....[10]....
        /*0120*/ 	.word	0x00002460


	//   ....[11]....
        /*0124*/ 	.word	0x00002480


	//   ....[12]....
        /*0128*/ 	.word	0x000024c0


	//   ....[13]....
        /*012c*/ 	.word	0x000024e0


	//   ....[14]....
        /*0130*/ 	.word	0x00002520


	//   ....[15]....
        /*0134*/ 	.word	0x00002540


	//   ....[16]....
        /*0138*/ 	.word	0x00002590


	//   ....[17]....
        /*013c*/ 	.word	0x000025c0


	//   ....[18]....
        /*0140*/ 	.word	0x00002610


	//   ....[19]....
        /*0144*/ 	.word	0x00002640


	//   ....[20]....
        /*0148*/ 	.word	0x00002680


	//   ....[21]....
        /*014c*/ 	.word	0x000026b0


	//   ....[22]....
        /*0150*/ 	.word	0x000026d0


	//   ....[23]....
        /*0154*/ 	.word	0x000026f0


	//   ....[24]....
        /*0158*/ 	.word	0x00002710


	//   ....[25]....
        /*015c*/ 	.word	0x00002740


	//   ....[26]....
        /*0160*/ 	.word	0x00002780


	//   ....[27]....
        /*0164*/ 	.word	0x00002790


	//   ....[28]....
        /*0168*/ 	.word	0x000027e0


	//   ....[29]....
        /*016c*/ 	.word	0x00002840


	//   ....[30]....
        /*0170*/ 	.word	0x00002860


	//   ....[31]....
        /*0174*/ 	.word	0x00002890


	//   ....[32]....
        /*0178*/ 	.word	0x00002920


	//   ....[33]....
        /*017c*/ 	.word	0x00003a30


	//   ....[34]....
        /*0180*/ 	.word	0x00003c00


	//   ....[35]....
        /*0184*/ 	.word	0x00003d10


	//   ....[36]....
        /*0188*/ 	.word	0x00003ee0


	//   ....[37]....
        /*018c*/ 	.word	0x000040a0


	//   ....[38]....
        /*0190*/ 	.word	0x00004350


	//   ....[39]....
        /*0194*/ 	.word	0x00004540


	//   ....[40]....
        /*0198*/ 	.word	0x00004760


	//   ....[41]....
        /*019c*/ 	.word	0x000047b0


	//   ....[42]....
        /*01a0*/ 	.word	0x00004800


	//   ....[43]....
        /*01a4*/ 	.word	0x00004830


	//   ....[44]....
        /*01a8*/ 	.word	0x00004850


	//   ....[45]....
        /*01ac*/ 	.word	0x00004920


	//   ....[46]....
        /*01b0*/ 	.word	0x00004960


	//   ....[47]....
        /*01b4*/ 	.word	0x000049b0


	//   ....[48]....
        /*01b8*/ 	.word	0x000049e0


	//   ....[49]....
        /*01bc*/ 	.word	0x00004a00


	//----- nvinfo : EIATTR_VRC_CTA_INIT_COUNT
	.align		4
.L_2801:
        /*01c0*/ 	.byte	0x02, 0x4a
	.zero		1
	.zero		1


	//----- nvinfo : EIATTR_EXIT_INSTR_OFFSETS
	.align		4
        /*01c4*/ 	.byte	0x04, 0x1c
        /*01c6*/ 	.short	(.L_2803 - .L_2802)


	//   ....[0]....
.L_2802:
        /*01c8*/ 	.word	0x00004aa0


	//   ....[1]....
        /*01cc*/ 	.word	0x00004c00


	//----- nvinfo : EIATTR_MAX_THREADS
	.align		4
.L_2803:
        /*01d0*/ 	.byte	0x04, 0x05
        /*01d2*/ 	.short	(.L_2805 - .L_2804)
.L_2804:
        /*01d4*/ 	.word	0x00000020
        /*01d8*/ 	.word	0x00000001
        /*01dc*/ 	.word	0x00000001


	//----- nvinfo : EIATTR_CRS_STACK_SIZE
	.align		4
.L_2805:
        /*01e0*/ 	.byte	0x04, 0x1e
        /*01e2*/ 	.short	(.L_2807 - .L_2806)
.L_2806:
        /*01e4*/ 	.word	0x00000000


	//----- nvinfo : EIATTR_CBANK_PARAM_SIZE
	.align		4
.L_2807:
        /*01e8*/ 	.byte	0x03, 0x19
        /*01ea*/ 	.short	0x01f0


	//----- nvinfo : EIATTR_PARAM_CBANK
	.align		4
        /*01ec*/ 	.byte	0x04, 0x0a
        /*01ee*/ 	.short	(.L_2809 - .L_2808)
	.align		4
.L_2808:
        /*01f0*/ 	.word	index@(.nv.constant0._Z25selective_scan_bwd_kernelI32Selective_Scan_bwd_kernel_traitsILi32ELi16ELb1ELb1ELb1ELb0ELb0EffEEv12SSMParamsBwd)
        /*01f4*/ 	.short	0x0380
        /*01f6*/ 	.short	0x01f0


	//----- nvinfo : EIATTR_SW_WAR
	.align		4
.L_2809:
        /*01f8*/ 	.byte	0x04, 0x36
        /*01fa*/ 	.short	(.L_2811 - .L_2810)
.L_2810:
        /*01fc*/ 	.word	0x00000008
.L_2811:


//--------------------- .nv.info._Z25selective_scan_bwd_kernelI32Selective_Scan_bwd_kernel_traitsILi32ELi16ELb1ELb1ELb1ELb0ELb1EffEEv12SSMParamsBwd --------------------------
	.section	.nv.info._Z25selective_scan_bwd_kernelI32Selective_Scan_bwd_kernel_traitsILi32ELi16ELb1ELb1ELb1ELb0ELb1EffEEv12SSMParamsBwd,"",@"SHT_CUDA_INFO"
	.sectionflags	@""
	.align	4


	//----- nvinfo : EIATTR_CUDA_API_VERSION
	.align		4
        /*0000*/ 	.byte	0x04, 0x37
        /*0002*/ 	.short	(.L_2813 - .L_2812)
.L_2812:
        /*0004*/ 	.word	0x00000082


	//----- nvinfo : EIATTR_KPARAM_INFO
	.align		4
.L_2813:
        /*0008*/ 	.byte	0x04, 0x17
        /*000a*/ 	.short	(.L_2815 - .L_2814)
.L_2814:
        /*000c*/ 	.word	0x00000000
        /*0010*/ 	.short	0x0000
        /*0012*/ 	.short	0x0000
        /*0014*/ 	.byte	0x00, 0xf0, 0xc1, 0x07


	//----- nvinfo : EIATTR_SPARSE_MMA_MASK
	.align		4
.L_2815:
        /*0018*/ 	.byte	0x03, 0x50
        /*001a*/ 	.short	0x0000


	//----- nvinfo : EIATTR_MAXREG_COUNT
	.align		4
        /*001c*/ 	.byte	0x03, 0x1b
        /*001e*/ 	.short	0x00ff


	//----- nvinfo : EIATTR_NUM_BARRIERS
	.align		4
        /*0020*/ 	.byte	0x02, 0x4c
        /*0022*/ 	.byte	0x01
	.zero		1


	//----- nvinfo : EIATTR_MERCURY_ISA_VERSION
	.align		4
        /*0024*/ 	.byte	0x03, 0x5f
        /*0026*/ 	.short	0x0101


	//----- nvinfo : EIATTR_COOP_GROUP_MASK_REGIDS
	.align		4
        /*0028*/ 	.byte	0x04, 0x29
        /*002a*/ 	.short	(.L_2817 - .L_2816)


	//   ....[0]....
.L_2816:
        /*002c*/ 	.word	0xffffffff


	//   ....[1]....
        /*0030*/ 	.word	0xffffffff


	//   ....[2]....
        /*0034*/ 	.word	0xffffffff


	//   ....[3]....
        /*0038*/ 	.word	0xffffffff


	//   ....[4]....
        /*003c*/ 	.word	0xffffffff


	//   ....[5]....
        /*0040*/ 	.word	0xffffffff


	//   ....[6]....
        /*0044*/ 	.word	0xffffffff


	//   ....[7]....
        /*0048*/ 	.word	0xffffffff


	//   ....[8]....
        /*004c*/ 	.word	0xffffffff


	//   ....[9]....
        /*0050*/ 	.word	0xffffffff


	//   ....[10]....
        /*0054*/ 	.word	0xffffffff


	//   ....[11]....
        /*0058*/ 	.word	0xffffffff


	//   ....[12]....
        /*005c*/ 	.word	0xffffffff


	//   ....[13]....
        /*0060*/ 	.word	0xffffffff


	//   ....[14]....
        /*0064*/ 	.word	0xffffffff


	//   ....[15]....
        /*0068*/ 	.word	0xffffffff


	//   ....[16]....
        /*006c*/ 	.word	0xffffffff


	//   ....[17]....
        /*0070*/ 	.word	0xffffffff


	//   ....[18]....
        /*0074*/ 	.word	0xffffffff


	//   ....[19]....
        /*0078*/ 	.word	0xffffffff


	//   ....[20]....
        /*007c*/ 	.word	0xffffffff


	//   ....[21]....
        /*0080*/ 	.word	0xffffffff


	//   ....[22]....
        /*0084*/ 	.word	0xffffffff


	//   ....[23]....
        /*0088*/ 	.word	0xffffffff


	//   ....[24]....
        /*008c*/ 	.word	0xffffffff


	//   ....[25]....
        /*0090*/ 	.word	0xffffffff


	//   ....[26]....
        /*0094*/ 	.word	0xffffffff


	//   ....[27]....
        /*0098*/ 	.word	0xffffffff


	//   ....[28]....
        /*009c*/ 	.word	0xffffffff


	//   ....[29]....
        /*00a0*/ 	.word	0xffffffff


	//   ....[30]....
        /*00a4*/ 	.word	0xffffffff


	//   ....[31]....
        /*00a8*/ 	.word	0xffffffff


	//   ....[32]....
        /*00ac*/ 	.word	0xffffffff


	//   ....[33]....
        /*00b0*/ 	.word	0xffffffff


	//   ....[34]....
        /*00b4*/ 	.word	0xffffffff


	//   ....[35]....
        /*00b8*/ 	.word	0xffffffff


	//   ....[36]....
        /*00bc*/ 	.word	0xffffffff


	//   ....[37]....
        /*00c0*/ 	.word	0xffffffff


	//   ....[38]....
        /*00c4*/ 	.word	0xffffffff


	//   ....[39]....
        /*00c8*/ 	.word	0xffffffff


	//   ....[40]....
        /*00cc*/ 	.word	0xffffffff


	//   ....[41]....
        /*00d0*/ 	.word	0xffffffff


	//   ....[42]....
        /*00d4*/ 	.word	0xffffffff


	//   ....[43]....
        /*00d8*/ 	.word	0xffffffff


	//   ....[44]....
        /*00dc*/ 	.word	0xffffffff


	//   ....[45]....
        /*00e0*/ 	.word	0xffffffff


	//   ....[46]....
        /*00e4*/ 	.word	0xffffffff


	//   ....[47]....
        /*00e8*/ 	.word	0xffffffff


	//   ....[48]....
        /*00ec*/ 	.word	0xffffffff


	//   ....[49]....
        /*00f0*/ 	.word	0xffffffff


	//   ....[50]....
        /*00f4*/ 	.word	0xffffffff


	//   ....[51]....
        /*00f8*/ 	.word	0xffffffff


	//   ....[52]....
        /*00fc*/ 	.word	0xffffffff


	//   ....[53]....
        /*0100*/ 	.word	0xffffffff


	//----- nvinfo : EIATTR_COOP_GROUP_INSTR_OFFSETS
	.align		4
.L_2817:
        /*0104*/ 	.byte	0x04, 0x28
        /*0106*/ 	.short	(.L_2819 - .L_2818)


	//   ....[0]....
.L_2818:
        /*0108*/ 	.word	0x00000f10


	//   ....[1]....
        /*010c*/ 	.word	0x00001020


	//   ....[2]....
        /*0110*/ 	.word	0x000011e0


	//   ....[3]....
        /*0114*/ 	.word	0x000013a0


	//   ....[4]....
        /*0118*/ 	.word	0x00001aa0


	//   ....[5]....
        /*011c*/ 	.word	0x000020e0


	//   ....[6]....
        /*0120*/ 	.word	0x00002440


	//   ....[7]....
        /*0124*/ 	.word	0x00002ad0


	//   ....[8]....
        /*0128*/ 	.word	0x00002e70


	//   ....[9]....
        /*012c*/ 	.word	0x000035e0


	//   ....[10]....
        /*0130*/ 	.word	0x00003610


	//   ....[11]....
        /*0134*/ 	.word	0x00003720


	//   ....[12]....
        /*0138*/ 	.word	0x00003740


	//   ....[13]....
        /*013c*/ 	.word	0x00003760


	//   ....[14]....
        /*0140*/ 	.word	0x000037e0


	//   ....[15]....
        /*0144*/ 	.word	0x00003820


	//   ....[16]....
        /*0148*/ 	.word	0x00003840


	//   ....[17]....
        /*014c*/ 	.word	0x00003850


	//   ....[18]....
        /*0150*/ 	.word	0x00003870


	//   ....[19]....
        /*0154*/ 	.word	0x000038b0


	//   ....[20]....
        /*0158*/ 	.word	0x00003900


	//   ....[21]....
        /*015c*/ 	.word	0x00003930


	//   ....[22]....
        /*0160*/ 	.word	0x00003950


	//   ....[23]....
        /*0164*/ 	.word	0x00003990


	//   ....[24]....
        /*0168*/ 	.word	0x000039f0


	//   ....[25]....
        /*016c*/ 	.word	0x00003a20


	//   ....[26]....
        /*0170*/ 	.word	0x00003a50


	//   ....[27]....
        /*0174*/ 	.word	0x00003a60


	//   ....[28]....
        /*0178*/ 	.word	0x00003aa0


	//   ....[29]....
        /*017c*/ 	.word	0x00003ab0


	//   ....[30]....
        /*0180*/ 	.word	0x00003ae0


	//   ....[31]....
        /*0184*/ 	.word	0x00003b00


	//   ....[32]....
        /*0188*/ 	.word	0x00003b50


	//   ....[33]....
        /*018c*/ 	.word	0x00003b70


	//   ....[34]....
        /*0190*/ 	.word	0x00003bc0


	//   ....[35]....
        /*0194*/ 	.word	0x00003be0


	//   ....[36]....
        /*0198*/ 	.word	0x00003c70


	//   ....[37]....
        /*019c*/ 	.word	0x00004da0


	//   ....[38]....
        /*01a0*/ 	.word	0x00004f70


	//   ....[39]....
        /*01a4*/ 	.word	0x00005140


	//   ....[40]....
        /*01a8*/ 	.word	0x00005310


	//   ....[41]....
        /*01ac*/ 	.word	0x00005440


	//   ....[42]....
        /*01b0*/ 	.word	0x000056f0


	//   ....[43]....
        /*01b4*/ 	.word	0x000058f0


	//   ....[44]....
        /*01b8*/ 	.word	0x00005ad0


	//   ....[45]....
        /*01bc*/ 	.word	0x00005b10


	//   ....[46]....
        /*01c0*/ 	.word	0x00005b70


	//   ....[47]....
        /*01c4*/ 	.word	0x00005ba0


	//   ....[48]....
        /*01c8*/ 	.word	0x00005bc0


	//   ....[49]....
        /*01cc*/ 	.word	0x00005ce0


	//   ....[50]....
        /*01d0*/ 	.word	0x00005d20


	//   ....[51]....
        /*01d4*/ 	.word	0x00005d70


	//   ....[52]....
        /*01d8*/ 	.word	0x00005da0


	//   ....[53]....
        /*01dc*/ 	.word	0x00005dc0


	//----- nvinfo : EIATTR_VRC_CTA_INIT_COUNT
	.align		4
.L_2819:
        /*01e0*/ 	.byte	0x02, 0x4a
	.zero		1
	.zero		1


	//----- nvinfo : EIATTR_EXIT_INSTR_OFFSETS
	.align		4
        /*01e4*/ 	.byte	0x04, 0x1c
        /*01e6*/ 	.short	(.L_2821 - .L_2820)


	//   ....[0]....
.L_2820:
        /*01e8*/ 	.word	0x00005e80


	//   ....[1]....
        /*01ec*/ 	.word	0x00006010


	//----- nvinfo : EIATTR_MAX_THREADS
	.align		4
.L_2821:
        /*01f0*/ 	.byte	0x04, 0x05
        /*01f2*/ 	.short	(.L_2823 - .L_2822)
.L_2822:
        /*01f4*/ 	.word	0x00000020
        /*01f8*/ 	.word	0x00000001
        /*01fc*/ 	.word	0x00000001


	//----- nvinfo : EIATTR_CRS_STACK_SIZE
	.align		4
.L_2823:
        /*0200*/ 	.byte	0x04, 0x1e
        /*0202*/ 	.short	(.L_2825 - .L_2824)
.L_2824:
        /*0204*/ 	.word	0x00000000


	//----- nvinfo : EIATTR_CBANK_PARAM_SIZE
	.align		4
.L_2825:
        /*0208*/ 	.byte	0x03, 0x19
        /*020a*/ 	.short	0x01f0


	//----- nvinfo : EIATTR_PARAM_CBANK
	.align		4
        /*020c*/ 	.byte	0x04, 0x0a
        /*020e*/ 	.short	(.L_2827 - .L_2826)
	.align		4
.L_2826:
        /*0210*/ 	.word	index@(.nv.constant0._Z25selective_scan_bwd_kernelI32Selective_Scan_bwd_kernel_traitsILi32ELi16ELb1ELb1ELb1ELb0ELb1EffEEv12SSMParamsBwd)
        /*0214*/ 	.short	0x0380
        /*0216*/ 	.short	0x01f0


	//----- nvinfo : EIATTR_SW_WAR
	.align		4
.L_2827:
        /*0218*/ 	.byte	0x04, 0x36
        /*021a*/ 	.short	(.L_2829 - .L_2828)
.L_2828:
        /*021c*/ 	.word	0x00000008
.L_2829:


//--------------------- .nv.info._Z25selective_scan_bwd_kernelI32Selective_Scan_bwd_kernel_traitsILi32ELi16ELb1ELb1ELb1ELb1ELb0EffEEv12SSMParamsBwd --------------------------
	.section	.nv.info._Z25selective_scan_bwd_kernelI32Selective_Scan_bwd_kernel_traitsILi32ELi16ELb1ELb1ELb1ELb1ELb0EffEEv12SSMParamsBwd,"",@"SHT_CUDA_INFO"
	.sectionflags	@""
	.align	4


	//----- nvinfo : EIATTR_CUDA_API_VERSION
	.align		4
        /*0000*/ 	.byte	0x04, 0x37
        /*0002*/ 	.short	(.L_2831 - .L_2830)
.L_2830:
        /*0004*/ 	.word	0x00000082


	//----- nvinfo : EIATTR_KPARAM_INFO
	.align		4
.L_2831:
        /*0008*/ 	.byte	0x04, 0x17
        /*000a*/ 	.short	(.L_2833 - .L_2832)
.L_2832:
        /*000c*/ 	.word	0x00000000
        /*0010*/ 	.short	0x0000
        /*0012*/ 	.short	0x0000
        /*0014*/ 	.byte	0x00, 0xf0, 0xc1, 0x07


	//----- nvinfo : EIATTR_SPARSE_MMA_MASK
	.align		4
.L_2833:
        /*0018*/ 	.byte	0x03, 0x50
        /*001a*/ 	.short	0x0000


	//----- nvinfo : EIATTR_MAXREG_COUNT
	.align		4
        /*001c*/ 	.byte	0x03, 0x1b
        /*001e*/ 	.short	0x00ff


	//----- nvinfo : EIATTR_NUM_BARRIERS
	.align		4
        /*0020*/ 	.byte	0x02, 0x4c
        /*0022*/ 	.byte	0x01
	.zero		1


	//----- nvinfo : EIATTR_MERCURY_ISA_VERSION
	.align		4
        /*0024*/ 	.byte	0x03, 0x5f
        /*0026*/ 	.short	0x0101


	//----- nvinfo : EIATTR_COOP_GROUP_MASK_REGIDS
	.align		4
        /*0028*/ 	.byte	0x04, 0x29
        /*002a*/ 	.short	(.L_2835 - .L_2834)


	//   ....[0]....
.L_2834:
        /*002c*/ 	.word	0xffffffff


	//   ....[1]....
        /*0030*/ 	.word	0xffffffff


	//   ....[2]....
        /*0034*/ 	.word	0xffffffff


	//   ....[3]....
        /*0038*/ 	.word	0xffffffff


	//   ....[4]....
        /*003c*/ 	.word	0xffffffff


	//   ....[5]....
        /*0040*/ 	.word	0xffffffff


	//   ....[6]....
        /*0044*/ 	.word	0xffffffff


	//   ....[7]....
        /*0048*/ 	.word	0xffffffff


	//   ....[8]....
        /*004c*/ 	.word	0xffffffff


	//   ....[9]....
        /*0050*/ 	.word	0xffffffff


	//   ....[10]....
        /*0054*/ 	.word	0xffffffff


	//   ....[11]....
        /*0058*/ 	.word	0xffffffff


	//   ....[12]....
        /*005c*/ 	.word	0xffffffff


	//   ....[13]....
        /*0060*/ 	.word	0xffffffff


	//   ....[14]....
        /*0064*/ 	.word	0xffffffff


	//   ....[15]....
        /*0068*/ 	.word	0xffffffff


	//   ....[16]....
        /*006c*/ 	.word	0xffffffff


	//   ....[17]....
        /*0070*/ 	.word	0xffffffff


	//   ....[18]....
        /*0074*/ 	.word	0xffffffff


	//   ....[19]....
        /*0078*/ 	.word	0xffffffff


	//   ....[20]....
        /*007c*/ 	.word	0xffffffff


	//   ....[21]....
        /*0080*/ 	.word	0xffffffff


	//   ....[22]....
        /*0084*/ 	.word	0xffffffff


	//   ....[23]....
        /*0088*/ 	.word	0xffffffff


	//   ....[24]....
        /*008c*/ 	.word	0xffffffff


	//   ....[25]....
        /*0090*/ 	.word	0xffffffff


	//   ....[26]....
        /*0094*/ 	.word	0xffffffff


	//   ....[27]....
        /*0098*/ 	.word	0xffffffff


	//   ....[28]....
        /*009c*/ 	.word	0xffffffff


	//   ....[29]....
        /*00a0*/ 	.word	0xffffffff


	//   ....[30]....
        /*00a4*/ 	.word	0xffffffff


	//   ....[31]....
        /*00a8*/ 	.word	0xffffffff


	//   ....[32]....
        /*00ac*/ 	.word	0xffffffff


	//   ....[33]....
        /*00b0*/ 	.word	0xffffffff


	//   ....[34]....
        /*00b4*/ 	.word	0xffffffff


	//   ....[35]....
        /*00b8*/ 	.word	0xffffffff


	//   ....[36]....
        /*00bc*/ 	.word	0xffffffff


	//   ....[37]....
        /*00c0*/ 	.word	0xffffffff


	//   ....[38]....
        /*00c4*/ 	.word	0xffffffff


	//   ....[39]....
        /*00c8*/ 	.word	0xffffffff


	//   ....[40]....
        /*00cc*/ 	.word	0xffffffff


	//   ....[41]....
        /*00d0*/ 	.word	0xffffffff


	//   ....[42]....
        /*00d4*/ 	.word	0xffffffff


	//   ....[43]....
        /*00d8*/ 	.word	0xffffffff


	//   ....[44]....
        /*00dc*/ 	.word	0xffffffff


	//   ....[45]....
        /*00e0*/ 	.word	0xffffffff


	//   ....[46]....
        /*00e4*/ 	.word	0xffffffff


	//   ....[47]....
        /*00e8*/ 	.word	0xffffffff


	//   ....[48]....
        /*00ec*/ 	.word	0xffffffff


	//   ....[49]....
        /*00f0*/ 	.word	0xffffffff


	//   ....[50]....
        /*00f4*/ 	.word	0xffffffff


	//----- nvinfo : EIATTR_COOP_GROUP_INSTR_OFFSETS
	.align		4
.L_2835:
        /*00f8*/ 	.byte	0x04, 0x28
        /*00fa*/ 	.short	(.L_2837 - .L_2836)


	//   ....[0]....
.L_2836:
        /*00fc*/ 	.word	0x00000e80


	//   ....[1]....
        /*0100*/ 	.word	0x00000f60


	//   ....[2]....
        /*0104*/ 	.word	0x00001150


	//   ....[3]....
        /*0108*/ 	.word	0x000039d0


	//   ....[4]....
        /*010c*/ 	.word	0x00003d00


	//   ....[5]....
        /*0110*/ 	.word	0x00004490


	//   ....[6]....
        /*0114*/ 	.word	0x000044c0


	//   ....[7]....
        /*0118*/ 	.word	0x00004600


	//   ....[8]....
        /*011c*/ 	.word	0x00004630


	//   ....[9]....
        /*0120*/ 	.word	0x00004650


	//   ....[10]....
        /*0124*/ 	.word	0x000046c0


	//   ....[11]....
        /*0128*/ 	.word	0x000046f0


	//   ....[12]....
        /*012c*/ 	.word	0x00004710


	//   ....[13]....
        /*0130*/ 	.word	0x00004730


	//   ....[14]....
        /*0134*/ 	.word	0x00004750


	//   ....[15]....
        /*0138*/ 	.word	0x00004790


	//   ....[16]....
        /*013c*/ 	.word	0x000047e0


	//   ....[17]....
        /*0140*/ 	.word	0x00004810


	//   ....[18]....
        /*0144*/ 	.word	0x00004830


	//   ....[19]....
        /*0148*/ 	.word	0x00004870


	//   ....[20]....
        /*014c*/ 	.word	0x000048d0


	//   ....[21]....
        /*0150*/ 	.word	0x00004900


	//   ....[22]....
        /*0154*/ 	.word	0x00004930


	//   ....[23]....
        /*0158*/ 	.word	0x00004950


	//   ....[24]....
        /*015c*/ 	.word	0x00004980


	//   ....[25]....
        /*0160*/ 	.word	0x00004990


	//   ....[26]....
        /*0164*/ 	.word	0x000049b0


	//   ....[27]....
        /*0168*/ 	.word	0x000049e0


	//   ....[28]....
        /*016c*/ 	.word	0x000049f0


	//   ....[29]....
        /*0170*/ 	.word	0x00004a40


	//   ....[30]....
        /*0174*/ 	.word	0x00004aa0


	//   ....[31]....
        /*0178*/ 	.word	0x00004ac0


	//   ....[32]....
        /*017c*/ 	.word	0x00004b50


	//   ....[33]....
        /*0180*/ 	.word	0x00005c80


	//   ....[34]....
        /*0184*/ 	.word	0x00005e50


	//   ....[35]....
        /*0188*/ 	.word	0x00006020


	//   ....[36]....
        /*018c*/ 	.word	0x000061c0


	//   ....[37]....
        /*0190*/ 	.word	0x00006320


	//   ....[38]....
        /*0194*/ 	.word	0x000064d0


	//   ....[39]....
        /*0198*/ 	.word	0x00006ae0


	//   ....[40]....
        /*019c*/ 	.word	0x00006f10


	//   ....[41]....
        /*01a0*/ 	.word	0x00007190


	//   ....[42]....
        /*01a4*/ 	.word	0x000071e0


	//   ....[43]....
        /*01a8*/ 	.word	0x00007230


	//   ....[44]....
        /*01ac*/ 	.word	0x00007260


	//   ....[45]....
        /*01b0*/ 	.word	0x00007280


	//   ....[46]....
        /*01b4*/ 	.word	0x00007350


	//   ....[47]....
        /*01b8*/ 	.word	0x00007390


	//   ....[48]....
        /*01bc*/ 	.word	0x000073e0


	//   ....[49]....
        /*01c0*/ 	.word	0x00007410


	//   ....[50]....
        /*01c4*/ 	.word	0x00007430


	//----- nvinfo : EIATTR_VRC_CTA_INIT_COUNT
	.align		4
.L_2837:
        /*01c8*/ 	.byte	0x02, 0x4a
	.zero		1
	.zero		1


	//----- nvinfo : EIATTR_EXIT_INSTR_OFFSETS
	.align		4
        /*01cc*/ 	.byte	0x04, 0x1c
        /*01ce*/ 	.short	(.L_2839 - .L_2838)


	//   ....[0]....
.L_2838:
        /*01d0*/ 	.word	0x000074d0


	//   ....[1]....
        /*01d4*/ 	.word	0x00007630


	//----- nvinfo : EIATTR_MAX_THREADS
	.align		4
.L_2839:
        /*01d8*/ 	.byte	0x04, 0x05
        /*01da*/ 	.short	(.L_2841 - .L_2840)
.L_2840:
        /*01dc*/ 	.word	0x00000020
        /*01e0*/ 	.word	0x00000001
        /*01e4*/ 	.word	0x00000001


	//----- nvinfo : EIATTR_CRS_STACK_SIZE
	.align		4
.L_2841:
        /*01e8*/ 	.byte	0x04, 0x1e
        /*01ea*/ 	.short	(.L_2843 - .L_2842)
.L_2842:
        /*01ec*/ 	.word	0x00000000


	//----- nvinfo : EIATTR_CBANK_PARAM_SIZE
	.align		4
.L_2843:
        /*01f0*/ 	.byte	0x03, 0x19
        /*01f2*/ 	.short	0x01f0


	//----- nvinfo : EIATTR_PARAM_CBANK
	.align		4
        /*01f4*/ 	.byte	0x04, 0x0a
        /*01f6*/ 	.short	(.L_2845 - .L_2844)
	.align		4
.L_2844:
        /*01f8*/ 	.word	index@(.nv.constant0._Z25selective_scan_bwd_kernelI32Selective_Scan_bwd_kernel_traitsILi32ELi16ELb1ELb1ELb1ELb1ELb0EffEEv12SSMParamsBwd)
        /*01fc*/ 	.short	0x0380
        /*01fe*/ 	.short	0x01f0


	//----- nvinfo : EIATTR_SW_WAR
	.align		4
.L_2845:
        /*0200*/ 	.byte	0x04, 0x36
        /*0202*/ 	.short	(.L_2847 - .L_2846)
.L_2846:
        /*0204*/ 	.word	0x00000008
.L_2847:


//--------------------- .nv.info._Z25selective_scan_bwd_kernelI32Selective_Scan_bwd_kernel_traitsILi32ELi16ELb1ELb1ELb1ELb1ELb1EffEEv12SSMParamsBwd --------------------------
	.section	.nv.info._Z25selective_scan_bwd_kernelI32Selective_Scan_bwd_kernel_traitsILi32ELi16ELb1ELb1ELb1ELb1ELb1EffEEv12SSMParamsBwd,"",@"SHT_CUDA_INFO"
	.sectionflags	@""
	.align	4


	//----- nvinfo : EIATTR_CUDA_API_VERSION
	.align		4
        /*0000*/ 	.byte	0x04, 0x37
        /*0002*/ 	.short	(.L_2849 - .L_2848)
.L_2848:
        /*0004*/ 	.word	0x00000082


	//----- nvinfo : EIATTR_KPARAM_INFO
	.align		4
.L_2849:
        /*0008*/ 	.byte	0x04, 0x17
        /*000a*/ 	.short	(.L_2851 - .L_2850)
.L_2850:
        /*000c*/ 	.word	0x00000000
        /*0010*/ 	.short	0x0000
        /*0012*/ 	.short	0x0000
        /*0014*/ 	.byte	0x00, 0xf0, 0xc1, 0x07


	//----- nvinfo : EIATTR_SPARSE_MMA_MASK
	.align		4
.L_2851:
        /*0018*/ 	.byte	0x03, 0x50
        /*001a*/ 	.short	0x0000


	//----- nvinfo : EIATTR_MAXREG_COUNT
	.align		4
        /*001c*/ 	.byte	0x03, 0x1b
        /*001e*/ 	.short	0x00ff


	//----- nvinfo : EIATTR_NUM_BARRIERS
	.align		4
        /*0020*/ 	.byte	0x02, 0x4c
        /*0022*/ 	.byte	0x01
	.zero		1


	//----- nvinfo : EIATTR_MERCURY_ISA_VERSION
	.align		4
        /*0024*/ 	.byte	0x03, 0x5f
        /*0026*/ 	.short	0x0101


	//----- nvinfo : EIATTR_COOP_GROUP_MASK_REGIDS
	.align		4
        /*0028*/ 	.byte	0x04, 0x29
        /*002a*/ 	.short	(.L_2853 - .L_2852)


	//   ....[0]....
.L_2852:
        /*002c*/ 	.word	0xffffffff


	//   ....[1]....
        /*0030*/ 	.word	0xffffffff


	//   ....[2]....
        /*0034*/ 	.word	0xffffffff


	//   ....[3]....
        /*0038*/ 	.word	0xffffffff


	//   ....[4]....
        /*003c*/ 	.word	0xffffffff


	//   ....[5]....
        /*0040*/ 	.word	0xffffffff


	//   ....[6]....
        /*0044*/ 	.word	0xffffffff


	//   ....[7]....
        /*0048*/ 	.word	0xffffffff


	//   ....[8]....
        /*004c*/ 	.word	0xffffffff


	//   ....[9]....
        /*0050*/ 	.word	0xffffffff


	//   ....[10]....
        /*0054*/ 	.word	0xffffffff


	//   ....[11]....
        /*0058*/ 	.word	0xffffffff


	//   ....[12]....
        /*005c*/ 	.word	0xffffffff


	//   ....[13]....
        /*0060*/ 	.word	0xffffffff


	//   ....[14]....
        /*0064*/ 	.word	0xffffffff


	//   ....[15]....
        /*0068*/ 	.word	0xffffffff


	//   ....[16]....
        /*006c*/ 	.word	0xffffffff


	//   ....[17]....
        /*0070*/ 	.word	0xffffffff


	//   ....[18]....
        /*0074*/ 	.word	0xffffffff


	//   ....[19]....
        /*0078*/ 	.word	0xffffffff


	//   ....[20]....
        /*007c*/ 	.word	0xffffffff


	//   ....[21]....
        /*0080*/ 	.word	0xffffffff


	//   ....[22]....
        /*0084*/ 	.word	0xffffffff


	//   ....[23]....
        /*0088*/ 	.word	0xffffffff


	//   ....[24]....
        /*008c*/ 	.word	0xffffffff


	//   ....[25]....
        /*0090*/ 	.word	0xffffffff


	//   ....[26]....
        /*0094*/ 	.word	0xffffffff


	//   ....[27]....
        /*0098*/ 	.word	0xffffffff


	//   ....[28]....
        /*009c*/ 	.word	0xffffffff


	//   ....[29]....
        /*00a0*/ 	.word	0xffffffff


	//   ....[30]....
        /*00a4*/ 	.word	0xffffffff


	//   ....[31]....
        /*00a8*/ 	.word	0xffffffff


	//   ....[32]....
        /*00ac*/ 	.word	0xffffffff


	//   ....[33]....
        /*00b0*/ 	.word	0xffffffff


	//   ....[34]....
        /*00b4*/ 	.word	0xffffffff


	//   ....[35]....
        /*00b8*/ 	.word	0xffffffff


	//   ....[36]....
        /*00bc*/ 	.word	0xffffffff


	//   ....[37]....
        /*00c0*/ 	.word	0xffffffff


	//   ....[38]....
        /*00c4*/ 	.word	0xffffffff


	//   ....[39]....
        /*00c8*/ 	.word	0xffffffff


	//   ....[40]....
        /*00cc*/ 	.word	0xffffffff


	//   ....[41]....
        /*00d0*/ 	.word	0xffffffff


	//   ....[42]....
        /*00d4*/ 	.word	0xffffffff


	//   ....[43]....
        /*00d8*/ 	.word	0xffffffff


	//   ....[44]....
        /*00dc*/ 	.word	0xffffffff


	//   ....[45]....
        /*00e0*/ 	.word	0xffffffff


	//   ....[46]....
        /*00e4*/ 	.word	0xffffffff


	//   ....[47]....
        /*00e8*/ 	.word	0xffffffff


	//   ....[48]....
        /*00ec*/ 	.word	0xffffffff


	//   ....[49]....
        /*00f0*/ 	.word	0xffffffff


	//   ....[50]....
        /*00f4*/ 	.word	0xffffffff


	//   ....[51]....
        /*00f8*/ 	.word	0xffffffff


	//   ....[52]....
        /*00fc*/ 	.word	0xffffffff


	//   ....[53]....
        /*0100*/ 	.word	0xffffffff


	//   ....[54]....
        /*0104*/ 	.word	0xffffffff


	//----- nvinfo : EIATTR_COOP_GROUP_INSTR_OFFSETS
	.align		4
.L_2853:
        /*0108*/ 	.byte	0x04, 0x28
        /*010a*/ 	.short	(.L_2855 - .L_2854)


	//   ....[0]....
.L_2854:
        /*010c*/ 	.word	0x00000eb0


	//   ....[1]....
        /*0110*/ 	.word	0x00000fc0


	//   ....[2]....
        /*0114*/ 	.word	0x00001180


	//   ....[3]....
        /*0118*/ 	.word	0x00003670


	//   ....[4]....
        /*011c*/ 	.word	0x00003c70


	//   ....[5]....
        /*0120*/ 	.word	0x000042d0


	//   ....[6]....
        /*0124*/ 	.word	0x00004620


	//   ....[7]....
        /*0128*/ 	.word	0x00004cb0


	//   ....[8]....
        /*012c*/ 	.word	0x00005060


	//   ....[9]....
        /*0130*/ 	.word	0x000057a0


	//   ....[10]....
        /*0134*/ 	.word	0x000057d0


	//   ....[11]....
        /*0138*/ 	.word	0x00005900


	//   ....[12]....
        /*013c*/ 	.word	0x00005930


	//   ....[13]....
        /*0140*/ 	.word	0x00005950


	//   ....[14]....
        /*0144*/ 	.word	0x000059c0


	//   ....[15]....
        /*0148*/ 	.word	0x000059f0


	//   ....[16]....
        /*014c*/ 	.word	0x00005a10


	//   ....[17]....
        /*0150*/ 	.word	0x00005a30


	//   ....[18]....
        /*0154*/ 	.word	0x00005a50


	//   ....[19]....
        /*0158*/ 	.word	0x00005a90


	//   ....[20]....
        /*015c*/ 	.word	0x00005ae0


	//   ....[21]....
        /*0160*/ 	.word	0x00005b10


	//   ....[22]....
        /*0164*/ 	.word	0x00005b30


	//   ....[23]....
        /*0168*/ 	.word	0x00005b70


	//   ....[24]....
        /*016c*/ 	.word	0x00005bd0


	//   ....[25]....
        /*0170*/ 	.word	0x00005c00


	//   ....[26]....
        /*0174*/ 	.word	0x00005c30


	//   ....[27]....
        /*0178*/ 	.word	0x00005c40


	//   ....[28]....
        /*017c*/ 	.word	0x00005c80


	//   ....[29]....
        /*0180*/ 	.word	0x00005ca0


	//   ....[30]....
        /*0184*/ 	.word	0x00005cc0


	//   ....[31]....
        /*0188*/ 	.word	0x00005ce0


	//   ....[32]....
        /*018c*/ 	.word	0x00005cf0


	//   ....[33]....
        /*0190*/ 	.word	0x00005d40


	//   ....[34]....
        /*0194*/ 	.word	0x00005da0


	//   ....[35]....
        /*0198*/ 	.word	0x00005dc0


	//   ....[36]....
        /*019c*/ 	.word	0x00005e50


	//   ....[37]....
        /*01a0*/ 	.word	0x00006f80


	//   ....[38]....
        /*01a4*/ 	.word	0x00007150


	//   ....[39]....
        /*01a8*/ 	.word	0x00007320


	//   ....[40]....
        /*01ac*/ 	.word	0x000074f0


	//   ....[41]....
        /*01b0*/ 	.word	0x00007620


	//   ....[42]....
        /*01b4*/ 	.word	0x000078b0


	//   ....[43]....
        /*01b8*/ 	.word	0x00007dd0


	//   ....[44]....
        /*01bc*/ 	.word	0x000082b0


	//   ....[45]....
        /*01c0*/ 	.word	0x000084a0


	//   ....[46]....
        /*01c4*/ 	.word	0x000084f0


	//   ....[47]....
        /*01c8*/ 	.word	0x00008540


	//   ....[48]....
        /*01cc*/ 	.word	0x00008570


	//   ....[49]....
        /*01d0*/ 	.word	0x00008590


	//   ....[50]....
        /*01d4*/ 	.word	0x000086b0


	//   ....[51]....
        /*01d8*/ 	.word	0x000086f0


	//   ....[52]....
        /*01dc*/ 	.word	0x00008740


	//   ....[53]....
        /*01e0*/ 	.word	0x00008770


	//   ....[54]....
        /*01e4*/ 	.word	0x00008790


	//----- nvinfo : EIATTR_VRC_CTA_INIT_COUNT
	.align		4
.L_2855:
        /*01e8*/ 	.byte	0x02, 0x4a
	.zero		1
	.zero		1


	//----- nvinfo : EIATTR_EXIT_INSTR_OFFSETS
	.align		4
        /*01ec*/ 	.byte	0x04, 0x1c
        /*01ee*/ 	.short	(.L_2857 - .L_2856)


	//   ....[0]....
.L_2856:
        /*01f0*/ 	.word	0x00008850


	//   ....[1]....
        /*01f4*/ 	.word	0x000089e0


	//----- nvinfo : EIATTR_MAX_THREADS
	.align		4
.L_2857:
        /*01f8*/ 	.byte	0x04, 0x05
        /*01fa*/ 	.short	(.L_2859 - .L_2858)
.L_2858:
        /*01fc*/ 	.word	0x00000020
        /*0200*/ 	.word	0x00000001
        /*0204*/ 	.word	0x00000001


	//----- nvinfo : EIATTR_CRS_STACK_SIZE
	.align		4
.L_2859:
        /*0208*/ 	.byte	0x04, 0x1e
        /*020a*/ 	.short	(.L_2861 - .L_2860)
.L_2860:
        /*020c*/ 	.word	0x00000000


	//----- nvinfo : EIATTR_CBANK_PARAM_SIZE
	.align		4
.L_2861:
        /*0210*/ 	.byte	0x03, 0x19
        /*0212*/ 	.short	0x01f0


	//----- nvinfo : EIATTR_PARAM_CBANK
	.align		4
        /*0214*/ 	.byte	0x04, 0x0a
        /*0216*/ 	.short	(.L_2863 - .L_2862)
	.align		4
.L_2862:
        /*0218*/ 	.word	index@(.nv.constant0._Z25selective_scan_bwd_kernelI32Selective_Scan_bwd_kernel_traitsILi32ELi16ELb1ELb1ELb1ELb1ELb1EffEEv12SSMParamsBwd)
        /*021c*/ 	.short	0x0380
        /*021e*/ 	.short	0x01f0


	//----- nvinfo : EIATTR_SW_WAR
	.align		4
.L_2863:
        /*0220*/ 	.byte	0x04, 0x36
        /*0222*/ 	.short	(.L_2865 - .L_2864)
.L_2864:
        /*0224*/ 	.word	0x00000008
.L_2865:


//--------------------- .nv.info._Z25selective_scan_bwd_kernelI32Selective_Scan_bwd_kernel_traitsILi32ELi8ELb0ELb0ELb0ELb0ELb0EffEEv12SSMParamsBwd --------------------------
	.section	.nv.info._Z25selective_scan_bwd_kernelI32Selective_Scan_bwd_kernel_traitsILi32ELi8ELb0ELb0ELb0ELb0ELb0EffEEv12SSMParamsBwd,"",@"SHT_CUDA_INFO"
	.sectionflags	@""
	.align	4


	//----- nvinfo : EIATTR_CUDA_API_VERSION
	.align		4
        /*0000*/ 	.byte	0x04, 0x37
        /*0002*/ 	.short	(.L_2867 - .L_2866)
.L_2866:
        /*0004*/ 	.word	0x00000082


	//----- nvinfo : EIATTR_KPARAM_INFO
	.align		4
.L_2867:
        /*0008*/ 	.byte	0x04, 0x17
        /*000a*/ 	.short	(.L_2869 - .L_2868)
.L_2868:
        /*000c*/ 	.word	0x00000000
        /*0010*/ 	.short	0x0000
        /*0012*/ 	.short	0x0000
        /*0014*/ 	.byte	0x00, 0xf0, 0xc1, 0x07


	//----- nvinfo : EIATTR_SPARSE_MMA_MASK
	.align		4
.L_2869:
        /*0018*/ 	.byte	0x03, 0x50
        /*001a*/ 	.short	0x0000


	//----- nvinfo : EIATTR_MAXREG_COUNT
	.align		4
        /*001c*/ 	.byte	0x03, 0x1b
        /*001e*/ 	.short	0x00ff


	//----- nvinfo : EIATTR_NUM_BARRIERS
	.align		4
        /*0020*/ 	.byte	0x02, 0x4c
        /*0022*/ 	.byte	0x01
	.zero		1


	//----- nvinfo : EIATTR_MERCURY_ISA_VERSION
	.align		4
        /*0024*/ 	.byte	0x03, 0x5f
        /*0026*/ 	.short	0x0101


	//----- nvinfo : EIATTR_COOP_GROUP_MASK_REGIDS
	.align		4
        /*0028*/ 	.byte	0x04, 0x29
        /*002a*/ 	.short	(.L_2871 - .L_2870)


	//   ....[0]....
.L_2870:
        /*002c*/ 	.word	0xffffffff


	//   ....[1]....
        /*0030*/ 	.word	0xffffffff


	//   ....[2]....
        /*0034*/ 	.word	0xffffffff


	//   ....[3]....
        /*0038*/ 	.word	0xffffffff


	//   ....[4]....
        /*003c*/ 	.word	0xffffffff


	//   ....[5]....
        /*0040*/ 	.word	0xffffffff


	//   ....[6]....
        /*0044*/ 	.word	0xffffffff


	//   ....[7]....
        /*0048*/ 	.word	0xffffffff


	//   ....[8]....
        /*004c*/ 	.word	0xffffffff


	//   ....[9]....
        /*0050*/ 	.word	0xffffffff


	//   ....[10]....
        /*0054*/ 	.word	0xffffffff


	//   ....[11]....
        /*0058*/ 	.word	0xffffffff


	//   ....[12]....
        /*005c*/ 	.word	0xffffffff


	//   ....[13]....
        /*0060*/ 	.word	0xffffffff


	//   ....[14]....
        /*0064*/ 	.word	0xffffffff


	//   ....[15]....
        /*0068*/ 	.word	0xffffffff


	//   ....[16]....
        /*006c*/ 	.word	0xffffffff


	//   ....[17]....
        /*0070*/ 	.word	0xffffffff


	//   ....[18]....
        /*0074*/ 	.word	0xffffffff


	//   ....[19]....
        /*0078*/ 	.word	0xffffffff


	//   ....[20]....
        /*007c*/ 	.word	0xffffffff


	//   ....[21]....
        /*0080*/ 	.word	0xffffffff


	//   ....[22]....
        /*0084*/ 	.word	0xffffffff


	//   ....[23]....
        /*0088*/ 	.word	0xffffffff


	//   ....[24]....
        /*008c*/ 	.word	0xffffffff


	//   ....[25]....
        /*0090*/ 	.word	0xffffffff


	//   ....[26]....
        /*0094*/ 	.word	0xffffffff


	//   ....[27]....
        /*0098*/ 	.word	0xffffffff


	//   ....[28]....
        /*009c*/ 	.word	0xffffffff


	//   ....[29]....
        /*00a0*/ 	.word	0xffffffff


	//   ....[30]....
        /*00a4*/ 	.word	0xffffffff


	//   ....[31]....
        /*00a8*/ 	.word	0xffffffff


	//   ....[32]....
        /*00ac*/ 	.word	0xffffffff


	//   ....[33]....
        /*00b0*/ 	.word	0xffffffff


	//   ....[34]....
        /*00b4*/ 	.word	0xffffffff


	//   ....[35]....
        /*00b8*/ 	.word	0xffffffff


	//   ....[36]....
        /*00bc*/ 	.word	0xffffffff


	//   ....[37]....
        /*00c0*/ 	.word	0xffffffff


	//   ....[38]....
        /*00c4*/ 	.word	0xffffffff


	//   ....[39]....
        /*00c8*/ 	.word	0xffffffff


	//   ....[40]....
        /*00cc*/ 	.word	0xffffffff


	//   ....[41]....
        /*00d0*/ 	.word	0xffffffff


	//   ....[42]....
        /*00d4*/ 	.word	0xffffffff


	//   ....[43]....
        /*00d8*/ 	.word	0xffffffff


	//   ....[44]....
        /*00dc*/ 	.word	0xffffffff


	//   ....[45]....
        /*00e0*/ 	.word	0xffffffff


	//   ....[46]....
        /*00e4*/ 	.word	0xffffffff


	//   ....[47]....
        /*00e8*/ 	.word	0xffffffff


	//   ....[48]....
        /*00ec*/ 	.word	0xffffffff


	//   ....[49]....
        /*00f0*/ 	.word	0xffffffff


	//   ....[50]....
        /*00f4*/ 	.word	0xffffffff


	//   ....[51]....
        /*00f8*/ 	.word	0xffffffff


	//   ....[52]....
        /*00fc*/ 	.word	0xffffffff


	//----- nvinfo : EIATTR_COOP_GROUP_INSTR_OFFSETS
	.align		4
.L_2871:
        /*0100*/ 	.byte	0x04, 0x28
        /*0102*/ 	.short	(.L_2873 - .L_2872)


	//   ....[0]....
.L_2872:
        /*0104*/ 	.word	0x00000bd0


	//   ....[1]....
        /*0108*/ 	.word	0x00000db0


	//   ....[2]....
        /*010c*/ 	.word	0x00001040


	//   ....[3]....
        /*0110*/ 	.word	0x000019c0


	//   ....[4]....
        /*0114*/ 	.word	0x000019f0


	//   ....[5]....
        /*0118*/ 	.word	0x00001a30


	//   ....[6]....
        /*011c*/ 	.word	0x00001a90


	//   ....[7]....
        /*0120*/ 	.word	0x00001ab0


	//   ....[8]....
        /*0124*/ 	.word	0x00001ac0


	//   ....[9]....
        /*0128*/ 	.word	0x00001af0


	//   ....[10]....
        /*012c*/ 	.word	0x00001b20


	//   ....[11]....
        /*0130*/ 	.word	0x00001b60


	//   ....[12]....
        /*0134*/ 	.word	0x00001b80


	//   ....[13]....
        /*0138*/ 	.word	0x00001bb0


	//   ....[14]....
        /*013c*/ 	.word	0x00001bd0


	//   ....[15]....
        /*0140*/ 	.word	0x00001c20


	//   ....[16]....
        /*0144*/ 	.word	0x00001c50


	//   ....[17]....
        /*0148*/ 	.word	0x00001ca0


	//   ....[18]....
        /*014c*/ 	.word	0x00001cc0


	//   ....[19]....
        /*0150*/ 	.word	0x00001d00


	//   ....[20]....
        /*0154*/ 	.word	0x00001d30


	//   ....[21]....
        /*0158*/ 	.word	0x00001d70


	//   ....[22]....
        /*015c*/ 	.word	0x00001da0


	//   ....[23]....
        /*0160*/ 	.word	0x00001db0


	//   ....[24]....
        /*0164*/ 	.word	0x00001dd0


	//   ....[25]....
        /*0168*/ 	.word	0x00001df0


	//   ....[26]....
        /*016c*/ 	.word	0x00001e10


	//   ....[27]....
        /*0170*/ 	.word	0x00001e30


	//   ....[28]....
        /*0174*/ 	.word	0x00001e60


	//   ....[29]....
        /*0178*/ 	.word	0x00001e80


	//   ....[30]....
        /*017c*/ 	.word	0x00001f60


	//   ....[31]....
        /*0180*/ 	.word	0x000022b0


	//   ....[32]....
        /*0184*/ 	.word	0x000022f0


	//   ....[33]....
        /*0188*/ 	.word	0x00002480


	//   ....[34]....
        /*018c*/ 	.word	0x000024c0


	//   ....[35]....
        /*0190*/ 	.word	0x00002550


	//   ....[36]....
        /*0194*/ 	.word	0x00002570


	//   ....[37]....
        /*0198*/ 	.word	0x000025a0


	//   ....[38]....
        /*019c*/ 	.word	0x000025c0


	//   ....[39]....
        /*01a0*/ 	.word	0x000025f0


	//   ....[40]....
        /*01a4*/ 	.word	0x00002610


	//   ....[41]....
        /*01a8*/ 	.word	0x000029b0


	//   ....[42]....
        /*01ac*/ 	.word	0x00002cc0


	//   ....[43]....
        /*01b0*/ 	.word	0x00003000


	//   ....[44]....
        /*01b4*/ 	.word	0x00003050


	//   ....[45]....
        /*01b8*/ 	.word	0x000030a0


	//   ....[46]....
        /*01bc*/ 	.word	0x000030d0


	//   ....[47]....
        /*01c0*/ 	.word	0x000030f0


	//   ....[48]....
        /*01c4*/ 	.word	0x000031c0


	//   ....[49]....
        /*01c8*/ 	.word	0x00003200


	//   ....[50]....
        /*01cc*/ 	.word	0x00003250


	//   ....[51]....
        /*01d0*/ 	.word	0x00003280


	//   ....[52]....
        /*01d4*/ 	.word	0x000032a0


	//----- nvinfo : EIATTR_VRC_CTA_INIT_COUNT
	.align		4
.L_2873:
        /*01d8*/ 	.byte	0x02, 0x4a
	.zero		1
	.zero		1


	//----- nvinfo : EIATTR_EXIT_INSTR_OFFSETS
	.align		4
        /*01dc*/ 	.byte	0x04, 0x1c
        /*01de*/ 	.short	(.L_2875 - .L_2874)


	//   ....[0]....
.L_2874:
        /*01e0*/ 	.word	0x00003340


	//   ....[1]....
        /*01e4*/ 	.word	0x000037e0


	//----- nvinfo : EIATTR_MAX_THREADS
	.align		4
.L_2875:
        /*01e8*/ 	.byte	0x04, 0x05
        /*01ea*/ 	.short	(.L_2877 - .L_2876)
.L_2876:
        /*01ec*/ 	.word	0x00000020
        /*01f0*/ 	.word	0x00000001
        /*01f4*/ 	.word	0x00000001


	//----- nvinfo : EIATTR_CRS_STACK_SIZE
	.align		4
.L_2877:
        /*01f8*/ 	.byte	0x04, 0x1e
        /*01fa*/ 	.short	(.L_2879 - .L_2878)
.L_2878:
        /*01fc*/ 	.word	0x00000000


	//----- nvinfo : EIATTR_CBANK_PARAM_SIZE
	.align		4
.L_2879:
        /*0200*/ 	.byte	0x03, 0x19
        /*0202*/ 	.short	0x01f0


	//----- nvinfo : EIATTR_PARAM_CBANK
	.align		4
        /*0204*/ 	.byte	0x04, 0x0a
        /*0206*/ 	.short	(.L_2881 - .L_2880)
	.align		4
.L_2880:
        /*0208*/ 	.word	index@(.nv.constant0._Z25selective_scan_bwd_kernelI32Selective_Scan_bwd_kernel_traitsILi32ELi8ELb0ELb0ELb0ELb0ELb0EffEEv12SSMParamsBwd)
        /*020c*/ 	.short	0x0380
        /*020e*/ 	.short	0x01f0


	//----- nvinfo : EIATTR_SW_WAR
	.align		4
.L_2881:
        /*0210*/ 	.byte	0x04, 0x36
        /*0212*/ 	.short	(.L_2883 - .L_2882)
.L_2882:
        /*0214*/ 	.word	0x00000008
.L_2883:


//--------------------- .nv.info._Z25selective_scan_bwd_kernelI32Selective_Scan_bwd_kernel_traitsILi32ELi8ELb0ELb0ELb0ELb0ELb1EffEEv12SSMParamsBwd --------------------------
	.section	.nv.info._Z25selective_scan_bwd_kernelI32Selective_Scan_bwd_kernel_traitsILi32ELi8ELb0ELb0ELb0ELb0ELb1EffEEv12SSMParamsBwd,"",@"SHT_CUDA_INFO"
	.sectionflags	@""
	.align	4


	//----- nvinfo : EIATTR_CUDA_API_VERSION
	.align		4
        /*0000*/ 	.byte	0x04, 0x37
        /*0002*/ 	.short	(.L_2885 - .L_2884)
.L_2884:
        /*0004*/ 	.word	0x00000082


	//----- nvinfo : EIATTR_KPARAM_INFO
	.align		4
.L_2885:
        /*0008*/ 	.byte	0x04, 0x17
        /*000a*/ 	.short	(.L_2887 - .L_2886)
.L_2886:
        /*000c*/ 	.word	0x00000000
        /*0010*/ 	.short	0x0000
        /*0012*/ 	.short	0x0000
        /*0014*/ 	.byte	0x00, 0xf0, 0xc1, 0x07


	//----- nvinfo : EIATTR_SPARSE_MMA_MASK
	.align		4
.L_2887:
        /*0018*/ 	.byte	0x03, 0x50
        /*001a*/ 	.short	0x0000


	//----- nvinfo : EIATTR_MAXREG_COUNT
	.align		4
        /*001c*/ 	.byte	0x03, 0x1b
        /*001e*/ 	.short	0x00ff


	//----- nvinfo : EIATTR_NUM_BARRIERS
	.align		4
        /*0020*/ 	.byte	0x02, 0x4c
        /*0022*/ 	.byte	0x01
	.zero		1


	//----- nvinfo : EIATTR_MERCURY_ISA_VERSION
	.align		4
        /*0024*/ 	.byte	0x03, 0x5f
        /*0026*/ 	.short	0x0101


	//----- nvinfo : EIATTR_COOP_GROUP_MASK_REGIDS
	.align		4
        /*0028*/ 	.byte	0x04, 0x29
        /*002a*/ 	.short	(.L_2889 - .L_2888)


	//   ....[0]....
.L_2888:
        /*002c*/ 	.word	0xffffffff


	//   ....[1]....
        /*0030*/ 	.word	0xffffffff


	//   ....[2]....
        /*0034*/ 	.word	0xffffffff


	//   ....[3]....
        /*0038*/ 	.word	0xffffffff


	//   ....[4]....
        /*003c*/ 	.word	0xffffffff


	//   ....[5]....
        /*0040*/ 	.word	0xffffffff


	//   ....[6]....
        /*0044*/ 	.word	0xffffffff


	//   ....[7]....
        /*0048*/ 	.word	0xffffffff


	//   ....[8]....
        /*004c*/ 	.word	0xffffffff


	//   ....[9]....
        /*0050*/ 	.word	0xffffffff


	//   ....[10]....
        /*0054*/ 	.word	0xffffffff


	//   ....[11]....
        /*0058*/ 	.word	0xffffffff


	//   ....[12]....
        /*005c*/ 	.word	0xffffffff


	//   ....[13]....
        /*0060*/ 	.word	0xffffffff


	//   ....[14]....
        /*0064*/ 	.word	0xffffffff


	//   ....[15]....
        /*0068*/ 	.word	0xffffffff


	//   ....[16]....
        /*006c*/ 	.word	0xffffffff


	//   ....[17]....
        /*0070*/ 	.word	0xffffffff


	//   ....[18]....
        /*0074*/ 	.word	0xffffffff


	//   ....[19]....
        /*0078*/ 	.word	0xffffffff


	//   ....[20]....
        /*007c*/ 	.word	0xffffffff


	//   ....[21]....
        /*0080*/ 	.word	0xffffffff


	//   ....[22]....
        /*0084*/ 	.word	0xffffffff


	//   ....[23]....
        /*0088*/ 	.word	0xffffffff


	//   ....[24]....
        /*008c*/ 	.word	0xffffffff


	//   ....[25]....
        /*0090*/ 	.word	0xffffffff


	//   ....[26]....
        /*0094*/ 	.word	0xffffffff


	//   ....[27]....
        /*0098*/ 	.word	0xffffffff


	//   ....[28]....
        /*009c*/ 	.word	0xffffffff


	//   ....[29]....
        /*00a0*/ 	.word	0xffffffff


	//   ....[30]....
        /*00a4*/ 	.word	0xffffffff


	//   ....[31]....
        /*00a8*/ 	.word	0xffffffff


	//   ....[32]....
        /*00ac*/ 	.word	0xffffffff


	//   ....[33]....
        /*00b0*/ 	.word	0xffffffff


	//   ....[34]....
        /*00b4*/ 	.word	0xffffffff


	//   ....[35]....
        /*00b8*/ 	.word	0xffffffff


	//   ....[36]....
        /*00bc*/ 	.word	0xffffffff


	//   ....[37]....
        /*00c0*/ 	.word	0xffffffff


	//   ....[38]....
        /*00c4*/ 	.word	0xffffffff


	//   ....[39]....
        /*00c8*/ 	.word	0xffffffff


	//   ....[40]....
        /*00cc*/ 	.word	0xffffffff


	//   ....[41]....
        /*00d0*/ 	.word	0xffffffff


	//   ....[42]....
        /*00d4*/ 	.word	0xffffffff


	//   ....[43]....
        /*00d8*/ 	.word	0xffffffff


	//   ....[44]....
        /*00dc*/ 	.word	0xffffffff


	//   ....[45]....
        /*00e0*/ 	.word	0xffffffff


	//   ....[46]....
        /*00e4*/ 	.word	0xffffffff


	//   ....[47]....
        /*00e8*/ 	.word	0xffffffff


	//   ....[48]....
        /*00ec*/ 	.word	0xffffffff


	//   ....[49]....
        /*00f0*/ 	.word	0xffffffff


	//   ....[50]....
        /*00f4*/ 	.word	0xffffffff


	//   ....[51]....
        /*00f8*/ 	.word	0xffffffff


	//   ....[52]....
        /*00fc*/ 	.word	0xffffffff


	//   ....[53]....
        /*0100*/ 	.word	0xffffffff


	//   ....[54]....
        /*0104*/ 	.word	0xffffffff


	//   ....[55]....
        /*0108*/ 	.word	0xffffffff


	//   ....[56]....
        /*010c*/ 	.word	0xffffffff


	//----- nvinfo : EIATTR_COOP_GROUP_INSTR_OFFSETS
	.align		4
.L_2889:
        /*0110*/ 	.byte	0x04, 0x28
        /*0112*/ 	.short	(.L_2891 - .L_2890)


	//   ....[0]....
.L_2890:
        /*0114*/ 	.word	0x00000df0


	//   ....[1]....
        /*0118*/ 	.word	0x00000ff0


	//   ....[2]....
        /*011c*/ 	.word	0x00001200


	//   ....[3]....
        /*0120*/ 	.word	0x00001410


	//   ....[4]....
        /*0124*/ 	.word	0x000018d0


	//   ....[5]....
        /*0128*/ 	.word	0x00001c30


	//   ....[6]....
        /*012c*/ 	.word	0x000020c0


	//   ....[7]....
        /*0130*/ 	.word	0x00002c50


	//   ....[8]....
        /*0134*/ 	.word	0x00002c80


	//   ....[9]....
        /*0138*/ 	.word	0x00002cc0


	//   ....[10]....
        /*013c*/ 	.word	0x00002ce0


	//   ....[11]....
        /*0140*/ 	.word	0x00002d30


	//   ....[12]....
        /*0144*/ 	.word	0x00002d40


	//   ....[13]....
        /*0148*/ 	.word	0x00002d80


	//   ....[14]....
        /*014c*/ 	.word	0x00002da0


	//   ....[15]....
        /*0150*/ 	.word	0x00002dd0


	//   ....[16]....
        /*0154*/ 	.word	0x00002e00


	//   ....[17]....
        /*0158*/ 	.word	0x00002e40


	//   ....[18]....
        /*015c*/ 	.word	0x00002e70


	//   ....[19]....
        /*0160*/ 	.word	0x00002e80


	//   ....[20]....
        /*0164*/ 	.word	0x00002ec0


	//   ....[21]....
        /*0168*/ 	.word	0x00002f30


	//   ....[22]....
        /*016c*/ 	.word	0x00002f50


	//   ....[23]....
        /*0170*/ 	.word	0x00002f80


	//   ....[24]....
        /*0174*/ 	.word	0x00002fb0


	//   ....[25]....
        /*0178*/ 	.word	0x00002ff0


	//   ....[26]....
        /*017c*/ 	.word	0x00003020


	//   ....[27]....
        /*0180*/ 	.word	0x00003030


	//   ....[28]....
        /*0184*/ 	.word	0x00003050


	//   ....[29]....
        /*0188*/ 	.word	0x00003070


	//   ....[30]....
        /*018c*/ 	.word	0x00003090


	//   ....[31]....
        /*0190*/ 	.word	0x000030a0


	//   ....[32]....
        /*0194*/ 	.word	0x000030e0


	//   ....[33]....
        /*0198*/ 	.word	0x00003100


	//   ....[34]....
        /*019c*/ 	.word	0x000031e0


	//   ....[35]....
        /*01a0*/ 	.word	0x00003500


	//   ....[36]....
        /*01a4*/ 	.word	0x00003580


	//   ....[37]....
        /*01a8*/ 	.word	0x000036d0


	//   ....[38]....
        /*01ac*/ 	.word	0x00003750


	//   ....[39]....
        /*01b0*/ 	.word	0x00003790


	//   ....[40]....
        /*01b4*/ 	.word	0x000037c0


	//   ....[41]....
        /*01b8*/ 	.word	0x000037e0


	//   ....[42]....
        /*01bc*/ 	.word	0x00003810


	//   ....[43]....
        /*01c0*/ 	.word	0x00003840


	//   ....[44]....
        /*01c4*/ 	.word	0x00003890


	//   ....[45]....
        /*01c8*/ 	.word	0x00003c20


	//   ....[46]....
        /*01cc*/ 	.word	0x00003f50


	//   ....[47]....
        /*01d0*/ 	.word	0x00004260


	//   ....[48]....
        /*01d4*/ 	.word	0x000042b0


	//   ....[49]....
        /*01d8*/ 	.word	0x00004300


	//   ....[50]....
        /*01dc*/ 	.word	0x00004330


	//   ....[51]....
        /*01e0*/ 	.word	0x00004350


	//   ....[52]....
        /*01e4*/ 	.word	0x00004420


	//   ....[53]....
        /*01e8*/ 	.word	0x00004460


	//   ....[54]....
        /*01ec*/ 	.word	0x000044b0


	//   ....[55]....
        /*01f0*/ 	.word	0x000044e0


	//   ....[56]....
        /*01f4*/ 	.word	0x00004500


	//----- nvinfo : EIATTR_VRC_CTA_INIT_COUNT
	.align		4
.L_2891:
        /*01f8*/ 	.byte	0x02, 0x4a
	.zero		1
	.zero		1


	//----- nvinfo : EIATTR_EXIT_INSTR_OFFSETS
	.align		4
        /*01fc*/ 	.byte	0x04, 0x1c
        /*01fe*/ 	.short	(.L_2893 - .L_2892)


	//   ....[0]....
.L_2892:
        /*0200*/ 	.word	0x000045a0


	//   ....[1]....
        /*0204*/ 	.word	0x00004a30


	//----- nvinfo : EIATTR_MAX_THREADS
	.align		4
.L_2893:
        /*0208*/ 	.byte	0x04, 0x05
        /*020a*/ 	.short	(.L_2895 - .L_2894)
.L_2894:
        /*020c*/ 	.word	0x00000020
        /*0210*/ 	.word	0x00000001
        /*0214*/ 	.word	0x00000001


	//----- nvinfo : EIATTR_CRS_STACK_SIZE
	.align		4
.L_2895:
        /*0218*/ 	.byte	0x04, 0x1e
        /*021a*/ 	.short	(.L_2897 - .L_2896)
.L_2896:
        /*021c*/ 	.word	0x00000000


	//----- nvinfo : EIATTR_CBANK_PARAM_SIZE
	.align		4
.L_2897:
        /*0220*/ 	.byte	0x03, 0x19
        /*0222*/ 	.short	0x01f0


	//----- nvinfo : EIATTR_PARAM_CBANK
	.align		4
        /*0224*/ 	.byte	0x04, 0x0a
        /*0226*/ 	.short	(.L_2899 - .L_2898)
	.align		4
.L_2898:
        /*0228*/ 	.word	index@(.nv.constant0._Z25selective_scan_bwd_kernelI32Selective_Scan_bwd_kernel_traitsILi32ELi8ELb0ELb0ELb0ELb0ELb1EffEEv12SSMParamsBwd)
        /*022c*/ 	.short	0x0380
        /*022e*/ 	.short	0x01f0


	//----- nvinfo : EIATTR_SW_WAR
	.align		4
.L_2899:
        /*0230*/ 	.byte	0x04, 0x36
        /*0232*/ 	.short	(.L_2901 - .L_2900)
.L_2900:
        /*0234*/ 	.word	0x00000008
.L_2901:


//--------------------- .nv.info._Z25selective_scan_bwd_kernelI32Selective_Scan_bwd_kernel_traitsILi32ELi8ELb0ELb0ELb0ELb1ELb0EffEEv12SSMParamsBwd --------------------------
	.section	.nv.info._Z25selective_scan_bwd_kernelI32Selective_Scan_bwd_kernel_traitsILi32ELi8ELb0ELb0ELb0ELb1ELb0EffEEv12SSMParamsBwd,"",@"SHT_CUDA_INFO"
	.sectionflags	@""
	.align	4


	//----- nvinfo : EIATTR_CUDA_API_VERSION
	.align		4
        /*0000*/ 	.byte	0x04, 0x37
        /*0002*/ 	.short	(.L_2903 - .L_2902)
.L_2902:
        /*0004*/ 	.word	0x00000082


	//----- nvinfo : EIATTR_KPARAM_INFO
	.align		4
.L_2903:
        /*0008*/ 	.byte	0x04, 0x17
        /*000a*/ 	.short	(.L_2905 - .L_2904)
.L_2904:
        /*000c*/ 	.word	0x00000000
        /*0010*/ 	.short	0x0000
        /*0012*/ 	.short	0x0000
        /*0014*/ 	.byte	0x00, 0xf0, 0xc1, 0x07


	//----- nvinfo : EIATTR_SPARSE_MMA_MASK
	.align		4
.L_2905:
        /*0018*/ 	.byte	0x03, 0x50
        /*001a*/ 	.short	0x0000


	//----- nvinfo : EIATTR_MAXREG_COUNT
	.align		4
        /*001c*/ 	.byte	0x03, 0x1b
        /*001e*/ 	.short	0x00ff


	//----- nvinfo : EIATTR_NUM_BARRIERS
	.align		4
        /*0020*/ 	.byte	0x02, 0x4c
        /*0022*/ 	.byte	0x01
	.zero		1


	//----- nvinfo : EIATTR_MERCURY_ISA_VERSION
	.align		4
        /*0024*/ 	.byte	0x03, 0x5f
        /*0026*/ 	.short	0x0101


	//----- nvinfo : EIATTR_COOP_GROUP_MASK_REGIDS
	.align		4
        /*0028*/ 	.byte	0x04, 0x29
        /*002a*/ 	.short	(.L_2907 - .L_2906)


	//   ....[0]....
.L_2906:
        /*002c*/ 	.word	0xffffffff


	//   ....[1]....
        /*0030*/ 	.word	0xffffffff


	//   ....[2]....
        /*0034*/ 	.word	0xffffffff


	//   ....[3]....
        /*0038*/ 	.word	0xffffffff


	//   ....[4]....
        /*003c*/ 	.word	0xffffffff


	//   ....[5]....
        /*0040*/ 	.word	0xffffffff


	//   ....[6]....
        /*0044*/ 	.word	0xffffffff


	//   ....[7]....
        /*0048*/ 	.word	0xffffffff


	//   ....[8]....
        /*004c*/ 	.word	0xffffffff


	//   ....[9]....
        /*0050*/ 	.word	0xffffffff


	//   ....[10]....
        /*0054*/ 	.word	0xffffffff


	//   ....[11]....
        /*0058*/ 	.word	0xffffffff


	//   ....[12]....
        /*005c*/ 	.word	0xffffffff


	//   ....[13]....
        /*0060*/ 	.word	0xffffffff


	//   ....[14]....
        /*0064*/ 	.word	0xffffffff


	//   ....[15]....
        /*0068*/ 	.word	0xffffffff


	//   ....[16]....
        /*006c*/ 	.word	0xffffffff


	//   ....[17]....
        /*0070*/ 	.word	0xffffffff


	//   ....[18]....
        /*0074*/ 	.word	0xffffffff


	//   ....[19]....
        /*0078*/ 	.word	0xffffffff


	//   ....[20]....
        /*007c*/ 	.word	0xffffffff


	//   ....[21]....
        /*0080*/ 	.word	0xffffffff


	//   ....[22]....
        /*0084*/ 	.word	0xffffffff


	//   ....[23]....
        /*0088*/ 	.word	0xffffffff


	//   ....[24]....
        /*008c*/ 	.word	0xffffffff


	//   ....[25]....
        /*0090*/ 	.word	0xffffffff


	//   ....[26]....
        /*0094*/ 	.word	0xffffffff


	//   ....[27]....
        /*0098*/ 	.word	0xffffffff


	//   ....[28]....
        /*009c*/ 	.word	0xffffffff


	//   ....[29]....
        /*00a0*/ 	.word	0xffffffff


	//   ....[30]....
        /*00a4*/ 	.word	0xffffffff


	//   ....[31]....
        /*00a8*/ 	.word	0xffffffff


	//   ....[32]....
        /*00ac*/ 	.word	0xffffffff


	//   ....[33]....
        /*00b0*/ 	.word	0xffffffff


	//   ....[34]....
        /*00b4*/ 	.word	0xffffffff


	//   ....[35]....
        /*00b8*/ 	.word	0xffffffff


	//   ....[36]....
        /*00bc*/ 	.word	0xffffffff


	//   ....[37]....
        /*00c0*/ 	.word	0xffffffff


	//   ....[38]....
        /*00c4*/ 	.word	0xffffffff


	//   ....[39]....
        /*00c8*/ 	.word	0xffffffff


	//   ....[40]....
        /*00cc*/ 	.word	0xffffffff


	//   ....[41]....
        /*00d0*/ 	.word	0xffffffff


	//   ....[42]....
        /*00d4*/ 	.word	0xffffffff


	//   ....[43]....
        /*00d8*/ 	.word	0xffffffff


	//   ....[44]....
        /*00dc*/ 	.word	0xffffffff


	//   ....[45]....
        /*00e0*/ 	.word	0xffffffff


	//   ....[46]....
        /*00e4*/ 	.word	0xffffffff


	//   ....[47]....
        /*00e8*/ 	.word	0xffffffff


	//   ....[48]....
        /*00ec*/ 	.word	0xffffffff


	//   ....[49]....
        /*00f0*/ 	.word	0xffffffff


	//   ....[50]....
        /*00f4*/ 	.word	0xffffffff


	//   ....[51]....
        /*00f8*/ 	.word	0xffffffff


	//   ....[52]....
        /*00fc*/ 	.word	0xffffffff


	//   ....[53]....
        /*0100*/ 	.word	0xffffffff


	//----- nvinfo : EIATTR_COOP_GROUP_INSTR_OFFSETS
	.align		4
.L_2907:
        /*0104*/ 	.byte	0x04, 0x28
        /*0106*/ 	.short	(.L_2909 - .L_2908)


	//   ....[0]....
.L_2908:
        /*0108*/ 	.word	0x00000bc0


	//   ....[1]....
        /*010c*/ 	.word	0x00000dc0


	//   ....[2]....
        /*0110*/ 	.word	0x00001080


	//   ....[3]....
        /*0114*/ 	.word	0x00002aa0


	//   ....[4]....
        /*0118*/ 	.word	0x00002ad0


	//   ....[5]....
        /*011c*/ 	.word	0x00002b20


	//   ....[6]....
        /*0120*/ 	.word	0x00002b60


	//   ....[7]....
        /*0124*/ 	.word	0x00002ba0


	//   ....[8]....
        /*0128*/ 	.word	0x00002bb0


	//   ....[9]....
        /*012c*/ 	.word	0x00002be0


	//   ....[10]....
        /*0130*/ 	.word	0x00002c10


	//   ....[11]....
        /*0134*/ 	.word	0x00002c40


	//   ....[12]....
        /*0138*/ 	.word	0x00002c70


	//   ....[13]....
        /*013c*/ 	.word	0x00002cd0


	//   ....[14]....
        /*0140*/ 	.word	0x00002cf0


	//   ....[15]....
        /*0144*/ 	.word	0x00002d20


	//   ....[16]....
        /*0148*/ 	.word	0x00002d40


	//   ....[17]....
        /*014c*/ 	.word	0x00002d90


	//   ....[18]....
        /*0150*/ 	.word	0x00002da0


	//   ....[19]....
        /*0154*/ 	.word	0x00002df0


	//   ....[20]....
        /*0158*/ 	.word	0x00002e20


	//   ....[21]....
        /*015c*/ 	.word	0x00002e60


	//   ....[22]....
        /*0160*/ 	.word	0x00002e90


	//   ....[23]....
        /*0164*/ 	.word	0x00002eb0


	//   ....[24]....
        /*0168*/ 	.word	0x00002ed0


	//   ....[25]....
        /*016c*/ 	.word	0x00002ef0


	//   ....[26]....
        /*0170*/ 	.word	0x00002f10


	//   ....[27]....
        /*0174*/ 	.word	0x00002f30


	//   ....[28]....
        /*0178*/ 	.word	0x00002f60


	//   ....[29]....
        /*017c*/ 	.word	0x00002f70


	//   ....[30]....
        /*0180*/ 	.word	0x000030b0


	//   ....[31]....
        /*0184*/ 	.word	0x000033e0


	//   ....[32]....
        /*0188*/ 	.word	0x00003420


	//   ....[33]....
        /*018c*/ 	.word	0x000034c0


	//   ....[34]....
        /*0190*/ 	.word	0x000034f0


	//   ....[35]....
        /*0194*/ 	.word	0x00003520


	//   ....[36]....
        /*0198*/ 	.word	0x00003540


	//   ....[37]....
        /*019c*/ 	.word	0x00003570


	//   ....[38]....
        /*01a0*/ 	.word	0x00003590


	//   ....[39]....
        /*01a4*/ 	.word	0x000035c0


	//   ....[40]....
        /*01a8*/ 	.word	0x000035f0


	//   ....[41]....
        /*01ac*/ 	.word	0x00003b70


	//   ....[42]....
        /*01b0*/ 	.word	0x00003e00


	//   ....[43]....
        /*01b4*/ 	.word	0x000043e0


	//   ....[44]....
        /*01b8*/ 	.word	0x000046e0


	//   ....[45]....
        /*01bc*/ 	.word	0x00004730


	//   ....[46]....
        /*01c0*/ 	.word	0x00004780


	//   ....[47]....
        /*01c4*/ 	.word	0x000047b0


	//   ....[48]....
        /*01c8*/ 	.word	0x000047d0


	//   ....[49]....
        /*01cc*/ 	.word	0x000048a0


	//   ....[50]....
        /*01d0*/ 	.word	0x000048e0


	//   ....[51]....
        /*01d4*/ 	.word	0x00004930


	//   ....[52]....
        /*01d8*/ 	.word	0x00004960


	//   ....[53]....
        /*01dc*/ 	.word	0x00004980


	//----- nvinfo : EIATTR_VRC_CTA_INIT_COUNT
	.align		4
.L_2909:
        /*01e0*/ 	.byte	0x02, 0x4a
	.zero		1
	.zero		1


	//----- nvinfo : EIATTR_EXIT_INSTR_OFFSETS
	.align		4
        /*01e4*/ 	.byte	0x04, 0x1c
        /*01e6*/ 	.short	(.L_2911 - .L_2910)


	//   ....[0]....
.L_2910:
        /*01e8*/ 	.word	0x00004a20


	//   ....[1]....
        /*01ec*/ 	.word	0x00004eb0


	//----- nvinfo : EIATTR_MAX_THREADS
	.align		4
.L_2911:
        /*01f0*/ 	.byte	0x04, 0x05
        /*01f2*/ 	.short	(.L_2913 - .L_2912)
.L_2912:
        /*01f4*/ 	.word	0x00000020
        /*01f8*/ 	.word	0x00000001
        /*01fc*/ 	.word	0x00000001


	//----- nvinfo : EIATTR_CRS_STACK_SIZE
	.align		4
.L_2913:
        /*0200*/ 	.byte	0x04, 0x1e
        /*0202*/ 	.short	(.L_2915 - .L_2914)
.L_2914:
        /*0204*/ 	.word	0x00000000


	//----- nvinfo : EIATTR_CBANK_PARAM_SIZE
	.align		4
.L_2915:
        /*0208*/ 	.byte	0x03, 0x19
        /*020a*/ 	.short	0x01f0


	//----- nvinfo : EIATTR_PARAM_CBANK
	.align		4
        /*020c*/ 	.byte	0x04, 0x0a
        /*020e*/ 	.short	(.L_2917 - .L_2916)
	.align		4
.L_2916:
        /*0210*/ 	.word	index@(.nv.constant0._Z25selective_scan_bwd_kernelI32Selective_Scan_bwd_kernel_traitsILi32ELi8ELb0ELb0ELb0ELb1ELb0EffEEv12SSMParamsBwd)
        /*0214*/ 	.short	0x0380
        /*0216*/ 	.short	0x01f0


	//----- nvinfo : EIATTR_SW_WAR
	.align		4
.L_2917:
        /*0218*/ 	.byte	0x04, 0x36
        /*021a*/ 	.short	(.L_2919 - .L_2918)
.L_2918:
        /*021c*/ 	.word	0x00000008
.L_2919:


//--------------------- .nv.info._Z25selective_scan_bwd_kernelI32Selective_Scan_bwd_kernel_traitsILi32ELi8ELb0ELb0ELb0ELb1ELb1EffEEv12SSMParamsBwd --------------------------
	.section	.nv.info._Z25selective_scan_bwd_kernelI32Selective_Scan_bwd_kernel_traitsILi32ELi8ELb0ELb0ELb0ELb1ELb1EffEEv12SSMParamsBwd,"",@"SHT_CUDA_INFO"
	.sectionflags	@""
	.align	4


	//----- nvinfo : EIATTR_CUDA_API_VERSION
	.align		4
        /*0000*/ 	.byte	0x04, 0x37
        /*0002*/ 	.short	(.L_2921 - .L_2920)
.L_2920:
        /*0004*/ 	.word	0x00000082


	//----- nvinfo : EIATTR_KPARAM_INFO
	.align		4
.L_2921:
        /*0008*/ 	.byte	0x04, 0x17
        /*000a*/ 	.short	(.L_2923 - .L_2922)
.L_2922:
        /*000c*/ 	.word	0x00000000
        /*0010*/ 	.short	0x0000
        /*0012*/ 	.short	0x0000
        /*0014*/ 	.byte	0x00, 0xf0, 0xc1, 0x07


	//----- nvinfo : EIATTR_SPARSE_MMA_MASK
	.align		4
.L_2923:
        /*0018*/ 	.byte	0x03, 0x50
        /*001a*/ 	.short	0x0000


	//----- nvinfo : EIATTR_MAXREG_COUNT
	.align		4
        /*001c*/ 	.byte	0x03, 0x1b
        /*001e*/ 	.short	0x00ff


	//----- nvinfo : EIATTR_NUM_BARRIERS
	.align		4
        /*0020*/ 	.byte	0x02, 0x4c
        /*0022*/ 	.byte	0x01
	.zero		1


	//----- nvinfo : EIATTR_MERCURY_ISA_VERSION
	.align		4
        /*0024*/ 	.byte	0x03, 0x5f
        /*0026*/ 	.short	0x0101


	//----- nvinfo : EIATTR_COOP_GROUP_MASK_REGIDS
	.align		4
        /*0028*/ 	.byte	0x04, 0x29
        /*002a*/ 	.short	(.L_2925 - .L_2924)


	//   ....[0]....
.L_2924:
        /*002c*/ 	.word	0xffffffff


	//   ....[1]....
        /*0030*/ 	.word	0xffffffff


	//   ....[2]....
        /*0034*/ 	.word	0xffffffff


	//   ....[3]....
        /*0038*/ 	.word	0xffffffff


	//   ....[4]....
        /*003c*/ 	.word	0xffffffff


	//   ....[5]....
        /*0040*/ 	.word	0xffffffff


	//   ....[6]....
        /*0044*/ 	.word	0xffffffff


	//   ....[7]....
        /*0048*/ 	.word	0xffffffff


	//   ....[8]....
        /*004c*/ 	.word	0xffffffff


	//   ....[9]....
        /*0050*/ 	.word	0xffffffff


	//   ....[10]....
        /*0054*/ 	.word	0xffffffff


	//   ....[11]....
        /*0058*/ 	.word	0xffffffff


	//   ....[12]....
        /*005c*/ 	.word	0xffffffff


	//   ....[13]....
        /*0060*/ 	.word	0xffffffff


	//   ....[14]....
        /*0064*/ 	.word	0xffffffff


	//   ....[15]....
        /*0068*/ 	.word	0xffffffff


	//   ....[16]....
        /*006c*/ 	.word	0xffffffff


	//   ....[17]....
        /*0070*/ 	.word	0xffffffff


	//   ....[18]....
        /*0074*/ 	.word	0xffffffff


	//   ....[19]....
        /*0078*/ 	.word	0xffffffff


	//   ....[20]....
        /*007c*/ 	.word	0xffffffff


	//   ....[21]....
        /*0080*/ 	.word	0xffffffff


	//   ....[22]....
        /*0084*/ 	.word	0xffffffff


	//   ....[23]....
        /*0088*/ 	.word	0xffffffff


	//   ....[24]....
        /*008c*/ 	.word	0xffffffff


	//   ....[25]....
        /*0090*/ 	.word	0xffffffff


	//   ....[26]....
        /*0094*/ 	.word	0xffffffff


	//   ....[27]....
        /*0098*/ 	.word	0xffffffff


	//   ....[28]....
        /*009c*/ 	.word	0xffffffff


	//   ....[29]....
        /*00a0*/ 	.word	0xffffffff


	//   ....[30]....
        /*00a4*/ 	.word	0xffffffff


	//   ....[31]....
        /*00a8*/ 	.word	0xffffffff


	//   ....[32]....
        /*00ac*/ 	.word	0xffffffff


	//   ....[33]....
        /*00b0*/ 	.word	0xffffffff


	//   ....[34]....
        /*00b4*/ 	.word	0xffffffff


	//   ....[35]....
        /*00b8*/ 	.word	0xffffffff


	//   ....[36]....
        /*00bc*/ 	.word	0xffffffff


	//   ....[37]....
        /*00c0*/ 	.word	0xffffffff


	//   ....[38]....
        /*00c4*/ 	.word	0xffffffff


	//   ....[39]....
        /*00c8*/ 	.word	0xffffffff


	//   ....[40]....
        /*00cc*/ 	.word	0xffffffff


	//   ....[41]....
        /*00d0*/ 	.word	0xffffffff


	//   ....[42]....
        /*00d4*/ 	.word	0xffffffff


	//   ....[43]....
        /*00d8*/ 	.word	0xffffffff


	//   ....[44]....
        /*00dc*/ 	.word	0xffffffff


	//   ....[45]....
        /*00e0*/ 	.word	0xffffffff


	//   ....[46]....
        /*00e4*/ 	.word	0xffffffff


	//   ....[47]....
        /*00e8*/ 	.word	0xffffffff


	//   ....[48]....
        /*00ec*/ 	.word	0xffffffff


	//   ....[49]....
        /*00f0*/ 	.word	0xffffffff


	//   ....[50]....
        /*00f4*/ 	.word	0xffffffff


	//   ....[51]....
        /*00f8*/ 	.word	0xffffffff


	//   ....[52]....
        /*00fc*/ 	.word	0xffffffff


	//   ....[53]....
        /*0100*/ 	.word	0xffffffff


	//   ....[54]....
        /*0104*/ 	.word	0xffffffff


	//   ....[55]....
        /*0108*/ 	.word	0xffffffff


	//   ....[56]....
        /*010c*/ 	.word	0xffffffff


	//   ....[57]....
        /*0110*/ 	.word	0xffffffff


	//----- nvinfo : EIATTR_COOP_GROUP_INSTR_OFFSETS
	.align		4
.L_2925:
        /*0114*/ 	.byte	0x04, 0x28
        /*0116*/ 	.short	(.L_2927 - .L_2926)


	//   ....[0]....
.L_2926:
        /*0118*/ 	.word	0x00000bf0


	//   ....[1]....
        /*011c*/ 	.word	0x00000e00


	//   ....[2]....
        /*0120*/ 	.word	0x00001070


	//   ....[3]....
        /*0124*/ 	.word	0x000025d0


	//   ....[4]....
        /*0128*/ 	.word	0x00002a00


	//   ....[5]....
        /*012c*/ 	.word	0x00002da0


	//   ....[6]....
        /*0130*/ 	.word	0x00003290


	//   ....[7]....
        /*0134*/ 	.word	0x00003da0


	//   ....[8]....
        /*0138*/ 	.word	0x00003dd0


	//   ....[9]....
        /*013c*/ 	.word	0x00003e20


	//   ....[10]....
        /*0140*/ 	.word	0x00003e60


	//   ....[11]....
        /*0144*/ 	.word	0x00003ea0


	//   ....[12]....
        /*0148*/ 	.word	0x00003eb0


	//   ....[13]....
        /*014c*/ 	.word	0x00003ee0


	//   ....[14]....
        /*0150*/ 	.word	0x00003f10


	//   ....[15]....
        /*0154*/ 	.word	0x00003f40


	//   ....[16]....
        /*0158*/ 	.word	0x00003f70


	//   ....[17]....
        /*015c*/ 	.word	0x00003fd0


	//   ....[18]....
        /*0160*/ 	.word	0x00003ff0


	//   ....[19]....
        /*0164*/ 	.word	0x00004000


	//   ....[20]....
        /*0168*/ 	.word	0x00004040


	//   ....[21]....
        /*016c*/ 	.word	0x000040b0


	//   ....[22]....
        /*0170*/ 	.word	0x000040c0


	//   ....[23]....
        /*0174*/ 	.word	0x000040e0


	//   ....[24]....
        /*0178*/ 	.word	0x00004120


	//   ....[25]....
        /*017c*/ 	.word	0x00004170


	//   ....[26]....
        /*0180*/ 	.word	0x00004190


	//   ....[27]....
        /*0184*/ 	.word	0x000041a0


	//   ....[28]....
        /*0188*/ 	.word	0x000041b0


	//   ....[29]....
        /*018c*/ 	.word	0x000041d0


	//   ....[30]....
        /*0190*/ 	.word	0x00004200


	//   ....[31]....
        /*0194*/ 	.word	0x00004230


	//   ....[32]....
        /*0198*/ 	.word	0x00004250


	//   ....[33]....
        /*019c*/ 	.word	0x00004270


	//   ....[34]....
        /*01a0*/ 	.word	0x000043a0


	//   ....[35]....
        /*01a4*/ 	.word	0x000046c0


	//   ....[36]....
        /*01a8*/ 	.word	0x00004700


	//   ....[37]....
        /*01ac*/ 	.word	0x000047e0


	//   ....[38]....
        /*01b0*/ 	.word	0x00004800


	//   ....[39]....
        /*01b4*/ 	.word	0x00004830


	//   ....[40]....
        /*01b8*/ 	.word	0x00004850


	//   ....[41]....
        /*01bc*/ 	.word	0x00004880


	//   ....[42]....
        /*01c0*/ 	.word	0x000048a0


	//   ....[43]....
        /*01c4*/ 	.word	0x00004900


	//   ....[44]....
        /*01c8*/ 	.word	0x00004940


	//   ....[45]....
        /*01cc*/ 	.word	0x00004e80


	//   ....[46]....
        /*01d0*/ 	.word	0x00005140


	//   ....[47]....
        /*01d4*/ 	.word	0x000056d0


	//   ....[48]....
        /*01d8*/ 	.word	0x000059d0


	//   ....[49]....
        /*01dc*/ 	.word	0x00005a20


	//   ....[50]....
        /*01e0*/ 	.word	0x00005a70


	//   ....[51]....
        /*01e4*/ 	.word	0x00005aa0


	//   ....[52]....
        /*01e8*/ 	.word	0x00005ac0


	//   ....[53]....
        /*01ec*/ 	.word	0x00005b90


	//   ....[54]....
        /*01f0*/ 	.word	0x00005bd0


	//   ....[55]....
        /*01f4*/ 	.word	0x00005c20


	//   ....[56]....
        /*01f8*/ 	.word	0x00005c50


	//   ....[57]....
        /*01fc*/ 	.word	0x00005c70


	//----- nvinfo : EIATTR_VRC_CTA_INIT_COUNT
	.align		4
.L_2927:
        /*0200*/ 	.byte	0x02, 0x4a
	.zero		1
	.zero		1


	//----- nvinfo : EIATTR_EXIT_INSTR_OFFSETS
	.align		4
        /*0204*/ 	.byte	0x04, 0x1c
        /*0206*/ 	.short	(.L_2929 - .L_2928)


	//   ....[0]....
.L_2928:
        /*0208*/ 	.word	0x00005d10


	//   ....[1]....
        /*020c*/ 	.word	0x000061a0


	//----- nvinfo : EIATTR_MAX_THREADS
	.align		4
.L_2929:
        /*0210*/ 	.byte	0x04, 0x05
        /*0212*/ 	.short	(.L_2931 - .L_2930)
.L_2930:
        /*0214*/ 	.word	0x00000020
        /*0218*/ 	.word	0x00000001
        /*021c*/ 	.word	0x00000001


	//----- nvinfo : EIATTR_CRS_STACK_SIZE
	.align		4
.L_2931:
        /*0220*/ 	.byte	0x04, 0x1e
        /*0222*/ 	.short	(.L_2933 - .L_2932)
.L_2932:
        /*0224*/ 	.word	0x00000000


	//----- nvinfo : EIATTR_CBANK_PARAM_SIZE
	.align		4
.L_2933:
        /*0228*/ 	.byte	0x03, 0x19
        /*022a*/ 	.short	0x01f0


	//----- nvinfo : EIATTR_PARAM_CBANK
	.align		4
        /*022c*/ 	.byte	0x04, 0x0a
        /*022e*/ 	.short	(.L_2935 - .L_2934)
	.align		4
.L_2934:
        /*0230*/ 	.word	index@(.nv.constant0._Z25selective_scan_bwd_kernelI32Selective_Scan_bwd_kernel_traitsILi32ELi8ELb0ELb0ELb0ELb1ELb1EffEEv12SSMParamsBwd)
        /*0234*/ 	.short	0x0380
        /*0236*/ 	.short	0x01f0


	//----- nvinfo : EIATTR_SW_WAR
	.align		4
.L_2935:
        /*0238*/ 	.byte	0x04, 0x36
        /*023a*/ 	.short	(.L_2937 - .L_2936)
.L_2936:
        /*023c*/ 	.word	0x00000008
.L_2937:


//--------------------- .nv.info._Z25selective_scan_bwd_kernelI32Selective_Scan_bwd_kernel_traitsILi32ELi8ELb0ELb0ELb1ELb0ELb0EffEEv12SSMParamsBwd --------------------------
	.section	.nv.info._Z25selective_scan_bwd_kernelI32Selective_Scan_bwd_kernel_traitsILi32ELi8ELb0ELb0ELb1ELb0ELb0EffEEv12SSMParamsBwd,"",@"SHT_CUDA_INFO"
	.sectionflags	@""
	.align	4


	//----- nvinfo : EIATTR_CUDA_API_VERSION
	.align		4
        /*0000*/ 	.byte	0x04, 0x37
        /*0002*/ 	.short	(.L_2939 - .L_2938)
.L_2938:
        /*0004*/ 	.word	0x00000082


	//----- nvinfo : EIATTR_KPARAM_INFO
	.align		4
.L_2939:
        /*0008*/ 	.byte	0x04, 0x17
        /*000a*/ 	.short	(.L_2941 - .L_2940)
.L_2940:
        /*000c*/ 	.word	0x00000000
        /*0010*/ 	.short	0x0000
        /*0012*/ 	.short	0x0000
        /*0014*/ 	.byte	0x00, 0xf0, 0xc1, 0x07


	//----- nvinfo : EIATTR_SPARSE_MMA_MASK
	.align		4
.L_2941:
        /*0018*/ 	.byte	0x03, 0x50
        /*001a*/ 	.short	0x0000


	//----- nvinfo : EIATTR_MAXREG_COUNT
	.align		4
        /*001c*/ 	.byte	0x03, 0x1b
        /*001e*/ 	.short	0x00ff


	//----- nvinfo : EIATTR_NUM_BARRIERS
	.align		4
        /*0020*/ 	.byte	0x02, 0x4c
        /*0022*/ 	.byte	0x01
	.zero		1


	//----- nvinfo : EIATTR_MERCURY_ISA_VERSION
	.align		4
        /*0024*/ 	.byte	0x03, 0x5f
        /*0026*/ 	.short	0x0101


	//----- nvinfo : EIATTR_COOP_GROUP_MASK_REGIDS
	.align		4
        /*0028*/ 	.byte	0x04, 0x29
        /*002a*/ 	.short	(.L_2943 - .L_2942)


	//   ....[0]....
.L_2942:
        /*002c*/ 	.word	0xffffffff


	//   ....[1]....
        /*0030*/ 	.word	0xffffffff


	//   ....[2]....
        /*0034*/ 	.word	0xffffffff


	//   ....[3]....
        /*0038*/ 	.word	0xffffffff


	//   ....[4]....
        /*003c*/ 	.word	0xffffffff


	//   ....[5]....
        /*0040*/ 	.word	0xffffffff


	//   ....[6]....
        /*0044*/ 	.word	0xffffffff


	//   ....[7]....
        /*0048*/ 	.word	0xffffffff


	//   ....[8]....
        /*004c*/ 	.word	0xffffffff


	//   ....[9]....
        /*0050*/ 	.word	0xffffffff


	//   ....[10]....
        /*0054*/ 	.word	0xffffffff


	//   ....[11]....
        /*0058*/ 	.word	0xffffffff


	//   ....[12]....
        /*005c*/ 	.word	0xffffffff


	//   ....[13]....
        /*0060*/ 	.word	0xffffffff


	//   ....[14]....
        /*0064*/ 	.word	0xffffffff


	//   ....[15]....
        /*0068*/ 	.word	0xffffffff


	//   ....[16]....
        /*006c*/ 	.word	0xffffffff


	//   ....[17]....
        /*0070*/ 	.word	0xffffffff


	//   ....[18]....
        /*0074*/ 	.word	0xffffffff


	//   ....[19]....
        /*0078*/ 	.word	0xffffffff


	//   ....[20]....
        /*007c*/ 	.word	0xffffffff


	//   ....[21]....
        /*0080*/ 	.word	0xffffffff


	//   ....[22]....
        /*0084*/ 	.word	0xffffffff


	//   ....[23]....
        /*0088*/ 	.word	0xffffffff


	//   ....[24]....
        /*008c*/ 	.word	0xffffffff


	//   ....[25]....
        /*0090*/ 	.word	0xffffffff


	//   ....[26]....
        /*0094*/ 	.word	0xffffffff


	//   ....[27]....
        /*0098*/ 	.word	0xffffffff


	//   ....[28]....
        /*009c*/ 	.word	0xffffffff


	//   ....[29]....
        /*00a0*/ 	.word	0xffffffff


	//   ....[30]....
        /*00a4*/ 	.word	0xffffffff


	//   ....[31]....
        /*00a8*/ 	.word	0xffffffff


	//   ....[32]....
        /*00ac*/ 	.word	0xffffffff


	//   ....[33]....
        /*00b0*/ 	.word	0xffffffff


	//   ....[34]....
        /*00b4*/ 	.word	0xffffffff


	//   ....[35]....
        /*00b8*/ 	.word	0xffffffff


	//   ....[36]....
        /*00bc*/ 	.word	0xffffffff


	//   ....[37]....
        /*00c0*/ 	.word	0xffffffff


	//   ....[38]....
        /*00c4*/ 	.word	0xffffffff


	//   ....[39]....
        /*00c8*/ 	.word	0xffffffff


	//   ....[40]....
        /*00cc*/ 	.word	0xffffffff


	//   ....[41]....
        /*00d0*/ 	.word	0xffffffff


	//   ....[42]....
        /*00d4*/ 	.word	0xffffffff


	//   ....[43]....
        /*00d8*/ 	.word	0xffffffff


	//   ....[44]....
        /*00dc*/ 	.word	0xffffffff


	//   ....[45]....
        /*00e0*/ 	.word	0xffffffff


	//   ....[46]....
        /*00e4*/ 	.word	0xffffffff


	//   ....[47]....
        /*00e8*/ 	.word	0xffffffff


	//   ....[48]....
        /*00ec*/ 	.word	0xffffffff


	//   ....[49]....
        /*00f0*/ 	.word	0xffffffff


	//   ....[50]....
        /*00f4*/ 	.word	0xffffffff


	//   ....[51]....
        /*00f8*/ 	.word	0xffffffff


	//   ....[52]....
        /*00fc*/ 	.word	0xffffffff


	//   ....[53]....
        /*0100*/ 	.word	0xffffffff


	//----- nvinfo : EIATTR_COOP_GROUP_INSTR_OFFSETS
	.align		4
.L_2943:
        /*0104*/ 	.byte	0x04, 0x28
        /*0106*/ 	.short	(.L_2945 - .L_2944)


	//   ....[0]....
.L_2944:
        /*0108*/ 	.word	0x00001060


	//   ....[1]....
        /*010c*/ 	.word	0x00001280


	//   ....[2]....
        /*0110*/ 	.word	0x000014f0


	//   ....[3]....
        /*0114*/ 	.word	0x00001cc0


	//   ....[4]....
        /*0118*/ 	.word	0x00002210


	//   ....[5]....
        /*011c*/ 	.word	0x00002240


	//   ....[6]....
        /*0120*/ 	.word	0x00002280


	//   ....[7]....
        /*0124*/ 	.word	0x000022c0


	//   ....[8]....
        /*0128*/ 	.word	0x00002300


	//   ....[9]....
        /*012c*/ 	.word	0x00002340


	//   ....[10]....
        /*0130*/ 	.word	0x00002350


	//   ....[11]....
        /*0134*/ 	.word	0x00002380


	//   ....[12]....
        /*0138*/ 	.word	0x000023c0


	//   ....[13]....
        /*013c*/ 	.word	0x000023e0


	//   ....[14]....
        /*0140*/ 	.word	0x00002430


	//   ....[15]....
        /*0144*/ 	.word	0x00002440


	//   ....[16]....
        /*0148*/ 	.word	0x00002480


	//   ....[17]....
        /*014c*/ 	.word	0x000024a0


	//   ....[18]....
        /*0150*/ 	.word	0x000024e0


	//   ....[19]....
        /*0154*/ 	.word	0x00002500


	//   ....[20]....
        /*0158*/ 	.word	0x00002530


	//   ....[21]....
        /*015c*/ 	.word	0x00002590


	//   ....[22]....
        /*0160*/ 	.word	0x000025c0


	//   ....[23]....
        /*0164*/ 	.word	0x000025e0


	//   ....[24]....
        /*0168*/ 	.word	0x00002650


	//   ....[25]....
        /*016c*/ 	.word	0x00002670


	//   ....[26]....
        /*0170*/ 	.word	0x00002690


	//   ....[27]....
        /*0174*/ 	.word	0x000026b0


	//   ....[28]....
        /*0178*/ 	.word	0x000026c0


	//   ....[29]....
        /*017c*/ 	.word	0x000026d0


	//   ....[30]....
        /*0180*/ 	.word	0x000026e0


	//   ....[31]....
        /*0184*/ 	.word	0x00002710


	//   ....[32]....
        /*0188*/ 	.word	0x00002fb0


	//   ....[33]....
        /*018c*/ 	.word	0x00002ff0


	//   ....[34]....
        /*0190*/ 	.word	0x00003130


	//   ....[35]....
        /*0194*/ 	.word	0x00003150


	//   ....[36]....
        /*0198*/ 	.word	0x00003180


	//   ....[37]....
        /*019c*/ 	.word	0x000031a0


	//   ....[38]....
        /*01a0*/ 	.word	0x000031d0


	//   ....[39]....
        /*01a4*/ 	.word	0x000031f0


	//   ....[40]....
        /*01a8*/ 	.word	0x00003230


	//   ....[41]....
        /*01ac*/ 	.word	0x00003270


	//   ....[42]....
        /*01b0*/ 	.word	0x00003650


	//   ....[43]....
        /*01b4*/ 	.word	0x00003930


	//   ....[44]....
        /*01b8*/ 	.word	0x00003ce0


	//   ....[45]....
        /*01bc*/ 	.word	0x00003d30


	//   ....[46]....
        /*01c0*/ 	.word	0x00003d80


	//   ....[47]....
        /*01c4*/ 	.word	0x00003db0


	//   ....[48]....
        /*01c8*/ 	.word	0x00003dd0


	//   ....[49]....
        /*01cc*/ 	.word	0x00003ea0


	//   ....[50]....
        /*01d0*/ 	.word	0x00003ee0


	//   ....[51]....
        /*01d4*/ 	.word	0x00003f30


	//   ....[52]....
        /*01d8*/ 	.word	0x00003f60


	//   ....[53]....
        /*01dc*/ 	.word	0x00003f80


	//----- nvinfo : EIATTR_VRC_CTA_INIT_COUNT
	.align		4
.L_2945:
        /*01e0*/ 	.byte	0x02, 0x4a
	.zero		1
	.zero		1


	//----- nvinfo : EIATTR_EXIT_INSTR_OFFSETS
	.align		4
        /*01e4*/ 	.byte	0x04, 0x1c
        /*01e6*/ 	.short	(.L_2947 - .L_2946)


	//   ....[0]....
.L_2946:
        /*01e8*/ 	.word	0x00004020


	//   ....[1]....
        /*01ec*/ 	.word	0x00004240


	//----- nvinfo : EIATTR_MAX_THREADS
	.align		4
.L_2947:
        /*01f0*/ 	.byte	0x04, 0x05
        /*01f2*/ 	.short	(.L_2949 - .L_2948)
.L_2948:
        /*01f4*/ 	.word	0x00000020
        /*01f8*/ 	.word	0x00000001
        /*01fc*/ 	.word	0x00000001


	//----- nvinfo : EIATTR_CRS_STACK_SIZE
	.align		4
.L_2949:
        /*0200*/ 	.byte	0x04, 0x1e
        /*0202*/ 	.short	(.L_2951 - .L_2950)
.L_2950:
        /*0204*/ 	.word	0x00000000


	//----- nvinfo : EIATTR_CBANK_PARAM_SIZE
	.align		4
.L_2951:
        /*0208*/ 	.byte	0x03, 0x19
        /*020a*/ 	.short	0x01f0


	//----- nvinfo : EIATTR_PARAM_CBANK
	.align		4
        /*020c*/ 	.byte	0x04, 0x0a
        /*020e*/ 	.short	(.L_2953 - .L_2952)
	.align		4
.L_2952:
        /*0210*/ 	.word	index@(.nv.constant0._Z25selective_scan_bwd_kernelI32Selective_Scan_bwd_kernel_traitsILi32ELi8ELb0ELb0ELb1ELb0ELb0EffEEv12SSMParamsBwd)
        /*0214*/ 	.short	0x0380
        /*0216*/ 	.short	0x01f0


	//----- nvinfo : EIATTR_SW_WAR
	.align		4
.L_2953:
        /*0218*/ 	.byte	0x04, 0x36
        /*021a*/ 	.short	(.L_2955 - .L_2954)
.L_2954:
        /*021c*/ 	.word	0x00000008
.L_2955:


//--------------------- .nv.info._Z25selective_scan_bwd_kernelI32Selective_Scan_bwd_kernel_traitsILi32ELi8ELb0ELb0ELb1ELb0ELb1EffEEv12SSMParamsBwd --------------------------
	.section	.nv.info._Z25selective_scan_bwd_kernelI32Selective_Scan_bwd_kernel_traitsILi32ELi8ELb0ELb0ELb1ELb0ELb1EffEEv12SSMParamsBwd,"",@"SHT_CUDA_INFO"
	.sectionflags	@""
	.align	4


	//----- nvinfo : EIATTR_CUDA_API_VERSION
	.align		4
        /*0000*/ 	.byte	0x04, 0x37
        /*0002*/ 	.short	(.L_2957 - .L_2956)
.L_2956:
        /*0004*/ 	.word	0x00000082


	//----- nvinfo : EIATTR_KPARAM_INFO
	.align		4
.L_2957:
        /*0008*/ 	.byte	0x04, 0x17
        /*000a*/ 	.short	(.L_2959 - .L_2958)
.L_2958:
        /*000c*/ 	.word	0x00000000
        /*0010*/ 	.short	0x0000
        /*0012*/ 	.short	0x0000
        /*0014*/ 	.byte	0x00, 0xf0, 0xc1, 0x07


	//----- nvinfo : EIATTR_SPARSE_MMA_MASK
	.align		4
.L_2959:
        /*0018*/ 	.byte	0x03, 0x50
        /*001a*/ 	.short	0x0000


	//----- nvinfo : EIATTR_MAXREG_COUNT
	.align		4
        /*001c*/ 	.byte	0x03, 0x1b
        /*001e*/ 	.short	0x00ff


	//----- nvinfo : EIATTR_NUM_BARRIERS
	.align		4
        /*0020*/ 	.byte	0x02, 0x4c
        /*0022*/ 	.byte	0x01
	.zero		1


	//----- nvinfo : EIATTR_MERCURY_ISA_VERSION
	.align		4
        /*0024*/ 	.byte	0x03, 0x5f
        /*0026*/ 	.short	0x0101


	//----- nvinfo : EIATTR_COOP_GROUP_MASK_REGIDS
	.align		4
        /*0028*/ 	.byte	0x04, 0x29
        /*002a*/ 	.short	(.L_2961 - .L_2960)


	//   ....[0]....
.L_2960:
        /*002c*/ 	.word	0xffffffff


	//   ....[1]....
        /*0030*/ 	.word	0xffffffff


	//   ....[2]....
        /*0034*/ 	.word	0xffffffff


	//   ....[3]....
        /*0038*/ 	.word	0xffffffff


	//   ....[4]....
        /*003c*/ 	.word	0xffffffff


	//   ....[5]....
        /*0040*/ 	.word	0xffffffff


	//   ....[6]....
        /*0044*/ 	.word	0xffffffff


	//   ....[7]....
        /*0048*/ 	.word	0xffffffff


	//   ....[8]....
        /*004c*/ 	.word	0xffffffff


	//   ....[9]....
        /*0050*/ 	.word	0xffffffff


	//   ....[10]....
        /*0054*/ 	.word	0xffffffff


	//   ....[11]....
        /*0058*/ 	.word	0xffffffff


	//   ....[12]....
        /*005c*/ 	.word	0xffffffff


	//   ....[13]....
        /*0060*/ 	.word	0xffffffff


	//   ....[14]....
        /*0064*/ 	.word	0xffffffff


	//   ....[15]....
        /*0068*/ 	.word	0xffffffff


	//   ....[16]....
        /*006c*/ 	.word	0xffffffff


	//   ....[17]....
        /*0070*/ 	.word	0xffffffff


	//   ....[18]....
        /*0074*/ 	.word	0xffffffff


	//   ....[19]....
        /*0078*/ 	.word	0xffffffff


	//   ....[20]....
        /*007c*/ 	.word	0xffffffff


	//   ....[21]....
        /*0080*/ 	.word	0xffffffff


	//   ....[22]....
        /*0084*/ 	.word	0xffffffff


	//   ....[23]....
        /*0088*/ 	.word	0xffffffff


	//   ....[24]....
        /*008c*/ 	.word	0xffffffff


	//   ....[25]....
        /*0090*/ 	.word	0xffffffff


	//   ....[26]....
        /*0094*/ 	.word	0xffffffff


	//   ....[27]....
        /*0098*/ 	.word	0xffffffff


	//   ....[28]....
        /*009c*/ 	.word	0xffffffff


	//   ....[29]....
        /*00a0*/ 	.word	0xffffffff


	//   ....[30]....
        /*00a4*/ 	.word	0xffffffff


	//   ....[31]....
        /*00a8*/ 	.word	0xffffffff


	//   ....[32]....
        /*00ac*/ 	.word	0xffffffff


	//   ....[33]....
        /*00b0*/ 	.word	0xffffffff


	//   ....[34]....
        /*00b4*/ 	.word	0xffffffff


	//   ....[35]....
        /*00b8*/ 	.word	0xffffffff


	//   ....[36]....
        /*00bc*/ 	.word	0xffffffff


	//   ....[37]....
        /*00c0*/ 	.word	0xffffffff


	//   ....[38]....
        /*00c4*/ 	.word	0xffffffff


	//   ....[39]....
        /*00c8*/ 	.word	0xffffffff


	//   ....[40]....
        /*00cc*/ 	.word	0xffffffff


	//   ....[41]....
        /*00d0*/ 	.word	0xffffffff


	//   ....[42]....
        /*00d4*/ 	.word	0xffffffff


	//   ....[43]....
        /*00d8*/ 	.word	0xffffffff


	//   ....[44]....
        /*00dc*/ 	.word	0xffffffff


	//   ....[45]....
        /*00e0*/ 	.word	0xffffffff


	//   ....[46]....
        /*00e4*/ 	.word	0xffffffff


	//   ....[47]....
        /*00e8*/ 	.word	0xffffffff


	//   ....[48]....
        /*00ec*/ 	.word	0xffffffff


	//   ....[49]....
        /*00f0*/ 	.word	0xffffffff


	//   ....[50]....
        /*00f4*/ 	.word	0xffffffff


	//   ....[51]....
        /*00f8*/ 	.word	0xffffffff


	//   ....[52]....
        /*00fc*/ 	.word	0xffffffff


	//   ....[53]....
        /*0100*/ 	.word	0xffffffff


	//   ....[54]....
        /*0104*/ 	.word	0xffffffff


	//   ....[55]....
        /*0108*/ 	.word	0xffffffff


	//   ....[56]....
        /*010c*/ 	.word	0xffffffff


	//   ....[57]....
        /*0110*/ 	.word	0xffffffff


	//----- nvinfo : EIATTR_COOP_GROUP_INSTR_OFFSETS
	.align		4
.L_2961:
        /*0114*/ 	.byte	0x04, 0x28
        /*0116*/ 	.short	(.L_2963 - .L_2962)


	//   ....[0]....
.L_2962:
        /*0118*/ 	.word	0x00001230


	//   ....[1]....
        /*011c*/ 	.word	0x00001460


	//   ....[2]....
        /*0120*/ 	.word	0x00001670


	//   ....[3]....
        /*0124*/ 	.word	0x000018a0


	//   ....[4]....
        /*0128*/ 	.word	0x00001cf0


	//   ....[5]....
        /*012c*/ 	.word	0x00002030


	//   ....[6]....
        /*0130*/ 	.word	0x00002530


	//   ....[7]....
        /*0134*/ 	.word	0x00002f10


	//   ....[8]....
        /*0138*/ 	.word	0x00003460


	//   ....[9]....
        /*013c*/ 	.word	0x00003490


	//   ....[10]....
        /*0140*/ 	.word	0x000034d0


	//   ....[11]....
        /*0144*/ 	.word	0x00003510


	//   ....[12]....
        /*0148*/ 	.word	0x00003550


	//   ....[13]....
        /*014c*/ 	.word	0x00003590


	//   ....[14]....
        /*0150*/ 	.word	0x000035a0


	//   ....[15]....
        /*0154*/ 	.word	0x000035d0


	//   ....[16]....
        /*0158*/ 	.word	0x00003610


	//   ....[17]....
        /*015c*/ 	.word	0x00003630


	//   ....[18]....
        /*0160*/ 	.word	0x00003680


	//   ....[19]....
        /*0164*/ 	.word	0x00003690


	//   ....[20]....
        /*0168*/ 	.word	0x000036d0


	//   ....[21]....
        /*016c*/ 	.word	0x000036f0


	//   ....[22]....
        /*0170*/ 	.word	0x00003730


	//   ....[23]....
        /*0174*/ 	.word	0x00003750


	//   ....[24]....
        /*0178*/ 	.word	0x00003780


	//   ....[25]....
        /*017c*/ 	.word	0x000037d0


	//   ....[26]....
        /*0180*/ 	.word	0x00003810


	//   ....[27]....
        /*0184*/ 	.word	0x00003830


	//   ....[28]....
        /*0188*/ 	.word	0x000038a0


	//   ....[29]....
        /*018c*/ 	.word	0x000038c0


	//   ....[30]....
        /*0190*/ 	.word	0x000038e0


	//   ....[31]....
        /*0194*/ 	.word	0x00003900


	//   ....[32]....
        /*0198*/ 	.word	0x00003910


	//   ....[33]....
        /*019c*/ 	.word	0x00003920


	//   ....[34]....
        /*01a0*/ 	.word	0x00003930


	//   ....[35]....
        /*01a4*/ 	.word	0x00003960


	//   ....[36]....
        /*01a8*/ 	.word	0x00004200


	//   ....[37]....
        /*01ac*/ 	.word	0x00004240


	//   ....[38]....
        /*01b0*/ 	.word	0x00004360


	//   ....[39]....
        /*01b4*/ 	.word	0x00004380


	//   ....[40]....
        /*01b8*/ 	.word	0x000043b0


	//   ....[41]....
        /*01bc*/ 	.word	0x000043d0


	//   ....[42]....
        /*01c0*/ 	.word	0x00004400


	//   ....[43]....
        /*01c4*/ 	.word	0x00004420


	//   ....[44]....
        /*01c8*/ 	.word	0x00004460


	//   ....[45]....
        /*01cc*/ 	.word	0x000044a0


	//   ....[46]....
        /*01d0*/ 	.word	0x00004890


	//   ....[47]....
        /*01d4*/ 	.word	0x00004b70


	//   ....[48]....
        /*01d8*/ 	.word	0x00004f20


	//   ....[49]....
        /*01dc*/ 	.word	0x00004f70


	//   ....[50]....
        /*01e0*/ 	.word	0x00004fc0


	//   ....[51]....
        /*01e4*/ 	.word	0x00004ff0


	//   ....[52]....
        /*01e8*/ 	.word	0x00005010


	//   ....[53]....
        /*01ec*/ 	.word	0x000050e0


	//   ....[54]....
        /*01f0*/ 	.word	0x00005120


	//   ....[55]....
        /*01f4*/ 	.word	0x00005170


	//   ....[56]....
        /*01f8*/ 	.word	0x000051a0


	//   ....[57]....
        /*01fc*/ 	.word	0x000051c0


	//----- nvinfo : EIATTR_VRC_CTA_INIT_COUNT
	.align		4
.L_2963:
        /*0200*/ 	.byte	0x02, 0x4a
	.zero		1
	.zero		1


	//----- nvinfo : EIATTR_EXIT_INSTR_OFFSETS
	.align		4
        /*0204*/ 	.byte	0x04, 0x1c
        /*0206*/ 	.short	(.L_2965 - .L_2964)


	//   ....[0]....
.L_2964:
        /*0208*/ 	.word	0x00005260


	//   ....[1]....
        /*020c*/ 	.word	0x00005480


	//----- nvinfo : EIATTR_MAX_THREADS
	.align		4
.L_2965:
        /*0210*/ 	.byte	0x04, 0x05
        /*0212*/ 	.short	(.L_2967 - .L_2966)
.L_2966:
        /*0214*/ 	.word	0x00000020
        /*0218*/ 	.word	0x00000001
        /*021c*/ 	.word	0x00000001


	//----- nvinfo : EIATTR_CRS_STACK_SIZE
	.align		4
.L_2967:
        /*0220*/ 	.byte	0x04, 0x1e
        /*0222*/ 	.short	(.L_2969 - .L_2968)
.L_2968:
        /*0224*/ 	.word	0x00000000


	//----- nvinfo : EIATTR_CBANK_PARAM_SIZE
	.align		4
.L_2969:
        /*0228*/ 	.byte	0x03, 0x19
        /*022a*/ 	.short	0x01f0


	//----- nvinfo : EIATTR_PARAM_CBANK
	.align		4
        /*022c*/ 	.byte	0x04, 0x0a
        /*022e*/ 	.short	(.L_2971 - .L_2970)
	.align		4
.L_2970:
        /*0230*/ 	.word	index@(.nv.constant0._Z25selective_scan_bwd_kernelI32Selective_Scan_bwd_kernel_traitsILi32ELi8ELb0ELb0ELb1ELb0ELb1EffEEv12SSMParamsBwd)
        /*0234*/ 	.short	0x0380
        /*0236*/ 	.short	0x01f0


	//----- nvinfo : EIATTR_SW_WAR
	.align		4
.L_2971:
        /*0238*/ 	.byte	0x04, 0x36
        /*023a*/ 	.short	(.L_2973 - .L_2972)
.L_2972:
        /*023c*/ 	.word	0x00000008
.L_2973:


//--------------------- .nv.info._Z25selective_scan_bwd_kernelI32Selective_Scan_bwd_kernel_traitsILi32ELi8ELb0ELb0ELb1ELb1ELb0EffEEv12SSMParamsBwd --------------------------
	.section	.nv.info._Z25selective_scan_bwd_kernelI32Selective_Scan_bwd_kernel_traitsILi32ELi8ELb0ELb0ELb1ELb1ELb0EffEEv12SSMParamsBwd,"",@"SHT_CUDA_INFO"
	.sectionflags	@""
	.align	4


	//----- nvinfo : EIATTR_CUDA_API_VERSION
	.align		4
        /*0000*/ 	.byte	0x04, 0x37
        /*0002*/ 	.short	(.L_2975 - .L_2974)
.L_2974:
        /*0004*/ 	.word	0x00000082


	//----- nvinfo : EIATTR_KPARAM_INFO
	.align		4
.L_2975:
        /*0008*/ 	.byte	0x04, 0x17
        /*000a*/ 	.short	(.L_2977 - .L_2976)
.L_2976:
        /*000c*/ 	.word	0x00000000
        /*0010*/ 	.short	0x0000
        /*0012*/ 	.short	0x0000
        /*0014*/ 	.byte	0x00, 0xf0, 0xc1, 0x07


	//----- nvinfo : EIATTR_SPARSE_MMA_MASK
	.align		4
.L_2977:
        /*0018*/ 	.byte	0x03, 0x50
        /*001a*/ 	.short	0x0000


	//----- nvinfo : EIATTR_MAXREG_COUNT
	.align		4
        /*001c*/ 	.byte	0x03, 0x1b
        /*001e*/ 	.short	0x00ff


	//----- nvinfo : EIATTR_NUM_BARRIERS
	.align		4
        /*0020*/ 	.byte	0x02, 0x4c
        /*0022*/ 	.byte	0x01
	.zero		1


	//----- nvinfo : EIATTR_MERCURY_ISA_VERSION
	.align		4
        /*0024*/ 	.byte	0x03, 0x5f
        /*0026*/ 	.short	0x0101


	//----- nvinfo : EIATTR_COOP_GROUP_MASK_REGIDS
	.align		4
        /*0028*/ 	.byte	0x04, 0x29
        /*002a*/ 	.short	(.L_2979 - .L_2978)


	//   ....[0]....
.L_2978:
        /*002c*/ 	.word	0xffffffff


	//   ....[1]....
        /*0030*/ 	.word	0xffffffff


	//   ....[2]....
        /*0034*/ 	.word	0xffffffff


	//   ....[3]....
        /*0038*/ 	.word	0xffffffff


	//   ....[4]....
        /*003c*/ 	.word	0xffffffff


	//   ....[5]....
        /*0040*/ 	.word	0xffffffff


	//   ....[6]....
        /*0044*/ 	.word	0xffffffff


	//   ....[7]....
        /*0048*/ 	.word	0xffffffff


	//   ....[8]....
        /*004c*/ 	.word	0xffffffff


	//   ....[9]....
        /*0050*/ 	.word	0xffffffff


	//   ....[10]....
        /*0054*/ 	.word	0xffffffff


	//   ....[11]....
        /*0058*/ 	.word	0xffffffff


	//   ....[12]....
        /*005c*/ 	.word	0xffffffff


	//   ....[13]....
        /*0060*/ 	.word	0xffffffff


	//   ....[14]....
        /*0064*/ 	.word	0xffffffff


	//   ....[15]....
        /*0068*/ 	.word	0xffffffff


	//   ....[16]....
        /*006c*/ 	.word	0xffffffff


	//   ....[17]....
        /*0070*/ 	.word	0xffffffff


	//   ....[18]....
        /*0074*/ 	.word	0xffffffff


	//   ....[19]....
        /*0078*/ 	.word	0xffffffff


	//   ....[20]....
        /*007c*/ 	.word	0xffffffff


	//   ....[21]....
        /*0080*/ 	.word	0xffffffff


	//   ....[22]....
        /*0084*/ 	.word	0xffffffff


	//   ....[23]....
        /*0088*/ 	.word	0xffffffff


	//   ....[24]....
        /*008c*/ 	.word	0xffffffff


	//   ....[25]....
        /*0090*/ 	.word	0xffffffff


	//   ....[26]....
        /*0094*/ 	.word	0xffffffff


	//   ....[27]....
        /*0098*/ 	.word	0xffffffff


	//   ....[28]....
        /*009c*/ 	.word	0xffffffff


	//   ....[29]....
        /*00a0*/ 	.word	0xffffffff


	//   ....[30]....
        /*00a4*/ 	.word	0xffffffff


	//   ....[31]....
        /*00a8*/ 	.word	0xffffffff


	//   ....[32]....
        /*00ac*/ 	.word	0xffffffff


	//   ....[33]....
        /*00b0*/ 	.word	0xffffffff


	//   ....[34]....
        /*00b4*/ 	.word	0xffffffff


	//   ....[35]....
        /*00b8*/ 	.word	0xffffffff


	//   ....[36]....
        /*00bc*/ 	.word	0xffffffff


	//   ....[37]....
        /*00c0*/ 	.word	0xffffffff


	//   ....[38]....
        /*00c4*/ 	.word	0xffffffff


	//   ....[39]....
        /*00c8*/ 	.word	0xffffffff


	//   ....[40]....
        /*00cc*/ 	.word	0xffffffff


	//   ....[41]....
        /*00d0*/ 	.word	0xffffffff


	//   ....[42]....
        /*00d4*/ 	.word	0xffffffff


	//   ....[43]....
        /*00d8*/ 	.word	0xffffffff


	//   ....[44]....
        /*00dc*/ 	.word	0xffffffff


	//   ....[45]....
        /*00e0*/ 	.word	0xffffffff


	//   ....[46]....
        /*00e4*/ 	.word	0xffffffff


	//   ....[47]....
        /*00e8*/ 	.word	0xffffffff


	//   ....[48]....
        /*00ec*/ 	.word	0xffffffff


	//   ....[49]....
        /*00f0*/ 	.word	0xffffffff


	//   ....[50]....
        /*00f4*/ 	.word	0xffffffff


	//   ....[51]....
        /*00f8*/ 	.word	0xffffffff


	//   ....[52]....
        /*00fc*/ 	.word	0xffffffff


	//   ....[53]....
        /*0100*/ 	.word	0xffffffff


	//   ....[54]....
        /*0104*/ 	.word	0xffffffff


	//----- nvinfo : EIATTR_COOP_GROUP_INSTR_OFFSETS
	.align		4
.L_2979:
        /*0108*/ 	.byte	0x04, 0x28
        /*010a*/ 	.short	(.L_2981 - .L_2980)


	//   ....[0]....
.L_2980:
        /*010c*/ 	.word	0x00001040


	//   ....[1]....
        /*0110*/ 	.word	0x00001270


	//   ....[2]....
        /*0114*/ 	.word	0x00001530


	//   ....[3]....
        /*0118*/ 	.word	0x00002dc0


	//   ....[4]....
        /*011c*/ 	.word	0x00003310


	//   ....[5]....
        /*0120*/ 	.word	0x00003340


	//   ....[6]....
        /*0124*/ 	.word	0x00003380


	//   ....[7]....
        /*0128*/ 	.word	0x000033c0


	//   ....[8]....
        /*012c*/ 	.word	0x00003400


	//   ....[9]....
        /*0130*/ 	.word	0x00003440


	//   ....[10]....
        /*0134*/ 	.word	0x00003450


	//   ....[11]....
        /*0138*/ 	.word	0x00003480


	//   ....[12]....
        /*013c*/ 	.word	0x000034c0


	//   ....[13]....
        /*0140*/ 	.word	0x000034e0


	//   ....[14]....
        /*0144*/ 	.word	0x00003530


	//   ....[15]....
        /*0148*/ 	.word	0x00003540


	//   ....[16]....
        /*014c*/ 	.word	0x00003580


	//   ....[17]....
        /*0150*/ 	.word	0x000035a0


	//   ....[18]....
        /*0154*/ 	.word	0x000035e0


	//   ....[19]....
        /*0158*/ 	.word	0x00003600


	//   ....[20]....
        /*015c*/ 	.word	0x00003630


	//   ....[21]....
        /*0160*/ 	.word	0x00003680


	//   ....[22]....
        /*0164*/ 	.word	0x000036c0


	//   ....[23]....
        /*0168*/ 	.word	0x000036e0


	//   ....[24]....
        /*016c*/ 	.word	0x00003750


	//   ....[25]....
        /*0170*/ 	.word	0x00003770


	//   ....[26]....
        /*0174*/ 	.word	0x00003790


	//   ....[27]....
        /*0178*/ 	.word	0x000037b0


	//   ....[28]....
        /*017c*/ 	.word	0x000037c0


	//   ....[29]....
        /*0180*/ 	.word	0x000037d0


	//   ....[30]....
        /*0184*/ 	.word	0x000037e0


	//   ....[31]....
        /*0188*/ 	.word	0x00003810


	//   ....[32]....
        /*018c*/ 	.word	0x000040b0


	//   ....[33]....
        /*0190*/ 	.word	0x000040f0


	//   ....[34]....
        /*0194*/ 	.word	0x00004230


	//   ....[35]....
        /*0198*/ 	.word	0x00004250


	//   ....[36]....
        /*019c*/ 	.word	0x00004280


	//   ....[37]....
        /*01a0*/ 	.word	0x000042a0


	//   ....[38]....
        /*01a4*/ 	.word	0x000042d0


	//   ....[39]....
        /*01a8*/ 	.word	0x000042f0


	//   ....[40]....
        /*01ac*/ 	.word	0x00004330


	//   ....[41]....
        /*01b0*/ 	.word	0x00004370


	//   ....[42]....
        /*01b4*/ 	.word	0x00004830


	//   ....[43]....
        /*01b8*/ 	.word	0x00004b50


	//   ....[44]....
        /*01bc*/ 	.word	0x00005030


	//   ....[45]....
        /*01c0*/ 	.word	0x000053e0


	//   ....[46]....
        /*01c4*/ 	.word	0x00005430


	//   ....[47]....
        /*01c8*/ 	.word	0x00005480


	//   ....[48]....
        /*01cc*/ 	.word	0x000054b0


	//   ....[49]....
        /*01d0*/ 	.word	0x000054d0


	//   ....[50]....
        /*01d4*/ 	.word	0x000055a0


	//   ....[51]....
        /*01d8*/ 	.word	0x000055e0


	//   ....[52]....
        /*01dc*/ 	.word	0x00005630


	//   ....[53]....
        /*01e0*/ 	.word	0x00005660


	//   ....[54]....
        /*01e4*/ 	.word	0x00005680


	//----- nvinfo : EIATTR_VRC_CTA_INIT_COUNT
	.align		4
.L_2981:
        /*01e8*/ 	.byte	0x02, 0x4a
	.zero		1
	.zero		1


	//----- nvinfo : EIATTR_EXIT_INSTR_OFFSETS
	.align		4
        /*01ec*/ 	.byte	0x04, 0x1c
        /*01ee*/ 	.short	(.L_2983 - .L_2982)


	//   ....[0]....
.L_2982:
        /*01f0*/ 	.word	0x00005720


	//   ....[1]....
        /*01f4*/ 	.word	0x00005940


	//----- nvinfo : EIATTR_MAX_THREADS
	.align		4
.L_2983:
        /*01f8*/ 	.byte	0x04, 0x05
        /*01fa*/ 	.short	(.L_2985 - .L_2984)
.L_2984:
        /*01fc*/ 	.word	0x00000020
        /*0200*/ 	.word	0x00000001
        /*0204*/ 	.word	0x00000001


	//----- nvinfo : EIATTR_CRS_STACK_SIZE
	.align		4
.L_2985:
        /*0208*/ 	.byte	0x04, 0x1e
        /*020a*/ 	.short	(.L_2987 - .L_2986)
.L_2986:
        /*020c*/ 	.word	0x00000000


	//----- nvinfo : EIATTR_CBANK_PARAM_SIZE
	.align		4
.L_2987:
        /*0210*/ 	.byte	0x03, 0x19
        /*0212*/ 	.short	0x01f0


	//----- nvinfo : EIATTR_PARAM_CBANK
	.align		4
        /*0214*/ 	.byte	0x04, 0x0a
        /*0216*/ 	.short	(.L_2989 - .L_2988)
	.align		4
.L_2988:
        /*0218*/ 	.word	index@(.nv.constant0._Z25selective_scan_bwd_kernelI32Selective_Scan_bwd_kernel_traitsILi32ELi8ELb0ELb0ELb1ELb1ELb0EffEEv12SSMParamsBwd)
        /*021c*/ 	.short	0x0380
        /*021e*/ 	.short	0x01f0


	//----- nvinfo : EIATTR_SW_WAR
	.align		4
.L_2989:
        /*0220*/ 	.byte	0x04, 0x36
        /*0222*/ 	.short	(.L_2991 - .L_2990)
.L_2990:
        /*0224*/ 	.word	0x00000008
.L_2991:


//--------------------- .nv.info._Z25selective_scan_bwd_kernelI32Selective_Scan_bwd_kernel_traitsILi32ELi8ELb0ELb0ELb1ELb1ELb1EffEEv12SSMParamsBwd --------------------------
	.section	.nv.info._Z25selective_scan_bwd_kernelI32Selective_Scan_bwd_kernel_traitsILi32ELi8ELb0ELb0ELb1ELb1ELb1EffEEv12SSMParamsBwd,"",@"SHT_CUDA_INFO"
	.sectionflags	@""
	.align	4


	//----- nvinfo : EIATTR_CUDA_API_VERSION
	.align		4
        /*0000*/ 	.byte	0x04, 0x37
        /*0002*/ 	.short	(.L_2993 - .L_2992)
.L_2992:
        /*0004*/ 	.word	0x00000082


	//----- nvinfo : EIATTR_KPARAM_INFO
	.align		4
.L_2993:
        /*0008*/ 	.byte	0x04, 0x17
        /*000a*/ 	.short	(.L_2995 - .L_2994)
.L_2994:
        /*000c*/ 	.word	0x00000000
        /*0010*/ 	.short	0x0000
        /*0012*/ 	.short	0x0000
        /*0014*/ 	.byte	0x00, 0xf0, 0xc1, 0x07


	//----- nvinfo : EIATTR_SPARSE_MMA_MASK
	.align		4
.L_2995:
        /*0018*/ 	.byte	0x03, 0x50
        /*001a*/ 	.short	0x0000


	//----- nvinfo : EIATTR_MAXREG_COUNT
	.align		4
        /*001c*/ 	.byte	0x03, 0x1b
        /*001e*/ 	.short	0x00ff


	//----- nvinfo : EIATTR_NUM_BARRIERS
	.align		4
        /*0020*/ 	.byte	0x02, 0x4c
        /*0022*/ 	.byte	0x01
	.zero		1


	//----- nvinfo : EIATTR_MERCURY_ISA_VERSION
	.align		4
        /*0024*/ 	.byte	0x03, 0x5f
        /*0026*/ 	.short	0x0101


	//----- nvinfo : EIATTR_COOP_GROUP_MASK_REGIDS
	.align		4
        /*0028*/ 	.byte	0x04, 0x29
        /*002a*/ 	.short	(.L_2997 - .L_2996)


	//   ....[0]....
.L_2996:
        /*002c*/ 	.word	0xffffffff


	//   ....[1]....
        /*0030*/ 	.word	0xffffffff


	//   ....[2]....
        /*0034*/ 	.word	0xffffffff


	//   ....[3]....
        /*0038*/ 	.word	0xffffffff


	//   ....[4]....
        /*003c*/ 	.word	0xffffffff


	//   ....[5]....
        /*0040*/ 	.word	0xffffffff


	//   ....[6]....
        /*0044*/ 	.word	0xffffffff


	//   ....[7]....
        /*0048*/ 	.word	0xffffffff


	//   ....[8]....
        /*004c*/ 	.word	0xffffffff


	//   ....[9]....
        /*0050*/ 	.word	0xffffffff


	//   ....[10]....
        /*0054*/ 	.word	0xffffffff


	//   ....[11]....
        /*0058*/ 	.word	0xffffffff


	//   ....[12]....
        /*005c*/ 	.word	0xffffffff


	//   ....[13]....
        /*0060*/ 	.word	0xffffffff


	//   ....[14]....
        /*0064*/ 	.word	0xffffffff


	//   ....[15]....
        /*0068*/ 	.word	0xffffffff


	//   ....[16]....
        /*006c*/ 	.word	0xffffffff


	//   ....[17]....
        /*0070*/ 	.word	0xffffffff


	//   ....[18]....
        /*0074*/ 	.word	0xffffffff


	//   ....[19]....
        /*0078*/ 	.word	0xffffffff


	//   ....[20]....
        /*007c*/ 	.word	0xffffffff


	//   ....[21]....
        /*0080*/ 	.word	0xffffffff


	//   ....[22]....
        /*0084*/ 	.word	0xffffffff


	//   ....[23]....
        /*0088*/ 	.word	0xffffffff


	//   ....[24]....
        /*008c*/ 	.word	0xffffffff


	//   ....[25]....
        /*0090*/ 	.word	0xffffffff


	//   ....[26]....
        /*0094*/ 	.word	0xffffffff


	//   ....[27]....
        /*0098*/ 	.word	0xffffffff


	//   ....[28]....
        /*009c*/ 	.word	0xffffffff


	//   ....[29]....
        /*00a0*/ 	.word	0xffffffff


	//   ....[30]....
        /*00a4*/ 	.word	0xffffffff


	//   ....[31]....
        /*00a8*/ 	.word	0xffffffff


	//   ....[32]....
        /*00ac*/ 	.word	0xffffffff


	//   ....[33]....
        /*00b0*/ 	.word	0xffffffff


	//   ....[34]....
        /*00b4*/ 	.word	0xffffffff


	//   ....[35]....
        /*00b8*/ 	.word	0xffffffff


	//   ....[36]....
        /*00bc*/ 	.word	0xffffffff


	//   ....[37]....
        /*00c0*/ 	.word	0xffffffff


	//   ....[38]....
        /*00c4*/ 	.word	0xffffffff


	//   ....[39]....
        /*00c8*/ 	.word	0xffffffff


	//   ....[40]....
        /*00cc*/ 	.word	0xffffffff


	//   ....[41]....
        /*00d0*/ 	.word	0xffffffff


	//   ....[42]....
        /*00d4*/ 	.word	0xffffffff


	//   ....[43]....
        /*00d8*/ 	.word	0xffffffff


	//   ....[44]....
        /*00dc*/ 	.word	0xffffffff


	//   ....[45]....
        /*00e0*/ 	.word	0xffffffff


	//   ....[46]....
        /*00e4*/ 	.word	0xffffffff


	//   ....[47]....
        /*00e8*/ 	.word	0xffffffff


	//   ....[48]....
        /*00ec*/ 	.word	0xffffffff


	//   ....[49]....
        /*00f0*/ 	.word	0xffffffff


	//   ....[50]....
        /*00f4*/ 	.word	0xffffffff


	//   ....[51]....
        /*00f8*/ 	.word	0xffffffff


	//   ....[52]....
        /*00fc*/ 	.word	0xffffffff


	//   ....[53]....
        /*0100*/ 	.word	0xffffffff


	//   ....[54]....
        /*0104*/ 	.word	0xffffffff


	//   ....[55]....
        /*0108*/ 	.word	0xffffffff


	//   ....[56]....
        /*010c*/ 	.word	0xffffffff


	//   ....[57]....
        /*0110*/ 	.word	0xffffffff


	//   ....[58]....
        /*0114*/ 	.word	0xffffffff


	//----- nvinfo : EIATTR_COOP_GROUP_INSTR_OFFSETS
	.align		4
.L_2997:
        /*0118*/ 	.byte	0x04, 0x28
        /*011a*/ 	.short	(.L_2999 - .L_2998)


	//   ....[0]....
.L_2998:
        /*011c*/ 	.word	0x00001190


	//   ....[1]....
        /*0120*/ 	.word	0x000013c0


	//   ....[2]....
        /*0124*/ 	.word	0x00001620


	//   ....[3]....
        /*0128*/ 	.word	0x00002a30


	//   ....[4]....
        /*012c*/ 	.word	0x00002e80


	//   ....[5]....
        /*0130*/ 	.word	0x000031a0


	//   ....[6]....
        /*0134*/ 	.word	0x000036a0


	//   ....[7]....
        /*0138*/ 	.word	0x00003ff0


	//   ....[8]....
        /*013c*/ 	.word	0x00004540


	//   ....[9]....
        /*0140*/ 	.word	0x00004570


	//   ....[10]....
        /*0144*/ 	.word	0x000045b0


	//   ....[11]....
        /*0148*/ 	.word	0x000045f0


	//   ....[12]....
        /*014c*/ 	.word	0x00004630


	//   ....[13]....
        /*0150*/ 	.word	0x00004670


	//   ....[14]....
        /*0154*/ 	.word	0x00004680


	//   ....[15]....
        /*0158*/ 	.word	0x000046b0


	//   ....[16]....
        /*015c*/ 	.word	0x000046f0


	//   ....[17]....
        /*0160*/ 	.word	0x00004710


	//   ....[18]....
        /*0164*/ 	.word	0x00004760


	//   ....[19]....
        /*0168*/ 	.word	0x00004770


	//   ....[20]....
        /*016c*/ 	.word	0x000047b0


	//   ....[21]....
        /*0170*/ 	.word	0x000047d0


	//   ....[22]....
        /*0174*/ 	.word	0x00004810


	//   ....[23]....
        /*0178*/ 	.word	0x00004830


	//   ....[24]....
        /*017c*/ 	.word	0x00004860


	//   ....[25]....
        /*0180*/ 	.word	0x000048b0


	//   ....[26]....
        /*0184*/ 	.word	0x000048e0


	//   ....[27]....
        /*0188*/ 	.word	0x00004910


	//   ....[28]....
        /*018c*/ 	.word	0x00004980


	//   ....[29]....
        /*0190*/ 	.word	0x000049a0


	//   ....[30]....
        /*0194*/ 	.word	0x000049c0


	//   ....[31]....
        /*0198*/ 	.word	0x000049e0


	//   ....[32]....
        /*019c*/ 	.word	0x000049f0


	//   ....[33]....
        /*01a0*/ 	.word	0x00004a00


	//   ....[34]....
        /*01a4*/ 	.word	0x00004a10


	//   ....[35]....
        /*01a8*/ 	.word	0x00004a40


	//   ....[36]....
        /*01ac*/ 	.word	0x000052e0


	//   ....[37]....
        /*01b0*/ 	.word	0x00005320


	//   ....[38]....
        /*01b4*/ 	.word	0x00005460


	//   ....[39]....
        /*01b8*/ 	.word	0x00005480


	//   ....[40]....
        /*01bc*/ 	.word	0x000054b0


	//   ....[41]....
        /*01c0*/ 	.word	0x000054d0


	//   ....[42]....
        /*01c4*/ 	.word	0x00005500


	//   ....[43]....
        /*01c8*/ 	.word	0x00005520


	//   ....[44]....
        /*01cc*/ 	.word	0x00005560


	//   ....[45]....
        /*01d0*/ 	.word	0x000055a0


	//   ....[46]....
        /*01d4*/ 	.word	0x00005a40


	//   ....[47]....
        /*01d8*/ 	.word	0x00005ce0


	//   ....[48]....
        /*01dc*/ 	.word	0x00006250


	//   ....[49]....
        /*01e0*/ 	.word	0x00006600


	//   ....[50]....
        /*01e4*/ 	.word	0x00006650


	//   ....[51]....
        /*01e8*/ 	.word	0x000066a0


	//   ....[52]....
        /*01ec*/ 	.word	0x000066d0


	//   ....[53]....
        /*01f0*/ 	.word	0x000066f0


	//   ....[54]....
        /*01f4*/ 	.word	0x000067c0


	//   ....[55]....
        /*01f8*/ 	.word	0x00006800


	//   ....[56]....
        /*01fc*/ 	.word	0x00006850


	//   ....[57]....
        /*0200*/ 	.word	0x00006880


	//   ....[58]....
        /*0204*/ 	.word	0x000068a0


	//----- nvinfo : EIATTR_VRC_CTA_INIT_COUNT
	.align		4
.L_2999:
        /*0208*/ 	.byte	0x02, 0x4a
	.zero		1
	.zero		1


	//----- nvinfo : EIATTR_EXIT_INSTR_OFFSETS
	.align		4
        /*020c*/ 	.byte	0x04, 0x1c
        /*020e*/ 	.short	(.L_3001 - .L_3000)


	//   ....[0]....
.L_3000:
        /*0210*/ 	.word	0x00006940


	//   ....[1]....
        /*0214*/ 	.word	0x00006b60


	//----- nvinfo : EIATTR_MAX_THREADS
	.align		4
.L_3001:
        /*0218*/ 	.byte	0x04, 0x05
        /*021a*/ 	.short	(.L_3003 - .L_3002)
.L_3002:
        /*021c*/ 	.word	0x00000020
        /*0220*/ 	.word	0x00000001
        /*0224*/ 	.word	0x00000001


	//----- nvinfo : EIATTR_CRS_STACK_SIZE
	.align		4
.L_3003:
        /*0228*/ 	.byte	0x04, 0x1e
        /*022a*/ 	.short	(.L_3005 - .L_3004)
.L_3004:
        /*022c*/ 	.word	0x00000000


	//----- nvinfo : EIATTR_CBANK_PARAM_SIZE
	.align		4
.L_3005:
        /*0230*/ 	.byte	0x03, 0x19
        /*0232*/ 	.short	0x01f0


	//----- nvinfo : EIATTR_PARAM_CBANK
	.align		4
        /*0234*/ 	.byte	0x04, 0x0a
        /*0236*/ 	.short	(.L_3007 - .L_3006)
	.align		4
.L_3006:
        /*0238*/ 	.word	index@(.nv.constant0._Z25selective_scan_bwd_kernelI32Selective_Scan_bwd_kernel_traitsILi32ELi8ELb0ELb0ELb1ELb1ELb1EffEEv12SSMParamsBwd)
        /*023c*/ 	.short	0x0380
        /*023e*/ 	.short	0x01f0


	//----- nvinfo : EIATTR_SW_WAR
	.align		4
.L_3007:
        /*0240*/ 	.byte	0x04, 0x36
        /*0242*/ 	.short	(.L_3009 - .L_3008)
.L_3008:
        /*0244*/ 	.word	0x00000008
.L_3009:


//--------------------- .nv.info._Z25selective_scan_bwd_kernelI32Selective_Scan_bwd_kernel_traitsILi32ELi8ELb0ELb1ELb0ELb0ELb0EffEEv12SSMParamsBwd --------------------------
	.section	.nv.info._Z25selective_scan_bwd_kernelI32Selective_Scan_bwd_kernel_traitsILi32ELi8ELb0ELb1ELb0ELb0ELb0EffEEv12SSMParamsBwd,"",@"SHT_CUDA_INFO"
	.sectionflags	@""
	.align	4


	//----- nvinfo : EIATTR_CUDA_API_VERSION
	.align		4
        /*0000*/ 	.byte	0x04, 0x37
        /*0002*/ 	.short	(.L_3011 - .L_3010)
.L_3010:
        /*0004*/ 	.word	0x00000082


	//----- nvinfo : EIATTR_KPARAM_INFO
	.align		4
.L_3011:
        /*0008*/ 	.byte	0x04, 0x17
        /*000a*/ 	.short	(.L_3013 - .L_3012)
.L_3012:
        /*000c*/ 	.word	0x00000000
        /*0010*/ 	.short	0x0000
        /*0012*/ 	.short	0x0000
        /*0014*/ 	.byte	0x00, 0xf0, 0xc1, 0x07


	//----- nvinfo : EIATTR_SPARSE_MMA_MASK
	.align		4
.L_3013:
        /*0018*/ 	.byte	0x03, 0x50
        /*001a*/ 	.short	0x0000


	//----- nvinfo : EIATTR_MAXREG_COUNT
	.align		4
        /*001c*/ 	.byte	0x03, 0x1b
        /*001e*/ 	.short	0x00ff


	//----- nvinfo : EIATTR_NUM_BARRIERS
	.align		4
        /*0020*/ 	.byte	0x02, 0x4c
        /*0022*/ 	.byte	0x01
	.zero		1


	//----- nvinfo : EIATTR_MERCURY_ISA_VERSION
	.align		4
        /*0024*/ 	.byte	0x03, 0x5f
        /*0026*/ 	.short	0x0101


	//----- nvinfo : EIATTR_COOP_GROUP_MASK_REGIDS
	.align		4
        /*0028*/ 	.byte	0x04, 0x29
        /*002a*/ 	.short	(.L_3015 - .L_3014)


	//   ....[0]....
.L_3014:
        /*002c*/ 	.word	0xffffffff


	//   ....[1]....
        /*0030*/ 	.word	0xffffffff


	//   ....[2]....
        /*0034*/ 	.word	0xffffffff


	//   ....[3]....
        /*0038*/ 	.word	0xffffffff


	//   ....[4]....
        /*003c*/ 	.word	0xffffffff


	//   ....[5]....
        /*0040*/ 	.word	0xffffffff


	//   ....[6]....
        /*0044*/ 	.word	0xffffffff


	//   ....[7]....
        /*0048*/ 	.word	0xffffffff


	//   ....[8]....
        /*004c*/ 	.word	0xffffffff


	//   ....[9]....
        /*0050*/ 	.word	0xffffffff


	//   ....[10]....
        /*0054*/ 	.word	0xffffffff


	//   ....[11]....
        /*0058*/ 	.word	0xffffffff


	//   ....[12]....
        /*005c*/ 	.word	0xffffffff


	//   ....[13]....
        /*0060*/ 	.word	0xffffffff


	//   ....[14]....
        /*0064*/ 	.word	0xffffffff


	//   ....[15]....
        /*0068*/ 	.word	0xffffffff


	//   ....[16]....
        /*006c*/ 	.word	0xffffffff


	//   ....[17]....
        /*0070*/ 	.word	0xffffffff


	//   ....[18]....
        /*0074*/ 	.word	0xffffffff


	//   ....[19]....
        /*0078*/ 	.word	0xffffffff


	//   ....[20]....
        /*007c*/ 	.word	0xffffffff


	//   ....[21]....
        /*0080*/ 	.word	0xffffffff


	//   ....[22]....
        /*0084*/ 	.word	0xffffffff


	//   ....[23]....
        /*0088*/ 	.word	0xffffffff


	//   ....[24]....
        /*008c*/ 	.word	0xffffffff


	//   ....[25]....
        /*0090*/ 	.word	0xffffffff


	//   ....[26]....
        /*0094*/ 	.word	0xffffffff


	//   ....[27]....
        /*0098*/ 	.word	0xffffffff


	//   ....[28]....
        /*009c*/ 	.word	0xffffffff


	//   ....[29]....
        /*00a0*/ 	.word	0xffffffff


	//   ....[30]....
        /*00a4*/ 	.word	0xffffffff


	//   ....[31]....
        /*00a8*/ 	.word	0xffffffff


	//   ....[32]....
        /*00ac*/ 	.word	0xffffffff


	//   ....[33]....
        /*00b0*/ 	.word	0xffffffff


	//   ....[34]....
        /*00b4*/ 	.word	0xffffffff


	//   ....[35]....
        /*00b8*/ 	.word	0xffffffff


	//   ....[36]....
        /*00bc*/ 	.word	0xffffffff


	//   ....[37]....
        /*00c0*/ 	.word	0xffffffff


	//   ....[38]....
        /*00c4*/ 	.word	0xffffffff


	//   ....[39]....
        /*00c8*/ 	.word	0xffffffff


	//   ....[40]....
        /*00cc*/ 	.word	0xffffffff


	//   ....[41]....
        /*00d0*/ 	.word	0xffffffff


	//   ....[42]....
        /*00d4*/ 	.word	0xffffffff


	//   ....[43]....
        /*00d8*/ 	.word	0xffffffff


	//   ....[44]....
        /*00dc*/ 	.word	0xffffffff


	//   ....[45]....
        /*00e0*/ 	.word	0xffffffff


	//   ....[46]....
        /*00e4*/ 	.word	0xffffffff


	//   ....[47]....
        /*00e8*/ 	.word	0xffffffff


	//   ....[48]....
        /*00ec*/ 	.word	0xffffffff


	//   ....[49]....
        /*00f0*/ 	.word	0xffffffff


	//   ....[50]....
        /*00f4*/ 	.word	0xffffffff


	//   ....[51]....
        /*00f8*/ 	.word	0xffffffff


	//   ....[52]....
        /*00fc*/ 	.word	0xffffffff


	//   ....[53]....
        /*0100*/ 	.word	0xffffffff


	//----- nvinfo : EIATTR_COOP_GROUP_INSTR_OFFSETS
	.align		4
.L_3015:
        /*0104*/ 	.byte	0x04, 0x28
        /*0106*/ 	.short	(.L_3017 - .L_3016)


	//   ....[0]....
.L_3016:
        /*0108*/ 	.word	0x00001000


	//   ....[1]....
        /*010c*/ 	.word	0x00001230


	//   ....[2]....
        /*0110*/ 	.word	0x00001470


	//   ....[3]....
        /*0114*/ 	.word	0x00001bb0


	//   ....[4]....
        /*0118*/ 	.word	0x000021b0


	//   ....[5]....
        /*011c*/ 	.word	0x000021e0


	//   ....[6]....
        /*0120*/ 	.word	0x00002210


	//   ....[7]....
        /*0124*/ 	.word	0x00002230


	//   ....[8]....
        /*0128*/ 	.word	0x00002270


	//   ....[9]....
        /*012c*/ 	.word	0x000022c0


	//   ....[10]....
        /*0130*/ 	.word	0x000022f0


	//   ....[11]....
        /*0134*/ 	.word	0x00002310


	//   ....[12]....
        /*0138*/ 	.word	0x00002340


	//   ....[13]....
        /*013c*/ 	.word	0x00002370


	//   ....[14]....
        /*0140*/ 	.word	0x000023a0


	//   ....[15]....
        /*0144*/ 	.word	0x000023d0


	//   ....[16]....
        /*0148*/ 	.word	0x00002420


	//   ....[17]....
        /*014c*/ 	.word	0x00002440


	//   ....[18]....
        /*0150*/ 	.word	0x00002470


	//   ....[19]....
        /*0154*/ 	.word	0x000024c0


	//   ....[20]....
        /*0158*/ 	.word	0x00002510


	//   ....[21]....
        /*015c*/ 	.word	0x00002530


	//   ....[22]....
        /*0160*/ 	.word	0x00002590


	//   ....[23]....
        /*0164*/ 	.word	0x000025b0


	//   ....[24]....
        /*0168*/ 	.word	0x000025e0


	//   ....[25]....
        /*016c*/ 	.word	0x000025f0


	//   ....[26]....
        /*0170*/ 	.word	0x00002600


	//   ....[27]....
        /*0174*/ 	.word	0x00002610


	//   ....[28]....
        /*0178*/ 	.word	0x00002630


	//   ....[29]....
        /*017c*/ 	.word	0x00002670


	//   ....[30]....
        /*0180*/ 	.word	0x00002680


	//   ....[31]....
        /*0184*/ 	.word	0x000027b0


	//   ....[32]....
        /*0188*/ 	.word	0x00002e40


	//   ....[33]....
        /*018c*/ 	.word	0x00002e80


	//   ....[34]....
        /*0190*/ 	.word	0x00003010


	//   ....[35]....
        /*0194*/ 	.word	0x00003050


	//   ....[36]....
        /*0198*/ 	.word	0x00003110


	//   ....[37]....
        /*019c*/ 	.word	0x00003130


	//   ....[38]....
        /*01a0*/ 	.word	0x00003160


	//   ....[39]....
        /*01a4*/ 	.word	0x00003190


	//   ....[40]....
        /*01a8*/ 	.word	0x00003200


	//   ....[41]....
        /*01ac*/ 	.word	0x00003240


	//   ....[42]....
        /*01b0*/ 	.word	0x000035e0


	//   ....[43]....
        /*01b4*/ 	.word	0x00003870


	//   ....[44]....
        /*01b8*/ 	.word	0x00003bf0


	//   ....[45]....
        /*01bc*/ 	.word	0x00003c40


	//   ....[46]....
        /*01c0*/ 	.word	0x00003c90


	//   ....[47]....
        /*01c4*/ 	.word	0x00003cc0


	//   ....[48]....
        /*01c8*/ 	.word	0x00003ce0


	//   ....[49]....
        /*01cc*/ 	.word	0x00003db0


	//   ....[50]....
        /*01d0*/ 	.word	0x00003df0


	//   ....[51]....
        /*01d4*/ 	.word	0x00003e40


	//   ....[52]....
        /*01d8*/ 	.word	0x00003e70


	//   ....[53]....
        /*01dc*/ 	.word	0x00003e90


	//----- nvinfo : EIATTR_VRC_CTA_INIT_COUNT
	.align		4
.L_3017:
        /*01e0*/ 	.byte	0x02, 0x4a
	.zero		1
	.zero		1


	//----- nvinfo : EIATTR_EXIT_INSTR_OFFSETS
	.align		4
        /*01e4*/ 	.byte	0x04, 0x1c
        /*01e6*/ 	.short	(.L_3019 - .L_3018)


	//   ....[0]....
.L_3018:
        /*01e8*/ 	.word	0x00003f30


	//   ....[1]....
        /*01ec*/ 	.word	0x00004190


	//----- nvinfo : EIATTR_MAX_THREADS
	.align		4
.L_3019:
        /*01f0*/ 	.byte	0x04, 0x05
        /*01f2*/ 	.short	(.L_3021 - .L_3020)
.L_3020:
        /*01f4*/ 	.word	0x00000020
        /*01f8*/ 	.word	0x00000001
        /*01fc*/ 	.word	0x00000001


	//----- nvinfo : EIATTR_CRS_STACK_SIZE
	.align		4
.L_3021:
        /*0200*/ 	.byte	0x04, 0x1e
        /*0202*/ 	.short	(.L_3023 - .L_3022)
.L_3022:
        /*0204*/ 	.word	0x00000000


	//----- nvinfo : EIATTR_CBANK_PARAM_SIZE
	.align		4
.L_3023:
        /*0208*/ 	.byte	0x03, 0x19
        /*020a*/ 	.short	0x01f0


	//----- nvinfo : EIATTR_PARAM_CBANK
	.align		4
        /*020c*/ 	.byte	0x04, 0x0a
        /*020e*/ 	.short	(.L_3025 - .L_3024)
	.align		4
.L_3024:
        /*0210*/ 	.word	index@(.nv.constant0._Z25selective_scan_bwd_kernelI32Selective_Scan_bwd_kernel_traitsILi32ELi8ELb0ELb1ELb0ELb0ELb0EffEEv12SSMParamsBwd)
        /*0214*/ 	.short	0x0380
        /*0216*/ 	.short	0x01f0


	//----- nvinfo : EIATTR_SW_WAR
	.align		4
.L_3025:
        /*0218*/ 	.byte	0x04, 0x36
        /*021a*/ 	.short	(.L_3027 - .L_3026)
.L_3026:
        /*021c*/ 	.word	0x00000008
.L_3027:


//--------------------- .nv.info._Z25selective_scan_bwd_kernelI32Selective_Scan_bwd_kernel_traitsILi32ELi8ELb0ELb1ELb0ELb0ELb1EffEEv12SSMParamsBwd --------------------------
	.section	.nv.info._Z25selective_scan_bwd_kernelI32Selective_Scan_bwd_kernel_traitsILi32ELi8ELb0ELb1ELb0ELb0ELb1EffEEv12SSMParamsBwd,"",@"SHT_CUDA_INFO"
	.sectionflags	@""
	.align	4


	//----- nvinfo : EIATTR_CUDA_API_VERSION
	.align		4
        /*0000*/ 	.byte	0x04, 0x37
        /*0002*/ 	.short	(.L_3029 - .L_3028)
.L_3028:
        /*0004*/ 	.word	0x00000082


	//----- nvinfo : EIATTR_KPARAM_INFO
	.align		4
.L_3029:
        /*0008*/ 	.byte	0x04, 0x17
        /*000a*/ 	.short	(.L_3031 - .L_3030)
.L_3030:
        /*000c*/ 	.word	0x00000000
        /*0010*/ 	.short	0x0000
        /*0012*/ 	.short	0x0000
        /*0014*/ 	.byte	0x00, 0xf0, 0xc1, 0x07


	//----- nvinfo : EIATTR_SPARSE_MMA_MASK
	.align		4
.L_3031:
        /*0018*/ 	.byte	0x03, 0x50
        /*001a*/ 	.short	0x0000


	//----- nvinfo : EIATTR_MAXREG_COUNT
	.align		4
        /*001c*/ 	.byte	0x03, 0x1b
        /*001e*/ 	.short	0x00ff


	//----- nvinfo : EIATTR_NUM_BARRIERS
	.align		4
        /*0020*/ 	.byte	0x02, 0x4c
        /*0022*/ 	.byte	0x01
	.zero		1


	//----- nvinfo : EIATTR_MERCURY_ISA_VERSION
	.align		4
        /*0024*/ 	.byte	0x03, 0x5f
        /*0026*/ 	.short	0x0101


	//----- nvinfo : EIATTR_COOP_GROUP_MASK_REGIDS
	.align		4
        /*0028*/ 	.byte	0x04, 0x29
        /*002a*/ 	.short	(.L_3033 - .L_3032)


	//   ....[0]....
.L_3032:
        /*002c*/ 	.word	0xffffffff


	//   ....[1]....
        /*0030*/ 	.word	0xffffffff


	//   ....[2]....
        /*0034*/ 	.word	0xffffffff


	//   ....[3]....
        /*0038*/ 	.word	0xffffffff


	//   ....[4]....
        /*003c*/ 	.word	0xffffffff


	//   ....[5]....
        /*0040*/ 	.word	0xffffffff


	//   ....[6]....
        /*0044*/ 	.word	0xffffffff


	//   ....[7]....
        /*0048*/ 	.word	0xffffffff


	//   ....[8]....
        /*004c*/ 	.word	0xffffffff


	//   ....[9]....
        /*0050*/ 	.word	0xffffffff


	//   ....[10]....
        /*0054*/ 	.word	0xffffffff


	//   ....[11]....
        /*0058*/ 	.word	0xffffffff


	//   ....[12]....
        /*005c*/ 	.word	0xffffffff


	//   ....[13]....
        /*0060*/ 	.word	0xffffffff


	//   ....[14]....
        /*0064*/ 	.word	0xffffffff


	//   ....[15]....
        /*0068*/ 	.word	0xffffffff


	//   ....[16]....
        /*006c*/ 	.word	0xffffffff


	//   ....[17]....
        /*0070*/ 	.word	0xffffffff


	//   ....[18]....
        /*0074*/ 	.word	0xffffffff


	//   ....[19]....
        /*0078*/ 	.word	0xffffffff


	//   ....[20]....
        /*007c*/ 	.word	0xffffffff


	//   ....[21]....
        /*0080*/ 	.word	0xffffffff


	//   ....[22]....
        /*0084*/ 	.word	0xffffffff


	//   ....[23]....
        /*0088*/ 	.word	0xffffffff


	//   ....[24]....
        /*008c*/ 	.word	0xffffffff


	//   ....[25]....
        /*0090*/ 	.word	0xffffffff


	//   ....[26]....
        /*0094*/ 	.word	0xffffffff


	//   ....[27]....
        /*0098*/ 	.word	0xffffffff


	//   ....[28]....
        /*009c*/ 	.word	0xffffffff


	//   ....[29]....
        /*00a0*/ 	.word	0xffffffff


	//   ....[30]....
        /*00a4*/ 	.word	0xffffffff


	//   ....[31]....
        /*00a8*/ 	.word	0xffffffff


	//   ....[32]....
        /*00ac*/ 	.word	0xffffffff


	//   ....[33]....
        /*00b0*/ 	.word	0xffffffff


	//   ....[34]....
        /*00b4*/ 	.word	0xffffffff


	//   ....[35]....
        /*00b8*/ 	.word	0xffffffff


	//   ....[36]....
        /*00bc*/ 	.word	0xffffffff


	//   ....[37]....
        /*00c0*/ 	.word	0xffffffff


	//   ....[38]....
        /*00c4*/ 	.word	0xffffffff


	//   ....[39]....
        /*00c8*/ 	.word	0xffffffff


	//   ....[40]....
        /*00cc*/ 	.word	0xffffffff


	//   ....[41]....
        /*00d0*/ 	.word	0xffffffff


	//   ....[42]....
        /*00d4*/ 	.word	0xffffffff


	//   ....[43]....
        /*00d8*/ 	.word	0xffffffff


	//   ....[44]....
        /*00dc*/ 	.word	0xffffffff


	//   ....[45]....
        /*00e0*/ 	.word	0xffffffff


	//   ....[46]....
        /*00e4*/ 	.word	0xffffffff


	//   ....[47]....
        /*00e8*/ 	.word	0xffffffff


	//   ....[48]....
        /*00ec*/ 	.word	0xffffffff


	//   ....[49]....
        /*00f0*/ 	.word	0xffffffff


	//   ....[50]....
        /*00f4*/ 	.word	0xffffffff


	//   ....[51]....
        /*00f8*/ 	.word	0xffffffff


	//   ....[52]....
        /*00fc*/ 	.word	0xffffffff


	//   ....[53]....
        /*0100*/ 	.word	0xffffffff


	//   ....[54]....
        /*0104*/ 	.word	0xffffffff


	//   ....[55]....
        /*0108*/ 	.word	0xffffffff


	//   ....[56]....
        /*010c*/ 	.word	0xffffffff


	//   ....[57]....
        /*0110*/ 	.word	0xffffffff


	//----- nvinfo : EIATTR_COOP_GROUP_INSTR_OFFSETS
	.align		4
.L_3033:
        /*0114*/ 	.byte	0x04, 0x28
        /*0116*/ 	.short	(.L_3035 - .L_3034)


	//   ....[0]....
.L_3034:
        /*0118*/ 	.word	0x000011d0


	//   ....[1]....
        /*011c*/ 	.word	0x00001400


	//   ....[2]....
        /*0120*/ 	.word	0x00001620


	//   ....[3]....
        /*0124*/ 	.word	0x00001840


	//   ....[4]....
        /*0128*/ 	.word	0x00001ca0


	//   ....[5]....
        /*012c*/ 	.word	0x00001fe0


	//   ....[6]....
        /*0130*/ 	.word	0x000024b0


	//   ....[7]....
        /*0134*/ 	.word	0x00002df0


	//   ....[8]....
        /*0138*/ 	.word	0x00003410


	//   ....[9]....
        /*013c*/ 	.word	0x00003450


	//   ....[10]....
        /*0140*/ 	.word	0x00003480


	//   ....[11]....
        /*0144*/ 	.word	0x000034a0


	//   ....[12]....
        /*0148*/ 	.word	0x000034e0


	//   ....[13]....
        /*014c*/ 	.word	0x000034f0


	//   ....[14]....
        /*0150*/ 	.word	0x00003530


	//   ....[15]....
        /*0154*/ 	.word	0x00003570


	//   ....[16]....
        /*0158*/ 	.word	0x000035a0


	//   ....[17]....
        /*015c*/ 	.word	0x000035b0


	//   ....[18]....
        /*0160*/ 	.word	0x000035f0


	//   ....[19]....
        /*0164*/ 	.word	0x00003610


	//   ....[20]....
        /*0168*/ 	.word	0x00003650


	//   ....[21]....
        /*016c*/ 	.word	0x00003680


	//   ....[22]....
        /*0170*/ 	.word	0x000036e0


	//   ....[23]....
        /*0174*/ 	.word	0x00003700


	//   ....[24]....
        /*0178*/ 	.word	0x00003760


	//   ....[25]....
        /*017c*/ 	.word	0x00003770


	//   ....[26]....
        /*0180*/ 	.word	0x000037b0


	//   ....[27]....
        /*0184*/ 	.word	0x000037e0


	//   ....[28]....
        /*0188*/ 	.word	0x00003800


	//   ....[29]....
        /*018c*/ 	.word	0x00003820


	//   ....[30]....
        /*0190*/ 	.word	0x00003840


	//   ....[31]....
        /*0194*/ 	.word	0x00003850


	//   ....[32]....
        /*0198*/ 	.word	0x00003860


	//   ....[33]....
        /*019c*/ 	.word	0x000038b0


	//   ....[34]....
        /*01a0*/ 	.word	0x000038c0


	//   ....[35]....
        /*01a4*/ 	.word	0x00003a10


	//   ....[36]....
        /*01a8*/ 	.word	0x00004080


	//   ....[37]....
        /*01ac*/ 	.word	0x000040c0


	//   ....[38]....
        /*01b0*/ 	.word	0x00004250


	//   ....[39]....
        /*01b4*/ 	.word	0x00004290


	//   ....[40]....
        /*01b8*/ 	.word	0x00004310


	//   ....[41]....
        /*01bc*/ 	.word	0x00004330


	//   ....[42]....
        /*01c0*/ 	.word	0x00004360


	//   ....[43]....
        /*01c4*/ 	.word	0x00004390


	//   ....[44]....
        /*01c8*/ 	.word	0x00004420


	//   ....[45]....
        /*01cc*/ 	.word	0x00004460


	//   ....[46]....
        /*01d0*/ 	.word	0x00004810


	//   ....[47]....
        /*01d4*/ 	.word	0x00004aa0


	//   ....[48]....
        /*01d8*/ 	.word	0x00004e20


	//   ....[49]....
        /*01dc*/ 	.word	0x00004e70


	//   ....[50]....
        /*01e0*/ 	.word	0x00004ec0


	//   ....[51]....
        /*01e4*/ 	.word	0x00004ef0


	//   ....[52]....
        /*01e8*/ 	.word	0x00004f10


	//   ....[53]....
        /*01ec*/ 	.word	0x00004fe0


	//   ....[54]....
        /*01f0*/ 	.word	0x00005020


	//   ....[55]....
        /*01f4*/ 	.word	0x00005070


	//   ....[56]....
        /*01f8*/ 	.word	0x000050a0


	//   ....[57]....
        /*01fc*/ 	.word	0x000050c0


	//----- nvinfo : EIATTR_VRC_CTA_INIT_COUNT
	.align		4
.L_3035:
        /*0200*/ 	.byte	0x02, 0x4a
	.zero		1
	.zero		1


	//----- nvinfo : EIATTR_EXIT_INSTR_OFFSETS
	.align		4
        /*0204*/ 	.byte	0x04, 0x1c
        /*0206*/ 	.short	(.L_3037 - .L_3036)


	//   ....[0]....
.L_3036:
        /*0208*/ 	.word	0x00005160


	//   ....[1]....
        /*020c*/ 	.word	0x000053c0


	//----- nvinfo : EIATTR_MAX_THREADS
	.align		4
.L_3037:
        /*0210*/ 	.byte	0x04, 0x05
        /*0212*/ 	.short	(.L_3039 - .L_3038)
.L_3038:
        /*0214*/ 	.word	0x00000020
        /*0218*/ 	.word	0x00000001
        /*021c*/ 	.word	0x00000001


	//----- nvinfo : EIATTR_CRS_STACK_SIZE
	.align		4
.L_3039:
        /*0220*/ 	.byte	0x04, 0x1e
        /*0222*/ 	.short	(.L_3041 - .L_3040)
.L_3040:
        /*0224*/ 	.word	0x00000000


	//----- nvinfo : EIATTR_CBANK_PARAM_SIZE
	.align		4
.L_3041:
        /*0228*/ 	.byte	0x03, 0x19
        /*022a*/ 	.short	0x01f0


	//----- nvinfo : EIATTR_PARAM_CBANK
	.align		4
        /*022c*/ 	.byte	0x04, 0x0a
        /*022e*/ 	.short	(.L_3043 - .L_3042)
	.align		4
.L_3042:
        /*0230*/ 	.word	index@(.nv.constant0._Z25selective_scan_bwd_kernelI32Selective_Scan_bwd_kernel_traitsILi32ELi8ELb0ELb1ELb0ELb0ELb1EffEEv12SSMParamsBwd)
        /*0234*/ 	.short	0x0380
        /*0236*/ 	.short	0x01f0


	//----- nvinfo : EIATTR_SW_WAR
	.align		4
.L_3043:
        /*0238*/ 	.byte	0x04, 0x36
        /*023a*/ 	.short	(.L_3045 - .L_3044)
.L_3044:
        /*023c*/ 	.word	0x00000008
.L_3045:


//--------------------- .nv.info._Z25selective_scan_bwd_kernelI32Selective_Scan_bwd_kernel_traitsILi32ELi8ELb0ELb1ELb0ELb1ELb0EffEEv12SSMParamsBwd --------------------------
	.section	.nv.info._Z25selective_scan_bwd_kernelI32Selective_Scan_bwd_kernel_traitsILi32ELi8ELb0ELb1ELb0ELb1ELb0EffEEv12SSMParamsBwd,"",@"SHT_CUDA_INFO"
	.sectionflags	@""
	.align	4


	//----- nvinfo : EIATTR_CUDA_API_VERSION
	.align		4
        /*0000*/ 	.byte	0x04, 0x37
        /*0002*/ 	.short	(.L_3047 - .L_3046)
.L_3046:
        /*0004*/ 	.word	0x00000082


	//----- nvinfo : EIATTR_KPARAM_INFO
	.align		4
.L_3047:
        /*0008*/ 	.byte	0x04, 0x17
        /*000a*/ 	.short	(.L_3049 - .L_3048)
.L_3048:
        /*000c*/ 	.word	0x00000000
        /*0010*/ 	.short	0x0000
        /*0012*/ 	.short	0x0000
        /*0014*/ 	.byte	0x00, 0xf0, 0xc1, 0x07


	//----- nvinfo : EIATTR_SPARSE_MMA_MASK
	.align		4
.L_3049:
        /*0018*/ 	.byte	0x03, 0x50
        /*001a*/ 	.short	0x0000


	//----- nvinfo : EIATTR_MAXREG_COUNT
	.align		4
        /*001c*/ 	.byte	0x03, 0x1b
        /*001e*/ 	.short	0x00ff


	//----- nvinfo : EIATTR_NUM_BARRIERS
	.align		4
        /*0020*/ 	.byte	0x02, 0x4c
        /*0022*/ 	.byte	0x01
	.zero		1


	//----- nvinfo : EIATTR_MERCURY_ISA_VERSION
	.align		4
        /*0024*/ 	.byte	0x03, 0x5f
        /*0026*/ 	.short	0x0101


	//----- nvinfo : EIATTR_COOP_GROUP_MASK_REGIDS
	.align		4
        /*0028*/ 	.byte	0x04, 0x29
        /*002a*/ 	.short	(.L_3051 - .L_3050)


	//   ....[0]....
.L_3050:
        /*002c*/ 	.word	0xffffffff


	//   ....[1]....
        /*0030*/ 	.word	0xffffffff


	//   ....[2]....
        /*0034*/ 	.word	0xffffffff


	//   ....[3]....
        /*0038*/ 	.word	0xffffffff


	//   ....[4]....
        /*003c*/ 	.word	0xffffffff


	//   ....[5]....
        /*0040*/ 	.word	0xffffffff


	//   ....[6]....
        /*0044*/ 	.word	0xffffffff


	//   ....[7]....
        /*0048*/ 	.word	0xffffffff


	//   ....[8]....
        /*004c*/ 	.word	0xffffffff


	//   ....[9]....
        /*0050*/ 	.word	0xffffffff


	//   ....[10]....
        /*0054*/ 	.word	0xffffffff


	//   ....[11]....
        /*0058*/ 	.word	0xffffffff


	//   ....[12]....
        /*005c*/ 	.word	0xffffffff


	//   ....[13]....
        /*0060*/ 	.word	0xffffffff


	//   ....[14]....
        /*0064*/ 	.word	0xffffffff


	//   ....[15]....
        /*0068*/ 	.word	0xffffffff


	//   ....[16]....
        /*006c*/ 	.word	0xffffffff


	//   ....[17]....
        /*0070*/ 	.word	0xffffffff


	//   ....[18]....
        /*0074*/ 	.word	0xffffffff


	//   ....[19]....
        /*0078*/ 	.word	0xffffffff


	//   ....[20]....
        /*007c*/ 	.word	0xffffffff


	//   ....[21]....
        /*0080*/ 	.word	0xffffffff


	//   ....[22]....
        /*0084*/ 	.word	0xffffffff


	//   ....[23]....
        /*0088*/ 	.word	0xffffffff


	//   ....[24]....
        /*008c*/ 	.word	0xffffffff


	//   ....[25]....
        /*0090*/ 	.word	0xffffffff


	//   ....[26]....
        /*0094*/ 	.word	0xffffffff


	//   ....[27]....
        /*0098*/ 	.word	0xffffffff


	//   ....[28]....
        /*009c*/ 	.word	0xffffffff


	//   ....[29]....
        /*00a0*/ 	.word	0xffffffff


	//   ....[30]....
        /*00a4*/ 	.word	0xffffffff


	//   ....[31]....
        /*00a8*/ 	.word	0xffffffff


	//   ....[32]....
        /*00ac*/ 	.word	0xffffffff


	//   ....[33]....
        /*00b0*/ 	.word	0xffffffff


	//   ....[34]....
        /*00b4*/ 	.word	0xffffffff


	//   ....[35]....
        /*00b8*/ 	.word	0xffffffff


	//   ....[36]....
        /*00bc*/ 	.word	0xffffffff


	//   ....[37]....
        /*00c0*/ 	.word	0xffffffff


	//   ....[38]....
        /*00c4*/ 	.word	0xffffffff


	//   ....[39]....
        /*00c8*/ 	.word	0xffffffff


	//   ....[40]....
        /*00cc*/ 	.word	0xffffffff


	//   ....[41]....
        /*00d0*/ 	.word	0xffffffff


	//   ....[42]....
        /*00d4*/ 	.word	0xffffffff


	//   ....[43]....
        /*00d8*/ 	.word	0xffffffff


	//   ....[44]....
        /*00dc*/ 	.word	0xffffffff


	//   ....[45]....
        /*00e0*/ 	.word	0xffffffff


	//   ....[46]....
        /*00e4*/ 	.word	0xffffffff


	//   ....[47]....
        /*00e8*/ 	.word	0xffffffff


	//   ....[48]....
        /*00ec*/ 	.word	0xffffffff


	//   ....[49]....
        /*00f0*/ 	.word	0xffffffff


	//   ....[50]....
        /*00f4*/ 	.word	0xffffffff


	//   ....[51]....
        /*00f8*/ 	.word	0xffffffff


	//   ....[52]....
        /*00fc*/ 	.word	0xffffffff


	//   ....[53]....
        /*0100*/ 	.word	0xffffffff


	//   ....[54]....
        /*0104*/ 	.word	0xffffffff


	//----- nvinfo : EIATTR_COOP_GROUP_INSTR_OFFSETS
	.align		4
.L_3051:
        /*0108*/ 	.byte	0x04, 0x28
        /*010a*/ 	.short	(.L_3053 - .L_3052)


	//   ....[0]....
.L_3052:
        /*010c*/ 	.word	0x00001000


	//   ....[1]....
        /*0110*/ 	.word	0x000011f0


	//   ....[2]....
        /*0114*/ 	.word	0x000014c0


	//   ....[3]....
        /*0118*/ 	.word	0x00002ca0


	//   ....[4]....
        /*011c*/ 	.word	0x00003270


	//   ....[5]....
        /*0120*/ 	.word	0x000032b0


	//   ....[6]....
        /*0124*/ 	.word	0x00003330


	//   ....[7]....
        /*0128*/ 	.word	0x00003360


	//   ....[8]....
        /*012c*/ 	.word	0x00003380


	//   ....[9]....
        /*0130*/ 	.word	0x000033a0


	//   ....[10]....
        /*0134*/ 	.word	0x00003400


	//   ....[11]....
        /*0138*/ 	.word	0x00003420


	//   ....[12]....
        /*013c*/ 	.word	0x00003440


	//   ....[13]....
        /*0140*/ 	.word	0x00003460


	//   ....[14]....
        /*0144*/ 	.word	0x000034c0


	//   ....[15]....
        /*0148*/ 	.word	0x000034f0


	//   ....[16]....
        /*014c*/ 	.word	0x00003510


	//   ....[17]....
        /*0150*/ 	.word	0x00003540


	//   ....[18]....
        /*0154*/ 	.word	0x000035b0


	//   ....[19]....
        /*0158*/ 	.word	0x00003600


	//   ....[20]....
        /*015c*/ 	.word	0x00003610


	//   ....[21]....
        /*0160*/ 	.word	0x00003620


	//   ....[22]....
        /*0164*/ 	.word	0x00003660


	//   ....[23]....
        /*0168*/ 	.word	0x00003690


	//   ....[24]....
        /*016c*/ 	.word	0x000036c0


	//   ....[25]....
        /*0170*/ 	.word	0x000036e0


	//   ....[26]....
        /*0174*/ 	.word	0x000036f0


	//   ....[27]....
        /*0178*/ 	.word	0x00003700


	//   ....[28]....
        /*017c*/ 	.word	0x00003720


	//   ....[29]....
        /*0180*/ 	.word	0x00003760


	//   ....[30]....
        /*0184*/ 	.word	0x00003770


	//   ....[31]....
        /*0188*/ 	.word	0x000038d0


	//   ....[32]....
        /*018c*/ 	.word	0x00003f30


	//   ....[33]....
        /*0190*/ 	.word	0x00003f70


	//   ....[34]....
        /*0194*/ 	.word	0x00004100


	//   ....[35]....
        /*0198*/ 	.word	0x00004130


	//   ....[36]....
        /*019c*/ 	.word	0x00004160


	//   ....[37]....
        /*01a0*/ 	.word	0x00004180


	//   ....[38]....
        /*01a4*/ 	.word	0x000041b0


	//   ....[39]....
        /*01a8*/ 	.word	0x000041e0


	//   ....[40]....
        /*01ac*/ 	.word	0x000042b0


	//   ....[41]....
        /*01b0*/ 	.word	0x000042f0


	//   ....[42]....
        /*01b4*/ 	.word	0x00004720


	//   ....[43]....
        /*01b8*/ 	.word	0x00004a70


	//   ....[44]....
        /*01bc*/ 	.word	0x00004f50


	//   ....[45]....
        /*01c0*/ 	.word	0x000052d0


	//   ....[46]....
        /*01c4*/ 	.word	0x00005320


	//   ....[47]....
        /*01c8*/ 	.word	0x00005370


	//   ....[48]....
        /*01cc*/ 	.word	0x000053a0


	//   ....[49]....
        /*01d0*/ 	.word	0x000053c0


	//   ....[50]....
        /*01d4*/ 	.word	0x00005490


	//   ....[51]....
        /*01d8*/ 	.word	0x000054d0


	//   ....[52]....
        /*01dc*/ 	.word	0x00005520


	//   ....[53]....
        /*01e0*/ 	.word	0x00005550


	//   ....[54]....
        /*01e4*/ 	.word	0x00005570


	//----- nvinfo : EIATTR_VRC_CTA_INIT_COUNT
	.align		4
.L_3053:
        /*01e8*/ 	.byte	0x02, 0x4a
	.zero		1
	.zero		1


	//----- nvinfo : EIATTR_EXIT_INSTR_OFFSETS
	.align		4
        /*01ec*/ 	.byte	0x04, 0x1c
        /*01ee*/ 	.short	(.L_3055 - .L_3054)


	//   ....[0]....
.L_3054:
        /*01f0*/ 	.word	0x00005610


	//   ....[1]....
        /*01f4*/ 	.word	0x00005870


	//----- nvinfo : EIATTR_MAX_THREADS
	.align		4
.L_3055:
        /*01f8*/ 	.byte	0x04, 0x05
        /*01fa*/ 	.short	(.L_3057 - .L_3056)
.L_3056:
        /*01fc*/ 	.word	0x00000020
        /*0200*/ 	.word	0x00000001
        /*0204*/ 	.word	0x00000001


	//----- nvinfo : EIATTR_CRS_STACK_SIZE
	.align		4
.L_3057:
        /*0208*/ 	.byte	0x04, 0x1e
        /*020a*/ 	.short	(.L_3059 - .L_3058)
.L_3058:
        /*020c*/ 	.word	0x00000000


	//----- nvinfo : EIATTR_CBANK_PARAM_SIZE
	.align		4
.L_3059:
        /*0210*/ 	.byte	0x03, 0x19
        /*0212*/ 	.short	0x01f0


	//----- nvinfo : EIATTR_PARAM_CBANK
	.align		4
        /*0214*/ 	.byte	0x04, 0x0a
        /*0216*/ 	.short	(.L_3061 - .L_3060)
	.align		4
.L_3060:
        /*0218*/ 	.word	index@(.nv.constant0._Z25selective_scan_bwd_kernelI32Selective_Scan_bwd_kernel_traitsILi32ELi8ELb0ELb1ELb0ELb1ELb0EffEEv12SSMParamsBwd)
        /*021c*/ 	.short	0x0380
        /*021e*/ 	.short	0x01f0


	//----- nvinfo : EIATTR_SW_WAR
	.align		4
.L_3061:
        /*0220*/ 	.byte	0x04, 0x36
        /*0222*/ 	.short	(.L_3063 - .L_3062)
.L_3062:
        /*0224*/ 	.word	0x00000008
.L_3063:


//--------------------- .nv.info._Z25selective_scan_bwd_kernelI32Selective_Scan_bwd_kernel_traitsILi32ELi8ELb0ELb1ELb0ELb1ELb1EffEEv12SSMParamsBwd --------------------------
	.section	.nv.info._Z25selective_scan_bwd_kernelI32Selective_Scan_bwd_kernel_traitsILi32ELi8ELb0ELb1ELb0ELb1ELb1EffEEv12SSMParamsBwd,"",@"SHT_CUDA_INFO"
	.sectionflags	@""
	.align	4


	//----- nvinfo : EIATTR_CUDA_API_VERSION
	.align		4
        /*0000*/ 	.byte	0x04, 0x37
        /*0002*/ 	.short	(.L_3065 - .L_3064)
.L_3064:
        /*0004*/ 	.word	0x00000082


	//----- nvinfo : EIATTR_KPARAM_INFO
	.align		4
.L_3065:
        /*0008*/ 	.byte	0x04, 0x17
        /*000a*/ 	.short	(.L_3067 - .L_3066)
.L_3066:
        /*000c*/ 	.word	0x00000000
        /*0010*/ 	.short	0x0000
        /*0012*/ 	.short	0x0000
        /*0014*/ 	.byte	0x00, 0xf0, 0xc1, 0x07


	//----- nvinfo : EIATTR_SPARSE_MMA_MASK
	.align		4
.L_3067:
        /*0018*/ 	.byte	0x03, 0x50
        /*001a*/ 	.short	0x0000


	//----- nvinfo : EIATTR_MAXREG_COUNT
	.align		4
        /*001c*/ 	.byte	0x03, 0x1b
        /*001e*/ 	.short	0x00ff


	//----- nvinfo : EIATTR_NUM_BARRIERS
	.align		4
        /*0020*/ 	.byte	0x02, 0x4c
        /*0022*/ 	.byte	0x01
	.zero		1


	//----- nvinfo : EIATTR_MERCURY_ISA_VERSION
	.align		4
        /*0024*/ 	.byte	0x03, 0x5f
        /*0026*/ 	.short	0x0101


	//----- nvinfo : EIATTR_COOP_GROUP_MASK_REGIDS
	.align		4
        /*0028*/ 	.byte	0x04, 0x29
        /*002a*/ 	.short	(.L_3069 - .L_3068)


	//   ....[0]....
.L_3068:
        /*002c*/ 	.word	0xffffffff


	//   ....[1]....
        /*0030*/ 	.word	0xffffffff


	//   ....[2]....
        /*0034*/ 	.word	0xffffffff


	//   ....[3]....
        /*0038*/ 	.word	0xffffffff


	//   ....[4]....
        /*003c*/ 	.word	0xffffffff


	//   ....[5]....
        /*0040*/ 	.word	0xffffffff


	//   ....[6]....
        /*0044*/ 	.word	0xffffffff


	//   ....[7]....
        /*0048*/ 	.word	0xffffffff


	//   ....[8]....
        /*004c*/ 	.word	0xffffffff


	//   ....[9]....
        /*0050*/ 	.word	0xffffffff


	//   ....[10]....
        /*0054*/ 	.word	0xffffffff


	//   ....[11]....
        /*0058*/ 	.word	0xffffffff


	//   ....[12]....
        /*005c*/ 	.word	0xffffffff


	//   ....[13]....
        /*0060*/ 	.word	0xffffffff


	//   ....[14]....
        /*0064*/ 	.word	0xffffffff


	//   ....[15]....
        /*0068*/ 	.word	0xffffffff


	//   ....[16]....
        /*006c*/ 	.word	0xffffffff


	//   ....[17]....
        /*0070*/ 	.word	0xffffffff


	//   ....[18]....
        /*0074*/ 	.word	0xffffffff


	//   ....[19]....
        /*0078*/ 	.word	0xffffffff


	//   ....[20]....
        /*007c*/ 	.word	0xffffffff


	//   ....[21]....
        /*0080*/ 	.word	0xffffffff


	//   ....[22]....
        /*0084*/ 	.word	0xffffffff


	//   ....[23]....
        /*0088*/ 	.word	0xffffffff


	//   ....[24]....
        /*008c*/ 	.word	0xffffffff


	//   ....[25]....
        /*0090*/ 	.word	0xffffffff


	//   ....[26]....
        /*0094*/ 	.word	0xffffffff


	//   ....[27]....
        /*0098*/ 	.word	0xffffffff


	//   ....[28]....
        /*009c*/ 	.word	0xffffffff


	//   ....[29]....
        /*00a0*/ 	.word	0xffffffff


	//   ....[30]....
        /*00a4*/ 	.word	0xffffffff


	//   ....[31]....
        /*00a8*/ 	.word	0xffffffff


	//   ....[32]....
        /*00ac*/ 	.word	0xffffffff


	//   ....[33]....
        /*00b0*/ 	.word	0xffffffff


	//   ....[34]....
        /*00b4*/ 	.word	0xffffffff


	//   ....[35]....
        /*00b8*/ 	.word	0xffffffff


	//   ....[36]....
        /*00bc*/ 	.word	0xffffffff


	//   ....[37]....
        /*00c0*/ 	.word	0xffffffff


	//   ....[38]....
        /*00c4*/ 	.word	0xffffffff


	//   ....[39]....
        /*00c8*/ 	.word	0xffffffff


	//   ....[40]....
        /*00cc*/ 	.word	0xffffffff


	//   ....[41]....
        /*00d0*/ 	.word	0xffffffff


	//   ....[42]....
        /*00d4*/ 	.word	0xffffffff


	//   ....[43]....
        /*00d8*/ 	.word	0xffffffff


	//   ....[44]....
        /*00dc*/ 	.word	0xffffffff


	//   ....[45]....
        /*00e0*/ 	.word	0xffffffff


	//   ....[46]....
        /*00e4*/ 	.word	0xffffffff


	//   ....[47]....
        /*00e8*/ 	.word	0xffffffff


	//   ....[48]....
        /*00ec*/ 	.word	0xffffffff


	//   ....[49]....
        /*00f0*/ 	.word	0xffffffff


	//   ....[50]....
        /*00f4*/ 	.word	0xffffffff


	//   ....[51]....
        /*00f8*/ 	.word	0xffffffff


	//   ....[52]....
        /*00fc*/ 	.word	0xffffffff


	//   ....[53]....
        /*0100*/ 	.word	0xffffffff


	//   ....[54]....
        /*0104*/ 	.word	0xffffffff


	//   ....[55]....
        /*0108*/ 	.word	0xffffffff


	//   ....[56]....
        /*010c*/ 	.word	0xffffffff


	//   ....[57]....
        /*0110*/ 	.word	0xffffffff


	//   ....[58]....
        /*0114*/ 	.word	0xffffffff


	//----- nvinfo : EIATTR_COOP_GROUP_INSTR_OFFSETS
	.align		4
.L_3069:
        /*0118*/ 	.byte	0x04, 0x28
        /*011a*/ 	.short	(.L_3071 - .L_3070)


	//   ....[0]....
.L_3070:
        /*011c*/ 	.word	0x00001110


	//   ....[1]....
        /*0120*/ 	.word	0x00001340


	//   ....[2]....
        /*0124*/ 	.word	0x000015b0


	//   ....[3]....
        /*0128*/ 	.word	0x00002990


	//   ....[4]....
        /*012c*/ 	.word	0x00002e00


	//   ....[5]....
        /*0130*/ 	.word	0x00003120


	//   ....[6]....
        /*0134*/ 	.word	0x00003610


	//   ....[7]....
        /*0138*/ 	.word	0x00003eb0


	//   ....[8]....
        /*013c*/ 	.word	0x00004480


	//   ....[9]....
        /*0140*/ 	.word	0x000044c0


	//   ....[10]....
        /*0144*/ 	.word	0x00004540


	//   ....[11]....
        /*0148*/ 	.word	0x00004570


	//   ....[12]....
        /*014c*/ 	.word	0x00004590


	//   ....[13]....
        /*0150*/ 	.word	0x000045b0


	//   ....[14]....
        /*0154*/ 	.word	0x00004610


	//   ....[15]....
        /*0158*/ 	.word	0x00004630


	//   ....[16]....
        /*015c*/ 	.word	0x00004650


	//   ....[17]....
        /*0160*/ 	.word	0x00004670


	//   ....[18]....
        /*0164*/ 	.word	0x000046d0


	//   ....[19]....
        /*0168*/ 	.word	0x00004700


	//   ....[20]....
        /*016c*/ 	.word	0x00004720


	//   ....[21]....
        /*0170*/ 	.word	0x00004750


	//   ....[22]....
        /*0174*/ 	.word	0x000047c0


	//   ....[23]....
        /*0178*/ 	.word	0x00004810


	//   ....[24]....
        /*017c*/ 	.word	0x00004820


	//   ....[25]....
        /*0180*/ 	.word	0x00004830


	//   ....[26]....
        /*0184*/ 	.word	0x00004870


	//   ....[27]....
        /*0188*/ 	.word	0x000048a0


	//   ....[28]....
        /*018c*/ 	.word	0x000048d0


	//   ....[29]....
        /*0190*/ 	.word	0x000048f0


	//   ....[30]....
        /*0194*/ 	.word	0x00004900


	//   ....[31]....
        /*0198*/ 	.word	0x00004910


	//   ....[32]....
        /*019c*/ 	.word	0x00004930


	//   ....[33]....
        /*01a0*/ 	.word	0x00004970


	//   ....[34]....
        /*01a4*/ 	.word	0x00004980


	//   ....[35]....
        /*01a8*/ 	.word	0x00004ae0


	//   ....[36]....
        /*01ac*/ 	.word	0x00005140


	//   ....[37]....
        /*01b0*/ 	.word	0x00005180


	//   ....[38]....
        /*01b4*/ 	.word	0x00005310


	//   ....[39]....
        /*01b8*/ 	.word	0x00005340


	//   ....[40]....
        /*01bc*/ 	.word	0x00005370


	//   ....[41]....
        /*01c0*/ 	.word	0x00005390


	//   ....[42]....
        /*01c4*/ 	.word	0x000053c0


	//   ....[43]....
        /*01c8*/ 	.word	0x000053f0


	//   ....[44]....
        /*01cc*/ 	.word	0x000054c0


	//   ....[45]....
        /*01d0*/ 	.word	0x00005500


	//   ....[46]....
        /*01d4*/ 	.word	0x00005910


	//   ....[47]....
        /*01d8*/ 	.word	0x00005c60


	//   ....[48]....
        /*01dc*/ 	.word	0x00006150


	//   ....[49]....
        /*01e0*/ 	.word	0x000064d0


	//   ....[50]....
        /*01e4*/ 	.word	0x00006520


	//   ....[51]....
        /*01e8*/ 	.word	0x00006570


	//   ....[52]....
        /*01ec*/ 	.word	0x000065a0


	//   ....[53]....
        /*01f0*/ 	.word	0x000065c0


	//   ....[54]....
        /*01f4*/ 	.word	0x00006690


	//   ....[55]....
        /*01f8*/ 	.word	0x000066d0


	//   ....[56]....
        /*01fc*/ 	.word	0x00006720


	//   ....[57]....
        /*0200*/ 	.word	0x00006750


	//   ....[58]....
        /*0204*/ 	.word	0x00006770


	//----- nvinfo : EIATTR_VRC_CTA_INIT_COUNT
	.align		4
.L_3071:
        /*0208*/ 	.byte	0x02, 0x4a
	.zero		1
	.zero		1


	//----- nvinfo : EIATTR_EXIT_INSTR_OFFSETS
	.align		4
        /*020c*/ 	.byte	0x04, 0x1c
        /*020e*/ 	.short	(.L_3073 - .L_3072)


	//   ....[0]....
.L_3072:
        /*0210*/ 	.word	0x00006810


	//   ....[1]....
        /*0214*/ 	.word	0x00006a70


	//----- nvinfo : EIATTR_MAX_THREADS
	.align		4
.L_3073:
        /*0218*/ 	.byte	0x04, 0x05
        /*021a*/ 	.short	(.L_3075 - .L_3074)
.L_3074:
        /*021c*/ 	.word	0x00000020
        /*0220*/ 	.word	0x00000001
        /*0224*/ 	.word	0x00000001


	//----- nvinfo : EIATTR_CRS_STACK_SIZE
	.align		4
.L_3075:
        /*0228*/ 	.byte	0x04, 0x1e
        /*022a*/ 	.short	(.L_3077 - .L_3076)
.L_3076:
        /*022c*/ 	.word	0x00000000


	//----- nvinfo : EIATTR_CBANK_PARAM_SIZE
	.align		4
.L_3077:
        /*0230*/ 	.byte	0x03, 0x19
        /*0232*/ 	.short	0x01f0


	//----- nvinfo : EIATTR_PARAM_CBANK
	.align		4
        /*0234*/ 	.byte	0x04, 0x0a
        /*0236*/ 	.short	(.L_3079 - .L_3078)
	.align		4
.L_3078:
        /*0238*/ 	.word	index@(.nv.constant0._Z25selective_scan_bwd_kernelI32Selective_Scan_bwd_kernel_traitsILi32ELi8ELb0ELb1ELb0ELb1ELb1EffEEv12SSMParamsBwd)
        /*023c*/ 	.short	0x0380
        /*023e*/ 	.short	0x01f0


	//----- nvinfo : EIATTR_SW_WAR
	.align		4
.L_3079:
        /*0240*/ 	.byte	0x04, 0x36
        /*0242*/ 	.short	(.L_3081 - .L_3080)
.L_3080:
        /*0244*/ 	.word	0x00000008
.L_3081:


//--------------------- .nv.info._Z25selective_scan_bwd_kernelI32Selective_Scan_bwd_kernel_traitsILi32ELi8ELb0ELb1ELb1ELb0ELb0EffEEv12SSMParamsBwd --------------------------
	.section	.nv.info._Z25selective_scan_bwd_kernelI32Selective_Scan_bwd_kernel_traitsILi32ELi8ELb0ELb1ELb1ELb0ELb0EffEEv12SSMParamsBwd,"",@"SHT_CUDA_INFO"
	.sectionflags	@""
	.align	4


	//----- nvinfo : EIATTR_CUDA_API_VERSION
	.align		4
        /*0000*/ 	.byte	0x04, 0x37
        /*0002*/ 	.short	(.L_3083 - .L_3082)
.L_3082:
        /*0004*/ 	.word	0x00000082


	//----- nvinfo : EIATTR_KPARAM_INFO
	.align		4
.L_3083:
        /*0008*/ 	.byte	0x04, 0x17
        /*000a*/ 	.short	(.L_3085 - .L_3084)
.L_3084:
        /*000c*/ 	.word	0x00000000
        /*0010*/ 	.short	0x0000
        /*0012*/ 	.short	0x0000
        /*0014*/ 	.byte	0x00, 0xf0, 0xc1, 0x07


	//----- nvinfo : EIATTR_SPARSE_MMA_MASK
	.align		4
.L_3085:
        /*0018*/ 	.byte	0x03, 0x50
        /*001a*/ 	.short	0x0000


	//----- nvinfo : EIATTR_MAXREG_COUNT
	.align		4
        /*001c*/ 	.byte	0x03, 0x1b
        /*001e*/ 	.short	0x00ff


	//----- nvinfo : EIATTR_NUM_BARRIERS
	.align		4
        /*0020*/ 	.byte	0x02, 0x4c
        /*0022*/ 	.byte	0x01
	.zero		1


	//----- nvinfo : EIATTR_MERCURY_ISA_VERSION
	.align		4
        /*0024*/ 	.byte	0x03, 0x5f
        /*0026*/ 	.short	0x0101


	//----- nvinfo : EIATTR_COOP_GROUP_MASK_REGIDS
	.align		4
        /*0028*/ 	.byte	0x04, 0x29
        /*002a*/ 	.short	(.L_3087 - .L_3086)


	//   ....[0]....
.L_3086:
        /*002c*/ 	.word	0xffffffff


	//   ....[1]....
        /*0030*/ 	.word	0xffffffff


	//   ....[2]....
        /*0034*/ 	.word	0xffffffff


	//   ....[3]....
        /*0038*/ 	.word	0xffffffff


	//   ....[4]....
        /*003c*/ 	.word	0xffffffff


	//   ....[5]....
        /*0040*/ 	.word	0xffffffff


	//   ....[6]....
        /*0044*/ 	.word	0xffffffff


	//   ....[7]....
        /*0048*/ 	.word	0xffffffff


	//   ....[8]....
        /*004c*/ 	.word	0xffffffff


	//   ....[9]....
        /*0050*/ 	.word	0xffffffff


	//   ....[10]....
        /*0054*/ 	.word	0xffffffff


	//   ....[11]....
        /*0058*/ 	.word	0xffffffff


	//   ....[12]....
        /*005c*/ 	.word	0xffffffff


	//   ....[13]....
        /*0060*/ 	.word	0xffffffff


	//   ....[14]....
        /*0064*/ 	.word	0xffffffff


	//   ....[15]....
        /*0068*/ 	.word	0xffffffff


	//   ....[16]....
        /*006c*/ 	.word	0xffffffff


	//   ....[17]....
        /*0070*/ 	.word	0xffffffff


	//   ....[18]....
        /*0074*/ 	.word	0xffffffff


	//   ....[19]....
        /*0078*/ 	.word	0xffffffff


	//   ....[20]....
        /*007c*/ 	.word	0xffffffff


	//   ....[21]....
        /*0080*/ 	.word	0xffffffff


	//   ....[22]....
        /*0084*/ 	.word	0xffffffff


	//   ....[23]....
        /*0088*/ 	.word	0xffffffff


	//   ....[24]....
        /*008c*/ 	.word	0xffffffff


	//   ....[25]....
        /*0090*/ 	.word	0xffffffff


	//   ....[26]....
        /*0094*/ 	.word	0xffffffff


	//   ....[27]....
        /*0098*/ 	.word	0xffffffff


	//   ....[28]....
        /*009c*/ 	.word	0xffffffff


	//   ....[29]....
        /*00a0*/ 	.word	0xffffffff


	//   ....[30]....
        /*00a4*/ 	.word	0xffffffff


	//   ....[31]....
        /*00a8*/ 	.word	0xffffffff


	//   ....[32]....
        /*00ac*/ 	.word	0xffffffff


	//   ....[33]....
        /*00b0*/ 	.word	0xffffffff


	//   ....[34]....
        /*00b4*/ 	.word	0xffffffff


	//   ....[35]....
        /*00b8*/ 	.word	0xffffffff


	//   ....[36]....
        /*00bc*/ 	.word	0xffffffff


	//   ....[37]....
        /*00c0*/ 	.word	0xffffffff


	//   ....[38]....
        /*00c4*/ 	.word	0xffffffff


	//   ....[39]....
        /*00c8*/ 	.word	0xffffffff


	//   ....[40]....
        /*00cc*/ 	.word	0xffffffff


	//   ....[41]....
        /*00d0*/ 	.word	0xffffffff


	//   ....[42]....
        /*00d4*/ 	.word	0xffffffff


	//   ....[43]....
        /*00d8*/ 	.word	0xffffffff


	//   ....[44]....
        /*00dc*/ 	.word	0xffffffff


	//   ....[45]....
        /*00e0*/ 	.word	0xffffffff


	//   ....[46]....
        /*00e4*/ 	.word	0xffffffff


	//   ....[47]....
        /*00e8*/ 	.word	0xffffffff


	//   ....[48]....
        /*00ec*/ 	.word	0xffffffff


	//   ....[49]....
        /*00f0*/ 	.word	0xffffffff


	//----- nvinfo : EIATTR_COOP_GROUP_INSTR_OFFSETS
	.align		4
.L_3087:
        /*00f4*/ 	.byte	0x04, 0x28
        /*00f6*/ 	.short	(.L_3089 - .L_3088)


	//   ....[0]....
.L_3088:
        /*00f8*/ 	.word	0x00001130


	//   ....[1]....
        /*00fc*/ 	.word	0x00001340


	//   ....[2]....
        /*0100*/ 	.word	0x00001590


	//   ....[3]....
        /*0104*/ 	.word	0x00001d60


	//   ....[4]....
        /*0108*/ 	.word	0x000020e0


	//   ....[5]....
        /*010c*/ 	.word	0x00002530


	//   ....[6]....
        /*0110*/ 	.word	0x00002560


	//   ....[7]....
        /*0114*/ 	.word	0x00002580


	//   ....[8]....
        /*0118*/ 	.word	0x000025e0


	//   ....[9]....
        /*011c*/ 	.word	0x00002600


	//   ....[10]....
        /*0120*/ 	.word	0x00002620


	//   ....[11]....
        /*0124*/ 	.word	0x00002640


	//   ....[12]....
        /*0128*/ 	.word	0x00002670


	//   ....[13]....
        /*012c*/ 	.word	0x000026b0


	//   ....[14]....
        /*0130*/ 	.word	0x000026e0


	//   ....[15]....
        /*0134*/ 	.word	0x00002700


	//   ....[16]....
        /*0138*/ 	.word	0x00002720


	//   ....[17]....
        /*013c*/ 	.word	0x00002760


	//   ....[18]....
        /*0140*/ 	.word	0x000027d0


	//   ....[19]....
        /*0144*/ 	.word	0x00002820


	//   ....[20]....
        /*0148*/ 	.word	0x00002830


	//   ....[21]....
        /*014c*/ 	.word	0x00002860


	//   ....[22]....
        /*0150*/ 	.word	0x00002890


	//   ....[23]....
        /*0154*/ 	.word	0x000028e0


	//   ....[24]....
        /*0158*/ 	.word	0x00002900


	//   ....[25]....
        /*015c*/ 	.word	0x00002910


	//   ....[26]....
        /*0160*/ 	.word	0x00002930


	//   ....[27]....
        /*0164*/ 	.word	0x00002960


	//   ....[28]....
        /*0168*/ 	.word	0x00002970


	//   ....[29]....
        /*016c*/ 	.word	0x00002990


	//   ....[30]....
        /*0170*/ 	.word	0x000029c0


	//   ....[31]....
        /*0174*/ 	.word	0x000029e0


	//   ....[32]....
        /*0178*/ 	.word	0x00002b00


	//   ....[33]....
        /*017c*/ 	.word	0x00003370


	//   ....[34]....
        /*0180*/ 	.word	0x00003540


	//   ....[35]....
        /*0184*/ 	.word	0x00003690


	//   ....[36]....
        /*0188*/ 	.word	0x000036e0


	//   ....[37]....
        /*018c*/ 	.word	0x00003710


	//   ....[38]....
        /*0190*/ 	.word	0x00003950


	//   ....[39]....
        /*0194*/ 	.word	0x00003c30


	//   ....[40]....
        /*0198*/ 	.word	0x00004000


	//   ....[41]....
        /*019c*/ 	.word	0x00004050


	//   ....[42]....
        /*01a0*/ 	.word	0x000040a0


	//   ....[43]....
        /*01a4*/ 	.word	0x000040d0


	//   ....[44]....
        /*01a8*/ 	.word	0x000040f0


	//   ....[45]....
        /*01ac*/ 	.word	0x000041c0


	//   ....[46]....
        /*01b0*/ 	.word	0x00004200


	//   ....[47]....
        /*01b4*/ 	.word	0x00004250


	//   ....[48]....
        /*01b8*/ 	.word	0x00004280


	//   ....[49]....
        /*01bc*/ 	.word	0x000042a0


	//----- nvinfo : EIATTR_VRC_CTA_INIT_COUNT
	.align		4
.L_3089:
        /*01c0*/ 	.byte	0x02, 0x4a
	.zero		1
	.zero		1


	//----- nvinfo : EIATTR_EXIT_INSTR_OFFSETS
	.align		4
        /*01c4*/ 	.byte	0x04, 0x1c
        /*01c6*/ 	.short	(.L_3091 - .L_3090)


	//   ....[0]....
.L_3090:
        /*01c8*/ 	.word	0x00004340


	//   ....[1]....
        /*01cc*/ 	.word	0x000044a0


	//----- nvinfo : EIATTR_MAX_THREADS
	.align		4
.L_3091:
        /*01d0*/ 	.byte	0x04, 0x05
        /*01d2*/ 	.short	(.L_3093 - .L_3092)
.L_3092:
        /*01d4*/ 	.word	0x00000020
        /*01d8*/ 	.word	0x00000001
        /*01dc*/ 	.word	0x00000001


	//----- nvinfo : EIATTR_CRS_STACK_SIZE
	.align		4
.L_3093:
        /*01e0*/ 	.byte	0x04, 0x1e
        /*01e2*/ 	.short	(.L_3095 - .L_3094)
.L_3094:
        /*01e4*/ 	.word	0x00000000


	//----- nvinfo : EIATTR_CBANK_PARAM_SIZE
	.align		4
.L_3095:
        /*01e8*/ 	.byte	0x03, 0x19
        /*01ea*/ 	.short	0x01f0


	//----- nvinfo : EIATTR_PARAM_CBANK
	.align		4
        /*01ec*/ 	.byte	0x04, 0x0a
        /*01ee*/ 	.short	(.L_3097 - .L_3096)
	.align		4
.L_3096:
        /*01f0*/ 	.word	index@(.nv.constant0._Z25selective_scan_bwd_kernelI32Selective_Scan_bwd_kernel_traitsILi32ELi8ELb0ELb1ELb1ELb0ELb0EffEEv12SSMParamsBwd)
        /*01f4*/ 	.short	0x0380
        /*01f6*/ 	.short	0x01f0


	//----- nvinfo : EIATTR_SW_WAR
	.align		4
.L_3097:
        /*01f8*/ 	.byte	0x04, 0x36
        /*01fa*/ 	.short	(.L_3099 - .L_3098)
.L_3098:
        /*01fc*/ 	.word	0x00000008
.L_3099:


//--------------------- .nv.info._Z25selective_scan_bwd_kernelI32Selective_Scan_bwd_kernel_traitsILi32ELi8ELb0ELb1ELb1ELb0ELb1EffEEv12SSMParamsBwd --------------------------
	.section	.nv.info._Z25selective_scan_bwd_kernelI32Selective_Scan_bwd_kernel_traitsILi32ELi8ELb0ELb1ELb1ELb0ELb1EffEEv12SSMParamsBwd,"",@"SHT_CUDA_INFO"
	.sectionflags	@""
	.align	4


	//----- nvinfo : EIATTR_CUDA_API_VERSION
	.align		4
        /*0000*/ 	.byte	0x04, 0x37
        /*0002*/ 	.short	(.L_3101 - .L_3100)
.L_3100:
        /*0004*/ 	.word	0x00000082


	//----- nvinfo : EIATTR_KPARAM_INFO
	.align		4
.L_3101:
        /*0008*/ 	.byte	0x04, 0x17
        /*000a*/ 	.short	(.L_3103 - .L_3102)
.L_3102:
        /*000c*/ 	.word	0x00000000
        /*0010*/ 	.short	0x0000
        /*0012*/ 	.short	0x0000
        /*0014*/ 	.byte	0x00, 0xf0, 0xc1, 0x07


	//----- nvinfo : EIATTR_SPARSE_MMA_MASK
	.align		4
.L_3103:
        /*0018*/ 	.byte	0x03, 0x50
        /*001a*/ 	.short	0x0000


	//----- nvinfo : EIATTR_MAXREG_COUNT
	.align		4
        /*001c*/ 	.byte	0x03, 0x1b
        /*001e*/ 	.short	0x00ff


	//----- nvinfo : EIATTR_NUM_BARRIERS
	.align		4
        /*0020*/ 	.byte	0x02, 0x4c
        /*0022*/ 	.byte	0x01
	.zero		1


	//----- nvinfo : EIATTR_MERCURY_ISA_VERSION
	.align		4
        /*0024*/ 	.byte	0x03, 0x5f
        /*0026*/ 	.short	0x0101


	//----- nvinfo : EIATTR_COOP_GROUP_MASK_REGIDS
	.align		4
        /*0028*/ 	.byte	0x04, 0x29
        /*002a*/ 	.short	(.L_3105 - .L_3104)


	//   ....[0]....
.L_3104:
        /*002c*/ 	.word	0xffffffff


	//   ....[1]....
        /*0030*/ 	.word	0xffffffff


	//   ....[2]....
        /*0034*/ 	.word	0xffffffff


	//   ....[3]....
        /*0038*/ 	.word	0xffffffff


	//   ....[4]....
        /*003c*/ 	.word	0xffffffff


	//   ....[5]....
        /*0040*/ 	.word	0xffffffff


	//   ....[6]....
        /*0044*/ 	.word	0xffffffff


	//   ....[7]....
        /*0048*/ 	.word	0xffffffff


	//   ....[8]....
        /*004c*/ 	.word	0xffffffff


	//   ....[9]....
        /*0050*/ 	.word	0xffffffff


	//   ....[10]....
        /*0054*/ 	.word	0xffffffff


	//   ....[11]....
        /*0058*/ 	.word	0xffffffff


	//   ....[12]....
        /*005c*/ 	.word	0xffffffff


	//   ....[13]....
        /*0060*/ 	.word	0xffffffff


	//   ....[14]....
        /*0064*/ 	.word	0xffffffff


	//   ....[15]....
        /*0068*/ 	.word	0xffffffff


	//   ....[16]....
        /*006c*/ 	.word	0xffffffff


	//   ....[17]....
        /*0070*/ 	.word	0xffffffff


	//   ....[18]....
        /*0074*/ 	.word	0xffffffff


	//   ....[19]....
        /*0078*/ 	.word	0xffffffff


	//   ....[20]....
        /*007c*/ 	.word	0xffffffff


	//   ....[21]....
        /*0080*/ 	.word	0xffffffff


	//   ....[22]....
        /*0084*/ 	.word	0xffffffff


	//   ....[23]....
        /*0088*/ 	.word	0xffffffff


	//   ....[24]....
        /*008c*/ 	.word	0xffffffff


	//   ....[25]....
        /*0090*/ 	.word	0xffffffff


	//   ....[26]....
        /*0094*/ 	.word	0xffffffff


	//   ....[27]....
        /*0098*/ 	.word	0xffffffff


	//   ....[28]....
        /*009c*/ 	.word	0xffffffff


	//   ....[29]....
        /*00a0*/ 	.word	0xffffffff


	//   ....[30]....
        /*00a4*/ 	.word	0xffffffff


	//   ....[31]....
        /*00a8*/ 	.word	0xffffffff


	//   ....[32]....
        /*00ac*/ 	.word	0xffffffff


	//   ....[33]....
        /*00b0*/ 	.word	0xffffffff


	//   ....[34]....
        /*00b4*/ 	.word	0xffffffff


	//   ....[35]....
        /*00b8*/ 	.word	0xffffffff


	//   ....[36]....
        /*00bc*/ 	.word	0xffffffff


	//   ....[37]....
        /*00c0*/ 	.word	0xffffffff


	//   ....[38]....
        /*00c4*/ 	.word	0xffffffff


	//   ....[39]....
        /*00c8*/ 	.word	0xffffffff


	//   ....[40]....
        /*00cc*/ 	.word	0xffffffff


	//   ....[41]....
        /*00d0*/ 	.word	0xffffffff


	//   ....[42]....
        /*00d4*/ 	.word	0xffffffff


	//   ....[43]....
        /*00d8*/ 	.word	0xffffffff


	//   ....[44]....
        /*00dc*/ 	.word	0xffffffff


	//   ....[45]....
        /*00e0*/ 	.word	0xffffffff


	//   ....[46]....
        /*00e4*/ 	.word	0xffffffff


	//   ....[47]....
        /*00e8*/ 	.word	0xffffffff


	//   ....[48]....
        /*00ec*/ 	.word	0xffffffff


	//   ....[49]....
        /*00f0*/ 	.word	0xffffffff


	//   ....[50]....
        /*00f4*/ 	.word	0xffffffff


	//   ....[51]....
        /*00f8*/ 	.word	0xffffffff


	//   ....[52]....
        /*00fc*/ 	.word	0xffffffff


	//   ....[53]....
        /*0100*/ 	.word	0xffffffff


	//----- nvinfo : EIATTR_COOP_GROUP_INSTR_OFFSETS
	.align		4
.L_3105:
        /*0104*/ 	.byte	0x04, 0x28
        /*0106*/ 	.short	(.L_3107 - .L_3106)


	//   ....[0]....
.L_3106:
        /*0108*/ 	.word	0x000012f0


	//   ....[1]....
        /*010c*/ 	.word	0x00001520


	//   ....[2]....
        /*0110*/ 	.word	0x00001730


	//   ....[3]....
        /*0114*/ 	.word	0x00001940


	//   ....[4]....
        /*0118*/ 	.word	0x00001da0


	//   ....[5]....
        /*011c*/ 	.word	0x000020e0


	//   ....[6]....
        /*0120*/ 	.word	0x000025f0


	//   ....[7]....
        /*0124*/ 	.word	0x00002f80


	//   ....[8]....
        /*0128*/ 	.word	0x00003310


	//   ....[9]....
        /*012c*/ 	.word	0x00003750


	//   ....[10]....
        /*0130*/ 	.word	0x00003780


	//   ....[11]....
        /*0134*/ 	.word	0x000037a0


	//   ....[12]....
        /*0138*/ 	.word	0x00003800


	//   ....[13]....
        /*013c*/ 	.word	0x00003820


	//   ....[14]....
        /*0140*/ 	.word	0x00003840


	//   ....[15]....
        /*0144*/ 	.word	0x00003860


	//   ....[16]....
        /*0148*/ 	.word	0x00003890


	//   ....[17]....
        /*014c*/ 	.word	0x000038d0


	//   ....[18]....
        /*0150*/ 	.word	0x00003900


	//   ....[19]....
        /*0154*/ 	.word	0x00003930


	//   ....[20]....
        /*0158*/ 	.word	0x00003950


	//   ....[21]....
        /*015c*/ 	.word	0x00003990


	//   ....[22]....
        /*0160*/ 	.word	0x000039f0


	//   ....[23]....
        /*0164*/ 	.word	0x00003a40


	//   ....[24]....
        /*0168*/ 	.word	0x00003a50


	//   ....[25]....
        /*016c*/ 	.word	0x00003a80


	//   ....[26]....
        /*0170*/ 	.word	0x00003ab0


	//   ....[27]....
        /*0174*/ 	.word	0x00003af0


	//   ....[28]....
        /*0178*/ 	.word	0x00003b20


	//   ....[29]....
        /*017c*/ 	.word	0x00003b30


	//   ....[30]....
        /*0180*/ 	.word	0x00003b40


	//   ....[31]....
        /*0184*/ 	.word	0x00003b60


	//   ....[32]....
        /*0188*/ 	.word	0x00003b90


	//   ....[33]....
        /*018c*/ 	.word	0x00003bb0


	//   ....[34]....
        /*0190*/ 	.word	0x00003be0


	//   ....[35]....
        /*0194*/ 	.word	0x00003bf0


	//   ....[36]....
        /*0198*/ 	.word	0x00003d20


	//   ....[37]....
        /*019c*/ 	.word	0x00004590


	//   ....[38]....
        /*01a0*/ 	.word	0x00004760


	//   ....[39]....
        /*01a4*/ 	.word	0x00004800


	//   ....[40]....
        /*01a8*/ 	.word	0x00004840


	//   ....[41]....
        /*01ac*/ 	.word	0x000048c0


	//   ....[42]....
        /*01b0*/ 	.word	0x00004b70


	//   ....[43]....
        /*01b4*/ 	.word	0x00004e50


	//   ....[44]....
        /*01b8*/ 	.word	0x00005220


	//   ....[45]....
        /*01bc*/ 	.word	0x00005270


	//   ....[46]....
        /*01c0*/ 	.word	0x000052c0


	//   ....[47]....
        /*01c4*/ 	.word	0x000052f0


	//   ....[48]....
        /*01c8*/ 	.word	0x00005310


	//   ....[49]....
        /*01cc*/ 	.word	0x000053e0


	//   ....[50]....
        /*01d0*/ 	.word	0x00005420


	//   ....[51]....
        /*01d4*/ 	.word	0x00005470


	//   ....[52]....
        /*01d8*/ 	.word	0x000054a0


	//   ....[53]....
        /*01dc*/ 	.word	0x000054c0


	//----- nvinfo : EIATTR_VRC_CTA_INIT_COUNT
	.align		4
.L_3107:
        /*01e0*/ 	.byte	0x02, 0x4a
	.zero		1
	.zero		1


	//----- nvinfo : EIATTR_EXIT_INSTR_OFFSETS
	.align		4
        /*01e4*/ 	.byte	0x04, 0x1c
        /*01e6*/ 	.short	(.L_3109 - .L_3108)


	//   ....[0]....
.L_3108:
        /*01e8*/ 	.word	0x00005560


	//   ....[1]....
        /*01ec*/ 	.word	0x000056c0


	//----- nvinfo : EIATTR_MAX_THREADS
	.align		4
.L_3109:
        /*01f0*/ 	.byte	0x04, 0x05
        /*01f2*/ 	.short	(.L_3111 - .L_3110)
.L_3110:
        /*01f4*/ 	.word	0x00000020
        /*01f8*/ 	.word	0x00000001
        /*01fc*/ 	.word	0x00000001


	//----- nvinfo : EIATTR_CRS_STACK_SIZE
	.align		4
.L_3111:
        /*0200*/ 	.byte	0x04, 0x1e
        /*0202*/ 	.short	(.L_3113 - .L_3112)
.L_3112:
        /*0204*/ 	.word	0x00000000


	//----- nvinfo : EIATTR_CBANK_PARAM_SIZE
	.align		4
.L_3113:
        /*0208*/ 	.byte	0x03, 0x19
        /*020a*/ 	.short	0x01f0


	//----- nvinfo : EIATTR_PARAM_CBANK
	.align		4
        /*020c*/ 	.byte	0x04, 0x0a
        /*020e*/ 	.short	(.L_3115 - .L_3114)
	.align		4
.L_3114:
        /*0210*/ 	.word	index@(.nv.constant0._Z25selective_scan_bwd_kernelI32Selective_Scan_bwd_kernel_traitsILi32ELi8ELb0ELb1ELb1ELb0ELb1EffEEv12SSMParamsBwd)
        /*0214*/ 	.short	0x0380
        /*0216*/ 	.short	0x01f0


	//----- nvinfo : EIATTR_SW_WAR
	.align		4
.L_3115:
        /*0218*/ 	.byte	0x04, 0x36
        /*021a*/ 	.short	(.L_3117 - .L_3116)
.L_3116:
        /*021c*/ 	.word	0x00000008
.L_3117:


//--------------------- .nv.info._Z25selective_scan_bwd_kernelI32Selective_Scan_bwd_kernel_traitsILi32ELi8ELb0ELb1ELb1ELb1ELb0EffEEv12SSMParamsBwd --------------------------
	.section	.nv.info._Z25selective_scan_bwd_kernelI32Selective_Scan_bwd_kernel_traitsILi32ELi8ELb0ELb1ELb1ELb1ELb0EffEEv12SSMParamsBwd,"",@"SHT_CUDA_INFO"
	.sectionflags	@""
	.align	4


	//----- nvinfo : EIATTR_CUDA_API_VERSION
	.align		4
        /*0000*/ 	.byte	0x04, 0x37
        /*0002*/ 	.short	(.L_3119 - .L_3118)
.L_3118:
        /*0004*/ 	.word	0x00000082


	//----- nvinfo : EIATTR_KPARAM_INFO
	.align		4
.L_3119:
        /*0008*/ 	.byte	0x04, 0x17
        /*000a*/ 	.short	(.L_3121 - .L_3120)
.L_3120:
        /*000c*/ 	.word	0x00000000
        /*0010*/ 	.short	0x0000
        /*0012*/ 	.short	0x0000
        /*0014*/ 	.byte	0x00, 0xf0, 0xc1, 0x07


	//----- nvinfo : EIATTR_SPARSE_MMA_MASK
	.align		4
.L_3121:
        /*0018*/ 	.byte	0x03, 0x50
        /*001a*/ 	.short	0x0000


	//----- nvinfo : EIATTR_MAXREG_COUNT
	.align		4
        /*001c*/ 	.byte	0x03, 0x1b
        /*001e*/ 	.short	0x00ff


	//----- nvinfo : EIATTR_NUM_BARRIERS
	.align		4
        /*0020*/ 	.byte	0x02, 0x4c
        /*0022*/ 	.byte	0x01
	.zero		1


	//----- nvinfo : EIATTR_MERCURY_ISA_VERSION
	.align		4
        /*0024*/ 	.byte	0x03, 0x5f
        /*0026*/ 	.short	0x0101


	//----- nvinfo : EIATTR_COOP_GROUP_MASK_REGIDS
	.align		4
        /*0028*/ 	.byte	0x04, 0x29
        /*002a*/ 	.short	(.L_3123 - .L_3122)


	//   ....[0]....
.L_3122:
        /*002c*/ 	.word	0xffffffff


	//   ....[1]....
        /*0030*/ 	.word	0xffffffff


	//   ....[2]....
        /*0034*/ 	.word	0xffffffff


	//   ....[3]....
        /*0038*/ 	.word	0xffffffff


	//   ....[4]....
        /*003c*/ 	.word	0xffffffff


	//   ....[5]....
        /*0040*/ 	.word	0xffffffff


	//   ....[6]....
        /*0044*/ 	.word	0xffffffff


	//   ....[7]....
        /*0048*/ 	.word	0xffffffff


	//   ....[8]....
        /*004c*/ 	.word	0xffffffff


	//   ....[9]....
        /*0050*/ 	.word	0xffffffff


	//   ....[10]....
        /*0054*/ 	.word	0xffffffff


	//   ....[11]....
        /*0058*/ 	.word	0xffffffff


	//   ....[12]....
        /*005c*/ 	.word	0xffffffff


	//   ....[13]....
        /*0060*/ 	.word	0xffffffff


	//   ....[14]....
        /*0064*/ 	.word	0xffffffff


	//   ....[15]....
        /*0068*/ 	.word	0xffffffff


	//   ....[16]....
        /*006c*/ 	.word	0xffffffff


	//   ....[17]....
        /*0070*/ 	.word	0xffffffff


	//   ....[18]....
        /*0074*/ 	.word	0xffffffff


	//   ....[19]....
        /*0078*/ 	.word	0xffffffff


	//   ....[20]....
        /*007c*/ 	.word	0xffffffff


	//   ....[21]....
        /*0080*/ 	.word	0xffffffff


	//   ....[22]....
        /*0084*/ 	.word	0xffffffff


	//   ....[23]....
        /*0088*/ 	.word	0xffffffff


	//   ....[24]....
        /*008c*/ 	.word	0xffffffff


	//   ....[25]....
        /*0090*/ 	.word	0xffffffff


	//   ....[26]....
        /*0094*/ 	.word	0xffffffff


	//   ....[27]....
        /*0098*/ 	.word	0xffffffff


	//   ....[28]....
        /*009c*/ 	.word	0xffffffff


	//   ....[29]....
        /*00a0*/ 	.word	0xffffffff


	//   ....[30]....
        /*00a4*/ 	.word	0xffffffff


	//   ....[31]....
        /*00a8*/ 	.word	0xffffffff


	//   ....[32]....
        /*00ac*/ 	.word	0xffffffff


	//   ....[33]....
        /*00b0*/ 	.word	0xffffffff


	//   ....[34]....
        /*00b4*/ 	.word	0xffffffff


	//   ....[35]....
        /*00b8*/ 	.word	0xffffffff


	//   ....[36]....
        /*00bc*/ 	.word	0xffffffff


	//   ....[37]....
        /*00c0*/ 	.word	0xffffffff


	//   ....[38]....
        /*00c4*/ 	.word	0xffffffff


	//   ....[39]....
        /*00c8*/ 	.word	0xffffffff


	//   ....[40]....
        /*00cc*/ 	.word	0xffffffff


	//   ....[41]....
        /*00d0*/ 	.word	0xffffffff


	//   ....[42]....
        /*00d4*/ 	.word	0xffffffff


	//   ....[43]....
        /*00d8*/ 	.word	0xffffffff


	//   ....[44]....
        /*00dc*/ 	.word	0xffffffff


	//   ....[45]....
        /*00e0*/ 	.word	0xffffffff


	//   ....[46]....
        /*00e4*/ 	.word	0xffffffff


	//   ....[47]....
        /*00e8*/ 	.word	0xffffffff


	//   ....[48]....
        /*00ec*/ 	.word	0xffffffff


	//   ....[49]....
        /*00f0*/ 	.word	0xffffffff


	//   ....[50]....
        /*00f4*/ 	.word	0xffffffff


	//----- nvinfo : EIATTR_COOP_GROUP_INSTR_OFFSETS
	.align		4
.L_3123:
        /*00f8*/ 	.byte	0x04, 0x28
        /*00fa*/ 	.short	(.L_3125 - .L_3124)


	//   ....[0]....
.L_3124:
        /*00fc*/ 	.word	0x00001110


	//   ....[1]....
        /*0100*/ 	.word	0x00001310


	//   ....[2]....
        /*0104*/ 	.word	0x000015f0


	//   ....[3]....
        /*0108*/ 	.word	0x00002e40


	//   ....[4]....
        /*010c*/ 	.word	0x000031e0


	//   ....[5]....
        /*0110*/ 	.word	0x00003620


	//   ....[6]....
        /*0114*/ 	.word	0x00003650


	//   ....[7]....
        /*0118*/ 	.word	0x00003670


	//   ....[8]....
        /*011c*/ 	.word	0x000036d0


	//   ....[9]....
        /*0120*/ 	.word	0x000036f0


	//   ....[10]....
        /*0124*/ 	.word	0x00003710


	//   ....[11]....
        /*0128*/ 	.word	0x00003730


	//   ....[12]....
        /*012c*/ 	.word	0x00003760


	//   ....[13]....
        /*0130*/ 	.word	0x000037a0


	//   ....[14]....
        /*0134*/ 	.word	0x000037d0


	//   ....[15]....
        /*0138*/ 	.word	0x00003800


	//   ....[16]....
        /*013c*/ 	.word	0x00003820


	//   ....[17]....
        /*0140*/ 	.word	0x00003860


	//   ....[18]....
        /*0144*/ 	.word	0x000038c0


	//   ....[19]....
        /*0148*/ 	.word	0x00003910


	//   ....[20]....
        /*014c*/ 	.word	0x00003920


	//   ....[21]....
        /*0150*/ 	.word	0x00003950


	//   ....[22]....
        /*0154*/ 	.word	0x00003980


	//   ....[23]....
        /*0158*/ 	.word	0x000039c0


	//   ....[24]....
        /*015c*/ 	.word	0x000039f0


	//   ....[25]....
        /*0160*/ 	.word	0x00003a00


	//   ....[26]....
        /*0164*/ 	.word	0x00003a10


	//   ....[27]....
        /*0168*/ 	.word	0x00003a30


	//   ....[28]....
        /*016c*/ 	.word	0x00003a60


	//   ....[29]....
        /*0170*/ 	.word	0x00003a80


	//   ....[30]....
        /*0174*/ 	.word	0x00003ab0


	//   ....[31]....
        /*0178*/ 	.word	0x00003ac0


	//   ....[32]....
        /*017c*/ 	.word	0x00003bf0


	//   ....[33]....
        /*0180*/ 	.word	0x00004460


	//   ....[34]....
        /*0184*/ 	.word	0x00004630


	//   ....[35]....
        /*0188*/ 	.word	0x000046d0


	//   ....[36]....
        /*018c*/ 	.word	0x00004710


	//   ....[37]....
        /*0190*/ 	.word	0x00004790


	//   ....[38]....
        /*0194*/ 	.word	0x00004b10


	//   ....[39]....
        /*0198*/ 	.word	0x00004e50


	//   ....[40]....
        /*019c*/ 	.word	0x00005310


	//   ....[41]....
        /*01a0*/ 	.word	0x000056e0


	//   ....[42]....
        /*01a4*/ 	.word	0x00005730


	//   ....[43]....
        /*01a8*/ 	.word	0x00005780


	//   ....[44]....
        /*01ac*/ 	.word	0x000057b0


	//   ....[45]....
        /*01b0*/ 	.word	0x000057d0


	//   ....[46]....
        /*01b4*/ 	.word	0x000058a0


	//   ....[47]....
        /*01b8*/ 	.word	0x000058e0


	//   ....[48]....
        /*01bc*/ 	.word	0x00005930


	//   ....[49]....
        /*01c0*/ 	.word	0x00005960


	//   ....[50]....
        /*01c4*/ 	.word	0x00005980


	//----- nvinfo : EIATTR_VRC_CTA_INIT_COUNT
	.align		4
.L_3125:
        /*01c8*/ 	.byte	0x02, 0x4a
	.zero		1
	.zero		1


	//----- nvinfo : EIATTR_EXIT_INSTR_OFFSETS
	.align		4
        /*01cc*/ 	.byte	0x04, 0x1c
        /*01ce*/ 	.short	(.L_3127 - .L_3126)


	//   ....[0]....
.L_3126:
        /*01d0*/ 	.word	0x00005a20


	//   ....[1]....
        /*01d4*/ 	.word	0x00005b80


	//----- nvinfo : EIATTR_MAX_THREADS
	.align		4
.L_3127:
        /*01d8*/ 	.byte	0x04, 0x05
        /*01da*/ 	.short	(.L_3129 - .L_3128)
.L_3128:
        /*01dc*/ 	.word	0x00000020
        /*01e0*/ 	.word	0x00000001
        /*01e4*/ 	.word	0x00000001


	//----- nvinfo : EIATTR_CRS_STACK_SIZE
	.align		4
.L_3129:
        /*01e8*/ 	.byte	0x04, 0x1e
        /*01ea*/ 	.short	(.L_3131 - .L_3130)
.L_3130:
        /*01ec*/ 	.word	0x00000000


	//----- nvinfo : EIATTR_CBANK_PARAM_SIZE
	.align		4
.L_3131:
        /*01f0*/ 	.byte	0x03, 0x19
        /*01f2*/ 	.short	0x01f0


	//----- nvinfo : EIATTR_PARAM_CBANK
	.align		4
        /*01f4*/ 	.byte	0x04, 0x0a
        /*01f6*/ 	.short	(.L_3133 - .L_3132)
	.align		4
.L_3132:
        /*01f8*/ 	.word	index@(.nv.constant0._Z25selective_scan_bwd_kernelI32Selective_Scan_bwd_kernel_traitsILi32ELi8ELb0ELb1ELb1ELb1ELb0EffEEv12SSMParamsBwd)
        /*01fc*/ 	.short	0x0380
        /*01fe*/ 	.short	0x01f0


	//----- nvinfo : EIATTR_SW_WAR
	.align		4
.L_3133:
        /*0200*/ 	.byte	0x04, 0x36
        /*0202*/ 	.short	(.L_3135 - .L_3134)
.L_3134:
        /*0204*/ 	.word	0x00000008
.L_3135:


//--------------------- .nv.info._Z25selective_scan_bwd_kernelI32Selective_Scan_bwd_kernel_traitsILi32ELi8ELb0ELb1ELb1ELb1ELb1EffEEv12SSMParamsBwd --------------------------
	.section	.nv.info._Z25selective_scan_bwd_kernelI32Selective_Scan_bwd_kernel_traitsILi32ELi8ELb0ELb1ELb1ELb1ELb1EffEEv12SSMParamsBwd,"",@"SHT_CUDA_INFO"
	.sectionflags	@""
	.align	4


	//----- nvinfo : EIATTR_CUDA_API_VERSION
	.align		4
        /*0000*/ 	.byte	0x04, 0x37
        /*0002*/ 	.short	(.L_3137 - .L_3136)
.L_3136:
        /*0004*/ 	.word	0x00000082


	//----- nvinfo : EIATTR_KPARAM_INFO
	.align		4
.L_3137:
        /*0008*/ 	.byte	0x04, 0x17
        /*000a*/ 	.short	(.L_3139 - .L_3138)
.L_3138:
        /*000c*/ 	.word	0x00000000
        /*0010*/ 	.short	0x0000
        /*0012*/ 	.short	0x0000
        /*0014*/ 	.byte	0x00, 0xf0, 0xc1, 0x07


	//----- nvinfo : EIATTR_SPARSE_MMA_MASK
	.align		4
.L_3139:
        /*0018*/ 	.byte	0x03, 0x50
        /*001a*/ 	.short	0x0000


	//----- nvinfo : EIATTR_MAXREG_COUNT
	.align		4
        /*001c*/ 	.byte	0x03, 0x1b
        /*001e*/ 	.short	0x00ff


	//----- nvinfo : EIATTR_NUM_BARRIERS
	.align		4
        /*0020*/ 	.byte	0x02, 0x4c
        /*0022*/ 	.byte	0x01
	.zero		1


	//----- nvinfo : EIATTR_MERCURY_ISA_VERSION
	.align		4
        /*0024*/ 	.byte	0x03, 0x5f
        /*0026*/ 	.short	0x0101


	//----- nvinfo : EIATTR_COOP_GROUP_MASK_REGIDS
	.align		4
        /*0028*/ 	.byte	0x04, 0x29
        /*002a*/ 	.short	(.L_3141 - .L_3140)


	//   ....[0]....
.L_3140:
        /*002c*/ 	.word	0xffffffff


	//   ....[1]....
        /*0030*/ 	.word	0xffffffff


	//   ....[2]....
        /*0034*/ 	.word	0xffffffff


	//   ....[3]....
        /*0038*/ 	.word	0xffffffff


	//   ....[4]....
        /*003c*/ 	.word	0xffffffff


	//   ....[5]....
        /*0040*/ 	.word	0xffffffff


	//   ....[6]....
        /*0044*/ 	.word	0xffffffff


	//   ....[7]....
        /*0048*/ 	.word	0xffffffff


	//   ....[8]....
        /*004c*/ 	.word	0xffffffff


	//   ....[9]....
        /*0050*/ 	.word	0xffffffff


	//   ....[10]....
        /*0054*/ 	.word	0xffffffff


	//   ....[11]....
        /*0058*/ 	.word	0xffffffff


	//   ....[12]....
        /*005c*/ 	.word	0xffffffff


	//   ....[13]....
        /*0060*/ 	.word	0xffffffff


	//   ....[14]....
        /*0064*/ 	.word	0xffffffff


	//   ....[15]....
        /*0068*/ 	.word	0xffffffff


	//   ....[16]....
        /*006c*/ 	.word	0xffffffff


	//   ....[17]....
        /*0070*/ 	.word	0xffffffff


	//   ....[18]....
        /*0074*/ 	.word	0xffffffff


	//   ....[19]....
        /*0078*/ 	.word	0xffffffff


	//   ....[20]....
        /*007c*/ 	.word	0xffffffff


	//   ....[21]....
        /*0080*/ 	.word	0xffffffff


	//   ....[22]....
        /*0084*/ 	.word	0xffffffff


	//   ....[23]....
        /*0088*/ 	.word	0xffffffff


	//   ....[24]....
        /*008c*/ 	.word	0xffffffff


	//   ....[25]....
        /*0090*/ 	.word	0xffffffff


	//   ....[26]....
        /*0094*/ 	.word	0xffffffff


	//   ....[27]....
        /*0098*/ 	.word	0xffffffff


	//   ....[28]....
        /*009c*/ 	.word	0xffffffff


	//   ....[29]....
        /*00a0*/ 	.word	0xffffffff


	//   ....[30]....
        /*00a4*/ 	.word	0xffffffff


	//   ....[31]....
        /*00a8*/ 	.word	0xffffffff


	//   ....[32]....
        /*00ac*/ 	.word	0xffffffff


	//   ....[33]....
        /*00b0*/ 	.word	0xffffffff


	//   ....[34]....
        /*00b4*/ 	.word	0xffffffff


	//   ....[35]....
        /*00b8*/ 	.word	0xffffffff


	//   ....[36]....
        /*00bc*/ 	.word	0xffffffff


	//   ....[37]....
        /*00c0*/ 	.word	0xffffffff


	//   ....[38]....
        /*00c4*/ 	.word	0xffffffff


	//   ....[39]....
        /*00c8*/ 	.word	0xffffffff


	//   ....[40]....
        /*00cc*/ 	.word	0xffffffff


	//   ....[41]....
        /*00d0*/ 	.word	0xffffffff


	//   ....[42]....
        /*00d4*/ 	.word	0xffffffff


	//   ....[43]....
        /*00d8*/ 	.word	0xffffffff


	//   ....[44]....
        /*00dc*/ 	.word	0xffffffff


	//   ....[45]....
        /*00e0*/ 	.word	0xffffffff


	//   ....[46]....
        /*00e4*/ 	.word	0xffffffff


	//   ....[47]....
        /*00e8*/ 	.word	0xffffffff


	//   ....[48]....
        /*00ec*/ 	.word	0xffffffff


	//   ....[49]....
        /*00f0*/ 	.word	0xffffffff


	//   ....[50]....
        /*00f4*/ 	.word	0xffffffff


	//   ....[51]....
        /*00f8*/ 	.word	0xffffffff


	//   ....[52]....
        /*00fc*/ 	.word	0xffffffff


	//   ....[53]....
        /*0100*/ 	.word	0xffffffff


	//   ....[54]....
        /*0104*/ 	.word	0xffffffff


	//----- nvinfo : EIATTR_COOP_GROUP_INSTR_OFFSETS
	.align		4
.L_3141:
        /*0108*/ 	.byte	0x04, 0x28
        /*010a*/ 	.short	(.L_3143 - .L_3142)


	//   ....[0]....
.L_3142:
        /*010c*/ 	.word	0x00001230


	//   ....[1]....
        /*0110*/ 	.word	0x00001470


	//   ....[2]....
        /*0114*/ 	.word	0x000016e0


	//   ....[3]....
        /*0118*/ 	.word	0x00002af0


	//   ....[4]....
        /*011c*/ 	.word	0x00002f30


	//   ....[5]....
        /*0120*/ 	.word	0x00003270


	//   ....[6]....
        /*0124*/ 	.word	0x00003750


	//   ....[7]....
        /*0128*/ 	.word	0x00004080


	//   ....[8]....
        /*012c*/ 	.word	0x00004420


	//   ....[9]....
        /*0130*/ 	.word	0x00004860


	//   ....[10]....
        /*0134*/ 	.word	0x00004890


	//   ....[11]....
        /*0138*/ 	.word	0x000048b0


	//   ....[12]....
        /*013c*/ 	.word	0x00004910


	//   ....[13]....
        /*0140*/ 	.word	0x00004930


	//   ....[14]....
        /*0144*/ 	.word	0x00004950


	//   ....[15]....
        /*0148*/ 	.word	0x00004970


	//   ....[16]....
        /*014c*/ 	.word	0x000049a0


	//   ....[17]....
        /*0150*/ 	.word	0x000049e0


	//   ....[18]....
        /*0154*/ 	.word	0x00004a10


	//   ....[19]....
        /*0158*/ 	.word	0x00004a40


	//   ....[20]....
        /*015c*/ 	.word	0x00004a60


	//   ....[21]....
        /*0160*/ 	.word	0x00004aa0


	//   ....[22]....
        /*0164*/ 	.word	0x00004b00


	//   ....[23]....
        /*0168*/ 	.word	0x00004b50


	//   ....[24]....
        /*016c*/ 	.word	0x00004b60


	//   ....[25]....
        /*0170*/ 	.word	0x00004b90


	//   ....[26]....
        /*0174*/ 	.word	0x00004bc0


	//   ....[27]....
        /*0178*/ 	.word	0x00004c00


	//   ....[28]....
        /*017c*/ 	.word	0x00004c30


	//   ....[29]....
        /*0180*/ 	.word	0x00004c40


	//   ....[30]....
        /*0184*/ 	.word	0x00004c50


	//   ....[31]....
        /*0188*/ 	.word	0x00004c70


	//   ....[32]....
        /*018c*/ 	.word	0x00004ca0


	//   ....[33]....
        /*0190*/ 	.word	0x00004cc0


	//   ....[34]....
        /*0194*/ 	.word	0x00004cf0


	//   ....[35]....
        /*0198*/ 	.word	0x00004d00


	//   ....[36]....
        /*019c*/ 	.word	0x00004e00


	//   ....[37]....
        /*01a0*/ 	.word	0x000056a0


	//   ....[38]....
        /*01a4*/ 	.word	0x00005870


	//   ....[39]....
        /*01a8*/ 	.word	0x000059b0


	//   ....[40]....
        /*01ac*/ 	.word	0x00005a10


	//   ....[41]....
        /*01b0*/ 	.word	0x00005a40


	//   ....[42]....
        /*01b4*/ 	.word	0x00005d30


	//   ....[43]....
        /*01b8*/ 	.word	0x00006090


	//   ....[44]....
        /*01bc*/ 	.word	0x00006570


	//   ....[45]....
        /*01c0*/ 	.word	0x00006910


	//   ....[46]....
        /*01c4*/ 	.word	0x00006960


	//   ....[47]....
        /*01c8*/ 	.word	0x000069b0


	//   ....[48]....
        /*01cc*/ 	.word	0x000069e0


	//   ....[49]....
        /*01d0*/ 	.word	0x00006a00


	//   ....[50]....
        /*01d4*/ 	.word	0x00006ad0


	//   ....[51]....
        /*01d8*/ 	.word	0x00006b10


	//   ....[52]....
        /*01dc*/ 	.word	0x00006b60


	//   ....[53]....
        /*01e0*/ 	.word	0x00006b90


	//   ....[54]....
        /*01e4*/ 	.word	0x00006bb0


	//----- nvinfo : EIATTR_VRC_CTA_INIT_COUNT
	.align		4
.L_3143:
        /*01e8*/ 	.byte	0x02, 0x4a
	.zero		1
	.zero		1


	//----- nvinfo : EIATTR_EXIT_INSTR_OFFSETS
	.align		4
        /*01ec*/ 	.byte	0x04, 0x1c
        /*01ee*/ 	.short	(.L_3145 - .L_3144)


	//   ....[0]....
.L_3144:
        /*01f0*/ 	.word	0x00006c50


	//   ....[1]....
        /*01f4*/ 	.word	0x00006db0


	//----- nvinfo : EIATTR_MAX_THREADS
	.align		4
.L_3145:
        /*01f8*/ 	.byte	0x04, 0x05
        /*01fa*/ 	.short	(.L_3147 - .L_3146)
.L_3146:
        /*01fc*/ 	.word	0x00000020
        /*0200*/ 	.word	0x00000001
        /*0204*/ 	.word	0x00000001


	//----- nvinfo : EIATTR_CRS_STACK_SIZE
	.align		4
.L_3147:
        /*0208*/ 	.byte	0x04, 0x1e
        /*020a*/ 	.short	(.L_3149 - .L_3148)
.L_3148:
        /*020c*/ 	.word	0x00000000


	//----- nvinfo : EIATTR_CBANK_PARAM_SIZE
	.align		4
.L_3149:
        /*0210*/ 	.byte	0x03, 0x19
        /*0212*/ 	.short	0x01f0


	//----- nvinfo : EIATTR_PARAM_CBANK
	.align		4
        /*0214*/ 	.byte	0x04, 0x0a
        /*0216*/ 	.short	(.L_3151 - .L_3150)
	.align		4
.L_3150:
        /*0218*/ 	.word	index@(.nv.constant0._Z25selective_scan_bwd_kernelI32Selective_Scan_bwd_kernel_traitsILi32ELi8ELb0ELb1ELb1ELb1ELb1EffEEv12SSMParamsBwd)
        /*021c*/ 	.short	0x0380
        /*021e*/ 	.short	0x01f0


	//----- nvinfo : EIATTR_SW_WAR
	.align		4
.L_3151:
        /*0220*/ 	.byte	0x04, 0x36
        /*0222*/ 	.short	(.L_3153 - .L_3152)
.L_3152:
        /*0224*/ 	.word	0x00000008
.L_3153:


//--------------------- .nv.info._Z25selective_scan_bwd_kernelI32Selective_Scan_bwd_kernel_traitsILi32ELi8ELb1ELb0ELb0ELb0ELb0EffEEv12SSMParamsBwd --------------------------
	.section	.nv.info._Z25selective_scan_bwd_kernelI32Selective_Scan_bwd_kernel_traitsILi32ELi8ELb1ELb0ELb0ELb0ELb0EffEEv12SSMParamsBwd,"",@"SHT_CUDA_INFO"
	.sectionflags	@""
	.align	4


	//----- nvinfo : EIATTR_CUDA_API_VERSION
	.align		4
        /*0000*/ 	.byte	0x04, 0x37
        /*0002*/ 	.short	(.L_3155 - .L_3154)
.L_3154:
        /*0004*/ 	.word	0x00000082


	//----- nvinfo : EIATTR_KPARAM_INFO
	.align		4
.L_3155:
        /*0008*/ 	.byte	0x04, 0x17
        /*000a*/ 	.short	(.L_3157 - .L_3156)
.L_3156:
        /*000c*/ 	.word	0x00000000
        /*0010*/ 	.short	0x0000
        /*0012*/ 	.short	0x0000
        /*0014*/ 	.byte	0x00, 0xf0, 0xc1, 0x07


	//----- nvinfo : EIATTR_SPARSE_MMA_MASK
	.align		4
.L_3157:
        /*0018*/ 	.byte	0x03, 0x50
        /*001a*/ 	.short	0x0000


	//----- nvinfo : EIATTR_MAXREG_COUNT
	.align		4
        /*001c*/ 	.byte	0x03, 0x1b
        /*001e*/ 	.short	0x00ff


	//----- nvinfo : EIATTR_NUM_BARRIERS
	.align		4
        /*0020*/ 	.byte	0x02, 0x4c
        /*0022*/ 	.byte	0x01
	.zero		1


	//----- nvinfo : EIATTR_MERCURY_ISA_VERSION
	.align		4
        /*0024*/ 	.byte	0x03, 0x5f
        /*0026*/ 	.short	0x0101


	//----- nvinfo : EIATTR_COOP_GROUP_MASK_REGIDS
	.align		4
        /*0028*/ 	.byte	0x04, 0x29
        /*002a*/ 	.short	(.L_3159 - .L_3158)


	//   ....[0]....
.L_3158:
        /*002c*/ 	.word	0xffffffff


	//   ....[1]....
        /*0030*/ 	.word	0xffffffff


	//   ....[2]....
        /*0034*/ 	.word	0xffffffff


	//   ....[3]....
        /*0038*/ 	.word	0xffffffff


	//   ....[4]....
        /*003c*/ 	.word	0xffffffff


	//   ....[5]....
        /*0040*/ 	.word	0xffffffff


	//   ....[6]....
        /*0044*/ 	.word	0xffffffff


	//   ....[7]....
        /*0048*/ 	.word	0xffffffff


	//   ....[8]....
        /*004c*/ 	.word	0xffffffff


	//   ....[9]....
        /*0050*/ 	.word	0xffffffff


	//   ....[10]....
        /*0054*/ 	.word	0xffffffff


	//   ....[11]....
        /*0058*/ 	.word	0xffffffff


	//   ....[12]....
        /*005c*/ 	.word	0xffffffff


	//   ....[13]....
        /*0060*/ 	.word	0xffffffff


	//   ....[14]....
        /*0064*/ 	.word	0xffffffff


	//   ....[15]....
        /*0068*/ 	.word	0xffffffff


	//   ....[16]....
        /*006c*/ 	.word	0xffffffff


	//   ....[17]....
        /*0070*/ 	.word	0xffffffff


	//   ....[18]....
        /*0074*/ 	.word	0xffffffff


	//   ....[19]....
        /*0078*/ 	.word	0xffffffff


	//   ....[20]....
        /*007c*/ 	.word	0xffffffff


	//   ....[21]....
        /*0080*/ 	.word	0xffffffff


	//   ....[22]....
        /*0084*/ 	.word	0xffffffff


	//   ....[23]....
        /*0088*/ 	.word	0xffffffff


	//   ....[24]....
        /*008c*/ 	.word	0xffffffff


	//   ....[25]....
        /*0090*/ 	.word	0xffffffff


	//   ....[26]....
        /*0094*/ 	.word	0xffffffff


	//   ....[27]....
        /*0098*/ 	.word	0xffffffff


	//   ....[28]....
        /*009c*/ 	.word	0xffffffff


	//   ....[29]....
        /*00a0*/ 	.word	0xffffffff


	//   ....[30]....
        /*00a4*/ 	.word	0xffffffff


	//   ....[31]....
        /*00a8*/ 	.word	0xffffffff


	//   ....[32]....
        /*00ac*/ 	.word	0xffffffff


	//   ....[33]....
        /*00b0*/ 	.word	0xffffffff


	//   ....[34]....
        /*00b4*/ 	.word	0xffffffff


	//   ....[35]....
        /*00b8*/ 	.word	0xffffffff


	//   ....[36]....
        /*00bc*/ 	.word	0xffffffff


	//   ....[37]....
        /*00c0*/ 	.word	0xffffffff


	//   ....[38]....
        /*00c4*/ 	.word	0xffffffff


	//   ....[39]....
        /*00c8*/ 	.word	0xffffffff


	//   ....[40]....
        /*00cc*/ 	.word	0xffffffff


	//   ....[41]....
        /*00d0*/ 	.word	0xffffffff


	//   ....[42]....
        /*00d4*/ 	.word	0xffffffff


	//   ....[43]....
        /*00d8*/ 	.word	0xffffffff


	//   ....[44]....
        /*00dc*/ 	.word	0xffffffff


	//   ....[45]....
        /*00e0*/ 	.word	0xffffffff


	//   ....[46]....
        /*00e4*/ 	.word	0xffffffff


	//   ....[47]....
        /*00e8*/ 	.word	0xffffffff


	//   ....[48]....
        /*00ec*/ 	.word	0xffffffff


	//   ....[49]....
        /*00f0*/ 	.word	0xffffffff


	//   ....[50]....
        /*00f4*/ 	.word	0xffffffff


	//   ....[51]....
        /*00f8*/ 	.word	0xffffffff


	//   ....[52]....
        /*00fc*/ 	.word	0xffffffff


	//----- nvinfo : EIATTR_COOP_GROUP_INSTR_OFFSETS
	.align		4
.L_3159:
        /*0100*/ 	.byte	0x04, 0x28
        /*0102*/ 	.short	(.L_3161 - .L_3160)


	//   ....[0]....
.L_3160:
        /*0104*/ 	.word	0x00000730


	//   ....[1]....
        /*0108*/ 	.word	0x000007c0


	//   ....[2]....
        /*010c*/ 	.word	0x00000880


	//   ....[3]....
        /*0110*/ 	.word	0x00001140


	//   ....[4]....
        /*0114*/ 	.word	0x00001160


	//   ....[5]....
        /*0118*/ 	.word	0x000011a0


	//   ....[6]....
        /*011c*/ 	.word	0x00001240


	//   ....[7]....
        /*0120*/ 	.word	0x00001250


	//   ....[8]....
        /*0124*/ 	.word	0x00001270


	//   ....[9]....
        /*0128*/ 	.word	0x00001290


	//   ....[10]....
        /*012c*/ 	.word	0x000012c0


	//   ....[11]....
        /*0130*/ 	.word	0x00001300


	//   ....[12]....
        /*0134*/ 	.word	0x00001330


	//   ....[13]....
        /*0138*/ 	.word	0x00001350


	//   ....[14]....
        /*013c*/ 	.word	0x00001370


	//   ....[15]....
        /*0140*/ 	.word	0x000013c0


	//   ....[16]....
        /*0144*/ 	.word	0x00001400


	//   ....[17]....
        /*0148*/ 	.word	0x00001430


	//   ....[18]....
        /*014c*/ 	.word	0x00001470


	//   ....[19]....
        /*0150*/ 	.word	0x00001490


	//   ....[20]....
        /*0154*/ 	.word	0x000014e0


	//   ....[21]....
        /*0158*/ 	.word	0x00001500


	//   ....[22]....
        /*015c*/ 	.word	0x00001540


	//   ....[23]....
        /*0160*/ 	.word	0x00001550


	//   ....[24]....
        /*0164*/ 	.word	0x00001560


	//   ....[25]....
        /*0168*/ 	.word	0x00001580


	//   ....[26]....
        /*016c*/ 	.word	0x000015c0


	//   ....[27]....
        /*0170*/ 	.word	0x000015e0


	//   ....[28]....
        /*0174*/ 	.word	0x00001610


	//   ....[29]....
        /*0178*/ 	.word	0x00001620


	//   ....[30]....
        /*017c*/ 	.word	0x00001710


	//   ....[31]....
        /*0180*/ 	.word	0x00001a10


	//   ....[32]....
        /*0184*/ 	.word	0x00001a50


	//   ....[33]....
        /*0188*/ 	.word	0x00001b50


	//   ....[34]....
        /*018c*/ 	.word	0x00001b70


	//   ....[35]....
        /*0190*/ 	.word	0x00001ba0


	//   ....[36]....
        /*0194*/ 	.word	0x00001bc0


	//   ....[37]....
        /*0198*/ 	.word	0x00001c10


	//   ....[38]....
        /*019c*/ 	.word	0x00001c30


	//   ....[39]....
        /*01a0*/ 	.word	0x00001cb0


	//   ....[40]....
        /*01a4*/ 	.word	0x00001cf0


	//   ....[41]....
        /*01a8*/ 	.word	0x00002080


	//   ....[42]....
        /*01ac*/ 	.word	0x000021e0


	//   ....[43]....
        /*01b0*/ 	.word	0x000023a0


	//   ....[44]....
        /*01b4*/ 	.word	0x000023f0


	//   ....[45]....
        /*01b8*/ 	.word	0x00002440


	//   ....[46]....
        /*01bc*/ 	.word	0x00002470


	//   ....[47]....
        /*01c0*/ 	.word	0x00002490


	//   ....[48]....
        /*01c4*/ 	.word	0x00002560


	//   ....[49]....
        /*01c8*/ 	.word	0x000025a0


	//   ....[50]....
        /*01cc*/ 	.word	0x000025f0


	//   ....[51]....
        /*01d0*/ 	.word	0x00002620


	//   ....[52]....
        /*01d4*/ 	.word	0x00002640


	//----- nvinfo : EIATTR_VRC_CTA_INIT_COUNT
	.align		4
.L_3161:
        /*01d8*/ 	.byte	0x02, 0x4a
	.zero		1
	.zero		1


	//----- nvinfo : EIATTR_EXIT_INSTR_OFFSETS
	.align		4
        /*01dc*/ 	.byte	0x04, 0x1c
        /*01de*/ 	.short	(.L_3163 - .L_3162)


	//   ....[0]....
.L_3162:
        /*01e0*/ 	.word	0x000026e0


	//   ....[1]....
        /*01e4*/ 	.word	0x00002b70


	//----- nvinfo : EIATTR_MAX_THREADS
	.align		4
.L_3163:
        /*01e8*/ 	.byte	0x04, 0x05
        /*01ea*/ 	.short	(.L_3165 - .L_3164)
.L_3164:
        /*01ec*/ 	.word	0x00000020
        /*01f0*/ 	.word	0x00000001
        /*01f4*/ 	.word	0x00000001


	//----- nvinfo : EIATTR_CRS_STACK_SIZE
	.align		4
.L_3165:
        /*01f8*/ 	.byte	0x04, 0x1e
        /*01fa*/ 	.short	(.L_3167 - .L_3166)
.L_3166:
        /*01fc*/ 	.word	0x00000000


	//----- nvinfo : EIATTR_CBANK_PARAM_SIZE
	.align		4
.L_3167:
        /*0200*/ 	.byte	0x03, 0x19
        /*0202*/ 	.short	0x01f0


	//----- nvinfo : EIATTR_PARAM_CBANK
	.align		4
        /*0204*/ 	.byte	0x04, 0x0a
        /*0206*/ 	.short	(.L_3169 - .L_3168)
	.align		4
.L_3168:
        /*0208*/ 	.word	index@(.nv.constant0._Z25selective_scan_bwd_kernelI32Selective_Scan_bwd_kernel_traitsILi32ELi8ELb1ELb0ELb0ELb0ELb0EffEEv12SSMParamsBwd)
        /*020c*/ 	.short	0x0380
        /*020e*/ 	.short	0x01f0


	//----- nvinfo : EIATTR_SW_WAR
	.align		4
.L_3169:
        /*0210*/ 	.byte	0x04, 0x36
        /*0212*/ 	.short	(.L_3171 - .L_3170)
.L_3170:
        /*0214*/ 	.word	0x00000008
.L_3171:


//--------------------- .nv.info._Z25selective_scan_bwd_kernelI32Selective_Scan_bwd_kernel_traitsILi32ELi8ELb1ELb0ELb0ELb0ELb1EffEEv12SSMParamsBwd --------------------------
	.section	.nv.info._Z25selective_scan_bwd_kernelI32Selective_Scan_bwd_kernel_traitsILi32ELi8ELb1ELb0ELb0ELb0ELb1EffEEv12SSMParamsBwd,"",@"SHT_CUDA_INFO"
	.sectionflags	@""
	.align	4


	//----- nvinfo : EIATTR_CUDA_API_VERSION
	.align		4
        /*0000*/ 	.byte	0x04, 0x37
        /*0002*/ 	.short	(.L_3173 - .L_3172)
.L_3172:
        /*0004*/ 	.word	0x00000082


	//----- nvinfo : EIATTR_KPARAM_INFO
	.align		4
.L_3173:
        /*0008*/ 	.byte	0x04, 0x17
        /*000a*/ 	.short	(.L_3175 - .L_3174)
.L_3174:
        /*000c*/ 	.word	0x00000000
        /*0010*/ 	.short	0x0000
        /*0012*/ 	.short	0x0000
        /*0014*/ 	.byte	0x00, 0xf0, 0xc1, 0x07


	//----- nvinfo : EIATTR_SPARSE_MMA_MASK
	.align		4
.L_3175:
        /*0018*/ 	.byte	0x03, 0x50
        /*001a*/ 	.short	0x0000


	//----- nvinfo : EIATTR_MAXREG_COUNT
	.align		4
        /*001c*/ 	.byte	0x03, 0x1b
        /*001e*/ 	.short	0x00ff


	//----- nvinfo : EIATTR_NUM_BARRIERS
	.align		4
        /*0020*/ 	.byte	0x02, 0x4c
        /*0022*/ 	.byte	0x01
	.zero		1


	//----- nvinfo : EIATTR_MERCURY_ISA_VERSION
	.align		4
        /*0024*/ 	.byte	0x03, 0x5f
        /*0026*/ 	.short	0x0101


	//----- nvinfo : EIATTR_COOP_GROUP_MASK_REGIDS
	.align		4
        /*0028*/ 	.byte	0x04, 0x29
        /*002a*/ 	.short	(.L_3177 - .L_3176)


	//   ....[0]....
.L_3176:
        /*002c*/ 	.word	0xffffffff


	//   ....[1]....
        /*0030*/ 	.word	0xffffffff


	//   ....[2]....
        /*0034*/ 	.word	0xffffffff


	//   ....[3]....
        /*0038*/ 	.word	0xffffffff


	//   ....[4]....
        /*003c*/ 	.word	0xffffffff


	//   ....[5]....
        /*0040*/ 	.word	0xffffffff


	//   ....[6]....
        /*0044*/ 	.word	0xffffffff


	//   ....[7]....
        /*0048*/ 	.word	0xffffffff


	//   ....[8]....
        /*004c*/ 	.word	0xffffffff


	//   ....[9]....
        /*0050*/ 	.word	0xffffffff


	//   ....[10]....
        /*0054*/ 	.word	0xffffffff


	//   ....[11]....
        /*0058*/ 	.word	0xffffffff


	//   ....[12]....
        /*005c*/ 	.word	0xffffffff


	//   ....[13]....
        /*0060*/ 	.word	0xffffffff


	//   ....[14]....
        /*0064*/ 	.word	0xffffffff


	//   ....[15]....
        /*0068*/ 	.word	0xffffffff


	//   ....[16]....
        /*006c*/ 	.word	0xffffffff


	//   ....[17]....
        /*0070*/ 	.word	0xffffffff


	//   ....[18]....
        /*0074*/ 	.word	0xffffffff


	//   ....[19]....
        /*0078*/ 	.word	0xffffffff


	//   ....[20]....
        /*007c*/ 	.word	0xffffffff


	//   ....[21]....
        /*0080*/ 	.word	0xffffffff


	//   ....[22]....
        /*0084*/ 	.word	0xffffffff


	//   ....[23]....
        /*0088*/ 	.word	0xffffffff


	//   ....[24]....
        /*008c*/ 	.word	0xffffffff


	//   ....[25]....
        /*0090*/ 	.word	0xffffffff


	//   ....[26]....
        /*0094*/ 	.word	0xffffffff


	//   ....[27]....
        /*0098*/ 	.word	0xffffffff


	//   ....[28]....
        /*009c*/ 	.word	0xffffffff


	//   ....[29]....
        /*00a0*/ 	.word	0xffffffff


	//   ....[30]....
        /*00a4*/ 	.word	0xffffffff


	//   ....[31]....
        /*00a8*/ 	.word	0xffffffff


	//   ....[32]....
        /*00ac*/ 	.word	0xffffffff


	//   ....[33]....
        /*00b0*/ 	.word	0xffffffff


	//   ....[34]....
        /*00b4*/ 	.word	0xffffffff


	//   ....[35]....
        /*00b8*/ 	.word	0xffffffff


	//   ....[36]....
        /*00bc*/ 	.word	0xffffffff


	//   ....[37]....
        /*00c0*/ 	.word	0xffffffff


	//   ....[38]....
        /*00c4*/ 	.word	0xffffffff


	//   ....[39]....
        /*00c8*/ 	.word	0xffffffff


	//   ....[40]....
        /*00cc*/ 	.word	0xffffffff


	//   ....[41]....
        /*00d0*/ 	.word	0xffffffff


	//   ....[42]....
        /*00d4*/ 	.word	0xffffffff


	//   ....[43]....
        /*00d8*/ 	.word	0xffffffff


	//   ....[44]....
        /*00dc*/ 	.word	0xffffffff


	//   ....[45]....
        /*00e0*/ 	.word	0xffffffff


	//   ....[46]....
        /*00e4*/ 	.word	0xffffffff


	//   ....[47]....
        /*00e8*/ 	.word	0xffffffff


	//   ....[48]....
        /*00ec*/ 	.word	0xffffffff


	//   ....[49]....
        /*00f0*/ 	.word	0xffffffff


	//   ....[50]....
        /*00f4*/ 	.word	0xffffffff


	//   ....[51]....
        /*00f8*/ 	.word	0xffffffff


	//   ....[52]....
        /*00fc*/ 	.word	0xffffffff


	//   ....[53]....
        /*0100*/ 	.word	0xffffffff


	//   ....[54]....
        /*0104*/ 	.word	0xffffffff


	//   ....[55]....
        /*0108*/ 	.word	0xffffffff


	//   ....[56]....
        /*010c*/ 	.word	0xffffffff


	//----- nvinfo : EIATTR_COOP_GROUP_INSTR_OFFSETS
	.align		4
.L_3177:
        /*0110*/ 	.byte	0x04, 0x28
        /*0112*/ 	.short	(.L_3179 - .L_3178)


	//   ....[0]....
.L_3178:
        /*0114*/ 	.word	0x000007e0


	//   ....[1]....
        /*0118*/ 	.word	0x000008b0


	//   ....[2]....
        /*011c*/ 	.word	0x000009e0


	//   ....[3]....
        /*0120*/ 	.word	0x00000b00


	//   ....[4]....
        /*0124*/ 	.word	0x00000e30


	//   ....[5]....
        /*0128*/ 	.word	0x00001190


	//   ....[6]....
        /*012c*/ 	.word	0x000013c0


	//   ....[7]....
        /*0130*/ 	.word	0x00001cf0


	//   ....[8]....
        /*0134*/ 	.word	0x00001d10


	//   ....[9]....
        /*0138*/ 	.word	0x00001d60


	//   ....[10]....
        /*013c*/ 	.word	0x00001e00


	//   ....[11]....
        /*0140*/ 	.word	0x00001e10


	//   ....[12]....
        /*0144*/ 	.word	0x00001e30


	//   ....[13]....
        /*0148*/ 	.word	0x00001e50


	//   ....[14]....
        /*014c*/ 	.word	0x00001e80


	//   ....[15]....
        /*0150*/ 	.word	0x00001ec0


	//   ....[16]....
        /*0154*/ 	.word	0x00001ef0


	//   ....[17]....
        /*0158*/ 	.word	0x00001f10


	//   ....[18]....
        /*015c*/ 	.word	0x00001f30


	//   ....[19]....
        /*0160*/ 	.word	0x00001f90


	//   ....[20]....
        /*0164*/ 	.word	0x00001fc0


	//   ....[21]....
        /*0168*/ 	.word	0x00001ff0


	//   ....[22]....
        /*016c*/ 	.word	0x00002020


	//   ....[23]....
        /*0170*/ 	.word	0x00002060


	//   ....[24]....
        /*0174*/ 	.word	0x000020a0


	//   ....[25]....
        /*0178*/ 	.word	0x000020c0


	//   ....[26]....
        /*017c*/ 	.word	0x000020f0


	//   ....[27]....
        /*0180*/ 	.word	0x00002110


	//   ....[28]....
        /*0184*/ 	.word	0x00002130


	//   ....[29]....
        /*0188*/ 	.word	0x00002150


	//   ....[30]....
        /*018c*/ 	.word	0x00002180


	//   ....[31]....
        /*0190*/ 	.word	0x000021a0


	//   ....[32]....
        /*0194*/ 	.word	0x000021b0


	//   ....[33]....
        /*0198*/ 	.word	0x000021e0


	//   ....[34]....
        /*019c*/ 	.word	0x000022e0


	//   ....[35]....
        /*01a0*/ 	.word	0x000025d0


	//   ....[36]....
        /*01a4*/ 	.word	0x00002610


	//   ....[37]....
        /*01a8*/ 	.word	0x00002750


	//   ....[38]....
        /*01ac*/ 	.word	0x00002770


	//   ....[39]....
        /*01b0*/ 	.word	0x000027a0


	//   ....[40]....
        /*01b4*/ 	.word	0x000027c0


	//   ....[41]....
        /*01b8*/ 	.word	0x00002810


	//   ....[42]....
        /*01bc*/ 	.word	0x00002830


	//   ....[43]....
        /*01c0*/ 	.word	0x000028a0


	//   ....[44]....
        /*01c4*/ 	.word	0x000028e0


	//   ....[45]....
        /*01c8*/ 	.word	0x00002c40


	//   ....[46]....
        /*01cc*/ 	.word	0x00002d80


	//   ....[47]....
        /*01d0*/ 	.word	0x00002f50


	//   ....[48]....
        /*01d4*/ 	.word	0x00002fa0


	//   ....[49]....
        /*01d8*/ 	.word	0x00002ff0


	//   ....[50]....
        /*01dc*/ 	.word	0x00003020


	//   ....[51]....
        /*01e0*/ 	.word	0x00003040


	//   ....[52]....
        /*01e4*/ 	.word	0x00003110


	//   ....[53]....
        /*01e8*/ 	.word	0x00003150


	//   ....[54]....
        /*01ec*/ 	.word	0x000031a0


	//   ....[55]....
        /*01f0*/ 	.word	0x000031d0


	//   ....[56]....
        /*01f4*/ 	.word	0x000031f0


	//----- nvinfo : EIATTR_VRC_CTA_INIT_COUNT
	.align		4
.L_3179:
        /*01f8*/ 	.byte	0x02, 0x4a
	.zero		1
	.zero		1


	//----- nvinfo : EIATTR_EXIT_INSTR_OFFSETS
	.align		4
        /*01fc*/ 	.byte	0x04, 0x1c
        /*01fe*/ 	.short	(.L_3181 - .L_3180)


	//   ....[0]....
.L_3180:
        /*0200*/ 	.word	0x00003290


	//   ....[1]....
        /*0204*/ 	.word	0x00003720


	//----- nvinfo : EIATTR_MAX_THREADS
	.align		4
.L_3181:
        /*0208*/ 	.byte	0x04, 0x05
        /*020a*/ 	.short	(.L_3183 - .L_3182)
.L_3182:
        /*020c*/ 	.word	0x00000020
        /*0210*/ 	.word	0x00000001
        /*0214*/ 	.word	0x00000001


	//----- nvinfo : EIATTR_CRS_STACK_SIZE
	.align		4
.L_3183:
        /*0218*/ 	.byte	0x04, 0x1e
        /*021a*/ 	.short	(.L_3185 - .L_3184)
.L_3184:
        /*021c*/ 	.word	0x00000000


	//----- nvinfo : EIATTR_CBANK_PARAM_SIZE
	.align		4
.L_3185:
        /*0220*/ 	.byte	0x03, 0x19
        /*0222*/ 	.short	0x01f0


	//----- nvinfo : EIATTR_PARAM_CBANK
	.align		4
        /*0224*/ 	.byte	0x04, 0x0a
        /*0226*/ 	.short	(.L_3187 - .L_3186)
	.align		4
.L_3186:
        /*0228*/ 	.word	index@(.nv.constant0._Z25selective_scan_bwd_kernelI32Selective_Scan_bwd_kernel_traitsILi32ELi8ELb1ELb0ELb0ELb0ELb1EffEEv12SSMParamsBwd)
        /*022c*/ 	.short	0x0380
        /*022e*/ 	.short	0x01f0


	//----- nvinfo : EIATTR_SW_WAR
	.align		4
.L_3187:
        /*0230*/ 	.byte	0x04, 0x36
        /*0232*/ 	.short	(.L_3189 - .L_3188)
.L_3188:
        /*0234*/ 	.word	0x00000008
.L_3189:


//--------------------- .nv.info._Z25selective_scan_bwd_kernelI32Selective_Scan_bwd_kernel_traitsILi32ELi8ELb1ELb0ELb0ELb1ELb0EffEEv12SSMParamsBwd --------------------------
	.section	.nv.info._Z25selective_scan_bwd_kernelI32Selective_Scan_bwd_kernel_traitsILi32ELi8ELb1ELb0ELb0ELb1ELb0EffEEv12SSMParamsBwd,"",@"SHT_CUDA_INFO"
	.sectionflags	@""
	.align	4


	//----- nvinfo : EIATTR_CUDA_API_VERSION
	.align		4
        /*0000*/ 	.byte	0x04, 0x37
        /*0002*/ 	.short	(.L_3191 - .L_3190)
.L_3190:
        /*0004*/ 	.word	0x00000082


	//----- nvinfo : EIATTR_KPARAM_INFO
	.align		4
.L_3191:
        /*0008*/ 	.byte	0x04, 0x17
        /*000a*/ 	.short	(.L_3193 - .L_3192)
.L_3192:
        /*000c*/ 	.word	0x00000000
        /*0010*/ 	.short	0x0000
        /*0012*/ 	.short	0x0000
        /*0014*/ 	.byte	0x00, 0xf0, 0xc1, 0x07


	//----- nvinfo : EIATTR_SPARSE_MMA_MASK
	.align		4
.L_3193:
        /*0018*/ 	.byte	0x03, 0x50
        /*001a*/ 	.short	0x0000


	//----- nvinfo : EIATTR_MAXREG_COUNT
	.align		4
        /*001c*/ 	.byte	0x03, 0x1b
        /*001e*/ 	.short	0x00ff


	//----- nvinfo : EIATTR_NUM_BARRIERS
	.align		4
        /*0020*/ 	.byte	0x02, 0x4c
        /*0022*/ 	.byte	0x01
	.zero		1


	//----- nvinfo : EIATTR_MERCURY_ISA_VERSION
	.align		4
        /*0024*/ 	.byte	0x03, 0x5f
        /*0026*/ 	.short	0x0101


	//----- nvinfo : EIATTR_COOP_GROUP_MASK_REGIDS
	.align		4
        /*0028*/ 	.byte	0x04, 0x29
        /*002a*/ 	.short	(.L_3195 - .L_3194)


	//   ....[0]....
.L_3194:
        /*002c*/ 	.word	0xffffffff


	//   ....[1]....
        /*0030*/ 	.word	0xffffffff


	//   ....[2]....
        /*0034*/ 	.word	0xffffffff


	//   ....[3]....
        /*0038*/ 	.word	0xffffffff


	//   ....[4]....
        /*003c*/ 	.word	0xffffffff


	//   ....[5]....
        /*0040*/ 	.word	0xffffffff


	//   ....[6]....
        /*0044*/ 	.word	0xffffffff


	//   ....[7]....
        /*0048*/ 	.word	0xffffffff


	//   ....[8]....
        /*004c*/ 	.word	0xffffffff


	//   ....[9]....
        /*0050*/ 	.word	0xffffffff


	//   ....[10]....
        /*0054*/ 	.word	0xffffffff


	//   ....[11]....
        /*0058*/ 	.word	0xffffffff


	//   ....[12]....
        /*005c*/ 	.word	0xffffffff


	//   ....[13]....
        /*0060*/ 	.word	0xffffffff


	//   ....[14]....
        /*0064*/ 	.word	0xffffffff


	//   ....[15]....
        /*0068*/ 	.word	0xffffffff


	//   ....[16]....
        /*006c*/ 	.word	0xffffffff


	//   ....[17]....
        /*0070*/ 	.word	0xffffffff


	//   ....[18]....
        /*0074*/ 	.word	0xffffffff


	//   ....[19]....
        /*0078*/ 	.word	0xffffffff


	//   ....[20]....
        /*007c*/ 	.word	0xffffffff


	//   ....[21]....
        /*0080*/ 	.word	0xffffffff


	//   ....[22]....
        /*0084*/ 	.word	0xffffffff


	//   ....[23]....
        /*0088*/ 	.word	0xffffffff


	//   ....[24]....
        /*008c*/ 	.word	0xffffffff


	//   ....[25]....
        /*0090*/ 	.word	0xffffffff


	//   ....[26]....
        /*0094*/ 	.word	0xffffffff


	//   ....[27]....
        /*0098*/ 	.word	0xffffffff


	//   ....[28]....
        /*009c*/ 	.word	0xffffffff


	//   ....[29]....
        /*00a0*/ 	.word	0xffffffff


	//   ....[30]....
        /*00a4*/ 	.word	0xffffffff


	//   ....[31]....
        /*00a8*/ 	.word	0xffffffff


	//   ....[32]....
        /*00ac*/ 	.word	0xffffffff


	//   ....[33]....
        /*00b0*/ 	.word	0xffffffff


	//   ....[34]....
        /*00b4*/ 	.word	0xffffffff


	//   ....[35]....
        /*00b8*/ 	.word	0xffffffff


	//   ....[36]....
        /*00bc*/ 	.word	0xffffffff


	//   ....[37]....
        /*00c0*/ 	.word	0xffffffff


	//   ....[38]....
        /*00c4*/ 	.word	0xffffffff


	//   ....[39]....
        /*00c8*/ 	.word	0xffffffff


	//   ....[40]....
        /*00cc*/ 	.word	0xffffffff


	//   ....[41]....
        /*00d0*/ 	.word	0xffffffff


	//   ....[42]....
        /*00d4*/ 	.word	0xffffffff


	//   ....[43]....
        /*00d8*/ 	.word	0xffffffff


	//   ....[44]....
        /*00dc*/ 	.word	0xffffffff


	//   ....[45]....
        /*00e0*/ 	.word	0xffffffff


	//   ....[46]....
        /*00e4*/ 	.word	0xffffffff


	//   ....[47]....
        /*00e8*/ 	.word	0xffffffff


	//   ....[48]....
        /*00ec*/ 	.word	0xffffffff


	//   ....[49]....
        /*00f0*/ 	.word	0xffffffff


	//   ....[50]....
        /*00f4*/ 	.word	0xffffffff


	//   ....[51]....
        /*00f8*/ 	.word	0xffffffff


	//   ....[52]....
        /*00fc*/ 	.word	0xffffffff


	//   ....[53]....
        /*0100*/ 	.word	0xffffffff


	//----- nvinfo : EIATTR_COOP_GROUP_INSTR_OFFSETS
	.align		4
.L_3195:
        /*0104*/ 	.byte	0x04, 0x28
        /*0106*/ 	.short	(.L_3197 - .L_3196)


	//   ....[0]....
.L_3196:
        /*0108*/ 	.word	0x00000730


	//   ....[1]....
        /*010c*/ 	.word	0x000007c0


	//   ....[2]....
        /*0110*/ 	.word	0x00000920


	//   ....[3]....
        /*0114*/ 	.word	0x00002260


	//   ....[4]....
        /*0118*/ 	.word	0x00002280


	//   ....[5]....
        /*011c*/ 	.word	0x000022c0


	//   ....[6]....
        /*0120*/ 	.word	0x00002360


	//   ....[7]....
        /*0124*/ 	.word	0x00002370


	//   ....[8]....
        /*0128*/ 	.word	0x00002390


	//   ....[9]....
        /*012c*/ 	.word	0x000023b0


	//   ....[10]....
        /*0130*/ 	.word	0x000023e0


	//   ....[11]....
        /*0134*/ 	.word	0x00002420


	//   ....[12]....
        /*0138*/ 	.word	0x00002450


	//   ....[13]....
        /*013c*/ 	.word	0x00002470


	//   ....[14]....
        /*0140*/ 	.word	0x00002490


	//   ....[15]....
        /*0144*/ 	.word	0x000024e0


	//   ....[16]....
        /*0148*/ 	.word	0x00002520


	//   ....[17]....
        /*014c*/ 	.word	0x00002550


	//   ....[18]....
        /*0150*/ 	.word	0x00002590


	//   ....[19]....
        /*0154*/ 	.word	0x000025b0


	//   ....[20]....
        /*0158*/ 	.word	0x00002600


	//   ....[21]....
        /*015c*/ 	.word	0x00002620


	//   ....[22]....
        /*0160*/ 	.word	0x00002660


	//   ....[23]....
        /*0164*/ 	.word	0x00002670


	//   ....[24]....
        /*0168*/ 	.word	0x00002690


	//   ....[25]....
        /*016c*/ 	.word	0x000026b0


	//   ....[26]....
        /*0170*/ 	.word	0x000026e0


	//   ....[27]....
        /*0174*/ 	.word	0x00002700


	//   ....[28]....
        /*0178*/ 	.word	0x00002730


	//   ....[29]....
        /*017c*/ 	.word	0x00002740


	//   ....[30]....
        /*0180*/ 	.word	0x00002820


	//   ....[31]....
        /*0184*/ 	.word	0x00002b30


	//   ....[32]....
        /*0188*/ 	.word	0x00002b70


	//   ....[33]....
        /*018c*/ 	.word	0x00002cb0


	//   ....[34]....
        /*0190*/ 	.word	0x00002cd0


	//   ....[35]....
        /*0194*/ 	.word	0x00002d00


	//   ....[36]....
        /*0198*/ 	.word	0x00002d20


	//   ....[37]....
        /*019c*/ 	.word	0x00002d50


	//   ....[38]....
        /*01a0*/ 	.word	0x00002d70


	//   ....[39]....
        /*01a4*/ 	.word	0x00002da0


	//   ....[40]....
        /*01a8*/ 	.word	0x00002de0


	//   ....[41]....
        /*01ac*/ 	.word	0x00003170


	//   ....[42]....
        /*01b0*/ 	.word	0x000034c0


	//   ....[43]....
        /*01b4*/ 	.word	0x000036e0


	//   ....[44]....
        /*01b8*/ 	.word	0x000038c0


	//   ....[45]....
        /*01bc*/ 	.word	0x00003910


	//   ....[46]....
        /*01c0*/ 	.word	0x00003960


	//   ....[47]....
        /*01c4*/ 	.word	0x00003990


	//   ....[48]....
        /*01c8*/ 	.word	0x000039b0


	//   ....[49]....
        /*01cc*/ 	.word	0x00003a80


	//   ....[50]....
        /*01d0*/ 	.word	0x00003ac0


	//   ....[51]....
        /*01d4*/ 	.word	0x00003b10


	//   ....[52]....
        /*01d8*/ 	.word	0x00003b40


	//   ....[53]....
        /*01dc*/ 	.word	0x00003b60


	//----- nvinfo : EIATTR_VRC_CTA_INIT_COUNT
	.align		4
.L_3197:
        /*01e0*/ 	.byte	0x02, 0x4a
	.zero		1
	.zero		1


	//----- nvinfo : EIATTR_EXIT_INSTR_OFFSETS
	.align		4
        /*01e4*/ 	.byte	0x04, 0x1c
        /*01e6*/ 	.short	(.L_3199 - .L_3198)


	//   ....[0]....
.L_3198:
        /*01e8*/ 	.word	0x00003c00


	//   ....[1]....
        /*01ec*/ 	.word	0x00004090


	//----- nvinfo : EIATTR_MAX_THREADS
	.align		4
.L_3199:
        /*01f0*/ 	.byte	0x04, 0x05
        /*01f2*/ 	.short	(.L_3201 - .L_3200)
.L_3200:
        /*01f4*/ 	.word	0x00000020
        /*01f8*/ 	.word	0x00000001
        /*01fc*/ 	.word	0x00000001


	//----- nvinfo : EIATTR_CRS_STACK_SIZE
	.align		4
.L_3201:
        /*0200*/ 	.byte	0x04, 0x1e
        /*0202*/ 	.short	(.L_3203 - .L_3202)
.L_3202:
        /*0204*/ 	.word	0x00000000


	//----- nvinfo : EIATTR_CBANK_PARAM_SIZE
	.align		4
.L_3203:
        /*0208*/ 	.byte	0x03, 0x19
        /*020a*/ 	.short	0x01f0


	//----- nvinfo : EIATTR_PARAM_CBANK
	.align		4
        /*020c*/ 	.byte	0x04, 0x0a
        /*020e*/ 	.short	(.L_3205 - .L_3204)
	.align		4
.L_3204:
        /*0210*/ 	.word	index@(.nv.constant0._Z25selective_scan_bwd_kernelI32Selective_Scan_bwd_kernel_traitsILi32ELi8ELb1ELb0ELb0ELb1ELb0EffEEv12SSMParamsBwd)
        /*0214*/ 	.short	0x0380
        /*0216*/ 	.short	0x01f0


	//----- nvinfo : EIATTR_SW_WAR
	.align		4
.L_3205:
        /*0218*/ 	.byte	0x04, 0x36
        /*021a*/ 	.short	(.L_3207 - .L_3206)
.L_3206:
        /*021c*/ 	.word	0x00000008
.L_3207:


//--------------------- .nv.info._Z25selective_scan_bwd_kernelI32Selective_Scan_bwd_kernel_traitsILi32ELi8ELb1ELb0ELb0ELb1ELb1EffEEv12SSMParamsBwd --------------------------
	.section	.nv.info._Z25selective_scan_bwd_kernelI32Selective_Scan_bwd_kernel_traitsILi32ELi8ELb1ELb0ELb0ELb1ELb1EffEEv12SSMParamsBwd,"",@"SHT_CUDA_INFO"
	.sectionflags	@""
	.align	4


	//----- nvinfo : EIATTR_CUDA_API_VERSION
	.align		4
        /*0000*/ 	.byte	0x04, 0x37
        /*0002*/ 	.short	(.L_3209 - .L_3208)
.L_3208:
        /*0004*/ 	.word	0x00000082


	//----- nvinfo : EIATTR_KPARAM_INFO
	.align		4
.L_3209:
        /*0008*/ 	.byte	0x04, 0x17
        /*000a*/ 	.short	(.L_3211 - .L_3210)
.L_3210:
        /*000c*/ 	.word	0x00000000
        /*0010*/ 	.short	0x0000
        /*0012*/ 	.short	0x0000
        /*0014*/ 	.byte	0x00, 0xf0, 0xc1, 0x07


	//----- nvinfo : EIATTR_SPARSE_MMA_MASK
	.align		4
.L_3211:
        /*0018*/ 	.byte	0x03, 0x50
        /*001a*/ 	.short	0x0000


	//----- nvinfo : EIATTR_MAXREG_COUNT
	.align		4
        /*001c*/ 	.byte	0x03, 0x1b
        /*001e*/ 	.short	0x00ff


	//----- nvinfo : EIATTR_NUM_BARRIERS
	.align		4
        /*0020*/ 	.byte	0x02, 0x4c
        /*0022*/ 	.byte	0x01
	.zero		1


	//----- nvinfo : EIATTR_MERCURY_ISA_VERSION
	.align		4
        /*0024*/ 	.byte	0x03, 0x5f
        /*0026*/ 	.short	0x0101


	//----- nvinfo : EIATTR_COOP_GROUP_MASK_REGIDS
	.align		4
        /*0028*/ 	.byte	0x04, 0x29
        /*002a*/ 	.short	(.L_3213 - .L_3212)


	//   ....[0]....
.L_3212:
        /*002c*/ 	.word	0xffffffff


	//   ....[1]....
        /*0030*/ 	.word	0xffffffff


	//   ....[2]....
        /*0034*/ 	.word	0xffffffff


	//   ....[3]....
        /*0038*/ 	.word	0xffffffff


	//   ....[4]....
        /*003c*/ 	.word	0xffffffff


	//   ....[5]....
        /*0040*/ 	.word	0xffffffff


	//   ....[6]....
        /*0044*/ 	.word	0xffffffff


	//   ....[7]....
        /*0048*/ 	.word	0xffffffff


	//   ....[8]....
        /*004c*/ 	.word	0xffffffff


	//   ....[9]....
        /*0050*/ 	.word	0xffffffff


	//   ....[10]....
        /*0054*/ 	.word	0xffffffff


	//   ....[11]....
        /*0058*/ 	.word	0xffffffff


	//   ....[12]....
        /*005c*/ 	.word	0xffffffff


	//   ....[13]....
        /*0060*/ 	.word	0xffffffff


	//   ....[14]....
        /*0064*/ 	.word	0xffffffff


	//   ....[15]....
        /*0068*/ 	.word	0xffffffff


	//   ....[16]....
        /*006c*/ 	.word	0xffffffff


	//   ....[17]....
        /*0070*/ 	.word	0xffffffff


	//   ....[18]....
        /*0074*/ 	.word	0xffffffff


	//   ....[19]....
        /*0078*/ 	.word	0xffffffff


	//   ....[20]....
        /*007c*/ 	.word	0xffffffff


	//   ....[21]....
        /*0080*/ 	.word	0xffffffff


	//   ....[22]....
        /*0084*/ 	.word	0xffffffff


	//   ....[23]....
        /*0088*/ 	.word	0xffffffff


	//   ....[24]....
        /*008c*/ 	.word	0xffffffff


	//   ....[25]....
        /*0090*/ 	.word	0xffffffff


	//   ....[26]....
        /*0094*/ 	.word	0xffffffff


	//   ....[27]....
        /*0098*/ 	.word	0xffffffff


	//   ....[28]....
        /*009c*/ 	.word	0xffffffff


	//   ....[29]....
        /*00a0*/ 	.word	0xffffffff


	//   ....[30]....
        /*00a4*/ 	.word	0xffffffff


	//   ....[31]....
        /*00a8*/ 	.word	0xffffffff


	//   ....[32]....
        /*00ac*/ 	.word	0xffffffff


	//   ....[33]....
        /*00b0*/ 	.word	0xffffffff


	//   ....[34]....
        /*00b4*/ 	.word	0xffffffff


	//   ....[35]....
        /*00b8*/ 	.word	0xffffffff


	//   ....[36]....
        /*00bc*/ 	.word	0xffffffff


	//   ....[37]....
        /*00c0*/ 	.word	0xffffffff


	//   ....[38]....
        /*00c4*/ 	.word	0xffffffff


	//   ....[39]....
        /*00c8*/ 	.word	0xffffffff


	//   ....[40]....
        /*00cc*/ 	.word	0xffffffff


	//   ....[41]....
        /*00d0*/ 	.word	0xffffffff


	//   ....[42]....
        /*00d4*/ 	.word	0xffffffff


	//   ....[43]....
        /*00d8*/ 	.word	0xffffffff


	//   ....[44]....
        /*00dc*/ 	.word	0xffffffff


	//   ....[45]....
        /*00e0*/ 	.word	0xffffffff


	//   ....[46]....
        /*00e4*/ 	.word	0xffffffff


	//   ....[47]....
        /*00e8*/ 	.word	0xffffffff


	//   ....[48]....
        /*00ec*/ 	.word	0xffffffff


	//   ....[49]....
        /*00f0*/ 	.word	0xffffffff


	//   ....[50]....
        /*00f4*/ 	.word	0xffffffff


	//   ....[51]....
        /*00f8*/ 	.word	0xffffffff


	//   ....[52]....
        /*00fc*/ 	.word	0xffffffff


	//   ....[53]....
        /*0100*/ 	.word	0xffffffff


	//   ....[54]....
        /*0104*/ 	.word	0xffffffff


	//   ....[55]....
        /*0108*/ 	.word	0xffffffff


	//   ....[56]....
        /*010c*/ 	.word	0xffffffff


	//   ....[57]....
        /*0110*/ 	.word	0xffffffff


	//----- nvinfo : EIATTR_COOP_GROUP_INSTR_OFFSETS
	.align		4
.L_3213:
        /*0114*/ 	.byte	0x04, 0x28
        /*0116*/ 	.short	(.L_3215 - .L_3214)


	//   ....[0]....
.L_3214:
        /*0118*/ 	.word	0x00000770


	//   ....[1]....
        /*011c*/ 	.word	0x00000820


	//   ....[2]....
        /*0120*/ 	.word	0x00000980


	//   ....[3]....
        /*0124*/ 	.word	0x00001c80


	//   ....[4]....
        /*0128*/ 	.word	0x00001f80


	//   ....[5]....
        /*012c*/ 	.word	0x000022c0


	//   ....[6]....
        /*0130*/ 	.word	0x000024d0


	//   ....[7]....
        /*0134*/ 	.word	0x00002dd0


	//   ....[8]....
        /*0138*/ 	.word	0x00002df0


	//   ....[9]....
        /*013c*/ 	.word	0x00002e60


	//   ....[10]....
        /*0140*/ 	.word	0x00002ee0


	//   ....[11]....
        /*0144*/ 	.word	0x00002f00


	//   ....[12]....
        /*0148*/ 	.word	0x00002f10


	//   ....[13]....
        /*014c*/ 	.word	0x00002f40


	//   ....[14]....
        /*0150*/ 	.word	0x00002f70


	//   ....[15]....
        /*0154*/ 	.word	0x00002fb0


	//   ....[16]....
        /*0158*/ 	.word	0x00002fd0


	//   ....[17]....
        /*015c*/ 	.word	0x00003000


	//   ....[18]....
        /*0160*/ 	.word	0x00003020


	//   ....[19]....
        /*0164*/ 	.word	0x00003080


	//   ....[20]....
        /*0168*/ 	.word	0x000030a0


	//   ....[21]....
        /*016c*/ 	.word	0x000030f0


	//   ....[22]....
        /*0170*/ 	.word	0x00003120


	//   ....[23]....
        /*0174*/ 	.word	0x00003150


	//   ....[24]....
        /*0178*/ 	.word	0x00003180


	//   ....[25]....
        /*017c*/ 	.word	0x000031c0


	//   ....[26]....
        /*0180*/ 	.word	0x000031e0


	//   ....[27]....
        /*0184*/ 	.word	0x00003200


	//   ....[28]....
        /*0188*/ 	.word	0x00003220


	//   ....[29]....
        /*018c*/ 	.word	0x00003240


	//   ....[30]....
        /*0190*/ 	.word	0x00003260


	//   ....[31]....
        /*0194*/ 	.word	0x00003280


	//   ....[32]....
        /*0198*/ 	.word	0x000032c0


	//   ....[33]....
        /*019c*/ 	.word	0x000032d0


	//   ....[34]....
        /*01a0*/ 	.word	0x000033b0


	//   ....[35]....
        /*01a4*/ 	.word	0x000036a0


	//   ....[36]....
        /*01a8*/ 	.word	0x000036e0


	//   ....[37]....
        /*01ac*/ 	.word	0x000037f0


	//   ....[38]....
        /*01b0*/ 	.word	0x00003820


	//   ....[39]....
        /*01b4*/ 	.word	0x00003890


	//   ....[40]....
        /*01b8*/ 	.word	0x000038b0


	//   ....[41]....
        /*01bc*/ 	.word	0x000038e0


	//   ....[42]....
        /*01c0*/ 	.word	0x00003900


	//   ....[43]....
        /*01c4*/ 	.word	0x00003930


	//   ....[44]....
        /*01c8*/ 	.word	0x00003970


	//   ....[45]....
        /*01cc*/ 	.word	0x00003cf0


	//   ....[46]....
        /*01d0*/ 	.word	0x00004010


	//   ....[47]....
        /*01d4*/ 	.word	0x00004270


	//   ....[48]....
        /*01d8*/ 	.word	0x00004440


	//   ....[49]....
        /*01dc*/ 	.word	0x00004490


	//   ....[50]....
        /*01e0*/ 	.word	0x000044e0


	//   ....[51]....
        /*01e4*/ 	.word	0x00004510


	//   ....[52]....
        /*01e8*/ 	.word	0x00004530


	//   ....[53]....
        /*01ec*/ 	.word	0x00004600


	//   ....[54]....
        /*01f0*/ 	.word	0x00004640


	//   ....[55]....
        /*01f4*/ 	.word	0x00004690


	//   ....[56]....
        /*01f8*/ 	.word	0x000046c0


	//   ....[57]....
        /*01fc*/ 	.word	0x000046e0


	//----- nvinfo : EIATTR_VRC_CTA_INIT_COUNT
	.align		4
.L_3215:
        /*0200*/ 	.byte	0x02, 0x4a
	.zero		1
	.zero		1


	//----- nvinfo : EIATTR_EXIT_INSTR_OFFSETS
	.align		4
        /*0204*/ 	.byte	0x04, 0x1c
        /*0206*/ 	.short	(.L_3217 - .L_3216)


	//   ....[0]....
.L_3216:
        /*0208*/ 	.word	0x00004780


	//   ....[1]....
        /*020c*/ 	.word	0x00004c10


	//----- nvinfo : EIATTR_MAX_THREADS
	.align		4
.L_3217:
        /*0210*/ 	.byte	0x04, 0x05
        /*0212*/ 	.short	(.L_3219 - .L_3218)
.L_3218:
        /*0214*/ 	.word	0x00000020
        /*0218*/ 	.word	0x00000001
        /*021c*/ 	.word	0x00000001


	//----- nvinfo : EIATTR_CRS_STACK_SIZE
	.align		4
.L_3219:
        /*0220*/ 	.byte	0x04, 0x1e
        /*0222*/ 	.short	(.L_3221 - .L_3220)
.L_3220:
        /*0224*/ 	.word	0x00000000


	//----- nvinfo : EIATTR_CBANK_PARAM_SIZE
	.align		4
.L_3221:
        /*0228*/ 	.byte	0x03, 0x19
        /*022a*/ 	.short	0x01f0


	//----- nvinfo : EIATTR_PARAM_CBANK
	.align		4
        /*022c*/ 	.byte	0x04, 0x0a
        /*022e*/ 	.short	(.L_3223 - .L_3222)
	.align		4
.L_3222:
        /*0230*/ 	.word	index@(.nv.constant0._Z25selective_scan_bwd_kernelI32Selective_Scan_bwd_kernel_traitsILi32ELi8ELb1ELb0ELb0ELb1ELb1EffEEv12SSMParamsBwd)
        /*0234*/ 	.short	0x0380
        /*0236*/ 	.short	0x01f0


	//----- nvinfo : EIATTR_SW_WAR
	.align		4
.L_3223:
        /*0238*/ 	.byte	0x04, 0x36
        /*023a*/ 	.short	(.L_3225 - .L_3224)
.L_3224:
        /*023c*/ 	.word	0x00000008
.L_3225:


//--------------------- .nv.info._Z25selective_scan_bwd_kernelI32Selective_Scan_bwd_kernel_traitsILi32ELi8ELb1ELb0ELb1ELb0ELb0EffEEv12SSMParamsBwd --------------------------
	.section	.nv.info._Z25selective_scan_bwd_kernelI32Selective_Scan_bwd_kernel_traitsILi32ELi8ELb1ELb0ELb1ELb0ELb0EffEEv12SSMParamsBwd,"",@"SHT_CUDA_INFO"
	.sectionflags	@""
	.align	4


	//----- nvinfo : EIATTR_CUDA_API_VERSION
	.align		4
        /*0000*/ 	.byte	0x04, 0x37
        /*0002*/ 	.short	(.L_3227 - .L_3226)
.L_3226:
        /*0004*/ 	.word	0x00000082


	//----- nvinfo : EIATTR_KPARAM_INFO
	.align		4
.L_3227:
        /*0008*/ 	.byte	0x04, 0x17
        /*000a*/ 	.short	(.L_3229 - .L_3228)
.L_3228:
        /*000c*/ 	.word	0x00000000
        /*0010*/ 	.short	0x0000
        /*0012*/ 	.short	0x0000
        /*0014*/ 	.byte	0x00, 0xf0, 0xc1, 0x07


	//----- nvinfo : EIATTR_SPARSE_MMA_MASK
	.align		4
.L_3229:
        /*0018*/ 	.byte	0x03, 0x50
        /*001a*/ 	.short	0x0000


	//----- nvinfo : EIATTR_MAXREG_COUNT
	.align		4
        /*001c*/ 	.byte	0x03, 0x1b
        /*001e*/ 	.short	0x00ff


	//----- nvinfo : EIATTR_NUM_BARRIERS
	.align		4
        /*0020*/ 	.byte	0x02, 0x4c
        /*0022*/ 	.byte	0x01
	.zero		1


	//----- nvinfo : EIATTR_MERCURY_ISA_VERSION
	.align		4
        /*0024*/ 	.byte	0x03, 0x5f
        /*0026*/ 	.short	0x0101


	//----- nvinfo : EIATTR_COOP_GROUP_MASK_REGIDS
	.align		4
        /*0028*/ 	.byte	0x04, 0x29
        /*002a*/ 	.short	(.L_3231 - .L_3230)


	//   ....[0]....
.L_3230:
        /*002c*/ 	.word	0xffffffff


	//   ....[1]....
        /*0030*/ 	.word	0xffffffff


	//   ....[2]....
        /*0034*/ 	.word	0xffffffff


	//   ....[3]....
        /*0038*/ 	.word	0xffffffff


	//   ....[4]....
        /*003c*/ 	.word	0xffffffff


	//   ....[5]....
        /*0040*/ 	.word	0xffffffff


	//   ....[6]....
        /*0044*/ 	.word	0xffffffff


	//   ....[7]....
        /*0048*/ 	.word	0xffffffff


	//   ....[8]....
        /*004c*/ 	.word	0xffffffff


	//   ....[9]....
        /*0050*/ 	.word	0xffffffff


	//   ....[10]....
        /*0054*/ 	.word	0xffffffff


	//   ....[11]....
        /*0058*/ 	.word	0xffffffff


	//   ....[12]....
        /*005c*/ 	.word	0xffffffff


	//   ....[13]....
        /*0060*/ 	.word	0xffffffff


	//   ....[14]....
        /*0064*/ 	.word	0xffffffff


	//   ....[15]....
        /*0068*/ 	.word	0xffffffff


	//   ....[16]....
        /*006c*/ 	.word	0xffffffff


	//   ....[17]....
        /*0070*/ 	.word	0xffffffff


	//   ....[18]....
        /*0074*/ 	.word	0xffffffff


	//   ....[19]....
        /*0078*/ 	.word	0xffffffff


	//   ....[20]....
        /*007c*/ 	.word	0xffffffff


	//   ....[21]....
        /*0080*/ 	.word	0xffffffff


	//   ....[22]....
        /*0084*/ 	.word	0xffffffff


	//   ....[23]....
        /*0088*/ 	.word	0xffffffff


	//   ....[24]....
        /*008c*/ 	.word	0xffffffff


	//   ....[25]....
        /*0090*/ 	.word	0xffffffff


	//   ....[26]....
        /*0094*/ 	.word	0xffffffff


	//   ....[27]....
        /*0098*/ 	.word	0xffffffff


	//   ....[28]....
        /*009c*/ 	.word	0xffffffff


	//   ....[29]....
        /*00a0*/ 	.word	0xffffffff


	//   ....[30]....
        /*00a4*/ 	.word	0xffffffff


	//   ....[31]....
        /*00a8*/ 	.word	0xffffffff


	//   ....[32]....
        /*00ac*/ 	.word	0xffffffff


	//   ....[33]....
        /*00b0*/ 	.word	0xffffffff


	//   ....[34]....
        /*00b4*/ 	.word	0xffffffff


	//   ....[35]....
        /*00b8*/ 	.word	0xffffffff


	//   ....[36]....
        /*00bc*/ 	.word	0xffffffff


	//   ....[37]....
        /*00c0*/ 	.word	0xffffffff


	//   ....[38]....
        /*00c4*/ 	.word	0xffffffff


	//   ....[39]....
        /*00c8*/ 	.word	0xffffffff


	//   ....[40]....
        /*00cc*/ 	.word	0xffffffff


	//   ....[41]....
        /*00d0*/ 	.word	0xffffffff


	//   ....[42]....
        /*00d4*/ 	.word	0xffffffff


	//   ....[43]....
        /*00d8*/ 	.word	0xffffffff


	//   ....[44]....
        /*00dc*/ 	.word	0xffffffff


	//   ....[45]....
        /*00e0*/ 	.word	0xffffffff


	//   ....[46]....
        /*00e4*/ 	.word	0xffffffff


	//   ....[47]....
        /*00e8*/ 	.word	0xffffffff


	//   ....[48]....
        /*00ec*/ 	.word	0xffffffff


	//   ....[49]....
        /*00f0*/ 	.word	0xffffffff


	//   ....[50]....
        /*00f4*/ 	.word	0xffffffff


	//   ....[51]....
        /*00f8*/ 	.word	0xffffffff


	//   ....[52]....
        /*00fc*/ 	.word	0xffffffff


	//   ....[53]....
        /*0100*/ 	.word	0xffffffff


	//----- nvinfo : EIATTR_COOP_GROUP_INSTR_OFFSETS
	.align		4
.L_3231:
        /*0104*/ 	.byte	0x04, 0x28
        /*0106*/ 	.short	(.L_3233 - .L_3232)


	//   ....[0]....
.L_3232:
        /*0108*/ 	.word	0x00000c20


	//   ....[1]....
        /*010c*/ 	.word	0x00000cd0


	//   ....[2]....
        /*0110*/ 	.word	0x00000d80


	//   ....[3]....
        /*0114*/ 	.word	0x00001330


	//   ....[4]....
        /*0118*/ 	.word	0x00001800


	//   ....[5]....
        /*011c*/ 	.word	0x000018d0


	//   ....[6]....
        /*0120*/ 	.word	0x000018f0


	//   ....[7]....
        /*0124*/ 	.word	0x00001910


	//   ....[8]....
        /*0128*/ 	.word	0x00001930


	//   ....[9]....
        /*012c*/ 	.word	0x00001990


	//   ....[10]....
        /*0130*/ 	.word	0x000019b0


	//   ....[11]....
        /*0134*/ 	.word	0x000019d0


	//   ....[12]....
        /*0138*/ 	.word	0x000019f0


	//   ....[13]....
        /*013c*/ 	.word	0x00001a30


	//   ....[14]....
        /*0140*/ 	.word	0x00001a70


	//   ....[15]....
        /*0144*/ 	.word	0x00001a90


	//   ....[16]....
        /*0148*/ 	.word	0x00001ab0


	//   ....[17]....
        /*014c*/ 	.word	0x00001ae0


	//   ....[18]....
        /*0150*/ 	.word	0x00001b20


	//   ....[19]....
        /*0154*/ 	.word	0x00001b60


	//   ....[20]....
        /*0158*/ 	.word	0x00001b90


	//   ....[21]....
        /*015c*/ 	.word	0x00001bc0


	//   ....[22]....
        /*0160*/ 	.word	0x00001c00


	//   ....[23]....
        /*0164*/ 	.word	0x00001c40


	//   ....[24]....
        /*0168*/ 	.word	0x00001c80


	//   ....[25]....
        /*016c*/ 	.word	0x00001c90


	//   ....[26]....
        /*0170*/ 	.word	0x00001cc0


	//   ....[27]....
        /*0174*/ 	.word	0x00001ce0


	//   ....[28]....
        /*0178*/ 	.word	0x00001d00


	//   ....[29]....
        /*017c*/ 	.word	0x00001d10


	//   ....[30]....
        /*0180*/ 	.word	0x00001d20


	//   ....[31]....
        /*0184*/ 	.word	0x00001d60


	//   ....[32]....
        /*0188*/ 	.word	0x00002610


	//   ....[33]....
        /*018c*/ 	.word	0x00002650


	//   ....[34]....
        /*0190*/ 	.word	0x000027e0


	//   ....[35]....
        /*0194*/ 	.word	0x00002820


	//   ....[36]....
        /*0198*/ 	.word	0x00002950


	//   ....[37]....
        /*019c*/ 	.word	0x00002970


	//   ....[38]....
        /*01a0*/ 	.word	0x000029a0


	//   ....[39]....
        /*01a4*/ 	.word	0x000029c0


	//   ....[40]....
        /*01a8*/ 	.word	0x000029f0


	//   ....[41]....
        /*01ac*/ 	.word	0x00002a10


	//   ....[42]....
        /*01b0*/ 	.word	0x00002c50


	//   ....[43]....
        /*01b4*/ 	.word	0x00002dc0


	//   ....[44]....
        /*01b8*/ 	.word	0x00002f80


	//   ....[45]....
        /*01bc*/ 	.word	0x00002fd0


	//   ....[46]....
        /*01c0*/ 	.word	0x00003020


	//   ....[47]....
        /*01c4*/ 	.word	0x00003050


	//   ....[48]....
        /*01c8*/ 	.word	0x00003070


	//   ....[49]....
        /*01cc*/ 	.word	0x00003140


	//   ....[50]....
        /*01d0*/ 	.word	0x00003180


	//   ....[51]....
        /*01d4*/ 	.word	0x000031d0


	//   ....[52]....
        /*01d8*/ 	.word	0x00003200


	//   ....[53]....
        /*01dc*/ 	.word	0x00003220


	//----- nvinfo : EIATTR_VRC_CTA_INIT_COUNT
	.align		4
.L_3233:
        /*01e0*/ 	.byte	0x02, 0x4a
	.zero		1
	.zero		1


	//----- nvinfo : EIATTR_EXIT_INSTR_OFFSETS
	.align		4
        /*01e4*/ 	.byte	0x04, 0x1c
        /*01e6*/ 	.short	(.L_3235 - .L_3234)


	//   ....[0]....
.L_3234:
        /*01e8*/ 	.word	0x000032c0


	//   ....[1]....
        /*01ec*/ 	.word	0x000034e0


	//----- nvinfo : EIATTR_MAX_THREADS
	.align		4
.L_3235:
        /*01f0*/ 	.byte	0x04, 0x05
        /*01f2*/ 	.short	(.L_3237 - .L_3236)
.L_3236:
        /*01f4*/ 	.word	0x00000020
        /*01f8*/ 	.word	0x00000001
        /*01fc*/ 	.word	0x00000001


	//----- nvinfo : EIATTR_CRS_STACK_SIZE
	.align		4
.L_3237:
        /*0200*/ 	.byte	0x04, 0x1e
        /*0202*/ 	.short	(.L_3239 - .L_3238)
.L_3238:
        /*0204*/ 	.word	0x00000000


	//----- nvinfo : EIATTR_CBANK_PARAM_SIZE
	.align		4
.L_3239:
        /*0208*/ 	.byte	0x03, 0x19
        /*020a*/ 	.short	0x01f0


	//----- nvinfo : EIATTR_PARAM_CBANK
	.align		4
        /*020c*/ 	.byte	0x04, 0x0a
        /*020e*/ 	.short	(.L_3241 - .L_3240)
	.align		4
.L_3240:
        /*0210*/ 	.word	index@(.nv.constant0._Z25selective_scan_bwd_kernelI32Selective_Scan_bwd_kernel_traitsILi32ELi8ELb1ELb0ELb1ELb0ELb0EffEEv12SSMParamsBwd)
        /*0214*/ 	.short	0x0380
        /*0216*/ 	.short	0x01f0


	//----- nvinfo : EIATTR_SW_WAR
	.align		4
.L_3241:
        /*0218*/ 	.byte	0x04, 0x36
        /*021a*/ 	.short	(.L_3243 - .L_3242)
.L_3242:
        /*021c*/ 	.word	0x00000008
.L_3243:


//--------------------- .nv.info._Z25selective_scan_bwd_kernelI32Selective_Scan_bwd_kernel_traitsILi32ELi8ELb1ELb0ELb1ELb0ELb1EffEEv12SSMParamsBwd --------------------------
	.section	.nv.info._Z25selective_scan_bwd_kernelI32Selective_Scan_bwd_kernel_traitsILi32ELi8ELb1ELb0ELb1ELb0ELb1EffEEv12SSMParamsBwd,"",@"SHT_CUDA_INFO"
	.sectionflags	@""
	.align	4


	//----- nvinfo : EIATTR_CUDA_API_VERSION
	.align		4
        /*0000*/ 	.byte	0x04, 0x37
        /*0002*/ 	.short	(.L_3245 - .L_3244)
.L_3244:
        /*0004*/ 	.word	0x00000082


	//----- nvinfo : EIATTR_KPARAM_INFO
	.align		4
.L_3245:
        /*0008*/ 	.byte	0x04, 0x17
        /*000a*/ 	.short	(.L_3247 - .L_3246)
.L_3246:
        /*000c*/ 	.word	0x00000000
        /*0010*/ 	.short	0x0000
        /*0012*/ 	.short	0x0000
        /*0014*/ 	.byte	0x00, 0xf0, 0xc1, 0x07


	//----- nvinfo : EIATTR_SPARSE_MMA_MASK
	.align		4
.L_3247:
        /*0018*/ 	.byte	0x03, 0x50
        /*001a*/ 	.short	0x0000


	//----- nvinfo : EIATTR_MAXREG_COUNT
	.align		4
        /*001c*/ 	.byte	0x03, 0x1b
        /*001e*/ 	.short	0x00ff


	//----- nvinfo : EIATTR_NUM_BARRIERS
	.align		4
        /*0020*/ 	.byte	0x02, 0x4c
        /*0022*/ 	.byte	0x01
	.zero		1


	//----- nvinfo : EIATTR_MERCURY_ISA_VERSION
	.align		4
        /*0024*/ 	.byte	0x03, 0x5f
        /*0026*/ 	.short	0x0101


	//----- nvinfo : EIATTR_COOP_GROUP_MASK_REGIDS
	.align		4
        /*0028*/ 	.byte	0x04, 0x29
        /*002a*/ 	.short	(.L_3249 - .L_3248)


	//   ....[0]....
.L_3248:
        /*002c*/ 	.word	0xffffffff


	//   ....[1]....
        /*0030*/ 	.word	0xffffffff


	//   ....[2]....
        /*0034*/ 	.word	0xffffffff


	//   ....[3]....
        /*0038*/ 	.word	0xffffffff


	//   ....[4]....
        /*003c*/ 	.word	0xffffffff


	//   ....[5]....
        /*0040*/ 	.word	0xffffffff


	//   ....[6]....
        /*0044*/ 	.word	0xffffffff


	//   ....[7]....
        /*0048*/ 	.word	0xffffffff


	//   ....[8]....
        /*004c*/ 	.word	0xffffffff


	//   ....[9]....
        /*0050*/ 	.word	0xffffffff


	//   ....[10]....
        /*0054*/ 	.word	0xffffffff


	//   ....[11]....
        /*0058*/ 	.word	0xffffffff


	//   ....[12]....
        /*005c*/ 	.word	0xffffffff


	//   ....[13]....
        /*0060*/ 	.word	0xffffffff


	//   ....[14]....
        /*0064*/ 	.word	0xffffffff


	//   ....[15]....
        /*0068*/ 	.word	0xffffffff


	//   ....[16]....
        /*006c*/ 	.word	0xffffffff


	//   ....[17]....
        /*0070*/ 	.word	0xffffffff


	//   ....[18]....
        /*0074*/ 	.word	0xffffffff


	//   ....[19]....
        /*0078*/ 	.word	0xffffffff


	//   ....[20]....
        /*007c*/ 	.word	0xffffffff


	//   ....[21]....
        /*0080*/ 	.word	0xffffffff


	//   ....[22]....
        /*0084*/ 	.word	0xffffffff


	//   ....[23]....
        /*0088*/ 	.word	0xffffffff


	//   ....[24]....
        /*008c*/ 	.word	0xffffffff


	//   ....[25]....
        /*0090*/ 	.word	0xffffffff


	//   ....[26]....
        /*0094*/ 	.word	0xffffffff


	//   ....[27]....
        /*0098*/ 	.word	0xffffffff


	//   ....[28]....
        /*009c*/ 	.word	0xffffffff


	//   ....[29]....
        /*00a0*/ 	.word	0xffffffff


	//   ....[30]....
        /*00a4*/ 	.word	0xffffffff


	//   ....[31]....
        /*00a8*/ 	.word	0xffffffff


	//   ....[32]....
        /*00ac*/ 	.word	0xffffffff


	//   ....[33]....
        /*00b0*/ 	.word	0xffffffff


	//   ....[34]....
        /*00b4*/ 	.word	0xffffffff


	//   ....[35]....
        /*00b8*/ 	.word	0xffffffff


	//   ....[36]....
        /*00bc*/ 	.word	0xffffffff


	//   ....[37]....
        /*00c0*/ 	.word	0xffffffff


	//   ....[38]....
        /*00c4*/ 	.word	0xffffffff


	//   ....[39]....
        /*00c8*/ 	.word	0xffffffff


	//   ....[40]....
        /*00cc*/ 	.word	0xffffffff


	//   ....[41]....
        /*00d0*/ 	.word	0xffffffff


	//   ....[42]....
        /*00d4*/ 	.word	0xffffffff


	//   ....[43]....
        /*00d8*/ 	.word	0xffffffff


	//   ....[44]....
        /*00dc*/ 	.word	0xffffffff


	//   ....[45]....
        /*00e0*/ 	.word	0xffffffff


	//   ....[46]....
        /*00e4*/ 	.word	0xffffffff


	//   ....[47]....
        /*00e8*/ 	.word	0xffffffff


	//   ....[48]....
        /*00ec*/ 	.word	0xffffffff


	//   ....[49]....
        /*00f0*/ 	.word	0xffffffff


	//   ....[50]....
        /*00f4*/ 	.word	0xffffffff


	//   ....[51]....
        /*00f8*/ 	.word	0xffffffff


	//   ....[52]....
        /*00fc*/ 	.word	0xffffffff


	//   ....[53]....
        /*0100*/ 	.word	0xffffffff


	//   ....[54]....
        /*0104*/ 	.word	0xffffffff


	//   ....[55]....
        /*0108*/ 	.word	0xffffffff


	//   ....[56]....
        /*010c*/ 	.word	0xffffffff


	//   ....[57]....
        /*0110*/ 	.word	0xffffffff


	//----- nvinfo : EIATTR_COOP_GROUP_INSTR_OFFSETS
	.align		4
.L_3249:
        /*0114*/ 	.byte	0x04, 0x28
        /*0116*/ 	.short	(.L_3251 - .L_3250)


	//   ....[0]....
.L_3250:
        /*0118*/ 	.word	0x00000cc0


	//   ....[1]....
        /*011c*/ 	.word	0x00000d80


	//   ....[2]....
        /*0120*/ 	.word	0x00000ea0


	//   ....[3]....
        /*0124*/ 	.word	0x00000f90


	//   ....[4]....
        /*0128*/ 	.word	0x00001360


	//   ....[5]....
        /*012c*/ 	.word	0x000016b0


	//   ....[6]....
        /*0130*/ 	.word	0x00001850


	//   ....[7]....
        /*0134*/ 	.word	0x00001e50


	//   ....[8]....
        /*0138*/ 	.word	0x00002350


	//   ....[9]....
        /*013c*/ 	.word	0x00002370


	//   ....[10]....
        /*0140*/ 	.word	0x00002390


	//   ....[11]....
        /*0144*/ 	.word	0x000023e0


	//   ....[12]....
        /*0148*/ 	.word	0x00002440


	//   ....[13]....
        /*014c*/ 	.word	0x00002460


	//   ....[14]....
        /*0150*/ 	.word	0x00002470


	//   ....[15]....
        /*0154*/ 	.word	0x000024a0


	//   ....[16]....
        /*0158*/ 	.word	0x00002500


	//   ....[17]....
        /*015c*/ 	.word	0x00002520


	//   ....[18]....
        /*0160*/ 	.word	0x00002540


	//   ....[19]....
        /*0164*/ 	.word	0x00002560


	//   ....[20]....
        /*0168*/ 	.word	0x000025c0


	//   ....[21]....
        /*016c*/ 	.word	0x00002600


	//   ....[22]....
        /*0170*/ 	.word	0x00002620


	//   ....[23]....
        /*0174*/ 	.word	0x00002630


	//   ....[24]....
        /*0178*/ 	.word	0x000026a0


	//   ....[25]....
        /*017c*/ 	.word	0x000026d0


	//   ....[26]....
        /*0180*/ 	.word	0x00002700


	//   ....[27]....
        /*0184*/ 	.word	0x00002710


	//   ....[28]....
        /*0188*/ 	.word	0x00002760


	//   ....[29]....
        /*018c*/ 	.word	0x00002770


	//   ....[30]....
        /*0190*/ 	.word	0x000027a0


	//   ....[31]....
        /*0194*/ 	.word	0x000027d0


	//   ....[32]....
        /*0198*/ 	.word	0x000027e0


	//   ....[33]....
        /*019c*/ 	.word	0x000027f0


	//   ....[34]....
        /*01a0*/ 	.word	0x00002800


	//   ....[35]....
        /*01a4*/ 	.word	0x00002840


	//   ....[36]....
        /*01a8*/ 	.word	0x000030f0


	//   ....[37]....
        /*01ac*/ 	.word	0x00003130


	//   ....[38]....
        /*01b0*/ 	.word	0x000032c0


	//   ....[39]....
        /*01b4*/ 	.word	0x00003300


	//   ....[40]....
        /*01b8*/ 	.word	0x00003430


	//   ....[41]....
        /*01bc*/ 	.word	0x00003450


	//   ....[42]....
        /*01c0*/ 	.word	0x00003480


	//   ....[43]....
        /*01c4*/ 	.word	0x000034a0


	//   ....[44]....
        /*01c8*/ 	.word	0x000034d0


	//   ....[45]....
        /*01cc*/ 	.word	0x000034f0


	//   ....[46]....
        /*01d0*/ 	.word	0x00003730


	//   ....[47]....
        /*01d4*/ 	.word	0x000038a0


	//   ....[48]....
        /*01d8*/ 	.word	0x00003a60


	//   ....[49]....
        /*01dc*/ 	.word	0x00003ab0


	//   ....[50]....
        /*01e0*/ 	.word	0x00003b00


	//   ....[51]....
        /*01e4*/ 	.word	0x00003b30


	//   ....[52]....
        /*01e8*/ 	.word	0x00003b50


	//   ....[53]....
        /*01ec*/ 	.word	0x00003c20


	//   ....[54]....
        /*01f0*/ 	.word	0x00003c60


	//   ....[55]....
        /*01f4*/ 	.word	0x00003cb0


	//   ....[56]....
        /*01f8*/ 	.word	0x00003ce0


	//   ....[57]....
        /*01fc*/ 	.word	0x00003d00


	//----- nvinfo : EIATTR_VRC_CTA_INIT_COUNT
	.align		4
.L_3251:
        /*0200*/ 	.byte	0x02, 0x4a
	.zero		1
	.zero		1


	//----- nvinfo : EIATTR_EXIT_INSTR_OFFSETS
	.align		4
        /*0204*/ 	.byte	0x04, 0x1c
        /*0206*/ 	.short	(.L_3253 - .L_3252)


	//   ....[0]....
.L_3252:
        /*0208*/ 	.word	0x00003da0


	//   ....[1]....
        /*020c*/ 	.word	0x00003fc0


	//----- nvinfo : EIATTR_MAX_THREADS
	.align		4
.L_3253:
        /*0210*/ 	.byte	0x04, 0x05
        /*0212*/ 	.short	(.L_3255 - .L_3254)
.L_3254:
        /*0214*/ 	.word	0x00000020
        /*0218*/ 	.word	0x00000001
        /*021c*/ 	.word	0x00000001


	//----- nvinfo : EIATTR_CRS_STACK_SIZE
	.align		4
.L_3255:
        /*0220*/ 	.byte	0x04, 0x1e
        /*0222*/ 	.short	(.L_3257 - .L_3256)
.L_3256:
        /*0224*/ 	.word	0x00000000


	//----- nvinfo : EIATTR_CBANK_PARAM_SIZE
	.align		4
.L_3257:
        /*0228*/ 	.byte	0x03, 0x19
        /*022a*/ 	.short	0x01f0


	//----- nvinfo : EIATTR_PARAM_CBANK
	.align		4
        /*022c*/ 	.byte	0x04, 0x0a
        /*022e*/ 	.short	(.L_3259 - .L_3258)
	.align		4
.L_3258:
        /*0230*/ 	.word	index@(.nv.constant0._Z25selective_scan_bwd_kernelI32Selective_Scan_bwd_kernel_traitsILi32ELi8ELb1ELb0ELb1ELb0ELb1EffEEv12SSMParamsBwd)
        /*0234*/ 	.short	0x0380
        /*0236*/ 	.short	0x01f0


	//----- nvinfo : EIATTR_SW_WAR
	.align		4
.L_3259:
        /*0238*/ 	.byte	0x04, 0x36
        /*023a*/ 	.short	(.L_3261 - .L_3260)
.L_3260:
        /*023c*/ 	.word	0x00000008
.L_3261:


//--------------------- .nv.info._Z25selective_scan_bwd_kernelI32Selective_Scan_bwd_kernel_traitsILi32ELi8ELb1ELb0ELb1ELb1ELb0EffEEv12SSMParamsBwd --------------------------
	.section	.nv.info._Z25selective_scan_bwd_kernelI32Selective_Scan_bwd_kernel_traitsILi32ELi8ELb1ELb0ELb1ELb1ELb0EffEEv12SSMParamsBwd,"",@"SHT_CUDA_INFO"
	.sectionflags	@""
	.align	4


	//----- nvinfo : EIATTR_CUDA_API_VERSION
	.align		4
        /*0000*/ 	.byte	0x04, 0x37
        /*0002*/ 	.short	(.L_3263 - .L_3262)
.L_3262:
        /*0004*/ 	.word	0x00000082


	//----- nvinfo : EIATTR_KPARAM_INFO
	.align		4
.L_3263:
        /*0008*/ 	.byte	0x04, 0x17
        /*000a*/ 	.short	(.L_3265 - .L_3264)
.L_3264:
        /*000c*/ 	.word	0x00000000
        /*0010*/ 	.short	0x0000
        /*0012*/ 	.short	0x0000
        /*0014*/ 	.byte	0x00, 0xf0, 0xc1, 0x07


	//----- nvinfo : EIATTR_SPARSE_MMA_MASK
	.align		4
.L_3265:
        /*0018*/ 	.byte	0x03, 0x50
        /*001a*/ 	.short	0x0000


	//----- nvinfo : EIATTR_MAXREG_COUNT
	.align		4
        /*001c*/ 	.byte	0x03, 0x1b
        /*001e*/ 	.short	0x00ff


	//----- nvinfo : EIATTR_NUM_BARRIERS
	.align		4
        /*0020*/ 	.byte	0x02, 0x4c
        /*0022*/ 	.byte	0x01
	.zero		1


	//----- nvinfo : EIATTR_MERCURY_ISA_VERSION
	.align		4
        /*0024*/ 	.byte	0x03, 0x5f
        /*0026*/ 	.short	0x0101


	//----- nvinfo : EIATTR_COOP_GROUP_MASK_REGIDS
	.align		4
        /*0028*/ 	.byte	0x04, 0x29
        /*002a*/ 	.short	(.L_3267 - .L_3266)


	//   ....[0]....
.L_3266:
        /*002c*/ 	.word	0xffffffff


	//   ....[1]....
        /*0030*/ 	.word	0xffffffff


	//   ....[2]....
        /*0034*/ 	.word	0xffffffff


	//   ....[3]....
        /*0038*/ 	.word	0xffffffff


	//   ....[4]....
        /*003c*/ 	.word	0xffffffff


	//   ....[5]....
        /*0040*/ 	.word	0xffffffff


	//   ....[6]....
        /*0044*/ 	.word	0xffffffff


	//   ....[7]....
        /*0048*/ 	.word	0xffffffff


	//   ....[8]....
        /*004c*/ 	.word	0xffffffff


	//   ....[9]....
        /*0050*/ 	.word	0xffffffff


	//   ....[10]....
        /*0054*/ 	.word	0xffffffff


	//   ....[11]....
        /*0058*/ 	.word	0xffffffff


	//   ....[12]....
        /*005c*/ 	.word	0xffffffff


	//   ....[13]....
        /*0060*/ 	.word	0xffffffff


	//   ....[14]....
        /*0064*/ 	.word	0xffffffff


	//   ....[15]....
        /*0068*/ 	.word	0xffffffff


	//   ....[16]....
        /*006c*/ 	.word	0xffffffff


	//   ....[17]....
        /*0070*/ 	.word	0xffffffff


	//   ....[18]....
        /*0074*/ 	.word	0xffffffff


	//   ....[19]....
        /*0078*/ 	.word	0xffffffff


	//   ....[20]....
        /*007c*/ 	.word	0xffffffff


	//   ....[21]....
        /*0080*/ 	.word	0xffffffff


	//   ....[22]....
        /*0084*/ 	.word	0xffffffff


	//   ....[23]....
        /*0088*/ 	.word	0xffffffff


	//   ....[24]....
        /*008c*/ 	.word	0xffffffff


	//   ....[25]....
        /*0090*/ 	.word	0xffffffff


	//   ....[26]....
        /*0094*/ 	.word	0xffffffff


	//   ....[27]....
        /*0098*/ 	.word	0xffffffff


	//   ....[28]....
        /*009c*/ 	.word	0xffffffff


	//   ....[29]....
        /*00a0*/ 	.word	0xffffffff


	//   ....[30]....
        /*00a4*/ 	.word	0xffffffff


	//   ....[31]....
        /*00a8*/ 	.word	0xffffffff


	//   ....[32]....
        /*00ac*/ 	.word	0xffffffff


	//   ....[33]....
        /*00b0*/ 	.word	0xffffffff


	//   ....[34]....
        /*00b4*/ 	.word	0xffffffff


	//   ....[35]....
        /*00b8*/ 	.word	0xffffffff


	//   ....[36]....
        /*00bc*/ 	.word	0xffffffff


	//   ....[37]....
        /*00c0*/ 	.word	0xffffffff


	//   ....[38]....
        /*00c4*/ 	.word	0xffffffff


	//   ....[39]....
        /*00c8*/ 	.word	0xffffffff


	//   ....[40]....
        /*00cc*/ 	.word	0xffffffff


	//   ....[41]....
        /*00d0*/ 	.word	0xffffffff


	//   ....[42]....
        /*00d4*/ 	.word	0xffffffff


	//   ....[43]....
        /*00d8*/ 	.word	0xffffffff


	//   ....[44]....
        /*00dc*/ 	.word	0xffffffff


	//   ....[45]....
        /*00e0*/ 	.word	0xffffffff


	//   ....[46]....
        /*00e4*/ 	.word	0xffffffff


	//   ....[47]....
        /*00e8*/ 	.word	0xffffffff


	//   ....[48]....
        /*00ec*/ 	.word	0xffffffff


	//   ....[49]....
        /*00f0*/ 	.word	0xffffffff


	//   ....[50]....
        /*00f4*/ 	.word	0xffffffff


	//   ....[51]....
        /*00f8*/ 	.word	0xffffffff


	//   ....[52]....
        /*00fc*/ 	.word	0xffffffff


	//   ....[53]....
        /*0100*/ 	.word	0xffffffff


	//   ....[54]....
        /*0104*/ 	.word	0xffffffff


	//----- nvinfo : EIATTR_COOP_GROUP_INSTR_OFFSETS
	.align		4
.L_3267:
        /*0108*/ 	.byte	0x04, 0x28
        /*010a*/ 	.short	(.L_3269 - .L_3268)


	//   ....[0]....
.L_3268:
        /*010c*/ 	.word	0x00000c00


	//   ....[1]....
        /*0110*/ 	.word	0x00000cb0


	//   ....[2]....
        /*0114*/ 	.word	0x00000e10


	//   ....[3]....
        /*0118*/ 	.word	0x00002430


	//   ....[4]....
        /*011c*/ 	.word	0x00002970


	//   ....[5]....
        /*0120*/ 	.word	0x00002990


	//   ....[6]....
        /*0124*/ 	.word	0x000029b0


	//   ....[7]....
        /*0128*/ 	.word	0x00002a00


	//   ....[8]....
        /*012c*/ 	.word	0x00002a60


	//   ....[9]....
        /*0130*/ 	.word	0x00002a80


	//   ....[10]....
        /*0134*/ 	.word	0x00002a90


	//   ....[11]....
        /*0138*/ 	.word	0x00002ac0


	//   ....[12]....
        /*013c*/ 	.word	0x00002b20


	//   ....[13]....
        /*0140*/ 	.word	0x00002b40


	//   ....[14]....
        /*0144*/ 	.word	0x00002b60


	//   ....[15]....
        /*0148*/ 	.word	0x00002b80


	//   ....[16]....
        /*014c*/ 	.word	0x00002be0


	//   ....[17]....
        /*0150*/ 	.word	0x00002c20


	//   ....[18]....
        /*0154*/ 	.word	0x00002c40


	//   ....[19]....
        /*0158*/ 	.word	0x00002c50


	//   ....[20]....
        /*015c*/ 	.word	0x00002cc0


	//   ....[21]....
        /*0160*/ 	.word	0x00002cf0


	//   ....[22]....
        /*0164*/ 	.word	0x00002d20


	//   ....[23]....
        /*0168*/ 	.word	0x00002d30


	//   ....[24]....
        /*016c*/ 	.word	0x00002d80


	//   ....[25]....
        /*0170*/ 	.word	0x00002d90


	//   ....[26]....
        /*0174*/ 	.word	0x00002dc0


	//   ....[27]....
        /*0178*/ 	.word	0x00002df0


	//   ....[28]....
        /*017c*/ 	.word	0x00002e00


	//   ....[29]....
        /*0180*/ 	.word	0x00002e10


	//   ....[30]....
        /*0184*/ 	.word	0x00002e20


	//   ....[31]....
        /*0188*/ 	.word	0x00002e60


	//   ....[32]....
        /*018c*/ 	.word	0x00003710


	//   ....[33]....
        /*0190*/ 	.word	0x00003750


	//   ....[34]....
        /*0194*/ 	.word	0x000038e0


	//   ....[35]....
        /*0198*/ 	.word	0x00003920


	//   ....[36]....
        /*019c*/ 	.word	0x00003a50


	//   ....[37]....
        /*01a0*/ 	.word	0x00003a70


	//   ....[38]....
        /*01a4*/ 	.word	0x00003aa0


	//   ....[39]....
        /*01a8*/ 	.word	0x00003ac0


	//   ....[40]....
        /*01ac*/ 	.word	0x00003af0


	//   ....[41]....
        /*01b0*/ 	.word	0x00003b10


	//   ....[42]....
        /*01b4*/ 	.word	0x00003cd0


	//   ....[43]....
        /*01b8*/ 	.word	0x00003fd0


	//   ....[44]....
        /*01bc*/ 	.word	0x000042c0


	//   ....[45]....
        /*01c0*/ 	.word	0x00004480


	//   ....[46]....
        /*01c4*/ 	.word	0x000044d0


	//   ....[47]....
        /*01c8*/ 	.word	0x00004520


	//   ....[48]....
        /*01cc*/ 	.word	0x00004550


	//   ....[49]....
        /*01d0*/ 	.word	0x00004570


	//   ....[50]....
        /*01d4*/ 	.word	0x00004640


	//   ....[51]....
        /*01d8*/ 	.word	0x00004680


	//   ....[52]....
        /*01dc*/ 	.word	0x000046d0


	//   ....[53]....
        /*01e0*/ 	.word	0x00004700


	//   ....[54]....
        /*01e4*/ 	.word	0x00004720


	//----- nvinfo : EIATTR_VRC_CTA_INIT_COUNT
	.align		4
.L_3269:
        /*01e8*/ 	.byte	0x02, 0x4a
	.zero		1
	.zero		1


	//----- nvinfo : EIATTR_EXIT_INSTR_OFFSETS
	.align		4
        /*01ec*/ 	.byte	0x04, 0x1c
        /*01ee*/ 	.short	(.L_3271 - .L_3270)


	//   ....[0]....
.L_3270:
        /*01f0*/ 	.word	0x000047c0


	//   ....[1]....
        /*01f4*/ 	.word	0x000049e0


	//----- nvinfo : EIATTR_MAX_THREADS
	.align		4
.L_3271:
        /*01f8*/ 	.byte	0x04, 0x05
        /*01fa*/ 	.short	(.L_3273 - .L_3272)
.L_3272:
        /*01fc*/ 	.word	0x00000020
        /*0200*/ 	.word	0x00000001
        /*0204*/ 	.word	0x00000001


	//----- nvinfo : EIATTR_CRS_STACK_SIZE
	.align		4
.L_3273:
        /*0208*/ 	.byte	0x04, 0x1e
        /*020a*/ 	.short	(.L_3275 - .L_3274)
.L_3274:
        /*020c*/ 	.word	0x00000000


	//----- nvinfo : EIATTR_CBANK_PARAM_SIZE
	.align		4
.L_3275:
        /*0210*/ 	.byte	0x03, 0x19
        /*0212*/ 	.short	0x01f0


	//----- nvinfo : EIATTR_PARAM_CBANK
	.align		4
        /*0214*/ 	.byte	0x04, 0x0a
        /*0216*/ 	.short	(.L_3277 - .L_3276)
	.align		4
.L_3276:
        /*0218*/ 	.word	index@(.nv.constant0._Z25selective_scan_bwd_kernelI32Selective_Scan_bwd_kernel_traitsILi32ELi8ELb1ELb0ELb1ELb1ELb0EffEEv12SSMParamsBwd)
        /*021c*/ 	.short	0x0380
        /*021e*/ 	.short	0x01f0


	//----- nvinfo : EIATTR_SW_WAR
	.align		4
.L_3277:
        /*0220*/ 	.byte	0x04, 0x36
        /*0222*/ 	.short	(.L_3279 - .L_3278)
.L_3278:
        /*0224*/ 	.word	0x00000008
.L_3279:


//--------------------- .nv.info._Z25selective_scan_bwd_kernelI32Selective_Scan_bwd_kernel_traitsILi32ELi8ELb1ELb0ELb1ELb1ELb1EffEEv12SSMParamsBwd --------------------------
	.section	.nv.info._Z25selective_scan_bwd_kernelI32Selective_Scan_bwd_kernel_traitsILi32ELi8ELb1ELb0ELb1ELb1ELb1EffEEv12SSMParamsBwd,"",@"SHT_CUDA_INFO"
	.sectionflags	@""
	.align	4


	//----- nvinfo : EIATTR_CUDA_API_VERSION
	.align		4
        /*0000*/ 	.byte	0x04, 0x37
        /*0002*/ 	.short	(.L_3281 - .L_3280)
.L_3280:
        /*0004*/ 	.word	0x00000082


	//----- nvinfo : EIATTR_KPARAM_INFO
	.align		4
.L_3281:
        /*0008*/ 	.byte	0x04, 0x17
        /*000a*/ 	.short	(.L_3283 - .L_3282)
.L_3282:
        /*000c*/ 	.word	0x00000000
        /*0010*/ 	.short	0x0000
        /*0012*/ 	.short	0x0000
        /*0014*/ 	.byte	0x00, 0xf0, 0xc1, 0x07


	//----- nvinfo : EIATTR_SPARSE_MMA_MASK
	.align		4
.L_3283:
        /*0018*/ 	.byte	0x03, 0x50
        /*001a*/ 	.short	0x0000


	//----- nvinfo : EIATTR_MAXREG_COUNT
	.align		4
        /*001c*/ 	.byte	0x03, 0x1b
        /*001e*/ 	.short	0x00ff


	//----- nvinfo : EIATTR_NUM_BARRIERS
	.align		4
        /*0020*/ 	.byte	0x02, 0x4c
        /*0022*/ 	.byte	0x01
	.zero		1


	//----- nvinfo : EIATTR_MERCURY_ISA_VERSION
	.align		4
        /*0024*/ 	.byte	0x03, 0x5f
        /*0026*/ 	.short	0x0101


	//----- nvinfo : EIATTR_COOP_GROUP_MASK_REGIDS
	.align		4
        /*0028*/ 	.byte	0x04, 0x29
        /*002a*/ 	.short	(.L_3285 - .L_3284)


	//   ....[0]....
.L_3284:
        /*002c*/ 	.word	0xffffffff


	//   ....[1]....
        /*0030*/ 	.word	0xffffffff


	//   ....[2]....
        /*0034*/ 	.word	0xffffffff


	//   ....[3]....
        /*0038*/ 	.word	0xffffffff


	//   ....[4]....
        /*003c*/ 	.word	0xffffffff


	//   ....[5]....
        /*0040*/ 	.word	0xffffffff


	//   ....[6]....
        /*0044*/ 	.word	0xffffffff


	//   ....[7]....
        /*0048*/ 	.word	0xffffffff


	//   ....[8]....
        /*004c*/ 	.word	0xffffffff


	//   ....[9]....
        /*0050*/ 	.word	0xffffffff


	//   ....[10]....
        /*0054*/ 	.word	0xffffffff


	//   ....[11]....
        /*0058*/ 	.word	0xffffffff


	//   ....[12]....
        /*005c*/ 	.word	0xffffffff


	//   ....[13]....
        /*0060*/ 	.word	0xffffffff


	//   ....[14]....
        /*0064*/ 	.word	0xffffffff


	//   ....[15]....
        /*0068*/ 	.word	0xffffffff


	//   ....[16]....
        /*006c*/ 	.word	0xffffffff


	//   ....[17]....
        /*0070*/ 	.word	0xffffffff


	//   ....[18]....
        /*0074*/ 	.word	0xffffffff


	//   ....[19]....
        /*0078*/ 	.word	0xffffffff


	//   ....[20]....
        /*007c*/ 	.word	0xffffffff


	//   ....[21]....
        /*0080*/ 	.word	0xffffffff


	//   ....[22]....
        /*0084*/ 	.word	0xffffffff


	//   ....[23]....
        /*0088*/ 	.word	0xffffffff


	//   ....[24]....
        /*008c*/ 	.word	0xffffffff


	//   ....[25]....
        /*0090*/ 	.word	0xffffffff


	//   ....[26]....
        /*0094*/ 	.word	0xffffffff


	//   ....[27]....
        /*0098*/ 	.word	0xffffffff


	//   ....[28]....
        /*009c*/ 	.word	0xffffffff


	//   ....[29]....
        /*00a0*/ 	.word	0xffffffff


	//   ....[30]....
        /*00a4*/ 	.word	0xffffffff


	//   ....[31]....
        /*00a8*/ 	.word	0xffffffff


	//   ....[32]....
        /*00ac*/ 	.word	0xffffffff


	//   ....[33]....
        /*00b0*/ 	.word	0xffffffff


	//   ....[34]....
        /*00b4*/ 	.word	0xffffffff


	//   ....[35]....
        /*00b8*/ 	.word	0xffffffff


	//   ....[36]....
        /*00bc*/ 	.word	0xffffffff


	//   ....[37]....
        /*00c0*/ 	.word	0xffffffff


	//   ....[38]....
        /*00c4*/ 	.word	0xffffffff


	//   ....[39]....
        /*00c8*/ 	.word	0xffffffff


	//   ....[40]....
        /*00cc*/ 	.word	0xffffffff


	//   ....[41]....
        /*00d0*/ 	.word	0xffffffff


	//   ....[42]....
        /*00d4*/ 	.word	0xffffffff


	//   ....[43]....
        /*00d8*/ 	.word	0xffffffff


	//   ....[44]....
        /*00dc*/ 	.word	0xffffffff


	//   ....[45]....
        /*00e0*/ 	.word	0xffffffff


	//   ....[46]....
        /*00e4*/ 	.word	0xffffffff


	//   ....[47]....
        /*00e8*/ 	.word	0xffffffff


	//   ....[48]....
        /*00ec*/ 	.word	0xffffffff


	//   ....[49]....
        /*00f0*/ 	.word	0xffffffff


	//   ....[50]....
        /*00f4*/ 	.word	0xffffffff


	//   ....[51]....
        /*00f8*/ 	.word	0xffffffff


	//   ....[52]....
        /*00fc*/ 	.word	0xffffffff


	//   ....[53]....
        /*0100*/ 	.word	0xffffffff


	//   ....[54]....
        /*0104*/ 	.word	0xffffffff


	//   ....[55]....
        /*0108*/ 	.word	0xffffffff


	//   ....[56]....
        /*010c*/ 	.word	0xffffffff


	//   ....[57]....
        /*0110*/ 	.word	0xffffffff


	//   ....[58]....
        /*0114*/ 	.word	0xffffffff


	//----- nvinfo : EIATTR_COOP_GROUP_INSTR_OFFSETS
	.align		4
.L_3285:
        /*0118*/ 	.byte	0x04, 0x28
        /*011a*/ 	.short	(.L_3287 - .L_3286)


	//   ....[0]....
.L_3286:
        /*011c*/ 	.word	0x00000c70


	//   ....[1]....
        /*0120*/ 	.word	0x00000d20


	//   ....[2]....
        /*0124*/ 	.word	0x00000ed0


	//   ....[3]....
        /*0128*/ 	.word	0x00002110


	//   ....[4]....
        /*012c*/ 	.word	0x00002420


	//   ....[5]....
        /*0130*/ 	.word	0x00002770


	//   ....[6]....
        /*0134*/ 	.word	0x00002950


	//   ....[7]....
        /*0138*/ 	.word	0x00002f50


	//   ....[8]....
        /*013c*/ 	.word	0x000033c0


	//   ....[9]....
        /*0140*/ 	.word	0x000034a0


	//   ....[10]....
        /*0144*/ 	.word	0x000034d0


	//   ....[11]....
        /*0148*/ 	.word	0x000034f0


	//   ....[12]....
        /*014c*/ 	.word	0x00003510


	//   ....[13]....
        /*0150*/ 	.word	0x00003570


	//   ....[14]....
        /*0154*/ 	.word	0x00003590


	//   ....[15]....
        /*0158*/ 	.word	0x000035b0


	//   ....[16]....
        /*015c*/ 	.word	0x000035d0


	//   ....[17]....
        /*0160*/ 	.word	0x00003600


	//   ....[18]....
        /*0164*/ 	.word	0x00003640


	//   ....[19]....
        /*0168*/ 	.word	0x00003670


	//   ....[20]....
        /*016c*/ 	.word	0x00003690


	//   ....[21]....
        /*0170*/ 	.word	0x000036b0


	//   ....[22]....
        /*0174*/ 	.word	0x000036f0


	//   ....[23]....
        /*0178*/ 	.word	0x00003740


	//   ....[24]....
        /*017c*/ 	.word	0x00003780


	//   ....[25]....
        /*0180*/ 	.word	0x00003790


	//   ....[26]....
        /*0184*/ 	.word	0x000037c0


	//   ....[27]....
        /*0188*/ 	.word	0x00003820


	//   ....[28]....
        /*018c*/ 	.word	0x00003860


	//   ....[29]....
        /*0190*/ 	.word	0x00003870


	//   ....[30]....
        /*0194*/ 	.word	0x000038b0


	//   ....[31]....
        /*0198*/ 	.word	0x000038d0


	//   ....[32]....
        /*019c*/ 	.word	0x000038e0


	//   ....[33]....
        /*01a0*/ 	.word	0x000038f0


	//   ....[34]....
        /*01a4*/ 	.word	0x00003900


	//   ....[35]....
        /*01a8*/ 	.word	0x00003940


	//   ....[36]....
        /*01ac*/ 	.word	0x000041f0


	//   ....[37]....
        /*01b0*/ 	.word	0x00004230


	//   ....[38]....
        /*01b4*/ 	.word	0x000043c0


	//   ....[39]....
        /*01b8*/ 	.word	0x00004400


	//   ....[40]....
        /*01bc*/ 	.word	0x00004530


	//   ....[41]....
        /*01c0*/ 	.word	0x00004550


	//   ....[42]....
        /*01c4*/ 	.word	0x00004580


	//   ....[43]....
        /*01c8*/ 	.word	0x000045a0


	//   ....[44]....
        /*01cc*/ 	.word	0x000045d0


	//   ....[45]....
        /*01d0*/ 	.word	0x000045f0


	//   ....[46]....
        /*01d4*/ 	.word	0x000047b0


	//   ....[47]....
        /*01d8*/ 	.word	0x00004810


	//   ....[48]....
        /*01dc*/ 	.word	0x00004d70


	//   ....[49]....
        /*01e0*/ 	.word	0x00004f60


	//   ....[50]....
        /*01e4*/ 	.word	0x00004fb0


	//   ....[51]....
        /*01e8*/ 	.word	0x00005000


	//   ....[52]....
        /*01ec*/ 	.word	0x00005030


	//   ....[53]....
        /*01f0*/ 	.word	0x00005050


	//   ....[54]....
        /*01f4*/ 	.word	0x00005120


	//   ....[55]....
        /*01f8*/ 	.word	0x00005160


	//   ....[56]....
        /*01fc*/ 	.word	0x000051b0


	//   ....[57]....
        /*0200*/ 	.word	0x000051e0


	//   ....[58]....
        /*0204*/ 	.word	0x00005200


	//----- nvinfo : EIATTR_VRC_CTA_INIT_COUNT
	.align		4
.L_3287:
        /*0208*/ 	.byte	0x02, 0x4a
	.zero		1
	.zero		1


	//----- nvinfo : EIATTR_EXIT_INSTR_OFFSETS
	.align		4
        /*020c*/ 	.byte	0x04, 0x1c
        /*020e*/ 	.short	(.L_3289 - .L_3288)


	//   ....[0]....
.L_3288:
        /*0210*/ 	.word	0x000052a0


	//   ....[1]....
        /*0214*/ 	.word	0x000054c0


	//----- nvinfo : EIATTR_MAX_THREADS
	.align		4
.L_3289:
        /*0218*/ 	.byte	0x04, 0x05
        /*021a*/ 	.short	(.L_3291 - .L_3290)
.L_3290:
        /*021c*/ 	.word	0x00000020
        /*0220*/ 	.word	0x00000001
        /*0224*/ 	.word	0x00000001


	//----- nvinfo : EIATTR_CRS_STACK_SIZE
	.align		4
.L_3291:
        /*0228*/ 	.byte	0x04, 0x1e
        /*022a*/ 	.short	(.L_3293 - .L_3292)
.L_3292:
        /*022c*/ 	.word	0x00000000


	//----- nvinfo : EIATTR_CBANK_PARAM_SIZE
	.align		4
.L_3293:
        /*0230*/ 	.byte	0x03, 0x19
        /*0232*/ 	.short	0x01f0


	//----- nvinfo : EIATTR_PARAM_CBANK
	.align		4
        /*0234*/ 	.byte	0x04, 0x0a
        /*0236*/ 	.short	(.L_3295 - .L_3294)
	.align		4
.L_3294:
        /*0238*/ 	.word	index@(.nv.constant0._Z25selective_scan_bwd_kernelI32Selective_Scan_bwd_kernel_traitsILi32ELi8ELb1ELb0ELb1ELb1ELb1EffEEv12SSMParamsBwd)
        /*023c*/ 	.short	0x0380
        /*023e*/ 	.short	0x01f0


	//----- nvinfo : EIATTR_SW_WAR
	.align		4
.L_3295:
        /*0240*/ 	.byte	0x04, 0x36
        /*0242*/ 	.short	(.L_3297 - .L_3296)
.L_3296:
        /*0244*/ 	.word	0x00000008
.L_3297:


//--------------------- .nv.info._Z25selective_scan_bwd_kernelI32Selective_Scan_bwd_kernel_traitsILi32ELi8ELb1ELb1ELb0ELb0ELb0EffEEv12SSMParamsBwd --------------------------
	.section	.nv.info._Z25selective_scan_bwd_kernelI32Selective_Scan_bwd_kernel_traitsILi32ELi8ELb1ELb1ELb0ELb0ELb0EffEEv12SSMParamsBwd,"",@"SHT_CUDA_INFO"
	.sectionflags	@""
	.align	4


	//----- nvinfo : EIATTR_CUDA_API_VERSION
	.align		4
        /*0000*/ 	.byte	0x04, 0x37
        /*0002*/ 	.short	(.L_3299 - .L_3298)
.L_3298:
        /*0004*/ 	.word	0x00000082


	//----- nvinfo : EIATTR_KPARAM_INFO
	.align		4
.L_3299:
        /*0008*/ 	.byte	0x04, 0x17
        /*000a*/ 	.short	(.L_3301 - .L_3300)
.L_3300:
        /*000c*/ 	.word	0x00000000
        /*0010*/ 	.short	0x0000
        /*0012*/ 	.short	0x0000
        /*0014*/ 	.byte	0x00, 0xf0, 0xc1, 0x07


	//----- nvinfo : EIATTR_SPARSE_MMA_MASK
	.align		4
.L_3301:
        /*0018*/ 	.byte	0x03, 0x50
        /*001a*/ 	.short	0x0000


	//----- nvinfo : EIATTR_MAXREG_COUNT
	.align		4
        /*001c*/ 	.byte	0x03, 0x1b
        /*001e*/ 	.short	0x00ff


	//----- nvinfo : EIATTR_NUM_BARRIERS
	.align		4
        /*0020*/ 	.byte	0x02, 0x4c
        /*0022*/ 	.byte	0x01
	.zero		1


	//----- nvinfo : EIATTR_MERCURY_ISA_VERSION
	.align		4
        /*0024*/ 	.byte	0x03, 0x5f
        /*0026*/ 	.short	0x0101


	//----- nvinfo : EIATTR_COOP_GROUP_MASK_REGIDS
	.align		4
        /*0028*/ 	.byte	0x04, 0x29
        /*002a*/ 	.short	(.L_3303 - .L_3302)


	//   ....[0]....
.L_3302:
        /*002c*/ 	.word	0xffffffff


	//   ....[1]....
        /*0030*/ 	.word	0xffffffff


	//   ....[2]....
        /*0034*/ 	.word	0xffffffff


	//   ....[3]....
        /*0038*/ 	.word	0xffffffff


	//   ....[4]....
        /*003c*/ 	.word	0xffffffff


	//   ....[5]....
        /*0040*/ 	.word	0xffffffff


	//   ....[6]....
        /*0044*/ 	.word	0xffffffff


	//   ....[7]....
        /*0048*/ 	.word	0xffffffff


	//   ....[8]....
        /*004c*/ 	.word	0xffffffff


	//   ....[9]....
        /*0050*/ 	.word	0xffffffff


	//   ....[10]....
        /*0054*/ 	.word	0xffffffff


	//   ....[11]....
        /*0058*/ 	.word	0xffffffff


	//   ....[12]....
        /*005c*/ 	.word	0xffffffff


	//   ....[13]....
        /*0060*/ 	.word	0xffffffff


	//   ....[14]....
        /*0064*/ 	.word	0xffffffff


	//   ....[15]....
        /*0068*/ 	.word	0xffffffff


	//   ....[16]....
        /*006c*/ 	.word	0xffffffff


	//   ....[17]....
        /*0070*/ 	.word	0xffffffff


	//   ....[18]....
        /*0074*/ 	.word	0xffffffff


	//   ....[19]....
        /*0078*/ 	.word	0xffffffff


	//   ....[20]....
        /*007c*/ 	.word	0xffffffff


	//   ....[21]....
        /*0080*/ 	.word	0xffffffff


	//   ....[22]....
        /*0084*/ 	.word	0xffffffff


	//   ....[23]....
        /*0088*/ 	.word	0xffffffff


	//   ....[24]....
        /*008c*/ 	.word	0xffffffff


	//   ....[25]....
        /*0090*/ 	.word	0xffffffff


	//   ....[26]....
        /*0094*/ 	.word	0xffffffff


	//   ....[27]....
        /*0098*/ 	.word	0xffffffff


	//   ....[28]....
        /*009c*/ 	.word	0xffffffff


	//   ....[29]....
        /*00a0*/ 	.word	0xffffffff


	//   ....[30]....
        /*00a4*/ 	.word	0xffffffff


	//   ....[31]....
        /*00a8*/ 	.word	0xffffffff


	//   ....[32]....
        /*00ac*/ 	.word	0xffffffff


	//   ....[33]....
        /*00b0*/ 	.word	0xffffffff


	//   ....[34]....
        /*00b4*/ 	.word	0xffffffff


	//   ....[35]....
        /*00b8*/ 	.word	0xffffffff


	//   ....[36]....
        /*00bc*/ 	.word	0xffffffff


	//   ....[37]....
        /*00c0*/ 	.word	0xffffffff


	//   ....[38]....
        /*00c4*/ 	.word	0xffffffff


	//   ....[39]....
        /*00c8*/ 	.word	0xffffffff


	//   ....[40]....
        /*00cc*/ 	.word	0xffffffff


	//   ....[41]....
        /*00d0*/ 	.word	0xffffffff


	//   ....[42]....
        /*00d4*/ 	.word	0xffffffff


	//   ....[43]....
        /*00d8*/ 	.word	0xffffffff


	//   ....[44]....
        /*00dc*/ 	.word	0xffffffff


	//   ....[45]....
        /*00e0*/ 	.word	0xffffffff


	//   ....[46]....
        /*00e4*/ 	.word	0xffffffff


	//   ....[47]....
        /*00e8*/ 	.word	0xffffffff


	//   ....[48]....
        /*00ec*/ 	.word	0xffffffff


	//   ....[49]....
        /*00f0*/ 	.word	0xffffffff


	//   ....[50]....
        /*00f4*/ 	.word	0xffffffff


	//   ....[51]....
        /*00f8*/ 	.word	0xffffffff


	//   ....[52]....
        /*00fc*/ 	.word	0xffffffff


	//   ....[53]....
        /*0100*/ 	.word	0xffffffff


	//----- nvinfo : EIATTR_COOP_GROUP_INSTR_OFFSETS
	.align		4
.L_3303:
        /*0104*/ 	.byte	0x04, 0x28
        /*0106*/ 	.short	(.L_3305 - .L_3304)


	//   ....[0]....
.L_3304:
        /*0108*/ 	.word	0x00000bf0


	//   ....[1]....
        /*010c*/ 	.word	0x00000ca0


	//   ....[2]....
        /*0110*/ 	.word	0x00000d60


	//   ....[3]....
        /*0114*/ 	.word	0x00001290


	//   ....[4]....
        /*0118*/ 	.word	0x00001850


	//   ....[5]....
        /*011c*/ 	.word	0x00001880


	//   ....[6]....
        /*0120*/ 	.word	0x000018c0


	//   ....[7]....
        /*0124*/ 	.word	0x000018e0


	//   ....[8]....
        /*0128*/ 	.word	0x00001900


	//   ....[9]....
        /*012c*/ 	.word	0x00001930


	//   ....[10]....
        /*0130*/ 	.word	0x00001980


	//   ....[11]....
        /*0134*/ 	.word	0x000019a0


	//   ....[12]....
        /*0138*/ 	.word	0x000019d0


	//   ....[13]....
        /*013c*/ 	.word	0x000019f0


	//   ....[14]....
        /*0140*/ 	.word	0x00001a30


	//   ....[15]....
        /*0144*/ 	.word	0x00001a60


	//   ....[16]....
        /*0148*/ 	.word	0x00001a90


	//   ....[17]....
        /*014c*/ 	.word	0x00001ad0


	//   ....[18]....
        /*0150*/ 	.word	0x00001b30


	//   ....[19]....
        /*0154*/ 	.word	0x00001b50


	//   ....[20]....
        /*0158*/ 	.word	0x00001ba0


	//   ....[21]....
        /*015c*/ 	.word	0x00001bb0


	//   ....[22]....
        /*0160*/ 	.word	0x00001bf0


	//   ....[23]....
        /*0164*/ 	.word	0x00001c20


	//   ....[24]....
        /*0168*/ 	.word	0x00001c40


	//   ....[25]....
        /*016c*/ 	.word	0x00001c60


	//   ....[26]....
        /*0170*/ 	.word	0x00001c80


	//   ....[27]....
        /*0174*/ 	.word	0x00001c90


	//   ....[28]....
        /*0178*/ 	.word	0x00001ca0


	//   ....[29]....
        /*017c*/ 	.word	0x00001ce0


	//   ....[30]....
        /*0180*/ 	.word	0x00001d00


	//   ....[31]....
        /*0184*/ 	.word	0x00001e30


	//   ....[32]....
        /*0188*/ 	.word	0x000024e0


	//   ....[33]....
        /*018c*/ 	.word	0x00002520


	//   ....[34]....
        /*0190*/ 	.word	0x00002590


	//   ....[35]....
        /*0194*/ 	.word	0x000025b0


	//   ....[36]....
        /*0198*/ 	.word	0x000025e0


	//   ....[37]....
        /*019c*/ 	.word	0x00002600


	//   ....[38]....
        /*01a0*/ 	.word	0x00002630


	//   ....[39]....
        /*01a4*/ 	.word	0x00002650


	//   ....[40]....
        /*01a8*/ 	.word	0x000026b0


	//   ....[41]....
        /*01ac*/ 	.word	0x000026f0


	//   ....[42]....
        /*01b0*/ 	.word	0x00002ba0


	//   ....[43]....
        /*01b4*/ 	.word	0x00002d10


	//   ....[44]....
        /*01b8*/ 	.word	0x00002ed0


	//   ....[45]....
        /*01bc*/ 	.word	0x00002f20


	//   ....[46]....
        /*01c0*/ 	.word	0x00002f70


	//   ....[47]....
        /*01c4*/ 	.word	0x00002fa0


	//   ....[48]....
        /*01c8*/ 	.word	0x00002fc0


	//   ....[49]....
        /*01cc*/ 	.word	0x00003090


	//   ....[50]....
        /*01d0*/ 	.word	0x000030d0


	//   ....[51]....
        /*01d4*/ 	.word	0x00003120


	//   ....[52]....
        /*01d8*/ 	.word	0x00003150


	//   ....[53]....
        /*01dc*/ 	.word	0x00003170


	//----- nvinfo : EIATTR_VRC_CTA_INIT_COUNT
	.align		4
.L_3305:
        /*01e0*/ 	.byte	0x02, 0x4a
	.zero		1
	.zero		1


	//----- nvinfo : EIATTR_EXIT_INSTR_OFFSETS
	.align		4
        /*01e4*/ 	.byte	0x04, 0x1c
        /*01e6*/ 	.short	(.L_3307 - .L_3306)


	//   ....[0]....
.L_3306:
        /*01e8*/ 	.word	0x00003210


	//   ....[1]....
        /*01ec*/ 	.word	0x00003470


	//----- nvinfo : EIATTR_MAX_THREADS
	.align		4
.L_3307:
        /*01f0*/ 	.byte	0x04, 0x05
        /*01f2*/ 	.short	(.L_3309 - .L_3308)
.L_3308:
        /*01f4*/ 	.word	0x00000020
        /*01f8*/ 	.word	0x00000001
        /*01fc*/ 	.word	0x00000001


	//----- nvinfo : EIATTR_CRS_STACK_SIZE
	.align		4
.L_3309:
        /*0200*/ 	.byte	0x04, 0x1e
        /*0202*/ 	.short	(.L_3311 - .L_3310)
.L_3310:
        /*0204*/ 	.word	0x00000000


	//----- nvinfo : EIATTR_CBANK_PARAM_SIZE
	.align		4
.L_3311:
        /*0208*/ 	.byte	0x03, 0x19
        /*020a*/ 	.short	0x01f0


	//----- nvinfo : EIATTR_PARAM_CBANK
	.align		4
        /*020c*/ 	.byte	0x04, 0x0a
        /*020e*/ 	.short	(.L_3313 - .L_3312)
	.align		4
.L_3312:
        /*0210*/ 	.word	index@(.nv.constant0._Z25selective_scan_bwd_kernelI32Selective_Scan_bwd_kernel_traitsILi32ELi8ELb1ELb1ELb0ELb0ELb0EffEEv12SSMParamsBwd)
        /*0214*/ 	.short	0x0380
        /*0216*/ 	.short	0x01f0


	//----- nvinfo : EIATTR_SW_WAR
	.align		4
.L_3313:
        /*0218*/ 	.byte	0x04, 0x36
        /*021a*/ 	.short	(.L_3315 - .L_3314)
.L_3314:
        /*021c*/ 	.word	0x00000008
.L_3315:


//--------------------- .nv.info._Z25selective_scan_bwd_kernelI32Selective_Scan_bwd_kernel_traitsILi32ELi8ELb1ELb1ELb0ELb0ELb1EffEEv12SSMParamsBwd --------------------------
	.section	.nv.info._Z25selective_scan_bwd_kernelI32Selective_Scan_bwd_kernel_traitsILi32ELi8ELb1ELb1ELb0ELb0ELb1EffEEv12SSMParamsBwd,"",@"SHT_CUDA_INFO"
	.sectionflags	@""
	.align	4


	//----- nvinfo : EIATTR_CUDA_API_VERSION
	.align		4
        /*0000*/ 	.byte	0x04, 0x37
        /*0002*/ 	.short	(.L_3317 - .L_3316)
.L_3316:
        /*0004*/ 	.word	0x00000082


	//----- nvinfo : EIATTR_KPARAM_INFO
	.align		4
.L_3317:
        /*0008*/ 	.byte	0x04, 0x17
        /*000a*/ 	.short	(.L_3319 - .L_3318)
.L_3318:
        /*000c*/ 	.word	0x00000000
        /*0010*/ 	.short	0x0000
        /*0012*/ 	.short	0x0000
        /*0014*/ 	.byte	0x00, 0xf0, 0xc1, 0x07


	//----- nvinfo : EIATTR_SPARSE_MMA_MASK
	.align		4
.L_3319:
        /*0018*/ 	.byte	0x03, 0x50
        /*001a*/ 	.short	0x0000


	//----- nvinfo : EIATTR_MAXREG_COUNT
	.align		4
        /*001c*/ 	.byte	0x03, 0x1b
        /*001e*/ 	.short	0x00ff


	//----- nvinfo : EIATTR_NUM_BARRIERS
	.align		4
        /*0020*/ 	.byte	0x02, 0x4c
        /*0022*/ 	.byte	0x01
	.zero		1


	//----- nvinfo : EIATTR_MERCURY_ISA_VERSION
	.align		4
        /*0024*/ 	.byte	0x03, 0x5f
        /*0026*/ 	.short	0x0101


	//----- nvinfo : EIATTR_COOP_GROUP_MASK_REGIDS
	.align		4
        /*0028*/ 	.byte	0x04, 0x29
        /*002a*/ 	.short	(.L_3321 - .L_3320)


	//   ....[0]....
.L_3320:
        /*002c*/ 	.word	0xffffffff


	//   ....[1]....
        /*0030*/ 	.word	0xffffffff


	//   ....[2]....
        /*0034*/ 	.word	0xffffffff


	//   ....[3]....
        /*0038*/ 	.word	0xffffffff


	//   ....[4]....
        /*003c*/ 	.word	0xffffffff


	//   ....[5]....
        /*0040*/ 	.word	0xffffffff


	//   ....[6]....
        /*0044*/ 	.word	0xffffffff


	//   ....[7]....
        /*0048*/ 	.word	0xffffffff


	//   ....[8]....
        /*004c*/ 	.word	0xffffffff


	//   ....[9]....
        /*0050*/ 	.word	0xffffffff


	//   ....[10]....
        /*0054*/ 	.word	0xffffffff


	//   ....[11]....
        /*0058*/ 	.word	0xffffffff


	//   ....[12]....
        /*005c*/ 	.word	0xffffffff


	//   ....[13]....
        /*0060*/ 	.word	0xffffffff


	//   ....[14]....
        /*0064*/ 	.word	0xffffffff


	//   ....[15]....
        /*0068*/ 	.word	0xffffffff


	//   ....[16]....
        /*006c*/ 	.word	0xffffffff


	//   ....[17]....
        /*0070*/ 	.word	0xffffffff


	//   ....[18]....
        /*0074*/ 	.word	0xffffffff


	//   ....[19]....
        /*0078*/ 	.word	0xffffffff


	//   ....[20]....
        /*007c*/ 	.word	0xffffffff


	//   ....[21]....
        /*0080*/ 	.word	0xffffffff


	//   ....[22]....
        /*0084*/ 	.word	0xffffffff


	//   ....[23]....
        /*0088*/ 	.word	0xffffffff


	//   ....[24]....
        /*008c*/ 	.word	0xffffffff


	//   ....[25]....
        /*0090*/ 	.word	0xffffffff


	//   ....[26]....
        /*0094*/ 	.word	0xffffffff


	//   ....[27]....
        /*0098*/ 	.word	0xffffffff


	//   ....[28]....
        /*009c*/ 	.word	0xffffffff


	//   ....[29]....
        /*00a0*/ 	.word	0xffffffff


	//   ....[30]....
        /*00a4*/ 	.word	0xffffffff


	//   ....[31]....
        /*00a8*/ 	.word	0xffffffff


	//   ....[32]....
        /*00ac*/ 	.word	0xffffffff


	//   ....[33]....
        /*00b0*/ 	.word	0xffffffff


	//   ....[34]....
        /*00b4*/ 	.word	0xffffffff


	//   ....[35]....
        /*00b8*/ 	.word	0xffffffff


	//   ....[36]....
        /*00bc*/ 	.word	0xffffffff


	//   ....[37]....
        /*00c0*/ 	.word	0xffffffff


	//   ....[38]....
        /*00c4*/ 	.word	0xffffffff


	//   ....[39]....
        /*00c8*/ 	.word	0xffffffff


	//   ....[40]....
        /*00cc*/ 	.word	0xffffffff


	//   ....[41]....
        /*00d0*/ 	.word	0xffffffff


	//   ....[42]....
        /*00d4*/ 	.word	0xffffffff


	//   ....[43]....
        /*00d8*/ 	.word	0xffffffff


	//   ....[44]....
        /*00dc*/ 	.word	0xffffffff


	//   ....[45]....
        /*00e0*/ 	.word	0xffffffff


	//   ....[46]....
        /*00e4*/ 	.word	0xffffffff


	//   ....[47]....
        /*00e8*/ 	.word	0xffffffff


	//   ....[48]....
        /*00ec*/ 	.word	0xffffffff


	//   ....[49]....
        /*00f0*/ 	.word	0xffffffff


	//   ....[50]....
        /*00f4*/ 	.word	0xffffffff


	//   ....[51]....
        /*00f8*/ 	.word	0xffffffff


	//   ....[52]....
        /*00fc*/ 	.word	0xffffffff


	//   ....[53]....
        /*0100*/ 	.word	0xffffffff


	//   ....[54]....
        /*0104*/ 	.word	0xffffffff


	//   ....[55]....
        /*0108*/ 	.word	0xffffffff


	//   ....[56]....
        /*010c*/ 	.word	0xffffffff


	//   ....[57]....
        /*0110*/ 	.word	0xffffffff


	//----- nvinfo : EIATTR_COOP_GROUP_INSTR_OFFSETS
	.align		4
.L_3321:
        /*0114*/ 	.byte	0x04, 0x28
        /*0116*/ 	.short	(.L_3323 - .L_3322)


	//   ....[0]....
.L_3322:
        /*0118*/ 	.word	0x00000c90


	//   ....[1]....
        /*011c*/ 	.word	0x00000d50


	//   ....[2]....
        /*0120*/ 	.word	0x00000e70


	//   ....[3]....
        /*0124*/ 	.word	0x00000f60


	//   ....[4]....
        /*0128*/ 	.word	0x00001350


	//   ....[5]....
        /*012c*/ 	.word	0x00001660


	//   ....[6]....
        /*0130*/ 	.word	0x00001820


	//   ....[7]....
        /*0134*/ 	.word	0x00001d70


	//   ....[8]....
        /*0138*/ 	.word	0x00002300


	//   ....[9]....
        /*013c*/ 	.word	0x00002340


	//   ....[10]....
        /*0140*/ 	.word	0x00002370


	//   ....[11]....
        /*0144*/ 	.word	0x000023f0


	//   ....[12]....
        /*0148*/ 	.word	0x00002410


	//   ....[13]....
        /*014c*/ 	.word	0x00002430


	//   ....[14]....
        /*0150*/ 	.word	0x00002460


	//   ....[15]....
        /*0154*/ 	.word	0x00002480


	//   ....[16]....
        /*0158*/ 	.word	0x000024b0


	//   ....[17]....
        /*015c*/ 	.word	0x000024d0


	//   ....[18]....
        /*0160*/ 	.word	0x00002500


	//   ....[19]....
        /*0164*/ 	.word	0x00002550


	//   ....[20]....
        /*0168*/ 	.word	0x00002570


	//   ....[21]....
        /*016c*/ 	.word	0x000025b0


	//   ....[22]....
        /*0170*/ 	.word	0x000025d0


	//   ....[23]....
        /*0174*/ 	.word	0x00002630


	//   ....[24]....
        /*0178*/ 	.word	0x00002650


	//   ....[25]....
        /*017c*/ 	.word	0x00002690


	//   ....[26]....
        /*0180*/ 	.word	0x000026b0


	//   ....[27]....
        /*0184*/ 	.word	0x000026c0


	//   ....[28]....
        /*0188*/ 	.word	0x00002700


	//   ....[29]....
        /*018c*/ 	.word	0x00002730


	//   ....[30]....
        /*0190*/ 	.word	0x00002760


	//   ....[31]....
        /*0194*/ 	.word	0x00002770


	//   ....[32]....
        /*0198*/ 	.word	0x00002780


	//   ....[33]....
        /*019c*/ 	.word	0x000027c0


	//   ....[34]....
        /*01a0*/ 	.word	0x000027e0


	//   ....[35]....
        /*01a4*/ 	.word	0x000028f0


	//   ....[36]....
        /*01a8*/ 	.word	0x00002fc0


	//   ....[37]....
        /*01ac*/ 	.word	0x00003000


	//   ....[38]....
        /*01b0*/ 	.word	0x000030b0


	//   ....[39]....
        /*01b4*/ 	.word	0x000030d0


	//   ....[40]....
        /*01b8*/ 	.word	0x00003100


	//   ....[41]....
        /*01bc*/ 	.word	0x00003120


	//   ....[42]....
        /*01c0*/ 	.word	0x00003150


	//   ....[43]....
        /*01c4*/ 	.word	0x00003170


	//   ....[44]....
        /*01c8*/ 	.word	0x000031d0


	//   ....[45]....
        /*01cc*/ 	.word	0x00003210


	//   ....[46]....
        /*01d0*/ 	.word	0x00003680


	//   ....[47]....
        /*01d4*/ 	.word	0x000037f0


	//   ....[48]....
        /*01d8*/ 	.word	0x000039b0


	//   ....[49]....
        /*01dc*/ 	.word	0x00003a00


	//   ....[50]....
        /*01e0*/ 	.word	0x00003a50


	//   ....[51]....
        /*01e4*/ 	.word	0x00003a80


	//   ....[52]....
        /*01e8*/ 	.word	0x00003aa0


	//   ....[53]....
        /*01ec*/ 	.word	0x00003b70


	//   ....[54]....
        /*01f0*/ 	.word	0x00003bb0


	//   ....[55]....
        /*01f4*/ 	.word	0x00003c00


	//   ....[56]....
        /*01f8*/ 	.word	0x00003c30


	//   ....[57]....
        /*01fc*/ 	.word	0x00003c50


	//----- nvinfo : EIATTR_VRC_CTA_INIT_COUNT
	.align		4
.L_3323:
        /*0200*/ 	.byte	0x02, 0x4a
	.zero		1
	.zero		1


	//----- nvinfo : EIATTR_EXIT_INSTR_OFFSETS
	.align		4
        /*0204*/ 	.byte	0x04, 0x1c
        /*0206*/ 	.short	(.L_3325 - .L_3324)


	//   ....[0]....
.L_3324:
        /*0208*/ 	.word	0x00003cf0


	//   ....[1]....
        /*020c*/ 	.word	0x00003f60


	//----- nvinfo : EIATTR_MAX_THREADS
	.align		4
.L_3325:
        /*0210*/ 	.byte	0x04, 0x05
        /*0212*/ 	.short	(.L_3327 - .L_3326)
.L_3326:
        /*0214*/ 	.word	0x00000020
        /*0218*/ 	.word	0x00000001
        /*021c*/ 	.word	0x00000001


	//----- nvinfo : EIATTR_CRS_STACK_SIZE
	.align		4
.L_3327:
        /*0220*/ 	.byte	0x04, 0x1e
        /*0222*/ 	.short	(.L_3329 - .L_3328)
.L_3328:
        /*0224*/ 	.word	0x00000000


	//----- nvinfo : EIATTR_CBANK_PARAM_SIZE
	.align		4
.L_3329:
        /*0228*/ 	.byte	0x03, 0x19
        /*022a*/ 	.short	0x01f0


	//----- nvinfo : EIATTR_PARAM_CBANK
	.align		4
        /*022c*/ 	.byte	0x04, 0x0a
        /*022e*/ 	.short	(.L_3331 - .L_3330)
	.align		4
.L_3330:
        /*0230*/ 	.word	index@(.nv.constant0._Z25selective_scan_bwd_kernelI32Selective_Scan_bwd_kernel_traitsILi32ELi8ELb1ELb1ELb0ELb0ELb1EffEEv12SSMParamsBwd)
        /*0234*/ 	.short	0x0380
        /*0236*/ 	.short	0x01f0


	//----- nvinfo : EIATTR_SW_WAR
	.align		4
.L_3331:
        /*0238*/ 	.byte	0x04, 0x36
        /*023a*/ 	.short	(.L_3333 - .L_3332)
.L_3332:
        /*023c*/ 	.word	0x00000008
.L_3333:


//--------------------- .nv.info._Z25selective_scan_bwd_kernelI32Selective_Scan_bwd_kernel_traitsILi32ELi8ELb1ELb1ELb0ELb1ELb0EffEEv12SSMParamsBwd --------------------------
	.section	.nv.info._Z25selective_scan_bwd_kernelI32Selective_Scan_bwd_kernel_traitsILi32ELi8ELb1ELb1ELb0ELb1ELb0EffEEv12SSMParamsBwd,"",@"SHT_CUDA_INFO"
	.sectionflags	@""
	.align	4


	//----- nvinfo : EIATTR_CUDA_API_VERSION
	.align		4
        /*0000*/ 	.byte	0x04, 0x37
        /*0002*/ 	.short	(.L_3335 - .L_3334)
.L_3334:
        /*0004*/ 	.word	0x00000082


	//----- nvinfo : EIATTR_KPARAM_INFO
	.align		4
.L_3335:
        /*0008*/ 	.byte	0x04, 0x17
        /*000a*/ 	.short	(.L_3337 - .L_3336)
.L_3336:
        /*000c*/ 	.word	0x00000000
        /*0010*/ 	.short	0x0000
        /*0012*/ 	.short	0x0000
        /*0014*/ 	.byte	0x00, 0xf0, 0xc1, 0x07


	//----- nvinfo : EIATTR_SPARSE_MMA_MASK
	.align		4
.L_3337:
        /*0018*/ 	.byte	0x03, 0x50
        /*001a*/ 	.short	0x0000


	//----- nvinfo : EIATTR_MAXREG_COUNT
	.align		4
        /*001c*/ 	.byte	0x03, 0x1b
        /*001e*/ 	.short	0x00ff


	//----- nvinfo : EIATTR_NUM_BARRIERS
	.align		4
        /*0020*/ 	.byte	0x02, 0x4c
        /*0022*/ 	.byte	0x01
	.zero		1


	//----- nvinfo : EIATTR_MERCURY_ISA_VERSION
	.align		4
        /*0024*/ 	.byte	0x03, 0x5f
        /*0026*/ 	.short	0x0101


	//----- nvinfo : EIATTR_COOP_GROUP_MASK_REGIDS
	.align		4
        /*0028*/ 	.byte	0x04, 0x29
        /*002a*/ 	.short	(.L_3339 - .L_3338)


	//   ....[0]....
.L_3338:
        /*002c*/ 	.word	0xffffffff


	//   ....[1]....
        /*0030*/ 	.word	0xffffffff


	//   ....[2]....
        /*0034*/ 	.word	0xffffffff


	//   ....[3]....
        /*0038*/ 	.word	0xffffffff


	//   ....[4]....
        /*003c*/ 	.word	0xffffffff


	//   ....[5]....
        /*0040*/ 	.word	0xffffffff


	//   ....[6]....
        /*0044*/ 	.word	0xffffffff


	//   ....[7]....
        /*0048*/ 	.word	0xffffffff


	//   ....[8]....
        /*004c*/ 	.word	0xffffffff


	//   ....[9]....
        /*0050*/ 	.word	0xffffffff


	//   ....[10]....
        /*0054*/ 	.word	0xffffffff


	//   ....[11]....
        /*0058*/ 	.word	0xffffffff


	//   ....[12]....
        /*005c*/ 	.word	0xffffffff


	//   ....[13]....
        /*0060*/ 	.word	0xffffffff


	//   ....[14]....
        /*0064*/ 	.word	0xffffffff


	//   ....[15]....
        /*0068*/ 	.word	0xffffffff


	//   ....[16]....
        /*006c*/ 	.word	0xffffffff


	//   ....[17]....
        /*0070*/ 	.word	0xffffffff


	//   ....[18]....
        /*0074*/ 	.word	0xffffffff


	//   ....[19]....
        /*0078*/ 	.word	0xffffffff


	//   ....[20]....
        /*007c*/ 	.word	0xffffffff


	//   ....[21]....
        /*0080*/ 	.word	0xffffffff


	//   ....[22]....
        /*0084*/ 	.word	0xffffffff


	//   ....[23]....
        /*0088*/ 	.word	0xffffffff


	//   ....[24]....
        /*008c*/ 	.word	0xffffffff


	//   ....[25]....
        /*0090*/ 	.word	0xffffffff


	//   ....[26]....
        /*0094*/ 	.word	0xffffffff


	//   ....[27]....
        /*0098*/ 	.word	0xffffffff


	//   ....[28]....
        /*009c*/ 	.word	0xffffffff


	//   ....[29]....
        /*00a0*/ 	.word	0xffffffff


	//   ....[30]....
        /*00a4*/ 	.word	0xffffffff


	//   ....[31]....
        /*00a8*/ 	.word	0xffffffff


	//   ....[32]....
        /*00ac*/ 	.word	0xffffffff


	//   ....[33]....
        /*00b0*/ 	.word	0xffffffff


	//   ....[34]....
        /*00b4*/ 	.word	0xffffffff


	//   ....[35]....
        /*00b8*/ 	.word	0xffffffff


	//   ....[36]....
        /*00bc*/ 	.word	0xffffffff


	//   ....[37]....
        /*00c0*/ 	.word	0xffffffff


	//   ....[38]....
        /*00c4*/ 	.word	0xffffffff


	//   ....[39]....
        /*00c8*/ 	.word	0xffffffff


	//   ....[40]....
        /*00cc*/ 	.word	0xffffffff


	//   ....[41]....
        /*00d0*/ 	.word	0xffffffff


	//   ....[42]....
        /*00d4*/ 	.word	0xffffffff


	//   ....[43]....
        /*00d8*/ 	.word	0xffffffff


	//   ....[44]....
        /*00dc*/ 	.word	0xffffffff


	//   ....[45]....
        /*00e0*/ 	.word	0xffffffff


	//   ....[46]....
        /*00e4*/ 	.word	0xffffffff


	//   ....[47]....
        /*00e8*/ 	.word	0xffffffff


	//   ....[48]....
        /*00ec*/ 	.word	0xffffffff


	//   ....[49]....
        /*00f0*/ 	.word	0xffffffff


	//   ....[50]....
        /*00f4*/ 	.word	0xffffffff


	//   ....[51]....
        /*00f8*/ 	.word	0xffffffff


	//   ....[52]....
        /*00fc*/ 	.word	0xffffffff


	//   ....[53]....
        /*0100*/ 	.word	0xffffffff


	//   ....[54]....
        /*0104*/ 	.word	0xffffffff


	//----- nvinfo : EIATTR_COOP_GROUP_INSTR_OFFSETS
	.align		4
.L_3339:
        /*0108*/ 	.byte	0x04, 0x28
        /*010a*/ 	.short	(.L_3341 - .L_3340)


	//   ....[0]....
.L_3340:
        /*010c*/ 	.word	0x00000ba0


	//   ....[1]....
        /*0110*/ 	.word	0x00000c30


	//   ....[2]....
        /*0114*/ 	.word	0x00000d90


	//   ....[3]....
        /*0118*/ 	.word	0x00002340


	//   ....[4]....
        /*011c*/ 	.word	0x000028c0


	//   ....[5]....
        /*0120*/ 	.word	0x000028f0


	//   ....[6]....
        /*0124*/ 	.word	0x00002920


	//   ....[7]....
        /*0128*/ 	.word	0x000029c0


	//   ....[8]....
        /*012c*/ 	.word	0x000029e0


	//   ....[9]....
        /*0130*/ 	.word	0x00002a00


	//   ....[10]....
        /*0134*/ 	.word	0x00002a10


	//   ....[11]....
        /*0138*/ 	.word	0x00002a40


	//   ....[12]....
        /*013c*/ 	.word	0x00002a90


	//   ....[13]....
        /*0140*/ 	.word	0x00002ab0


	//   ....[14]....
        /*0144*/ 	.word	0x00002ad0


	//   ....[15]....
        /*0148*/ 	.word	0x00002af0


	//   ....[16]....
        /*014c*/ 	.word	0x00002b40


	//   ....[17]....
        /*0150*/ 	.word	0x00002ba0


	//   ....[18]....
        /*0154*/ 	.word	0x00002bc0


	//   ....[19]....
        /*0158*/ 	.word	0x00002c00


	//   ....[20]....
        /*015c*/ 	.word	0x00002c30


	//   ....[21]....
        /*0160*/ 	.word	0x00002c70


	//   ....[22]....
        /*0164*/ 	.word	0x00002ca0


	//   ....[23]....
        /*0168*/ 	.word	0x00002cb0


	//   ....[24]....
        /*016c*/ 	.word	0x00002ce0


	//   ....[25]....
        /*0170*/ 	.word	0x00002cf0


	//   ....[26]....
        /*0174*/ 	.word	0x00002d40


	//   ....[27]....
        /*0178*/ 	.word	0x00002d60


	//   ....[28]....
        /*017c*/ 	.word	0x00002d90


	//   ....[29]....
        /*0180*/ 	.word	0x00002da0


	//   ....[30]....
        /*0184*/ 	.word	0x00002e00


	//   ....[31]....
        /*0188*/ 	.word	0x00002e90


	//   ....[32]....
        /*018c*/ 	.word	0x00003590


	//   ....[33]....
        /*0190*/ 	.word	0x000035d0


	//   ....[34]....
        /*0194*/ 	.word	0x00003620


	//   ....[35]....
        /*0198*/ 	.word	0x00003640


	//   ....[36]....
        /*019c*/ 	.word	0x00003670


	//   ....[37]....
        /*01a0*/ 	.word	0x00003690


	//   ....[38]....
        /*01a4*/ 	.word	0x000036c0


	//   ....[39]....
        /*01a8*/ 	.word	0x000036e0


	//   ....[40]....
        /*01ac*/ 	.word	0x00003740


	//   ....[41]....
        /*01b0*/ 	.word	0x00003780


	//   ....[42]....
        /*01b4*/ 	.word	0x00003bf0


	//   ....[43]....
        /*01b8*/ 	.word	0x00003f10


	//   ....[44]....
        /*01bc*/ 	.word	0x000041c0


	//   ....[45]....
        /*01c0*/ 	.word	0x00004380


	//   ....[46]....
        /*01c4*/ 	.word	0x000043d0


	//   ....[47]....
        /*01c8*/ 	.word	0x00004420


	//   ....[48]....
        /*01cc*/ 	.word	0x00004450


	//   ....[49]....
        /*01d0*/ 	.word	0x00004470


	//   ....[50]....
        /*01d4*/ 	.word	0x00004540


	//   ....[51]....
        /*01d8*/ 	.word	0x00004580


	//   ....[52]....
        /*01dc*/ 	.word	0x000045d0


	//   ....[53]....
        /*01e0*/ 	.word	0x00004600


	//   ....[54]....
        /*01e4*/ 	.word	0x00004620


	//----- nvinfo : EIATTR_VRC_CTA_INIT_COUNT
	.align		4
.L_3341:
        /*01e8*/ 	.byte	0x02, 0x4a
	.zero		1
	.zero		1


	//----- nvinfo : EIATTR_EXIT_INSTR_OFFSETS
	.align		4
        /*01ec*/ 	.byte	0x04, 0x1c
        /*01ee*/ 	.short	(.L_3343 - .L_3342)


	//   ....[0]....
.L_3342:
        /*01f0*/ 	.word	0x000046c0


	//   ....[1]....
        /*01f4*/ 	.word	0x00004920


	//----- nvinfo : EIATTR_MAX_THREADS
	.align		4
.L_3343:
        /*01f8*/ 	.byte	0x04, 0x05
        /*01fa*/ 	.short	(.L_3345 - .L_3344)
.L_3344:
        /*01fc*/ 	.word	0x00000020
        /*0200*/ 	.word	0x00000001
        /*0204*/ 	.word	0x00000001


	//----- nvinfo : EIATTR_CRS_STACK_SIZE
	.align		4
.L_3345:
        /*0208*/ 	.byte	0x04, 0x1e
        /*020a*/ 	.short	(.L_3347 - .L_3346)
.L_3346:
        /*020c*/ 	.word	0x00000000


	//----- nvinfo : EIATTR_CBANK_PARAM_SIZE
	.align		4
.L_3347:
        /*0210*/ 	.byte	0x03, 0x19
        /*0212*/ 	.short	0x01f0


	//----- nvinfo : EIATTR_PARAM_CBANK
	.align		4
        /*0214*/ 	.byte	0x04, 0x0a
        /*0216*/ 	.short	(.L_3349 - .L_3348)
	.align		4
.L_3348:
        /*0218*/ 	.word	index@(.nv.constant0._Z25selective_scan_bwd_kernelI32Selective_Scan_bwd_kernel_traitsILi32ELi8ELb1ELb1ELb0ELb1ELb0EffEEv12SSMParamsBwd)
        /*021c*/ 	.short	0x0380
        /*021e*/ 	.short	0x01f0


	//----- nvinfo : EIATTR_SW_WAR
	.align		4
.L_3349:
        /*0220*/ 	.byte	0x04, 0x36
        /*0222*/ 	.short	(.L_3351 - .L_3350)
.L_3350:
        /*0224*/ 	.word	0x00000008
.L_3351:


//--------------------- .nv.info._Z25selective_scan_bwd_kernelI32Selective_Scan_bwd_kernel_traitsILi32ELi8ELb1ELb1ELb0ELb1ELb1EffEEv12SSMParamsBwd --------------------------
	.section	.nv.info._Z25selective_scan_bwd_kernelI32Selective_Scan_bwd_kernel_traitsILi32ELi8ELb1ELb1ELb0ELb1ELb1EffEEv12SSMParamsBwd,"",@"SHT_CUDA_INFO"
	.sectionflags	@""
	.align	4


	//----- nvinfo : EIATTR_CUDA_API_VERSION
	.align		4
        /*0000*/ 	.byte	0x04, 0x37
        /*0002*/ 	.short	(.L_3353 - .L_3352)
.L_3352:
        /*0004*/ 	.word	0x00000082


	//----- nvinfo : EIATTR_KPARAM_INFO
	.align		4
.L_3353:
        /*0008*/ 	.byte	0x04, 0x17
        /*000a*/ 	.short	(.L_3355 - .L_3354)
.L_3354:
        /*000c*/ 	.word	0x00000000
        /*0010*/ 	.short	0x0000
        /*0012*/ 	.short	0x0000
        /*0014*/ 	.byte	0x00, 0xf0, 0xc1, 0x07


	//----- nvinfo : EIATTR_SPARSE_MMA_MASK
	.align		4
.L_3355:
        /*0018*/ 	.byte	0x03, 0x50
        /*001a*/ 	.short	0x0000


	//----- nvinfo : EIATTR_MAXREG_COUNT
	.align		4
        /*001c*/ 	.byte	0x03, 0x1b
        /*001e*/ 	.short	0x00ff


	//----- nvinfo : EIATTR_NUM_BARRIERS
	.align		4
        /*0020*/ 	.byte	0x02, 0x4c
        /*0022*/ 	.byte	0x01
	.zero		1


	//----- nvinfo : EIATTR_MERCURY_ISA_VERSION
	.align		4
        /*0024*/ 	.byte	0x03, 0x5f
        /*0026*/ 	.short	0x0101


	//----- nvinfo : EIATTR_COOP_GROUP_MASK_REGIDS
	.align		4
        /*0028*/ 	.byte	0x04, 0x29
        /*002a*/ 	.short	(.L_3357 - .L_3356)


	//   ....[0]....
.L_3356:
        /*002c*/ 	.word	0xffffffff


	//   ....[1]....
        /*0030*/ 	.word	0xffffffff


	//   ....[2]....
        /*0034*/ 	.word	0xffffffff


	//   ....[3]....
        /*0038*/ 	.word	0xffffffff


	//   ....[4]....
        /*003c*/ 	.word	0xffffffff


	//   ....[5]....
        /*0040*/ 	.word	0xffffffff


	//   ....[6]....
        /*0044*/ 	.word	0xffffffff


	//   ....[7]....
        /*0048*/ 	.word	0xffffffff


	//   ....[8]....
        /*004c*/ 	.word	0xffffffff


	//   ....[9]....
        /*0050*/ 	.word	0xffffffff


	//   ....[10]....
        /*0054*/ 	.word	0xffffffff


	//   ....[11]....
        /*0058*/ 	.word	0xffffffff


	//   ....[12]....
        /*005c*/ 	.word	0xffffffff


	//   ....[13]....
        /*0060*/ 	.word	0xffffffff


	//   ....[14]....
        /*0064*/ 	.word	0xffffffff


	//   ....[15]....
        /*0068*/ 	.word	0xffffffff


	//   ....[16]....
        /*006c*/ 	.word	0xffffffff


	//   ....[17]....
        /*0070*/ 	.word	0xffffffff


	//   ....[18]....
        /*0074*/ 	.word	0xffffffff


	//   ....[19]....
        /*0078*/ 	.word	0xffffffff


	//   ....[20]....
        /*007c*/ 	.word	0xffffffff


	//   ....[21]....
        /*0080*/ 	.word	0xffffffff


	//   ....[22]....
        /*0084*/ 	.word	0xffffffff


	//   ....[23]....
        /*0088*/ 	.word	0xffffffff


	//   ....[24]....
        /*008c*/ 	.word	0xffffffff


	//   ....[25]....
        /*0090*/ 	.word	0xffffffff


	//   ....[26]....
        /*0094*/ 	.word	0xffffffff


	//   ....[27]....
        /*0098*/ 	.word	0xffffffff


	//   ....[28]....
        /*009c*/ 	.word	0xffffffff


	//   ....[29]....
        /*00a0*/ 	.word	0xffffffff


	//   ....[30]....
        /*00a4*/ 	.word	0xffffffff


	//   ....[31]....
        /*00a8*/ 	.word	0xffffffff


	//   ....[32]....
        /*00ac*/ 	.word	0xffffffff


	//   ....[33]....
        /*00b0*/ 	.word	0xffffffff


	//   ....[34]....
        /*00b4*/ 	.word	0xffffffff


	//   ....[35]....
        /*00b8*/ 	.word	0xffffffff


	//   ....[36]....
        /*00bc*/ 	.word	0xffffffff


	//   ....[37]....
        /*00c0*/ 	.word	0xffffffff


	//   ....[38]....
        /*00c4*/ 	.word	0xffffffff


	//   ....[39]....
        /*00c8*/ 	.word	0xffffffff


	//   ....[40]....
        /*00cc*/ 	.word	0xffffffff


	//   ....[41]....
        /*00d0*/ 	.word	0xffffffff


	//   ....[42]....
        /*00d4*/ 	.word	0xffffffff


	//   ....[43]....
        /*00d8*/ 	.word	0xffffffff


	//   ....[44]....
        /*00dc*/ 	.word	0xffffffff


	//   ....[45]....
        /*00e0*/ 	.word	0xffffffff


	//   ....[46]....
        /*00e4*/ 	.word	0xffffffff


	//   ....[47]....
        /*00e8*/ 	.word	0xffffffff


	//   ....[48]....
        /*00ec*/ 	.word	0xffffffff


	//   ....[49]....
        /*00f0*/ 	.word	0xffffffff


	//   ....[50]....
        /*00f4*/ 	.word	0xffffffff


	//   ....[51]....
        /*00f8*/ 	.word	0xffffffff


	//   ....[52]....
        /*00fc*/ 	.word	0xffffffff


	//   ....[53]....
        /*0100*/ 	.word	0xffffffff


	//   ....[54]....
        /*0104*/ 	.word	0xffffffff


	//   ....[55]....
        /*0108*/ 	.word	0xffffffff


	//   ....[56]....
        /*010c*/ 	.word	0xffffffff


	//   ....[57]....
        /*0110*/ 	.word	0xffffffff


	//   ....[58]....
        /*0114*/ 	.word	0xffffffff


	//----- nvinfo : EIATTR_COOP_GROUP_INSTR_OFFSETS
	.align		4
.L_3357:
        /*0118*/ 	.byte	0x04, 0x28
        /*011a*/ 	.short	(.L_3359 - .L_3358)


	//   ....[0]....
.L_3358:
        /*011c*/ 	.word	0x00000c10


	//   ....[1]....
        /*0120*/ 	.word	0x00000cc0


	//   ....[2]....
        /*0124*/ 	.word	0x00000e70


	//   ....[3]....
        /*0128*/ 	.word	0x000020b0


	//   ....[4]....
        /*012c*/ 	.word	0x000023b0


	//   ....[5]....
        /*0130*/ 	.word	0x000026b0


	//   ....[6]....
        /*0134*/ 	.word	0x000028f0


	//   ....[7]....
        /*0138*/ 	.word	0x00002e40


	//   ....[8]....
        /*013c*/ 	.word	0x00003380


	//   ....[9]....
        /*0140*/ 	.word	0x000033b0


	//   ....[10]....
        /*0144*/ 	.word	0x00003440


	//   ....[11]....
        /*0148*/ 	.word	0x00003470


	//   ....[12]....
        /*014c*/ 	.word	0x00003490


	//   ....[13]....
        /*0150*/ 	.word	0x000034d0


	//   ....[14]....
        /*0154*/ 	.word	0x00003520


	//   ....[15]....
        /*0158*/ 	.word	0x00003530


	//   ....[16]....
        /*015c*/ 	.word	0x00003560


	//   ....[17]....
        /*0160*/ 	.word	0x00003590


	//   ....[18]....
        /*0164*/ 	.word	0x000035f0


	//   ....[19]....
        /*0168*/ 	.word	0x00003640


	//   ....[20]....
        /*016c*/ 	.word	0x00003660


	//   ....[21]....
        /*0170*/ 	.word	0x00003670


	//   ....[22]....
        /*0174*/ 	.word	0x000036c0


	//   ....[23]....
        /*0178*/ 	.word	0x00003720


	//   ....[24]....
        /*017c*/ 	.word	0x00003740


	//   ....[25]....
        /*0180*/ 	.word	0x00003750


	//   ....[26]....
        /*0184*/ 	.word	0x00003790


	//   ....[27]....
        /*0188*/ 	.word	0x000037e0


	//   ....[28]....
        /*018c*/ 	.word	0x00003800


	//   ....[29]....
        /*0190*/ 	.word	0x00003810


	//   ....[30]....
        /*0194*/ 	.word	0x00003820


	//   ....[31]....
        /*0198*/ 	.word	0x00003840


	//   ....[32]....
        /*019c*/ 	.word	0x00003880


	//   ....[33]....
        /*01a0*/ 	.word	0x000038a0


	//   ....[34]....
        /*01a4*/ 	.word	0x000038f0


	//   ....[35]....
        /*01a8*/ 	.word	0x000039c0


	//   ....[36]....
        /*01ac*/ 	.word	0x00004080


	//   ....[37]....
        /*01b0*/ 	.word	0x000040c0


	//   ....[38]....
        /*01b4*/ 	.word	0x00004180


	//   ....[39]....
        /*01b8*/ 	.word	0x000041a0


	//   ....[40]....
        /*01bc*/ 	.word	0x000041d0


	//   ....[41]....
        /*01c0*/ 	.word	0x000041f0


	//   ....[42]....
        /*01c4*/ 	.word	0x00004220


	//   ....[43]....
        /*01c8*/ 	.word	0x00004240


	//   ....[44]....
        /*01cc*/ 	.word	0x000042a0


	//   ....[45]....
        /*01d0*/ 	.word	0x000042e0


	//   ....[46]....
        /*01d4*/ 	.word	0x000046c0


	//   ....[47]....
        /*01d8*/ 	.word	0x00004720


	//   ....[48]....
        /*01dc*/ 	.word	0x00004c80


	//   ....[49]....
        /*01e0*/ 	.word	0x00004e70


	//   ....[50]....
        /*01e4*/ 	.word	0x00004ec0


	//   ....[51]....
        /*01e8*/ 	.word	0x00004f10


	//   ....[52]....
        /*01ec*/ 	.word	0x00004f40


	//   ....[53]....
        /*01f0*/ 	.word	0x00004f60


	//   ....[54]....
        /*01f4*/ 	.word	0x00005030


	//   ....[55]....
        /*01f8*/ 	.word	0x00005070


	//   ....[56]....
        /*01fc*/ 	.word	0x000050c0


	//   ....[57]....
        /*0200*/ 	.word	0x000050f0


	//   ....[58]....
        /*0204*/ 	.word	0x00005110


	//----- nvinfo : EIATTR_VRC_CTA_INIT_COUNT
	.align		4
.L_3359:
        /*0208*/ 	.byte	0x02, 0x4a
	.zero		1
	.zero		1


	//----- nvinfo : EIATTR_EXIT_INSTR_OFFSETS
	.align		4
        /*020c*/ 	.byte	0x04, 0x1c
        /*020e*/ 	.short	(.L_3361 - .L_3360)


	//   ....[0]....
.L_3360:
        /*0210*/ 	.word	0x000051b0


	//   ....[1]....
        /*0214*/ 	.word	0x00005410


	//----- nvinfo : EIATTR_MAX_THREADS
	.align		4
.L_3361:
        /*0218*/ 	.byte	0x04, 0x05
        /*021a*/ 	.short	(.L_3363 - .L_3362)
.L_3362:
        /*021c*/ 	.word	0x00000020
        /*0220*/ 	.word	0x00000001
        /*0224*/ 	.word	0x00000001


	//----- nvinfo : EIATTR_CRS_STACK_SIZE
	.align		4
.L_3363:
        /*0228*/ 	.byte	0x04, 0x1e
        /*022a*/ 	.short	(.L_3365 - .L_3364)
.L_3364:
        /*022c*/ 	.word	0x00000000


	//----- nvinfo : EIATTR_CBANK_PARAM_SIZE
	.align		4
.L_3365:
        /*0230*/ 	.byte	0x03, 0x19
        /*0232*/ 	.short	0x01f0


	//----- nvinfo : EIATTR_PARAM_CBANK
	.align		4
        /*0234*/ 	.byte	0x04, 0x0a
        /*0236*/ 	.short	(.L_3367 - .L_3366)
	.align		4
.L_3366:
        /*0238*/ 	.word	index@(.nv.constant0._Z25selective_scan_bwd_kernelI32Selective_Scan_bwd_kernel_traitsILi32ELi8ELb1ELb1ELb0ELb1ELb1EffEEv12SSMParamsBwd)
        /*023c*/ 	.short	0x0380
        /*023e*/ 	.short	0x01f0


	//----- nvinfo : EIATTR_SW_WAR
	.align		4
.L_3367:
        /*0240*/ 	.byte	0x04, 0x36
        /*0242*/ 	.short	(.L_3369 - .L_3368)
.L_3368:
        /*0244*/ 	.word	0x00000008
.L_3369:


//--------------------- .nv.info._Z25selective_scan_bwd_kernelI32Selective_Scan_bwd_kernel_traitsILi32ELi8ELb1ELb1ELb1ELb0ELb0EffEEv12SSMParamsBwd --------------------------
	.section	.nv.info._Z25selective_scan_bwd_kernelI32Selective_Scan_bwd_kernel_traitsILi32ELi8ELb1ELb1ELb1ELb0ELb0EffEEv12SSMParamsBwd,"",@"SHT_CUDA_INFO"
	.sectionflags	@""
	.align	4


	//----- nvinfo : EIATTR_CUDA_API_VERSION
	.align		4
        /*0000*/ 	.byte	0x04, 0x37
        /*0002*/ 	.short	(.L_3371 - .L_3370)
.L_3370:
        /*0004*/ 	.word	0x00000082


	//----- nvinfo : EIATTR_KPARAM_INFO
	.align		4
.L_3371:
        /*0008*/ 	.byte	0x04, 0x17
        /*000a*/ 	.short	(.L_3373 - .L_3372)
.L_3372:
        /*000c*/ 	.word	0x00000000
        /*0010*/ 	.short	0x0000
        /*0012*/ 	.short	0x0000
        /*0014*/ 	.byte	0x00, 0xf0, 0xc1, 0x07


	//----- nvinfo : EIATTR_SPARSE_MMA_MASK
	.align		4
.L_3373:
        /*0018*/ 	.byte	0x03, 0x50
        /*001a*/ 	.short	0x0000


	//----- nvinfo : EIATTR_MAXREG_COUNT
	.align		4
        /*001c*/ 	.byte	0x03, 0x1b
        /*001e*/ 	.short	0x00ff


	//----- nvinfo : EIATTR_NUM_BARRIERS
	.align		4
        /*0020*/ 	.byte	0x02, 0x4c
        /*0022*/ 	.byte	0x01
	.zero		1


	//----- nvinfo : EIATTR_MERCURY_ISA_VERSION
	.align		4
        /*0024*/ 	.byte	0x03, 0x5f
        /*0026*/ 	.short	0x0101


	//----- nvinfo : EIATTR_COOP_GROUP_MASK_REGIDS
	.align		4
        /*0028*/ 	.byte	0x04, 0x29
        /*002a*/ 	.short	(.L_3375 - .L_3374)


	//   ....[0]....
.L_3374:
        /*002c*/ 	.word	0xffffffff


	//   ....[1]....
        /*0030*/ 	.word	0xffffffff


	//   ....[2]....
        /*0034*/ 	.word	0xffffffff


	//   ....[3]....
        /*0038*/ 	.word	0xffffffff


	//   ....[4]....
        /*003c*/ 	.word	0xffffffff


	//   ....[5]....
        /*0040*/ 	.word	0xffffffff


	//   ....[6]....
        /*0044*/ 	.word	0xffffffff


	//   ....[7]....
        /*0048*/ 	.word	0xffffffff


	//   ....[8]....
        /*004c*/ 	.word	0xffffffff


	//   ....[9]....
        /*0050*/ 	.word	0xffffffff


	//   ....[10]....
        /*0054*/ 	.word	0xffffffff


	//   ....[11]....
        /*0058*/ 	.word	0xffffffff


	//   ....[12]....
        /*005c*/ 	.word	0xffffffff


	//   ....[13]....
        /*0060*/ 	.word	0xffffffff


	//   ....[14]....
        /*0064*/ 	.word	0xffffffff


	//   ....[15]....
        /*0068*/ 	.word	0xffffffff


	//   ....[16]....
        /*006c*/ 	.word	0xffffffff


	//   ....[17]....
        /*0070*/ 	.word	0xffffffff


	//   ....[18]....
        /*0074*/ 	.word	0xffffffff


	//   ....[19]....
        /*0078*/ 	.word	0xffffffff


	//   ....[20]....
        /*007c*/ 	.word	0xffffffff


	//   ....[21]....
        /*0080*/ 	.word	0xffffffff


	//   ....[22]....
        /*0084*/ 	.word	0xffffffff


	//   ....[23]....
        /*0088*/ 	.word	0xffffffff


	//   ....[24]....
        /*008c*/ 	.word	0xffffffff


	//   ....[25]....
        /*0090*/ 	.word	0xffffffff


	//   ....[26]....
        /*0094*/ 	.word	0xffffffff


	//   ....[27]....
        /*0098*/ 	.word	0xffffffff


	//   ....[28]....
        /*009c*/ 	.word	0xffffffff


	//   ....[29]....
        /*00a0*/ 	.word	0xffffffff


	//   ....[30]....
        /*00a4*/ 	.word	0xffffffff


	//   ....[31]....
        /*00a8*/ 	.word	0xffffffff


	//   ....[32]....
        /*00ac*/ 	.word	0xffffffff


	//   ....[33]....
        /*00b0*/ 	.word	0xffffffff


	//   ....[34]....
        /*00b4*/ 	.word	0xffffffff


	//   ....[35]....
        /*00b8*/ 	.word	0xffffffff


	//   ....[36]....
        /*00bc*/ 	.word	0xffffffff


	//   ....[37]....
        /*00c0*/ 	.word	0xffffffff


	//   ....[38]....
        /*00c4*/ 	.word	0xffffffff


	//   ....[39]....
        /*00c8*/ 	.word	0xffffffff


	//   ....[40]....
        /*00cc*/ 	.word	0xffffffff


	//   ....[41]....
        /*00d0*/ 	.word	0xffffffff


	//   ....[42]....
        /*00d4*/ 	.word	0xffffffff


	//   ....[43]....
        /*00d8*/ 	.word	0xffffffff


	//   ....[44]....
        /*00dc*/ 	.word	0xffffffff


	//   ....[45]....
        /*00e0*/ 	.word	0xffffffff


	//   ....[46]....
        /*00e4*/ 	.word	0xffffffff


	//   ....[47]....
        /*00e8*/ 	.word	0xffffffff


	//   ....[48]....
        /*00ec*/ 	.word	0xffffffff


	//   ....[49]....
        /*00f0*/ 	.word	0xffffffff


	//----- nvinfo : EIATTR_COOP_GROUP_INSTR_OFFSETS
	.align		4
.L_3375:
        /*00f4*/ 	.byte	0x04, 0x28
        /*00f6*/ 	.short	(.L_3377 - .L_3376)


	//   ....[0]....
.L_3376:
        /*00f8*/ 	.word	0x00000cd0


	//   ....[1]....
        /*00fc*/ 	.word	0x00000d50


	//   ....[2]....
        /*0100*/ 	.word	0x00000e00


	//   ....[3]....
        /*0104*/ 	.word	0x00001360


	//   ....[4]....
        /*0108*/ 	.word	0x00001550


	//   ....[5]....
        /*010c*/ 	.word	0x00001950


	//   ....[6]....
        /*0110*/ 	.word	0x00001970


	//   ....[7]....
        /*0114*/ 	.word	0x000019a0


	//   ....[8]....
        /*0118*/ 	.word	0x00001a00


	//   ....[9]....
        /*011c*/ 	.word	0x00001a20


	//   ....[10]....
        /*0120*/ 	.word	0x00001a50


	//   ....[11]....
        /*0124*/ 	.word	0x00001a90


	//   ....[12]....
        /*0128*/ 	.word	0x00001ad0


	//   ....[13]....
        /*012c*/ 	.word	0x00001ae0


	//   ....[14]....
        /*0130*/ 	.word	0x00001b10


	//   ....[15]....
        /*0134*/ 	.word	0x00001b50


	//   ....[16]....
        /*0138*/ 	.word	0x00001b90


	//   ....[17]....
        /*013c*/ 	.word	0x00001bd0


	//   ....[18]....
        /*0140*/ 	.word	0x00001bf0


	//   ....[19]....
        /*0144*/ 	.word	0x00001c70


	//   ....[20]....
        /*0148*/ 	.word	0x00001c90


	//   ....[21]....
        /*014c*/ 	.word	0x00001cc0


	//   ....[22]....
        /*0150*/ 	.word	0x00001cd0


	//   ....[23]....
        /*0154*/ 	.word	0x00001d20


	//   ....[24]....
        /*0158*/ 	.word	0x00001d50


	//   ....[25]....
        /*015c*/ 	.word	0x00001d70


	//   ....[26]....
        /*0160*/ 	.word	0x00001d90


	//   ....[27]....
        /*0164*/ 	.word	0x00001da0


	//   ....[28]....
        /*0168*/ 	.word	0x00001db0


	//   ....[29]....
        /*016c*/ 	.word	0x00001dc0


	//   ....[30]....
        /*0170*/ 	.word	0x00001e00


	//   ....[31]....
        /*0174*/ 	.word	0x00001e20


	//   ....[32]....
        /*0178*/ 	.word	0x00001f40


	//   ....[33]....
        /*017c*/ 	.word	0x000027d0


	//   ....[34]....
        /*0180*/ 	.word	0x000028d0


	//   ....[35]....
        /*0184*/ 	.word	0x00002a80


	//   ....[36]....
        /*0188*/ 	.word	0x00002ae0


	//   ....[37]....
        /*018c*/ 	.word	0x00002b40


	//   ....[38]....
        /*0190*/ 	.word	0x00002d70


	//   ....[39]....
        /*0194*/ 	.word	0x00002ef0


	//   ....[40]....
        /*0198*/ 	.word	0x000030a0


	//   ....[41]....
        /*019c*/ 	.word	0x000030f0


	//   ....[42]....
        /*01a0*/ 	.word	0x00003140


	//   ....[43]....
        /*01a4*/ 	.word	0x00003170


	//   ....[44]....
        /*01a8*/ 	.word	0x00003190


	//   ....[45]....
        /*01ac*/ 	.word	0x00003260


	//   ....[46]....
        /*01b0*/ 	.word	0x000032a0


	//   ....[47]....
        /*01b4*/ 	.word	0x000032f0


	//   ....[48]....
        /*01b8*/ 	.word	0x00003320


	//   ....[49]....
        /*01bc*/ 	.word	0x00003340


	//----- nvinfo : EIATTR_VRC_CTA_INIT_COUNT
	.align		4
.L_3377:
        /*01c0*/ 	.byte	0x02, 0x4a
	.zero		1
	.zero		1


	//----- nvinfo : EIATTR_EXIT_INSTR_OFFSETS
	.align		4
        /*01c4*/ 	.byte	0x04, 0x1c
        /*01c6*/ 	.short	(.L_3379 - .L_3378)


	//   ....[0]....
.L_3378:
        /*01c8*/ 	.word	0x000033e0


	//   ....[1]....
        /*01cc*/ 	.word	0x00003540


	//----- nvinfo : EIATTR_MAX_THREADS
	.align		4
.L_3379:
        /*01d0*/ 	.byte	0x04, 0x05
        /*01d2*/ 	.short	(.L_3381 - .L_3380)
.L_3380:
        /*01d4*/ 	.word	0x00000020
        /*01d8*/ 	.word	0x00000001
        /*01dc*/ 	.word	0x00000001


	//----- nvinfo : EIATTR_CRS_STACK_SIZE
	.align		4
.L_3381:
        /*01e0*/ 	.byte	0x04, 0x1e
        /*01e2*/ 	.short	(.L_3383 - .L_3382)
.L_3382:
        /*01e4*/ 	.word	0x00000000


	//----- nvinfo : EIATTR_CBANK_PARAM_SIZE
	.align		4
.L_3383:
        /*01e8*/ 	.byte	0x03, 0x19
        /*01ea*/ 	.short	0x01f0


	//----- nvinfo : EIATTR_PARAM_CBANK
	.align		4
        /*01ec*/ 	.byte	0x04, 0x0a
        /*01ee*/ 	.short	(.L_3385 - .L_3384)
	.align		4
.L_3384:
        /*01f0*/ 	.word	index@(.nv.constant0._Z25selective_scan_bwd_kernelI32Selective_Scan_bwd_kernel_traitsILi32ELi8ELb1ELb1ELb1ELb0ELb0EffEEv12SSMParamsBwd)
        /*01f4*/ 	.short	0x0380
        /*01f6*/ 	.short	0x01f0


	//----- nvinfo : EIATTR_SW_WAR
	.align		4
.L_3385:
        /*01f8*/ 	.byte	0x04, 0x36
        /*01fa*/ 	.short	(.L_3387 - .L_3386)
.L_3386:
        /*01fc*/ 	.word	0x00000008
.L_3387:


//--------------------- .nv.info._Z25selective_scan_bwd_kernelI32Selective_Scan_bwd_kernel_traitsILi32ELi8ELb1ELb1ELb1ELb0ELb1EffEEv12SSMParamsBwd --------------------------
	.section	.nv.info._Z25selective_scan_bwd_kernelI32Selective_Scan_bwd_kernel_traitsILi32ELi8ELb1ELb1ELb1ELb0ELb1EffEEv12SSMParamsBwd,"",@"SHT_CUDA_INFO"
	.sectionflags	@""
	.align	4


	//----- nvinfo : EIATTR_CUDA_API_VERSION
	.align		4
        /*0000*/ 	.byte	0x04, 0x37
        /*0002*/ 	.short	(.L_3389 - .L_3388)
.L_3388:
        /*0004*/ 	.word	0x00000082


	//----- nvinfo : EIATTR_KPARAM_INFO
	.align		4
.L_3389:
        /*0008*/ 	.byte	0x04, 0x17
        /*000a*/ 	.short	(.L_3391 - .L_3390)
.L_3390:
        /*000c*/ 	.word	0x00000000
        /*0010*/ 	.short	0x0000
        /*0012*/ 	.short	0x0000
        /*0014*/ 	.byte	0x00, 0xf0, 0xc1, 0x07


	//----- nvinfo : EIATTR_SPARSE_MMA_MASK
	.align		4
.L_3391:
        /*0018*/ 	.byte	0x03, 0x50
        /*001a*/ 	.short	0x0000


	//----- nvinfo : EIATTR_MAXREG_COUNT
	.align		4
        /*001c*/ 	.byte	0x03, 0x1b
        /*001e*/ 	.short	0x00ff


	//----- nvinfo : EIATTR_NUM_BARRIERS
	.align		4
        /*0020*/ 	.byte	0x02, 0x4c
        /*0022*/ 	.byte	0x01
	.zero		1


	//----- nvinfo : EIATTR_MERCURY_ISA_VERSION
	.align		4
        /*0024*/ 	.byte	0x03, 0x5f
        /*0026*/ 	.short	0x0101


	//----- nvinfo : EIATTR_COOP_GROUP_MASK_REGIDS
	.align		4
        /*0028*/ 	.byte	0x04, 0x29
        /*002a*/ 	.short	(.L_3393 - .L_3392)


	//   ....[0]....
.L_3392:
        /*002c*/ 	.word	0xffffffff


	//   ....[1]....
        /*0030*/ 	.word	0xffffffff


	//   ....[2]....
        /*0034*/ 	.word	0xffffffff


	//   ....[3]....
        /*0038*/ 	.word	0xffffffff


	//   ....[4]....
        /*003c*/ 	.word	0xffffffff


	//   ....[5]....
        /*0040*/ 	.word	0xffffffff


	//   ....[6]....
        /*0044*/ 	.word	0xffffffff


	//   ....[7]....
        /*0048*/ 	.word	0xffffffff


	//   ....[8]....
        /*004c*/ 	.word	0xffffffff


	//   ....[9]....
        /*0050*/ 	.word	0xffffffff


	//   ....[10]....
        /*0054*/ 	.word	0xffffffff


	//   ....[11]....
        /*0058*/ 	.word	0xffffffff


	//   ....[12]....
        /*005c*/ 	.word	0xffffffff


	//   ....[13]....
        /*0060*/ 	.word	0xffffffff


	//   ....[14]....
        /*0064*/ 	.word	0xffffffff


	//   ....[15]....
        /*0068*/ 	.word	0xffffffff


	//   ....[16]....
        /*006c*/ 	.word	0xffffffff


	//   ....[17]....
        /*0070*/ 	.word	0xffffffff


	//   ....[18]....
        /*0074*/ 	.word	0xffffffff


	//   ....[19]....
        /*0078*/ 	.word	0xffffffff


	//   ....[20]....
        /*007c*/ 	.word	0xffffffff


	//   ....[21]....
        /*0080*/ 	.word	0xffffffff


	//   ....[22]....
        /*0084*/ 	.word	0xffffffff


	//   ....[23]....
        /*0088*/ 	.word	0xffffffff


	//   ....[24]....
        /*008c*/ 	.word	0xffffffff


	//   ....[25]....
        /*0090*/ 	.word	0xffffffff


	//   ....[26]....
        /*0094*/ 	.word	0xffffffff


	//   ....[27]....
        /*0098*/ 	.word	0xffffffff


	//   ....[28]....
        /*009c*/ 	.word	0xffffffff


	//   ....[29]....
        /*00a0*/ 	.word	0xffffffff


	//   ....[30]....
        /*00a4*/ 	.word	0xffffffff


	//   ....[31]....
        /*00a8*/ 	.word	0xffffffff


	//   ....[32]....
        /*00ac*/ 	.word	0xffffffff


	//   ....[33]....
        /*00b0*/ 	.word	0xffffffff


	//   ....[34]....
        /*00b4*/ 	.word	0xffffffff


	//   ....[35]....
        /*00b8*/ 	.word	0xffffffff


	//   ....[36]....
        /*00bc*/ 	.word	0xffffffff


	//   ....[37]....
        /*00c0*/ 	.word	0xffffffff


	//   ....[38]....
        /*00c4*/ 	.word	0xffffffff


	//   ....[39]....
        /*00c8*/ 	.word	0xffffffff


	//   ....[40]....
        /*00cc*/ 	.word	0xffffffff


	//   ....[41]....
        /*00d0*/ 	.word	0xffffffff


	//   ....[42]....
        /*00d4*/ 	.word	0xffffffff


	//   ....[43]....
        /*00d8*/ 	.word	0xffffffff


	//   ....[44]....
        /*00dc*/ 	.word	0xffffffff


	//   ....[45]....
        /*00e0*/ 	.word	0xffffffff


	//   ....[46]....
        /*00e4*/ 	.word	0xffffffff


	//   ....[47]....
        /*00e8*/ 	.word	0xffffffff


	//   ....[48]....
        /*00ec*/ 	.word	0xffffffff


	//   ....[49]....
        /*00f0*/ 	.word	0xffffffff


	//   ....[50]....
        /*00f4*/ 	.word	0xffffffff


	//   ....[51]....
        /*00f8*/ 	.word	0xffffffff


	//   ....[52]....
        /*00fc*/ 	.word	0xffffffff


	//   ....[53]....
        /*0100*/ 	.word	0xffffffff


	//----- nvinfo : EIATTR_COOP_GROUP_INSTR_OFFSETS
	.align		4
.L_3393:
        /*0104*/ 	.byte	0x04, 0x28
        /*0106*/ 	.short	(.L_3395 - .L_3394)


	//   ....[0]....
.L_3394:
        /*0108*/ 	.word	0x00000d70


	//   ....[1]....
        /*010c*/ 	.word	0x00000e60


	//   ....[2]....
        /*0110*/ 	.word	0x00000f70


	//   ....[3]....
        /*0114*/ 	.word	0x00001060


	//   ....[4]....
        /*0118*/ 	.word	0x000013c0


	//   ....[5]....
        /*011c*/ 	.word	0x00001750


	//   ....[6]....
        /*0120*/ 	.word	0x00001920


	//   ....[7]....
        /*0124*/ 	.word	0x00001e90


	//   ....[8]....
        /*0128*/ 	.word	0x00002070


	//   ....[9]....
        /*012c*/ 	.word	0x00002460


	//   ....[10]....
        /*0130*/ 	.word	0x000024a0


	//   ....[11]....
        /*0134*/ 	.word	0x000024d0


	//   ....[12]....
        /*0138*/ 	.word	0x00002570


	//   ....[13]....
        /*013c*/ 	.word	0x00002590


	//   ....[14]....
        /*0140*/ 	.word	0x000025b0


	//   ....[15]....
        /*0144*/ 	.word	0x000025c0


	//   ....[16]....
        /*0148*/ 	.word	0x00002610


	//   ....[17]....
        /*014c*/ 	.word	0x00002650


	//   ....[18]....
        /*0150*/ 	.word	0x00002670


	//   ....[19]....
        /*0154*/ 	.word	0x00002680


	//   ....[20]....
        /*0158*/ 	.word	0x000026c0


	//   ....[21]....
        /*015c*/ 	.word	0x00002720


	//   ....[22]....
        /*0160*/ 	.word	0x00002750


	//   ....[23]....
        /*0164*/ 	.word	0x00002770


	//   ....[24]....
        /*0168*/ 	.word	0x000027b0


	//   ....[25]....
        /*016c*/ 	.word	0x000027f0


	//   ....[26]....
        /*0170*/ 	.word	0x00002820


	//   ....[27]....
        /*0174*/ 	.word	0x00002840


	//   ....[28]....
        /*0178*/ 	.word	0x00002860


	//   ....[29]....
        /*017c*/ 	.word	0x00002890


	//   ....[30]....
        /*0180*/ 	.word	0x000028a0


	//   ....[31]....
        /*0184*/ 	.word	0x000028c0


	//   ....[32]....
        /*0188*/ 	.word	0x00002900


	//   ....[33]....
        /*018c*/ 	.word	0x00002920


	//   ....[34]....
        /*0190*/ 	.word	0x00002930


	//   ....[35]....
        /*0194*/ 	.word	0x00002950


	//   ....[36]....
        /*0198*/ 	.word	0x00002ac0


	//   ....[37]....
        /*019c*/ 	.word	0x00003310


	//   ....[38]....
        /*01a0*/ 	.word	0x000034e0


	//   ....[39]....
        /*01a4*/ 	.word	0x000035c0


	//   ....[40]....
        /*01a8*/ 	.word	0x00003650


	//   ....[41]....
        /*01ac*/ 	.word	0x00003680


	//   ....[42]....
        /*01b0*/ 	.word	0x000038b0


	//   ....[43]....
        /*01b4*/ 	.word	0x00003a60


	//   ....[44]....
        /*01b8*/ 	.word	0x00003bd0


	//   ....[45]....
        /*01bc*/ 	.word	0x00003c20


	//   ....[46]....
        /*01c0*/ 	.word	0x00003c70


	//   ....[47]....
        /*01c4*/ 	.word	0x00003ca0


	//   ....[48]....
        /*01c8*/ 	.word	0x00003cc0


	//   ....[49]....
        /*01cc*/ 	.word	0x00003d90


	//   ....[50]....
        /*01d0*/ 	.word	0x00003dd0


	//   ....[51]....
        /*01d4*/ 	.word	0x00003e20


	//   ....[52]....
        /*01d8*/ 	.word	0x00003e50


	//   ....[53]....
        /*01dc*/ 	.word	0x00003e70


	//----- nvinfo : EIATTR_VRC_CTA_INIT_COUNT
	.align		4
.L_3395:
        /*01e0*/ 	.byte	0x02, 0x4a
	.zero		1
	.zero		1


	//----- nvinfo : EIATTR_EXIT_INSTR_OFFSETS
	.align		4
        /*01e4*/ 	.byte	0x04, 0x1c
        /*01e6*/ 	.short	(.L_3397 - .L_3396)


	//   ....[0]....
.L_3396:
        /*01e8*/ 	.word	0x00003f10


	//   ....[1]....
        /*01ec*/ 	.word	0x00004070


	//----- nvinfo : EIATTR_MAX_THREADS
	.align		4
.L_3397:
        /*01f0*/ 	.byte	0x04, 0x05
        /*01f2*/ 	.short	(.L_3399 - .L_3398)
.L_3398:
        /*01f4*/ 	.word	0x00000020
        /*01f8*/ 	.word	0x00000001
        /*01fc*/ 	.word	0x00000001


	//----- nvinfo : EIATTR_CRS_STACK_SIZE
	.align		4
.L_3399:
        /*0200*/ 	.byte	0x04, 0x1e
        /*0202*/ 	.short	(.L_3401 - .L_3400)
.L_3400:
        /*0204*/ 	.word	0x00000000


	//----- nvinfo : EIATTR_CBANK_PARAM_SIZE
	.align		4
.L_3401:
        /*0208*/ 	.byte	0x03, 0x19
        /*020a*/ 	.short	0x01f0


	//----- nvinfo : EIATTR_PARAM_CBANK
	.align		4
        /*020c*/ 	.byte	0x04, 0x0a
        /*020e*/ 	.short	(.L_3403 - .L_3402)
	.align		4
.L_3402:
        /*0210*/ 	.word	index@(.nv.constant0._Z25selective_scan_bwd_kernelI32Selective_Scan_bwd_kernel_traitsILi32ELi8ELb1ELb1ELb1ELb0ELb1EffEEv12SSMParamsBwd)
        /*0214*/ 	.short	0x0380
        /*0216*/ 	.short	0x01f0


	//----- nvinfo : EIATTR_SW_WAR
	.align		4
.L_3403:
        /*0218*/ 	.byte	0x04, 0x36
        /*021a*/ 	.short	(.L_3405 - .L_3404)
.L_3404:
        /*021c*/ 	.word	0x00000008
.L_3405:


//--------------------- .nv.info._Z25selective_scan_bwd_kernelI32Selective_Scan_bwd_kernel_traitsILi32ELi8ELb1ELb1ELb1ELb1ELb0EffEEv12SSMParamsBwd --------------------------
	.section	.nv.info._Z25selective_scan_bwd_kernelI32Selective_Scan_bwd_kernel_traitsILi32ELi8ELb1ELb1ELb1ELb1ELb0EffEEv12SSMParamsBwd,"",@"SHT_CUDA_INFO"
	.sectionflags	@""
	.align	4


	//----- nvinfo : EIATTR_CUDA_API_VERSION
	.align		4
        /*0000*/ 	.byte	0x04, 0x37
        /*0002*/ 	.short	(.L_3407 - .L_3406)
.L_3406:
        /*0004*/ 	.word	0x00000082


	//----- nvinfo : EIATTR_KPARAM_INFO
	.align		4
.L_3407:
        /*0008*/ 	.byte	0x04, 0x17
        /*000a*/ 	.short	(.L_3409 - .L_3408)
.L_3408:
        /*000c*/ 	.word	0x00000000
        /*0010*/ 	.short	0x0000
        /*0012*/ 	.short	0x0000
        /*0014*/ 	.byte	0x00, 0xf0, 0xc1, 0x07


	//----- nvinfo : EIATTR_SPARSE_MMA_MASK
	.align		4
.L_3409:
        /*0018*/ 	.byte	0x03, 0x50
        /*001a*/ 	.short	0x0000


	//----- nvinfo : EIATTR_MAXREG_COUNT
	.align		4
        /*001c*/ 	.byte	0x03, 0x1b
        /*001e*/ 	.short	0x00ff


	//----- nvinfo : EIATTR_NUM_BARRIERS
	.align		4
        /*0020*/ 	.byte	0x02, 0x4c
        /*0022*/ 	.byte	0x01
	.zero		1


	//----- nvinfo : EIATTR_MERCURY_ISA_VERSION
	.align		4
        /*0024*/ 	.byte	0x03, 0x5f
        /*0026*/ 	.short	0x0101


	//----- nvinfo : EIATTR_COOP_GROUP_MASK_REGIDS
	.align		4
        /*0028*/ 	.byte	0x04, 0x29
        /*002a*/ 	.short	(.L_3411 - .L_3410)


	//   ....[0]....
.L_3410:
        /*002c*/ 	.word	0xffffffff


	//   ....[1]....
        /*0030*/ 	.word	0xffffffff


	//   ....[2]....
        /*0034*/ 	.word	0xffffffff


	//   ....[3]....
        /*0038*/ 	.word	0xffffffff


	//   ....[4]....
        /*003c*/ 	.word	0xffffffff


	//   ....[5]....
        /*0040*/ 	.word	0xffffffff


	//   ....[6]....
        /*0044*/ 	.word	0xffffffff


	//   ....[7]....
        /*0048*/ 	.word	0xffffffff


	//   ....[8]....
        /*004c*/ 	.word	0xffffffff


	//   ....[9]....
        /*0050*/ 	.word	0xffffffff


	//   ....[10]....
        /*0054*/ 	.word	0xffffffff


	//   ....[11]....
        /*0058*/ 	.word	0xffffffff


	//   ....[12]....
        /*005c*/ 	.word	0xffffffff


	//   ....[13]....
        /*0060*/ 	.word	0xffffffff


	//   ....[14]....
        /*0064*/ 	.word	0xffffffff


	//   ....[15]....
        /*0068*/ 	.word	0xffffffff


	//   ....[16]....
        /*006c*/ 	.word	0xffffffff


	//   ....[17]....
        /*0070*/ 	.word	0xffffffff


	//   ....[18]....
        /*0074*/ 	.word	0xffffffff


	//   ....[19]....
        /*0078*/ 	.word	0xffffffff


	//   ....[20]....
        /*007c*/ 	.word	0xffffffff


	//   ....[21]....
        /*0080*/ 	.word	0xffffffff


	//   ....[22]....
        /*0084*/ 	.word	0xffffffff


	//   ....[23]....
        /*0088*/ 	.word	0xffffffff


	//   ....[24]....
        /*008c*/ 	.word	0xffffffff


	//   ....[25]....
        /*0090*/ 	.word	0xffffffff


	//   ....[26]....
        /*0094*/ 	.word	0xffffffff


	//   ....[27]....
        /*0098*/ 	.word	0xffffffff


	//   ....[28]....
        /*009c*/ 	.word	0xffffffff


	//   ....[29]....
        /*00a0*/ 	.word	0xffffffff


	//   ....[30]....
        /*00a4*/ 	.word	0xffffffff


	//   ....[31]....
        /*00a8*/ 	.word	0xffffffff


	//   ....[32]....
        /*00ac*/ 	.word	0xffffffff


	//   ....[33]....
        /*00b0*/ 	.word	0xffffffff


	//   ....[34]....
        /*00b4*/ 	.word	0xffffffff


	//   ....[35]....
        /*00b8*/ 	.word	0xffffffff


	//   ....[36]....
        /*00bc*/ 	.word	0xffffffff


	//   ....[37]....
        /*00c0*/ 	.word	0xffffffff


	//   ....[38]....
        /*00c4*/ 	.word	0xffffffff


	//   ....[39]....
        /*00c8*/ 	.word	0xffffffff


	//   ....[40]....
        /*00cc*/ 	.word	0xffffffff


	//   ....[41]....
        /*00d0*/ 	.word	0xffffffff


	//   ....[42]....
        /*00d4*/ 	.word	0xffffffff


	//   ....[43]....
        /*00d8*/ 	.word	0xffffffff


	//   ....[44]....
        /*00dc*/ 	.word	0xffffffff


	//   ....[45]....
        /*00e0*/ 	.word	0xffffffff


	//   ....[46]....
        /*00e4*/ 	.word	0xffffffff


	//   ....[47]....
        /*00e8*/ 	.word	0xffffffff


	//   ....[48]....
        /*00ec*/ 	.word	0xffffffff


	//   ....[49]....
        /*00f0*/ 	.word	0xffffffff


	//   ....[50]....
        /*00f4*/ 	.word	0xffffffff


	//----- nvinfo : EIATTR_COOP_GROUP_INSTR_OFFSETS
	.align		4
.L_3411:
        /*00f8*/ 	.byte	0x04, 0x28
        /*00fa*/ 	.short	(.L_3413 - .L_3412)


	//   ....[0]....
.L_3412:
        /*00fc*/ 	.word	0x00000ce0


	//   ....[1]....
        /*0100*/ 	.word	0x00000d70


	//   ....[2]....
        /*0104*/ 	.word	0x00000ed0


	//   ....[3]....
        /*0108*/ 	.word	0x000024a0


	//   ....[4]....
        /*010c*/ 	.word	0x00002690


	//   ....[5]....
        /*0110*/ 	.word	0x00002a40


	//   ....[6]....
        /*0114*/ 	.word	0x00002a70


	//   ....[7]....
        /*0118*/ 	.word	0x00002af0


	//   ....[8]....
        /*011c*/ 	.word	0x00002b50


	//   ....[9]....
        /*0120*/ 	.word	0x00002b70


	//   ....[10]....
        /*0124*/ 	.word	0x00002ba0


	//   ....[11]....
        /*0128*/ 	.word	0x00002be0


	//   ....[12]....
        /*012c*/ 	.word	0x00002c00


	//   ....[13]....
        /*0130*/ 	.word	0x00002c30


	//   ....[14]....
        /*0134*/ 	.word	0x00002c60


	//   ....[15]....
        /*0138*/ 	.word	0x00002ca0


	//   ....[16]....
        /*013c*/ 	.word	0x00002cc0


	//   ....[17]....
        /*0140*/ 	.word	0x00002d20


	//   ....[18]....
        /*0144*/ 	.word	0x00002d40


	//   ....[19]....
        /*0148*/ 	.word	0x00002d80


	//   ....[20]....
        /*014c*/ 	.word	0x00002dd0


	//   ....[21]....
        /*0150*/ 	.word	0x00002e10


	//   ....[22]....
        /*0154*/ 	.word	0x00002e20


	//   ....[23]....
        /*0158*/ 	.word	0x00002e40


	//   ....[24]....
        /*015c*/ 	.word	0x00002e60


	//   ....[25]....
        /*0160*/ 	.word	0x00002eb0


	//   ....[26]....
        /*0164*/ 	.word	0x00002ed0


	//   ....[27]....
        /*0168*/ 	.word	0x00002ef0


	//   ....[28]....
        /*016c*/ 	.word	0x00002f00


	//   ....[29]....
        /*0170*/ 	.word	0x00002f10


	//   ....[30]....
        /*0174*/ 	.word	0x00002f50


	//   ....[31]....
        /*0178*/ 	.word	0x00002f70


	//   ....[32]....
        /*017c*/ 	.word	0x000030a0


	//   ....[33]....
        /*0180*/ 	.word	0x00003920


	//   ....[34]....
        /*0184*/ 	.word	0x00003af0


	//   ....[35]....
        /*0188*/ 	.word	0x00003bd0


	//   ....[36]....
        /*018c*/ 	.word	0x00003c20


	//   ....[37]....
        /*0190*/ 	.word	0x00003c60


	//   ....[38]....
        /*0194*/ 	.word	0x00003e20


	//   ....[39]....
        /*0198*/ 	.word	0x000040d0


	//   ....[40]....
        /*019c*/ 	.word	0x00004450


	//   ....[41]....
        /*01a0*/ 	.word	0x000045f0


	//   ....[42]....
        /*01a4*/ 	.word	0x00004640


	//   ....[43]....
        /*01a8*/ 	.word	0x00004690


	//   ....[44]....
        /*01ac*/ 	.word	0x000046c0


	//   ....[45]....
        /*01b0*/ 	.word	0x000046e0


	//   ....[46]....
        /*01b4*/ 	.word	0x000047b0


	//   ....[47]....
        /*01b8*/ 	.word	0x000047f0


	//   ....[48]....
        /*01bc*/ 	.word	0x00004840


	//   ....[49]....
        /*01c0*/ 	.word	0x00004870


	//   ....[50]....
        /*01c4*/ 	.word	0x00004890


	//----- nvinfo : EIATTR_VRC_CTA_INIT_COUNT
	.align		4
.L_3413:
        /*01c8*/ 	.byte	0x02, 0x4a
	.zero		1
	.zero		1


	//----- nvinfo : EIATTR_EXIT_INSTR_OFFSETS
	.align		4
        /*01cc*/ 	.byte	0x04, 0x1c
        /*01ce*/ 	.short	(.L_3415 - .L_3414)


	//   ....[0]....
.L_3414:
        /*01d0*/ 	.word	0x00004930


	//   ....[1]....
        /*01d4*/ 	.word	0x00004a90


	//----- nvinfo : EIATTR_MAX_THREADS
	.align		4
.L_3415:
        /*01d8*/ 	.byte	0x04, 0x05
        /*01da*/ 	.short	(.L_3417 - .L_3416)
.L_3416:
        /*01dc*/ 	.word	0x00000020
        /*01e0*/ 	.word	0x00000001
        /*01e4*/ 	.word	0x00000001


	//----- nvinfo : EIATTR_CRS_STACK_SIZE
	.align		4
.L_3417:
        /*01e8*/ 	.byte	0x04, 0x1e
        /*01ea*/ 	.short	(.L_3419 - .L_3418)
.L_3418:
        /*01ec*/ 	.word	0x00000000


	//----- nvinfo : EIATTR_CBANK_PARAM_SIZE
	.align		4
.L_3419:
        /*01f0*/ 	.byte	0x03, 0x19
        /*01f2*/ 	.short	0x01f0


	//----- nvinfo : EIATTR_PARAM_CBANK
	.align		4
        /*01f4*/ 	.byte	0x04, 0x0a
        /*01f6*/ 	.short	(.L_3421 - .L_3420)
	.align		4
.L_3420:
        /*01f8*/ 	.word	index@(.nv.constant0._Z25selective_scan_bwd_kernelI32Selective_Scan_bwd_kernel_traitsILi32ELi8ELb1ELb1ELb1ELb1ELb0EffEEv12SSMParamsBwd)
        /*01fc*/ 	.short	0x0380
        /*01fe*/ 	.short	0x01f0


	//----- nvinfo : EIATTR_SW_WAR
	.align		4
.L_3421:
        /*0200*/ 	.byte	0x04, 0x36
        /*0202*/ 	.short	(.L_3423 - .L_3422)
.L_3422:
        /*0204*/ 	.word	0x00000008
.L_3423:


//--------------------- .nv.info._Z25selective_scan_bwd_kernelI32Selective_Scan_bwd_kernel_traitsILi32ELi8ELb1ELb1ELb1ELb1ELb1EffEEv12SSMParamsBwd --------------------------
	.section	.nv.info._Z25selective_scan_bwd_kernelI32Selective_Scan_bwd_kernel_traitsILi32ELi8ELb1ELb1ELb1ELb1ELb1EffEEv12SSMParamsBwd,"",@"SHT_CUDA_INFO"
	.sectionflags	@""
	.align	4


	//----- nvinfo : EIATTR_CUDA_API_VERSION
	.align		4
        /*0000*/ 	.byte	0x04, 0x37
        /*0002*/ 	.short	(.L_3425 - .L_3424)
.L_3424:
        /*0004*/ 	.word	0x00000082


	//----- nvinfo : EIATTR_KPARAM_INFO
	.align		4
.L_3425:
        /*0008*/ 	.byte	0x04, 0x17
        /*000a*/ 	.short	(.L_3427 - .L_3426)
.L_3426:
        /*000c*/ 	.word	0x00000000
        /*0010*/ 	.short	0x0000
        /*0012*/ 	.short	0x0000
        /*0014*/ 	.byte	0x00, 0xf0, 0xc1, 0x07


	//----- nvinfo : EIATTR_SPARSE_MMA_MASK
	.align		4
.L_3427:
        /*0018*/ 	.byte	0x03, 0x50
        /*001a*/ 	.short	0x0000


	//----- nvinfo : EIATTR_MAXREG_COUNT
	.align		4
        /*001c*/ 	.byte	0x03, 0x1b
        /*001e*/ 	.short	0x00ff


	//----- nvinfo : EIATTR_NUM_BARRIERS
	.align		4
        /*0020*/ 	.byte	0x02, 0x4c
        /*0022*/ 	.byte	0x01
	.zero		1


	//----- nvinfo : EIATTR_MERCURY_ISA_VERSION
	.align		4
        /*0024*/ 	.byte	0x03, 0x5f
        /*0026*/ 	.short	0x0101


	//----- nvinfo : EIATTR_COOP_GROUP_MASK_REGIDS
	.align		4
        /*0028*/ 	.byte	0x04, 0x29
        /*002a*/ 	.short	(.L_3429 - .L_3428)


	//   ....[0]....
.L_3428:
        /*002c*/ 	.word	0xffffffff


	//   ....[1]....
        /*0030*/ 	.word	0xffffffff


	//   ....[2]....
        /*0034*/ 	.word	0xffffffff


	//   ....[3]....
        /*0038*/ 	.word	0xffffffff


	//   ....[4]....
        /*003c*/ 	.word	0xffffffff


	//   ....[5]....
        /*0040*/ 	.word	0xffffffff


	//   ....[6]....
        /*0044*/ 	.word	0xffffffff


	//   ....[7]....
        /*0048*/ 	.word	0xffffffff


	//   ....[8]....
        /*004c*/ 	.word	0xffffffff


	//   ....[9]....
        /*0050*/ 	.word	0xffffffff


	//   ....[10]....
        /*0054*/ 	.word	0xffffffff


	//   ....[11]....
        /*0058*/ 	.word	0xffffffff


	//   ....[12]....
        /*005c*/ 	.word	0xffffffff


	//   ....[13]....
        /*0060*/ 	.word	0xffffffff


	//   ....[14]....
        /*0064*/ 	.word	0xffffffff


	//   ....[15]....
        /*0068*/ 	.word	0xffffffff


	//   ....[16]....
        /*006c*/ 	.word	0xffffffff


	//   ....[17]....
        /*0070*/ 	.word	0xffffffff


	//   ....[18]....
        /*0074*/ 	.word	0xffffffff


	//   ....[19]....
        /*0078*/ 	.word	0xffffffff


	//   ....[20]....
        /*007c*/ 	.word	0xffffffff


	//   ....[21]....
        /*0080*/ 	.word	0xffffffff


	//   ....[22]....
        /*0084*/ 	.word	0xffffffff


	//   ....[23]....
        /*0088*/ 	.word	0xffffffff


	//   ....[24]....
        /*008c*/ 	.word	0xffffffff


	//   ....[25]....
        /*0090*/ 	.word	0xffffffff


	//   ....[26]....
        /*0094*/ 	.word	0xffffffff


	//   ....[27]....
        /*0098*/ 	.word	0xffffffff


	//   ....[28]....
        /*009c*/ 	.word	0xffffffff


	//   ....[29]....
        /*00a0*/ 	.word	0xffffffff


	//   ....[30]....
        /*00a4*/ 	.word	0xffffffff


	//   ....[31]....
        /*00a8*/ 	.word	0xffffffff


	//   ....[32]....
        /*00ac*/ 	.word	0xffffffff


	//   ....[33]....
        /*00b0*/ 	.word	0xffffffff


	//   ....[34]....
        /*00b4*/ 	.word	0xffffffff


	//   ....[35]....
        /*00b8*/ 	.word	0xffffffff


	//   ....[36]....
        /*00bc*/ 	.word	0xffffffff


	//   ....[37]....
        /*00c0*/ 	.word	0xffffffff


	//   ....[38]....
        /*00c4*/ 	.word	0xffffffff


	//   ....[39]....
        /*00c8*/ 	.word	0xffffffff


	//   ....[40]....
        /*00cc*/ 	.word	0xffffffff


	//   ....[41]....
        /*00d0*/ 	.word	0xffffffff


	//   ....[42]....
        /*00d4*/ 	.word	0xffffffff


	//   ....[43]....
        /*00d8*/ 	.word	0xffffffff


	//   ....[44]....
        /*00dc*/ 	.word	0xffffffff


	//   ....[45]....
        /*00e0*/ 	.word	0xffffffff


	//   ....[46]....
        /*00e4*/ 	.word	0xffffffff


	//   ....[47]....
        /*00e8*/ 	.word	0xffffffff


	//   ....[48]....
        /*00ec*/ 	.word	0xffffffff


	//   ....[49]....
        /*00f0*/ 	.word	0xffffffff


	//   ....[50]....
        /*00f4*/ 	.word	0xffffffff


	//   ....[51]....
        /*00f8*/ 	.word	0xffffffff


	//   ....[52]....
        /*00fc*/ 	.word	0xffffffff


	//   ....[53]....
        /*0100*/ 	.word	0xffffffff


	//   ....[54]....
        /*0104*/ 	.word	0xffffffff


	//----- nvinfo : EIATTR_COOP_GROUP_INSTR_OFFSETS
	.align		4
.L_3429:
        /*0108*/ 	.byte	0x04, 0x28
        /*010a*/ 	.short	(.L_3431 - .L_3430)


	//   ....[0]....
.L_3430:
        /*010c*/ 	.word	0x00000d00


	//   ....[1]....
        /*0110*/ 	.word	0x00000db0


	//   ....[2]....
        /*0114*/ 	.word	0x00000f90


	//   ....[3]....
        /*0118*/ 	.word	0x000021d0


	//   ....[4]....
        /*011c*/ 	.word	0x000024f0


	//   ....[5]....
        /*0120*/ 	.word	0x00002800


	//   ....[6]....
        /*0124*/ 	.word	0x00002a10


	//   ....[7]....
        /*0128*/ 	.word	0x00002f80


	//   ....[8]....
        /*012c*/ 	.word	0x00003160


	//   ....[9]....
        /*0130*/ 	.word	0x00003550


	//   ....[10]....
        /*0134*/ 	.word	0x00003590


	//   ....[11]....
        /*0138*/ 	.word	0x000035c0


	//   ....[12]....
        /*013c*/ 	.word	0x00003660


	//   ....[13]....
        /*0140*/ 	.word	0x00003680


	//   ....[14]....
        /*0144*/ 	.word	0x000036a0


	//   ....[15]....
        /*0148*/ 	.word	0x000036b0


	//   ....[16]....
        /*014c*/ 	.word	0x000036e0


	//   ....[17]....
        /*0150*/ 	.word	0x00003730


	//   ....[18]....
        /*0154*/ 	.word	0x00003750


	//   ....[19]....
        /*0158*/ 	.word	0x00003780


	//   ....[20]....
        /*015c*/ 	.word	0x000037a0


	//   ....[21]....
        /*0160*/ 	.word	0x000037e0


	//   ....[22]....
        /*0164*/ 	.word	0x00003840


	//   ....[23]....
        /*0168*/ 	.word	0x00003860


	//   ....[24]....
        /*016c*/ 	.word	0x000038a0


	//   ....[25]....
        /*0170*/ 	.word	0x000038d0


	//   ....[26]....
        /*0174*/ 	.word	0x00003910


	//   ....[27]....
        /*0178*/ 	.word	0x00003940


	//   ....[28]....
        /*017c*/ 	.word	0x00003960


	//   ....[29]....
        /*0180*/ 	.word	0x00003980


	//   ....[30]....
        /*0184*/ 	.word	0x00003990


	//   ....[31]....
        /*0188*/ 	.word	0x000039a0


	//   ....[32]....
        /*018c*/ 	.word	0x000039f0


	//   ....[33]....
        /*0190*/ 	.word	0x00003a10


	//   ....[34]....
        /*0194*/ 	.word	0x00003a30


	//   ....[35]....
        /*0198*/ 	.word	0x00003a40


	//   ....[36]....
        /*019c*/ 	.word	0x00003b70


	//   ....[37]....
        /*01a0*/ 	.word	0x00004400


	//   ....[38]....
        /*01a4*/ 	.word	0x000045d0


	//   ....[39]....
        /*01a8*/ 	.word	0x000046b0


	//   ....[40]....
        /*01ac*/ 	.word	0x00004740


	//   ....[41]....
        /*01b0*/ 	.word	0x00004770


	//   ....[42]....
        /*01b4*/ 	.word	0x00004900


	//   ....[43]....
        /*01b8*/ 	.word	0x00004960


	//   ....[44]....
        /*01bc*/ 	.word	0x00004f20


	//   ....[45]....
        /*01c0*/ 	.word	0x000050d0


	//   ....[46]....
        /*01c4*/ 	.word	0x00005120


	//   ....[47]....
        /*01c8*/ 	.word	0x00005170


	//   ....[48]....
        /*01cc*/ 	.word	0x000051a0


	//   ....[49]....
        /*01d0*/ 	.word	0x000051c0


	//   ....[50]....
        /*01d4*/ 	.word	0x00005290


	//   ....[51]....
        /*01d8*/ 	.word	0x000052d0


	//   ....[52]....
        /*01dc*/ 	.word	0x00005320


	//   ....[53]....
        /*01e0*/ 	.word	0x00005350


	//   ....[54]....
        /*01e4*/ 	.word	0x00005370


	//----- nvinfo : EIATTR_VRC_CTA_INIT_COUNT
	.align		4
.L_3431:
        /*01e8*/ 	.byte	0x02, 0x4a
	.zero		1
	.zero		1


	//----- nvinfo : EIATTR_EXIT_INSTR_OFFSETS
	.align		4
        /*01ec*/ 	.byte	0x04, 0x1c
        /*01ee*/ 	.short	(.L_3433 - .L_3432)


	//   ....[0]....
.L_3432:
        /*01f0*/ 	.word	0x00005410


	//   ....[1]....
        /*01f4*/ 	.word	0x00005570


	//----- nvinfo : EIATTR_MAX_THREADS
	.align		4
.L_3433:
        /*01f8*/ 	.byte	0x04, 0x05
        /*01fa*/ 	.short	(.L_3435 - .L_3434)
.L_3434:
        /*01fc*/ 	.word	0x00000020
        /*0200*/ 	.word	0x00000001
        /*0204*/ 	.word	0x00000001


	//----- nvinfo : EIATTR_CRS_STACK_SIZE
	.align		4
.L_3435:
        /*0208*/ 	.byte	0x04, 0x1e
        /*020a*/ 	.short	(.L_3437 - .L_3436)
.L_3436:
        /*020c*/ 	.word	0x00000000


	//----- nvinfo : EIATTR_CBANK_PARAM_SIZE
	.align		4
.L_3437:
        /*0210*/ 	.byte	0x03, 0x19
        /*0212*/ 	.short	0x01f0


	//----- nvinfo : EIATTR_PARAM_CBANK
	.align		4
        /*0214*/ 	.byte	0x04, 0x0a
        /*0216*/ 	.short	(.L_3439 - .L_3438)
	.align		4
.L_3438:
        /*0218*/ 	.word	index@(.nv.constant0._Z25selective_scan_bwd_kernelI32Selective_Scan_bwd_kernel_traitsILi32ELi8ELb1ELb1ELb1ELb1ELb1EffEEv12SSMParamsBwd)
        /*021c*/ 	.short	0x0380
        /*021e*/ 	.short	0x01f0


	//----- nvinfo : EIATTR_SW_WAR
	.align		4
.L_3439:
        /*0220*/ 	.byte	0x04, 0x36
        /*0222*/ 	.short	(.L_3441 - .L_3440)
.L_3440:
        /*0224*/ 	.word	0x00000008
.L_3441:


//--------------------- .nv.info._Z25selective_scan_bwd_kernelI32Selective_Scan_bwd_kernel_traitsILi32ELi4ELb0ELb0ELb0ELb0ELb0EffEEv12SSMParamsBwd --------------------------
	.section	.nv.info._Z25selective_scan_bwd_kernelI32Selective_Scan_bwd_kernel_traitsILi32ELi4ELb0ELb0ELb0ELb0ELb0EffEEv12SSMParamsBwd,"",@"SHT_CUDA_INFO"
	.sectionflags	@""
	.align	4


	//----- nvinfo : EIATTR_CUDA_API_VERSION
	.align		4
        /*0000*/ 	.byte	0x04, 0x37
        /*0002*/ 	.short	(.L_3443 - .L_3442)
.L_3442:
        /*0004*/ 	.word	0x00000082


	//----- nvinfo : EIATTR_KPARAM_INFO
	.align		4
.L_3443:
        /*0008*/ 	.byte	0x04, 0x17
        /*000a*/ 	.short	(.L_3445 - .L_3444)
.L_3444:
        /*000c*/ 	.word	0x00000000
        /*0010*/ 	.short	0x0000
        /*0012*/ 	.short	0x0000
        /*0014*/ 	.byte	0x00, 0xf0, 0xc1, 0x07


	//----- nvinfo : EIATTR_SPARSE_MMA_MASK
	.align		4
.L_3445:
        /*0018*/ 	.byte	0x03, 0x50
        /*001a*/ 	.short	0x0000


	//----- nvinfo : EIATTR_MAXREG_COUNT
	.align		4
        /*001c*/ 	.byte	0x03, 0x1b
        /*001e*/ 	.short	0x00ff


	//----- nvinfo : EIATTR_NUM_BARRIERS
	.align		4
        /*0020*/ 	.byte	0x02, 0x4c
        /*0022*/ 	.byte	0x01
	.zero		1


	//----- nvinfo : EIATTR_MERCURY_ISA_VERSION
	.align		4
        /*0024*/ 	.byte	0x03, 0x5f
        /*0026*/ 	.short	0x0101


	//----- nvinfo : EIATTR_COOP_GROUP_MASK_REGIDS
	.align		4
        /*0028*/ 	.byte	0x04, 0x29
        /*002a*/ 	.short	(.L_3447 - .L_3446)


	//   ....[0]....
.L_3446:
        /*002c*/ 	.word	0xffffffff


	//   ....[1]....
        /*0030*/ 	.word	0xffffffff


	//   ....[2]....
        /*0034*/ 	.word	0xffffffff


	//   ....[3]....
        /*0038*/ 	.word	0xffffffff


	//   ....[4]....
        /*003c*/ 	.word	0xffffffff


	//   ....[5]....
        /*0040*/ 	.word	0xffffffff


	//   ....[6]....
        /*0044*/ 	.word	0xffffffff


	//   ....[7]....
        /*0048*/ 	.word	0xffffffff


	//   ....[8]....
        /*004c*/ 	.word	0xffffffff


	//   ....[9]....
        /*0050*/ 	.word	0xffffffff


	//   ....[10]....
        /*0054*/ 	.word	0xffffffff


	//   ....[11]....
        /*0058*/ 	.word	0xffffffff


	//   ....[12]....
        /*005c*/ 	.word	0xffffffff


	//   ....[13]....
        /*0060*/ 	.word	0xffffffff


	//   ....[14]....
        /*0064*/ 	.word	0xffffffff


	//   ....[15]....
        /*0068*/ 	.word	0xffffffff


	//   ....[16]....
        /*006c*/ 	.word	0xffffffff


	//   ....[17]....
        /*0070*/ 	.word	0xffffffff


	//   ....[18]....
        /*0074*/ 	.word	0xffffffff


	//   ....[19]....
        /*0078*/ 	.word	0xffffffff


	//   ....[20]....
        /*007c*/ 	.word	0xffffffff


	//   ....[21]....
        /*0080*/ 	.word	0xffffffff


	//   ....[22]....
        /*0084*/ 	.word	0xffffffff


	//   ....[23]....
        /*0088*/ 	.word	0xffffffff


	//   ....[24]....
        /*008c*/ 	.word	0xffffffff


	//   ....[25]....
        /*0090*/ 	.word	0xffffffff


	//   ....[26]....
        /*0094*/ 	.word	0xffffffff


	//   ....[27]....
        /*0098*/ 	.word	0xffffffff


	//   ....[28]....
        /*009c*/ 	.word	0xffffffff


	//   ....[29]....
        /*00a0*/ 	.word	0xffffffff


	//   ....[30]....
        /*00a4*/ 	.word	0xffffffff


	//   ....[31]....
        /*00a8*/ 	.word	0xffffffff


	//   ....[32]....
        /*00ac*/ 	.word	0xffffffff


	//   ....[33]....
        /*00b0*/ 	.word	0xffffffff


	//   ....[34]....
        /*00b4*/ 	.word	0xffffffff


	//   ....[35]....
        /*00b8*/ 	.word	0xffffffff


	//   ....[36]....
        /*00bc*/ 	.word	0xffffffff


	//   ....[37]....
        /*00c0*/ 	.word	0xffffffff


	//   ....[38]....
        /*00c4*/ 	.word	0xffffffff


	//   ....[39]....
        /*00c8*/ 	.word	0xffffffff


	//   ....[40]....
        /*00cc*/ 	.word	0xffffffff


	//   ....[41]....
        /*00d0*/ 	.word	0xffffffff


	//   ....[42]....
        /*00d4*/ 	.word	0xffffffff


	//   ....[43]....
        /*00d8*/ 	.word	0xffffffff


	//   ....[44]....
        /*00dc*/ 	.word	0xffffffff


	//   ....[45]....
        /*00e0*/ 	.word	0xffffffff


	//   ....[46]....
        /*00e4*/ 	.word	0xffffffff


	//   ....[47]....
        /*00e8*/ 	.word	0xffffffff


	//   ....[48]....
        /*00ec*/ 	.word	0xffffffff


	//   ....[49]....
        /*00f0*/ 	.word	0xffffffff


	//   ....[50]....
        /*00f4*/ 	.word	0xffffffff


	//   ....[51]....
        /*00f8*/ 	.word	0xffffffff


	//   ....[52]....
        /*00fc*/ 	.word	0xffffffff


	//----- nvinfo : EIATTR_COOP_GROUP_INSTR_OFFSETS
	.align		4
.L_3447:
        /*0100*/ 	.byte	0x04, 0x28
        /*0102*/ 	.short	(.L_3449 - .L_3448)


	//   ....[0]....
.L_3448:
        /*0104*/ 	.word	0x00000900


	//   ....[1]....
        /*0108*/ 	.word	0x000009e0


	//   ....[2]....
        /*010c*/ 	.word	0x00000ac0


	//   ....[3]....
        /*0110*/ 	.word	0x00001160


	//   ....[4]....
        /*0114*/ 	.word	0x000011a0


	//   ....[5]....
        /*0118*/ 	.word	0x000011d0


	//   ....[6]....
        /*011c*/ 	.word	0x00001210


	//   ....[7]....
        /*0120*/ 	.word	0x00001240


	//   ....[8]....
        /*0124*/ 	.word	0x00001260


	//   ....[9]....
        /*0128*/ 	.word	0x00001270


	//   ....[10]....
        /*012c*/ 	.word	0x000012b0


	//   ....[11]....
        /*0130*/ 	.word	0x00001300


	//   ....[12]....
        /*0134*/ 	.word	0x00001310


	//   ....[13]....
        /*0138*/ 	.word	0x00001330


	//   ....[14]....
        /*013c*/ 	.word	0x00001360


	//   ....[15]....
        /*0140*/ 	.word	0x00001390


	//   ....[16]....
        /*0144*/ 	.word	0x000013d0


	//   ....[17]....
        /*0148*/ 	.word	0x00001400


	//   ....[18]....
        /*014c*/ 	.word	0x00001440


	//   ....[19]....
        /*0150*/ 	.word	0x00001470


	//   ....[20]....
        /*0154*/ 	.word	0x000014c0


	//   ....[21]....
        /*0158*/ 	.word	0x00001500


	//   ....[22]....
        /*015c*/ 	.word	0x00001510


	//   ....[23]....
        /*0160*/ 	.word	0x00001530


	//   ....[24]....
        /*0164*/ 	.word	0x00001540


	//   ....[25]....
        /*0168*/ 	.word	0x00001560


	//   ....[26]....
        /*016c*/ 	.word	0x000015a0


	//   ....[27]....
        /*0170*/ 	.word	0x000015e0


	//   ....[28]....
        /*0174*/ 	.word	0x000015f0


	//   ....[29]....
        /*0178*/ 	.word	0x00001600


	//   ....[30]....
        /*017c*/ 	.word	0x000016a0


	//   ....[31]....
        /*0180*/ 	.word	0x00001880


	//   ....[32]....
        /*0184*/ 	.word	0x000018c0


	//   ....[33]....
        /*0188*/ 	.word	0x00001960


	//   ....[34]....
        /*018c*/ 	.word	0x00001990


	//   ....[35]....
        /*0190*/ 	.word	0x00001a00


	//   ....[36]....
        /*0194*/ 	.word	0x00001a20


	//   ....[37]....
        /*0198*/ 	.word	0x00001a50


	//   ....[38]....
        /*019c*/ 	.word	0x00001a70


	//   ....[39]....
        /*01a0*/ 	.word	0x00001aa0


	//   ....[40]....
        /*01a4*/ 	.word	0x00001ac0


	//   ....[41]....
        /*01a8*/ 	.word	0x00001d50


	//   ....[42]....
        /*01ac*/ 	.word	0x00001f70


	//   ....[43]....
        /*01b0*/ 	.word	0x00002220


	//   ....[44]....
        /*01b4*/ 	.word	0x00002270


	//   ....[45]....
        /*01b8*/ 	.word	0x000022c0


	//   ....[46]....
        /*01bc*/ 	.word	0x000022f0


	//   ....[47]....
        /*01c0*/ 	.word	0x00002310


	//   ....[48]....
        /*01c4*/ 	.word	0x000023e0


	//   ....[49]....
        /*01c8*/ 	.word	0x00002420


	//   ....[50]....
        /*01cc*/ 	.word	0x00002470


	//   ....[51]....
        /*01d0*/ 	.word	0x000024a0


	//   ....[52]....
        /*01d4*/ 	.word	0x000024c0


	//----- nvinfo : EIATTR_VRC_CTA_INIT_COUNT
	.align		4
.L_3449:
        /*01d8*/ 	.byte	0x02, 0x4a
	.zero		1
	.zero		1


	//----- nvinfo : EIATTR_EXIT_INSTR_OFFSETS
	.align		4
        /*01dc*/ 	.byte	0x04, 0x1c
        /*01de*/ 	.short	(.L_3451 - .L_3450)


	//   ....[0]....
.L_3450:
        /*01e0*/ 	.word	0x00002560


	//   ....[1]....
        /*01e4*/ 	.word	0x000029f0


	//----- nvinfo : EIATTR_MAX_THREADS
	.align		4
.L_3451:
        /*01e8*/ 	.byte	0x04, 0x05
        /*01ea*/ 	.short	(.L_3453 - .L_3452)
.L_3452:
        /*01ec*/ 	.word	0x00000020
        /*01f0*/ 	.word	0x00000001
        /*01f4*/ 	.word	0x00000001


	//----- nvinfo : EIATTR_CRS_STACK_SIZE
	.align		4
.L_3453:
        /*01f8*/ 	.byte	0x04, 0x1e
        /*01fa*/ 	.short	(.L_3455 - .L_3454)
.L_3454:
        /*01fc*/ 	.word	0x00000000


	//----- nvinfo : EIATTR_CBANK_PARAM_SIZE
	.align		4
.L_3455:
        /*0200*/ 	.byte	0x03, 0x19
        /*0202*/ 	.short	0x01f0


	//----- nvinfo : EIATTR_PARAM_CBANK
	.align		4
        /*0204*/ 	.byte	0x04, 0x0a
        /*0206*/ 	.short	(.L_3457 - .L_3456)
	.align		4
.L_3456:
        /*0208*/ 	.word	index@(.nv.constant0._Z25selective_scan_bwd_kernelI32Selective_Scan_bwd_kernel_traitsILi32ELi4ELb0ELb0ELb0ELb0ELb0EffEEv12SSMParamsBwd)
        /*020c*/ 	.short	0x0380
        /*020e*/ 	.short	0x01f0


	//----- nvinfo : EIATTR_SW_WAR
	.align		4
.L_3457:
        /*0210*/ 	.byte	0x04, 0x36
        /*0212*/ 	.short	(.L_3459 - .L_3458)
.L_3458:
        /*0214*/ 	.word	0x00000008
.L_3459:


//--------------------- .nv.info._Z25selective_scan_bwd_kernelI32Selective_Scan_bwd_kernel_traitsILi32ELi4ELb0ELb0ELb0ELb0ELb1EffEEv12SSMParamsBwd --------------------------
	.section	.nv.info._Z25selective_scan_bwd_kernelI32Selective_Scan_bwd_kernel_traitsILi32ELi4ELb0ELb0ELb0ELb0ELb1EffEEv12SSMParamsBwd,"",@"SHT_CUDA_INFO"
	.sectionflags	@""
	.align	4


	//----- nvinfo : EIATTR_CUDA_API_VERSION
	.align		4
        /*0000*/ 	.byte	0x04, 0x37
        /*0002*/ 	.short	(.L_3461 - .L_3460)
.L_3460:
        /*0004*/ 	.word	0x00000082


	//----- nvinfo : EIATTR_KPARAM_INFO
	.align		4
.L_3461:
        /*0008*/ 	.byte	0x04, 0x17
        /*000a*/ 	.short	(.L_3463 - .L_3462)
.L_3462:
        /*000c*/ 	.word	0x00000000
        /*0010*/ 	.short	0x0000
        /*0012*/ 	.short	0x0000
        /*0014*/ 	.byte	0x00, 0xf0, 0xc1, 0x07


	//----- nvinfo : EIATTR_SPARSE_MMA_MASK
	.align		4
.L_3463:
        /*0018*/ 	.byte	0x03, 0x50
        /*001a*/ 	.short	0x0000


	//----- nvinfo : EIATTR_MAXREG_COUNT
	.align		4
        /*001c*/ 	.byte	0x03, 0x1b
        /*001e*/ 	.short	0x00ff


	//----- nvinfo : EIATTR_NUM_BARRIERS
	.align		4
        /*0020*/ 	.byte	0x02, 0x4c
        /*0022*/ 	.byte	0x01
	.zero		1


	//----- nvinfo : EIATTR_MERCURY_ISA_VERSION
	.align		4
        /*0024*/ 	.byte	0x03, 0x5f
        /*0026*/ 	.short	0x0101


	//----- nvinfo : EIATTR_COOP_GROUP_MASK_REGIDS
	.align		4
        /*0028*/ 	.byte	0x04, 0x29
        /*002a*/ 	.short	(.L_3465 - .L_3464)


	//   ....[0]....
.L_3464:
        /*002c*/ 	.word	0xffffffff


	//   ....[1]....
        /*0030*/ 	.word	0xffffffff


	//   ....[2]....
        /*0034*/ 	.word	0xffffffff


	//   ....[3]....
        /*0038*/ 	.word	0xffffffff


	//   ....[4]....
        /*003c*/ 	.word	0xffffffff


	//   ....[5]....
        /*0040*/ 	.word	0xffffffff


	//   ....[6]....
        /*0044*/ 	.word	0xffffffff


	//   ....[7]....
        /*0048*/ 	.word	0xffffffff


	//   ....[8]....
        /*004c*/ 	.word	0xffffffff


	//   ....[9]....
        /*0050*/ 	.word	0xffffffff


	//   ....[10]....
        /*0054*/ 	.word	0xffffffff


	//   ....[11]....
        /*0058*/ 	.word	0xffffffff


	//   ....[12]....
        /*005c*/ 	.word	0xffffffff


	//   ....[13]....
        /*0060*/ 	.word	0xffffffff


	//   ....[14]....
        /*0064*/ 	.word	0xffffffff


	//   ....[15]....
        /*0068*/ 	.word	0xffffffff


	//   ....[16]....
        /*006c*/ 	.word	0xffffffff


	//   ....[17]....
        /*0070*/ 	.word	0xffffffff


	//   ....[18]....
        /*0074*/ 	.word	0xffffffff


	//   ....[19]....
        /*0078*/ 	.word	0xffffffff


	//   ....[20]....
        /*007c*/ 	.word	0xffffffff


	//   ....[21]....
        /*0080*/ 	.word	0xffffffff


	//   ....[22]....
        /*0084*/ 	.word	0xffffffff


	//   ....[23]....
        /*0088*/ 	.word	0xffffffff


	//   ....[24]....
        /*008c*/ 	.word	0xffffffff


	//   ....[25]....
        /*0090*/ 	.word	0xffffffff


	//   ....[26]....
        /*0094*/ 	.word	0xffffffff


	//   ....[27]....
        /*0098*/ 	.word	0xffffffff


	//   ....[28]....
        /*009c*/ 	.word	0xffffffff


	//   ....[29]....
        /*00a0*/ 	.word	0xffffffff


	//   ....[30]....
        /*00a4*/ 	.word	0xffffffff


	//   ....[31]....
        /*00a8*/ 	.word	0xffffffff


	//   ....[32]....
        /*00ac*/ 	.word	0xffffffff


	//   ....[33]....
        /*00b0*/ 	.word	0xffffffff


	//   ....[34]....
        /*00b4*/ 	.word	0xffffffff


	//   ....[35]....
        /*00b8*/ 	.word	0xffffffff


	//   ....[36]....
        /*00bc*/ 	.word	0xffffffff


	//   ....[37]....
        /*00c0*/ 	.word	0xffffffff


	//   ....[38]....
        /*00c4*/ 	.word	0xffffffff


	//   ....[39]....
        /*00c8*/ 	.word	0xffffffff


	//   ....[40]....
        /*00cc*/ 	.word	0xffffffff


	//   ....[41]....
        /*00d0*/ 	.word	0xffffffff


	//   ....[42]....
        /*00d4*/ 	.word	0xffffffff


	//   ....[43]....
        /*00d8*/ 	.word	0xffffffff


	//   ....[44]....
        /*00dc*/ 	.word	0xffffffff


	//   ....[45]....
        /*00e0*/ 	.word	0xffffffff


	//   ....[46]....
        /*00e4*/ 	.word	0xffffffff


	//   ....[47]....
        /*00e8*/ 	.word	0xffffffff


	//   ....[48]....
        /*00ec*/ 	.word	0xffffffff


	//   ....[49]....
        /*00f0*/ 	.word	0xffffffff


	//   ....[50]....
        /*00f4*/ 	.word	0xffffffff


	//   ....[51]....
        /*00f8*/ 	.word	0xffffffff


	//   ....[52]....
        /*00fc*/ 	.word	0xffffffff


	//   ....[53]....
        /*0100*/ 	.word	0xffffffff


	//   ....[54]....
        /*0104*/ 	.word	0xffffffff


	//   ....[55]....
        /*0108*/ 	.word	0xffffffff


	//   ....[56]....
        /*010c*/ 	.word	0xffffffff


	//----- nvinfo : EIATTR_COOP_GROUP_INSTR_OFFSETS
	.align		4
.L_3465:
        /*0110*/ 	.byte	0x04, 0x28
        /*0112*/ 	.short	(.L_3467 - .L_3466)


	//   ....[0]....
.L_3466:
        /*0114*/ 	.word	0x00000960


	//   ....[1]....
        /*0118*/ 	.word	0x00000a40


	//   ....[2]....
        /*011c*/ 	.word	0x00000bc0


	//   ....[3]....
        /*0120*/ 	.word	0x00000d40


	//   ....[4]....
        /*0124*/ 	.word	0x00000f40


	//   ....[5]....
        /*0128*/ 	.word	0x00001180


	//   ....[6]....
        /*012c*/ 	.word	0x000013d0


	//   ....[7]....
        /*0130*/ 	.word	0x00001c30


	//   ....[8]....
        /*0134*/ 	.word	0x00001c70


	//   ....[9]....
        /*0138*/ 	.word	0x00001ca0


	//   ....[10]....
        /*013c*/ 	.word	0x00001cb0


	//   ....[11]....
        /*0140*/ 	.word	0x00001d20


	//   ....[12]....
        /*0144*/ 	.word	0x00001d30


	//   ....[13]....
        /*0148*/ 	.word	0x00001d50


	//   ....[14]....
        /*014c*/ 	.word	0x00001d80


	//   ....[15]....
        /*0150*/ 	.word	0x00001db0


	//   ....[16]....
        /*0154*/ 	.word	0x00001df0


	//   ....[17]....
        /*0158*/ 	.word	0x00001e30


	//   ....[18]....
        /*015c*/ 	.word	0x00001e40


	//   ....[19]....
        /*0160*/ 	.word	0x00001e60


	//   ....[20]....
        /*0164*/ 	.word	0x00001eb0


	//   ....[21]....
        /*0168*/ 	.word	0x00001f00


	//   ....[22]....
        /*016c*/ 	.word	0x00001f20


	//   ....[23]....
        /*0170*/ 	.word	0x00001f50


	//   ....[24]....
        /*0174*/ 	.word	0x00001fa0


	//   ....[25]....
        /*0178*/ 	.word	0x00001fd0


	//   ....[26]....
        /*017c*/ 	.word	0x00002000


	//   ....[27]....
        /*0180*/ 	.word	0x00002010


	//   ....[28]....
        /*0184*/ 	.word	0x00002020


	//   ....[29]....
        /*0188*/ 	.word	0x00002030


	//   ....[30]....
        /*018c*/ 	.word	0x00002070


	//   ....[31]....
        /*0190*/ 	.word	0x000020a0


	//   ....[32]....
        /*0194*/ 	.word	0x000020c0


	//   ....[33]....
        /*0198*/ 	.word	0x000020e0


	//   ....[34]....
        /*019c*/ 	.word	0x00002180


	//   ....[35]....
        /*01a0*/ 	.word	0x00002330


	//   ....[36]....
        /*01a4*/ 	.word	0x00002370


	//   ....[37]....
        /*01a8*/ 	.word	0x00002470


	//   ....[38]....
        /*01ac*/ 	.word	0x00002490


	//   ....[39]....
        /*01b0*/ 	.word	0x000024c0


	//   ....[40]....
        /*01b4*/ 	.word	0x000024e0


	//   ....[41]....
        /*01b8*/ 	.word	0x00002510


	//   ....[42]....
        /*01bc*/ 	.word	0x00002530


	//   ....[43]....
        /*01c0*/ 	.word	0x00002560


	//   ....[44]....
        /*01c4*/ 	.word	0x00002580


	//   ....[45]....
        /*01c8*/ 	.word	0x000027f0


	//   ....[46]....
        /*01cc*/ 	.word	0x00002a10


	//   ....[47]....
        /*01d0*/ 	.word	0x00002cc0


	//   ....[48]....
        /*01d4*/ 	.word	0x00002d10


	//   ....[49]....
        /*01d8*/ 	.word	0x00002d60


	//   ....[50]....
        /*01dc*/ 	.word	0x00002d90


	//   ....[51]....
        /*01e0*/ 	.word	0x00002db0


	//   ....[52]....
        /*01e4*/ 	.word	0x00002e80


	//   ....[53]....
        /*01e8*/ 	.word	0x00002ec0


	//   ....[54]....
        /*01ec*/ 	.word	0x00002f10


	//   ....[55]....
        /*01f0*/ 	.word	0x00002f40


	//   ....[56]....
        /*01f4*/ 	.word	0x00002f60


	//----- nvinfo : EIATTR_VRC_CTA_INIT_COUNT
	.align		4
.L_3467:
        /*01f8*/ 	.byte	0x02, 0x4a
	.zero		1
	.zero		1


	//----- nvinfo : EIATTR_EXIT_INSTR_OFFSETS
	.align		4
        /*01fc*/ 	.byte	0x04, 0x1c
        /*01fe*/ 	.short	(.L_3469 - .L_3468)


	//   ....[0]....
.L_3468:
        /*0200*/ 	.word	0x00003000


	//   ....[1]....
        /*0204*/ 	.word	0x00003490


	//----- nvinfo : EIATTR_MAX_THREADS
	.align		4
.L_3469:
        /*0208*/ 	.byte	0x04, 0x05
        /*020a*/ 	.short	(.L_3471 - .L_3470)
.L_3470:
        /*020c*/ 	.word	0x00000020
        /*0210*/ 	.word	0x00000001
        /*0214*/ 	.word	0x00000001


	//----- nvinfo : EIATTR_CRS_STACK_SIZE
	.align		4
.L_3471:
        /*0218*/ 	.byte	0x04, 0x1e
        /*021a*/ 	.short	(.L_3473 - .L_3472)
.L_3472:
        /*021c*/ 	.word	0x00000000


	//----- nvinfo : EIATTR_CBANK_PARAM_SIZE
	.align		4
.L_3473:
        /*0220*/ 	.byte	0x03, 0x19
        /*0222*/ 	.short	0x01f0


	//----- nvinfo : EIATTR_PARAM_CBANK
	.align		4
        /*0224*/ 	.byte	0x04, 0x0a
        /*0226*/ 	.short	(.L_3475 - .L_3474)
	.align		4
.L_3474:
        /*0228*/ 	.word	index@(.nv.constant0._Z25selective_scan_bwd_kernelI32Selective_Scan_bwd_kernel_traitsILi32ELi4ELb0ELb0ELb0ELb0ELb1EffEEv12SSMParamsBwd)
        /*022c*/ 	.short	0x0380
        /*022e*/ 	.short	0x01f0


	//----- nvinfo : EIATTR_SW_WAR
	.align		4
.L_3475:
        /*0230*/ 	.byte	0x04, 0x36
        /*0232*/ 	.short	(.L_3477 - .L_3476)
.L_3476:
        /*0234*/ 	.word	0x00000008
.L_3477:


//--------------------- .nv.info._Z25selective_scan_bwd_kernelI32Selective_Scan_bwd_kernel_traitsILi32ELi4ELb0ELb0ELb0ELb1ELb0EffEEv12SSMParamsBwd --------------------------
	.section	.nv.info._Z25selective_scan_bwd_kernelI32Selective_Scan_bwd_kernel_traitsILi32ELi4ELb0ELb0ELb0ELb1ELb0EffEEv12SSMParamsBwd,"",@"SHT_CUDA_INFO"
	.sectionflags	@""
	.align	4


	//----- nvinfo : EIATTR_CUDA_API_VERSION
	.align		4
        /*0000*/ 	.byte	0x04, 0x37
        /*0002*/ 	.short	(.L_3479 - .L_3478)
.L_3478:
        /*0004*/ 	.word	0x00000082


	//----- nvinfo : EIATTR_KPARAM_INFO
	.align		4
.L_3479:
        /*0008*/ 	.byte	0x04, 0x17
        /*000a*/ 	.short	(.L_3481 - .L_3480)
.L_3480:
        /*000c*/ 	.word	0x00000000
        /*0010*/ 	.short	0x0000
        /*0012*/ 	.short	0x0000
        /*0014*/ 	.byte	0x00, 0xf0, 0xc1, 0x07


	//----- nvinfo : EIATTR_SPARSE_MMA_MASK
	.align		4
.L_3481:
        /*0018*/ 	.byte	0x03, 0x50
        /*001a*/ 	.short	0x0000


	//----- nvinfo : EIATTR_MAXREG_COUNT
	.align		4
        /*001c*/ 	.byte	0x03, 0x1b
        /*001e*/ 	.short	0x00ff


	//----- nvinfo : EIATTR_NUM_BARRIERS
	.align		4
        /*0020*/ 	.byte	0x02, 0x4c
        /*0022*/ 	.byte	0x01
	.zero		1


	//----- nvinfo : EIATTR_MERCURY_ISA_VERSION
	.align		4
        /*0024*/ 	.byte	0x03, 0x5f
        /*0026*/ 	.short	0x0101


	//----- nvinfo : EIATTR_COOP_GROUP_MASK_REGIDS
	.align		4
        /*0028*/ 	.byte	0x04, 0x29
        /*002a*/ 	.short	(.L_3483 - .L_3482)


	//   ....[0]....
.L_3482:
        /*002c*/ 	.word	0xffffffff


	//   ....[1]....
        /*0030*/ 	.word	0xffffffff


	//   ....[2]....
        /*0034*/ 	.word	0xffffffff


	//   ....[3]....
        /*0038*/ 	.word	0xffffffff


	//   ....[4]....
        /*003c*/ 	.word	0xffffffff


	//   ....[5]....
        /*0040*/ 	.word	0xffffffff


	//   ....[6]....
        /*0044*/ 	.word	0xffffffff


	//   ....[7]....
        /*0048*/ 	.word	0xffffffff


	//   ....[8]....
        /*004c*/ 	.word	0xffffffff


	//   ....[9]....
        /*0050*/ 	.word	0xffffffff


	//   ....[10]....
        /*0054*/ 	.word	0xffffffff


	//   ....[11]....
        /*0058*/ 	.word	0xffffffff


	//   ....[12]....
        /*005c*/ 	.word	0xffffffff


	//   ....[13]....
        /*0060*/ 	.word	0xffffffff


	//   ....[14]....
        /*0064*/ 	.word	0xffffffff


	//   ....[15]....
        /*0068*/ 	.word	0xffffffff


	//   ....[16]....
        /*006c*/ 	.word	0xffffffff


	//   ....[17]....
        /*0070*/ 	.word	0xffffffff


	//   ....[18]....
        /*0074*/ 	.word	0xffffffff


	//   ....[19]....
        /*0078*/ 	.word	0xffffffff


	//   ....[20]....
        /*007c*/ 	.word	0xffffffff


	//   ....[21]....
        /*0080*/ 	.word	0xffffffff


	//   ....[22]....
        /*0084*/ 	.word	0xffffffff


	//   ....[23]....
        /*0088*/ 	.word	0xffffffff


	//   ....[24]....
        /*008c*/ 	.word	0xffffffff


	//   ....[25]....
        /*0090*/ 	.word	0xffffffff


	//   ....[26]....
        /*0094*/ 	.word	0xffffffff


	//   ....[27]....
        /*0098*/ 	.word	0xffffffff


	//   ....[28]....
        /*009c*/ 	.word	0xffffffff


	//   ....[29]....
        /*00a0*/ 	.word	0xffffffff


	//   ....[30]....
        /*00a4*/ 	.word	0xffffffff


	//   ....[31]....
        /*00a8*/ 	.word	0xffffffff


	//   ....[32]....
        /*00ac*/ 	.word	0xffffffff


	//   ....[33]....
        /*00b0*/ 	.word	0xffffffff


	//   ....[34]....
        /*00b4*/ 	.word	0xffffffff


	//   ....[35]....
        /*00b8*/ 	.word	0xffffffff


	//   ....[36]....
        /*00bc*/ 	.word	0xffffffff


	//   ....[37]....
        /*00c0*/ 	.word	0xffffffff


	//   ....[38]....
        /*00c4*/ 	.word	0xffffffff


	//   ....[39]....
        /*00c8*/ 	.word	0xffffffff


	//   ....[40]....
        /*00cc*/ 	.word	0xffffffff


	//   ....[41]....
        /*00d0*/ 	.word	0xffffffff


	//   ....[42]....
        /*00d4*/ 	.word	0xffffffff


	//   ....[43]....
        /*00d8*/ 	.word	0xffffffff


	//   ....[44]....
        /*00dc*/ 	.word	0xffffffff


	//   ....[45]....
        /*00e0*/ 	.word	0xffffffff


	//   ....[46]....
        /*00e4*/ 	.word	0xffffffff


	//   ....[47]....
        /*00e8*/ 	.word	0xffffffff


	//   ....[48]....
        /*00ec*/ 	.word	0xffffffff


	//   ....[49]....
        /*00f0*/ 	.word	0xffffffff


	//   ....[50]....
        /*00f4*/ 	.word	0xffffffff


	//   ....[51]....
        /*00f8*/ 	.word	0xffffffff


	//   ....[52]....
        /*00fc*/ 	.word	0xffffffff


	//   ....[53]....
        /*0100*/ 	.word	0xffffffff


	//----- nvinfo : EIATTR_COOP_GROUP_INSTR_OFFSETS
	.align		4
.L_3483:
        /*0104*/ 	.byte	0x04, 0x28
        /*0106*/ 	.short	(.L_3485 - .L_3484)


	//   ....[0]....
.L_3484:
        /*0108*/ 	.word	0x000008d0


	//   ....[1]....
        /*010c*/ 	.word	0x000009e0


	//   ....[2]....
        /*0110*/ 	.word	0x00000b20


	//   ....[3]....
        /*0114*/ 	.word	0x000019f0


	//   ....[4]....
        /*0118*/ 	.word	0x00001a30


	//   ....[5]....
        /*011c*/ 	.word	0x00001a60


	//   ....[6]....
        /*0120*/ 	.word	0x00001aa0


	//   ....[7]....
        /*0124*/ 	.word	0x00001ad0


	//   ....[8]....
        /*0128*/ 	.word	0x00001af0


	//   ....[9]....
        /*012c*/ 	.word	0x00001b00


	//   ....[10]....
        /*0130*/ 	.word	0x00001b40


	//   ....[11]....
        /*0134*/ 	.word	0x00001b90


	//   ....[12]....
        /*0138*/ 	.word	0x00001ba0


	//   ....[13]....
        /*013c*/ 	.word	0x00001bc0


	//   ....[14]....
        /*0140*/ 	.word	0x00001bf0


	//   ....[15]....
        /*0144*/ 	.word	0x00001c20


	//   ....[16]....
        /*0148*/ 	.word	0x00001c60


	//   ....[17]....
        /*014c*/ 	.word	0x00001c90


	//   ....[18]....
        /*0150*/ 	.word	0x00001cd0


	//   ....[19]....
        /*0154*/ 	.word	0x00001d00


	//   ....[20]....
        /*0158*/ 	.word	0x00001d50


	//   ....[21]....
        /*015c*/ 	.word	0x00001d90


	//   ....[22]....
        /*0160*/ 	.word	0x00001da0


	//   ....[23]....
        /*0164*/ 	.word	0x00001dd0


	//   ....[24]....
        /*0168*/ 	.word	0x00001e00


	//   ....[25]....
        /*016c*/ 	.word	0x00001e30


	//   ....[26]....
        /*0170*/ 	.word	0x00001e60


	//   ....[27]....
        /*0174*/ 	.word	0x00001e70


	//   ....[28]....
        /*0178*/ 	.word	0x00001e80


	//   ....[29]....
        /*017c*/ 	.word	0x00001e90


	//   ....[30]....
        /*0180*/ 	.word	0x00001f30


	//   ....[31]....
        /*0184*/ 	.word	0x00002100


	//   ....[32]....
        /*0188*/ 	.word	0x00002140


	//   ....[33]....
        /*018c*/ 	.word	0x00002200


	//   ....[34]....
        /*0190*/ 	.word	0x00002230


	//   ....[35]....
        /*0194*/ 	.word	0x00002290


	//   ....[36]....
        /*0198*/ 	.word	0x000022b0


	//   ....[37]....
        /*019c*/ 	.word	0x000022e0


	//   ....[38]....
        /*01a0*/ 	.word	0x00002300


	//   ....[39]....
        /*01a4*/ 	.word	0x00002330


	//   ....[40]....
        /*01a8*/ 	.word	0x00002350


	//   ....[41]....
        /*01ac*/ 	.word	0x000026e0


	//   ....[42]....
        /*01b0*/ 	.word	0x00002730


	//   ....[43]....
        /*01b4*/ 	.word	0x00002af0


	//   ....[44]....
        /*01b8*/ 	.word	0x00002da0


	//   ....[45]....
        /*01bc*/ 	.word	0x00002df0


	//   ....[46]....
        /*01c0*/ 	.word	0x00002e40


	//   ....[47]....
        /*01c4*/ 	.word	0x00002e70


	//   ....[48]....
        /*01c8*/ 	.word	0x00002e90


	//   ....[49]....
        /*01cc*/ 	.word	0x00002f60


	//   ....[50]....
        /*01d0*/ 	.word	0x00002fa0


	//   ....[51]....
        /*01d4*/ 	.word	0x00002ff0


	//   ....[52]....
        /*01d8*/ 	.word	0x00003020


	//   ....[53]....
        /*01dc*/ 	.word	0x00003040


	//----- nvinfo : EIATTR_VRC_CTA_INIT_COUNT
	.align		4
.L_3485:
        /*01e0*/ 	.byte	0x02, 0x4a
	.zero		1
	.zero		1


	//----- nvinfo : EIATTR_EXIT_INSTR_OFFSETS
	.align		4
        /*01e4*/ 	.byte	0x04, 0x1c
        /*01e6*/ 	.short	(.L_3487 - .L_3486)


	//   ....[0]....
.L_3486:
        /*01e8*/ 	.word	0x000030e0


	//   ....[1]....
        /*01ec*/ 	.word	0x00003570


	//----- nvinfo : EIATTR_MAX_THREADS
	.align		4
.L_3487:
        /*01f0*/ 	.byte	0x04, 0x05
        /*01f2*/ 	.short	(.L_3489 - .L_3488)
.L_3488:
        /*01f4*/ 	.word	0x00000020
        /*01f8*/ 	.word	0x00000001
        /*01fc*/ 	.word	0x00000001


	//----- nvinfo : EIATTR_CRS_STACK_SIZE
	.align		4
.L_3489:
        /*0200*/ 	.byte	0x04, 0x1e
        /*0202*/ 	.short	(.L_3491 - .L_3490)
.L_3490:
        /*0204*/ 	.word	0x00000000


	//----- nvinfo : EIATTR_CBANK_PARAM_SIZE
	.align		4
.L_3491:
        /*0208*/ 	.byte	0x03, 0x19
        /*020a*/ 	.short	0x01f0


	//----- nvinfo : EIATTR_PARAM_CBANK
	.align		4
        /*020c*/ 	.byte	0x04, 0x0a
        /*020e*/ 	.short	(.L_3493 - .L_3492)
	.align		4
.L_3492:
        /*0210*/ 	.word	index@(.nv.constant0._Z25selective_scan_bwd_kernelI32Selective_Scan_bwd_kernel_traitsILi32ELi4ELb0ELb0ELb0ELb1ELb0EffEEv12SSMParamsBwd)
        /*0214*/ 	.short	0x0380
        /*0216*/ 	.short	0x01f0


	//----- nvinfo : EIATTR_SW_WAR
	.align		4
.L_3493:
        /*0218*/ 	.byte	0x04, 0x36
        /*021a*/ 	.short	(.L_3495 - .L_3494)
.L_3494:
        /*021c*/ 	.word	0x00000008
.L_3495:


//--------------------- .nv.info._Z25selective_scan_bwd_kernelI32Selective_Scan_bwd_kernel_traitsILi32ELi4ELb0ELb0ELb0ELb1ELb1EffEEv12SSMParamsBwd --------------------------
	.section	.nv.info._Z25selective_scan_bwd_kernelI32Selective_Scan_bwd_kernel_traitsILi32ELi4ELb0ELb0ELb0ELb1ELb1EffEEv12SSMParamsBwd,"",@"SHT_CUDA_INFO"
	.sectionflags	@""
	.align	4


	//----- nvinfo : EIATTR_CUDA_API_VERSION
	.align		4
        /*0000*/ 	.byte	0x04, 0x37
        /*0002*/ 	.short	(.L_3497 - .L_3496)
.L_3496:
        /*0004*/ 	.word	0x00000082


	//----- nvinfo : EIATTR_KPARAM_INFO
	.align		4
.L_3497:
        /*0008*/ 	.byte	0x04, 0x17
        /*000a*/ 	.short	(.L_3499 - .L_3498)
.L_3498:
        /*000c*/ 	.word	0x00000000
        /*0010*/ 	.short	0x0000
        /*0012*/ 	.short	0x0000
        /*0014*/ 	.byte	0x00, 0xf0, 0xc1, 0x07


	//----- nvinfo : EIATTR_SPARSE_MMA_MASK
	.align		4
.L_3499:
        /*0018*/ 	.byte	0x03, 0x50
        /*001a*/ 	.short	0x0000


	//----- nvinfo : EIATTR_MAXREG_COUNT
	.align		4
        /*001c*/ 	.byte	0x03, 0x1b
        /*001e*/ 	.short	0x00ff


	//----- nvinfo : EIATTR_NUM_BARRIERS
	.align		4
        /*0020*/ 	.byte	0x02, 0x4c
        /*0022*/ 	.byte	0x01
	.zero		1


	//----- nvinfo : EIATTR_MERCURY_ISA_VERSION
	.align		4
        /*0024*/ 	.byte	0x03, 0x5f
        /*0026*/ 	.short	0x0101


	//----- nvinfo : EIATTR_COOP_GROUP_MASK_REGIDS
	.align		4
        /*0028*/ 	.byte	0x04, 0x29
        /*002a*/ 	.short	(.L_3501 - .L_3500)


	//   ....[0]....
.L_3500:
        /*002c*/ 	.word	0xffffffff


	//   ....[1]....
        /*0030*/ 	.word	0xffffffff


	//   ....[2]....
        /*0034*/ 	.word	0xffffffff


	//   ....[3]....
        /*0038*/ 	.word	0xffffffff


	//   ....[4]....
        /*003c*/ 	.word	0xffffffff


	//   ....[5]....
        /*0040*/ 	.word	0xffffffff


	//   ....[6]....
        /*0044*/ 	.word	0xffffffff


	//   ....[7]....
        /*0048*/ 	.word	0xffffffff


	//   ....[8]....
        /*004c*/ 	.word	0xffffffff


	//   ....[9]....
        /*0050*/ 	.word	0xffffffff


	//   ....[10]....
        /*0054*/ 	.word	0xffffffff


	//   ....[11]....
        /*0058*/ 	.word	0xffffffff


	//   ....[12]....
        /*005c*/ 	.word	0xffffffff


	//   ....[13]....
        /*0060*/ 	.word	0xffffffff


	//   ....[14]....
        /*0064*/ 	.word	0xffffffff


	//   ....[15]....
        /*0068*/ 	.word	0xffffffff


	//   ....[16]....
        /*006c*/ 	.word	0xffffffff


	//   ....[17]....
        /*0070*/ 	.word	0xffffffff


	//   ....[18]....
        /*0074*/ 	.word	0xffffffff


	//   ....[19]....
        /*0078*/ 	.word	0xffffffff


	//   ....[20]....
        /*007c*/ 	.word	0xffffffff


	//   ....[21]....
        /*0080*/ 	.word	0xffffffff


	//   ....[22]....
        /*0084*/ 	.word	0xffffffff


	//   ....[23]....
        /*0088*/ 	.word	0xffffffff


	//   ....[24]....
        /*008c*/ 	.word	0xffffffff


	//   ....[25]....
        /*0090*/ 	.word	0xffffffff


	//   ....[26]....
        /*0094*/ 	.word	0xffffffff


	//   ....[27]....
        /*0098*/ 	.word	0xffffffff


	//   ....[28]....
        /*009c*/ 	.word	0xffffffff


	//   ....[29]....
        /*00a0*/ 	.word	0xffffffff


	//   ....[30]....
        /*00a4*/ 	.word	0xffffffff


	//   ....[31]....
        /*00a8*/ 	.word	0xffffffff


	//   ....[32]....
        /*00ac*/ 	.word	0xffffffff


	//   ....[33]....
        /*00b0*/ 	.word	0xffffffff


	//   ....[34]....
        /*00b4*/ 	.word	0xffffffff


	//   ....[35]....
        /*00b8*/ 	.word	0xffffffff


	//   ....[36]....
        /*00bc*/ 	.word	0xffffffff


	//   ....[37]....
        /*00c0*/ 	.word	0xffffffff


	//   ....[38]....
        /*00c4*/ 	.word	0xffffffff


	//   ....[39]....
        /*00c8*/ 	.word	0xffffffff


	//   ....[40]....
        /*00cc*/ 	.word	0xffffffff


	//   ....[41]....
        /*00d0*/ 	.word	0xffffffff


	//   ....[42]....
        /*00d4*/ 	.word	0xffffffff


	//   ....[43]....
        /*00d8*/ 	.word	0xffffffff


	//   ....[44]....
        /*00dc*/ 	.word	0xffffffff


	//   ....[45]....
        /*00e0*/ 	.word	0xffffffff


	//   ....[46]....
        /*00e4*/ 	.word	0xffffffff


	//   ....[47]....
        /*00e8*/ 	.word	0xffffffff


	//   ....[48]....
        /*00ec*/ 	.word	0xffffffff


	//   ....[49]....
        /*00f0*/ 	.word	0xffffffff


	//   ....[50]....
        /*00f4*/ 	.word	0xffffffff


	//   ....[51]....
        /*00f8*/ 	.word	0xffffffff


	//   ....[52]....
        /*00fc*/ 	.word	0xffffffff


	//   ....[53]....
        /*0100*/ 	.word	0xffffffff


	//   ....[54]....
        /*0104*/ 	.word	0xffffffff


	//   ....[55]....
        /*0108*/ 	.word	0xffffffff


	//   ....[56]....
        /*010c*/ 	.word	0xffffffff


	//   ....[57]....
        /*0110*/ 	.word	0xffffffff


	//----- nvinfo : EIATTR_COOP_GROUP_INSTR_OFFSETS
	.align		4
.L_3501:
        /*0114*/ 	.byte	0x04, 0x28
        /*0116*/ 	.short	(.L_3503 - .L_3502)


	//   ....[0]....
.L_3502:
        /*0118*/ 	.word	0x000008c0


	//   ....[1]....
        /*011c*/ 	.word	0x000009d0


	//   ....[2]....
        /*0120*/ 	.word	0x00000ae0


	//   ....[3]....
        /*0124*/ 	.word	0x00001600


	//   ....[4]....
        /*0128*/ 	.word	0x000018f0


	//   ....[5]....
        /*012c*/ 	.word	0x00001a40


	//   ....[6]....
        /*0130*/ 	.word	0x00001c50


	//   ....[7]....
        /*0134*/ 	.word	0x000024c0


	//   ....[8]....
        /*0138*/ 	.word	0x00002500


	//   ....[9]....
        /*013c*/ 	.word	0x00002530


	//   ....[10]....
        /*0140*/ 	.word	0x00002540


	//   ....[11]....
        /*0144*/ 	.word	0x000025b0


	//   ....[12]....
        /*0148*/ 	.word	0x000025c0


	//   ....[13]....
        /*014c*/ 	.word	0x000025e0


	//   ....[14]....
        /*0150*/ 	.word	0x00002610


	//   ....[15]....
        /*0154*/ 	.word	0x00002640


	//   ....[16]....
        /*0158*/ 	.word	0x00002680


	//   ....[17]....
        /*015c*/ 	.word	0x000026c0


	//   ....[18]....
        /*0160*/ 	.word	0x000026d0


	//   ....[19]....
        /*0164*/ 	.word	0x000026f0


	//   ....[20]....
        /*0168*/ 	.word	0x00002740


	//   ....[21]....
        /*016c*/ 	.word	0x00002790


	//   ....[22]....
        /*0170*/ 	.word	0x000027b0


	//   ....[23]....
        /*0174*/ 	.word	0x000027e0


	//   ....[24]....
        /*0178*/ 	.word	0x00002830


	//   ....[25]....
        /*017c*/ 	.word	0x00002870


	//   ....[26]....
        /*0180*/ 	.word	0x00002880


	//   ....[27]....
        /*0184*/ 	.word	0x000028a0


	//   ....[28]....
        /*0188*/ 	.word	0x000028b0


	//   ....[29]....
        /*018c*/ 	.word	0x000028d0


	//   ....[30]....
        /*0190*/ 	.word	0x00002910


	//   ....[31]....
        /*0194*/ 	.word	0x00002950


	//   ....[32]....
        /*0198*/ 	.word	0x00002960


	//   ....[33]....
        /*019c*/ 	.word	0x00002970


	//   ....[34]....
        /*01a0*/ 	.word	0x00002a10


	//   ....[35]....
        /*01a4*/ 	.word	0x00002bc0


	//   ....[36]....
        /*01a8*/ 	.word	0x00002c00


	//   ....[37]....
        /*01ac*/ 	.word	0x00002d00


	//   ....[38]....
        /*01b0*/ 	.word	0x00002d20


	//   ....[39]....
        /*01b4*/ 	.word	0x00002d50


	//   ....[40]....
        /*01b8*/ 	.word	0x00002d70


	//   ....[41]....
        /*01bc*/ 	.word	0x00002da0


	//   ....[42]....
        /*01c0*/ 	.word	0x00002dc0


	//   ....[43]....
        /*01c4*/ 	.word	0x00002df0


	//   ....[44]....
        /*01c8*/ 	.word	0x00002e10


	//   ....[45]....
        /*01cc*/ 	.word	0x000031c0


	//   ....[46]....
        /*01d0*/ 	.word	0x00003210


	//   ....[47]....
        /*01d4*/ 	.word	0x000035a0


	//   ....[48]....
        /*01d8*/ 	.word	0x00003850


	//   ....[49]....
        /*01dc*/ 	.word	0x000038a0


	//   ....[50]....
        /*01e0*/ 	.word	0x000038f0


	//   ....[51]....
        /*01e4*/ 	.word	0x00003920


	//   ....[52]....
        /*01e8*/ 	.word	0x00003940


	//   ....[53]....
        /*01ec*/ 	.word	0x00003a10


	//   ....[54]....
        /*01f0*/ 	.word	0x00003a50


	//   ....[55]....
        /*01f4*/ 	.word	0x00003aa0


	//   ....[56]....
        /*01f8*/ 	.word	0x00003ad0


	//   ....[57]....
        /*01fc*/ 	.word	0x00003af0


	//----- nvinfo : EIATTR_VRC_CTA_INIT_COUNT
	.align		4
.L_3503:
        /*0200*/ 	.byte	0x02, 0x4a
	.zero		1
	.zero		1


	//----- nvinfo : EIATTR_EXIT_INSTR_OFFSETS
	.align		4
        /*0204*/ 	.byte	0x04, 0x1c
        /*0206*/ 	.short	(.L_3505 - .L_3504)


	//   ....[0]....
.L_3504:
        /*0208*/ 	.word	0x00003b90


	//   ....[1]....
        /*020c*/ 	.word	0x00004020


	//----- nvinfo : EIATTR_MAX_THREADS
	.align		4
.L_3505:
        /*0210*/ 	.byte	0x04, 0x05
        /*0212*/ 	.short	(.L_3507 - .L_3506)
.L_3506:
        /*0214*/ 	.word	0x00000020
        /*0218*/ 	.word	0x00000001
        /*021c*/ 	.word	0x00000001


	//----- nvinfo : EIATTR_CRS_STACK_SIZE
	.align		4
.L_3507:
        /*0220*/ 	.byte	0x04, 0x1e
        /*0222*/ 	.short	(.L_3509 - .L_3508)
.L_3508:
        /*0224*/ 	.word	0x00000000


	//----- nvinfo : EIATTR_CBANK_PARAM_SIZE
	.align		4
.L_3509:
        /*0228*/ 	.byte	0x03, 0x19
        /*022a*/ 	.short	0x01f0


	//----- nvinfo : EIATTR_PARAM_CBANK
	.align		4
        /*022c*/ 	.byte	0x04, 0x0a
        /*022e*/ 	.short	(.L_3511 - .L_3510)
	.align		4
.L_3510:
        /*0230*/ 	.word	index@(.nv.constant0._Z25selective_scan_bwd_kernelI32Selective_Scan_bwd_kernel_traitsILi32ELi4ELb0ELb0ELb0ELb1ELb1EffEEv12SSMParamsBwd)
        /*0234*/ 	.short	0x0380
        /*0236*/ 	.short	0x01f0


	//----- nvinfo : EIATTR_SW_WAR
	.align		4
.L_3511:
        /*0238*/ 	.byte	0x04, 0x36
        /*023a*/ 	.short	(.L_3513 - .L_3512)
.L_3512:
        /*023c*/ 	.word	0x00000008
.L_3513:


//--------------------- .nv.info._Z25selective_scan_bwd_kernelI32Selective_Scan_bwd_kernel_traitsILi32ELi4ELb0ELb0ELb1ELb0ELb0EffEEv12SSMParamsBwd --------------------------
	.section	.nv.info._Z25selective_scan_bwd_kernelI32Selective_Scan_bwd_kernel_traitsILi32ELi4ELb0ELb0ELb1ELb0ELb0EffEEv12SSMParamsBwd,"",@"SHT_CUDA_INFO"
	.sectionflags	@""
	.align	4


	//----- nvinfo : EIATTR_CUDA_API_VERSION
	.align		4
        /*0000*/ 	.byte	0x04, 0x37
        /*0002*/ 	.short	(.L_3515 - .L_3514)
.L_3514:
        /*0004*/ 	.word	0x00000082


	//----- nvinfo : EIATTR_KPARAM_INFO
	.align		4
.L_3515:
        /*0008*/ 	.byte	0x04, 0x17
        /*000a*/ 	.short	(.L_3517 - .L_3516)
.L_3516:
        /*000c*/ 	.word	0x00000000
        /*0010*/ 	.short	0x0000
        /*0012*/ 	.short	0x0000
        /*0014*/ 	.byte	0x00, 0xf0, 0xc1, 0x07


	//----- nvinfo : EIATTR_SPARSE_MMA_MASK
	.align		4
.L_3517:
        /*0018*/ 	.byte	0x03, 0x50
        /*001a*/ 	.short	0x0000


	//----- nvinfo : EIATTR_MAXREG_COUNT
	.align		4
        /*001c*/ 	.byte	0x03, 0x1b
        /*001e*/ 	.short	0x00ff


	//----- nvinfo : EIATTR_NUM_BARRIERS
	.align		4
        /*0020*/ 	.byte	0x02, 0x4c
        /*0022*/ 	.byte	0x01
	.zero		1


	//----- nvinfo : EIATTR_MERCURY_ISA_VERSION
	.align		4
        /*0024*/ 	.byte	0x03, 0x5f
        /*0026*/ 	.short	0x0101


	//----- nvinfo : EIATTR_COOP_GROUP_MASK_REGIDS
	.align		4
        /*0028*/ 	.byte	0x04, 0x29
        /*002a*/ 	.short	(.L_3519 - .L_3518)


	//   ....[0]....
.L_3518:
        /*002c*/ 	.word	0xffffffff


	//   ....[1]....
        /*0030*/ 	.word	0xffffffff


	//   ....[2]....
        /*0034*/ 	.word	0xffffffff


	//   ....[3]....
        /*0038*/ 	.word	0xffffffff


	//   ....[4]....
        /*003c*/ 	.word	0xffffffff


	//   ....[5]....
        /*0040*/ 	.word	0xffffffff


	//   ....[6]....
        /*0044*/ 	.word	0xffffffff


	//   ....[7]....
        /*0048*/ 	.word	0xffffffff


	//   ....[8]....
        /*004c*/ 	.word	0xffffffff


	//   ....[9]....
        /*0050*/ 	.word	0xffffffff


	//   ....[10]....
        /*0054*/ 	.word	0xffffffff


	//   ....[11]....
        /*0058*/ 	.word	0xffffffff


	//   ....[12]....
        /*005c*/ 	.word	0xffffffff


	//   ....[13]....
        /*0060*/ 	.word	0xffffffff


	//   ....[14]....
        /*0064*/ 	.word	0xffffffff


	//   ....[15]....
        /*0068*/ 	.word	0xffffffff


	//   ....[16]....
        /*006c*/ 	.word	0xffffffff


	//   ....[17]....
        /*0070*/ 	.word	0xffffffff


	//   ....[18]....
        /*0074*/ 	.word	0xffffffff


	//   ....[19]....
        /*0078*/ 	.word	0xffffffff


	//   ....[20]....
        /*007c*/ 	.word	0xffffffff


	//   ....[21]....
        /*0080*/ 	.word	0xffffffff


	//   ....[22]....
        /*0084*/ 	.word	0xffffffff


	//   ....[23]....
        /*0088*/ 	.word	0xffffffff


	//   ....[24]....
        /*008c*/ 	.word	0xffffffff


	//   ....[25]....
        /*0090*/ 	.word	0xffffffff


	//   ....[26]....
        /*0094*/ 	.word	0xffffffff


	//   ....[27]....
        /*0098*/ 	.word	0xffffffff


	//   ....[28]....
        /*009c*/ 	.word	0xffffffff


	//   ....[29]....
        /*00a0*/ 	.word	0xffffffff


	//   ....[30]....
        /*00a4*/ 	.word	0xffffffff


	//   ....[31]....
        /*00a8*/ 	.word	0xffffffff


	//   ....[32]....
        /*00ac*/ 	.word	0xffffffff


	//   ....[33]....
        /*00b0*/ 	.word	0xffffffff


	//   ....[34]....
        /*00b4*/ 	.word	0xffffffff


	//   ....[35]....
        /*00b8*/ 	.word	0xffffffff


	//   ....[36]....
        /*00bc*/ 	.word	0xffffffff


	//   ....[37]....
        /*00c0*/ 	.word	0xffffffff


	//   ....[38]....
        /*00c4*/ 	.word	0xffffffff


	//   ....[39]....
        /*00c8*/ 	.word	0xffffffff


	//   ....[40]....
        /*00cc*/ 	.word	0xffffffff


	//   ....[41]....
        /*00d0*/ 	.word	0xffffffff


	//   ....[42]....
        /*00d4*/ 	.word	0xffffffff


	//   ....[43]....
        /*00d8*/ 	.word	0xffffffff


	//   ....[44]....
        /*00dc*/ 	.word	0xffffffff


	//   ....[45]....
        /*00e0*/ 	.word	0xffffffff


	//   ....[46]....
        /*00e4*/ 	.word	0xffffffff


	//   ....[47]....
        /*00e8*/ 	.word	0xffffffff


	//   ....[48]....
        /*00ec*/ 	.word	0xffffffff


	//   ....[49]....
        /*00f0*/ 	.word	0xffffffff


	//   ....[50]....
        /*00f4*/ 	.word	0xffffffff


	//   ....[51]....
        /*00f8*/ 	.word	0xffffffff


	//   ....[52]....
        /*00fc*/ 	.word	0xffffffff


	//   ....[53]....
        /*0100*/ 	.word	0xffffffff


	//----- nvinfo : EIATTR_COOP_GROUP_INSTR_OFFSETS
	.align		4
.L_3519:
        /*0104*/ 	.byte	0x04, 0x28
        /*0106*/ 	.short	(.L_3521 - .L_3520)


	//   ....[0]....
.L_3520:
        /*0108*/ 	.word	0x00000c10


	//   ....[1]....
        /*010c*/ 	.word	0x00000cd0


	//   ....[2]....
        /*0110*/ 	.word	0x00000db0


	//   ....[3]....
        /*0114*/ 	.word	0x00001320


	//   ....[4]....
        /*0118*/ 	.word	0x00001610


	//   ....[5]....
        /*011c*/ 	.word	0x00001640


	//   ....[6]....
        /*0120*/ 	.word	0x00001670


	//   ....[7]....
        /*0124*/ 	.word	0x000016a0


	//   ....[8]....
        /*0128*/ 	.word	0x000016e0


	//   ....[9]....
        /*012c*/ 	.word	0x00001720


	//   ....[10]....
        /*0130*/ 	.word	0x00001750


	//   ....[11]....
        /*0134*/ 	.word	0x00001760


	//   ....[12]....
        /*0138*/ 	.word	0x000017b0


	//   ....[13]....
        /*013c*/ 	.word	0x000017e0


	//   ....[14]....
        /*0140*/ 	.word	0x00001810


	//   ....[15]....
        /*0144*/ 	.word	0x00001820


	//   ....[16]....
        /*0148*/ 	.word	0x00001870


	//   ....[17]....
        /*014c*/ 	.word	0x000018a0


	//   ....[18]....
        /*0150*/ 	.word	0x000018d0


	//   ....[19]....
        /*0154*/ 	.word	0x000018e0


	//   ....[20]....
        /*0158*/ 	.word	0x00001950


	//   ....[21]....
        /*015c*/ 	.word	0x00001980


	//   ....[22]....
        /*0160*/ 	.word	0x000019b0


	//   ....[23]....
        /*0164*/ 	.word	0x000019d0


	//   ....[24]....
        /*0168*/ 	.word	0x00001a40


	//   ....[25]....
        /*016c*/ 	.word	0x00001a60


	//   ....[26]....
        /*0170*/ 	.word	0x00001a80


	//   ....[27]....
        /*0174*/ 	.word	0x00001aa0


	//   ....[28]....
        /*0178*/ 	.word	0x00001ab0


	//   ....[29]....
        /*017c*/ 	.word	0x00001ac0


	//   ....[30]....
        /*0180*/ 	.word	0x00001ad0


	//   ....[31]....
        /*0184*/ 	.word	0x00001ae0


	//   ....[32]....
        /*0188*/ 	.word	0x00001f70


	//   ....[33]....
        /*018c*/ 	.word	0x00001fb0


	//   ....[34]....
        /*0190*/ 	.word	0x00002110


	//   ....[35]....
        /*0194*/ 	.word	0x00002130


	//   ....[36]....
        /*0198*/ 	.word	0x00002160


	//   ....[37]....
        /*019c*/ 	.word	0x00002180


	//   ....[38]....
        /*01a0*/ 	.word	0x000021b0


	//   ....[39]....
        /*01a4*/ 	.word	0x000021d0


	//   ....[40]....
        /*01a8*/ 	.word	0x00002200


	//   ....[41]....
        /*01ac*/ 	.word	0x00002220


	//   ....[42]....
        /*01b0*/ 	.word	0x000023f0


	//   ....[43]....
        /*01b4*/ 	.word	0x000025c0


	//   ....[44]....
        /*01b8*/ 	.word	0x000028c0


	//   ....[45]....
        /*01bc*/ 	.word	0x00002910


	//   ....[46]....
        /*01c0*/ 	.word	0x00002960


	//   ....[47]....
        /*01c4*/ 	.word	0x00002990


	//   ....[48]....
        /*01c8*/ 	.word	0x000029b0


	//   ....[49]....
        /*01cc*/ 	.word	0x00002a80


	//   ....[50]....
        /*01d0*/ 	.word	0x00002ac0


	//   ....[51]....
        /*01d4*/ 	.word	0x00002b10


	//   ....[52]....
        /*01d8*/ 	.word	0x00002b40


	//   ....[53]....
        /*01dc*/ 	.word	0x00002b60


	//----- nvinfo : EIATTR_VRC_CTA_INIT_COUNT
	.align		4
.L_3521:
        /*01e0*/ 	.byte	0x02, 0x4a
	.zero		1
	.zero		1


	//----- nvinfo : EIATTR_EXIT_INSTR_OFFSETS
	.align		4
        /*01e4*/ 	.byte	0x04, 0x1c
        /*01e6*/ 	.short	(.L_3523 - .L_3522)


	//   ....[0]....
.L_3522:
        /*01e8*/ 	.word	0x00002c00


	//   ....[1]....
        /*01ec*/ 	.word	0x00002e20


	//----- nvinfo : EIATTR_MAX_THREADS
	.align		4
.L_3523:
        /*01f0*/ 	.byte	0x04, 0x05
        /*01f2*/ 	.short	(.L_3525 - .L_3524)
.L_3524:
        /*01f4*/ 	.word	0x00000020
        /*01f8*/ 	.word	0x00000001
        /*01fc*/ 	.word	0x00000001


	//----- nvinfo : EIATTR_CRS_STACK_SIZE
	.align		4
.L_3525:
        /*0200*/ 	.byte	0x04, 0x1e
        /*0202*/ 	.short	(.L_3527 - .L_3526)
.L_3526:
        /*0204*/ 	.word	0x00000000


	//----- nvinfo : EIATTR_CBANK_PARAM_SIZE
	.align		4
.L_3527:
        /*0208*/ 	.byte	0x03, 0x19
        /*020a*/ 	.short	0x01f0


	//----- nvinfo : EIATTR_PARAM_CBANK
	.align		4
        /*020c*/ 	.byte	0x04, 0x0a
        /*020e*/ 	.short	(.L_3529 - .L_3528)
	.align		4
.L_3528:
        /*0210*/ 	.word	index@(.nv.constant0._Z25selective_scan_bwd_kernelI32Selective_Scan_bwd_kernel_traitsILi32ELi4ELb0ELb0ELb1ELb0ELb0EffEEv12SSMParamsBwd)
        /*0214*/ 	.short	0x0380
        /*0216*/ 	.short	0x01f0


	//----- nvinfo : EIATTR_SW_WAR
	.align		4
.L_3529:
        /*0218*/ 	.byte	0x04, 0x36
        /*021a*/ 	.short	(.L_3531 - .L_3530)
.L_3530:
        /*021c*/ 	.word	0x00000008
.L_3531:


//--------------------- .nv.info._Z25selective_scan_bwd_kernelI32Selective_Scan_bwd_kernel_traitsILi32ELi4ELb0ELb0ELb1ELb0ELb1EffEEv12SSMParamsBwd --------------------------
	.section	.nv.info._Z25selective_scan_bwd_kernelI32Selective_Scan_bwd_kernel_traitsILi32ELi4ELb0ELb0ELb1ELb0ELb1EffEEv12SSMParamsBwd,"",@"SHT_CUDA_INFO"
	.sectionflags	@""
	.align	4


	//----- nvinfo : EIATTR_CUDA_API_VERSION
	.align		4
        /*0000*/ 	.byte	0x04, 0x37
        /*0002*/ 	.short	(.L_3533 - .L_3532)
.L_3532:
        /*0004*/ 	.word	0x00000082


	//----- nvinfo : EIATTR_KPARAM_INFO
	.align		4
.L_3533:
        /*0008*/ 	.byte	0x04, 0x17
        /*000a*/ 	.short	(.L_3535 - .L_3534)
.L_3534:
        /*000c*/ 	.word	0x00000000
        /*0010*/ 	.short	0x0000
        /*0012*/ 	.short	0x0000
        /*0014*/ 	.byte	0x00, 0xf0, 0xc1, 0x07


	//----- nvinfo : EIATTR_SPARSE_MMA_MASK
	.align		4
.L_3535:
        /*0018*/ 	.byte	0x03, 0x50
        /*001a*/ 	.short	0x0000


	//----- nvinfo : EIATTR_MAXREG_COUNT
	.align		4
        /*001c*/ 	.byte	0x03, 0x1b
        /*001e*/ 	.short	0x00ff


	//----- nvinfo : EIATTR_NUM_BARRIERS
	.align		4
        /*0020*/ 	.byte	0x02, 0x4c
        /*0022*/ 	.byte	0x01
	.zero		1


	//----- nvinfo : EIATTR_MERCURY_ISA_VERSION
	.align		4
        /*0024*/ 	.byte	0x03, 0x5f
        /*0026*/ 	.short	0x0101


	//----- nvinfo : EIATTR_COOP_GROUP_MASK_REGIDS
	.align		4
        /*0028*/ 	.byte	0x04, 0x29
        /*002a*/ 	.short	(.L_3537 - .L_3536)


	//   ....[0]....
.L_3536:
        /*002c*/ 	.word	0xffffffff


	//   ....[1]....
        /*0030*/ 	.word	0xffffffff


	//   ....[2]....
        /*0034*/ 	.word	0xffffffff


	//   ....[3]....
        /*0038*/ 	.word	0xffffffff


	//   ....[4]....
        /*003c*/ 	.word	0xffffffff


	//   ....[5]....
        /*0040*/ 	.word	0xffffffff


	//   ....[6]....
        /*0044*/ 	.word	0xffffffff


	//   ....[7]....
        /*0048*/ 	.word	0xffffffff


	//   ....[8]....
        /*004c*/ 	.word	0xffffffff


	//   ....[9]....
        /*0050*/ 	.word	0xffffffff


	//   ....[10]....
        /*0054*/ 	.word	0xffffffff


	//   ....[11]....
        /*0058*/ 	.word	0xffffffff


	//   ....[12]....
        /*005c*/ 	.word	0xffffffff


	//   ....[13]....
        /*0060*/ 	.word	0xffffffff


	//   ....[14]....
        /*0064*/ 	.word	0xffffffff


	//   ....[15]....
        /*0068*/ 	.word	0xffffffff


	//   ....[16]....
        /*006c*/ 	.word	0xffffffff


	//   ....[17]....
        /*0070*/ 	.word	0xffffffff


	//   ....[18]....
        /*0074*/ 	.word	0xffffffff


	//   ....[19]....
        /*0078*/ 	.word	0xffffffff


	//   ....[20]....
        /*007c*/ 	.word	0xffffffff


	//   ....[21]....
        /*0080*/ 	.word	0xffffffff


	//   ....[22]....
        /*0084*/ 	.word	0xffffffff


	//   ....[23]....
        /*0088*/ 	.word	0xffffffff


	//   ....[24]....
        /*008c*/ 	.word	0xffffffff


	//   ....[25]....
        /*0090*/ 	.word	0xffffffff


	//   ....[26]....
        /*0094*/ 	.word	0xffffffff


	//   ....[27]....
        /*0098*/ 	.word	0xffffffff


	//   ....[28]....
        /*009c*/ 	.word	0xffffffff


	//   ....[29]....
        /*00a0*/ 	.word	0xffffffff


	//   ....[30]....
        /*00a4*/ 	.word	0xffffffff


	//   ....[31]....
        /*00a8*/ 	.word	0xffffffff


	//   ....[32]....
        /*00ac*/ 	.word	0xffffffff


	//   ....[33]....
        /*00b0*/ 	.word	0xffffffff


	//   ....[34]....
        /*00b4*/ 	.word	0xffffffff


	//   ....[35]....
        /*00b8*/ 	.word	0xffffffff


	//   ....[36]....
        /*00bc*/ 	.word	0xffffffff


	//   ....[37]....
        /*00c0*/ 	.word	0xffffffff


	//   ....[38]....
        /*00c4*/ 	.word	0xffffffff


	//   ....[39]....
        /*00c8*/ 	.word	0xffffffff


	//   ....[40]....
        /*00cc*/ 	.word	0xffffffff


	//   ....[41]....
        /*00d0*/ 	.word	0xffffffff


	//   ....[42]....
        /*00d4*/ 	.word	0xffffffff


	//   ....[43]....
        /*00d8*/ 	.word	0xffffffff


	//   ....[44]....
        /*00dc*/ 	.word	0xffffffff


	//   ....[45]....
        /*00e0*/ 	.word	0xffffffff


	//   ....[46]....
        /*00e4*/ 	.word	0xffffffff


	//   ....[47]....
        /*00e8*/ 	.word	0xffffffff


	//   ....[48]....
        /*00ec*/ 	.word	0xffffffff


	//   ....[49]....
        /*00f0*/ 	.word	0xffffffff


	//   ....[50]....
        /*00f4*/ 	.word	0xffffffff


	//   ....[51]....
        /*00f8*/ 	.word	0xffffffff


	//   ....[52]....
        /*00fc*/ 	.word	0xffffffff


	//   ....[53]....
        /*0100*/ 	.word	0xffffffff


	//   ....[54]....
        /*0104*/ 	.word	0xffffffff


	//   ....[55]....
        /*0108*/ 	.word	0xffffffff


	//   ....[56]....
        /*010c*/ 	.word	0xffffffff


	//   ....[57]....
        /*0110*/ 	.word	0xffffffff


	//----- nvinfo : EIATTR_COOP_GROUP_INSTR_OFFSETS
	.align		4
.L_3537:
        /*0114*/ 	.byte	0x04, 0x28
        /*0116*/ 	.short	(.L_3539 - .L_3538)


	//   ....[0]....
.L_3538:
        /*0118*/ 	.word	0x00000ca0


	//   ....[1]....
        /*011c*/ 	.word	0x00000d90


	//   ....[2]....
        /*0120*/ 	.word	0x00000f10


	//   ....[3]....
        /*0124*/ 	.word	0x00001090


	//   ....[4]....
        /*0128*/ 	.word	0x000012e0


	//   ....[5]....
        /*012c*/ 	.word	0x00001460


	//   ....[6]....
        /*0130*/ 	.word	0x00001690


	//   ....[7]....
        /*0134*/ 	.word	0x00001d80


	//   ....[8]....
        /*0138*/ 	.word	0x00002080


	//   ....[9]....
        /*013c*/ 	.word	0x000020b0


	//   ....[10]....
        /*0140*/ 	.word	0x000020e0


	//   ....[11]....
        /*0144*/ 	.word	0x00002110


	//   ....[12]....
        /*0148*/ 	.word	0x00002150


	//   ....[13]....
        /*014c*/ 	.word	0x00002190


	//   ....[14]....
        /*0150*/ 	.word	0x000021c0


	//   ....[15]....
        /*0154*/ 	.word	0x000021d0


	//   ....[16]....
        /*0158*/ 	.word	0x00002220


	//   ....[17]....
        /*015c*/ 	.word	0x00002250


	//   ....[18]....
        /*0160*/ 	.word	0x00002280


	//   ....[19]....
        /*0164*/ 	.word	0x00002290


	//   ....[20]....
        /*0168*/ 	.word	0x000022e0


	//   ....[21]....
        /*016c*/ 	.word	0x00002310


	//   ....[22]....
        /*0170*/ 	.word	0x00002340


	//   ....[23]....
        /*0174*/ 	.word	0x00002350


	//   ....[24]....
        /*0178*/ 	.word	0x000023b0


	//   ....[25]....
        /*017c*/ 	.word	0x000023f0


	//   ....[26]....
        /*0180*/ 	.word	0x00002410


	//   ....[27]....
        /*0184*/ 	.word	0x00002440


	//   ....[28]....
        /*0188*/ 	.word	0x000024c0


	//   ....[29]....
        /*018c*/ 	.word	0x000024e0


	//   ....[30]....
        /*0190*/ 	.word	0x00002500


	//   ....[31]....
        /*0194*/ 	.word	0x00002510


	//   ....[32]....
        /*0198*/ 	.word	0x00002520


	//   ....[33]....
        /*019c*/ 	.word	0x00002530


	//   ....[34]....
        /*01a0*/ 	.word	0x00002540


	//   ....[35]....
        /*01a4*/ 	.word	0x00002550


	//   ....[36]....
        /*01a8*/ 	.word	0x000029e0


	//   ....[37]....
        /*01ac*/ 	.word	0x00002a20


	//   ....[38]....
        /*01b0*/ 	.word	0x00002b80


	//   ....[39]....
        /*01b4*/ 	.word	0x00002ba0


	//   ....[40]....
        /*01b8*/ 	.word	0x00002bd0


	//   ....[41]....
        /*01bc*/ 	.word	0x00002bf0


	//   ....[42]....
        /*01c0*/ 	.word	0x00002c20


	//   ....[43]....
        /*01c4*/ 	.word	0x00002c40


	//   ....[44]....
        /*01c8*/ 	.word	0x00002c70


	//   ....[45]....
        /*01cc*/ 	.word	0x00002c90


	//   ....[46]....
        /*01d0*/ 	.word	0x00002e40


	//   ....[47]....
        /*01d4*/ 	.word	0x00003020


	//   ....[48]....
        /*01d8*/ 	.word	0x00003320


	//   ....[49]....
        /*01dc*/ 	.word	0x00003370


	//   ....[50]....
        /*01e0*/ 	.word	0x000033c0


	//   ....[51]....
        /*01e4*/ 	.word	0x000033f0


	//   ....[52]....
        /*01e8*/ 	.word	0x00003410


	//   ....[53]....
        /*01ec*/ 	.word	0x000034e0


	//   ....[54]....
        /*01f0*/ 	.word	0x00003520


	//   ....[55]....
        /*01f4*/ 	.word	0x00003570


	//   ....[56]....
        /*01f8*/ 	.word	0x000035a0


	//   ....[57]....
        /*01fc*/ 	.word	0x000035c0


	//----- nvinfo : EIATTR_VRC_CTA_INIT_COUNT
	.align		4
.L_3539:
        /*0200*/ 	.byte	0x02, 0x4a
	.zero		1
	.zero		1


	//----- nvinfo : EIATTR_EXIT_INSTR_OFFSETS
	.align		4
        /*0204*/ 	.byte	0x04, 0x1c
        /*0206*/ 	.short	(.L_3541 - .L_3540)


	//   ....[0]....
.L_3540:
        /*0208*/ 	.word	0x00003660


	//   ....[1]....
        /*020c*/ 	.word	0x00003880


	//----- nvinfo : EIATTR_MAX_THREADS
	.align		4
.L_3541:
        /*0210*/ 	.byte	0x04, 0x05
        /*0212*/ 	.short	(.L_3543 - .L_3542)
.L_3542:
        /*0214*/ 	.word	0x00000020
        /*0218*/ 	.word	0x00000001
        /*021c*/ 	.word	0x00000001


	//----- nvinfo : EIATTR_CRS_STACK_SIZE
	.align		4
.L_3543:
        /*0220*/ 	.byte	0x04, 0x1e
        /*0222*/ 	.short	(.L_3545 - .L_3544)
.L_3544:
        /*0224*/ 	.word	0x00000000


	//----- nvinfo : EIATTR_CBANK_PARAM_SIZE
	.align		4
.L_3545:
        /*0228*/ 	.byte	0x03, 0x19
        /*022a*/ 	.short	0x01f0


	//----- nvinfo : EIATTR_PARAM_CBANK
	.align		4
        /*022c*/ 	.byte	0x04, 0x0a
        /*022e*/ 	.short	(.L_3547 - .L_3546)
	.align		4
.L_3546:
        /*0230*/ 	.word	index@(.nv.constant0._Z25selective_scan_bwd_kernelI32Selective_Scan_bwd_kernel_traitsILi32ELi4ELb0ELb0ELb1ELb0ELb1EffEEv12SSMParamsBwd)
        /*0234*/ 	.short	0x0380
        /*0236*/ 	.short	0x01f0


	//----- nvinfo : EIATTR_SW_WAR
	.align		4
.L_3547:
        /*0238*/ 	.byte	0x04, 0x36
        /*023a*/ 	.short	(.L_3549 - .L_3548)
.L_3548:
        /*023c*/ 	.word	0x00000008
.L_3549:


//--------------------- .nv.info._Z25selective_scan_bwd_kernelI32Selective_Scan_bwd_kernel_traitsILi32ELi4ELb0ELb0ELb1ELb1ELb0EffEEv12SSMParamsBwd --------------------------
	.section	.nv.info._Z25selective_scan_bwd_kernelI32Selective_Scan_bwd_kernel_traitsILi32ELi4ELb0ELb0ELb1ELb1ELb0EffEEv12SSMParamsBwd,"",@"SHT_CUDA_INFO"
	.sectionflags	@""
	.align	4


	//----- nvinfo : EIATTR_CUDA_API_VERSION
	.align		4
        /*0000*/ 	.byte	0x04, 0x37
        /*0002*/ 	.short	(.L_3551 - .L_3550)
.L_3550:
        /*0004*/ 	.word	0x00000082


	//----- nvinfo : EIATTR_KPARAM_INFO
	.align		4
.L_3551:
        /*0008*/ 	.byte	0x04, 0x17
        /*000a*/ 	.short	(.L_3553 - .L_3552)
.L_3552:
        /*000c*/ 	.word	0x00000000
        /*0010*/ 	.short	0x0000
        /*0012*/ 	.short	0x0000
        /*0014*/ 	.byte	0x00, 0xf0, 0xc1, 0x07


	//----- nvinfo : EIATTR_SPARSE_MMA_MASK
	.align		4
.L_3553:
        /*0018*/ 	.byte	0x03, 0x50
        /*001a*/ 	.short	0x0000


	//----- nvinfo : EIATTR_MAXREG_COUNT
	.align		4
        /*001c*/ 	.byte	0x03, 0x1b
        /*001e*/ 	.short	0x00ff


	//----- nvinfo : EIATTR_NUM_BARRIERS
	.align		4
        /*0020*/ 	.byte	0x02, 0x4c
        /*0022*/ 	.byte	0x01
	.zero		1


	//----- nvinfo : EIATTR_MERCURY_ISA_VERSION
	.align		4
        /*0024*/ 	.byte	0x03, 0x5f
        /*0026*/ 	.short	0x0101


	//----- nvinfo : EIATTR_COOP_GROUP_MASK_REGIDS
	.align		4
        /*0028*/ 	.byte	0x04, 0x29
        /*002a*/ 	.short	(.L_3555 - .L_3554)


	//   ....[0]....
.L_3554:
        /*002c*/ 	.word	0xffffffff


	//   ....[1]....
        /*0030*/ 	.word	0xffffffff


	//   ....[2]....
        /*0034*/ 	.word	0xffffffff


	//   ....[3]....
        /*0038*/ 	.word	0xffffffff


	//   ....[4]....
        /*003c*/ 	.word	0xffffffff


	//   ....[5]....
        /*0040*/ 	.word	0xffffffff


	//   ....[6]....
        /*0044*/ 	.word	0xffffffff


	//   ....[7]....
        /*0048*/ 	.word	0xffffffff


	//   ....[8]....
        /*004c*/ 	.word	0xffffffff


	//   ....[9]....
        /*0050*/ 	.word	0xffffffff


	//   ....[10]....
        /*0054*/ 	.word	0xffffffff


	//   ....[11]....
        /*0058*/ 	.word	0xffffffff


	//   ....[12]....
        /*005c*/ 	.word	0xffffffff


	//   ....[13]....
        /*0060*/ 	.word	0xffffffff


	//   ....[14]....
        /*0064*/ 	.word	0xffffffff


	//   ....[15]....
        /*0068*/ 	.word	0xffffffff


	//   ....[16]....
        /*006c*/ 	.word	0xffffffff


	//   ....[17]....
        /*0070*/ 	.word	0xffffffff


	//   ....[18]....
        /*0074*/ 	.word	0xffffffff


	//   ....[19]....
        /*0078*/ 	.word	0xffffffff


	//   ....[20]....
        /*007c*/ 	.word	0xffffffff


	//   ....[21]....
        /*0080*/ 	.word	0xffffffff


	//   ....[22]....
        /*0084*/ 	.word	0xffffffff


	//   ....[23]....
        /*0088*/ 	.word	0xffffffff


	//   ....[24]....
        /*008c*/ 	.word	0xffffffff


	//   ....[25]....
        /*0090*/ 	.word	0xffffffff


	//   ....[26]....
        /*0094*/ 	.word	0xffffffff


	//   ....[27]....
        /*0098*/ 	.word	0xffffffff


	//   ....[28]....
        /*009c*/ 	.word	0xffffffff


	//   ....[29]....
        /*00a0*/ 	.word	0xffffffff


	//   ....[30]....
        /*00a4*/ 	.word	0xffffffff


	//   ....[31]....
        /*00a8*/ 	.word	0xffffffff


	//   ....[32]....
        /*00ac*/ 	.word	0xffffffff


	//   ....[33]....
        /*00b0*/ 	.word	0xffffffff


	//   ....[34]....
        /*00b4*/ 	.word	0xffffffff


	//   ....[35]....
        /*00b8*/ 	.word	0xffffffff


	//   ....[36]....
        /*00bc*/ 	.word	0xffffffff


	//   ....[37]....
        /*00c0*/ 	.word	0xffffffff


	//   ....[38]....
        /*00c4*/ 	.word	0xffffffff


	//   ....[39]....
        /*00c8*/ 	.word	0xffffffff


	//   ....[40]....
        /*00cc*/ 	.word	0xffffffff


	//   ....[41]....
        /*00d0*/ 	.word	0xffffffff


	//   ....[42]....
        /*00d4*/ 	.word	0xffffffff


	//   ....[43]....
        /*00d8*/ 	.word	0xffffffff


	//   ....[44]....
        /*00dc*/ 	.word	0xffffffff


	//   ....[45]....
        /*00e0*/ 	.word	0xffffffff


	//   ....[46]....
        /*00e4*/ 	.word	0xffffffff


	//   ....[47]....
        /*00e8*/ 	.word	0xffffffff


	//   ....[48]....
        /*00ec*/ 	.word	0xffffffff


	//   ....[49]....
        /*00f0*/ 	.word	0xffffffff


	//   ....[50]....
        /*00f4*/ 	.word	0xffffffff


	//   ....[51]....
        /*00f8*/ 	.word	0xffffffff


	//   ....[52]....
        /*00fc*/ 	.word	0xffffffff


	//   ....[53]....
        /*0100*/ 	.word	0xffffffff


	//   ....[54]....
        /*0104*/ 	.word	0xffffffff


	//----- nvinfo : EIATTR_COOP_GROUP_INSTR_OFFSETS
	.align		4
.L_3555:
        /*0108*/ 	.byte	0x04, 0x28
        /*010a*/ 	.short	(.L_3557 - .L_3556)


	//   ....[0]....
.L_3556:
        /*010c*/ 	.word	0x00000bc0


	//   ....[1]....
        /*0110*/ 	.word	0x00000cd0


	//   ....[2]....
        /*0114*/ 	.word	0x00000e10


	//   ....[3]....
        /*0118*/ 	.word	0x00001bb0


	//   ....[4]....
        /*011c*/ 	.word	0x00001ea0


	//   ....[5]....
        /*0120*/ 	.word	0x00001ed0


	//   ....[6]....
        /*0124*/ 	.word	0x00001f10


	//   ....[7]....
        /*0128*/ 	.word	0x00001f30


	//   ....[8]....
        /*012c*/ 	.word	0x00001f70


	//   ....[9]....
        /*0130*/ 	.word	0x00001fc0


	//   ....[10]....
        /*0134*/ 	.word	0x00001fe0


	//   ....[11]....
        /*0138*/ 	.word	0x00001ff0


	//   ....[12]....
        /*013c*/ 	.word	0x00002030


	//   ....[13]....
        /*0140*/ 	.word	0x00002060


	//   ....[14]....
        /*0144*/ 	.word	0x00002090


	//   ....[15]....
        /*0148*/ 	.word	0x000020b0


	//   ....[16]....
        /*014c*/ 	.word	0x00002100


	//   ....[17]....
        /*0150*/ 	.word	0x00002130


	//   ....[18]....
        /*0154*/ 	.word	0x00002150


	//   ....[19]....
        /*0158*/ 	.word	0x00002170


	//   ....[20]....
        /*015c*/ 	.word	0x000021d0


	//   ....[21]....
        /*0160*/ 	.word	0x00002200


	//   ....[22]....
        /*0164*/ 	.word	0x00002250


	//   ....[23]....
        /*0168*/ 	.word	0x00002260


	//   ....[24]....
        /*016c*/ 	.word	0x000022c0


	//   ....[25]....
        /*0170*/ 	.word	0x000022e0


	//   ....[26]....
        /*0174*/ 	.word	0x00002300


	//   ....[27]....
        /*0178*/ 	.word	0x00002330


	//   ....[28]....
        /*017c*/ 	.word	0x00002340


	//   ....[29]....
        /*0180*/ 	.word	0x00002350


	//   ....[30]....
        /*0184*/ 	.word	0x00002360


	//   ....[31]....
        /*0188*/ 	.word	0x00002370


	//   ....[32]....
        /*018c*/ 	.word	0x00002800


	//   ....[33]....
        /*0190*/ 	.word	0x00002840


	//   ....[34]....
        /*0194*/ 	.word	0x000029a0


	//   ....[35]....
        /*0198*/ 	.word	0x000029c0


	//   ....[36]....
        /*019c*/ 	.word	0x000029f0


	//   ....[37]....
        /*01a0*/ 	.word	0x00002a10


	//   ....[38]....
        /*01a4*/ 	.word	0x00002a40


	//   ....[39]....
        /*01a8*/ 	.word	0x00002a60


	//   ....[40]....
        /*01ac*/ 	.word	0x00002a90


	//   ....[41]....
        /*01b0*/ 	.word	0x00002ab0


	//   ....[42]....
        /*01b4*/ 	.word	0x00002d60


	//   ....[43]....
        /*01b8*/ 	.word	0x00002da0


	//   ....[44]....
        /*01bc*/ 	.word	0x00003140


	//   ....[45]....
        /*01c0*/ 	.word	0x00003440


	//   ....[46]....
        /*01c4*/ 	.word	0x00003490


	//   ....[47]....
        /*01c8*/ 	.word	0x000034e0


	//   ....[48]....
        /*01cc*/ 	.word	0x00003510


	//   ....[49]....
        /*01d0*/ 	.word	0x00003530


	//   ....[50]....
        /*01d4*/ 	.word	0x00003600


	//   ....[51]....
        /*01d8*/ 	.word	0x00003640


	//   ....[52]....
        /*01dc*/ 	.word	0x00003690


	//   ....[53]....
        /*01e0*/ 	.word	0x000036c0


	//   ....[54]....
        /*01e4*/ 	.word	0x000036e0


	//----- nvinfo : EIATTR_VRC_CTA_INIT_COUNT
	.align		4
.L_3557:
        /*01e8*/ 	.byte	0x02, 0x4a
	.zero		1
	.zero		1


	//----- nvinfo : EIATTR_EXIT_INSTR_OFFSETS
	.align		4
        /*01ec*/ 	.byte	0x04, 0x1c
        /*01ee*/ 	.short	(.L_3559 - .L_3558)


	//   ....[0]....
.L_3558:
        /*01f0*/ 	.word	0x00003780


	//   ....[1]....
        /*01f4*/ 	.word	0x000039a0


	//----- nvinfo : EIATTR_MAX_THREADS
	.align		4
.L_3559:
        /*01f8*/ 	.byte	0x04, 0x05
        /*01fa*/ 	.short	(.L_3561 - .L_3560)
.L_3560:
        /*01fc*/ 	.word	0x00000020
        /*0200*/ 	.word	0x00000001
        /*0204*/ 	.word	0x00000001


	//----- nvinfo : EIATTR_CRS_STACK_SIZE
	.align		4
.L_3561:
        /*0208*/ 	.byte	0x04, 0x1e
        /*020a*/ 	.short	(.L_3563 - .L_3562)
.L_3562:
        /*020c*/ 	.word	0x00000000


	//----- nvinfo : EIATTR_CBANK_PARAM_SIZE
	.align		4
.L_3563:
        /*0210*/ 	.byte	0x03, 0x19
        /*0212*/ 	.short	0x01f0


	//----- nvinfo : EIATTR_PARAM_CBANK
	.align		4
        /*0214*/ 	.byte	0x04, 0x0a
        /*0216*/ 	.short	(.L_3565 - .L_3564)
	.align		4
.L_3564:
        /*0218*/ 	.word	index@(.nv.constant0._Z25selective_scan_bwd_kernelI32Selective_Scan_bwd_kernel_traitsILi32ELi4ELb0ELb0ELb1ELb1ELb0EffEEv12SSMParamsBwd)
        /*021c*/ 	.short	0x0380
        /*021e*/ 	.short	0x01f0


	//----- nvinfo : EIATTR_SW_WAR
	.align		4
.L_3565:
        /*0220*/ 	.byte	0x04, 0x36
        /*0222*/ 	.short	(.L_3567 - .L_3566)
.L_3566:
        /*0224*/ 	.word	0x00000008
.L_3567:


//--------------------- .nv.info._Z25selective_scan_bwd_kernelI32Selective_Scan_bwd_kernel_traitsILi32ELi4ELb0ELb0ELb1ELb1ELb1EffEEv12SSMParamsBwd --------------------------
	.section	.nv.info._Z25selective_scan_bwd_kernelI32Selective_Scan_bwd_kernel_traitsILi32ELi4ELb0ELb0ELb1ELb1ELb1EffEEv12SSMParamsBwd,"",@"SHT_CUDA_INFO"
	.sectionflags	@""
	.align	4


	//----- nvinfo : EIATTR_CUDA_API_VERSION
	.align		4
        /*0000*/ 	.byte	0x04, 0x37
        /*0002*/ 	.short	(.L_3569 - .L_3568)
.L_3568:
        /*0004*/ 	.word	0x00000082


	//----- nvinfo : EIATTR_KPARAM_INFO
	.align		4
.L_3569:
        /*0008*/ 	.byte	0x04, 0x17
        /*000a*/ 	.short	(.L_3571 - .L_3570)
.L_3570:
        /*000c*/ 	.word	0x00000000
        /*0010*/ 	.short	0x0000
        /*0012*/ 	.short	0x0000
        /*0014*/ 	.byte	0x00, 0xf0, 0xc1, 0x07


	//----- nvinfo : EIATTR_SPARSE_MMA_MASK
	.align		4
.L_3571:
        /*0018*/ 	.byte	0x03, 0x50
        /*001a*/ 	.short	0x0000


	//----- nvinfo : EIATTR_MAXREG_COUNT
	.align		4
        /*001c*/ 	.byte	0x03, 0x1b
        /*001e*/ 	.short	0x00ff


	//----- nvinfo : EIATTR_NUM_BARRIERS
	.align		4
        /*0020*/ 	.byte	0x02, 0x4c
        /*0022*/ 	.byte	0x01
	.zero		1


	//----- nvinfo : EIATTR_MERCURY_ISA_VERSION
	.align		4
        /*0024*/ 	.byte	0x03, 0x5f
        /*0026*/ 	.short	0x0101


	//----- nvinfo : EIATTR_COOP_GROUP_MASK_REGIDS
	.align		4
        /*0028*/ 	.byte	0x04, 0x29
        /*002a*/ 	.short	(.L_3573 - .L_3572)


	//   ....[0]....
.L_3572:
        /*002c*/ 	.word	0xffffffff


	//   ....[1]....
        /*0030*/ 	.word	0xffffffff


	//   ....[2]....
        /*0034*/ 	.word	0xffffffff


	//   ....[3]....
        /*0038*/ 	.word	0xffffffff


	//   ....[4]....
        /*003c*/ 	.word	0xffffffff


	//   ....[5]....
        /*0040*/ 	.word	0xffffffff


	//   ....[6]....
        /*0044*/ 	.word	0xffffffff


	//   ....[7]....
        /*0048*/ 	.word	0xffffffff


	//   ....[8]....
        /*004c*/ 	.word	0xffffffff


	//   ....[9]....
        /*0050*/ 	.word	0xffffffff


	//   ....[10]....
        /*0054*/ 	.word	0xffffffff


	//   ....[11]....
        /*0058*/ 	.word	0xffffffff


	//   ....[12]....
        /*005c*/ 	.word	0xffffffff


	//   ....[13]....
        /*0060*/ 	.word	0xffffffff


	//   ....[14]....
        /*0064*/ 	.word	0xffffffff


	//   ....[15]....
        /*0068*/ 	.word	0xffffffff


	//   ....[16]....
        /*006c*/ 	.word	0xffffffff


	//   ....[17]....
        /*0070*/ 	.word	0xffffffff


	//   ....[18]....
        /*0074*/ 	.word	0xffffffff


	//   ....[19]....
        /*0078*/ 	.word	0xffffffff


	//   ....[20]....
        /*007c*/ 	.word	0xffffffff


	//   ....[21]....
        /*0080*/ 	.word	0xffffffff


	//   ....[22]....
        /*0084*/ 	.word	0xffffffff


	//   ....[23]....
        /*0088*/ 	.word	0xffffffff


	//   ....[24]....
        /*008c*/ 	.word	0xffffffff


	//   ....[25]....
        /*0090*/ 	.word	0xffffffff


	//   ....[26]....
        /*0094*/ 	.word	0xffffffff


	//   ....[27]....
        /*0098*/ 	.word	0xffffffff


	//   ....[28]....
        /*009c*/ 	.word	0xffffffff


	//   ....[29]....
        /*00a0*/ 	.word	0xffffffff


	//   ....[30]....
        /*00a4*/ 	.word	0xffffffff


	//   ....[31]....
        /*00a8*/ 	.word	0xffffffff


	//   ....[32]....
        /*00ac*/ 	.word	0xffffffff


	//   ....[33]....
        /*00b0*/ 	.word	0xffffffff


	//   ....[34]....
        /*00b4*/ 	.word	0xffffffff


	//   ....[35]....
        /*00b8*/ 	.word	0xffffffff


	//   ....[36]....
        /*00bc*/ 	.word	0xffffffff


	//   ....[37]....
        /*00c0*/ 	.word	0xffffffff


	//   ....[38]....
        /*00c4*/ 	.word	0xffffffff


	//   ....[39]....
        /*00c8*/ 	.word	0xffffffff


	//   ....[40]....
        /*00cc*/ 	.word	0xffffffff


	//   ....[41]....
        /*00d0*/ 	.word	0xffffffff


	//   ....[42]....
        /*00d4*/ 	.word	0xffffffff


	//   ....[43]....
        /*00d8*/ 	.word	0xffffffff


	//   ....[44]....
        /*00dc*/ 	.word	0xffffffff


	//   ....[45]....
        /*00e0*/ 	.word	0xffffffff


	//   ....[46]....
        /*00e4*/ 	.word	0xffffffff


	//   ....[47]....
        /*00e8*/ 	.word	0xffffffff


	//   ....[48]....
        /*00ec*/ 	.word	0xffffffff


	//   ....[49]....
        /*00f0*/ 	.word	0xffffffff


	//   ....[50]....
        /*00f4*/ 	.word	0xffffffff


	//   ....[51]....
        /*00f8*/ 	.word	0xffffffff


	//   ....[52]....
        /*00fc*/ 	.word	0xffffffff


	//   ....[53]....
        /*0100*/ 	.word	0xffffffff


	//   ....[54]....
        /*0104*/ 	.word	0xffffffff


	//   ....[55]....
        /*0108*/ 	.word	0xffffffff


	//   ....[56]....
        /*010c*/ 	.word	0xffffffff


	//   ....[57]....
        /*0110*/ 	.word	0xffffffff


	//   ....[58]....
        /*0114*/ 	.word	0xffffffff


	//----- nvinfo : EIATTR_COOP_GROUP_INSTR_OFFSETS
	.align		4
.L_3573:
        /*0118*/ 	.byte	0x04, 0x28
        /*011a*/ 	.short	(.L_3575 - .L_3574)


	//   ....[0]....
.L_3574:
        /*011c*/ 	.word	0x00000bf0


	//   ....[1]....
        /*0120*/ 	.word	0x00000d20


	//   ....[2]....
        /*0124*/ 	.word	0x00000e30


	//   ....[3]....
        /*0128*/ 	.word	0x00001950


	//   ....[4]....
        /*012c*/ 	.word	0x00001b70


	//   ....[5]....
        /*0130*/ 	.word	0x00001d00


	//   ....[6]....
        /*0134*/ 	.word	0x00001f10


	//   ....[7]....
        /*0138*/ 	.word	0x00002620


	//   ....[8]....
        /*013c*/ 	.word	0x00002910


	//   ....[9]....
        /*0140*/ 	.word	0x00002940


	//   ....[10]....
        /*0144*/ 	.word	0x00002970


	//   ....[11]....
        /*0148*/ 	.word	0x000029a0


	//   ....[12]....
        /*014c*/ 	.word	0x000029e0


	//   ....[13]....
        /*0150*/ 	.word	0x00002a30


	//   ....[14]....
        /*0154*/ 	.word	0x00002a50


	//   ....[15]....
        /*0158*/ 	.word	0x00002a60


	//   ....[16]....
        /*015c*/ 	.word	0x00002aa0


	//   ....[17]....
        /*0160*/ 	.word	0x00002af0


	//   ....[18]....
        /*0164*/ 	.word	0x00002b10


	//   ....[19]....
        /*0168*/ 	.word	0x00002b20


	//   ....[20]....
        /*016c*/ 	.word	0x00002b70


	//   ....[21]....
        /*0170*/ 	.word	0x00002ba0


	//   ....[22]....
        /*0174*/ 	.word	0x00002bd0


	//   ....[23]....
        /*0178*/ 	.word	0x00002be0


	//   ....[24]....
        /*017c*/ 	.word	0x00002c50


	//   ....[25]....
        /*0180*/ 	.word	0x00002c80


	//   ....[26]....
        /*0184*/ 	.word	0x00002ca0


	//   ....[27]....
        /*0188*/ 	.word	0x00002cd0


	//   ....[28]....
        /*018c*/ 	.word	0x00002d50


	//   ....[29]....
        /*0190*/ 	.word	0x00002d70


	//   ....[30]....
        /*0194*/ 	.word	0x00002d90


	//   ....[31]....
        /*0198*/ 	.word	0x00002da0


	//   ....[32]....
        /*019c*/ 	.word	0x00002db0


	//   ....[33]....
        /*01a0*/ 	.word	0x00002dc0


	//   ....[34]....
        /*01a4*/ 	.word	0x00002dd0


	//   ....[35]....
        /*01a8*/ 	.word	0x00002de0


	//   ....[36]....
        /*01ac*/ 	.word	0x00003270


	//   ....[37]....
        /*01b0*/ 	.word	0x000032b0


	//   ....[38]....
        /*01b4*/ 	.word	0x00003410


	//   ....[39]....
        /*01b8*/ 	.word	0x00003430


	//   ....[40]....
        /*01bc*/ 	.word	0x00003460


	//   ....[41]....
        /*01c0*/ 	.word	0x00003480


	//   ....[42]....
        /*01c4*/ 	.word	0x000034b0


	//   ....[43]....
        /*01c8*/ 	.word	0x000034d0


	//   ....[44]....
        /*01cc*/ 	.word	0x00003500


	//   ....[45]....
        /*01d0*/ 	.word	0x00003520


	//   ....[46]....
        /*01d4*/ 	.word	0x000037b0


	//   ....[47]....
        /*01d8*/ 	.word	0x000037f0


	//   ....[48]....
        /*01dc*/ 	.word	0x00003bb0


	//   ....[49]....
        /*01e0*/ 	.word	0x00003eb0


	//   ....[50]....
        /*01e4*/ 	.word	0x00003f00


	//   ....[51]....
        /*01e8*/ 	.word	0x00003f50


	//   ....[52]....
        /*01ec*/ 	.word	0x00003f80


	//   ....[53]....
        /*01f0*/ 	.word	0x00003fa0


	//   ....[54]....
        /*01f4*/ 	.word	0x00004070


	//   ....[55]....
        /*01f8*/ 	.word	0x000040b0


	//   ....[56]....
        /*01fc*/ 	.word	0x00004100


	//   ....[57]....
        /*0200*/ 	.word	0x00004130


	//   ....[58]....
        /*0204*/ 	.word	0x00004150


	//----- nvinfo : EIATTR_VRC_CTA_INIT_COUNT
	.align		4
.L_3575:
        /*0208*/ 	.byte	0x02, 0x4a
	.zero		1
	.zero		1


	//----- nvinfo : EIATTR_EXIT_INSTR_OFFSETS
	.align		4
        /*020c*/ 	.byte	0x04, 0x1c
        /*020e*/ 	.short	(.L_3577 - .L_3576)


	//   ....[0]....
.L_3576:
        /*0210*/ 	.word	0x000041f0


	//   ....[1]....
        /*0214*/ 	.word	0x00004410


	//----- nvinfo : EIATTR_MAX_THREADS
	.align		4
.L_3577:
        /*0218*/ 	.byte	0x04, 0x05
        /*021a*/ 	.short	(.L_3579 - .L_3578)
.L_3578:
        /*021c*/ 	.word	0x00000020
        /*0220*/ 	.word	0x00000001
        /*0224*/ 	.word	0x00000001


	//----- nvinfo : EIATTR_CRS_STACK_SIZE
	.align		4
.L_3579:
        /*0228*/ 	.byte	0x04, 0x1e
        /*022a*/ 	.short	(.L_3581 - .L_3580)
.L_3580:
        /*022c*/ 	.word	0x00000000


	//----- nvinfo : EIATTR_CBANK_PARAM_SIZE
	.align		4
.L_3581:
        /*0230*/ 	.byte	0x03, 0x19
        /*0232*/ 	.short	0x01f0


	//----- nvinfo : EIATTR_PARAM_CBANK
	.align		4
        /*0234*/ 	.byte	0x04, 0x0a
        /*0236*/ 	.short	(.L_3583 - .L_3582)
	.align		4
.L_3582:
        /*0238*/ 	.word	index@(.nv.constant0._Z25selective_scan_bwd_kernelI32Selective_Scan_bwd_kernel_traitsILi32ELi4ELb0ELb0ELb1ELb1ELb1EffEEv12SSMParamsBwd)
        /*023c*/ 	.short	0x0380
        /*023e*/ 	.short	0x01f0


	//----- nvinfo : EIATTR_SW_WAR
	.align		4
.L_3583:
        /*0240*/ 	.byte	0x04, 0x36
        /*0242*/ 	.short	(.L_3585 - .L_3584)
.L_3584:
        /*0244*/ 	.word	0x00000008
.L_3585:


//--------------------- .nv.info._Z25selective_scan_bwd_kernelI32Selective_Scan_bwd_kernel_traitsILi32ELi4ELb0ELb1ELb0ELb0ELb0EffEEv12SSMParamsBwd --------------------------
	.section	.nv.info._Z25selective_scan_bwd_kernelI32Selective_Scan_bwd_kernel_traitsILi32ELi4ELb0ELb1ELb0ELb0ELb0EffEEv12SSMParamsBwd,"",@"SHT_CUDA_INFO"
	.sectionflags	@""
	.align	4


	//----- nvinfo : EIATTR_CUDA_API_VERSION
	.align		4
        /*0000*/ 	.byte	0x04, 0x37
        /*0002*/ 	.short	(.L_3587 - .L_3586)
.L_3586:
        /*0004*/ 	.word	0x00000082


	//----- nvinfo : EIATTR_KPARAM_INFO
	.align		4
.L_3587:
        /*0008*/ 	.byte	0x04, 0x17
        /*000a*/ 	.short	(.L_3589 - .L_3588)
.L_3588:
        /*000c*/ 	.word	0x00000000
        /*0010*/ 	.short	0x0000
        /*0012*/ 	.short	0x0000
        /*0014*/ 	.byte	0x00, 0xf0, 0xc1, 0x07


	//----- nvinfo : EIATTR_SPARSE_MMA_MASK
	.align		4
.L_3589:
        /*0018*/ 	.byte	0x03, 0x50
        /*001a*/ 	.short	0x0000


	//----- nvinfo : EIATTR_MAXREG_COUNT
	.align		4
        /*001c*/ 	.byte	0x03, 0x1b
        /*001e*/ 	.short	0x00ff


	//----- nvinfo : EIATTR_NUM_BARRIERS
	.align		4
        /*0020*/ 	.byte	0x02, 0x4c
        /*0022*/ 	.byte	0x01
	.zero		1


	//----- nvinfo : EIATTR_MERCURY_ISA_VERSION
	.align		4
        /*0024*/ 	.byte	0x03, 0x5f
        /*0026*/ 	.short	0x0101


	//----- nvinfo : EIATTR_COOP_GROUP_MASK_REGIDS
	.align		4
        /*0028*/ 	.byte	0x04, 0x29
        /*002a*/ 	.short	(.L_3591 - .L_3590)


	//   ....[0]....
.L_3590:
        /*002c*/ 	.word	0xffffffff


	//   ....[1]....
        /*0030*/ 	.word	0xffffffff


	//   ....[2]....
        /*0034*/ 	.word	0xffffffff


	//   ....[3]....
        /*0038*/ 	.word	0xffffffff


	//   ....[4]....
        /*003c*/ 	.word	0xffffffff


	//   ....[5]....
        /*0040*/ 	.word	0xffffffff


	//   ....[6]....
        /*0044*/ 	.word	0xffffffff


	//   ....[7]....
        /*0048*/ 	.word	0xffffffff


	//   ....[8]....
        /*004c*/ 	.word	0xffffffff


	//   ....[9]....
        /*0050*/ 	.word	0xffffffff


	//   ....[10]....
        /*0054*/ 	.word	0xffffffff


	//   ....[11]....
        /*0058*/ 	.word	0xffffffff


	//   ....[12]....
        /*005c*/ 	.word	0xffffffff


	//   ....[13]....
        /*0060*/ 	.word	0xffffffff


	//   ....[14]....
        /*0064*/ 	.word	0xffffffff


	//   ....[15]....
        /*0068*/ 	.word	0xffffffff


	//   ....[16]....
        /*006c*/ 	.word	0xffffffff


	//   ....[17]....
        /*0070*/ 	.word	0xffffffff


	//   ....[18]....
        /*0074*/ 	.word	0xffffffff


	//   ....[19]....
        /*0078*/ 	.word	0xffffffff


	//   ....[20]....
        /*007c*/ 	.word	0xffffffff


	//   ....[21]....
        /*0080*/ 	.word	0xffffffff


	//   ....[22]....
        /*0084*/ 	.word	0xffffffff


	//   ....[23]....
        /*0088*/ 	.word	0xffffffff


	//   ....[24]....
        /*008c*/ 	.word	0xffffffff


	//   ....[25]....
        /*0090*/ 	.word	0xffffffff


	//   ....[26]....
        /*0094*/ 	.word	0xffffffff


	//   ....[27]....
        /*0098*/ 	.word	0xffffffff


	//   ....[28]....
        /*009c*/ 	.word	0xffffffff


	//   ....[29]....
        /*00a0*/ 	.word	0xffffffff


	//   ....[30]....
        /*00a4*/ 	.word	0xffffffff


	//   ....[31]....
        /*00a8*/ 	.word	0xffffffff


	//   ....[32]....
        /*00ac*/ 	.word	0xffffffff


	//   ....[33]....
        /*00b0*/ 	.word	0xffffffff


	//   ....[34]....
        /*00b4*/ 	.word	0xffffffff


	//   ....[35]....
        /*00b8*/ 	.word	0xffffffff


	//   ....[36]....
        /*00bc*/ 	.word	0xffffffff


	//   ....[37]....
        /*00c0*/ 	.word	0xffffffff


	//   ....[38]....
        /*00c4*/ 	.word	0xffffffff


	//   ....[39]....
        /*00c8*/ 	.word	0xffffffff


	//   ....[40]....
        /*00cc*/ 	.word	0xffffffff


	//   ....[41]....
        /*00d0*/ 	.word	0xffffffff


	//   ....[42]....
        /*00d4*/ 	.word	0xffffffff


	//   ....[43]....
        /*00d8*/ 	.word	0xffffffff


	//   ....[44]....
        /*00dc*/ 	.word	0xffffffff


	//   ....[45]....
        /*00e0*/ 	.word	0xffffffff


	//   ....[46]....
        /*00e4*/ 	.word	0xffffffff


	//   ....[47]....
        /*00e8*/ 	.word	0xffffffff


	//   ....[48]....
        /*00ec*/ 	.word	0xffffffff


	//   ....[49]....
        /*00f0*/ 	.word	0xffffffff


	//   ....[50]....
        /*00f4*/ 	.word	0xffffffff


	//   ....[51]....
        /*00f8*/ 	.word	0xffffffff


	//   ....[52]....
        /*00fc*/ 	.word	0xffffffff


	//   ....[53]....
        /*0100*/ 	.word	0xffffffff


	//----- nvinfo : EIATTR_COOP_GROUP_INSTR_OFFSETS
	.align		4
.L_3591:
        /*0104*/ 	.byte	0x04, 0x28
        /*0106*/ 	.short	(.L_3593 - .L_3592)


	//   ....[0]....
.L_3592:
        /*0108*/ 	.word	0x00000bd0


	//   ....[1]....
        /*010c*/ 	.word	0x00000cb0


	//   ....[2]....
        /*0110*/ 	.word	0x00000d90


	//   ....[3]....
        /*0114*/ 	.word	0x00001260


	//   ....[4]....
        /*0118*/ 	.word	0x00001610


	//   ....[5]....
        /*011c*/ 	.word	0x00001650


	//   ....[6]....
        /*0120*/ 	.word	0x000016c0


	//   ....[7]....
        /*0124*/ 	.word	0x000016d0


	//   ....[8]....
        /*0128*/ 	.word	0x000016e0


	//   ....[9]....
        /*012c*/ 	.word	0x000016f0


	//   ....[10]....
        /*0130*/ 	.word	0x00001720


	//   ....[11]....
        /*0134*/ 	.word	0x00001780


	//   ....[12]....
        /*0138*/ 	.word	0x000017a0


	//   ....[13]....
        /*013c*/ 	.word	0x000017b0


	//   ....[14]....
        /*0140*/ 	.word	0x000017d0


	//   ....[15]....
        /*0144*/ 	.word	0x00001840


	//   ....[16]....
        /*0148*/ 	.word	0x00001880


	//   ....[17]....
        /*014c*/ 	.word	0x000018a0


	//   ....[18]....
        /*0150*/ 	.word	0x000018c0


	//   ....[19]....
        /*0154*/ 	.word	0x00001940


	//   ....[20]....
        /*0158*/ 	.word	0x00001960


	//   ....[21]....
        /*015c*/ 	.word	0x00001970


	//   ....[22]....
        /*0160*/ 	.word	0x00001990


	//   ....[23]....
        /*0164*/ 	.word	0x000019b0


	//   ....[24]....
        /*0168*/ 	.word	0x00001a10


	//   ....[25]....
        /*016c*/ 	.word	0x00001a30


	//   ....[26]....
        /*0170*/ 	.word	0x00001a40


	//   ....[27]....
        /*0174*/ 	.word	0x00001a50


	//   ....[28]....
        /*0178*/ 	.word	0x00001a60


	//   ....[29]....
        /*017c*/ 	.word	0x00001b00


	//   ....[30]....
        /*0180*/ 	.word	0x00001c00


	//   ....[31]....
        /*0184*/ 	.word	0x00001c40


	//   ....[32]....
        /*0188*/ 	.word	0x00001ed0


	//   ....[33]....
        /*018c*/ 	.word	0x00001f10


	//   ....[34]....
        /*0190*/ 	.word	0x00001f60


	//   ....[35]....
        /*0194*/ 	.word	0x00001f80


	//   ....[36]....
        /*0198*/ 	.word	0x00001fb0


	//   ....[37]....
        /*019c*/ 	.word	0x00001fd0


	//   ....[38]....
        /*01a0*/ 	.word	0x00002000


	//   ....[39]....
        /*01a4*/ 	.word	0x00002020


	//   ....[40]....
        /*01a8*/ 	.word	0x00002070


	//   ....[41]....
        /*01ac*/ 	.word	0x000020b0


	//   ....[42]....
        /*01b0*/ 	.word	0x00002380


	//   ....[43]....
        /*01b4*/ 	.word	0x00002560


	//   ....[44]....
        /*01b8*/ 	.word	0x00002860


	//   ....[45]....
        /*01bc*/ 	.word	0x000028b0


	//   ....[46]....
        /*01c0*/ 	.word	0x00002900


	//   ....[47]....
        /*01c4*/ 	.word	0x00002930


	//   ....[48]....
        /*01c8*/ 	.word	0x00002950


	//   ....[49]....
        /*01cc*/ 	.word	0x00002a20


	//   ....[50]....
        /*01d0*/ 	.word	0x00002a60


	//   ....[51]....
        /*01d4*/ 	.word	0x00002ab0


	//   ....[52]....
        /*01d8*/ 	.word	0x00002ae0


	//   ....[53]....
        /*01dc*/ 	.word	0x00002b00


	//----- nvinfo : EIATTR_VRC_CTA_INIT_COUNT
	.align		4
.L_3593:
        /*01e0*/ 	.byte	0x02, 0x4a
	.zero		1
	.zero		1


	//----- nvinfo : EIATTR_EXIT_INSTR_OFFSETS
	.align		4
        /*01e4*/ 	.byte	0x04, 0x1c
        /*01e6*/ 	.short	(.L_3595 - .L_3594)


	//   ....[0]....
.L_3594:
        /*01e8*/ 	.word	0x00002ba0


	//   ....[1]....
        /*01ec*/ 	.word	0x00002e00


	//----- nvinfo : EIATTR_MAX_THREADS
	.align		4
.L_3595:
        /*01f0*/ 	.byte	0x04, 0x05
        /*01f2*/ 	.short	(.L_3597 - .L_3596)
.L_3596:
        /*01f4*/ 	.word	0x00000020
        /*01f8*/ 	.word	0x00000001
        /*01fc*/ 	.word	0x00000001


	//----- nvinfo : EIATTR_CRS_STACK_SIZE
	.align		4
.L_3597:
        /*0200*/ 	.byte	0x04, 0x1e
        /*0202*/ 	.short	(.L_3599 - .L_3598)
.L_3598:
        /*0204*/ 	.word	0x00000000


	//----- nvinfo : EIATTR_CBANK_PARAM_SIZE
	.align		4
.L_3599:
        /*0208*/ 	.byte	0x03, 0x19
        /*020a*/ 	.short	0x01f0


	//----- nvinfo : EIATTR_PARAM_CBANK
	.align		4
        /*020c*/ 	.byte	0x04, 0x0a
        /*020e*/ 	.short	(.L_3601 - .L_3600)
	.align		4
.L_3600:
        /*0210*/ 	.word	index@(.nv.constant0._Z25selective_scan_bwd_kernelI32Selective_Scan_bwd_kernel_traitsILi32ELi4ELb0ELb1ELb0ELb0ELb0EffEEv12SSMParamsBwd)
        /*0214*/ 	.short	0x0380
        /*0216*/ 	.short	0x01f0


	//----- nvinfo : EIATTR_SW_WAR
	.align		4
.L_3601:
        /*0218*/ 	.byte	0x04, 0x36
        /*021a*/ 	.short	(.L_3603 - .L_3602)
.L_3602:
        /*021c*/ 	.word	0x00000008
.L_3603:


//--------------------- .nv.info._Z25selective_scan_bwd_kernelI32Selective_Scan_bwd_kernel_traitsILi32ELi4ELb0ELb1ELb0ELb0ELb1EffEEv12SSMParamsBwd --------------------------
	.section	.nv.info._Z25selective_scan_bwd_kernelI32Selective_Scan_bwd_kernel_traitsILi32ELi4ELb0ELb1ELb0ELb0ELb1EffEEv12SSMParamsBwd,"",@"SHT_CUDA_INFO"
	.sectionflags	@""
	.align	4


	//----- nvinfo : EIATTR_CUDA_API_VERSION
	.align		4
        /*0000*/ 	.byte	0x04, 0x37
        /*0002*/ 	.short	(.L_3605 - .L_3604)
.L_3604:
        /*0004*/ 	.word	0x00000082


	//----- nvinfo : EIATTR_KPARAM_INFO
	.align		4
.L_3605:
        /*0008*/ 	.byte	0x04, 0x17
        /*000a*/ 	.short	(.L_3607 - .L_3606)
.L_3606:
        /*000c*/ 	.word	0x00000000
        /*0010*/ 	.short	0x0000
        /*0012*/ 	.short	0x0000
        /*0014*/ 	.byte	0x00, 0xf0, 0xc1, 0x07


	//----- nvinfo : EIATTR_SPARSE_MMA_MASK
	.align		4
.L_3607:
        /*0018*/ 	.byte	0x03, 0x50
        /*001a*/ 	.short	0x0000


	//----- nvinfo : EIATTR_MAXREG_COUNT
	.align		4
        /*001c*/ 	.byte	0x03, 0x1b
        /*001e*/ 	.short	0x00ff


	//----- nvinfo : EIATTR_NUM_BARRIERS
	.align		4
        /*0020*/ 	.byte	0x02, 0x4c
        /*0022*/ 	.byte	0x01
	.zero		1


	//----- nvinfo : EIATTR_MERCURY_ISA_VERSION
	.align		4
        /*0024*/ 	.byte	0x03, 0x5f
        /*0026*/ 	.short	0x0101


	//----- nvinfo : EIATTR_COOP_GROUP_MASK_REGIDS
	.align		4
        /*0028*/ 	.byte	0x04, 0x29
        /*002a*/ 	.short	(.L_3609 - .L_3608)


	//   ....[0]....
.L_3608:
        /*002c*/ 	.word	0xffffffff


	//   ....[1]....
        /*0030*/ 	.word	0xffffffff


	//   ....[2]....
        /*0034*/ 	.word	0xffffffff


	//   ....[3]....
        /*0038*/ 	.word	0xffffffff


	//   ....[4]....
        /*003c*/ 	.word	0xffffffff


	//   ....[5]....
        /*0040*/ 	.word	0xffffffff


	//   ....[6]....
        /*0044*/ 	.word	0xffffffff


	//   ....[7]....
        /*0048*/ 	.word	0xffffffff


	//   ....[8]....
        /*004c*/ 	.word	0xffffffff


	//   ....[9]....
        /*0050*/ 	.word	0xffffffff


	//   ....[10]....
        /*0054*/ 	.word	0xffffffff


	//   ....[11]....
        /*0058*/ 	.word	0xffffffff


	//   ....[12]....
        /*005c*/ 	.word	0xffffffff


	//   ....[13]....
        /*0060*/ 	.word	0xffffffff


	//   ....[14]....
        /*0064*/ 	.word	0xffffffff


	//   ....[15]....
        /*0068*/ 	.word	0xffffffff


	//   ....[16]....
        /*006c*/ 	.word	0xffffffff


	//   ....[17]....
        /*0070*/ 	.word	0xffffffff


	//   ....[18]....
        /*0074*/ 	.word	0xffffffff


	//   ....[19]....
        /*0078*/ 	.word	0xffffffff


	//   ....[20]....
        /*007c*/ 	.word	0xffffffff


	//   ....[21]....
        /*0080*/ 	.word	0xffffffff


	//   ....[22]....
        /*0084*/ 	.word	0xffffffff


	//   ....[23]....
        /*0088*/ 	.word	0xffffffff


	//   ....[24]....
        /*008c*/ 	.word	0xffffffff


	//   ....[25]....
        /*0090*/ 	.word	0xffffffff


	//   ....[26]....
        /*0094*/ 	.word	0xffffffff


	//   ....[27]....
        /*0098*/ 	.word	0xffffffff


	//   ....[28]....
        /*009c*/ 	.word	0xffffffff


	//   ....[29]....
        /*00a0*/ 	.word	0xffffffff


	//   ....[30]....
        /*00a4*/ 	.word	0xffffffff


	//   ....[31]....
        /*00a8*/ 	.word	0xffffffff


	//   ....[32]....
        /*00ac*/ 	.word	0xffffffff


	//   ....[33]....
        /*00b0*/ 	.word	0xffffffff


	//   ....[34]....
        /*00b4*/ 	.word	0xffffffff


	//   ....[35]....
        /*00b8*/ 	.word	0xffffffff


	//   ....[36]....
        /*00bc*/ 	.word	0xffffffff


	//   ....[37]....
        /*00c0*/ 	.word	0xffffffff


	//   ....[38]....
        /*00c4*/ 	.word	0xffffffff


	//   ....[39]....
        /*00c8*/ 	.word	0xffffffff


	//   ....[40]....
        /*00cc*/ 	.word	0xffffffff


	//   ....[41]....
        /*00d0*/ 	.word	0xffffffff


	//   ....[42]....
        /*00d4*/ 	.word	0xffffffff


	//   ....[43]....
        /*00d8*/ 	.word	0xffffffff


	//   ....[44]....
        /*00dc*/ 	.word	0xffffffff


	//   ....[45]....
        /*00e0*/ 	.word	0xffffffff


	//   ....[46]....
        /*00e4*/ 	.word	0xffffffff


	//   ....[47]....
        /*00e8*/ 	.word	0xffffffff


	//   ....[48]....
        /*00ec*/ 	.word	0xffffffff


	//   ....[49]....
        /*00f0*/ 	.word	0xffffffff


	//   ....[50]....
        /*00f4*/ 	.word	0xffffffff


	//   ....[51]....
        /*00f8*/ 	.word	0xffffffff


	//   ....[52]....
        /*00fc*/ 	.word	0xffffffff


	//   ....[53]....
        /*0100*/ 	.word	0xffffffff


	//   ....[54]....
        /*0104*/ 	.word	0xffffffff


	//   ....[55]....
        /*0108*/ 	.word	0xffffffff


	//   ....[56]....
        /*010c*/ 	.word	0xffffffff


	//   ....[57]....
        /*0110*/ 	.word	0xffffffff


	//----- nvinfo : EIATTR_COOP_GROUP_INSTR_OFFSETS
	.align		4
.L_3609:
        /*0114*/ 	.byte	0x04, 0x28
        /*0116*/ 	.short	(.L_3611 - .L_3610)


	//   ....[0]....
.L_3610:
        /*0118*/ 	.word	0x00000c50


	//   ....[1]....
        /*011c*/ 	.word	0x00000d50


	//   ....[2]....
        /*0120*/ 	.word	0x00000ed0


	//   ....[3]....
        /*0124*/ 	.word	0x00001040


	//   ....[4]....
        /*0128*/ 	.word	0x000012d0


	//   ....[5]....
        /*012c*/ 	.word	0x00001440


	//   ....[6]....
        /*0130*/ 	.word	0x00001630


	//   ....[7]....
        /*0134*/ 	.word	0x00001c90


	//   ....[8]....
        /*0138*/ 	.word	0x00002030


	//   ....[9]....
        /*013c*/ 	.word	0x00002060


	//   ....[10]....
        /*0140*/ 	.word	0x000020b0


	//   ....[11]....
        /*0144*/ 	.word	0x000020e0


	//   ....[12]....
        /*0148*/ 	.word	0x00002100


	//   ....[13]....
        /*014c*/ 	.word	0x00002120


	//   ....[14]....
        /*0150*/ 	.word	0x00002180


	//   ....[15]....
        /*0154*/ 	.word	0x000021a0


	//   ....[16]....
        /*0158*/ 	.word	0x000021d0


	//   ....[17]....
        /*015c*/ 	.word	0x000021e0


	//   ....[18]....
        /*0160*/ 	.word	0x00002250


	//   ....[19]....
        /*0164*/ 	.word	0x00002280


	//   ....[20]....
        /*0168*/ 	.word	0x000022b0


	//   ....[21]....
        /*016c*/ 	.word	0x000022d0


	//   ....[22]....
        /*0170*/ 	.word	0x00002350


	//   ....[23]....
        /*0174*/ 	.word	0x00002380


	//   ....[24]....
        /*0178*/ 	.word	0x00002390


	//   ....[25]....
        /*017c*/ 	.word	0x000023a0


	//   ....[26]....
        /*0180*/ 	.word	0x000023c0


	//   ....[27]....
        /*0184*/ 	.word	0x00002410


	//   ....[28]....
        /*0188*/ 	.word	0x00002450


	//   ....[29]....
        /*018c*/ 	.word	0x00002460


	//   ....[30]....
        /*0190*/ 	.word	0x00002470


	//   ....[31]....
        /*0194*/ 	.word	0x00002480


	//   ....[32]....
        /*0198*/ 	.word	0x00002490


	//   ....[33]....
        /*019c*/ 	.word	0x00002510


	//   ....[34]....
        /*01a0*/ 	.word	0x000025f0


	//   ....[35]....
        /*01a4*/ 	.word	0x00002670


	//   ....[36]....
        /*01a8*/ 	.word	0x00002900


	//   ....[37]....
        /*01ac*/ 	.word	0x00002940


	//   ....[38]....
        /*01b0*/ 	.word	0x00002970


	//   ....[39]....
        /*01b4*/ 	.word	0x00002990


	//   ....[40]....
        /*01b8*/ 	.word	0x000029c0


	//   ....[41]....
        /*01bc*/ 	.word	0x000029e0


	//   ....[42]....
        /*01c0*/ 	.word	0x00002a10


	//   ....[43]....
        /*01c4*/ 	.word	0x00002a30


	//   ....[44]....
        /*01c8*/ 	.word	0x00002a90


	//   ....[45]....
        /*01cc*/ 	.word	0x00002ad0


	//   ....[46]....
        /*01d0*/ 	.word	0x00002db0


	//   ....[47]....
        /*01d4*/ 	.word	0x00002f80


	//   ....[48]....
        /*01d8*/ 	.word	0x00003280


	//   ....[49]....
        /*01dc*/ 	.word	0x000032d0


	//   ....[50]....
        /*01e0*/ 	.word	0x00003320


	//   ....[51]....
        /*01e4*/ 	.word	0x00003350


	//   ....[52]....
        /*01e8*/ 	.word	0x00003370


	//   ....[53]....
        /*01ec*/ 	.word	0x00003440


	//   ....[54]....
        /*01f0*/ 	.word	0x00003480


	//   ....[55]....
        /*01f4*/ 	.word	0x000034d0


	//   ....[56]....
        /*01f8*/ 	.word	0x00003500


	//   ....[57]....
        /*01fc*/ 	.word	0x00003520


	//----- nvinfo : EIATTR_VRC_CTA_INIT_COUNT
	.align		4
.L_3611:
        /*0200*/ 	.byte	0x02, 0x4a
	.zero		1
	.zero		1


	//----- nvinfo : EIATTR_EXIT_INSTR_OFFSETS
	.align		4
        /*0204*/ 	.byte	0x04, 0x1c
        /*0206*/ 	.short	(.L_3613 - .L_3612)


	//   ....[0]....
.L_3612:
        /*0208*/ 	.word	0x000035c0


	//   ....[1]....
        /*020c*/ 	.word	0x00003820


	//----- nvinfo : EIATTR_MAX_THREADS
	.align		4
.L_3613:
        /*0210*/ 	.byte	0x04, 0x05
        /*0212*/ 	.short	(.L_3615 - .L_3614)
.L_3614:
        /*0214*/ 	.word	0x00000020
        /*0218*/ 	.word	0x00000001
        /*021c*/ 	.word	0x00000001


	//----- nvinfo : EIATTR_CRS_STACK_SIZE
	.align		4
.L_3615:
        /*0220*/ 	.byte	0x04, 0x1e
        /*0222*/ 	.short	(.L_3617 - .L_3616)
.L_3616:
        /*0224*/ 	.word	0x00000000


	//----- nvinfo : EIATTR_CBANK_PARAM_SIZE
	.align		4
.L_3617:
        /*0228*/ 	.byte	0x03, 0x19
        /*022a*/ 	.short	0x01f0


	//----- nvinfo : EIATTR_PARAM_CBANK
	.align		4
        /*022c*/ 	.byte	0x04, 0x0a
        /*022e*/ 	.short	(.L_3619 - .L_3618)
	.align		4
.L_3618:
        /*0230*/ 	.word	index@(.nv.constant0._Z25selective_scan_bwd_kernelI32Selective_Scan_bwd_kernel_traitsILi32ELi4ELb0ELb1ELb0ELb0ELb1EffEEv12SSMParamsBwd)
        /*0234*/ 	.short	0x0380
        /*0236*/ 	.short	0x01f0


	//----- nvinfo : EIATTR_SW_WAR
	.align		4
.L_3619:
        /*0238*/ 	.byte	0x04, 0x36
        /*023a*/ 	.short	(.L_3621 - .L_3620)
.L_3620:
        /*023c*/ 	.word	0x00000008
.L_3621:


//--------------------- .nv.info._Z25selective_scan_bwd_kernelI32Selective_Scan_bwd_kernel_traitsILi32ELi4ELb0ELb1ELb0ELb1ELb0EffEEv12SSMParamsBwd --------------------------
	.section	.nv.info._Z25selective_scan_bwd_kernelI32Selective_Scan_bwd_kernel_traitsILi32ELi4ELb0ELb1ELb0ELb1ELb0EffEEv12SSMParamsBwd,"",@"SHT_CUDA_INFO"
	.sectionflags	@""
	.align	4


	//----- nvinfo : EIATTR_CUDA_API_VERSION
	.align		4
        /*0000*/ 	.byte	0x04, 0x37
        /*0002*/ 	.short	(.L_3623 - .L_3622)
.L_3622:
        /*0004*/ 	.word	0x00000082


	//----- nvinfo : EIATTR_KPARAM_INFO
	.align		4
.L_3623:
        /*0008*/ 	.byte	0x04, 0x17
        /*000a*/ 	.short	(.L_3625 - .L_3624)
.L_3624:
        /*000c*/ 	.word	0x00000000
        /*0010*/ 	.short	0x0000
        /*0012*/ 	.short	0x0000
        /*0014*/ 	.byte	0x00, 0xf0, 0xc1, 0x07


	//----- nvinfo : EIATTR_SPARSE_MMA_MASK
	.align		4
.L_3625:
        /*0018*/ 	.byte	0x03, 0x50
        /*001a*/ 	.short	0x0000


	//----- nvinfo : EIATTR_MAXREG_COUNT
	.align		4
        /*001c*/ 	.byte	0x03, 0x1b
        /*001e*/ 	.short	0x00ff


	//----- nvinfo : EIATTR_NUM_BARRIERS
	.align		4
        /*0020*/ 	.byte	0x02, 0x4c
        /*0022*/ 	.byte	0x01
	.zero		1


	//----- nvinfo : EIATTR_MERCURY_ISA_VERSION
	.align		4
        /*0024*/ 	.byte	0x03, 0x5f
        /*0026*/ 	.short	0x0101


	//----- nvinfo : EIATTR_COOP_GROUP_MASK_REGIDS
	.align		4
        /*0028*/ 	.byte	0x04, 0x29
        /*002a*/ 	.short	(.L_3627 - .L_3626)


	//   ....[0]....
.L_3626:
        /*002c*/ 	.word	0xffffffff


	//   ....[1]....
        /*0030*/ 	.word	0xffffffff


	//   ....[2]....
        /*0034*/ 	.word	0xffffffff


	//   ....[3]....
        /*0038*/ 	.word	0xffffffff


	//   ....[4]....
        /*003c*/ 	.word	0xffffffff


	//   ....[5]....
        /*0040*/ 	.word	0xffffffff


	//   ....[6]....
        /*0044*/ 	.word	0xffffffff


	//   ....[7]....
        /*0048*/ 	.word	0xffffffff


	//   ....[8]....
        /*004c*/ 	.word	0xffffffff


	//   ....[9]....
        /*0050*/ 	.word	0xffffffff


	//   ....[10]....
        /*0054*/ 	.word	0xffffffff


	//   ....[11]....
        /*0058*/ 	.word	0xffffffff


	//   ....[12]....
        /*005c*/ 	.word	0xffffffff


	//   ....[13]....
        /*0060*/ 	.word	0xffffffff


	//   ....[14]....
        /*0064*/ 	.word	0xffffffff


	//   ....[15]....
        /*0068*/ 	.word	0xffffffff


	//   ....[16]....
        /*006c*/ 	.word	0xffffffff


	//   ....[17]....
        /*0070*/ 	.word	0xffffffff


	//   ....[18]....
        /*0074*/ 	.word	0xffffffff


	//   ....[19]....
        /*0078*/ 	.word	0xffffffff


	//   ....[20]....
        /*007c*/ 	.word	0xffffffff


	//   ....[21]....
        /*0080*/ 	.word	0xffffffff


	//   ....[22]....
        /*0084*/ 	.word	0xffffffff


	//   ....[23]....
        /*0088*/ 	.word	0xffffffff


	//   ....[24]....
        /*008c*/ 	.word	0xffffffff


	//   ....[25]....
        /*0090*/ 	.word	0xffffffff


	//   ....[26]....
        /*0094*/ 	.word	0xffffffff


	//   ....[27]....
        /*0098*/ 	.word	0xffffffff


	//   ....[28]....
        /*009c*/ 	.word	0xffffffff


	//   ....[29]....
        /*00a0*/ 	.word	0xffffffff


	//   ....[30]....
        /*00a4*/ 	.word	0xffffffff


	//   ....[31]....
        /*00a8*/ 	.word	0xffffffff


	//   ....[32]....
        /*00ac*/ 	.word	0xffffffff


	//   ....[33]....
        /*00b0*/ 	.word	0xffffffff


	//   ....[34]....
        /*00b4*/ 	.word	0xffffffff


	//   ....[35]....
        /*00b8*/ 	.word	0xffffffff


	//   ....[36]....
        /*00bc*/ 	.word	0xffffffff


	//   ....[37]....
        /*00c0*/ 	.word	0xffffffff


	//   ....[38]....
        /*00c4*/ 	.word	0xffffffff


	//   ....[39]....
        /*00c8*/ 	.word	0xffffffff


	//   ....[40]....
        /*00cc*/ 	.word	0xffffffff


	//   ....[41]....
        /*00d0*/ 	.word	0xffffffff


	//   ....[42]....
        /*00d4*/ 	.word	0xffffffff


	//   ....[43]....
        /*00d8*/ 	.word	0xffffffff


	//   ....[44]....
        /*00dc*/ 	.word	0xffffffff


	//   ....[45]....
        /*00e0*/ 	.word	0xffffffff


	//   ....[46]....
        /*00e4*/ 	.word	0xffffffff


	//   ....[47]....
        /*00e8*/ 	.word	0xffffffff


	//   ....[48]....
        /*00ec*/ 	.word	0xffffffff


	//   ....[49]....
        /*00f0*/ 	.word	0xffffffff


	//   ....[50]....
        /*00f4*/ 	.word	0xffffffff


	//   ....[51]....
        /*00f8*/ 	.word	0xffffffff


	//   ....[52]....
        /*00fc*/ 	.word	0xffffffff


	//   ....[53]....
        /*0100*/ 	.word	0xffffffff


	//   ....[54]....
        /*0104*/ 	.word	0xffffffff


	//----- nvinfo : EIATTR_COOP_GROUP_INSTR_OFFSETS
	.align		4
.L_3627:
        /*0108*/ 	.byte	0x04, 0x28
        /*010a*/ 	.short	(.L_3629 - .L_3628)


	//   ....[0]....
.L_3628:
        /*010c*/ 	.word	0x00000b80


	//   ....[1]....
        /*0110*/ 	.word	0x00000c90


	//   ....[2]....
        /*0114*/ 	.word	0x00000dd0


	//   ....[3]....
        /*0118*/ 	.word	0x00001ad0


	//   ....[4]....
        /*011c*/ 	.word	0x00001e80


	//   ....[5]....
        /*0120*/ 	.word	0x00001ea0


	//   ....[6]....
        /*0124*/ 	.word	0x00001f10


	//   ....[7]....
        /*0128*/ 	.word	0x00001f40


	//   ....[8]....
        /*012c*/ 	.word	0x00001f50


	//   ....[9]....
        /*0130*/ 	.word	0x00001f60


	//   ....[10]....
        /*0134*/ 	.word	0x00001fc0


	//   ....[11]....
        /*0138*/ 	.word	0x00002000


	//   ....[12]....
        /*013c*/ 	.word	0x00002010


	//   ....[13]....
        /*0140*/ 	.word	0x00002020


	//   ....[14]....
        /*0144*/ 	.word	0x00002080


	//   ....[15]....
        /*0148*/ 	.word	0x000020c0


	//   ....[16]....
        /*014c*/ 	.word	0x000020f0


	//   ....[17]....
        /*0150*/ 	.word	0x00002110


	//   ....[18]....
        /*0154*/ 	.word	0x00002190


	//   ....[19]....
        /*0158*/ 	.word	0x000021c0


	//   ....[20]....
        /*015c*/ 	.word	0x000021d0


	//   ....[21]....
        /*0160*/ 	.word	0x000021e0


	//   ....[22]....
        /*0164*/ 	.word	0x00002210


	//   ....[23]....
        /*0168*/ 	.word	0x00002250


	//   ....[24]....
        /*016c*/ 	.word	0x00002280


	//   ....[25]....
        /*0170*/ 	.word	0x000022a0


	//   ....[26]....
        /*0174*/ 	.word	0x000022b0


	//   ....[27]....
        /*0178*/ 	.word	0x000022c0


	//   ....[28]....
        /*017c*/ 	.word	0x000022d0


	//   ....[29]....
        /*0180*/ 	.word	0x00002360


	//   ....[30]....
        /*0184*/ 	.word	0x00002430


	//   ....[31]....
        /*0188*/ 	.word	0x000024b0


	//   ....[32]....
        /*018c*/ 	.word	0x00002740


	//   ....[33]....
        /*0190*/ 	.word	0x00002780


	//   ....[34]....
        /*0194*/ 	.word	0x00002870


	//   ....[35]....
        /*0198*/ 	.word	0x00002890


	//   ....[36]....
        /*019c*/ 	.word	0x000028c0


	//   ....[37]....
        /*01a0*/ 	.word	0x000028e0


	//   ....[38]....
        /*01a4*/ 	.word	0x00002910


	//   ....[39]....
        /*01a8*/ 	.word	0x00002930


	//   ....[40]....
        /*01ac*/ 	.word	0x00002980


	//   ....[41]....
        /*01b0*/ 	.word	0x000029c0


	//   ....[42]....
        /*01b4*/ 	.word	0x00002ce0


	//   ....[43]....
        /*01b8*/ 	.word	0x00002d20


	//   ....[44]....
        /*01bc*/ 	.word	0x000030c0


	//   ....[45]....
        /*01c0*/ 	.word	0x000033c0


	//   ....[46]....
        /*01c4*/ 	.word	0x00003410


	//   ....[47]....
        /*01c8*/ 	.word	0x00003460


	//   ....[48]....
        /*01cc*/ 	.word	0x00003490


	//   ....[49]....
        /*01d0*/ 	.word	0x000034b0


	//   ....[50]....
        /*01d4*/ 	.word	0x00003580


	//   ....[51]....
        /*01d8*/ 	.word	0x000035c0


	//   ....[52]....
        /*01dc*/ 	.word	0x00003610


	//   ....[53]....
        /*01e0*/ 	.word	0x00003640


	//   ....[54]....
        /*01e4*/ 	.word	0x00003660


	//----- nvinfo : EIATTR_VRC_CTA_INIT_COUNT
	.align		4
.L_3629:
        /*01e8*/ 	.byte	0x02, 0x4a
	.zero		1
	.zero		1


	//----- nvinfo : EIATTR_EXIT_INSTR_OFFSETS
	.align		4
        /*01ec*/ 	.byte	0x04, 0x1c
        /*01ee*/ 	.short	(.L_3631 - .L_3630)


	//   ....[0]....
.L_3630:
        /*01f0*/ 	.word	0x00003700


	//   ....[1]....
        /*01f4*/ 	.word	0x00003970


	//----- nvinfo : EIATTR_MAX_THREADS
	.align		4
.L_3631:
        /*01f8*/ 	.byte	0x04, 0x05
        /*01fa*/ 	.short	(.L_3633 - .L_3632)
.L_3632:
        /*01fc*/ 	.word	0x00000020
        /*0200*/ 	.word	0x00000001
        /*0204*/ 	.word	0x00000001


	//----- nvinfo : EIATTR_CRS_STACK_SIZE
	.align		4
.L_3633:
        /*0208*/ 	.byte	0x04, 0x1e
        /*020a*/ 	.short	(.L_3635 - .L_3634)
.L_3634:
        /*020c*/ 	.word	0x00000000


	//----- nvinfo : EIATTR_CBANK_PARAM_SIZE
	.align		4
.L_3635:
        /*0210*/ 	.byte	0x03, 0x19
        /*0212*/ 	.short	0x01f0


	//----- nvinfo : EIATTR_PARAM_CBANK
	.align		4
        /*0214*/ 	.byte	0x04, 0x0a
        /*0216*/ 	.short	(.L_3637 - .L_3636)
	.align		4
.L_3636:
        /*0218*/ 	.word	index@(.nv.constant0._Z25selective_scan_bwd_kernelI32Selective_Scan_bwd_kernel_traitsILi32ELi4ELb0ELb1ELb0ELb1ELb0EffEEv12SSMParamsBwd)
        /*021c*/ 	.short	0x0380
        /*021e*/ 	.short	0x01f0


	//----- nvinfo : EIATTR_SW_WAR
	.align		4
.L_3637:
        /*0220*/ 	.byte	0x04, 0x36
        /*0222*/ 	.short	(.L_3639 - .L_3638)
.L_3638:
        /*0224*/ 	.word	0x00000008
.L_3639:


//--------------------- .nv.info._Z25selective_scan_bwd_kernelI32Selective_Scan_bwd_kernel_traitsILi32ELi4ELb0ELb1ELb0ELb1ELb1EffEEv12SSMParamsBwd --------------------------
	.section	.nv.info._Z25selective_scan_bwd_kernelI32Selective_Scan_bwd_kernel_traitsILi32ELi4ELb0ELb1ELb0ELb1ELb1EffEEv12SSMParamsBwd,"",@"SHT_CUDA_INFO"
	.sectionflags	@""
	.align	4


	//----- nvinfo : EIATTR_CUDA_API_VERSION
	.align		4
        /*0000*/ 	.byte	0x04, 0x37
        /*0002*/ 	.short	(.L_3641 - .L_3640)
.L_3640:
        /*0004*/ 	.word	0x00000082


	//----- nvinfo : EIATTR_KPARAM_INFO
	.align		4
.L_3641:
        /*0008*/ 	.byte	0x04, 0x17
        /*000a*/ 	.short	(.L_3643 - .L_3642)
.L_3642:
        /*000c*/ 	.word	0x00000000
        /*0010*/ 	.short	0x0000
        /*0012*/ 	.short	0x0000
        /*0014*/ 	.byte	0x00, 0xf0, 0xc1, 0x07


	//----- nvinfo : EIATTR_SPARSE_MMA_MASK
	.align		4
.L_3643:
        /*0018*/ 	.byte	0x03, 0x50
        /*001a*/ 	.short	0x0000


	//----- nvinfo : EIATTR_MAXREG_COUNT
	.align		4
        /*001c*/ 	.byte	0x03, 0x1b
        /*001e*/ 	.short	0x00ff


	//----- nvinfo : EIATTR_NUM_BARRIERS
	.align		4
        /*0020*/ 	.byte	0x02, 0x4c
        /*0022*/ 	.byte	0x01
	.zero		1


	//----- nvinfo : EIATTR_MERCURY_ISA_VERSION
	.align		4
        /*0024*/ 	.byte	0x03, 0x5f
        /*0026*/ 	.short	0x0101


	//----- nvinfo : EIATTR_COOP_GROUP_MASK_REGIDS
	.align		4
        /*0028*/ 	.byte	0x04, 0x29
        /*002a*/ 	.short	(.L_3645 - .L_3644)


	//   ....[0]....
.L_3644:
        /*002c*/ 	.word	0xffffffff


	//   ....[1]....
        /*0030*/ 	.word	0xffffffff


	//   ....[2]....
        /*0034*/ 	.word	0xffffffff


	//   ....[3]....
        /*0038*/ 	.word	0xffffffff


	//   ....[4]....
        /*003c*/ 	.word	0xffffffff


	//   ....[5]....
        /*0040*/ 	.word	0xffffffff


	//   ....[6]....
        /*0044*/ 	.word	0xffffffff


	//   ....[7]....
        /*0048*/ 	.word	0xffffffff


	//   ....[8]....
        /*004c*/ 	.word	0xffffffff


	//   ....[9]....
        /*0050*/ 	.word	0xffffffff


	//   ....[10]....
        /*0054*/ 	.word	0xffffffff


	//   ....[11]....
        /*0058*/ 	.word	0xffffffff


	//   ....[12]....
        /*005c*/ 	.word	0xffffffff


	//   ....[13]....
        /*0060*/ 	.word	0xffffffff


	//   ....[14]....
        /*0064*/ 	.word	0xffffffff


	//   ....[15]....
        /*0068*/ 	.word	0xffffffff


	//   ....[16]....
        /*006c*/ 	.word	0xffffffff


	//   ....[17]....
        /*0070*/ 	.word	0xffffffff


	//   ....[18]....
        /*0074*/ 	.word	0xffffffff


	//   ....[19]....
        /*0078*/ 	.word	0xffffffff


	//   ....[20]....
        /*007c*/ 	.word	0xffffffff


	//   ....[21]....
        /*0080*/ 	.word	0xffffffff


	//   ....[22]....
        /*0084*/ 	.word	0xffffffff


	//   ....[23]....
        /*0088*/ 	.word	0xffffffff


	//   ....[24]....
        /*008c*/ 	.word	0xffffffff


	//   ....[25]....
        /*0090*/ 	.word	0xffffffff


	//   ....[26]....
        /*0094*/ 	.word	0xffffffff


	//   ....[27]....
        /*0098*/ 	.word	0xffffffff


	//   ....[28]....
        /*009c*/ 	.word	0xffffffff


	//   ....[29]....
        /*00a0*/ 	.word	0xffffffff


	//   ....[30]....
        /*00a4*/ 	.word	0xffffffff


	//   ....[31]....
        /*00a8*/ 	.word	0xffffffff


	//   ....[32]....
        /*00ac*/ 	.word	0xffffffff


	//   ....[33]....
        /*00b0*/ 	.word	0xffffffff


	//   ....[34]....
        /*00b4*/ 	.word	0xffffffff


	//   ....[35]....
        /*00b8*/ 	.word	0xffffffff


	//   ....[36]....
        /*00bc*/ 	.word	0xffffffff


	//   ....[37]....
        /*00c0*/ 	.word	0xffffffff


	//   ....[38]....
        /*00c4*/ 	.word	0xffffffff


	//   ....[39]....
        /*00c8*/ 	.word	0xffffffff


	//   ....[40]....
        /*00cc*/ 	.word	0xffffffff


	//   ....[41]....
        /*00d0*/ 	.word	0xffffffff


	//   ....[42]....
        /*00d4*/ 	.word	0xffffffff


	//   ....[43]....
        /*00d8*/ 	.word	0xffffffff


	//   ....[44]....
        /*00dc*/ 	.word	0xffffffff


	//   ....[45]....
        /*00e0*/ 	.word	0xffffffff


	//   ....[46]....
        /*00e4*/ 	.word	0xffffffff


	//   ....[47]....
        /*00e8*/ 	.word	0xffffffff


	//   ....[48]....
        /*00ec*/ 	.word	0xffffffff


	//   ....[49]....
        /*00f0*/ 	.word	0xffffffff


	//   ....[50]....
        /*00f4*/ 	.word	0xffffffff


	//   ....[51]....
        /*00f8*/ 	.word	0xffffffff


	//   ....[52]....
        /*00fc*/ 	.word	0xffffffff


	//   ....[53]....
        /*0100*/ 	.word	0xffffffff


	//   ....[54]....
        /*0104*/ 	.word	0xffffffff


	//   ....[55]....
        /*0108*/ 	.word	0xffffffff


	//   ....[56]....
        /*010c*/ 	.word	0xffffffff


	//   ....[57]....
        /*0110*/ 	.word	0xffffffff


	//   ....[58]....
        /*0114*/ 	.word	0xffffffff


	//----- nvinfo : EIATTR_COOP_GROUP_INSTR_OFFSETS
	.align		4
.L_3645:
        /*0118*/ 	.byte	0x04, 0x28
        /*011a*/ 	.short	(.L_3647 - .L_3646)


	//   ....[0]....
.L_3646:
        /*011c*/ 	.word	0x00000b90


	//   ....[1]....
        /*0120*/ 	.word	0x00000cb0


	//   ....[2]....
        /*0124*/ 	.word	0x00000dd0


	//   ....[3]....
        /*0128*/ 	.word	0x000018f0


	//   ....[4]....
        /*012c*/ 	.word	0x00001b20


	//   ....[5]....
        /*0130*/ 	.word	0x00001c90


	//   ....[6]....
        /*0134*/ 	.word	0x00001eb0


	//   ....[7]....
        /*0138*/ 	.word	0x00002520


	//   ....[8]....
        /*013c*/ 	.word	0x000028c0


	//   ....[9]....
        /*0140*/ 	.word	0x000028f0


	//   ....[10]....
        /*0144*/ 	.word	0x00002970


	//   ....[11]....
        /*0148*/ 	.word	0x00002990


	//   ....[12]....
        /*014c*/ 	.word	0x000029a0


	//   ....[13]....
        /*0150*/ 	.word	0x000029b0


	//   ....[14]....
        /*0154*/ 	.word	0x00002a10


	//   ....[15]....
        /*0158*/ 	.word	0x00002a50


	//   ....[16]....
        /*015c*/ 	.word	0x00002a60


	//   ....[17]....
        /*0160*/ 	.word	0x00002a70


	//   ....[18]....
        /*0164*/ 	.word	0x00002ae0


	//   ....[19]....
        /*0168*/ 	.word	0x00002b20


	//   ....[20]....
        /*016c*/ 	.word	0x00002b50


	//   ....[21]....
        /*0170*/ 	.word	0x00002b60


	//   ....[22]....
        /*0174*/ 	.word	0x00002bb0


	//   ....[23]....
        /*0178*/ 	.word	0x00002c00


	//   ....[24]....
        /*017c*/ 	.word	0x00002c20


	//   ....[25]....
        /*0180*/ 	.word	0x00002c30


	//   ....[26]....
        /*0184*/ 	.word	0x00002c50


	//   ....[27]....
        /*0188*/ 	.word	0x00002c70


	//   ....[28]....
        /*018c*/ 	.word	0x00002cd0


	//   ....[29]....
        /*0190*/ 	.word	0x00002cf0


	//   ....[30]....
        /*0194*/ 	.word	0x00002d00


	//   ....[31]....
        /*0198*/ 	.word	0x00002d10


	//   ....[32]....
        /*019c*/ 	.word	0x00002d20


	//   ....[33]....
        /*01a0*/ 	.word	0x00002e30


	//   ....[34]....
        /*01a4*/ 	.word	0x00002e60


	//   ....[35]....
        /*01a8*/ 	.word	0x00002f00


	//   ....[36]....
        /*01ac*/ 	.word	0x00003190


	//   ....[37]....
        /*01b0*/ 	.word	0x000031d0


	//   ....[38]....
        /*01b4*/ 	.word	0x00003220


	//   ....[39]....
        /*01b8*/ 	.word	0x00003240


	//   ....[40]....
        /*01bc*/ 	.word	0x00003270


	//   ....[41]....
        /*01c0*/ 	.word	0x00003290


	//   ....[42]....
        /*01c4*/ 	.word	0x000032c0


	//   ....[43]....
        /*01c8*/ 	.word	0x000032e0


	//   ....[44]....
        /*01cc*/ 	.word	0x00003330


	//   ....[45]....
        /*01d0*/ 	.word	0x00003370


	//   ....[46]....
        /*01d4*/ 	.word	0x00003710


	//   ....[47]....
        /*01d8*/ 	.word	0x00003750


	//   ....[48]....
        /*01dc*/ 	.word	0x00003b10


	//   ....[49]....
        /*01e0*/ 	.word	0x00003e10


	//   ....[50]....
        /*01e4*/ 	.word	0x00003e60


	//   ....[51]....
        /*01e8*/ 	.word	0x00003eb0


	//   ....[52]....
        /*01ec*/ 	.word	0x00003ee0


	//   ....[53]....
        /*01f0*/ 	.word	0x00003f00


	//   ....[54]....
        /*01f4*/ 	.word	0x00003fd0


	//   ....[55]....
        /*01f8*/ 	.word	0x00004010


	//   ....[56]....
        /*01fc*/ 	.word	0x00004060


	//   ....[57]....
        /*0200*/ 	.word	0x00004090


	//   ....[58]....
        /*0204*/ 	.word	0x000040b0


	//----- nvinfo : EIATTR_VRC_CTA_INIT_COUNT
	.align		4
.L_3647:
        /*0208*/ 	.byte	0x02, 0x4a
	.zero		1
	.zero		1


	//----- nvinfo : EIATTR_EXIT_INSTR_OFFSETS
	.align		4
        /*020c*/ 	.byte	0x04, 0x1c
        /*020e*/ 	.short	(.L_3649 - .L_3648)


	//   ....[0]....
.L_3648:
        /*0210*/ 	.word	0x00004150


	//   ....[1]....
        /*0214*/ 	.word	0x000043b0


	//----- nvinfo : EIATTR_MAX_THREADS
	.align		4
.L_3649:
        /*0218*/ 	.byte	0x04, 0x05
        /*021a*/ 	.short	(.L_3651 - .L_3650)
.L_3650:
        /*021c*/ 	.word	0x00000020
        /*0220*/ 	.word	0x00000001
        /*0224*/ 	.word	0x00000001


	//----- nvinfo : EIATTR_CRS_STACK_SIZE
	.align		4
.L_3651:
        /*0228*/ 	.byte	0x04, 0x1e
        /*022a*/ 	.short	(.L_3653 - .L_3652)
.L_3652:
        /*022c*/ 	.word	0x00000000


	//----- nvinfo : EIATTR_CBANK_PARAM_SIZE
	.align		4
.L_3653:
        /*0230*/ 	.byte	0x03, 0x19
        /*0232*/ 	.short	0x01f0


	//----- nvinfo : EIATTR_PARAM_CBANK
	.align		4
        /*0234*/ 	.byte	0x04, 0x0a
        /*0236*/ 	.short	(.L_3655 - .L_3654)
	.align		4
.L_3654:
        /*0238*/ 	.word	index@(.nv.constant0._Z25selective_scan_bwd_kernelI32Selective_Scan_bwd_kernel_traitsILi32ELi4ELb0ELb1ELb0ELb1ELb1EffEEv12SSMParamsBwd)
        /*023c*/ 	.short	0x0380
        /*023e*/ 	.short	0x01f0


	//----- nvinfo : EIATTR_SW_WAR
	.align		4
.L_3655:
        /*0240*/ 	.byte	0x04, 0x36
        /*0242*/ 	.short	(.L_3657 - .L_3656)
.L_3656:
        /*0244*/ 	.word	0x00000008
.L_3657:


//--------------------- .nv.info._Z25selective_scan_bwd_kernelI32Selective_Scan_bwd_kernel_traitsILi32ELi4ELb0ELb1ELb1ELb0ELb0EffEEv12SSMParamsBwd --------------------------
	.section	.nv.info._Z25selective_scan_bwd_kernelI32Selective_Scan_bwd_kernel_traitsILi32ELi4ELb0ELb1ELb1ELb0ELb0EffEEv12SSMParamsBwd,"",@"SHT_CUDA_INFO"
	.sectionflags	@""
	.align	4


	//----- nvinfo : EIATTR_CUDA_API_VERSION
	.align		4
        /*0000*/ 	.byte	0x04, 0x37
        /*0002*/ 	.short	(.L_3659 - .L_3658)
.L_3658:
        /*0004*/ 	.word	0x00000082


	//----- nvinfo : EIATTR_KPARAM_INFO
	.align		4
.L_3659:
        /*0008*/ 	.byte	0x04, 0x17
        /*000a*/ 	.short	(.L_3661 - .L_3660)
.L_3660:
        /*000c*/ 	.word	0x00000000
        /*0010*/ 	.short	0x0000
        /*0012*/ 	.short	0x0000
        /*0014*/ 	.byte	0x00, 0xf0, 0xc1, 0x07


	//----- nvinfo : EIATTR_SPARSE_MMA_MASK
	.align		4
.L_3661:
        /*0018*/ 	.byte	0x03, 0x50
        /*001a*/ 	.short	0x0000


	//----- nvinfo : EIATTR_MAXREG_COUNT
	.align		4
        /*001c*/ 	.byte	0x03, 0x1b
        /*001e*/ 	.short	0x00ff


	//----- nvinfo : EIATTR_NUM_BARRIERS
	.align		4
        /*0020*/ 	.byte	0x02, 0x4c
        /*0022*/ 	.byte	0x01
	.zero		1


	//----- nvinfo : EIATTR_MERCURY_ISA_VERSION
	.align		4
        /*0024*/ 	.byte	0x03, 0x5f
        /*0026*/ 	.short	0x0101


	//----- nvinfo : EIATTR_COOP_GROUP_MASK_REGIDS
	.align		4
        /*0028*/ 	.byte	0x04, 0x29
        /*002a*/ 	.short	(.L_3663 - .L_3662)


	//   ....[0]....
.L_3662:
        /*002c*/ 	.word	0xffffffff


	//   ....[1]....
        /*0030*/ 	.word	0xffffffff


	//   ....[2]....
        /*0034*/ 	.word	0xffffffff


	//   ....[3]....
        /*0038*/ 	.word	0xffffffff


	//   ....[4]....
        /*003c*/ 	.word	0xffffffff


	//   ....[5]....
        /*0040*/ 	.word	0xffffffff


	//   ....[6]....
        /*0044*/ 	.word	0xffffffff


	//   ....[7]....
        /*0048*/ 	.word	0xffffffff


	//   ....[8]....
        /*004c*/ 	.word	0xffffffff


	//   ....[9]....
        /*0050*/ 	.word	0xffffffff


	//   ....[10]....
        /*0054*/ 	.word	0xffffffff


	//   ....[11]....
        /*0058*/ 	.word	0xffffffff


	//   ....[12]....
        /*005c*/ 	.word	0xffffffff


	//   ....[13]....
        /*0060*/ 	.word	0xffffffff


	//   ....[14]....
        /*0064*/ 	.word	0xffffffff


	//   ....[15]....
        /*0068*/ 	.word	0xffffffff


	//   ....[16]....
        /*006c*/ 	.word	0xffffffff


	//   ....[17]....
        /*0070*/ 	.word	0xffffffff


	//   ....[18]....
        /*0074*/ 	.word	0xffffffff


	//   ....[19]....
        /*0078*/ 	.word	0xffffffff


	//   ....[20]....
        /*007c*/ 	.word	0xffffffff


	//   ....[21]....
        /*0080*/ 	.word	0xffffffff


	//   ....[22]....
        /*0084*/ 	.word	0xffffffff


	//   ....[23]....
        /*0088*/ 	.word	0xffffffff


	//   ....[24]....
        /*008c*/ 	.word	0xffffffff


	//   ....[25]....
        /*0090*/ 	.word	0xffffffff


	//   ....[26]....
        /*0094*/ 	.word	0xffffffff


	//   ....[27]....
        /*0098*/ 	.word	0xffffffff


	//   ....[28]....
        /*009c*/ 	.word	0xffffffff


	//   ....[29]....
        /*00a0*/ 	.word	0xffffffff


	//   ....[30]....
        /*00a4*/ 	.word	0xffffffff


	//   ....[31]....
        /*00a8*/ 	.word	0xffffffff


	//   ....[32]....
        /*00ac*/ 	.word	0xffffffff


	//   ....[33]....
        /*00b0*/ 	.word	0xffffffff


	//   ....[34]....
        /*00b4*/ 	.word	0xffffffff


	//   ....[35]....
        /*00b8*/ 	.word	0xffffffff


	//   ....[36]....
        /*00bc*/ 	.word	0xffffffff


	//   ....[37]....
        /*00c0*/ 	.word	0xffffffff


	//   ....[38]....
        /*00c4*/ 	.word	0xffffffff


	//   ....[39]....
        /*00c8*/ 	.word	0xffffffff


	//   ....[40]....
        /*00cc*/ 	.word	0xffffffff


	//   ....[41]....
        /*00d0*/ 	.word	0xffffffff


	//   ....[42]....
        /*00d4*/ 	.word	0xffffffff


	//   ....[43]....
        /*00d8*/ 	.word	0xffffffff


	//   ....[44]....
        /*00dc*/ 	.word	0xffffffff


	//   ....[45]....
        /*00e0*/ 	.word	0xffffffff


	//   ....[46]....
        /*00e4*/ 	.word	0xffffffff


	//   ....[47]....
        /*00e8*/ 	.word	0xffffffff


	//   ....[48]....
        /*00ec*/ 	.word	0xffffffff


	//   ....[49]....
        /*00f0*/ 	.word	0xffffffff


	//----- nvinfo : EIATTR_COOP_GROUP_INSTR_OFFSETS
	.align		4
.L_3663:
        /*00f4*/ 	.byte	0x04, 0x28
        /*00f6*/ 	.short	(.L_3665 - .L_3664)


	//   ....[0]....
.L_3664:
        /*00f8*/ 	.word	0x00000d00


	//   ....[1]....
        /*00fc*/ 	.word	0x00000dc0


	//   ....[2]....
        /*0100*/ 	.word	0x00000ea0


	//   ....[3]....
        /*0104*/ 	.word	0x000013d0


	//   ....[4]....
        /*0108*/ 	.word	0x000015a0


	//   ....[5]....
        /*010c*/ 	.word	0x00001810


	//   ....[6]....
        /*0110*/ 	.word	0x00001850


	//   ....[7]....
        /*0114*/ 	.word	0x00001890


	//   ....[8]....
        /*0118*/ 	.word	0x000018a0


	//   ....[9]....
        /*011c*/ 	.word	0x00001900


	//   ....[10]....
        /*0120*/ 	.word	0x00001910


	//   ....[11]....
        /*0124*/ 	.word	0x00001930


	//   ....[12]....
        /*0128*/ 	.word	0x00001960


	//   ....[13]....
        /*012c*/ 	.word	0x00001990


	//   ....[14]....
        /*0130*/ 	.word	0x000019d0


	//   ....[15]....
        /*0134*/ 	.word	0x00001a10


	//   ....[16]....
        /*0138*/ 	.word	0x00001a30


	//   ....[17]....
        /*013c*/ 	.word	0x00001a60


	//   ....[18]....
        /*0140*/ 	.word	0x00001ae0


	//   ....[19]....
        /*0144*/ 	.word	0x00001b00


	//   ....[20]....
        /*0148*/ 	.word	0x00001b40


	//   ....[21]....
        /*014c*/ 	.word	0x00001b50


	//   ....[22]....
        /*0150*/ 	.word	0x00001b90


	//   ....[23]....
        /*0154*/ 	.word	0x00001bd0


	//   ....[24]....
        /*0158*/ 	.word	0x00001bf0


	//   ....[25]....
        /*015c*/ 	.word	0x00001c10


	//   ....[26]....
        /*0160*/ 	.word	0x00001c40


	//   ....[27]....
        /*0164*/ 	.word	0x00001c70


	//   ....[28]....
        /*0168*/ 	.word	0x00001c90


	//   ....[29]....
        /*016c*/ 	.word	0x00001ca0


	//   ....[30]....
        /*0170*/ 	.word	0x00001cb0


	//   ....[31]....
        /*0174*/ 	.word	0x00001cc0


	//   ....[32]....
        /*0178*/ 	.word	0x00001de0


	//   ....[33]....
        /*017c*/ 	.word	0x000021b0


	//   ....[34]....
        /*0180*/ 	.word	0x00002370


	//   ....[35]....
        /*0184*/ 	.word	0x00002390


	//   ....[36]....
        /*0188*/ 	.word	0x000023b0


	//   ....[37]....
        /*018c*/ 	.word	0x000023d0


	//   ....[38]....
        /*0190*/ 	.word	0x00002530


	//   ....[39]....
        /*0194*/ 	.word	0x00002700


	//   ....[40]....
        /*0198*/ 	.word	0x00002a20


	//   ....[41]....
        /*019c*/ 	.word	0x00002a70


	//   ....[42]....
        /*01a0*/ 	.word	0x00002ac0


	//   ....[43]....
        /*01a4*/ 	.word	0x00002af0


	//   ....[44]....
        /*01a8*/ 	.word	0x00002b10


	//   ....[45]....
        /*01ac*/ 	.word	0x00002be0


	//   ....[46]....
        /*01b0*/ 	.word	0x00002c20


	//   ....[47]....
        /*01b4*/ 	.word	0x00002c70


	//   ....[48]....
        /*01b8*/ 	.word	0x00002ca0


	//   ....[49]....
        /*01bc*/ 	.word	0x00002cc0


	//----- nvinfo : EIATTR_VRC_CTA_INIT_COUNT
	.align		4
.L_3665:
        /*01c0*/ 	.byte	0x02, 0x4a
	.zero		1
	.zero		1


	//----- nvinfo : EIATTR_EXIT_INSTR_OFFSETS
	.align		4
        /*01c4*/ 	.byte	0x04, 0x1c
        /*01c6*/ 	.short	(.L_3667 - .L_3666)


	//   ....[0]....
.L_3666:
        /*01c8*/ 	.word	0x00002d60


	//   ....[1]....
        /*01cc*/ 	.word	0x00002ec0


	//----- nvinfo : EIATTR_MAX_THREADS
	.align		4
.L_3667:
        /*01d0*/ 	.byte	0x04, 0x05
        /*01d2*/ 	.short	(.L_3669 - .L_3668)
.L_3668:
        /*01d4*/ 	.word	0x00000020
        /*01d8*/ 	.word	0x00000001
        /*01dc*/ 	.word	0x00000001


	//----- nvinfo : EIATTR_CRS_STACK_SIZE
	.align		4
.L_3669:
        /*01e0*/ 	.byte	0x04, 0x1e
        /*01e2*/ 	.short	(.L_3671 - .L_3670)
.L_3670:
        /*01e4*/ 	.word	0x00000000


	//----- nvinfo : EIATTR_CBANK_PARAM_SIZE
	.align		4
.L_3671:
        /*01e8*/ 	.byte	0x03, 0x19
        /*01ea*/ 	.short	0x01f0


	//----- nvinfo : EIATTR_PARAM_CBANK
	.align		4
        /*01ec*/ 	.byte	0x04, 0x0a
        /*01ee*/ 	.short	(.L_3673 - .L_3672)
	.align		4
.L_3672:
        /*01f0*/ 	.word	index@(.nv.constant0._Z25selective_scan_bwd_kernelI32Selective_Scan_bwd_kernel_traitsILi32ELi4ELb0ELb1ELb1ELb0ELb0EffEEv12SSMParamsBwd)
        /*01f4*/ 	.short	0x0380
        /*01f6*/ 	.short	0x01f0


	//----- nvinfo : EIATTR_SW_WAR
	.align		4
.L_3673:
        /*01f8*/ 	.byte	0x04, 0x36
        /*01fa*/ 	.short	(.L_3675 - .L_3674)
.L_3674:
        /*01fc*/ 	.word	0x00000008
.L_3675:


//--------------------- .nv.info._Z25selective_scan_bwd_kernelI32Selective_Scan_bwd_kernel_traitsILi32ELi4ELb0ELb1ELb1ELb0ELb1EffEEv12SSMParamsBwd --------------------------
	.section	.nv.info._Z25selective_scan_bwd_kernelI32Selective_Scan_bwd_kernel_traitsILi32ELi4ELb0ELb1ELb1ELb0ELb1EffEEv12SSMParamsBwd,"",@"SHT_CUDA_INFO"
	.sectionflags	@""
	.align	4


	//----- nvinfo : EIATTR_CUDA_API_VERSION
	.align		4
        /*0000*/ 	.byte	0x04, 0x37
        /*0002*/ 	.short	(.L_3677 - .L_3676)
.L_3676:
        /*0004*/ 	.word	0x00000082


	//----- nvinfo : EIATTR_KPARAM_INFO
	.align		4
.L_3677:
        /*0008*/ 	.byte	0x04, 0x17
        /*000a*/ 	.short	(.L_3679 - .L_3678)
.L_3678:
        /*000c*/ 	.word	0x00000000
        /*0010*/ 	.short	0x0000
        /*0012*/ 	.short	0x0000
        /*0014*/ 	.byte	0x00, 0xf0, 0xc1, 0x07


	//----- nvinfo : EIATTR_SPARSE_MMA_MASK
	.align		4
.L_3679:
        /*0018*/ 	.byte	0x03, 0x50
        /*001a*/ 	.short	0x0000


	//----- nvinfo : EIATTR_MAXREG_COUNT
	.align		4
        /*001c*/ 	.byte	0x03, 0x1b
        /*001e*/ 	.short	0x00ff


	//----- nvinfo : EIATTR_NUM_BARRIERS
	.align		4
        /*0020*/ 	.byte	0x02, 0x4c
        /*0022*/ 	.byte	0x01
	.zero		1


	//----- nvinfo : EIATTR_MERCURY_ISA_VERSION
	.align		4
        /*0024*/ 	.byte	0x03, 0x5f
        /*0026*/ 	.short	0x0101


	//----- nvinfo : EIATTR_COOP_GROUP_MASK_REGIDS
	.align		4
        /*0028*/ 	.byte	0x04, 0x29
        /*002a*/ 	.short	(.L_3681 - .L_3680)


	//   ....[0]....
.L_3680:
        /*002c*/ 	.word	0xffffffff


	//   ....[1]....
        /*0030*/ 	.word	0xffffffff


	//   ....[2]....
        /*0034*/ 	.word	0xffffffff


	//   ....[3]....
        /*0038*/ 	.word	0xffffffff


	//   ....[4]....
        /*003c*/ 	.word	0xffffffff


	//   ....[5]....
        /*0040*/ 	.word	0xffffffff


	//   ....[6]....
        /*0044*/ 	.word	0xffffffff


	//   ....[7]....
        /*0048*/ 	.word	0xffffffff


	//   ....[8]....
        /*004c*/ 	.word	0xffffffff


	//   ....[9]....
        /*0050*/ 	.word	0xffffffff


	//   ....[10]....
        /*0054*/ 	.word	0xffffffff


	//   ....[11]....
        /*0058*/ 	.word	0xffffffff


	//   ....[12]....
        /*005c*/ 	.word	0xffffffff


	//   ....[13]....
        /*0060*/ 	.word	0xffffffff


	//   ....[14]....
        /*0064*/ 	.word	0xffffffff


	//   ....[15]....
        /*0068*/ 	.word	0xffffffff


	//   ....[16]....
        /*006c*/ 	.word	0xffffffff


	//   ....[17]....
        /*0070*/ 	.word	0xffffffff


	//   ....[18]....
        /*0074*/ 	.word	0xffffffff


	//   ....[19]....
        /*0078*/ 	.word	0xffffffff


	//   ....[20]....
        /*007c*/ 	.word	0xffffffff


	//   ....[21]....
        /*0080*/ 	.word	0xffffffff


	//   ....[22]....
        /*0084*/ 	.word	0xffffffff


	//   ....[23]....
        /*0088*/ 	.word	0xffffffff


	//   ....[24]....
        /*008c*/ 	.word	0xffffffff


	//   ....[25]....
        /*0090*/ 	.word	0xffffffff


	//   ....[26]....
        /*0094*/ 	.word	0xffffffff


	//   ....[27]....
        /*0098*/ 	.word	0xffffffff


	//   ....[28]....
        /*009c*/ 	.word	0xffffffff


	//   ....[29]....
        /*00a0*/ 	.word	0xffffffff


	//   ....[30]....
        /*00a4*/ 	.word	0xffffffff


	//   ....[31]....
        /*00a8*/ 	.word	0xffffffff


	//   ....[32]....
        /*00ac*/ 	.word	0xffffffff


	//   ....[33]....
        /*00b0*/ 	.word	0xffffffff


	//   ....[34]....
        /*00b4*/ 	.word	0xffffffff


	//   ....[35]....
        /*00b8*/ 	.word	0xffffffff


	//   ....[36]....
        /*00bc*/ 	.word	0xffffffff


	//   ....[37]....
        /*00c0*/ 	.word	0xffffffff


	//   ....[38]....
        /*00c4*/ 	.word	0xffffffff


	//   ....[39]....
        /*00c8*/ 	.word	0xffffffff


	//   ....[40]....
        /*00cc*/ 	.word	0xffffffff


	//   ....[41]....
        /*00d0*/ 	.word	0xffffffff


	//   ....[42]....
        /*00d4*/ 	.word	0xffffffff


	//   ....[43]....
        /*00d8*/ 	.word	0xffffffff


	//   ....[44]....
        /*00dc*/ 	.word	0xffffffff


	//   ....[45]....
        /*00e0*/ 	.word	0xffffffff


	//   ....[46]....
        /*00e4*/ 	.word	0xffffffff


	//   ....[47]....
        /*00e8*/ 	.word	0xffffffff


	//   ....[48]....
        /*00ec*/ 	.word	0xffffffff


	//   ....[49]....
        /*00f0*/ 	.word	0xffffffff


	//   ....[50]....
        /*00f4*/ 	.word	0xffffffff


	//   ....[51]....
        /*00f8*/ 	.word	0xffffffff


	//   ....[52]....
        /*00fc*/ 	.word	0xffffffff


	//   ....[53]....
        /*0100*/ 	.word	0xffffffff


	//----- nvinfo : EIATTR_COOP_GROUP_INSTR_OFFSETS
	.align		4
.L_3681:
        /*0104*/ 	.byte	0x04, 0x28
        /*0106*/ 	.short	(.L_3683 - .L_3682)


	//   ....[0]....
.L_3682:
        /*0108*/ 	.word	0x00000d90


	//   ....[1]....
        /*010c*/ 	.word	0x00000e80


	//   ....[2]....
        /*0110*/ 	.word	0x00001000


	//   ....[3]....
        /*0114*/ 	.word	0x00001180


	//   ....[4]....
        /*0118*/ 	.word	0x00001400


	//   ....[5]....
        /*011c*/ 	.word	0x00001570


	//   ....[6]....
        /*0120*/ 	.word	0x00001780


	//   ....[7]....
        /*0124*/ 	.word	0x00001e40


	//   ....[8]....
        /*0128*/ 	.word	0x00002020


	//   ....[9]....
        /*012c*/ 	.word	0x00002280


	//   ....[10]....
        /*0130*/ 	.word	0x000022c0


	//   ....[11]....
        /*0134*/ 	.word	0x00002300


	//   ....[12]....
        /*0138*/ 	.word	0x00002310


	//   ....[13]....
        /*013c*/ 	.word	0x00002370


	//   ....[14]....
        /*0140*/ 	.word	0x00002380


	//   ....[15]....
        /*0144*/ 	.word	0x000023a0


	//   ....[16]....
        /*0148*/ 	.word	0x000023d0


	//   ....[17]....
        /*014c*/ 	.word	0x00002400


	//   ....[18]....
        /*0150*/ 	.word	0x00002440


	//   ....[19]....
        /*0154*/ 	.word	0x00002480


	//   ....[20]....
        /*0158*/ 	.word	0x000024a0


	//   ....[21]....
        /*015c*/ 	.word	0x000024d0


	//   ....[22]....
        /*0160*/ 	.word	0x00002530


	//   ....[23]....
        /*0164*/ 	.word	0x00002570


	//   ....[24]....
        /*0168*/ 	.word	0x000025b0


	//   ....[25]....
        /*016c*/ 	.word	0x000025c0


	//   ....[26]....
        /*0170*/ 	.word	0x00002600


	//   ....[27]....
        /*0174*/ 	.word	0x00002640


	//   ....[28]....
        /*0178*/ 	.word	0x00002660


	//   ....[29]....
        /*017c*/ 	.word	0x00002680


	//   ....[30]....
        /*0180*/ 	.word	0x000026b0


	//   ....[31]....
        /*0184*/ 	.word	0x000026e0


	//   ....[32]....
        /*0188*/ 	.word	0x00002700


	//   ....[33]....
        /*018c*/ 	.word	0x00002710


	//   ....[34]....
        /*0190*/ 	.word	0x00002720


	//   ....[35]....
        /*0194*/ 	.word	0x00002730


	//   ....[36]....
        /*0198*/ 	.word	0x00002800


	//   ....[37]....
        /*019c*/ 	.word	0x00002c20


	//   ....[38]....
        /*01a0*/ 	.word	0x00002de0


	//   ....[39]....
        /*01a4*/ 	.word	0x00002e00


	//   ....[40]....
        /*01a8*/ 	.word	0x00002e20


	//   ....[41]....
        /*01ac*/ 	.word	0x00002e40


	//   ....[42]....
        /*01b0*/ 	.word	0x00002f90


	//   ....[43]....
        /*01b4*/ 	.word	0x00003180


	//   ....[44]....
        /*01b8*/ 	.word	0x00003480


	//   ....[45]....
        /*01bc*/ 	.word	0x000034d0


	//   ....[46]....
        /*01c0*/ 	.word	0x00003520


	//   ....[47]....
        /*01c4*/ 	.word	0x00003550


	//   ....[48]....
        /*01c8*/ 	.word	0x00003570


	//   ....[49]....
        /*01cc*/ 	.word	0x00003640


	//   ....[50]....
        /*01d0*/ 	.word	0x00003680


	//   ....[51]....
        /*01d4*/ 	.word	0x000036d0


	//   ....[52]....
        /*01d8*/ 	.word	0x00003700


	//   ....[53]....
        /*01dc*/ 	.word	0x00003720


	//----- nvinfo : EIATTR_VRC_CTA_INIT_COUNT
	.align		4
.L_3683:
        /*01e0*/ 	.byte	0x02, 0x4a
	.zero		1
	.zero		1


	//----- nvinfo : EIATTR_EXIT_INSTR_OFFSETS
	.align		4
        /*01e4*/ 	.byte	0x04, 0x1c
        /*01e6*/ 	.short	(.L_3685 - .L_3684)


	//   ....[0]....
.L_3684:
        /*01e8*/ 	.word	0x000037c0


	//   ....[1]....
        /*01ec*/ 	.word	0x00003920


	//----- nvinfo : EIATTR_MAX_THREADS
	.align		4
.L_3685:
        /*01f0*/ 	.byte	0x04, 0x05
        /*01f2*/ 	.short	(.L_3687 - .L_3686)
.L_3686:
        /*01f4*/ 	.word	0x00000020
        /*01f8*/ 	.word	0x00000001
        /*01fc*/ 	.word	0x00000001


	//----- nvinfo : EIATTR_CRS_STACK_SIZE
	.align		4
.L_3687:
        /*0200*/ 	.byte	0x04, 0x1e
        /*0202*/ 	.short	(.L_3689 - .L_3688)
.L_3688:
        /*0204*/ 	.word	0x00000000


	//----- nvinfo : EIATTR_CBANK_PARAM_SIZE
	.align		4
.L_3689:
        /*0208*/ 	.byte	0x03, 0x19
        /*020a*/ 	.short	0x01f0


	//----- nvinfo : EIATTR_PARAM_CBANK
	.align		4
        /*020c*/ 	.byte	0x04, 0x0a
        /*020e*/ 	.short	(.L_3691 - .L_3690)
	.align		4
.L_3690:
        /*0210*/ 	.word	index@(.nv.constant0._Z25selective_scan_bwd_kernelI32Selective_Scan_bwd_kernel_traitsILi32ELi4ELb0ELb1ELb1ELb0ELb1EffEEv12SSMParamsBwd)
        /*0214*/ 	.short	0x0380
        /*0216*/ 	.short	0x01f0


	//----- nvinfo : EIATTR_SW_WAR
	.align		4
.L_3691:
        /*0218*/ 	.byte	0x04, 0x36
        /*021a*/ 	.short	(.L_3693 - .L_3692)
.L_3692:
        /*021c*/ 	.word	0x00000008
.L_3693:


//--------------------- .nv.info._Z25selective_scan_bwd_kernelI32Selective_Scan_bwd_kernel_traitsILi32ELi4ELb0ELb1ELb1ELb1ELb0EffEEv12SSMParamsBwd --------------------------
	.section	.nv.info._Z25selective_scan_bwd_kernelI32Selective_Scan_bwd_kernel_traitsILi32ELi4ELb0ELb1ELb1ELb1ELb0EffEEv12SSMParamsBwd,"",@"SHT_CUDA_INFO"
	.sectionflags	@""
	.align	4


	//----- nvinfo : EIATTR_CUDA_API_VERSION
	.align		4
        /*0000*/ 	.byte	0x04, 0x37
        /*0002*/ 	.short	(.L_3695 - .L_3694)
.L_3694:
        /*0004*/ 	.word	0x00000082


	//----- nvinfo : EIATTR_KPARAM_INFO
	.align		4
.L_3695:
        /*0008*/ 	.byte	0x04, 0x17
        /*000a*/ 	.short	(.L_3697 - .L_3696)
.L_3696:
        /*000c*/ 	.word	0x00000000
        /*0010*/ 	.short	0x0000
        /*0012*/ 	.short	0x0000
        /*0014*/ 	.byte	0x00, 0xf0, 0xc1, 0x07


	//----- nvinfo : EIATTR_SPARSE_MMA_MASK
	.align		4
.L_3697:
        /*0018*/ 	.byte	0x03, 0x50
        /*001a*/ 	.short	0x0000


	//----- nvinfo : EIATTR_MAXREG_COUNT
	.align		4
        /*001c*/ 	.byte	0x03, 0x1b
        /*001e*/ 	.short	0x00ff


	//----- nvinfo : EIATTR_NUM_BARRIERS
	.align		4
        /*0020*/ 	.byte	0x02, 0x4c
        /*0022*/ 	.byte	0x01
	.zero		1


	//----- nvinfo : EIATTR_MERCURY_ISA_VERSION
	.align		4
        /*0024*/ 	.byte	0x03, 0x5f
        /*0026*/ 	.short	0x0101


	//----- nvinfo : EIATTR_COOP_GROUP_MASK_REGIDS
	.align		4
        /*0028*/ 	.byte	0x04, 0x29
        /*002a*/ 	.short	(.L_3699 - .L_3698)


	//   ....[0]....
.L_3698:
        /*002c*/ 	.word	0xffffffff


	//   ....[1]....
        /*0030*/ 	.word	0xffffffff


	//   ....[2]....
        /*0034*/ 	.word	0xffffffff


	//   ....[3]....
        /*0038*/ 	.word	0xffffffff


	//   ....[4]....
        /*003c*/ 	.word	0xffffffff


	//   ....[5]....
        /*0040*/ 	.word	0xffffffff


	//   ....[6]....
        /*0044*/ 	.word	0xffffffff


	//   ....[7]....
        /*0048*/ 	.word	0xffffffff


	//   ....[8]....
        /*004c*/ 	.word	0xffffffff


	//   ....[9]....
        /*0050*/ 	.word	0xffffffff


	//   ....[10]....
        /*0054*/ 	.word	0xffffffff


	//   ....[11]....
        /*0058*/ 	.word	0xffffffff


	//   ....[12]....
        /*005c*/ 	.word	0xffffffff


	//   ....[13]....
        /*0060*/ 	.word	0xffffffff


	//   ....[14]....
        /*0064*/ 	.word	0xffffffff


	//   ....[15]....
        /*0068*/ 	.word	0xffffffff


	//   ....[16]....
        /*006c*/ 	.word	0xffffffff


	//   ....[17]....
        /*0070*/ 	.word	0xffffffff


	//   ....[18]....
        /*0074*/ 	.word	0xffffffff


	//   ....[19]....
        /*0078*/ 	.word	0xffffffff


	//   ....[20]....
        /*007c*/ 	.word	0xffffffff


	//   ....[21]....
        /*0080*/ 	.word	0xffffffff


	//   ....[22]....
        /*0084*/ 	.word	0xffffffff


	//   ....[23]....
        /*0088*/ 	.word	0xffffffff


	//   ....[24]....
        /*008c*/ 	.word	0xffffffff


	//   ....[25]....
        /*0090*/ 	.word	0xffffffff


	//   ....[26]....
        /*0094*/ 	.word	0xffffffff


	//   ....[27]....
        /*0098*/ 	.word	0xffffffff


	//   ....[28]....
        /*009c*/ 	.word	0xffffffff


	//   ....[29]....
        /*00a0*/ 	.word	0xffffffff


	//   ....[30]....
        /*00a4*/ 	.word	0xffffffff


	//   ....[31]....
        /*00a8*/ 	.word	0xffffffff


	//   ....[32]....
        /*00ac*/ 	.word	0xffffffff


	//   ....[33]....
        /*00b0*/ 	.word	0xffffffff


	//   ....[34]....
        /*00b4*/ 	.word	0xffffffff


	//   ....[35]....
        /*00b8*/ 	.word	0xffffffff


	//   ....[36]....
        /*00bc*/ 	.word	0xffffffff


	//   ....[37]....
        /*00c0*/ 	.word	0xffffffff


	//   ....[38]....
        /*00c4*/ 	.word	0xffffffff


	//   ....[39]....
        /*00c8*/ 	.word	0xffffffff


	//   ....[40]....
        /*00cc*/ 	.word	0xffffffff


	//   ....[41]....
        /*00d0*/ 	.word	0xffffffff


	//   ....[42]....
        /*00d4*/ 	.word	0xffffffff


	//   ....[43]....
        /*00d8*/ 	.word	0xffffffff


	//   ....[44]....
        /*00dc*/ 	.word	0xffffffff


	//   ....[45]....
        /*00e0*/ 	.word	0xffffffff


	//   ....[46]....
        /*00e4*/ 	.word	0xffffffff


	//   ....[47]....
        /*00e8*/ 	.word	0xffffffff


	//   ....[48]....
        /*00ec*/ 	.word	0xffffffff


	//   ....[49]....
        /*00f0*/ 	.word	0xffffffff


	//   ....[50]....
        /*00f4*/ 	.word	0xffffffff


	//----- nvinfo : EIATTR_COOP_GROUP_INSTR_OFFSETS
	.align		4
.L_3699:
        /*00f8*/ 	.byte	0x04, 0x28
        /*00fa*/ 	.short	(.L_3701 - .L_3700)


	//   ....[0]....
.L_3700:
        /*00fc*/ 	.word	0x00000ca0


	//   ....[1]....
        /*0100*/ 	.word	0x00000db0


	//   ....[2]....
        /*0104*/ 	.word	0x00000ef0


	//   ....[3]....
        /*0108*/ 	.word	0x00001c50


	//   ....[4]....
        /*010c*/ 	.word	0x00001e10


	//   ....[5]....
        /*0110*/ 	.word	0x00002090


	//   ....[6]....
        /*0114*/ 	.word	0x000020d0


	//   ....[7]....
        /*0118*/ 	.word	0x00002110


	//   ....[8]....
        /*011c*/ 	.word	0x00002130


	//   ....[9]....
        /*0120*/ 	.word	0x000021a0


	//   ....[10]....
        /*0124*/ 	.word	0x000021b0


	//   ....[11]....
        /*0128*/ 	.word	0x000021d0


	//   ....[12]....
        /*012c*/ 	.word	0x00002200


	//   ....[13]....
        /*0130*/ 	.word	0x00002250


	//   ....[14]....
        /*0134*/ 	.word	0x00002270


	//   ....[15]....
        /*0138*/ 	.word	0x000022b0


	//   ....[16]....
        /*013c*/ 	.word	0x000022d0


	//   ....[17]....
        /*0140*/ 	.word	0x00002300


	//   ....[18]....
        /*0144*/ 	.word	0x00002340


	//   ....[19]....
        /*0148*/ 	.word	0x00002370


	//   ....[20]....
        /*014c*/ 	.word	0x000023d0


	//   ....[21]....
        /*0150*/ 	.word	0x000023e0


	//   ....[22]....
        /*0154*/ 	.word	0x00002420


	//   ....[23]....
        /*0158*/ 	.word	0x00002450


	//   ....[24]....
        /*015c*/ 	.word	0x00002480


	//   ....[25]....
        /*0160*/ 	.word	0x00002490


	//   ....[26]....
        /*0164*/ 	.word	0x000024a0


	//   ....[27]....
        /*0168*/ 	.word	0x000024e0


	//   ....[28]....
        /*016c*/ 	.word	0x00002520


	//   ....[29]....
        /*0170*/ 	.word	0x00002530


	//   ....[30]....
        /*0174*/ 	.word	0x00002540


	//   ....[31]....
        /*0178*/ 	.word	0x00002550


	//   ....[32]....
        /*017c*/ 	.word	0x00002600


	//   ....[33]....
        /*0180*/ 	.word	0x00002a30


	//   ....[34]....
        /*0184*/ 	.word	0x00002bf0


	//   ....[35]....
        /*0188*/ 	.word	0x00002c10


	//   ....[36]....
        /*018c*/ 	.word	0x00002c30


	//   ....[37]....
        /*0190*/ 	.word	0x00002c50


	//   ....[38]....
        /*0194*/ 	.word	0x00002e80


	//   ....[39]....
        /*0198*/ 	.word	0x00002ed0


	//   ....[40]....
        /*019c*/ 	.word	0x00003290


	//   ....[41]....
        /*01a0*/ 	.word	0x00003590


	//   ....[42]....
        /*01a4*/ 	.word	0x000035e0


	//   ....[43]....
        /*01a8*/ 	.word	0x00003630


	//   ....[44]....
        /*01ac*/ 	.word	0x00003660


	//   ....[45]....
        /*01b0*/ 	.word	0x00003680


	//   ....[46]....
        /*01b4*/ 	.word	0x00003750


	//   ....[47]....
        /*01b8*/ 	.word	0x00003790


	//   ....[48]....
        /*01bc*/ 	.word	0x000037e0


	//   ....[49]....
        /*01c0*/ 	.word	0x00003810


	//   ....[50]....
        /*01c4*/ 	.word	0x00003830


	//----- nvinfo : EIATTR_VRC_CTA_INIT_COUNT
	.align		4
.L_3701:
        /*01c8*/ 	.byte	0x02, 0x4a
	.zero		1
	.zero		1


	//----- nvinfo : EIATTR_EXIT_INSTR_OFFSETS
	.align		4
        /*01cc*/ 	.byte	0x04, 0x1c
        /*01ce*/ 	.short	(.L_3703 - .L_3702)


	//   ....[0]....
.L_3702:
        /*01d0*/ 	.word	0x000038d0


	//   ....[1]....
        /*01d4*/ 	.word	0x00003a30


	//----- nvinfo : EIATTR_MAX_THREADS
	.align		4
.L_3703:
        /*01d8*/ 	.byte	0x04, 0x05
        /*01da*/ 	.short	(.L_3705 - .L_3704)
.L_3704:
        /*01dc*/ 	.word	0x00000020
        /*01e0*/ 	.word	0x00000001
        /*01e4*/ 	.word	0x00000001


	//----- nvinfo : EIATTR_CRS_STACK_SIZE
	.align		4
.L_3705:
        /*01e8*/ 	.byte	0x04, 0x1e
        /*01ea*/ 	.short	(.L_3707 - .L_3706)
.L_3706:
        /*01ec*/ 	.word	0x00000000


	//----- nvinfo : EIATTR_CBANK_PARAM_SIZE
	.align		4
.L_3707:
        /*01f0*/ 	.byte	0x03, 0x19
        /*01f2*/ 	.short	0x01f0


	//----- nvinfo : EIATTR_PARAM_CBANK
	.align		4
        /*01f4*/ 	.byte	0x04, 0x0a
        /*01f6*/ 	.short	(.L_3709 - .L_3708)
	.align		4
.L_3708:
        /*01f8*/ 	.word	index@(.nv.constant0._Z25selective_scan_bwd_kernelI32Selective_Scan_bwd_kernel_traitsILi32ELi4ELb0ELb1ELb1ELb1ELb0EffEEv12SSMParamsBwd)
        /*01fc*/ 	.short	0x0380
        /*01fe*/ 	.short	0x01f0


	//----- nvinfo : EIATTR_SW_WAR
	.align		4
.L_3709:
        /*0200*/ 	.byte	0x04, 0x36
        /*0202*/ 	.short	(.L_3711 - .L_3710)
.L_3710:
        /*0204*/ 	.word	0x00000008
.L_3711:


//--------------------- .nv.info._Z25selective_scan_bwd_kernelI32Selective_Scan_bwd_kernel_traitsILi32ELi4ELb0ELb1ELb1ELb1ELb1EffEEv12SSMParamsBwd --------------------------
	.section	.nv.info._Z25selective_scan_bwd_kernelI32Selective_Scan_bwd_kernel_traitsILi32ELi4ELb0ELb1ELb1ELb1ELb1EffEEv12SSMParamsBwd,"",@"SHT_CUDA_INFO"
	.sectionflags	@""
	.align	4


	//----- nvinfo : EIATTR_CUDA_API_VERSION
	.align		4
        /*0000*/ 	.byte	0x04, 0x37
        /*0002*/ 	.short	(.L_3713 - .L_3712)
.L_3712:
        /*0004*/ 	.word	0x00000082


	//----- nvinfo : EIATTR_KPARAM_INFO
	.align		4
.L_3713:
        /*0008*/ 	.byte	0x04, 0x17
        /*000a*/ 	.short	(.L_3715 - .L_3714)
.L_3714:
        /*000c*/ 	.word	0x00000000
        /*0010*/ 	.short	0x0000
        /*0012*/ 	.short	0x0000
        /*0014*/ 	.byte	0x00, 0xf0, 0xc1, 0x07


	//----- nvinfo : EIATTR_SPARSE_MMA_MASK
	.align		4
.L_3715:
        /*0018*/ 	.byte	0x03, 0x50
        /*001a*/ 	.short	0x0000


	//----- nvinfo : EIATTR_MAXREG_COUNT
	.align		4
        /*001c*/ 	.byte	0x03, 0x1b
        /*001e*/ 	.short	0x00ff


	//----- nvinfo : EIATTR_NUM_BARRIERS
	.align		4
        /*0020*/ 	.byte	0x02, 0x4c
        /*0022*/ 	.byte	0x01
	.zero		1


	//----- nvinfo : EIATTR_MERCURY_ISA_VERSION
	.align		4
        /*0024*/ 	.byte	0x03, 0x5f
        /*0026*/ 	.short	0x0101


	//----- nvinfo : EIATTR_COOP_GROUP_MASK_REGIDS
	.align		4
        /*0028*/ 	.byte	0x04, 0x29
        /*002a*/ 	.short	(.L_3717 - .L_3716)


	//   ....[0]....
.L_3716:
        /*002c*/ 	.word	0xffffffff


	//   ....[1]....
        /*0030*/ 	.word	0xffffffff


	//   ....[2]....
        /*0034*/ 	.word	0xffffffff


	//   ....[3]....
        /*0038*/ 	.word	0xffffffff


	//   ....[4]....
        /*003c*/ 	.word	0xffffffff


	//   ....[5]....
        /*0040*/ 	.word	0xffffffff


	//   ....[6]....
        /*0044*/ 	.word	0xffffffff


	//   ....[7]....
        /*0048*/ 	.word	0xffffffff


	//   ....[8]....
        /*004c*/ 	.word	0xffffffff


	//   ....[9]....
        /*0050*/ 	.word	0xffffffff


	//   ....[10]....
        /*0054*/ 	.word	0xffffffff


	//   ....[11]....
        /*0058*/ 	.word	0xffffffff


	//   ....[12]....
        /*005c*/ 	.word	0xffffffff


	//   ....[13]....
        /*0060*/ 	.word	0xffffffff


	//   ....[14]....
        /*0064*/ 	.word	0xffffffff


	//   ....[15]....
        /*0068*/ 	.word	0xffffffff


	//   ....[16]....
        /*006c*/ 	.word	0xffffffff


	//   ....[17]....
        /*0070*/ 	.word	0xffffffff


	//   ....[18]....
        /*0074*/ 	.word	0xffffffff


	//   ....[19]....
        /*0078*/ 	.word	0xffffffff


	//   ....[20]....
        /*007c*/ 	.word	0xffffffff


	//   ....[21]....
        /*0080*/ 	.word	0xffffffff


	//   ....[22]....
        /*0084*/ 	.word	0xffffffff


	//   ....[23]....
        /*0088*/ 	.word	0xffffffff


	//   ....[24]....
        /*008c*/ 	.word	0xffffffff


	//   ....[25]....
        /*0090*/ 	.word	0xffffffff


	//   ....[26]....
        /*0094*/ 	.word	0xffffffff


	//   ....[27]....
        /*0098*/ 	.word	0xffffffff


	//   ....[28]....
        /*009c*/ 	.word	0xffffffff


	//   ....[29]....
        /*00a0*/ 	.word	0xffffffff


	//   ....[30]....
        /*00a4*/ 	.word	0xffffffff


	//   ....[31]....
        /*00a8*/ 	.word	0xffffffff


	//   ....[32]....
        /*00ac*/ 	.word	0xffffffff


	//   ....[33]....
        /*00b0*/ 	.word	0xffffffff


	//   ....[34]....
        /*00b4*/ 	.word	0xffffffff


	//   ....[35]....
        /*00b8*/ 	.word	0xffffffff


	//   ....[36]....
        /*00bc*/ 	.word	0xffffffff


	//   ....[37]....
        /*00c0*/ 	.word	0xffffffff


	//   ....[38]....
        /*00c4*/ 	.word	0xffffffff


	//   ....[39]....
        /*00c8*/ 	.word	0xffffffff


	//   ....[40]....
        /*00cc*/ 	.word	0xffffffff


	//   ....[41]....
        /*00d0*/ 	.word	0xffffffff


	//   ....[42]....
        /*00d4*/ 	.word	0xffffffff


	//   ....[43]....
        /*00d8*/ 	.word	0xffffffff


	//   ....[44]....
        /*00dc*/ 	.word	0xffffffff


	//   ....[45]....
        /*00e0*/ 	.word	0xffffffff


	//   ....[46]....
        /*00e4*/ 	.word	0xffffffff


	//   ....[47]....
        /*00e8*/ 	.word	0xffffffff


	//   ....[48]....
        /*00ec*/ 	.word	0xffffffff


	//   ....[49]....
        /*00f0*/ 	.word	0xffffffff


	//   ....[50]....
        /*00f4*/ 	.word	0xffffffff


	//   ....[51]....
        /*00f8*/ 	.word	0xffffffff


	//   ....[52]....
        /*00fc*/ 	.word	0xffffffff


	//   ....[53]....
        /*0100*/ 	.word	0xffffffff


	//   ....[54]....
        /*0104*/ 	.word	0xffffffff


	//----- nvinfo : EIATTR_COOP_GROUP_INSTR_OFFSETS
	.align		4
.L_3717:
        /*0108*/ 	.byte	0x04, 0x28
        /*010a*/ 	.short	(.L_3719 - .L_3718)


	//   ....[0]....
.L_3718:
        /*010c*/ 	.word	0x00000ce0


	//   ....[1]....
        /*0110*/ 	.word	0x00000e10


	//   ....[2]....
        /*0114*/ 	.word	0x00000f20


	//   ....[3]....
        /*0118*/ 	.word	0x00001a40


	//   ....[4]....
        /*011c*/ 	.word	0x00001ca0


	//   ....[5]....
        /*0120*/ 	.word	0x00001df0


	//   ....[6]....
        /*0124*/ 	.word	0x00002000


	//   ....[7]....
        /*0128*/ 	.word	0x000026d0


	//   ....[8]....
        /*012c*/ 	.word	0x000028b0


	//   ....[9]....
        /*0130*/ 	.word	0x00002b10


	//   ....[10]....
        /*0134*/ 	.word	0x00002b50


	//   ....[11]....
        /*0138*/ 	.word	0x00002b90


	//   ....[12]....
        /*013c*/ 	.word	0x00002ba0


	//   ....[13]....
        /*0140*/ 	.word	0x00002c10


	//   ....[14]....
        /*0144*/ 	.word	0x00002c30


	//   ....[15]....
        /*0148*/ 	.word	0x00002c50


	//   ....[16]....
        /*014c*/ 	.word	0x00002c80


	//   ....[17]....
        /*0150*/ 	.word	0x00002ce0


	//   ....[18]....
        /*0154*/ 	.word	0x00002d20


	//   ....[19]....
        /*0158*/ 	.word	0x00002d40


	//   ....[20]....
        /*015c*/ 	.word	0x00002d50


	//   ....[21]....
        /*0160*/ 	.word	0x00002dd0


	//   ....[22]....
        /*0164*/ 	.word	0x00002df0


	//   ....[23]....
        /*0168*/ 	.word	0x00002e00


	//   ....[24]....
        /*016c*/ 	.word	0x00002e30


	//   ....[25]....
        /*0170*/ 	.word	0x00002e80


	//   ....[26]....
        /*0174*/ 	.word	0x00002e90


	//   ....[27]....
        /*0178*/ 	.word	0x00002ed0


	//   ....[28]....
        /*017c*/ 	.word	0x00002ee0


	//   ....[29]....
        /*0180*/ 	.word	0x00002f00


	//   ....[30]....
        /*0184*/ 	.word	0x00002f40


	//   ....[31]....
        /*0188*/ 	.word	0x00002f70


	//   ....[32]....
        /*018c*/ 	.word	0x00002f90


	//   ....[33]....
        /*0190*/ 	.word	0x00002fa0


	//   ....[34]....
        /*0194*/ 	.word	0x00002fb0


	//   ....[35]....
        /*0198*/ 	.word	0x00002fc0


	//   ....[36]....
        /*019c*/ 	.word	0x000030e0


	//   ....[37]....
        /*01a0*/ 	.word	0x000034b0


	//   ....[38]....
        /*01a4*/ 	.word	0x00003670


	//   ....[39]....
        /*01a8*/ 	.word	0x00003690


	//   ....[40]....
        /*01ac*/ 	.word	0x000036b0


	//   ....[41]....
        /*01b0*/ 	.word	0x000036d0


	//   ....[42]....
        /*01b4*/ 	.word	0x000038f0


	//   ....[43]....
        /*01b8*/ 	.word	0x00003930


	//   ....[44]....
        /*01bc*/ 	.word	0x00003d10


	//   ....[45]....
        /*01c0*/ 	.word	0x00004010


	//   ....[46]....
        /*01c4*/ 	.word	0x00004060


	//   ....[47]....
        /*01c8*/ 	.word	0x000040b0


	//   ....[48]....
        /*01cc*/ 	.word	0x000040e0


	//   ....[49]....
        /*01d0*/ 	.word	0x00004100


	//   ....[50]....
        /*01d4*/ 	.word	0x000041d0


	//   ....[51]....
        /*01d8*/ 	.word	0x00004210


	//   ....[52]....
        /*01dc*/ 	.word	0x00004260


	//   ....[53]....
        /*01e0*/ 	.word	0x00004290


	//   ....[54]....
        /*01e4*/ 	.word	0x000042b0


	//----- nvinfo : EIATTR_VRC_CTA_INIT_COUNT
	.align		4
.L_3719:
        /*01e8*/ 	.byte	0x02, 0x4a
	.zero		1
	.zero		1


	//----- nvinfo : EIATTR_EXIT_INSTR_OFFSETS
	.align		4
        /*01ec*/ 	.byte	0x04, 0x1c
        /*01ee*/ 	.short	(.L_3721 - .L_3720)


	//   ....[0]....
.L_3720:
        /*01f0*/ 	.word	0x00004350


	//   ....[1]....
        /*01f4*/ 	.word	0x000044b0


	//----- nvinfo : EIATTR_MAX_THREADS
	.align		4
.L_3721:
        /*01f8*/ 	.byte	0x04, 0x05
        /*01fa*/ 	.short	(.L_3723 - .L_3722)
.L_3722:
        /*01fc*/ 	.word	0x00000020
        /*0200*/ 	.word	0x00000001
        /*0204*/ 	.word	0x00000001


	//----- nvinfo : EIATTR_CRS_STACK_SIZE
	.align		4
.L_3723:
        /*0208*/ 	.byte	0x04, 0x1e
        /*020a*/ 	.short	(.L_3725 - .L_3724)
.L_3724:
        /*020c*/ 	.word	0x00000000


	//----- nvinfo : EIATTR_CBANK_PARAM_SIZE
	.align		4
.L_3725:
        /*0210*/ 	.byte	0x03, 0x19
        /*0212*/ 	.short	0x01f0


	//----- nvinfo : EIATTR_PARAM_CBANK
	.align		4
        /*0214*/ 	.byte	0x04, 0x0a
        /*0216*/ 	.short	(.L_3727 - .L_3726)
	.align		4
.L_3726:
        /*0218*/ 	.word	index@(.nv.constant0._Z25selective_scan_bwd_kernelI32Selective_Scan_bwd_kernel_traitsILi32ELi4ELb0ELb1ELb1ELb1ELb1EffEEv12SSMParamsBwd)
        /*021c*/ 	.short	0x0380
        /*021e*/ 	.short	0x01f0


	//----- nvinfo : EIATTR_SW_WAR
	.align		4
.L_3727:
        /*0220*/ 	.byte	0x04, 0x36
        /*0222*/ 	.short	(.L_3729 - .L_3728)
.L_3728:
        /*0224*/ 	.word	0x00000008
.L_3729:


//--------------------- .nv.info._Z25selective_scan_bwd_kernelI32Selective_Scan_bwd_kernel_traitsILi32ELi4ELb1ELb0ELb0ELb0ELb0EffEEv12SSMParamsBwd --------------------------
	.section	.nv.info._Z25selective_scan_bwd_kernelI32Selective_Scan_bwd_kernel_traitsILi32ELi4ELb1ELb0ELb0ELb0ELb0EffEEv12SSMParamsBwd,"",@"SHT_CUDA_INFO"
	.sectionflags	@""
	.align	4


	//----- nvinfo : EIATTR_CUDA_API_VERSION
	.align		4
        /*0000*/ 	.byte	0x04, 0x37
        /*0002*/ 	.short	(.L_3731 - .L_3730)
.L_3730:
        /*0004*/ 	.word	0x00000082


	//----- nvinfo : EIATTR_KPARAM_INFO
	.align		4
.L_3731:
        /*0008*/ 	.byte	0x04, 0x17
        /*000a*/ 	.short	(.L_3733 - .L_3732)
.L_3732:
        /*000c*/ 	.word	0x00000000
        /*0010*/ 	.short	0x0000
        /*0012*/ 	.short	0x0000
        /*0014*/ 	.byte	0x00, 0xf0, 0xc1, 0x07


	//----- nvinfo : EIATTR_SPARSE_MMA_MASK
	.align		4
.L_3733:
        /*0018*/ 	.byte	0x03, 0x50
        /*001a*/ 	.short	0x0000


	//----- nvinfo : EIATTR_MAXREG_COUNT
	.align		4
        /*001c*/ 	.byte	0x03, 0x1b
        /*001e*/ 	.short	0x00ff


	//----- nvinfo : EIATTR_NUM_BARRIERS
	.align		4
        /*0020*/ 	.byte	0x02, 0x4c
        /*0022*/ 	.byte	0x01
	.zero		1


	//----- nvinfo : EIATTR_MERCURY_ISA_VERSION
	.align		4
        /*0024*/ 	.byte	0x03, 0x5f
        /*0026*/ 	.short	0x0101


	//----- nvinfo : EIATTR_COOP_GROUP_MASK_REGIDS
	.align		4
        /*0028*/ 	.byte	0x04, 0x29
        /*002a*/ 	.short	(.L_3735 - .L_3734)


	//   ....[0]....
.L_3734:
        /*002c*/ 	.word	0xffffffff


	//   ....[1]....
        /*0030*/ 	.word	0xffffffff


	//   ....[2]....
        /*0034*/ 	.word	0xffffffff


	//   ....[3]....
        /*0038*/ 	.word	0xffffffff


	//   ....[4]....
        /*003c*/ 	.word	0xffffffff


	//   ....[5]....
        /*0040*/ 	.word	0xffffffff


	//   ....[6]....
        /*0044*/ 	.word	0xffffffff


	//   ....[7]....
        /*0048*/ 	.word	0xffffffff


	//   ....[8]....
        /*004c*/ 	.word	0xffffffff


	//   ....[9]....
        /*0050*/ 	.word	0xffffffff


	//   ....[10]....
        /*0054*/ 	.word	0xffffffff


	//   ....[11]....
        /*0058*/ 	.word	0xffffffff


	//   ....[12]....
        /*005c*/ 	.word	0xffffffff


	//   ....[13]....
        /*0060*/ 	.word	0xffffffff


	//   ....[14]....
        /*0064*/ 	.word	0xffffffff


	//   ....[15]....
        /*0068*/ 	.word	0xffffffff


	//   ....[16]....
        /*006c*/ 	.word	0xffffffff


	//   ....[17]....
        /*0070*/ 	.word	0xffffffff


	//   ....[18]....
        /*0074*/ 	.word	0xffffffff


	//   ....[19]....
        /*0078*/ 	.word	0xffffffff


	//   ....[20]....
        /*007c*/ 	.word	0xffffffff


	//   ....[21]....
        /*0080*/ 	.word	0xffffffff


	//   ....[22]....
        /*0084*/ 	.word	0xffffffff


	//   ....[23]....
        /*0088*/ 	.word	0xffffffff


	//   ....[24]....
        /*008c*/ 	.word	0xffffffff


	//   ....[25]....
        /*0090*/ 	.word	0xffffffff


	//   ....[26]....
        /*0094*/ 	.word	0xffffffff


	//   ....[27]....
        /*0098*/ 	.word	0xffffffff


	//   ....[28]....
        /*009c*/ 	.word	0xffffffff


	//   ....[29]....
        /*00a0*/ 	.word	0xffffffff


	//   ....[30]....
        /*00a4*/ 	.word	0xffffffff


	//   ....[31]....
        /*00a8*/ 	.word	0xffffffff


	//   ....[32]....
        /*00ac*/ 	.word	0xffffffff


	//   ....[33]....
        /*00b0*/ 	.word	0xffffffff


	//   ....[34]....
        /*00b4*/ 	.word	0xffffffff


	//   ....[35]....
        /*00b8*/ 	.word	0xffffffff


	//   ....[36]....
        /*00bc*/ 	.word	0xffffffff


	//   ....[37]....
        /*00c0*/ 	.word	0xffffffff


	//   ....[38]....
        /*00c4*/ 	.word	0xffffffff


	//   ....[39]....
        /*00c8*/ 	.word	0xffffffff


	//   ....[40]....
        /*00cc*/ 	.word	0xffffffff


	//   ....[41]....
        /*00d0*/ 	.word	0xffffffff


	//   ....[42]....
        /*00d4*/ 	.word	0xffffffff


	//   ....[43]....
        /*00d8*/ 	.word	0xffffffff


	//   ....[44]....
        /*00dc*/ 	.word	0xffffffff


	//   ....[45]....
        /*00e0*/ 	.word	0xffffffff


	//   ....[46]....
        /*00e4*/ 	.word	0xffffffff


	//   ....[47]....
        /*00e8*/ 	.word	0xffffffff


	//   ....[48]....
        /*00ec*/ 	.word	0xffffffff


	//   ....[49]....
        /*00f0*/ 	.word	0xffffffff


	//   ....[50]....
        /*00f4*/ 	.word	0xffffffff


	//   ....[51]....
        /*00f8*/ 	.word	0xffffffff


	//   ....[52]....
        /*00fc*/ 	.word	0xffffffff


	//----- nvinfo : EIATTR_COOP_GROUP_INSTR_OFFSETS
	.align		4
.L_3735:
        /*0100*/ 	.byte	0x04, 0x28
        /*0102*/ 	.short	(.L_3737 - .L_3736)


	//   ....[0]....
.L_3736:
        /*0104*/ 	.word	0x00000710


	//   ....[1]....
        /*0108*/ 	.word	0x00000790


	//   ....[2]....
        /*010c*/ 	.word	0x00000820


	//   ....[3]....
        /*0110*/ 	.word	0x00000ec0


	//   ....[4]....
        /*0114*/ 	.word	0x00000f00


	//   ....[5]....
        /*0118*/ 	.word	0x00000f30


	//   ....[6]....
        /*011c*/ 	.word	0x00000f70


	//   ....[7]....
        /*0120*/ 	.word	0x00000fa0


	//   ....[8]....
        /*0124*/ 	.word	0x00000fc0


	//   ....[9]....
        /*0128*/ 	.word	0x00000fd0


	//   ....[10]....
        /*012c*/ 	.word	0x00001010


	//   ....[11]....
        /*0130*/ 	.word	0x00001060


	//   ....[12]....
        /*0134*/ 	.word	0x00001070


	//   ....[13]....
        /*0138*/ 	.word	0x00001090


	//   ....[14]....
        /*013c*/ 	.word	0x000010c0


	//   ....[15]....
        /*0140*/ 	.word	0x000010f0


	//   ....[16]....
        /*0144*/ 	.word	0x00001130


	//   ....[17]....
        /*0148*/ 	.word	0x00001160


	//   ....[18]....
        /*014c*/ 	.word	0x000011a0


	//   ....[19]....
        /*0150*/ 	.word	0x000011d0


	//   ....[20]....
        /*0154*/ 	.word	0x00001220


	//   ....[21]....
        /*0158*/ 	.word	0x00001260


	//   ....[22]....
        /*015c*/ 	.word	0x00001270


	//   ....[23]....
        /*0160*/ 	.word	0x00001290


	//   ....[24]....
        /*0164*/ 	.word	0x000012b0


	//   ....[25]....
        /*0168*/ 	.word	0x000012f0


	//   ....[26]....
        /*016c*/ 	.word	0x00001320


	//   ....[27]....
        /*0170*/ 	.word	0x00001340


	//   ....[28]....
        /*0174*/ 	.word	0x00001350


	//   ....[29]....
        /*0178*/ 	.word	0x00001360


	//   ....[30]....
        /*017c*/ 	.word	0x000013d0


	//   ....[31]....
        /*0180*/ 	.word	0x000015c0


	//   ....[32]....
        /*0184*/ 	.word	0x00001600


	//   ....[33]....
        /*0188*/ 	.word	0x00001660


	//   ....[34]....
        /*018c*/ 	.word	0x00001680


	//   ....[35]....
        /*0190*/ 	.word	0x000016b0


	//   ....[36]....
        /*0194*/ 	.word	0x000016d0


	//   ....[37]....
        /*0198*/ 	.word	0x00001700


	//   ....[38]....
        /*019c*/ 	.word	0x00001720


	//   ....[39]....
        /*01a0*/ 	.word	0x00001770


	//   ....[40]....
        /*01a4*/ 	.word	0x00001790


	//   ....[41]....
        /*01a8*/ 	.word	0x00001ae0


	//   ....[42]....
        /*01ac*/ 	.word	0x00001c40


	//   ....[43]....
        /*01b0*/ 	.word	0x00001d70


	//   ....[44]....
        /*01b4*/ 	.word	0x00001dc0


	//   ....[45]....
        /*01b8*/ 	.word	0x00001e10


	//   ....[46]....
        /*01bc*/ 	.word	0x00001e40


	//   ....[47]....
        /*01c0*/ 	.word	0x00001e60


	//   ....[48]....
        /*01c4*/ 	.word	0x00001f30


	//   ....[49]....
        /*01c8*/ 	.word	0x00001f70


	//   ....[50]....
        /*01cc*/ 	.word	0x00001fc0


	//   ....[51]....
        /*01d0*/ 	.word	0x00001ff0


	//   ....[52]....
        /*01d4*/ 	.word	0x00002010


	//----- nvinfo : EIATTR_VRC_CTA_INIT_COUNT
	.align		4
.L_3737:
        /*01d8*/ 	.byte	0x02, 0x4a
	.zero		1
	.zero		1


	//----- nvinfo : EIATTR_EXIT_INSTR_OFFSETS
	.align		4
        /*01dc*/ 	.byte	0x04, 0x1c
        /*01de*/ 	.short	(.L_3739 - .L_3738)


	//   ....[0]....
.L_3738:
        /*01e0*/ 	.word	0x000020b0


	//   ....[1]....
        /*01e4*/ 	.word	0x00002540


	//----- nvinfo : EIATTR_MAX_THREADS
	.align		4
.L_3739:
        /*01e8*/ 	.byte	0x04, 0x05
        /*01ea*/ 	.short	(.L_3741 - .L_3740)
.L_3740:
        /*01ec*/ 	.word	0x00000020
        /*01f0*/ 	.word	0x00000001
        /*01f4*/ 	.word	0x00000001


	//----- nvinfo : EIATTR_CRS_STACK_SIZE
	.align		4
.L_3741:
        /*01f8*/ 	.byte	0x04, 0x1e
        /*01fa*/ 	.short	(.L_3743 - .L_3742)
.L_3742:
        /*01fc*/ 	.word	0x00000000


	//----- nvinfo : EIATTR_CBANK_PARAM_SIZE
	.align		4
.L_3743:
        /*0200*/ 	.byte	0x03, 0x19
        /*0202*/ 	.short	0x01f0


	//----- nvinfo : EIATTR_PARAM_CBANK
	.align		4
        /*0204*/ 	.byte	0x04, 0x0a
        /*0206*/ 	.short	(.L_3745 - .L_3744)
	.align		4
.L_3744:
        /*0208*/ 	.word	index@(.nv.constant0._Z25selective_scan_bwd_kernelI32Selective_Scan_bwd_kernel_traitsILi32ELi4ELb1ELb0ELb0ELb0ELb0EffEEv12SSMParamsBwd)
        /*020c*/ 	.short	0x0380
        /*020e*/ 	.short	0x01f0


	//----- nvinfo : EIATTR_SW_WAR
	.align		4
.L_3745:
        /*0210*/ 	.byte	0x04, 0x36
        /*0212*/ 	.short	(.L_3747 - .L_3746)
.L_3746:
        /*0214*/ 	.word	0x00000008
.L_3747:


//--------------------- .nv.info._Z25selective_scan_bwd_kernelI32Selective_Scan_bwd_kernel_traitsILi32ELi4ELb1ELb0ELb0ELb0ELb1EffEEv12SSMParamsBwd --------------------------
	.section	.nv.info._Z25selective_scan_bwd_kernelI32Selective_Scan_bwd_kernel_traitsILi32ELi4ELb1ELb0ELb0ELb0ELb1EffEEv12SSMParamsBwd,"",@"SHT_CUDA_INFO"
	.sectionflags	@""
	.align	4


	//----- nvinfo : EIATTR_CUDA_API_VERSION
	.align		4
        /*0000*/ 	.byte	0x04, 0x37
        /*0002*/ 	.short	(.L_3749 - .L_3748)
.L_3748:
        /*0004*/ 	.word	0x00000082


	//----- nvinfo : EIATTR_KPARAM_INFO
	.align		4
.L_3749:
        /*0008*/ 	.byte	0x04, 0x17
        /*000a*/ 	.short	(.L_3751 - .L_3750)
.L_3750:
        /*000c*/ 	.word	0x00000000
        /*0010*/ 	.short	0x0000
        /*0012*/ 	.short	0x0000
        /*0014*/ 	.byte	0x00, 0xf0, 0xc1, 0x07


	//----- nvinfo : EIATTR_SPARSE_MMA_MASK
	.align		4
.L_3751:
        /*0018*/ 	.byte	0x03, 0x50
        /*001a*/ 	.short	0x0000


	//----- nvinfo : EIATTR_MAXREG_COUNT
	.align		4
        /*001c*/ 	.byte	0x03, 0x1b
        /*001e*/ 	.short	0x00ff


	//----- nvinfo : EIATTR_NUM_BARRIERS
	.align		4
        /*0020*/ 	.byte	0x02, 0x4c
        /*0022*/ 	.byte	0x01
	.zero		1


	//----- nvinfo : EIATTR_MERCURY_ISA_VERSION
	.align		4
        /*0024*/ 	.byte	0x03, 0x5f
        /*0026*/ 	.short	0x0101


	//----- nvinfo : EIATTR_COOP_GROUP_MASK_REGIDS
	.align		4
        /*0028*/ 	.byte	0x04, 0x29
        /*002a*/ 	.short	(.L_3753 - .L_3752)


	//   ....[0]....
.L_3752:
        /*002c*/ 	.word	0xffffffff


	//   ....[1]....
        /*0030*/ 	.word	0xffffffff


	//   ....[2]....
        /*0034*/ 	.word	0xffffffff


	//   ....[3]....
        /*0038*/ 	.word	0xffffffff


	//   ....[4]....
        /*003c*/ 	.word	0xffffffff


	//   ....[5]....
        /*0040*/ 	.word	0xffffffff


	//   ....[6]....
        /*0044*/ 	.word	0xffffffff


	//   ....[7]....
        /*0048*/ 	.word	0xffffffff


	//   ....[8]....
        /*004c*/ 	.word	0xffffffff


	//   ....[9]....
        /*0050*/ 	.word	0xffffffff


	//   ....[10]....
        /*0054*/ 	.word	0xffffffff


	//   ....[11]....
        /*0058*/ 	.word	0xffffffff


	//   ....[12]....
        /*005c*/ 	.word	0xffffffff


	//   ....[13]....
        /*0060*/ 	.word	0xffffffff


	//   ....[14]....
        /*0064*/ 	.word	0xffffffff


	//   ....[15]....
        /*0068*/ 	.word	0xffffffff


	//   ....[16]....
        /*006c*/ 	.word	0xffffffff


	//   ....[17]....
        /*0070*/ 	.word	0xffffffff


	//   ....[18]....
        /*0074*/ 	.word	0xffffffff


	//   ....[19]....
        /*0078*/ 	.word	0xffffffff


	//   ....[20]....
        /*007c*/ 	.word	0xffffffff


	//   ....[21]....
        /*0080*/ 	.word	0xffffffff


	//   ....[22]....
        /*0084*/ 	.word	0xffffffff


	//   ....[23]....
        /*0088*/ 	.word	0xffffffff


	//   ....[24]....
        /*008c*/ 	.word	0xffffffff


	//   ....[25]....
        /*0090*/ 	.word	0xffffffff


	//   ....[26]....
        /*0094*/ 	.word	0xffffffff


	//   ....[27]....
        /*0098*/ 	.word	0xffffffff


	//   ....[28]....
        /*009c*/ 	.word	0xffffffff


	//   ....[29]....
        /*00a0*/ 	.word	0xffffffff


	//   ....[30]....
        /*00a4*/ 	.word	0xffffffff


	//   ....[31]....
        /*00a8*/ 	.word	0xffffffff


	//   ....[32]....
        /*00ac*/ 	.word	0xffffffff


	//   ....[33]....
        /*00b0*/ 	.word	0xffffffff


	//   ....[34]....
        /*00b4*/ 	.word	0xffffffff


	//   ....[35]....
        /*00b8*/ 	.word	0xffffffff


	//   ....[36]....
        /*00bc*/ 	.word	0xffffffff


	//   ....[37]....
        /*00c0*/ 	.word	0xffffffff


	//   ....[38]....
        /*00c4*/ 	.word	0xffffffff


	//   ....[39]....
        /*00c8*/ 	.word	0xffffffff


	//   ....[40]....
        /*00cc*/ 	.word	0xffffffff


	//   ....[41]....
        /*00d0*/ 	.word	0xffffffff


	//   ....[42]....
        /*00d4*/ 	.word	0xffffffff


	//   ....[43]....
        /*00d8*/ 	.word	0xffffffff


	//   ....[44]....
        /*00dc*/ 	.word	0xffffffff


	//   ....[45]....
        /*00e0*/ 	.word	0xffffffff


	//   ....[46]....
        /*00e4*/ 	.word	0xffffffff


	//   ....[47]....
        /*00e8*/ 	.word	0xffffffff


	//   ....[48]....
        /*00ec*/ 	.word	0xffffffff


	//   ....[49]....
        /*00f0*/ 	.word	0xffffffff


	//   ....[50]....
        /*00f4*/ 	.word	0xffffffff


	//   ....[51]....
        /*00f8*/ 	.word	0xffffffff


	//   ....[52]....
        /*00fc*/ 	.word	0xffffffff


	//   ....[53]....
        /*0100*/ 	.word	0xffffffff


	//   ....[54]....
        /*0104*/ 	.word	0xffffffff


	//   ....[55]....
        /*0108*/ 	.word	0xffffffff


	//   ....[56]....
        /*010c*/ 	.word	0xffffffff


	//----- nvinfo : EIATTR_COOP_GROUP_INSTR_OFFSETS
	.align		4
.L_3753:
        /*0110*/ 	.byte	0x04, 0x28
        /*0112*/ 	.short	(.L_3755 - .L_3754)


	//   ....[0]....
.L_3754:
        /*0114*/ 	.word	0x00000770


	//   ....[1]....
        /*0118*/ 	.word	0x000007e0


	//   ....[2]....
        /*011c*/ 	.word	0x000008e0


	//   ....[3]....
        /*0120*/ 	.word	0x000009d0


	//   ....[4]....
        /*0124*/ 	.word	0x00000bb0


	//   ....[5]....
        /*0128*/ 	.word	0x00000d40


	//   ....[6]....
        /*012c*/ 	.word	0x00000e80


	//   ....[7]....
        /*0130*/ 	.word	0x00001600


	//   ....[8]....
        /*0134*/ 	.word	0x00001640


	//   ....[9]....
        /*0138*/ 	.word	0x00001670


	//   ....[10]....
        /*013c*/ 	.word	0x000016b0


	//   ....[11]....
        /*0140*/ 	.word	0x000016e0


	//   ....[12]....
        /*0144*/ 	.word	0x00001700


	//   ....[13]....
        /*0148*/ 	.word	0x00001710


	//   ....[14]....
        /*014c*/ 	.word	0x00001750


	//   ....[15]....
        /*0150*/ 	.word	0x000017a0


	//   ....[16]....
        /*0154*/ 	.word	0x000017b0


	//   ....[17]....
        /*0158*/ 	.word	0x000017d0


	//   ....[18]....
        /*015c*/ 	.word	0x00001800


	//   ....[19]....
        /*0160*/ 	.word	0x00001830


	//   ....[20]....
        /*0164*/ 	.word	0x00001870


	//   ....[21]....
        /*0168*/ 	.word	0x000018a0


	//   ....[22]....
        /*016c*/ 	.word	0x000018e0


	//   ....[23]....
        /*0170*/ 	.word	0x00001910


	//   ....[24]....
        /*0174*/ 	.word	0x00001960


	//   ....[25]....
        /*0178*/ 	.word	0x000019a0


	//   ....[26]....
        /*017c*/ 	.word	0x000019b0


	//   ....[27]....
        /*0180*/ 	.word	0x000019d0


	//   ....[28]....
        /*0184*/ 	.word	0x000019f0


	//   ....[29]....
        /*0188*/ 	.word	0x00001a30


	//   ....[30]....
        /*018c*/ 	.word	0x00001a60


	//   ....[31]....
        /*0190*/ 	.word	0x00001a80


	//   ....[32]....
        /*0194*/ 	.word	0x00001a90


	//   ....[33]....
        /*0198*/ 	.word	0x00001aa0


	//   ....[34]....
        /*019c*/ 	.word	0x00001b10


	//   ....[35]....
        /*01a0*/ 	.word	0x00001ce0


	//   ....[36]....
        /*01a4*/ 	.word	0x00001d20


	//   ....[37]....
        /*01a8*/ 	.word	0x00001da0


	//   ....[38]....
        /*01ac*/ 	.word	0x00001dc0


	//   ....[39]....
        /*01b0*/ 	.word	0x00001df0


	//   ....[40]....
        /*01b4*/ 	.word	0x00001e10


	//   ....[41]....
        /*01b8*/ 	.word	0x00001e40


	//   ....[42]....
        /*01bc*/ 	.word	0x00001e60


	//   ....[43]....
        /*01c0*/ 	.word	0x00001eb0


	//   ....[44]....
        /*01c4*/ 	.word	0x00001ed0


	//   ....[45]....
        /*01c8*/ 	.word	0x00002210


	//   ....[46]....
        /*01cc*/ 	.word	0x00002370


	//   ....[47]....
        /*01d0*/ 	.word	0x000024a0


	//   ....[48]....
        /*01d4*/ 	.word	0x000024e0


	//   ....[49]....
        /*01d8*/ 	.word	0x00002540


	//   ....[50]....
        /*01dc*/ 	.word	0x00002570


	//   ....[51]....
        /*01e0*/ 	.word	0x00002590


	//   ....[52]....
        /*01e4*/ 	.word	0x00002660


	//   ....[53]....
        /*01e8*/ 	.word	0x000026a0


	//   ....[54]....
        /*01ec*/ 	.word	0x000026f0


	//   ....[55]....
        /*01f0*/ 	.word	0x00002720


	//   ....[56]....
        /*01f4*/ 	.word	0x00002740


	//----- nvinfo : EIATTR_VRC_CTA_INIT_COUNT
	.align		4
.L_3755:
        /*01f8*/ 	.byte	0x02, 0x4a
	.zero		1
	.zero		1


	//----- nvinfo : EIATTR_EXIT_INSTR_OFFSETS
	.align		4
        /*01fc*/ 	.byte	0x04, 0x1c
        /*01fe*/ 	.short	(.L_3757 - .L_3756)


	//   ....[0]....
.L_3756:
        /*0200*/ 	.word	0x000027e0


	//   ....[1]....
        /*0204*/ 	.word	0x00002c80


	//----- nvinfo : EIATTR_MAX_THREADS
	.align		4
.L_3757:
        /*0208*/ 	.byte	0x04, 0x05
        /*020a*/ 	.short	(.L_3759 - .L_3758)
.L_3758:
        /*020c*/ 	.word	0x00000020
        /*0210*/ 	.word	0x00000001
        /*0214*/ 	.word	0x00000001


	//----- nvinfo : EIATTR_CRS_STACK_SIZE
	.align		4
.L_3759:
        /*0218*/ 	.byte	0x04, 0x1e
        /*021a*/ 	.short	(.L_3761 - .L_3760)
.L_3760:
        /*021c*/ 	.word	0x00000000


	//----- nvinfo : EIATTR_CBANK_PARAM_SIZE
	.align		4
.L_3761:
        /*0220*/ 	.byte	0x03, 0x19
        /*0222*/ 	.short	0x01f0


	//----- nvinfo : EIATTR_PARAM_CBANK
	.align		4
        /*0224*/ 	.byte	0x04, 0x0a
        /*0226*/ 	.short	(.L_3763 - .L_3762)
	.align		4
.L_3762:
        /*0228*/ 	.word	index@(.nv.constant0._Z25selective_scan_bwd_kernelI32Selective_Scan_bwd_kernel_traitsILi32ELi4ELb1ELb0ELb0ELb0ELb1EffEEv12SSMParamsBwd)
        /*022c*/ 	.short	0x0380
        /*022e*/ 	.short	0x01f0


	//----- nvinfo : EIATTR_SW_WAR
	.align		4
.L_3763:
        /*0230*/ 	.byte	0x04, 0x36
        /*0232*/ 	.short	(.L_3765 - .L_3764)
.L_3764:
        /*0234*/ 	.word	0x00000008
.L_3765:


//--------------------- .nv.info._Z25selective_scan_bwd_kernelI32Selective_Scan_bwd_kernel_traitsILi32ELi4ELb1ELb0ELb0ELb1ELb0EffEEv12SSMParamsBwd --------------------------
	.section	.nv.info._Z25selective_scan_bwd_kernelI32Selective_Scan_bwd_kernel_traitsILi32ELi4ELb1ELb0ELb0ELb1ELb0EffEEv12SSMParamsBwd,"",@"SHT_CUDA_INFO"
	.sectionflags	@""
	.align	4


	//----- nvinfo : EIATTR_CUDA_API_VERSION
	.align		4
        /*0000*/ 	.byte	0x04, 0x37
        /*0002*/ 	.short	(.L_3767 - .L_3766)
.L_3766:
        /*0004*/ 	.word	0x00000082


	//----- nvinfo : EIATTR_KPARAM_INFO
	.align		4
.L_3767:
        /*0008*/ 	.byte	0x04, 0x17
        /*000a*/ 	.short	(.L_3769 - .L_3768)
.L_3768:
        /*000c*/ 	.word	0x00000000
        /*0010*/ 	.short	0x0000
        /*0012*/ 	.short	0x0000
        /*0014*/ 	.byte	0x00, 0xf0, 0xc1, 0x07


	//----- nvinfo : EIATTR_SPARSE_MMA_MASK
	.align		4
.L_3769:
        /*0018*/ 	.byte	0x03, 0x50
        /*001a*/ 	.short	0x0000


	//----- nvinfo : EIATTR_MAXREG_COUNT
	.align		4
        /*001c*/ 	.byte	0x03, 0x1b
        /*001e*/ 	.short	0x00ff


	//----- nvinfo : EIATTR_NUM_BARRIERS
	.align		4
        /*0020*/ 	.byte	0x02, 0x4c
        /*0022*/ 	.byte	0x01
	.zero		1


	//----- nvinfo : EIATTR_MERCURY_ISA_VERSION
	.align		4
        /*0024*/ 	.byte	0x03, 0x5f
        /*0026*/ 	.short	0x0101


	//----- nvinfo : EIATTR_COOP_GROUP_MASK_REGIDS
	.align		4
        /*0028*/ 	.byte	0x04, 0x29
        /*002a*/ 	.short	(.L_3771 - .L_3770)


	//   ....[0]....
.L_3770:
        /*002c*/ 	.word	0xffffffff


	//   ....[1]....
        /*0030*/ 	.word	0xffffffff


	//   ....[2]....
        /*0034*/ 	.word	0xffffffff


	//   ....[3]....
        /*0038*/ 	.word	0xffffffff


	//   ....[4]....
        /*003c*/ 	.word	0xffffffff


	//   ....[5]....
        /*0040*/ 	.word	0xffffffff


	//   ....[6]....
        /*0044*/ 	.word	0xffffffff


	//   ....[7]....
        /*0048*/ 	.word	0xffffffff


	//   ....[8]....
        /*004c*/ 	.word	0xffffffff


	//   ....[9]....
        /*0050*/ 	.word	0xffffffff


	//   ....[10]....
        /*0054*/ 	.word	0xffffffff


	//   ....[11]....
        /*0058*/ 	.word	0xffffffff


	//   ....[12]....
        /*005c*/ 	.word	0xffffffff


	//   ....[13]....
        /*0060*/ 	.word	0xffffffff


	//   ....[14]....
        /*0064*/ 	.word	0xffffffff


	//   ....[15]....
        /*0068*/ 	.word	0xffffffff


	//   ....[16]....
        /*006c*/ 	.word	0xffffffff


	//   ....[17]....
        /*0070*/ 	.word	0xffffffff


	//   ....[18]....
        /*0074*/ 	.word	0xffffffff


	//   ....[19]....
        /*0078*/ 	.word	0xffffffff


	//   ....[20]....
        /*007c*/ 	.word	0xffffffff


	//   ....[21]....
        /*0080*/ 	.word	0xffffffff


	//   ....[22]....
        /*0084*/ 	.word	0xffffffff


	//   ....[23]....
        /*0088*/ 	.word	0xffffffff


	//   ....[24]....
        /*008c*/ 	.word	0xffffffff


	//   ....[25]....
        /*0090*/ 	.word	0xffffffff


	//   ....[26]....
        /*0094*/ 	.word	0xffffffff


	//   ....[27]....
        /*0098*/ 	.word	0xffffffff


	//   ....[28]....
        /*009c*/ 	.word	0xffffffff


	//   ....[29]....
        /*00a0*/ 	.word	0xffffffff


	//   ....[30]....
        /*00a4*/ 	.word	0xffffffff


	//   ....[31]....
        /*00a8*/ 	.word	0xffffffff


	//   ....[32]....
        /*00ac*/ 	.word	0xffffffff


	//   ....[33]....
        /*00b0*/ 	.word	0xffffffff


	//   ....[34]....
        /*00b4*/ 	.word	0xffffffff


	//   ....[35]....
        /*00b8*/ 	.word	0xffffffff


	//   ....[36]....
        /*00bc*/ 	.word	0xffffffff


	//   ....[37]....
        /*00c0*/ 	.word	0xffffffff


	//   ....[38]....
        /*00c4*/ 	.word	0xffffffff


	//   ....[39]....
        /*00c8*/ 	.word	0xffffffff


	//   ....[40]....
        /*00cc*/ 	.word	0xffffffff


	//   ....[41]....
        /*00d0*/ 	.word	0xffffffff


	//   ....[42]....
        /*00d4*/ 	.word	0xffffffff


	//   ....[43]....
        /*00d8*/ 	.word	0xffffffff


	//   ....[44]....
        /*00dc*/ 	.word	0xffffffff


	//   ....[45]....
        /*00e0*/ 	.word	0xffffffff


	//   ....[46]....
        /*00e4*/ 	.word	0xffffffff


	//   ....[47]....
        /*00e8*/ 	.word	0xffffffff


	//   ....[48]....
        /*00ec*/ 	.word	0xffffffff


	//   ....[49]....
        /*00f0*/ 	.word	0xffffffff


	//   ....[50]....
        /*00f4*/ 	.word	0xffffffff


	//   ....[51]....
        /*00f8*/ 	.word	0xffffffff


	//   ....[52]....
        /*00fc*/ 	.word	0xffffffff


	//   ....[53]....
        /*0100*/ 	.word	0xffffffff


	//----- nvinfo : EIATTR_COOP_GROUP_INSTR_OFFSETS
	.align		4
.L_3771:
        /*0104*/ 	.byte	0x04, 0x28
        /*0106*/ 	.short	(.L_3773 - .L_3772)


	//   ....[0]....
.L_3772:
        /*0108*/ 	.word	0x000006d0


	//   ....[1]....
        /*010c*/ 	.word	0x00000730


	//   ....[2]....
        /*0110*/ 	.word	0x00000810


	//   ....[3]....
        /*0114*/ 	.word	0x000016f0


	//   ....[4]....
        /*0118*/ 	.word	0x00001730


	//   ....[5]....
        /*011c*/ 	.word	0x00001760


	//   ....[6]....
        /*0120*/ 	.word	0x000017a0


	//   ....[7]....
        /*0124*/ 	.word	0x000017d0


	//   ....[8]....
        /*0128*/ 	.word	0x000017f0


	//   ....[9]....
        /*012c*/ 	.word	0x00001800


	//   ....[10]....
        /*0130*/ 	.word	0x00001840


	//   ....[11]....
        /*0134*/ 	.word	0x00001890


	//   ....[12]....
        /*0138*/ 	.word	0x000018a0


	//   ....[13]....
        /*013c*/ 	.word	0x000018c0


	//   ....[14]....
        /*0140*/ 	.word	0x000018f0


	//   ....[15]....
        /*0144*/ 	.word	0x00001950


	//   ....[16]....
        /*0148*/ 	.word	0x00001980


	//   ....[17]....
        /*014c*/ 	.word	0x000019a0


	//   ....[18]....
        /*0150*/ 	.word	0x000019d0


	//   ....[19]....
        /*0154*/ 	.word	0x00001a40


	//   ....[20]....
        /*0158*/ 	.word	0x00001a60


	//   ....[21]....
        /*015c*/ 	.word	0x00001a90


	//   ....[22]....
        /*0160*/ 	.word	0x00001aa0


	//   ....[23]....
        /*0164*/ 	.word	0x00001ad0


	//   ....[24]....
        /*0168*/ 	.word	0x00001af0


	//   ....[25]....
        /*016c*/ 	.word	0x00001b30


	//   ....[26]....
        /*0170*/ 	.word	0x00001b50


	//   ....[27]....
        /*0174*/ 	.word	0x00001b70


	//   ....[28]....
        /*0178*/ 	.word	0x00001b80


	//   ....[29]....
        /*017c*/ 	.word	0x00001b90


	//   ....[30]....
        /*0180*/ 	.word	0x00001c30


	//   ....[31]....
        /*0184*/ 	.word	0x00001e10


	//   ....[32]....
        /*0188*/ 	.word	0x00001e50


	//   ....[33]....
        /*018c*/ 	.word	0x00001ee0


	//   ....[34]....
        /*0190*/ 	.word	0x00001f00


	//   ....[35]....
        /*0194*/ 	.word	0x00001f30


	//   ....[36]....
        /*0198*/ 	.word	0x00001f50


	//   ....[37]....
        /*019c*/ 	.word	0x00001fa0


	//   ....[38]....
        /*01a0*/ 	.word	0x00001fb0


	//   ....[39]....
        /*01a4*/ 	.word	0x00001fe0


	//   ....[40]....
        /*01a8*/ 	.word	0x00002010


	//   ....[41]....
        /*01ac*/ 	.word	0x000022f0


	//   ....[42]....
        /*01b0*/ 	.word	0x00002400


	//   ....[43]....
        /*01b4*/ 	.word	0x00002640


	//   ....[44]....
        /*01b8*/ 	.word	0x000027b0


	//   ....[45]....
        /*01bc*/ 	.word	0x00002800


	//   ....[46]....
        /*01c0*/ 	.word	0x00002850


	//   ....[47]....
        /*01c4*/ 	.word	0x00002880


	//   ....[48]....
        /*01c8*/ 	.word	0x000028a0


	//   ....[49]....
        /*01cc*/ 	.word	0x00002970


	//   ....[50]....
        /*01d0*/ 	.word	0x000029b0


	//   ....[51]....
        /*01d4*/ 	.word	0x00002a00


	//   ....[52]....
        /*01d8*/ 	.word	0x00002a30


	//   ....[53]....
        /*01dc*/ 	.word	0x00002a50


	//----- nvinfo : EIATTR_VRC_CTA_INIT_COUNT
	.align		4
.L_3773:
        /*01e0*/ 	.byte	0x02, 0x4a
	.zero		1
	.zero		1


	//----- nvinfo : EIATTR_EXIT_INSTR_OFFSETS
	.align		4
        /*01e4*/ 	.byte	0x04, 0x1c
        /*01e6*/ 	.short	(.L_3775 - .L_3774)


	//   ....[0]....
.L_3774:
        /*01e8*/ 	.word	0x00002af0


	//   ....[1]....
        /*01ec*/ 	.word	0x00002f80


	//----- nvinfo : EIATTR_MAX_THREADS
	.align		4
.L_3775:
        /*01f0*/ 	.byte	0x04, 0x05
        /*01f2*/ 	.short	(.L_3777 - .L_3776)
.L_3776:
        /*01f4*/ 	.word	0x00000020
        /*01f8*/ 	.word	0x00000001
        /*01fc*/ 	.word	0x00000001


	//----- nvinfo : EIATTR_CRS_STACK_SIZE
	.align		4
.L_3777:
        /*0200*/ 	.byte	0x04, 0x1e
        /*0202*/ 	.short	(.L_3779 - .L_3778)
.L_3778:
        /*0204*/ 	.word	0x00000000


	//----- nvinfo : EIATTR_CBANK_PARAM_SIZE
	.align		4
.L_3779:
        /*0208*/ 	.byte	0x03, 0x19
        /*020a*/ 	.short	0x01f0


	//----- nvinfo : EIATTR_PARAM_CBANK
	.align		4
        /*020c*/ 	.byte	0x04, 0x0a
        /*020e*/ 	.short	(.L_3781 - .L_3780)
	.align		4
.L_3780:
        /*0210*/ 	.word	index@(.nv.constant0._Z25selective_scan_bwd_kernelI32Selective_Scan_bwd_kernel_traitsILi32ELi4ELb1ELb0ELb0ELb1ELb0EffEEv12SSMParamsBwd)
        /*0214*/ 	.short	0x0380
        /*0216*/ 	.short	0x01f0


	//----- nvinfo : EIATTR_SW_WAR
	.align		4
.L_3781:
        /*0218*/ 	.byte	0x04, 0x36
        /*021a*/ 	.short	(.L_3783 - .L_3782)
.L_3782:
        /*021c*/ 	.word	0x00000008
.L_3783:


//--------------------- .nv.info._Z25selective_scan_bwd_kernelI32Selective_Scan_bwd_kernel_traitsILi32ELi4ELb1ELb0ELb0ELb1ELb1EffEEv12SSMParamsBwd --------------------------
	.section	.nv.info._Z25selective_scan_bwd_kernelI32Selective_Scan_bwd_kernel_traitsILi32ELi4ELb1ELb0ELb0ELb1ELb1EffEEv12SSMParamsBwd,"",@"SHT_CUDA_INFO"
	.sectionflags	@""
	.align	4


	//----- nvinfo : EIATTR_CUDA_API_VERSION
	.align		4
        /*0000*/ 	.byte	0x04, 0x37
        /*0002*/ 	.short	(.L_3785 - .L_3784)
.L_3784:
        /*0004*/ 	.word	0x00000082


	//----- nvinfo : EIATTR_KPARAM_INFO
	.align		4
.L_3785:
        /*0008*/ 	.byte	0x04, 0x17
        /*000a*/ 	.short	(.L_3787 - .L_3786)
.L_3786:
        /*000c*/ 	.word	0x00000000
        /*0010*/ 	.short	0x0000
        /*0012*/ 	.short	0x0000
        /*0014*/ 	.byte	0x00, 0xf0, 0xc1, 0x07


	//----- nvinfo : EIATTR_SPARSE_MMA_MASK
	.align		4
.L_3787:
        /*0018*/ 	.byte	0x03, 0x50
        /*001a*/ 	.short	0x0000


	//----- nvinfo : EIATTR_MAXREG_COUNT
	.align		4
        /*001c*/ 	.byte	0x03, 0x1b
        /*001e*/ 	.short	0x00ff


	//----- nvinfo : EIATTR_NUM_BARRIERS
	.align		4
        /*0020*/ 	.byte	0x02, 0x4c
        /*0022*/ 	.byte	0x01
	.zero		1


	//----- nvinfo : EIATTR_MERCURY_ISA_VERSION
	.align		4
        /*0024*/ 	.byte	0x03, 0x5f
        /*0026*/ 	.short	0x0101


	//----- nvinfo : EIATTR_COOP_GROUP_MASK_REGIDS
	.align		4
        /*0028*/ 	.byte	0x04, 0x29
        /*002a*/ 	.short	(.L_3789 - .L_3788)


	//   ....[0]....
.L_3788:
        /*002c*/ 	.word	0xffffffff


	//   ....[1]....
        /*0030*/ 	.word	0xffffffff


	//   ....[2]....
        /*0034*/ 	.word	0xffffffff


	//   ....[3]....
        /*0038*/ 	.word	0xffffffff


	//   ....[4]....
        /*003c*/ 	.word	0xffffffff


	//   ....[5]....
        /*0040*/ 	.word	0xffffffff


	//   ....[6]....
        /*0044*/ 	.word	0xffffffff


	//   ....[7]....
        /*0048*/ 	.word	0xffffffff


	//   ....[8]....
        /*004c*/ 	.word	0xffffffff


	//   ....[9]....
        /*0050*/ 	.word	0xffffffff


	//   ....[10]....
        /*0054*/ 	.word	0xffffffff


	//   ....[11]....
        /*0058*/ 	.word	0xffffffff


	//   ....[12]....
        /*005c*/ 	.word	0xffffffff


	//   ....[13]....
        /*0060*/ 	.word	0xffffffff


	//   ....[14]....
        /*0064*/ 	.word	0xffffffff


	//   ....[15]....
        /*0068*/ 	.word	0xffffffff


	//   ....[16]....
        /*006c*/ 	.word	0xffffffff


	//   ....[17]....
        /*0070*/ 	.word	0xffffffff


	//   ....[18]....
        /*0074*/ 	.word	0xffffffff


	//   ....[19]....
        /*0078*/ 	.word	0xffffffff


	//   ....[20]....
        /*007c*/ 	.word	0xffffffff


	//   ....[21]....
        /*0080*/ 	.word	0xffffffff


	//   ....[22]....
        /*0084*/ 	.word	0xffffffff


	//   ....[23]....
        /*0088*/ 	.word	0xffffffff


	//   ....[24]....
        /*008c*/ 	.word	0xffffffff


	//   ....[25]....
        /*0090*/ 	.word	0xffffffff


	//   ....[26]....
        /*0094*/ 	.word	0xffffffff


	//   ....[27]....
        /*0098*/ 	.word	0xffffffff


	//   ....[28]....
        /*009c*/ 	.word	0xffffffff


	//   ....[29]....
        /*00a0*/ 	.word	0xffffffff


	//   ....[30]....
        /*00a4*/ 	.word	0xffffffff


	//   ....[31]....
        /*00a8*/ 	.word	0xffffffff


	//   ....[32]....
        /*00ac*/ 	.word	0xffffffff


	//   ....[33]....
        /*00b0*/ 	.word	0xffffffff


	//   ....[34]....
        /*00b4*/ 	.word	0xffffffff


	//   ....[35]....
        /*00b8*/ 	.word	0xffffffff


	//   ....[36]....
        /*00bc*/ 	.word	0xffffffff


	//   ....[37]....
        /*00c0*/ 	.word	0xffffffff


	//   ....[38]....
        /*00c4*/ 	.word	0xffffffff


	//   ....[39]....
        /*00c8*/ 	.word	0xffffffff


	//   ....[40]....
        /*00cc*/ 	.word	0xffffffff


	//   ....[41]....
        /*00d0*/ 	.word	0xffffffff


	//   ....[42]....
        /*00d4*/ 	.word	0xffffffff


	//   ....[43]....
        /*00d8*/ 	.word	0xffffffff


	//   ....[44]....
        /*00dc*/ 	.word	0xffffffff


	//   ....[45]....
        /*00e0*/ 	.word	0xffffffff


	//   ....[46]....
        /*00e4*/ 	.word	0xffffffff


	//   ....[47]....
        /*00e8*/ 	.word	0xffffffff


	//   ....[48]....
        /*00ec*/ 	.word	0xffffffff


	//   ....[49]....
        /*00f0*/ 	.word	0xffffffff


	//   ....[50]....
        /*00f4*/ 	.word	0xffffffff


	//   ....[51]....
        /*00f8*/ 	.word	0xffffffff


	//   ....[52]....
        /*00fc*/ 	.word	0xffffffff


	//   ....[53]....
        /*0100*/ 	.word	0xffffffff


	//   ....[54]....
        /*0104*/ 	.word	0xffffffff


	//   ....[55]....
        /*0108*/ 	.word	0xffffffff


	//   ....[56]....
        /*010c*/ 	.word	0xffffffff


	//   ....[57]....
        /*0110*/ 	.word	0xffffffff


	//----- nvinfo : EIATTR_COOP_GROUP_INSTR_OFFSETS
	.align		4
.L_3789:
        /*0114*/ 	.byte	0x04, 0x28
        /*0116*/ 	.short	(.L_3791 - .L_3790)


	//   ....[0]....
.L_3790:
        /*0118*/ 	.word	0x000006f0


	//   ....[1]....
        /*011c*/ 	.word	0x00000770


	//   ....[2]....
        /*0120*/ 	.word	0x00000850


	//   ....[3]....
        /*0124*/ 	.word	0x000012a0


	//   ....[4]....
        /*0128*/ 	.word	0x00001480


	//   ....[5]....
        /*012c*/ 	.word	0x00001610


	//   ....[6]....
        /*0130*/ 	.word	0x00001710


	//   ....[7]....
        /*0134*/ 	.word	0x00001ea0


	//   ....[8]....
        /*0138*/ 	.word	0x00001ee0


	//   ....[9]....
        /*013c*/ 	.word	0x00001f10


	//   ....[10]....
        /*0140*/ 	.word	0x00001f20


	//   ....[11]....
        /*0144*/ 	.word	0x00001f90


	//   ....[12]....
        /*0148*/ 	.word	0x00001fa0


	//   ....[13]....
        /*014c*/ 	.word	0x00001fc0


	//   ....[14]....
        /*0150*/ 	.word	0x00001ff0


	//   ....[15]....
        /*0154*/ 	.word	0x00002050


	//   ....[16]....
        /*0158*/ 	.word	0x00002090


	//   ....[17]....
        /*015c*/ 	.word	0x000020a0


	//   ....[18]....
        /*0160*/ 	.word	0x000020b0


	//   ....[19]....
        /*0164*/ 	.word	0x00002110


	//   ....[20]....
        /*0168*/ 	.word	0x00002130


	//   ....[21]....
        /*016c*/ 	.word	0x00002170


	//   ....[22]....
        /*0170*/ 	.word	0x00002190


	//   ....[23]....
        /*0174*/ 	.word	0x000021d0


	//   ....[24]....
        /*0178*/ 	.word	0x00002220


	//   ....[25]....
        /*017c*/ 	.word	0x00002240


	//   ....[26]....
        /*0180*/ 	.word	0x00002260


	//   ....[27]....
        /*0184*/ 	.word	0x00002290


	//   ....[28]....
        /*0188*/ 	.word	0x000022b0


	//   ....[29]....
        /*018c*/ 	.word	0x000022f0


	//   ....[30]....
        /*0190*/ 	.word	0x00002310


	//   ....[31]....
        /*0194*/ 	.word	0x00002330


	//   ....[32]....
        /*0198*/ 	.word	0x00002340


	//   ....[33]....
        /*019c*/ 	.word	0x00002350


	//   ....[34]....
        /*01a0*/ 	.word	0x000023e0


	//   ....[35]....
        /*01a4*/ 	.word	0x00002590


	//   ....[36]....
        /*01a8*/ 	.word	0x000025d0


	//   ....[37]....
        /*01ac*/ 	.word	0x00002610


	//   ....[38]....
        /*01b0*/ 	.word	0x00002630


	//   ....[39]....
        /*01b4*/ 	.word	0x00002660


	//   ....[40]....
        /*01b8*/ 	.word	0x00002680


	//   ....[41]....
        /*01bc*/ 	.word	0x000026b0


	//   ....[42]....
        /*01c0*/ 	.word	0x000026d0


	//   ....[43]....
        /*01c4*/ 	.word	0x00002710


	//   ....[44]....
        /*01c8*/ 	.word	0x00002730


	//   ....[45]....
        /*01cc*/ 	.word	0x00002a90


	//   ....[46]....
        /*01d0*/ 	.word	0x00002bb0


	//   ....[47]....
        /*01d4*/ 	.word	0x00002dc0


	//   ....[48]....
        /*01d8*/ 	.word	0x00002f50


	//   ....[49]....
        /*01dc*/ 	.word	0x00002fa0


	//   ....[50]....
        /*01e0*/ 	.word	0x00002ff0


	//   ....[51]....
        /*01e4*/ 	.word	0x00003020


	//   ....[52]....
        /*01e8*/ 	.word	0x00003040


	//   ....[53]....
        /*01ec*/ 	.word	0x00003110


	//   ....[54]....
        /*01f0*/ 	.word	0x00003150


	//   ....[55]....
        /*01f4*/ 	.word	0x000031a0


	//   ....[56]....
        /*01f8*/ 	.word	0x000031d0


	//   ....[57]....
        /*01fc*/ 	.word	0x000031f0


	//----- nvinfo : EIATTR_VRC_CTA_INIT_COUNT
	.align		4
.L_3791:
        /*0200*/ 	.byte	0x02, 0x4a
	.zero		1
	.zero		1


	//----- nvinfo : EIATTR_EXIT_INSTR_OFFSETS
	.align		4
        /*0204*/ 	.byte	0x04, 0x1c
        /*0206*/ 	.short	(.L_3793 - .L_3792)


	//   ....[0]....
.L_3792:
        /*0208*/ 	.word	0x00003290


	//   ....[1]....
        /*020c*/ 	.word	0x00003720


	//----- nvinfo : EIATTR_MAX_THREADS
	.align		4
.L_3793:
        /*0210*/ 	.byte	0x04, 0x05
        /*0212*/ 	.short	(.L_3795 - .L_3794)
.L_3794:
        /*0214*/ 	.word	0x00000020
        /*0218*/ 	.word	0x00000001
        /*021c*/ 	.word	0x00000001


	//----- nvinfo : EIATTR_CRS_STACK_SIZE
	.align		4
.L_3795:
        /*0220*/ 	.byte	0x04, 0x1e
        /*0222*/ 	.short	(.L_3797 - .L_3796)
.L_3796:
        /*0224*/ 	.word	0x00000000


	//----- nvinfo : EIATTR_CBANK_PARAM_SIZE
	.align		4
.L_3797:
        /*0228*/ 	.byte	0x03, 0x19
        /*022a*/ 	.short	0x01f0


	//----- nvinfo : EIATTR_PARAM_CBANK
	.align		4
        /*022c*/ 	.byte	0x04, 0x0a
        /*022e*/ 	.short	(.L_3799 - .L_3798)
	.align		4
.L_3798:
        /*0230*/ 	.word	index@(.nv.constant0._Z25selective_scan_bwd_kernelI32Selective_Scan_bwd_kernel_traitsILi32ELi4ELb1ELb0ELb0ELb1ELb1EffEEv12SSMParamsBwd)
        /*0234*/ 	.short	0x0380
        /*0236*/ 	.short	0x01f0


	//----- nvinfo : EIATTR_SW_WAR
	.align		4
.L_3799:
        /*0238*/ 	.byte	0x04, 0x36
        /*023a*/ 	.short	(.L_3801 - .L_3800)
.L_3800:
        /*023c*/ 	.word	0x00000008
.L_3801:


//--------------------- .nv.info._Z25selective_scan_bwd_kernelI32Selective_Scan_bwd_kernel_traitsILi32ELi4ELb1ELb0ELb1ELb0ELb0EffEEv12SSMParamsBwd --------------------------
	.section	.nv.info._Z25selective_scan_bwd_kernelI32Selective_Scan_bwd_kernel_traitsILi32ELi4ELb1ELb0ELb1ELb0ELb0EffEEv12SSMParamsBwd,"",@"SHT_CUDA_INFO"
	.sectionflags	@""
	.align	4


	//----- nvinfo : EIATTR_CUDA_API_VERSION
	.align		4
        /*0000*/ 	.byte	0x04, 0x37
        /*0002*/ 	.short	(.L_3803 - .L_3802)
.L_3802:
        /*0004*/ 	.word	0x00000082


	//----- nvinfo : EIATTR_KPARAM_INFO
	.align		4
.L_3803:
        /*0008*/ 	.byte	0x04, 0x17
        /*000a*/ 	.short	(.L_3805 - .L_3804)
.L_3804:
        /*000c*/ 	.word	0x00000000
        /*0010*/ 	.short	0x0000
        /*0012*/ 	.short	0x0000
        /*0014*/ 	.byte	0x00, 0xf0, 0xc1, 0x07


	//----- nvinfo : EIATTR_SPARSE_MMA_MASK
	.align		4
.L_3805:
        /*0018*/ 	.byte	0x03, 0x50
        /*001a*/ 	.short	0x0000


	//----- nvinfo : EIATTR_MAXREG_COUNT
	.align		4
        /*001c*/ 	.byte	0x03, 0x1b
        /*001e*/ 	.short	0x00ff


	//----- nvinfo : EIATTR_NUM_BARRIERS
	.align		4
        /*0020*/ 	.byte	0x02, 0x4c
        /*0022*/ 	.byte	0x01
	.zero		1


	//----- nvinfo : EIATTR_MERCURY_ISA_VERSION
	.align		4
        /*0024*/ 	.byte	0x03, 0x5f
        /*0026*/ 	.short	0x0101


	//----- nvinfo : EIATTR_COOP_GROUP_MASK_REGIDS
	.align		4
        /*0028*/ 	.byte	0x04, 0x29
        /*002a*/ 	.short	(.L_3807 - .L_3806)


	//   ....[0]....
.L_3806:
        /*002c*/ 	.word	0xffffffff


	//   ....[1]....
        /*0030*/ 	.word	0xffffffff


	//   ....[2]....
        /*0034*/ 	.word	0xffffffff


	//   ....[3]....
        /*0038*/ 	.word	0xffffffff


	//   ....[4]....
        /*003c*/ 	.word	0xffffffff


	//   ....[5]....
        /*0040*/ 	.word	0xffffffff


	//   ....[6]....
        /*0044*/ 	.word	0xffffffff


	//   ....[7]....
        /*0048*/ 	.word	0xffffffff


	//   ....[8]....
        /*004c*/ 	.word	0xffffffff


	//   ....[9]....
        /*0050*/ 	.word	0xffffffff


	//   ....[10]....
        /*0054*/ 	.word	0xffffffff


	//   ....[11]....
        /*0058*/ 	.word	0xffffffff


	//   ....[12]....
        /*005c*/ 	.word	0xffffffff


	//   ....[13]....
        /*0060*/ 	.word	0xffffffff


	//   ....[14]....
        /*0064*/ 	.word	0xffffffff


	//   ....[15]....
        /*0068*/ 	.word	0xffffffff


	//   ....[16]....
        /*006c*/ 	.word	0xffffffff


	//   ....[17]....
        /*0070*/ 	.word	0xffffffff


	//   ....[18]....
        /*0074*/ 	.word	0xffffffff


	//   ....[19]....
        /*0078*/ 	.word	0xffffffff


	//   ....[20]....
        /*007c*/ 	.word	0xffffffff


	//   ....[21]....
        /*0080*/ 	.word	0xffffffff


	//   ....[22]....
        /*0084*/ 	.word	0xffffffff


	//   ....[23]....
        /*0088*/ 	.word	0xffffffff


	//   ....[24]....
        /*008c*/ 	.word	0xffffffff


	//   ....[25]....
        /*0090*/ 	.word	0xffffffff


	//   ....[26]....
        /*0094*/ 	.word	0xffffffff


	//   ....[27]....
        /*0098*/ 	.word	0xffffffff


	//   ....[28]....
        /*009c*/ 	.word	0xffffffff


	//   ....[29]....
        /*00a0*/ 	.word	0xffffffff


	//   ....[30]....
        /*00a4*/ 	.word	0xffffffff


	//   ....[31]....
        /*00a8*/ 	.word	0xffffffff


	//   ....[32]....
        /*00ac*/ 	.word	0xffffffff


	//   ....[33]....
        /*00b0*/ 	.word	0xffffffff


	//   ....[34]....
        /*00b4*/ 	.word	0xffffffff


	//   ....[35]....
        /*00b8*/ 	.word	0xffffffff


	//   ....[36]....
        /*00bc*/ 	.word	0xffffffff


	//   ....[37]....
        /*00c0*/ 	.word	0xffffffff


	//   ....[38]....
        /*00c4*/ 	.word	0xffffffff


	//   ....[39]....
        /*00c8*/ 	.word	0xffffffff


	//   ....[40]....
        /*00cc*/ 	.word	0xffffffff


	//   ....[41]....
        /*00d0*/ 	.word	0xffffffff


	//   ....[42]....
        /*00d4*/ 	.word	0xffffffff


	//   ....[43]....
        /*00d8*/ 	.word	0xffffffff


	//   ....[44]....
        /*00dc*/ 	.word	0xffffffff


	//   ....[45]....
        /*00e0*/ 	.word	0xffffffff


	//   ....[46]....
        /*00e4*/ 	.word	0xffffffff


	//   ....[47]....
        /*00e8*/ 	.word	0xffffffff


	//   ....[48]....
        /*00ec*/ 	.word	0xffffffff


	//   ....[49]....
        /*00f0*/ 	.word	0xffffffff


	//   ....[50]....
        /*00f4*/ 	.word	0xffffffff


	//   ....[51]....
        /*00f8*/ 	.word	0xffffffff


	//   ....[52]....
        /*00fc*/ 	.word	0xffffffff


	//   ....[53]....
        /*0100*/ 	.word	0xffffffff


	//----- nvinfo : EIATTR_COOP_GROUP_INSTR_OFFSETS
	.align		4
.L_3807:
        /*0104*/ 	.byte	0x04, 0x28
        /*0106*/ 	.short	(.L_3809 - .L_3808)


	//   ....[0]....
.L_3808:
        /*0108*/ 	.word	0x00000a20


	//   ....[1]....
        /*010c*/ 	.word	0x00000aa0


	//   ....[2]....
        /*0110*/ 	.word	0x00000b20


	//   ....[3]....
        /*0114*/ 	.word	0x00000fb0


	//   ....[4]....
        /*0118*/ 	.word	0x000012c0


	//   ....[5]....
        /*011c*/ 	.word	0x00001310


	//   ....[6]....
        /*0120*/ 	.word	0x00001330


	//   ....[7]....
        /*0124*/ 	.word	0x00001340


	//   ....[8]....
        /*0128*/ 	.word	0x000013a0


	//   ....[9]....
        /*012c*/ 	.word	0x000013f0


	//   ....[10]....
        /*0130*/ 	.word	0x00001410


	//   ....[11]....
        /*0134*/ 	.word	0x00001420


	//   ....[12]....
        /*0138*/ 	.word	0x00001460


	//   ....[13]....
        /*013c*/ 	.word	0x00001490


	//   ....[14]....
        /*0140*/ 	.word	0x000014c0


	//   ....[15]....
        /*0144*/ 	.word	0x000014e0


	//   ....[16]....
        /*0148*/ 	.word	0x00001530


	//   ....[17]....
        /*014c*/ 	.word	0x00001560


	//   ....[18]....
        /*0150*/ 	.word	0x00001580


	//   ....[19]....
        /*0154*/ 	.word	0x000015a0


	//   ....[20]....
        /*0158*/ 	.word	0x000015f0


	//   ....[21]....
        /*015c*/ 	.word	0x00001620


	//   ....[22]....
        /*0160*/ 	.word	0x00001650


	//   ....[23]....
        /*0164*/ 	.word	0x00001690


	//   ....[24]....
        /*0168*/ 	.word	0x000016f0


	//   ....[25]....
        /*016c*/ 	.word	0x00001720


	//   ....[26]....
        /*0170*/ 	.word	0x00001740


	//   ....[27]....
        /*0174*/ 	.word	0x00001770


	//   ....[28]....
        /*0178*/ 	.word	0x00001780


	//   ....[29]....
        /*017c*/ 	.word	0x00001790


	//   ....[30]....
        /*0180*/ 	.word	0x000017a0


	//   ....[31]....
        /*0184*/ 	.word	0x000017d0


	//   ....[32]....
        /*0188*/ 	.word	0x00001c30


	//   ....[33]....
        /*018c*/ 	.word	0x00001c70


	//   ....[34]....
        /*0190*/ 	.word	0x00001dd0


	//   ....[35]....
        /*0194*/ 	.word	0x00001df0


	//   ....[36]....
        /*0198*/ 	.word	0x00001e20


	//   ....[37]....
        /*019c*/ 	.word	0x00001e40


	//   ....[38]....
        /*01a0*/ 	.word	0x00001e70


	//   ....[39]....
        /*01a4*/ 	.word	0x00001e90


	//   ....[40]....
        /*01a8*/ 	.word	0x00001ec0


	//   ....[41]....
        /*01ac*/ 	.word	0x00001ee0


	//   ....[42]....
        /*01b0*/ 	.word	0x00002120


	//   ....[43]....
        /*01b4*/ 	.word	0x00002290


	//   ....[44]....
        /*01b8*/ 	.word	0x000023c0


	//   ....[45]....
        /*01bc*/ 	.word	0x00002410


	//   ....[46]....
        /*01c0*/ 	.word	0x00002460


	//   ....[47]....
        /*01c4*/ 	.word	0x00002490


	//   ....[48]....
        /*01c8*/ 	.word	0x000024b0


	//   ....[49]....
        /*01cc*/ 	.word	0x00002580


	//   ....[50]....
        /*01d0*/ 	.word	0x000025c0


	//   ....[51]....
        /*01d4*/ 	.word	0x00002610


	//   ....[52]....
        /*01d8*/ 	.word	0x00002640


	//   ....[53]....
        /*01dc*/ 	.word	0x00002660


	//----- nvinfo : EIATTR_VRC_CTA_INIT_COUNT
	.align		4
.L_3809:
        /*01e0*/ 	.byte	0x02, 0x4a
	.zero		1
	.zero		1


	//----- nvinfo : EIATTR_EXIT_INSTR_OFFSETS
	.align		4
        /*01e4*/ 	.byte	0x04, 0x1c
        /*01e6*/ 	.short	(.L_3811 - .L_3810)


	//   ....[0]....
.L_3810:
        /*01e8*/ 	.word	0x00002700


	//   ....[1]....
        /*01ec*/ 	.word	0x00002920


	//----- nvinfo : EIATTR_MAX_THREADS
	.align		4
.L_3811:
        /*01f0*/ 	.byte	0x04, 0x05
        /*01f2*/ 	.short	(.L_3813 - .L_3812)
.L_3812:
        /*01f4*/ 	.word	0x00000020
        /*01f8*/ 	.word	0x00000001
        /*01fc*/ 	.word	0x00000001


	//----- nvinfo : EIATTR_CRS_STACK_SIZE
	.align		4
.L_3813:
        /*0200*/ 	.byte	0x04, 0x1e
        /*0202*/ 	.short	(.L_3815 - .L_3814)
.L_3814:
        /*0204*/ 	.word	0x00000000


	//----- nvinfo : EIATTR_CBANK_PARAM_SIZE
	.align		4
.L_3815:
        /*0208*/ 	.byte	0x03, 0x19
        /*020a*/ 	.short	0x01f0


	//----- nvinfo : EIATTR_PARAM_CBANK
	.align		4
        /*020c*/ 	.byte	0x04, 0x0a
        /*020e*/ 	.short	(.L_3817 - .L_3816)
	.align		4
.L_3816:
        /*0210*/ 	.word	index@(.nv.constant0._Z25selective_scan_bwd_kernelI32Selective_Scan_bwd_kernel_traitsILi32ELi4ELb1ELb0ELb1ELb0ELb0EffEEv12SSMParamsBwd)
        /*0214*/ 	.short	0x0380
        /*0216*/ 	.short	0x01f0


	//----- nvinfo : EIATTR_SW_WAR
	.align		4
.L_3817:
        /*0218*/ 	.byte	0x04, 0x36
        /*021a*/ 	.short	(.L_3819 - .L_3818)
.L_3818:
        /*021c*/ 	.word	0x00000008
.L_3819:


//--------------------- .nv.info._Z25selective_scan_bwd_kernelI32Selective_Scan_bwd_kernel_traitsILi32ELi4ELb1ELb0ELb1ELb0ELb1EffEEv12SSMParamsBwd --------------------------
	.section	.nv.info._Z25selective_scan_bwd_kernelI32Selective_Scan_bwd_kernel_traitsILi32ELi4ELb1ELb0ELb1ELb0ELb1EffEEv12SSMParamsBwd,"",@"SHT_CUDA_INFO"
	.sectionflags	@""
	.align	4


	//----- nvinfo : EIATTR_CUDA_API_VERSION
	.align		4
        /*0000*/ 	.byte	0x04, 0x37
        /*0002*/ 	.short	(.L_3821 - .L_3820)
.L_3820:
        /*0004*/ 	.word	0x00000082


	//----- nvinfo : EIATTR_KPARAM_INFO
	.align		4
.L_3821:
        /*0008*/ 	.byte	0x04, 0x17
        /*000a*/ 	.short	(.L_3823 - .L_3822)
.L_3822:
        /*000c*/ 	.word	0x00000000
        /*0010*/ 	.short	0x0000
        /*0012*/ 	.short	0x0000
        /*0014*/ 	.byte	0x00, 0xf0, 0xc1, 0x07


	//----- nvinfo : EIATTR_SPARSE_MMA_MASK
	.align		4
.L_3823:
        /*0018*/ 	.byte	0x03, 0x50
        /*001a*/ 	.short	0x0000


	//----- nvinfo : EIATTR_MAXREG_COUNT
	.align		4
        /*001c*/ 	.byte	0x03, 0x1b
        /*001e*/ 	.short	0x00ff


	//----- nvinfo : EIATTR_NUM_BARRIERS
	.align		4
        /*0020*/ 	.byte	0x02, 0x4c
        /*0022*/ 	.byte	0x01
	.zero		1


	//----- nvinfo : EIATTR_MERCURY_ISA_VERSION
	.align		4
        /*0024*/ 	.byte	0x03, 0x5f
        /*0026*/ 	.short	0x0101


	//----- nvinfo : EIATTR_COOP_GROUP_MASK_REGIDS
	.align		4
        /*0028*/ 	.byte	0x04, 0x29
        /*002a*/ 	.short	(.L_3825 - .L_3824)


	//   ....[0]....
.L_3824:
        /*002c*/ 	.word	0xffffffff


	//   ....[1]....
        /*0030*/ 	.word	0xffffffff


	//   ....[2]....
        /*0034*/ 	.word	0xffffffff


	//   ....[3]....
        /*0038*/ 	.word	0xffffffff


	//   ....[4]....
        /*003c*/ 	.word	0xffffffff


	//   ....[5]....
        /*0040*/ 	.word	0xffffffff


	//   ....[6]....
        /*0044*/ 	.word	0xffffffff


	//   ....[7]....
        /*0048*/ 	.word	0xffffffff


	//   ....[8]....
        /*004c*/ 	.word	0xffffffff


	//   ....[9]....
        /*0050*/ 	.word	0xffffffff


	//   ....[10]....
        /*0054*/ 	.word	0xffffffff


	//   ....[11]....
        /*0058*/ 	.word	0xffffffff


	//   ....[12]....
        /*005c*/ 	.word	0xffffffff


	//   ....[13]....
        /*0060*/ 	.word	0xffffffff


	//   ....[14]....
        /*0064*/ 	.word	0xffffffff


	//   ....[15]....
        /*0068*/ 	.word	0xffffffff


	//   ....[16]....
        /*006c*/ 	.word	0xffffffff


	//   ....[17]....
        /*0070*/ 	.word	0xffffffff


	//   ....[18]....
        /*0074*/ 	.word	0xffffffff


	//   ....[19]....
        /*0078*/ 	.word	0xffffffff


	//   ....[20]....
        /*007c*/ 	.word	0xffffffff


	//   ....[21]....
        /*0080*/ 	.word	0xffffffff


	//   ....[22]....
        /*0084*/ 	.word	0xffffffff


	//   ....[23]....
        /*0088*/ 	.word	0xffffffff


	//   ....[24]....
        /*008c*/ 	.word	0xffffffff


	//   ....[25]....
        /*0090*/ 	.word	0xffffffff


	//   ....[26]....
        /*0094*/ 	.word	0xffffffff


	//   ....[27]....
        /*0098*/ 	.word	0xffffffff


	//   ....[28]....
        /*009c*/ 	.word	0xffffffff


	//   ....[29]....
        /*00a0*/ 	.word	0xffffffff


	//   ....[30]....
        /*00a4*/ 	.word	0xffffffff


	//   ....[31]....
        /*00a8*/ 	.word	0xffffffff


	//   ....[32]....
        /*00ac*/ 	.word	0xffffffff


	//   ....[33]....
        /*00b0*/ 	.word	0xffffffff


	//   ....[34]....
        /*00b4*/ 	.word	0xffffffff


	//   ....[35]....
        /*00b8*/ 	.word	0xffffffff


	//   ....[36]....
        /*00bc*/ 	.word	0xffffffff


	//   ....[37]....
        /*00c0*/ 	.word	0xffffffff


	//   ....[38]....
        /*00c4*/ 	.word	0xffffffff


	//   ....[39]....
        /*00c8*/ 	.word	0xffffffff


	//   ....[40]....
        /*00cc*/ 	.word	0xffffffff


	//   ....[41]....
        /*00d0*/ 	.word	0xffffffff


	//   ....[42]....
        /*00d4*/ 	.word	0xffffffff


	//   ....[43]....
        /*00d8*/ 	.word	0xffffffff


	//   ....[44]....
        /*00dc*/ 	.word	0xffffffff


	//   ....[45]....
        /*00e0*/ 	.word	0xffffffff


	//   ....[46]....
        /*00e4*/ 	.word	0xffffffff


	//   ....[47]....
        /*00e8*/ 	.word	0xffffffff


	//   ....[48]....
        /*00ec*/ 	.word	0xffffffff


	//   ....[49]....
        /*00f0*/ 	.word	0xffffffff


	//   ....[50]....
        /*00f4*/ 	.word	0xffffffff


	//   ....[51]....
        /*00f8*/ 	.word	0xffffffff


	//   ....[52]....
        /*00fc*/ 	.word	0xffffffff


	//   ....[53]....
        /*0100*/ 	.word	0xffffffff


	//   ....[54]....
        /*0104*/ 	.word	0xffffffff


	//   ....[55]....
        /*0108*/ 	.word	0xffffffff


	//   ....[56]....
        /*010c*/ 	.word	0xffffffff


	//   ....[57]....
        /*0110*/ 	.word	0xffffffff


	//----- nvinfo : EIATTR_COOP_GROUP_INSTR_OFFSETS
	.align		4
.L_3825:
        /*0114*/ 	.byte	0x04, 0x28
        /*0116*/ 	.short	(.L_3827 - .L_3826)


	//   ....[0]....
.L_3826:
        /*0118*/ 	.word	0x00000ac0


	//   ....[1]....
        /*011c*/ 	.word	0x00000b60


	//   ....[2]....
        /*0120*/ 	.word	0x00000c20


	//   ....[3]....
        /*0124*/ 	.word	0x00000ce0


	//   ....[4]....
        /*0128*/ 	.word	0x00000ee0


	//   ....[5]....
        /*012c*/ 	.word	0x00001080


	//   ....[6]....
        /*0130*/ 	.word	0x00001190


	//   ....[7]....
        /*0134*/ 	.word	0x000016b0


	//   ....[8]....
        /*0138*/ 	.word	0x000019c0


	//   ....[9]....
        /*013c*/ 	.word	0x00001a00


	//   ....[10]....
        /*0140*/ 	.word	0x00001a30


	//   ....[11]....
        /*0144*/ 	.word	0x00001a40


	//   ....[12]....
        /*0148*/ 	.word	0x00001ab0


	//   ....[13]....
        /*014c*/ 	.word	0x00001ae0


	//   ....[14]....
        /*0150*/ 	.word	0x00001b10


	//   ....[15]....
        /*0154*/ 	.word	0x00001b20


	//   ....[16]....
        /*0158*/ 	.word	0x00001b70


	//   ....[17]....
        /*015c*/ 	.word	0x00001b90


	//   ....[18]....
        /*0160*/ 	.word	0x00001bc0


	//   ....[19]....
        /*0164*/ 	.word	0x00001be0


	//   ....[20]....
        /*0168*/ 	.word	0x00001c10


	//   ....[21]....
        /*016c*/ 	.word	0x00001c60


	//   ....[22]....
        /*0170*/ 	.word	0x00001c70


	//   ....[23]....
        /*0174*/ 	.word	0x00001ca0


	//   ....[24]....
        /*0178*/ 	.word	0x00001cc0


	//   ....[25]....
        /*017c*/ 	.word	0x00001d20


	//   ....[26]....
        /*0180*/ 	.word	0x00001d40


	//   ....[27]....
        /*0184*/ 	.word	0x00001d90


	//   ....[28]....
        /*0188*/ 	.word	0x00001e00


	//   ....[29]....
        /*018c*/ 	.word	0x00001e30


	//   ....[30]....
        /*0190*/ 	.word	0x00001e60


	//   ....[31]....
        /*0194*/ 	.word	0x00001e70


	//   ....[32]....
        /*0198*/ 	.word	0x00001e80


	//   ....[33]....
        /*019c*/ 	.word	0x00001e90


	//   ....[34]....
        /*01a0*/ 	.word	0x00001ea0


	//   ....[35]....
        /*01a4*/ 	.word	0x00001ec0


	//   ....[36]....
        /*01a8*/ 	.word	0x00002330


	//   ....[37]....
        /*01ac*/ 	.word	0x00002370


	//   ....[38]....
        /*01b0*/ 	.word	0x000024d0


	//   ....[39]....
        /*01b4*/ 	.word	0x000024f0


	//   ....[40]....
        /*01b8*/ 	.word	0x00002520


	//   ....[41]....
        /*01bc*/ 	.word	0x00002540


	//   ....[42]....
        /*01c0*/ 	.word	0x00002570


	//   ....[43]....
        /*01c4*/ 	.word	0x00002590


	//   ....[44]....
        /*01c8*/ 	.word	0x000025c0


	//   ....[45]....
        /*01cc*/ 	.word	0x000025e0


	//   ....[46]....
        /*01d0*/ 	.word	0x00002820


	//   ....[47]....
        /*01d4*/ 	.word	0x000029a0


	//   ....[48]....
        /*01d8*/ 	.word	0x00002ac0


	//   ....[49]....
        /*01dc*/ 	.word	0x00002b10


	//   ....[50]....
        /*01e0*/ 	.word	0x00002b60


	//   ....[51]....
        /*01e4*/ 	.word	0x00002b90


	//   ....[52]....
        /*01e8*/ 	.word	0x00002bb0


	//   ....[53]....
        /*01ec*/ 	.word	0x00002c80


	//   ....[54]....
        /*01f0*/ 	.word	0x00002cc0


	//   ....[55]....
        /*01f4*/ 	.word	0x00002d10


	//   ....[56]....
        /*01f8*/ 	.word	0x00002d40


	//   ....[57]....
        /*01fc*/ 	.word	0x00002d60


	//----- nvinfo : EIATTR_VRC_CTA_INIT_COUNT
	.align		4
.L_3827:
        /*0200*/ 	.byte	0x02, 0x4a
	.zero		1
	.zero		1


	//----- nvinfo : EIATTR_EXIT_INSTR_OFFSETS
	.align		4
        /*0204*/ 	.byte	0x04, 0x1c
        /*0206*/ 	.short	(.L_3829 - .L_3828)


	//   ....[0]....
.L_3828:
        /*0208*/ 	.word	0x00002e00


	//   ....[1]....
        /*020c*/ 	.word	0x00003020


	//----- nvinfo : EIATTR_MAX_THREADS
	.align		4
.L_3829:
        /*0210*/ 	.byte	0x04, 0x05
        /*0212*/ 	.short	(.L_3831 - .L_3830)
.L_3830:
        /*0214*/ 	.word	0x00000020
        /*0218*/ 	.word	0x00000001
        /*021c*/ 	.word	0x00000001


	//----- nvinfo : EIATTR_CRS_STACK_SIZE
	.align		4
.L_3831:
        /*0220*/ 	.byte	0x04, 0x1e
        /*0222*/ 	.short	(.L_3833 - .L_3832)
.L_3832:
        /*0224*/ 	.word	0x00000000


	//----- nvinfo : EIATTR_CBANK_PARAM_SIZE
	.align		4
.L_3833:
        /*0228*/ 	.byte	0x03, 0x19
        /*022a*/ 	.short	0x01f0


	//----- nvinfo : EIATTR_PARAM_CBANK
	.align		4
        /*022c*/ 	.byte	0x04, 0x0a
        /*022e*/ 	.short	(.L_3835 - .L_3834)
	.align		4
.L_3834:
        /*0230*/ 	.word	index@(.nv.constant0._Z25selective_scan_bwd_kernelI32Selective_Scan_bwd_kernel_traitsILi32ELi4ELb1ELb0ELb1ELb0ELb1EffEEv12SSMParamsBwd)
        /*0234*/ 	.short	0x0380
        /*0236*/ 	.short	0x01f0


	//----- nvinfo : EIATTR_SW_WAR
	.align		4
.L_3835:
        /*0238*/ 	.byte	0x04, 0x36
        /*023a*/ 	.short	(.L_3837 - .L_3836)
.L_3836:
        /*023c*/ 	.word	0x00000008
.L_3837:


//--------------------- .nv.info._Z25selective_scan_bwd_kernelI32Selective_Scan_bwd_kernel_traitsILi32ELi4ELb1ELb0ELb1ELb1ELb0EffEEv12SSMParamsBwd --------------------------
	.section	.nv.info._Z25selective_scan_bwd_kernelI32Selective_Scan_bwd_kernel_traitsILi32ELi4ELb1ELb0ELb1ELb1ELb0EffEEv12SSMParamsBwd,"",@"SHT_CUDA_INFO"
	.sectionflags	@""
	.align	4


	//----- nvinfo : EIATTR_CUDA_API_VERSION
	.align		4
        /*0000*/ 	.byte	0x04, 0x37
        /*0002*/ 	.short	(.L_3839 - .L_3838)
.L_3838:
        /*0004*/ 	.word	0x00000082


	//----- nvinfo : EIATTR_KPARAM_INFO
	.align		4
.L_3839:
        /*0008*/ 	.byte	0x04, 0x17
        /*000a*/ 	.short	(.L_3841 - .L_3840)
.L_3840:
        /*000c*/ 	.word	0x00000000
        /*0010*/ 	.short	0x0000
        /*0012*/ 	.short	0x0000
        /*0014*/ 	.byte	0x00, 0xf0, 0xc1, 0x07


	//----- nvinfo : EIATTR_SPARSE_MMA_MASK
	.align		4
.L_3841:
        /*0018*/ 	.byte	0x03, 0x50
        /*001a*/ 	.short	0x0000


	//----- nvinfo : EIATTR_MAXREG_COUNT
	.align		4
        /*001c*/ 	.byte	0x03, 0x1b
        /*001e*/ 	.short	0x00ff


	//----- nvinfo : EIATTR_NUM_BARRIERS
	.align		4
        /*0020*/ 	.byte	0x02, 0x4c
        /*0022*/ 	.byte	0x01
	.zero		1


	//----- nvinfo : EIATTR_MERCURY_ISA_VERSION
	.align		4
        /*0024*/ 	.byte	0x03, 0x5f
        /*0026*/ 	.short	0x0101


	//----- nvinfo : EIATTR_COOP_GROUP_MASK_REGIDS
	.align		4
        /*0028*/ 	.byte	0x04, 0x29
        /*002a*/ 	.short	(.L_3843 - .L_3842)


	//   ....[0]....
.L_3842:
        /*002c*/ 	.word	0xffffffff


	//   ....[1]....
        /*0030*/ 	.word	0xffffffff


	//   ....[2]....
        /*0034*/ 	.word	0xffffffff


	//   ....[3]....
        /*0038*/ 	.word	0xffffffff


	//   ....[4]....
        /*003c*/ 	.word	0xffffffff


	//   ....[5]....
        /*0040*/ 	.word	0xffffffff


	//   ....[6]....
        /*0044*/ 	.word	0xffffffff


	//   ....[7]....
        /*0048*/ 	.word	0xffffffff


	//   ....[8]....
        /*004c*/ 	.word	0xffffffff


	//   ....[9]....
        /*0050*/ 	.word	0xffffffff


	//   ....[10]....
        /*0054*/ 	.word	0xffffffff


	//   ....[11]....
        /*0058*/ 	.word	0xffffffff


	//   ....[12]....
        /*005c*/ 	.word	0xffffffff


	//   ....[13]....
        /*0060*/ 	.word	0xffffffff


	//   ....[14]....
        /*0064*/ 	.word	0xffffffff


	//   ....[15]....
        /*0068*/ 	.word	0xffffffff


	//   ....[16]....
        /*006c*/ 	.word	0xffffffff


	//   ....[17]....
        /*0070*/ 	.word	0xffffffff


	//   ....[18]....
        /*0074*/ 	.word	0xffffffff


	//   ....[19]....
        /*0078*/ 	.word	0xffffffff


	//   ....[20]....
        /*007c*/ 	.word	0xffffffff


	//   ....[21]....
        /*0080*/ 	.word	0xffffffff


	//   ....[22]....
        /*0084*/ 	.word	0xffffffff


	//   ....[23]....
        /*0088*/ 	.word	0xffffffff


	//   ....[24]....
        /*008c*/ 	.word	0xffffffff


	//   ....[25]....
        /*0090*/ 	.word	0xffffffff


	//   ....[26]....
        /*0094*/ 	.word	0xffffffff


	//   ....[27]....
        /*0098*/ 	.word	0xffffffff


	//   ....[28]....
        /*009c*/ 	.word	0xffffffff


	//   ....[29]....
        /*00a0*/ 	.word	0xffffffff


	//   ....[30]....
        /*00a4*/ 	.word	0xffffffff


	//   ....[31]....
        /*00a8*/ 	.word	0xffffffff


	//   ....[32]....
        /*00ac*/ 	.word	0xffffffff


	//   ....[33]....
        /*00b0*/ 	.word	0xffffffff


	//   ....[34]....
        /*00b4*/ 	.word	0xffffffff


	//   ....[35]....
        /*00b8*/ 	.word	0xffffffff


	//   ....[36]....
        /*00bc*/ 	.word	0xffffffff


	//   ....[37]....
        /*00c0*/ 	.word	0xffffffff


	//   ....[38]....
        /*00c4*/ 	.word	0xffffffff


	//   ....[39]....
        /*00c8*/ 	.word	0xffffffff


	//   ....[40]....
        /*00cc*/ 	.word	0xffffffff


	//   ....[41]....
        /*00d0*/ 	.word	0xffffffff


	//   ....[42]....
        /*00d4*/ 	.word	0xffffffff


	//   ....[43]....
        /*00d8*/ 	.word	0xffffffff


	//   ....[44]....
        /*00dc*/ 	.word	0xffffffff


	//   ....[45]....
        /*00e0*/ 	.word	0xffffffff


	//   ....[46]....
        /*00e4*/ 	.word	0xffffffff


	//   ....[47]....
        /*00e8*/ 	.word	0xffffffff


	//   ....[48]....
        /*00ec*/ 	.word	0xffffffff


	//   ....[49]....
        /*00f0*/ 	.word	0xffffffff


	//   ....[50]....
        /*00f4*/ 	.word	0xffffffff


	//   ....[51]....
        /*00f8*/ 	.word	0xffffffff


	//   ....[52]....
        /*00fc*/ 	.word	0xffffffff


	//   ....[53]....
        /*0100*/ 	.word	0xffffffff


	//   ....[54]....
        /*0104*/ 	.word	0xffffffff


	//----- nvinfo : EIATTR_COOP_GROUP_INSTR_OFFSETS
	.align		4
.L_3843:
        /*0108*/ 	.byte	0x04, 0x28
        /*010a*/ 	.short	(.L_3845 - .L_3844)


	//   ....[0]....
.L_3844:
        /*010c*/ 	.word	0x00000a00


	//   ....[1]....
        /*0110*/ 	.word	0x00000a80


	//   ....[2]....
        /*0114*/ 	.word	0x00000b60


	//   ....[3]....
        /*0118*/ 	.word	0x00001820


	//   ....[4]....
        /*011c*/ 	.word	0x00001b30


	//   ....[5]....
        /*0120*/ 	.word	0x00001b70


	//   ....[6]....
        /*0124*/ 	.word	0x00001ba0


	//   ....[7]....
        /*0128*/ 	.word	0x00001bb0


	//   ....[8]....
        /*012c*/ 	.word	0x00001c20


	//   ....[9]....
        /*0130*/ 	.word	0x00001c60


	//   ....[10]....
        /*0134*/ 	.word	0x00001c80


	//   ....[11]....
        /*0138*/ 	.word	0x00001c90


	//   ....[12]....
        /*013c*/ 	.word	0x00001ce0


	//   ....[13]....
        /*0140*/ 	.word	0x00001d00


	//   ....[14]....
        /*0144*/ 	.word	0x00001d30


	//   ....[15]....
        /*0148*/ 	.word	0x00001d50


	//   ....[16]....
        /*014c*/ 	.word	0x00001dc0


	//   ....[17]....
        /*0150*/ 	.word	0x00001dd0


	//   ....[18]....
        /*0154*/ 	.word	0x00001e00


	//   ....[19]....
        /*0158*/ 	.word	0x00001e10


	//   ....[20]....
        /*015c*/ 	.word	0x00001e70


	//   ....[21]....
        /*0160*/ 	.word	0x00001ea0


	//   ....[22]....
        /*0164*/ 	.word	0x00001ed0


	//   ....[23]....
        /*0168*/ 	.word	0x00001f00


	//   ....[24]....
        /*016c*/ 	.word	0x00001f60


	//   ....[25]....
        /*0170*/ 	.word	0x00001fa0


	//   ....[26]....
        /*0174*/ 	.word	0x00001fc0


	//   ....[27]....
        /*0178*/ 	.word	0x00001fe0


	//   ....[28]....
        /*017c*/ 	.word	0x00001ff0


	//   ....[29]....
        /*0180*/ 	.word	0x00002000


	//   ....[30]....
        /*0184*/ 	.word	0x00002010


	//   ....[31]....
        /*0188*/ 	.word	0x00002030


	//   ....[32]....
        /*018c*/ 	.word	0x000024a0


	//   ....[33]....
        /*0190*/ 	.word	0x000024e0


	//   ....[34]....
        /*0194*/ 	.word	0x00002640


	//   ....[35]....
        /*0198*/ 	.word	0x00002660


	//   ....[36]....
        /*019c*/ 	.word	0x00002690


	//   ....[37]....
        /*01a0*/ 	.word	0x000026b0


	//   ....[38]....
        /*01a4*/ 	.word	0x000026e0


	//   ....[39]....
        /*01a8*/ 	.word	0x00002700


	//   ....[40]....
        /*01ac*/ 	.word	0x00002730


	//   ....[41]....
        /*01b0*/ 	.word	0x00002750


	//   ....[42]....
        /*01b4*/ 	.word	0x00002920


	//   ....[43]....
        /*01b8*/ 	.word	0x00002a40


	//   ....[44]....
        /*01bc*/ 	.word	0x00002cb0


	//   ....[45]....
        /*01c0*/ 	.word	0x00002e40


	//   ....[46]....
        /*01c4*/ 	.word	0x00002e90


	//   ....[47]....
        /*01c8*/ 	.word	0x00002ee0


	//   ....[48]....
        /*01cc*/ 	.word	0x00002f10


	//   ....[49]....
        /*01d0*/ 	.word	0x00002f30


	//   ....[50]....
        /*01d4*/ 	.word	0x00003000


	//   ....[51]....
        /*01d8*/ 	.word	0x00003040


	//   ....[52]....
        /*01dc*/ 	.word	0x00003090


	//   ....[53]....
        /*01e0*/ 	.word	0x000030c0


	//   ....[54]....
        /*01e4*/ 	.word	0x000030e0


	//----- nvinfo : EIATTR_VRC_CTA_INIT_COUNT
	.align		4
.L_3845:
        /*01e8*/ 	.byte	0x02, 0x4a
	.zero		1
	.zero		1


	//----- nvinfo : EIATTR_EXIT_INSTR_OFFSETS
	.align		4
        /*01ec*/ 	.byte	0x04, 0x1c
        /*01ee*/ 	.short	(.L_3847 - .L_3846)


	//   ....[0]....
.L_3846:
        /*01f0*/ 	.word	0x00003180


	//   ....[1]....
        /*01f4*/ 	.word	0x000033a0


	//----- nvinfo : EIATTR_MAX_THREADS
	.align		4
.L_3847:
        /*01f8*/ 	.byte	0x04, 0x05
        /*01fa*/ 	.short	(.L_3849 - .L_3848)
.L_3848:
        /*01fc*/ 	.word	0x00000020
        /*0200*/ 	.word	0x00000001
        /*0204*/ 	.word	0x00000001


	//----- nvinfo : EIATTR_CRS_STACK_SIZE
	.align		4
.L_3849:
        /*0208*/ 	.byte	0x04, 0x1e
        /*020a*/ 	.short	(.L_3851 - .L_3850)
.L_3850:
        /*020c*/ 	.word	0x00000000


	//----- nvinfo : EIATTR_CBANK_PARAM_SIZE
	.align		4
.L_3851:
        /*0210*/ 	.byte	0x03, 0x19
        /*0212*/ 	.short	0x01f0


	//----- nvinfo : EIATTR_PARAM_CBANK
	.align		4
        /*0214*/ 	.byte	0x04, 0x0a
        /*0216*/ 	.short	(.L_3853 - .L_3852)
	.align		4
.L_3852:
        /*0218*/ 	.word	index@(.nv.constant0._Z25selective_scan_bwd_kernelI32Selective_Scan_bwd_kernel_traitsILi32ELi4ELb1ELb0ELb1ELb1ELb0EffEEv12SSMParamsBwd)
        /*021c*/ 	.short	0x0380
        /*021e*/ 	.short	0x01f0


	//----- nvinfo : EIATTR_SW_WAR
	.align		4
.L_3853:
        /*0220*/ 	.byte	0x04, 0x36
        /*0222*/ 	.short	(.L_3855 - .L_3854)
.L_3854:
        /*0224*/ 	.word	0x00000008
.L_3855:


//--------------------- .nv.info._Z25selective_scan_bwd_kernelI32Selective_Scan_bwd_kernel_traitsILi32ELi4ELb1ELb0ELb1ELb1ELb1EffEEv12SSMParamsBwd --------------------------
	.section	.nv.info._Z25selective_scan_bwd_kernelI32Selective_Scan_bwd_kernel_traitsILi32ELi4ELb1ELb0ELb1ELb1ELb1EffEEv12SSMParamsBwd,"",@"SHT_CUDA_INFO"
	.sectionflags	@""
	.align	4


	//----- nvinfo : EIATTR_CUDA_API_VERSION
	.align		4
        /*0000*/ 	.byte	0x04, 0x37
        /*0002*/ 	.short	(.L_3857 - .L_3856)
.L_3856:
        /*0004*/ 	.word	0x00000082


	//----- nvinfo : EIATTR_KPARAM_INFO
	.align		4
.L_3857:
        /*0008*/ 	.byte	0x04, 0x17
        /*000a*/ 	.short	(.L_3859 - .L_3858)
.L_3858:
        /*000c*/ 	.word	0x00000000
        /*0010*/ 	.short	0x0000
        /*0012*/ 	.short	0x0000
        /*0014*/ 	.byte	0x00, 0xf0, 0xc1, 0x07


	//----- nvinfo : EIATTR_SPARSE_MMA_MASK
	.align		4
.L_3859:
        /*0018*/ 	.byte	0x03, 0x50
        /*001a*/ 	.short	0x0000


	//----- nvinfo : EIATTR_MAXREG_COUNT
	.align		4
        /*001c*/ 	.byte	0x03, 0x1b
        /*001e*/ 	.short	0x00ff


	//----- nvinfo : EIATTR_NUM_BARRIERS
	.align		4
        /*0020*/ 	.byte	0x02, 0x4c
        /*0022*/ 	.byte	0x01
	.zero		1


	//----- nvinfo : EIATTR_MERCURY_ISA_VERSION
	.align		4
        /*0024*/ 	.byte	0x03, 0x5f
        /*0026*/ 	.short	0x0101


	//----- nvinfo : EIATTR_COOP_GROUP_MASK_REGIDS
	.align		4
        /*0028*/ 	.byte	0x04, 0x29
        /*002a*/ 	.short	(.L_3861 - .L_3860)


	//   ....[0]....
.L_3860:
        /*002c*/ 	.word	0xffffffff


	//   ....[1]....
        /*0030*/ 	.word	0xffffffff


	//   ....[2]....
        /*0034*/ 	.word	0xffffffff


	//   ....[3]....
        /*0038*/ 	.word	0xffffffff


	//   ....[4]....
        /*003c*/ 	.word	0xffffffff


	//   ....[5]....
        /*0040*/ 	.word	0xffffffff


	//   ....[6]....
        /*0044*/ 	.word	0xffffffff


	//   ....[7]....
        /*0048*/ 	.word	0xffffffff


	//   ....[8]....
        /*004c*/ 	.word	0xffffffff


	//   ....[9]....
        /*0050*/ 	.word	0xffffffff


	//   ....[10]....
        /*0054*/ 	.word	0xffffffff


	//   ....[11]....
        /*0058*/ 	.word	0xffffffff


	//   ....[12]....
        /*005c*/ 	.word	0xffffffff


	//   ....[13]....
        /*0060*/ 	.word	0xffffffff


	//   ....[14]....
        /*0064*/ 	.word	0xffffffff


	//   ....[15]....
        /*0068*/ 	.word	0xffffffff


	//   ....[16]....
        /*006c*/ 	.word	0xffffffff


	//   ....[17]....
        /*0070*/ 	.word	0xffffffff


	//   ....[18]....
        /*0074*/ 	.word	0xffffffff


	//   ....[19]....
        /*0078*/ 	.word	0xffffffff


	//   ....[20]....
        /*007c*/ 	.word	0xffffffff


	//   ....[21]....
        /*0080*/ 	.word	0xffffffff


	//   ....[22]....
        /*0084*/ 	.word	0xffffffff


	//   ....[23]....
        /*0088*/ 	.word	0xffffffff


	//   ....[24]....
        /*008c*/ 	.word	0xffffffff


	//   ....[25]....
        /*0090*/ 	.word	0xffffffff


	//   ....[26]....
        /*0094*/ 	.word	0xffffffff


	//   ....[27]....
        /*0098*/ 	.word	0xffffffff


	//   ....[28]....
        /*009c*/ 	.word	0xffffffff


	//   ....[29]....
        /*00a0*/ 	.word	0xffffffff


	//   ....[30]....
        /*00a4*/ 	.word	0xffffffff


	//   ....[31]....
        /*00a8*/ 	.word	0xffffffff


	//   ....[32]....
        /*00ac*/ 	.word	0xffffffff


	//   ....[33]....
        /*00b0*/ 	.word	0xffffffff


	//   ....[34]....
        /*00b4*/ 	.word	0xffffffff


	//   ....[35]....
        /*00b8*/ 	.word	0xffffffff


	//   ....[36]....
        /*00bc*/ 	.word	0xffffffff


	//   ....[37]....
        /*00c0*/ 	.word	0xffffffff


	//   ....[38]....
        /*00c4*/ 	.word	0xffffffff


	//   ....[39]....
        /*00c8*/ 	.word	0xffffffff


	//   ....[40]....
        /*00cc*/ 	.word	0xffffffff


	//   ....[41]....
        /*00d0*/ 	.word	0xffffffff


	//   ....[42]....
        /*00d4*/ 	.word	0xffffffff


	//   ....[43]....
        /*00d8*/ 	.word	0xffffffff


	//   ....[44]....
        /*00dc*/ 	.word	0xffffffff


	//   ....[45]....
        /*00e0*/ 	.word	0xffffffff


	//   ....[46]....
        /*00e4*/ 	.word	0xffffffff


	//   ....[47]....
        /*00e8*/ 	.word	0xffffffff


	//   ....[48]....
        /*00ec*/ 	.word	0xffffffff


	//   ....[49]....
        /*00f0*/ 	.word	0xffffffff


	//   ....[50]....
        /*00f4*/ 	.word	0xffffffff


	//   ....[51]....
        /*00f8*/ 	.word	0xffffffff


	//   ....[52]....
        /*00fc*/ 	.word	0xffffffff


	//   ....[53]....
        /*0100*/ 	.word	0xffffffff


	//   ....[54]....
        /*0104*/ 	.word	0xffffffff


	//   ....[55]....
        /*0108*/ 	.word	0xffffffff


	//   ....[56]....
        /*010c*/ 	.word	0xffffffff


	//   ....[57]....
        /*0110*/ 	.word	0xffffffff


	//   ....[58]....
        /*0114*/ 	.word	0xffffffff


	//----- nvinfo : EIATTR_COOP_GROUP_INSTR_OFFSETS
	.align		4
.L_3861:
        /*0118*/ 	.byte	0x04, 0x28
        /*011a*/ 	.short	(.L_3863 - .L_3862)


	//   ....[0]....
.L_3862:
        /*011c*/ 	.word	0x00000a90


	//   ....[1]....
        /*0120*/ 	.word	0x00000af0


	//   ....[2]....
        /*0124*/ 	.word	0x00000c20


	//   ....[3]....
        /*0128*/ 	.word	0x000015b0


	//   ....[4]....
        /*012c*/ 	.word	0x00001770


	//   ....[5]....
        /*0130*/ 	.word	0x00001930


	//   ....[6]....
        /*0134*/ 	.word	0x00001a20


	//   ....[7]....
        /*0138*/ 	.word	0x00001f50


	//   ....[8]....
        /*013c*/ 	.word	0x00002260


	//   ....[9]....
        /*0140*/ 	.word	0x000022a0


	//   ....[10]....
        /*0144*/ 	.word	0x000022e0


	//   ....[11]....
        /*0148*/ 	.word	0x000022f0


	//   ....[12]....
        /*014c*/ 	.word	0x00002360


	//   ....[13]....
        /*0150*/ 	.word	0x00002380


	//   ....[14]....
        /*0154*/ 	.word	0x000023b0


	//   ....[15]....
        /*0158*/ 	.word	0x000023d0


	//   ....[16]....
        /*015c*/ 	.word	0x00002400


	//   ....[17]....
        /*0160*/ 	.word	0x00002450


	//   ....[18]....
        /*0164*/ 	.word	0x00002460


	//   ....[19]....
        /*0168*/ 	.word	0x00002490


	//   ....[20]....
        /*016c*/ 	.word	0x000024b0


	//   ....[21]....
        /*0170*/ 	.word	0x00002500


	//   ....[22]....
        /*0174*/ 	.word	0x00002520


	//   ....[23]....
        /*0178*/ 	.word	0x00002550


	//   ....[24]....
        /*017c*/ 	.word	0x00002570


	//   ....[25]....
        /*0180*/ 	.word	0x000025d0


	//   ....[26]....
        /*0184*/ 	.word	0x000025f0


	//   ....[27]....
        /*0188*/ 	.word	0x00002640


	//   ....[28]....
        /*018c*/ 	.word	0x000026b0


	//   ....[29]....
        /*0190*/ 	.word	0x000026e0


	//   ....[30]....
        /*0194*/ 	.word	0x00002710


	//   ....[31]....
        /*0198*/ 	.word	0x00002720


	//   ....[32]....
        /*019c*/ 	.word	0x00002730


	//   ....[33]....
        /*01a0*/ 	.word	0x00002740


	//   ....[34]....
        /*01a4*/ 	.word	0x00002750


	//   ....[35]....
        /*01a8*/ 	.word	0x00002770


	//   ....[36]....
        /*01ac*/ 	.word	0x00002be0


	//   ....[37]....
        /*01b0*/ 	.word	0x00002c20


	//   ....[38]....
        /*01b4*/ 	.word	0x00002d80


	//   ....[39]....
        /*01b8*/ 	.word	0x00002da0


	//   ....[40]....
        /*01bc*/ 	.word	0x00002dd0


	//   ....[41]....
        /*01c0*/ 	.word	0x00002df0


	//   ....[42]....
        /*01c4*/ 	.word	0x00002e20


	//   ....[43]....
        /*01c8*/ 	.word	0x00002e40


	//   ....[44]....
        /*01cc*/ 	.word	0x00002e70


	//   ....[45]....
        /*01d0*/ 	.word	0x00002e90


	//   ....[46]....
        /*01d4*/ 	.word	0x00003040


	//   ....[47]....
        /*01d8*/ 	.word	0x00003140


	//   ....[48]....
        /*01dc*/ 	.word	0x00003450


	//   ....[49]....
        /*01e0*/ 	.word	0x00003580


	//   ....[50]....
        /*01e4*/ 	.word	0x000035d0


	//   ....[51]....
        /*01e8*/ 	.word	0x00003620


	//   ....[52]....
        /*01ec*/ 	.word	0x00003650


	//   ....[53]....
        /*01f0*/ 	.word	0x00003670


	//   ....[54]....
        /*01f4*/ 	.word	0x00003740


	//   ....[55]....
        /*01f8*/ 	.word	0x00003780


	//   ....[56]....
        /*01fc*/ 	.word	0x000037d0


	//   ....[57]....
        /*0200*/ 	.word	0x00003800


	//   ....[58]....
        /*0204*/ 	.word	0x00003820


	//----- nvinfo : EIATTR_VRC_CTA_INIT_COUNT
	.align		4
.L_3863:
        /*0208*/ 	.byte	0x02, 0x4a
	.zero		1
	.zero		1


	//----- nvinfo : EIATTR_EXIT_INSTR_OFFSETS
	.align		4
        /*020c*/ 	.byte	0x04, 0x1c
        /*020e*/ 	.short	(.L_3865 - .L_3864)


	//   ....[0]....
.L_3864:
        /*0210*/ 	.word	0x000038c0


	//   ....[1]....
        /*0214*/ 	.word	0x00003ae0


	//----- nvinfo : EIATTR_MAX_THREADS
	.align		4
.L_3865:
        /*0218*/ 	.byte	0x04, 0x05
        /*021a*/ 	.short	(.L_3867 - .L_3866)
.L_3866:
        /*021c*/ 	.word	0x00000020
        /*0220*/ 	.word	0x00000001
        /*0224*/ 	.word	0x00000001


	//----- nvinfo : EIATTR_CRS_STACK_SIZE
	.align		4
.L_3867:
        /*0228*/ 	.byte	0x04, 0x1e
        /*022a*/ 	.short	(.L_3869 - .L_3868)
.L_3868:
        /*022c*/ 	.word	0x00000000


	//----- nvinfo : EIATTR_CBANK_PARAM_SIZE
	.align		4
.L_3869:
        /*0230*/ 	.byte	0x03, 0x19
        /*0232*/ 	.short	0x01f0


	//----- nvinfo : EIATTR_PARAM_CBANK
	.align		4
        /*0234*/ 	.byte	0x04, 0x0a
        /*0236*/ 	.short	(.L_3871 - .L_3870)
	.align		4
.L_3870:
        /*0238*/ 	.word	index@(.nv.constant0._Z25selective_scan_bwd_kernelI32Selective_Scan_bwd_kernel_traitsILi32ELi4ELb1ELb0ELb1ELb1ELb1EffEEv12SSMParamsBwd)
        /*023c*/ 	.short	0x0380
        /*023e*/ 	.short	0x01f0


	//----- nvinfo : EIATTR_SW_WAR
	.align		4
.L_3871:
        /*0240*/ 	.byte	0x04, 0x36
        /*0242*/ 	.short	(.L_3873 - .L_3872)
.L_3872:
        /*0244*/ 	.word	0x00000008
.L_3873:


//--------------------- .nv.info._Z25selective_scan_bwd_kernelI32Selective_Scan_bwd_kernel_traitsILi32ELi4ELb1ELb1ELb0ELb0ELb0EffEEv12SSMParamsBwd --------------------------
	.section	.nv.info._Z25selective_scan_bwd_kernelI32Selective_Scan_bwd_kernel_traitsILi32ELi4ELb1ELb1ELb0ELb0ELb0EffEEv12SSMParamsBwd,"",@"SHT_CUDA_INFO"
	.sectionflags	@""
	.align	4


	//----- nvinfo : EIATTR_CUDA_API_VERSION
	.align		4
        /*0000*/ 	.byte	0x04, 0x37
        /*0002*/ 	.short	(.L_3875 - .L_3874)
.L_3874:
        /*0004*/ 	.word	0x00000082


	//----- nvinfo : EIATTR_KPARAM_INFO
	.align		4
.L_3875:
        /*0008*/ 	.byte	0x04, 0x17
        /*000a*/ 	.short	(.L_3877 - .L_3876)
.L_3876:
        /*000c*/ 	.word	0x00000000
        /*0010*/ 	.short	0x0000
        /*0012*/ 	.short	0x0000
        /*0014*/ 	.byte	0x00, 0xf0, 0xc1, 0x07


	//----- nvinfo : EIATTR_SPARSE_MMA_MASK
	.align		4
.L_3877:
        /*0018*/ 	.byte	0x03, 0x50
        /*001a*/ 	.short	0x0000


	//----- nvinfo : EIATTR_MAXREG_COUNT
	.align		4
        /*001c*/ 	.byte	0x03, 0x1b
        /*001e*/ 	.short	0x00ff


	//----- nvinfo : EIATTR_NUM_BARRIERS
	.align		4
        /*0020*/ 	.byte	0x02, 0x4c
        /*0022*/ 	.byte	0x01
	.zero		1


	//----- nvinfo : EIATTR_MERCURY_ISA_VERSION
	.align		4
        /*0024*/ 	.byte	0x03, 0x5f
        /*0026*/ 	.short	0x0101


	//----- nvinfo : EIATTR_COOP_GROUP_MASK_REGIDS
	.align		4
        /*0028*/ 	.byte	0x04, 0x29
        /*002a*/ 	.short	(.L_3879 - .L_3878)


	//   ....[0]....
.L_3878:
        /*002c*/ 	.word	0xffffffff


	//   ....[1]....
        /*0030*/ 	.word	0xffffffff


	//   ....[2]....
        /*0034*/ 	.word	0xffffffff


	//   ....[3]....
        /*0038*/ 	.word	0xffffffff


	//   ....[4]....
        /*003c*/ 	.word	0xffffffff


	//   ....[5]....
        /*0040*/ 	.word	0xffffffff


	//   ....[6]....
        /*0044*/ 	.word	0xffffffff


	//   ....[7]....
        /*0048*/ 	.word	0xffffffff


	//   ....[8]....
        /*004c*/ 	.word	0xffffffff


	//   ....[9]....
        /*0050*/ 	.word	0xffffffff


	//   ....[10]....
        /*0054*/ 	.word	0xffffffff


	//   ....[11]....
        /*0058*/ 	.word	0xffffffff


	//   ....[12]....
        /*005c*/ 	.word	0xffffffff


	//   ....[13]....
        /*0060*/ 	.word	0xffffffff


	//   ....[14]....
        /*0064*/ 	.word	0xffffffff


	//   ....[15]....
        /*0068*/ 	.word	0xffffffff


	//   ....[16]....
        /*006c*/ 	.word	0xffffffff


	//   ....[17]....
        /*0070*/ 	.word	0xffffffff


	//   ....[18]....
        /*0074*/ 	.word	0xffffffff


	//   ....[19]....
        /*0078*/ 	.word	0xffffffff


	//   ....[20]....
        /*007c*/ 	.word	0xffffffff


	//   ....[21]....
        /*0080*/ 	.word	0xffffffff


	//   ....[22]....
        /*0084*/ 	.word	0xffffffff


	//   ....[23]....
        /*0088*/ 	.word	0xffffffff


	//   ....[24]....
        /*008c*/ 	.word	0xffffffff


	//   ....[25]....
        /*0090*/ 	.word	0xffffffff


	//   ....[26]....
        /*0094*/ 	.word	0xffffffff


	//   ....[27]....
        /*0098*/ 	.word	0xffffffff


	//   ....[28]....
        /*009c*/ 	.word	0xffffffff


	//   ....[29]....
        /*00a0*/ 	.word	0xffffffff


	//   ....[30]....
        /*00a4*/ 	.word	0xffffffff


	//   ....[31]....
        /*00a8*/ 	.word	0xffffffff


	//   ....[32]....
        /*00ac*/ 	.word	0xffffffff


	//   ....[33]....
        /*00b0*/ 	.word	0xffffffff


	//   ....[34]....
        /*00b4*/ 	.word	0xffffffff


	//   ....[35]....
        /*00b8*/ 	.word	0xffffffff


	//   ....[36]....
        /*00bc*/ 	.word	0xffffffff


	//   ....[37]....
        /*00c0*/ 	.word	0xffffffff


	//   ....[38]....
        /*00c4*/ 	.word	0xffffffff


	//   ....[39]....
        /*00c8*/ 	.word	0xffffffff


	//   ....[40]....
        /*00cc*/ 	.word	0xffffffff


	//   ....[41]....
        /*00d0*/ 	.word	0xffffffff


	//   ....[42]....
        /*00d4*/ 	.word	0xffffffff


	//   ....[43]....
        /*00d8*/ 	.word	0xffffffff


	//   ....[44]....
        /*00dc*/ 	.word	0xffffffff


	//   ....[45]....
        /*00e0*/ 	.word	0xffffffff


	//   ....[46]....
        /*00e4*/ 	.word	0xffffffff


	//   ....[47]....
        /*00e8*/ 	.word	0xffffffff


	//   ....[48]....
        /*00ec*/ 	.word	0xffffffff


	//   ....[49]....
        /*00f0*/ 	.word	0xffffffff


	//   ....[50]....
        /*00f4*/ 	.word	0xffffffff


	//   ....[51]....
        /*00f8*/ 	.word	0xffffffff


	//   ....[52]....
        /*00fc*/ 	.word	0xffffffff


	//   ....[53]....
        /*0100*/ 	.word	0xffffffff


	//----- nvinfo : EIATTR_COOP_GROUP_INSTR_OFFSETS
	.align		4
.L_3879:
        /*0104*/ 	.byte	0x04, 0x28
        /*0106*/ 	.short	(.L_3881 - .L_3880)


	//   ....[0]....
.L_3880:
        /*0108*/ 	.word	0x000009f0


	//   ....[1]....
        /*010c*/ 	.word	0x00000a70


	//   ....[2]....
        /*0110*/ 	.word	0x00000b00


	//   ....[3]....
        /*0114*/ 	.word	0x00000f20


	//   ....[4]....
        /*0118*/ 	.word	0x00001290


	//   ....[5]....
        /*011c*/ 	.word	0x000012c0


	//   ....[6]....
        /*0120*/ 	.word	0x00001340


	//   ....[7]....
        /*0124*/ 	.word	0x00001370


	//   ....[8]....
        /*0128*/ 	.word	0x00001390


	//   ....[9]....
        /*012c*/ 	.word	0x000013a0


	//   ....[10]....
        /*0130*/ 	.word	0x00001400


	//   ....[11]....
        /*0134*/ 	.word	0x00001440


	//   ....[12]....
        /*0138*/ 	.word	0x00001450


	//   ....[13]....
        /*013c*/ 	.word	0x00001460


	//   ....[14]....
        /*0140*/ 	.word	0x000014d0


	//   ....[15]....
        /*0144*/ 	.word	0x00001510


	//   ....[16]....
        /*0148*/ 	.word	0x00001540


	//   ....[17]....
        /*014c*/ 	.word	0x00001550


	//   ....[18]....
        /*0150*/ 	.word	0x000015d0


	//   ....[19]....
        /*0154*/ 	.word	0x00001600


	//   ....[20]....
        /*0158*/ 	.word	0x00001610


	//   ....[21]....
        /*015c*/ 	.word	0x00001620


	//   ....[22]....
        /*0160*/ 	.word	0x00001640


	//   ....[23]....
        /*0164*/ 	.word	0x00001690


	//   ....[24]....
        /*0168*/ 	.word	0x000016d0


	//   ....[25]....
        /*016c*/ 	.word	0x000016e0


	//   ....[26]....
        /*0170*/ 	.word	0x000016f0


	//   ....[27]....
        /*0174*/ 	.word	0x00001700


	//   ....[28]....
        /*0178*/ 	.word	0x00001710


	//   ....[29]....
        /*017c*/ 	.word	0x000017a0


	//   ....[30]....
        /*0180*/ 	.word	0x00001830


	//   ....[31]....
        /*0184*/ 	.word	0x00001880


	//   ....[32]....
        /*0188*/ 	.word	0x00001b90


	//   ....[33]....
        /*018c*/ 	.word	0x00001bd0


	//   ....[34]....
        /*0190*/ 	.word	0x00001c40


	//   ....[35]....
        /*0194*/ 	.word	0x00001c60


	//   ....[36]....
        /*0198*/ 	.word	0x00001c90


	//   ....[37]....
        /*019c*/ 	.word	0x00001cb0


	//   ....[38]....
        /*01a0*/ 	.word	0x00001ce0


	//   ....[39]....
        /*01a4*/ 	.word	0x00001d00


	//   ....[40]....
        /*01a8*/ 	.word	0x00001d40


	//   ....[41]....
        /*01ac*/ 	.word	0x00001d80


	//   ....[42]....
        /*01b0*/ 	.word	0x000020c0


	//   ....[43]....
        /*01b4*/ 	.word	0x00002240


	//   ....[44]....
        /*01b8*/ 	.word	0x00002360


	//   ....[45]....
        /*01bc*/ 	.word	0x000023b0


	//   ....[46]....
        /*01c0*/ 	.word	0x00002400


	//   ....[47]....
        /*01c4*/ 	.word	0x00002430


	//   ....[48]....
        /*01c8*/ 	.word	0x00002450


	//   ....[49]....
        /*01cc*/ 	.word	0x00002520


	//   ....[50]....
        /*01d0*/ 	.word	0x00002560


	//   ....[51]....
        /*01d4*/ 	.word	0x000025b0


	//   ....[52]....
        /*01d8*/ 	.word	0x000025e0


	//   ....[53]....
        /*01dc*/ 	.word	0x00002600


	//----- nvinfo : EIATTR_VRC_CTA_INIT_COUNT
	.align		4
.L_3881:
        /*01e0*/ 	.byte	0x02, 0x4a
	.zero		1
	.zero		1


	//----- nvinfo : EIATTR_EXIT_INSTR_OFFSETS
	.align		4
        /*01e4*/ 	.byte	0x04, 0x1c
        /*01e6*/ 	.short	(.L_3883 - .L_3882)


	//   ....[0]....
.L_3882:
        /*01e8*/ 	.word	0x000026a0


	//   ....[1]....
        /*01ec*/ 	.word	0x00002900


	//----- nvinfo : EIATTR_MAX_THREADS
	.align		4
.L_3883:
        /*01f0*/ 	.byte	0x04, 0x05
        /*01f2*/ 	.short	(.L_3885 - .L_3884)
.L_3884:
        /*01f4*/ 	.word	0x00000020
        /*01f8*/ 	.word	0x00000001
        /*01fc*/ 	.word	0x00000001


	//----- nvinfo : EIATTR_CRS_STACK_SIZE
	.align		4
.L_3885:
        /*0200*/ 	.byte	0x04, 0x1e
        /*0202*/ 	.short	(.L_3887 - .L_3886)
.L_3886:
        /*0204*/ 	.word	0x00000000


	//----- nvinfo : EIATTR_CBANK_PARAM_SIZE
	.align		4
.L_3887:
        /*0208*/ 	.byte	0x03, 0x19
        /*020a*/ 	.short	0x01f0


	//----- nvinfo : EIATTR_PARAM_CBANK
	.align		4
        /*020c*/ 	.byte	0x04, 0x0a
        /*020e*/ 	.short	(.L_3889 - .L_3888)
	.align		4
.L_3888:
        /*0210*/ 	.word	index@(.nv.constant0._Z25selective_scan_bwd_kernelI32Selective_Scan_bwd_kernel_traitsILi32ELi4ELb1ELb1ELb0ELb0ELb0EffEEv12SSMParamsBwd)
        /*0214*/ 	.short	0x0380
        /*0216*/ 	.short	0x01f0


	//----- nvinfo : EIATTR_SW_WAR
	.align		4
.L_3889:
        /*0218*/ 	.byte	0x04, 0x36
        /*021a*/ 	.short	(.L_3891 - .L_3890)
.L_3890:
        /*021c*/ 	.word	0x00000008
.L_3891:


//--------------------- .nv.info._Z25selective_scan_bwd_kernelI32Selective_Scan_bwd_kernel_traitsILi32ELi4ELb1ELb1ELb0ELb0ELb1EffEEv12SSMParamsBwd --------------------------
	.section	.nv.info._Z25selective_scan_bwd_kernelI32Selective_Scan_bwd_kernel_traitsILi32ELi4ELb1ELb1ELb0ELb0ELb1EffEEv12SSMParamsBwd,"",@"SHT_CUDA_INFO"
	.sectionflags	@""
	.align	4


	//----- nvinfo : EIATTR_CUDA_API_VERSION
	.align		4
        /*0000*/ 	.byte	0x04, 0x37
        /*0002*/ 	.short	(.L_3893 - .L_3892)
.L_3892:
        /*0004*/ 	.word	0x00000082


	//----- nvinfo : EIATTR_KPARAM_INFO
	.align		4
.L_3893:
        /*0008*/ 	.byte	0x04, 0x17
        /*000a*/ 	.short	(.L_3895 - .L_3894)
.L_3894:
        /*000c*/ 	.word	0x00000000
        /*0010*/ 	.short	0x0000
        /*0012*/ 	.short	0x0000
        /*0014*/ 	.byte	0x00, 0xf0, 0xc1, 0x07


	//----- nvinfo : EIATTR_SPARSE_MMA_MASK
	.align		4
.L_3895:
        /*0018*/ 	.byte	0x03, 0x50
        /*001a*/ 	.short	0x0000


	//----- nvinfo : EIATTR_MAXREG_COUNT
	.align		4
        /*001c*/ 	.byte	0x03, 0x1b
        /*001e*/ 	.short	0x00ff


	//----- nvinfo : EIATTR_NUM_BARRIERS
	.align		4
        /*0020*/ 	.byte	0x02, 0x4c
        /*0022*/ 	.byte	0x01
	.zero		1


	//----- nvinfo : EIATTR_MERCURY_ISA_VERSION
	.align		4
        /*0024*/ 	.byte	0x03, 0x5f
        /*0026*/ 	.short	0x0101


	//----- nvinfo : EIATTR_COOP_GROUP_MASK_REGIDS
	.align		4
        /*0028*/ 	.byte	0x04, 0x29
        /*002a*/ 	.short	(.L_3897 - .L_3896)


	//   ....[0]....
.L_3896:
        /*002c*/ 	.word	0xffffffff


	//   ....[1]....
        /*0030*/ 	.word	0xffffffff


	//   ....[2]....
        /*0034*/ 	.word	0xffffffff


	//   ....[3]....
        /*0038*/ 	.word	0xffffffff


	//   ....[4]....
        /*003c*/ 	.word	0xffffffff


	//   ....[5]....
        /*0040*/ 	.word	0xffffffff


	//   ....[6]....
        /*0044*/ 	.word	0xffffffff


	//   ....[7]....
        /*0048*/ 	.word	0xffffffff


	//   ....[8]....
        /*004c*/ 	.word	0xffffffff


	//   ....[9]....
        /*0050*/ 	.word	0xffffffff


	//   ....[10]....
        /*0054*/ 	.word	0xffffffff


	//   ....[11]....
        /*0058*/ 	.word	0xffffffff


	//   ....[12]....
        /*005c*/ 	.word	0xffffffff


	//   ....[13]....
        /*0060*/ 	.word	0xffffffff


	//   ....[14]....
        /*0064*/ 	.word	0xffffffff


	//   ....[15]....
        /*0068*/ 	.word	0xffffffff


	//   ....[16]....
        /*006c*/ 	.word	0xffffffff


	//   ....[17]....
        /*0070*/ 	.word	0xffffffff


	//   ....[18]....
        /*0074*/ 	.word	0xffffffff


	//   ....[19]....
        /*0078*/ 	.word	0xffffffff


	//   ....[20]....
        /*007c*/ 	.word	0xffffffff


	//   ....[21]....
        /*0080*/ 	.word	0xffffffff


	//   ....[22]....
        /*0084*/ 	.word	0xffffffff


	//   ....[23]....
        /*0088*/ 	.word	0xffffffff


	//   ....[24]....
        /*008c*/ 	.word	0xffffffff


	//   ....[25]....
        /*0090*/ 	.word	0xffffffff


	//   ....[26]....
        /*0094*/ 	.word	0xffffffff


	//   ....[27]....
        /*0098*/ 	.word	0xffffffff


	//   ....[28]....
        /*009c*/ 	.word	0xffffffff


	//   ....[29]....
        /*00a0*/ 	.word	0xffffffff


	//   ....[30]....
        /*00a4*/ 	.word	0xffffffff


	//   ....[31]....
        /*00a8*/ 	.word	0xffffffff


	//   ....[32]....
        /*00ac*/ 	.word	0xffffffff


	//   ....[33]....
        /*00b0*/ 	.word	0xffffffff


	//   ....[34]....
        /*00b4*/ 	.word	0xffffffff


	//   ....[35]....
        /*00b8*/ 	.word	0xffffffff


	//   ....[36]....
        /*00bc*/ 	.word	0xffffffff


	//   ....[37]....
        /*00c0*/ 	.word	0xffffffff


	//   ....[38]....
        /*00c4*/ 	.word	0xffffffff


	//   ....[39]....
        /*00c8*/ 	.word	0xffffffff


	//   ....[40]....
        /*00cc*/ 	.word	0xffffffff


	//   ....[41]....
        /*00d0*/ 	.word	0xffffffff


	//   ....[42]....
        /*00d4*/ 	.word	0xffffffff


	//   ....[43]....
        /*00d8*/ 	.word	0xffffffff


	//   ....[44]....
        /*00dc*/ 	.word	0xffffffff


	//   ....[45]....
        /*00e0*/ 	.word	0xffffffff


	//   ....[46]....
        /*00e4*/ 	.word	0xffffffff


	//   ....[47]....
        /*00e8*/ 	.word	0xffffffff


	//   ....[48]....
        /*00ec*/ 	.word	0xffffffff


	//   ....[49]....
        /*00f0*/ 	.word	0xffffffff


	//   ....[50]....
        /*00f4*/ 	.word	0xffffffff


	//   ....[51]....
        /*00f8*/ 	.word	0xffffffff


	//   ....[52]....
        /*00fc*/ 	.word	0xffffffff


	//   ....[53]....
        /*0100*/ 	.word	0xffffffff


	//   ....[54]....
        /*0104*/ 	.word	0xffffffff


	//   ....[55]....
        /*0108*/ 	.word	0xffffffff


	//   ....[56]....
        /*010c*/ 	.word	0xffffffff


	//   ....[57]....
        /*0110*/ 	.word	0xffffffff


	//----- nvinfo : EIATTR_COOP_GROUP_INSTR_OFFSETS
	.align		4
.L_3897:
        /*0114*/ 	.byte	0x04, 0x28
        /*0116*/ 	.short	(.L_3899 - .L_3898)


	//   ....[0]....
.L_3898:
        /*0118*/ 	.word	0x00000ac0


	//   ....[1]....
        /*011c*/ 	.word	0x00000b10


	//   ....[2]....
        /*0120*/ 	.word	0x00000be0


	//   ....[3]....
        /*0124*/ 	.word	0x00000ca0


	//   ....[4]....
        /*0128*/ 	.word	0x00000ea0


	//   ....[5]....
        /*012c*/ 	.word	0x00001080


	//   ....[6]....
        /*0130*/ 	.word	0x00001140


	//   ....[7]....
        /*0134*/ 	.word	0x00001600


	//   ....[8]....
        /*0138*/ 	.word	0x00001970


	//   ....[9]....
        /*013c*/ 	.word	0x000019a0


	//   ....[10]....
        /*0140*/ 	.word	0x00001a20


	//   ....[11]....
        /*0144*/ 	.word	0x00001a50


	//   ....[12]....
        /*0148*/ 	.word	0x00001a70


	//   ....[13]....
        /*014c*/ 	.word	0x00001a80


	//   ....[14]....
        /*0150*/ 	.word	0x00001ae0


	//   ....[15]....
        /*0154*/ 	.word	0x00001b20


	//   ....[16]....
        /*0158*/ 	.word	0x00001b30


	//   ....[17]....
        /*015c*/ 	.word	0x00001b40


	//   ....[18]....
        /*0160*/ 	.word	0x00001bb0


	//   ....[19]....
        /*0164*/ 	.word	0x00001bf0


	//   ....[20]....
        /*0168*/ 	.word	0x00001c20


	//   ....[21]....
        /*016c*/ 	.word	0x00001c30


	//   ....[22]....
        /*0170*/ 	.word	0x00001cb0


	//   ....[23]....
        /*0174*/ 	.word	0x00001ce0


	//   ....[24]....
        /*0178*/ 	.word	0x00001cf0


	//   ....[25]....
        /*017c*/ 	.word	0x00001d00


	//   ....[26]....
        /*0180*/ 	.word	0x00001d20


	//   ....[27]....
        /*0184*/ 	.word	0x00001d70


	//   ....[28]....
        /*0188*/ 	.word	0x00001db0


	//   ....[29]....
        /*018c*/ 	.word	0x00001dc0


	//   ....[30]....
        /*0190*/ 	.word	0x00001dd0


	//   ....[31]....
        /*0194*/ 	.word	0x00001de0


	//   ....[32]....
        /*0198*/ 	.word	0x00001df0


	//   ....[33]....
        /*019c*/ 	.word	0x00001f00


	//   ....[34]....
        /*01a0*/ 	.word	0x00001f40


	//   ....[35]....
        /*01a4*/ 	.word	0x00001fe0


	//   ....[36]....
        /*01a8*/ 	.word	0x00002270


	//   ....[37]....
        /*01ac*/ 	.word	0x000022b0


	//   ....[38]....
        /*01b0*/ 	.word	0x000023a0


	//   ....[39]....
        /*01b4*/ 	.word	0x000023c0


	//   ....[40]....
        /*01b8*/ 	.word	0x000023f0


	//   ....[41]....
        /*01bc*/ 	.word	0x00002410


	//   ....[42]....
        /*01c0*/ 	.word	0x00002440


	//   ....[43]....
        /*01c4*/ 	.word	0x00002460


	//   ....[44]....
        /*01c8*/ 	.word	0x000024a0


	//   ....[45]....
        /*01cc*/ 	.word	0x000024e0


	//   ....[46]....
        /*01d0*/ 	.word	0x000027a0


	//   ....[47]....
        /*01d4*/ 	.word	0x00002920


	//   ....[48]....
        /*01d8*/ 	.word	0x00002a40


	//   ....[49]....
        /*01dc*/ 	.word	0x00002a90


	//   ....[50]....
        /*01e0*/ 	.word	0x00002ae0


	//   ....[51]....
        /*01e4*/ 	.word	0x00002b10


	//   ....[52]....
        /*01e8*/ 	.word	0x00002b30


	//   ....[53]....
        /*01ec*/ 	.word	0x00002c00


	//   ....[54]....
        /*01f0*/ 	.word	0x00002c40


	//   ....[55]....
        /*01f4*/ 	.word	0x00002c90


	//   ....[56]....
        /*01f8*/ 	.word	0x00002cc0


	//   ....[57]....
        /*01fc*/ 	.word	0x00002ce0


	//----- nvinfo : EIATTR_VRC_CTA_INIT_COUNT
	.align		4
.L_3899:
        /*0200*/ 	.byte	0x02, 0x4a
	.zero		1
	.zero		1


	//----- nvinfo : EIATTR_EXIT_INSTR_OFFSETS
	.align		4
        /*0204*/ 	.byte	0x04, 0x1c
        /*0206*/ 	.short	(.L_3901 - .L_3900)


	//   ....[0]....
.L_3900:
        /*0208*/ 	.word	0x00002d80


	//   ....[1]....
        /*020c*/ 	.word	0x00002fe0


	//----- nvinfo : EIATTR_MAX_THREADS
	.align		4
.L_3901:
        /*0210*/ 	.byte	0x04, 0x05
        /*0212*/ 	.short	(.L_3903 - .L_3902)
.L_3902:
        /*0214*/ 	.word	0x00000020
        /*0218*/ 	.word	0x00000001
        /*021c*/ 	.word	0x00000001


	//----- nvinfo : EIATTR_CRS_STACK_SIZE
	.align		4
.L_3903:
        /*0220*/ 	.byte	0x04, 0x1e
        /*0222*/ 	.short	(.L_3905 - .L_3904)
.L_3904:
        /*0224*/ 	.word	0x00000000


	//----- nvinfo : EIATTR_CBANK_PARAM_SIZE
	.align		4
.L_3905:
        /*0228*/ 	.byte	0x03, 0x19
        /*022a*/ 	.short	0x01f0


	//----- nvinfo : EIATTR_PARAM_CBANK
	.align		4
        /*022c*/ 	.byte	0x04, 0x0a
        /*022e*/ 	.short	(.L_3907 - .L_3906)
	.align		4
.L_3906:
        /*0230*/ 	.word	index@(.nv.constant0._Z25selective_scan_bwd_kernelI32Selective_Scan_bwd_kernel_traitsILi32ELi4ELb1ELb1ELb0ELb0ELb1EffEEv12SSMParamsBwd)
        /*0234*/ 	.short	0x0380
        /*0236*/ 	.short	0x01f0


	//----- nvinfo : EIATTR_SW_WAR
	.align		4
.L_3907:
        /*0238*/ 	.byte	0x04, 0x36
        /*023a*/ 	.short	(.L_3909 - .L_3908)
.L_3908:
        /*023c*/ 	.word	0x00000008
.L_3909:


//--------------------- .nv.info._Z25selective_scan_bwd_kernelI32Selective_Scan_bwd_kernel_traitsILi32ELi4ELb1ELb1ELb0ELb1ELb0EffEEv12SSMParamsBwd --------------------------
	.section	.nv.info._Z25selective_scan_bwd_kernelI32Selective_Scan_bwd_kernel_traitsILi32ELi4ELb1ELb1ELb0ELb1ELb0EffEEv12SSMParamsBwd,"",@"SHT_CUDA_INFO"
	.sectionflags	@""
	.align	4


	//----- nvinfo : EIATTR_CUDA_API_VERSION
	.align		4
        /*0000*/ 	.byte	0x04, 0x37
        /*0002*/ 	.short	(.L_3911 - .L_3910)
.L_3910:
        /*0004*/ 	.word	0x00000082


	//----- nvinfo : EIATTR_KPARAM_INFO
	.align		4
.L_3911:
        /*0008*/ 	.byte	0x04, 0x17
        /*000a*/ 	.short	(.L_3913 - .L_3912)
.L_3912:
        /*000c*/ 	.word	0x00000000
        /*0010*/ 	.short	0x0000
        /*0012*/ 	.short	0x0000
        /*0014*/ 	.byte	0x00, 0xf0, 0xc1, 0x07


	//----- nvinfo : EIATTR_SPARSE_MMA_MASK
	.align		4
.L_3913:
        /*0018*/ 	.byte	0x03, 0x50
        /*001a*/ 	.short	0x0000


	//----- nvinfo : EIATTR_MAXREG_COUNT
	.align		4
        /*001c*/ 	.byte	0x03, 0x1b
        /*001e*/ 	.short	0x00ff


	//----- nvinfo : EIATTR_NUM_BARRIERS
	.align		4
        /*0020*/ 	.byte	0x02, 0x4c
        /*0022*/ 	.byte	0x01
	.zero		1


	//----- nvinfo : EIATTR_MERCURY_ISA_VERSION
	.align		4
        /*0024*/ 	.byte	0x03, 0x5f
        /*0026*/ 	.short	0x0101


	//----- nvinfo : EIATTR_COOP_GROUP_MASK_REGIDS
	.align		4
        /*0028*/ 	.byte	0x04, 0x29
        /*002a*/ 	.short	(.L_3915 - .L_3914)


	//   ....[0]....
.L_3914:
        /*002c*/ 	.word	0xffffffff


	//   ....[1]....
        /*0030*/ 	.word	0xffffffff


	//   ....[2]....
        /*0034*/ 	.word	0xffffffff


	//   ....[3]....
        /*0038*/ 	.word	0xffffffff


	//   ....[4]....
        /*003c*/ 	.word	0xffffffff


	//   ....[5]....
        /*0040*/ 	.word	0xffffffff


	//   ....[6]....
        /*0044*/ 	.word	0xffffffff


	//   ....[7]....
        /*0048*/ 	.word	0xffffffff


	//   ....[8]....
        /*004c*/ 	.word	0xffffffff


	//   ....[9]....
        /*0050*/ 	.word	0xffffffff


	//   ....[10]....
        /*0054*/ 	.word	0xffffffff


	//   ....[11]....
        /*0058*/ 	.word	0xffffffff


	//   ....[12]....
        /*005c*/ 	.word	0xffffffff


	//   ....[13]....
        /*0060*/ 	.word	0xffffffff


	//   ....[14]....
        /*0064*/ 	.word	0xffffffff


	//   ....[15]....
        /*0068*/ 	.word	0xffffffff


	//   ....[16]....
        /*006c*/ 	.word	0xffffffff


	//   ....[17]....
        /*0070*/ 	.word	0xffffffff


	//   ....[18]....
        /*0074*/ 	.word	0xffffffff


	//   ....[19]....
        /*0078*/ 	.word	0xffffffff


	//   ....[20]....
        /*007c*/ 	.word	0xffffffff


	//   ....[21]....
        /*0080*/ 	.word	0xffffffff


	//   ....[22]....
        /*0084*/ 	.word	0xffffffff


	//   ....[23]....
        /*0088*/ 	.word	0xffffffff


	//   ....[24]....
        /*008c*/ 	.word	0xffffffff


	//   ....[25]....
        /*0090*/ 	.word	0xffffffff


	//   ....[26]....
        /*0094*/ 	.word	0xffffffff


	//   ....[27]....
        /*0098*/ 	.word	0xffffffff


	//   ....[28]....
        /*009c*/ 	.word	0xffffffff


	//   ....[29]....
        /*00a0*/ 	.word	0xffffffff


	//   ....[30]....
        /*00a4*/ 	.word	0xffffffff


	//   ....[31]....
        /*00a8*/ 	.word	0xffffffff


	//   ....[32]....
        /*00ac*/ 	.word	0xffffffff


	//   ....[33]....
        /*00b0*/ 	.word	0xffffffff


	//   ....[34]....
        /*00b4*/ 	.word	0xffffffff


	//   ....[35]....
        /*00b8*/ 	.word	0xffffffff


	//   ....[36]....
        /*00bc*/ 	.word	0xffffffff


	//   ....[37]....
        /*00c0*/ 	.word	0xffffffff


	//   ....[38]....
        /*00c4*/ 	.word	0xffffffff


	//   ....[39]....
        /*00c8*/ 	.word	0xffffffff


	//   ....[40]....
        /*00cc*/ 	.word	0xffffffff


	//   ....[41]....
        /*00d0*/ 	.word	0xffffffff


	//   ....[42]....
        /*00d4*/ 	.word	0xffffffff


	//   ....[43]....
        /*00d8*/ 	.word	0xffffffff


	//   ....[44]....
        /*00dc*/ 	.word	0xffffffff


	//   ....[45]....
        /*00e0*/ 	.word	0xffffffff


	//   ....[46]....
        /*00e4*/ 	.word	0xffffffff


	//   ....[47]....
        /*00e8*/ 	.word	0xffffffff


	//   ....[48]....
        /*00ec*/ 	.word	0xffffffff


	//   ....[49]....
        /*00f0*/ 	.word	0xffffffff


	//   ....[50]....
        /*00f4*/ 	.word	0xffffffff


	//   ....[51]....
        /*00f8*/ 	.word	0xffffffff


	//   ....[52]....
        /*00fc*/ 	.word	0xffffffff


	//   ....[53]....
        /*0100*/ 	.word	0xffffffff


	//   ....[54]....
        /*0104*/ 	.word	0xffffffff


	//----- nvinfo : EIATTR_COOP_GROUP_INSTR_OFFSETS
	.align		4
.L_3915:
        /*0108*/ 	.byte	0x04, 0x28
        /*010a*/ 	.short	(.L_3917 - .L_3916)


	//   ....[0]....
.L_3916:
        /*010c*/ 	.word	0x000009e0


	//   ....[1]....
        /*0110*/ 	.word	0x00000a60


	//   ....[2]....
        /*0114*/ 	.word	0x00000b40


	//   ....[3]....
        /*0118*/ 	.word	0x000017a0


	//   ....[4]....
        /*011c*/ 	.word	0x00001b10


	//   ....[5]....
        /*0120*/ 	.word	0x00001b40


	//   ....[6]....
        /*0124*/ 	.word	0x00001bc0


	//   ....[7]....
        /*0128*/ 	.word	0x00001bf0


	//   ....[8]....
        /*012c*/ 	.word	0x00001c10


	//   ....[9]....
        /*0130*/ 	.word	0x00001c20


	//   ....[10]....
        /*0134*/ 	.word	0x00001c80


	//   ....[11]....
        /*0138*/ 	.word	0x00001cc0


	//   ....[12]....
        /*013c*/ 	.word	0x00001cd0


	//   ....[13]....
        /*0140*/ 	.word	0x00001ce0


	//   ....[14]....
        /*0144*/ 	.word	0x00001d50


	//   ....[15]....
        /*0148*/ 	.word	0x00001d90


	//   ....[16]....
        /*014c*/ 	.word	0x00001dc0


	//   ....[17]....
        /*0150*/ 	.word	0x00001dd0


	//   ....[18]....
        /*0154*/ 	.word	0x00001e50


	//   ....[19]....
        /*0158*/ 	.word	0x00001e80


	//   ....[20]....
        /*015c*/ 	.word	0x00001e90


	//   ....[21]....
        /*0160*/ 	.word	0x00001ea0


	//   ....[22]....
        /*0164*/ 	.word	0x00001ec0


	//   ....[23]....
        /*0168*/ 	.word	0x00001f10


	//   ....[24]....
        /*016c*/ 	.word	0x00001f50


	//   ....[25]....
        /*0170*/ 	.word	0x00001f60


	//   ....[26]....
        /*0174*/ 	.word	0x00001f70


	//   ....[27]....
        /*0178*/ 	.word	0x00001f80


	//   ....[28]....
        /*017c*/ 	.word	0x00001f90


	//   ....[29]....
        /*0180*/ 	.word	0x00002060


	//   ....[30]....
        /*0184*/ 	.word	0x000020a0


	//   ....[31]....
        /*0188*/ 	.word	0x00002180


	//   ....[32]....
        /*018c*/ 	.word	0x00002410


	//   ....[33]....
        /*0190*/ 	.word	0x00002450


	//   ....[34]....
        /*0194*/ 	.word	0x00002480


	//   ....[35]....
        /*0198*/ 	.word	0x000024a0


	//   ....[36]....
        /*019c*/ 	.word	0x000024d0


	//   ....[37]....
        /*01a0*/ 	.word	0x000024f0


	//   ....[38]....
        /*01a4*/ 	.word	0x00002520


	//   ....[39]....
        /*01a8*/ 	.word	0x00002540


	//   ....[40]....
        /*01ac*/ 	.word	0x000025a0


	//   ....[41]....
        /*01b0*/ 	.word	0x000025e0


	//   ....[42]....
        /*01b4*/ 	.word	0x000028d0


	//   ....[43]....
        /*01b8*/ 	.word	0x00002a00


	//   ....[44]....
        /*01bc*/ 	.word	0x00002c80


	//   ....[45]....
        /*01c0*/ 	.word	0x00002df0


	//   ....[46]....
        /*01c4*/ 	.word	0x00002e40


	//   ....[47]....
        /*01c8*/ 	.word	0x00002e90


	//   ....[48]....
        /*01cc*/ 	.word	0x00002ec0


	//   ....[49]....
        /*01d0*/ 	.word	0x00002ee0


	//   ....[50]....
        /*01d4*/ 	.word	0x00002fb0


	//   ....[51]....
        /*01d8*/ 	.word	0x00002ff0


	//   ....[52]....
        /*01dc*/ 	.word	0x00003040


	//   ....[53]....
        /*01e0*/ 	.word	0x00003070


	//   ....[54]....
        /*01e4*/ 	.word	0x00003090


	//----- nvinfo : EIATTR_VRC_CTA_INIT_COUNT
	.align		4
.L_3917:
        /*01e8*/ 	.byte	0x02, 0x4a
	.zero		1
	.zero		1


	//----- nvinfo : EIATTR_EXIT_INSTR_OFFSETS
	.align		4
        /*01ec*/ 	.byte	0x04, 0x1c
        /*01ee*/ 	.short	(.L_3919 - .L_3918)


	//   ....[0]....
.L_3918:
        /*01f0*/ 	.word	0x00003130


	//   ....[1]....
        /*01f4*/ 	.word	0x00003390


	//----- nvinfo : EIATTR_MAX_THREADS
	.align		4
.L_3919:
        /*01f8*/ 	.byte	0x04, 0x05
        /*01fa*/ 	.short	(.L_3921 - .L_3920)
.L_3920:
        /*01fc*/ 	.word	0x00000020
        /*0200*/ 	.word	0x00000001
        /*0204*/ 	.word	0x00000001


	//----- nvinfo : EIATTR_CRS_STACK_SIZE
	.align		4
.L_3921:
        /*0208*/ 	.byte	0x04, 0x1e
        /*020a*/ 	.short	(.L_3923 - .L_3922)
.L_3922:
        /*020c*/ 	.word	0x00000000


	//----- nvinfo : EIATTR_CBANK_PARAM_SIZE
	.align		4
.L_3923:
        /*0210*/ 	.byte	0x03, 0x19
        /*0212*/ 	.short	0x01f0


	//----- nvinfo : EIATTR_PARAM_CBANK
	.align		4
        /*0214*/ 	.byte	0x04, 0x0a
        /*0216*/ 	.short	(.L_3925 - .L_3924)
	.align		4
.L_3924:
        /*0218*/ 	.word	index@(.nv.constant0._Z25selective_scan_bwd_kernelI32Selective_Scan_bwd_kernel_traitsILi32ELi4ELb1ELb1ELb0ELb1ELb0EffEEv12SSMParamsBwd)
        /*021c*/ 	.short	0x0380
        /*021e*/ 	.short	0x01f0


	//----- nvinfo : EIATTR_SW_WAR
	.align		4
.L_3925:
        /*0220*/ 	.byte	0x04, 0x36
        /*0222*/ 	.short	(.L_3927 - .L_3926)
.L_3926:
        /*0224*/ 	.word	0x00000008
.L_3927:


//--------------------- .nv.info._Z25selective_scan_bwd_kernelI32Selective_Scan_bwd_kernel_traitsILi32ELi4ELb1ELb1ELb0ELb1ELb1EffEEv12SSMParamsBwd --------------------------
	.section	.nv.info._Z25selective_scan_bwd_kernelI32Selective_Scan_bwd_kernel_traitsILi32ELi4ELb1ELb1ELb0ELb1ELb1EffEEv12SSMParamsBwd,"",@"SHT_CUDA_INFO"
	.sectionflags	@""
	.align	4


	//----- nvinfo : EIATTR_CUDA_API_VERSION
	.align		4
        /*0000*/ 	.byte	0x04, 0x37
        /*0002*/ 	.short	(.L_3929 - .L_3928)
.L_3928:
        /*0004*/ 	.word	0x00000082


	//----- nvinfo : EIATTR_KPARAM_INFO
	.align		4
.L_3929:
        /*0008*/ 	.byte	0x04, 0x17
        /*000a*/ 	.short	(.L_3931 - .L_3930)
.L_3930:
        /*000c*/ 	.word	0x00000000
        /*0010*/ 	.short	0x0000
        /*0012*/ 	.short	0x0000
        /*0014*/ 	.byte	0x00, 0xf0, 0xc1, 0x07


	//----- nvinfo : EIATTR_SPARSE_MMA_MASK
	.align		4
.L_3931:
        /*0018*/ 	.byte	0x03, 0x50
        /*001a*/ 	.short	0x0000


	//----- nvinfo : EIATTR_MAXREG_COUNT
	.align		4
        /*001c*/ 	.byte	0x03, 0x1b
        /*001e*/ 	.short	0x00ff


	//----- nvinfo : EIATTR_NUM_BARRIERS
	.align		4
        /*0020*/ 	.byte	0x02, 0x4c
        /*0022*/ 	.byte	0x01
	.zero		1


	//----- nvinfo : EIATTR_MERCURY_ISA_VERSION
	.align		4
        /*0024*/ 	.byte	0x03, 0x5f
        /*0026*/ 	.short	0x0101


	//----- nvinfo : EIATTR_COOP_GROUP_MASK_REGIDS
	.align		4
        /*0028*/ 	.byte	0x04, 0x29
        /*002a*/ 	.short	(.L_3933 - .L_3932)


	//   ....[0]....
.L_3932:
        /*002c*/ 	.word	0xffffffff


	//   ....[1]....
        /*0030*/ 	.word	0xffffffff


	//   ....[2]....
        /*0034*/ 	.word	0xffffffff


	//   ....[3]....
        /*0038*/ 	.word	0xffffffff


	//   ....[4]....
        /*003c*/ 	.word	0xffffffff


	//   ....[5]....
        /*0040*/ 	.word	0xffffffff


	//   ....[6]....
        /*0044*/ 	.word	0xffffffff


	//   ....[7]....
        /*0048*/ 	.word	0xffffffff


	//   ....[8]....
        /*004c*/ 	.word	0xffffffff


	//   ....[9]....
        /*0050*/ 	.word	0xffffffff


	//   ....[10]....
        /*0054*/ 	.word	0xffffffff


	//   ....[11]....
        /*0058*/ 	.word	0xffffffff


	//   ....[12]....
        /*005c*/ 	.word	0xffffffff


	//   ....[13]....
        /*0060*/ 	.word	0xffffffff


	//   ....[14]....
        /*0064*/ 	.word	0xffffffff


	//   ....[15]....
        /*0068*/ 	.word	0xffffffff


	//   ....[16]....
        /*006c*/ 	.word	0xffffffff


	//   ....[17]....
        /*0070*/ 	.word	0xffffffff


	//   ....[18]....
        /*0074*/ 	.word	0xffffffff


	//   ....[19]....
        /*0078*/ 	.word	0xffffffff


	//   ....[20]....
        /*007c*/ 	.word	0xffffffff


	//   ....[21]....
        /*0080*/ 	.word	0xffffffff


	//   ....[22]....
        /*0084*/ 	.word	0xffffffff


	//   ....[23]....
        /*0088*/ 	.word	0xffffffff


	//   ....[24]....
        /*008c*/ 	.word	0xffffffff


	//   ....[25]....
        /*0090*/ 	.word	0xffffffff


	//   ....[26]....
        /*0094*/ 	.word	0xffffffff


	//   ....[27]....
        /*0098*/ 	.word	0xffffffff


	//   ....[28]....
        /*009c*/ 	.word	0xffffffff


	//   ....[29]....
        /*00a0*/ 	.word	0xffffffff


	//   ....[30]....
        /*00a4*/ 	.word	0xffffffff


	//   ....[31]....
        /*00a8*/ 	.word	0xffffffff


	//   ....[32]....
        /*00ac*/ 	.word	0xffffffff


	//   ....[33]....
        /*00b0*/ 	.word	0xffffffff


	//   ....[34]....
        /*00b4*/ 	.word	0xffffffff


	//   ....[35]....
        /*00b8*/ 	.word	0xffffffff


	//   ....[36]....
        /*00bc*/ 	.word	0xffffffff


	//   ....[37]....
        /*00c0*/ 	.word	0xffffffff


	//   ....[38]....
        /*00c4*/ 	.word	0xffffffff


	//   ....[39]....
        /*00c8*/ 	.word	0xffffffff


	//   ....[40]....
        /*00cc*/ 	.word	0xffffffff


	//   ....[41]....
        /*00d0*/ 	.word	0xffffffff


	//   ....[42]....
        /*00d4*/ 	.word	0xffffffff


	//   ....[43]....
        /*00d8*/ 	.word	0xffffffff


	//   ....[44]....
        /*00dc*/ 	.word	0xffffffff


	//   ....[45]....
        /*00e0*/ 	.word	0xffffffff


	//   ....[46]....
        /*00e4*/ 	.word	0xffffffff


	//   ....[47]....
        /*00e8*/ 	.word	0xffffffff


	//   ....[48]....
        /*00ec*/ 	.word	0xffffffff


	//   ....[49]....
        /*00f0*/ 	.word	0xffffffff


	//   ....[50]....
        /*00f4*/ 	.word	0xffffffff


	//   ....[51]....
        /*00f8*/ 	.word	0xffffffff


	//   ....[52]....
        /*00fc*/ 	.word	0xffffffff


	//   ....[53]....
        /*0100*/ 	.word	0xffffffff


	//   ....[54]....
        /*0104*/ 	.word	0xffffffff


	//   ....[55]....
        /*0108*/ 	.word	0xffffffff


	//   ....[56]....
        /*010c*/ 	.word	0xffffffff


	//   ....[57]....
        /*0110*/ 	.word	0xffffffff


	//   ....[58]....
        /*0114*/ 	.word	0xffffffff


	//----- nvinfo : EIATTR_COOP_GROUP_INSTR_OFFSETS
	.align		4
.L_3933:
        /*0118*/ 	.byte	0x04, 0x28
        /*011a*/ 	.short	(.L_3935 - .L_3934)


	//   ....[0]....
.L_3934:
        /*011c*/ 	.word	0x00000a60


	//   ....[1]....
        /*0120*/ 	.word	0x00000ac0


	//   ....[2]....
        /*0124*/ 	.word	0x00000bd0


	//   ....[3]....
        /*0128*/ 	.word	0x00001580


	//   ....[4]....
        /*012c*/ 	.word	0x00001740


	//   ....[5]....
        /*0130*/ 	.word	0x00001900


	//   ....[6]....
        /*0134*/ 	.word	0x000019f0


	//   ....[7]....
        /*0138*/ 	.word	0x00001ec0


	//   ....[8]....
        /*013c*/ 	.word	0x00002230


	//   ....[9]....
        /*0140*/ 	.word	0x00002260


	//   ....[10]....
        /*0144*/ 	.word	0x000022d0


	//   ....[11]....
        /*0148*/ 	.word	0x00002300


	//   ....[12]....
        /*014c*/ 	.word	0x00002320


	//   ....[13]....
        /*0150*/ 	.word	0x00002340


	//   ....[14]....
        /*0154*/ 	.word	0x000023a0


	//   ....[15]....
        /*0158*/ 	.word	0x000023c0


	//   ....[16]....
        /*015c*/ 	.word	0x000023f0


	//   ....[17]....
        /*0160*/ 	.word	0x00002400


	//   ....[18]....
        /*0164*/ 	.word	0x00002470


	//   ....[19]....
        /*0168*/ 	.word	0x000024b0


	//   ....[20]....
        /*016c*/ 	.word	0x000024e0


	//   ....[21]....
        /*0170*/ 	.word	0x000024f0


	//   ....[22]....
        /*0174*/ 	.word	0x00002570


	//   ....[23]....
        /*0178*/ 	.word	0x000025a0


	//   ....[24]....
        /*017c*/ 	.word	0x000025b0


	//   ....[25]....
        /*0180*/ 	.word	0x000025c0


	//   ....[26]....
        /*0184*/ 	.word	0x000025e0


	//   ....[27]....
        /*0188*/ 	.word	0x00002630


	//   ....[28]....
        /*018c*/ 	.word	0x00002670


	//   ....[29]....
        /*0190*/ 	.word	0x00002680


	//   ....[30]....
        /*0194*/ 	.word	0x00002690


	//   ....[31]....
        /*0198*/ 	.word	0x000026a0


	//   ....[32]....
        /*019c*/ 	.word	0x000026b0


	//   ....[33]....
        /*01a0*/ 	.word	0x00002740


	//   ....[34]....
        /*01a4*/ 	.word	0x00002820


	//   ....[35]....
        /*01a8*/ 	.word	0x000028a0


	//   ....[36]....
        /*01ac*/ 	.word	0x00002b30


	//   ....[37]....
        /*01b0*/ 	.word	0x00002b70


	//   ....[38]....
        /*01b4*/ 	.word	0x00002ba0


	//   ....[39]....
        /*01b8*/ 	.word	0x00002bc0


	//   ....[40]....
        /*01bc*/ 	.word	0x00002bf0


	//   ....[41]....
        /*01c0*/ 	.word	0x00002c10


	//   ....[42]....
        /*01c4*/ 	.word	0x00002c40


	//   ....[43]....
        /*01c8*/ 	.word	0x00002c60


	//   ....[44]....
        /*01cc*/ 	.word	0x00002cc0


	//   ....[45]....
        /*01d0*/ 	.word	0x00002d00


	//   ....[46]....
        /*01d4*/ 	.word	0x00002fd0


	//   ....[47]....
        /*01d8*/ 	.word	0x000030d0


	//   ....[48]....
        /*01dc*/ 	.word	0x000033e0


	//   ....[49]....
        /*01e0*/ 	.word	0x00003510


	//   ....[50]....
        /*01e4*/ 	.word	0x00003560


	//   ....[51]....
        /*01e8*/ 	.word	0x000035b0


	//   ....[52]....
        /*01ec*/ 	.word	0x000035e0


	//   ....[53]....
        /*01f0*/ 	.word	0x00003600


	//   ....[54]....
        /*01f4*/ 	.word	0x000036d0


	//   ....[55]....
        /*01f8*/ 	.word	0x00003710


	//   ....[56]....
        /*01fc*/ 	.word	0x00003760


	//   ....[57]....
        /*0200*/ 	.word	0x00003790


	//   ....[58]....
        /*0204*/ 	.word	0x000037b0


	//----- nvinfo : EIATTR_VRC_CTA_INIT_COUNT
	.align		4
.L_3935:
        /*0208*/ 	.byte	0x02, 0x4a
	.zero		1
	.zero		1


	//----- nvinfo : EIATTR_EXIT_INSTR_OFFSETS
	.align		4
        /*020c*/ 	.byte	0x04, 0x1c
        /*020e*/ 	.short	(.L_3937 - .L_3936)


	//   ....[0]....
.L_3936:
        /*0210*/ 	.word	0x00003850


	//   ....[1]....
        /*0214*/ 	.word	0x00003ac0


	//----- nvinfo : EIATTR_MAX_THREADS
	.align		4
.L_3937:
        /*0218*/ 	.byte	0x04, 0x05
        /*021a*/ 	.short	(.L_3939 - .L_3938)
.L_3938:
        /*021c*/ 	.word	0x00000020
        /*0220*/ 	.word	0x00000001
        /*0224*/ 	.word	0x00000001


	//----- nvinfo : EIATTR_CRS_STACK_SIZE
	.align		4
.L_3939:
        /*0228*/ 	.byte	0x04, 0x1e
        /*022a*/ 	.short	(.L_3941 - .L_3940)
.L_3940:
        /*022c*/ 	.word	0x00000000


	//----- nvinfo : EIATTR_CBANK_PARAM_SIZE
	.align		4
.L_3941:
        /*0230*/ 	.byte	0x03, 0x19
        /*0232*/ 	.short	0x01f0


	//----- nvinfo : EIATTR_PARAM_CBANK
	.align		4
        /*0234*/ 	.byte	0x04, 0x0a
        /*0236*/ 	.short	(.L_3943 - .L_3942)
	.align		4
.L_3942:
        /*0238*/ 	.word	index@(.nv.constant0._Z25selective_scan_bwd_kernelI32Selective_Scan_bwd_kernel_traitsILi32ELi4ELb1ELb1ELb0ELb1ELb1EffEEv12SSMParamsBwd)
        /*023c*/ 	.short	0x0380
        /*023e*/ 	.short	0x01f0


	//----- nvinfo : EIATTR_SW_WAR
	.align		4
.L_3943:
        /*0240*/ 	.byte	0x04, 0x36
        /*0242*/ 	.short	(.L_3945 - .L_3944)
.L_3944:
        /*0244*/ 	.word	0x00000008
.L_3945:


//--------------------- .nv.info._Z25selective_scan_bwd_kernelI32Selective_Scan_bwd_kernel_traitsILi32ELi4ELb1ELb1ELb1ELb0ELb0EffEEv12SSMParamsBwd --------------------------
	.section	.nv.info._Z25selective_scan_bwd_kernelI32Selective_Scan_bwd_kernel_traitsILi32ELi4ELb1ELb1ELb1ELb0ELb0EffEEv12SSMParamsBwd,"",@"SHT_CUDA_INFO"
	.sectionflags	@""
	.align	4


	//----- nvinfo : EIATTR_CUDA_API_VERSION
	.align		4
        /*0000*/ 	.byte	0x04, 0x37
        /*0002*/ 	.short	(.L_3947 - .L_3946)
.L_3946:
        /*0004*/ 	.word	0x00000082


	//----- nvinfo : EIATTR_KPARAM_INFO
	.align		4
.L_3947:
        /*0008*/ 	.byte	0x04, 0x17
        /*000a*/ 	.short	(.L_3949 - .L_3948)
.L_3948:
        /*000c*/ 	.word	0x00000000
        /*0010*/ 	.short	0x0000
        /*0012*/ 	.short	0x0000
        /*0014*/ 	.byte	0x00, 0xf0, 0xc1, 0x07


	//----- nvinfo : EIATTR_SPARSE_MMA_MASK
	.align		4
.L_3949:
        /*0018*/ 	.byte	0x03, 0x50
        /*001a*/ 	.short	0x0000


	//----- nvinfo : EIATTR_MAXREG_COUNT
	.align		4
        /*001c*/ 	.byte	0x03, 0x1b
        /*001e*/ 	.short	0x00ff


	//----- nvinfo : EIATTR_NUM_BARRIERS
	.align		4
        /*0020*/ 	.byte	0x02, 0x4c
        /*0022*/ 	.byte	0x01
	.zero		1


	//----- nvinfo : EIATTR_MERCURY_ISA_VERSION
	.align		4
        /*0024*/ 	.byte	0x03, 0x5f
        /*0026*/ 	.short	0x0101


	//----- nvinfo : EIATTR_COOP_GROUP_MASK_REGIDS
	.align		4
        /*0028*/ 	.byte	0x04, 0x29
        /*002a*/ 	.short	(.L_3951 - .L_3950)


	//   ....[0]....
.L_3950:
        /*002c*/ 	.word	0xffffffff


	//   ....[1]....
        /*0030*/ 	.word	0xffffffff


	//   ....[2]....
        /*0034*/ 	.word	0xffffffff


	//   ....[3]....
        /*0038*/ 	.word	0xffffffff


	//   ....[4]....
        /*003c*/ 	.word	0xffffffff


	//   ....[5]....
        /*0040*/ 	.word	0xffffffff


	//   ....[6]....
        /*0044*/ 	.word	0xffffffff


	//   ....[7]....
        /*0048*/ 	.word	0xffffffff


	//   ....[8]....
        /*004c*/ 	.word	0xffffffff


	//   ....[9]....
        /*0050*/ 	.word	0xffffffff


	//   ....[10]....
        /*0054*/ 	.word	0xffffffff


	//   ....[11]....
        /*0058*/ 	.word	0xffffffff


	//   ....[12]....
        /*005c*/ 	.word	0xffffffff


	//   ....[13]....
        /*0060*/ 	.word	0xffffffff


	//   ....[14]....
        /*0064*/ 	.word	0xffffffff


	//   ....[15]....
        /*0068*/ 	.word	0xffffffff


	//   ....[16]....
        /*006c*/ 	.word	0xffffffff


	//   ....[17]....
        /*0070*/ 	.word	0xffffffff


	//   ....[18]....
        /*0074*/ 	.word	0xffffffff


	//   ....[19]....
        /*0078*/ 	.word	0xffffffff


	//   ....[20]....
        /*007c*/ 	.word	0xffffffff


	//   ....[21]....
        /*0080*/ 	.word	0xffffffff


	//   ....[22]....
        /*0084*/ 	.word	0xffffffff


	//   ....[23]....
        /*0088*/ 	.word	0xffffffff


	//   ....[24]....
        /*008c*/ 	.word	0xffffffff


	//   ....[25]....
        /*0090*/ 	.word	0xffffffff


	//   ....[26]....
        /*0094*/ 	.word	0xffffffff


	//   ....[27]....
        /*0098*/ 	.word	0xffffffff


	//   ....[28]....
        /*009c*/ 	.word	0xffffffff


	//   ....[29]....
        /*00a0*/ 	.word	0xffffffff


	//   ....[30]....
        /*00a4*/ 	.word	0xffffffff


	//   ....[31]....
        /*00a8*/ 	.word	0xffffffff


	//   ....[32]....
        /*00ac*/ 	.word	0xffffffff


	//   ....[33]....
        /*00b0*/ 	.word	0xffffffff


	//   ....[34]....
        /*00b4*/ 	.word	0xffffffff


	//   ....[35]....
        /*00b8*/ 	.word	0xffffffff


	//   ....[36]....
        /*00bc*/ 	.word	0xffffffff


	//   ....[37]....
        /*00c0*/ 	.word	0xffffffff


	//   ....[38]....
        /*00c4*/ 	.word	0xffffffff


	//   ....[39]....
        /*00c8*/ 	.word	0xffffffff


	//   ....[40]....
        /*00cc*/ 	.word	0xffffffff


	//   ....[41]....
        /*00d0*/ 	.word	0xffffffff


	//   ....[42]....
        /*00d4*/ 	.word	0xffffffff


	//   ....[43]....
        /*00d8*/ 	.word	0xffffffff


	//   ....[44]....
        /*00dc*/ 	.word	0xffffffff


	//   ....[45]....
        /*00e0*/ 	.word	0xffffffff


	//   ....[46]....
        /*00e4*/ 	.word	0xffffffff


	//   ....[47]....
        /*00e8*/ 	.word	0xffffffff


	//   ....[48]....
        /*00ec*/ 	.word	0xffffffff


	//   ....[49]....
        /*00f0*/ 	.word	0xffffffff


	//----- nvinfo : EIATTR_COOP_GROUP_INSTR_OFFSETS
	.align		4
.L_3951:
        /*00f4*/ 	.byte	0x04, 0x28
        /*00f6*/ 	.short	(.L_3953 - .L_3952)


	//   ....[0]....
.L_3952:
        /*00f8*/ 	.word	0x00000b10


	//   ....[1]....
        /*00fc*/ 	.word	0x00000b90


	//   ....[2]....
        /*0100*/ 	.word	0x00000c10


	//   ....[3]....
        /*0104*/ 	.word	0x00001080


	//   ....[4]....
        /*0108*/ 	.word	0x000011c0


	//   ....[5]....
        /*010c*/ 	.word	0x00001420


	//   ....[6]....
        /*0110*/ 	.word	0x00001460


	//   ....[7]....
        /*0114*/ 	.word	0x000014a0


	//   ....[8]....
        /*0118*/ 	.word	0x00001520


	//   ....[9]....
        /*011c*/ 	.word	0x00001530


	//   ....[10]....
        /*0120*/ 	.word	0x00001550


	//   ....[11]....
        /*0124*/ 	.word	0x00001560


	//   ....[12]....
        /*0128*/ 	.word	0x000015a0


	//   ....[13]....
        /*012c*/ 	.word	0x000015f0


	//   ....[14]....
        /*0130*/ 	.word	0x00001600


	//   ....[15]....
        /*0134*/ 	.word	0x00001620


	//   ....[16]....
        /*0138*/ 	.word	0x00001650


	//   ....[17]....
        /*013c*/ 	.word	0x00001690


	//   ....[18]....
        /*0140*/ 	.word	0x000016d0


	//   ....[19]....
        /*0144*/ 	.word	0x00001700


	//   ....[20]....
        /*0148*/ 	.word	0x00001740


	//   ....[21]....
        /*014c*/ 	.word	0x00001790


	//   ....[22]....
        /*0150*/ 	.word	0x000017c0


	//   ....[23]....
        /*0154*/ 	.word	0x000017f0


	//   ....[24]....
        /*0158*/ 	.word	0x00001810


	//   ....[25]....
        /*015c*/ 	.word	0x00001830


	//   ....[26]....
        /*0160*/ 	.word	0x00001850


	//   ....[27]....
        /*0164*/ 	.word	0x00001880


	//   ....[28]....
        /*0168*/ 	.word	0x000018b0


	//   ....[29]....
        /*016c*/ 	.word	0x000018f0


	//   ....[30]....
        /*0170*/ 	.word	0x00001910


	//   ....[31]....
        /*0174*/ 	.word	0x00001920


	//   ....[32]....
        /*0178*/ 	.word	0x000019f0


	//   ....[33]....
        /*017c*/ 	.word	0x00001e00


	//   ....[34]....
        /*0180*/ 	.word	0x00001fc0


	//   ....[35]....
        /*0184*/ 	.word	0x00001fe0


	//   ....[36]....
        /*0188*/ 	.word	0x00002000


	//   ....[37]....
        /*018c*/ 	.word	0x00002020


	//   ....[38]....
        /*0190*/ 	.word	0x00002200


	//   ....[39]....
        /*0194*/ 	.word	0x00002380


	//   ....[40]....
        /*0198*/ 	.word	0x000024b0


	//   ....[41]....
        /*019c*/ 	.word	0x00002500


	//   ....[42]....
        /*01a0*/ 	.word	0x00002550


	//   ....[43]....
        /*01a4*/ 	.word	0x00002580


	//   ....[44]....
        /*01a8*/ 	.word	0x000025a0


	//   ....[45]....
        /*01ac*/ 	.word	0x00002670


	//   ....[46]....
        /*01b0*/ 	.word	0x000026b0


	//   ....[47]....
        /*01b4*/ 	.word	0x00002700


	//   ....[48]....
        /*01b8*/ 	.word	0x00002730


	//   ....[49]....
        /*01bc*/ 	.word	0x00002750


	//----- nvinfo : EIATTR_VRC_CTA_INIT_COUNT
	.align		4
.L_3953:
        /*01c0*/ 	.byte	0x02, 0x4a
	.zero		1
	.zero		1


	//----- nvinfo : EIATTR_EXIT_INSTR_OFFSETS
	.align		4
        /*01c4*/ 	.byte	0x04, 0x1c
        /*01c6*/ 	.short	(.L_3955 - .L_3954)


	//   ....[0]....
.L_3954:
        /*01c8*/ 	.word	0x000027f0


	//   ....[1]....
        /*01cc*/ 	.word	0x00002950


	//----- nvinfo : EIATTR_MAX_THREADS
	.align		4
.L_3955:
        /*01d0*/ 	.byte	0x04, 0x05
        /*01d2*/ 	.short	(.L_3957 - .L_3956)
.L_3956:
        /*01d4*/ 	.word	0x00000020
        /*01d8*/ 	.word	0x00000001
        /*01dc*/ 	.word	0x00000001


	//----- nvinfo : EIATTR_CRS_STACK_SIZE
	.align		4
.L_3957:
        /*01e0*/ 	.byte	0x04, 0x1e
        /*01e2*/ 	.short	(.L_3959 - .L_3958)
.L_3958:
        /*01e4*/ 	.word	0x00000000


	//----- nvinfo : EIATTR_CBANK_PARAM_SIZE
	.align		4
.L_3959:
        /*01e8*/ 	.byte	0x03, 0x19
        /*01ea*/ 	.short	0x01f0


	//----- nvinfo : EIATTR_PARAM_CBANK
	.align		4
        /*01ec*/ 	.byte	0x04, 0x0a
        /*01ee*/ 	.short	(.L_3961 - .L_3960)
	.align		4
.L_3960:
        /*01f0*/ 	.word	index@(.nv.constant0._Z25selective_scan_bwd_kernelI32Selective_Scan_bwd_kernel_traitsILi32ELi4ELb1ELb1ELb1ELb0ELb0EffEEv12SSMParamsBwd)
        /*01f4*/ 	.short	0x0380
        /*01f6*/ 	.short	0x01f0


	//----- nvinfo : EIATTR_SW_WAR
	.align		4
.L_3961:
        /*01f8*/ 	.byte	0x04, 0x36
        /*01fa*/ 	.short	(.L_3963 - .L_3962)
.L_3962:
        /*01fc*/ 	.word	0x00000008
.L_3963:


//--------------------- .nv.info._Z25selective_scan_bwd_kernelI32Selective_Scan_bwd_kernel_traitsILi32ELi4ELb1ELb1ELb1ELb0ELb1EffEEv12SSMParamsBwd --------------------------
	.section	.nv.info._Z25selective_scan_bwd_kernelI32Selective_Scan_bwd_kernel_traitsILi32ELi4ELb1ELb1ELb1ELb0ELb1EffEEv12SSMParamsBwd,"",@"SHT_CUDA_INFO"
	.sectionflags	@""
	.align	4


	//----- nvinfo : EIATTR_CUDA_API_VERSION
	.align		4
        /*0000*/ 	.byte	0x04, 0x37
        /*0002*/ 	.short	(.L_3965 - .L_3964)
.L_3964:
        /*0004*/ 	.word	0x00000082


	//----- nvinfo : EIATTR_KPARAM_INFO
	.align		4
.L_3965:
        /*0008*/ 	.byte	0x04, 0x17
        /*000a*/ 	.short	(.L_3967 - .L_3966)
.L_3966:
        /*000c*/ 	.word	0x00000000
        /*0010*/ 	.short	0x0000
        /*0012*/ 	.short	0x0000
        /*0014*/ 	.byte	0x00, 0xf0, 0xc1, 0x07


	//----- nvinfo : EIATTR_SPARSE_MMA_MASK
	.align		4
.L_3967:
        /*0018*/ 	.byte	0x03, 0x50
        /*001a*/ 	.short	0x0000


	//----- nvinfo : EIATTR_MAXREG_COUNT
	.align		4
        /*001c*/ 	.byte	0x03, 0x1b
        /*001e*/ 	.short	0x00ff


	//----- nvinfo : EIATTR_NUM_BARRIERS
	.align		4
        /*0020*/ 	.byte	0x02, 0x4c
        /*0022*/ 	.byte	0x01
	.zero		1


	//----- nvinfo : EIATTR_MERCURY_ISA_VERSION
	.align		4
        /*0024*/ 	.byte	0x03, 0x5f
        /*0026*/ 	.short	0x0101


	//----- nvinfo : EIATTR_COOP_GROUP_MASK_REGIDS
	.align		4
        /*0028*/ 	.byte	0x04, 0x29
        /*002a*/ 	.short	(.L_3969 - .L_3968)


	//   ....[0]....
.L_3968:
        /*002c*/ 	.word	0xffffffff


	//   ....[1]....
        /*0030*/ 	.word	0xffffffff


	//   ....[2]....
        /*0034*/ 	.word	0xffffffff


	//   ....[3]....
        /*0038*/ 	.word	0xffffffff


	//   ....[4]....
        /*003c*/ 	.word	0xffffffff


	//   ....[5]....
        /*0040*/ 	.word	0xffffffff


	//   ....[6]....
        /*0044*/ 	.word	0xffffffff


	//   ....[7]....
        /*0048*/ 	.word	0xffffffff


	//   ....[8]....
        /*004c*/ 	.word	0xffffffff


	//   ....[9]....
        /*0050*/ 	.word	0xffffffff


	//   ....[10]....
        /*0054*/ 	.word	0xffffffff


	//   ....[11]....
        /*0058*/ 	.word	0xffffffff


	//   ....[12]....
        /*005c*/ 	.word	0xffffffff


	//   ....[13]....
        /*0060*/ 	.word	0xffffffff


	//   ....[14]....
        /*0064*/ 	.word	0xffffffff


	//   ....[15]....
        /*0068*/ 	.word	0xffffffff


	//   ....[16]....
        /*006c*/ 	.word	0xffffffff


	//   ....[17]....
        /*0070*/ 	.word	0xffffffff


	//   ....[18]....
        /*0074*/ 	.word	0xffffffff


	//   ....[19]....
        /*0078*/ 	.word	0xffffffff


	//   ....[20]....
        /*007c*/ 	.word	0xffffffff


	//   ....[21]....
        /*0080*/ 	.word	0xffffffff


	//   ....[22]....
        /*0084*/ 	.word	0xffffffff


	//   ....[23]....
        /*0088*/ 	.word	0xffffffff


	//   ....[24]....
        /*008c*/ 	.word	0xffffffff


	//   ....[25]....
        /*0090*/ 	.word	0xffffffff


	//   ....[26]....
        /*0094*/ 	.word	0xffffffff


	//   ....[27]....
        /*0098*/ 	.word	0xffffffff


	//   ....[28]....
        /*009c*/ 	.word	0xffffffff


	//   ....[29]....
        /*00a0*/ 	.word	0xffffffff


	//   ....[30]....
        /*00a4*/ 	.word	0xffffffff


	//   ....[31]....
        /*00a8*/ 	.word	0xffffffff


	//   ....[32]....
        /*00ac*/ 	.word	0xffffffff


	//   ....[33]....
        /*00b0*/ 	.word	0xffffffff


	//   ....[34]....
        /*00b4*/ 	.word	0xffffffff


	//   ....[35]....
        /*00b8*/ 	.word	0xffffffff


	//   ....[36]....
        /*00bc*/ 	.word	0xffffffff


	//   ....[37]....
        /*00c0*/ 	.word	0xffffffff


	//   ....[38]....
        /*00c4*/ 	.word	0xffffffff


	//   ....[39]....
        /*00c8*/ 	.word	0xffffffff


	//   ....[40]....
        /*00cc*/ 	.word	0xffffffff


	//   ....[41]....
        /*00d0*/ 	.word	0xffffffff


	//   ....[42]....
        /*00d4*/ 	.word	0xffffffff


	//   ....[43]....
        /*00d8*/ 	.word	0xffffffff


	//   ....[44]....
        /*00dc*/ 	.word	0xffffffff


	//   ....[45]....
        /*00e0*/ 	.word	0xffffffff


	//   ....[46]....
        /*00e4*/ 	.word	0xffffffff


	//   ....[47]....
        /*00e8*/ 	.word	0xffffffff


	//   ....[48]....
        /*00ec*/ 	.word	0xffffffff


	//   ....[49]....
        /*00f0*/ 	.word	0xffffffff


	//   ....[50]....
        /*00f4*/ 	.word	0xffffffff


	//   ....[51]....
        /*00f8*/ 	.word	0xffffffff


	//   ....[52]....
        /*00fc*/ 	.word	0xffffffff


	//   ....[53]....
        /*0100*/ 	.word	0xffffffff


	//----- nvinfo : EIATTR_COOP_GROUP_INSTR_OFFSETS
	.align		4
.L_3969:
        /*0104*/ 	.byte	0x04, 0x28
        /*0106*/ 	.short	(.L_3971 - .L_3970)


	//   ....[0]....
.L_3970:
        /*0108*/ 	.word	0x00000bf0


	//   ....[1]....
        /*010c*/ 	.word	0x00000c90


	//   ....[2]....
        /*0110*/ 	.word	0x00000d50


	//   ....[3]....
        /*0114*/ 	.word	0x00000e10


	//   ....[4]....
        /*0118*/ 	.word	0x00000fd0


	//   ....[5]....
        /*011c*/ 	.word	0x000011f0


	//   ....[6]....
        /*0120*/ 	.word	0x000012b0


	//   ....[7]....
        /*0124*/ 	.word	0x000017b0


	//   ....[8]....
        /*0128*/ 	.word	0x000018e0


	//   ....[9]....
        /*012c*/ 	.word	0x00001b50


	//   ....[10]....
        /*0130*/ 	.word	0x00001b90


	//   ....[11]....
        /*0134*/ 	.word	0x00001bd0


	//   ....[12]....
        /*0138*/ 	.word	0x00001c70


	//   ....[13]....
        /*013c*/ 	.word	0x00001c80


	//   ....[14]....
        /*0140*/ 	.word	0x00001ca0


	//   ....[15]....
        /*0144*/ 	.word	0x00001cb0


	//   ....[16]....
        /*0148*/ 	.word	0x00001d20


	//   ....[17]....
        /*014c*/ 	.word	0x00001d40


	//   ....[18]....
        /*0150*/ 	.word	0x00001d60


	//   ....[19]....
        /*0154*/ 	.word	0x00001d70


	//   ....[20]....
        /*0158*/ 	.word	0x00001db0


	//   ....[21]....
        /*015c*/ 	.word	0x00001e10


	//   ....[22]....
        /*0160*/ 	.word	0x00001e20


	//   ....[23]....
        /*0164*/ 	.word	0x00001e60


	//   ....[24]....
        /*0168*/ 	.word	0x00001e90


	//   ....[25]....
        /*016c*/ 	.word	0x00001ec0


	//   ....[26]....
        /*0170*/ 	.word	0x00001ef0


	//   ....[27]....
        /*0174*/ 	.word	0x00001f20


	//   ....[28]....
        /*0178*/ 	.word	0x00001f40


	//   ....[29]....
        /*017c*/ 	.word	0x00001f60


	//   ....[30]....
        /*0180*/ 	.word	0x00001f70


	//   ....[31]....
        /*0184*/ 	.word	0x00001fa0


	//   ....[32]....
        /*0188*/ 	.word	0x00001fd0


	//   ....[33]....
        /*018c*/ 	.word	0x00002010


	//   ....[34]....
        /*0190*/ 	.word	0x00002040


	//   ....[35]....
        /*0194*/ 	.word	0x00002050


	//   ....[36]....
        /*0198*/ 	.word	0x00002160


	//   ....[37]....
        /*019c*/ 	.word	0x00002530


	//   ....[38]....
        /*01a0*/ 	.word	0x000026f0


	//   ....[39]....
        /*01a4*/ 	.word	0x00002710


	//   ....[40]....
        /*01a8*/ 	.word	0x00002730


	//   ....[41]....
        /*01ac*/ 	.word	0x00002750


	//   ....[42]....
        /*01b0*/ 	.word	0x00002930


	//   ....[43]....
        /*01b4*/ 	.word	0x00002ab0


	//   ....[44]....
        /*01b8*/ 	.word	0x00002be0


	//   ....[45]....
        /*01bc*/ 	.word	0x00002c30


	//   ....[46]....
        /*01c0*/ 	.word	0x00002c80


	//   ....[47]....
        /*01c4*/ 	.word	0x00002cb0


	//   ....[48]....
        /*01c8*/ 	.word	0x00002cd0


	//   ....[49]....
        /*01cc*/ 	.word	0x00002da0


	//   ....[50]....
        /*01d0*/ 	.word	0x00002de0


	//   ....[51]....
        /*01d4*/ 	.word	0x00002e30


	//   ....[52]....
        /*01d8*/ 	.word	0x00002e60


	//   ....[53]....
        /*01dc*/ 	.word	0x00002e80


	//----- nvinfo : EIATTR_VRC_CTA_INIT_COUNT
	.align		4
.L_3971:
        /*01e0*/ 	.byte	0x02, 0x4a
	.zero		1
	.zero		1


	//----- nvinfo : EIATTR_EXIT_INSTR_OFFSETS
	.align		4
        /*01e4*/ 	.byte	0x04, 0x1c
        /*01e6*/ 	.short	(.L_3973 - .L_3972)


	//   ....[0]....
.L_3972:
        /*01e8*/ 	.word	0x00002f20


	//   ....[1]....
        /*01ec*/ 	.word	0x00003080


	//----- nvinfo : EIATTR_MAX_THREADS
	.align		4
.L_3973:
        /*01f0*/ 	.byte	0x04, 0x05
        /*01f2*/ 	.short	(.L_3975 - .L_3974)
.L_3974:
        /*01f4*/ 	.word	0x00000020
        /*01f8*/ 	.word	0x00000001
        /*01fc*/ 	.word	0x00000001


	//----- nvinfo : EIATTR_CRS_STACK_SIZE
	.align		4
.L_3975:
        /*0200*/ 	.byte	0x04, 0x1e
        /*0202*/ 	.short	(.L_3977 - .L_3976)
.L_3976:
        /*0204*/ 	.word	0x00000000


	//----- nvinfo : EIATTR_CBANK_PARAM_SIZE
	.align		4
.L_3977:
        /*0208*/ 	.byte	0x03, 0x19
        /*020a*/ 	.short	0x01f0


	//----- nvinfo : EIATTR_PARAM_CBANK
	.align		4
        /*020c*/ 	.byte	0x04, 0x0a
        /*020e*/ 	.short	(.L_3979 - .L_3978)
	.align		4
.L_3978:
        /*0210*/ 	.word	index@(.nv.constant0._Z25selective_scan_bwd_kernelI32Selective_Scan_bwd_kernel_traitsILi32ELi4ELb1ELb1ELb1ELb0ELb1EffEEv12SSMParamsBwd)
        /*0214*/ 	.short	0x0380
        /*0216*/ 	.short	0x01f0


	//----- nvinfo : EIATTR_SW_WAR
	.align		4
.L_3979:
        /*0218*/ 	.byte	0x04, 0x36
        /*021a*/ 	.short	(.L_3981 - .L_3980)
.L_3980:
        /*021c*/ 	.word	0x00000008
.L_3981:


//--------------------- .nv.info._Z25selective_scan_bwd_kernelI32Selective_Scan_bwd_kernel_traitsILi32ELi4ELb1ELb1ELb1ELb1ELb0EffEEv12SSMParamsBwd --------------------------
	.section	.nv.info._Z25selective_scan_bwd_kernelI32Selective_Scan_bwd_kernel_traitsILi32ELi4ELb1ELb1ELb1ELb1ELb0EffEEv12SSMParamsBwd,"",@"SHT_CUDA_INFO"
	.sectionflags	@""
	.align	4


	//----- nvinfo : EIATTR_CUDA_API_VERSION
	.align		4
        /*0000*/ 	.byte	0x04, 0x37
        /*0002*/ 	.short	(.L_3983 - .L_3982)
.L_3982:
        /*0004*/ 	.word	0x00000082


	//----- nvinfo : EIATTR_KPARAM_INFO
	.align		4
.L_3983:
        /*0008*/ 	.byte	0x04, 0x17
        /*000a*/ 	.short	(.L_3985 - .L_3984)
.L_3984:
        /*000c*/ 	.word	0x00000000
        /*0010*/ 	.short	0x0000
        /*0012*/ 	.short	0x0000
        /*0014*/ 	.byte	0x00, 0xf0, 0xc1, 0x07


	//----- nvinfo : EIATTR_SPARSE_MMA_MASK
	.align		4
.L_3985:
        /*0018*/ 	.byte	0x03, 0x50
        /*001a*/ 	.short	0x0000


	//----- nvinfo : EIATTR_MAXREG_COUNT
	.align		4
        /*001c*/ 	.byte	0x03, 0x1b
        /*001e*/ 	.short	0x00ff


	//----- nvinfo : EIATTR_NUM_BARRIERS
	.align		4
        /*0020*/ 	.byte	0x02, 0x4c
        /*0022*/ 	.byte	0x01
	.zero		1


	//----- nvinfo : EIATTR_MERCURY_ISA_VERSION
	.align		4
        /*0024*/ 	.byte	0x03, 0x5f
        /*0026*/ 	.short	0x0101


	//----- nvinfo : EIATTR_COOP_GROUP_MASK_REGIDS
	.align		4
        /*0028*/ 	.byte	0x04, 0x29
        /*002a*/ 	.short	(.L_3987 - .L_3986)


	//   ....[0]....
.L_3986:
        /*002c*/ 	.word	0xffffffff


	//   ....[1]....
        /*0030*/ 	.word	0xffffffff


	//   ....[2]....
        /*0034*/ 	.word	0xffffffff


	//   ....[3]....
        /*0038*/ 	.word	0xffffffff


	//   ....[4]....
        /*003c*/ 	.word	0xffffffff


	//   ....[5]....
        /*0040*/ 	.word	0xffffffff


	//   ....[6]....
        /*0044*/ 	.word	0xffffffff


	//   ....[7]....
        /*0048*/ 	.word	0xffffffff


	//   ....[8]....
        /*004c*/ 	.word	0xffffffff


	//   ....[9]....
        /*0050*/ 	.word	0xffffffff


	//   ....[10]....
        /*0054*/ 	.word	0xffffffff


	//   ....[11]....
        /*0058*/ 	.word	0xffffffff


	//   ....[12]....
        /*005c*/ 	.word	0xffffffff


	//   ....[13]....
        /*0060*/ 	.word	0xffffffff


	//   ....[14]....
        /*0064*/ 	.word	0xffffffff


	//   ....[15]....
        /*0068*/ 	.word	0xffffffff


	//   ....[16]....
        /*006c*/ 	.word	0xffffffff


	//   ....[17]....
        /*0070*/ 	.word	0xffffffff


	//   ....[18]....
        /*0074*/ 	.word	0xffffffff


	//   ....[19]....
        /*0078*/ 	.word	0xffffffff


	//   ....[20]....
        /*007c*/ 	.word	0xffffffff


	//   ....[21]....
        /*0080*/ 	.word	0xffffffff


	//   ....[22]....
        /*0084*/ 	.word	0xffffffff


	//   ....[23]....
        /*0088*/ 	.word	0xffffffff


	//   ....[24]....
        /*008c*/ 	.word	0xffffffff


	//   ....[25]....
        /*0090*/ 	.word	0xffffffff


	//   ....[26]....
        /*0094*/ 	.word	0xffffffff


	//   ....[27]....
        /*0098*/ 	.word	0xffffffff


	//   ....[28]....
        /*009c*/ 	.word	0xffffffff


	//   ....[29]....
        /*00a0*/ 	.word	0xffffffff


	//   ....[30]....
        /*00a4*/ 	.word	0xffffffff


	//   ....[31]....
        /*00a8*/ 	.word	0xffffffff


	//   ....[32]....
        /*00ac*/ 	.word	0xffffffff


	//   ....[33]....
        /*00b0*/ 	.word	0xffffffff


	//   ....[34]....
        /*00b4*/ 	.word	0xffffffff


	//   ....[35]....
        /*00b8*/ 	.word	0xffffffff


	//   ....[36]....
        /*00bc*/ 	.word	0xffffffff


	//   ....[37]....
        /*00c0*/ 	.word	0xffffffff


	//   ....[38]....
        /*00c4*/ 	.word	0xffffffff


	//   ....[39]....
        /*00c8*/ 	.word	0xffffffff


	//   ....[40]....
        /*00cc*/ 	.word	0xffffffff


	//   ....[41]....
        /*00d0*/ 	.word	0xffffffff


	//   ....[42]....
        /*00d4*/ 	.word	0xffffffff


	//   ....[43]....
        /*00d8*/ 	.word	0xffffffff


	//   ....[44]....
        /*00dc*/ 	.word	0xffffffff


	//   ....[45]....
        /*00e0*/ 	.word	0xffffffff


	//   ....[46]....
        /*00e4*/ 	.word	0xffffffff


	//   ....[47]....
        /*00e8*/ 	.word	0xffffffff


	//   ....[48]....
        /*00ec*/ 	.word	0xffffffff


	//   ....[49]....
        /*00f0*/ 	.word	0xffffffff


	//   ....[50]....
        /*00f4*/ 	.word	0xffffffff


	//----- nvinfo : EIATTR_COOP_GROUP_INSTR_OFFSETS
	.align		4
.L_3987:
        /*00f8*/ 	.byte	0x04, 0x28
        /*00fa*/ 	.short	(.L_3989 - .L_3988)


	//   ....[0]....
.L_3988:
        /*00fc*/ 	.word	0x00000b00


	//   ....[1]....
        /*0100*/ 	.word	0x00000b80


	//   ....[2]....
        /*0104*/ 	.word	0x00000c60


	//   ....[3]....
        /*0108*/ 	.word	0x00001900


	//   ....[4]....
        /*010c*/ 	.word	0x00001a30


	//   ....[5]....
        /*0110*/ 	.word	0x00001ca0


	//   ....[6]....
        /*0114*/ 	.word	0x00001ce0


	//   ....[7]....
        /*0118*/ 	.word	0x00001d20


	//   ....[8]....
        /*011c*/ 	.word	0x00001dc0


	//   ....[9]....
        /*0120*/ 	.word	0x00001dd0


	//   ....[10]....
        /*0124*/ 	.word	0x00001df0


	//   ....[11]....
        /*0128*/ 	.word	0x00001e00


	//   ....[12]....
        /*012c*/ 	.word	0x00001e70


	//   ....[13]....
        /*0130*/ 	.word	0x00001e90


	//   ....[14]....
        /*0134*/ 	.word	0x00001eb0


	//   ....[15]....
        /*0138*/ 	.word	0x00001ec0


	//   ....[16]....
        /*013c*/ 	.word	0x00001f00


	//   ....[17]....
        /*0140*/ 	.word	0x00001f60


	//   ....[18]....
        /*0144*/ 	.word	0x00001f70


	//   ....[19]....
        /*0148*/ 	.word	0x00001fb0


	//   ....[20]....
        /*014c*/ 	.word	0x00001fe0


	//   ....[21]....
        /*0150*/ 	.word	0x00002010


	//   ....[22]....
        /*0154*/ 	.word	0x00002040


	//   ....[23]....
        /*0158*/ 	.word	0x00002070


	//   ....[24]....
        /*015c*/ 	.word	0x00002090


	//   ....[25]....
        /*0160*/ 	.word	0x000020b0


	//   ....[26]....
        /*0164*/ 	.word	0x000020c0


	//   ....[27]....
        /*0168*/ 	.word	0x000020f0


	//   ....[28]....
        /*016c*/ 	.word	0x00002120


	//   ....[29]....
        /*0170*/ 	.word	0x00002160


	//   ....[30]....
        /*0174*/ 	.word	0x00002190


	//   ....[31]....
        /*0178*/ 	.word	0x000021a0


	//   ....[32]....
        /*017c*/ 	.word	0x000022a0


	//   ....[33]....
        /*0180*/ 	.word	0x00002680


	//   ....[34]....
        /*0184*/ 	.word	0x00002840


	//   ....[35]....
        /*0188*/ 	.word	0x00002860


	//   ....[36]....
        /*018c*/ 	.word	0x00002880


	//   ....[37]....
        /*0190*/ 	.word	0x000028a0


	//   ....[38]....
        /*0194*/ 	.word	0x00002a20


	//   ....[39]....
        /*0198*/ 	.word	0x00002b50


	//   ....[40]....
        /*019c*/ 	.word	0x00002de0


	//   ....[41]....
        /*01a0*/ 	.word	0x00002f40


	//   ....[42]....
        /*01a4*/ 	.word	0x00002f90


	//   ....[43]....
        /*01a8*/ 	.word	0x00002fe0


	//   ....[44]....
        /*01ac*/ 	.word	0x00003010


	//   ....[45]....
        /*01b0*/ 	.word	0x00003030


	//   ....[46]....
        /*01b4*/ 	.word	0x00003100


	//   ....[47]....
        /*01b8*/ 	.word	0x00003140


	//   ....[48]....
        /*01bc*/ 	.word	0x00003190


	//   ....[49]....
        /*01c0*/ 	.word	0x000031c0


	//   ....[50]....
        /*01c4*/ 	.word	0x000031e0


	//----- nvinfo : EIATTR_VRC_CTA_INIT_COUNT
	.align		4
.L_3989:
        /*01c8*/ 	.byte	0x02, 0x4a
	.zero		1
	.zero		1


	//----- nvinfo : EIATTR_EXIT_INSTR_OFFSETS
	.align		4
        /*01cc*/ 	.byte	0x04, 0x1c
        /*01ce*/ 	.short	(.L_3991 - .L_3990)


	//   ....[0]....
.L_3990:
        /*01d0*/ 	.word	0x00003280


	//   ....[1]....
        /*01d4*/ 	.word	0x000033e0


	//----- nvinfo : EIATTR_MAX_THREADS
	.align		4
.L_3991:
        /*01d8*/ 	.byte	0x04, 0x05
        /*01da*/ 	.short	(.L_3993 - .L_3992)
.L_3992:
        /*01dc*/ 	.word	0x00000020
        /*01e0*/ 	.word	0x00000001
        /*01e4*/ 	.word	0x00000001


	//----- nvinfo : EIATTR_CRS_STACK_SIZE
	.align		4
.L_3993:
        /*01e8*/ 	.byte	0x04, 0x1e
        /*01ea*/ 	.short	(.L_3995 - .L_3994)
.L_3994:
        /*01ec*/ 	.word	0x00000000


	//----- nvinfo : EIATTR_CBANK_PARAM_SIZE
	.align		4
.L_3995:
        /*01f0*/ 	.byte	0x03, 0x19
        /*01f2*/ 	.short	0x01f0


	//----- nvinfo : EIATTR_PARAM_CBANK
	.align		4
        /*01f4*/ 	.byte	0x04, 0x0a
        /*01f6*/ 	.short	(.L_3997 - .L_3996)
	.align		4
.L_3996:
        /*01f8*/ 	.word	index@(.nv.constant0._Z25selective_scan_bwd_kernelI32Selective_Scan_bwd_kernel_traitsILi32ELi4ELb1ELb1ELb1ELb1ELb0EffEEv12SSMParamsBwd)
        /*01fc*/ 	.short	0x0380
        /*01fe*/ 	.short	0x01f0


	//----- nvinfo : EIATTR_SW_WAR
	.align		4
.L_3997:
        /*0200*/ 	.byte	0x04, 0x36
        /*0202*/ 	.short	(.L_3999 - .L_3998)
.L_3998:
        /*0204*/ 	.word	0x00000008
.L_3999:


//--------------------- .nv.info._Z25selective_scan_bwd_kernelI32Selective_Scan_bwd_kernel_traitsILi32ELi4ELb1ELb1ELb1ELb1ELb1EffEEv12SSMParamsBwd --------------------------
	.section	.nv.info._Z25selective_scan_bwd_kernelI32Selective_Scan_bwd_kernel_traitsILi32ELi4ELb1ELb1ELb1ELb1ELb1EffEEv12SSMParamsBwd,"",@"SHT_CUDA_INFO"
	.sectionflags	@""
	.align	4


	//----- nvinfo : EIATTR_CUDA_API_VERSION
	.align		4
        /*0000*/ 	.byte	0x04, 0x37
        /*0002*/ 	.short	(.L_4001 - .L_4000)
.L_4000:
        /*0004*/ 	.word	0x00000082


	//----- nvinfo : EIATTR_KPARAM_INFO
	.align		4
.L_4001:
        /*0008*/ 	.byte	0x04, 0x17
        /*000a*/ 	.short	(.L_4003 - .L_4002)
.L_4002:
        /*000c*/ 	.word	0x00000000
        /*0010*/ 	.short	0x0000
        /*0012*/ 	.short	0x0000
        /*0014*/ 	.byte	0x00, 0xf0, 0xc1, 0x07


	//----- nvinfo : EIATTR_SPARSE_MMA_MASK
	.align		4
.L_4003:
        /*0018*/ 	.byte	0x03, 0x50
        /*001a*/ 	.short	0x0000


	//----- nvinfo : EIATTR_MAXREG_COUNT
	.align		4
        /*001c*/ 	.byte	0x03, 0x1b
        /*001e*/ 	.short	0x00ff


	//----- nvinfo : EIATTR_NUM_BARRIERS
	.align		4
        /*0020*/ 	.byte	0x02, 0x4c
        /*0022*/ 	.byte	0x01
	.zero		1


	//----- nvinfo : EIATTR_MERCURY_ISA_VERSION
	.align		4
        /*0024*/ 	.byte	0x03, 0x5f
        /*0026*/ 	.short	0x0101


	//----- nvinfo : EIATTR_COOP_GROUP_MASK_REGIDS
	.align		4
        /*0028*/ 	.byte	0x04, 0x29
        /*002a*/ 	.short	(.L_4005 - .L_4004)


	//   ....[0]....
.L_4004:
        /*002c*/ 	.word	0xffffffff


	//   ....[1]....
        /*0030*/ 	.word	0xffffffff


	//   ....[2]....
        /*0034*/ 	.word	0xffffffff


	//   ....[3]....
        /*0038*/ 	.word	0xffffffff


	//   ....[4]....
        /*003c*/ 	.word	0xffffffff


	//   ....[5]....
        /*0040*/ 	.word	0xffffffff


	//   ....[6]....
        /*0044*/ 	.word	0xffffffff


	//   ....[7]....
        /*0048*/ 	.word	0xffffffff


	//   ....[8]....
        /*004c*/ 	.word	0xffffffff


	//   ....[9]....
        /*0050*/ 	.word	0xffffffff


	//   ....[10]....
        /*0054*/ 	.word	0xffffffff


	//   ....[11]....
        /*0058*/ 	.word	0xffffffff


	//   ....[12]....
        /*005c*/ 	.word	0xffffffff


	//   ....[13]....
        /*0060*/ 	.word	0xffffffff


	//   ....[14]....
        /*0064*/ 	.word	0xffffffff


	//   ....[15]....
        /*0068*/ 	.word	0xffffffff


	//   ....[16]....
        /*006c*/ 	.word	0xffffffff


	//   ....[17]....
        /*0070*/ 	.word	0xffffffff


	//   ....[18]....
        /*0074*/ 	.word	0xffffffff


	//   ....[19]....
        /*0078*/ 	.word	0xffffffff


	//   ....[20]....
        /*007c*/ 	.word	0xffffffff


	//   ....[21]....
        /*0080*/ 	.word	0xffffffff


	//   ....[22]....
        /*0084*/ 	.word	0xffffffff


	//   ....[23]....
        /*0088*/ 	.word	0xffffffff


	//   ....[24]....
        /*008c*/ 	.word	0xffffffff


	//   ....[25]....
        /*0090*/ 	.word	0xffffffff


	//   ....[26]....
        /*0094*/ 	.word	0xffffffff


	//   ....[27]....
        /*0098*/ 	.word	0xffffffff


	//   ....[28]....
        /*009c*/ 	.word	0xffffffff


	//   ....[29]....
        /*00a0*/ 	.word	0xffffffff


	//   ....[30]....
        /*00a4*/ 	.word	0xffffffff


	//   ....[31]....
        /*00a8*/ 	.word	0xffffffff


	//   ....[32]....
        /*00ac*/ 	.word	0xffffffff


	//   ....[33]....
        /*00b0*/ 	.word	0xffffffff


	//   ....[34]....
        /*00b4*/ 	.word	0xffffffff


	//   ....[35]....
        /*00b8*/ 	.word	0xffffffff


	//   ....[36]....
        /*00bc*/ 	.word	0xffffffff


	//   ....[37]....
        /*00c0*/ 	.word	0xffffffff


	//   ....[38]....
        /*00c4*/ 	.word	0xffffffff


	//   ....[39]....
        /*00c8*/ 	.word	0xffffffff


	//   ....[40]....
        /*00cc*/ 	.word	0xffffffff


	//   ....[41]....
        /*00d0*/ 	.word	0xffffffff


	//   ....[42]....
        /*00d4*/ 	.word	0xffffffff


	//   ....[43]....
        /*00d8*/ 	.word	0xffffffff


	//   ....[44]....
        /*00dc*/ 	.word	0xffffffff


	//   ....[45]....
        /*00e0*/ 	.word	0xffffffff


	//   ....[46]....
        /*00e4*/ 	.word	0xffffffff


	//   ....[47]....
        /*00e8*/ 	.word	0xffffffff


	//   ....[48]....
        /*00ec*/ 	.word	0xffffffff


	//   ....[49]....
        /*00f0*/ 	.word	0xffffffff


	//   ....[50]....
        /*00f4*/ 	.word	0xffffffff


	//   ....[51]....
        /*00f8*/ 	.word	0xffffffff


	//   ....[52]....
        /*00fc*/ 	.word	0xffffffff


	//   ....[53]....
        /*0100*/ 	.word	0xffffffff


	//   ....[54]....
        /*0104*/ 	.word	0xffffffff


	//----- nvinfo : EIATTR_COOP_GROUP_INSTR_OFFSETS
	.align		4
.L_4005:
        /*0108*/ 	.byte	0x04, 0x28
        /*010a*/ 	.short	(.L_4007 - .L_4006)


	//   ....[0]....
.L_4006:
        /*010c*/ 	.word	0x00000b30


	//   ....[1]....
        /*0110*/ 	.word	0x00000b80


	//   ....[2]....
        /*0114*/ 	.word	0x00000cf0


	//   ....[3]....
        /*0118*/ 	.word	0x00001630


	//   ....[4]....
        /*011c*/ 	.word	0x00001820


	//   ....[5]....
        /*0120*/ 	.word	0x000019c0


	//   ....[6]....
        /*0124*/ 	.word	0x00001ab0


	//   ....[7]....
        /*0128*/ 	.word	0x00001fa0


	//   ....[8]....
        /*012c*/ 	.word	0x000020e0


	//   ....[9]....
        /*0130*/ 	.word	0x00002340


	//   ....[10]....
        /*0134*/ 	.word	0x00002380


	//   ....[11]....
        /*0138*/ 	.word	0x000023c0


	//   ....[12]....
        /*013c*/ 	.word	0x00002440


	//   ....[13]....
        /*0140*/ 	.word	0x00002450


	//   ....[14]....
        /*0144*/ 	.word	0x00002470


	//   ....[15]....
        /*0148*/ 	.word	0x00002480


	//   ....[16]....
        /*014c*/ 	.word	0x000024c0


	//   ....[17]....
        /*0150*/ 	.word	0x00002510


	//   ....[18]....
        /*0154*/ 	.word	0x00002520


	//   ....[19]....
        /*0158*/ 	.word	0x00002540


	//   ....[20]....
        /*015c*/ 	.word	0x00002570


	//   ....[21]....
        /*0160*/ 	.word	0x000025c0


	//   ....[22]....
        /*0164*/ 	.word	0x00002600


	//   ....[23]....
        /*0168*/ 	.word	0x00002630


	//   ....[24]....
        /*016c*/ 	.word	0x00002690


	//   ....[25]....
        /*0170*/ 	.word	0x000026a0


	//   ....[26]....
        /*0174*/ 	.word	0x000026e0


	//   ....[27]....
        /*0178*/ 	.word	0x00002700


	//   ....[28]....
        /*017c*/ 	.word	0x00002740


	//   ....[29]....
        /*0180*/ 	.word	0x00002750


	//   ....[30]....
        /*0184*/ 	.word	0x00002760


	//   ....[31]....
        /*0188*/ 	.word	0x000027a0


	//   ....[32]....
        /*018c*/ 	.word	0x000027c0


	//   ....[33]....
        /*0190*/ 	.word	0x00002800


	//   ....[34]....
        /*0194*/ 	.word	0x00002820


	//   ....[35]....
        /*0198*/ 	.word	0x00002830


	//   ....[36]....
        /*019c*/ 	.word	0x00002930


	//   ....[37]....
        /*01a0*/ 	.word	0x00002d20


	//   ....[38]....
        /*01a4*/ 	.word	0x00002e60


	//   ....[39]....
        /*01a8*/ 	.word	0x00002ea0


	//   ....[40]....
        /*01ac*/ 	.word	0x00002f20


	//   ....[41]....
        /*01b0*/ 	.word	0x00002f40


	//   ....[42]....
        /*01b4*/ 	.word	0x000030b0


	//   ....[43]....
        /*01b8*/ 	.word	0x00003220


	//   ....[44]....
        /*01bc*/ 	.word	0x00003460


	//   ....[45]....
        /*01c0*/ 	.word	0x000035d0


	//   ....[46]....
        /*01c4*/ 	.word	0x00003620


	//   ....[47]....
        /*01c8*/ 	.word	0x00003670


	//   ....[48]....
        /*01cc*/ 	.word	0x000036a0


	//   ....[49]....
        /*01d0*/ 	.word	0x000036c0


	//   ....[50]....
        /*01d4*/ 	.word	0x00003790


	//   ....[51]....
        /*01d8*/ 	.word	0x000037d0


	//   ....[52]....
        /*01dc*/ 	.word	0x00003820


	//   ....[53]....
        /*01e0*/ 	.word	0x00003850


	//   ....[54]....
        /*01e4*/ 	.word	0x00003870


	//----- nvinfo : EIATTR_VRC_CTA_INIT_COUNT
	.align		4
.L_4007:
        /*01e8*/ 	.byte	0x02, 0x4a
	.zero		1
	.zero		1


	//----- nvinfo : EIATTR_EXIT_INSTR_OFFSETS
	.align		4
        /*01ec*/ 	.byte	0x04, 0x1c
        /*01ee*/ 	.short	(.L_4009 - .L_4008)


	//   ....[0]....
.L_4008:
        /*01f0*/ 	.word	0x00003910


	//   ....[1]....
        /*01f4*/ 	.word	0x00003a80


	//----- nvinfo : EIATTR_MAX_THREADS
	.align		4
.L_4009:
        /*01f8*/ 	.byte	0x04, 0x05
        /*01fa*/ 	.short	(.L_4011 - .L_4010)
.L_4010:
        /*01fc*/ 	.word	0x00000020
        /*0200*/ 	.word	0x00000001
        /*0204*/ 	.word	0x00000001


	//----- nvinfo : EIATTR_CRS_STACK_SIZE
	.align		4
.L_4011:
        /*0208*/ 	.byte	0x04, 0x1e
        /*020a*/ 	.short	(.L_4013 - .L_4012)
.L_4012:
        /*020c*/ 	.word	0x00000000


	//----- nvinfo : EIATTR_CBANK_PARAM_SIZE
	.align		4
.L_4013:
        /*0210*/ 	.byte	0x03, 0x19
        /*0212*/ 	.short	0x01f0


	//----- nvinfo : EIATTR_PARAM_CBANK
	.align		4
        /*0214*/ 	.byte	0x04, 0x0a
        /*0216*/ 	.short	(.L_4015 - .L_4014)
	.align		4
.L_4014:
        /*0218*/ 	.word	index@(.nv.constant0._Z25selective_scan_bwd_kernelI32Selective_Scan_bwd_kernel_traitsILi32ELi4ELb1ELb1ELb1ELb1ELb1EffEEv12SSMParamsBwd)
        /*021c*/ 	.short	0x0380
        /*021e*/ 	.short	0x01f0


	//----- nvinfo : EIATTR_SW_WAR
	.align		4
.L_4015:
        /*0220*/ 	.byte	0x04, 0x36
        /*0222*/ 	.short	(.L_4017 - .L_4016)
.L_4016:
        /*0224*/ 	.word	0x00000008
.L_4017:


//--------------------- .nv.callgraph             --------------------------
	.section	.nv.callgraph,"",@"SHT_CUDA_CALLGRAPH"
	.align	4
	.sectionentsize	8
	.align		4
        /*0000*/ 	.word	0x00000000
	.align		4
        /*0004*/ 	.word	0xffffffff
	.align		4
        /*0008*/ 	.word	0x00000000
	.align		4
        /*000c*/ 	.word	0xfffffffe
	.align		4
        /*0010*/ 	.word	0x00000000
	.align		4
        /*0014*/ 	.word	0xfffffffd
	.align		4
        /*0018*/ 	.word	0x00000000
	.align		4
        /*001c*/ 	.word	0xfffffffc


//--------------------- .nv.constant4             --------------------------
	.section	.nv.constant4,"a",@progbits
	.align	8
	.align		8
.nv.constant4:
        /*0000*/ 	.dword	_ZN67_INTERNAL_9fb23679_31_selective_scan_bwd_fp32_real_cu_0be2b6c9_31044cuda3std3__45__cpo5beginE
	.align		8
        /*0008*/ 	.dword	_ZN67_INTERNAL_9fb23679_31_selective_scan_bwd_fp32_real_cu_0be2b6c9_31044cuda3std3__45__cpo3endE
	.align		8
        /*0010*/ 	.dword	_ZN67_INTERNAL_9fb23679_31_selective_scan_bwd_fp32_real_cu_0be2b6c9_31044cuda3std3__45__cpo6cbeginE
	.align		8
        /*0018*/ 	.dword	_ZN67_INTERNAL_9fb23679_31_selective_scan_bwd_fp32_real_cu_0be2b6c9_31044cuda3std3__45__cpo4cendE
	.align		8
        /*0020*/ 	.dword	_ZN67_INTERNAL_9fb23679_31_selective_scan_bwd_fp32_real_cu_0be2b6c9_31044cuda3std3__45__cpo6rbeginE
	.align		8
        /*0028*/ 	.dword	_ZN67_INTERNAL_9fb23679_31_selective_scan_bwd_fp32_real_cu_0be2b6c9_31044cuda3std3__45__cpo4rendE
	.align		8
        /*0030*/ 	.dword	_ZN67_INTERNAL_9fb23679_31_selective_scan_bwd_fp32_real_cu_0be2b6c9_31044cuda3std3__45__cpo7crbeginE
	.align		8
        /*0038*/ 	.dword	_ZN67_INTERNAL_9fb23679_31_selective_scan_bwd_fp32_real_cu_0be2b6c9_31044cuda3std3__45__cpo5crendE
	.align		8
        /*0040*/ 	.dword	_ZN67_INTERNAL_9fb23679_31_selective_scan_bwd_fp32_real_cu_0be2b6c9_31044cuda3std3__469_GLOBAL__N__9fb23679_31_selective_scan_bwd_fp32_real_cu_0be2b6c9_31046ignoreE
	.align		8
        /*0048*/ 	.dword	_ZN67_INTERNAL_9fb23679_31_selective_scan_bwd_fp32_real_cu_0be2b6c9_31044cuda3std3__419piecewise_constructE
	.align		8
        /*0050*/ 	.dword	_ZN67_INTERNAL_9fb23679_31_selective_scan_bwd_fp32_real_cu_0be2b6c9_31044cuda3std3__48in_placeE
	.align		8
        /*0058*/ 	.dword	_ZN67_INTERNAL_9fb23679_31_selective_scan_bwd_fp32_real_cu_0be2b6c9_31044cuda3std3__420unreachable_sentinelE
	.align		8
        /*0060*/ 	.dword	_ZN67_INTERNAL_9fb23679_31_selective_scan_bwd_fp32_real_cu_0be2b6c9_31044cuda3std6ranges3__45__cpo4swapE
	.align		8
        /*0068*/ 	.dword	_ZN67_INTERNAL_9fb23679_31_selective_scan_bwd_fp32_real_cu_0be2b6c9_31044cuda3std6ranges3__45__cpo9iter_moveE
	.align		8
        /*0070*/ 	.dword	_ZN67_INTERNAL_9fb23679_31_selective_scan_bwd_fp32_real_cu_0be2b6c9_31044cuda3std6ranges3__45__cpo5beginE
	.align		8
        /*0078*/ 	.dword	_ZN67_INTERNAL_9fb23679_31_selective_scan_bwd_fp32_real_cu_0be2b6c9_31044cuda3std6ranges3__45__cpo3endE
	.align		8
        /*0080*/ 	.dword	_ZN67_INTERNAL_9fb23679_31_selective_scan_bwd_fp32_real_cu_0be2b6c9_31044cuda3std6ranges3__45__cpo6cbeginE
	.align		8
        /*0088*/ 	.dword	_ZN67_INTERNAL_9fb23679_31_selective_scan_bwd_fp32_real_cu_0be2b6c9_31044cuda3std6ranges3__45__cpo4cendE
	.align		8
        /*0090*/ 	.dword	_ZN67_INTERNAL_9fb23679_31_selective_scan_bwd_fp32_real_cu_0be2b6c9_31044cuda3std6ranges3__45__cpo7advanceE
	.align		8
        /*0098*/ 	.dword	_ZN67_INTERNAL_9fb23679_31_selective_scan_bwd_fp32_real_cu_0be2b6c9_31044cuda3std6ranges3__45__cpo9iter_swapE
	.align		8
        /*00a0*/ 	.dword	_ZN67_INTERNAL_9fb23679_31_selective_scan_bwd_fp32_real_cu_0be2b6c9_31044cuda3std6ranges3__45__cpo4nextE
	.align		8
        /*00a8*/ 	.dword	_ZN67_INTERNAL_9fb23679_31_selective_scan_bwd_fp32_real_cu_0be2b6c9_31044cuda3std6ranges3__45__cpo4prevE
	.align		8
        /*00b0*/ 	.dword	_ZN67_INTERNAL_9fb23679_31_selective_scan_bwd_fp32_real_cu_0be2b6c9_31044cuda3std6ranges3__45__cpo4dataE
	.align		8
        /*00b8*/ 	.dword	_ZN67_INTERNAL_9fb23679_31_selective_scan_bwd_fp32_real_cu_0be2b6c9_31044cuda3std6ranges3__45__cpo5cdataE
	.align		8
        /*00c0*/ 	.dword	_ZN67_INTERNAL_9fb23679_31_selective_scan_bwd_fp32_real_cu_0be2b6c9_31044cuda3std6ranges3__45__cpo4sizeE
	.align		8
        /*00c8*/ 	.dword	_ZN67_INTERNAL_9fb23679_31_selective_scan_bwd_fp32_real_cu_0be2b6c9_31044cuda3std6ranges3__45__cpo5ssizeE
	.align		8
        /*00d0*/ 	.dword	_ZN67_INTERNAL_9fb23679_31_selective_scan_bwd_fp32_real_cu_0be2b6c9_31044cuda3std6ranges3__45__cpo8distanceE
	.align		8
        /*00d8*/ 	.dword	_ZN67_INTERNAL_9fb23679_31_selective_scan_bwd_fp32_real_cu_0be2b6c9_31046thrust24THRUST_300001_SM_1000_NS6system6detail10sequential3seqE


//--------------------- .text._Z25selective_scan_bwd_kernelI32Selective_Scan_bwd_kernel_traitsILi128ELi16ELb0ELb0ELb0ELb0ELb0EffEEv12SSMParamsBwd --------------------------
	.section	.text._Z25selective_scan_bwd_kernelI32Selective_Scan_bwd_kernel_traitsILi128ELi16ELb0ELb0ELb0ELb0ELb0EffEEv12SSMParamsBwd,"ax",@progbits
	.align	128
        .global         _Z25selective_scan_bwd_kernelI32Selective_Scan_bwd_kernel_traitsILi128ELi16ELb0ELb0ELb0ELb0ELb0EffEEv12SSMParamsBwd
        .type           _Z25selective_scan_bwd_kernelI32Selective_Scan_bwd_kernel_traitsILi128ELi16ELb0ELb0ELb0ELb0ELb0EffEEv12SSMParamsBwd,@function
        .size           _Z25selective_scan_bwd_kernelI32Selective_Scan_bwd_kernel_traitsILi128ELi16ELb0ELb0ELb0ELb0ELb0EffEEv12SSMParamsBwd,(.L_x_10409 - _Z25selective_scan_bwd_kernelI32Selective_Scan_bwd_kernel_traitsILi128ELi16ELb0ELb0ELb0ELb0ELb0EffEEv12SSMParamsBwd)
        .other          _Z25selective_scan_bwd_kernelI32Selective_Scan_bwd_kernel_traitsILi128ELi16ELb0ELb0ELb0ELb0ELb0EffEEv12SSMParamsBwd,@"STO_CUDA_ENTRY STV_DEFAULT"
_Z25selective_scan_bwd_kernelI32Selective_Scan_bwd_kernel_traitsILi128ELi16ELb0ELb0ELb0ELb0ELb0EffEEv12SSMParamsBwd:
.text._Z25selective_scan_bwd_kernelI32Selective_Scan_bwd_kernel_traitsILi128ELi16ELb0ELb0ELb0ELb0ELb0EffEEv12SSMParamsBwd:
[----:B------:R-:W0:Y:S01]  /*0000*/  LDC R1, c[0x0][0x37c] ;  /* 0x0000df00ff017b82 */ /* 0x000e220000000800 */
[----:B------:R-:W1:Y:S07]  /*0010*/  LDCU.64 UR4, c[0x0][0x458] ;  /* 0x00008b00ff0477ac */ /* 0x000e6e0008000a00 */
[----:B------:R-:W2:Y:S01]  /*0020*/  S2UR UR8, SR_CTAID.Y ;  /* 0x00000000000879c3 */ /* 0x000ea20000002600 */
[----:B0-----:R-:W-:Y:S01]  /*0030*/  IADD3 R1, PT, PT, R1, -0x10, RZ ;  /* 0xfffffff001017810 */ /* 0x001fe20007ffe0ff */
[----:B------:R-:W0:Y:S01]  /*0040*/  LDCU.64 UR6, c[0x0][0x470] ;  /* 0x00008e00ff0677ac */ /* 0x000e220008000a00 */
[----:B------:R-:W3:Y:S05]  /*0050*/  LDCU.64 UR30, c[0x0][0x358] ;  /* 0x00006b00ff1e77ac */ /* 0x000eea0008000a00 */
[----:B------:R-:W4:Y:S01]  /*0060*/  S2UR UR9, SR_CTAID.X ;  /* 0x00000000000979c3 */ /* 0x000f220000002500 */
[----:B------:R-:W4:Y:S01]  /*0070*/  LDCU.128 UR12, c[0x0][0x3f0] ;  /* 0x00007e00ff0c77ac */ /* 0x000f220008000c00 */
[----:B------:R-:W5:Y:S01]  /*0080*/  LDCU.128 UR16, c[0x0][0x400] ;  /* 0x00008000ff1077ac */ /* 0x000f620008000c00 */
[----:B-1----:R-:W-:-:S02]  /*0090*/  UISETP.NE.U32.AND UP0, UPT, UR4, URZ, UPT ;  /* 0x000000ff0400728c */ /* 0x002fc4000bf05070 */
[----:B0-----:R-:W-:Y:S02]  /*00a0*/  UISETP.NE.U32.AND UP1, UPT, UR6, URZ, UPT ;  /* 0x000000ff0600728c */ /* 0x001fe4000bf25070 */
[----:B------:R-:W-:Y:S02]  /*00b0*/  UISETP.NE.AND.EX UP0, UPT, UR5, URZ, UPT, UP0 ;  /* 0x000000ff0500728c */ /* 0x000fe4000bf05300 */
[----:B------:R-:W-:Y:S01]  /*00c0*/  UISETP.NE.AND.EX UP1, UPT, UR7, URZ, UPT, UP1 ;  /* 0x000000ff0700728c */ /* 0x000fe2000bf25310 */
[----:B------:R-:W0:Y:S03]  /*00d0*/  LDCU UR27, c[0x0][0x394] ;  /* 0x00007280ff1b77ac */ /* 0x000e260008000800 */
[----:B------:R-:W-:Y:S02]  /*00e0*/  PLOP3.LUT P0, PT, PT, PT, UP0, 0x80, 0x8 ;  /* 0x000000000008781c */ /* 0x000fe40003f0f008 */
[----:B------:R-:W-:Y:S01]  /*00f0*/  PLOP3.LUT P1, PT, PT, PT, UP1, 0x80, 0x8 ;  /* 0x000000000008781c */ /* 0x000fe20003f2f018 */
[----:B------:R-:W1:Y:S02]  /*0100*/  LDCU.64 UR22, c[0x0][0x498] ;  /* 0x00009300ff1677ac */ /* 0x000e640008000a00 */
[----:B--2---:R-:W-:-:S02]  /*0110*/  @UP0 ULEA UR4, UP2, UR8, UR4, 0x2 ;  /* 0x0000000408040291 */ /* 0x004fc4000f8410ff */
[----:B------:R-:W-:Y:S02]  /*0120*/  @UP1 ULEA UR6, UP3, UR8, UR6, 0x2 ;  /* 0x0000000608061291 */ /* 0x000fe4000f8610ff */
[----:B------:R-:W-:Y:S02]  /*0130*/  @UP0 ULEA.HI.X UR5, UR8, UR5, URZ, 0x2, UP2 ;  /* 0x0000000508050291 */ /* 0x000fe400090f14ff */
[----:B------:R-:W-:Y:S01]  /*0140*/  @UP1 ULEA.HI.X UR7, UR8, UR7, URZ, 0x2, UP3 ;  /* 0x0000000708071291 */ /* 0x000fe200098f14ff */
[----:B------:R-:W-:Y:S01]  /*0150*/  MOV R2, UR4 ;  /* 0x0000000400027c02 */ /* 0x000fe20008000f00 */
[----:B------:R-:W2:Y:S01]  /*0160*/  LDCU.64 UR24, c[0x0][0x4a0] ;  /* 0x00009400ff1877ac */ /* 0x000ea20008000a00 */
[----:B------:R-:W-:Y:S02]  /*0170*/  MOV R4, UR6 ;  /* 0x0000000600047c02 */ /* 0x000fe40008000f00 */
[----:B------:R-:W-:Y:S01]  /*0180*/  MOV R3, UR5 ;  /* 0x0000000500037c02 */ /* 0x000fe20008000f00 */
[----:B------:R-:W2:Y:S01]  /*0190*/  LDCU.64 UR28, c[0x0][0x528] ;  /* 0x0000a500ff1c77ac */ /* 0x000ea20008000a00 */
[----:B------:R-:W-:-:S03]  /*01a0*/  MOV R5, UR7 ;  /* 0x0000000700057c02 */ /* 0x000fc60008000f00 */
[----:B---3--:R-:W3:Y:S01]  /*01b0*/  @P0 LDG.E R2, desc[UR30][R2.64] ;  /* 0x0000001e02020981 */ /* 0x008ee2000c1e1900 */
[----:B------:R-:W1:Y:S03]  /*01c0*/  LDCU.64 UR6, c[0x0][0x480] ;  /* 0x00009000ff0677ac */ /* 0x000e660008000a00 */
[----:B------:R-:W3:Y:S01]  /*01d0*/  @P1 LDG.E R4, desc[UR30][R4.64] ;  /* 0x0000001e04041981 */ /* 0x000ee2000c1e1900 */
[----:B----4-:R-:W-:Y:S02]  /*01e0*/  UIMAD.WIDE.U32 UR4, UR9, UR12, URZ ;  /* 0x0000000c090472a5 */ /* 0x010fe4000f8e00ff */
[----:B------:R-:W-:Y:S01]  /*01f0*/  UIMAD UR21, UR8, UR15, URZ ;  /* 0x0000000f081572a4 */ /* 0x000fe2000f8e02ff */
[----:B------:R4:W-:Y:S01]  /*0200*/  STL [R1+0x8], RZ ;  /* 0x000008ff01007387 */ /* 0x0009e20000100800 */
[----:B------:R-:W-:Y:S02]  /*0210*/  UIMAD UR5, UR9, UR13, UR5 ;  /* 0x0000000d090572a4 */ /* 0x000fe4000f8e0205 */
[----:B-----5:R-:W-:Y:S01]  /*0220*/  UIMAD.WIDE.U32 UR12, UR9, UR16, URZ ;  /* 0x00000010090c72a5 */ /* 0x020fe2000f8e00ff */
[----:B------:R4:W-:Y:S01]  /*0230*/  STL [R1+0x4], RZ ;  /* 0x000004ff01007387 */ /* 0x0009e20000100800 */
[----:B------:R-:W-:-:S02]  /*0240*/  UIMAD.WIDE.U32 UR10, UR8, UR14, UR4 ;  /* 0x0000000e080a72a5 */ /* 0x000fc4000f8e0004 */
[----:B------:R-:W-:Y:S02]  /*0250*/  UIMAD UR13, UR9, UR17, UR13 ;  /* 0x00000011090d72a4 */ /* 0x000fe4000f8e020d */
[----:B0-----:R-:W-:Y:S02]  /*0260*/  ULEA UR16, UR27, 0xfffff800, 0xb ;  /* 0xfffff8001b107891 */ /* 0x001fe4000f8e58ff */
[----:B-1----:R-:W-:Y:S02]  /*0270*/  UISETP.NE.U32.AND UP0, UPT, UR6, URZ, UPT ;  /* 0x000000ff0600728c */ /* 0x002fe4000bf05070 */
[----:B------:R-:W-:Y:S02]  /*0280*/  UIMAD.WIDE.U32 UR12, UR8, UR18, UR12 ;  /* 0x00000012080c72a5 */ /* 0x000fe4000f8e000c */
[----:B------:R-:W-:Y:S01]  /*0290*/  UISETP.NE.AND.EX UP0, UPT, UR7, URZ, UPT, UP0 ;  /* 0x000000ff0700728c */ /* 0x000fe2000bf05300 */
[----:B------:R-:W0:Y:S01]  /*02a0*/  LDCU.128 UR4, c[0x0][0x460] ;  /* 0x00008c00ff0477ac */ /* 0x000e220008000c00 */
[----:B------:R-:W-:-:S02]  /*02b0*/  UIMAD.WIDE.U32 UR14, UR9, UR22, URZ ;  /* 0x00000016090e72a5 */ /* 0x000fc4000f8e00ff */
[----:B------:R-:W-:Y:S02]  /*02c0*/  UIMAD UR22, UR8, UR19, URZ ;  /* 0x00000013081672a4 */ /* 0x000fe4000f8e02ff */
[----:B------:R-:W-:Y:S02]  /*02d0*/  USHF.R.S32.HI UR17, URZ, 0x1f, UR16 ;  /* 0x0000001fff117899 */ /* 0x000fe40008011410 */
[----:B------:R-:W-:Y:S02]  /*02e0*/  UIADD3 UR20, UP3, UPT, UR16, UR12, URZ ;  /* 0x0000000c10147290 */ /* 0x000fe4000ff7e0ff */
[----:B------:R-:W-:Y:S01]  /*02f0*/  UIMAD UR15, UR9, UR23, UR15 ;  /* 0x00000017090f72a4 */ /* 0x000fe2000f8e020f */
[----:B------:R-:W1:Y:S01]  /*0300*/  @UP0 LDCU UR23, c[0x0][0x384] ;  /* 0x00007080ff1707ac */ /* 0x000e620008000800 */
[----:B------:R-:W-:Y:S02]  /*0310*/  UIADD3.X UR12, UPT, UPT, UR17, UR13, UR22, UP3, !UPT ;  /* 0x0000000d110c7290 */ /* 0x000fe40009ffe416 */
[----:B0-----:R-:W-:Y:S01]  /*0320*/  ULEA UR19, UP4, UR20, UR6, 0x2 ;  /* 0x0000000614137291 */ /* 0x001fe2000f8810ff */
[----:B------:R-:W0:Y:S01]  /*0330*/  @UP0 LDCU UR26, c[0x0][0x38c] ;  /* 0x00007180ff1a07ac */ /* 0x000e220008000800 */
[----:B------:R-:W-:-:S02]  /*0340*/  UIADD3 UR18, UP1, UPT, UR16, UR10, URZ ;  /* 0x0000000a10127290 */ /* 0x000fc4000ff3e0ff */
[----:B------:R-:W-:-:S05]  /*0350*/  ULEA.HI.X UR20, UR20, UR7, UR12, 0x2, UP4 ;  /* 0x0000000714147291 */ /* 0x000fca000a0f140c */
[----:B------:R-:W5:Y:S01]  /*0360*/  @UP0 LDCU.64 UR12, c[0x0][0x480] ;  /* 0x00009000ff0c07ac */ /* 0x000f620008000a00 */
[----:B------:R-:W-:Y:S02]  /*0370*/  ULEA UR10, UP2, UR18, UR4, 0x2 ;  /* 0x00000004120a7291 */ /* 0x000fe4000f8410ff */
[----:B------:R-:W-:Y:S02]  /*0380*/  UIADD3.X UR11, UPT, UPT, UR17, UR11, UR21, UP1, !UPT ;  /* 0x0000000b110b7290 */ /* 0x000fe40008ffe415 */
[----:B-1----:R-:W-:Y:S02]  /*0390*/  @UP0 UIMAD UR9, UR9, UR23, UR8 ;  /* 0x00000017090902a4 */ /* 0x002fe4000f8e0208 */
[----:B------:R-:W-:Y:S02]  /*03a0*/  ULEA.HI.X UR18, UR18, UR5, UR11, 0x2, UP2 ;  /* 0x0000000512127291 */ /* 0x000fe400090f140b */
[----:B--2---:R-:W-:Y:S02]  /*03b0*/  UIMAD.WIDE.U32 UR4, UR8, UR24, UR14 ;  /* 0x00000018080472a5 */ /* 0x004fe4000f8e000e */
[----:B------:R-:W-:-:S02]  /*03c0*/  @UP0 UIMAD UR9, UR9, UR27, URZ ;  /* 0x0000001b090902a4 */ /* 0x000fc4000f8e02ff */
[----:B------:R-:W-:Y:S02]  /*03d0*/  UIMAD UR22, UR8, UR25, URZ ;  /* 0x00000019081672a4 */ /* 0x000fe4000f8e02ff */
[----:B------:R-:W-:Y:S02]  /*03e0*/  UIADD3 UR16, UP1, UPT, UR16, UR4, URZ ;  /* 0x0000000410107290 */ /* 0x000fe4000ff3e0ff */
[----:B0-----:R-:W-:Y:S02]  /*03f0*/  @UP0 UIMAD UR9, UR9, UR26, URZ ;  /* 0x0000001a090902a4 */ /* 0x001fe4000f8e02ff */
[----:B------:R-:W-:Y:S01]  /*0400*/  UIADD3.X UR22, UPT, UPT, UR17, UR5, UR22, UP1, !UPT ;  /* 0x0000000511167290 */ /* 0x000fe20008ffe416 */
[----:B------:R-:W-:Y:S02]  /*0410*/  UMOV UR4, URZ ;  /* 0x000000ff00047c82 */ /* 0x000fe40008000000 */
[----:B------:R-:W-:Y:S01]  /*0420*/  UMOV UR5, URZ ;  /* 0x000000ff00057c82 */ /* 0x000fe20008000000 */
[----:B-----5:R-:W-:-:S02]  /*0430*/  @UP0 UIMAD.WIDE UR4, UR9, 0x8, UR12 ;  /* 0x00000008090408a5 */ /* 0x020fc4000f8e020c */
[----:B------:R-:W-:Y:S01]  /*0440*/  UISETP.GE.AND UP0, UPT, UR27, 0x1, UPT ;  /* 0x000000011b00788c */ /* 0x000fe2000bf06270 */
[----:B------:R-:W-:Y:S01]  /*0450*/  UMOV UR7, URZ ;  /* 0x000000ff00077c82 */ /* 0x000fe20008000000 */
[----:B------:R-:W-:Y:S01]  /*0460*/  UMOV UR6, URZ ;  /* 0x000000ff00067c82 */ /* 0x000fe20008000000 */
[----:B------:R-:W-:-:S04]  /*0470*/  ULEA UR21, UP1, UR16, UR28, 0x2 ;  /* 0x0000001c10157291 */ /* 0x000fc8000f8210ff */
[----:B------:R-:W-:Y:S01]  /*0480*/  ULEA.HI.X UR22, UR16, UR29, UR22, 0x2, UP1 ;  /* 0x0000001d10167291 */ /* 0x000fe200088f1416 */
[----:B---3--:R-:W-:Y:S02]  /*0490*/  @P0 R2UR UR7, R2 ;  /* 0x00000000020702ca */ /* 0x008fe400000e0000 */
[----:B------:R-:W-:Y:S01]  /*04a0*/  @P1 R2UR UR6, R4 ;  /* 0x00000000040612ca */ /* 0x000fe200000e0000 */
[----:B----4-:R-:W-:-:S14]  /*04b0*/  BRA.U !UP0, `(.L_x_0) ;  /* 0x0000004d08d47547 */ /* 0x010fdc000b800000 */
[----:B------:R-:W0:Y:S01]  /*04c0*/  S2R R0, SR_TID.X ;  /* 0x0000000000007919 */ /* 0x000e220000002100 */
[----:B------:R-:W1:Y:S01]  /*04d0*/  LDCU UR16, c[0x0][0x394] ;  /* 0x00007280ff1077ac */ /* 0x000e620008000800 */
[----:B------:R2:W-:Y:S01]  /*04e0*/  STL [R1+0x4], RZ ;  /* 0x000004ff01007387 */ /* 0x0005e20000100800 */
[----:B------:R-:W-:-:S03]  /*04f0*/  UMOV UR17, UR10 ;  /* 0x0000000a00117c82 */ /* 0x000fc60008000000 */
[----:B------:R2:W-:Y:S01]  /*0500*/  STL [R1+0x8], RZ ;  /* 0x000008ff01007387 */ /* 0x0005e20000100800 */
[C---:B0-----:R-:W-:Y:S02]  /*0510*/  SHF.L.U32 R3, R0.reuse, 0x4, RZ ;  /* 0x0000000400037819 */ /* 0x041fe400000006ff */
[----:B------:R-:W-:-:S04]  /*0520*/  LOP3.LUT R6, R0, 0x1f, RZ, 0xc0, !PT ;  /* 0x0000001f00067812 */ /* 0x000fc800078ec0ff */
[----:B-12---:R-:W-:-:S07]  /*0530*/  LOP3.LUT R9, R6, 0x3e00, R3, 0xf8, !PT ;  /* 0x00003e0006097812 */ /* 0x006fce00078ef803 */
.L_x_15:
[----:B0-----:R-:W0:Y:S01]  /*0540*/  LDCU UR9, c[0x0][0x388] ;  /* 0x00007100ff0977ac */ /* 0x001e220008000800 */
[----:B------:R-:W-:Y:S01]  /*0550*/  IMAD.SHL.U32 R4, R0, 0x10, RZ ;  /* 0x0000001000047824 */ /* 0x000fe200078e00ff */
[----:B------:R-:W-:Y:S02]  /*0560*/  MOV R2, UR17 ;  /* 0x0000001100027c02 */ /* 0x000fe40008000f00 */
[----:B------:R-:W-:Y:S01]  /*0570*/  CS2R R20, SRZ ;  /* 0x0000000000147805 */ /* 0x000fe2000001ff00 */
[----:B------:R-:W-:Y:S01]  /*0580*/  ULEA UR8, UR16, 0xfffff800, 0xb ;  /* 0xfffff80010087891 */ /* 0x000fe2000f8e58ff */
[----:B------:R-:W-:Y:S01]  /*0590*/  MOV R3, UR18 ;  /* 0x0000001200037c02 */ /* 0x000fe20008000f00 */
[----:B------:R-:W-:Y:S01]  /*05a0*/  HFMA2 R23, -RZ, RZ, 0, 0 ;  /* 0x00000000ff177431 */ /* 0x000fe200000001ff */
[----:B------:R-:W-:Y:S01]  /*05b0*/  LOP3.LUT R35, R4, 0x3e00, RZ, 0xc0, !PT ;  /* 0x00003e0004237812 */ /* 0x000fe200078ec0ff */
[----:B------:R-:W-:Y:S01]  /*05c0*/  HFMA2 R15, -RZ, RZ, 0, 0 ;  /* 0x00000000ff0f7431 */ /* 0x000fe200000001ff */
[----:B------:R-:W-:-:S02]  /*05d0*/  LOP3.LUT R17, R17, 0xfffffeff, RZ, 0xc0, !PT ;  /* 0xfffffeff11117812 */ /* 0x000fc400078ec0ff */
[----:B------:R-:W-:Y:S02]  /*05e0*/  CS2R R10, SRZ ;  /* 0x00000000000a7805 */ /* 0x000fe4000001ff00 */
[C---:B------:R-:W-:Y:S02]  /*05f0*/  LOP3.LUT R28, R35.reuse, 0x20, R6, 0xfe, !PT ;  /* 0x00000020231c7812 */ /* 0x040fe400078efe06 */
[----:B------:R-:W-:Y:S02]  /*0600*/  CS2R R12, SRZ ;  /* 0x00000000000c7805 */ /* 0x000fe4000001ff00 */
[----:B------:R-:W-:Y:S01]  /*0610*/  LOP3.LUT R32, R35, R6, RZ, 0xfc, !PT ;  /* 0x0000000623207212 */ /* 0x000fe200078efcff */
[----:B------:R-:W-:Y:S01]  /*0620*/  HFMA2 R26, -RZ, RZ, 0, 0 ;  /* 0x00000000ff1a7431 */ /* 0x000fe200000001ff */
[----:B------:R-:W-:Y:S01]  /*0630*/  MOV R19, RZ ;  /* 0x000000ff00137202 */ /* 0x000fe20000000f00 */
[----:B------:R-:W-:Y:S01]  /*0640*/  HFMA2 R33, -RZ, RZ, 0, 0 ;  /* 0x00000000ff217431 */ /* 0x000fe200000001ff */
[C---:B------:R-:W-:Y:S01]  /*0650*/  LOP3.LUT R5, R32.reuse, 0x80, RZ, 0xfc, !PT ;  /* 0x0000008020057812 */ /* 0x040fe200078efcff */
[----:B0-----:R-:W-:Y:S01]  /*0660*/  UIADD3 UR8, UPT, UPT, -UR8, UR9, URZ ;  /* 0x0000000908087290 */ /* 0x001fe2000fffe1ff */
[C---:B------:R-:W-:Y:S01]  /*0670*/  SHF.L.U32 R4, R32.reuse, 0x2, RZ ;  /* 0x0000000220047819 */ /* 0x040fe200000006ff */
[----:B------:R-:W-:Y:S01]  /*0680*/  IMAD.MOV.U32 R29, RZ, RZ, RZ ;  /* 0x000000ffff1d7224 */ /* 0x000fe200078e00ff */
[----:B------:R-:W-:-:S02]  /*0690*/  LOP3.LUT R7, R32, 0xc0, RZ, 0xfc, !PT ;  /* 0x000000c020077812 */ /* 0x000fc400078efcff */
[----:B------:R-:W-:Y:S02]  /*06a0*/  MOV R25, RZ ;  /* 0x000000ff00197202 */ /* 0x000fe40000000f00 */
[----:B------:R-:W-:Y:S02]  /*06b0*/  MOV R30, RZ ;  /* 0x000000ff001e7202 */ /* 0x000fe40000000f00 */
[----:B------:R-:W-:Y:S01]  /*06c0*/  MOV R34, RZ ;  /* 0x000000ff00227202 */ /* 0x000fe20000000f00 */
[----:B------:R-:W-:Y:S01]  /*06d0*/  BAR.SYNC.DEFER_BLOCKING 0x0 ;  /* 0x0000000000007b1d */ /* 0x000fe20000010000 */
[C---:B------:R-:W-:Y:S01]  /*06e0*/  ISETP.GE.AND P1, PT, R9.reuse, UR8, PT ;  /* 0x0000000809007c0c */ /* 0x040fe2000bf26270 */
[----:B------:R-:W-:Y:S01]  /*06f0*/  IMAD.WIDE.U32 R8, R9, 0x4, R2 ;  /* 0x0000000409087825 */ /* 0x000fe200078e0002 */
[----:B------:R-:W-:Y:S02]  /*0700*/  ISETP.GE.AND P0, PT, R28, UR8, PT ;  /* 0x000000081c007c0c */ /* 0x000fe4000bf06270 */
[----:B------:R-:W-:Y:S01]  /*0710*/  LOP3.LUT R2, R32, 0x40, RZ, 0xfc, !PT ;  /* 0x0000004020027812 */ /* 0x000fe200078efcff */
[----:B------:R-:W0:Y:S03]  /*0720*/  S2R R54, SR_LANEID ;  /* 0x0000000000367919 */ /* 0x000e260000000000 */
[----:B------:R-:W-:Y:S01]  /*0730*/  ISETP.GE.AND P6, PT, R2, UR8, PT ;  /* 0x0000000802007c0c */ /* 0x000fe2000bfc6270 */
[----:B------:R-:W-:Y:S01]  /*0740*/  UMOV UR23, 0x400 ;  /* 0x0000040000177882 */ /* 0x000fe20000000000 */
[----:B------:R-:W-:Y:S01]  /*0750*/  LOP3.LUT R3, R32, 0x60, RZ, 0xfc, !PT ;  /* 0x0000006020037812 */ /* 0x000fe200078efcff */
[----:B------:R-:W1:Y:S01]  /*0760*/  LDCU UR38, c[0x0][0x38c] ;  /* 0x00007180ff2677ac */ /* 0x000e620008000800 */
[----:B------:R-:W-:-:S02]  /*0770*/  ISETP.GE.AND P4, PT, R5, UR8, PT ;  /* 0x0000000805007c0c */ /* 0x000fc4000bf86270 */
[----:B------:R-:W-:Y:S02]  /*0780*/  @P1 LOP3.LUT R17, R17, 0x100, RZ, 0xfc, !PT ;  /* 0x0000010011111812 */ /* 0x000fe400078efcff */
[----:B------:R-:W-:Y:S02]  /*0790*/  ISETP.GE.AND P5, PT, R3, UR8, PT ;  /* 0x0000000803007c0c */ /* 0x000fe4000bfa6270 */
[----:B------:R-:W-:Y:S02]  /*07a0*/  LOP3.LUT R17, R17, 0xffffff7f, RZ, 0xc0, !PT ;  /* 0xffffff7f11117812 */ /* 0x000fe400078ec0ff */
[----:B------:R-:W-:Y:S02]  /*07b0*/  LOP3.LUT R5, R32, 0xa0, RZ, 0xfc, !PT ;  /* 0x000000a020057812 */ /* 0x000fe400078efcff */
[----:B------:R-:W-:Y:S01]  /*07c0*/  @P0 LOP3.LUT R17, R17, 0x80, RZ, 0xfc, !PT ;  /* 0x0000008011110812 */ /* 0x000fe200078efcff */
[----:B------:R-:W2:Y:S01]  /*07d0*/  @!P6 LDG.E R10, desc[UR30][R8.64+0x100] ;  /* 0x0001001e080ae981 */ /* 0x000ea2000c1e1900 */
[----:B------:R-:W-:-:S02]  /*07e0*/  ISETP.GE.AND P3, PT, R5, UR8, PT ;  /* 0x0000000805007c0c */ /* 0x000fc4000bf66270 */
[----:B------:R-:W-:Y:S01]  /*07f0*/  LOP3.LUT R17, R17, 0xffffffbf, RZ, 0xc0, !PT ;  /* 0xffffffbf11117812 */ /* 0x000fe200078ec0ff */
[----:B------:R-:W3:Y:S01]  /*0800*/  @!P4 LDG.E R12, desc[UR30][R8.64+0x200] ;  /* 0x0002001e080cc981 */ /* 0x000ee2000c1e1900 */
[C---:B------:R-:W-:Y:S02]  /*0810*/  IADD3 R2, P1, PT, R4.reuse, UR19, RZ ;  /* 0x0000001304027c10 */ /* 0x040fe4000ff3e0ff */
[----:B------:R-:W-:Y:S01]  /*0820*/  @P6 LOP3.LUT R17, R17, 0x40, RZ, 0xfc, !PT ;  /* 0x0000004011116812 */ /* 0x000fe200078efcff */
[----:B------:R-:W4:Y:S01]  /*0830*/  @!P5 LDG.E R13, desc[UR30][R8.64+0x180] ;  /* 0x0001801e080dd981 */ /* 0x000f22000c1e1900 */
[----:B------:R-:W-:Y:S02]  /*0840*/  IADD3.X R3, PT, PT, RZ, UR20, RZ, P1, !PT ;  /* 0x00000014ff037c10 */ /* 0x000fe40008ffe4ff */
[----:B------:R-:W-:Y:S02]  /*0850*/  LOP3.LUT R17, R17, 0xffffffdf, RZ, 0xc0, !PT ;  /* 0xffffffdf11117812 */ /* 0x000fe400078ec0ff */
[----:B------:R-:W-:Y:S01]  /*0860*/  ISETP.GE.AND P2, PT, R7, UR8, PT ;  /* 0x0000000807007c0c */ /* 0x000fe2000bf46270 */
[----:B------:R-:W-:Y:S01]  /*0870*/  IMAD.MOV.U32 R7, RZ, RZ, RZ ;  /* 0x000000ffff077224 */ /* 0x000fe200078e00ff */
[----:B------:R-:W-:Y:S01]  /*0880*/  @P5 LOP3.LUT R17, R17, 0x20, RZ, 0xfc, !PT ;  /* 0x0000002011115812 */ /* 0x000fe200078efcff */
[----:B------:R-:W5:Y:S01]  /*0890*/  @!P3 LDG.E R15, desc[UR30][R8.64+0x280] ;  /* 0x0002801e080fb981 */ /* 0x000f62000c1e1900 */
[----:B------:R-:W-:-:S02]  /*08a0*/  IADD3 R4, P0, PT, R4, UR21, RZ ;  /* 0x0000001504047c10 */ /* 0x000fc4000ff1e0ff */
[----:B------:R-:W-:Y:S02]  /*08b0*/  LOP3.LUT R17, R17, 0xffffffef, RZ, 0xc0, !PT ;  /* 0xffffffef11117812 */ /* 0x000fe400078ec0ff */
[----:B------:R-:W-:Y:S02]  /*08c0*/  LOP3.LUT R14, R32, 0xe0, RZ, 0xfc, !PT ;  /* 0x000000e0200e7812 */ /* 0x000fe400078efcff */
[----:B------:R-:W-:Y:S02]  /*08d0*/  @P4 LOP3.LUT R17, R17, 0x10, RZ, 0xfc, !PT ;  /* 0x0000001011114812 */ /* 0x000fe400078efcff */
[----:B------:R-:W-:Y:S01]  /*08e0*/  IADD3.X R5, PT, PT, RZ, UR22, RZ, P0, !PT ;  /* 0x00000016ff057c10 */ /* 0x000fe200087fe4ff */
[----:B------:R-:W5:Y:S01]  /*08f0*/  @!P2 LDG.E R19, desc[UR30][R8.64+0x300] ;  /* 0x0003001e0813a981 */ /* 0x000f62000c1e1900 */
[C---:B------:R-:W-:Y:S02]  /*0900*/  LOP3.LUT P1, RZ, R17.reuse, 0x100, RZ, 0xc0, !PT ;  /* 0x0000010011ff7812 */ /* 0x040fe4000782c0ff */
[----:B------:R-:W-:-:S04]  /*0910*/  LOP3.LUT R17, R17, 0xfffffff7, RZ, 0xc0, !PT ;  /* 0xfffffff711117812 */ /* 0x000fc800078ec0ff */
[----:B------:R-:W-:Y:S02]  /*0920*/  @P3 LOP3.LUT R17, R17, 0x8, RZ, 0xfc, !PT ;  /* 0x0000000811113812 */ /* 0x000fe400078efcff */
[----:B------:R-:W-:Y:S02]  /*0930*/  ISETP.GE.AND P0, PT, R14, UR8, PT ;  /* 0x000000080e007c0c */ /* 0x000fe4000bf06270 */
[----:B------:R-:W-:Y:S02]  /*0940*/  LOP3.LUT R17, R17, 0xfffffffb, RZ, 0xc0, !PT ;  /* 0xfffffffb11117812 */ /* 0x000fe400078ec0ff */
[----:B------:R-:W-:Y:S01]  /*0950*/  LOP3.LUT R16, R32, 0x100, RZ, 0xfc, !PT ;  /* 0x0000010020107812 */ /* 0x000fe200078efcff */
[----:B------:R-:W2:Y:S01]  /*0960*/  @!P1 LDG.E R7, desc[UR30][R8.64] ;  /* 0x0000001e08079981 */ /* 0x000ea2000c1e1900 */
[----:B------:R-:W-:-:S04]  /*0970*/  @P2 LOP3.LUT R17, R17, 0x4, RZ, 0xfc, !PT ;  /* 0x0000000411112812 */ /* 0x000fc800078efcff */
[----:B------:R-:W-:-:S03]  /*0980*/  LOP3.LUT R17, R17, 0xfffffffd, RZ, 0xc0, !PT ;  /* 0xfffffffd11117812 */ /* 0x000fc600078ec0ff */
[----:B------:R-:W5:Y:S01]  /*0990*/  @!P0 LDG.E R21, desc[UR30][R8.64+0x380] ;  /* 0x0003801e08158981 */ /* 0x000f62000c1e1900 */
[----:B------:R-:W-:Y:S02]  /*09a0*/  @P0 LOP3.LUT R17, R17, 0x2, RZ, 0xfc, !PT ;  /* 0x0000000211110812 */ /* 0x000fe400078efcff */
[----:B------:R-:W-:Y:S02]  /*09b0*/  ISETP.GE.AND P0, PT, R16, UR8, PT ;  /* 0x0000000810007c0c */ /* 0x000fe4000bf06270 */
[----:B------:R-:W-:Y:S02]  /*09c0*/  ISETP.GE.AND P1, PT, R28, UR8, PT ;  /* 0x000000081c007c0c */ /* 0x000fe4000bf26270 */
[----:B------:R-:W-:Y:S02]  /*09d0*/  LOP3.LUT R17, R17, 0xfffffffe, RZ, 0xc0, !PT ;  /* 0xfffffffe11117812 */ /* 0x000fe400078ec0ff */
[C---:B------:R-:W-:Y:S02]  /*09e0*/  LOP3.LUT R18, R32.reuse, 0x120, RZ, 0xfc, !PT ;  /* 0x0000012020127812 */ /* 0x040fe400078efcff */
[----:B------:R-:W-:-:S02]  /*09f0*/  LOP3.LUT R22, R32, 0x140, RZ, 0xfc, !PT ;  /* 0x0000014020167812 */ /* 0x000fc400078efcff */
[C---:B------:R-:W-:Y:S02]  /*0a00*/  LOP3.LUT R24, R32.reuse, 0x160, RZ, 0xfc, !PT ;  /* 0x0000016020187812 */ /* 0x040fe400078efcff */
[C---:B------:R-:W-:Y:S01]  /*0a10*/  LOP3.LUT R27, R32.reuse, 0x180, RZ, 0xfc, !PT ;  /* 0x00000180201b7812 */ /* 0x040fe200078efcff */
[----:B------:R-:W5:Y:S01]  /*0a20*/  @!P0 LDG.E R23, desc[UR30][R8.64+0x400] ;  /* 0x0004001e08178981 */ /* 0x000f62000c1e1900 */
[----:B------:R-:W-:Y:S02]  /*0a30*/  @P0 LOP3.LUT R17, R17, 0x1, RZ, 0xfc, !PT ;  /* 0x0000000111110812 */ /* 0x000fe400078efcff */
[----:B------:R-:W-:Y:S01]  /*0a40*/  LOP3.LUT R28, R32, 0x1a0, RZ, 0xfc, !PT ;  /* 0x000001a0201c7812 */ /* 0x000fe200078efcff */
[----:B------:R-:W3:Y:S01]  /*0a50*/  @!P1 LDG.E R11, desc[UR30][R8.64+0x80] ;  /* 0x0000801e080b9981 */ /* 0x000ee2000c1e1900 */
[----:B------:R-:W-:Y:S02]  /*0a60*/  ISETP.GE.AND P0, PT, R18, UR8, PT ;  /* 0x0000000812007c0c */ /* 0x000fe4000bf06270 */
[----:B------:R-:W-:-:S02]  /*0a70*/  LOP3.LUT R31, R32, 0x1c0, RZ, 0xfc, !PT ;  /* 0x000001c0201f7812 */ /* 0x000fc400078efcff */
[----:B------:R-:W-:Y:S02]  /*0a80*/  ISETP.GE.AND P1, PT, R22, UR8, PT ;  /* 0x0000000816007c0c */ /* 0x000fe4000bf26270 */
[----:B------:R-:W-:Y:S02]  /*0a90*/  LOP3.LUT R32, R32, 0x1e0, RZ, 0xfc, !PT ;  /* 0x000001e020207812 */ /* 0x000fe400078efcff */
[----:B------:R-:W-:Y:S02]  /*0aa0*/  ISETP.GE.AND P2, PT, R24, UR8, PT ;  /* 0x0000000818007c0c */ /* 0x000fe4000bf46270 */
[----:B------:R-:W-:Y:S02]  /*0ab0*/  ISETP.GE.AND P3, PT, R27, UR8, PT ;  /* 0x000000081b007c0c */ /* 0x000fe4000bf66270 */
[----:B------:R-:W-:Y:S01]  /*0ac0*/  ISETP.GE.AND P4, PT, R28, UR8, PT ;  /* 0x000000081c007c0c */ /* 0x000fe2000bf86270 */
[----:B------:R-:W5:Y:S01]  /*0ad0*/  @!P0 LDG.E R20, desc[UR30][R8.64+0x480] ;  /* 0x0004801e08148981 */ /* 0x000f62000c1e1900 */
[----:B------:R-:W-:-:S02]  /*0ae0*/  ISETP.GE.AND P5, PT, R31, UR8, PT ;  /* 0x000000081f007c0c */ /* 0x000fc4000bfa6270 */
[----:B------:R-:W-:Y:S01]  /*0af0*/  ISETP.GE.AND P6, PT, R32, UR8, PT ;  /* 0x0000000820007c0c */ /* 0x000fe2000bfc6270 */
[----:B------:R-:W5:Y:S04]  /*0b00*/  @!P1 LDG.E R25, desc[UR30][R8.64+0x500] ;  /* 0x0005001e08199981 */ /* 0x000f68000c1e1900 */
[----:B------:R-:W5:Y:S04]  /*0b10*/  @!P2 LDG.E R26, desc[UR30][R8.64+0x580] ;  /* 0x0005801e081aa981 */ /* 0x000f68000c1e1900 */
[----:B------:R-:W5:Y:S04]  /*0b20*/  @!P3 LDG.E R29, desc[UR30][R8.64+0x600] ;  /* 0x0006001e081db981 */ /* 0x000f68000c1e1900 */
[----:B------:R-:W5:Y:S04]  /*0b30*/  @!P4 LDG.E R30, desc[UR30][R8.64+0x680] ;  /* 0x0006801e081ec981 */ /* 0x000f68000c1e1900 */
[----:B------:R-:W5:Y:S04]  /*0b40*/  @!P5 LDG.E R33, desc[UR30][R8.64+0x700] ;  /* 0x0007001e0821d981 */ /* 0x000f68000c1e1900 */
[----:B------:R1:W5:Y:S01]  /*0b50*/  @!P6 LDG.E R34, desc[UR30][R8.64+0x780] ;  /* 0x0007801e0822e981 */ /* 0x000362000c1e1900 */
[----:B------:R-:W1:Y:S01]  /*0b60*/  S2UR UR8, SR_CgaCtaId ;  /* 0x00000000000879c3 */ /* 0x000e620000008800 */
[----:B0-----:R-:W-:-:S02]  /*0b70*/  IADD3 R14, PT, PT, R35, R54, RZ ;  /* 0x00000036230e7210 */ /* 0x001fc40007ffe0ff */
[----:B------:R-:W-:Y:S02]  /*0b80*/  P2R R50, PR, RZ, 0x1 ;  /* 0x00000001ff327803 */ /* 0x000fe40000000000 */
[C---:B------:R-:W-:Y:S01]  /*0b90*/  IADD3 R27, PT, PT, R14.reuse, 0x20, RZ ;  /* 0x000000200e1b7810 */ /* 0x040fe20007ffe0ff */
[C---:B------:R-:W-:Y:S01]  /*0ba0*/  VIADD R31, R14.reuse, 0x40 ;  /* 0x000000400e1f7836 */ /* 0x040fe20000000000 */
[----:B------:R-:W-:Y:S02]  /*0bb0*/  LOP3.LUT P0, RZ, R17, 0x1, RZ, 0xc0, !PT ;  /* 0x0000000111ff7812 */ /* 0x000fe4000780c0ff */
[C---:B------:R-:W-:Y:S02]  /*0bc0*/  IADD3 R35, PT, PT, R14.reuse, 0x60, RZ ;  /* 0x000000600e237810 */ /* 0x040fe40007ffe0ff */
[C---:B------:R-:W-:Y:S02]  /*0bd0*/  LEA.HI.SX32 R16, R14.reuse, R14, 0x1b ;  /* 0x0000000e0e107211 */ /* 0x040fe400078fdaff */
[----:B------:R-:W-:-:S02]  /*0be0*/  IADD3 R37, PT, PT, R14, 0x80, RZ ;  /* 0x000000800e257810 */ /* 0x000fc40007ffe0ff */
[C---:B-1----:R-:W-:Y:S02]  /*0bf0*/  IADD3 R9, PT, PT, R14.reuse, 0xa0, RZ ;  /* 0x000000a00e097810 */ /* 0x042fe40007ffe0ff */
[-C--:B------:R-:W-:Y:S01]  /*0c00*/  LEA.HI.SX32 R27, R27, R14.reuse, 0x1b ;  /* 0x0000000e1b1b7211 */ /* 0x080fe200078fdaff */
[C---:B------:R-:W-:Y:S01]  /*0c10*/  VIADD R43, R14.reuse, 0x100 ;  /* 0x000001000e2b7836 */ /* 0x040fe20000000000 */
[----:B------:R-:W-:Y:S01]  /*0c20*/  P2R R48, PR, RZ, 0x1 ;  /* 0x00000001ff307803 */ /* 0x000fe20000000000 */
[----:B------:R-:W-:Y:S01]  /*0c30*/  ULEA UR23, UR8, UR23, 0x18 ;  /* 0x0000001708177291 */ /* 0x000fe2000f8ec0ff */
[----:B------:R-:W-:Y:S02]  /*0c40*/  IADD3 R39, PT, PT, R14, 0xc0, RZ ;  /* 0x000000c00e277810 */ /* 0x000fe40007ffe0ff */
[----:B------:R-:W-:Y:S02]  /*0c50*/  LEA.HI.SX32 R31, R31, R14, 0x1b ;  /* 0x0000000e1f1f7211 */ /* 0x000fe400078fdaff */
[----:B------:R-:W-:-:S02]  /*0c60*/  LOP3.LUT P0, RZ, R17, 0x2, RZ, 0xc0, !PT ;  /* 0x0000000211ff7812 */ /* 0x000fc4000780c0ff */
[----:B------:R-:W-:Y:S02]  /*0c70*/  IADD3 R41, PT, PT, R14, 0xe0, RZ ;  /* 0x000000e00e297810 */ /* 0x000fe40007ffe0ff */
[-C--:B------:R-:W-:Y:S02]  /*0c80*/  LEA.HI.SX32 R35, R35, R14.reuse, 0x1b ;  /* 0x0000000e23237211 */ /* 0x080fe400078fdaff */
[----:B------:R-:W-:Y:S02]  /*0c90*/  LEA R52, R16, UR23, 0x2 ;  /* 0x0000001710347c11 */ /* 0x000fe4000f8e10ff */
[-C--:B------:R-:W-:Y:S02]  /*0ca0*/  LEA.HI.SX32 R37, R37, R14.reuse, 0x1b ;  /* 0x0000000e25257211 */ /* 0x080fe400078fdaff */
[----:B------:R-:W-:Y:S02]  /*0cb0*/  IADD3 R45, PT, PT, R14, 0x120, RZ ;  /* 0x000001200e2d7810 */ /* 0x000fe40007ffe0ff */
[----:B------:R-:W-:-:S02]  /*0cc0*/  LEA.HI.SX32 R9, R9, R14, 0x1b ;  /* 0x0000000e09097211 */ /* 0x000fc400078fdaff */
[----:B------:R-:W-:Y:S02]  /*0cd0*/  LEA R164, R27, UR23, 0x2 ;  /* 0x000000171ba47c11 */ /* 0x000fe4000f8e10ff */
[----:B------:R-:W-:Y:S02]  /*0ce0*/  LOP3.LUT R0, R0, 0x3e0, RZ, 0xc0, !PT ;  /* 0x000003e000007812 */ /* 0x000fe400078ec0ff */
[----:B------:R-:W-:Y:S02]  /*0cf0*/  IADD3 R47, PT, PT, R14, 0x140, RZ ;  /* 0x000001400e2f7810 */ /* 0x000fe40007ffe0ff */
[----:B------:R-:W-:Y:S02]  /*0d00*/  LEA.HI.SX32 R39, R39, R14, 0x1b ;  /* 0x0000000e27277211 */ /* 0x000fe400078fdaff */
[----:B------:R-:W-:Y:S02]  /*0d10*/  LEA R161, R31, UR23, 0x2 ;  /* 0x000000171fa17c11 */ /* 0x000fe4000f8e10ff */
[----:B------:R-:W-:-:S02]  /*0d20*/  P2R R46, PR, RZ, 0x1 ;  /* 0x00000001ff2e7803 */ /* 0x000fc40000000000 */
[C---:B------:R-:W-:Y:S02]  /*0d30*/  IADD3 R49, PT, PT, R14.reuse, 0x160, RZ ;  /* 0x000001600e317810 */ /* 0x040fe40007ffe0ff */
[-C--:B------:R-:W-:Y:S02]  /*0d40*/  LEA.HI.SX32 R41, R41, R14.reuse, 0x1b ;  /* 0x0000000e29297211 */ /* 0x080fe400078fdaff */
[----:B------:R-:W-:Y:S02]  /*0d50*/  LEA R160, R35, UR23, 0x2 ;  /* 0x0000001723a07c11 */ /* 0x000fe4000f8e10ff */
[----:B------:R-:W-:Y:S02]  /*0d60*/  LOP3.LUT P0, RZ, R17, 0x4, RZ, 0xc0, !PT ;  /* 0x0000000411ff7812 */ /* 0x000fe4000780c0ff */
[----:B------:R-:W-:Y:S02]  /*0d70*/  IADD3 R51, PT, PT, R14, 0x180, RZ ;  /* 0x000001800e337810 */ /* 0x000fe40007ffe0ff */
[----:B------:R-:W-:-:S02]  /*0d80*/  LEA.HI.SX32 R43, R43, R14, 0x1b ;  /* 0x0000000e2b2b7211 */ /* 0x000fc400078fdaff */
[----:B------:R-:W-:Y:S01]  /*0d90*/  LEA R159, R37, UR23, 0x2 ;  /* 0x00000017259f7c11 */ /* 0x000fe2000f8e10ff */
[C---:B------:R-:W-:Y:S01]  /*0da0*/  VIADD R57, R14.reuse, 0x1e0 ;  /* 0x000001e00e397836 */ /* 0x040fe20000000000 */
[----:B------:R-:W-:Y:S02]  /*0db0*/  IADD3 R53, PT, PT, R14, 0x1a0, RZ ;  /* 0x000001a00e357810 */ /* 0x000fe40007ffe0ff */
[----:B------:R-:W-:Y:S02]  /*0dc0*/  LEA.HI.SX32 R45, R45, R14, 0x1b ;  /* 0x0000000e2d2d7211 */ /* 0x000fe400078fdaff */
[----:B------:R-:W-:Y:S02]  /*0dd0*/  LEA R158, R9, UR23, 0x2 ;  /* 0x00000017099e7c11 */ /* 0x000fe4000f8e10ff */
[----:B------:R-:W-:Y:S02]  /*0de0*/  IADD3 R0, PT, PT, R0, R54, RZ ;  /* 0x0000003600007210 */ /* 0x000fe40007ffe0ff */
[----:B------:R-:W-:-:S02]  /*0df0*/  IADD3 R55, PT, PT, R14, 0x1c0, RZ ;  /* 0x000001c00e377810 */ /* 0x000fc40007ffe0ff */
[-C--:B------:R-:W-:Y:S02]  /*0e00*/  LEA.HI.SX32 R47, R47, R14.reuse, 0x1b ;  /* 0x0000000e2f2f7211 */ /* 0x080fe400078fdaff */
[----:B------:R-:W-:Y:S02]  /*0e10*/  LEA R156, R39, UR23, 0x2 ;  /* 0x00000017279c7c11 */ /* 0x000fe4000f8e10ff */
[-C--:B------:R-:W-:Y:S02]  /*0e20*/  LEA.HI.SX32 R49, R49, R14.reuse, 0x1b ;  /* 0x0000000e31317211 */ /* 0x080fe400078fdaff */
[----:B------:R-:W-:Y:S02]  /*0e30*/  LEA R134, R41, UR23, 0x2 ;  /* 0x0000001729867c11 */ /* 0x000fe4000f8e10ff */
[----:B------:R-:W-:Y:S02]  /*0e40*/  P2R R44, PR, RZ, 0x1 ;  /* 0x00000001ff2c7803 */ /* 0x000fe40000000000 */
[----:B------:R-:W-:-:S02]  /*0e50*/  LEA.HI.SX32 R51, R51, R14, 0x1b ;  /* 0x0000000e33337211 */ /* 0x000fc400078fdaff */
[----:B------:R-:W-:Y:S02]  /*0e60*/  LEA R100, R43, UR23, 0x2 ;  /* 0x000000172b647c11 */ /* 0x000fe4000f8e10ff */
[----:B------:R-:W-:Y:S02]  /*0e70*/  LOP3.LUT P0, RZ, R17, 0x8, RZ, 0xc0, !PT ;  /* 0x0000000811ff7812 */ /* 0x000fe4000780c0ff */
[-C--:B------:R-:W-:Y:S02]  /*0e80*/  LEA.HI.SX32 R53, R53, R14.reuse, 0x1b ;  /* 0x0000000e35357211 */ /* 0x080fe400078fdaff */
[----:B------:R-:W-:Y:S02]  /*0e90*/  LEA R99, R45, UR23, 0x2 ;  /* 0x000000172d637c11 */ /* 0x000fe4000f8e10ff */
[----:B------:R-:W-:Y:S02]  /*0ea0*/  SHF.L.U32 R0, R0, 0x4, RZ ;  /* 0x0000000400007819 */ /* 0x000fe400000006ff */
[----:B------:R-:W-:-:S02]  /*0eb0*/  LEA.HI.SX32 R55, R55, R14, 0x1b ;  /* 0x0000000e37377211 */ /* 0x000fc400078fdaff */
[----:B------:R-:W-:Y:S02]  /*0ec0*/  LEA R98, R47, UR23, 0x2 ;  /* 0x000000172f627c11 */ /* 0x000fe4000f8e10ff */
[----:B------:R-:W-:Y:S02]  /*0ed0*/  LEA.HI.SX32 R57, R57, R14, 0x1b ;  /* 0x0000000e39397211 */ /* 0x000fe400078fdaff */
[----:B------:R-:W-:Y:S02]  /*0ee0*/  LEA R97, R49, UR23, 0x2 ;  /* 0x0000001731617c11 */ /* 0x000fe4000f8e10ff */
[----:B------:R-:W-:Y:S02]  /*0ef0*/  LEA R96, R51, UR23, 0x2 ;  /* 0x0000001733607c11 */ /* 0x000fe4000f8e10ff */
[----:B------:R-:W-:Y:S02]  /*0f00*/  P2R R42, PR, RZ, 0x1 ;  /* 0x00000001ff2a7803 */ /* 0x000fe40000000000 */
[----:B------:R-:W-:-:S02]  /*0f10*/  LEA R95, R53, UR23, 0x2 ;  /* 0x00000017355f7c11 */ /* 0x000fc4000f8e10ff */
[----:B------:R-:W-:Y:S02]  /*0f20*/  LEA.HI.SX32 R92, R0, R0, 0x1b ;  /* 0x00000000005c7211 */ /* 0x000fe400078fdaff */
[----:B------:R-:W-:Y:S02]  /*0f30*/  LOP3.LUT P0, RZ, R17, 0x10, RZ, 0xc0, !PT ;  /* 0x0000001011ff7812 */ /* 0x000fe4000780c0ff */
[----:B------:R-:W-:Y:S02]  /*0f40*/  LEA R94, R55, UR23, 0x2 ;  /* 0x00000017375e7c11 */ /* 0x000fe4000f8e10ff */
[----:B------:R-:W-:Y:S02]  /*0f50*/  LEA R93, R57, UR23, 0x2 ;  /* 0x00000017395d7c11 */ /* 0x000fe4000f8e10ff */
[----:B------:R-:W-:Y:S02]  /*0f60*/  LEA R92, R92, UR23, 0x2 ;  /* 0x000000175c5c7c11 */ /* 0x000fe4000f8e10ff */
[----:B------:R-:W-:-:S02]  /*0f70*/  P2R R40, PR, RZ, 0x1 ;  /* 0x00000001ff287803 */ /* 0x000fc40000000000 */
[----:B------:R-:W-:-:S04]  /*0f80*/  LOP3.LUT P0, RZ, R17, 0x20, RZ, 0xc0, !PT ;  /* 0x0000002011ff7812 */ /* 0x000fc8000780c0ff */
[----:B------:R-:W-:Y:S02]  /*0f90*/  P2R R38, PR, RZ, 0x1 ;  /* 0x00000001ff267803 */ /* 0x000fe40000000000 */
[----:B------:R-:W-:-:S04]  /*0fa0*/  LOP3.LUT P0, RZ, R17, 0x40, RZ, 0xc0, !PT ;  /* 0x0000004011ff7812 */ /* 0x000fc8000780c0ff */
[----:B------:R-:W-:Y:S02]  /*0fb0*/  P2R R36, PR, RZ, 0x1 ;  /* 0x00000001ff247803 */ /* 0x000fe40000000000 */
[----:B------:R-:W-:-:S04]  /*0fc0*/  LOP3.LUT P0, RZ, R17, 0x80, RZ, 0xc0, !PT ;  /* 0x0000008011ff7812 */ /* 0x000fc8000780c0ff */
[----:B------:R-:W-:Y:S02]  /*0fd0*/  P2R R18, PR, RZ, 0x1 ;  /* 0x00000001ff127803 */ /* 0x000fe40000000000 */
[----:B------:R-:W-:Y:S02]  /*0fe0*/  LOP3.LUT P0, RZ, R17, 0x100, RZ, 0xc0, !PT ;  /* 0x0000010011ff7812 */ /* 0x000fe4000780c0ff */
[----:B------:R-:W-:Y:S01]  /*0ff0*/  CS2R R8, SRZ ;  /* 0x0000000000087805 */ /* 0x000fe2000001ff00 */
[----:B--2---:R0:W-:Y:S04]  /*1000*/  STS [R52], R7 ;  /* 0x0000000734007388 */ /* 0x0041e80000000800 */
[----:B---3--:R-:W-:Y:S04]  /*1010*/  STS [R164+0x80], R11 ;  /* 0x0000800ba4007388 */ /* 0x008fe80000000800 */
[----:B------:R1:W-:Y:S04]  /*1020*/  STS [R161+0x100], R10 ;  /* 0x0001000aa1007388 */ /* 0x0003e80000000800 */
[----:B----4-:R-:W-:Y:S04]  /*1030*/  STS [R160+0x180], R13 ;  /* 0x0001800da0007388 */ /* 0x010fe80000000800 */
[----:B------:R2:W-:Y:S04]  /*1040*/  STS [R159+0x200], R12 ;  /* 0x0002000c9f007388 */ /* 0x0005e80000000800 */
[----:B-----5:R3:W-:Y:S04]  /*1050*/  STS [R158+0x280], R15 ;  /* 0x0002800f9e007388 */ /* 0x0207e80000000800 */
[----:B------:R4:W-:Y:S04]  /*1060*/  STS [R156+0x300], R19 ;  /* 0x000300139c007388 */ /* 0x0009e80000000800 */
[----:B------:R-:W-:Y:S04]  /*1070*/  STS [R134+0x380], R21 ;  /* 0x0003801586007388 */ /* 0x000fe80000000800 */
[----:B------:R-:W-:Y:S04]  /*1080*/  STS [R100+0x400], R23 ;  /* 0x0004001764007388 */ /* 0x000fe80000000800 */
[----:B------:R5:W-:Y:S04]  /*1090*/  STS [R99+0x480], R20 ;  /* 0x0004801463007388 */ /* 0x000be80000000800 */
[----:B------:R5:W-:Y:S04]  /*10a0*/  STS [R98+0x500], R25 ;  /* 0x0005001962007388 */ /* 0x000be80000000800 */
[----:B------:R-:W-:Y:S04]  /*10b0*/  STS [R97+0x580], R26 ;  /* 0x0005801a61007388 */ /* 0x000fe80000000800 */
[----:B------:R-:W-:Y:S04]  /*10c0*/  STS [R96+0x600], R29 ;  /* 0x0006001d60007388 */ /* 0x000fe80000000800 */
[----:B------:R-:W-:Y:S04]  /*10d0*/  STS [R95+0x680], R30 ;  /* 0x0006801e5f007388 */ /* 0x000fe80000000800 */
[----:B------:R5:W-:Y:S04]  /*10e0*/  STS [R94+0x700], R33 ;  /* 0x000700215e007388 */ /* 0x000be80000000800 */
[----:B------:R-:W-:Y:S01]  /*10f0*/  STS [R93+0x780], R34 ;  /* 0x000780225d007388 */ /* 0x000fe20000000800 */
[----:B------:R-:W-:-:S03]  /*1100*/  NOP ;  /* 0x0000000000007918 */ /* 0x000fc60000000000 */
[----:B------:R-:W-:Y:S04]  /*1110*/  LDS R91, [R92] ;  /* 0x000000005c5b7984 */ /* 0x000fe80000000800 */
[----:B------:R-:W-:Y:S04]  /*1120*/  LDS R90, [R92+0x4] ;  /* 0x000004005c5a7984 */ /* 0x000fe80000000800 */
        /* <DEDUP_REMOVED lines=13> */
[----:B------:R-:W-:Y:S01]  /*1200*/  LDS R70, [R92+0x3c] ;  /* 0x00003c005c467984 */ /* 0x000fe20000000800 */
[----:B0-----:R-:W-:Y:S01]  /*1210*/  HFMA2 R7, -RZ, RZ, 0, 0 ;  /* 0x00000000ff077431 */ /* 0x001fe200000001ff */
[----:B------:R-:W-:Y:S06]  /*1220*/  BAR.SYNC.DEFER_BLOCKING 0x0 ;  /* 0x0000000000007b1d */ /* 0x000fec0000010000 */
[----:B------:R-:W5:Y:S01]  /*1230*/  @!P0 LDG.E R7, desc[UR30][R2.64] ;  /* 0x0000001e02078981 */ /* 0x000f62000c1e1900 */
[----:B------:R-:W-:-:S13]  /*1240*/  ISETP.NE.AND P0, PT, R18, RZ, PT ;  /* 0x000000ff1200720c */ /* 0x000fda0003f05270 */
[----:B------:R-:W5:Y:S01]  /*1250*/  @!P0 LDG.E R9, desc[UR30][R2.64+0x80] ;  /* 0x0000801e02098981 */ /* 0x000f62000c1e1900 */
[----:B------:R-:W-:Y:S02]  /*1260*/  ISETP.NE.AND P0, PT, R36, RZ, PT ;  /* 0x000000ff2400720c */ /* 0x000fe40003f05270 */
[----:B-1----:R-:W-:-:S11]  /*1270*/  CS2R R10, SRZ ;  /* 0x00000000000a7805 */ /* 0x002fd6000001ff00 */
[----:B------:R-:W5:Y:S01]  /*1280*/  @!P0 LDG.E R8, desc[UR30][R2.64+0x100] ;  /* 0x0001001e02088981 */ /* 0x000f62000c1e1900 */
[----:B------:R-:W-:-:S13]  /*1290*/  ISETP.NE.AND P0, PT, R38, RZ, PT ;  /* 0x000000ff2600720c */ /* 0x000fda0003f05270 */
[----:B------:R-:W5:Y:S01]  /*12a0*/  @!P0 LDG.E R11, desc[UR30][R2.64+0x180] ;  /* 0x0001801e020b8981 */ /* 0x000f62000c1e1900 */
[----:B------:R-:W-:Y:S02]  /*12b0*/  ISETP.NE.AND P0, PT, R40, RZ, PT ;  /* 0x000000ff2800720c */ /* 0x000fe40003f05270 */
[----:B--2---:R-:W-:-:S11]  /*12c0*/  CS2R R12, SRZ ;  /* 0x00000000000c7805 */ /* 0x004fd6000001ff00 */
[----:B------:R-:W2:Y:S01]  /*12d0*/  @!P0 LDG.E R10, desc[UR30][R2.64+0x200] ;  /* 0x0002001e020a8981 */ /* 0x000ea2000c1e1900 */
[----:B------:R-:W-:Y:S02]  /*12e0*/  ISETP.NE.AND P0, PT, R42, RZ, PT ;  /* 0x000000ff2a00720c */ /* 0x000fe40003f05270 */
[----:B---3--:R-:W-:Y:S02]  /*12f0*/  CS2R R14, SRZ ;  /* 0x00000000000e7805 */ /* 0x008fe4000001ff00 */
[----:B----4-:R-:W-:Y:S02]  /*1300*/  MOV R19, RZ ;  /* 0x000000ff00137202 */ /* 0x010fe40000000f00 */
[----:B-----5:R-:W-:Y:S01]  /*1310*/  CS2R R20, SRZ ;  /* 0x0000000000147805 */ /* 0x020fe2000001ff00 */
[----:B------:R-:W-:Y:S02]  /*1320*/  HFMA2 R23, -RZ, RZ, 0, 0 ;  /* 0x00000000ff177431 */ /* 0x000fe400000001ff */
[----:B------:R-:W-:Y:S01]  /*1330*/  HFMA2 R27, -RZ, RZ, 0, 0 ;  /* 0x00000000ff1b7431 */ /* 0x000fe200000001ff */
[----:B------:R-:W-:Y:S01]  /*1340*/  MOV R25, RZ ;  /* 0x000000ff00197202 */ /* 0x000fe20000000f00 */
[----:B------:R-:W-:Y:S01]  /*1350*/  IMAD.MOV.U32 R0, RZ, RZ, RZ ;  /* 0x000000ffff007224 */ /* 0x000fe200078e00ff */
[----:B------:R-:W-:Y:S01]  /*1360*/  MOV R16, RZ ;  /* 0x000000ff00107202 */ /* 0x000fe20000000f00 */
[----:B------:R-:W3:Y:S04]  /*1370*/  @!P2 LDG.E R14, desc[UR30][R2.64+0x580] ;  /* 0x0005801e020ea981 */ /* 0x000ee8000c1e1900 */
[----:B------:R-:W4:Y:S01]  /*1380*/  @!P0 LDG.E R13, desc[UR30][R2.64+0x280] ;  /* 0x0002801e020d8981 */ /* 0x000f22000c1e1900 */
[----:B------:R-:W-:-:S03]  /*1390*/  ISETP.NE.AND P0, PT, R44, RZ, PT ;  /* 0x000000ff2c00720c */ /* 0x000fc60003f05270 */
[----:B------:R-:W5:Y:S04]  /*13a0*/  @!P1 LDG.E R23, desc[UR30][R2.64+0x500] ;  /* 0x0005001e02179981 */ /* 0x000f68000c1e1900 */
[----:B------:R-:W3:Y:S04]  /*13b0*/  @!P3 LDG.E R25, desc[UR30][R2.64+0x600] ;  /* 0x0006001e0219b981 */ /* 0x000ee8000c1e1900 */
[----:B------:R-:W3:Y:S04]  /*13c0*/  @!P4 LDG.E R0, desc[UR30][R2.64+0x680] ;  /* 0x0006801e0200c981 */ /* 0x000ee8000c1e1900 */
[----:B------:R-:W5:Y:S01]  /*13d0*/  @!P0 LDG.E R15, desc[UR30][R2.64+0x300] ;  /* 0x0003001e020f8981 */ /* 0x000f62000c1e1900 */
[----:B------:R-:W-:-:S03]  /*13e0*/  ISETP.NE.AND P0, PT, R46, RZ, PT ;  /* 0x000000ff2e00720c */ /* 0x000fc60003f05270 */
[----:B------:R-:W3:Y:S04]  /*13f0*/  @!P5 LDG.E R27, desc[UR30][R2.64+0x700] ;  /* 0x0007001e021bd981 */ /* 0x000ee8000c1e1900 */
[----:B------:R-:W3:Y:S06]  /*1400*/  @!P6 LDG.E R16, desc[UR30][R2.64+0x780] ;  /* 0x0007801e0210e981 */ /* 0x000eec000c1e1900 */
[----:B------:R-:W3:Y:S01]  /*1410*/  @!P0 LDG.E R19, desc[UR30][R2.64+0x380] ;  /* 0x0003801e02138981 */ /* 0x000ee2000c1e1900 */
[----:B------:R-:W-:-:S13]  /*1420*/  ISETP.NE.AND P0, PT, R48, RZ, PT ;  /* 0x000000ff3000720c */ /* 0x000fda0003f05270 */
[----:B------:R-:W3:Y:S01]  /*1430*/  @!P0 LDG.E R21, desc[UR30][R2.64+0x400] ;  /* 0x0004001e02158981 */ /* 0x000ee2000c1e1900 */
[----:B------:R-:W-:-:S13]  /*1440*/  ISETP.NE.AND P0, PT, R50, RZ, PT ;  /* 0x000000ff3200720c */ /* 0x000fda0003f05270 */
[----:B------:R-:W3:Y:S01]  /*1450*/  @!P0 LDG.E R12, desc[UR30][R2.64+0x480] ;  /* 0x0004801e020c8981 */ /* 0x000ee2000c1e1900 */
[----:B------:R-:W-:Y:S02]  /*1460*/  P2R R33, PR, RZ, 0x1 ;  /* 0x00000001ff217803 */ /* 0x000fe40000000000 */
[----:B------:R-:W-:-:S04]  /*1470*/  LOP3.LUT P0, RZ, R17, 0x1, RZ, 0xc0, !PT ;  /* 0x0000000111ff7812 */ /* 0x000fc8000780c0ff */
        /* <DEDUP_REMOVED lines=15> */
[----:B------:R-:W-:Y:S01]  /*1570*/  LOP3.LUT P0, RZ, R17, 0x100, RZ, 0xc0, !PT ;  /* 0x0000010011ff7812 */ /* 0x000fe2000780c0ff */
[----:B------:R-:W-:Y:S04]  /*1580*/  STS [R52], R7 ;  /* 0x0000000734007388 */ /* 0x000fe80000000800 */
[----:B------:R-:W-:Y:S04]  /*1590*/  STS [R164+0x80], R9 ;  /* 0x00008009a4007388 */ /* 0x000fe80000000800 */
[----:B------:R-:W-:Y:S04]  /*15a0*/  STS [R161+0x100], R8 ;  /* 0x00010008a1007388 */ /* 0x000fe80000000800 */
[----:B------:R-:W-:Y:S04]  /*15b0*/  STS [R160+0x180], R11 ;  /* 0x0001800ba0007388 */ /* 0x000fe80000000800 */
[----:B--2---:R-:W-:Y:S04]  /*15c0*/  STS [R159+0x200], R10 ;  /* 0x0002000a9f007388 */ /* 0x004fe80000000800 */
[----:B----4-:R-:W-:Y:S04]  /*15d0*/  STS [R158+0x280], R13 ;  /* 0x0002800d9e007388 */ /* 0x010fe80000000800 */
[----:B-----5:R-:W-:Y:S04]  /*15e0*/  STS [R156+0x300], R15 ;  /* 0x0003000f9c007388 */ /* 0x020fe80000000800 */
[----:B---3--:R0:W-:Y:S04]  /*15f0*/  STS [R134+0x380], R19 ;  /* 0x0003801386007388 */ /* 0x0081e80000000800 */
[----:B------:R-:W-:Y:S04]  /*1600*/  STS [R100+0x400], R21 ;  /* 0x0004001564007388 */ /* 0x000fe80000000800 */
[----:B------:R-:W-:Y:S04]  /*1610*/  STS [R99+0x480], R12 ;  /* 0x0004800c63007388 */ /* 0x000fe80000000800 */
[----:B------:R-:W-:Y:S04]  /*1620*/  STS [R98+0x500], R23 ;  /* 0x0005001762007388 */ /* 0x000fe80000000800 */
[----:B------:R-:W-:Y:S04]  /*1630*/  STS [R97+0x580], R14 ;  /* 0x0005800e61007388 */ /* 0x000fe80000000800 */
[----:B------:R-:W-:Y:S04]  /*1640*/  STS [R96+0x600], R25 ;  /* 0x0006001960007388 */ /* 0x000fe80000000800 */
[----:B------:R1:W-:Y:S04]  /*1650*/  STS [R95+0x680], R0 ;  /* 0x000680005f007388 */ /* 0x0003e80000000800 */
[----:B------:R2:W-:Y:S04]  /*1660*/  STS [R94+0x700], R27 ;  /* 0x0007001b5e007388 */ /* 0x0005e80000000800 */
[----:B------:R3:W-:Y:S01]  /*1670*/  STS [R93+0x780], R16 ;  /* 0x000780105d007388 */ /* 0x0007e20000000800 */
        /* <DEDUP_REMOVED lines=17> */
[----:B------:R-:W-:Y:S01]  /*1790*/  BAR.SYNC.DEFER_BLOCKING 0x0 ;  /* 0x0000000000007b1d */ /* 0x000fe20000010000 */
[----:B0-----:R-:W-:Y:S01]  /*17a0*/  HFMA2 R19, -RZ, RZ, 0, 0 ;  /* 0x00000000ff137431 */ /* 0x001fe200000001ff */
[----:B-1----:R-:W-:-:S04]  /*17b0*/  MOV R0, RZ ;  /* 0x000000ff00007202 */ /* 0x002fc80000000f00 */
[----:B------:R-:W4:Y:S01]  /*17c0*/  @!P0 LDG.E R20, desc[UR30][R4.64] ;  /* 0x0000001e04148981 */ /* 0x000f22000c1e1900 */
[----:B------:R-:W-:-:S13]  /*17d0*/  ISETP.NE.AND P0, PT, R22, RZ, PT ;  /* 0x000000ff1600720c */ /* 0x000fda0003f05270 */
[----:B------:R-:W5:Y:S01]  /*17e0*/  @!P0 LDG.E R19, desc[UR30][R4.64+0x80] ;  /* 0x0000801e04138981 */ /* 0x000f62000c1e1900 */
[----:B------:R-:W-:Y:S01]  /*17f0*/  ISETP.NE.AND P0, PT, R24, RZ, PT ;  /* 0x000000ff1800720c */ /* 0x000fe20003f05270 */
[----:B------:R-:W-:-:S12]  /*1800*/  HFMA2 R21, -RZ, RZ, 0, 0 ;  /* 0x00000000ff157431 */ /* 0x000fd800000001ff */
[----:B------:R-:W5:Y:S01]  /*1810*/  @!P0 LDG.E R0, desc[UR30][R4.64+0x100] ;  /* 0x0001001e04008981 */ /* 0x000f62000c1e1900 */
[----:B------:R-:W-:Y:S02]  /*1820*/  ISETP.NE.AND P0, PT, R26, RZ, PT ;  /* 0x000000ff1a00720c */ /* 0x000fe40003f05270 */
[----:B------:R-:W-:-:S11]  /*1830*/  MOV R14, RZ ;  /* 0x000000ff000e7202 */ /* 0x000fd60000000f00 */
[----:B------:R-:W5:Y:S01]  /*1840*/  @!P0 LDG.E R21, desc[UR30][R4.64+0x180] ;  /* 0x0001801e04158981 */ /* 0x000f62000c1e1900 */
[----:B------:R-:W-:Y:S02]  /*1850*/  ISETP.NE.AND P0, PT, R28, RZ, PT ;  /* 0x000000ff1c00720c */ /* 0x000fe40003f05270 */
[----:B------:R-:W-:Y:S02]  /*1860*/  CS2R R22, SRZ ;  /* 0x0000000000167805 */ /* 0x000fe4000001ff00 */
[----:B------:R-:W-:Y:S02]  /*1870*/  CS2R R24, SRZ ;  /* 0x0000000000187805 */ /* 0x000fe4000001ff00 */
[----:B--2---:R-:W-:Y:S01]  /*1880*/  CS2R R26, SRZ ;  /* 0x00000000001a7805 */ /* 0x004fe2000001ff00 */
[----:B---3--:R-:W-:Y:S01]  /*1890*/  HFMA2 R16, -RZ, RZ, 0, 0 ;  /* 0x00000000ff107431 */ /* 0x008fe200000001ff */
[----:B------:R-:W-:Y:S01]  /*18a0*/  MOV R35, RZ ;  /* 0x000000ff00237202 */ /* 0x000fe20000000f00 */
[----:B------:R-:W2:Y:S04]  /*18b0*/  @!P2 LDG.E R22, desc[UR30][R4.64+0x580] ;  /* 0x0005801e0416a981 */ /* 0x000ea8000c1e1900 */
[----:B------:R-:W3:Y:S04]  /*18c0*/  @!P4 LDG.E R24, desc[UR30][R4.64+0x680] ;  /* 0x0006801e0418c981 */ /* 0x000ee8000c1e1900 */
[----:B------:R-:W2:Y:S01]  /*18d0*/  @!P0 LDG.E R14, desc[UR30][R4.64+0x200] ;  /* 0x0002001e040e8981 */ /* 0x000ea2000c1e1900 */
[----:B------:R-:W-:-:S03]  /*18e0*/  ISETP.NE.AND P0, PT, R29, RZ, PT ;  /* 0x000000ff1d00720c */ /* 0x000fc60003f05270 */
[----:B------:R-:W3:Y:S04]  /*18f0*/  @!P5 LDG.E R35, desc[UR30][R4.64+0x700] ;  /* 0x0007001e0423d981 */ /* 0x000ee8000c1e1900 */
[----:B------:R-:W3:Y:S06]  /*1900*/  @!P6 LDG.E R26, desc[UR30][R4.64+0x780] ;  /* 0x0007801e041ae981 */ /* 0x000eec000c1e1900 */
[----:B------:R-:W3:Y:S01]  /*1910*/  @!P0 LDG.E R23, desc[UR30][R4.64+0x280] ;  /* 0x0002801e04178981 */ /* 0x000ee2000c1e1900 */
[----:B------:R-:W-:-:S13]  /*1920*/  ISETP.NE.AND P0, PT, R30, RZ, PT ;  /* 0x000000ff1e00720c */ /* 0x000fda0003f05270 */
[----:B------:R-:W3:Y:S01]  /*1930*/  @!P0 LDG.E R25, desc[UR30][R4.64+0x300] ;  /* 0x0003001e04198981 */ /* 0x000ee2000c1e1900 */
[----:B------:R-:W-:Y:S01]  /*1940*/  ISETP.NE.AND P0, PT, R31, RZ, PT ;  /* 0x000000ff1f00720c */ /* 0x000fe20003f05270 */
[----:B------:R-:W-:-:S12]  /*1950*/  IMAD.MOV.U32 R29, RZ, RZ, RZ ;  /* 0x000000ffff1d7224 */ /* 0x000fd800078e00ff */
[----:B------:R-:W3:Y:S01]  /*1960*/  @!P0 LDG.E R27, desc[UR30][R4.64+0x380] ;  /* 0x0003801e041b8981 */ /* 0x000ee2000c1e1900 */
[----:B------:R-:W-:Y:S02]  /*1970*/  ISETP.NE.AND P0, PT, R32, RZ, PT ;  /* 0x000000ff2000720c */ /* 0x000fe40003f05270 */
[----:B------:R-:W-:-:S06]  /*1980*/  MOV R31, RZ ;  /* 0x000000ff001f7202 */ /* 0x000fcc0000000f00 */
[----:B------:R-:W3:Y:S05]  /*1990*/  @!P1 LDG.E R31, desc[UR30][R4.64+0x500] ;  /* 0x0005001e041f9981 */ /* 0x000eea000c1e1900 */
[----:B------:R-:W3:Y:S01]  /*19a0*/  @!P0 LDG.E R29, desc[UR30][R4.64+0x400] ;  /* 0x0004001e041d8981 */ /* 0x000ee2000c1e1900 */
[----:B------:R-:W-:Y:S01]  /*19b0*/  ISETP.NE.AND P0, PT, R33, RZ, PT ;  /* 0x000000ff2100720c */ /* 0x000fe20003f05270 */
[----:B------:R-:W-:-:S06]  /*19c0*/  HFMA2 R33, -RZ, RZ, 0, 0 ;  /* 0x00000000ff217431 */ /* 0x000fcc00000001ff */
[----:B------:R-:W3:Y:S06]  /*19d0*/  @!P3 LDG.E R33, desc[UR30][R4.64+0x600] ;  /* 0x0006001e0421b981 */ /* 0x000eec000c1e1900 */
[----:B------:R-:W3:Y:S04]  /*19e0*/  @!P0 LDG.E R16, desc[UR30][R4.64+0x480] ;  /* 0x0004801e04108981 */ /* 0x000ee8000c1e1900 */
[----:B------:R-:W-:Y:S04]  /*19f0*/  STL [R1], R52 ;  /* 0x0000003401007387 */ /* 0x000fe80000100800 */
[----:B------:R-:W3:Y:S01]  /*1a00*/  LDL.LU R34, [R1+0x8] ;  /* 0x0000080001227983 */ /* 0x000ee20000300800 */
[----:B------:R-:W-:Y:S01]  /*1a10*/  UISETP.GE.AND UP0, UPT, UR38, 0x1, UPT ;  /* 0x000000012600788c */ /* 0x000fe2000bf06270 */
[----:B------:R-:W-:Y:S01]  /*1a20*/  HFMA2 R56, -RZ, RZ, 0, 0 ;  /* 0x00000000ff387431 */ /* 0x000fe200000001ff */
[----:B------:R-:W-:Y:S01]  /*1a30*/  MOV R55, RZ ;  /* 0x000000ff00377202 */ /* 0x000fe20000000f00 */
[----:B------:R-:W-:Y:S01]  /*1a40*/  IMAD.MOV.U32 R50, RZ, RZ, RZ ;  /* 0x000000ffff327224 */ /* 0x000fe200078e00ff */
[----:B------:R-:W-:-:S02]  /*1a50*/  CS2R R48, SRZ ;  /* 0x0000000000307805 */ /* 0x000fc4000001ff00 */
[----:B------:R-:W-:Y:S02]  /*1a60*/  CS2R R46, SRZ ;  /* 0x00000000002e7805 */ /* 0x000fe4000001ff00 */
[----:B------:R-:W-:Y:S02]  /*1a70*/  CS2R R44, SRZ ;  /* 0x00000000002c7805 */ /* 0x000fe4000001ff00 */
[----:B------:R-:W-:Y:S02]  /*1a80*/  CS2R R38, SRZ ;  /* 0x0000000000267805 */ /* 0x000fe4000001ff00 */
[----:B------:R-:W-:Y:S01]  /*1a90*/  CS2R R36, SRZ ;  /* 0x0000000000247805 */ /* 0x000fe2000001ff00 */
[----:B----4-:R-:W-:Y:S04]  /*1aa0*/  STS [R52], R20 ;  /* 0x0000001434007388 */ /* 0x010fe80000000800 */
[----:B-----5:R-:W-:Y:S04]  /*1ab0*/  STS [R164+0x80], R19 ;  /* 0x00008013a4007388 */ /* 0x020fe80000000800 */
[----:B------:R-:W-:Y:S04]  /*1ac0*/  STS [R161+0x100], R0 ;  /* 0x00010000a1007388 */ /* 0x000fe80000000800 */
[----:B------:R-:W-:Y:S04]  /*1ad0*/  STS [R160+0x180], R21 ;  /* 0x00018015a0007388 */ /* 0x000fe80000000800 */
[----:B--2---:R-:W-:Y:S04]  /*1ae0*/  STS [R159+0x200], R14 ;  /* 0x0002000e9f007388 */ /* 0x004fe80000000800 */
[----:B---3--:R-:W-:Y:S04]  /*1af0*/  STS [R158+0x280], R23 ;  /* 0x000280179e007388 */ /* 0x008fe80000000800 */
[----:B------:R-:W-:Y:S04]  /*1b00*/  STS [R156+0x300], R25 ;  /* 0x000300199c007388 */ /* 0x000fe80000000800 */
        /* <DEDUP_REMOVED lines=8> */
[----:B------:R-:W-:Y:S01]  /*1b90*/  STS [R93+0x780], R26 ;  /* 0x0007801a5d007388 */ /* 0x000fe20000000800 */
[----:B------:R-:W-:-:S03]  /*1ba0*/  NOP ;  /* 0x0000000000007918 */ /* 0x000fc60000000000 */
[----:B------:R-:W0:Y:S04]  /*1bb0*/  LDS R0, [R92] ;  /* 0x000000005c007984 */ /* 0x000e280000000800 */
[----:B------:R-:W1:Y:S04]  /*1bc0*/  LDS R69, [R92+0x4] ;  /* 0x000004005c457984 */ /* 0x000e680000000800 */
[----:B------:R-:W2:Y:S04]  /*1bd0*/  LDS R68, [R92+0x8] ;  /* 0x000008005c447984 */ /* 0x000ea80000000800 */
[----:B------:R-:W3:Y:S04]  /*1be0*/  LDS R67, [R92+0xc] ;  /* 0x00000c005c437984 */ /* 0x000ee80000000800 */
[----:B------:R-:W4:Y:S04]  /*1bf0*/  LDS R66, [R92+0x10] ;  /* 0x000010005c427984 */ /* 0x000f280000000800 */
[----:B------:R-:W5:Y:S04]  /*1c00*/  LDS R65, [R92+0x14] ;  /* 0x000014005c417984 */ /* 0x000f680000000800 */
[----:B------:R-:W5:Y:S04]  /*1c10*/  LDS R64, [R92+0x18] ;  /* 0x000018005c407984 */ /* 0x000f680000000800 */
[----:B------:R-:W5:Y:S04]  /*1c20*/  LDS R63, [R92+0x1c] ;  /* 0x00001c005c3f7984 */ /* 0x000f680000000800 */
[----:B------:R-:W5:Y:S04]  /*1c30*/  LDS R62, [R92+0x20] ;  /* 0x000020005c3e7984 */ /* 0x000f680000000800 */
[----:B------:R-:W5:Y:S04]  /*1c40*/  LDS R61, [R92+0x24] ;  /* 0x000024005c3d7984 */ /* 0x000f680000000800 */
[----:B------:R-:W5:Y:S01]  /*1c50*/  LDS R60, [R92+0x28] ;  /* 0x000028005c3c7984 */ /* 0x000f620000000800 */
[----:B0-----:R-:W-:-:S03]  /*1c60*/  FFMA.FTZ R5, R91, R0, R34 ;  /* 0x000000005b057223 */ /* 0x001fc60000010022 */
[----:B------:R-:W0:Y:S01]  /*1c70*/  LDS R59, [R92+0x2c] ;  /* 0x00002c005c3b7984 */ /* 0x000e220000000800 */
[----:B-1----:R-:W-:-:S03]  /*1c80*/  FFMA.FTZ R4, R90, R69, R5 ;  /* 0x000000455a047223 */ /* 0x002fc60000010005 */
[----:B------:R-:W1:Y:S01]  /*1c90*/  LDS R58, [R92+0x30] ;  /* 0x000030005c3a7984 */ /* 0x000e620000000800 */
[----:B--2---:R-:W-:-:S03]  /*1ca0*/  FFMA.FTZ R5, R89, R68, R4 ;  /* 0x0000004459057223 */ /* 0x004fc60000010004 */
[----:B------:R-:W2:Y:S01]  /*1cb0*/  LDS R57, [R92+0x34] ;  /* 0x000034005c397984 */ /* 0x000ea20000000800 */
[----:B---3--:R-:W-:-:S03]  /*1cc0*/  FFMA.FTZ R4, R88, R67, R5 ;  /* 0x0000004358047223 */ /* 0x008fc60000010005 */
[----:B------:R-:W3:Y:S01]  /*1cd0*/  LDS R54, [R92+0x38] ;  /* 0x000038005c367984 */ /* 0x000ee20000000800 */
[----:B----4-:R-:W-:-:S03]  /*1ce0*/  FFMA.FTZ R5, R81, R66, R4 ;  /* 0x0000004251057223 */ /* 0x010fc60000010004 */
[----:B------:R-:W4:Y:S01]  /*1cf0*/  LDS R51, [R92+0x3c] ;  /* 0x00003c005c337984 */ /* 0x000f220000000800 */
[----:B-----5:R-:W-:-:S04]  /*1d00*/  FFMA.FTZ R4, R80, R65, R5 ;  /* 0x0000004150047223 */ /* 0x020fc80000010005 */
[----:B------:R-:W-:-:S04]  /*1d10*/  FFMA.FTZ R5, R79, R64, R4 ;  /* 0x000000404f057223 */ /* 0x000fc80000010004 */
[----:B------:R-:W-:-:S04]  /*1d20*/  FFMA.FTZ R4, R78, R63, R5 ;  /* 0x0000003f4e047223 */ /* 0x000fc80000010005 */
[----:B------:R-:W-:-:S04]  /*1d30*/  FFMA.FTZ R5, R77, R62, R4 ;  /* 0x0000003e4d057223 */ /* 0x000fc80000010004 */
[----:B------:R-:W-:-:S04]  /*1d40*/  FFMA.FTZ R4, R76, R61, R5 ;  /* 0x0000003d4c047223 */ /* 0x000fc80000010005 */
[----:B------:R-:W-:-:S04]  /*1d50*/  FFMA.FTZ R5, R75, R60, R4 ;  /* 0x0000003c4b057223 */ /* 0x000fc80000010004 */
[----:B0-----:R-:W-:-:S04]  /*1d60*/  FFMA.FTZ R4, R74, R59, R5 ;  /* 0x0000003b4a047223 */ /* 0x001fc80000010005 */
[----:B-1----:R-:W-:-:S04]  /*1d70*/  FFMA.FTZ R5, R73, R58, R4 ;  /* 0x0000003a49057223 */ /* 0x002fc80000010004 */
[----:B--2---:R-:W-:-:S04]  /*1d80*/  FFMA.FTZ R4, R72, R57, R5 ;  /* 0x0000003948047223 */ /* 0x004fc80000010005 */
[----:B---3--:R-:W-:-:S04]  /*1d90*/  FFMA.FTZ R5, R71, R54, R4 ;  /* 0x0000003647057223 */ /* 0x008fc80000010004 */
[----:B----4-:R-:W-:-:S05]  /*1da0*/  FFMA.FTZ R4, R70, R51, R5 ;  /* 0x0000003346047223 */ /* 0x010fca0000010005 */
[----:B------:R0:W-:Y:S01]  /*1db0*/  STL [R1+0x8], R4 ;  /* 0x0000080401007387 */ /* 0x0001e20000100800 */
[----:B------:R-:W-:Y:S01]  /*1dc0*/  HFMA2 R35, -RZ, RZ, 0, 0 ;  /* 0x00000000ff237431 */ /* 0x000fe200000001ff */
[----:B------:R-:W-:Y:S01]  /*1dd0*/  CS2R R52, SRZ ;  /* 0x0000000000347805 */ /* 0x000fe2000001ff00 */
[----:B------:R-:W-:Y:S01]  /*1de0*/  FMUL.FTZ R34, R0, UR7 ;  /* 0x0000000700227c20 */ /* 0x000fe20008410000 */
        /* <DEDUP_REMOVED lines=15> */
[----:B------:R-:W-:Y:S06]  /*1ee0*/  BAR.SYNC.DEFER_BLOCKING 0x0 ;  /* 0x0000000000007b1d */ /* 0x000fec0000010000 */
[----:B0-----:R-:W-:Y:S05]  /*1ef0*/  BRA.U !UP0, `(.L_x_1) ;  /* 0x0000002508e07547 */ /* 0x001fea000b800000 */
[----:B------:R-:W0:Y:S01]  /*1f00*/  S2UR UR39, SR_CTAID.Y ;  /* 0x00000000002779c3 */ /* 0x000e220000002600 */
[----:B------:R-:W0:Y:S01]  /*1f10*/  LDCU.64 UR34, c[0x0][0x3d8] ;  /* 0x00007b00ff2277ac */ /* 0x000e220008000a00 */
[----:B------:R-:W-:Y:S01]  /*1f20*/  LOP3.LUT R17, R17, 0xfffffffd, RZ, 0xc0, !PT ;  /* 0xfffffffd11117812 */ /* 0x000fe200078ec0ff */
[----:B------:R-:W-:Y:S01]  /*1f30*/  FADD.FTZ R16, R2, UR6 ;  /* 0x0000000602107e21 */ /* 0x000fe20008010000 */
[----:B------:R-:W-:Y:S01]  /*1f40*/  FADD.FTZ R14, R3, UR6 ;  /* 0x00000006030e7e21 */ /* 0x000fe20008010000 */
[----:B------:R-:W1:Y:S01]  /*1f50*/  LDCU.128 UR8, c[0x0][0x3a0] ;  /* 0x00007400ff0877ac */ /* 0x000e620008000c00 */
[----:B------:R-:W-:Y:S01]  /*1f60*/  FADD.FTZ R18, R18, UR6 ;  /* 0x0000000612127e21 */ /* 0x000fe20008010000 */
[----:B------:R-:W-:Y:S01]  /*1f70*/  FADD.FTZ R15, R15, UR6 ;  /* 0x000000060f0f7e21 */ /* 0x000fe20008010000 */
[----:B------:R-:W2:Y:S01]  /*1f80*/  LDC R4, c[0x0][0x394] ;  /* 0x0000e500ff047b82 */ /* 0x000ea20000000800 */
[----:B------:R-:W3:Y:S01]  /*1f90*/  LDCU.64 UR36, c[0x0][0x450] ;  /* 0x00008a00ff2477ac */ /* 0x000ee20008000a00 */
[----:B------:R-:W-:Y:S01]  /*1fa0*/  FADD.FTZ R13, R13, UR6 ;  /* 0x000000060d0d7e21 */ /* 0x000fe20008010000 */
[----:B------:R-:W-:Y:S01]  /*1fb0*/  FADD.FTZ R12, R12, UR6 ;  /* 0x000000060c0c7e21 */ /* 0x000fe20008010000 */
[----:B------:R-:W-:Y:S01]  /*1fc0*/  FADD.FTZ R11, R11, UR6 ;  /* 0x000000060b0b7e21 */ /* 0x000fe20008010000 */
[----:B------:R-:W4:Y:S01]  /*1fd0*/  LDCU.64 UR32, c[0x0][0x3b8] ;  /* 0x00007700ff2077ac */ /* 0x000f220008000a00 */
[----:B------:R-:W-:Y:S01]  /*1fe0*/  FADD.FTZ R10, R10, UR6 ;  /* 0x000000060a0a7e21 */ /* 0x000fe20008010000 */
[----:B------:R-:W-:Y:S01]  /*1ff0*/  FADD.FTZ R9, R9, UR6 ;  /* 0x0000000609097e21 */ /* 0x000fe20008010000 */
[----:B------:R-:W-:Y:S01]  /*2000*/  FADD.FTZ R8, R8, UR6 ;  /* 0x0000000608087e21 */ /* 0x000fe20008010000 */
[----:B------:R-:W5:Y:S01]  /*2010*/  LDCU.128 UR12, c[0x0][0x440] ;  /* 0x00008800ff0c77ac */ /* 0x000f620008000c00 */
[----:B------:R-:W-:Y:S01]  /*2020*/  FADD.FTZ R7, R7, UR6 ;  /* 0x0000000607077e21 */ /* 0x000fe20008010000 */
[----:B------:R-:W-:Y:S01]  /*2030*/  FADD.FTZ R5, R41, UR6 ;  /* 0x0000000629057e21 */ /* 0x000fe20008010000 */
[----:B------:R-:W-:Y:S01]  /*2040*/  FADD.FTZ R3, R43, UR6 ;  /* 0x000000062b037e21 */ /* 0x000fe20008010000 */
[----:B------:R-:W-:Y:S01]  /*2050*/  FADD.FTZ R2, R82, UR6 ;  /* 0x0000000652027e21 */ /* 0x000fe20008010000 */
[----:B------:R-:W-:Y:S01]  /*2060*/  MOV R56, RZ ;  /* 0x000000ff00387202 */ /* 0x000fe20000000f00 */
[----:B------:R-:W2:Y:S01]  /*2070*/  LDCU UR40, c[0x0][0x394] ;  /* 0x00007280ff2877ac */ /* 0x000ea20008000800 */
[----:B0-----:R-:W-:-:S02]  /*2080*/  UIMAD.WIDE.U32 UR26, UR39, UR34, URZ ;  /* 0x00000022271a72a5 */ /* 0x001fc4000f8e00ff */
[----:B-1----:R-:W-:Y:S02]  /*2090*/  UIMAD.WIDE.U32 UR28, UR39, UR8, URZ ;  /* 0x00000008271c72a5 */ /* 0x002fe4000f8e00ff */
[----:B------:R-:W-:Y:S01]  /*20a0*/  UIMAD UR8, UR39, UR35, UR27 ;  /* 0x00000023270872a4 */ /* 0x000fe2000f8e021b */
[----:B--2---:R-:W-:Y:S01]  /*20b0*/  ISETP.LE.AND P0, PT, R4, UR16, PT ;  /* 0x0000001004007c0c */ /* 0x004fe2000bf03270 */
[----:B---3--:R-:W-:Y:S01]  /*20c0*/  ULEA UR27, UP1, UR26, UR36, 0x2 ;  /* 0x000000241a1b7291 */ /* 0x008fe2000f8210ff */
[----:B------:R-:W-:Y:S01]  /*20d0*/  FADD.FTZ R4, R42, UR6 ;  /* 0x000000062a047e21 */ /* 0x000fe20008010000 */
[----:B------:R-:W0:Y:S01]  /*20e0*/  LDCU.64 UR34, c[0x0][0x3c0] ;  /* 0x00007800ff2277ac */ /* 0x000e220008000a00 */
[----:B------:R-:W-:Y:S01]  /*20f0*/  ISETP.EQ.AND P0, PT, R6, RZ, !P0 ;  /* 0x000000ff0600720c */ /* 0x000fe20004702270 */
[----:B------:R-:W-:Y:S01]  /*2100*/  FADD.FTZ R6, R40, UR6 ;  /* 0x0000000628067e21 */ /* 0x000fe20008010000 */
[----:B------:R-:W-:Y:S01]  /*2110*/  ULEA.HI.X UR26, UR26, UR37, UR8, 0x2, UP1 ;  /* 0x000000251a1a7291 */ /* 0x000fe200088f1408 */
[----:B------:R-:W1:Y:S01]  /*2120*/  LDCU.64 UR36, c[0x0][0x3e0] ;  /* 0x00007c00ff2477ac */ /* 0x000e620008000a00 */
[----:B----4-:R-:W-:-:S02]  /*2130*/  UIMAD.WIDE.U32 UR24, UR39, UR32, URZ ;  /* 0x00000020271872a5 */ /* 0x010fc4000f8e00ff */
[----:B------:R-:W-:Y:S02]  /*2140*/  UIMAD UR9, UR39, UR9, UR29 ;  /* 0x00000009270972a4 */ /* 0x000fe4000f8e021d */
[----:B------:R-:W-:-:S05]  /*2150*/  UIMAD UR33, UR39, UR33, UR25 ;  /* 0x00000021272172a4 */ /* 0x000fca000f8e0219 */
[----:B------:R-:W-:Y:S01]  /*2160*/  @P0 LOP3.LUT R17, R17, 0x2, RZ, 0xfc, !PT ;  /* 0x0000000211110812 */ /* 0x000fe200078efcff */
[----:B-----5:R-:W-:Y:S02]  /*2170*/  ULEA UR25, UP2, UR28, UR12, 0x2 ;  /* 0x0000000c1c197291 */ /* 0x020fe4000f8410ff */
[----:B------:R-:W-:Y:S02]  /*2180*/  ULEA UR8, UR16, 0xffffff00, 0x8 ;  /* 0xffffff0010087891 */ /* 0x000fe4000f8e40ff */
[----:B------:R-:W-:Y:S02]  /*2190*/  ULEA UR32, UP0, UR24, UR14, 0x2 ;  /* 0x0000000e18207291 */ /* 0x000fe4000f8010ff */
[----:B------:R-:W-:Y:S02]  /*21a0*/  ULEA.HI.X UR28, UR28, UR13, UR9, 0x2, UP2 ;  /* 0x0000000d1c1c7291 */ /* 0x000fe400090f1409 */
[----:B------:R-:W-:Y:S02]  /*21b0*/  UIADD3 UR9, UPT, UPT, UR16, -0x2, URZ ;  /* 0xfffffffe10097890 */ /* 0x000fe4000fffe0ff */
[----:B------:R-:W-:-:S02]  /*21c0*/  USHF.L.U64.HI UR14, UR10, 0x2, UR11 ;  /* 0x000000020a0e7899 */ /* 0x000fc4000801020b */
[----:B------:R-:W-:Y:S02]  /*21d0*/  ULEA.HI.X UR29, UR24, UR15, UR33, 0x2, UP0 ;  /* 0x0000000f181d7291 */ /* 0x000fe400080f1421 */
[----:B------:R-:W-:Y:S02]  /*21e0*/  ULOP3.LUT UR11, UR8, 0x100, URZ, 0xc0, !UPT ;  /* 0x00000100080b7892 */ /* 0x000fe4000f8ec0ff */
[----:B------:R-:W-:Y:S02]  /*21f0*/  UIADD3 UR33, UPT, UPT, UR23, 0x2b60, URZ ;  /* 0x00002b6017217890 */ /* 0x000fe4000fffe0ff */
[----:B------:R-:W-:Y:S01]  /*2200*/  UIADD3 UR12, UPT, UPT, UR23, 0x3560, URZ ;  /* 0x00003560170c7890 */ /* 0x000fe2000fffe0ff */
[----:B------:R-:W2:Y:S01]  /*2210*/  LDCU UR41, c[0x0][0x38c] ;  /* 0x00007180ff2977ac */ /* 0x000ea20008000800 */
[----:B------:R-:W-:Y:S02]  /*2220*/  UIMAD UR9, UR9, UR38, URZ ;  /* 0x00000026090972a4 */ /* 0x000fe4000f8e02ff */
[----:B-1----:R-:W-:-:S02]  /*2230*/  USHF.L.U64.HI UR24, UR36, 0x2, UR37 ;  /* 0x0000000224187899 */ /* 0x002fc40008010225 */
[----:B0-----:R-:W-:Y:S01]  /*2240*/  USHF.L.U64.HI UR15, UR34, 0x2, UR35 ;  /* 0x00000002220f7899 */ /* 0x001fe20008010223 */
[----:B------:R-:W-:-:S11]  /*2250*/  UMOV UR8, URZ ;  /* 0x000000ff00087c82 */ /* 0x000fd60008000000 */
.L_x_14:
[----:B------:R-:W-:Y:S02]  /*2260*/  MOV R40, UR25 ;  /* 0x0000001900287c02 */ /* 0x000fe40008000f00 */
[----:B------:R-:W-:-:S05]  /*2270*/  MOV R41, UR28 ;  /* 0x0000001c00297c02 */ /* 0x000fca0008000f00 */
[----:B0-----:R0:W3:Y:S01]  /*2280*/  LDG.E R83, desc[UR30][R40.64] ;  /* 0x0000001e28537981 */ /* 0x0010e2000c1e1900 */
[----:B------:R-:W-:Y:S01]  /*2290*/  MOV R43, UR26 ;  /* 0x0000001a002b7c02 */ /* 0x000fe20008000f00 */
[----:B------:R-:W-:-:S05]  /*22a0*/  IMAD.U32 R42, RZ, RZ, UR27 ;  /* 0x0000001bff2a7e24 */ /* 0x000fca000f8e00ff */
[----:B------:R-:W4:Y:S01]  /*22b0*/  LDG.E R43, desc[UR30][R42.64] ;  /* 0x0000001e2a2b7981 */ /* 0x000f22000c1e1900 */
[----:B0-----:R-:W-:Y:S02]  /*22c0*/  MOV R40, UR32 ;  /* 0x0000002000287c02 */ /* 0x001fe40008000f00 */
[----:B------:R-:W-:-:S05]  /*22d0*/  MOV R41, UR29 ;  /* 0x0000001d00297c02 */ /* 0x000fca0008000f00 */
[----:B------:R0:W4:Y:S01]  /*22e0*/  LDG.E R82, desc[UR30][R40.64] ;  /* 0x0000001e28527981 */ /* 0x000122000c1e1900 */
[----:B-1----:R-:W1:Y:S01]  /*22f0*/  S2R R106, SR_TID.X ;  /* 0x00000000006a7919 */ /* 0x002e620000002100 */
[----:B------:R-:W5:Y:S01]  /*2300*/  S2UR UR13, SR_CgaCtaId ;  /* 0x00000000000d79c3 */ /* 0x000f620000008800 */
[----:B------:R-:W-:Y:S01]  /*2310*/  UMOV UR23, 0x400 ;  /* 0x0000040000177882 */ /* 0x000fe20000000000 */
[----:B------:R-:W-:Y:S01]  /*2320*/  BSSY.RECONVERGENT B0, `(.L_x_2) ;  /* 0x0000048000007945 */ /* 0x000fe20003800200 */
[----:B-----5:R-:W-:Y:S01]  /*2330*/  ULEA UR23, UR13, UR23, 0x18 ;  /* 0x000000170d177291 */ /* 0x020fe2000f8ec0ff */
[C---:B-1----:R-:W-:Y:S02]  /*2340*/  ISETP.NE.AND P0, PT, R106.reuse, RZ, PT ;  /* 0x000000ff6a00720c */ /* 0x042fe40003f05270 */
[C---:B0-----:R-:W-:Y:S02]  /*2350*/  IADD3 R40, PT, PT, R106.reuse, 0x200, RZ ;  /* 0x000002006a287810 */ /* 0x041fe40007ffe0ff */
[----:B------:R-:W-:-:S02]  /*2360*/  ISETP.NE.AND P1, PT, R106, 0x7f, PT ;  /* 0x0000007f6a00780c */ /* 0x000fc40003f25270 */
[----:B------:R-:W-:-:S04]  /*2370*/  SEL R40, R40, UR11, P0 ;  /* 0x0000000b28287c07 */ /* 0x000fc80008000000 */
[----:B------:R-:W-:Y:S02]  /*2380*/  LEA R40, R40, UR23, 0x2 ;  /* 0x0000001728287c11 */ /* 0x000fe4000f8e10ff */
[----:B---3--:R-:W-:-:S13]  /*2390*/  R2UR UR35, R83 ;  /* 0x00000000532372ca */ /* 0x008fda00000e0000 */
[----:B------:R-:W-:-:S05]  /*23a0*/  MOV R83, UR35 ;  /* 0x0000002300537c02 */ /* 0x000fca0008000f00 */
[----:B------:R-:W-:-:S04]  /*23b0*/  FMUL.FTZ R83, R83, 1.4426950216293334961 ;  /* 0x3fb8aa3b53537820 */ /* 0x000fc80000410000 */
[-C--:B------:R-:W-:Y:S01]  /*23c0*/  FMUL.FTZ R151, R18, R83.reuse ;  /* 0x0000005312977220 */ /* 0x080fe20000410000 */
[-C--:B------:R-:W-:Y:S01]  /*23d0*/  FMUL.FTZ R101, R16, R83.reuse ;  /* 0x0000005310657220 */ /* 0x080fe20000410000 */
[-C--:B------:R-:W-:Y:S01]  /*23e0*/  FMUL.FTZ R102, R15, R83.reuse ;  /* 0x000000530f667220 */ /* 0x080fe20000410000 */
[----:B------:R-:W-:-:S03]  /*23f0*/  FMUL.FTZ R103, R14, R83 ;  /* 0x000000530e677220 */ /* 0x000fc60000410000 */
[----:B------:R-:W0:Y:S01]  /*2400*/  MUFU.EX2 R151, R151 ;  /* 0x0000009700977308 */ /* 0x000e220000000800 */
[-C--:B------:R-:W-:Y:S01]  /*2410*/  FMUL.FTZ R104, R13, R83.reuse ;  /* 0x000000530d687220 */ /* 0x080fe20000410000 */
        /* <DEDUP_REMOVED lines=10> */
[----:B------:R-:W-:Y:S01]  /*24c0*/  FMUL.FTZ R122, R2, R83 ;  /* 0x00000053027a7220 */ /* 0x000fe20000410000 */
[----:B------:R-:W1:Y:S08]  /*24d0*/  MUFU.EX2 R101, R101 ;  /* 0x0000006500657308 */ /* 0x000e700000000800 */
[----:B------:R-:W3:Y:S08]  /*24e0*/  MUFU.EX2 R102, R102 ;  /* 0x0000006600667308 */ /* 0x000ef00000000800 */
[----:B------:R-:W0:Y:S08]  /*24f0*/  MUFU.EX2 R103, R103 ;  /* 0x0000006700677308 */ /* 0x000e300000000800 */
        /* <DEDUP_REMOVED lines=10> */
[----:B------:R-:W1:Y:S08]  /*25a0*/  MUFU.EX2 R116, R116 ;  /* 0x0000007400747308 */ /* 0x000e700000000800 */
[----:B------:R-:W1:Y:S01]  /*25b0*/  MUFU.EX2 R122, R122 ;  /* 0x0000007a007a7308 */ /* 0x000e620000000800 */
[----:B----4-:R-:W-:Y:S01]  /*25c0*/  FMUL.FTZ R43, R82, R43 ;  /* 0x0000002b522b7220 */ /* 0x010fe20000410000 */
[----:B0-----:R0:W-:Y:S03]  /*25d0*/  STS [R40+0x2b60], R151 ;  /* 0x002b609728007388 */ /* 0x0011e60000000800 */
        /* <DEDUP_REMOVED lines=16> */
[----:B------:R-:W-:Y:S06]  /*26e0*/  BAR.SYNC.DEFER_BLOCKING 0x0 ;  /* 0x0000000000007b1d */ /* 0x000fec0000010000 */
[----:B01-3--:R-:W-:Y:S05]  /*26f0*/  @P1 BRA `(.L_x_3) ;  /* 0x0000000000201947 */ /* 0x00bfea0003800000 */
[----:B------:R-:W-:Y:S01]  /*2700*/  UISETP.NE.AND UP0, UPT, UR16, UR40, UPT ;  /* 0x000000281000728c */ /* 0x000fe2000bf05270 */
[----:B------:R-:W-:-:S08]  /*2710*/  MOV R133, 0x3f800000 ;  /* 0x3f80000000857802 */ /* 0x000fd00000000f00 */
[----:B------:R-:W-:Y:S05]  /*2720*/  BRA.U !UP0, `(.L_x_4) ;  /* 0x00000001081c7547 */ /* 0x000fea000b800000 */
[----:B------:R-:W-:Y:S01]  /*2730*/  USHF.L.U32 UR13, UR16, 0xa, URZ ;  /* 0x0000000a100d7899 */ /* 0x000fe200080006ff */
[----:B------:R-:W-:-:S03]  /*2740*/  MOV R133, UR33 ;  /* 0x0000002100857c02 */ /* 0x000fc60008000f00 */
[----:B------:R-:W-:-:S09]  /*2750*/  ULOP3.LUT UR13, UR13, 0x400, URZ, 0xc0, !UPT ;  /* 0x000004000d0d7892 */ /* 0x000fd2000f8ec0ff */
[----:B------:R-:W1:Y:S01]  /*2760*/  LDS R133, [R133+UR13] ;  /* 0x0000000d85857984 */ /* 0x000e620008000800 */
[----:B------:R-:W-:Y:S05]  /*2770*/  BRA `(.L_x_4) ;  /* 0x0000000000087947 */ /* 0x000fea0003800000 */
.L_x_3:
[----:B------:R-:W-:-:S06]  /*2780*/  LEA R133, R106, UR23, 0x2 ;  /* 0x000000176a857c11 */ /* 0x000fcc000f8e10ff */
[----:B------:R-:W0:Y:S02]  /*2790*/  LDS R133, [R133+0x3364] ;  /* 0x0033640085857984 */ /* 0x000e240000000800 */
.L_x_4:
[----:B--2---:R-:W-:Y:S05]  /*27a0*/  BSYNC.RECONVERGENT B0 ;  /* 0x0000000000007941 */ /* 0x004fea0003800200 */
.L_x_2:
[----:B------:R-:W-:Y:S02]  /*27b0*/  LOP3.LUT P1, RZ, R106, 0x1f, RZ, 0xc0, !PT ;  /* 0x0000001f6aff7812 */ /* 0x000fe4000782c0ff */
[----:B------:R-:W-:Y:S01]  /*27c0*/  MOV R40, UR16 ;  /* 0x0000001000287c02 */ /* 0x000fe20008000f00 */
[----:B------:R-:W-:-:S03]  /*27d0*/  HFMA2 R41, -RZ, RZ, 0, 0 ;  /* 0x00000000ff297431 */ /* 0x000fc600000001ff */
[----:B------:R-:W-:Y:S01]  /*27e0*/  ISETP.EQ.OR P1, PT, R40, 0x1, P1 ;  /* 0x000000012800780c */ /* 0x000fe20000f22670 */
[----:B------:R-:W-:Y:S01]  /*27f0*/  FMUL.FTZ R152, R91, R18 ;  /* 0x000000125b987220 */ /* 0x000fe20000410000 */
[----:B------:R-:W-:Y:S01]  /*2800*/  FMUL.FTZ R135, R90, R16 ;  /* 0x000000105a877220 */ /* 0x000fe20000410000 */
[----:B------:R-:W-:Y:S01]  /*2810*/  FMUL.FTZ R83, R151, R101 ;  /* 0x0000006597537220 */ /* 0x000fe20000410000 */
[----:B------:R-:W-:Y:S01]  /*2820*/  FMUL.FTZ R136, R89, R15 ;  /* 0x0000000f59887220 */ /* 0x000fe20000410000 */
[----:B------:R-:W-:-:S08]  /*2830*/  IMAD.MOV.U32 R40, RZ, RZ, 0x3f800000 ;  /* 0x3f800000ff287424 */ /* 0x000fd000078e00ff */
[----:B------:R-:W-:Y:S01]  /*2840*/  VOTEU.ALL UP0, P1 ;  /* 0x0000000000ff7886 */ /* 0x000fe20000800000 */
[----:B------:R-:W-:-:S04]  /*2850*/  FFMA.FTZ R85, R101, R152, R135 ;  /* 0x0000009865557223 */ /* 0x000fc80000010087 */
[----:B------:R-:W-:Y:S01]  /*2860*/  @!UP0 UIMAD.WIDE UR38, UR9, 0x8, UR4 ;  /* 0x00000008092688a5 */ /* 0x000fe2000f8e0204 */
[----:B------:R-:W-:Y:S01]  /*2870*/  FMUL.FTZ R82, R102, R83 ;  /* 0x0000005366527220 */ /* 0x000fe20000410000 */
[----:B------:R-:W-:Y:S01]  /*2880*/  FMUL.FTZ R137, R88, R14 ;  /* 0x0000000e58897220 */ /* 0x000fe20000410000 */
[----:B------:R-:W-:-:S03]  /*2890*/  FFMA.FTZ R84, R102, R85, R136 ;  /* 0x0000005566547223 */ /* 0x000fc60000010088 */
[----:B------:R-:W-:Y:S02]  /*28a0*/  MOV R42, UR38 ;  /* 0x00000026002a7c02 */ /* 0x000fe40008000f00 */
[----:B------:R-:W-:Y:S01]  /*28b0*/  MOV R43, UR39 ;  /* 0x00000027002b7c02 */ /* 0x000fe20008000f00 */
[----:B------:R-:W-:Y:S01]  /*28c0*/  FMUL.FTZ R83, R103, R82 ;  /* 0x0000005267537220 */ /* 0x000fe20000410000 */
[----:B------:R-:W-:-:S03]  /*28d0*/  FMUL.FTZ R138, R81, R13 ;  /* 0x0000000d518a7220 */ /* 0x000fc60000410000 */
[----:B------:R2:W5:Y:S01]  /*28e0*/  @!P1 LDG.E.64 R40, desc[UR30][R42.64] ;  /* 0x0000001e2a289981 */ /* 0x000562000c1e1b00 */
[----:B------:R-:W-:Y:S01]  /*28f0*/  FMUL.FTZ R139, R80, R12 ;  /* 0x0000000c508b7220 */ /* 0x000fe20000410000 */
        /* <DEDUP_REMOVED lines=8> */
[----:B--2---:R-:W-:Y:S01]  /*2980*/  FFMA.FTZ R43, R103, R84, R137 ;  /* 0x00000054672b7223 */ /* 0x004fe20000010089 */
[----:B------:R-:W-:Y:S01]  /*2990*/  FMUL.FTZ R42, R104, R83 ;  /* 0x00000053682a7220 */ /* 0x000fe20000410000 */
[----:B------:R-:W-:Y:S01]  /*29a0*/  FMUL.FTZ R148, R71, R3 ;  /* 0x0000000347947220 */ /* 0x000fe20000410000 */
[----:B------:R-:W-:Y:S01]  /*29b0*/  ISETP.GT.U32.AND P2, PT, R106, 0x1f, PT ;  /* 0x0000001f6a00780c */ /* 0x000fe20003f44070 */
[----:B------:R-:W-:Y:S01]  /*29c0*/  FFMA.FTZ R82, R104, R43, R138 ;  /* 0x0000002b68527223 */ /* 0x000fe2000001008a */
[C---:B------:R-:W-:Y:S01]  /*29d0*/  FMUL.FTZ R42, R105.reuse, R42 ;  /* 0x0000002a692a7220 */ /* 0x040fe20000410000 */
[----:B------:R-:W-:Y:S01]  /*29e0*/  LEA.HI R150, R106, R106, RZ, 0x1e ;  /* 0x0000006a6a967211 */ /* 0x000fe200078ff0ff */
[----:B------:R-:W-:Y:S01]  /*29f0*/  FMUL.FTZ R149, R70, R2 ;  /* 0x0000000246957220 */ /* 0x000fe20000410000 */
[----:B------:R-:W-:Y:S01]  /*2a00*/  FFMA.FTZ R82, R105, R82, R139 ;  /* 0x0000005269527223 */ /* 0x000fe2000001008b */
[----:B------:R-:W-:Y:S01]  /*2a10*/  FMUL.FTZ R43, R107, R42 ;  /* 0x0000002a6b2b7220 */ /* 0x000fe20000410000 */
[----:B------:R-:W-:-:S02]  /*2a20*/  LEA R150, R150, UR23, 0x3 ;  /* 0x0000001796967c11 */ /* 0x000fc4000f8e18ff */
[----:B------:R-:W-:Y:S01]  /*2a30*/  FFMA.FTZ R82, R107, R82, R140 ;  /* 0x000000526b527223 */ /* 0x000fe2000001008c */
[C---:B------:R-:W-:Y:S01]  /*2a40*/  FMUL.FTZ R42, R108.reuse, R43 ;  /* 0x0000002b6c2a7220 */ /* 0x040fe20000410000 */
[----:B------:R-:W-:Y:S02]  /*2a50*/  LOP3.LUT R17, R17, 0xfffffffe, RZ, 0xc0, !PT ;  /* 0xfffffffe11117812 */ /* 0x000fe400078ec0ff */
[----:B------:R-:W-:Y:S01]  /*2a60*/  FFMA.FTZ R82, R108, R82, R141 ;  /* 0x000000526c527223 */ /* 0x000fe2000001008d */
[----:B------:R-:W-:Y:S01]  /*2a70*/  FMUL.FTZ R43, R109, R42 ;  /* 0x0000002a6d2b7220 */ /* 0x000fe20000410000 */
[----:B------:R-:W-:Y:S02]  /*2a80*/  @P2 LOP3.LUT R17, R17, 0x1, RZ, 0xfc, !PT ;  /* 0x0000000111112812 */ /* 0x000fe400078efcff */
[----:B------:R-:W-:Y:S01]  /*2a90*/  FFMA.FTZ R82, R109, R82, R142 ;  /* 0x000000526d527223 */ /* 0x000fe2000001008e */
[----:B------:R-:W-:-:S03]  /*2aa0*/  FMUL.FTZ R42, R110, R43 ;  /* 0x0000002b6e2a7220 */ /* 0x000fc60000410000 */
        /* <DEDUP_REMOVED lines=12> */
[----:B------:R-:W-:-:S05]  /*2b70*/  FFMA.FTZ R43, R122, R83, R149 ;  /* 0x000000537a2b7223 */ /* 0x000fca0000010095 */
[----:B------:R2:W-:Y:S01]  /*2b80*/  STS.64 [R150+0x2150], R42 ;  /* 0x0021502a96007388 */ /* 0x0005e20000000a00 */
[----:B------:R-:W-:Y:S06]  /*2b90*/  BAR.SYNC.DEFER_BLOCKING 0x0 ;  /* 0x0000000000007b1d */ /* 0x000fec0000010000 */
[----:B------:R-:W-:Y:S05]  /*2ba0*/  @P2 BRA `(.L_x_5) ;  /* 0x00000004000c2947 */ /* 0x000fea0003800000 */
[----:B------:R-:W-:Y:S01]  /*2bb0*/  MOV R153, 0x28 ;  /* 0x0000002800997802 */ /* 0x000fe20000000f00 */
[----:B------:R-:W3:Y:S01]  /*2bc0*/  S2R R154, SR_LANEID ;  /* 0x00000000009a7919 */ /* 0x000ee20000000000 */
[----:B------:R-:W-:-:S03]  /*2bd0*/  UMOV UR13, 0xffffffff ;  /* 0xffffffff000d7882 */ /* 0x000fc60000000000 */
[----:B------:R-:W-:-:S05]  /*2be0*/  IMAD R153, R106, R153, UR23 ;  /* 0x000000176a997e24 */ /* 0x000fca000f8e0299 */
[----:B--2---:R-:W-:Y:S04]  /*2bf0*/  LDS.64 R42, [R153+0x2150] ;  /* 0x00215000992a7984 */ /* 0x004fe80000000a00 */
[----:B------:R-:W2:Y:S04]  /*2c00*/  LDS.64 R82, [R153+0x2158] ;  /* 0x0021580099527984 */ /* 0x000ea80000000a00 */
[----:B------:R-:W4:Y:S04]  /*2c10*/  LDS.64 R84, [R153+0x2160] ;  /* 0x0021600099547984 */ /* 0x000f280000000a00 */
[----:B------:R-:W0:Y:S01]  /*2c20*/  LDS.64 R86, [R153+0x2168] ;  /* 0x0021680099567984 */ /* 0x000e220000000a00 */
[----:B---3--:R-:W-:-:S02]  /*2c30*/  ISETP.GE.AND P1, PT, R154, 0x10, PT ;  /* 0x000000109a00780c */ /* 0x008fc40003f26270 */
[C---:B------:R-:W-:Y:S02]  /*2c40*/  ISETP.GE.AND P2, PT, R154.reuse, 0x8, PT ;  /* 0x000000089a00780c */ /* 0x040fe40003f46270 */
[C---:B------:R-:W-:Y:S02]  /*2c50*/  ISETP.GE.AND P3, PT, R154.reuse, 0x4, PT ;  /* 0x000000049a00780c */ /* 0x040fe40003f66270 */
[C---:B------:R-:W-:Y:S02]  /*2c60*/  ISETP.GE.AND P4, PT, R154.reuse, 0x2, PT ;  /* 0x000000029a00780c */ /* 0x040fe40003f86270 */
[----:B------:R-:W-:Y:S01]  /*2c70*/  ISETP.GE.AND P5, PT, R154, 0x1, PT ;  /* 0x000000019a00780c */ /* 0x000fe20003fa6270 */
[-C--:B--2---:R-:W-:Y:S01]  /*2c80*/  FMUL.FTZ R157, R42, R82.reuse ;  /* 0x000000522a9d7220 */ /* 0x084fe20000410000 */
[----:B------:R-:W-:-:S03]  /*2c90*/  FFMA.FTZ R155, R43, R82, R83 ;  /* 0x000000522b9b7223 */ /* 0x000fc60000010053 */
[C---:B----4-:R-:W-:Y:S01]  /*2ca0*/  FMUL.FTZ R157, R84.reuse, R157 ;  /* 0x0000009d549d7220 */ /* 0x050fe20000410000 */
[----:B------:R-:W-:-:S03]  /*2cb0*/  FFMA.FTZ R155, R84, R155, R85 ;  /* 0x0000009b549b7223 */ /* 0x000fc60000010055 */
[C---:B0-----:R-:W-:Y:S01]  /*2cc0*/  FMUL.FTZ R162, R86.reuse, R157 ;  /* 0x0000009d56a27220 */ /* 0x041fe20000410000 */
[----:B------:R-:W-:Y:S01]  /*2cd0*/  FFMA.FTZ R155, R86, R155, R87 ;  /* 0x0000009b569b7223 */ /* 0x000fe20000010057 */
[----:B------:R-:W-:Y:S06]  /*2ce0*/  BRA.DIV UR13, `(.L_x_6) ;  /* 0x000000320da07947 */ /* 0x000fec000b800000 */
[----:B------:R-:W0:Y:S04]  /*2cf0*/  SHFL.UP PT, R163, R155, 0x1, RZ ;  /* 0x042000009ba37989 */ /* 0x000e2800000e00ff */
[----:B------:R-:W2:Y:S01]  /*2d00*/  SHFL.UP PT, R157, R162, 0x1, RZ ;  /* 0x04200000a29d7989 */ /* 0x000ea200000e00ff */
[C---:B0-----:R-:W-:Y:S01]  /*2d10*/  FFMA.FTZ R86, R162.reuse, R163, R155 ;  /* 0x000000a3a2567223 */ /* 0x041fe2000001009b */
[----:B--2---:R-:W-:-:S04]  /*2d20*/  @P5 FMUL.FTZ R162, R162, R157 ;  /* 0x0000009da2a25220 */ /* 0x004fc80000410000 */
[----:B------:R-:W-:Y:S02]  /*2d30*/  FSEL R157, R155, R86, !P5 ;  /* 0x000000569b9d7208 */ /* 0x000fe40006800000 */
[----:B------:R-:W-:Y:S04]  /*2d40*/  SHFL.UP PT, R155, R162, 0x2, RZ ;  /* 0x04400000a29b7989 */ /* 0x000fe800000e00ff */
[----:B------:R-:W0:Y:S02]  /*2d50*/  SHFL.UP PT, R163, R157, 0x2, RZ ;  /* 0x044000009da37989 */ /* 0x000e2400000e00ff */
[C---:B0-----:R-:W-:Y:S01]  /*2d60*/  FFMA.FTZ R86, R162.reuse, R163, R157 ;  /* 0x000000a3a2567223 */ /* 0x041fe2000001009d */
[----:B------:R-:W-:-:S04]  /*2d70*/  @P4 FMUL.FTZ R162, R162, R155 ;  /* 0x0000009ba2a24220 */ /* 0x000fc80000410000 */
[----:B------:R-:W-:Y:S01]  /*2d80*/  FSEL R157, R157, R86, !P4 ;  /* 0x000000569d9d7208 */ /* 0x000fe20006000000 */
        /* <DEDUP_REMOVED lines=10> */
[----:B------:R0:W2:Y:S04]  /*2e30*/  SHFL.UP PT, R155, R162, 0x10, RZ ;  /* 0x06000000a29b7989 */ /* 0x0000a800000e00ff */
[----:B------:R0:W3:Y:S02]  /*2e40*/  SHFL.UP PT, R163, R157, 0x10, RZ ;  /* 0x060000009da37989 */ /* 0x0000e400000e00ff */
.L_x_32:
[C---:B---3--:R-:W-:Y:S01]  /*2e50*/  FFMA.FTZ R86, R162.reuse, R163, R157 ;  /* 0x000000a3a2567223 */ /* 0x048fe2000001009d */
[----:B------:R-:W-:Y:S01]  /*2e60*/  UMOV UR13, 0xffffffff ;  /* 0xffffffff000d7882 */ /* 0x000fe20000000000 */
[----:B0-2---:R-:W-:-:S03]  /*2e70*/  @P1 FMUL.FTZ R162, R162, R155 ;  /* 0x0000009ba2a21220 */ /* 0x005fc60000410000 */
[----:B------:R-:W-:Y:S01]  /*2e80*/  FSEL R163, R157, R86, !P1 ;  /* 0x000000569da37208 */ /* 0x000fe20004800000 */
[----:B------:R-:W-:Y:S06]  /*2e90*/  BRA.DIV UR13, `(.L_x_7) ;  /* 0x000000360d707947 */ /* 0x000fec000b800000 */
.L_x_35:
[----:B------:R-:W-:-:S03]  /*2ea0*/  UMOV UR13, 0xffffffff ;  /* 0xffffffff000d7882 */ /* 0x000fc60000000000 */
[----:B------:R-:W-:Y:S05]  /*2eb0*/  BRA.DIV UR13, `(.L_x_8) ;  /* 0x000000360d907947 */ /* 0x000fea000b800000 */
.L_x_38:
[----:B------:R-:W-:-:S03]  /*2ec0*/  UMOV UR13, 0xffffffff ;  /* 0xffffffff000d7882 */ /* 0x000fc60000000000 */
[----:B------:R-:W-:Y:S05]  /*2ed0*/  BRA.DIV UR13, `(.L_x_9) ;  /* 0x000000360db07947 */ /* 0x000fea000b800000 */
[----:B------:R-:W0:Y:S04]  /*2ee0*/  SHFL.UP PT, R162, R162, 0x1, RZ ;  /* 0x04200000a2a27989 */ /* 0x000e2800000e00ff */
[----:B------:R-:W2:Y:S04]  /*2ef0*/  SHFL.UP PT, R163, R163, 0x1, RZ ;  /* 0x04200000a3a37989 */ /* 0x000ea800000e00ff */
[----:B-----5:R-:W3:Y:S04]  /*2f00*/  SHFL.IDX PT, R40, R40, RZ, 0x1f ;  /* 0x00001fff28287589 */ /* 0x020ee800000e0000 */
[----:B------:R-:W4:Y:S02]  /*2f10*/  SHFL.IDX PT, R41, R41, RZ, 0x1f ;  /* 0x00001fff29297589 */ /* 0x000f2400000e0000 */
.L_x_44:
[C---:B0-2-4-:R-:W-:Y:S01]  /*2f20*/  @P0 FFMA.FTZ R41, R162.reuse, R41, R163 ;  /* 0x00000029a2290223 */ /* 0x055fe200000100a3 */
[----:B---3--:R-:W-:-:S03]  /*2f30*/  @P0 FMUL.FTZ R40, R162, R40 ;  /* 0x00000028a2280220 */ /* 0x008fc60000410000 */
[C---:B------:R-:W-:Y:S01]  /*2f40*/  FFMA.FTZ R43, R42.reuse, R41, R43 ;  /* 0x000000292a2b7223 */ /* 0x040fe2000001002b */
[----:B------:R-:W-:Y:S01]  /*2f50*/  FMUL.FTZ R42, R42, R40 ;  /* 0x000000282a2a7220 */ /* 0x000fe20000410000 */
[----:B------:R3:W-:Y:S02]  /*2f60*/  STS.64 [R153+0x2150], R40 ;  /* 0x0021502899007388 */ /* 0x0007e40000000a00 */
[C---:B------:R-:W-:Y:S01]  /*2f70*/  FFMA.FTZ R83, R82.reuse, R43, R83 ;  /* 0x0000002b52537223 */ /* 0x040fe20000010053 */
[----:B------:R-:W-:Y:S01]  /*2f80*/  FMUL.FTZ R82, R82, R42 ;  /* 0x0000002a52527220 */ /* 0x000fe20000410000 */
[----:B------:R3:W-:Y:S02]  /*2f90*/  STS.64 [R153+0x2158], R42 ;  /* 0x0021582a99007388 */ /* 0x0007e40000000a00 */
[C---:B------:R-:W-:Y:S01]  /*2fa0*/  FFMA.FTZ R85, R84.reuse, R83, R85 ;  /* 0x0000005354557223 */ /* 0x040fe20000010055 */
[----:B------:R-:W-:Y:S01]  /*2fb0*/  FMUL.FTZ R84, R84, R82 ;  /* 0x0000005254547220 */ /* 0x000fe20000410000 */
[----:B------:R3:W-:Y:S04]  /*2fc0*/  STS.64 [R153+0x2160], R82 ;  /* 0x0021605299007388 */ /* 0x0007e80000000a00 */
[----:B------:R3:W-:Y:S02]  /*2fd0*/  STS.64 [R153+0x2168], R84 ;  /* 0x0021685499007388 */ /* 0x0007e40000000a00 */
.L_x_5:
[----:B------:R-:W-:Y:S05]  /*2fe0*/  WARPSYNC.ALL ;  /* 0x0000000000007948 */ /* 0x000fea0003800000 */
[----:B------:R-:W-:Y:S01]  /*2ff0*/  BAR.SYNC.DEFER_BLOCKING 0x0 ;  /* 0x0000000000007b1d */ /* 0x000fe20000010000 */
[C---:B01-3-5:R-:W-:Y:S01]  /*3000*/  FMUL.FTZ R41, R122.reuse, R133 ;  /* 0x000000857a297220 */ /* 0x06bfe20000410000 */
[----:B--2---:R-:W-:Y:S01]  /*3010*/  FFMA.FTZ R43, R122, R132, R131 ;  /* 0x000000847a2b7223 */ /* 0x004fe20000010083 */
[----:B------:R-:W-:Y:S02]  /*3020*/  LOP3.LUT P0, RZ, R17, 0x2, RZ, 0xc0, !PT ;  /* 0x0000000211ff7812 */ /* 0x000fe4000780c0ff */
[C---:B------:R-:W-:Y:S01]  /*3030*/  FMUL.FTZ R41, R116.reuse, R41 ;  /* 0x0000002974297220 */ /* 0x040fe20000410000 */
[----:B------:R-:W-:-:S04]  /*3040*/  FFMA.FTZ R43, R116, R43, R130 ;  /* 0x0000002b742b7223 */ /* 0x000fc80000010082 */
[----:B------:R-:W-:-:S04]  /*3050*/  FFMA.FTZ R43, R114, R43, R129 ;  /* 0x0000002b722b7223 */ /* 0x000fc80000010081 */
[----:B------:R-:W-:-:S04]  /*3060*/  FFMA.FTZ R43, R113, R43, R128 ;  /* 0x0000002b712b7223 */ /* 0x000fc80000010080 */
[----:B------:R-:W-:-:S04]  /*3070*/  FFMA.FTZ R43, R112, R43, R127 ;  /* 0x0000002b702b7223 */ /* 0x000fc8000001007f */
[----:B------:R-:W-:Y:S01]  /*3080*/  FFMA.FTZ R43, R111, R43, R126 ;  /* 0x0000002b6f2b7223 */ /* 0x000fe2000001007e */
[----:B------:R-:W0:Y:S03]  /*3090*/  LDS R40, [R150+0x2154] ;  /* 0x0021540096287984 */ /* 0x000e260000000800 */
[----:B------:R-:W-:-:S04]  /*30a0*/  FFMA.FTZ R43, R110, R43, R125 ;  /* 0x0000002b6e2b7223 */ /* 0x000fc8000001007d */
[----:B------:R-:W-:-:S04]  /*30b0*/  FFMA.FTZ R43, R109, R43, R124 ;  /* 0x0000002b6d2b7223 */ /* 0x000fc8000001007c */
[----:B------:R-:W-:-:S04]  /*30c0*/  FFMA.FTZ R42, R108, R43, R123 ;  /* 0x0000002b6c2a7223 */ /* 0x000fc8000001007b */
[----:B------:R-:W-:-:S04]  /*30d0*/  FFMA.FTZ R42, R107, R42, R121 ;  /* 0x0000002a6b2a7223 */ /* 0x000fc80000010079 */
[----:B------:R-:W-:-:S04]  /*30e0*/  FFMA.FTZ R42, R105, R42, R120 ;  /* 0x0000002a692a7223 */ /* 0x000fc80000010078 */
[----:B------:R-:W-:-:S04]  /*30f0*/  FFMA.FTZ R42, R104, R42, R119 ;  /* 0x0000002a682a7223 */ /* 0x000fc80000010077 */
[----:B------:R-:W-:-:S04]  /*3100*/  FFMA.FTZ R42, R103, R42, R118 ;  /* 0x0000002a672a7223 */ /* 0x000fc80000010076 */
[----:B------:R-:W-:-:S04]  /*3110*/  FFMA.FTZ R82, R102, R42, R117 ;  /* 0x0000002a66527223 */ /* 0x000fc80000010075 */
[----:B------:R-:W-:Y:S01]  /*3120*/  FFMA.FTZ R43, R101, R82, R115 ;  /* 0x00000052652b7223 */ /* 0x000fe20000010073 */
[----:B0-----:R-:W-:Y:S01]  /*3130*/  FFMA.FTZ R151, R151, R40, R152 ;  /* 0x0000002897977223 */ /* 0x001fe20000010098 */
        /* <DEDUP_REMOVED lines=22> */
[----:B------:R-:W-:Y:S01]  /*32a0*/  FMUL.FTZ R40, R102, R41 ;  /* 0x0000002966287220 */ /* 0x000fe20000410000 */
[----:B------:R-:W-:Y:S02]  /*32b0*/  MOV R41, RZ ;  /* 0x000000ff00297202 */ /* 0x000fe40000000f00 */
[----:B------:R-:W-:Y:S01]  /*32c0*/  FFMA.FTZ R146, R113, R145, R146 ;  /* 0x0000009171927223 */ /* 0x000fe20000010092 */
[----:B------:R-:W-:Y:S01]  /*32d0*/  FMUL.FTZ R42, R101, R40 ;  /* 0x00000028652a7220 */ /* 0x000fe20000410000 */
[----:B------:R-:W-:Y:S02]  /*32e0*/  MOV R40, 0x3f800000 ;  /* 0x3f80000000287802 */ /* 0x000fe40000000f00 */
[----:B------:R-:W-:-:S04]  /*32f0*/  FFMA.FTZ R147, R114, R146, R147 ;  /* 0x0000009272937223 */ /* 0x000fc80000010093 */
[----:B------:R-:W0:Y:S01]  /*3300*/  @P0 LDS.64 R40, [UR12] ;  /* 0x0000000cff280984 */ /* 0x000e220008000a00 */
[----:B------:R-:W-:Y:S01]  /*3310*/  ISETP.GT.U32.AND P0, PT, R106, 0x1f, PT ;  /* 0x0000001f6a00780c */ /* 0x000fe20003f04070 */
[----:B------:R-:W-:Y:S02]  /*3320*/  FFMA.FTZ R148, R116, R147, R148 ;  /* 0x0000009374947223 */ /* 0x000fe40000010094 */
[----:B------:R1:W-:Y:S02]  /*3330*/  STS.64 [R150+0x2660], R42 ;  /* 0x0026602a96007388 */ /* 0x0003e40000000a00 */
[----:B-1----:R-:W-:Y:S01]  /*3340*/  FFMA.FTZ R150, R122, R148, R149 ;  /* 0x000000947a967223 */ /* 0x002fe20000010095 */
[----:B------:R-:W-:Y:S07]  /*3350*/  BAR.SYNC.DEFER_BLOCKING 0x0 ;  /* 0x0000000000007b1d */ /* 0x000fee0000010000 */
[----:B------:R-:W-:Y:S05]  /*3360*/  @P0 BRA `(.L_x_10) ;  /* 0x0000000400240947 */ /* 0x000fea0003800000 */
[----:B------:R-:W-:Y:S01]  /*3370*/  IMAD.MOV.U32 R149, RZ, RZ, 0x28 ;  /* 0x00000028ff957424 */ /* 0x000fe200078e00ff */
[----:B------:R-:W-:-:S03]  /*3380*/  UMOV UR13, 0xffffffff ;  /* 0xffffffff000d7882 */ /* 0x000fc60000000000 */
[----:B------:R-:W-:-:S05]  /*3390*/  IMAD R149, R106, R149, UR23 ;  /* 0x000000176a957e24 */ /* 0x000fca000f8e0295 */
[----:B------:R-:W-:Y:S04]  /*33a0*/  LDS.64 R42, [R149+0x2670] ;  /* 0x00267000952a7984 */ /* 0x000fe80000000a00 */
[----:B------:R-:W1:Y:S04]  /*33b0*/  LDS.64 R82, [R149+0x2678] ;  /* 0x0026780095527984 */ /* 0x000e680000000a00 */
[----:B------:R-:W2:Y:S04]  /*33c0*/  LDS.64 R84, [R149+0x2668] ;  /* 0x0026680095547984 */ /* 0x000ea80000000a00 */
[----:B------:R-:W3:Y:S01]  /*33d0*/  LDS.64 R86, [R149+0x2660] ;  /* 0x0026600095567984 */ /* 0x000ee20000000a00 */
[----:B-1----:R-:W-:-:S04]  /*33e0*/  FFMA.FTZ R152, R42, R83, R43 ;  /* 0x000000532a987223 */ /* 0x002fc8000001002b */
[----:B--2---:R-:W-:-:S04]  /*33f0*/  FFMA.FTZ R152, R84, R152, R85 ;  /* 0x0000009854987223 */ /* 0x004fc80000010055 */
[----:B---3--:R-:W-:Y:S01]  /*3400*/  FFMA.FTZ R163, R86, R152, R87 ;  /* 0x0000009856a37223 */ /* 0x008fe20000010057 */
[----:B------:R-:W-:Y:S01]  /*3410*/  FMUL.FTZ R87, R42, R82 ;  /* 0x000000522a577220 */ /* 0x000fe20000410000 */
[----:B------:R-:W-:-:S03]  /*3420*/  LOP3.LUT R152, R106, 0x1f, RZ, 0xc0, !PT ;  /* 0x0000001f6a987812 */ /* 0x000fc600078ec0ff */
[----:B------:R-:W-:Y:S01]  /*3430*/  FMUL.FTZ R87, R84, R87 ;  /* 0x0000005754577220 */ /* 0x000fe20000410000 */
[----:B------:R-:W-:-:S03]  /*3440*/  ISETP.NE.AND P0, PT, R152, 0x1f, PT ;  /* 0x0000001f9800780c */ /* 0x000fc60003f05270 */
[----:B------:R-:W-:Y:S01]  /*3450*/  FMUL.FTZ R162, R86, R87 ;  /* 0x0000005756a27220 */ /* 0x000fe20000410000 */
[----:B------:R-:W-:Y:S09]  /*3460*/  BRA.DIV UR13, `(.L_x_11) ;  /* 0x000000320dcc7947 */ /* 0x000ff2000b800000 */
[----:B------:R-:W1:Y:S01]  /*3470*/  SHFL.DOWN PT, R153, R162, 0x1, 0x1f ;  /* 0x08201f00a2997f89 */ /* 0x000e6200000e0000 */
[C---:B------:R-:W-:Y:S02]  /*3480*/  ISETP.GT.U32.AND P1, PT, R152.reuse, 0x1b, PT ;  /* 0x0000001b9800780c */ /* 0x040fe40003f24070 */
[C---:B------:R-:W-:Y:S01]  /*3490*/  ISETP.GT.U32.AND P2, PT, R152.reuse, 0x17, PT ;  /* 0x000000179800780c */ /* 0x040fe20003f44070 */
[----:B------:R-:W2:Y:S01]  /*34a0*/  SHFL.DOWN PT, R86, R163, 0x1, 0x1f ;  /* 0x08201f00a3567f89 */ /* 0x000ea200000e0000 */
[----:B------:R-:W-:Y:S01]  /*34b0*/  ISETP.GT.U32.AND P3, PT, R152, 0xf, PT ;  /* 0x0000000f9800780c */ /* 0x000fe20003f64070 */
[----:B-1----:R-:W-:Y:S01]  /*34c0*/  @P0 FMUL.FTZ R153, R153, R162 ;  /* 0x000000a299990220 */ /* 0x002fe20000410000 */
[----:B--2---:R-:W-:-:S04]  /*34d0*/  @P0 FFMA.FTZ R154, R162, R86, R163 ;  /* 0x00000056a29a0223 */ /* 0x004fc800000100a3 */
[----:B------:R-:W-:Y:S02]  /*34e0*/  @P0 MOV R162, R153 ;  /* 0x0000009900a20202 */ /* 0x000fe40000000f00 */
[----:B------:R-:W-:-:S03]  /*34f0*/  @P0 MOV R163, R154 ;  /* 0x0000009a00a30202 */ /* 0x000fc60000000f00 */
[----:B------:R-:W1:Y:S01]  /*3500*/  SHFL.DOWN PT, R153, R162, 0x2, 0x1f ;  /* 0x08401f00a2997f89 */ /* 0x000e6200000e0000 */
[----:B------:R-:W-:-:S03]  /*3510*/  ISETP.GT.U32.AND P0, PT, R152, 0x1d, PT ;  /* 0x0000001d9800780c */ /* 0x000fc60003f04070 */
[----:B------:R-:W2:Y:S10]  /*3520*/  SHFL.DOWN PT, R154, R163, 0x2, 0x1f ;  /* 0x08401f00a39a7f89 */ /* 0x000eb400000e0000 */
[C---:B-1----:R-:W-:Y:S01]  /*3530*/  @!P0 FMUL.FTZ R153, R162.reuse, R153 ;  /* 0x00000099a2998220 */ /* 0x042fe20000410000 */
[----:B--2---:R-:W-:-:S04]  /*3540*/  @!P0 FFMA.FTZ R154, R162, R154, R163 ;  /* 0x0000009aa29a8223 */ /* 0x004fc800000100a3 */
[----:B------:R-:W-:Y:S02]  /*3550*/  @!P0 MOV R162, R153 ;  /* 0x0000009900a28202 */ /* 0x000fe40000000f00 */
[----:B------:R-:W-:-:S03]  /*3560*/  @!P0 MOV R163, R154 ;  /* 0x0000009a00a38202 */ /* 0x000fc60000000f00 */
[----:B------:R-:W1:Y:S01]  /*3570*/  SHFL.DOWN PT, R153, R162, 0x4, 0x1f ;  /* 0x08801f00a2997f89 */ /* 0x000e6200000e0000 */
[----:B------:R-:W-:-:S03]  /*3580*/  ISETP.NE.AND P0, PT, R106, 0x1f, PT ;  /* 0x0000001f6a00780c */ /* 0x000fc60003f05270 */
[----:B------:R-:W2:Y:S01]  /*3590*/  SHFL.DOWN PT, R154, R163, 0x4, 0x1f ;  /* 0x08801f00a39a7f89 */ /* 0x000ea200000e0000 */
[C---:B-1----:R-:W-:Y:S01]  /*35a0*/  @!P1 FMUL.FTZ R153, R162.reuse, R153 ;  /* 0x00000099a2999220 */ /* 0x042fe20000410000 */
[----:B--2---:R-:W-:-:S04]  /*35b0*/  @!P1 FFMA.FTZ R154, R162, R154, R163 ;  /* 0x0000009aa29a9223 */ /* 0x004fc800000100a3 */
[----:B------:R-:W-:Y:S02]  /*35c0*/  @!P1 MOV R162, R153 ;  /* 0x0000009900a29202 */ /* 0x000fe40000000f00 */
[----:B------:R-:W-:-:S03]  /*35d0*/  @!P1 MOV R163, R154 ;  /* 0x0000009a00a39202 */ /* 0x000fc60000000f00 */
[----:B------:R-:W1:Y:S04]  /*35e0*/  SHFL.DOWN PT, R153, R162, 0x8, 0x1f ;  /* 0x09001f00a2997f89 */ /* 0x000e6800000e0000 */
[----:B------:R-:W2:Y:S01]  /*35f0*/  SHFL.DOWN PT, R154, R163, 0x8, 0x1f ;  /* 0x09001f00a39a7f89 */ /* 0x000ea200000e0000 */
[C---:B-1----:R-:W-:Y:S01]  /*3600*/  @!P2 FMUL.FTZ R153, R162.reuse, R153 ;  /* 0x00000099a299a220 */ /* 0x042fe20000410000 */
[----:B--2---:R-:W-:-:S04]  /*3610*/  @!P2 FFMA.FTZ R154, R162, R154, R163 ;  /* 0x0000009aa29aa223 */ /* 0x004fc800000100a3 */
[----:B------:R-:W-:Y:S01]  /*3620*/  @!P2 MOV R162, R153 ;  /* 0x0000009900a2a202 */ /* 0x000fe20000000f00 */
[----:B------:R-:W-:-:S04]  /*3630*/  @!P2 IMAD.MOV.U32 R163, RZ, RZ, R154 ;  /* 0x000000ffffa3a224 */ /* 0x000fc800078e009a */
[----:B------:R-:W1:Y:S04]  /*3640*/  SHFL.DOWN PT, R152, R162, 0x10, 0x1f ;  /* 0x0a001f00a2987f89 */ /* 0x000e6800000e0000 */
[----:B------:R-:W2:Y:S01]  /*3650*/  SHFL.DOWN PT, R154, R163, 0x10, 0x1f ;  /* 0x0a001f00a39a7f89 */ /* 0x000ea200000e0000 */
[C---:B-1----:R-:W-:Y:S01]  /*3660*/  @!P3 FMUL.FTZ R152, R162.reuse, R152 ;  /* 0x00000098a298b220 */ /* 0x042fe20000410000 */
[----:B--2---:R-:W-:-:S04]  /*3670*/  @!P3 FFMA.FTZ R154, R162, R154, R163 ;  /* 0x0000009aa29ab223 */ /* 0x004fc800000100a3 */
[----:B------:R-:W-:Y:S02]  /*3680*/  @!P3 MOV R162, R152 ;  /* 0x0000009800a2b202 */ /* 0x000fe40000000f00 */
[----:B------:R-:W-:-:S03]  /*3690*/  @!P3 MOV R163, R154 ;  /* 0x0000009a00a3b202 */ /* 0x000fc60000000f00 */
[----:B------:R-:W-:Y:S04]  /*36a0*/  SHFL.IDX PT, R153, R162, RZ, 0x1f ;  /* 0x00001fffa2997589 */ /* 0x000fe800000e0000 */
[----:B------:R-:W0:Y:S04]  /*36b0*/  SHFL.IDX PT, R152, R163, RZ, 0x1f ;  /* 0x00001fffa3987589 */ /* 0x000e2800000e0000 */
[----:B------:R-:W1:Y:S04]  /*36c0*/  SHFL.DOWN PT, R162, R162, 0x1, 0x1f ;  /* 0x08201f00a2a27f89 */ /* 0x000e6800000e0000 */
[----:B------:R-:W2:Y:S01]  /*36d0*/  SHFL.DOWN PT, R163, R163, 0x1, 0x1f ;  /* 0x08201f00a3a37f89 */ /* 0x000ea200000e0000 */
[-C--:B0-----:R-:W-:Y:S01]  /*36e0*/  FFMA.FTZ R152, R41, R153.reuse, R152 ;  /* 0x0000009929987223 */ /* 0x081fe20000010098 */
[----:B------:R-:W-:-:S02]  /*36f0*/  FMUL.FTZ R153, R40, R153 ;  /* 0x0000009928997220 */ /* 0x000fc40000410000 */
[----:B------:R-:W0:Y:S04]  /*3700*/  SHFL.IDX PT, R41, R41, RZ, 0x1f ;  /* 0x00001fff29297589 */ /* 0x000e2800000e0000 */
[----:B-1----:R-:W3:Y:S02]  /*3710*/  SHFL.IDX PT, R40, R40, RZ, 0x1f ;  /* 0x00001fff28287589 */ /* 0x002ee400000e0000 */
.L_x_61:
[C---:B0-2---:R-:W-:Y:S01]  /*3720*/  @P0 FFMA.FTZ R41, R162.reuse, R41, R163 ;  /* 0x00000029a2290223 */ /* 0x045fe200000100a3 */
        /* <DEDUP_REMOVED lines=10> */
[----:B------:R1:W-:Y:S01]  /*37d0*/  STS.64 [R149+0x2660], R84 ;  /* 0x0026605495007388 */ /* 0x0003e20000000a00 */
[----:B0-----:R-:W-:-:S02]  /*37e0*/  MOV R41, R152 ;  /* 0x0000009800297202 */ /* 0x001fc40000000f00 */
[----:B------:R-:W-:-:S07]  /*37f0*/  MOV R40, R153 ;  /* 0x0000009900287202 */ /* 0x000fce0000000f00 */
.L_x_10:
[----:B------:R-:W-:Y:S05]  /*3800*/  WARPSYNC.ALL ;  /* 0x0000000000007948 */ /* 0x000fea0003800000 */
[----:B------:R-:W-:Y:S01]  /*3810*/  BAR.SYNC.DEFER_BLOCKING 0x0 ;  /* 0x0000000000007b1d */ /* 0x000fe20000010000 */
[----:B-1----:R-:W-:Y:S01]  /*3820*/  SHF.R.U32.HI R83, RZ, 0x2, R106 ;  /* 0x00000002ff537819 */ /* 0x002fe2000001166a */
[----:B------:R-:W-:Y:S01]  /*3830*/  FFMA.FTZ R82, R0, R151, RZ ;  /* 0x0000009700527223 */ /* 0x000fe200000100ff */
[----:B------:R-:W-:Y:S02]  /*3840*/  ISETP.NE.AND P2, PT, R106, RZ, PT ;  /* 0x000000ff6a00720c */ /* 0x000fe40003f45270 */
[----:B------:R-:W-:Y:S01]  /*3850*/  IADD3 R42, PT, PT, R83, R106, RZ ;  /* 0x0000006a532a7210 */ /* 0x000fe20007ffe0ff */
[----:B------:R-:W-:Y:S01]  /*3860*/  BSSY.RECONVERGENT B0, `(.L_x_12) ;  /* 0x00000d4000007945 */ /* 0x000fe20003800200 */
[----:B------:R-:W1:Y:S02]  /*3870*/  S2R R149, SR_LANEID ;  /* 0x0000000000957919 */ /* 0x000e640000000000 */
[----:B------:R-:W-:-:S05]  /*3880*/  LEA R42, R42, UR23, 0x3 ;  /* 0x000000172a2a7c11 */ /* 0x000fca000f8e18ff */
[----:B------:R-:W2:Y:S04]  /*3890*/  LDS R43, [R42+0x2664] ;  /* 0x002664002a2b7984 */ /* 0x000ea80000000800 */
[----:B0-----:R0:W-:Y:S01]  /*38a0*/  @!P2 STS.64 [UR12], R40 ;  /* 0x00000028ff00a988 */ /* 0x0011e20008000a0c */
[C---:B-1----:R-:W-:Y:S02]  /*38b0*/  ISETP.GT.AND P1, PT, R149.reuse, 0x1e, PT ;  /* 0x0000001e9500780c */ /* 0x042fe40003f24270 */
[----:B------:R-:W-:Y:S01]  /*38c0*/  ISETP.GT.AND P0, PT, R149, 0x1d, PT ;  /* 0x0000001d9500780c */ /* 0x000fe20003f04270 */
[----:B--2---:R-:W-:Y:S01]  /*38d0*/  FFMA.FTZ R133, R43, R133, R132 ;  /* 0x000000852b857223 */ /* 0x004fe20000010084 */
[----:B------:R-:W-:Y:S01]  /*38e0*/  FFMA.FTZ R43, R69, R135, R82 ;  /* 0x00000087452b7223 */ /* 0x000fe20000010052 */
[----:B------:R-:W-:-:S02]  /*38f0*/  FFMA.FTZ R135, R90, -R16, R135 ;  /* 0x800000105a877223 */ /* 0x000fc40000010087 */
[----:B------:R-:W-:Y:S01]  /*3900*/  FFMA.FTZ R122, R122, R133, R131 ;  /* 0x000000857a7a7223 */ /* 0x000fe20000010083 */
[----:B------:R-:W-:Y:S01]  /*3910*/  FFMA.FTZ R42, R68, R136, R43 ;  /* 0x00000088442a7223 */ /* 0x000fe2000001002b */
[----:B------:R-:W-:Y:S01]  /*3920*/  FFMA.FTZ R136, R89, -R15, R136 ;  /* 0x8000000f59887223 */ /* 0x000fe20000010088 */
[----:B------:R-:W-:Y:S01]  /*3930*/  FMUL.FTZ R132, R2, R133 ;  /* 0x0000008502847220 */ /* 0x000fe20000410000 */
[----:B------:R-:W-:Y:S01]  /*3940*/  FFMA.FTZ R85, R116, R122, R130 ;  /* 0x0000007a74557223 */ /* 0x000fe20000010082 */
[----:B------:R-:W-:Y:S01]  /*3950*/  FFMA.FTZ R43, R67, R137, R42 ;  /* 0x00000089432b7223 */ /* 0x000fe2000001002a */
[----:B------:R-:W-:Y:S01]  /*3960*/  FFMA.FTZ R137, R88, -R14, R137 ;  /* 0x8000000e58897223 */ /* 0x000fe20000010089 */
[----:B------:R-:W-:Y:S01]  /*3970*/  FMUL.FTZ R130, R3, R122 ;  /* 0x0000007a03827220 */ /* 0x000fe20000410000 */
[----:B------:R-:W-:Y:S01]  /*3980*/  FFMA.FTZ R114, R114, R85, R129 ;  /* 0x0000005572727223 */ /* 0x000fe20000010081 */
[----:B------:R-:W-:Y:S01]  /*3990*/  FFMA.FTZ R42, R66, R138, R43 ;  /* 0x0000008a422a7223 */ /* 0x000fe2000001002b */
[----:B------:R-:W-:Y:S01]  /*39a0*/  FFMA.FTZ R138, R81, -R13, R138 ;  /* 0x8000000d518a7223 */ /* 0x000fe2000001008a */
[----:B0-----:R-:W-:Y:S01]  /*39b0*/  FMUL.FTZ R40, R85, UR35 ;  /* 0x0000002355287c20 */ /* 0x001fe20008410000 */
[----:B------:R-:W-:Y:S01]  /*39c0*/  FFMA.FTZ R113, R113, R114, R128 ;  /* 0x0000007271717223 */ /* 0x000fe20000010080 */
[----:B------:R-:W-:Y:S01]  /*39d0*/  FFMA.FTZ R43, R65, R139, R42 ;  /* 0x0000008b412b7223 */ /* 0x000fe2000001002a */
[----:B------:R-:W-:Y:S01]  /*39e0*/  FFMA.FTZ R139, R80, -R12, R139 ;  /* 0x8000000c508b7223 */ /* 0x000fe2000001008b */
[----:B------:R-:W-:Y:S01]  /*39f0*/  FMUL.FTZ R41, R114, UR35 ;  /* 0x0000002372297c20 */ /* 0x000fe20008410000 */
[----:B------:R-:W-:Y:S01]  /*3a00*/  FFMA.FTZ R112, R112, R113, R127 ;  /* 0x0000007170707223 */ /* 0x000fe2000001007f */
[----:B------:R-:W-:Y:S01]  /*3a10*/  FFMA.FTZ R42, R64, R140, R43 ;  /* 0x0000008c402a7223 */ /* 0x000fe2000001002b */
[----:B------:R-:W-:Y:S01]  /*3a20*/  FFMA.FTZ R140, R79, -R11, R140 ;  /* 0x8000000b4f8c7223 */ /* 0x000fe2000001008c */
[----:B------:R-:W-:Y:S01]  /*3a30*/  FADD.FTZ R19, R132, R19 ;  /* 0x0000001384137221 */ /* 0x000fe20000010000 */
[----:B------:R-:W-:Y:S01]  /*3a40*/  FFMA.FTZ R111, R111, R112, R126 ;  /* 0x000000706f6f7223 */ /* 0x000fe2000001007e */
[----:B------:R-:W-:Y:S01]  /*3a50*/  FFMA.FTZ R43, R63, R141, R42 ;  /* 0x0000008d3f2b7223 */ /* 0x000fe2000001002a */
[----:B------:R-:W-:Y:S01]  /*3a60*/  FFMA.FTZ R141, R78, -R10, R141 ;  /* 0x8000000a4e8d7223 */ /* 0x000fe2000001008d */
[----:B------:R-:W-:Y:S01]  /*3a70*/  FADD.FTZ R20, R130, R20 ;  /* 0x0000001482147221 */ /* 0x000fe20000010000 */
[----:B------:R-:W-:Y:S01]  /*3a80*/  FFMA.FTZ R110, R110, R111, R125 ;  /* 0x0000006f6e6e7223 */ /* 0x000fe2000001007d */
[----:B------:R-:W-:Y:S01]  /*3a90*/  FFMA.FTZ R42, R62, R142, R43 ;  /* 0x0000008e3e2a7223 */ /* 0x000fe2000001002b */
[----:B------:R-:W-:-:S02]  /*3aa0*/  FFMA.FTZ R142, R77, -R9, R142 ;  /* 0x800000094d8e7223 */ /* 0x000fc4000001008e */
[----:B------:R-:W-:Y:S01]  /*3ab0*/  FFMA.FTZ R109, R109, R110, R124 ;  /* 0x0000006e6d6d7223 */ /* 0x000fe2000001007c */
[----:B------:R-:W-:Y:S01]  /*3ac0*/  FFMA.FTZ R87, R61, R143, R42 ;  /* 0x0000008f3d577223 */ /* 0x000fe2000001002a */
[----:B------:R-:W-:Y:S01]  /*3ad0*/  FFMA.FTZ R42, R91, -R18, R151 ;  /* 0x800000125b2a7223 */ /* 0x000fe20000010097 */
[----:B------:R-:W-:Y:S01]  /*3ae0*/  FFMA.FTZ R143, R76, -R8, R143 ;  /* 0x800000084c8f7223 */ /* 0x000fe2000001008f */
[----:B------:R-:W-:Y:S01]  /*3af0*/  FFMA.FTZ R108, R108, R109, R123 ;  /* 0x0000006d6c6c7223 */ /* 0x000fe2000001007b */
[----:B------:R-:W-:Y:S01]  /*3b00*/  FFMA.FTZ R82, R60, R144, R87 ;  /* 0x000000903c527223 */ /* 0x000fe20000010057 */
[----:B------:R-:W-:Y:S01]  /*3b10*/  FFMA.FTZ R144, R75, -R7, R144 ;  /* 0x800000074b907223 */ /* 0x000fe20000010090 */
[----:B------:R-:W-:Y:S01]  /*3b20*/  FMUL.FTZ R123, R5, R114 ;  /* 0x00000072057b7220 */ /* 0x000fe20000410000 */
[----:B------:R-:W-:Y:S01]  /*3b30*/  FFMA.FTZ R107, R107, R108, R121 ;  /* 0x0000006c6b6b7223 */ /* 0x000fe20000010079 */
[----:B------:R-:W-:Y:S02]  /*3b40*/  FMUL.FTZ R121, R7, R112 ;  /* 0x0000007007797220 */ /* 0x000fe40000410000 */
[----:B------:R-:W-:Y:S01]  /*3b50*/  FADD.FTZ R22, R123, R22 ;  /* 0x000000167b167221 */ /* 0x000fe20000010000 */
[----:B------:R-:W-:Y:S01]  /*3b60*/  FFMA.FTZ R120, R105, R107, R120 ;  /* 0x0000006b69787223 */ /* 0x000fe20000010078 */
[----:B------:R-:W-:Y:S01]  /*3b70*/  FFMA.FTZ R105, R59, R145, R82 ;  /* 0x000000913b697223 */ /* 0x000fe20000010052 */
[----:B------:R-:W-:Y:S01]  /*3b80*/  FFMA.FTZ R145, R74, -R6, R145 ;  /* 0x800000064a917223 */ /* 0x000fe20000010091 */
[----:B------:R-:W-:Y:S01]  /*3b90*/  FADD.FTZ R24, R121, R24 ;  /* 0x0000001879187221 */ /* 0x000fe20000010000 */
[----:B------:R-:W-:Y:S01]  /*3ba0*/  FFMA.FTZ R119, R104, R120, R119 ;  /* 0x0000007868777223 */ /* 0x000fe20000010077 */
[----:B------:R-:W-:Y:S01]  /*3bb0*/  FFMA.FTZ R104, R58, R146, R105 ;  /* 0x000000923a687223 */ /* 0x000fe20000010069 */
[----:B------:R-:W-:Y:S01]  /*3bc0*/  FMUL.FTZ R105, R13, R120 ;  /* 0x000000780d697220 */ /* 0x000fe20000410000 */
[----:B------:R-:W-:Y:S01]  /*3bd0*/  FFMA.FTZ R146, R73, -R5, R146 ;  /* 0x8000000549927223 */ /* 0x000fe20000010092 */
[-C--:B------:R-:W-:Y:S01]  /*3be0*/  FFMA.FTZ R118, R103, R119.reuse, R118 ;  /* 0x0000007767767223 */ /* 0x080fe20000010076 */
[----:B------:R-:W-:Y:S01]  /*3bf0*/  FMUL.FTZ R82, R14, R119 ;  /* 0x000000770e527220 */ /* 0x000fe20000410000 */
[----:B------:R-:W-:-:S02]  /*3c00*/  FADD.FTZ R30, R105, R30 ;  /* 0x0000001e691e7221 */ /* 0x000fc40000010000 */
[-C--:B------:R-:W-:Y:S01]  /*3c10*/  FFMA.FTZ R102, R102, R118.reuse, R117 ;  /* 0x0000007666667223 */ /* 0x080fe20000010075 */
[----:B------:R-:W-:Y:S01]  /*3c20*/  FMUL.FTZ R87, R15, R118 ;  /* 0x000000760f577220 */ /* 0x000fe20000410000 */
[----:B------:R-:W-:Y:S01]  /*3c30*/  FMUL.FTZ R117, R9, R110 ;  /* 0x0000006e09757220 */ /* 0x000fe20000410000 */
[----:B------:R-:W-:Y:S01]  /*3c40*/  FADD.FTZ R31, R82, R31 ;  /* 0x0000001f521f7221 */ /* 0x000fe20000010000 */
[-C--:B------:R-:W-:Y:S01]  /*3c50*/  FFMA.FTZ R101, R101, R102.reuse, R115 ;  /* 0x0000006665657223 */ /* 0x080fe20000010073 */
[----:B------:R-:W-:Y:S01]  /*3c60*/  FMUL.FTZ R84, R16, R102 ;  /* 0x0000006610547220 */ /* 0x000fe20000410000 */
[----:B------:R-:W-:Y:S01]  /*3c70*/  FFMA.FTZ R115, R57, R147, R104 ;  /* 0x0000009339737223 */ /* 0x000fe20000010068 */
[----:B------:R-:W-:Y:S01]  /*3c80*/  FMUL.FTZ R104, R12, R107 ;  /* 0x0000006b0c687220 */ /* 0x000fe20000410000 */
[----:B------:R-:W-:Y:S01]  /*3c90*/  FMUL.FTZ R43, R18, R101 ;  /* 0x00000065122b7220 */ /* 0x000fe20000410000 */
[----:B------:R-:W-:Y:S01]  /*3ca0*/  FFMA.FTZ R147, R72, -R4, R147 ;  /* 0x8000000448937223 */ /* 0x000fe20000010093 */
[----:B------:R-:W-:Y:S01]  /*3cb0*/  FFMA.FTZ R116, R54, R148, R115 ;  /* 0x0000009436747223 */ /* 0x000fe20000010073 */
[----:B------:R-:W-:Y:S01]  /*3cc0*/  FMUL.FTZ R115, R11, R108 ;  /* 0x0000006c0b737220 */ /* 0x000fe20000410000 */
[----:B------:R-:W-:Y:S01]  /*3cd0*/  FFMA.FTZ R103, R43, R42, RZ ;  /* 0x0000002a2b677223 */ /* 0x000fe200000100ff */
[----:B------:R-:W-:Y:S01]  /*3ce0*/  FFMA.FTZ R148, R71, -R3, R148 ;  /* 0x8000000347947223 */ /* 0x000fe20000010094 */
[----:B------:R-:W-:Y:S01]  /*3cf0*/  FADD.FTZ R29, R104, R29 ;  /* 0x0000001d681d7221 */ /* 0x000fe20000010000 */
[----:B------:R-:W-:Y:S01]  /*3d00*/  FADD.FTZ R26, R117, R26 ;  /* 0x0000001a751a7221 */ /* 0x000fe20000010000 */
[C---:B------:R-:W-:Y:S01]  /*3d10*/  FFMA.FTZ R86, R84.reuse, R135, R103 ;  /* 0x0000008754567223 */ /* 0x040fe20000010067 */
[----:B------:R-:W-:Y:S01]  /*3d20*/  FADD.FTZ R28, R115, R28 ;  /* 0x0000001c731c7221 */ /* 0x000fe20000010000 */
[C---:B------:R-:W-:Y:S01]  /*3d30*/  FADD.FTZ R32, R87.reuse, R32 ;  /* 0x0000002057207221 */ /* 0x040fe20000010000 */
[----:B------:R-:W-:Y:S01]  /*3d40*/  FADD.FTZ R33, R84, R33 ;  /* 0x0000002154217221 */ /* 0x000fe20000010000 */
[----:B------:R-:W-:Y:S01]  /*3d50*/  FFMA.FTZ R103, R87, R136, R86 ;  /* 0x0000008857677223 */ /* 0x000fe20000010056 */
[----:B------:R-:W-:-:S03]  /*3d60*/  FADD.FTZ R34, R43, R34 ;  /* 0x000000222b227221 */ /* 0x000fc60000010000 */
[----:B------:R-:W-:-:S04]  /*3d70*/  FFMA.FTZ R86, R82, R137, R103 ;  /* 0x0000008952567223 */ /* 0x000fc80000010067 */
[----:B------:R-:W-:Y:S01]  /*3d80*/  FFMA.FTZ R103, R105, R138, R86 ;  /* 0x0000008a69677223 */ /* 0x000fe20000010056 */
[----:B------:R-:W-:Y:S01]  /*3d90*/  FFMA.FTZ R86, R51, R150, R116 ;  /* 0x0000009633567223 */ /* 0x000fe20000010074 */
[----:B------:R-:W-:Y:S01]  /*3da0*/  FMUL.FTZ R116, R10, R109 ;  /* 0x0000006d0a747220 */ /* 0x000fe20000410000 */
[----:B------:R-:W-:Y:S01]  /*3db0*/  FFMA.FTZ R150, R70, -R2, R150 ;  /* 0x8000000246967223 */ /* 0x000fe20000010096 */
[----:B------:R-:W-:Y:S02]  /*3dc0*/  FFMA.FTZ R124, R104, R139, R103 ;  /* 0x0000008b687c7223 */ /* 0x000fe40000010067 */
[----:B------:R-:W0:Y:S01]  /*3dd0*/  SHFL.DOWN PT, R125, R86, 0x1, 0x1f ;  /* 0x08201f00567d7f89 */ /* 0x000e2200000e0000 */
[----:B------:R-:W-:Y:S01]  /*3de0*/  FADD.FTZ R27, R116, R27 ;  /* 0x0000001b741b7221 */ /* 0x000fe20000010000 */
[----:B------:R-:W-:Y:S01]  /*3df0*/  FFMA.FTZ R103, R115, R140, R124 ;  /* 0x0000008c73677223 */ /* 0x000fe2000001007c */
[----:B------:R-:W-:-:S03]  /*3e00*/  FMUL.FTZ R124, R8, R111 ;  /* 0x0000006f087c7220 */ /* 0x000fc60000410000 */
[----:B------:R-:W-:Y:S01]  /*3e10*/  FFMA.FTZ R126, R116, R141, R103 ;  /* 0x0000008d747e7223 */ /* 0x000fe20000010067 */
[----:B------:R-:W-:-:S03]  /*3e20*/  FADD.FTZ R25, R124, R25 ;  /* 0x000000197c197221 */ /* 0x000fc60000010000 */
[----:B------:R-:W-:Y:S01]  /*3e30*/  FFMA.FTZ R103, R117, R142, R126 ;  /* 0x0000008e75677223 */ /* 0x000fe2000001007e */
[----:B------:R-:W-:-:S03]  /*3e40*/  FMUL.FTZ R126, R6, R113 ;  /* 0x00000071067e7220 */ /* 0x000fc60000410000 */
[----:B------:R-:W-:Y:S01]  /*3e50*/  FFMA.FTZ R128, R124, R143, R103 ;  /* 0x0000008f7c807223 */ /* 0x000fe20000010067 */
[----:B------:R-:W-:-:S03]  /*3e60*/  FADD.FTZ R23, R126, R23 ;  /* 0x000000177e177221 */ /* 0x000fc60000010000 */
[----:B------:R-:W-:-:S04]  /*3e70*/  FFMA.FTZ R103, R121, R144, R128 ;  /* 0x0000009079677223 */ /* 0x000fc80000010080 */
[----:B------:R-:W-:Y:S01]  /*3e80*/  FFMA.FTZ R128, R126, R145, R103 ;  /* 0x000000917e807223 */ /* 0x000fe20000010067 */
[----:B0-----:R-:W-:-:S03]  /*3e90*/  @!P1 FADD.FTZ R86, R86, R125 ;  /* 0x0000007d56569221 */ /* 0x001fc60000010000 */
[----:B------:R-:W-:Y:S01]  /*3ea0*/  FFMA.FTZ R103, R123, R146, R128 ;  /* 0x000000927b677223 */ /* 0x000fe20000010080 */
[----:B------:R-:W-:Y:S01]  /*3eb0*/  FMUL.FTZ R128, R4, R85 ;  /* 0x0000005504807220 */ /* 0x000fe20000410000 */
[----:B------:R-:W-:Y:S01]  /*3ec0*/  FMUL.FTZ R146, R146, R41 ;  /* 0x0000002992927220 */ /* 0x000fe20000410000 */
[----:B------:R-:W0:Y:S01]  /*3ed0*/  SHFL.DOWN PT, R125, R86, 0x2, 0x1f ;  /* 0x08401f00567d7f89 */ /* 0x000e2200000e0000 */
[----:B------:R-:W-:Y:S01]  /*3ee0*/  FMUL.FTZ R41, R112, UR35 ;  /* 0x0000002370297c20 */ /* 0x000fe20008410000 */
[----:B------:R-:W-:Y:S01]  /*3ef0*/  FFMA.FTZ R103, R128, R147, R103 ;  /* 0x0000009380677223 */ /* 0x000fe20000010067 */
[----:B------:R-:W-:Y:S01]  /*3f00*/  FMUL.FTZ R147, R147, R40 ;  /* 0x0000002893937220 */ /* 0x000fe20000410000 */
[----:B------:R-:W-:Y:S01]  /*3f10*/  FMUL.FTZ R40, R113, UR35 ;  /* 0x0000002371287c20 */ /* 0x000fe20008410000 */
[----:B------:R-:W-:Y:S01]  /*3f20*/  FMUL.FTZ R144, R144, R41 ;  /* 0x0000002990907220 */ /* 0x000fe20000410000 */
[----:B------:R-:W-:Y:S01]  /*3f30*/  FFMA.FTZ R103, R130, R148, R103 ;  /* 0x0000009482677223 */ /* 0x000fe20000010067 */
[----:B------:R-:W-:Y:S01]  /*3f40*/  FMUL.FTZ R41, R110, UR35 ;  /* 0x000000236e297c20 */ /* 0x000fe20008410000 */
[----:B------:R-:W-:Y:S01]  /*3f50*/  FMUL.FTZ R145, R145, R40 ;  /* 0x0000002891917220 */ /* 0x000fe20000410000 */
[----:B------:R-:W-:Y:S01]  /*3f60*/  FMUL.FTZ R40, R111, UR35 ;  /* 0x000000236f287c20 */ /* 0x000fe20008410000 */
[----:B------:R-:W-:Y:S01]  /*3f70*/  FFMA.FTZ R103, R132, R150, R103 ;  /* 0x0000009684677223 */ /* 0x000fe20000010067 */
[----:B------:R-:W-:Y:S01]  /*3f80*/  FMUL.FTZ R142, R142, R41 ;  /* 0x000000298e8e7220 */ /* 0x000fe20000410000 */
[----:B------:R-:W-:Y:S01]  /*3f90*/  FMUL.FTZ R41, R108, UR35 ;  /* 0x000000236c297c20 */ /* 0x000fe20008410000 */
[----:B------:R-:W-:Y:S01]  /*3fa0*/  FMUL.FTZ R143, R143, R40 ;  /* 0x000000288f8f7220 */ /* 0x000fe20000410000 */
[----:B------:R-:W-:Y:S01]  /*3fb0*/  FMUL.FTZ R40, R109, UR35 ;  /* 0x000000236d287c20 */ /* 0x000fe20008410000 */
[----:B------:R-:W1:Y:S01]  /*3fc0*/  SHFL.DOWN PT, R152, R103, 0x1, 0x1f ;  /* 0x08201f0067987f89 */ /* 0x000e6200000e0000 */
[----:B------:R-:W-:Y:S01]  /*3fd0*/  FMUL.FTZ R140, R140, R41 ;  /* 0x000000298c8c7220 */ /* 0x000fe20000410000 */
[----:B------:R-:W-:Y:S01]  /*3fe0*/  FMUL.FTZ R41, R120, UR35 ;  /* 0x0000002378297c20 */ /* 0x000fe20008410000 */
[----:B------:R-:W-:Y:S01]  /*3ff0*/  FMUL.FTZ R141, R141, R40 ;  /* 0x000000288d8d7220 */ /* 0x000fe20000410000 */
[----:B------:R-:W-:Y:S01]  /*4000*/  FMUL.FTZ R40, R107, UR35 ;  /* 0x000000236b287c20 */ /* 0x000fe20008410000 */
[----:B------:R-:W-:Y:S01]  /*4010*/  FFMA.FTZ R145, R74, R113, R145 ;  /* 0x000000714a917223 */ /* 0x000fe20000010091 */
[----:B------:R-:W-:Y:S01]  /*4020*/  FMUL.FTZ R138, R138, R41 ;  /* 0x000000298a8a7220 */ /* 0x000fe20000410000 */
[----:B------:R-:W-:Y:S01]  /*4030*/  FMUL.FTZ R41, R118, UR35 ;  /* 0x0000002376297c20 */ /* 0x000fe20008410000 */
[----:B------:R-:W-:Y:S01]  /*4040*/  FMUL.FTZ R139, R139, R40 ;  /* 0x000000288b8b7220 */ /* 0x000fe20000410000 */
[----:B0-----:R-:W-:Y:S01]  /*4050*/  @!P0 FADD.FTZ R86, R86, R125 ;  /* 0x0000007d56568221 */ /* 0x001fe20000010000 */
[----:B------:R-:W-:Y:S01]  /*4060*/  FMUL.FTZ R40, R119, UR35 ;  /* 0x0000002377287c20 */ /* 0x000fe20008410000 */
[----:B------:R-:W-:Y:S01]  /*4070*/  FMUL.FTZ R136, R136, R41 ;  /* 0x0000002988887220 */ /* 0x000fe20000410000 */
[----:B------:R-:W-:Y:S01]  /*4080*/  FMUL.FTZ R41, R101, UR35 ;  /* 0x0000002365297c20 */ /* 0x000fe20008410000 */
[----:B------:R-:W-:Y:S01]  /*4090*/  FFMA.FTZ R144, R75, R112, R144 ;  /* 0x000000704b907223 */ /* 0x000fe20000010090 */
[----:B------:R-:W0:Y:S01]  /*40a0*/  SHFL.DOWN PT, R125, R86, 0x4, 0x1f ;  /* 0x08801f00567d7f89 */ /* 0x000e2200000e0000 */
[----:B------:R-:W-:Y:S01]  /*40b0*/  FMUL.FTZ R137, R137, R40 ;  /* 0x0000002889897220 */ /* 0x000fe20000410000 */
[----:B------:R-:W-:Y:S01]  /*40c0*/  FMUL.FTZ R40, R102, UR35 ;  /* 0x0000002366287c20 */ /* 0x000fe20008410000 */
[----:B------:R-:W-:Y:S01]  /*40d0*/  FMUL.FTZ R42, R42, R41 ;  /* 0x000000292a2a7220 */ /* 0x000fe20000410000 */
[----:B------:R-:W-:Y:S01]  /*40e0*/  FFMA.FTZ R143, R76, R111, R143 ;  /* 0x0000006f4c8f7223 */ /* 0x000fe2000001008f */
[----:B------:R-:W-:Y:S01]  /*40f0*/  FFMA.FTZ R142, R77, R110, R142 ;  /* 0x0000006e4d8e7223 */ /* 0x000fe2000001008e */
[----:B------:R-:W-:Y:S01]  /*4100*/  FMUL.FTZ R135, R135, R40 ;  /* 0x0000002887877220 */ /* 0x000fe20000410000 */
[----:B------:R-:W-:Y:S01]  /*4110*/  FFMA.FTZ R141, R78, R109, R141 ;  /* 0x0000006d4e8d7223 */ /* 0x000fe2000001008d */
[----:B------:R-:W-:Y:S01]  /*4120*/  FFMA.FTZ R140, R79, R108, R140 ;  /* 0x0000006c4f8c7223 */ /* 0x000fe2000001008c */
[----:B------:R-:W-:Y:S01]  /*4130*/  FFMA.FTZ R139, R80, R107, R139 ;  /* 0x0000006b508b7223 */ /* 0x000fe2000001008b */
[----:B-1----:R-:W-:Y:S01]  /*4140*/  @!P1 FADD.FTZ R103, R103, R152 ;  /* 0x0000009867679221 */ /* 0x002fe20000010000 */
[----:B------:R-:W-:Y:S01]  /*4150*/  ISETP.GT.AND P1, PT, R149, 0x1b, PT ;  /* 0x0000001b9500780c */ /* 0x000fe20003f24270 */
[----:B------:R-:W-:Y:S01]  /*4160*/  FFMA.FTZ R138, R81, R120, R138 ;  /* 0x00000078518a7223 */ /* 0x000fe2000001008a */
[----:B------:R-:W-:Y:S01]  /*4170*/  FFMA.FTZ R137, R88, R119, R137 ;  /* 0x0000007758897223 */ /* 0x000fe20000010089 */
[----:B------:R-:W-:Y:S01]  /*4180*/  FFMA.FTZ R136, R89, R118, R136 ;  /* 0x0000007659887223 */ /* 0x000fe20000010088 */
[----:B------:R-:W1:Y:S01]  /*4190*/  SHFL.DOWN PT, R152, R103, 0x2, 0x1f ;  /* 0x08401f0067987f89 */ /* 0x000e6200000e0000 */
[----:B------:R-:W-:Y:S01]  /*41a0*/  FFMA.FTZ R135, R90, R102, R135 ;  /* 0x000000665a877223 */ /* 0x000fe20000010087 */
[----:B------:R-:W-:Y:S01]  /*41b0*/  FFMA.FTZ R42, R91, R101, R42 ;  /* 0x000000655b2a7223 */ /* 0x000fe2000001002a */
[----:B------:R-:W-:Y:S01]  /*41c0*/  FADD.FTZ R21, R128, R21 ;  /* 0x0000001580157221 */ /* 0x000fe20000010000 */
[----:B------:R-:W-:Y:S01]  /*41d0*/  FADD.FTZ R50, R145, R50 ;  /* 0x0000003291327221 */ /* 0x000fe20000010000 */
[----:B------:R-:W-:Y:S01]  /*41e0*/  FADD.FTZ R49, R144, R49 ;  /* 0x0000003190317221 */ /* 0x000fe20000010000 */
[----:B------:R-:W-:Y:S01]  /*41f0*/  FADD.FTZ R48, R143, R48 ;  /* 0x000000308f307221 */ /* 0x000fe20000010000 */
[----:B------:R-:W-:Y:S01]  /*4200*/  FADD.FTZ R47, R142, R47 ;  /* 0x0000002f8e2f7221 */ /* 0x000fe20000010000 */
[----:B------:R-:W-:Y:S01]  /*4210*/  FADD.FTZ R46, R141, R46 ;  /* 0x0000002e8d2e7221 */ /* 0x000fe20000010000 */
[----:B0-----:R-:W-:Y:S01]  /*4220*/  @!P1 FADD.FTZ R86, R86, R125 ;  /* 0x0000007d56569221 */ /* 0x001fe20000010000 */
[----:B------:R-:W-:Y:S01]  /*4230*/  FMUL.FTZ R125, R133, UR35 ;  /* 0x00000023857d7c20 */ /* 0x000fe20008410000 */
[----:B------:R-:W-:Y:S01]  /*4240*/  FADD.FTZ R45, R140, R45 ;  /* 0x0000002d8c2d7221 */ /* 0x000fe20000010000 */
[----:B------:R-:W-:Y:S01]  /*4250*/  FADD.FTZ R44, R139, R44 ;  /* 0x0000002c8b2c7221 */ /* 0x000fe20000010000 */
[----:B------:R-:W-:Y:S01]  /*4260*/  FADD.FTZ R39, R138, R39 ;  /* 0x000000278a277221 */ /* 0x000fe20000010000 */
[----:B------:R-:W-:Y:S01]  /*4270*/  FMUL.FTZ R127, R150, R125 ;  /* 0x0000007d967f7220 */ /* 0x000fe20000410000 */
[----:B------:R-:W-:Y:S01]  /*4280*/  FMUL.FTZ R125, R122, UR35 ;  /* 0x000000237a7d7c20 */ /* 0x000fe20008410000 */
[----:B------:R-:W0:Y:S01]  /*4290*/  SHFL.DOWN PT, R129, R86, 0x8, 0x1f ;  /* 0x09001f0056817f89 */ /* 0x000e2200000e0000 */
[----:B------:R-:W-:Y:S01]  /*42a0*/  FADD.FTZ R38, R137, R38 ;  /* 0x0000002689267221 */ /* 0x000fe20000010000 */
[----:B------:R-:W-:Y:S01]  /*42b0*/  FFMA.FTZ R127, R70, R133, R127 ;  /* 0x00000085467f7223 */ /* 0x000fe2000001007f */
[----:B------:R-:W-:Y:S01]  /*42c0*/  FMUL.FTZ R148, R148, R125 ;  /* 0x0000007d94947220 */ /* 0x000fe20000410000 */
[----:B------:R-:W-:Y:S01]  /*42d0*/  FADD.FTZ R37, R136, R37 ;  /* 0x0000002588257221 */ /* 0x000fe20000010000 */
[----:B------:R-:W-:Y:S01]  /*42e0*/  FADD.FTZ R36, R135, R36 ;  /* 0x0000002487247221 */ /* 0x000fe20000010000 */
[----:B------:R-:W-:Y:S01]  /*42f0*/  FADD.FTZ R56, R127, R56 ;  /* 0x000000387f387221 */ /* 0x000fe20000010000 */
[----:B------:R-:W-:Y:S01]  /*4300*/  FFMA.FTZ R148, R71, R122, R148 ;  /* 0x0000007a47947223 */ /* 0x000fe20000010094 */
[----:B-1----:R-:W-:Y:S01]  /*4310*/  @!P0 FADD.FTZ R103, R103, R152 ;  /* 0x0000009867678221 */ /* 0x002fe20000010000 */
[----:B------:R-:W-:Y:S01]  /*4320*/  ISETP.GT.AND P0, PT, R149, 0x17, PT ;  /* 0x000000179500780c */ /* 0x000fe20003f04270 */
[----:B------:R-:W-:Y:S01]  /*4330*/  FADD.FTZ R35, R42, R35 ;  /* 0x000000232a237221 */ /* 0x000fe20000010000 */
[----:B------:R-:W-:-:S02]  /*4340*/  FADD.FTZ R55, R148, R55 ;  /* 0x0000003794377221 */ /* 0x000fc40000010000 */
[----:B------:R-:W1:Y:S09]  /*4350*/  SHFL.DOWN PT, R106, R103, 0x4, 0x1f ;  /* 0x08801f00676a7f89 */ /* 0x000e7200000e0000 */
[----:B0-----:R-:W-:Y:S01]  /*4360*/  @!P0 FADD.FTZ R86, R86, R129 ;  /* 0x0000008156568221 */ /* 0x001fe20000010000 */
[----:B-1----:R-:W-:Y:S01]  /*4370*/  @!P1 FADD.FTZ R103, R103, R106 ;  /* 0x0000006a67679221 */ /* 0x002fe20000010000 */
[----:B------:R-:W-:Y:S01]  /*4380*/  FFMA.FTZ R106, R72, R85, R147 ;  /* 0x00000055486a7223 */ /* 0x000fe20000010093 */
[----:B------:R-:W-:-:S03]  /*4390*/  FFMA.FTZ R85, R73, R114, R146 ;  /* 0x0000007249557223 */ /* 0x000fc60000010092 */
[----:B------:R-:W0:Y:S01]  /*43a0*/  SHFL.DOWN PT, R122, R103, 0x8, 0x1f ;  /* 0x09001f00677a7f89 */ /* 0x000e2200000e0000 */
[----:B------:R-:W-:Y:S01]  /*43b0*/  FADD.FTZ R53, R106, R53 ;  /* 0x000000356a357221 */ /* 0x000fe20000010000 */
[----:B------:R-:W-:Y:S02]  /*43c0*/  FADD.FTZ R52, R85, R52 ;  /* 0x0000003455347221 */ /* 0x000fe40000010000 */
[----:B------:R-:W1:Y:S01]  /*43d0*/  SHFL.DOWN PT, R85, R86, 0x10, 0x1f ;  /* 0x0a001f0056557f89 */ /* 0x000e6200000e0000 */
[----:B0-----:R-:W-:Y:S01]  /*43e0*/  @!P0 FADD.FTZ R103, R103, R122 ;  /* 0x0000007a67678221 */ /* 0x001fe20000010000 */
[----:B------:R-:W-:-:S04]  /*43f0*/  ISETP.NE.AND P0, PT, R149, RZ, PT ;  /* 0x000000ff9500720c */ /* 0x000fc80003f05270 */
[----:B------:R-:W0:Y:S09]  /*4400*/  SHFL.DOWN PT, R106, R103, 0x10, 0x1f ;  /* 0x0a001f00676a7f89 */ /* 0x000e3200000e0000 */
[----:B------:R-:W-:Y:S01]  /*4410*/  @!P0 LOP3.LUT R104, R83, 0xf8, RZ, 0xc0, !PT ;  /* 0x000000f853688812 */ /* 0x000fe200078ec0ff */
[----:B-1----:R-:W-:Y:S01]  /*4420*/  FADD.FTZ R83, R86, R85 ;  /* 0x0000005556537221 */ /* 0x002fe20000010000 */
[----:B0-----:R-:W-:-:S05]  /*4430*/  FADD.FTZ R82, R103, R106 ;  /* 0x0000006a67527221 */ /* 0x001fca0000010000 */
[----:B------:R0:W-:Y:S01]  /*4440*/  @!P0 STS.64 [R104+UR23+0x2118], R82 ;  /* 0x0021185268008988 */ /* 0x0001e20008000a17 */
[----:B------:R-:W-:Y:S06]  /*4450*/  BAR.SYNC.DEFER_BLOCKING 0x0 ;  /* 0x0000000000007b1d */ /* 0x000fec0000010000 */
[----:B------:R-:W-:Y:S05]  /*4460*/  @P2 BRA `(.L_x_13) ;  /* 0x00000000004c2947 */ /* 0x000fea0003800000 */
[----:B------:R-:W1:Y:S01]  /*4470*/  LDC R40, c[0x0][0x394] ;  /* 0x0000e500ff287b82 */ /* 0x000e620000000800 */
[----:B------:R-:W-:Y:S01]  /*4480*/  LDS.64 R84, [UR23+0x2130] ;  /* 0x00213017ff547984 */ /* 0x000fe20008000a00 */
[----:B------:R-:W-:-:S04]  /*4490*/  ISETP.GT.AND P0, PT, R149, 0xf, PT ;  /* 0x0000000f9500780c */ /* 0x000fc80003f04270 */
[----:B------:R-:W-:Y:S02]  /*44a0*/  FSEL R86, R86, R83, P0 ;  /* 0x0000005356567208 */ /* 0x000fe40000000000 */
[----:B------:R-:W-:Y:S02]  /*44b0*/  FSEL R103, R103, R82, P0 ;  /* 0x0000005267677208 */ /* 0x000fe40000000000 */
[----:B-1----:R-:W-:Y:S02]  /*44c0*/  ISETP.NE.AND P1, PT, R40, UR16, PT ;  /* 0x0000001028007c0c */ /* 0x002fe4000bf25270 */
[----:B------:R-:W1:Y:S11]  /*44d0*/  LDS.128 R40, [UR23+0x2120] ;  /* 0x00212017ff287984 */ /* 0x000e760008000c00 */
[----:B------:R-:W2:Y:S04]  /*44e0*/  @P1 LDS R102, [UR33+0x1600] ;  /* 0x00160021ff661984 */ /* 0x000ea80008000800 */
[----:B------:R-:W3:Y:S01]  /*44f0*/  @P1 LDS R87, [UR33+0x1200] ;  /* 0x00120021ff571984 */ /* 0x000ee20008000800 */
[----:B-1----:R-:W-:Y:S01]  /*4500*/  FADD.FTZ R86, R41, R86 ;  /* 0x0000005629567221 */ /* 0x002fe20000010000 */
[----:B------:R-:W-:-:S03]  /*4510*/  FADD.FTZ R103, R40, R103 ;  /* 0x0000006728677221 */ /* 0x000fc60000010000 */
[----:B------:R-:W-:Y:S01]  /*4520*/  FADD.FTZ R86, R43, R86 ;  /* 0x000000562b567221 */ /* 0x000fe20000010000 */
[----:B------:R-:W-:-:S03]  /*4530*/  FADD.FTZ R103, R42, R103 ;  /* 0x000000672a677221 */ /* 0x000fc60000010000 */
[----:B------:R-:W-:Y:S01]  /*4540*/  FADD.FTZ R85, R86, R85 ;  /* 0x0000005556557221 */ /* 0x000fe20000010000 */
[----:B------:R-:W-:-:S03]  /*4550*/  FADD.FTZ R84, R103, R84 ;  /* 0x0000005467547221 */ /* 0x000fc60000010000 */
[----:B--2---:R-:W-:Y:S01]  /*4560*/  @P1 FADD.FTZ R85, R85, R102 ;  /* 0x0000006655551221 */ /* 0x004fe20000010000 */
[----:B---3--:R-:W-:-:S04]  /*4570*/  @P1 FADD.FTZ R84, R84, R87 ;  /* 0x0000005754541221 */ /* 0x008fc80000010000 */
[----:B------:R1:W-:Y:S04]  /*4580*/  STS [UR33+0x1600], R85 ;  /* 0x00160055ff007988 */ /* 0x0003e80008000821 */
[----:B------:R1:W-:Y:S02]  /*4590*/  STS [UR33+0x1200], R84 ;  /* 0x00120054ff007988 */ /* 0x0003e40008000821 */
.L_x_13:
[----:B------:R-:W-:Y:S05]  /*45a0*/  BSYNC.RECONVERGENT B0 ;  /* 0x0000000000007941 */ /* 0x000fea0003800200 */
.L_x_12:
[----:B------:R-:W-:Y:S02]  /*45b0*/  ULEA UR27, UP0, UR36, UR27, 0x2 ;  /* 0x0000001b241b7291 */ /* 0x000fe4000f8010ff */
[----:B------:R-:W-:Y:S02]  /*45c0*/  UIADD3 UR8, UPT, UPT, UR8, 0x1, URZ ;  /* 0x0000000108087890 */ /* 0x000fe4000fffe0ff */
[----:B------:R-:W-:Y:S02]  /*45d0*/  UIADD3.X UR26, UPT, UPT, UR26, UR24, URZ, UP0, !UPT ;  /* 0x000000181a1a7290 */ /* 0x000fe400087fe4ff */
[----:B------:R-:W-:Y:S02]  /*45e0*/  UISETP.GE.AND UP0, UPT, UR8, UR41, UPT ;  /* 0x000000290800728c */ /* 0x000fe4000bf06270 */
[----:B------:R-:W-:Y:S02]  /*45f0*/  ULEA UR32, UP1, UR34, UR32, 0x2 ;  /* 0x0000002022207291 */ /* 0x000fe4000f8210ff */
[----:B------:R-:W-:-:S02]  /*4600*/  ULEA UR25, UP2, UR10, UR25, 0x2 ;  /* 0x000000190a197291 */ /* 0x000fc4000f8410ff */
[----:B------:R-:W-:Y:S02]  /*4610*/  UIADD3 UR9, UPT, UPT, UR9, 0x1, URZ ;  /* 0x0000000109097890 */ /* 0x000fe4000fffe0ff */
[----:B------:R-:W-:Y:S02]  /*4620*/  UIADD3 UR33, UPT, UPT, UR33, 0x4, URZ ;  /* 0x0000000421217890 */ /* 0x000fe4000fffe0ff */
[----:B------:R-:W-:Y:S02]  /*4630*/  UIADD3 UR12, UPT, UPT, UR12, 0x8, URZ ;  /* 0x000000080c0c7890 */ /* 0x000fe4000fffe0ff */
[----:B------:R-:W-:Y:S02]  /*4640*/  UIADD3 UR11, UPT, UPT, UR11, 0x1, URZ ;  /* 0x000000010b0b7890 */ /* 0x000fe4000fffe0ff */
[----:B------:R-:W-:Y:S02]  /*4650*/  UIADD3.X UR29, UPT, UPT, UR29, UR15, URZ, UP1, !UPT ;  /* 0x0000000f1d1d7290 */ /* 0x000fe40008ffe4ff */
[----:B------:R-:W-:Y:S01]  /*4660*/  UIADD3.X UR28, UPT, UPT, UR28, UR14, URZ, UP2, !UPT ;  /* 0x0000000e1c1c7290 */ /* 0x000fe200097fe4ff */
[----:B------:R-:W-:Y:S11]  /*4670*/  BRA.U !UP0, `(.L_x_14) ;  /* 0xffffffd908f87547 */ /* 0x000ff6000b83ffff */
.L_x_1:
[----:B------:R-:W2:Y:S01]  /*4680*/  LDL.LU R42, [R1] ;  /* 0x00000000012a7983 */ /* 0x000ea20000300800 */
[----:B------:R-:W3:Y:S01]  /*4690*/  LDC R10, c[0x0][0x388] ;  /* 0x0000e200ff0a7b82 */ /* 0x000ee20000000800 */
[----:B------:R-:W4:Y:S07]  /*46a0*/  S2R R0, SR_TID.X ;  /* 0x0000000000007919 */ /* 0x000f2e0000002100 */
[----:B------:R-:W-:Y:S01]  /*46b0*/  BAR.SYNC.DEFER_BLOCKING 0x0 ;  /* 0x0000000000007b1d */ /* 0x000fe20000010000 */
[----:B------:R-:W-:-:S07]  /*46c0*/  ULEA UR12, UR16, 0xfffff800, 0xb ;  /* 0xfffff800100c7891 */ /* 0x000fce000f8e58ff */
[----:B------:R-:W5:Y:S01]  /*46d0*/  S2UR UR26, SR_CTAID.X ;  /* 0x00000000001a79c3 */ /* 0x000f620000002500 */
[----:B------:R-:W5:Y:S01]  /*46e0*/  LDCU.64 UR14, c[0x0][0x4f8] ;  /* 0x00009f00ff0e77ac */ /* 0x000f620008000a00 */
[----:B------:R-:W2:Y:S01]  /*46f0*/  LDL.LU R40, [R1+0x4] ;  /* 0x0000040001287983 */ /* 0x000ea20000300800 */
[----:B------:R-:W0:Y:S05]  /*4700*/  LDCU.64 UR24, c[0x0][0x500] ;  /* 0x0000a000ff1877ac */ /* 0x000e2a0008000a00 */
[----:B------:R-:W0:Y:S01]  /*4710*/  S2UR UR8, SR_CTAID.Y ;  /* 0x00000000000879c3 */ /* 0x000e220000002600 */
[----:B------:R-:W-:Y:S02]  /*4720*/  USHF.R.S32.HI UR13, URZ, 0x1f, UR12 ;  /* 0x0000001fff0d7899 */ /* 0x000fe4000801140c */
[----:B---3--:R-:W-:Y:S01]  /*4730*/  VIADD R10, R10, -UR12 ;  /* 0x8000000c0a0a7c36 */ /* 0x008fe20008000000 */
[----:B------:R-:W-:-:S02]  /*4740*/  UIADD3 UR17, UP0, UPT, UR17, -0x2000, URZ ;  /* 0xffffe00011117890 */ /* 0x000fc4000ff1e0ff */
[----:B------:R-:W-:Y:S02]  /*4750*/  UIADD3 UR19, UP1, UPT, UR19, -0x2000, URZ ;  /* 0xffffe00013137890 */ /* 0x000fe4000ff3e0ff */
[----:B------:R-:W-:Y:S01]  /*4760*/  UIADD3.X UR18, UPT, UPT, UR18, -0x1, URZ, UP0, !UPT ;  /* 0xffffffff12127890 */ /* 0x000fe200087fe4ff */
[----:B------:R-:W-:Y:S01]  /*4770*/  STS [R92], R34 ;  /* 0x000000225c007388 */ /* 0x000fe20000000800 */
[----:B------:R-:W-:Y:S02]  /*4780*/  UISETP.GT.AND UP0, UPT, UR16, 0x1, UPT ;  /* 0x000000011000788c */ /* 0x000fe4000bf04270 */
[----:B------:R-:W-:Y:S01]  /*4790*/  UIADD3 UR21, UP2, UPT, UR21, -0x2000, URZ ;  /* 0xffffe00015157890 */ /* 0x000fe2000ff5e0ff */
[C---:B----4-:R-:W-:Y:S01]  /*47a0*/  ISETP.NE.AND P0, PT, R0.reuse, RZ, PT ;  /* 0x000000ff0000720c */ /* 0x050fe20003f05270 */
[----:B------:R-:W-:Y:S01]  /*47b0*/  STS [R92+0x4], R33 ;  /* 0x000004215c007388 */ /* 0x000fe20000000800 */
[----:B-----5:R-:W-:Y:S01]  /*47c0*/  UIMAD.WIDE.U32 UR10, UR26, UR14, UR12 ;  /* 0x0000000e1a0a72a5 */ /* 0x020fe2000f8e000c */
[C---:B------:R-:W-:Y:S01]  /*47d0*/  SHF.L.U32 R9, R0.reuse, 0x4, RZ ;  /* 0x0000000400097819 */ /* 0x040fe200000006ff */
[----:B------:R-:W-:Y:S01]  /*47e0*/  UIADD3.X UR20, UPT, UPT, UR20, -0x1, URZ, UP1, !UPT ;  /* 0xffffffff14147890 */ /* 0x000fe20008ffe4ff */
[----:B------:R-:W-:Y:S01]  /*47f0*/  STS [R92+0x8], R32 ;  /* 0x000008205c007388 */ /* 0x000fe20000000800 */
[----:B------:R-:W-:Y:S01]  /*4800*/  UIMAD UR11, UR26, UR15, UR11 ;  /* 0x0000000f1a0b72a4 */ /* 0x000fe2000f8e020b */
[----:B------:R-:W-:Y:S01]  /*4810*/  LOP3.LUT R6, R0, 0x1f, RZ, 0xc0, !PT ;  /* 0x0000001f00067812 */ /* 0x000fe200078ec0ff */
[----:B------:R-:W3:Y:S01]  /*4820*/  LDCU.64 UR14, c[0x0][0x550] ;  /* 0x0000aa00ff0e77ac */ /* 0x000ee20008000a00 */
[----:B------:R-:W-:Y:S02]  /*4830*/  STS [R92+0xc], R31 ;  /* 0x00000c1f5c007388 */ /* 0x000fe40000000800 */
[----:B------:R-:W-:Y:S01]  /*4840*/  LOP3.LUT R9, R6, 0x3e00, R9, 0xf8, !PT ;  /* 0x00003e0006097812 */ /* 0x000fe200078ef809 */
[----:B0-----:R-:W-:Y:S01]  /*4850*/  UIMAD UR9, UR8, UR25, URZ ;  /* 0x00000019080972a4 */ /* 0x001fe2000f8e02ff */
[----:B------:R-:W-:Y:S01]  /*4860*/  STS [R92+0x10], R30 ;  /* 0x0000101e5c007388 */ /* 0x000fe20000000800 */
[----:B------:R-:W-:Y:S01]  /*4870*/  UIMAD.WIDE.U32 UR10, UR8, UR24, UR10 ;  /* 0x00000018080a72a5 */ /* 0x000fe2000f8e000a */
[C---:B------:R-:W-:Y:S01]  /*4880*/  LOP3.LUT R57, R9.reuse, 0x20, RZ, 0xfc, !PT ;  /* 0x0000002009397812 */ /* 0x040fe200078efcff */
[----:B------:R-:W0:Y:S01]  /*4890*/  LDCU.64 UR24, c[0x0][0x560] ;  /* 0x0000ac00ff1877ac */ /* 0x000e220008000a00 */
[----:B------:R-:W-:Y:S01]  /*48a0*/  STS [R92+0x14], R29 ;  /* 0x0000141d5c007388 */ /* 0x000fe20000000800 */
[----:B------:R-:W-:-:S02]  /*48b0*/  LOP3.LUT R59, R9, 0x40, RZ, 0xfc, !PT ;  /* 0x00000040093b7812 */ /* 0x000fc400078efcff */
[C---:B------:R-:W-:Y:S01]  /*48c0*/  LOP3.LUT R61, R9.reuse, 0x60, RZ, 0xfc, !PT ;  /* 0x00000060093d7812 */ /* 0x040fe200078efcff */
[----:B------:R-:W-:Y:S01]  /*48d0*/  STS [R92+0x18], R28 ;  /* 0x0000181c5c007388 */ /* 0x000fe20000000800 */
[----:B------:R-:W-:Y:S01]  /*48e0*/  MOV R8, UR9 ;  /* 0x0000000900087c02 */ /* 0x000fe20008000f00 */
[----:B------:R-:W-:Y:S01]  /*48f0*/  UIADD3.X UR22, UPT, UPT, UR22, -0x1, URZ, UP2, !UPT ;  /* 0xffffffff16167890 */ /* 0x000fe200097fe4ff */
[C---:B------:R-:W-:Y:S01]  /*4900*/  IADD3 R3, P5, PT, R9.reuse, UR10, RZ ;  /* 0x0000000a09037c10 */ /* 0x040fe2000ffbe0ff */
[----:B------:R-:W-:Y:S01]  /*4910*/  STS [R92+0x1c], R27 ;  /* 0x00001c1b5c007388 */ /* 0x000fe20000000800 */
[----:B------:R-:W-:Y:S02]  /*4920*/  LOP3.LUT R63, R9, 0x80, RZ, 0xfc, !PT ;  /* 0x00000080093f7812 */ /* 0x000fe400078efcff */
[----:B------:R-:W-:Y:S01]  /*4930*/  IADD3.X R8, PT, PT, R8, UR11, RZ, P5, !PT ;  /* 0x0000000b08087c10 */ /* 0x000fe2000affe4ff */
[----:B------:R-:W-:Y:S01]  /*4940*/  STS [R92+0x20], R26 ;  /* 0x0000201a5c007388 */ /* 0x000fe20000000800 */
[----:B---3--:R-:W-:Y:S01]  /*4950*/  LEA R2, P5, R3, UR14, 0x2 ;  /* 0x0000000e03027c11 */ /* 0x008fe2000f8a10ff */
[----:B------:R-:W3:Y:S01]  /*4960*/  LDCU.64 UR10, c[0x0][0x518] ;  /* 0x0000a300ff0a77ac */ /* 0x000ee20008000a00 */
[----:B------:R-:W-:Y:S01]  /*4970*/  LOP3.LUT R65, R9, 0xa0, RZ, 0xfc, !PT ;  /* 0x000000a009417812 */ /* 0x000fe200078efcff */
[----:B------:R-:W-:Y:S01]  /*4980*/  STS [R92+0x24], R25 ;  /* 0x000024195c007388 */ /* 0x000fe20000000800 */
[----:B------:R-:W-:Y:S01]  /*4990*/  LEA.HI.X R3, R3, UR15, R8, 0x2, P5 ;  /* 0x0000000f03037c11 */ /* 0x000fe2000a8f1408 */
[----:B------:R-:W4:Y:S01]  /*49a0*/  LDCU.64 UR14, c[0x0][0x520] ;  /* 0x0000a400ff0e77ac */ /* 0x000f220008000a00 */
[C---:B------:R-:W-:Y:S01]  /*49b0*/  LOP3.LUT R67, R9.reuse, 0xc0, RZ, 0xfc, !PT ;  /* 0x000000c009437812 */ /* 0x040fe200078efcff */
[----:B------:R-:W-:Y:S01]  /*49c0*/  STS [R92+0x28], R24 ;  /* 0x000028185c007388 */ /* 0x000fe20000000800 */
[----:B------:R-:W-:-:S02]  /*49d0*/  LOP3.LUT R69, R9, 0xe0, RZ, 0xfc, !PT ;  /* 0x000000e009457812 */ /* 0x000fc400078efcff */
[C---:B------:R-:W-:Y:S01]  /*49e0*/  LOP3.LUT R71, R9.reuse, 0x100, RZ, 0xfc, !PT ;  /* 0x0000010009477812 */ /* 0x040fe200078efcff */
[----:B------:R-:W-:Y:S01]  /*49f0*/  STS [R92+0x2c], R23 ;  /* 0x00002c175c007388 */ /* 0x000fe20000000800 */
[C---:B------:R-:W-:Y:S02]  /*4a00*/  LOP3.LUT R73, R9.reuse, 0x120, RZ, 0xfc, !PT ;  /* 0x0000012009497812 */ /* 0x040fe400078efcff */
[C---:B------:R-:W-:Y:S01]  /*4a10*/  LOP3.LUT R75, R9.reuse, 0x140, RZ, 0xfc, !PT ;  /* 0x00000140094b7812 */ /* 0x040fe200078efcff */
[----:B------:R-:W-:Y:S01]  /*4a20*/  STS [R92+0x30], R22 ;  /* 0x000030165c007388 */ /* 0x000fe20000000800 */
[C---:B------:R-:W-:Y:S02]  /*4a30*/  LOP3.LUT R77, R9.reuse, 0x160, RZ, 0xfc, !PT ;  /* 0x00000160094d7812 */ /* 0x040fe400078efcff */
[C---:B------:R-:W-:Y:S01]  /*4a40*/  LOP3.LUT R79, R9.reuse, 0x180, RZ, 0xfc, !PT ;  /* 0x00000180094f7812 */ /* 0x040fe200078efcff */
[----:B------:R-:W-:Y:S01]  /*4a50*/  STS [R92+0x34], R21 ;  /* 0x000034155c007388 */ /* 0x000fe20000000800 */
[C---:B------:R-:W-:Y:S01]  /*4a60*/  LOP3.LUT R81, R9.reuse, 0x1a0, RZ, 0xfc, !PT ;  /* 0x000001a009517812 */ /* 0x040fe200078efcff */
[----:B---3--:R-:W-:Y:S01]  /*4a70*/  UIMAD.WIDE.U32 UR12, UR26, UR10, UR12 ;  /* 0x0000000a1a0c72a5 */ /* 0x008fe2000f8e000c */
[C---:B------:R-:W-:Y:S01]  /*4a80*/  LOP3.LUT R83, R9.reuse, 0x1c0, RZ, 0xfc, !PT ;  /* 0x000001c009537812 */ /* 0x040fe200078efcff */
[----:B------:R-:W-:Y:S01]  /*4a90*/  STS [R92+0x38], R20 ;  /* 0x000038145c007388 */ /* 0x000fe20000000800 */
[----:B-1----:R-:W-:Y:S01]  /*4aa0*/  LOP3.LUT R85, R9, 0x1e0, RZ, 0xfc, !PT ;  /* 0x000001e009557812 */ /* 0x002fe200078efcff */
[----:B------:R-:W-:-:S02]  /*4ab0*/  UIMAD UR11, UR26, UR11, UR13 ;  /* 0x0000000b1a0b72a4 */ /* 0x000fc4000f8e020d */
[----:B------:R-:W-:Y:S01]  /*4ac0*/  STS [R92+0x3c], R19 ;  /* 0x00003c135c007388 */ /* 0x000fe20000000800 */
[----:B------:R-:W-:-:S03]  /*4ad0*/  NOP ;  /* 0x0000000000007918 */ /* 0x000fc60000000000 */
[----:B------:R-:W-:Y:S01]  /*4ae0*/  LDS R7, [R164+0x80] ;  /* 0x00008000a4077984 */ /* 0x000fe20000000800 */
[----:B------:R-:W-:Y:S02]  /*4af0*/  UMOV UR10, UR12 ;  /* 0x0000000c000a7c82 */ /* 0x000fe40008000000 */
[----:B----4-:R-:W-:Y:S01]  /*4b00*/  UIMAD.WIDE.U32 UR10, UR8, UR14, UR10 ;  /* 0x0000000e080a72a5 */ /* 0x010fe2000f8e000a */
[----:B------:R-:W-:Y:S03]  /*4b10*/  LDS R11, [R161+0x100] ;  /* 0x00010000a10b7984 */ /* 0x000fe60000000800 */
[----:B------:R-:W-:Y:S01]  /*4b20*/  UIMAD UR9, UR8, UR15, UR11 ;  /* 0x0000000f080972a4 */ /* 0x000fe2000f8e020b */
        /* <DEDUP_REMOVED lines=13> */
[----:B--2---:R-:W-:Y:S04]  /*4c00*/  LDS R5, [R42] ;  /* 0x000000002a057984 */ /* 0x004fe80000000800 */
[----:B------:R-:W-:Y:S01]  /*4c10*/  @!P0 STS [UR23+0x2100], R10 ;  /* 0x0021000aff008988 */ /* 0x000fe20008000817 */
[----:B------:R-:W-:Y:S06]  /*4c20*/  BAR.SYNC.DEFER_BLOCKING 0x0 ;  /* 0x0000000000007b1d */ /* 0x000fec0000010000 */
[----:B------:R-:W1:Y:S02]  /*4c30*/  LDS R4, [UR23+0x2100] ;  /* 0x00210017ff047984 */ /* 0x000e640008000800 */
[----:B-1----:R-:W-:-:S02]  /*4c40*/  ISETP.GE.AND P1, PT, R9, R4, PT ;  /* 0x000000040900720c */ /* 0x002fc40003f26270 */
[-C--:B------:R-:W-:Y:S02]  /*4c50*/  ISETP.GE.AND P2, PT, R57, R4.reuse, PT ;  /* 0x000000043900720c */ /* 0x080fe40003f46270 */
[-C--:B------:R-:W-:Y:S02]  /*4c60*/  ISETP.GE.AND P3, PT, R59, R4.reuse, PT ;  /* 0x000000043b00720c */ /* 0x080fe40003f66270 */
[-C--:B------:R-:W-:Y:S02]  /*4c70*/  ISETP.GE.AND P4, PT, R61, R4.reuse, PT ;  /* 0x000000043d00720c */ /* 0x080fe40003f86270 */
[-C--:B------:R-:W-:Y:S02]  /*4c80*/  ISETP.GE.AND P5, PT, R71, R4.reuse, PT ;  /* 0x000000044700720c */ /* 0x080fe40003fa6270 */
[----:B------:R-:W-:-:S03]  /*4c90*/  ISETP.GE.AND P6, PT, R73, R4, PT ;  /* 0x000000044900720c */ /* 0x000fc60003fc6270 */
[----:B------:R-:W-:Y:S01]  /*4ca0*/  @!P1 STG.E desc[UR30][R2.64], R5 ;  /* 0x0000000502009986 */ /* 0x000fe2000c10191e */
        /* <DEDUP_REMOVED lines=19> */
[----:B------:R-:W-:Y:S04]  /*4de0*/  @!P1 STG.E desc[UR30][R2.64+0x500], R29 ;  /* 0x0005001d02009986 */ /* 0x000fe8000c10191e */
[----:B------:R-:W-:Y:S04]  /*4df0*/  @!P2 STG.E desc[UR30][R2.64+0x580], R31 ;  /* 0x0005801f0200a986 */ /* 0x000fe8000c10191e */
[----:B------:R-:W-:Y:S04]  /*4e00*/  @!P3 STG.E desc[UR30][R2.64+0x600], R33 ;  /* 0x000600210200b986 */ /* 0x000fe8000c10191e */
[----:B------:R-:W-:Y:S04]  /*4e10*/  @!P4 STG.E desc[UR30][R2.64+0x680], R41 ;  /* 0x000680290200c986 */ /* 0x000fe8000c10191e */
[----:B------:R-:W-:Y:S04]  /*4e20*/  @!P5 STG.E desc[UR30][R2.64+0x700], R43 ;  /* 0x0007002b0200d986 */ /* 0x000fe8000c10191e */
[----:B------:R-:W-:Y:S01]  /*4e30*/  @!P6 STG.E desc[UR30][R2.64+0x780], R51 ;  /* 0x000780330200e986 */ /* 0x000fe2000c10191e */
[----:B------:R-:W-:Y:S06]  /*4e40*/  BAR.SYNC.DEFER_BLOCKING 0x0 ;  /* 0x0000000000007b1d */ /* 0x000fec0000010000 */
[----:B------:R1:W-:Y:S04]  /*4e50*/  STS [R92], R35 ;  /* 0x000000235c007388 */ /* 0x0003e80000000800 */
[----:B------:R2:W-:Y:S04]  /*4e60*/  STS [R92+0x4], R36 ;  /* 0x000004245c007388 */ /* 0x0005e80000000800 */
[----:B------:R3:W-:Y:S01]  /*4e70*/  STS [R92+0x8], R37 ;  /* 0x000008255c007388 */ /* 0x0007e20000000800 */
[----:B-1----:R-:W-:-:S03]  /*4e80*/  FADD.FTZ R35, R35, R40 ;  /* 0x0000002823237221 */ /* 0x002fc60000010000 */
[----:B------:R1:W-:Y:S01]  /*4e90*/  STS [R92+0xc], R38 ;  /* 0x00000c265c007388 */ /* 0x0003e20000000800 */
[----:B--2---:R-:W-:-:S03]  /*4ea0*/  FADD.FTZ R36, R35, R36 ;  /* 0x0000002423247221 */ /* 0x004fc60000010000 */
[----:B------:R2:W-:Y:S01]  /*4eb0*/  STS [R92+0x10], R39 ;  /* 0x000010275c007388 */ /* 0x0005e20000000800 */
[----:B---3--:R-:W-:-:S03]  /*4ec0*/  FADD.FTZ R37, R36, R37 ;  /* 0x0000002524257221 */ /* 0x008fc60000010000 */
        /* <DEDUP_REMOVED lines=12> */
[----:B------:R-:W-:Y:S01]  /*4f90*/  STS [R92+0x2c], R50 ;  /* 0x00002c325c007388 */ /* 0x000fe20000000800 */
[----:B-1----:R-:W-:-:S03]  /*4fa0*/  FADD.FTZ R48, R47, R48 ;  /* 0x000000302f307221 */ /* 0x002fc60000010000 */
[----:B------:R1:W-:Y:S01]  /*4fb0*/  STS [R92+0x30], R52 ;  /* 0x000030345c007388 */ /* 0x0003e20000000800 */
[----:B--2---:R-:W-:-:S03]  /*4fc0*/  FADD.FTZ R49, R48, R49 ;  /* 0x0000003130317221 */ /* 0x004fc60000010000 */
[----:B------:R-:W-:Y:S01]  /*4fd0*/  STS [R92+0x34], R53 ;  /* 0x000034355c007388 */ /* 0x000fe20000000800 */
[----:B------:R-:W-:-:S03]  /*4fe0*/  FADD.FTZ R49, R49, R50 ;  /* 0x0000003231317221 */ /* 0x000fc60000010000 */
[----:B------:R2:W-:Y:S01]  /*4ff0*/  STS [R92+0x38], R55 ;  /* 0x000038375c007388 */ /* 0x0005e20000000800 */
[----:B-1----:R-:W-:-:S03]  /*5000*/  FADD.FTZ R52, R49, R52 ;  /* 0x0000003431347221 */ /* 0x002fc60000010000 */
[----:B------:R-:W-:Y:S01]  /*5010*/  STS [R92+0x3c], R56 ;  /* 0x00003c385c007388 */ /* 0x000fe20000000800 */
[----:B------:R-:W-:-:S03]  /*5020*/  NOP ;  /* 0x0000000000007918 */ /* 0x000fc60000000000 */
[----:B------:R-:W-:Y:S01]  /*5030*/  LDS R5, [R42] ;  /* 0x000000002a057984 */ /* 0x000fe20000000800 */
[----:B------:R-:W-:-:S03]  /*5040*/  FADD.FTZ R52, R52, R53 ;  /* 0x0000003534347221 */ /* 0x000fc60000010000 */
[----:B------:R-:W-:Y:S01]  /*5050*/  LDS R7, [R164+0x80] ;  /* 0x00008000a4077984 */ /* 0x000fe20000000800 */
[----:B--2---:R-:W-:-:S03]  /*5060*/  FADD.FTZ R55, R52, R55 ;  /* 0x0000003734377221 */ /* 0x004fc60000010000 */
        /* <DEDUP_REMOVED lines=14> */
[----:B------:R-:W-:Y:S01]  /*5150*/  @!P0 STS [UR23+0x2100], R10 ;  /* 0x0021000aff008988 */ /* 0x000fe20008000817 */
[----:B------:R-:W-:Y:S01]  /*5160*/  BAR.SYNC.DEFER_BLOCKING 0x0 ;  /* 0x0000000000007b1d */ /* 0x000fe20000010000 */
[----:B------:R-:W-:-:S04]  /*5170*/  IADD3 R3, P0, PT, R9, UR10, RZ ;  /* 0x0000000a09037c10 */ /* 0x000fc8000ff1e0ff */
[----:B------:R-:W-:Y:S01]  /*5180*/  IADD3.X R8, PT, PT, RZ, UR9, RZ, P0, !PT ;  /* 0x00000009ff087c10 */ /* 0x000fe200087fe4ff */
[----:B------:R-:W-:Y:S01]  /*5190*/  UIADD3 UR9, UPT, UPT, UR16, -0x1, URZ ;  /* 0xffffffff10097890 */ /* 0x000fe2000fffe0ff */
[----:B0-----:R-:W-:-:S04]  /*51a0*/  LEA R2, P3, R3, UR24, 0x2 ;  /* 0x0000001803027c11 */ /* 0x001fc8000f8610ff */
[----:B------:R-:W-:Y:S02]  /*51b0*/  LEA.HI.X R3, R3, UR25, R8, 0x2, P3 ;  /* 0x0000001903037c11 */ /* 0x000fe400098f1408 */
[----:B------:R-:W-:Y:S01]  /*51c0*/  UMOV UR16, UR9 ;  /* 0x0000000900107c82 */ /* 0x000fe20008000000 */
[----:B------:R-:W0:Y:S02]  /*51d0*/  LDS R4, [UR23+0x2100] ;  /* 0x00210017ff047984 */ /* 0x000e240008000800 */
[-C--:B0-----:R-:W-:Y:S02]  /*51e0*/  ISETP.GE.AND P2, PT, R9, R4.reuse, PT ;  /* 0x000000040900720c */ /* 0x081fe40003f46270 */
[-C--:B------:R-:W-:Y:S02]  /*51f0*/  ISETP.GE.AND P1, PT, R57, R4.reuse, PT ;  /* 0x000000043900720c */ /* 0x080fe40003f26270 */
[-C--:B------:R-:W-:Y:S02]  /*5200*/  ISETP.GE.AND P0, PT, R59, R4.reuse, PT ;  /* 0x000000043b00720c */ /* 0x080fe40003f06270 */
[----:B------:R-:W-:-:S02]  /*5210*/  ISETP.GE.AND P4, PT, R61, R4, PT ;  /* 0x000000043d00720c */ /* 0x000fc40003f86270 */
[-C--:B------:R-:W-:Y:S02]  /*5220*/  ISETP.GE.AND P6, PT, R63, R4.reuse, PT ;  /* 0x000000043f00720c */ /* 0x080fe40003fc6270 */
[-C--:B------:R-:W-:Y:S02]  /*5230*/  ISETP.GE.AND P5, PT, R65, R4.reuse, PT ;  /* 0x000000044100720c */ /* 0x080fe40003fa6270 */
[-C--:B------:R-:W-:Y:S01]  /*5240*/  ISETP.GE.AND P3, PT, R67, R4.reuse, PT ;  /* 0x000000044300720c */ /* 0x080fe20003f66270 */
        /* <DEDUP_REMOVED lines=23> */
[----:B------:R-:W-:Y:S04]  /*53c0*/  @!P2 STG.E desc[UR30][R2.64+0x700], R27 ;  /* 0x0007001b0200a986 */ /* 0x000fe8000c10191e */
[----:B------:R0:W-:Y:S02]  /*53d0*/  @!P1 STG.E desc[UR30][R2.64+0x780], R93 ;  /* 0x0007805d02009986 */ /* 0x0001e4000c10191e */
[----:B0-----:R-:W-:-:S05]  /*53e0*/  FADD.FTZ R2, R55, R56 ;  /* 0x0000003837027221 */ /* 0x001fca0000010000 */
[----:B------:R0:W-:Y:S01]  /*53f0*/  STL [R1+0x4], R2 ;  /* 0x0000040201007387 */ /* 0x0001e20000100800 */
[----:B------:R-:W-:Y:S05]  /*5400*/  BRA.U UP0, `(.L_x_15) ;  /* 0xffffffb1004c7547 */ /* 0x000fea000b83ffff */
.L_x_0:
[----:B------:R-:W1:Y:S01]  /*5410*/  LDCU.64 UR6, c[0x0][0x548] ;  /* 0x0000a900ff0677ac */ /* 0x000e620008000a00 */
[----:B------:R-:W2:Y:S01]  /*5420*/  S2R R11, SR_TID.X ;  /* 0x00000000000b7919 */ /* 0x000ea20000002100 */
[----:B------:R-:W3:Y:S01]  /*5430*/  LDCU UR21, c[0x0][0x38c] ;  /* 0x00007180ff1577ac */ /* 0x000ee20008000800 */
[----:B------:R-:W4:Y:S01]  /*5440*/  LDCU.64 UR10, c[0x0][0x568] ;  /* 0x0000ad00ff0a77ac */ /* 0x000f220008000a00 */
[----:B-1----:R-:W-:-:S04]  /*5450*/  UISETP.NE.U32.AND UP0, UPT, UR6, URZ, UPT ;  /* 0x000000ff0600728c */ /* 0x002fc8000bf05070 */
[----:B------:R-:W-:-:S09]  /*5460*/  UISETP.NE.AND.EX UP0, UPT, UR7, URZ, UPT, UP0 ;  /* 0x000000ff0700728c */ /* 0x000fd2000bf05300 */
[----:B---34-:R-:W-:Y:S05]  /*5470*/  BRA.U !UP0, `(.L_x_16) ;  /* 0x00000001089c7547 */ /* 0x018fea000b800000 */
[----:B0-----:R-:W3:Y:S01]  /*5480*/  LDL.LU R2, [R1+0x8] ;  /* 0x0000080001027983 */ /* 0x001ee20000300800 */
[----:B------:R-:W-:Y:S01]  /*5490*/  BSSY.RECONVERGENT B0, `(.L_x_16) ;  /* 0x0000025000007945 */ /* 0x000fe20003800200 */
[----:B------:R-:W0:Y:S01]  /*54a0*/  S2R R4, SR_LANEID ;  /* 0x0000000000047919 */ /* 0x000e220000000000 */
[----:B------:R-:W1:Y:S01]  /*54b0*/  S2R R6, SR_TID.X ;  /* 0x0000000000067919 */ /* 0x000e620000002100 */
[----:B0-----:R-:W-:-:S13]  /*54c0*/  ISETP.NE.AND P1, PT, R4, RZ, PT ;  /* 0x000000ff0400720c */ /* 0x001fda0003f25270 */
[----:B------:R-:W0:Y:S01]  /*54d0*/  @!P1 S2R R8, SR_CgaCtaId ;  /* 0x0000000000089919 */ /* 0x000e220000008800 */
[----:B------:R-:W-:-:S04]  /*54e0*/  @!P1 MOV R7, 0x400 ;  /* 0x0000040000079802 */ /* 0x000fc80000000f00 */
[----:B0-----:R-:W-:Y:S01]  /*54f0*/  @!P1 LEA R7, R8, R7, 0x18 ;  /* 0x0000000708079211 */ /* 0x001fe200078ec0ff */
[----:B---3--:R-:W0:Y:S02]  /*5500*/  SHFL.DOWN P0, R0, R2, 0x1, 0x1f ;  /* 0x08201f0002007f89 */ /* 0x008e240000000000 */
[----:B0-----:R-:W-:-:S05]  /*5510*/  @P0 FADD R0, R0, R2 ;  /* 0x0000000200000221 */ /* 0x001fca0000000000 */
[----:B------:R-:W0:Y:S02]  /*5520*/  SHFL.DOWN P0, R3, R0, 0x2, 0x1f ;  /* 0x08401f0000037f89 */ /* 0x000e240000000000 */
[----:B0-----:R-:W-:Y:S01]  /*5530*/  @P0 FADD R3, R0, R3 ;  /* 0x0000000300030221 */ /* 0x001fe20000000000 */
[----:B-1----:R-:W-:-:S04]  /*5540*/  @!P1 SHF.R.U32.HI R0, RZ, 0x3, R6 ;  /* 0x00000003ff009819 */ /* 0x002fc80000011606 */
[----:B------:R-:W0:Y:S01]  /*5550*/  SHFL.DOWN P0, R2, R3, 0x4, 0x1f ;  /* 0x08801f0003027f89 */ /* 0x000e220000000000 */
[----:B------:R-:W-:Y:S01]  /*5560*/  @!P1 LOP3.LUT R0, R0, 0x7c, RZ, 0xc0, !PT ;  /* 0x0000007c00009812 */ /* 0x000fe200078ec0ff */
[----:B0-----:R-:W-:-:S03]  /*5570*/  @P0 FADD R2, R3, R2 ;  /* 0x0000000203020221 */ /* 0x001fc60000000000 */
[----:B------:R-:W-:Y:S02]  /*5580*/  @!P1 IADD3 R3, PT, PT, R7, R0, RZ ;  /* 0x0000000007039210 */ /* 0x000fe40007ffe0ff */
[----:B------:R-:W0:Y:S02]  /*5590*/  SHFL.DOWN P0, R5, R2, 0x8, 0x1f ;  /* 0x09001f0002057f89 */ /* 0x000e240000000000 */
[----:B0-----:R-:W-:-:S05]  /*55a0*/  @P0 FADD R5, R2, R5 ;  /* 0x0000000502050221 */ /* 0x001fca0000000000 */
[----:B------:R-:W0:Y:S02]  /*55b0*/  SHFL.DOWN P0, R4, R5, 0x10, 0x1f ;  /* 0x0a001f0005047f89 */ /* 0x000e240000000000 */
[----:B0-----:R-:W-:Y:S01]  /*55c0*/  @P0 FADD R4, R5, R4 ;  /* 0x0000000405040221 */ /* 0x001fe20000000000 */
[----:B------:R-:W-:-:S04]  /*55d0*/  ISETP.NE.AND P0, PT, R6, RZ, PT ;  /* 0x000000ff0600720c */ /* 0x000fc80003f05270 */
[----:B------:R0:W-:Y:S01]  /*55e0*/  @!P1 STS [R3+0x2114], R4 ;  /* 0x0021140403009388 */ /* 0x0001e20000000800 */
[----:B------:R-:W-:Y:S08]  /*55f0*/  BAR.SYNC.DEFER_BLOCKING 0x0 ;  /* 0x0000000000007b1d */ /* 0x000ff00000010000 */
[----:B------:R-:W-:Y:S05]  /*5600*/  @P0 BRA `(.L_x_17) ;  /* 0x0000000000340947 */ /* 0x000fea0003800000 */
[----:B------:R-:W1:Y:S01]  /*5610*/  S2UR UR5, SR_CgaCtaId ;  /* 0x00000000000579c3 */ /* 0x000e620000008800 */
[----:B------:R-:W-:Y:S02]  /*5620*/  UMOV UR4, 0x400 ;  /* 0x0000040000047882 */ /* 0x000fe40000000000 */
[----:B-1----:R-:W-:-:S09]  /*5630*/  ULEA UR4, UR5, UR4, 0x18 ;  /* 0x0000000405047291 */ /* 0x002fd2000f8ec0ff */
[----:B0-----:R-:W0:Y:S04]  /*5640*/  LDS.64 R2, [UR4+0x2118] ;  /* 0x00211804ff027984 */ /* 0x001e280008000a00 */
[----:B------:R-:W1:Y:S01]  /*5650*/  LDS R5, [UR4+0x2120] ;  /* 0x00212004ff057984 */ /* 0x000e620008000800 */
[----:B------:R-:W-:-:S04]  /*5660*/  ULEA UR4, UP0, UR8, UR6, 0x2 ;  /* 0x0000000608047291 */ /* 0x000fc8000f8010ff */
[----:B------:R-:W-:Y:S01]  /*5670*/  ULEA.HI.X UR5, UR8, UR7, URZ, 0x2, UP0 ;  /* 0x0000000708057291 */ /* 0x000fe200080f14ff */
[----:B0-----:R-:W-:-:S04]  /*5680*/  FADD.FTZ R2, R4, R2 ;  /* 0x0000000204027221 */ /* 0x001fc80000010000 */
[----:B------:R-:W-:Y:S01]  /*5690*/  FADD.FTZ R0, R3, R2 ;  /* 0x0000000203007221 */ /* 0x000fe20000010000 */
[----:B------:R-:W-:Y:S02]  /*56a0*/  MOV R2, UR4 ;  /* 0x0000000400027c02 */ /* 0x000fe40008000f00 */
[----:B------:R-:W-:Y:S01]  /*56b0*/  MOV R3, UR5 ;  /* 0x0000000500037c02 */ /* 0x000fe20008000f00 */
[----:B-1----:R-:W-:-:S05]  /*56c0*/  FADD.FTZ R5, R0, R5 ;  /* 0x0000000500057221 */ /* 0x002fca0000010000 */
[----:B------:R1:W-:Y:S02]  /*56d0*/  REDG.E.ADD.F32.FTZ.RN.STRONG.GPU desc[UR30][R2.64], R5 ;  /* 0x00000005020079a6 */ /* 0x0003e4000c12f31e */
.L_x_17:
[----:B------:R-:W-:Y:S05]  /*56e0*/  BSYNC.RECONVERGENT B0 ;  /* 0x0000000000007941 */ /* 0x000fea0003800200 */
.L_x_16:
[----:B------:R-:W-:Y:S01]  /*56f0*/  UISETP.NE.U32.AND UP0, UPT, UR10, URZ, UPT ;  /* 0x000000ff0a00728c */ /* 0x000fe2000bf05070 */
[----:B--2---:R-:W-:-:S03]  /*5700*/  ISETP.GE.AND P0, PT, R11, UR21, PT ;  /* 0x000000150b007c0c */ /* 0x004fc6000bf06270 */
[----:B------:R-:W-:-:S09]  /*5710*/  UISETP.NE.AND.EX UP0, UPT, UR11, URZ, UPT, UP0 ;  /* 0x000000ff0b00728c */ /* 0x000fd2000bf05300 */
[----:B------:R-:W-:Y:S05]  /*5720*/  BRA.U !UP0, `(.L_x_18) ;  /* 0x0000000108a07547 */ /* 0x000fea000b800000 */
[----:B01----:R-:W2:Y:S01]  /*5730*/  LDL.LU R2, [R1+0x4] ;  /* 0x0000040001027983 */ /* 0x003ea20000300800 */
[----:B------:R-:W-:Y:S01]  /*5740*/  BSSY.RECONVERGENT B0, `(.L_x_18) ;  /* 0x0000026000007945 */ /* 0x000fe20003800200 */
[----:B------:R-:W0:Y:S01]  /*5750*/  S2R R4, SR_LANEID ;  /* 0x0000000000047919 */ /* 0x000e220000000000 */
[----:B------:R-:W1:Y:S01]  /*5760*/  S2R R6, SR_TID.X ;  /* 0x0000000000067919 */ /* 0x000e620000002100 */
[----:B------:R-:W-:Y:S01]  /*5770*/  BAR.SYNC.DEFER_BLOCKING 0x0 ;  /* 0x0000000000007b1d */ /* 0x000fe20000010000 */
[----:B0-----:R-:W-:-:S13]  /*5780*/  ISETP.NE.AND P2, PT, R4, RZ, PT ;  /* 0x000000ff0400720c */ /* 0x001fda0003f45270 */
[----:B------:R-:W0:Y:S01]  /*5790*/  @!P2 S2R R8, SR_CgaCtaId ;  /* 0x000000000008a919 */ /* 0x000e220000008800 */
[----:B------:R-:W-:-:S04]  /*57a0*/  @!P2 MOV R7, 0x400 ;  /* 0x000004000007a802 */ /* 0x000fc80000000f00 */
[----:B0-----:R-:W-:Y:S01]  /*57b0*/  @!P2 LEA R7, R8, R7, 0x18 ;  /* 0x000000070807a211 */ /* 0x001fe200078ec0ff */
[----:B--2---:R-:W0:Y:S02]  /*57c0*/  SHFL.DOWN P1, R0, R2, 0x1, 0x1f ;  /* 0x08201f0002007f89 */ /* 0x004e240000020000 */
[----:B0-----:R-:W-:-:S05]  /*57d0*/  @P1 FADD R0, R0, R2 ;  /* 0x0000000200001221 */ /* 0x001fca0000000000 */
[----:B------:R-:W0:Y:S02]  /*57e0*/  SHFL.DOWN P1, R3, R0, 0x2, 0x1f ;  /* 0x08401f0000037f89 */ /* 0x000e240000020000 */
[----:B0-----:R-:W-:Y:S01]  /*57f0*/  @P1 FADD R3, R0, R3 ;  /* 0x0000000300031221 */ /* 0x001fe20000000000 */
[----:B-1----:R-:W-:-:S04]  /*5800*/  @!P2 SHF.R.U32.HI R0, RZ, 0x3, R6 ;  /* 0x00000003ff00a819 */ /* 0x002fc80000011606 */
[----:B------:R-:W0:Y:S01]  /*5810*/  SHFL.DOWN P1, R2, R3, 0x4, 0x1f ;  /* 0x08801f0003027f89 */ /* 0x000e220000020000 */
[----:B------:R-:W-:-:S05]  /*5820*/  @!P2 LOP3.LUT R0, R0, 0x7c, RZ, 0xc0, !PT ;  /* 0x0000007c0000a812 */ /* 0x000fca00078ec0ff */
[----:B------:R-:W-:Y:S02]  /*5830*/  @!P2 IMAD.IADD R7, R7, 0x1, R0 ;  /* 0x000000010707a824 */ /* 0x000fe400078e0200 */
[----:B0-----:R-:W-:-:S05]  /*5840*/  @P1 FADD R2, R3, R2 ;  /* 0x0000000203021221 */ /* 0x001fca0000000000 */
        /* <DEDUP_REMOVED lines=11> */
[----:B------:R-:W1:Y:S04]  /*5900*/  LDS.64 R2, [UR4+0x2118] ;  /* 0x00211804ff027984 */ /* 0x000e680008000a00 */
[----:B------:R-:W2:Y:S01]  /*5910*/  LDS R5, [UR4+0x2120] ;  /* 0x00212004ff057984 */ /* 0x000ea20008000800 */
[----:B------:R-:W-:-:S04]  /*5920*/  ULEA UR4, UP0, UR8, UR10, 0x2 ;  /* 0x0000000a08047291 */ /* 0x000fc8000f8010ff */
[----:B------:R-:W-:Y:S01]  /*5930*/  ULEA.HI.X UR5, UR8, UR11, URZ, 0x2, UP0 ;  /* 0x0000000b08057291 */ /* 0x000fe200080f14ff */
[----:B-1----:R-:W-:-:S04]  /*5940*/  FADD.FTZ R2, R4, R2 ;  /* 0x0000000204027221 */ /* 0x002fc80000010000 */
[----:B------:R-:W-:Y:S01]  /*5950*/  FADD.FTZ R0, R3, R2 ;  /* 0x0000000203007221 */ /* 0x000fe20000010000 */
[----:B------:R-:W-:Y:S02]  /*5960*/  MOV R2, UR4 ;  /* 0x0000000400027c02 */ /* 0x000fe40008000f00 */
[----:B------:R-:W-:Y:S01]  /*5970*/  MOV R3, UR5 ;  /* 0x0000000500037c02 */ /* 0x000fe20008000f00 */
[----:B--2---:R-:W-:-:S05]  /*5980*/  FADD.FTZ R5, R0, R5 ;  /* 0x0000000500057221 */ /* 0x004fca0000010000 */
[----:B------:R1:W-:Y:S02]  /*5990*/  REDG.E.ADD.F32.FTZ.RN.STRONG.GPU desc[UR30][R2.64], R5 ;  /* 0x00000005020079a6 */ /* 0x0003e4000c12f31e */
.L_x_19:
[----:B------:R-:W-:Y:S05]  /*59a0*/  BSYNC.RECONVERGENT B0 ;  /* 0x0000000000007941 */ /* 0x000fea0003800200 */
.L_x_18:
[----:B------:R-:W-:Y:S05]  /*59b0*/  @P0 EXIT ;  /* 0x000000000000094d */ /* 0x000fea0003800000 */
[----:B------:R-:W2:Y:S01]  /*59c0*/  LDCU.64 UR10, c[0x0][0x4c8] ;  /* 0x00009900ff0a77ac */ /* 0x000ea20008000a00 */
[----:B------:R-:W3:Y:S01]  /*59d0*/  S2UR UR20, SR_CgaCtaId ;  /* 0x00000000001479c3 */ /* 0x000ee20000008800 */
[----:B------:R-:W-:Y:S01]  /*59e0*/  BSSY.RECONVERGENT B0, `(.L_x_20) ;  /* 0x0000057000007945 */ /* 0x000fe20003800200 */
[----:B------:R-:W4:Y:S01]  /*59f0*/  LDCU.64 UR22, c[0x0][0x3d8] ;  /* 0x00007b00ff1677ac */ /* 0x000f220008000a00 */
[----:B------:R-:W5:Y:S01]  /*5a00*/  LDCU.64 UR16, c[0x0][0x4e8] ;  /* 0x00009d00ff1077ac */ /* 0x000f620008000a00 */
[----:B------:R-:W0:Y:S01]  /*5a10*/  LDCU.64 UR26, c[0x0][0x3b8] ;  /* 0x00007700ff1a77ac */ /* 0x000e220008000a00 */
[----:B------:R-:W1:Y:S01]  /*5a20*/  LDCU.64 UR18, c[0x0][0x4a8] ;  /* 0x00009500ff1277ac */ /* 0x000e620008000a00 */
[----:B------:R-:W3:Y:S01]  /*5a30*/  LDCU.64 UR24, c[0x0][0x450] ;  /* 0x00008a00ff1877ac */ /* 0x000ee20008000a00 */
[----:B------:R-:W3:Y:S01]  /*5a40*/  LDCU.64 UR28, c[0x0][0x448] ;  /* 0x00008900ff1c77ac */ /* 0x000ee20008000a00 */
[----:B--2---:R-:W-:Y:S02]  /*5a50*/  UIMAD.WIDE.U32 UR6, UR8, UR10, URZ ;  /* 0x0000000a080672a5 */ /* 0x004fe4000f8e00ff */
[----:B----4-:R-:W-:-:S02]  /*5a60*/  UIMAD.WIDE.U32 UR12, UR8, UR22, URZ ;  /* 0x00000016080c72a5 */ /* 0x010fc4000f8e00ff */
[----:B-----5:R-:W-:Y:S02]  /*5a70*/  UIMAD.WIDE.U32 UR4, UR8, UR16, URZ ;  /* 0x00000010080472a5 */ /* 0x020fe4000f8e00ff */
[----:B------:R-:W-:Y:S02]  /*5a80*/  UIMAD UR16, UR8, UR11, UR7 ;  /* 0x0000000b081072a4 */ /* 0x000fe4000f8e0207 */
[----:B0-----:R-:W-:Y:S02]  /*5a90*/  UIMAD.WIDE.U32 UR14, UR8, UR26, URZ ;  /* 0x0000001a080e72a5 */ /* 0x001fe4000f8e00ff */
[----:B-1----:R-:W-:Y:S02]  /*5aa0*/  UIMAD.WIDE.U32 UR10, UR8, UR18, URZ ;  /* 0x00000012080a72a5 */ /* 0x002fe4000f8e00ff */
[----:B------:R-:W-:Y:S02]  /*5ab0*/  UIMAD UR23, UR8, UR23, UR13 ;  /* 0x00000017081772a4 */ /* 0x000fe4000f8e020d */
[----:B------:R-:W-:-:S02]  /*5ac0*/  UIMAD UR27, UR8, UR27, UR15 ;  /* 0x0000001b081b72a4 */ /* 0x000fc4000f8e020f */
[----:B---3--:R-:W-:Y:S02]  /*5ad0*/  ULEA UR24, UP0, UR12, UR24, 0x2 ;  /* 0x000000180c187291 */ /* 0x008fe4000f8010ff */
[----:B------:R-:W-:Y:S02]  /*5ae0*/  ULEA UR28, UP1, UR14, UR28, 0x2 ;  /* 0x0000001c0e1c7291 */ /* 0x000fe4000f8210ff */
[----:B------:R-:W-:Y:S02]  /*5af0*/  UIMAD UR17, UR8, UR17, UR5 ;  /* 0x00000011081172a4 */ /* 0x000fe4000f8e0205 */
[----:B------:R-:W-:Y:S01]  /*5b00*/  UIMAD UR9, UR8, UR19, UR11 ;  /* 0x00000013080972a4 */ /* 0x000fe2000f8e020b */
[----:B------:R-:W0:Y:S02]  /*5b10*/  LDCU UR13, c[0x0][0x360] ;  /* 0x00006c00ff0d77ac */ /* 0x000e240008000800 */
[----:B------:R-:W-:Y:S01]  /*5b20*/  UMOV UR8, 0x400 ;  /* 0x0000040000087882 */ /* 0x000fe20000000000 */
[----:B------:R-:W1:Y:S01]  /*5b30*/  LDCU.64 UR42, c[0x0][0x3e0] ;  /* 0x00007c00ff2a77ac */ /* 0x000e620008000a00 */
[----:B------:R-:W2:Y:S01]  /*5b40*/  LDCU.64 UR44, c[0x0][0x3c0] ;  /* 0x00007800ff2c77ac */ /* 0x000ea20008000a00 */
[----:B------:R-:W3:Y:S01]  /*5b50*/  LDCU.64 UR18, c[0x0][0x4b0] ;  /* 0x00009600ff1277ac */ /* 0x000ee20008000a00 */
[----:B------:R-:W4:Y:S01]  /*5b60*/  LDCU.64 UR36, c[0x0][0x4d0] ;  /* 0x00009a00ff2477ac */ /* 0x000f220008000a00 */
[----:B------:R-:W0:Y:S01]  /*5b70*/  LDCU.64 UR38, c[0x0][0x4f0] ;  /* 0x00009e00ff2677ac */ /* 0x000e220008000a00 */
[----:B------:R-:W0:Y:S01]  /*5b80*/  LDCU.64 UR40, c[0x0][0x540] ;  /* 0x0000a800ff2877ac */ /* 0x000e220008000a00 */
[----:B------:R-:W0:Y:S01]  /*5b90*/  LDCU.128 UR32, c[0x0][0x530] ;  /* 0x0000a600ff2077ac */ /* 0x000e220008000c00 */
[----:B------:R-:W-:-:S02]  /*5ba0*/  ULEA.HI.X UR23, UR12, UR25, UR23, 0x2, UP0 ;  /* 0x000000190c177291 */ /* 0x000fc400080f1417 */
[----:B------:R-:W-:Y:S02]  /*5bb0*/  ULEA.HI.X UR27, UR14, UR29, UR27, 0x2, UP1 ;  /* 0x0000001d0e1b7291 */ /* 0x000fe400088f141b */
[----:B------:R-:W-:-:S12]  /*5bc0*/  ULEA UR8, UR20, UR8, 0x18 ;  /* 0x0000000814087291 */ /* 0x000fd8000f8ec0ff */
.L_x_21:
[C---:B------:R-:W-:Y:S01]  /*5bd0*/  LEA R0, R11.reuse, UR8, 0x2 ;  /* 0x000000080b007c11 */ /* 0x040fe2000f8e10ff */
[C---:B01----:R-:W-:Y:S01]  /*5be0*/  IMAD.WIDE.U32 R6, R11.reuse, UR42, RZ ;  /* 0x0000002a0b067c25 */ /* 0x043fe2000f8e00ff */
[----:B------:R-:W-:Y:S02]  /*5bf0*/  MOV R4, UR10 ;  /* 0x0000000a00047c02 */ /* 0x000fe40008000f00 */
[----:B------:R-:W-:Y:S01]  /*5c00*/  SHF.R.S32.HI R10, RZ, 0x1f, R11 ;  /* 0x0000001fff0a7819 */ /* 0x000fe2000001140b */
[----:B------:R-:W1:Y:S01]  /*5c10*/  LDS R13, [R0+0x3d60] ;  /* 0x003d6000000d7984 */ /* 0x000e620000000800 */
[----:B------:R-:W-:Y:S02]  /*5c20*/  MOV R3, UR9 ;  /* 0x0000000900037c02 */ /* 0x000fe40008000f00 */
[----:B------:R-:W-:Y:S01]  /*5c30*/  MOV R2, R4 ;  /* 0x0000000400027202 */ /* 0x000fe20000000f00 */
[C---:B---3--:R-:W-:Y:S01]  /*5c40*/  IMAD R4, R10.reuse, UR18, RZ ;  /* 0x000000120a047c24 */ /* 0x048fe2000f8e02ff */
[----:B------:R-:W-:Y:S01]  /*5c50*/  MOV R5, UR11 ;  /* 0x0000000b00057c02 */ /* 0x000fe20008000f00 */
[----:B------:R-:W-:Y:S01]  /*5c60*/  IMAD R8, R10, UR42, RZ ;  /* 0x0000002a0a087c24 */ /* 0x000fe2000f8e02ff */
[----:B------:R-:W3:Y:S01]  /*5c70*/  LDS R0, [R0+0x4160] ;  /* 0x0041600000007984 */ /* 0x000ee20000000800 */
[----:B------:R-:W-:-:S04]  /*5c80*/  IMAD.WIDE.U32 R2, R11, UR18, R2 ;  /* 0x000000120b027c25 */ /* 0x000fc8000f8e0002 */
[C---:B------:R-:W-:Y:S01]  /*5c90*/  IMAD R5, R11.reuse, UR19, R4 ;  /* 0x000000130b057c24 */ /* 0x040fe2000f8e0204 */
[----:B0-----:R-:W-:Y:S01]  /*5ca0*/  LEA R4, P0, R2, UR32, 0x2 ;  /* 0x0000002002047c11 */ /* 0x001fe2000f8010ff */
[----:B------:R-:W-:Y:S01]  /*5cb0*/  IMAD R9, R11, UR43, R8 ;  /* 0x0000002b0b097c24 */ /* 0x000fe2000f8e0208 */
[----:B------:R-:W-:Y:S01]  /*5cc0*/  LEA R8, P1, R6, UR24, 0x2 ;  /* 0x0000001806087c11 */ /* 0x000fe2000f8210ff */
[----:B------:R-:W-:-:S03]  /*5cd0*/  IMAD.IADD R5, R3, 0x1, R5 ;  /* 0x0000000103057824 */ /* 0x000fc600078e0205 */
[----:B------:R-:W-:Y:S02]  /*5ce0*/  IADD3 R3, PT, PT, R7, R9, RZ ;  /* 0x0000000907037210 */ /* 0x000fe40007ffe0ff */
[----:B------:R-:W-:Y:S02]  /*5cf0*/  LEA.HI.X R5, R2, UR33, R5, 0x2, P0 ;  /* 0x0000002102057c11 */ /* 0x000fe400080f1405 */
[----:B------:R-:W-:-:S03]  /*5d00*/  LEA.HI.X R9, R6, UR23, R3, 0x2, P1 ;  /* 0x0000001706097c11 */ /* 0x000fc600088f1403 */
[----:B-1----:R0:W-:Y:S04]  /*5d10*/  REDG.E.ADD.F32.FTZ.RN.STRONG.GPU desc[UR30][R4.64], R13 ;  /* 0x0000000d040079a6 */ /* 0x0021e8000c12f31e */
[----:B------:R1:W3:Y:S01]  /*5d20*/  LDG.E R15, desc[UR30][R8.64] ;  /* 0x0000001e080f7981 */ /* 0x0002e2000c1e1900 */
[----:B------:R-:W-:Y:S01]  /*5d30*/  MOV R6, UR6 ;  /* 0x0000000600067c02 */ /* 0x000fe20008000f00 */
[C---:B----4-:R-:W-:Y:S01]  /*5d40*/  IMAD R12, R10.reuse, UR36, RZ ;  /* 0x000000240a0c7c24 */ /* 0x050fe2000f8e02ff */
[----:B------:R-:W-:Y:S01]  /*5d50*/  MOV R3, UR16 ;  /* 0x0000001000037c02 */ /* 0x000fe20008000f00 */
[----:B--2---:R-:W-:Y:S01]  /*5d60*/  IMAD R14, R10, UR44, RZ ;  /* 0x0000002c0a0e7c24 */ /* 0x004fe2000f8e02ff */
[----:B------:R-:W-:Y:S01]  /*5d70*/  MOV R2, R6 ;  /* 0x0000000600027202 */ /* 0x000fe20000000f00 */
[C---:B------:R-:W-:Y:S01]  /*5d80*/  IMAD R17, R11.reuse, UR37, R12 ;  /* 0x000000250b117c24 */ /* 0x040fe2000f8e020c */
[----:B------:R-:W-:Y:S01]  /*5d90*/  MOV R7, UR7 ;  /* 0x0000000700077c02 */ /* 0x000fe20008000f00 */
[----:B------:R-:W-:-:S04]  /*5da0*/  IMAD.WIDE.U32 R6, R11, UR44, RZ ;  /* 0x0000002c0b067c25 */ /* 0x000fc8000f8e00ff */
[----:B------:R-:W-:Y:S01]  /*5db0*/  IMAD.WIDE.U32 R2, R11, UR36, R2 ;  /* 0x000000240b027c25 */ /* 0x000fe2000f8e0002 */
[----:B-1----:R-:W-:-:S03]  /*5dc0*/  LEA R8, P1, R6, UR28, 0x2 ;  /* 0x0000001c06087c11 */ /* 0x002fc6000f8210ff */
[----:B0-----:R-:W-:Y:S01]  /*5dd0*/  IMAD R13, R11, UR45, R14 ;  /* 0x0000002d0b0d7c24 */ /* 0x001fe2000f8e020e */
[----:B------:R-:W-:Y:S02]  /*5de0*/  IADD3 R5, PT, PT, R3, R17, RZ ;  /* 0x0000001103057210 */ /* 0x000fe40007ffe0ff */
[----:B------:R-:W-:Y:S01]  /*5df0*/  LEA R4, P0, R2, UR34, 0x2 ;  /* 0x0000002202047c11 */ /* 0x000fe2000f8010ff */
[----:B------:R-:W-:-:S03]  /*5e00*/  IMAD.IADD R3, R7, 0x1, R13 ;  /* 0x0000000107037824 */ /* 0x000fc600078e020d */
[----:B------:R-:W-:Y:S02]  /*5e10*/  LEA.HI.X R5, R2, UR35, R5, 0x2, P0 ;  /* 0x0000002302057c11 */ /* 0x000fe400080f1405 */
[----:B------:R-:W-:Y:S01]  /*5e20*/  LEA.HI.X R9, R6, UR27, R3, 0x2, P1 ;  /* 0x0000001b06097c11 */ /* 0x000fe200088f1403 */
[----:B---3--:R-:W-:-:S05]  /*5e30*/  FMUL.FTZ R15, R0, R15 ;  /* 0x0000000f000f7220 */ /* 0x008fca0000410000 */
[----:B------:R0:W-:Y:S04]  /*5e40*/  REDG.E.ADD.F32.FTZ.RN.STRONG.GPU desc[UR30][R4.64], R15 ;  /* 0x0000000f040079a6 */ /* 0x0001e8000c12f31e */
[----:B------:R-:W2:Y:S01]  /*5e50*/  LDG.E R9, desc[UR30][R8.64] ;  /* 0x0000001e08097981 */ /* 0x000ea2000c1e1900 */
[----:B------:R-:W-:Y:S01]  /*5e60*/  MOV R6, UR4 ;  /* 0x0000000400067c02 */ /* 0x000fe20008000f00 */
[----:B------:R-:W-:Y:S01]  /*5e70*/  IMAD R10, R10, UR38, RZ ;  /* 0x000000260a0a7c24 */ /* 0x000fe2000f8e02ff */
[----:B------:R-:W-:Y:S02]  /*5e80*/  MOV R3, UR17 ;  /* 0x0000001100037c02 */ /* 0x000fe40008000f00 */
[----:B------:R-:W-:Y:S02]  /*5e90*/  MOV R2, R6 ;  /* 0x0000000600027202 */ /* 0x000fe40000000f00 */
[----:B------:R-:W-:Y:S01]  /*5ea0*/  MOV R7, UR5 ;  /* 0x0000000500077c02 */ /* 0x000fe20008000f00 */
[----:B------:R-:W-:-:S02]  /*5eb0*/  IMAD R7, R11, UR39, R10 ;  /* 0x000000270b077c24 */ /* 0x000fc4000f8e020a */
[C---:B------:R-:W-:Y:S01]  /*5ec0*/  IMAD.WIDE.U32 R2, R11.reuse, UR38, R2 ;  /* 0x000000260b027c25 */ /* 0x040fe2000f8e0002 */
[----:B------:R-:W-:-:S04]  /*5ed0*/  IADD3 R11, PT, PT, R11, UR13, RZ ;  /* 0x0000000d0b0b7c10 */ /* 0x000fc8000fffe0ff */
[----:B------:R-:W-:Y:S02]  /*5ee0*/  IADD3 R3, PT, PT, R3, R7, RZ ;  /* 0x0000000703037210 */ /* 0x000fe40007ffe0ff */
[----:B------:R-:W-:-:S04]  /*5ef0*/  LEA R6, P0, R2, UR40, 0x2 ;  /* 0x0000002802067c11 */ /* 0x000fc8000f8010ff */
[----:B------:R-:W-:Y:S02]  /*5f00*/  LEA.HI.X R7, R2, UR41, R3, 0x2, P0 ;  /* 0x0000002902077c11 */ /* 0x000fe400080f1403 */
[----:B------:R-:W-:Y:S01]  /*5f10*/  ISETP.GE.AND P0, PT, R11, UR21, PT ;  /* 0x000000150b007c0c */ /* 0x000fe2000bf06270 */
[----:B--2---:R-:W-:-:S05]  /*5f20*/  FMUL.FTZ R3, R0, R9 ;  /* 0x0000000900037220 */ /* 0x004fca0000410000 */
[----:B------:R0:W-:Y:S07]  /*5f30*/  REDG.E.ADD.F32.FTZ.RN.STRONG.GPU desc[UR30][R6.64], R3 ;  /* 0x00000003060079a6 */ /* 0x0001ee000c12f31e */
[----:B------:R-:W-:Y:S05]  /*5f40*/  @!P0 BRA `(.L_x_21) ;  /* 0xfffffffc00208947 */ /* 0x000fea000383ffff */
[----:B------:R-:W-:Y:S05]  /*5f50*/  BSYNC.RECONVERGENT B0 ;  /* 0x0000000000007941 */ /* 0x000fea0003800200 */
.L_x_20:
[----:B------:R-:W-:Y:S05]  /*5f60*/  EXIT ;  /* 0x000000000000794d */ /* 0x000fea0003800000 */
.L_x_6:
[----:B------:R-:W-:Y:S01]  /*5f70*/  HFMA2 R154, -RZ, RZ, 0, 5.9604644775390625e-08 ;  /* 0x00000001ff9a7431 */ /* 0x000fe200000001ff */
[----:B------:R-:W-:Y:S01]  /*5f80*/  MOV R86, 0xffffffff ;  /* 0xffffffff00567802 */ /* 0x000fe20000000f00 */
[----:B------:R-:W-:Y:S01]  /*5f90*/  IMAD.MOV.U32 R165, RZ, RZ, R162 ;  /* 0x000000ffffa57224 */ /* 0x000fe200078e00a2 */
[----:B------:R-:W-:-:S07]  /*5fa0*/  MOV R87, RZ ;  /* 0x000000ff00577202 */ /* 0x000fce0000000f00 */
[----:B-1---5:R-:W-:Y:S05]  /*5fb0*/  WARPSYNC.COLLECTIVE R86, `(.L_x_22) ;  /* 0x0000000056087348 */ /* 0x022fea0003c00000 */
[----:B------:R0:W2:Y:S02]  /*5fc0*/  SHFL.UP P6, R86, R165, R154, R87 ;  /* 0x0400009aa5567389 */ /* 0x0000a400000c0057 */
[----:B012--5:R-:W-:Y:S05]  /*5fd0*/  ENDCOLLECTIVE ;  /* 0x000000000000791b */ /* 0x027fea0003800000 */
.L_x_22:
[----:B------:R-:W-:Y:S02]  /*5fe0*/  MOV R165, R155 ;  /* 0x0000009b00a57202 */ /* 0x000fe40000000f00 */
[----:B------:R-:W-:Y:S02]  /*5ff0*/  MOV R157, R86 ;  /* 0x00000056009d7202 */ /* 0x000fe40000000f00 */
[----:B------:R-:W-:-:S07]  /*6000*/  MOV R86, 0xffffffff ;  /* 0xffffffff00567802 */ /* 0x000fce0000000f00 */
[----:B------:R-:W-:Y:S05]  /*6010*/  WARPSYNC.COLLECTIVE R86, `(.L_x_23) ;  /* 0x0000000056087348 */ /* 0x000fea0003c00000 */
[----:B------:R0:W1:Y:S02]  /*6020*/  SHFL.UP P6, R86, R165, R154, R87 ;  /* 0x0400009aa5567389 */ /* 0x00006400000c0057 */
[----:B01----:R-:W-:Y:S05]  /*6030*/  ENDCOLLECTIVE ;  /* 0x000000000000791b */ /* 0x003fea0003800000 */
.L_x_23:
[----:B------:R-:W-:Y:S02]  /*6040*/  HFMA2 R154, -RZ, RZ, 0, 1.1920928955078125e-07 ;  /* 0x00000002ff9a7431 */ /* 0x000fe400000001ff */
[----:B------:R-:W-:Y:S01]  /*6050*/  IMAD.MOV.U32 R163, RZ, RZ, R86 ;  /* 0x000000ffffa37224 */ /* 0x000fe200078e0056 */
[----:B------:R-:W-:-:S03]  /*6060*/  MOV R86, 0xffffffff ;  /* 0xffffffff00567802 */ /* 0x000fc60000000f00 */
[C---:B------:R-:W-:Y:S01]  /*6070*/  FFMA.FTZ R163, R162.reuse, R163, R155 ;  /* 0x000000a3a2a37223 */ /* 0x040fe2000001009b */
[----:B------:R-:W-:-:S04]  /*6080*/  @P5 FMUL.FTZ R162, R162, R157 ;  /* 0x0000009da2a25220 */ /* 0x000fc80000410000 */
[----:B------:R-:W-:Y:S02]  /*6090*/  FSEL R157, R155, R163, !P5 ;  /* 0x000000a39b9d7208 */ /* 0x000fe40006800000 */
[----:B------:R-:W-:-:S07]  /*60a0*/  MOV R165, R162 ;  /* 0x000000a200a57202 */ /* 0x000fce0000000f00 */
[----:B------:R-:W-:Y:S05]  /*60b0*/  WARPSYNC.COLLECTIVE R86, `(.L_x_24) ;  /* 0x0000000056087348 */ /* 0x000fea0003c00000 */
[----:B------:R0:W1:Y:S02]  /*60c0*/  SHFL.UP P6, R86, R165, R154, R87 ;  /* 0x0400009aa5567389 */ /* 0x00006400000c0057 */
[----:B01----:R-:W-:Y:S05]  /*60d0*/  ENDCOLLECTIVE ;  /* 0x000000000000791b */ /* 0x003fea0003800000 */
.L_x_24:
[----:B------:R-:W-:Y:S02]  /*60e0*/  MOV R165, R157 ;  /* 0x0000009d00a57202 */ /* 0x000fe40000000f00 */
[----:B------:R-:W-:Y:S02]  /*60f0*/  MOV R155, R86 ;  /* 0x00000056009b7202 */ /* 0x000fe40000000f00 */
[----:B------:R-:W-:-:S07]  /*6100*/  MOV R86, 0xffffffff ;  /* 0xffffffff00567802 */ /* 0x000fce0000000f00 */
[----:B------:R-:W-:Y:S05]  /*6110*/  WARPSYNC.COLLECTIVE R86, `(.L_x_25) ;  /* 0x0000000056087348 */ /* 0x000fea0003c00000 */
[----:B------:R0:W1:Y:S02]  /*6120*/  SHFL.UP P6, R86, R165, R154, R87 ;  /* 0x0400009aa5567389 */ /* 0x00006400000c0057 */
[----:B01----:R-:W-:Y:S05]  /*6130*/  ENDCOLLECTIVE ;  /* 0x000000000000791b */ /* 0x003fea0003800000 */
.L_x_25:
[----:B------:R-:W-:Y:S02]  /*6140*/  HFMA2 R154, -RZ, RZ, 0, 2.384185791015625e-07 ;  /* 0x00000004ff9a7431 */ /* 0x000fe400000001ff */
        /* <DEDUP_REMOVED lines=9> */
.L_x_26:
[----:B------:R-:W-:Y:S02]  /*61e0*/  MOV R165, R157 ;  /* 0x0000009d00a57202 */ /* 0x000fe40000000f00 */
[----:B------:R-:W-:Y:S02]  /*61f0*/  MOV R155, R86 ;  /* 0x00000056009b7202 */ /* 0x000fe40000000f00 */
[----:B------:R-:W-:-:S07]  /*6200*/  MOV R86, 0xffffffff ;  /* 0xffffffff00567802 */ /* 0x000fce0000000f00 */
[----:B------:R-:W-:Y:S05]  /*6210*/  WARPSYNC.COLLECTIVE R86, `(.L_x_27) ;  /* 0x0000000056087348 */ /* 0x000fea0003c00000 */
[----:B------:R0:W1:Y:S02]  /*6220*/  SHFL.UP P6, R86, R165, R154, R87 ;  /* 0x0400009aa5567389 */ /* 0x00006400000c0057 */
[----:B01----:R-:W-:Y:S05]  /*6230*/  ENDCOLLECTIVE ;  /* 0x000000000000791b */ /* 0x003fea0003800000 */
.L_x_27:
[----:B------:R-:W-:Y:S02]  /*6240*/  HFMA2 R154, -RZ, RZ, 0, 4.76837158203125e-07 ;  /* 0x00000008ff9a7431 */ /* 0x000fe400000001ff */
        /* <DEDUP_REMOVED lines=9> */
.L_x_28:
[----:B------:R-:W-:Y:S02]  /*62e0*/  MOV R165, R157 ;  /* 0x0000009d00a57202 */ /* 0x000fe40000000f00 */
[----:B------:R-:W-:Y:S02]  /*62f0*/  MOV R155, R86 ;  /* 0x00000056009b7202 */ /* 0x000fe40000000f00 */
[----:B------:R-:W-:-:S07]  /*6300*/  MOV R86, 0xffffffff ;  /* 0xffffffff00567802 */ /* 0x000fce0000000f00 */
[----:B------:R-:W-:Y:S05]  /*6310*/  WARPSYNC.COLLECTIVE R86, `(.L_x_29) ;  /* 0x0000000056087348 */ /* 0x000fea0003c00000 */
[----:B------:R0:W1:Y:S02]  /*6320*/  SHFL.UP P6, R86, R165, R154, R87 ;  /* 0x0400009aa5567389 */ /* 0x00006400000c0057 */
[----:B01----:R-:W-:Y:S05]  /*6330*/  ENDCOLLECTIVE ;  /* 0x000000000000791b */ /* 0x003fea0003800000 */
.L_x_29:
[----:B------:R-:W-:Y:S02]  /*6340*/  HFMA2 R154, -RZ, RZ, 0, 9.5367431640625e-07 ;  /* 0x00000010ff9a7431 */ /* 0x000fe400000001ff */
        /* <DEDUP_REMOVED lines=9> */
.L_x_30:
[----:B------:R-:W-:Y:S02]  /*63e0*/  MOV R165, R157 ;  /* 0x0000009d00a57202 */ /* 0x000fe40000000f00 */
[----:B------:R-:W-:Y:S02]  /*63f0*/  MOV R155, R86 ;  /* 0x00000056009b7202 */ /* 0x000fe40000000f00 */
[----:B------:R-:W-:-:S07]  /*6400*/  MOV R86, 0xffffffff ;  /* 0xffffffff00567802 */ /* 0x000fce0000000f00 */
[----:B------:R-:W-:Y:S05]  /*6410*/  WARPSYNC.COLLECTIVE R86, `(.L_x_31) ;  /* 0x0000000056087348 */ /* 0x000fea0003c00000 */
[----:B------:R0:W1:Y:S02]  /*6420*/  SHFL.UP P6, R86, R165, R154, R87 ;  /* 0x0400009aa5567389 */ /* 0x00006400000c0057 */
[----:B01----:R-:W-:Y:S05]  /*6430*/  ENDCOLLECTIVE ;  /* 0x000000000000791b */ /* 0x003fea0003800000 */
.L_x_31:
[----:B------:R-:W-:Y:S01]  /*6440*/  IMAD.MOV.U32 R163, RZ, RZ, R86 ;  /* 0x000000ffffa37224 */ /* 0x000fe200078e0056 */
[----:B------:R-:W-:Y:S06]  /*6450*/  BRA `(.L_x_32) ;  /* 0xffffffc8007c7947 */ /* 0x000fec000383ffff */
.L_x_7:
[----:B------:R-:W-:Y:S01]  /*6460*/  HFMA2 R154, -RZ, RZ, 0, 1.847743988037109375e-06 ;  /* 0x0000001fff9a7431 */ /* 0x000fe200000001ff */
[----:B------:R-:W-:Y:S01]  /*6470*/  BSSY B0, `(.L_x_33) ;  /* 0x0000007000007945 */ /* 0x000fe20003800000 */
[----:B------:R-:W-:Y:S02]  /*6480*/  MOV R87, R162 ;  /* 0x000000a200577202 */ /* 0x000fe40000000f00 */
[----:B------:R-:W-:Y:S02]  /*6490*/  MOV R155, 0x1f ;  /* 0x0000001f009b7802 */ /* 0x000fe40000000f00 */
[----:B------:R-:W-:-:S07]  /*64a0*/  MOV R86, 0xffffffff ;  /* 0xffffffff00567802 */ /* 0x000fce0000000f00 */
[----:B-1---5:R-:W-:Y:S05]  /*64b0*/  WARPSYNC.COLLECTIVE R86, `(.L_x_34) ;  /* 0x0000000056087348 */ /* 0x022fea0003c00000 */
[----:B------:R0:W2:Y:S02]  /*64c0*/  SHFL.IDX P1, R157, R87, R154, R155 ;  /* 0x0000009a579d7389 */ /* 0x0000a4000002009b */
[----:B012--5:R-:W-:Y:S05]  /*64d0*/  ENDCOLLECTIVE ;  /* 0x000000000000791b */ /* 0x027fea0003800000 */
.L_x_34:
[----:B------:R-:W-:Y:S05]  /*64e0*/  BSYNC B0 ;  /* 0x0000000000007941 */ /* 0x000fea0003800000 */
.L_x_33:
[----:B------:R-:W-:Y:S05]  /*64f0*/  BRA `(.L_x_35) ;  /* 0xffffffc800687947 */ /* 0x000fea000383ffff */
.L_x_8:
[----:B------:R-:W-:Y:S01]  /*6500*/  HFMA2 R154, -RZ, RZ, 0, 1.847743988037109375e-06 ;  /* 0x0000001fff9a7431 */ /* 0x000fe200000001ff */
[----:B------:R-:W-:Y:S01]  /*6510*/  BSSY B0, `(.L_x_36) ;  /* 0x0000007000007945 */ /* 0x000fe20003800000 */
[----:B------:R-:W-:Y:S01]  /*6520*/  MOV R87, R163 ;  /* 0x000000a300577202 */ /* 0x000fe20000000f00 */
[----:B------:R-:W-:Y:S01]  /*6530*/  IMAD.MOV.U32 R155, RZ, RZ, 0x1f ;  /* 0x0000001fff9b7424 */ /* 0x000fe200078e00ff */
[----:B------:R-:W-:-:S07]  /*6540*/  MOV R86, 0xffffffff ;  /* 0xffffffff00567802 */ /* 0x000fce0000000f00 */
[----:B-1---5:R-:W-:Y:S05]  /*6550*/  WARPSYNC.COLLECTIVE R86, `(.L_x_37) ;  /* 0x0000000056087348 */ /* 0x022fea0003c00000 */
[----:B------:R0:W2:Y:S02]  /*6560*/  SHFL.IDX P1, R157, R87, R154, R155 ;  /* 0x0000009a579d7389 */ /* 0x0000a4000002009b */
[----:B012--5:R-:W-:Y:S05]  /*6570*/  ENDCOLLECTIVE ;  /* 0x000000000000791b */ /* 0x027fea0003800000 */
.L_x_37:
[----:B------:R-:W-:Y:S05]  /*6580*/  BSYNC B0 ;  /* 0x0000000000007941 */ /* 0x000fea0003800000 */
.L_x_36:
[----:B------:R-:W-:Y:S05]  /*6590*/  BRA `(.L_x_38) ;  /* 0xffffffc800487947 */ /* 0x000fea000383ffff */
.L_x_9:
[----:B------:R-:W-:Y:S01]  /*65a0*/  HFMA2 R154, -RZ, RZ, 0, 5.9604644775390625e-08 ;  /* 0x00000001ff9a7431 */ /* 0x000fe200000001ff */
[----:B------:R-:W-:Y:S01]  /*65b0*/  BSSY B0, `(.L_x_39) ;  /* 0x0000007000007945 */ /* 0x000fe20003800000 */
[----:B------:R-:W-:Y:S02]  /*65c0*/  MOV R165, R162 ;  /* 0x000000a200a57202 */ /* 0x000fe40000000f00 */
[----:B------:R-:W-:Y:S02]  /*65d0*/  MOV R87, RZ ;  /* 0x000000ff00577202 */ /* 0x000fe40000000f00 */
[----:B------:R-:W-:-:S07]  /*65e0*/  MOV R86, 0xffffffff ;  /* 0xffffffff00567802 */ /* 0x000fce0000000f00 */
[----:B-1---5:R-:W-:Y:S05]  /*65f0*/  WARPSYNC.COLLECTIVE R86, `(.L_x_40) ;  /* 0x0000000056087348 */ /* 0x022fea0003c00000 */
[----:B------:R0:W2:Y:S02]  /*6600*/  SHFL.UP P6, R86, R165, R154, R87 ;  /* 0x0400009aa5567389 */ /* 0x0000a400000c0057 */
[----:B012--5:R-:W-:Y:S05]  /*6610*/  ENDCOLLECTIVE ;  /* 0x000000000000791b */ /* 0x027fea0003800000 */
.L_x_40:
[----:B------:R-:W-:Y:S05]  /*6620*/  BSYNC B0 ;  /* 0x0000000000007941 */ /* 0x000fea0003800000 */
.L_x_39:
[----:B------:R-:W-:Y:S01]  /*6630*/  MOV R162, R86 ;  /* 0x0000005600a27202 */ /* 0x000fe20000000f00 */
[----:B------:R-:W-:Y:S01]  /*6640*/  HFMA2 R154, -RZ, RZ, 0, 5.9604644775390625e-08 ;  /* 0x00000001ff9a7431 */ /* 0x000fe200000001ff */
[----:B------:R-:W-:Y:S01]  /*6650*/  MOV R86, 0xffffffff ;  /* 0xffffffff00567802 */ /* 0x000fe20000000f00 */
[----:B------:R-:W-:Y:S01]  /*6660*/  IMAD.MOV.U32 R165, RZ, RZ, R163 ;  /* 0x000000ffffa57224 */ /* 0x000fe200078e00a3 */
[----:B------:R-:W-:Y:S01]  /*6670*/  MOV R87, RZ ;  /* 0x000000ff00577202 */ /* 0x000fe20000000f00 */
[----:B------:R-:W-:-:S07]  /*6680*/  IMAD.MOV.U32 R155, RZ, RZ, 0x1f ;  /* 0x0000001fff9b7424 */ /* 0x000fce00078e00ff */
[----:B------:R-:W-:Y:S05]  /*6690*/  WARPSYNC.COLLECTIVE R86, `(.L_x_41) ;  /* 0x0000000056087348 */ /* 0x000fea0003c00000 */
[----:B------:R0:W1:Y:S02]  /*66a0*/  SHFL.UP P6, R86, R165, R154, R87 ;  /* 0x0400009aa5567389 */ /* 0x00006400000c0057 */
[----:B01----:R-:W-:Y:S05]  /*66b0*/  ENDCOLLECTIVE ;  /* 0x000000000000791b */ /* 0x003fea0003800000 */
.L_x_41:
[----:B------:R-:W-:Y:S01]  /*66c0*/  HFMA2 R154, -RZ, RZ, 0, 0 ;  /* 0x00000000ff9a7431 */ /* 0x000fe200000001ff */
[----:B------:R-:W-:Y:S02]  /*66d0*/  MOV R87, R40 ;  /* 0x0000002800577202 */ /* 0x000fe40000000f00 */
[----:B------:R-:W-:Y:S02]  /*66e0*/  MOV R163, R86 ;  /* 0x0000005600a37202 */ /* 0x000fe40000000f00 */
[----:B------:R-:W-:-:S07]  /*66f0*/  MOV R86, 0xffffffff ;  /* 0xffffffff00567802 */ /* 0x000fce0000000f00 */
[----:B------:R-:W-:Y:S05]  /*6700*/  WARPSYNC.COLLECTIVE R86, `(.L_x_42) ;  /* 0x0000000056087348 */ /* 0x000fea0003c00000 */
[----:B------:R0:W1:Y:S02]  /*6710*/  SHFL.IDX P1, R157, R87, R154, R155 ;  /* 0x0000009a579d7389 */ /* 0x000064000002009b */
[----:B01----:R-:W-:Y:S05]  /*6720*/  ENDCOLLECTIVE ;  /* 0x000000000000791b */ /* 0x003fea0003800000 */
.L_x_42:
[----:B------:R-:W-:Y:S02]  /*6730*/  MOV R87, R41 ;  /* 0x0000002900577202 */ /* 0x000fe40000000f00 */
[----:B------:R-:W-:-:S07]  /*6740*/  MOV R40, R157 ;  /* 0x0000009d00287202 */ /* 0x000fce0000000f00 */
[----:B------:R-:W-:Y:S05]  /*6750*/  WARPSYNC.COLLECTIVE R86, `(.L_x_43) ;  /* 0x0000000056087348 */ /* 0x000fea0003c00000 */
[----:B------:R0:W1:Y:S02]  /*6760*/  SHFL.IDX P1, R157, R87, R154, R155 ;  /* 0x0000009a579d7389 */ /* 0x000064000002009b */
[----:B01----:R-:W-:Y:S05]  /*6770*/  ENDCOLLECTIVE ;  /* 0x000000000000791b */ /* 0x003fea0003800000 */
.L_x_43:
[----:B------:R-:W-:Y:S01]  /*6780*/  MOV R41, R157 ;  /* 0x0000009d00297202 */ /* 0x000fe20000000f00 */
[----:B------:R-:W-:Y:S06]  /*6790*/  BRA `(.L_x_44) ;  /* 0xffffffc400e07947 */ /* 0x000fec000383ffff */
.L_x_11:
[----:B------:R-:W-:Y:S01]  /*67a0*/  HFMA2 R87, -RZ, RZ, 0, 5.9604644775390625e-08 ;  /* 0x00000001ff577431 */ /* 0x000fe200000001ff */
[----:B------:R-:W-:Y:S01]  /*67b0*/  MOV R165, R162 ;  /* 0x000000a200a57202 */ /* 0x000fe20000000f00 */
[----:B------:R-:W-:Y:S01]  /*67c0*/  IMAD.MOV.U32 R157, RZ, RZ, 0x1f ;  /* 0x0000001fff9d7424 */ /* 0x000fe200078e00ff */
[----:B------:R-:W-:Y:S02]  /*67d0*/  MOV R86, 0xffffffff ;  /* 0xffffffff00567802 */ /* 0x000fe40000000f00 */
[C---:B------:R-:W-:Y:S02]  /*67e0*/  ISETP.GT.U32.AND P1, PT, R152.reuse, 0x1b, PT ;  /* 0x0000001b9800780c */ /* 0x040fe40003f24070 */
[----:B------:R-:W-:-:S13]  /*67f0*/  ISETP.GT.U32.AND P2, PT, R152, 0x17, PT ;  /* 0x000000179800780c */ /* 0x000fda0003f44070 */
[----:B0-----:R-:W-:Y:S05]  /*6800*/  WARPSYNC.COLLECTIVE R86, `(.L_x_45) ;  /* 0x0000000056087348 */ /* 0x001fea0003c00000 */
[----:B------:R1:W2:Y:S02]  /*6810*/  SHFL.DOWN P4, R154, R165, R87, R157 ;  /* 0x08000057a59a7389 */ /* 0x0002a4000008009d */
[----:B012---:R-:W-:Y:S05]  /*6820*/  ENDCOLLECTIVE ;  /* 0x000000000000791b */ /* 0x007fea0003800000 */
.L_x_45:
[----:B------:R-:W-:Y:S02]  /*6830*/  ISETP.GT.U32.AND P3, PT, R152, 0xf, PT ;  /* 0x0000000f9800780c */ /* 0x000fe40003f64070 */
[----:B------:R-:W-:Y:S02]  /*6840*/  MOV R155, 0x1f ;  /* 0x0000001f009b7802 */ /* 0x000fe40000000f00 */
[----:B------:R-:W-:Y:S02]  /*6850*/  MOV R165, R163 ;  /* 0x000000a300a57202 */ /* 0x000fe40000000f00 */
[----:B------:R-:W-:-:S07]  /*6860*/  MOV R153, R154 ;  /* 0x0000009a00997202 */ /* 0x000fce0000000f00 */
[----:B------:R-:W-:Y:S05]  /*6870*/  WARPSYNC.COLLECTIVE R86, `(.L_x_46) ;  /* 0x0000000056087348 */ /* 0x000fea0003c00000 */
[----:B------:R0:W1:Y:S02]  /*6880*/  SHFL.DOWN P4, R154, R165, R87, R157 ;  /* 0x08000057a59a7389 */ /* 0x000064000008009d */
[----:B01----:R-:W-:Y:S05]  /*6890*/  ENDCOLLECTIVE ;  /* 0x000000000000791b */ /* 0x003fea0003800000 */
.L_x_46:
[----:B------:R-:W-:Y:S01]  /*68a0*/  @P0 FMUL.FTZ R153, R153, R162 ;  /* 0x000000a299990220 */ /* 0x000fe20000410000 */
[----:B------:R-:W-:Y:S01]  /*68b0*/  HFMA2 R87, -RZ, RZ, 0, 1.1920928955078125e-07 ;  /* 0x00000002ff577431 */ /* 0x000fe200000001ff */
[----:B------:R-:W-:-:S05]  /*68c0*/  MOV R86, R154 ;  /* 0x0000009a00567202 */ /* 0x000fca0000000f00 */
[----:B------:R-:W-:Y:S01]  /*68d0*/  @P0 FFMA.FTZ R154, R162, R86, R163 ;  /* 0x00000056a29a0223 */ /* 0x000fe200000100a3 */
[----:B------:R-:W-:Y:S02]  /*68e0*/  @P0 MOV R162, R153 ;  /* 0x0000009900a20202 */ /* 0x000fe40000000f00 */
[----:B------:R-:W-:Y:S02]  /*68f0*/  MOV R86, 0xffffffff ;  /* 0xffffffff00567802 */ /* 0x000fe40000000f00 */
[----:B------:R-:W-:Y:S01]  /*6900*/  @P0 MOV R163, R154 ;  /* 0x0000009a00a30202 */ /* 0x000fe20000000f00 */
[----:B------:R-:W-:Y:S01]  /*6910*/  IMAD.MOV.U32 R165, RZ, RZ, R162 ;  /* 0x000000ffffa57224 */ /* 0x000fe200078e00a2 */
[----:B------:R-:W-:-:S13]  /*6920*/  ISETP.GT.U32.AND P0, PT, R152, 0x1d, PT ;  /* 0x0000001d9800780c */ /* 0x000fda0003f04070 */
[----:B------:R-:W-:Y:S05]  /*6930*/  WARPSYNC.COLLECTIVE R86, `(.L_x_47) ;  /* 0x0000000056087348 */ /* 0x000fea0003c00000 */
[----:B------:R0:W1:Y:S02]  /*6940*/  SHFL.DOWN P4, R154, R165, R87, R157 ;  /* 0x08000057a59a7389 */ /* 0x000064000008009d */
[----:B01----:R-:W-:Y:S05]  /*6950*/  ENDCOLLECTIVE ;  /* 0x000000000000791b */ /* 0x003fea0003800000 */
.L_x_47:
[----:B------:R-:W-:Y:S02]  /*6960*/  MOV R165, R163 ;  /* 0x000000a300a57202 */ /* 0x000fe40000000f00 */
[----:B------:R-:W-:-:S07]  /*6970*/  MOV R153, R154 ;  /* 0x0000009a00997202 */ /* 0x000fce0000000f00 */
[----:B------:R-:W-:Y:S05]  /*6980*/  WARPSYNC.COLLECTIVE R86, `(.L_x_48) ;  /* 0x0000000056087348 */ /* 0x000fea0003c00000 */
[----:B------:R0:W1:Y:S02]  /*6990*/  SHFL.DOWN P4, R154, R165, R87, R157 ;  /* 0x08000057a59a7389 */ /* 0x000064000008009d */
[----:B01----:R-:W-:Y:S05]  /*69a0*/  ENDCOLLECTIVE ;  /* 0x000000000000791b */ /* 0x003fea0003800000 */
.L_x_48:
[C---:B------:R-:W-:Y:S01]  /*69b0*/  @!P0 FMUL.FTZ R153, R162.reuse, R153 ;  /* 0x00000099a2998220 */ /* 0x040fe20000410000 */
[----:B------:R-:W-:Y:S02]  /*69c0*/  HFMA2 R87, -RZ, RZ, 0, 2.384185791015625e-07 ;  /* 0x00000004ff577431 */ /* 0x000fe400000001ff */
[----:B------:R-:W-:Y:S02]  /*69d0*/  @!P0 FFMA.FTZ R154, R162, R154, R163 ;  /* 0x0000009aa29a8223 */ /* 0x000fe400000100a3 */
[----:B------:R-:W-:-:S03]  /*69e0*/  @!P0 MOV R162, R153 ;  /* 0x0000009900a28202 */ /* 0x000fc60000000f00 */
[----:B------:R-:W-:Y:S02]  /*69f0*/  @!P0 MOV R163, R154 ;  /* 0x0000009a00a38202 */ /* 0x000fe40000000f00 */
[----:B------:R-:W-:Y:S01]  /*6a00*/  IMAD.MOV.U32 R165, RZ, RZ, R162 ;  /* 0x000000ffffa57224 */ /* 0x000fe200078e00a2 */
[----:B------:R-:W-:-:S13]  /*6a10*/  ISETP.NE.AND P0, PT, R106, 0x1f, PT ;  /* 0x0000001f6a00780c */ /* 0x000fda0003f05270 */
[----:B------:R-:W-:Y:S05]  /*6a20*/  WARPSYNC.COLLECTIVE R86, `(.L_x_49) ;  /* 0x0000000056087348 */ /* 0x000fea0003c00000 */
[----:B------:R0:W1:Y:S02]  /*6a30*/  SHFL.DOWN P4, R154, R165, R87, R157 ;  /* 0x08000057a59a7389 */ /* 0x000064000008009d */
[----:B01----:R-:W-:Y:S05]  /*6a40*/  ENDCOLLECTIVE ;  /* 0x000000000000791b */ /* 0x003fea0003800000 */
.L_x_49:
[----:B------:R-:W-:Y:S02]  /*6a50*/  MOV R165, R163 ;  /* 0x000000a300a57202 */ /* 0x000fe40000000f00 */
[----:B------:R-:W-:-:S07]  /*6a60*/  MOV R153, R154 ;  /* 0x0000009a00997202 */ /* 0x000fce0000000f00 */
[----:B------:R-:W-:Y:S05]  /*6a70*/  WARPSYNC.COLLECTIVE R86, `(.L_x_50) ;  /* 0x0000000056087348 */ /* 0x000fea0003c00000 */
[----:B------:R0:W1:Y:S02]  /*6a80*/  SHFL.DOWN P4, R154, R165, R87, R157 ;  /* 0x08000057a59a7389 */ /* 0x000064000008009d */
[----:B01----:R-:W-:Y:S05]  /*6a90*/  ENDCOLLECTIVE ;  /* 0x000000000000791b */ /* 0x003fea0003800000 */
.L_x_50:
[C---:B------:R-:W-:Y:S01]  /*6aa0*/  @!P1 FMUL.FTZ R153, R162.reuse, R153 ;  /* 0x00000099a2999220 */ /* 0x040fe20000410000 */
[----:B------:R-:W-:Y:S02]  /*6ab0*/  IMAD.MOV.U32 R87, RZ, RZ, 0x8 ;  /* 0x00000008ff577424 */ /* 0x000fe400078e00ff */
[----:B------:R-:W-:Y:S02]  /*6ac0*/  @!P1 FFMA.FTZ R154, R162, R154, R163 ;  /* 0x0000009aa29a9223 */ /* 0x000fe400000100a3 */
[----:B------:R-:W-:-:S04]  /*6ad0*/  @!P1 MOV R162, R153 ;  /* 0x0000009900a29202 */ /* 0x000fc80000000f00 */
[----:B------:R-:W-:Y:S02]  /*6ae0*/  MOV R165, R162 ;  /* 0x000000a200a57202 */ /* 0x000fe40000000f00 */
[----:B------:R-:W-:-:S07]  /*6af0*/  @!P1 MOV R163, R154 ;  /* 0x0000009a00a39202 */ /* 0x000fce0000000f00 */
[----:B------:R-:W-:Y:S05]  /*6b00*/  WARPSYNC.COLLECTIVE R86, `(.L_x_51) ;  /* 0x0000000056087348 */ /* 0x000fea0003c00000 */
[----:B------:R0:W1:Y:S02]  /*6b10*/  SHFL.DOWN P4, R154, R165, R87, R157 ;  /* 0x08000057a59a7389 */ /* 0x000064000008009d */
[----:B01----:R-:W-:Y:S05]  /*6b20*/  ENDCOLLECTIVE ;  /* 0x000000000000791b */ /* 0x003fea0003800000 */
.L_x_51:
[----:B------:R-:W-:Y:S02]  /*6b30*/  MOV R165, R163 ;  /* 0x000000a300a57202 */ /* 0x000fe40000000f00 */
[----:B------:R-:W-:-:S07]  /*6b40*/  MOV R153, R154 ;  /* 0x0000009a00997202 */ /* 0x000fce0000000f00 */
[----:B------:R-:W-:Y:S05]  /*6b50*/  WARPSYNC.COLLECTIVE R86, `(.L_x_52) ;  /* 0x0000000056087348 */ /* 0x000fea0003c00000 */
[----:B------:R0:W1:Y:S02]  /*6b60*/  SHFL.DOWN P4, R154, R165, R87, R157 ;  /* 0x08000057a59a7389 */ /* 0x000064000008009d */
[----:B01----:R-:W-:Y:S05]  /*6b70*/  ENDCOLLECTIVE ;  /* 0x000000000000791b */ /* 0x003fea0003800000 */
.L_x_52:
[C---:B------:R-:W-:Y:S01]  /*6b80*/  @!P2 FMUL.FTZ R153, R162.reuse, R153 ;  /* 0x00000099a299a220 */ /* 0x040fe20000410000 */
[----:B------:R-:W-:Y:S02]  /*6b90*/  HFMA2 R87, -RZ, RZ, 0, 9.5367431640625e-07 ;  /* 0x00000010ff577431 */ /* 0x000fe400000001ff */
[----:B------:R-:W-:Y:S02]  /*6ba0*/  @!P2 FFMA.FTZ R154, R162, R154, R163 ;  /* 0x0000009aa29aa223 */ /* 0x000fe400000100a3 */
[----:B------:R-:W-:-:S04]  /*6bb0*/  @!P2 MOV R162, R153 ;  /* 0x0000009900a2a202 */ /* 0x000fc80000000f00 */
[----:B------:R-:W-:Y:S02]  /*6bc0*/  MOV R165, R162 ;  /* 0x000000a200a57202 */ /* 0x000fe40000000f00 */
[----:B------:R-:W-:-:S07]  /*6bd0*/  @!P2 MOV R163, R154 ;  /* 0x0000009a00a3a202 */ /* 0x000fce0000000f00 */
[----:B------:R-:W-:Y:S05]  /*6be0*/  WARPSYNC.COLLECTIVE R86, `(.L_x_53) ;  /* 0x0000000056087348 */ /* 0x000fea0003c00000 */
[----:B------:R0:W1:Y:S02]  /*6bf0*/  SHFL.DOWN P4, R154, R165, R87, R157 ;  /* 0x08000057a59a7389 */ /* 0x000064000008009d */
[----:B01----:R-:W-:Y:S05]  /*6c00*/  ENDCOLLECTIVE ;  /* 0x000000000000791b */ /* 0x003fea0003800000 */
.L_x_53:
[----:B------:R-:W-:Y:S01]  /*6c10*/  MOV R165, R163 ;  /* 0x000000a300a57202 */ /* 0x000fe20000000f00 */
[----:B------:R-:W-:-:S07]  /*6c20*/  IMAD.MOV.U32 R152, RZ, RZ, R154 ;  /* 0x000000ffff987224 */ /* 0x000fce00078e009a */
[----:B------:R-:W-:Y:S05]  /*6c30*/  WARPSYNC.COLLECTIVE R86, `(.L_x_54) ;  /* 0x0000000056087348 */ /* 0x000fea0003c00000 */
[----:B------:R0:W1:Y:S02]  /*6c40*/  SHFL.DOWN P4, R154, R165, R87, R157 ;  /* 0x08000057a59a7389 */ /* 0x000064000008009d */
[----:B01----:R-:W-:Y:S05]  /*6c50*/  ENDCOLLECTIVE ;  /* 0x000000000000791b */ /* 0x003fea0003800000 */
.L_x_54:
[C---:B------:R-:W-:Y:S01]  /*6c60*/  @!P3 FMUL.FTZ R152, R162.reuse, R152 ;  /* 0x00000098a298b220 */ /* 0x040fe20000410000 */
[----:B------:R-:W-:-:S04]  /*6c70*/  @!P3 FFMA.FTZ R154, R162, R154, R163 ;  /* 0x0000009aa29ab223 */ /* 0x000fc800000100a3 */
[----:B------:R-:W-:Y:S02]  /*6c80*/  @!P3 MOV R162, R152 ;  /* 0x0000009800a2b202 */ /* 0x000fe40000000f00 */
[----:B------:R-:W-:Y:S01]  /*6c90*/  @!P3 MOV R163, R154 ;  /* 0x0000009a00a3b202 */ /* 0x000fe20000000f00 */
[----:B------:R-:W-:Y:S01]  /*6ca0*/  HFMA2 R154, -RZ, RZ, 0, 0 ;  /* 0x00000000ff9a7431 */ /* 0x000fe200000001ff */
[-C--:B------:R-:W-:Y:S02]  /*6cb0*/  MOV R87, R162.reuse ;  /* 0x000000a200577202 */ /* 0x080fe40000000f00 */
[----:B------:R-:W-:-:S07]  /*6cc0*/  MOV R165, R162 ;  /* 0x000000a200a57202 */ /* 0x000fce0000000f00 */
[----:B------:R-:W-:Y:S05]  /*6cd0*/  WARPSYNC.COLLECTIVE R86, `(.L_x_55) ;  /* 0x0000000056087348 */ /* 0x000fea0003c00000 */
[----:B------:R0:W1:Y:S02]  /*6ce0*/  SHFL.IDX P1, R157, R87, R154, R155 ;  /* 0x0000009a579d7389 */ /* 0x000064000002009b */
[----:B01----:R-:W-:Y:S05]  /*6cf0*/  ENDCOLLECTIVE ;  /* 0x000000000000791b */ /* 0x003fea0003800000 */
.L_x_55:
[----:B------:R-:W-:Y:S01]  /*6d00*/  MOV R87, R163 ;  /* 0x000000a300577202 */ /* 0x000fe20000000f00 */
[----:B------:R-:W-:-:S07]  /*6d10*/  IMAD.MOV.U32 R153, RZ, RZ, R157 ;  /* 0x000000ffff997224 */ /* 0x000fce00078e009d */
[----:B------:R-:W-:Y:S05]  /*6d20*/  WARPSYNC.COLLECTIVE R86, `(.L_x_56) ;  /* 0x0000000056087348 */ /* 0x000fea0003c00000 */
[----:B------:R0:W1:Y:S02]  /*6d30*/  SHFL.IDX P1, R157, R87, R154, R155 ;  /* 0x0000009a579d7389 */ /* 0x000064000002009b */
[----:B01----:R-:W-:Y:S05]  /*6d40*/  ENDCOLLECTIVE ;  /* 0x000000000000791b */ /* 0x003fea0003800000 */
.L_x_56:
[----:B------:R-:W-:Y:S01]  /*6d50*/  HFMA2 R87, -RZ, RZ, 0, 5.9604644775390625e-08 ;  /* 0x00000001ff577431 */ /* 0x000fe200000001ff */
[----:B------:R-:W-:Y:S02]  /*6d60*/  MOV R152, R157 ;  /* 0x0000009d00987202 */ /* 0x000fe40000000f00 */
[----:B------:R-:W-:-:S03]  /*6d70*/  MOV R157, 0x1f ;  /* 0x0000001f009d7802 */ /* 0x000fc60000000f00 */
[-C--:B------:R-:W-:Y:S01]  /*6d80*/  FFMA.FTZ R152, R41, R153.reuse, R152 ;  /* 0x0000009929987223 */ /* 0x080fe20000010098 */
[----:B------:R-:W-:-:S07]  /*6d90*/  FMUL.FTZ R153, R40, R153 ;  /* 0x0000009928997220 */ /* 0x000fce0000410000 */
[----:B------:R-:W-:Y:S05]  /*6da0*/  WARPSYNC.COLLECTIVE R86, `(.L_x_57) ;  /* 0x0000000056087348 */ /* 0x000fea0003c00000 */
[----:B------:R0:W1:Y:S02]  /*6db0*/  SHFL.DOWN P4, R154, R165, R87, R157 ;  /* 0x08000057a59a7389 */ /* 0x000064000008009d */
[----:B01----:R-:W-:Y:S05]  /*6dc0*/  ENDCOLLECTIVE ;  /* 0x000000000000791b */ /* 0x003fea0003800000 */
.L_x_57:
[----:B------:R-:W-:Y:S01]  /*6dd0*/  IMAD.MOV.U32 R165, RZ, RZ, R163 ;  /* 0x000000ffffa57224 */ /* 0x000fe200078e00a3 */
[----:B------:R-:W-:-:S07]  /*6de0*/  MOV R162, R154 ;  /* 0x0000009a00a27202 */ /* 0x000fce0000000f00 */
[----:B------:R-:W-:Y:S05]  /*6df0*/  WARPSYNC.COLLECTIVE R86, `(.L_x_58) ;  /* 0x0000000056087348 */ /* 0x000fea0003c00000 */
[----:B------:R0:W1:Y:S02]  /*6e00*/  SHFL.DOWN P4, R154, R165, R87, R157 ;  /* 0x08000057a59a7389 */ /* 0x000064000008009d */
[----:B01----:R-:W-:Y:S05]  /*6e10*/  ENDCOLLECTIVE ;  /* 0x000000000000791b */ /* 0x003fea0003800000 */
.L_x_58:
[----:B------:R-:W-:Y:S02]  /*6e20*/  MOV R87, R40 ;  /* 0x0000002800577202 */ /* 0x000fe40000000f00 */
[----:B------:R-:W-:Y:S01]  /*6e30*/  MOV R163, R154 ;  /* 0x0000009a00a37202 */ /* 0x000fe20000000f00 */
[----:B------:R-:W-:-:S07]  /*6e40*/  HFMA2 R154, -RZ, RZ, 0, 0 ;  /* 0x00000000ff9a7431 */ /* 0x000fce00000001ff */
[----:B------:R-:W-:Y:S05]  /*6e50*/  WARPSYNC.COLLECTIVE R86, `(.L_x_59) ;  /* 0x0000000056087348 */ /* 0x000fea0003c00000 */
[----:B------:R0:W1:Y:S02]  /*6e60*/  SHFL.IDX P1, R157, R87, R154, R155 ;  /* 0x0000009a579d7389 */ /* 0x000064000002009b */
[----:B01----:R-:W-:Y:S05]  /*6e70*/  ENDCOLLECTIVE ;  /* 0x000000000000791b */ /* 0x003fea0003800000 */
.L_x_59:
[----:B------:R-:W-:Y:S02]  /*6e80*/  MOV R87, R41 ;  /* 0x0000002900577202 */ /* 0x000fe40000000f00 */
[----:B------:R-:W-:-:S07]  /*6e90*/  MOV R40, R157 ;  /* 0x0000009d00287202 */ /* 0x000fce0000000f00 */
[----:B------:R-:W-:Y:S05]  /*6ea0*/  WARPSYNC.COLLECTIVE R86, `(.L_x_60) ;  /* 0x0000000056087348 */ /* 0x000fea0003c00000 */
[----:B------:R0:W1:Y:S02]  /*6eb0*/  SHFL.IDX P1, R157, R87, R154, R155 ;  /* 0x0000009a579d7389 */ /* 0x000064000002009b */
[----:B01----:R-:W-:Y:S05]  /*6ec0*/  ENDCOLLECTIVE ;  /* 0x000000000000791b */ /* 0x003fea0003800000 */
.L_x_60:
[----:B------:R-:W-:Y:S01]  /*6ed0*/  MOV R41, R157 ;  /* 0x0000009d00297202 */ /* 0x000fe20000000f00 */
[----:B------:R-:W-:Y:S06]  /*6ee0*/  BRA `(.L_x_61) ;  /* 0xffffffc8000c7947 */ /* 0x000fec000383ffff */
.L_x_62:
[----:B------:R-:W-:-:S00]  /*6ef0*/  BRA `(.L_x_62) ;  /* 0xfffffffc00fc7947 */ /* 0x000fc0000383ffff */
[----:B------:R-:W-:-:S00]  /*6f00*/  NOP ;  /* 0x0000000000007918 */ /* 0x000fc00000000000 */
[----:B------:R-:W-:-:S00]  /*6f10*/  NOP ;  /* 0x0000000000007918 */ /* 0x000fc00000000000 */
[----:B------:R-:W-:-:S00]  /*6f20*/  NOP ;  /* 0x0000000000007918 */ /* 0x000fc00000000000 */
[----:B------:R-:W-:-:S00]  /*6f30*/  NOP ;  /* 0x0000000000007918 */ /* 0x000fc00000000000 */
[----:B------:R-:W-:-:S00]  /*6f40*/  NOP ;  /* 0x0000000000007918 */ /* 0x000fc00000000000 */
[----:B------:R-:W-:-:S00]  /*6f50*/  NOP ;  /* 0x0000000000007918 */ /* 0x000fc00000000000 */
[----:B------:R-:W-:-:S00]  /*6f60*/  NOP ;  /* 0x0000000000007918 */ /* 0x000fc00000000000 */
[----:B------:R-:W-:-:S00]  /*6f70*/  NOP ;  /* 0x0000000000007918 */ /* 0x000fc00000000000 */
.L_x_10409:


//--------------------- .text._Z25selective_scan_bwd_kernelI32Selective_Scan_bwd_kernel_traitsILi128ELi16ELb0ELb0ELb0ELb0ELb1EffEEv12SSMParamsBwd --------------------------
	.section	.text._Z25selective_scan_bwd_kernelI32Selective_Scan_bwd_kernel_traitsILi128ELi16ELb0ELb0ELb0ELb0ELb1EffEEv12SSMParamsBwd,"ax",@progbits
	.align	128
        .global         _Z25selective_scan_bwd_kernelI32Selective_Scan_bwd_kernel_traitsILi128ELi16ELb0ELb0ELb0ELb0ELb1EffEEv12SSMParamsBwd
        .type           _Z25selective_scan_bwd_kernelI32Selective_Scan_bwd_kernel_traitsILi128ELi16ELb0ELb0ELb0ELb0ELb1EffEEv12SSMParamsBwd,@function
        .size           _Z25selective_scan_bwd_kernelI32Selective_Scan_bwd_kernel_traitsILi128ELi16ELb0ELb0ELb0ELb0ELb1EffEEv12SSMParamsBwd,(.L_x_10410 - _Z25selective_scan_bwd_kernelI32Selective_Scan_bwd_kernel_traitsILi128ELi16ELb0ELb0ELb0ELb0ELb1EffEEv12SSMParamsBwd)
        .other          _Z25selective_scan_bwd_kernelI32Selective_Scan_bwd_kernel_traitsILi128ELi16ELb0ELb0ELb0ELb0ELb1EffEEv12SSMParamsBwd,@"STO_CUDA_ENTRY STV_DEFAULT"
_Z25selective_scan_bwd_kernelI32Selective_Scan_bwd_kernel_traitsILi128ELi16ELb0ELb0ELb0ELb0ELb1EffEEv12SSMParamsBwd:
.text._Z25selective_scan_bwd_kernelI32Selective_Scan_bwd_kernel_traitsILi128ELi16ELb0ELb0ELb0ELb0ELb1EffEEv12SSMParamsBwd:
        /* <DEDUP_REMOVED lines=31> */
[----:B0-----:R-:W-:Y:S01]  /*01f0*/  ULEA UR11, UR34, 0xfffff800, 0xb ;  /* 0xfffff800220b7891 */ /* 0x001fe2000f8e58ff */
[----:B------:R0:W-:Y:S01]  /*0200*/  STL [R1+0xc], RZ ;  /* 0x00000cff01007387 */ /* 0x0001e20000100800 */
[----:B------:R-:W-:Y:S02]  /*0210*/  UIMAD UR5, UR16, UR13, UR5 ;  /* 0x0000000d100572a4 */ /* 0x000fe4000f8e0205 */
[----:B-----5:R-:W-:Y:S01]  /*0220*/  UIMAD.WIDE.U32 UR12, UR16, UR20, URZ ;  /* 0x00000014100c72a5 */ /* 0x020fe2000f8e00ff */
[----:B------:R0:W-:Y:S01]  /*0230*/  STL [R1+0x8], RZ ;  /* 0x000008ff01007387 */ /* 0x0001e20000100800 */
[----:B------:R-:W-:-:S02]  /*0240*/  UIMAD.WIDE.U32 UR8, UR10, UR14, UR4 ;  /* 0x0000000e0a0872a5 */ /* 0x000fc4000f8e0004 */
[----:B------:R-:W-:Y:S02]  /*0250*/  UIMAD UR13, UR16, UR21, UR13 ;  /* 0x00000015100d72a4 */ /* 0x000fe4000f8e020d */
[----:B------:R-:W-:Y:S02]  /*0260*/  UIMAD UR19, UR10, UR23, URZ ;  /* 0x000000170a1372a4 */ /* 0x000fe4000f8e02ff */
[----:B-1----:R-:W-:Y:S02]  /*0270*/  UISETP.NE.U32.AND UP0, UPT, UR6, URZ, UPT ;  /* 0x000000ff0600728c */ /* 0x002fe4000bf05070 */
[----:B------:R-:W-:Y:S02]  /*0280*/  UIMAD.WIDE.U32 UR12, UR10, UR22, UR12 ;  /* 0x000000160a0c72a5 */ /* 0x000fe4000f8e000c */
[----:B------:R-:W-:Y:S01]  /*0290*/  UISETP.NE.AND.EX UP0, UPT, UR7, URZ, UPT, UP0 ;  /* 0x000000ff0700728c */ /* 0x000fe2000bf05300 */
[----:B------:R-:W1:Y:S01]  /*02a0*/  LDCU.128 UR4, c[0x0][0x460] ;  /* 0x00008c00ff0477ac */ /* 0x000e620008000c00 */
[----:B------:R-:W-:-:S02]  /*02b0*/  USHF.R.S32.HI UR17, URZ, 0x1f, UR11 ;  /* 0x0000001fff117899 */ /* 0x000fc4000801140b */
[----:B------:R-:W-:Y:S02]  /*02c0*/  UIADD3 UR22, UP3, UPT, UR11, UR12, URZ ;  /* 0x0000000c0b167290 */ /* 0x000fe4000ff7e0ff */
[----:B------:R-:W-:-:S05]  /*02d0*/  UIMAD UR18, UR10, UR15, URZ ;  /* 0x0000000f0a1272a4 */ /* 0x000fca000f8e02ff */
[----:B------:R-:W4:Y:S01]  /*02e0*/  @UP0 LDCU UR20, c[0x0][0x384] ;  /* 0x00007080ff1407ac */ /* 0x000f220008000800 */
[----:B------:R-:W-:Y:S02]  /*02f0*/  UIADD3.X UR12, UPT, UPT, UR17, UR13, UR19, UP3, !UPT ;  /* 0x0000000d110c7290 */ /* 0x000fe40009ffe413 */
[----:B------:R-:W-:Y:S02]  /*0300*/  UIMAD.WIDE.U32 UR14, UR16, UR24, URZ ;  /* 0x00000018100e72a5 */ /* 0x000fe4000f8e00ff */
[----:B-1----:R-:W-:Y:S02]  /*0310*/  ULEA UR21, UP4, UR22, UR6, 0x2 ;  /* 0x0000000616157291 */ /* 0x002fe4000f8810ff */
[----:B------:R-:W-:Y:S01]  /*0320*/  UIMAD UR15, UR16, UR25, UR15 ;  /* 0x00000019100f72a4 */ /* 0x000fe2000f8e020f */
[----:B------:R-:W1:Y:S01]  /*0330*/  @UP0 LDCU UR27, c[0x0][0x38c] ;  /* 0x00007180ff1b07ac */ /* 0x000e620008000800 */
[----:B------:R-:W-:Y:S02]  /*0340*/  UIADD3 UR25, UP1, UPT, UR11, UR8, URZ ;  /* 0x000000080b197290 */ /* 0x000fe4000ff3e0ff */
[----:B------:R-:W-:Y:S01]  /*0350*/  ULEA.HI.X UR22, UR22, UR7, UR12, 0x2, UP4 ;  /* 0x0000000716167291 */ /* 0x000fe2000a0f140c */
[----:B------:R-:W5:Y:S01]  /*0360*/  @UP0 LDCU.64 UR12, c[0x0][0x480] ;  /* 0x00009000ff0c07ac */ /* 0x000f620008000a00 */
[----:B------:R-:W-:-:S02]  /*0370*/  ULEA UR26, UP2, UR25, UR4, 0x2 ;  /* 0x00000004191a7291 */ /* 0x000fc4000f8410ff */
[----:B------:R-:W-:Y:S02]  /*0380*/  UIADD3.X UR8, UPT, UPT, UR17, UR9, UR18, UP1, !UPT ;  /* 0x0000000911087290 */ /* 0x000fe40008ffe412 */
[----:B--2---:R-:W-:Y:S02]  /*0390*/  UIMAD UR24, UR10, UR31, URZ ;  /* 0x0000001f0a1872a4 */ /* 0x004fe4000f8e02ff */
[----:B------:R-:W-:Y:S02]  /*03a0*/  ULEA.HI.X UR25, UR25, UR5, UR8, 0x2, UP2 ;  /* 0x0000000519197291 */ /* 0x000fe400090f1408 */
[----:B----4-:R-:W-:Y:S02]  /*03b0*/  @UP0 UIMAD UR8, UR16, UR20, UR10 ;  /* 0x00000014100802a4 */ /* 0x010fe4000f8e020a */
[----:B------:R-:W-:Y:S02]  /*03c0*/  UIMAD.WIDE.U32 UR4, UR10, UR30, UR14 ;  /* 0x0000001e0a0472a5 */ /* 0x000fe4000f8e000e */
[----:B------:R-:W-:-:S02]  /*03d0*/  @UP0 UIMAD UR8, UR8, UR34, URZ ;  /* 0x00000022080802a4 */ /* 0x000fc4000f8e02ff */
[----:B------:R-:W-:Y:S02]  /*03e0*/  UIADD3 UR11, UP1, UPT, UR11, UR4, URZ ;  /* 0x000000040b0b7290 */ /* 0x000fe4000ff3e0ff */
[----:B-1----:R-:W-:Y:S02]  /*03f0*/  @UP0 UIMAD UR8, UR8, UR27, URZ ;  /* 0x0000001b080802a4 */ /* 0x002fe4000f8e02ff */
[----:B------:R-:W-:Y:S01]  /*0400*/  UIADD3.X UR24, UPT, UPT, UR17, UR5, UR24, UP1, !UPT ;  /* 0x0000000511187290 */ /* 0x000fe20008ffe418 */
[----:B------:R-:W-:Y:S02]  /*0410*/  UMOV UR4, URZ ;  /* 0x000000ff00047c82 */ /* 0x000fe40008000000 */
[----:B------:R-:W-:Y:S01]  /*0420*/  UMOV UR5, URZ ;  /* 0x000000ff00057c82 */ /* 0x000fe20008000000 */
[----:B-----5:R-:W-:Y:S02]  /*0430*/  @UP0 UIMAD.WIDE UR4, UR8, 0x8, UR12 ;  /* 0x00000008080408a5 */ /* 0x020fe4000f8e020c */
[----:B------:R-:W-:Y:S01]  /*0440*/  UISETP.GE.AND UP0, UPT, UR34, 0x1, UPT ;  /* 0x000000012200788c */ /* 0x000fe2000bf06270 */
[----:B------:R-:W-:Y:S01]  /*0450*/  UMOV UR6, URZ ;  /* 0x000000ff00067c82 */ /* 0x000fe20008000000 */
[----:B------:R-:W-:Y:S01]  /*0460*/  UMOV UR7, URZ ;  /* 0x000000ff00077c82 */ /* 0x000fe20008000000 */
[----:B------:R-:W-:-:S04]  /*0470*/  ULEA UR23, UP1, UR11, UR32, 0x2 ;  /* 0x000000200b177291 */ /* 0x000fc8000f8210ff */
[----:B------:R-:W-:Y:S01]  /*0480*/  ULEA.HI.X UR24, UR11, UR33, UR24, 0x2, UP1 ;  /* 0x000000210b187291 */ /* 0x000fe200088f1418 */
[----:B---3--:R-:W-:Y:S02]  /*0490*/  @P0 R2UR UR6, R2 ;  /* 0x00000000020602ca */ /* 0x008fe400000e0000 */
[----:B------:R-:W-:Y:S01]  /*04a0*/  @P1 R2UR UR7, R4 ;  /* 0x00000000040712ca */ /* 0x000fe200000e0000 */
[----:B0-----:R-:W-:-:S14]  /*04b0*/  BRA.U !UP0, `(.L_x_63) ;  /* 0x0000006d08907547 */ /* 0x001fdc000b800000 */
[----:B------:R-:W0:Y:S01]  /*04c0*/  S2R R100, SR_TID.X ;  /* 0x0000000000647919 */ /* 0x000e220000002100 */
[----:B------:R-:W1:Y:S01]  /*04d0*/  LDCU UR20, c[0x0][0x394] ;  /* 0x00007280ff1477ac */ /* 0x000e620008000800 */
[----:B------:R2:W-:Y:S04]  /*04e0*/  STL [R1+0x8], RZ ;  /* 0x000008ff01007387 */ /* 0x0005e80000100800 */
[----:B------:R2:W-:Y:S01]  /*04f0*/  STL [R1+0xc], RZ ;  /* 0x00000cff01007387 */ /* 0x0005e20000100800 */
[C---:B0-----:R-:W-:Y:S02]  /*0500*/  SHF.L.U32 R0, R100.reuse, 0x4, RZ ;  /* 0x0000000464007819 */ /* 0x041fe400000006ff */
[----:B------:R-:W-:-:S04]  /*0510*/  LOP3.LUT R3, R100, 0x1f, RZ, 0xc0, !PT ;  /* 0x0000001f64037812 */ /* 0x000fc800078ec0ff */
[----:B-12---:R-:W-:-:S07]  /*0520*/  LOP3.LUT R7, R3, 0x3e00, R0, 0xf8, !PT ;  /* 0x00003e0003077812 */ /* 0x006fce00078ef800 */
.L_x_79:
[----:B0-----:R-:W0:Y:S01]  /*0530*/  S2UR UR33, SR_CTAID.X ;  /* 0x00000000002179c3 */ /* 0x001e220000002500 */
[----:B------:R-:W0:Y:S01]  /*0540*/  LDCU.128 UR12, c[0x0][0x410] ;  /* 0x00008200ff0c77ac */ /* 0x000e220008000c00 */
[----:B------:R-:W-:Y:S02]  /*0550*/  SHF.L.U32 R0, R100, 0x4, RZ ;  /* 0x0000000464007819 */ /* 0x000fe400000006ff */
[----:B------:R-:W-:Y:S02]  /*0560*/  CS2R R30, SRZ ;  /* 0x00000000001e7805 */ /* 0x000fe4000001ff00 */
[----:B------:R-:W-:Y:S01]  /*0570*/  MOV R8, UR26 ;  /* 0x0000001a00087c02 */ /* 0x000fe20008000f00 */
[----:B------:R-:W1:Y:S01]  /*0580*/  LDCU.128 UR16, c[0x0][0x420] ;  /* 0x00008400ff1077ac */ /* 0x000e620008000c00 */
[----:B------:R-:W-:Y:S02]  /*0590*/  LOP3.LUT R42, R0, 0x3e00, RZ, 0xc0, !PT ;  /* 0x00003e00002a7812 */ /* 0x000fe400078ec0ff */
[----:B------:R-:W-:Y:S01]  /*05a0*/  CS2R R32, SRZ ;  /* 0x0000000000207805 */ /* 0x000fe2000001ff00 */
[----:B------:R-:W2:Y:S01]  /*05b0*/  S2UR UR27, SR_CTAID.Y ;  /* 0x00000000001b79c3 */ /* 0x000ea20000002600 */
[----:B------:R-:W-:Y:S01]  /*05c0*/  USHF.L.U32 UR8, UR20, 0xb, URZ ;  /* 0x0000000b14087899 */ /* 0x000fe200080006ff */
[----:B------:R-:W-:Y:S01]  /*05d0*/  LOP3.LUT R37, R42, R3, RZ, 0xfc, !PT ;  /* 0x000000032a257212 */ /* 0x000fe200078efcff */
[----:B------:R-:W3:Y:S01]  /*05e0*/  LDCU UR32, c[0x0][0x388] ;  /* 0x00007100ff2077ac */ /* 0x000ee20008000800 */
[----:B------:R-:W-:-:S02]  /*05f0*/  MOV R9, UR25 ;  /* 0x0000001900097c02 */ /* 0x000fc40008000f00 */
[----:B------:R-:W-:Y:S02]  /*0600*/  CS2R R28, SRZ ;  /* 0x00000000001c7805 */ /* 0x000fe4000001ff00 */
[----:B------:R-:W-:Y:S01]  /*0610*/  SHF.L.U32 R40, R37, 0x2, RZ ;  /* 0x0000000225287819 */ /* 0x000fe200000006ff */
[----:B------:R-:W-:Y:S01]  /*0620*/  UIADD3 UR8, UPT, UPT, UR8, -0x800, URZ ;  /* 0xfffff80008087890 */ /* 0x000fe2000fffe0ff */
[----:B------:R-:W-:Y:S01]  /*0630*/  LOP3.LUT R38, R42, 0x20, R3, 0xfe, !PT ;  /* 0x000000202a267812 */ /* 0x000fe200078efe03 */
[----:B------:R-:W-:Y:S01]  /*0640*/  UMOV UR9, URZ ;  /* 0x000000ff00097c82 */ /* 0x000fe20008000000 */
[----:B------:R-:W4:Y:S01]  /*0650*/  LDCU.64 UR34, c[0x0][0x488] ;  /* 0x00009100ff2277ac */ /* 0x000f220008000a00 */
[----:B------:R-:W-:Y:S01]  /*0660*/  IMAD.WIDE.U32 R22, R7, 0x4, R8 ;  /* 0x0000000407167825 */ /* 0x000fe200078e0008 */
[----:B------:R-:W-:Y:S02]  /*0670*/  MOV R19, RZ ;  /* 0x000000ff00137202 */ /* 0x000fe40000000f00 */
[----:B------:R-:W-:-:S02]  /*0680*/  CS2R R26, SRZ ;  /* 0x00000000001a7805 */ /* 0x000fc4000001ff00 */
[C---:B------:R-:W-:Y:S02]  /*0690*/  LOP3.LUT R18, R37.reuse, 0xe0, RZ, 0xfc, !PT ;  /* 0x000000e025127812 */ /* 0x040fe400078efcff */
[----:B------:R-:W-:Y:S01]  /*06a0*/  CS2R R24, SRZ ;  /* 0x0000000000187805 */ /* 0x000fe2000001ff00 */
[----:B0-----:R-:W-:Y:S01]  /*06b0*/  UIMAD.WIDE.U32 UR10, UR33, UR12, UR8 ;  /* 0x0000000c210a72a5 */ /* 0x001fe2000f8e0008 */
[----:B------:R-:W-:Y:S01]  /*06c0*/  LOP3.LUT R2, R2, 0xfffffeff, RZ, 0xc0, !PT ;  /* 0xfffffeff02027812 */ /* 0x000fe200078ec0ff */
[----:B-1----:R-:W-:Y:S01]  /*06d0*/  UIMAD.WIDE.U32 UR30, UR33, UR16, UR8 ;  /* 0x00000010211e72a5 */ /* 0x002fe2000f8e0008 */
[C---:B------:R-:W-:Y:S01]  /*06e0*/  LOP3.LUT R35, R37.reuse, 0x100, RZ, 0xfc, !PT ;  /* 0x0000010025237812 */ /* 0x040fe200078efcff */
[----:B------:R-:W-:Y:S01]  /*06f0*/  UIMAD UR11, UR33, UR13, UR11 ;  /* 0x0000000d210b72a4 */ /* 0x000fe2000f8e020b */
[C---:B------:R-:W-:Y:S01]  /*0700*/  LOP3.LUT R17, R37.reuse, 0xc0, RZ, 0xfc, !PT ;  /* 0x000000c025117812 */ /* 0x040fe200078efcff */
[----:B------:R-:W-:Y:S01]  /*0710*/  UIMAD UR13, UR33, UR17, UR31 ;  /* 0x00000011210d72a4 */ /* 0x000fe2000f8e021f */
[C---:B------:R-:W-:Y:S01]  /*0720*/  LOP3.LUT R16, R37.reuse, 0xa0, RZ, 0xfc, !PT ;  /* 0x000000a025107812 */ /* 0x040fe200078efcff */
[----:B--2---:R-:W-:Y:S01]  /*0730*/  UIMAD.WIDE.U32 UR10, UR27, UR14, UR10 ;  /* 0x0000000e1b0a72a5 */ /* 0x004fe2000f8e000a */
[C---:B------:R-:W-:Y:S01]  /*0740*/  LOP3.LUT R15, R37.reuse, 0x80, RZ, 0xfc, !PT ;  /* 0x00000080250f7812 */ /* 0x040fe200078efcff */
[----:B------:R-:W-:Y:S01]  /*0750*/  UMOV UR12, UR30 ;  /* 0x0000001e000c7c82 */ /* 0x000fe20008000000 */
[----:B------:R-:W0:Y:S01]  /*0760*/  LDCU.64 UR16, c[0x0][0x478] ;  /* 0x00008f00ff1077ac */ /* 0x000e220008000a00 */
[C---:B------:R-:W-:Y:S01]  /*0770*/  LOP3.LUT R14, R37.reuse, 0x60, RZ, 0xfc, !PT ;  /* 0x00000060250e7812 */ /* 0x040fe200078efcff */
[----:B------:R-:W-:Y:S01]  /*0780*/  HFMA2 R39, -RZ, RZ, 0, 0 ;  /* 0x00000000ff277431 */ /* 0x000fe200000001ff */
[C---:B------:R-:W-:Y:S01]  /*0790*/  IADD3 R10, P0, PT, R37.reuse, UR10, RZ ;  /* 0x0000000a250a7c10 */ /* 0x040fe2000ff1e0ff */
[----:B------:R-:W-:Y:S01]  /*07a0*/  UIMAD UR15, UR27, UR15, UR11 ;  /* 0x0000000f1b0f72a4 */ /* 0x000fe2000f8e020b */
[C---:B------:R-:W-:Y:S01]  /*07b0*/  LOP3.LUT R13, R37.reuse, 0x40, RZ, 0xfc, !PT ;  /* 0x00000040250d7812 */ /* 0x040fe200078efcff */
[----:B------:R-:W-:Y:S01]  /*07c0*/  UIMAD.WIDE.U32 UR12, UR27, UR18, UR12 ;  /* 0x000000121b0c72a5 */ /* 0x000fe2000f8e000c */
[C---:B------:R-:W-:Y:S01]  /*07d0*/  LOP3.LUT R36, R37.reuse, 0x120, RZ, 0xfc, !PT ;  /* 0x0000012025247812 */ /* 0x040fe200078efcff */
[----:B---3--:R-:W-:Y:S01]  /*07e0*/  UIADD3 UR18, UPT, UPT, -UR8, UR32, URZ ;  /* 0x0000002008127290 */ /* 0x008fe2000fffe1ff */
[----:B------:R-:W-:Y:S01]  /*07f0*/  LOP3.LUT R12, R37, 0x140, RZ, 0xfc, !PT ;  /* 0x00000140250c7812 */ /* 0x000fe200078efcff */
[----:B------:R-:W-:Y:S01]  /*0800*/  UIMAD UR19, UR27, UR19, UR13 ;  /* 0x000000131b1372a4 */ /* 0x000fe2000f8e020d */
[----:B------:R-:W-:Y:S01]  /*0810*/  IADD3.X R11, PT, PT, RZ, UR15, RZ, P0, !PT ;  /* 0x0000000fff0b7c10 */ /* 0x000fe200087fe4ff */
[----:B------:R-:W-:Y:S01]  /*0820*/  HFMA2 R45, -RZ, RZ, 0, 0 ;  /* 0x00000000ff2d7431 */ /* 0x000fe200000001ff */
[----:B----4-:R-:W-:-:S02]  /*0830*/  LEA R6, P0, R10, UR34, 0x2 ;  /* 0x000000220a067c11 */ /* 0x010fc4000f8010ff */
[----:B------:R-:W-:Y:S02]  /*0840*/  ISETP.GE.AND P2, PT, R7, UR18, PT ;  /* 0x0000001207007c0c */ /* 0x000fe4000bf46270 */
[C---:B------:R-:W-:Y:S02]  /*0850*/  LOP3.LUT R9, R37.reuse, 0x1a0, RZ, 0xfc, !PT ;  /* 0x000001a025097812 */ /* 0x040fe400078efcff */
[C---:B------:R-:W-:Y:S02]  /*0860*/  LOP3.LUT R8, R37.reuse, 0x1c0, RZ, 0xfc, !PT ;  /* 0x000001c025087812 */ /* 0x040fe400078efcff */
[----:B------:R-:W-:Y:S02]  /*0870*/  LOP3.LUT R3, R37, 0x1e0, RZ, 0xfc, !PT ;  /* 0x000001e025037812 */ /* 0x000fe400078efcff */
[----:B------:R-:W-:Y:S02]  /*0880*/  MOV R43, RZ ;  /* 0x000000ff002b7202 */ /* 0x000fe40000000f00 */
[----:B------:R-:W-:Y:S01]  /*0890*/  MOV R34, RZ ;  /* 0x000000ff00227202 */ /* 0x000fe20000000f00 */
[----:B------:R-:W-:Y:S01]  /*08a0*/  BAR.SYNC.DEFER_BLOCKING 0x0 ;  /* 0x0000000000007b1d */ /* 0x000fe20000010000 */
[----:B------:R-:W-:-:S02]  /*08b0*/  LEA.HI.X R7, R10, UR35, R11, 0x2, P0 ;  /* 0x000000230a077c11 */ /* 0x000fc400080f140b */
[----:B------:R-:W-:Y:S02]  /*08c0*/  IADD3 R20, P0, PT, R40, UR21, RZ ;  /* 0x0000001528147c10 */ /* 0x000fe4000ff1e0ff */
[----:B------:R-:W-:Y:S01]  /*08d0*/  IADD3 R0, P1, PT, R37, UR12, RZ ;  /* 0x0000000c25007c10 */ /* 0x000fe2000ff3e0ff */
[----:B------:R-:W1:Y:S01]  /*08e0*/  S2R R54, SR_LANEID ;  /* 0x0000000000367919 */ /* 0x000e620000000000 */
[----:B------:R-:W-:Y:S01]  /*08f0*/  IADD3.X R21, PT, PT, RZ, UR22, RZ, P0, !PT ;  /* 0x00000016ff157c10 */ /* 0x000fe200087fe4ff */
[----:B------:R-:W2:Y:S01]  /*0900*/  S2UR UR10, SR_CgaCtaId ;  /* 0x00000000000a79c3 */ /* 0x000ea20000008800 */
[----:B------:R-:W-:Y:S01]  /*0910*/  ISETP.GE.AND P0, PT, R38, UR18, PT ;  /* 0x0000001226007c0c */ /* 0x000fe2000bf06270 */
[----:B------:R-:W3:Y:S01]  /*0920*/  LDCU.64 UR12, c[0x0][0x508] ;  /* 0x0000a100ff0c77ac */ /* 0x000ee20008000a00 */
[----:B------:R-:W-:Y:S02]  /*0930*/  IADD3.X R5, PT, PT, RZ, UR19, RZ, P1, !PT ;  /* 0x00000013ff057c10 */ /* 0x000fe40008ffe4ff */
[----:B0-----:R-:W-:Y:S01]  /*0940*/  LEA R4, P1, R0, UR16, 0x2 ;  /* 0x0000001000047c11 */ /* 0x001fe2000f8210ff */
[----:B------:R-:W0:Y:S01]  /*0950*/  LDCU.64 UR14, c[0x0][0x510] ;  /* 0x0000a200ff0e77ac */ /* 0x000e220008000a00 */
[----:B------:R-:W-:-:S02]  /*0960*/  @P2 LOP3.LUT R2, R2, 0x100, RZ, 0xfc, !PT ;  /* 0x0000010002022812 */ /* 0x000fc400078efcff */
[----:B------:R-:W-:Y:S01]  /*0970*/  LEA.HI.X R5, R0, UR17, R5, 0x2, P1 ;  /* 0x0000001100057c11 */ /* 0x000fe200088f1405 */
[----:B------:R-:W-:Y:S01]  /*0980*/  HFMA2 R0, -RZ, RZ, 0, 0 ;  /* 0x00000000ff007431 */ /* 0x000fe200000001ff */
[----:B------:R-:W-:Y:S02]  /*0990*/  IADD3 R40, P1, PT, R40, UR23, RZ ;  /* 0x0000001728287c10 */ /* 0x000fe4000ff3e0ff */
[----:B------:R-:W-:Y:S01]  /*09a0*/  ISETP.GE.AND P2, PT, R17, UR18, PT ;  /* 0x0000001211007c0c */ /* 0x000fe2000bf46270 */
[----:B------:R-:W4:Y:S01]  /*09b0*/  @!P0 LDG.E R19, desc[UR28][R22.64+0x80] ;  /* 0x0000801c16138981 */ /* 0x000f22000c1e1900 */
[----:B------:R-:W-:Y:S02]  /*09c0*/  ISETP.GE.AND P0, PT, R18, UR18, PT ;  /* 0x0000001212007c0c */ /* 0x000fe4000bf06270 */
[----:B------:R-:W-:Y:S02]  /*09d0*/  IADD3.X R41, PT, PT, RZ, UR24, RZ, P1, !PT ;  /* 0x00000018ff297c10 */ /* 0x000fe40008ffe4ff */
[----:B------:R-:W-:-:S02]  /*09e0*/  LOP3.LUT P1, RZ, R2, 0x100, RZ, 0xc0, !PT ;  /* 0x0000010002ff7812 */ /* 0x000fc4000782c0ff */
[----:B------:R-:W-:Y:S02]  /*09f0*/  ISETP.GE.AND P3, PT, R16, UR18, PT ;  /* 0x0000001210007c0c */ /* 0x000fe4000bf66270 */
[----:B------:R-:W-:Y:S02]  /*0a00*/  ISETP.GE.AND P4, PT, R15, UR18, PT ;  /* 0x000000120f007c0c */ /* 0x000fe4000bf86270 */
[----:B------:R-:W-:Y:S01]  /*0a10*/  ISETP.GE.AND P5, PT, R14, UR18, PT ;  /* 0x000000120e007c0c */ /* 0x000fe2000bfa6270 */
[----:B------:R-:W5:Y:S01]  /*0a20*/  @!P2 LDG.E R29, desc[UR28][R22.64+0x300] ;  /* 0x0003001c161da981 */ /* 0x000f62000c1e1900 */
[----:B------:R-:W-:Y:S02]  /*0a30*/  ISETP.GE.AND P6, PT, R13, UR18, PT ;  /* 0x000000120d007c0c */ /* 0x000fe4000bfc6270 */
[----:B------:R-:W-:Y:S01]  /*0a40*/  LOP3.LUT R11, R37, 0x160, RZ, 0xfc, !PT ;  /* 0x00000160250b7812 */ /* 0x000fe200078efcff */
[----:B------:R-:W3:Y:S01]  /*0a50*/  @!P0 LDG.E R31, desc[UR28][R22.64+0x380] ;  /* 0x0003801c161f8981 */ /* 0x000ee2000c1e1900 */
[----:B------:R-:W-:-:S02]  /*0a60*/  ISETP.GE.AND P0, PT, R35, UR18, PT ;  /* 0x0000001223007c0c */ /* 0x000fc4000bf06270 */
[----:B------:R-:W-:Y:S01]  /*0a70*/  LOP3.LUT R10, R37, 0x180, RZ, 0xfc, !PT ;  /* 0x00000180250a7812 */ /* 0x000fe200078efcff */
[----:B------:R-:W4:Y:S01]  /*0a80*/  @!P1 LDG.E R0, desc[UR28][R22.64] ;  /* 0x0000001c16009981 */ /* 0x000f22000c1e1900 */
[----:B------:R-:W-:Y:S02]  /*0a90*/  ISETP.GE.AND P1, PT, R12, UR18, PT ;  /* 0x000000120c007c0c */ /* 0x000fe4000bf26270 */
[----:B------:R-:W-:Y:S01]  /*0aa0*/  ISETP.GE.AND P2, PT, R11, UR18, PT ;  /* 0x000000120b007c0c */ /* 0x000fe2000bf46270 */
[----:B------:R-:W5:Y:S01]  /*0ab0*/  @!P3 LDG.E R26, desc[UR28][R22.64+0x280] ;  /* 0x0002801c161ab981 */ /* 0x000f62000c1e1900 */
[----:B------:R-:W-:-:S03]  /*0ac0*/  ISETP.GE.AND P3, PT, R10, UR18, PT ;  /* 0x000000120a007c0c */ /* 0x000fc6000bf66270 */
[----:B------:R-:W3:Y:S04]  /*0ad0*/  @!P4 LDG.E R27, desc[UR28][R22.64+0x200] ;  /* 0x0002001c161bc981 */ /* 0x000ee8000c1e1900 */
[----:B------:R-:W5:Y:S01]  /*0ae0*/  @!P0 LDG.E R33, desc[UR28][R22.64+0x400] ;  /* 0x0004001c16218981 */ /* 0x000f62000c1e1900 */
[----:B------:R-:W-:Y:S02]  /*0af0*/  ISETP.GE.AND P0, PT, R36, UR18, PT ;  /* 0x0000001224007c0c */ /* 0x000fe4000bf06270 */
[----:B------:R-:W-:Y:S01]  /*0b00*/  ISETP.GE.AND P4, PT, R9, UR18, PT ;  /* 0x0000001209007c0c */ /* 0x000fe2000bf86270 */
[----:B------:R-:W3:Y:S01]  /*0b10*/  @!P5 LDG.E R24, desc[UR28][R22.64+0x180] ;  /* 0x0001801c1618d981 */ /* 0x000ee2000c1e1900 */
[----:B------:R-:W-:-:S03]  /*0b20*/  ISETP.GE.AND P5, PT, R8, UR18, PT ;  /* 0x0000001208007c0c */ /* 0x000fc6000bfa6270 */
[----:B------:R-:W5:Y:S01]  /*0b30*/  @!P6 LDG.E R25, desc[UR28][R22.64+0x100] ;  /* 0x0001001c1619e981 */ /* 0x000f62000c1e1900 */
[----:B------:R-:W-:-:S03]  /*0b40*/  ISETP.GE.AND P6, PT, R3, UR18, PT ;  /* 0x0000001203007c0c */ /* 0x000fc6000bfc6270 */
[----:B------:R-:W3:Y:S04]  /*0b50*/  @!P1 LDG.E R39, desc[UR28][R22.64+0x500] ;  /* 0x0005001c16279981 */ /* 0x000ee8000c1e1900 */
[----:B------:R-:W3:Y:S04]  /*0b60*/  @!P0 LDG.E R28, desc[UR28][R22.64+0x480] ;  /* 0x0004801c161c8981 */ /* 0x000ee8000c1e1900 */
[----:B------:R-:W3:Y:S04]  /*0b70*/  @!P2 LDG.E R30, desc[UR28][R22.64+0x580] ;  /* 0x0005801c161ea981 */ /* 0x000ee8000c1e1900 */
[----:B------:R-:W3:Y:S04]  /*0b80*/  @!P3 LDG.E R43, desc[UR28][R22.64+0x600] ;  /* 0x0006001c162bb981 */ /* 0x000ee8000c1e1900 */
[----:B------:R-:W3:Y:S04]  /*0b90*/  @!P4 LDG.E R32, desc[UR28][R22.64+0x680] ;  /* 0x0006801c1620c981 */ /* 0x000ee8000c1e1900 */
[----:B------:R-:W3:Y:S04]  /*0ba0*/  @!P5 LDG.E R45, desc[UR28][R22.64+0x700] ;  /* 0x0007001c162dd981 */ /* 0x000ee8000c1e1900 */
[----:B------:R0:W3:Y:S01]  /*0bb0*/  @!P6 LDG.E R34, desc[UR28][R22.64+0x780] ;  /* 0x0007801c1622e981 */ /* 0x0000e2000c1e1900 */
[----:B-1----:R-:W-:Y:S01]  /*0bc0*/  IADD3 R42, PT, PT, R42, R54, RZ ;  /* 0x000000362a2a7210 */ /* 0x002fe20007ffe0ff */
[----:B------:R-:W-:-:S02]  /*0bd0*/  UMOV UR16, 0x400 ;  /* 0x0000040000107882 */ /* 0x000fc40000000000 */
[----:B--2---:R-:W-:Y:S01]  /*0be0*/  ULEA UR16, UR10, UR16, 0x18 ;  /* 0x000000100a107291 */ /* 0x004fe2000f8ec0ff */
[C---:B------:R-:W-:Y:S02]  /*0bf0*/  IADD3 R47, PT, PT, R42.reuse, 0x20, RZ ;  /* 0x000000202a2f7810 */ /* 0x040fe40007ffe0ff */
[C---:B------:R-:W-:Y:S02]  /*0c00*/  IADD3 R49, PT, PT, R42.reuse, 0x40, RZ ;  /* 0x000000402a317810 */ /* 0x040fe40007ffe0ff */
[C---:B------:R-:W-:Y:S02]  /*0c10*/  IADD3 R51, PT, PT, R42.reuse, 0x60, RZ ;  /* 0x000000602a337810 */ /* 0x040fe40007ffe0ff */
[C---:B------:R-:W-:Y:S02]  /*0c20*/  LEA.HI.SX32 R44, R42.reuse, R42, 0x1b ;  /* 0x0000002a2a2c7211 */ /* 0x040fe400078fdaff */
[C---:B------:R-:W-:Y:S02]  /*0c30*/  IADD3 R53, PT, PT, R42.reuse, 0x80, RZ ;  /* 0x000000802a357810 */ /* 0x040fe40007ffe0ff */
[----:B0-----:R-:W-:-:S02]  /*0c40*/  IADD3 R23, PT, PT, R42, 0xa0, RZ ;  /* 0x000000a02a177810 */ /* 0x001fc40007ffe0ff */
[-C--:B------:R-:W-:Y:S02]  /*0c50*/  LEA.HI.SX32 R47, R47, R42.reuse, 0x1b ;  /* 0x0000002a2f2f7211 */ /* 0x080fe400078fdaff */
[C---:B------:R-:W-:Y:S02]  /*0c60*/  IADD3 R55, PT, PT, R42.reuse, 0xc0, RZ ;  /* 0x000000c02a377810 */ /* 0x040fe40007ffe0ff */
[-C--:B------:R-:W-:Y:S02]  /*0c70*/  LEA.HI.SX32 R49, R49, R42.reuse, 0x1b ;  /* 0x0000002a31317211 */ /* 0x080fe400078fdaff */
[C---:B------:R-:W-:Y:S02]  /*0c80*/  IADD3 R57, PT, PT, R42.reuse, 0xe0, RZ ;  /* 0x000000e02a397810 */ /* 0x040fe40007ffe0ff */
[----:B------:R-:W-:Y:S02]  /*0c90*/  LEA.HI.SX32 R51, R51, R42, 0x1b ;  /* 0x0000002a33337211 */ /* 0x000fe400078fdaff */
[----:B------:R-:W-:-:S02]  /*0ca0*/  IADD3 R59, PT, PT, R42, 0x100, RZ ;  /* 0x000001002a3b7810 */ /* 0x000fc40007ffe0ff */
[----:B------:R-:W-:Y:S02]  /*0cb0*/  LEA R138, R44, UR16, 0x2 ;  /* 0x000000102c8a7c11 */ /* 0x000fe4000f8e10ff */
[-C--:B------:R-:W-:Y:S02]  /*0cc0*/  LEA.HI.SX32 R53, R53, R42.reuse, 0x1b ;  /* 0x0000002a35357211 */ /* 0x080fe400078fdaff */
[----:B------:R-:W-:Y:S02]  /*0cd0*/  IADD3 R61, PT, PT, R42, 0x120, RZ ;  /* 0x000001202a3d7810 */ /* 0x000fe40007ffe0ff */
[----:B------:R-:W-:Y:S02]  /*0ce0*/  LEA.HI.SX32 R23, R23, R42, 0x1b ;  /* 0x0000002a17177211 */ /* 0x000fe400078fdaff */
[----:B------:R-:W-:Y:S02]  /*0cf0*/  LEA R136, R47, UR16, 0x2 ;  /* 0x000000102f887c11 */ /* 0x000fe4000f8e10ff */
[----:B------:R-:W-:-:S02]  /*0d00*/  LOP3.LUT R100, R100, 0x3e0, RZ, 0xc0, !PT ;  /* 0x000003e064647812 */ /* 0x000fc400078ec0ff */
[C---:B------:R-:W-:Y:S02]  /*0d10*/  IADD3 R63, PT, PT, R42.reuse, 0x140, RZ ;  /* 0x000001402a3f7810 */ /* 0x040fe40007ffe0ff */
[-C--:B------:R-:W-:Y:S02]  /*0d20*/  LEA.HI.SX32 R55, R55, R42.reuse, 0x1b ;  /* 0x0000002a37377211 */ /* 0x080fe400078fdaff */
[----:B------:R-:W-:Y:S02]  /*0d30*/  LEA R164, R49, UR16, 0x2 ;  /* 0x0000001031a47c11 */ /* 0x000fe4000f8e10ff */
[----:B------:R-:W-:Y:S02]  /*0d40*/  IADD3 R65, PT, PT, R42, 0x160, RZ ;  /* 0x000001602a417810 */ /* 0x000fe40007ffe0ff */
[----:B------:R-:W-:Y:S02]  /*0d50*/  LEA.HI.SX32 R57, R57, R42, 0x1b ;  /* 0x0000002a39397211 */ /* 0x000fe400078fdaff */
[----:B------:R-:W-:-:S02]  /*0d60*/  LEA R161, R51, UR16, 0x2 ;  /* 0x0000001033a17c11 */ /* 0x000fc4000f8e10ff */
[C---:B------:R-:W-:Y:S02]  /*0d70*/  IADD3 R67, PT, PT, R42.reuse, 0x180, RZ ;  /* 0x000001802a437810 */ /* 0x040fe40007ffe0ff */
[-C--:B------:R-:W-:Y:S02]  /*0d80*/  LEA.HI.SX32 R59, R59, R42.reuse, 0x1b ;  /* 0x0000002a3b3b7211 */ /* 0x080fe400078fdaff */
[----:B------:R-:W-:Y:S02]  /*0d90*/  LEA R160, R53, UR16, 0x2 ;  /* 0x0000001035a07c11 */ /* 0x000fe4000f8e10ff */
[----:B------:R-:W-:Y:S02]  /*0da0*/  IADD3 R69, PT, PT, R42, 0x1a0, RZ ;  /* 0x000001a02a457810 */ /* 0x000fe40007ffe0ff */
[----:B------:R-:W-:Y:S02]  /*0db0*/  LEA.HI.SX32 R61, R61, R42, 0x1b ;  /* 0x0000002a3d3d7211 */ /* 0x000fe400078fdaff */
[----:B------:R-:W-:-:S02]  /*0dc0*/  LEA R159, R23, UR16, 0x2 ;  /* 0x00000010179f7c11 */ /* 0x000fc4000f8e10ff */
[----:B------:R-:W-:Y:S02]  /*0dd0*/  IADD3 R100, PT, PT, R100, R54, RZ ;  /* 0x0000003664647210 */ /* 0x000fe40007ffe0ff */
[C---:B------:R-:W-:Y:S02]  /*0de0*/  IADD3 R71, PT, PT, R42.reuse, 0x1c0, RZ ;  /* 0x000001c02a477810 */ /* 0x040fe40007ffe0ff */
[-C--:B------:R-:W-:Y:S02]  /*0df0*/  LEA.HI.SX32 R63, R63, R42.reuse, 0x1b ;  /* 0x0000002a3f3f7211 */ /* 0x080fe400078fdaff */
[----:B------:R-:W-:Y:S02]  /*0e00*/  LEA R158, R55, UR16, 0x2 ;  /* 0x00000010379e7c11 */ /* 0x000fe4000f8e10ff */
[----:B------:R-:W-:Y:S02]  /*0e10*/  IADD3 R73, PT, PT, R42, 0x1e0, RZ ;  /* 0x000001e02a497810 */ /* 0x000fe40007ffe0ff */
[----:B------:R-:W-:-:S02]  /*0e20*/  LEA.HI.SX32 R65, R65, R42, 0x1b ;  /* 0x0000002a41417211 */ /* 0x000fc400078fdaff */
[----:B------:R-:W-:Y:S02]  /*0e30*/  LEA R156, R57, UR16, 0x2 ;  /* 0x00000010399c7c11 */ /* 0x000fe4000f8e10ff */
[-C--:B------:R-:W-:Y:S02]  /*0e40*/  LEA.HI.SX32 R67, R67, R42.reuse, 0x1b ;  /* 0x0000002a43437211 */ /* 0x080fe400078fdaff */
[----:B------:R-:W-:Y:S02]  /*0e50*/  LEA R134, R59, UR16, 0x2 ;  /* 0x000000103b867c11 */ /* 0x000fe4000f8e10ff */
[----:B------:R-:W-:Y:S02]  /*0e60*/  LEA.HI.SX32 R69, R69, R42, 0x1b ;  /* 0x0000002a45457211 */ /* 0x000fe400078fdaff */
[----:B------:R-:W-:Y:S02]  /*0e70*/  LEA R99, R61, UR16, 0x2 ;  /* 0x000000103d637c11 */ /* 0x000fe4000f8e10ff */
[----:B------:R-:W-:-:S02]  /*0e80*/  SHF.L.U32 R100, R100, 0x4, RZ ;  /* 0x0000000464647819 */ /* 0x000fc400000006ff */
[-C--:B------:R-:W-:Y:S02]  /*0e90*/  LEA.HI.SX32 R71, R71, R42.reuse, 0x1b ;  /* 0x0000002a47477211 */ /* 0x080fe400078fdaff */
[----:B------:R-:W-:Y:S02]  /*0ea0*/  LEA R98, R63, UR16, 0x2 ;  /* 0x000000103f627c11 */ /* 0x000fe4000f8e10ff */
[----:B------:R-:W-:Y:S02]  /*0eb0*/  LEA.HI.SX32 R73, R73, R42, 0x1b ;  /* 0x0000002a49497211 */ /* 0x000fe400078fdaff */
[----:B------:R-:W-:Y:S02]  /*0ec0*/  LEA R97, R65, UR16, 0x2 ;  /* 0x0000001041617c11 */ /* 0x000fe4000f8e10ff */
[----:B------:R-:W-:Y:S02]  /*0ed0*/  LEA R96, R67, UR16, 0x2 ;  /* 0x0000001043607c11 */ /* 0x000fe4000f8e10ff */
[----:B------:R-:W-:-:S02]  /*0ee0*/  LEA R95, R69, UR16, 0x2 ;  /* 0x00000010455f7c11 */ /* 0x000fc4000f8e10ff */
[----:B------:R-:W-:Y:S02]  /*0ef0*/  LEA.HI.SX32 R92, R100, R100, 0x1b ;  /* 0x00000064645c7211 */ /* 0x000fe400078fdaff */
[----:B------:R-:W-:Y:S02]  /*0f00*/  LEA R94, R71, UR16, 0x2 ;  /* 0x00000010475e7c11 */ /* 0x000fe4000f8e10ff */
[----:B------:R-:W-:Y:S02]  /*0f10*/  LEA R93, R73, UR16, 0x2 ;  /* 0x00000010495d7c11 */ /* 0x000fe4000f8e10ff */
[----:B------:R-:W-:Y:S02]  /*0f20*/  LEA R92, R92, UR16, 0x2 ;  /* 0x000000105c5c7c11 */ /* 0x000fe4000f8e10ff */
[----:B------:R-:W-:Y:S02]  /*0f30*/  P2R R52, PR, RZ, 0x1 ;  /* 0x00000001ff347803 */ /* 0x000fe40000000000 */
[----:B------:R-:W-:-:S02]  /*0f40*/  LOP3.LUT P0, RZ, R2, 0x100, RZ, 0xc0, !PT ;  /* 0x0000010002ff7812 */ /* 0x000fc4000780c0ff */
[----:B------:R-:W-:Y:S02]  /*0f50*/  P2R R50, PR, RZ, 0x2 ;  /* 0x00000002ff327803 */ /* 0x000fe40000000000 */
[----:B------:R-:W-:Y:S02]  /*0f60*/  P2R R48, PR, RZ, 0x4 ;  /* 0x00000004ff307803 */ /* 0x000fe40000000000 */
[----:B------:R-:W-:Y:S02]  /*0f70*/  ISETP.GE.AND P1, PT, R14, UR18, PT ;  /* 0x000000120e007c0c */ /* 0x000fe4000bf26270 */
[----:B------:R-:W-:Y:S02]  /*0f80*/  P2R R46, PR, RZ, 0x8 ;  /* 0x00000008ff2e7803 */ /* 0x000fe40000000000 */
[----:B------:R-:W-:Y:S02]  /*0f90*/  ISETP.GE.AND P2, PT, R13, UR18, PT ;  /* 0x000000120d007c0c */ /* 0x000fe4000bf46270 */
[----:B------:R-:W-:-:S02]  /*0fa0*/  ISETP.GE.AND P3, PT, R38, UR18, PT ;  /* 0x0000001226007c0c */ /* 0x000fc4000bf66270 */
[----:B------:R-:W-:Y:S01]  /*0fb0*/  CS2R R22, SRZ ;  /* 0x0000000000167805 */ /* 0x000fe2000001ff00 */
[----:B----4-:R0:W-:Y:S04]  /*0fc0*/  STS [R138], R0 ;  /* 0x000000008a007388 */ /* 0x0101e80000000800 */
[----:B------:R-:W-:Y:S04]  /*0fd0*/  STS [R136+0x80], R19 ;  /* 0x0000801388007388 */ /* 0x000fe80000000800 */
[----:B-----5:R-:W-:Y:S04]  /*0fe0*/  STS [R164+0x100], R25 ;  /* 0x00010019a4007388 */ /* 0x020fe80000000800 */
[----:B---3--:R1:W-:Y:S04]  /*0ff0*/  STS [R161+0x180], R24 ;  /* 0x00018018a1007388 */ /* 0x0083e80000000800 */
[----:B------:R-:W-:Y:S04]  /*1000*/  STS [R160+0x200], R27 ;  /* 0x0002001ba0007388 */ /* 0x000fe80000000800 */
[----:B------:R-:W-:Y:S04]  /*1010*/  STS [R159+0x280], R26 ;  /* 0x0002801a9f007388 */ /* 0x000fe80000000800 */
[----:B------:R-:W-:Y:S04]  /*1020*/  STS [R158+0x300], R29 ;  /* 0x0003001d9e007388 */ /* 0x000fe80000000800 */
[----:B------:R-:W-:Y:S04]  /*1030*/  STS [R156+0x380], R31 ;  /* 0x0003801f9c007388 */ /* 0x000fe80000000800 */
[----:B------:R-:W-:Y:S04]  /*1040*/  STS [R134+0x400], R33 ;  /* 0x0004002186007388 */ /* 0x000fe80000000800 */
[----:B------:R-:W-:Y:S04]  /*1050*/  STS [R99+0x480], R28 ;  /* 0x0004801c63007388 */ /* 0x000fe80000000800 */
[----:B------:R-:W-:Y:S04]  /*1060*/  STS [R98+0x500], R39 ;  /* 0x0005002762007388 */ /* 0x000fe80000000800 */
[----:B------:R2:W-:Y:S04]  /*1070*/  STS [R97+0x580], R30 ;  /* 0x0005801e61007388 */ /* 0x0005e80000000800 */
[----:B------:R-:W-:Y:S04]  /*1080*/  STS [R96+0x600], R43 ;  /* 0x0006002b60007388 */ /* 0x000fe80000000800 */
[----:B------:R3:W-:Y:S04]  /*1090*/  STS [R95+0x680], R32 ;  /* 0x000680205f007388 */ /* 0x0007e80000000800 */
        /* <DEDUP_REMOVED lines=21> */
[----:B-1----:R-:W-:-:S02]  /*11f0*/  CS2R R24, SRZ ;  /* 0x0000000000187805 */ /* 0x002fc4000001ff00 */
[----:B------:R-:W-:-:S03]  /*1200*/  MOV R19, RZ ;  /* 0x000000ff00137202 */ /* 0x000fc60000000f00 */
[----:B------:R-:W5:Y:S01]  /*1210*/  @!P0 LDG.E R0, desc[UR28][R20.64] ;  /* 0x0000001c14008981 */ /* 0x000f62000c1e1900 */
[----:B------:R-:W-:-:S03]  /*1220*/  ISETP.GE.AND P0, PT, R15, UR18, PT ;  /* 0x000000120f007c0c */ /* 0x000fc6000bf06270 */
[----:B------:R-:W5:Y:S01]  /*1230*/  @!P1 LDG.E R22, desc[UR28][R20.64+0x180] ;  /* 0x0001801c14169981 */ /* 0x000f62000c1e1900 */
[----:B------:R-:W-:-:S03]  /*1240*/  ISETP.GE.AND P1, PT, R18, UR18, PT ;  /* 0x0000001212007c0c */ /* 0x000fc6000bf26270 */
[----:B------:R-:W5:Y:S01]  /*1250*/  @!P2 LDG.E R23, desc[UR28][R20.64+0x100] ;  /* 0x0001001c1417a981 */ /* 0x000f62000c1e1900 */
[----:B------:R-:W-:-:S03]  /*1260*/  ISETP.GE.AND P2, PT, R17, UR18, PT ;  /* 0x0000001211007c0c */ /* 0x000fc6000bf46270 */
[----:B------:R-:W5:Y:S04]  /*1270*/  @!P3 LDG.E R19, desc[UR28][R20.64+0x80] ;  /* 0x0000801c1413b981 */ /* 0x000f68000c1e1900 */
[----:B------:R-:W5:Y:S01]  /*1280*/  @!P0 LDG.E R25, desc[UR28][R20.64+0x200] ;  /* 0x0002001c14198981 */ /* 0x000f62000c1e1900 */
[----:B------:R-:W-:Y:S02]  /*1290*/  ISETP.GE.AND P0, PT, R35, UR18, PT ;  /* 0x0000001223007c0c */ /* 0x000fe4000bf06270 */
[----:B------:R-:W-:Y:S02]  /*12a0*/  ISETP.GE.AND P3, PT, R16, UR18, PT ;  /* 0x0000001210007c0c */ /* 0x000fe4000bf66270 */
[----:B--2---:R-:W-:Y:S02]  /*12b0*/  CS2R R30, SRZ ;  /* 0x00000000001e7805 */ /* 0x004fe4000001ff00 */
[----:B------:R-:W-:-:S02]  /*12c0*/  CS2R R28, SRZ ;  /* 0x00000000001c7805 */ /* 0x000fc4000001ff00 */
[----:B------:R-:W-:Y:S01]  /*12d0*/  CS2R R26, SRZ ;  /* 0x00000000001a7805 */ /* 0x000fe2000001ff00 */
[----:B------:R-:W-:Y:S01]  /*12e0*/  HFMA2 R39, -RZ, RZ, 0, 0 ;  /* 0x00000000ff277431 */ /* 0x000fe200000001ff */
[----:B---3--:R-:W-:Y:S02]  /*12f0*/  CS2R R32, SRZ ;  /* 0x0000000000207805 */ /* 0x008fe4000001ff00 */
[----:B------:R-:W-:Y:S01]  /*1300*/  CS2R R42, SRZ ;  /* 0x00000000002a7805 */ /* 0x000fe2000001ff00 */
[----:B------:R-:W2:Y:S04]  /*1310*/  @!P4 LDG.E R30, desc[UR28][R20.64+0x680] ;  /* 0x0006801c141ec981 */ /* 0x000ea8000c1e1900 */
[----:B------:R-:W3:Y:S01]  /*1320*/  @!P0 LDG.E R31, desc[UR28][R20.64+0x400] ;  /* 0x0004001c141f8981 */ /* 0x000ee2000c1e1900 */
[----:B------:R-:W-:-:S03]  /*1330*/  ISETP.NE.AND P0, PT, R52, RZ, PT ;  /* 0x000000ff3400720c */ /* 0x000fc60003f05270 */
[----:B------:R-:W2:Y:S01]  /*1340*/  @!P1 LDG.E R29, desc[UR28][R20.64+0x380] ;  /* 0x0003801c141d9981 */ /* 0x000ea2000c1e1900 */
[----:B------:R-:W-:-:S03]  /*1350*/  ISETP.NE.AND P1, PT, R50, RZ, PT ;  /* 0x000000ff3200720c */ /* 0x000fc60003f25270 */
[----:B------:R-:W3:Y:S01]  /*1360*/  @!P2 LDG.E R27, desc[UR28][R20.64+0x300] ;  /* 0x0003001c141ba981 */ /* 0x000ee2000c1e1900 */
[----:B------:R-:W-:-:S03]  /*1370*/  ISETP.NE.AND P2, PT, R48, RZ, PT ;  /* 0x000000ff3000720c */ /* 0x000fc60003f45270 */
[----:B------:R-:W2:Y:S01]  /*1380*/  @!P3 LDG.E R24, desc[UR28][R20.64+0x280] ;  /* 0x0002801c1418b981 */ /* 0x000ea2000c1e1900 */
[----:B------:R-:W-:-:S03]  /*1390*/  ISETP.NE.AND P3, PT, R46, RZ, PT ;  /* 0x000000ff2e00720c */ /* 0x000fc60003f65270 */
[----:B------:R-:W3:Y:S04]  /*13a0*/  @!P0 LDG.E R26, desc[UR28][R20.64+0x480] ;  /* 0x0004801c141a8981 */ /* 0x000ee8000c1e1900 */
[----:B------:R-:W3:Y:S04]  /*13b0*/  @!P1 LDG.E R33, desc[UR28][R20.64+0x500] ;  /* 0x0005001c14219981 */ /* 0x000ee8000c1e1900 */
[----:B------:R-:W3:Y:S04]  /*13c0*/  @!P2 LDG.E R28, desc[UR28][R20.64+0x580] ;  /* 0x0005801c141ca981 */ /* 0x000ee8000c1e1900 */
[----:B------:R-:W3:Y:S04]  /*13d0*/  @!P3 LDG.E R39, desc[UR28][R20.64+0x600] ;  /* 0x0006001c1427b981 */ /* 0x000ee8000c1e1900 */
[----:B------:R-:W3:Y:S04]  /*13e0*/  @!P5 LDG.E R43, desc[UR28][R20.64+0x700] ;  /* 0x0007001c142bd981 */ /* 0x000ee8000c1e1900 */
[----:B------:R-:W3:Y:S01]  /*13f0*/  @!P6 LDG.E R32, desc[UR28][R20.64+0x780] ;  /* 0x0007801c1420e981 */ /* 0x000ee2000c1e1900 */
[----:B------:R-:W-:-:S02]  /*1400*/  P2R R59, PR, RZ, 0x1 ;  /* 0x00000001ff3b7803 */ /* 0x000fc40000000000 */
[----:B------:R-:W-:Y:S02]  /*1410*/  LOP3.LUT P0, RZ, R2, 0x100, RZ, 0xc0, !PT ;  /* 0x0000010002ff7812 */ /* 0x000fe4000780c0ff */
[----:B------:R-:W-:Y:S02]  /*1420*/  P2R R58, PR, RZ, 0x2 ;  /* 0x00000002ff3a7803 */ /* 0x000fe40000000000 */
[----:B------:R-:W-:Y:S02]  /*1430*/  P2R R57, PR, RZ, 0x4 ;  /* 0x00000004ff397803 */ /* 0x000fe40000000000 */
[----:B------:R-:W-:Y:S02]  /*1440*/  ISETP.GE.AND P1, PT, R14, UR18, PT ;  /* 0x000000120e007c0c */ /* 0x000fe4000bf26270 */
[----:B------:R-:W-:Y:S02]  /*1450*/  P2R R56, PR, RZ, 0x8 ;  /* 0x00000008ff387803 */ /* 0x000fe40000000000 */
[----:B------:R-:W-:-:S02]  /*1460*/  ISETP.GE.AND P2, PT, R13, UR18, PT ;  /* 0x000000120d007c0c */ /* 0x000fc4000bf46270 */
[----:B------:R-:W-:Y:S02]  /*1470*/  ISETP.GE.AND P3, PT, R38, UR18, PT ;  /* 0x0000001226007c0c */ /* 0x000fe4000bf66270 */
[----:B------:R-:W-:Y:S02]  /*1480*/  CS2R R46, SRZ ;  /* 0x00000000002e7805 */ /* 0x000fe4000001ff00 */
[----:B----4-:R-:W-:Y:S02]  /*1490*/  CS2R R44, SRZ ;  /* 0x00000000002c7805 */ /* 0x010fe4000001ff00 */
[----:B------:R-:W-:Y:S02]  /*14a0*/  CS2R R50, SRZ ;  /* 0x0000000000327805 */ /* 0x000fe4000001ff00 */
[----:B------:R-:W-:Y:S02]  /*14b0*/  CS2R R48, SRZ ;  /* 0x0000000000307805 */ /* 0x000fe4000001ff00 */
[----:B------:R-:W-:-:S02]  /*14c0*/  CS2R R52, SRZ ;  /* 0x0000000000347805 */ /* 0x000fc4000001ff00 */
[----:B------:R-:W-:Y:S01]  /*14d0*/  CS2R R54, SRZ ;  /* 0x0000000000367805 */ /* 0x000fe2000001ff00 */
[----:B-----5:R0:W-:Y:S04]  /*14e0*/  STS [R138], R0 ;  /* 0x000000008a007388 */ /* 0x0201e80000000800 */
[----:B------:R-:W-:Y:S04]  /*14f0*/  STS [R136+0x80], R19 ;  /* 0x0000801388007388 */ /* 0x000fe80000000800 */
[----:B------:R-:W-:Y:S04]  /*1500*/  STS [R164+0x100], R23 ;  /* 0x00010017a4007388 */ /* 0x000fe80000000800 */
        /* <DEDUP_REMOVED lines=31> */
[----:B0-----:R-:W-:Y:S01]  /*1700*/  MOV R0, RZ ;  /* 0x000000ff00007202 */ /* 0x001fe20000000f00 */
[----:B-1----:R-:W-:-:S05]  /*1710*/  HFMA2 R39, -RZ, RZ, 0, 0 ;  /* 0x00000000ff277431 */ /* 0x002fca00000001ff */
[----:B------:R-:W3:Y:S01]  /*1720*/  @!P0 LDG.E R0, desc[UR28][R40.64] ;  /* 0x0000001c28008981 */ /* 0x000ee2000c1e1900 */
[----:B------:R-:W-:-:S03]  /*1730*/  ISETP.GE.AND P0, PT, R15, UR18, PT ;  /* 0x000000120f007c0c */ /* 0x000fc6000bf06270 */
[----:B------:R-:W4:Y:S01]  /*1740*/  @!P1 LDG.E R44, desc[UR28][R40.64+0x180] ;  /* 0x0001801c282c9981 */ /* 0x000f22000c1e1900 */
[----:B------:R-:W-:-:S03]  /*1750*/  ISETP.GE.AND P1, PT, R18, UR18, PT ;  /* 0x0000001212007c0c */ /* 0x000fc6000bf26270 */
[----:B------:R-:W5:Y:S01]  /*1760*/  @!P2 LDG.E R45, desc[UR28][R40.64+0x100] ;  /* 0x0001001c282da981 */ /* 0x000f62000c1e1900 */
[----:B------:R-:W-:-:S03]  /*1770*/  ISETP.GE.AND P2, PT, R17, UR18, PT ;  /* 0x0000001211007c0c */ /* 0x000fc6000bf46270 */
[----:B------:R-:W4:Y:S04]  /*1780*/  @!P3 LDG.E R42, desc[UR28][R40.64+0x80] ;  /* 0x0000801c282ab981 */ /* 0x000f28000c1e1900 */
[----:B------:R-:W5:Y:S01]  /*1790*/  @!P0 LDG.E R47, desc[UR28][R40.64+0x200] ;  /* 0x0002001c282f8981 */ /* 0x000f62000c1e1900 */
[----:B------:R-:W-:Y:S02]  /*17a0*/  ISETP.GE.AND P0, PT, R35, UR18, PT ;  /* 0x0000001223007c0c */ /* 0x000fe4000bf06270 */
[----:B------:R-:W-:Y:S01]  /*17b0*/  ISETP.GE.AND P3, PT, R16, UR18, PT ;  /* 0x0000001210007c0c */ /* 0x000fe2000bf66270 */
[----:B------:R-:W5:Y:S01]  /*17c0*/  @!P1 LDG.E R39, desc[UR28][R40.64+0x380] ;  /* 0x0003801c28279981 */ /* 0x000f62000c1e1900 */
[----:B------:R-:W-:-:S03]  /*17d0*/  ISETP.NE.AND P1, PT, R58, RZ, PT ;  /* 0x000000ff3a00720c */ /* 0x000fc60003f25270 */
[----:B------:R-:W5:Y:S01]  /*17e0*/  @!P2 LDG.E R49, desc[UR28][R40.64+0x300] ;  /* 0x0003001c2831a981 */ /* 0x000f62000c1e1900 */
[----:B------:R-:W-:Y:S02]  /*17f0*/  ISETP.NE.AND P2, PT, R57, RZ, PT ;  /* 0x000000ff3900720c */ /* 0x000fe40003f45270 */
[----:B--2---:R-:W-:Y:S01]  /*1800*/  MOV R43, RZ ;  /* 0x000000ff002b7202 */ /* 0x004fe20000000f00 */
[----:B------:R-:W2:Y:S04]  /*1810*/  @!P4 LDG.E R52, desc[UR28][R40.64+0x680] ;  /* 0x0006801c2834c981 */ /* 0x000ea8000c1e1900 */
[----:B------:R-:W2:Y:S01]  /*1820*/  @!P0 LDG.E R51, desc[UR28][R40.64+0x400] ;  /* 0x0004001c28338981 */ /* 0x000ea2000c1e1900 */
[----:B------:R-:W-:-:S03]  /*1830*/  ISETP.NE.AND P0, PT, R59, RZ, PT ;  /* 0x000000ff3b00720c */ /* 0x000fc60003f05270 */
[----:B------:R-:W2:Y:S01]  /*1840*/  @!P3 LDG.E R46, desc[UR28][R40.64+0x280] ;  /* 0x0002801c282eb981 */ /* 0x000ea2000c1e1900 */
[----:B------:R-:W-:-:S03]  /*1850*/  ISETP.NE.AND P3, PT, R56, RZ, PT ;  /* 0x000000ff3800720c */ /* 0x000fc60003f65270 */
[----:B------:R-:W2:Y:S04]  /*1860*/  @!P1 LDG.E R43, desc[UR28][R40.64+0x500] ;  /* 0x0005001c282b9981 */ /* 0x000ea8000c1e1900 */
[----:B------:R-:W2:Y:S04]  /*1870*/  @!P2 LDG.E R50, desc[UR28][R40.64+0x580] ;  /* 0x0005801c2832a981 */ /* 0x000ea8000c1e1900 */
[----:B------:R-:W2:Y:S04]  /*1880*/  @!P0 LDG.E R48, desc[UR28][R40.64+0x480] ;  /* 0x0004801c28308981 */ /* 0x000ea8000c1e1900 */
[----:B------:R-:W2:Y:S04]  /*1890*/  @!P3 LDG.E R53, desc[UR28][R40.64+0x600] ;  /* 0x0006001c2835b981 */ /* 0x000ea8000c1e1900 */
[----:B------:R-:W2:Y:S04]  /*18a0*/  @!P5 LDG.E R55, desc[UR28][R40.64+0x700] ;  /* 0x0007001c2837d981 */ /* 0x000ea8000c1e1900 */
[----:B------:R0:W2:Y:S01]  /*18b0*/  @!P6 LDG.E R54, desc[UR28][R40.64+0x780] ;  /* 0x0007801c2836e981 */ /* 0x0000a2000c1e1900 */
        /* <DEDUP_REMOVED lines=8> */
[----:B0-----:R-:W-:Y:S01]  /*1940*/  CS2R R40, SRZ ;  /* 0x0000000000287805 */ /* 0x001fe2000001ff00 */
[----:B------:R-:W-:Y:S01]  /*1950*/  HFMA2 R69, -RZ, RZ, 0, 0 ;  /* 0x00000000ff457431 */ /* 0x000fe200000001ff */
[----:B---3--:R0:W-:Y:S04]  /*1960*/  STS [R138], R0 ;  /* 0x000000008a007388 */ /* 0x0081e80000000800 */
[----:B----4-:R1:W-:Y:S04]  /*1970*/  STS [R136+0x80], R42 ;  /* 0x0000802a88007388 */ /* 0x0103e80000000800 */
[----:B-----5:R-:W-:Y:S04]  /*1980*/  STS [R164+0x100], R45 ;  /* 0x0001002da4007388 */ /* 0x020fe80000000800 */
[----:B------:R-:W-:Y:S04]  /*1990*/  STS [R161+0x180], R44 ;  /* 0x0001802ca1007388 */ /* 0x000fe80000000800 */
[----:B------:R-:W-:Y:S04]  /*19a0*/  STS [R160+0x200], R47 ;  /* 0x0002002fa0007388 */ /* 0x000fe80000000800 */
[----:B--2---:R-:W-:Y:S04]  /*19b0*/  STS [R159+0x280], R46 ;  /* 0x0002802e9f007388 */ /* 0x004fe80000000800 */
[----:B------:R-:W-:Y:S04]  /*19c0*/  STS [R158+0x300], R49 ;  /* 0x000300319e007388 */ /* 0x000fe80000000800 */
[----:B------:R2:W-:Y:S04]  /*19d0*/  STS [R156+0x380], R39 ;  /* 0x000380279c007388 */ /* 0x0005e80000000800 */
[----:B------:R-:W-:Y:S04]  /*19e0*/  STS [R134+0x400], R51 ;  /* 0x0004003386007388 */ /* 0x000fe80000000800 */
[----:B------:R-:W-:Y:S04]  /*19f0*/  STS [R99+0x480], R48 ;  /* 0x0004803063007388 */ /* 0x000fe80000000800 */
[----:B------:R3:W-:Y:S04]  /*1a00*/  STS [R98+0x500], R43 ;  /* 0x0005002b62007388 */ /* 0x0007e80000000800 */
[----:B------:R4:W-:Y:S04]  /*1a10*/  STS [R97+0x580], R50 ;  /* 0x0005803261007388 */ /* 0x0009e80000000800 */
[----:B------:R-:W-:Y:S04]  /*1a20*/  STS [R96+0x600], R53 ;  /* 0x0006003560007388 */ /* 0x000fe80000000800 */
[----:B------:R5:W-:Y:S04]  /*1a30*/  STS [R95+0x680], R52 ;  /* 0x000680345f007388 */ /* 0x000be80000000800 */
[----:B------:R-:W-:Y:S04]  /*1a40*/  STS [R94+0x700], R55 ;  /* 0x000700375e007388 */ /* 0x000fe80000000800 */
        /* <DEDUP_REMOVED lines=19> */
[----:B0-----:R-:W-:-:S02]  /*1b80*/  HFMA2 R0, -RZ, RZ, 0, 0 ;  /* 0x00000000ff007431 */ /* 0x001fc400000001ff */
[----:B-1----:R-:W-:Y:S01]  /*1b90*/  HFMA2 R42, -RZ, RZ, 0, 0 ;  /* 0x00000000ff2a7431 */ /* 0x002fe200000001ff */
[----:B--2---:R-:W-:-:S03]  /*1ba0*/  MOV R39, RZ ;  /* 0x000000ff00277202 */ /* 0x004fc60000000f00 */
[----:B------:R-:W2:Y:S01]  /*1bb0*/  @!P0 LDG.E R0, desc[UR28][R6.64] ;  /* 0x0000001c06008981 */ /* 0x000ea2000c1e1900 */
[----:B------:R-:W-:-:S03]  /*1bc0*/  ISETP.GE.AND P0, PT, R15, UR18, PT ;  /* 0x000000120f007c0c */ /* 0x000fc6000bf06270 */
[----:B------:R-:W2:Y:S01]  /*1bd0*/  @!P1 LDG.E R42, desc[UR28][R6.64+0x180] ;  /* 0x0001801c062a9981 */ /* 0x000ea2000c1e1900 */
[----:B------:R-:W-:-:S03]  /*1be0*/  ISETP.GE.AND P1, PT, R18, UR18, PT ;  /* 0x0000001212007c0c */ /* 0x000fc6000bf26270 */
[----:B------:R-:W2:Y:S01]  /*1bf0*/  @!P2 LDG.E R39, desc[UR28][R6.64+0x100] ;  /* 0x0001001c0627a981 */ /* 0x000ea2000c1e1900 */
[----:B------:R-:W-:-:S03]  /*1c00*/  ISETP.GE.AND P2, PT, R17, UR18, PT ;  /* 0x0000001211007c0c */ /* 0x000fc6000bf46270 */
[----:B------:R-:W2:Y:S04]  /*1c10*/  @!P3 LDG.E R40, desc[UR28][R6.64+0x80] ;  /* 0x0000801c0628b981 */ /* 0x000ea8000c1e1900 */
[----:B------:R-:W2:Y:S01]  /*1c20*/  @!P0 LDG.E R41, desc[UR28][R6.64+0x200] ;  /* 0x0002001c06298981 */ /* 0x000ea2000c1e1900 */
[----:B------:R-:W-:Y:S02]  /*1c30*/  ISETP.GE.AND P0, PT, R35, UR18, PT ;  /* 0x0000001223007c0c */ /* 0x000fe4000bf06270 */
[----:B------:R-:W-:Y:S02]  /*1c40*/  ISETP.GE.AND P3, PT, R16, UR18, PT ;  /* 0x0000001210007c0c */ /* 0x000fe4000bf66270 */
[----:B------:R-:W-:Y:S02]  /*1c50*/  CS2R R46, SRZ ;  /* 0x00000000002e7805 */ /* 0x000fe4000001ff00 */
[----:B------:R-:W-:-:S02]  /*1c60*/  CS2R R44, SRZ ;  /* 0x00000000002c7805 */ /* 0x000fc4000001ff00 */
[----:B---3--:R-:W-:Y:S02]  /*1c70*/  MOV R43, RZ ;  /* 0x000000ff002b7202 */ /* 0x008fe40000000f00 */
[----:B------:R-:W-:Y:S02]  /*1c80*/  CS2R R48, SRZ ;  /* 0x0000000000307805 */ /* 0x000fe4000001ff00 */
[----:B----4-:R-:W-:Y:S02]  /*1c90*/  CS2R R50, SRZ ;  /* 0x0000000000327805 */ /* 0x010fe4000001ff00 */
[----:B-----5:R-:W-:Y:S01]  /*1ca0*/  MOV R52, RZ ;  /* 0x000000ff00347202 */ /* 0x020fe20000000f00 */
[----:B------:R-:W3:Y:S04]  /*1cb0*/  @!P5 LDG.E R69, desc[UR28][R6.64+0x700] ;  /* 0x0007001c0645d981 */ /* 0x000ee8000c1e1900 */
[----:B------:R-:W4:Y:S01]  /*1cc0*/  @!P0 LDG.E R47, desc[UR28][R6.64+0x400] ;  /* 0x0004001c062f8981 */ /* 0x000f22000c1e1900 */
[----:B------:R-:W-:-:S03]  /*1cd0*/  ISETP.NE.AND P0, PT, R85, RZ, PT ;  /* 0x000000ff5500720c */ /* 0x000fc60003f05270 */
[----:B------:R-:W5:Y:S01]  /*1ce0*/  @!P1 LDG.E R45, desc[UR28][R6.64+0x380] ;  /* 0x0003801c062d9981 */ /* 0x000f62000c1e1900 */
[----:B------:R-:W-:-:S03]  /*1cf0*/  ISETP.NE.AND P1, PT, R84, RZ, PT ;  /* 0x000000ff5400720c */ /* 0x000fc60003f25270 */
[----:B------:R-:W3:Y:S01]  /*1d00*/  @!P2 LDG.E R43, desc[UR28][R6.64+0x300] ;  /* 0x0003001c062ba981 */ /* 0x000ee2000c1e1900 */
[----:B------:R-:W-:-:S03]  /*1d10*/  ISETP.NE.AND P2, PT, R83, RZ, PT ;  /* 0x000000ff5300720c */ /* 0x000fc60003f45270 */
[----:B------:R-:W4:Y:S01]  /*1d20*/  @!P3 LDG.E R44, desc[UR28][R6.64+0x280] ;  /* 0x0002801c062cb981 */ /* 0x000f22000c1e1900 */
[----:B------:R-:W-:-:S03]  /*1d30*/  ISETP.NE.AND P3, PT, R82, RZ, PT ;  /* 0x000000ff5200720c */ /* 0x000fc60003f65270 */
[----:B------:R-:W5:Y:S04]  /*1d40*/  @!P0 LDG.E R46, desc[UR28][R6.64+0x480] ;  /* 0x0004801c062e8981 */ /* 0x000f68000c1e1900 */
[----:B------:R-:W5:Y:S04]  /*1d50*/  @!P1 LDG.E R49, desc[UR28][R6.64+0x500] ;  /* 0x0005001c06319981 */ /* 0x000f68000c1e1900 */
[----:B------:R-:W5:Y:S04]  /*1d60*/  @!P2 LDG.E R48, desc[UR28][R6.64+0x580] ;  /* 0x0005801c0630a981 */ /* 0x000f68000c1e1900 */
[----:B------:R-:W5:Y:S04]  /*1d70*/  @!P3 LDG.E R51, desc[UR28][R6.64+0x600] ;  /* 0x0006001c0633b981 */ /* 0x000f68000c1e1900 */
[----:B------:R-:W5:Y:S04]  /*1d80*/  @!P4 LDG.E R50, desc[UR28][R6.64+0x680] ;  /* 0x0006801c0632c981 */ /* 0x000f68000c1e1900 */
[----:B------:R0:W5:Y:S01]  /*1d90*/  @!P6 LDG.E R52, desc[UR28][R6.64+0x780] ;  /* 0x0007801c0634e981 */ /* 0x000162000c1e1900 */
[----:B------:R-:W-:-:S02]  /*1da0*/  P2R R102, PR, RZ, 0x1 ;  /* 0x00000001ff667803 */ /* 0x000fc40000000000 */
[----:B------:R-:W-:Y:S02]  /*1db0*/  LOP3.LUT P0, RZ, R2, 0x100, RZ, 0xc0, !PT ;  /* 0x0000010002ff7812 */ /* 0x000fe4000780c0ff */
[----:B0-----:R-:W-:Y:S02]  /*1dc0*/  CS2R R6, SRZ ;  /* 0x0000000000067805 */ /* 0x001fe4000001ff00 */
[----:B------:R-:W-:Y:S02]  /*1dd0*/  P2R R100, PR, RZ, 0x2 ;  /* 0x00000002ff647803 */ /* 0x000fe40000000000 */
[----:B------:R-:W-:Y:S02]  /*1de0*/  ISETP.GE.AND P1, PT, R38, UR18, PT ;  /* 0x0000001226007c0c */ /* 0x000fe4000bf26270 */
[----:B------:R-:W-:Y:S02]  /*1df0*/  MOV R105, RZ ;  /* 0x000000ff00697202 */ /* 0x000fe40000000f00 */
[----:B------:R-:W-:Y:S01]  /*1e00*/  MOV R109, RZ ;  /* 0x000000ff006d7202 */ /* 0x000fe20000000f00 */
[----:B--2---:R-:W-:Y:S04]  /*1e10*/  STS [R138], R0 ;  /* 0x000000008a007388 */ /* 0x004fe80000000800 */
[----:B------:R-:W-:Y:S04]  /*1e20*/  STS [R136+0x80], R40 ;  /* 0x0000802888007388 */ /* 0x000fe80000000800 */
[----:B------:R0:W-:Y:S04]  /*1e30*/  STS [R164+0x100], R39 ;  /* 0x00010027a4007388 */ /* 0x0001e80000000800 */
[----:B------:R-:W-:Y:S04]  /*1e40*/  STS [R161+0x180], R42 ;  /* 0x0001802aa1007388 */ /* 0x000fe80000000800 */
[----:B------:R1:W-:Y:S04]  /*1e50*/  STS [R160+0x200], R41 ;  /* 0x00020029a0007388 */ /* 0x0003e80000000800 */
[----:B----4-:R-:W-:Y:S04]  /*1e60*/  STS [R159+0x280], R44 ;  /* 0x0002802c9f007388 */ /* 0x010fe80000000800 */
[----:B---3--:R-:W-:Y:S04]  /*1e70*/  STS [R158+0x300], R43 ;  /* 0x0003002b9e007388 */ /* 0x008fe80000000800 */
[----:B-----5:R2:W-:Y:S04]  /*1e80*/  STS [R156+0x380], R45 ;  /* 0x0003802d9c007388 */ /* 0x0205e80000000800 */
[----:B------:R-:W-:Y:S04]  /*1e90*/  STS [R134+0x400], R47 ;  /* 0x0004002f86007388 */ /* 0x000fe80000000800 */
[----:B------:R-:W-:Y:S04]  /*1ea0*/  STS [R99+0x480], R46 ;  /* 0x0004802e63007388 */ /* 0x000fe80000000800 */
[----:B------:R-:W-:Y:S04]  /*1eb0*/  STS [R98+0x500], R49 ;  /* 0x0005003162007388 */ /* 0x000fe80000000800 */
[----:B------:R3:W-:Y:S04]  /*1ec0*/  STS [R97+0x580], R48 ;  /* 0x0005803061007388 */ /* 0x0007e80000000800 */
[----:B------:R4:W-:Y:S04]  /*1ed0*/  STS [R96+0x600], R51 ;  /* 0x0006003360007388 */ /* 0x0009e80000000800 */
[----:B------:R-:W-:Y:S04]  /*1ee0*/  STS [R95+0x680], R50 ;  /* 0x000680325f007388 */ /* 0x000fe80000000800 */
[----:B------:R-:W-:Y:S04]  /*1ef0*/  STS [R94+0x700], R69 ;  /* 0x000700455e007388 */ /* 0x000fe80000000800 */
[----:B------:R5:W-:Y:S01]  /*1f00*/  STS [R93+0x780], R52 ;  /* 0x000780345d007388 */ /* 0x000be20000000800 */
[----:B------:R-:W-:-:S03]  /*1f10*/  NOP ;  /* 0x0000000000007918 */ /* 0x000fc60000000000 */
[----:B------:R-:W5:Y:S04]  /*1f20*/  LDS R106, [R92] ;  /* 0x000000005c6a7984 */ /* 0x000f680000000800 */
[----:B------:R-:W-:Y:S04]  /*1f30*/  LDS R117, [R92+0x4] ;  /* 0x000004005c757984 */ /* 0x000fe80000000800 */
[----:B------:R-:W5:Y:S04]  /*1f40*/  LDS R120, [R92+0x8] ;  /* 0x000008005c787984 */ /* 0x000f680000000800 */
[----:B------:R-:W-:Y:S04]  /*1f50*/  LDS R114, [R92+0xc] ;  /* 0x00000c005c727984 */ /* 0x000fe80000000800 */
[----:B------:R-:W-:Y:S04]  /*1f60*/  LDS R111, [R92+0x10] ;  /* 0x000010005c6f7984 */ /* 0x000fe80000000800 */
[----:B------:R-:W-:Y:S04]  /*1f70*/  LDS R107, [R92+0x14] ;  /* 0x000014005c6b7984 */ /* 0x000fe80000000800 */
[----:B------:R-:W5:Y:S04]  /*1f80*/  LDS R104, [R92+0x18] ;  /* 0x000018005c687984 */ /* 0x000f680000000800 */
[----:B------:R-:W-:Y:S04]  /*1f90*/  LDS R101, [R92+0x1c] ;  /* 0x00001c005c657984 */ /* 0x000fe80000000800 */
[----:B------:R-:W-:Y:S04]  /*1fa0*/  LDS R87, [R92+0x20] ;  /* 0x000020005c577984 */ /* 0x000fe80000000800 */
[----:B------:R-:W-:Y:S04]  /*1fb0*/  LDS R86, [R92+0x24] ;  /* 0x000024005c567984 */ /* 0x000fe80000000800 */
[----:B------:R-:W5:Y:S04]  /*1fc0*/  LDS R85, [R92+0x28] ;  /* 0x000028005c557984 */ /* 0x000f680000000800 */
[----:B------:R-:W5:Y:S04]  /*1fd0*/  LDS R84, [R92+0x2c] ;  /* 0x00002c005c547984 */ /* 0x000f680000000800 */
[----:B------:R-:W5:Y:S04]  /*1fe0*/  LDS R83, [R92+0x30] ;  /* 0x000030005c537984 */ /* 0x000f680000000800 */
[----:B------:R-:W5:Y:S04]  /*1ff0*/  LDS R82, [R92+0x34] ;  /* 0x000034005c527984 */ /* 0x000f680000000800 */
[----:B------:R-:W5:Y:S04]  /*2000*/  LDS R69, [R92+0x38] ;  /* 0x000038005c457984 */ /* 0x000f680000000800 */
[----:B------:R-:W5:Y:S01]  /*2010*/  LDS R0, [R92+0x3c] ;  /* 0x00003c005c007984 */ /* 0x000f620000000800 */
[----:B------:R-:W-:Y:S01]  /*2020*/  BAR.SYNC.DEFER_BLOCKING 0x0 ;  /* 0x0000000000007b1d */ /* 0x000fe20000010000 */
[----:B0-----:R-:W-:Y:S01]  /*2030*/  HFMA2 R39, -RZ, RZ, 0, 0 ;  /* 0x00000000ff277431 */ /* 0x001fe200000001ff */
[----:B-1----:R-:W-:-:S04]  /*2040*/  CS2R R40, SRZ ;  /* 0x0000000000287805 */ /* 0x002fc8000001ff00 */
[----:B------:R-:W5:Y:S01]  /*2050*/  @!P0 LDG.E R6, desc[UR28][R4.64] ;  /* 0x0000001c04068981 */ /* 0x000f62000c1e1900 */
[----:B------:R-:W-:-:S03]  /*2060*/  ISETP.GE.AND P0, PT, R13, UR18, PT ;  /* 0x000000120d007c0c */ /* 0x000fc6000bf06270 */
[----:B------:R-:W5:Y:S01]  /*2070*/  @!P1 LDG.E R7, desc[UR28][R4.64+0x80] ;  /* 0x0000801c04079981 */ /* 0x000f62000c1e1900 */
[----:B------:R-:W-:Y:S01]  /*2080*/  ISETP.GE.AND P1, PT, R14, UR18, PT ;  /* 0x000000120e007c0c */ /* 0x000fe2000bf26270 */
[----:B--2---:R-:W-:Y:S01]  /*2090*/  HFMA2 R45, -RZ, RZ, 0, 0 ;  /* 0x00000000ff2d7431 */ /* 0x004fe200000001ff */
[----:B------:R-:W-:Y:S02]  /*20a0*/  MOV R42, RZ ;  /* 0x000000ff002a7202 */ /* 0x000fe40000000f00 */
[----:B---3--:R-:W-:Y:S02]  /*20b0*/  CS2R R48, SRZ ;  /* 0x0000000000307805 */ /* 0x008fe4000001ff00 */
[----:B----4-:R-:W-:Y:S01]  /*20c0*/  MOV R51, RZ ;  /* 0x000000ff00337202 */ /* 0x010fe20000000f00 */
[----:B-----5:R-:W-:Y:S01]  /*20d0*/  HFMA2 R52, -RZ, RZ, 0, 0 ;  /* 0x00000000ff347431 */ /* 0x020fe200000001ff */
[----:B------:R-:W2:Y:S04]  /*20e0*/  @!P3 LDG.E R105, desc[UR28][R4.64+0x600] ;  /* 0x0006001c0469b981 */ /* 0x000ea8000c1e1900 */
[----:B------:R-:W3:Y:S01]  /*20f0*/  @!P0 LDG.E R39, desc[UR28][R4.64+0x100] ;  /* 0x0001001c04278981 */ /* 0x000ee2000c1e1900 */
[----:B------:R-:W-:-:S03]  /*2100*/  ISETP.GE.AND P0, PT, R15, UR18, PT ;  /* 0x000000120f007c0c */ /* 0x000fc6000bf06270 */
[----:B------:R-:W4:Y:S01]  /*2110*/  @!P1 LDG.E R40, desc[UR28][R4.64+0x180] ;  /* 0x0001801c04289981 */ /* 0x000f22000c1e1900 */
[----:B------:R-:W-:-:S03]  /*2120*/  ISETP.GE.AND P1, PT, R16, UR18, PT ;  /* 0x0000001210007c0c */ /* 0x000fc6000bf26270 */
[----:B------:R-:W5:Y:S04]  /*2130*/  @!P2 LDG.E R52, desc[UR28][R4.64+0x580] ;  /* 0x0005801c0434a981 */ /* 0x000f68000c1e1900 */
[----:B------:R-:W2:Y:S04]  /*2140*/  @!P5 LDG.E R109, desc[UR28][R4.64+0x700] ;  /* 0x0007001c046dd981 */ /* 0x000ea8000c1e1900 */
[----:B------:R-:W5:Y:S01]  /*2150*/  @!P0 LDG.E R41, desc[UR28][R4.64+0x200] ;  /* 0x0002001c04298981 */ /* 0x000f62000c1e1900 */
[----:B------:R-:W-:-:S03]  /*2160*/  ISETP.GE.AND P0, PT, R17, UR18, PT ;  /* 0x0000001211007c0c */ /* 0x000fc6000bf06270 */
[----:B------:R-:W2:Y:S01]  /*2170*/  @!P1 LDG.E R42, desc[UR28][R4.64+0x280] ;  /* 0x0002801c042a9981 */ /* 0x000ea2000c1e1900 */
[----:B------:R-:W-:-:S09]  /*2180*/  ISETP.GE.AND P1, PT, R18, UR18, PT ;  /* 0x0000001212007c0c */ /* 0x000fd2000bf26270 */
[----:B------:R-:W2:Y:S01]  /*2190*/  @!P0 LDG.E R45, desc[UR28][R4.64+0x300] ;  /* 0x0003001c042d8981 */ /* 0x000ea2000c1e1900 */
[----:B------:R-:W-:-:S03]  /*21a0*/  ISETP.GE.AND P0, PT, R35, UR18, PT ;  /* 0x0000001223007c0c */ /* 0x000fc6000bf06270 */
[----:B------:R-:W2:Y:S01]  /*21b0*/  @!P1 LDG.E R49, desc[UR28][R4.64+0x380] ;  /* 0x0003801c04319981 */ /* 0x000ea2000c1e1900 */
[----:B------:R-:W-:Y:S01]  /*21c0*/  ISETP.NE.AND P1, PT, R100, RZ, PT ;  /* 0x000000ff6400720c */ /* 0x000fe20003f25270 */
[----:B------:R-:W-:-:S08]  /*21d0*/  HFMA2 R100, -RZ, RZ, 0, 0 ;  /* 0x00000000ff647431 */ /* 0x000fd000000001ff */
[----:B------:R-:W2:Y:S01]  /*21e0*/  @!P0 LDG.E R51, desc[UR28][R4.64+0x400] ;  /* 0x0004001c04338981 */ /* 0x000ea2000c1e1900 */
[----:B------:R-:W-:Y:S02]  /*21f0*/  ISETP.NE.AND P0, PT, R102, RZ, PT ;  /* 0x000000ff6600720c */ /* 0x000fe40003f05270 */
[----:B------:R-:W-:Y:S01]  /*2200*/  CS2R R102, SRZ ;  /* 0x0000000000667805 */ /* 0x000fe2000001ff00 */
[----:B------:R-:W2:Y:S05]  /*2210*/  @!P4 LDG.E R100, desc[UR28][R4.64+0x680] ;  /* 0x0006801c0464c981 */ /* 0x000eaa000c1e1900 */
[----:B------:R-:W2:Y:S04]  /*2220*/  @!P1 LDG.E R103, desc[UR28][R4.64+0x500] ;  /* 0x0005001c04679981 */ /* 0x000ea8000c1e1900 */
[----:B------:R-:W2:Y:S04]  /*2230*/  @!P6 LDG.E R102, desc[UR28][R4.64+0x780] ;  /* 0x0007801c0466e981 */ /* 0x000ea8000c1e1900 */
[----:B------:R0:W2:Y:S01]  /*2240*/  @!P0 LDG.E R48, desc[UR28][R4.64+0x480] ;  /* 0x0004801c04308981 */ /* 0x0000a2000c1e1900 */
[----:B------:R-:W-:-:S04]  /*2250*/  FMUL.FTZ R43, R106, -1.4426950216293334961 ;  /* 0xbfb8aa3b6a2b7820 */ /* 0x000fc80000410000 */
[----:B------:R-:W1:Y:S01]  /*2260*/  MUFU.EX2 R108, R43 ;  /* 0x0000002b006c7308 */ /* 0x000e620000000800 */
[----:B------:R-:W-:Y:S01]  /*2270*/  FMUL.FTZ R46, R120, -1.4426950216293334961 ;  /* 0xbfb8aa3b782e7820 */ /* 0x000fe20000410000 */
[----:B------:R-:W-:Y:S01]  /*2280*/  FMUL.FTZ R44, R117, -1.4426950216293334961 ;  /* 0xbfb8aa3b752c7820 */ /* 0x000fe20000410000 */
[----:B0-----:R-:W-:-:S05]  /*2290*/  FMUL.FTZ R5, R104, -1.4426950216293334961 ;  /* 0xbfb8aa3b68057820 */ /* 0x001fca0000410000 */
[----:B------:R-:W0:Y:S01]  /*22a0*/  MUFU.EX2 R112, R46 ;  /* 0x0000002e00707308 */ /* 0x000e220000000800 */
[----:B------:R-:W-:-:S07]  /*22b0*/  FMUL.FTZ R50, R111, -1.4426950216293334961 ;  /* 0xbfb8aa3b6f327820 */ /* 0x000fce0000410000 */
[----:B------:R-:W0:Y:S01]  /*22c0*/  MUFU.EX2 R110, R44 ;  /* 0x0000002c006e7308 */ /* 0x000e220000000800 */
[----:B------:R-:W-:-:S07]  /*22d0*/  FMUL.FTZ R47, R114, -1.4426950216293334961 ;  /* 0xbfb8aa3b722f7820 */ /* 0x000fce0000410000 */
[----:B------:R1:W-:Y:S01]  /*22e0*/  MUFU.EX2 R118, R5 ;  /* 0x0000000500767308 */ /* 0x0003e20000000800 */
[----:B------:R-:W-:Y:S01]  /*22f0*/  FMUL.FTZ R4, R107, -1.4426950216293334961 ;  /* 0xbfb8aa3b6b047820 */ /* 0x000fe20000410000 */
[----:B-1----:R-:W-:-:S06]  /*2300*/  FADD.FTZ R5, R108, 1 ;  /* 0x3f8000006c057421 */ /* 0x002fcc0000010000 */
[----:B------:R-:W1:Y:S01]  /*2310*/  MUFU.EX2 R115, R50 ;  /* 0x0000003200737308 */ /* 0x000e620000000800 */
[----:B------:R-:W-:Y:S01]  /*2320*/  FMUL.FTZ R44, R85, -1.4426950216293334961 ;  /* 0xbfb8aa3b552c7820 */ /* 0x000fe20000410000 */
[----:B0-----:R-:W-:-:S06]  /*2330*/  FADD.FTZ R123, R112, 1 ;  /* 0x3f800000707b7421 */ /* 0x001fcc0000010000 */
[----:B------:R-:W-:Y:S01]  /*2340*/  MUFU.RCP R5, R5 ;  /* 0x0000000500057308 */ /* 0x000fe20000001000 */
[----:B------:R-:W-:Y:S01]  /*2350*/  FADD.FTZ R110, R110, 1 ;  /* 0x3f8000006e6e7421 */ /* 0x000fe20000010000 */
[----:B------:R-:W-:-:S06]  /*2360*/  FMUL.FTZ R119, R101, -1.4426950216293334961 ;  /* 0xbfb8aa3b65777820 */ /* 0x000fcc0000410000 */
[----:B------:R0:W0:Y:S01]  /*2370*/  MUFU.EX2 R113, R47 ;  /* 0x0000002f00717308 */ /* 0x0000220000000800 */
[----:B------:R-:W-:-:S07]  /*2380*/  FMUL.FTZ R43, R84, -1.4426950216293334961 ;  /* 0xbfb8aa3b542b7820 */ /* 0x000fce0000410000 */
[----:B------:R-:W0:Y:S01]  /*2390*/  MUFU.EX2 R116, R4 ;  /* 0x0000000400747308 */ /* 0x000e220000000800 */
[----:B------:R-:W-:Y:S01]  /*23a0*/  FMUL.FTZ R121, R87, -1.4426950216293334961 ;  /* 0xbfb8aa3b57797820 */ /* 0x000fe20000410000 */
[----:B------:R-:W-:-:S06]  /*23b0*/  FMUL.FTZ R46, R83, -1.4426950216293334961 ;  /* 0xbfb8aa3b532e7820 */ /* 0x000fcc0000410000 */
[----:B------:R-:W0:Y:S01]  /*23c0*/  MUFU.EX2 R44, R44 ;  /* 0x0000002c002c7308 */ /* 0x000e220000000800 */
[----:B------:R-:W-:-:S07]  /*23d0*/  FMUL.FTZ R122, R86, -1.4426950216293334961 ;  /* 0xbfb8aa3b567a7820 */ /* 0x000fce0000410000 */
[----:B------:R-:W-:Y:S01]  /*23e0*/  MUFU.RCP R123, R123 ;  /* 0x0000007b007b7308 */ /* 0x000fe20000001000 */
[----:B-1----:R-:W-:-:S07]  /*23f0*/  FADD.FTZ R115, R115, 1 ;  /* 0x3f80000073737421 */ /* 0x002fce0000010000 */
[----:B------:R1:W1:Y:S01]  /*2400*/  MUFU.RCP R124, R110 ;  /* 0x0000006e007c7308 */ /* 0x0002620000001000 */
[----:B0-----:R-:W-:-:S07]  /*2410*/  FMUL.FTZ R47, R82, -1.4426950216293334961 ;  /* 0xbfb8aa3b522f7820 */ /* 0x001fce0000410000 */
[----:B------:R-:W0:Y:S01]  /*2420*/  MUFU.EX2 R119, R119 ;  /* 0x0000007700777308 */ /* 0x000e220000000800 */
[----:B------:R-:W-:Y:S01]  /*2430*/  FADD.FTZ R113, R113, 1 ;  /* 0x3f80000071717421 */ /* 0x000fe20000010000 */
[----:B------:R-:W-:-:S06]  /*2440*/  FADD.FTZ R112, R116, 1 ;  /* 0x3f80000074707421 */ /* 0x000fcc0000010000 */
[----:B------:R-:W2:Y:S08]  /*2450*/  MUFU.EX2 R43, R43 ;  /* 0x0000002b002b7308 */ /* 0x000eb00000000800 */
[----:B------:R-:W2:Y:S01]  /*2460*/  MUFU.EX2 R125, R121 ;  /* 0x00000079007d7308 */ /* 0x000ea20000000800 */
[----:B-1----:R-:W-:-:S07]  /*2470*/  FADD.FTZ R110, R44, 1 ;  /* 0x3f8000002c6e7421 */ /* 0x002fce0000010000 */
[----:B------:R-:W-:Y:S01]  /*2480*/  MUFU.EX2 R126, R122 ;  /* 0x0000007a007e7308 */ /* 0x000fe20000000800 */
[----:B------:R-:W-:-:S07]  /*2490*/  FADD.FTZ R44, -R124, 1 ;  /* 0x3f8000007c2c7421 */ /* 0x000fce0000010100 */
[----:B------:R-:W1:Y:S08]  /*24a0*/  MUFU.EX2 R46, R46 ;  /* 0x0000002e002e7308 */ /* 0x000e700000000800 */
[----:B------:R-:W-:Y:S01]  /*24b0*/  MUFU.RCP R122, R115 ;  /* 0x00000073007a7308 */ /* 0x000fe20000001000 */
[----:B------:R-:W-:-:S07]  /*24c0*/  FMUL.FTZ R50, R69, -1.4426950216293334961 ;  /* 0xbfb8aa3b45327820 */ /* 0x000fce0000410000 */
[----:B------:R-:W1:Y:S01]  /*24d0*/  MUFU.EX2 R47, R47 ;  /* 0x0000002f002f7308 */ /* 0x000e620000000800 */
[----:B0-----:R-:W-:-:S07]  /*24e0*/  FADD.FTZ R108, R119, 1 ;  /* 0x3f800000776c7421 */ /* 0x001fce0000010000 */
[----:B------:R0:W1:Y:S01]  /*24f0*/  MUFU.RCP R121, R113 ;  /* 0x0000007100797308 */ /* 0x0000620000001000 */
[----:B------:R-:W-:Y:S04]  /*2500*/  STS [R138], R6 ;  /* 0x000000068a007388 */ /* 0x000fe80000000800 */
[----:B------:R-:W-:Y:S04]  /*2510*/  STS [R136+0x80], R7 ;  /* 0x0000800788007388 */ /* 0x000fe80000000800 */
[----:B---3--:R-:W-:Y:S04]  /*2520*/  STS [R164+0x100], R39 ;  /* 0x00010027a4007388 */ /* 0x008fe80000000800 */
[----:B----4-:R-:W-:Y:S04]  /*2530*/  STS [R161+0x180], R40 ;  /* 0x00018028a1007388 */ /* 0x010fe80000000800 */
[----:B-----5:R-:W-:Y:S04]  /*2540*/  STS [R160+0x200], R41 ;  /* 0x00020029a0007388 */ /* 0x020fe80000000800 */
[----:B--2---:R-:W-:Y:S04]  /*2550*/  STS [R159+0x280], R42 ;  /* 0x0002802a9f007388 */ /* 0x004fe80000000800 */
[----:B------:R2:W-:Y:S04]  /*2560*/  STS [R158+0x300], R45 ;  /* 0x0003002d9e007388 */ /* 0x0005e80000000800 */
        /* <DEDUP_REMOVED lines=8> */
[----:B------:R4:W-:Y:S01]  /*25f0*/  STS [R93+0x780], R102 ;  /* 0x000780665d007388 */ /* 0x0009e20000000800 */
[----:B------:R-:W-:-:S03]  /*2600*/  NOP ;  /* 0x0000000000007918 */ /* 0x000fc60000000000 */
[----:B------:R-:W5:Y:S04]  /*2610*/  LDS R42, [R92] ;  /* 0x000000005c2a7984 */ /* 0x000f680000000800 */
[----:B------:R-:W5:Y:S04]  /*2620*/  LDS R41, [R92+0x4] ;  /* 0x000004005c297984 */ /* 0x000f680000000800 */
[----:B------:R-:W5:Y:S04]  /*2630*/  LDS R40, [R92+0x8] ;  /* 0x000008005c287984 */ /* 0x000f680000000800 */
[----:B------:R-:W5:Y:S04]  /*2640*/  LDS R7, [R92+0x10] ;  /* 0x000010005c077984 */ /* 0x000f680000000800 */
[----:B------:R-:W5:Y:S04]  /*2650*/  LDS R6, [R92+0x14] ;  /* 0x000014005c067984 */ /* 0x000f680000000800 */
[----:B------:R-:W5:Y:S01]  /*2660*/  LDS R39, [R92+0xc] ;  /* 0x00000c005c277984 */ /* 0x000f620000000800 */
[----:B--2---:R-:W-:Y:S01]  /*2670*/  FADD.FTZ R45, -R5, 1 ;  /* 0x3f800000052d7421 */ /* 0x004fe20000010100 */
[----:B------:R-:W2:Y:S01]  /*2680*/  MUFU.RCP R112, R112 ;  /* 0x0000007000707308 */ /* 0x000ea20000001000 */
[----:B---3--:R-:W-:Y:S01]  /*2690*/  FADD.FTZ R109, R118, 1 ;  /* 0x3f800000766d7421 */ /* 0x008fe20000010000 */
[----:B0-----:R-:W-:Y:S01]  /*26a0*/  FADD.FTZ R113, R43, 1 ;  /* 0x3f8000002b717421 */ /* 0x001fe20000010000 */
[----:B------:R-:W-:Y:S01]  /*26b0*/  FFMA.FTZ R45, R106, R45, 1 ;  /* 0x3f8000006a2d7423 */ /* 0x000fe2000001002d */
[----:B------:R-:W0:Y:S01]  /*26c0*/  LDS R43, [R92+0x18] ;  /* 0x000018005c2b7984 */ /* 0x000e220000000800 */
[----:B----4-:R-:W-:Y:S01]  /*26d0*/  FADD.FTZ R102, R125, 1 ;  /* 0x3f8000007d667421 */ /* 0x010fe20000010000 */
[----:B-1----:R-:W-:-:S02]  /*26e0*/  FADD.FTZ R116, R46, 1 ;  /* 0x3f8000002e747421 */ /* 0x002fc40000010000 */
[----:B------:R-:W1:Y:S01]  /*26f0*/  MUFU.EX2 R50, R50 ;  /* 0x0000003200327308 */ /* 0x000e620000000800 */
[----:B------:R-:W-:Y:S01]  /*2700*/  FADD.FTZ R119, R47, 1 ;  /* 0x3f8000002f777421 */ /* 0x000fe20000010000 */
[----:B------:R-:W-:Y:S01]  /*2710*/  FMUL.FTZ R4, R0, -1.4426950216293334961 ;  /* 0xbfb8aa3b00047820 */ /* 0x000fe20000410000 */
[----:B------:R-:W-:Y:S01]  /*2720*/  LDS R49, [R92+0x30] ;  /* 0x000030005c317984 */ /* 0x000fe20000000800 */
[----:B-----5:R-:W-:-:S04]  /*2730*/  FMUL.FTZ R48, R67, R42 ;  /* 0x0000002a43307220 */ /* 0x020fc80000410000 */
[----:B------:R-:W-:-:S04]  /*2740*/  FMUL.FTZ R48, R5, R48 ;  /* 0x0000003005307220 */ /* 0x000fc80000410000 */
[----:B------:R-:W-:Y:S01]  /*2750*/  FMUL.FTZ R103, R48, R45 ;  /* 0x0000002d30677220 */ /* 0x000fe20000410000 */
[----:B------:R-:W-:Y:S01]  /*2760*/  FADD.FTZ R45, -R123, 1 ;  /* 0x3f8000007b2d7421 */ /* 0x000fe20000010100 */
[----:B------:R-:W-:Y:S02]  /*2770*/  FFMA.FTZ R48, R117, R44, 1 ;  /* 0x3f80000075307423 */ /* 0x000fe4000001002c */
[----:B------:R-:W-:Y:S01]  /*2780*/  LDS R44, [R92+0x1c] ;  /* 0x00001c005c2c7984 */ /* 0x000fe20000000800 */
[----:B------:R-:W-:Y:S01]  /*2790*/  FFMA.FTZ R127, R120, R45, 1 ;  /* 0x3f800000787f7423 */ /* 0x000fe2000001002d */
[----:B------:R-:W-:Y:S01]  /*27a0*/  FMUL.FTZ R45, R68, R41 ;  /* 0x00000029442d7220 */ /* 0x000fe20000410000 */
[----:B------:R-:W3:Y:S01]  /*27b0*/  MUFU.RCP R109, R109 ;  /* 0x0000006d006d7308 */ /* 0x000ee20000001000 */
[----:B------:R-:W-:Y:S02]  /*27c0*/  FADD.FTZ R46, -R122, 1 ;  /* 0x3f8000007a2e7421 */ /* 0x000fe40000010100 */
[----:B------:R-:W-:-:S02]  /*27d0*/  FMUL.FTZ R125, R124, R45 ;  /* 0x0000002d7c7d7220 */ /* 0x000fc40000410000 */
[----:B------:R-:W4:Y:S01]  /*27e0*/  LDS R45, [R92+0x20] ;  /* 0x000020005c2d7984 */ /* 0x000f220000000800 */
[----:B------:R-:W-:Y:S02]  /*27f0*/  FMUL.FTZ R52, R53, R40 ;  /* 0x0000002835347220 */ /* 0x000fe40000410000 */
[----:B------:R-:W5:Y:S01]  /*2800*/  MUFU.RCP R108, R108 ;  /* 0x0000006c006c7308 */ /* 0x000f620000001000 */
[----:B------:R-:W-:Y:S01]  /*2810*/  FADD.FTZ R47, -R121, 1 ;  /* 0x3f800000792f7421 */ /* 0x000fe20000010100 */
[----:B------:R-:W-:Y:S01]  /*2820*/  FMUL.FTZ R51, R66, R7 ;  /* 0x0000000742337220 */ /* 0x000fe20000410000 */
[----:B------:R-:W-:Y:S01]  /*2830*/  FMUL.FTZ R52, R123, R52 ;  /* 0x000000347b347220 */ /* 0x000fe20000410000 */
[----:B------:R-:W-:Y:S01]  /*2840*/  FMUL.FTZ R125, R125, R48 ;  /* 0x000000307d7d7220 */ /* 0x000fe20000410000 */
[----:B------:R-:W-:Y:S01]  /*2850*/  FFMA.FTZ R100, R111, R46, 1 ;  /* 0x3f8000006f647423 */ /* 0x000fe2000001002e */
[----:B--2---:R-:W-:Y:S01]  /*2860*/  FADD.FTZ R48, -R112, 1 ;  /* 0x3f80000070307421 */ /* 0x004fe20000010100 */
[----:B------:R-:W2:Y:S01]  /*2870*/  LDS R46, [R92+0x24] ;  /* 0x000024005c2e7984 */ /* 0x000ea20000000800 */
[----:B------:R-:W-:Y:S01]  /*2880*/  FMUL.FTZ R115, R65, R6 ;  /* 0x0000000641737220 */ /* 0x000fe20000410000 */
[----:B------:R-:W-:Y:S01]  /*2890*/  FMUL.FTZ R51, R122, R51 ;  /* 0x000000337a337220 */ /* 0x000fe20000410000 */
[----:B------:R-:W-:Y:S01]  /*28a0*/  FMUL.FTZ R127, R52, R127 ;  /* 0x0000007f347f7220 */ /* 0x000fe20000410000 */
[----:B------:R-:W-:Y:S01]  /*28b0*/  FFMA.FTZ R129, R114, R47, 1 ;  /* 0x3f80000072817423 */ /* 0x000fe2000001002f */
[----:B------:R-:W-:Y:S01]  /*28c0*/  FFMA.FTZ R118, R107, R48, 1 ;  /* 0x3f8000006b767423 */ /* 0x000fe20000010030 */
[----:B------:R-:W2:Y:S01]  /*28d0*/  LDS R47, [R92+0x28] ;  /* 0x000028005c2f7984 */ /* 0x000ea20000000800 */
[----:B------:R-:W-:Y:S01]  /*28e0*/  FMUL.FTZ R52, R54, R39 ;  /* 0x0000002736347220 */ /* 0x000fe20000410000 */
[----:B------:R-:W-:Y:S01]  /*28f0*/  FMUL.FTZ R133, R112, R115 ;  /* 0x0000007370857220 */ /* 0x000fe20000410000 */
[----:B------:R-:W-:Y:S01]  /*2900*/  FMUL.FTZ R131, R51, R100 ;  /* 0x0000006433837220 */ /* 0x000fe20000410000 */
[----:B------:R-:W2:Y:S01]  /*2910*/  LDS R48, [R92+0x2c] ;  /* 0x00002c005c307984 */ /* 0x000ea20000000800 */
[----:B------:R-:W-:Y:S01]  /*2920*/  FMUL.FTZ R52, R121, R52 ;  /* 0x0000003479347220 */ /* 0x000fe20000410000 */
[----:B------:R-:W-:Y:S01]  /*2930*/  FMUL.FTZ R133, R133, R118 ;  /* 0x0000007685857220 */ /* 0x000fe20000410000 */
[----:B------:R-:W2:Y:S01]  /*2940*/  S2R R100, SR_TID.X ;  /* 0x0000000000647919 */ /* 0x000ea20000002100 */
[----:B-1----:R-:W-:Y:S01]  /*2950*/  FADD.FTZ R118, R50, 1 ;  /* 0x3f80000032767421 */ /* 0x002fe20000010000 */
[----:B---3--:R-:W-:Y:S01]  /*2960*/  FADD.FTZ R51, -R109, 1 ;  /* 0x3f8000006d337421 */ /* 0x008fe20000010100 */
[----:B-----5:R-:W-:Y:S01]  /*2970*/  FADD.FTZ R50, -R108, 1 ;  /* 0x3f8000006c327421 */ /* 0x020fe20000010100 */
[----:B------:R-:W-:-:S02]  /*2980*/  FMUL.FTZ R129, R52, R129 ;  /* 0x0000008134817220 */ /* 0x000fc40000410000 */
[----:B------:R-:W1:Y:S01]  /*2990*/  LDS R52, [R92+0x34] ;  /* 0x000034005c347984 */ /* 0x000e620000000800 */
[----:B------:R-:W-:Y:S01]  /*29a0*/  FFMA.FTZ R135, R104, R51, 1 ;  /* 0x3f80000068877423 */ /* 0x000fe20000010033 */
[----:B------:R-:W-:Y:S01]  /*29b0*/  FFMA.FTZ R128, R101, R50, 1 ;  /* 0x3f80000065807423 */ /* 0x000fe20000010032 */
[----:B------:R-:W3:Y:S01]  /*29c0*/  MUFU.EX2 R4, R4 ;  /* 0x0000000400047308 */ /* 0x000ee20000000800 */
[----:B------:R-:W5:Y:S01]  /*29d0*/  LDS R51, [R92+0x38] ;  /* 0x000038005c337984 */ /* 0x000f620000000800 */
[----:B------:R-:W-:-:S03]  /*29e0*/  FADD.FTZ R105, R126, 1 ;  /* 0x3f8000007e697421 */ /* 0x000fc60000010000 */
[----:B------:R-:W5:Y:S03]  /*29f0*/  LDS R50, [R92+0x3c] ;  /* 0x00003c005c327984 */ /* 0x000f660000000800 */
[----:B------:R-:W3:Y:S08]  /*2a00*/  MUFU.RCP R110, R110 ;  /* 0x0000006e006e7308 */ /* 0x000ef00000001000 */
[----:B------:R-:W1:Y:S08]  /*2a10*/  MUFU.RCP R102, R102 ;  /* 0x0000006600667308 */ /* 0x000e700000001000 */
[----:B------:R-:W1:Y:S01]  /*2a20*/  MUFU.RCP R113, R113 ;  /* 0x0000007100717308 */ /* 0x000e620000001000 */
[----:B0-----:R-:W-:-:S07]  /*2a30*/  FMUL.FTZ R126, R64, R43 ;  /* 0x0000002b407e7220 */ /* 0x001fce0000410000 */
[----:B------:R-:W-:Y:S08]  /*2a40*/  MUFU.RCP R116, R116 ;  /* 0x0000007400747308 */ /* 0x000ff00000001000 */
[----:B------:R-:W0:Y:S01]  /*2a50*/  MUFU.RCP R105, R105 ;  /* 0x0000006900697308 */ /* 0x000e220000001000 */
[----:B----4-:R-:W-:Y:S01]  /*2a60*/  FMUL.FTZ R137, R62, R45 ;  /* 0x0000002d3e897220 */ /* 0x010fe20000410000 */
[----:B------:R-:W-:-:S06]  /*2a70*/  FMUL.FTZ R126, R109, R126 ;  /* 0x0000007e6d7e7220 */ /* 0x000fcc0000410000 */
[----:B------:R4:W-:Y:S01]  /*2a80*/  MUFU.RCP R115, R119 ;  /* 0x0000007700737308 */ /* 0x0009e20000001000 */
[----:B---3--:R-:W-:Y:S01]  /*2a90*/  FADD.FTZ R132, R4, 1 ;  /* 0x3f80000004847421 */ /* 0x008fe20000010000 */
[----:B------:R-:W-:Y:S01]  /*2aa0*/  FADD.FTZ R4, -R110, 1 ;  /* 0x3f8000006e047421 */ /* 0x000fe20000010100 */
[----:B--2---:R-:W-:Y:S01]  /*2ab0*/  ISETP.NE.AND P0, PT, R100, RZ, PT ;  /* 0x000000ff6400720c */ /* 0x004fe20003f05270 */
[----:B------:R-:W-:Y:S01]  /*2ac0*/  BAR.SYNC.DEFER_BLOCKING 0x0 ;  /* 0x0000000000007b1d */ /* 0x000fe20000010000 */
[----:B----4-:R-:W-:-:S05]  /*2ad0*/  FMUL.FTZ R119, R63, R44 ;  /* 0x0000002c3f777220 */ /* 0x010fca0000410000 */
[----:B------:R-:W2:Y:S01]  /*2ae0*/  MUFU.RCP R118, R118 ;  /* 0x0000007600767308 */ /* 0x000ea20000001000 */
[----:B------:R-:W-:Y:S01]  /*2af0*/  FMUL.FTZ R119, R108, R119 ;  /* 0x000000776c777220 */ /* 0x000fe20000410000 */
[C---:B-1----:R-:W-:Y:S01]  /*2b00*/  FADD.FTZ R130, -R102.reuse, 1 ;  /* 0x3f80000066827421 */ /* 0x042fe20000010100 */
[----:B------:R-:W-:Y:S01]  /*2b10*/  FMUL.FTZ R139, R102, R137 ;  /* 0x00000089668b7220 */ /* 0x000fe20000410000 */
[----:B------:R-:W-:Y:S01]  /*2b20*/  FMUL.FTZ R135, R126, R135 ;  /* 0x000000877e877220 */ /* 0x000fe20000410000 */
[----:B------:R-:W-:Y:S01]  /*2b30*/  FMUL.FTZ R137, R119, R128 ;  /* 0x0000008077897220 */ /* 0x000fe20000410000 */
[----:B------:R-:W-:Y:S02]  /*2b40*/  FADD.FTZ R143, -R113, 1 ;  /* 0x3f800000718f7421 */ /* 0x000fe40000010100 */
[----:B------:R-:W1:Y:S01]  /*2b50*/  MUFU.RCP R119, R132 ;  /* 0x0000008400777308 */ /* 0x000e620000001000 */
[----:B------:R-:W-:Y:S01]  /*2b60*/  FFMA.FTZ R126, R85, R4, 1 ;  /* 0x3f800000557e7423 */ /* 0x000fe20000010004 */
[----:B0-----:R-:W-:Y:S01]  /*2b70*/  FADD.FTZ R141, -R105, 1 ;  /* 0x3f800000698d7421 */ /* 0x001fe20000010100 */
[----:B------:R-:W-:Y:S01]  /*2b80*/  FMUL.FTZ R4, R61, R46 ;  /* 0x0000002e3d047220 */ /* 0x000fe20000410000 */
[----:B------:R-:W-:Y:S01]  /*2b90*/  FFMA.FTZ R130, R87, R130, 1 ;  /* 0x3f80000057827423 */ /* 0x000fe20000010082 */
[----:B------:R-:W-:Y:S01]  /*2ba0*/  FADD.FTZ R128, -R116, 1 ;  /* 0x3f80000074807421 */ /* 0x000fe20000010100 */
[----:B------:R-:W-:Y:S01]  /*2bb0*/  FFMA.FTZ R145, R84, R143, 1 ;  /* 0x3f80000054917423 */ /* 0x000fe2000001008f */
[----:B------:R-:W-:Y:S01]  /*2bc0*/  FFMA.FTZ R141, R86, R141, 1 ;  /* 0x3f800000568d7423 */ /* 0x000fe2000001008d */
[----:B------:R-:W-:Y:S01]  /*2bd0*/  FMUL.FTZ R143, R60, R47 ;  /* 0x0000002f3c8f7220 */ /* 0x000fe20000410000 */
[----:B------:R-:W-:Y:S01]  /*2be0*/  FMUL.FTZ R4, R105, R4 ;  /* 0x0000000469047220 */ /* 0x000fe20000410000 */
[----:B------:R-:W-:Y:S01]  /*2bf0*/  FMUL.FTZ R139, R139, R130 ;  /* 0x000000828b8b7220 */ /* 0x000fe20000410000 */
[----:B------:R-:W-:Y:S01]  /*2c00*/  FFMA.FTZ R130, R83, R128, 1 ;  /* 0x3f80000053827423 */ /* 0x000fe20000010080 */
[----:B------:R-:W-:Y:S01]  /*2c10*/  FMUL.FTZ R128, R59, R48 ;  /* 0x000000303b807220 */ /* 0x000fe20000410000 */
[----:B------:R-:W-:Y:S01]  /*2c20*/  FMUL.FTZ R143, R110, R143 ;  /* 0x0000008f6e8f7220 */ /* 0x000fe20000410000 */
[----:B------:R-:W-:Y:S01]  /*2c30*/  FMUL.FTZ R141, R4, R141 ;  /* 0x0000008d048d7220 */ /* 0x000fe20000410000 */
[----:B--2---:R-:W-:Y:S01]  /*2c40*/  FADD.FTZ R4, -R118, 1 ;  /* 0x3f80000076047421 */ /* 0x004fe20000010100 */
[----:B------:R-:W-:Y:S01]  /*2c50*/  FMUL.FTZ R128, R113, R128 ;  /* 0x0000008071807220 */ /* 0x000fe20000410000 */
[----:B------:R-:W-:Y:S01]  /*2c60*/  FMUL.FTZ R143, R143, R126 ;  /* 0x0000007e8f8f7220 */ /* 0x000fe20000410000 */
[----:B------:R-:W-:Y:S01]  /*2c70*/  VOTEU.ALL UP0, P0 ;  /* 0x0000000000ff7886 */ /* 0x000fe20000000000 */
[----:B------:R-:W-:Y:S01]  /*2c80*/  FFMA.FTZ R126, R69, R4, 1 ;  /* 0x3f800000457e7423 */ /* 0x000fe20000010004 */
[----:B------:R-:W-:Y:S01]  /*2c90*/  FADD.FTZ R149, -R115, 1 ;  /* 0x3f80000073957421 */ /* 0x000fe20000010100 */
[----:B------:R-:W-:Y:S01]  /*2ca0*/  FMUL.FTZ R4, R57, R52 ;  /* 0x0000003439047220 */ /* 0x000fe20000410000 */
[----:B------:R-:W-:Y:S01]  /*2cb0*/  FMUL.FTZ R145, R128, R145 ;  /* 0x0000009180917220 */ /* 0x000fe20000410000 */
[----:B------:R-:W-:Y:S01]  /*2cc0*/  FMUL.FTZ R147, R58, R49 ;  /* 0x000000313a937220 */ /* 0x000fe20000410000 */
[----:B-1----:R-:W-:Y:S01]  /*2cd0*/  FADD.FTZ R153, -R119, 1 ;  /* 0x3f80000077997421 */ /* 0x002fe20000010100 */
[----:B-----5:R-:W-:Y:S01]  /*2ce0*/  FMUL.FTZ R151, R56, R51 ;  /* 0x0000003338977220 */ /* 0x020fe20000410000 */
[----:B------:R-:W-:Y:S01]  /*2cf0*/  FMUL.FTZ R128, R55, R50 ;  /* 0x0000003237807220 */ /* 0x000fe20000410000 */
[----:B------:R-:W-:Y:S01]  /*2d00*/  @!UP0 UIMAD UR10, UR20, -0x800, UR32 ;  /* 0xfffff800140a88a4 */ /* 0x000fe2000f8e0220 */
[----:B------:R-:W-:Y:S01]  /*2d10*/  FFMA.FTZ R149, R82, R149, 1 ;  /* 0x3f80000052957423 */ /* 0x000fe20000010095 */
[----:B------:R-:W-:Y:S01]  /*2d20*/  FMUL.FTZ R4, R115, R4 ;  /* 0x0000000473047220 */ /* 0x000fe20000410000 */
[----:B------:R-:W-:Y:S01]  /*2d30*/  FMUL.FTZ R147, R116, R147 ;  /* 0x0000009374937220 */ /* 0x000fe20000410000 */
[----:B------:R-:W-:Y:S01]  /*2d40*/  FFMA.FTZ R153, R0, R153, 1 ;  /* 0x3f80000000997423 */ /* 0x000fe20000010099 */
[----:B------:R-:W-:Y:S01]  /*2d50*/  FMUL.FTZ R151, R118, R151 ;  /* 0x0000009776977220 */ /* 0x000fe20000410000 */
[----:B------:R-:W-:Y:S01]  /*2d60*/  FMUL.FTZ R128, R119, R128 ;  /* 0x0000008077807220 */ /* 0x000fe20000410000 */
[----:B------:R-:W-:Y:S01]  /*2d70*/  FMUL.FTZ R149, R4, R149 ;  /* 0x0000009504957220 */ /* 0x000fe20000410000 */
[----:B------:R-:W-:Y:S01]  /*2d80*/  MOV R4, UR10 ;  /* 0x0000000a00047c02 */ /* 0x000fe20008000f00 */
[----:B------:R-:W-:Y:S01]  /*2d90*/  FMUL.FTZ R147, R147, R130 ;  /* 0x0000008293937220 */ /* 0x000fe20000410000 */
[----:B------:R-:W-:Y:S01]  /*2da0*/  FMUL.FTZ R151, R151, R126 ;  /* 0x0000007e97977220 */ /* 0x000fe20000410000 */
[----:B------:R-:W-:Y:S01]  /*2db0*/  FMUL.FTZ R153, R128, R153 ;  /* 0x0000009980997220 */ /* 0x000fe20000410000 */
[----:B------:R-:W-:Y:S01]  /*2dc0*/  @!P0 IADD3 R4, PT, PT, R4, 0x800, RZ ;  /* 0x0000080004048810 */ /* 0x000fe20007ffe0ff */
[----:B------:R-:W-:Y:S04]  /*2dd0*/  STS [R92], R103 ;  /* 0x000000675c007388 */ /* 0x000fe80000000800 */
        /* <DEDUP_REMOVED lines=32> */
[----:B------:R0:W-:Y:S01]  /*2fe0*/  @!P0 STS [UR16+0x2100], R4 ;  /* 0x00210004ff008988 */ /* 0x0001e20008000810 */
[----:B------:R-:W-:Y:S01]  /*2ff0*/  BAR.SYNC.DEFER_BLOCKING 0x0 ;  /* 0x0000000000007b1d */ /* 0x000fe20000010000 */
[----:B------:R-:W-:-:S05]  /*3000*/  UIMAD.WIDE.U32 UR10, UR33, UR12, UR8 ;  /* 0x0000000c210a72a5 */ /* 0x000fca000f8e0008 */
[----:B------:R-:W1:Y:S01]  /*3010*/  LDS R126, [UR16+0x2100] ;  /* 0x00210010ff7e7984 */ /* 0x000e620008000800 */
[----:B------:R-:W-:Y:S01]  /*3020*/  UIMAD UR11, UR33, UR13, UR11 ;  /* 0x0000000d210b72a4 */ /* 0x000fe2000f8e020b */
[----:B------:R-:W0:Y:S03]  /*3030*/  LDCU.64 UR12, c[0x0][0x558] ;  /* 0x0000ab00ff0c77ac */ /* 0x000e260008000a00 */
[----:B------:R-:W-:-:S04]  /*3040*/  UIMAD.WIDE.U32 UR10, UR27, UR14, UR10 ;  /* 0x0000000e1b0a72a5 */ /* 0x000fc8000f8e000a */
[----:B------:R-:W-:Y:S02]  /*3050*/  UIMAD UR11, UR27, UR15, UR11 ;  /* 0x0000000f1b0b72a4 */ /* 0x000fe4000f8e020b */
[----:B------:R-:W-:Y:S01]  /*3060*/  IADD3 R128, P1, PT, R37, UR10, RZ ;  /* 0x0000000a25807c10 */ /* 0x000fe2000ff3e0ff */
[----:B------:R-:W-:-:S03]  /*3070*/  FMUL.FTZ R106, R106, R5 ;  /* 0x000000056a6a7220 */ /* 0x000fc60000410000 */
[----:B------:R-:W-:Y:S02]  /*3080*/  IADD3.X R5, PT, PT, RZ, UR11, RZ, P1, !PT ;  /* 0x0000000bff057c10 */ /* 0x000fe40008ffe4ff */
[----:B0-----:R-:W-:-:S03]  /*3090*/  LEA R4, P2, R128, UR12, 0x2 ;  /* 0x0000000c80047c11 */ /* 0x001fc6000f8410ff */
[----:B------:R-:W0:Y:S01]  /*30a0*/  LDCU.64 UR10, c[0x0][0x490] ;  /* 0x00009200ff0a77ac */ /* 0x000e220008000a00 */
[----:B------:R-:W-:Y:S02]  /*30b0*/  LEA.HI.X R5, R128, UR13, R5, 0x2, P2 ;  /* 0x0000000d80057c11 */ /* 0x000fe400090f1405 */
[-C--:B-1----:R-:W-:Y:S02]  /*30c0*/  ISETP.GE.AND P1, PT, R37, R126.reuse, PT ;  /* 0x0000007e2500720c */ /* 0x082fe40003f26270 */
[-C--:B------:R-:W-:Y:S02]  /*30d0*/  ISETP.GE.AND P5, PT, R38, R126.reuse, PT ;  /* 0x0000007e2600720c */ /* 0x080fe40003fa6270 */
[----:B------:R-:W-:-:S09]  /*30e0*/  ISETP.GE.AND P6, PT, R13, R126, PT ;  /* 0x0000007e0d00720c */ /* 0x000fd20003fc6270 */
[----:B------:R1:W-:Y:S01]  /*30f0*/  @!P1 STG.E desc[UR28][R4.64], R155 ;  /* 0x0000009b04009986 */ /* 0x0003e2000c10191c */
[-C--:B------:R-:W-:Y:S02]  /*3100*/  ISETP.GE.AND P1, PT, R14, R126.reuse, PT ;  /* 0x0000007e0e00720c */ /* 0x080fe40003f26270 */
[-C--:B------:R-:W-:Y:S01]  /*3110*/  ISETP.GE.AND P2, PT, R15, R126.reuse, PT ;  /* 0x0000007e0f00720c */ /* 0x080fe20003f46270 */
[----:B------:R1:W-:Y:S01]  /*3120*/  @!P5 STG.E desc[UR28][R4.64+0x80], R157 ;  /* 0x0000809d0400d986 */ /* 0x0003e2000c10191c */
[-C--:B------:R-:W-:Y:S02]  /*3130*/  ISETP.GE.AND P3, PT, R16, R126.reuse, PT ;  /* 0x0000007e1000720c */ /* 0x080fe40003f66270 */
[-C--:B------:R-:W-:Y:S01]  /*3140*/  ISETP.GE.AND P4, PT, R17, R126.reuse, PT ;  /* 0x0000007e1100720c */ /* 0x080fe20003f86270 */
[----:B------:R1:W-:Y:S01]  /*3150*/  @!P6 STG.E desc[UR28][R4.64+0x100], R163 ;  /* 0x000100a30400e986 */ /* 0x0003e2000c10191c */
[-C--:B------:R-:W-:Y:S02]  /*3160*/  ISETP.GE.AND P5, PT, R18, R126.reuse, PT ;  /* 0x0000007e1200720c */ /* 0x080fe40003fa6270 */
[----:B------:R-:W-:-:S03]  /*3170*/  ISETP.GE.AND P6, PT, R35, R126, PT ;  /* 0x0000007e2300720c */ /* 0x000fc60003fc6270 */
[----:B------:R1:W-:Y:S01]  /*3180*/  @!P1 STG.E desc[UR28][R4.64+0x180], R137 ;  /* 0x0001808904009986 */ /* 0x0003e2000c10191c */
        /* <DEDUP_REMOVED lines=13> */
[----:B------:R1:W-:Y:S04]  /*3260*/  STL [R1+0x4], R138 ;  /* 0x0000048a01007387 */ /* 0x0003e80000100800 */
[----:B------:R1:W-:Y:S04]  /*3270*/  STL [R1], R136 ;  /* 0x0000008801007387 */ /* 0x0003e80000100800 */
[----:B------:R1:W-:Y:S04]  /*3280*/  @!P2 STG.E desc[UR28][R4.64+0x500], R127 ;  /* 0x0005007f0400a986 */ /* 0x0003e8000c10191c */
[----:B------:R1:W-:Y:S04]  /*3290*/  @!P3 STG.E desc[UR28][R4.64+0x580], R129 ;  /* 0x000580810400b986 */ /* 0x0003e8000c10191c */
[----:B------:R1:W-:Y:S04]  /*32a0*/  @!P6 STG.E desc[UR28][R4.64+0x600], R131 ;  /* 0x000600830400e986 */ /* 0x0003e8000c10191c */
[----:B------:R1:W-:Y:S04]  /*32b0*/  @!P5 STG.E desc[UR28][R4.64+0x680], R133 ;  /* 0x000680850400d986 */ /* 0x0003e8000c10191c */
[----:B------:R1:W-:Y:S04]  /*32c0*/  @!P4 STG.E desc[UR28][R4.64+0x700], R135 ;  /* 0x000700870400c986 */ /* 0x0003e8000c10191c */
[----:B------:R1:W-:Y:S01]  /*32d0*/  @!P1 STG.E desc[UR28][R4.64+0x780], R103 ;  /* 0x0007806704009986 */ /* 0x0003e2000c10191c */
[----:B0-----:R-:W-:-:S04]  /*32e0*/  UISETP.NE.U32.AND UP0, UPT, UR10, URZ, UPT ;  /* 0x000000ff0a00728c */ /* 0x001fc8000bf05070 */
[----:B------:R-:W-:Y:S01]  /*32f0*/  UISETP.NE.AND.EX UP0, UPT, UR11, URZ, UPT, UP0 ;  /* 0x000000ff0b00728c */ /* 0x000fe2000bf05300 */
        /* <DEDUP_REMOVED lines=31> */
[----:B-1----:R-:W-:Y:S06]  /*34f0*/  BRA.U !UP0, `(.L_x_64) ;  /* 0x00000005087c7547 */ /* 0x002fec000b800000 */
[----:B------:R-:W-:Y:S01]  /*3500*/  BAR.SYNC.DEFER_BLOCKING 0x0 ;  /* 0x0000000000007b1d */ /* 0x000fe20000010000 */
        /* <DEDUP_REMOVED lines=16> */
[----:B------:R-:W-:Y:S01]  /*3610*/  MOV R4, UR18 ;  /* 0x0000001200047c02 */ /* 0x000fe20008000f00 */
[----:B------:R-:W0:Y:S01]  /*3620*/  LDCU.128 UR12, c[0x0][0x430] ;  /* 0x00008600ff0c77ac */ /* 0x000e220008000c00 */
[----:B------:R1:W-:Y:S04]  /*3630*/  STS [R92], R5 ;  /* 0x000000055c007388 */ /* 0x0003e80000000800 */
[----:B------:R-:W-:Y:S04]  /*3640*/  STS [R92+0x4], R41 ;  /* 0x000004295c007388 */ /* 0x000fe80000000800 */
[----:B------:R-:W-:Y:S04]  /*3650*/  STS [R92+0x8], R53 ;  /* 0x000008355c007388 */ /* 0x000fe80000000800 */
[----:B------:R-:W-:Y:S01]  /*3660*/  STS [R92+0xc], R39 ;  /* 0x00000c275c007388 */ /* 0x000fe20000000800 */
[----:B0-----:R-:W-:-:S03]  /*3670*/  UIMAD.WIDE.U32 UR8, UR33, UR12, UR8 ;  /* 0x0000000c210872a5 */ /* 0x001fc6000f8e0008 */
[----:B------:R-:W-:Y:S01]  /*3680*/  STS [R92+0x10], R7 ;  /* 0x000010075c007388 */ /* 0x000fe20000000800 */
[----:B------:R-:W-:-:S03]  /*3690*/  UIMAD UR9, UR33, UR13, UR9 ;  /* 0x0000000d210972a4 */ /* 0x000fc6000f8e0209 */
[----:B------:R-:W-:Y:S01]  /*36a0*/  STS [R92+0x14], R107 ;  /* 0x0000146b5c007388 */ /* 0x000fe20000000800 */
[----:B------:R-:W-:-:S03]  /*36b0*/  UIMAD.WIDE.U32 UR8, UR27, UR14, UR8 ;  /* 0x0000000e1b0872a5 */ /* 0x000fc6000f8e0008 */
[----:B------:R-:W-:Y:S01]  /*36c0*/  STS [R92+0x18], R43 ;  /* 0x0000182b5c007388 */ /* 0x000fe20000000800 */
[----:B------:R-:W-:Y:S02]  /*36d0*/  UIMAD UR15, UR27, UR15, UR9 ;  /* 0x0000000f1b0f72a4 */ /* 0x000fe4000f8e0209 */
[----:B-1----:R-:W-:Y:S01]  /*36e0*/  IADD3 R5, P1, PT, R37, UR8, RZ ;  /* 0x0000000825057c10 */ /* 0x002fe2000ff3e0ff */
[----:B------:R-:W-:Y:S03]  /*36f0*/  STS [R92+0x1c], R101 ;  /* 0x00001c655c007388 */ /* 0x000fe60000000800 */
[----:B------:R-:W-:Y:S01]  /*3700*/  IADD3.X R40, PT, PT, RZ, UR15, RZ, P1, !PT ;  /* 0x0000000fff287c10 */ /* 0x000fe20008ffe4ff */
        /* <DEDUP_REMOVED lines=27> */
[----:B0-----:R-:W-:-:S04]  /*38c0*/  LEA R4, P1, R5, UR10, 0x2 ;  /* 0x0000000a05047c11 */ /* 0x001fc8000f8210ff */
[----:B------:R-:W-:Y:S01]  /*38d0*/  LEA.HI.X R5, R5, UR11, R40, 0x2, P1 ;  /* 0x0000000b05057c11 */ /* 0x000fe200088f1428 */
[----:B------:R-:W0:Y:S02]  /*38e0*/  LDS R6, [UR16+0x2100] ;  /* 0x00210010ff067984 */ /* 0x000e240008000800 */
[-C--:B0-----:R-:W-:Y:S02]  /*38f0*/  ISETP.GE.AND P2, PT, R37, R6.reuse, PT ;  /* 0x000000062500720c */ /* 0x081fe40003f46270 */
[-C--:B------:R-:W-:Y:S02]  /*3900*/  ISETP.GE.AND P3, PT, R38, R6.reuse, PT ;  /* 0x000000062600720c */ /* 0x080fe40003f66270 */
[-C--:B------:R-:W-:Y:S02]  /*3910*/  ISETP.GE.AND P4, PT, R13, R6.reuse, PT ;  /* 0x000000060d00720c */ /* 0x080fe40003f86270 */
[-C--:B------:R-:W-:Y:S02]  /*3920*/  ISETP.GE.AND P5, PT, R14, R6.reuse, PT ;  /* 0x000000060e00720c */ /* 0x080fe40003fa6270 */
[----:B------:R-:W-:-:S02]  /*3930*/  ISETP.GE.AND P6, PT, R15, R6, PT ;  /* 0x000000060f00720c */ /* 0x000fc40003fc6270 */
        /* <DEDUP_REMOVED lines=21> */
[----:B------:R0:W-:Y:S04]  /*3a90*/  @!P6 STG.E desc[UR28][R4.64+0x500], R85 ;  /* 0x000500550400e986 */ /* 0x0001e8000c10191c */
[----:B------:R0:W-:Y:S04]  /*3aa0*/  @!P1 STG.E desc[UR28][R4.64+0x580], R87 ;  /* 0x0005805704009986 */ /* 0x0001e8000c10191c */
[----:B------:R0:W-:Y:S04]  /*3ab0*/  @!P2 STG.E desc[UR28][R4.64+0x600], R101 ;  /* 0x000600650400a986 */ /* 0x0001e8000c10191c */
[----:B------:R0:W-:Y:S04]  /*3ac0*/  @!P3 STG.E desc[UR28][R4.64+0x680], R103 ;  /* 0x000680670400b986 */ /* 0x0001e8000c10191c */
[----:B------:R0:W-:Y:S04]  /*3ad0*/  @!P4 STG.E desc[UR28][R4.64+0x700], R105 ;  /* 0x000700690400c986 */ /* 0x0001e8000c10191c */
[----:B------:R0:W-:Y:S02]  /*3ae0*/  @!P5 STG.E desc[UR28][R4.64+0x780], R107 ;  /* 0x0007806b0400d986 */ /* 0x0001e4000c10191c */
.L_x_64:
[----:B------:R-:W2:Y:S01]  /*3af0*/  LDL.LU R3, [R1+0xc] ;  /* 0x00000c0001037983 */ /* 0x000ea20000300800 */
[----:B------:R-:W1:Y:S01]  /*3b00*/  LDCU UR33, c[0x0][0x38c] ;  /* 0x00007180ff2177ac */ /* 0x000e620008000800 */
[----:B------:R-:W-:Y:S02]  /*3b10*/  MOV R54, RZ ;  /* 0x000000ff00367202 */ /* 0x000fe40000000f00 */
[----:B0-----:R-:W-:Y:S02]  /*3b20*/  CS2R R52, SRZ ;  /* 0x0000000000347805 */ /* 0x001fe4000001ff00 */
[----:B------:R-:W-:Y:S02]  /*3b30*/  CS2R R50, SRZ ;  /* 0x0000000000327805 */ /* 0x000fe4000001ff00 */
[----:B------:R-:W-:Y:S02]  /*3b40*/  CS2R R48, SRZ ;  /* 0x0000000000307805 */ /* 0x000fe4000001ff00 */
[----:B------:R-:W-:-:S02]  /*3b50*/  CS2R R46, SRZ ;  /* 0x00000000002e7805 */ /* 0x000fc4000001ff00 */
[----:B------:R-:W-:Y:S02]  /*3b60*/  CS2R R44, SRZ ;  /* 0x00000000002c7805 */ /* 0x000fe4000001ff00 */
[----:B------:R-:W-:Y:S02]  /*3b70*/  CS2R R38, SRZ ;  /* 0x0000000000267805 */ /* 0x000fe4000001ff00 */
[----:B------:R-:W-:Y:S02]  /*3b80*/  CS2R R36, SRZ ;  /* 0x0000000000247805 */ /* 0x000fe4000001ff00 */
[----:B------:R-:W-:Y:S01]  /*3b90*/  MOV R35, RZ ;  /* 0x000000ff00237202 */ /* 0x000fe20000000f00 */
[----:B------:R-:W-:Y:S01]  /*3ba0*/  FADD.FTZ R34, R34, UR7 ;  /* 0x0000000722227e21 */ /* 0x000fe20008010000 */
[----:B------:R-:W-:Y:S01]  /*3bb0*/  LOP3.LUT R40, R100, 0x1f, RZ, 0xc0, !PT ;  /* 0x0000001f64287812 */ /* 0x000fe200078ec0ff */
[----:B------:R-:W-:Y:S01]  /*3bc0*/  FADD.FTZ R33, R33, UR7 ;  /* 0x0000000721217e21 */ /* 0x000fe20008010000 */
[----:B------:R-:W-:Y:S01]  /*3bd0*/  FADD.FTZ R32, R32, UR7 ;  /* 0x0000000720207e21 */ /* 0x000fe20008010000 */
[----:B------:R-:W-:Y:S01]  /*3be0*/  FADD.FTZ R31, R31, UR7 ;  /* 0x000000071f1f7e21 */ /* 0x000fe20008010000 */
[----:B------:R-:W-:Y:S01]  /*3bf0*/  FADD.FTZ R30, R30, UR7 ;  /* 0x000000071e1e7e21 */ /* 0x000fe20008010000 */
[----:B------:R-:W-:Y:S01]  /*3c00*/  FADD.FTZ R29, R29, UR7 ;  /* 0x000000071d1d7e21 */ /* 0x000fe20008010000 */
[----:B------:R-:W-:Y:S01]  /*3c10*/  FADD.FTZ R28, R28, UR7 ;  /* 0x000000071c1c7e21 */ /* 0x000fe20008010000 */
[----:B-1----:R-:W-:Y:S01]  /*3c20*/  UISETP.GE.AND UP0, UPT, UR33, 0x1, UPT ;  /* 0x000000012100788c */ /* 0x002fe2000bf06270 */
[----:B------:R-:W-:Y:S01]  /*3c30*/  FADD.FTZ R27, R27, UR7 ;  /* 0x000000071b1b7e21 */ /* 0x000fe20008010000 */
        /* <DEDUP_REMOVED lines=22> */
[----:B------:R-:W-:Y:S01]  /*3da0*/  BAR.SYNC.DEFER_BLOCKING 0x0 ;  /* 0x0000000000007b1d */ /* 0x000fe20000010000 */
[----:B--2---:R-:W-:-:S04]  /*3db0*/  FFMA.FTZ R3, R91, R0, R3 ;  /* 0x000000005b037223 */ /* 0x004fc80000010003 */
        /* <DEDUP_REMOVED lines=13> */
[----:B------:R-:W-:-:S03]  /*3e90*/  FMUL.FTZ R3, R55, UR6 ;  /* 0x0000000637037c20 */ /* 0x000fc60008410000 */
[----:B------:R-:W-:Y:S01]  /*3ea0*/  FFMA.FTZ R41, R71, R56, R4 ;  /* 0x0000003847297223 */ /* 0x000fe20000010004 */
[----:B------:R-:W-:-:S03]  /*3eb0*/  FMUL.FTZ R4, R56, UR6 ;  /* 0x0000000638047c20 */ /* 0x000fc60008410000 */
[----:B------:R-:W-:-:S05]  /*3ec0*/  FFMA.FTZ R41, R70, R55, R41 ;  /* 0x0000003746297223 */ /* 0x000fca0000010029 */
[----:B------:R0:W-:Y:S01]  /*3ed0*/  STL [R1+0xc], R41 ;  /* 0x00000c2901007387 */ /* 0x0001e20000100800 */
[----:B------:R-:W-:Y:S05]  /*3ee0*/  BRA.U !UP0, `(.L_x_65) ;  /* 0x00000025089c7547 */ /* 0x000fea000b800000 */
[----:B------:R-:W1:Y:S01]  /*3ef0*/  LDCU.64 UR30, c[0x0][0x3b8] ;  /* 0x00007700ff1e77ac */ /* 0x000e620008000a00 */
[----:B------:R-:W2:Y:S01]  /*3f00*/  S2UR UR40, SR_CgaCtaId ;  /* 0x00000000002879c3 */ /* 0x000ea20000008800 */
[----:B------:R-:W3:Y:S01]  /*3f10*/  S2R R100, SR_TID.X ;  /* 0x0000000000647919 */ /* 0x000ee20000002100 */
[----:B------:R-:W-:Y:S01]  /*3f20*/  LOP3.LUT R2, R2, 0xfffffffd, RZ, 0xc0, !PT ;  /* 0xfffffffd02027812 */ /* 0x000fe200078ec0ff */
[----:B------:R-:W4:Y:S01]  /*3f30*/  LDCU.128 UR8, c[0x0][0x3a0] ;  /* 0x00007400ff0877ac */ /* 0x000f220008000c00 */
[----:B------:R-:W-:Y:S01]  /*3f40*/  HFMA2 R54, -RZ, RZ, 0, 0 ;  /* 0x00000000ff367431 */ /* 0x000fe200000001ff */
[----:B------:R-:W5:Y:S01]  /*3f50*/  LDCU.128 UR12, c[0x0][0x440] ;  /* 0x00008800ff0c77ac */ /* 0x000f620008000c00 */
[----:B------:R-:W0:Y:S01]  /*3f60*/  LDCU.64 UR34, c[0x0][0x3d8] ;  /* 0x00007b00ff2277ac */ /* 0x000e220008000a00 */
[----:B------:R-:W2:Y:S01]  /*3f70*/  LDCU.64 UR36, c[0x0][0x450] ;  /* 0x00008a00ff2477ac */ /* 0x000ea20008000a00 */
[----:B-1----:R-:W-:Y:S01]  /*3f80*/  UIMAD.WIDE.U32 UR18, UR27, UR30, URZ ;  /* 0x0000001e1b1272a5 */ /* 0x002fe2000f8e00ff */
[----:B------:R-:W1:Y:S03]  /*3f90*/  LDCU UR41, c[0x0][0x394] ;  /* 0x00007280ff2977ac */ /* 0x000e660008000800 */
[----:B------:R-:W-:-:S02]  /*3fa0*/  UIMAD UR17, UR27, UR31, UR19 ;  /* 0x0000001f1b1172a4 */ /* 0x000fc4000f8e0213 */
[----:B----4-:R-:W-:Y:S02]  /*3fb0*/  UIMAD.WIDE.U32 UR30, UR27, UR8, URZ ;  /* 0x000000081b1e72a5 */ /* 0x010fe4000f8e00ff */
[----:B-----5:R-:W-:Y:S02]  /*3fc0*/  ULEA UR32, UP0, UR18, UR14, 0x2 ;  /* 0x0000000e12207291 */ /* 0x020fe4000f8010ff */
[----:B------:R-:W-:Y:S02]  /*3fd0*/  ULEA UR19, UP1, UR30, UR12, 0x2 ;  /* 0x0000000c1e137291 */ /* 0x000fe4000f8210ff */
[----:B------:R-:W-:Y:S02]  /*3fe0*/  UIMAD UR12, UR27, UR9, UR31 ;  /* 0x000000091b0c72a4 */ /* 0x000fe4000f8e021f */
[----:B0-----:R-:W-:Y:S02]  /*3ff0*/  UIMAD.WIDE.U32 UR8, UR27, UR34, URZ ;  /* 0x000000221b0872a5 */ /* 0x001fe4000f8e00ff */
[----:B------:R-:W-:-:S02]  /*4000*/  ULEA.HI.X UR31, UR18, UR15, UR17, 0x2, UP0 ;  /* 0x0000000f121f7291 */ /* 0x000fc400080f1411 */
[----:B------:R-:W-:Y:S02]  /*4010*/  UIMAD UR27, UR27, UR35, UR9 ;  /* 0x000000231b1b72a4 */ /* 0x000fe4000f8e0209 */
[----:B--2---:R-:W-:Y:S01]  /*4020*/  ULEA UR18, UP0, UR8, UR36, 0x2 ;  /* 0x0000002408127291 */ /* 0x004fe2000f8010ff */
[----:B------:R-:W0:Y:S03]  /*4030*/  LDCU.64 UR34, c[0x0][0x3e0] ;  /* 0x00007c00ff2277ac */ /* 0x000e260008000a00 */
[----:B------:R-:W-:Y:S02]  /*4040*/  ULEA.HI.X UR27, UR8, UR37, UR27, 0x2, UP0 ;  /* 0x00000025081b7291 */ /* 0x000fe400080f141b */
[----:B-1----:R-:W-:Y:S01]  /*4050*/  UISETP.GE.AND UP0, UPT, UR20, UR41, UPT ;  /* 0x000000291400728c */ /* 0x002fe2000bf06270 */
[----:B------:R-:W1:Y:S05]  /*4060*/  LDCU.64 UR38, c[0x0][0x3c0] ;  /* 0x00007800ff2677ac */ /* 0x000e6a0008000a00 */
[----:B------:R-:W-:Y:S01]  /*4070*/  PLOP3.LUT P0, PT, PT, PT, UP0, 0x80, 0x8 ;  /* 0x000000000008781c */ /* 0x000fe20003f0f008 */
[----:B------:R-:W-:-:S02]  /*4080*/  ULEA UR8, UR20, 0xffffff00, 0x8 ;  /* 0xffffff0014087891 */ /* 0x000fc4000f8e40ff */
[----:B------:R-:W-:Y:S01]  /*4090*/  UIADD3 UR9, UPT, UPT, UR20, -0x2, URZ ;  /* 0xfffffffe14097890 */ /* 0x000fe2000fffe0ff */
[----:B------:R-:W-:Y:S01]  /*40a0*/  ISETP.EQ.AND P0, PT, R40, RZ, !P0 ;  /* 0x000000ff2800720c */ /* 0x000fe20004702270 */
[----:B------:R-:W-:Y:S02]  /*40b0*/  ULEA.HI.X UR30, UR30, UR13, UR12, 0x2, UP1 ;  /* 0x0000000d1e1e7291 */ /* 0x000fe400088f140c */
[----:B------:R-:W-:Y:S01]  /*40c0*/  USHF.L.U64.HI UR14, UR10, 0x2, UR11 ;  /* 0x000000020a0e7899 */ /* 0x000fe2000801020b */
[----:B------:R-:W-:Y:S01]  /*40d0*/  UMOV UR13, 0x400 ;  /* 0x00000400000d7882 */ /* 0x000fe20000000000 */
[----:B------:R-:W-:Y:S02]  /*40e0*/  UIADD3 UR36, UPT, UPT, UR16, 0x2b60, URZ ;  /* 0x00002b6010247890 */ /* 0x000fe4000fffe0ff */
[----:B------:R-:W-:Y:S02]  /*40f0*/  UIADD3 UR12, UPT, UPT, UR16, 0x3560, URZ ;  /* 0x00003560100c7890 */ /* 0x000fe4000fffe0ff */
[----:B------:R-:W-:Y:S01]  /*4100*/  ULOP3.LUT UR11, UR8, 0x100, URZ, 0xc0, !UPT ;  /* 0x00000100080b7892 */ /* 0x000fe2000f8ec0ff */
[----:B------:R-:W2:Y:S03]  /*4110*/  LDCU UR37, c[0x0][0x394] ;  /* 0x00007280ff2577ac */ /* 0x000ea60008000800 */
[----:B------:R-:W-:Y:S01]  /*4120*/  @P0 LOP3.LUT R2, R2, 0x2, RZ, 0xfc, !PT ;  /* 0x0000000202020812 */ /* 0x000fe200078efcff */
[----:B------:R-:W4:Y:S01]  /*4130*/  LDCU UR42, c[0x0][0x38c] ;  /* 0x00007180ff2a77ac */ /* 0x000f220008000800 */
[----:B------:R-:W-:-:S02]  /*4140*/  UIMAD UR9, UR9, UR33, URZ ;  /* 0x00000021090972a4 */ /* 0x000fc4000f8e02ff */
[----:B0-----:R-:W-:Y:S02]  /*4150*/  USHF.L.U64.HI UR17, UR34, 0x2, UR35 ;  /* 0x0000000222117899 */ /* 0x001fe40008010223 */
[----:B-1----:R-:W-:Y:S02]  /*4160*/  USHF.L.U64.HI UR15, UR38, 0x2, UR39 ;  /* 0x00000002260f7899 */ /* 0x002fe40008010227 */
[----:B------:R-:W-:Y:S01]  /*4170*/  ULEA UR16, UR40, UR13, 0x18 ;  /* 0x0000000d28107291 */ /* 0x000fe2000f8ec0ff */
[----:B---3--:R-:W-:-:S11]  /*4180*/  UMOV UR8, URZ ;  /* 0x000000ff00087c82 */ /* 0x008fd60008000000 */
.L_x_78:
[----:B------:R-:W-:Y:S02]  /*4190*/  MOV R40, UR19 ;  /* 0x0000001300287c02 */ /* 0x000fe40008000f00 */
[----:B------:R-:W-:-:S05]  /*41a0*/  MOV R41, UR30 ;  /* 0x0000001e00297c02 */ /* 0x000fca0008000f00 */
[----:B0-----:R0:W3:Y:S01]  /*41b0*/  LDG.E R101, desc[UR28][R40.64] ;  /* 0x0000001c28657981 */ /* 0x0010e2000c1e1900 */
[----:B------:R-:W-:Y:S02]  /*41c0*/  MOV R42, UR18 ;  /* 0x00000012002a7c02 */ /* 0x000fe40008000f00 */
[----:B------:R-:W-:-:S05]  /*41d0*/  MOV R43, UR27 ;  /* 0x0000001b002b7c02 */ /* 0x000fca0008000f00 */
[----:B------:R-:W5:Y:S01]  /*41e0*/  LDG.E R42, desc[UR28][R42.64] ;  /* 0x0000001c2a2a7981 */ /* 0x000f62000c1e1900 */
[----:B0-----:R-:W-:Y:S02]  /*41f0*/  MOV R40, UR32 ;  /* 0x0000002000287c02 */ /* 0x001fe40008000f00 */
[----:B------:R-:W-:-:S05]  /*4200*/  MOV R41, UR31 ;  /* 0x0000001f00297c02 */ /* 0x000fca0008000f00 */
[----:B------:R0:W5:Y:S01]  /*4210*/  LDG.E R83, desc[UR28][R40.64] ;  /* 0x0000001c28537981 */ /* 0x000162000c1e1900 */
[C---:B------:R-:W-:Y:S02]  /*4220*/  ISETP.NE.AND P1, PT, R100.reuse, RZ, PT ;  /* 0x000000ff6400720c */ /* 0x040fe40003f25270 */
[C---:B------:R-:W-:Y:S02]  /*4230*/  ISETP.NE.AND P0, PT, R100.reuse, 0x7f, PT ;  /* 0x0000007f6400780c */ /* 0x040fe40003f05270 */
[----:B0-----:R-:W-:-:S04]  /*4240*/  IADD3 R40, PT, PT, R100, 0x200, RZ ;  /* 0x0000020064287810 */ /* 0x001fc80007ffe0ff */
[----:B------:R-:W-:-:S04]  /*4250*/  SEL R40, R40, UR11, P1 ;  /* 0x0000000b28287c07 */ /* 0x000fc80008800000 */
[----:B------:R-:W-:Y:S01]  /*4260*/  LEA R40, R40, UR16, 0x2 ;  /* 0x0000001028287c11 */ /* 0x000fe2000f8e10ff */
[----:B------:R-:W-:Y:S01]  /*4270*/  BSSY.RECONVERGENT B0, `(.L_x_66) ;  /* 0x0000040000007945 */ /* 0x000fe20003800200 */
[----:B---3--:R-:W-:-:S04]  /*4280*/  FMUL.FTZ R82, R101, 1.4426950216293334961 ;  /* 0x3fb8aa3b65527820 */ /* 0x008fc80000410000 */
        /* <DEDUP_REMOVED lines=17> */
[----:B-1----:R-:W1:Y:S08]  /*43a0*/  MUFU.EX2 R102, R102 ;  /* 0x0000006600667308 */ /* 0x002e700000000800 */
        /* <DEDUP_REMOVED lines=14> */
[----:B-----5:R-:W-:Y:S01]  /*4490*/  FMUL.FTZ R42, R83, R42 ;  /* 0x0000002a532a7220 */ /* 0x020fe20000410000 */
        /* <DEDUP_REMOVED lines=19> */
[----:B--2---:R-:W-:Y:S01]  /*45d0*/  UISETP.NE.AND UP0, UPT, UR20, UR37, UPT ;  /* 0x000000251400728c */ /* 0x004fe2000bf05270 */
[----:B------:R-:W-:-:S08]  /*45e0*/  HFMA2 R133, -RZ, RZ, 1.875, 0 ;  /* 0x3f800000ff857431 */ /* 0x000fd000000001ff */
[----:B------:R-:W-:Y:S05]  /*45f0*/  BRA.U !UP0, `(.L_x_68) ;  /* 0x00000001081c7547 */ /* 0x000fea000b800000 */
[----:B------:R-:W-:Y:S01]  /*4600*/  USHF.L.U32 UR13, UR20, 0xa, URZ ;  /* 0x0000000a140d7899 */ /* 0x000fe200080006ff */
[----:B------:R-:W-:-:S03]  /*4610*/  MOV R133, UR36 ;  /* 0x0000002400857c02 */ /* 0x000fc60008000f00 */
[----:B------:R-:W-:-:S09]  /*4620*/  ULOP3.LUT UR13, UR13, 0x400, URZ, 0xc0, !UPT ;  /* 0x000004000d0d7892 */ /* 0x000fd2000f8ec0ff */
[----:B------:R-:W1:Y:S01]  /*4630*/  LDS R133, [R133+UR13] ;  /* 0x0000000d85857984 */ /* 0x000e620008000800 */
[----:B------:R-:W-:Y:S05]  /*4640*/  BRA `(.L_x_68) ;  /* 0x0000000000087947 */ /* 0x000fea0003800000 */
.L_x_67:
[----:B------:R-:W-:-:S06]  /*4650*/  LEA R133, R100, UR16, 0x2 ;  /* 0x0000001064857c11 */ /* 0x000fcc000f8e10ff */
[----:B------:R-:W0:Y:S02]  /*4660*/  LDS R133, [R133+0x3364] ;  /* 0x0033640085857984 */ /* 0x000e240000000800 */
.L_x_68:
[----:B--2-4-:R-:W-:Y:S05]  /*4670*/  BSYNC.RECONVERGENT B0 ;  /* 0x0000000000007941 */ /* 0x014fea0003800200 */
.L_x_66:
        /* <DEDUP_REMOVED lines=8> */
[----:B------:R-:W-:Y:S01]  /*4700*/  MOV R40, 0x3f800000 ;  /* 0x3f80000000287802 */ /* 0x000fe20000000f00 */
[----:B------:R-:W-:-:S07]  /*4710*/  FFMA.FTZ R83, R102, R152, R135 ;  /* 0x0000009866537223 */ /* 0x000fce0000010087 */
[----:B------:R-:W-:Y:S01]  /*4720*/  VOTEU.ALL UP0, P0 ;  /* 0x0000000000ff7886 */ /* 0x000fe20000000000 */
[----:B------:R-:W-:-:S04]  /*4730*/  FMUL.FTZ R85, R103, R82 ;  /* 0x0000005267557220 */ /* 0x000fc80000410000 */
[----:B------:R-:W-:Y:S01]  /*4740*/  @!UP0 UIMAD.WIDE UR40, UR9, 0x8, UR4 ;  /* 0x00000008092888a5 */ /* 0x000fe2000f8e0204 */
[----:B------:R-:W-:Y:S01]  /*4750*/  FMUL.FTZ R137, R88, R31 ;  /* 0x0000001f58897220 */ /* 0x000fe20000410000 */
[----:B------:R-:W-:Y:S01]  /*4760*/  FFMA.FTZ R83, R103, R83, R136 ;  /* 0x0000005367537223 */ /* 0x000fe20000010088 */
[----:B------:R-:W-:-:S03]  /*4770*/  FMUL.FTZ R82, R104, R85 ;  /* 0x0000005568527220 */ /* 0x000fc60000410000 */
[----:B------:R-:W-:Y:S02]  /*4780*/  MOV R42, UR40 ;  /* 0x00000028002a7c02 */ /* 0x000fe40008000f00 */
[----:B------:R-:W-:Y:S01]  /*4790*/  MOV R43, UR41 ;  /* 0x00000029002b7c02 */ /* 0x000fe20008000f00 */
[----:B------:R-:W-:Y:S01]  /*47a0*/  FMUL.FTZ R138, R81, R30 ;  /* 0x0000001e518a7220 */ /* 0x000fe20000410000 */
[----:B------:R-:W-:Y:S01]  /*47b0*/  FFMA.FTZ R83, R104, R83, R137 ;  /* 0x0000005368537223 */ /* 0x000fe20000010089 */
[----:B------:R-:W-:Y:S02]  /*47c0*/  FMUL.FTZ R139, R80, R29 ;  /* 0x0000001d508b7220 */ /* 0x000fe40000410000 */
[----:B------:R2:W5:Y:S01]  /*47d0*/  @!P0 LDG.E.64 R40, desc[UR28][R42.64] ;  /* 0x0000001c2a288981 */ /* 0x000562000c1e1b00 */
[----:B------:R-:W-:Y:S01]  /*47e0*/  FFMA.FTZ R83, R105, R83, R138 ;  /* 0x0000005369537223 */ /* 0x000fe2000001008a */
[----:B------:R-:W-:Y:S01]  /*47f0*/  FMUL.FTZ R140, R79, R28 ;  /* 0x0000001c4f8c7220 */ /* 0x000fe20000410000 */
[----:B------:R-:W-:Y:S01]  /*4800*/  FMUL.FTZ R141, R78, R27 ;  /* 0x0000001b4e8d7220 */ /* 0x000fe20000410000 */
[----:B------:R-:W-:Y:S01]  /*4810*/  FMUL.FTZ R142, R77, R26 ;  /* 0x0000001a4d8e7220 */ /* 0x000fe20000410000 */
[----:B------:R-:W-:Y:S01]  /*4820*/  FFMA.FTZ R83, R106, R83, R139 ;  /* 0x000000536a537223 */ /* 0x000fe2000001008b */
[----:B------:R-:W-:Y:S01]  /*4830*/  FMUL.FTZ R143, R76, R25 ;  /* 0x000000194c8f7220 */ /* 0x000fe20000410000 */
[----:B------:R-:W-:Y:S01]  /*4840*/  FMUL.FTZ R144, R75, R24 ;  /* 0x000000184b907220 */ /* 0x000fe20000410000 */
[----:B------:R-:W-:Y:S01]  /*4850*/  FMUL.FTZ R145, R74, R23 ;  /* 0x000000174a917220 */ /* 0x000fe20000410000 */
[----:B------:R-:W-:Y:S01]  /*4860*/  FFMA.FTZ R83, R107, R83, R140 ;  /* 0x000000536b537223 */ /* 0x000fe2000001008c */
[----:B--2---:R-:W-:Y:S01]  /*4870*/  FMUL.FTZ R43, R105, R82 ;  /* 0x00000052692b7220 */ /* 0x004fe20000410000 */
[----:B------:R-:W-:Y:S01]  /*4880*/  FMUL.FTZ R146, R73, R22 ;  /* 0x0000001649927220 */ /* 0x000fe20000410000 */
[----:B------:R-:W-:Y:S01]  /*4890*/  FMUL.FTZ R147, R72, R21 ;  /* 0x0000001548937220 */ /* 0x000fe20000410000 */
[----:B------:R-:W-:Y:S01]  /*48a0*/  FFMA.FTZ R83, R108, R83, R141 ;  /* 0x000000536c537223 */ /* 0x000fe2000001008d */
[----:B------:R-:W-:Y:S01]  /*48b0*/  FMUL.FTZ R42, R106, R43 ;  /* 0x0000002b6a2a7220 */ /* 0x000fe20000410000 */
[----:B------:R-:W-:Y:S01]  /*48c0*/  FMUL.FTZ R148, R71, R20 ;  /* 0x0000001447947220 */ /* 0x000fe20000410000 */
[C---:B------:R-:W-:Y:S01]  /*48d0*/  ISETP.GT.U32.AND P0, PT, R100.reuse, 0x1f, PT ;  /* 0x0000001f6400780c */ /* 0x040fe20003f04070 */
[----:B------:R-:W-:Y:S01]  /*48e0*/  FFMA.FTZ R83, R109, R83, R142 ;  /* 0x000000536d537223 */ /* 0x000fe2000001008e */
[----:B------:R-:W-:Y:S01]  /*48f0*/  FMUL.FTZ R43, R107, R42 ;  /* 0x0000002a6b2b7220 */ /* 0x000fe20000410000 */
[----:B------:R-:W-:Y:S01]  /*4900*/  LEA.HI R150, R100, R100, RZ, 0x1e ;  /* 0x0000006464967211 */ /* 0x000fe200078ff0ff */
[----:B------:R-:W-:Y:S01]  /*4910*/  FMUL.FTZ R149, R70, R19 ;  /* 0x0000001346957220 */ /* 0x000fe20000410000 */
[----:B------:R-:W-:Y:S01]  /*4920*/  FFMA.FTZ R83, R110, R83, R143 ;  /* 0x000000536e537223 */ /* 0x000fe2000001008f */
[----:B------:R-:W-:Y:S01]  /*4930*/  FMUL.FTZ R42, R108, R43 ;  /* 0x0000002b6c2a7220 */ /* 0x000fe20000410000 */
[----:B------:R-:W-:-:S02]  /*4940*/  LEA R150, R150, UR16, 0x3 ;  /* 0x0000001096967c11 */ /* 0x000fc4000f8e18ff */
        /* <DEDUP_REMOVED lines=9> */
[----:B------:R-:W-:-:S04]  /*49e0*/  FMUL.FTZ R43, R113, R42 ;  /* 0x0000002a712b7220 */ /* 0x000fc80000410000 */
[----:B------:R-:W-:-:S04]  /*49f0*/  FMUL.FTZ R43, R114, R43 ;  /* 0x0000002b722b7220 */ /* 0x000fc80000410000 */
[----:B------:R-:W-:-:S04]  /*4a00*/  FMUL.FTZ R43, R116, R43 ;  /* 0x0000002b742b7220 */ /* 0x000fc80000410000 */
[C---:B------:R-:W-:Y:S01]  /*4a10*/  FMUL.FTZ R42, R122.reuse, R43 ;  /* 0x0000002b7a2a7220 */ /* 0x040fe20000410000 */
[----:B------:R-:W-:-:S05]  /*4a20*/  FFMA.FTZ R43, R122, R83, R149 ;  /* 0x000000537a2b7223 */ /* 0x000fca0000010095 */
[----:B------:R2:W-:Y:S01]  /*4a30*/  STS.64 [R150+0x2150], R42 ;  /* 0x0021502a96007388 */ /* 0x0005e20000000a00 */
[----:B------:R-:W-:Y:S06]  /*4a40*/  BAR.SYNC.DEFER_BLOCKING 0x0 ;  /* 0x0000000000007b1d */ /* 0x000fec0000010000 */
[----:B------:R-:W-:Y:S05]  /*4a50*/  @P0 BRA `(.L_x_69) ;  /* 0x00000004001c0947 */ /* 0x000fea0003800000 */
[----:B------:R-:W-:Y:S01]  /*4a60*/  MOV R153, 0x28 ;  /* 0x0000002800997802 */ /* 0x000fe20000000f00 */
[----:B------:R-:W3:Y:S01]  /*4a70*/  S2R R154, SR_LANEID ;  /* 0x00000000009a7919 */ /* 0x000ee20000000000 */
[----:B------:R-:W-:Y:S01]  /*4a80*/  LOP3.LUT R2, R2, 0xfffffffe, RZ, 0xc0, !PT ;  /* 0xfffffffe02027812 */ /* 0x000fe200078ec0ff */
[----:B------:R-:W-:Y:S02]  /*4a90*/  UMOV UR13, 0xffffffff ;  /* 0xffffffff000d7882 */ /* 0x000fe40000000000 */
        /* <DEDUP_REMOVED lines=8> */
[----:B------:R-:W-:-:S07]  /*4b20*/  ISETP.GE.AND P5, PT, R154, 0x1, PT ;  /* 0x000000019a00780c */ /* 0x000fce0003fa6270 */
[----:B------:R-:W-:Y:S02]  /*4b30*/  @P4 LOP3.LUT R2, R2, 0x1, RZ, 0xfc, !PT ;  /* 0x0000000102024812 */ /* 0x000fe400078efcff */
        /* <DEDUP_REMOVED lines=30> */
.L_x_96:
[----:B------:R-:W4:Y:S01]  /*4d20*/  S2R R87, SR_LANEID ;  /* 0x0000000000577919 */ /* 0x000f220000000000 */
[----:B---3--:R-:W-:Y:S01]  /*4d30*/  FFMA.FTZ R86, R162, R86, R157 ;  /* 0x00000056a2567223 */ /* 0x008fe2000001009d */
[----:B------:R-:W-:Y:S01]  /*4d40*/  UMOV UR13, 0xffffffff ;  /* 0xffffffff000d7882 */ /* 0x000fe20000000000 */
[----:B----4-:R-:W-:-:S04]  /*4d50*/  ISETP.GE.AND P2, PT, R87, 0x10, PT ;  /* 0x000000105700780c */ /* 0x010fc80003f46270 */
[----:B------:R-:W-:-:S09]  /*4d60*/  FSEL R163, R157, R86, !P2 ;  /* 0x000000569da37208 */ /* 0x000fd20005000000 */
[----:B0-2---:R-:W-:Y:S01]  /*4d70*/  @P2 FMUL.FTZ R162, R162, R155 ;  /* 0x0000009ba2a22220 */ /* 0x005fe20000410000 */
[----:B------:R-:W-:Y:S06]  /*4d80*/  BRA.DIV UR13, `(.L_x_71) ;  /* 0x000000360d5c7947 */ /* 0x000fec000b800000 */
.L_x_99:
[----:B------:R-:W-:-:S03]  /*4d90*/  UMOV UR13, 0xffffffff ;  /* 0xffffffff000d7882 */ /* 0x000fc60000000000 */
[----:B------:R-:W-:Y:S05]  /*4da0*/  BRA.DIV UR13, `(.L_x_72) ;  /* 0x000000360d7c7947 */ /* 0x000fea000b800000 */
.L_x_102:
[----:B------:R-:W-:-:S03]  /*4db0*/  UMOV UR13, 0xffffffff ;  /* 0xffffffff000d7882 */ /* 0x000fc60000000000 */
[----:B------:R-:W-:Y:S05]  /*4dc0*/  BRA.DIV UR13, `(.L_x_73) ;  /* 0x000000360d9c7947 */ /* 0x000fea000b800000 */
[----:B------:R-:W0:Y:S04]  /*4dd0*/  SHFL.UP PT, R162, R162, 0x1, RZ ;  /* 0x04200000a2a27989 */ /* 0x000e2800000e00ff */
[----:B------:R-:W2:Y:S04]  /*4de0*/  SHFL.UP PT, R163, R163, 0x1, RZ ;  /* 0x04200000a3a37989 */ /* 0x000ea800000e00ff */
[----:B-----5:R-:W3:Y:S04]  /*4df0*/  SHFL.IDX PT, R40, R40, RZ, 0x1f ;  /* 0x00001fff28287589 */ /* 0x020ee800000e0000 */
[----:B------:R-:W4:Y:S02]  /*4e00*/  SHFL.IDX PT, R41, R41, RZ, 0x1f ;  /* 0x00001fff29297589 */ /* 0x000f2400000e0000 */
.L_x_108:
        /* <DEDUP_REMOVED lines=12> */
.L_x_69:
        /* <DEDUP_REMOVED lines=45> */
[----:B------:R-:W-:Y:S02]  /*51a0*/  MOV R40, 0x3f800000 ;  /* 0x3f80000000287802 */ /* 0x000fe40000000f00 */
[----:B------:R-:W-:Y:S01]  /*51b0*/  FFMA.FTZ R146, R113, R145, R146 ;  /* 0x0000009171927223 */ /* 0x000fe20000010092 */
[----:B------:R-:W-:Y:S01]  /*51c0*/  FMUL.FTZ R42, R102, R41 ;  /* 0x00000029662a7220 */ /* 0x000fe20000410000 */
[----:B------:R-:W-:Y:S02]  /*51d0*/  MOV R41, RZ ;  /* 0x000000ff00297202 */ /* 0x000fe40000000f00 */
[----:B------:R-:W-:-:S04]  /*51e0*/  FFMA.FTZ R147, R114, R146, R147 ;  /* 0x0000009272937223 */ /* 0x000fc80000010093 */
[----:B------:R-:W0:Y:S01]  /*51f0*/  @P1 LDS.64 R40, [UR12] ;  /* 0x0000000cff281984 */ /* 0x000e220008000a00 */
[----:B------:R-:W-:-:S03]  /*5200*/  FFMA.FTZ R148, R116, R147, R148 ;  /* 0x0000009374947223 */ /* 0x000fc60000010094 */
[----:B------:R1:W-:Y:S02]  /*5210*/  STS.64 [R150+0x2660], R42 ;  /* 0x0026602a96007388 */ /* 0x0003e40000000a00 */
[----:B-1----:R-:W-:Y:S01]  /*5220*/  FFMA.FTZ R150, R122, R148, R149 ;  /* 0x000000947a967223 */ /* 0x002fe20000010095 */
[----:B------:R-:W-:Y:S06]  /*5230*/  BAR.SYNC.DEFER_BLOCKING 0x0 ;  /* 0x0000000000007b1d */ /* 0x000fec0000010000 */
[----:B------:R-:W-:Y:S05]  /*5240*/  @P0 BRA `(.L_x_74) ;  /* 0x0000000400240947 */ /* 0x000fea0003800000 */
[----:B------:R-:W-:Y:S01]  /*5250*/  HFMA2 R149, -RZ, RZ, 0, 2.384185791015625e-06 ;  /* 0x00000028ff957431 */ /* 0x000fe200000001ff */
[----:B------:R-:W-:Y:S01]  /*5260*/  UMOV UR13, 0xffffffff ;  /* 0xffffffff000d7882 */ /* 0x000fe20000000000 */
[----:B------:R-:W-:-:S04]  /*5270*/  LOP3.LUT R152, R100, 0x1f, RZ, 0xc0, !PT ;  /* 0x0000001f64987812 */ /* 0x000fc800078ec0ff */
[----:B------:R-:W-:Y:S01]  /*5280*/  ISETP.NE.AND P0, PT, R152, 0x1f, PT ;  /* 0x0000001f9800780c */ /* 0x000fe20003f05270 */
[----:B------:R-:W-:-:S05]  /*5290*/  IMAD R149, R100, R149, UR16 ;  /* 0x0000001064957e24 */ /* 0x000fca000f8e0295 */
[----:B------:R-:W-:Y:S04]  /*52a0*/  LDS.64 R42, [R149+0x2670] ;  /* 0x00267000952a7984 */ /* 0x000fe80000000a00 */
[----:B------:R-:W1:Y:S04]  /*52b0*/  LDS.64 R82, [R149+0x2678] ;  /* 0x0026780095527984 */ /* 0x000e680000000a00 */
[----:B------:R-:W2:Y:S04]  /*52c0*/  LDS.64 R84, [R149+0x2668] ;  /* 0x0026680095547984 */ /* 0x000ea80000000a00 */
[----:B------:R-:W3:Y:S01]  /*52d0*/  LDS.64 R86, [R149+0x2660] ;  /* 0x0026600095567984 */ /* 0x000ee20000000a00 */
[C---:B-1----:R-:W-:Y:S01]  /*52e0*/  FMUL.FTZ R153, R42.reuse, R82 ;  /* 0x000000522a997220 */ /* 0x042fe20000410000 */
[----:B------:R-:W-:-:S03]  /*52f0*/  FFMA.FTZ R163, R42, R83, R43 ;  /* 0x000000532aa37223 */ /* 0x000fc6000001002b */
[C---:B--2---:R-:W-:Y:S01]  /*5300*/  FMUL.FTZ R153, R84.reuse, R153 ;  /* 0x0000009954997220 */ /* 0x044fe20000410000 */
[----:B------:R-:W-:-:S03]  /*5310*/  FFMA.FTZ R163, R84, R163, R85 ;  /* 0x000000a354a37223 */ /* 0x000fc60000010055 */
[C---:B---3--:R-:W-:Y:S01]  /*5320*/  FMUL.FTZ R162, R86.reuse, R153 ;  /* 0x0000009956a27220 */ /* 0x048fe20000410000 */
[----:B------:R-:W-:Y:S01]  /*5330*/  FFMA.FTZ R163, R86, R163, R87 ;  /* 0x000000a356a37223 */ /* 0x000fe20000010057 */
[----:B------:R-:W-:Y:S06]  /*5340*/  BRA.DIV UR13, `(.L_x_75) ;  /* 0x000000320dbc7947 */ /* 0x000fec000b800000 */
[----:B------:R-:W1:Y:S01]  /*5350*/  SHFL.DOWN PT, R86, R163, 0x1, 0x1f ;  /* 0x08201f00a3567f89 */ /* 0x000e6200000e0000 */
[C---:B------:R-:W-:Y:S02]  /*5360*/  ISETP.GT.U32.AND P1, PT, R152.reuse, 0x1b, PT ;  /* 0x0000001b9800780c */ /* 0x040fe40003f24070 */
[C---:B------:R-:W-:Y:S01]  /*5370*/  ISETP.GT.U32.AND P2, PT, R152.reuse, 0x17, PT ;  /* 0x000000179800780c */ /* 0x040fe20003f44070 */
[----:B------:R-:W2:Y:S01]  /*5380*/  SHFL.DOWN PT, R153, R162, 0x1, 0x1f ;  /* 0x08201f00a2997f89 */ /* 0x000ea200000e0000 */
[----:B------:R-:W-:Y:S01]  /*5390*/  ISETP.GT.U32.AND P3, PT, R152, 0xf, PT ;  /* 0x0000000f9800780c */ /* 0x000fe20003f64070 */
[----:B-1----:R-:W-:Y:S01]  /*53a0*/  @P0 FFMA.FTZ R86, R162, R86, R163 ;  /* 0x00000056a2560223 */ /* 0x002fe200000100a3 */
[----:B--2---:R-:W-:-:S04]  /*53b0*/  @P0 FMUL.FTZ R153, R153, R162 ;  /* 0x000000a299990220 */ /* 0x004fc80000410000 */
[----:B------:R-:W-:Y:S02]  /*53c0*/  @P0 MOV R163, R86 ;  /* 0x0000005600a30202 */ /* 0x000fe40000000f00 */
[----:B------:R-:W-:-:S03]  /*53d0*/  @P0 MOV R162, R153 ;  /* 0x0000009900a20202 */ /* 0x000fc60000000f00 */
[----:B------:R-:W1:Y:S01]  /*53e0*/  SHFL.DOWN PT, R154, R163, 0x2, 0x1f ;  /* 0x08401f00a39a7f89 */ /* 0x000e6200000e0000 */
[----:B------:R-:W-:-:S03]  /*53f0*/  ISETP.GT.U32.AND P0, PT, R152, 0x1d, PT ;  /* 0x0000001d9800780c */ /* 0x000fc60003f04070 */
[----:B------:R-:W2:Y:S10]  /*5400*/  SHFL.DOWN PT, R152, R162, 0x2, 0x1f ;  /* 0x08401f00a2987f89 */ /* 0x000eb400000e0000 */
[C---:B-1----:R-:W-:Y:S01]  /*5410*/  @!P0 FFMA.FTZ R153, R162.reuse, R154, R163 ;  /* 0x0000009aa2998223 */ /* 0x042fe200000100a3 */
[----:B--2---:R-:W-:-:S04]  /*5420*/  @!P0 FMUL.FTZ R152, R162, R152 ;  /* 0x00000098a2988220 */ /* 0x004fc80000410000 */
[----:B------:R-:W-:Y:S02]  /*5430*/  @!P0 MOV R163, R153 ;  /* 0x0000009900a38202 */ /* 0x000fe40000000f00 */
[----:B------:R-:W-:-:S03]  /*5440*/  @!P0 MOV R162, R152 ;  /* 0x0000009800a28202 */ /* 0x000fc60000000f00 */
[----:B------:R-:W1:Y:S01]  /*5450*/  SHFL.DOWN PT, R154, R163, 0x4, 0x1f ;  /* 0x08801f00a39a7f89 */ /* 0x000e6200000e0000 */
[----:B------:R-:W-:-:S03]  /*5460*/  ISETP.NE.AND P0, PT, R100, 0x1f, PT ;  /* 0x0000001f6400780c */ /* 0x000fc60003f05270 */
[----:B------:R-:W2:Y:S01]  /*5470*/  SHFL.DOWN PT, R152, R162, 0x4, 0x1f ;  /* 0x08801f00a2987f89 */ /* 0x000ea200000e0000 */
[C---:B-1----:R-:W-:Y:S01]  /*5480*/  @!P1 FFMA.FTZ R153, R162.reuse, R154, R163 ;  /* 0x0000009aa2999223 */ /* 0x042fe200000100a3 */
[----:B--2---:R-:W-:-:S04]  /*5490*/  @!P1 FMUL.FTZ R152, R162, R152 ;  /* 0x00000098a2989220 */ /* 0x004fc80000410000 */
[----:B------:R-:W-:Y:S02]  /*54a0*/  @!P1 MOV R163, R153 ;  /* 0x0000009900a39202 */ /* 0x000fe40000000f00 */
[----:B------:R-:W-:-:S03]  /*54b0*/  @!P1 MOV R162, R152 ;  /* 0x0000009800a29202 */ /* 0x000fc60000000f00 */
[----:B------:R-:W1:Y:S04]  /*54c0*/  SHFL.DOWN PT, R154, R163, 0x8, 0x1f ;  /* 0x09001f00a39a7f89 */ /* 0x000e6800000e0000 */
        /* <DEDUP_REMOVED lines=19> */
.L_x_125:
        /* <DEDUP_REMOVED lines=14> */
.L_x_74:
[----:B------:R-:W-:Y:S05]  /*56e0*/  WARPSYNC.ALL ;  /* 0x0000000000007948 */ /* 0x000fea0003800000 */
[----:B------:R-:W-:Y:S01]  /*56f0*/  BAR.SYNC.DEFER_BLOCKING 0x0 ;  /* 0x0000000000007b1d */ /* 0x000fe20000010000 */
[----:B-1----:R-:W-:Y:S01]  /*5700*/  SHF.R.U32.HI R83, RZ, 0x2, R100 ;  /* 0x00000002ff537819 */ /* 0x002fe20000011664 */
[----:B------:R-:W-:Y:S01]  /*5710*/  FFMA.FTZ R82, R0, R151, RZ ;  /* 0x0000009700527223 */ /* 0x000fe200000100ff */
[----:B------:R-:W-:Y:S02]  /*5720*/  FFMA.FTZ R84, R91, -R34, R151 ;  /* 0x800000225b547223 */ /* 0x000fe40000010097 */
[----:B------:R-:W-:Y:S01]  /*5730*/  IADD3 R42, PT, PT, R83, R100, RZ ;  /* 0x00000064532a7210 */ /* 0x000fe20007ffe0ff */
[----:B------:R-:W-:Y:S01]  /*5740*/  BSSY.RECONVERGENT B0, `(.L_x_76) ;  /* 0x00000d4000007945 */ /* 0x000fe20003800200 */
[----:B------:R-:W1:Y:S02]  /*5750*/  S2R R149, SR_LANEID ;  /* 0x0000000000957919 */ /* 0x000e640000000000 */
[----:B------:R-:W-:-:S05]  /*5760*/  LEA R42, R42, UR16, 0x3 ;  /* 0x000000102a2a7c11 */ /* 0x000fca000f8e18ff */
[----:B------:R-:W2:Y:S01]  /*5770*/  LDS R43, [R42+0x2664] ;  /* 0x002664002a2b7984 */ /* 0x000ea20000000800 */
[C---:B-1----:R-:W-:Y:S02]  /*5780*/  ISETP.GT.AND P0, PT, R149.reuse, 0x1e, PT ;  /* 0x0000001e9500780c */ /* 0x042fe40003f04270 */
[C---:B------:R-:W-:Y:S02]  /*5790*/  ISETP.GT.AND P1, PT, R149.reuse, 0x1d, PT ;  /* 0x0000001d9500780c */ /* 0x040fe40003f24270 */
[----:B------:R-:W-:Y:S01]  /*57a0*/  ISETP.GT.AND P2, PT, R149, 0x1b, PT ;  /* 0x0000001b9500780c */ /* 0x000fe20003f44270 */
[----:B--2---:R-:W-:Y:S01]  /*57b0*/  FFMA.FTZ R132, R43, R133, R132 ;  /* 0x000000852b847223 */ /* 0x004fe20000010084 */
[----:B------:R-:W-:Y:S01]  /*57c0*/  FFMA.FTZ R43, R69, R135, R82 ;  /* 0x00000087452b7223 */ /* 0x000fe20000010052 */
[----:B------:R-:W-:Y:S02]  /*57d0*/  FFMA.FTZ R135, R90, -R33, R135 ;  /* 0x800000215a877223 */ /* 0x000fe40000010087 */
[----:B------:R-:W-:Y:S01]  /*57e0*/  FFMA.FTZ R131, R122, R132, R131 ;  /* 0x000000847a837223 */ /* 0x000fe20000010083 */
[----:B------:R-:W-:Y:S01]  /*57f0*/  FFMA.FTZ R82, R68, R136, R43 ;  /* 0x0000008844527223 */ /* 0x000fe2000001002b */
[----:B------:R-:W-:-:S02]  /*5800*/  FFMA.FTZ R136, R89, -R32, R136 ;  /* 0x8000002059887223 */ /* 0x000fc40000010088 */
[----:B------:R-:W-:Y:S01]  /*5810*/  FFMA.FTZ R116, R116, R131, R130 ;  /* 0x0000008374747223 */ /* 0x000fe20000010082 */
[----:B------:R-:W-:Y:S01]  /*5820*/  FFMA.FTZ R43, R67, R137, R82 ;  /* 0x00000089432b7223 */ /* 0x000fe20000010052 */
[----:B------:R-:W-:Y:S02]  /*5830*/  FFMA.FTZ R137, R88, -R31, R137 ;  /* 0x8000001f58897223 */ /* 0x000fe40000010089 */
[----:B------:R-:W-:Y:S01]  /*5840*/  FFMA.FTZ R114, R114, R116, R129 ;  /* 0x0000007472727223 */ /* 0x000fe20000010081 */
        /* <DEDUP_REMOVED lines=8> */
[-C--:B------:R-:W-:Y:S01]  /*58d0*/  FFMA.FTZ R126, R111, R112.reuse, R126 ;  /* 0x000000706f7e7223 */ /* 0x080fe2000001007e */
[----:B------:R-:W-:Y:S01]  /*58e0*/  FFMA.FTZ R43, R63, R141, R42 ;  /* 0x0000008d3f2b7223 */ /* 0x000fe2000001002a */
[----:B------:R-:W-:Y:S01]  /*58f0*/  FFMA.FTZ R141, R78, -R27, R141 ;  /* 0x8000001b4e8d7223 */ /* 0x000fe2000001008d */
[----:B------:R-:W-:Y:S01]  /*5900*/  FMUL.FTZ R113, R24, R112 ;  /* 0x0000007018717220 */ /* 0x000fe20000410000 */
[----:B------:R-:W-:Y:S01]  /*5910*/  FFMA.FTZ R110, R110, R126, R125 ;  /* 0x0000007e6e6e7223 */ /* 0x000fe2000001007d */
[----:B------:R-:W-:Y:S01]  /*5920*/  FFMA.FTZ R42, R62, R142, R43 ;  /* 0x0000008e3e2a7223 */ /* 0x000fe2000001002b */
[----:B------:R-:W-:Y:S01]  /*5930*/  FFMA.FTZ R142, R77, -R26, R142 ;  /* 0x8000001a4d8e7223 */ /* 0x000fe2000001008e */
[----:B------:R-:W-:Y:S01]  /*5940*/  FADD.FTZ R8, R113, R8 ;  /* 0x0000000871087221 */ /* 0x000fe20000010000 */
[-C--:B------:R-:W-:Y:S01]  /*5950*/  FFMA.FTZ R124, R109, R110.reuse, R124 ;  /* 0x0000006e6d7c7223 */ /* 0x080fe2000001007c */
[----:B------:R-:W-:Y:S01]  /*5960*/  FFMA.FTZ R43, R61, R143, R42 ;  /* 0x0000008f3d2b7223 */ /* 0x000fe2000001002a */
[----:B------:R-:W-:Y:S01]  /*5970*/  FMUL.FTZ R111, R26, R110 ;  /* 0x0000006e1a6f7220 */ /* 0x000fe20000410000 */
[----:B------:R-:W-:Y:S01]  /*5980*/  FFMA.FTZ R143, R76, -R25, R143 ;  /* 0x800000194c8f7223 */ /* 0x000fe2000001008f */
        /* <DEDUP_REMOVED lines=9> */
[----:B------:R-:W-:Y:S02]  /*5a20*/  FFMA.FTZ R146, R73, -R22, R146 ;  /* 0x8000001649927223 */ /* 0x000fe40000010092 */
[----:B------:R-:W-:Y:S01]  /*5a30*/  FFMA.FTZ R105, R105, R106, R119 ;  /* 0x0000006a69697223 */ /* 0x000fe20000010077 */
[----:B------:R-:W-:-:S03]  /*5a40*/  FMUL.FTZ R119, R19, R132 ;  /* 0x0000008413777220 */ /* 0x000fc60000410000 */
[----:B------:R-:W-:Y:S01]  /*5a50*/  FFMA.FTZ R104, R104, R105, R118 ;  /* 0x0000006968687223 */ /* 0x000fe20000010076 */
[----:B------:R-:W-:-:S03]  /*5a60*/  FADD.FTZ R3, R119, R3 ;  /* 0x0000000377037221 */ /* 0x000fc60000010000 */
[-C--:B------:R-:W-:Y:S01]  /*5a70*/  FFMA.FTZ R42, R103, R104.reuse, R117 ;  /* 0x00000068672a7223 */ /* 0x080fe20000010075 */
[----:B------:R-:W-:Y:S01]  /*5a80*/  FFMA.FTZ R103, R57, R147, R82 ;  /* 0x0000009339677223 */ /* 0x000fe20000010052 */
[----:B------:R-:W-:Y:S01]  /*5a90*/  FMUL.FTZ R85, R32, R104 ;  /* 0x0000006820557220 */ /* 0x000fe20000410000 */
[----:B------:R-:W-:Y:S01]  /*5aa0*/  FMUL.FTZ R82, R31, R105 ;  /* 0x000000691f527220 */ /* 0x000fe20000410000 */
[-C--:B------:R-:W-:Y:S01]  /*5ab0*/  FFMA.FTZ R102, R102, R42.reuse, R115 ;  /* 0x0000002a66667223 */ /* 0x080fe20000010073 */
[----:B------:R-:W-:Y:S01]  /*5ac0*/  FMUL.FTZ R118, R33, R42 ;  /* 0x0000002a21767220 */ /* 0x000fe20000410000 */
[----:B------:R-:W-:Y:S01]  /*5ad0*/  FFMA.FTZ R120, R56, R148, R103 ;  /* 0x0000009438787223 */ /* 0x000fe20000010067 */
[----:B------:R-:W-:Y:S01]  /*5ae0*/  FFMA.FTZ R147, R72, -R21, R147 ;  /* 0x8000001548937223 */ /* 0x000fe20000010093 */
[----:B------:R-:W-:Y:S01]  /*5af0*/  FMUL.FTZ R43, R34, R102 ;  /* 0x00000066222b7220 */ /* 0x000fe20000410000 */
[----:B------:R-:W-:Y:S01]  /*5b00*/  FFMA.FTZ R148, R71, -R20, R148 ;  /* 0x8000001447947223 */ /* 0x000fe20000010094 */
[----:B------:R-:W-:Y:S01]  /*5b10*/  FMUL.FTZ R117, R20, R131 ;  /* 0x0000008314757220 */ /* 0x000fe20000410000 */
[----:B------:R-:W-:Y:S01]  /*5b20*/  FADD.FTZ R15, R82, R15 ;  /* 0x0000000f520f7221 */ /* 0x000fe20000010000 */
[----:B------:R-:W-:Y:S01]  /*5b30*/  FFMA.FTZ R87, R43, R84, RZ ;  /* 0x000000542b577223 */ /* 0x000fe200000100ff */
[----:B------:R-:W-:Y:S01]  /*5b40*/  FADD.FTZ R16, R85, R16 ;  /* 0x0000001055107221 */ /* 0x000fe20000010000 */
[----:B------:R-:W-:Y:S01]  /*5b50*/  FADD.FTZ R4, R117, R4 ;  /* 0x0000000475047221 */ /* 0x000fe20000010000 */
[C---:B------:R-:W-:Y:S01]  /*5b60*/  FADD.FTZ R17, R118.reuse, R17 ;  /* 0x0000001176117221 */ /* 0x040fe20000010000 */
[----:B------:R-:W-:Y:S01]  /*5b70*/  FFMA.FTZ R86, R118, R135, R87 ;  /* 0x0000008776567223 */ /* 0x000fe20000010057 */
[----:B------:R-:W-:Y:S01]  /*5b80*/  FMUL.FTZ R87, R30, R106 ;  /* 0x0000006a1e577220 */ /* 0x000fe20000410000 */
[----:B------:R-:W-:-:S02]  /*5b90*/  FADD.FTZ R18, R43, R18 ;  /* 0x000000122b127221 */ /* 0x000fc40000010000 */
[----:B------:R-:W-:Y:S01]  /*5ba0*/  FFMA.FTZ R103, R85, R136, R86 ;  /* 0x0000008855677223 */ /* 0x000fe20000010056 */
[----:B------:R-:W-:Y:S01]  /*5bb0*/  FFMA.FTZ R86, R55, R150, R120 ;  /* 0x0000009637567223 */ /* 0x000fe20000010078 */
[----:B------:R-:W-:Y:S01]  /*5bc0*/  FMUL.FTZ R120, R29, R107 ;  /* 0x0000006b1d787220 */ /* 0x000fe20000410000 */
[----:B------:R-:W-:Y:S01]  /*5bd0*/  FFMA.FTZ R150, R70, -R19, R150 ;  /* 0x8000001346967223 */ /* 0x000fe20000010096 */
[----:B------:R-:W-:Y:S01]  /*5be0*/  FFMA.FTZ R122, R82, R137, R103 ;  /* 0x00000089527a7223 */ /* 0x000fe20000010067 */
[----:B------:R-:W-:Y:S01]  /*5bf0*/  FMUL.FTZ R103, R28, R108 ;  /* 0x0000006c1c677220 */ /* 0x000fe20000410000 */
[----:B------:R-:W1:Y:S01]  /*5c00*/  SHFL.DOWN PT, R115, R86, 0x1, 0x1f ;  /* 0x08201f0056737f89 */ /* 0x000e6200000e0000 */
[C---:B------:R-:W-:Y:S01]  /*5c10*/  FADD.FTZ R14, R87.reuse, R14 ;  /* 0x0000000e570e7221 */ /* 0x040fe20000010000 */
[----:B------:R-:W-:Y:S01]  /*5c20*/  FFMA.FTZ R109, R87, R138, R122 ;  /* 0x0000008a576d7223 */ /* 0x000fe2000001007a */
[----:B------:R-:W-:Y:S01]  /*5c30*/  FMUL.FTZ R122, R27, R124 ;  /* 0x0000007c1b7a7220 */ /* 0x000fe20000410000 */
[----:B------:R-:W-:Y:S01]  /*5c40*/  FADD.FTZ R12, R103, R12 ;  /* 0x0000000c670c7221 */ /* 0x000fe20000010000 */
[C---:B------:R-:W-:Y:S01]  /*5c50*/  FADD.FTZ R13, R120.reuse, R13 ;  /* 0x0000000d780d7221 */ /* 0x040fe20000010000 */
        /* <DEDUP_REMOVED lines=8> */
[----:B-1----:R-:W-:Y:S01]  /*5ce0*/  @!P0 FADD.FTZ R86, R86, R115 ;  /* 0x0000007356568221 */ /* 0x002fe20000010000 */
[----:B------:R-:W-:Y:S02]  /*5cf0*/  FMUL.FTZ R115, R22, R114 ;  /* 0x0000007216737220 */ /* 0x000fe40000410000 */
[----:B------:R-:W-:Y:S01]  /*5d00*/  FFMA.FTZ R109, R113, R144, R152 ;  /* 0x00000090716d7223 */ /* 0x000fe20000010098 */
[----:B------:R-:W-:Y:S01]  /*5d10*/  FMUL.FTZ R152, R23, R128 ;  /* 0x0000008017987220 */ /* 0x000fe20000410000 */
[----:B------:R-:W1:Y:S01]  /*5d20*/  SHFL.DOWN PT, R121, R86, 0x2, 0x1f ;  /* 0x08401f0056797f89 */ /* 0x000e6200000e0000 */
[----:B------:R-:W-:Y:S02]  /*5d30*/  FADD.FTZ R6, R115, R6 ;  /* 0x0000000673067221 */ /* 0x000fe40000010000 */
[C---:B------:R-:W-:Y:S01]  /*5d40*/  FFMA.FTZ R154, R152.reuse, R145, R109 ;  /* 0x00000091989a7223 */ /* 0x040fe2000001006d */
[----:B------:R-:W-:-:S03]  /*5d50*/  FADD.FTZ R7, R152, R7 ;  /* 0x0000000798077221 */ /* 0x000fc60000010000 */
[----:B------:R-:W-:Y:S01]  /*5d60*/  FFMA.FTZ R109, R115, R146, R154 ;  /* 0x00000092736d7223 */ /* 0x000fe2000001009a */
[----:B------:R-:W-:-:S04]  /*5d70*/  FMUL.FTZ R154, R21, R116 ;  /* 0x00000074159a7220 */ /* 0x000fc80000410000 */
[C---:B------:R-:W-:Y:S01]  /*5d80*/  FFMA.FTZ R162, R154.reuse, R147, R109 ;  /* 0x000000939aa27223 */ /* 0x040fe2000001006d */
[----:B------:R-:W-:-:S03]  /*5d90*/  FADD.FTZ R5, R154, R5 ;  /* 0x000000059a057221 */ /* 0x000fc60000010000 */
[----:B------:R-:W-:-:S04]  /*5da0*/  FFMA.FTZ R162, R117, R148, R162 ;  /* 0x0000009475a27223 */ /* 0x000fc800000100a2 */
[----:B------:R-:W-:-:S05]  /*5db0*/  FFMA.FTZ R109, R119, R150, R162 ;  /* 0x00000096776d7223 */ /* 0x000fca00000100a2 */
[----:B------:R-:W2:Y:S01]  /*5dc0*/  SHFL.DOWN PT, R162, R109, 0x1, 0x1f ;  /* 0x08201f006da27f89 */ /* 0x000ea200000e0000 */
[----:B-1----:R-:W-:-:S05]  /*5dd0*/  @!P1 FADD.FTZ R86, R86, R121 ;  /* 0x0000007956569221 */ /* 0x002fca0000010000 */
[----:B------:R-:W1:Y:S01]  /*5de0*/  SHFL.DOWN PT, R121, R86, 0x4, 0x1f ;  /* 0x08801f0056797f89 */ /* 0x000e6200000e0000 */
[----:B--2---:R-:W-:Y:S01]  /*5df0*/  @!P0 FADD.FTZ R109, R109, R162 ;  /* 0x000000a26d6d8221 */ /* 0x004fe20000010000 */
[----:B------:R-:W-:-:S04]  /*5e00*/  ISETP.NE.AND P0, PT, R100, RZ, PT ;  /* 0x000000ff6400720c */ /* 0x000fc80003f05270 */
[----:B------:R-:W2:Y:S01]  /*5e10*/  SHFL.DOWN PT, R162, R109, 0x2, 0x1f ;  /* 0x08401f006da27f89 */ /* 0x000ea200000e0000 */
[----:B-1----:R-:W-:Y:S01]  /*5e20*/  @!P2 FADD.FTZ R86, R86, R121 ;  /* 0x000000795656a221 */ /* 0x002fe20000010000 */
[----:B------:R-:W-:-:S04]  /*5e30*/  FMUL.FTZ R121, R101, R132 ;  /* 0x0000008465797220 */ /* 0x000fc80000410000 */
[----:B------:R-:W-:Y:S01]  /*5e40*/  FMUL.FTZ R121, R150, R121 ;  /* 0x0000007996797220 */ /* 0x000fe20000410000 */
[----:B------:R-:W1:Y:S03]  /*5e50*/  SHFL.DOWN PT, R123, R86, 0x8, 0x1f ;  /* 0x09001f00567b7f89 */ /* 0x000e6600000e0000 */
[----:B------:R-:W-:Y:S01]  /*5e60*/  FFMA.FTZ R121, R70, R132, R121 ;  /* 0x0000008446797223 */ /* 0x000fe20000010079 */
[----:B0-----:R0:W-:Y:S03]  /*5e70*/  @!P0 STS.64 [UR12], R40 ;  /* 0x00000028ff008988 */ /* 0x0011e60008000a0c */
[----:B------:R-:W-:Y:S01]  /*5e80*/  FADD.FTZ R54, R121, R54 ;  /* 0x0000003679367221 */ /* 0x000fe20000010000 */
[C---:B0-----:R-:W-:Y:S01]  /*5e90*/  FMUL.FTZ R41, R101.reuse, R131 ;  /* 0x0000008365297220 */ /* 0x041fe20000410000 */
[----:B------:R-:W-:Y:S01]  /*5ea0*/  FMUL.FTZ R40, R101, R116 ;  /* 0x0000007465287220 */ /* 0x000fe20000410000 */
[----:B--2---:R-:W-:Y:S01]  /*5eb0*/  @!P1 FADD.FTZ R109, R109, R162 ;  /* 0x000000a26d6d9221 */ /* 0x004fe20000010000 */
[----:B------:R-:W-:Y:S01]  /*5ec0*/  ISETP.GT.AND P1, PT, R149, 0x17, PT ;  /* 0x000000179500780c */ /* 0x000fe20003f24270 */
[----:B------:R-:W-:Y:S01]  /*5ed0*/  FMUL.FTZ R148, R148, R41 ;  /* 0x0000002994947220 */ /* 0x000fe20000410000 */
[----:B------:R-:W-:Y:S01]  /*5ee0*/  FMUL.FTZ R41, R101, R114 ;  /* 0x0000007265297220 */ /* 0x000fe20000410000 */
[----:B------:R-:W-:Y:S01]  /*5ef0*/  FMUL.FTZ R147, R147, R40 ;  /* 0x0000002893937220 */ /* 0x000fe20000410000 */
[----:B------:R-:W0:Y:S01]  /*5f00*/  SHFL.DOWN PT, R162, R109, 0x4, 0x1f ;  /* 0x08801f006da27f89 */ /* 0x000e2200000e0000 */
[C---:B------:R-:W-:Y:S01]  /*5f10*/  FMUL.FTZ R40, R101.reuse, R128 ;  /* 0x0000008065287220 */ /* 0x040fe20000410000 */
[----:B------:R-:W-:Y:S01]  /*5f20*/  FMUL.FTZ R146, R146, R41 ;  /* 0x0000002992927220 */ /* 0x000fe20000410000 */
[----:B------:R-:W-:Y:S01]  /*5f30*/  FMUL.FTZ R41, R101, R112 ;  /* 0x0000007065297220 */ /* 0x000fe20000410000 */
[----:B------:R-:W-:Y:S01]  /*5f40*/  FFMA.FTZ R148, R71, R131, R148 ;  /* 0x0000008347947223 */ /* 0x000fe20000010094 */
[----:B------:R-:W-:Y:S01]  /*5f50*/  FMUL.FTZ R145, R145, R40 ;  /* 0x0000002891917220 */ /* 0x000fe20000410000 */
[C---:B------:R-:W-:Y:S01]  /*5f60*/  FMUL.FTZ R40, R101.reuse, R126 ;  /* 0x0000007e65287220 */ /* 0x040fe20000410000 */
[----:B------:R-:W-:Y:S01]  /*5f70*/  FMUL.FTZ R144, R144, R41 ;  /* 0x0000002990907220 */ /* 0x000fe20000410000 */
[----:B------:R-:W-:Y:S01]  /*5f80*/  FMUL.FTZ R41, R101, R110 ;  /* 0x0000006e65297220 */ /* 0x000fe20000410000 */
[----:B-1----:R-:W-:Y:S01]  /*5f90*/  @!P1 FADD.FTZ R86, R86, R123 ;  /* 0x0000007b56569221 */ /* 0x002fe20000010000 */
[----:B------:R-:W-:Y:S01]  /*5fa0*/  FMUL.FTZ R143, R143, R40 ;  /* 0x000000288f8f7220 */ /* 0x000fe20000410000 */
[----:B------:R-:W-:Y:S01]  /*5fb0*/  FFMA.FTZ R144, R75, R112, R144 ;  /* 0x000000704b907223 */ /* 0x000fe20000010090 */
[C---:B------:R-:W-:Y:S01]  /*5fc0*/  FMUL.FTZ R40, R101.reuse, R124 ;  /* 0x0000007c65287220 */ /* 0x040fe20000410000 */
[----:B------:R-:W-:Y:S01]  /*5fd0*/  FMUL.FTZ R142, R142, R41 ;  /* 0x000000298e8e7220 */ /* 0x000fe20000410000 */
[----:B------:R-:W-:Y:S01]  /*5fe0*/  SHFL.DOWN PT, R111, R86, 0x10, 0x1f ;  /* 0x0a001f00566f7f89 */ /* 0x000fe200000e0000 */
[----:B------:R-:W-:Y:S01]  /*5ff0*/  FMUL.FTZ R41, R101, R108 ;  /* 0x0000006c65297220 */ /* 0x000fe20000410000 */
[----:B------:R-:W-:Y:S01]  /*6000*/  FMUL.FTZ R141, R141, R40 ;  /* 0x000000288d8d7220 */ /* 0x000fe20000410000 */
[C---:B------:R-:W-:Y:S01]  /*6010*/  FMUL.FTZ R40, R101.reuse, R107 ;  /* 0x0000006b65287220 */ /* 0x040fe20000410000 */
[----:B------:R-:W-:Y:S01]  /*6020*/  FFMA.FTZ R147, R72, R116, R147 ;  /* 0x0000007448937223 */ /* 0x000fe20000010093 */
[----:B------:R-:W-:Y:S01]  /*6030*/  FMUL.FTZ R140, R140, R41 ;  /* 0x000000298c8c7220 */ /* 0x000fe20000410000 */
[----:B------:R-:W-:Y:S01]  /*6040*/  FMUL.FTZ R41, R101, R106 ;  /* 0x0000006a65297220 */ /* 0x000fe20000410000 */
[----:B------:R-:W-:Y:S01]  /*6050*/  FMUL.FTZ R139, R139, R40 ;  /* 0x000000288b8b7220 */ /* 0x000fe20000410000 */
[----:B------:R-:W-:Y:S01]  /*6060*/  FMUL.FTZ R40, R101, R105 ;  /* 0x0000006965287220 */ /* 0x000fe20000410000 */
[----:B------:R-:W-:Y:S01]  /*6070*/  FFMA.FTZ R146, R73, R114, R146 ;  /* 0x0000007249927223 */ /* 0x000fe20000010092 */
[----:B0-----:R-:W-:Y:S01]  /*6080*/  @!P2 FADD.FTZ R109, R109, R162 ;  /* 0x000000a26d6da221 */ /* 0x001fe20000010000 */
[----:B------:R-:W-:Y:S01]  /*6090*/  FMUL.FTZ R138, R138, R41 ;  /* 0x000000298a8a7220 */ /* 0x000fe20000410000 */
[----:B------:R-:W-:Y:S01]  /*60a0*/  FMUL.FTZ R137, R137, R40 ;  /* 0x0000002889897220 */ /* 0x000fe20000410000 */
[C---:B------:R-:W-:Y:S01]  /*60b0*/  FMUL.FTZ R41, R101.reuse, R104 ;  /* 0x0000006865297220 */ /* 0x040fe20000410000 */
[C---:B------:R-:W-:Y:S01]  /*60c0*/  FMUL.FTZ R40, R101.reuse, R42 ;  /* 0x0000002a65287220 */ /* 0x040fe20000410000 */
[----:B------:R-:W0:Y:S01]  /*60d0*/  SHFL.DOWN PT, R132, R109, 0x8, 0x1f ;  /* 0x09001f006d847f89 */ /* 0x000e2200000e0000 */
[----:B------:R-:W-:Y:S01]  /*60e0*/  FMUL.FTZ R101, R101, R102 ;  /* 0x0000006665657220 */ /* 0x000fe20000410000 */
[----:B------:R-:W-:Y:S01]  /*60f0*/  FMUL.FTZ R136, R136, R41 ;  /* 0x0000002988887220 */ /* 0x000fe20000410000 */
[----:B------:R-:W-:Y:S01]  /*6100*/  FMUL.FTZ R135, R135, R40 ;  /* 0x0000002887877220 */ /* 0x000fe20000410000 */
[----:B------:R-:W-:Y:S01]  /*6110*/  FFMA.FTZ R145, R74, R128, R145 ;  /* 0x000000804a917223 */ /* 0x000fe20000010091 */
[----:B------:R-:W-:Y:S01]  /*6120*/  FMUL.FTZ R84, R84, R101 ;  /* 0x0000006554547220 */ /* 0x000fe20000410000 */
[----:B------:R-:W-:Y:S01]  /*6130*/  FFMA.FTZ R143, R76, R126, R143 ;  /* 0x0000007e4c8f7223 */ /* 0x000fe2000001008f */
        /* <DEDUP_REMOVED lines=15> */
[----:B------:R-:W-:Y:S01]  /*6230*/  FADD.FTZ R47, R142, R47 ;  /* 0x0000002f8e2f7221 */ /* 0x000fe20000010000 */
[----:B------:R-:W-:Y:S01]  /*6240*/  FADD.FTZ R46, R141, R46 ;  /* 0x0000002e8d2e7221 */ /* 0x000fe20000010000 */
[----:B0-----:R-:W-:Y:S01]  /*6250*/  @!P1 FADD.FTZ R109, R109, R132 ;  /* 0x000000846d6d9221 */ /* 0x001fe20000010000 */
[----:B------:R-:W-:Y:S01]  /*6260*/  ISETP.NE.AND P1, PT, R149, RZ, PT ;  /* 0x000000ff9500720c */ /* 0x000fe20003f25270 */
[----:B------:R-:W-:Y:S01]  /*6270*/  FADD.FTZ R45, R140, R45 ;  /* 0x0000002d8c2d7221 */ /* 0x000fe20000010000 */
[----:B------:R-:W-:Y:S01]  /*6280*/  FADD.FTZ R44, R139, R44 ;  /* 0x0000002c8b2c7221 */ /* 0x000fe20000010000 */
[----:B------:R-:W-:Y:S01]  /*6290*/  FADD.FTZ R39, R138, R39 ;  /* 0x000000278a277221 */ /* 0x000fe20000010000 */
[----:B------:R-:W0:Y:S01]  /*62a0*/  SHFL.DOWN PT, R112, R109, 0x10, 0x1f ;  /* 0x0a001f006d707f89 */ /* 0x000e2200000e0000 */
[----:B------:R-:W-:Y:S01]  /*62b0*/  FADD.FTZ R38, R137, R38 ;  /* 0x0000002689267221 */ /* 0x000fe20000010000 */
[----:B------:R-:W-:Y:S01]  /*62c0*/  FADD.FTZ R37, R136, R37 ;  /* 0x0000002588257221 */ /* 0x000fe20000010000 */
[----:B------:R-:W-:Y:S01]  /*62d0*/  FADD.FTZ R36, R135, R36 ;  /* 0x0000002487247221 */ /* 0x000fe20000010000 */
[----:B------:R-:W-:-:S05]  /*62e0*/  FADD.FTZ R35, R84, R35 ;  /* 0x0000002354237221 */ /* 0x000fca0000010000 */
[----:B------:R-:W-:Y:S01]  /*62f0*/  @!P1 LOP3.LUT R87, R83, 0xf8, RZ, 0xc0, !PT ;  /* 0x000000f853579812 */ /* 0x000fe200078ec0ff */
[----:B------:R-:W-:Y:S01]  /*6300*/  FADD.FTZ R83, R86, R111 ;  /* 0x0000006f56537221 */ /* 0x000fe20000010000 */
[----:B0-----:R-:W-:-:S05]  /*6310*/  FADD.FTZ R82, R109, R112 ;  /* 0x000000706d527221 */ /* 0x001fca0000010000 */
[----:B------:R0:W-:Y:S01]  /*6320*/  @!P1 STS.64 [R87+UR16+0x2118], R82 ;  /* 0x0021185257009988 */ /* 0x0001e20008000a10 */
[----:B------:R-:W-:Y:S06]  /*6330*/  BAR.SYNC.DEFER_BLOCKING 0x0 ;  /* 0x0000000000007b1d */ /* 0x000fec0000010000 */
[----:B------:R-:W-:Y:S05]  /*6340*/  @P0 BRA `(.L_x_77) ;  /* 0x00000000004c0947 */ /* 0x000fea0003800000 */
[----:B------:R-:W-:Y:S01]  /*6350*/  UISETP.NE.AND UP0, UPT, UR20, UR37, UPT ;  /* 0x000000251400728c */ /* 0x000fe2000bf05270 */
[----:B------:R-:W1:Y:S01]  /*6360*/  LDS.128 R40, [UR16+0x2120] ;  /* 0x00212010ff287984 */ /* 0x000e620008000c00 */
[----:B------:R-:W-:-:S03]  /*6370*/  ISETP.GT.AND P1, PT, R149, 0xf, PT ;  /* 0x0000000f9500780c */ /* 0x000fc60003f24270 */
[----:B------:R-:W2:Y:S01]  /*6380*/  LDS.64 R84, [UR16+0x2130] ;  /* 0x00213010ff547984 */ /* 0x000ea20008000a00 */
[----:B------:R-:W-:Y:S02]  /*6390*/  PLOP3.LUT P2, PT, PT, PT, UP0, 0x80, 0x8 ;  /* 0x000000000008781c */ /* 0x000fe40003f4f008 */
[----:B------:R-:W-:Y:S02]  /*63a0*/  FSEL R86, R86, R83, P1 ;  /* 0x0000005356567208 */ /* 0x000fe40000800000 */
[----:B------:R-:W-:-:S09]  /*63b0*/  FSEL R109, R109, R82, P1 ;  /* 0x000000526d6d7208 */ /* 0x000fd20000800000 */
[----:B------:R-:W3:Y:S04]  /*63c0*/  @P2 LDS R102, [UR36+0x1600] ;  /* 0x00160024ff662984 */ /* 0x000ee80008000800 */
[----:B0-----:R-:W0:Y:S01]  /*63d0*/  @P2 LDS R87, [UR36+0x1200] ;  /* 0x00120024ff572984 */ /* 0x001e220008000800 */
[----:B-1----:R-:W-:Y:S01]  /*63e0*/  FADD.FTZ R86, R41, R86 ;  /* 0x0000005629567221 */ /* 0x002fe20000010000 */
[----:B------:R-:W-:-:S03]  /*63f0*/  FADD.FTZ R109, R40, R109 ;  /* 0x0000006d286d7221 */ /* 0x000fc60000010000 */
[----:B------:R-:W-:Y:S01]  /*6400*/  FADD.FTZ R86, R43, R86 ;  /* 0x000000562b567221 */ /* 0x000fe20000010000 */
[----:B------:R-:W-:-:S03]  /*6410*/  FADD.FTZ R109, R42, R109 ;  /* 0x0000006d2a6d7221 */ /* 0x000fc60000010000 */
[----:B--2---:R-:W-:Y:S01]  /*6420*/  FADD.FTZ R85, R86, R85 ;  /* 0x0000005556557221 */ /* 0x004fe20000010000 */
[----:B------:R-:W-:-:S03]  /*6430*/  FADD.FTZ R84, R109, R84 ;  /* 0x000000546d547221 */ /* 0x000fc60000010000 */
[----:B---3--:R-:W-:Y:S01]  /*6440*/  @P2 FADD.FTZ R85, R85, R102 ;  /* 0x0000006655552221 */ /* 0x008fe20000010000 */
[----:B0-----:R-:W-:-:S04]  /*6450*/  @P2 FADD.FTZ R84, R84, R87 ;  /* 0x0000005754542221 */ /* 0x001fc80000010000 */
[----:B------:R1:W-:Y:S04]  /*6460*/  STS [UR36+0x1600], R85 ;  /* 0x00160055ff007988 */ /* 0x0003e80008000824 */
[----:B------:R1:W-:Y:S02]  /*6470*/  STS [UR36+0x1200], R84 ;  /* 0x00120054ff007988 */ /* 0x0003e40008000824 */
.L_x_77:
[----:B------:R-:W-:Y:S05]  /*6480*/  BSYNC.RECONVERGENT B0 ;  /* 0x0000000000007941 */ /* 0x000fea0003800200 */
.L_x_76:
        /* <DEDUP_REMOVED lines=13> */
.L_x_65:
[----:B0-----:R-:W2:Y:S01]  /*6560*/  LDL.LU R82, [R1+0x4] ;  /* 0x0000040001527983 */ /* 0x001ea20000300800 */
[----:B------:R-:W0:Y:S03]  /*6570*/  LDCU UR8, c[0x0][0x388] ;  /* 0x00007100ff0877ac */ /* 0x000e260008000800 */
[----:B------:R-:W3:Y:S01]  /*6580*/  LDL.LU R42, [R1] ;  /* 0x00000000012a7983 */ /* 0x000ee20000300800 */
[----:B------:R-:W-:Y:S08]  /*6590*/  BAR.SYNC.DEFER_BLOCKING 0x0 ;  /* 0x0000000000007b1d */ /* 0x000ff00000010000 */
[----:B------:R-:W-:Y:S01]  /*65a0*/  S2UR UR17, SR_CTAID.X ;  /* 0x00000000001179c3 */ /* 0x000fe20000002500 */
[----:B------:R-:W4:Y:S01]  /*65b0*/  LDCU.64 UR14, c[0x0][0x4f8] ;  /* 0x00009f00ff0e77ac */ /* 0x000f220008000a00 */
[----:B------:R-:W5:Y:S01]  /*65c0*/  LDL.LU R40, [R1+0x8] ;  /* 0x0000080001287983 */ /* 0x000f620000300800 */
[----:B0-----:R-:W-:Y:S01]  /*65d0*/  UIMAD UR8, UR20, -0x800, UR8 ;  /* 0xfffff800140878a4 */ /* 0x001fe2000f8e0208 */
[----:B------:R-:W0:Y:S04]  /*65e0*/  LDCU.64 UR18, c[0x0][0x500] ;  /* 0x0000a000ff1277ac */ /* 0x000e280008000a00 */
[----:B------:R-:W0:Y:S01]  /*65f0*/  S2UR UR10, SR_CTAID.Y ;  /* 0x00000000000a79c3 */ /* 0x000e220000002600 */
[----:B------:R-:W-:Y:S01]  /*6600*/  UIADD3 UR8, UPT, UPT, UR8, 0x800, URZ ;  /* 0x0000080008087890 */ /* 0x000fe2000fffe0ff */
[----:B------:R-:W-:Y:S01]  /*6610*/  UMOV UR9, URZ ;  /* 0x000000ff00097c82 */ /* 0x000fe20008000000 */
[----:B------:R-:W-:-:S02]  /*6620*/  UIADD3 UR26, UP0, UPT, UR26, -0x2000, URZ ;  /* 0xffffe0001a1a7890 */ /* 0x000fc4000ff1e0ff */
[----:B------:R-:W-:Y:S01]  /*6630*/  UIADD3 UR21, UP1, UPT, UR21, -0x2000, URZ ;  /* 0xffffe00015157890 */ /* 0x000fe2000ff3e0ff */
[----:B------:R1:W-:Y:S01]  /*6640*/  STS [R92+0x28], R8 ;  /* 0x000028085c007388 */ /* 0x0003e20000000800 */
[----:B------:R-:W-:Y:S02]  /*6650*/  UIADD3.X UR25, UPT, UPT, UR25, -0x1, URZ, UP0, !UPT ;  /* 0xffffffff19197890 */ /* 0x000fe400087fe4ff */
[----:B------:R-:W-:Y:S01]  /*6660*/  UISETP.GT.AND UP0, UPT, UR20, 0x1, UPT ;  /* 0x000000011400788c */ /* 0x000fe2000bf04270 */
[----:B------:R-:W-:Y:S01]  /*6670*/  STS [R92], R18 ;  /* 0x000000125c007388 */ /* 0x000fe20000000800 */
[----:B------:R-:W-:Y:S02]  /*6680*/  UIADD3 UR23, UP2, UPT, UR23, -0x2000, URZ ;  /* 0xffffe00017177890 */ /* 0x000fe4000ff5e0ff */
[----:B------:R-:W-:Y:S01]  /*6690*/  UIADD3.X UR22, UPT, UPT, UR22, -0x1, URZ, UP1, !UPT ;  /* 0xffffffff16167890 */ /* 0x000fe20008ffe4ff */
[----:B------:R-:W-:Y:S01]  /*66a0*/  STS [R92+0x4], R17 ;  /* 0x000004115c007388 */ /* 0x000fe20000000800 */
[----:B------:R-:W-:Y:S01]  /*66b0*/  UIADD3.X UR24, UPT, UPT, UR24, -0x1, URZ, UP2, !UPT ;  /* 0xffffffff18187890 */ /* 0x000fe200097fe4ff */
[----:B-1----:R-:W-:Y:S01]  /*66c0*/  MOV R8, UR8 ;  /* 0x0000000800087c02 */ /* 0x002fe20008000f00 */
[----:B------:R-:W-:Y:S01]  /*66d0*/  USHF.L.U32 UR8, UR20, 0xb, URZ ;  /* 0x0000000b14087899 */ /* 0x000fe200080006ff */
[----:B------:R-:W-:Y:S01]  /*66e0*/  STS [R92+0x8], R16 ;  /* 0x000008105c007388 */ /* 0x000fe20000000800 */
[----:B0-----:R-:W-:-:S03]  /*66f0*/  UIMAD UR11, UR10, UR19, URZ ;  /* 0x000000130a0b72a4 */ /* 0x001fc6000f8e02ff */
[----:B------:R-:W-:Y:S01]  /*6700*/  STS [R92+0xc], R15 ;  /* 0x00000c0f5c007388 */ /* 0x000fe20000000800 */
[----:B------:R-:W-:-:S03]  /*6710*/  UIADD3 UR8, UPT, UPT, UR8, -0x800, URZ ;  /* 0xfffff80008087890 */ /* 0x000fc6000fffe0ff */
[----:B------:R-:W-:Y:S01]  /*6720*/  STS [R92+0x10], R14 ;  /* 0x0000100e5c007388 */ /* 0x000fe20000000800 */
[----:B----4-:R-:W-:-:S03]  /*6730*/  UIMAD.WIDE.U32 UR12, UR17, UR14, UR8 ;  /* 0x0000000e110c72a5 */ /* 0x010fc6000f8e0008 */
[----:B------:R-:W-:Y:S01]  /*6740*/  STS [R92+0x14], R13 ;  /* 0x0000140d5c007388 */ /* 0x000fe20000000800 */
[----:B------:R-:W-:Y:S01]  /*6750*/  UIMAD UR13, UR17, UR15, UR13 ;  /* 0x0000000f110d72a4 */ /* 0x000fe2000f8e020d */
[----:B------:R-:W0:Y:S02]  /*6760*/  LDCU.64 UR14, c[0x0][0x550] ;  /* 0x0000aa00ff0e77ac */ /* 0x000e240008000a00 */
[----:B------:R-:W-:Y:S01]  /*6770*/  STS [R92+0x18], R12 ;  /* 0x0000180c5c007388 */ /* 0x000fe20000000800 */
[----:B------:R-:W-:-:S03]  /*6780*/  UIMAD.WIDE.U32 UR12, UR10, UR18, UR12 ;  /* 0x000000120a0c72a5 */ /* 0x000fc6000f8e000c */
[----:B------:R-:W-:Y:S04]  /*6790*/  STS [R92+0x1c], R11 ;  /* 0x00001c0b5c007388 */ /* 0x000fe80000000800 */
[----:B------:R-:W-:Y:S04]  /*67a0*/  STS [R92+0x20], R10 ;  /* 0x0000200a5c007388 */ /* 0x000fe80000000800 */
[----:B------:R-:W-:Y:S04]  /*67b0*/  STS [R92+0x24], R9 ;  /* 0x000024095c007388 */ /* 0x000fe80000000800 */
[----:B------:R-:W-:Y:S04]  /*67c0*/  STS [R92+0x2c], R7 ;  /* 0x00002c075c007388 */ /* 0x000fe80000000800 */
[----:B------:R1:W-:Y:S04]  /*67d0*/  STS [R92+0x30], R6 ;  /* 0x000030065c007388 */ /* 0x0003e80000000800 */
[----:B------:R-:W-:Y:S04]  /*67e0*/  STS [R92+0x34], R5 ;  /* 0x000034055c007388 */ /* 0x000fe80000000800 */
[----:B------:R4:W-:Y:S01]  /*67f0*/  STS [R92+0x38], R4 ;  /* 0x000038045c007388 */ /* 0x0009e20000000800 */
[----:B-1----:R-:W-:-:S03]  /*6800*/  MOV R6, UR11 ;  /* 0x0000000b00067c02 */ /* 0x002fc60008000f00 */
[----:B------:R1:W-:Y:S01]  /*6810*/  STS [R92+0x3c], R3 ;  /* 0x00003c035c007388 */ /* 0x0003e20000000800 */
[----:B------:R-:W-:-:S03]  /*6820*/  NOP ;  /* 0x0000000000007918 */ /* 0x000fc60000000000 */
[----:B------:R-:W-:Y:S01]  /*6830*/  LDS R13, [R164+0x100] ;  /* 0x00010000a40d7984 */ /* 0x000fe20000000800 */
[C---:B----4-:R-:W-:Y:S02]  /*6840*/  SHF.L.U32 R4, R100.reuse, 0x4, RZ ;  /* 0x0000000464047819 */ /* 0x050fe400000006ff */
[----:B-1----:R-:W-:Y:S01]  /*6850*/  LOP3.LUT R3, R100, 0x1f, RZ, 0xc0, !PT ;  /* 0x0000001f64037812 */ /* 0x002fe200078ec0ff */
[----:B------:R-:W-:Y:S03]  /*6860*/  LDS R15, [R161+0x180] ;  /* 0x00018000a10f7984 */ /* 0x000fe60000000800 */
[----:B------:R-:W-:Y:S01]  /*6870*/  LOP3.LUT R7, R3, 0x3e00, R4, 0xf8, !PT ;  /* 0x00003e0003077812 */ /* 0x000fe200078ef804 */
[----:B------:R-:W-:Y:S03]  /*6880*/  LDS R17, [R160+0x200] ;  /* 0x00020000a0117984 */ /* 0x000fe60000000800 */
[C---:B------:R-:W-:Y:S01]  /*6890*/  LOP3.LUT R57, R7.reuse, 0x20, RZ, 0xfc, !PT ;  /* 0x0000002007397812 */ /* 0x040fe200078efcff */
[----:B------:R-:W-:Y:S01]  /*68a0*/  LDS R19, [R159+0x280] ;  /* 0x000280009f137984 */ /* 0x000fe20000000800 */
[----:B------:R-:W-:-:S02]  /*68b0*/  LOP3.LUT R59, R7, 0x40, RZ, 0xfc, !PT ;  /* 0x00000040073b7812 */ /* 0x000fc400078efcff */
[C---:B------:R-:W-:Y:S01]  /*68c0*/  LOP3.LUT R61, R7.reuse, 0x60, RZ, 0xfc, !PT ;  /* 0x00000060073d7812 */ /* 0x040fe200078efcff */
[----:B------:R-:W-:Y:S01]  /*68d0*/  LDS R21, [R158+0x300] ;  /* 0x000300009e157984 */ /* 0x000fe20000000800 */
[C---:B------:R-:W-:Y:S02]  /*68e0*/  IADD3 R5, P5, PT, R7.reuse, UR12, RZ ;  /* 0x0000000c07057c10 */ /* 0x040fe4000ffbe0ff */
[----:B------:R-:W-:Y:S01]  /*68f0*/  LOP3.LUT R63, R7, 0x80, RZ, 0xfc, !PT ;  /* 0x00000080073f7812 */ /* 0x000fe200078efcff */
[----:B------:R-:W-:Y:S01]  /*6900*/  LDS R23, [R156+0x380] ;  /* 0x000380009c177984 */ /* 0x000fe20000000800 */
[----:B------:R-:W-:Y:S01]  /*6910*/  IADD3.X R6, PT, PT, R6, UR13, RZ, P5, !PT ;  /* 0x0000000d06067c10 */ /* 0x000fe2000affe4ff */
[----:B------:R-:W1:Y:S01]  /*6920*/  LDCU.64 UR12, c[0x0][0x518] ;  /* 0x0000a300ff0c77ac */ /* 0x000e620008000a00 */
[----:B0-----:R-:W-:Y:S01]  /*6930*/  LEA R4, P5, R5, UR14, 0x2 ;  /* 0x0000000e05047c11 */ /* 0x001fe2000f8a10ff */
[----:B------:R-:W-:Y:S01]  /*6940*/  LDS R25, [R134+0x400] ;  /* 0x0004000086197984 */ /* 0x000fe20000000800 */
[----:B------:R-:W-:-:S02]  /*6950*/  LOP3.LUT R65, R7, 0xa0, RZ, 0xfc, !PT ;  /* 0x000000a007417812 */ /* 0x000fc400078efcff */
[----:B------:R-:W-:Y:S01]  /*6960*/  LEA.HI.X R5, R5, UR15, R6, 0x2, P5 ;  /* 0x0000000f05057c11 */ /* 0x000fe2000a8f1406 */
[----:B------:R-:W-:Y:S01]  /*6970*/  LDS R27, [R99+0x480] ;  /* 0x00048000631b7984 */ /* 0x000fe20000000800 */
[C---:B------:R-:W-:Y:S01]  /*6980*/  LOP3.LUT R67, R7.reuse, 0xc0, RZ, 0xfc, !PT ;  /* 0x000000c007437812 */ /* 0x040fe200078efcff */
[----:B------:R-:W0:Y:S01]  /*6990*/  LDCU.64 UR14, c[0x0][0x520] ;  /* 0x0000a400ff0e77ac */ /* 0x000e220008000a00 */
[C---:B------:R-:W-:Y:S01]  /*69a0*/  LOP3.LUT R69, R7.reuse, 0xe0, RZ, 0xfc, !PT ;  /* 0x000000e007457812 */ /* 0x040fe200078efcff */
[----:B------:R-:W-:Y:S01]  /*69b0*/  LDS R29, [R98+0x500] ;  /* 0x00050000621d7984 */ /* 0x000fe20000000800 */
[C---:B------:R-:W-:Y:S02]  /*69c0*/  LOP3.LUT R71, R7.reuse, 0x100, RZ, 0xfc, !PT ;  /* 0x0000010007477812 */ /* 0x040fe400078efcff */
[C---:B------:R-:W-:Y:S01]  /*69d0*/  LOP3.LUT R73, R7.reuse, 0x120, RZ, 0xfc, !PT ;  /* 0x0000012007497812 */ /* 0x040fe200078efcff */
[----:B------:R-:W-:Y:S01]  /*69e0*/  LDS R31, [R97+0x580] ;  /* 0x00058000611f7984 */ /* 0x000fe20000000800 */
[----:B------:R-:W-:-:S02]  /*69f0*/  LOP3.LUT R75, R7, 0x140, RZ, 0xfc, !PT ;  /* 0x00000140074b7812 */ /* 0x000fc400078efcff */
[C---:B------:R-:W-:Y:S01]  /*6a00*/  LOP3.LUT R77, R7.reuse, 0x160, RZ, 0xfc, !PT ;  /* 0x00000160074d7812 */ /* 0x040fe200078efcff */
[----:B------:R-:W-:Y:S01]  /*6a10*/  LDS R33, [R96+0x600] ;  /* 0x0006000060217984 */ /* 0x000fe20000000800 */
[C---:B------:R-:W-:Y:S01]  /*6a20*/  LOP3.LUT R79, R7.reuse, 0x180, RZ, 0xfc, !PT ;  /* 0x00000180074f7812 */ /* 0x040fe200078efcff */
[----:B-1----:R-:W-:Y:S01]  /*6a30*/  UIMAD.WIDE.U32 UR8, UR17, UR12, UR8 ;  /* 0x0000000c110872a5 */ /* 0x002fe2000f8e0008 */
[C---:B------:R-:W-:Y:S01]  /*6a40*/  LOP3.LUT R81, R7.reuse, 0x1a0, RZ, 0xfc, !PT ;  /* 0x000001a007517812 */ /* 0x040fe200078efcff */
[----:B------:R-:W-:Y:S01]  /*6a50*/  LDS R41, [R95+0x680] ;  /* 0x000680005f297984 */ /* 0x000fe20000000800 */
[C---:B------:R-:W-:Y:S01]  /*6a60*/  LOP3.LUT R83, R7.reuse, 0x1c0, RZ, 0xfc, !PT ;  /* 0x000001c007537812 */ /* 0x040fe200078efcff */
[----:B------:R-:W-:Y:S01]  /*6a70*/  UIMAD UR9, UR17, UR13, UR9 ;  /* 0x0000000d110972a4 */ /* 0x000fe2000f8e0209 */
[----:B------:R-:W-:Y:S01]  /*6a80*/  LOP3.LUT R85, R7, 0x1e0, RZ, 0xfc, !PT ;  /* 0x000001e007557812 */ /* 0x000fe200078efcff */
[----:B------:R-:W-:Y:S01]  /*6a90*/  LDS R43, [R94+0x700] ;  /* 0x000700005e2b7984 */ /* 0x000fe20000000800 */
[----:B------:R-:W1:Y:S03]  /*6aa0*/  LDCU.64 UR12, c[0x0][0x560] ;  /* 0x0000ac00ff0c77ac */ /* 0x000e660008000a00 */
[----:B------:R-:W-:Y:S01]  /*6ab0*/  LDS R55, [R93+0x780] ;  /* 0x000780005d377984 */ /* 0x000fe20000000800 */
[----:B0-----:R-:W-:-:S04]  /*6ac0*/  UIMAD.WIDE.U32 UR8, UR10, UR14, UR8 ;  /* 0x0000000e0a0872a5 */ /* 0x001fc8000f8e0008 */
[----:B------:R-:W-:Y:S01]  /*6ad0*/  UIMAD UR9, UR10, UR15, UR9 ;  /* 0x0000000f0a0972a4 */ /* 0x000fe2000f8e0209 */
[----:B--2---:R-:W-:Y:S04]  /*6ae0*/  LDS R9, [R82] ;  /* 0x0000000052097984 */ /* 0x004fe80000000800 */
[----:B---3--:R-:W-:Y:S04]  /*6af0*/  LDS R11, [R42+0x80] ;  /* 0x000080002a0b7984 */ /* 0x008fe80000000800 */
[----:B------:R-:W-:Y:S01]  /*6b00*/  @!P0 STS [UR16+0x2100], R8 ;  /* 0x00210008ff008988 */ /* 0x000fe20008000810 */
[----:B------:R-:W-:Y:S06]  /*6b10*/  BAR.SYNC.DEFER_BLOCKING 0x0 ;  /* 0x0000000000007b1d */ /* 0x000fec0000010000 */
[----:B------:R-:W0:Y:S02]  /*6b20*/  LDS R0, [UR16+0x2100] ;  /* 0x00210010ff007984 */ /* 0x000e240008000800 */
[----:B0-----:R-:W-:-:S02]  /*6b30*/  ISETP.GE.AND P1, PT, R7, R0, PT ;  /* 0x000000000700720c */ /* 0x001fc40003f26270 */
        /* <DEDUP_REMOVED lines=35> */
[----:B-----5:R-:W-:-:S03]  /*6d70*/  FADD.FTZ R35, R35, R40 ;  /* 0x0000002823237221 */ /* 0x020fc60000010000 */
[----:B------:R3:W-:Y:S01]  /*6d80*/  STS [R92+0xc], R38 ;  /* 0x00000c265c007388 */ /* 0x0007e20000000800 */
[----:B0-----:R-:W-:-:S03]  /*6d90*/  FADD.FTZ R36, R35, R36 ;  /* 0x0000002423247221 */ /* 0x001fc60000010000 */
[----:B------:R0:W-:Y:S01]  /*6da0*/  STS [R92+0x10], R39 ;  /* 0x000010275c007388 */ /* 0x0001e20000000800 */
[----:B--2---:R-:W-:-:S03]  /*6db0*/  FADD.FTZ R37, R36, R37 ;  /* 0x0000002524257221 */ /* 0x004fc60000010000 */
[----:B------:R2:W-:Y:S01]  /*6dc0*/  STS [R92+0x14], R44 ;  /* 0x0000142c5c007388 */ /* 0x0005e20000000800 */
[----:B---3--:R-:W-:-:S03]  /*6dd0*/  FADD.FTZ R38, R37, R38 ;  /* 0x0000002625267221 */ /* 0x008fc60000010000 */
        /* <DEDUP_REMOVED lines=18> */
[----:B------:R-:W-:Y:S01]  /*6f00*/  STS [R92+0x3c], R54 ;  /* 0x00003c365c007388 */ /* 0x000fe20000000800 */
[----:B------:R-:W-:-:S03]  /*6f10*/  NOP ;  /* 0x0000000000007918 */ /* 0x000fc60000000000 */
[----:B------:R-:W-:Y:S01]  /*6f20*/  LDS R9, [R82] ;  /* 0x0000000052097984 */ /* 0x000fe20000000800 */
[----:B0-----:R-:W-:-:S03]  /*6f30*/  FADD.FTZ R52, R51, R52 ;  /* 0x0000003433347221 */ /* 0x001fc60000010000 */
        /* <DEDUP_REMOVED lines=18> */
[----:B------:R-:W-:Y:S01]  /*7060*/  IADD3 R5, P0, PT, R7, UR8, RZ ;  /* 0x0000000807057c10 */ /* 0x000fe2000ff1e0ff */
[----:B------:R-:W-:-:S03]  /*7070*/  UIADD3 UR8, UPT, UPT, UR20, -0x1, URZ ;  /* 0xffffffff14087890 */ /* 0x000fc6000fffe0ff */
[----:B------:R-:W-:Y:S02]  /*7080*/  IADD3.X R6, PT, PT, RZ, UR9, RZ, P0, !PT ;  /* 0x00000009ff067c10 */ /* 0x000fe400087fe4ff */
[C---:B-1----:R-:W-:Y:S02]  /*7090*/  LEA R4, P3, R5.reuse, UR12, 0x2 ;  /* 0x0000000c05047c11 */ /* 0x042fe4000f8610ff */
[----:B------:R-:W-:Y:S02]  /*70a0*/  UMOV UR20, UR8 ;  /* 0x0000000800147c82 */ /* 0x000fe40008000000 */
[----:B------:R-:W-:Y:S01]  /*70b0*/  LEA.HI.X R5, R5, UR13, R6, 0x2, P3 ;  /* 0x0000000d05057c11 */ /* 0x000fe200098f1406 */
[----:B------:R-:W0:Y:S02]  /*70c0*/  LDS R0, [UR16+0x2100] ;  /* 0x00210010ff007984 */ /* 0x000e240008000800 */
[-C--:B0-----:R-:W-:Y:S02]  /*70d0*/  ISETP.GE.AND P2, PT, R7, R0.reuse, PT ;  /* 0x000000000700720c */ /* 0x081fe40003f46270 */
[----:B------:R-:W-:-:S02]  /*70e0*/  ISETP.GE.AND P1, PT, R57, R0, PT ;  /* 0x000000003900720c */ /* 0x000fc40003f26270 */
[-C--:B------:R-:W-:Y:S02]  /*70f0*/  ISETP.GE.AND P0, PT, R59, R0.reuse, PT ;  /* 0x000000003b00720c */ /* 0x080fe40003f06270 */
[-C--:B------:R-:W-:Y:S02]  /*7100*/  ISETP.GE.AND P4, PT, R61, R0.reuse, PT ;  /* 0x000000003d00720c */ /* 0x080fe40003f86270 */
[-C--:B------:R-:W-:Y:S02]  /*7110*/  ISETP.GE.AND P6, PT, R63, R0.reuse, PT ;  /* 0x000000003f00720c */ /* 0x080fe40003fc6270 */
[-C--:B------:R-:W-:Y:S02]  /*7120*/  ISETP.GE.AND P5, PT, R65, R0.reuse, PT ;  /* 0x000000004100720c */ /* 0x080fe40003fa6270 */
[-C--:B------:R-:W-:Y:S01]  /*7130*/  ISETP.GE.AND P3, PT, R67, R0.reuse, PT ;  /* 0x000000004300720c */ /* 0x080fe20003f66270 */
        /* <DEDUP_REMOVED lines=17> */
[----:B------:R-:W-:Y:S01]  /*7250*/  ISETP.GE.AND P1, PT, R85, R0, PT ;  /* 0x000000005500720c */ /* 0x000fe20003f26270 */
[----:B------:R-:W-:Y:S02]  /*7260*/  FADD.FTZ R0, R53, R54 ;  /* 0x0000003635007221 */ /* 0x000fe40000010000 */
[----:B------:R0:W-:Y:S04]  /*7270*/  @!P0 STG.E desc[UR28][R4.64+0x480], R99 ;  /* 0x0004806304008986 */ /* 0x0001e8000c10191c */
[----:B------:R0:W-:Y:S04]  /*7280*/  @!P4 STG.E desc[UR28][R4.64+0x500], R23 ;  /* 0x000500170400c986 */ /* 0x0001e8000c10191c */
[----:B------:R0:W-:Y:S04]  /*7290*/  @!P6 STG.E desc[UR28][R4.64+0x580], R97 ;  /* 0x000580610400e986 */ /* 0x0001e8000c10191c */
[----:B------:R0:W-:Y:S04]  /*72a0*/  @!P5 STG.E desc[UR28][R4.64+0x600], R25 ;  /* 0x000600190400d986 */ /* 0x0001e8000c10191c */
[----:B------:R0:W-:Y:S04]  /*72b0*/  @!P3 STG.E desc[UR28][R4.64+0x680], R95 ;  /* 0x0006805f0400b986 */ /* 0x0001e8000c10191c */
[----:B------:R0:W-:Y:S04]  /*72c0*/  @!P2 STG.E desc[UR28][R4.64+0x700], R27 ;  /* 0x0007001b0400a986 */ /* 0x0001e8000c10191c */
[----:B------:R0:W-:Y:S04]  /*72d0*/  @!P1 STG.E desc[UR28][R4.64+0x780], R93 ;  /* 0x0007805d04009986 */ /* 0x0001e8000c10191c */
[----:B------:R0:W-:Y:S01]  /*72e0*/  STL [R1+0x8], R0 ;  /* 0x0000080001007387 */ /* 0x0001e20000100800 */
[----:B------:R-:W-:Y:S05]  /*72f0*/  BRA.U UP0, `(.L_x_79) ;  /* 0xffffff91008c7547 */ /* 0x000fea000b83ffff */
.L_x_63:
[----:B------:R-:W1:Y:S01]  /*7300*/  LDCU.64 UR6, c[0x0][0x548] ;  /* 0x0000a900ff0677ac */ /* 0x000e620008000a00 */
[----:B0-----:R-:W0:Y:S01]  /*7310*/  S2R R11, SR_TID.X ;  /* 0x00000000000b7919 */ /* 0x001e220000002100 */
[----:B------:R-:W2:Y:S01]  /*7320*/  LDCU UR21, c[0x0][0x38c] ;  /* 0x00007180ff1577ac */ /* 0x000ea20008000800 */
[----:B------:R-:W3:Y:S01]  /*7330*/  LDCU.64 UR8, c[0x0][0x568] ;  /* 0x0000ad00ff0877ac */ /* 0x000ee20008000a00 */
[----:B-1----:R-:W-:-:S04]  /*7340*/  UISETP.NE.U32.AND UP0, UPT, UR6, URZ, UPT ;  /* 0x000000ff0600728c */ /* 0x002fc8000bf05070 */
[----:B------:R-:W-:-:S09]  /*7350*/  UISETP.NE.AND.EX UP0, UPT, UR7, URZ, UPT, UP0 ;  /* 0x000000ff0700728c */ /* 0x000fd2000bf05300 */
[----:B--23--:R-:W-:Y:S05]  /*7360*/  BRA.U !UP0, `(.L_x_80) ;  /* 0x00000001089c7547 */ /* 0x00cfea000b800000 */
[----:B------:R-:W2:Y:S01]  /*7370*/  LDL.LU R4, [R1+0xc] ;  /* 0x00000c0001047983 */ /* 0x000ea20000300800 */
[----:B------:R-:W-:Y:S01]  /*7380*/  BSSY.RECONVERGENT B0, `(.L_x_80) ;  /* 0x0000025000007945 */ /* 0x000fe20003800200 */
[----:B------:R-:W1:Y:S02]  /*7390*/  S2R R6, SR_TID.X ;  /* 0x0000000000067919 */ /* 0x000e640000002100 */
[----:B--2---:R-:W2:Y:S02]  /*73a0*/  SHFL.DOWN P0, R0, R4, 0x1, 0x1f ;  /* 0x08201f0004007f89 */ /* 0x004ea40000000000 */
[----:B--2---:R-:W-:Y:S02]  /*73b0*/  @P0 FADD R0, R0, R4 ;  /* 0x0000000400000221 */ /* 0x004fe40000000000 */
[----:B------:R-:W2:Y:S03]  /*73c0*/  S2R R4, SR_LANEID ;  /* 0x0000000000047919 */ /* 0x000ea60000000000 */
[----:B------:R-:W3:Y:S02]  /*73d0*/  SHFL.DOWN P0, R3, R0, 0x2, 0x1f ;  /* 0x08401f0000037f89 */ /* 0x000ee40000000000 */
[----:B---3--:R-:W-:Y:S01]  /*73e0*/  @P0 FADD R3, R0, R3 ;  /* 0x0000000300030221 */ /* 0x008fe20000000000 */
[----:B--2---:R-:W-:-:S04]  /*73f0*/  ISETP.NE.AND P1, PT, R4, RZ, PT ;  /* 0x000000ff0400720c */ /* 0x004fc80003f25270 */
[----:B------:R-:W2:Y:S09]  /*7400*/  SHFL.DOWN P0, R2, R3, 0x4, 0x1f ;  /* 0x08801f0003027f89 */ /* 0x000eb20000000000 */
[----:B------:R-:W3:Y:S01]  /*7410*/  @!P1 S2R R8, SR_CgaCtaId ;  /* 0x0000000000089919 */ /* 0x000ee20000008800 */
[----:B------:R-:W-:-:S02]  /*7420*/  @!P1 MOV R7, 0x400 ;  /* 0x0000040000079802 */ /* 0x000fc40000000f00 */
[----:B-1----:R-:W-:-:S04]  /*7430*/  @!P1 SHF.R.U32.HI R0, RZ, 0x3, R6 ;  /* 0x00000003ff009819 */ /* 0x002fc80000011606 */
[----:B------:R-:W-:Y:S01]  /*7440*/  @!P1 LOP3.LUT R0, R0, 0x7c, RZ, 0xc0, !PT ;  /* 0x0000007c00009812 */ /* 0x000fe200078ec0ff */
[----:B--2---:R-:W-:-:S05]  /*7450*/  @P0 FADD R2, R3, R2 ;  /* 0x0000000203020221 */ /* 0x004fca0000000000 */
[----:B------:R-:W1:Y:S01]  /*7460*/  SHFL.DOWN P0, R5, R2, 0x8, 0x1f ;  /* 0x09001f0002057f89 */ /* 0x000e620000000000 */
[----:B---3--:R-:W-:-:S04]  /*7470*/  @!P1 LEA R7, R8, R7, 0x18 ;  /* 0x0000000708079211 */ /* 0x008fc800078ec0ff */
[----:B------:R-:W-:Y:S01]  /*7480*/  @!P1 IADD3 R3, PT, PT, R7, R0, RZ ;  /* 0x0000000007039210 */ /* 0x000fe20007ffe0ff */
[----:B-1----:R-:W-:-:S05]  /*7490*/  @P0 FADD R5, R2, R5 ;  /* 0x0000000502050221 */ /* 0x002fca0000000000 */
[----:B------:R-:W1:Y:S02]  /*74a0*/  SHFL.DOWN P0, R4, R5, 0x10, 0x1f ;  /* 0x0a001f0005047f89 */ /* 0x000e640000000000 */
[----:B-1----:R-:W-:Y:S01]  /*74b0*/  @P0 FADD R4, R5, R4 ;  /* 0x0000000405040221 */ /* 0x002fe20000000000 */
[----:B------:R-:W-:-:S04]  /*74c0*/  ISETP.NE.AND P0, PT, R6, RZ, PT ;  /* 0x000000ff0600720c */ /* 0x000fc80003f05270 */
[----:B------:R1:W-:Y:S01]  /*74d0*/  @!P1 STS [R3+0x2114], R4 ;  /* 0x0021140403009388 */ /* 0x0003e20000000800 */
[----:B------:R-:W-:Y:S08]  /*74e0*/  BAR.SYNC.DEFER_BLOCKING 0x0 ;  /* 0x0000000000007b1d */ /* 0x000ff00000010000 */
[----:B------:R-:W-:Y:S05]  /*74f0*/  @P0 BRA `(.L_x_81) ;  /* 0x0000000000340947 */ /* 0x000fea0003800000 */
[----:B------:R-:W2:Y:S01]  /*7500*/  S2UR UR5, SR_CgaCtaId ;  /* 0x00000000000579c3 */ /* 0x000ea20000008800 */
[----:B------:R-:W-:Y:S02]  /*7510*/  UMOV UR4, 0x400 ;  /* 0x0000040000047882 */ /* 0x000fe40000000000 */
[----:B--2---:R-:W-:-:S09]  /*7520*/  ULEA UR4, UR5, UR4, 0x18 ;  /* 0x0000000405047291 */ /* 0x004fd2000f8ec0ff */
[----:B-1----:R-:W1:Y:S04]  /*7530*/  LDS.64 R2, [UR4+0x2118] ;  /* 0x00211804ff027984 */ /* 0x002e680008000a00 */
        /* <DEDUP_REMOVED lines=9> */
.L_x_81:
[----:B------:R-:W-:Y:S05]  /*75d0*/  BSYNC.RECONVERGENT B0 ;  /* 0x0000000000007941 */ /* 0x000fea0003800200 */
.L_x_80:
[----:B------:R-:W-:Y:S01]  /*75e0*/  UISETP.NE.U32.AND UP0, UPT, UR8, URZ, UPT ;  /* 0x000000ff0800728c */ /* 0x000fe2000bf05070 */
[----:B0-----:R-:W-:-:S03]  /*75f0*/  ISETP.GE.AND P0, PT, R11, UR21, PT ;  /* 0x000000150b007c0c */ /* 0x001fc6000bf06270 */
[----:B------:R-:W-:-:S09]  /*7600*/  UISETP.NE.AND.EX UP0, UPT, UR9, URZ, UPT, UP0 ;  /* 0x000000ff0900728c */ /* 0x000fd2000bf05300 */
[----:B------:R-:W-:Y:S05]  /*7610*/  BRA.U !UP0, `(.L_x_82) ;  /* 0x0000000108a07547 */ /* 0x000fea000b800000 */
[----:B--2---:R-:W2:Y:S01]  /*7620*/  LDL.LU R2, [R1+0x8] ;  /* 0x0000080001027983 */ /* 0x004ea20000300800 */
[----:B------:R-:W-:Y:S01]  /*7630*/  BSSY.RECONVERGENT B0, `(.L_x_82) ;  /* 0x0000026000007945 */ /* 0x000fe20003800200 */
[----:B-1----:R-:W0:Y:S01]  /*7640*/  S2R R4, SR_LANEID ;  /* 0x0000000000047919 */ /* 0x002e220000000000 */
        /* <DEDUP_REMOVED lines=12> */
[----:B------:R-:W-:-:S04]  /*7710*/  @!P2 LOP3.LUT R0, R0, 0x7c, RZ, 0xc0, !PT ;  /* 0x0000007c0000a812 */ /* 0x000fc800078ec0ff */
[----:B------:R-:W-:Y:S01]  /*7720*/  @!P2 IADD3 R7, PT, PT, R7, R0, RZ ;  /* 0x000000000707a210 */ /* 0x000fe20007ffe0ff */
        /* <DEDUP_REMOVED lines=22> */
.L_x_83:
[----:B------:R-:W-:Y:S05]  /*7890*/  BSYNC.RECONVERGENT B0 ;  /* 0x0000000000007941 */ /* 0x000fea0003800200 */
.L_x_82:
[----:B------:R-:W-:Y:S05]  /*78a0*/  @P0 EXIT ;  /* 0x000000000000094d */ /* 0x000fea0003800000 */
[----:B------:R-:W3:Y:S01]  /*78b0*/  LDCU.64 UR8, c[0x0][0x4c8] ;  /* 0x00009900ff0877ac */ /* 0x000ee20008000a00 */
[----:B------:R-:W4:Y:S01]  /*78c0*/  S2UR UR20, SR_CgaCtaId ;  /* 0x00000000001479c3 */ /* 0x000f220000008800 */
[----:B------:R-:W-:Y:S01]  /*78d0*/  BSSY.RECONVERGENT B0, `(.L_x_84) ;  /* 0x0000057000007945 */ /* 0x000fe20003800200 */
[----:B------:R-:W5:Y:S01]  /*78e0*/  LDCU.64 UR22, c[0x0][0x3d8] ;  /* 0x00007b00ff1677ac */ /* 0x000f620008000a00 */
[----:B------:R-:W0:Y:S01]  /*78f0*/  LDCU.64 UR16, c[0x0][0x4e8] ;  /* 0x00009d00ff1077ac */ /* 0x000e220008000a00 */
[----:B------:R-:W1:Y:S01]  /*7900*/  LDCU.64 UR26, c[0x0][0x3b8] ;  /* 0x00007700ff1a77ac */ /* 0x000e620008000a00 */
[----:B------:R-:W2:Y:S01]  /*7910*/  LDCU.64 UR18, c[0x0][0x4a8] ;  /* 0x00009500ff1277ac */ /* 0x000ea20008000a00 */
[----:B------:R-:W4:Y:S01]  /*7920*/  LDCU.64 UR24, c[0x0][0x450] ;  /* 0x00008a00ff1877ac */ /* 0x000f220008000a00 */
[----:B------:R-:W4:Y:S01]  /*7930*/  LDCU.64 UR30, c[0x0][0x448] ;  /* 0x00008900ff1e77ac */ /* 0x000f220008000a00 */
[----:B---3--:R-:W-:Y:S02]  /*7940*/  UIMAD.WIDE.U32 UR6, UR10, UR8, URZ ;  /* 0x000000080a0672a5 */ /* 0x008fe4000f8e00ff */
[----:B-----5:R-:W-:-:S02]  /*7950*/  UIMAD.WIDE.U32 UR12, UR10, UR22, URZ ;  /* 0x000000160a0c72a5 */ /* 0x020fc4000f8e00ff */
[----:B0-----:R-:W-:Y:S02]  /*7960*/  UIMAD.WIDE.U32 UR4, UR10, UR16, URZ ;  /* 0x000000100a0472a5 */ /* 0x001fe4000f8e00ff */
[----:B------:R-:W-:Y:S02]  /*7970*/  UIMAD UR16, UR10, UR9, UR7 ;  /* 0x000000090a1072a4 */ /* 0x000fe4000f8e0207 */
[----:B-1----:R-:W-:Y:S02]  /*7980*/  UIMAD.WIDE.U32 UR14, UR10, UR26, URZ ;  /* 0x0000001a0a0e72a5 */ /* 0x002fe4000f8e00ff */
[----:B--2---:R-:W-:Y:S02]  /*7990*/  UIMAD.WIDE.U32 UR8, UR10, UR18, URZ ;  /* 0x000000120a0872a5 */ /* 0x004fe4000f8e00ff */
[----:B------:R-:W-:Y:S02]  /*79a0*/  UIMAD UR23, UR10, UR23, UR13 ;  /* 0x000000170a1772a4 */ /* 0x000fe4000f8e020d */
[----:B------:R-:W-:-:S02]  /*79b0*/  UIMAD UR27, UR10, UR27, UR15 ;  /* 0x0000001b0a1b72a4 */ /* 0x000fc4000f8e020f */
[----:B----4-:R-:W-:Y:S02]  /*79c0*/  ULEA UR24, UP0, UR12, UR24, 0x2 ;  /* 0x000000180c187291 */ /* 0x010fe4000f8010ff */
        /* <DEDUP_REMOVED lines=15> */
.L_x_85:
        /* <DEDUP_REMOVED lines=15> */
[----:B------:R-:W-:Y:S02]  /*7bb0*/  LEA R8, P1, R6, UR24, 0x2 ;  /* 0x0000001806087c11 */ /* 0x000fe4000f8210ff */
[----:B------:R-:W-:Y:S02]  /*7bc0*/  IADD3 R5, PT, PT, R3, R5, RZ ;  /* 0x0000000503057210 */ /* 0x000fe40007ffe0ff */
        /* <DEDUP_REMOVED lines=17> */
[C---:B------:R-:W-:Y:S02]  /*7ce0*/  LEA R4, P0, R2.reuse, UR34, 0x2 ;  /* 0x0000002202047c11 */ /* 0x040fe4000f8010ff */
[----:B------:R-:W-:Y:S02]  /*7cf0*/  IADD3 R3, PT, PT, R7, R13, RZ ;  /* 0x0000000d07037210 */ /* 0x000fe40007ffe0ff */
        /* <DEDUP_REMOVED lines=21> */
.L_x_84:
[----:B------:R-:W-:Y:S05]  /*7e50*/  EXIT ;  /* 0x000000000000794d */ /* 0x000fea0003800000 */
.L_x_70:
[----:B------:R-:W-:Y:S01]  /*7e60*/  HFMA2 R154, -RZ, RZ, 0, 5.9604644775390625e-08 ;  /* 0x00000001ff9a7431 */ /* 0x000fe200000001ff */
[----:B------:R-:W-:Y:S02]  /*7e70*/  MOV R86, 0xffffffff ;  /* 0xffffffff00567802 */ /* 0x000fe40000000f00 */
[----:B------:R-:W-:Y:S02]  /*7e80*/  MOV R165, R162 ;  /* 0x000000a200a57202 */ /* 0x000fe40000000f00 */
[----:B------:R-:W-:-:S07]  /*7e90*/  MOV R87, RZ ;  /* 0x000000ff00577202 */ /* 0x000fce0000000f00 */
[----:B-1---5:R-:W-:Y:S05]  /*7ea0*/  WARPSYNC.COLLECTIVE R86, `(.L_x_86) ;  /* 0x0000000056087348 */ /* 0x022fea0003c00000 */
[----:B------:R0:W2:Y:S02]  /*7eb0*/  SHFL.UP P6, R86, R165, R154, R87 ;  /* 0x0400009aa5567389 */ /* 0x0000a400000c0057 */
[----:B012--5:R-:W-:Y:S05]  /*7ec0*/  ENDCOLLECTIVE ;  /* 0x000000000000791b */ /* 0x027fea0003800000 */
.L_x_86:
[----:B------:R-:W-:Y:S02]  /*7ed0*/  MOV R165, R155 ;  /* 0x0000009b00a57202 */ /* 0x000fe40000000f00 */
[----:B------:R-:W-:Y:S02]  /*7ee0*/  MOV R157, R86 ;  /* 0x00000056009d7202 */ /* 0x000fe40000000f00 */
[----:B------:R-:W-:-:S07]  /*7ef0*/  MOV R86, 0xffffffff ;  /* 0xffffffff00567802 */ /* 0x000fce0000000f00 */
[----:B------:R-:W-:Y:S05]  /*7f00*/  WARPSYNC.COLLECTIVE R86, `(.L_x_87) ;  /* 0x0000000056087348 */ /* 0x000fea0003c00000 */
[----:B------:R0:W1:Y:S02]  /*7f10*/  SHFL.UP P6, R86, R165, R154, R87 ;  /* 0x0400009aa5567389 */ /* 0x00006400000c0057 */
[----:B01----:R-:W-:Y:S05]  /*7f20*/  ENDCOLLECTIVE ;  /* 0x000000000000791b */ /* 0x003fea0003800000 */
.L_x_87:
[----:B------:R-:W-:Y:S02]  /*7f30*/  HFMA2 R154, -RZ, RZ, 0, 1.1920928955078125e-07 ;  /* 0x00000002ff9a7431 */ /* 0x000fe400000001ff */
[C---:B------:R-:W-:Y:S01]  /*7f40*/  FFMA.FTZ R163, R162.reuse, R86, R155 ;  /* 0x00000056a2a37223 */ /* 0x040fe2000001009b */
[----:B------:R-:W-:Y:S01]  /*7f50*/  @P5 FMUL.FTZ R162, R162, R157 ;  /* 0x0000009da2a25220 */ /* 0x000fe20000410000 */
[----:B------:R-:W-:-:S03]  /*7f60*/  MOV R86, 0xffffffff ;  /* 0xffffffff00567802 */ /* 0x000fc60000000f00 */
[----:B------:R-:W-:Y:S02]  /*7f70*/  FSEL R157, R155, R163, !P5 ;  /* 0x000000a39b9d7208 */ /* 0x000fe40006800000 */
[----:B------:R-:W-:-:S07]  /*7f80*/  MOV R165, R162 ;  /* 0x000000a200a57202 */ /* 0x000fce0000000f00 */
[----:B------:R-:W-:Y:S05]  /*7f90*/  WARPSYNC.COLLECTIVE R86, `(.L_x_88) ;  /* 0x0000000056087348 */ /* 0x000fea0003c00000 */
[----:B------:R0:W1:Y:S02]  /*7fa0*/  SHFL.UP P6, R86, R165, R154, R87 ;  /* 0x0400009aa5567389 */ /* 0x00006400000c0057 */
[----:B01----:R-:W-:Y:S05]  /*7fb0*/  ENDCOLLECTIVE ;  /* 0x000000000000791b */ /* 0x003fea0003800000 */
.L_x_88:
[----:B------:R-:W-:Y:S02]  /*7fc0*/  MOV R165, R157 ;  /* 0x0000009d00a57202 */ /* 0x000fe40000000f00 */
[----:B------:R-:W-:Y:S02]  /*7fd0*/  MOV R155, R86 ;  /* 0x00000056009b7202 */ /* 0x000fe40000000f00 */
[----:B------:R-:W-:-:S07]  /*7fe0*/  MOV R86, 0xffffffff ;  /* 0xffffffff00567802 */ /* 0x000fce0000000f00 */
[----:B------:R-:W-:Y:S05]  /*7ff0*/  WARPSYNC.COLLECTIVE R86, `(.L_x_89) ;  /* 0x0000000056087348 */ /* 0x000fea0003c00000 */
[----:B------:R0:W1:Y:S02]  /*8000*/  SHFL.UP P6, R86, R165, R154, R87 ;  /* 0x0400009aa5567389 */ /* 0x00006400000c0057 */
[----:B01----:R-:W-:Y:S05]  /*8010*/  ENDCOLLECTIVE ;  /* 0x000000000000791b */ /* 0x003fea0003800000 */
.L_x_89:
[----:B------:R-:W-:Y:S02]  /*8020*/  HFMA2 R154, -RZ, RZ, 0, 2.384185791015625e-07 ;  /* 0x00000004ff9a7431 */ /* 0x000fe400000001ff */
[C---:B------:R-:W-:Y:S01]  /*8030*/  FFMA.FTZ R86, R162.reuse, R86, R157 ;  /* 0x00000056a2567223 */ /* 0x040fe2000001009d */
[----:B------:R-:W-:-:S04]  /*8040*/  @P4 FMUL.FTZ R162, R162, R155 ;  /* 0x0000009ba2a24220 */ /* 0x000fc80000410000 */
[----:B------:R-:W-:Y:S02]  /*8050*/  FSEL R157, R157, R86, !P4 ;  /* 0x000000569d9d7208 */ /* 0x000fe40006000000 */
[----:B------:R-:W-:Y:S02]  /*8060*/  MOV R86, 0xffffffff ;  /* 0xffffffff00567802 */ /* 0x000fe40000000f00 */
[----:B------:R-:W-:-:S07]  /*8070*/  MOV R165, R162 ;  /* 0x000000a200a57202 */ /* 0x000fce0000000f00 */
[----:B------:R-:W-:Y:S05]  /*8080*/  WARPSYNC.COLLECTIVE R86, `(.L_x_90) ;  /* 0x0000000056087348 */ /* 0x000fea0003c00000 */
[----:B------:R0:W1:Y:S02]  /*8090*/  SHFL.UP P6, R86, R165, R154, R87 ;  /* 0x0400009aa5567389 */ /* 0x00006400000c0057 */
[----:B01----:R-:W-:Y:S05]  /*80a0*/  ENDCOLLECTIVE ;  /* 0x000000000000791b */ /* 0x003fea0003800000 */
.L_x_90:
[----:B------:R-:W-:Y:S02]  /*80b0*/  MOV R165, R157 ;  /* 0x0000009d00a57202 */ /* 0x000fe40000000f00 */
[----:B------:R-:W-:Y:S02]  /*80c0*/  MOV R155, R86 ;  /* 0x00000056009b7202 */ /* 0x000fe40000000f00 */
[----:B------:R-:W-:-:S07]  /*80d0*/  MOV R86, 0xffffffff ;  /* 0xffffffff00567802 */ /* 0x000fce0000000f00 */
[----:B------:R-:W-:Y:S05]  /*80e0*/  WARPSYNC.COLLECTIVE R86, `(.L_x_91) ;  /* 0x0000000056087348 */ /* 0x000fea0003c00000 */
[----:B------:R0:W1:Y:S02]  /*80f0*/  SHFL.UP P6, R86, R165, R154, R87 ;  /* 0x0400009aa5567389 */ /* 0x00006400000c0057 */
[----:B01----:R-:W-:Y:S05]  /*8100*/  ENDCOLLECTIVE ;  /* 0x000000000000791b */ /* 0x003fea0003800000 */
.L_x_91:
[----:B------:R-:W-:Y:S02]  /*8110*/  HFMA2 R154, -RZ, RZ, 0, 4.76837158203125e-07 ;  /* 0x00000008ff9a7431 */ /* 0x000fe400000001ff */
        /* <DEDUP_REMOVED lines=8> */
.L_x_92:
[----:B------:R-:W-:Y:S02]  /*81a0*/  MOV R165, R157 ;  /* 0x0000009d00a57202 */ /* 0x000fe40000000f00 */
[----:B------:R-:W-:Y:S02]  /*81b0*/  MOV R155, R86 ;  /* 0x00000056009b7202 */ /* 0x000fe40000000f00 */
[----:B------:R-:W-:-:S07]  /*81c0*/  MOV R86, 0xffffffff ;  /* 0xffffffff00567802 */ /* 0x000fce0000000f00 */
[----:B------:R-:W-:Y:S05]  /*81d0*/  WARPSYNC.COLLECTIVE R86, `(.L_x_93) ;  /* 0x0000000056087348 */ /* 0x000fea0003c00000 */
[----:B------:R0:W1:Y:S02]  /*81e0*/  SHFL.UP P6, R86, R165, R154, R87 ;  /* 0x0400009aa5567389 */ /* 0x00006400000c0057 */
[----:B01----:R-:W-:Y:S05]  /*81f0*/  ENDCOLLECTIVE ;  /* 0x000000000000791b */ /* 0x003fea0003800000 */
.L_x_93:
[----:B------:R-:W-:Y:S02]  /*8200*/  HFMA2 R154, -RZ, RZ, 0, 9.5367431640625e-07 ;  /* 0x00000010ff9a7431 */ /* 0x000fe400000001ff */
        /* <DEDUP_REMOVED lines=8> */
.L_x_94:
[----:B------:R-:W-:Y:S02]  /*8290*/  MOV R165, R157 ;  /* 0x0000009d00a57202 */ /* 0x000fe40000000f00 */
[----:B------:R-:W-:Y:S02]  /*82a0*/  MOV R155, R86 ;  /* 0x00000056009b7202 */ /* 0x000fe40000000f00 */
[----:B------:R-:W-:-:S07]  /*82b0*/  MOV R86, 0xffffffff ;  /* 0xffffffff00567802 */ /* 0x000fce0000000f00 */
[----:B------:R-:W-:Y:S05]  /*82c0*/  WARPSYNC.COLLECTIVE R86, `(.L_x_95) ;  /* 0x0000000056087348 */ /* 0x000fea0003c00000 */
[----:B------:R0:W1:Y:S02]  /*82d0*/  SHFL.UP P6, R86, R165, R154, R87 ;  /* 0x0400009aa5567389 */ /* 0x00006400000c0057 */
[----:B01----:R-:W-:Y:S05]  /*82e0*/  ENDCOLLECTIVE ;  /* 0x000000000000791b */ /* 0x003fea0003800000 */
.L_x_95:
[----:B------:R-:W-:Y:S05]  /*82f0*/  BRA `(.L_x_96) ;  /* 0xffffffc800887947 */ /* 0x000fea000383ffff */
.L_x_71:
        /* <DEDUP_REMOVED lines=8> */
.L_x_98:
[----:B------:R-:W-:Y:S05]  /*8380*/  BSYNC B0 ;  /* 0x0000000000007941 */ /* 0x000fea0003800000 */
.L_x_97:
[----:B------:R-:W-:Y:S05]  /*8390*/  BRA `(.L_x_99) ;  /* 0xffffffc8007c7947 */ /* 0x000fea000383ffff */
.L_x_72:
        /* <DEDUP_REMOVED lines=8> */
.L_x_101:
[----:B------:R-:W-:Y:S05]  /*8420*/  BSYNC B0 ;  /* 0x0000000000007941 */ /* 0x000fea0003800000 */
.L_x_100:
[----:B------:R-:W-:Y:S05]  /*8430*/  BRA `(.L_x_102) ;  /* 0xffffffc8005c7947 */ /* 0x000fea000383ffff */
.L_x_73:
        /* <DEDUP_REMOVED lines=8> */
.L_x_104:
[----:B------:R-:W-:Y:S05]  /*84c0*/  BSYNC B0 ;  /* 0x0000000000007941 */ /* 0x000fea0003800000 */
.L_x_103:
[----:B------:R-:W-:Y:S01]  /*84d0*/  MOV R162, R86 ;  /* 0x0000005600a27202 */ /* 0x000fe20000000f00 */
[----:B------:R-:W-:Y:S01]  /*84e0*/  HFMA2 R154, -RZ, RZ, 0, 5.9604644775390625e-08 ;  /* 0x00000001ff9a7431 */ /* 0x000fe200000001ff */
[----:B------:R-:W-:Y:S02]  /*84f0*/  MOV R86, 0xffffffff ;  /* 0xffffffff00567802 */ /* 0x000fe40000000f00 */
[----:B------:R-:W-:Y:S02]  /*8500*/  MOV R165, R163 ;  /* 0x000000a300a57202 */ /* 0x000fe40000000f00 */
[----:B------:R-:W-:Y:S02]  /*8510*/  MOV R87, RZ ;  /* 0x000000ff00577202 */ /* 0x000fe40000000f00 */
[----:B------:R-:W-:-:S07]  /*8520*/  MOV R155, 0x1f ;  /* 0x0000001f009b7802 */ /* 0x000fce0000000f00 */
[----:B------:R-:W-:Y:S05]  /*8530*/  WARPSYNC.COLLECTIVE R86, `(.L_x_105) ;  /* 0x0000000056087348 */ /* 0x000fea0003c00000 */
[----:B------:R0:W1:Y:S02]  /*8540*/  SHFL.UP P6, R86, R165, R154, R87 ;  /* 0x0400009aa5567389 */ /* 0x00006400000c0057 */
[----:B01----:R-:W-:Y:S05]  /*8550*/  ENDCOLLECTIVE ;  /* 0x000000000000791b */ /* 0x003fea0003800000 */
.L_x_105:
[----:B------:R-:W-:Y:S01]  /*8560*/  HFMA2 R154, -RZ, RZ, 0, 0 ;  /* 0x00000000ff9a7431 */ /* 0x000fe200000001ff */
[----:B------:R-:W-:Y:S02]  /*8570*/  MOV R87, R40 ;  /* 0x0000002800577202 */ /* 0x000fe40000000f00 */
[----:B------:R-:W-:Y:S02]  /*8580*/  MOV R163, R86 ;  /* 0x0000005600a37202 */ /* 0x000fe40000000f00 */
[----:B------:R-:W-:-:S07]  /*8590*/  MOV R86, 0xffffffff ;  /* 0xffffffff00567802 */ /* 0x000fce0000000f00 */
[----:B------:R-:W-:Y:S05]  /*85a0*/  WARPSYNC.COLLECTIVE R86, `(.L_x_106) ;  /* 0x0000000056087348 */ /* 0x000fea0003c00000 */
[----:B------:R0:W1:Y:S02]  /*85b0*/  SHFL.IDX P2, R157, R87, R154, R155 ;  /* 0x0000009a579d7389 */ /* 0x000064000004009b */
[----:B01----:R-:W-:Y:S05]  /*85c0*/  ENDCOLLECTIVE ;  /* 0x000000000000791b */ /* 0x003fea0003800000 */
.L_x_106:
[----:B------:R-:W-:Y:S02]  /*85d0*/  MOV R87, R41 ;  /* 0x0000002900577202 */ /* 0x000fe40000000f00 */
[----:B------:R-:W-:-:S07]  /*85e0*/  MOV R40, R157 ;  /* 0x0000009d00287202 */ /* 0x000fce0000000f00 */
[----:B------:R-:W-:Y:S05]  /*85f0*/  WARPSYNC.COLLECTIVE R86, `(.L_x_107) ;  /* 0x0000000056087348 */ /* 0x000fea0003c00000 */
[----:B------:R0:W1:Y:S02]  /*8600*/  SHFL.IDX P2, R157, R87, R154, R155 ;  /* 0x0000009a579d7389 */ /* 0x000064000004009b */
[----:B01----:R-:W-:Y:S05]  /*8610*/  ENDCOLLECTIVE ;  /* 0x000000000000791b */ /* 0x003fea0003800000 */
.L_x_107:
[----:B------:R-:W-:Y:S01]  /*8620*/  MOV R41, R157 ;  /* 0x0000009d00297202 */ /* 0x000fe20000000f00 */
[----:B------:R-:W-:Y:S06]  /*8630*/  BRA `(.L_x_108) ;  /* 0xffffffc400f47947 */ /* 0x000fec000383ffff */
.L_x_75:
[----:B------:R-:W-:Y:S02]  /*8640*/  MOV R165, R162 ;  /* 0x000000a200a57202 */ /* 0x000fe40000000f00 */
[----:B------:R-:W-:Y:S02]  /*8650*/  MOV R87, 0x1 ;  /* 0x0000000100577802 */ /* 0x000fe40000000f00 */
[----:B------:R-:W-:Y:S02]  /*8660*/  MOV R157, 0x1f ;  /* 0x0000001f009d7802 */ /* 0x000fe40000000f00 */
[----:B------:R-:W-:Y:S02]  /*8670*/  MOV R86, 0xffffffff ;  /* 0xffffffff00567802 */ /* 0x000fe40000000f00 */
[C---:B------:R-:W-:Y:S02]  /*8680*/  ISETP.GT.U32.AND P1, PT, R152.reuse, 0x1b, PT ;  /* 0x0000001b9800780c */ /* 0x040fe40003f24070 */
[----:B------:R-:W-:-:S13]  /*8690*/  ISETP.GT.U32.AND P2, PT, R152, 0x17, PT ;  /* 0x000000179800780c */ /* 0x000fda0003f44070 */
[----:B0-----:R-:W-:Y:S05]  /*86a0*/  WARPSYNC.COLLECTIVE R86, `(.L_x_109) ;  /* 0x0000000056087348 */ /* 0x001fea0003c00000 */
[----:B------:R1:W2:Y:S02]  /*86b0*/  SHFL.DOWN P4, R154, R165, R87, R157 ;  /* 0x08000057a59a7389 */ /* 0x0002a4000008009d */
[----:B012---:R-:W-:Y:S05]  /*86c0*/  ENDCOLLECTIVE ;  /* 0x000000000000791b */ /* 0x007fea0003800000 */
.L_x_109:
[----:B------:R-:W-:Y:S02]  /*86d0*/  ISETP.GT.U32.AND P3, PT, R152, 0xf, PT ;  /* 0x0000000f9800780c */ /* 0x000fe40003f64070 */
[----:B------:R-:W-:Y:S02]  /*86e0*/  MOV R155, 0x1f ;  /* 0x0000001f009b7802 */ /* 0x000fe40000000f00 */
[----:B------:R-:W-:Y:S02]  /*86f0*/  MOV R165, R163 ;  /* 0x000000a300a57202 */ /* 0x000fe40000000f00 */
[----:B------:R-:W-:-:S07]  /*8700*/  MOV R153, R154 ;  /* 0x0000009a00997202 */ /* 0x000fce0000000f00 */
[----:B------:R-:W-:Y:S05]  /*8710*/  WARPSYNC.COLLECTIVE R86, `(.L_x_110) ;  /* 0x0000000056087348 */ /* 0x000fea0003c00000 */
[----:B------:R0:W1:Y:S02]  /*8720*/  SHFL.DOWN P4, R154, R165, R87, R157 ;  /* 0x08000057a59a7389 */ /* 0x000064000008009d */
[----:B01----:R-:W-:Y:S05]  /*8730*/  ENDCOLLECTIVE ;  /* 0x000000000000791b */ /* 0x003fea0003800000 */
.L_x_110:
[----:B------:R-:W-:Y:S01]  /*8740*/  @P0 FMUL.FTZ R153, R153, R162 ;  /* 0x000000a299990220 */ /* 0x000fe20000410000 */
[----:B------:R-:W-:Y:S02]  /*8750*/  MOV R87, 0x2 ;  /* 0x0000000200577802 */ /* 0x000fe40000000f00 */
[----:B------:R-:W-:-:S05]  /*8760*/  MOV R86, R154 ;  /* 0x0000009a00567202 */ /* 0x000fca0000000f00 */
[----:B------:R-:W-:Y:S01]  /*8770*/  @P0 FFMA.FTZ R86, R162, R86, R163 ;  /* 0x00000056a2560223 */ /* 0x000fe200000100a3 */
[----:B------:R-:W-:-:S04]  /*8780*/  @P0 MOV R162, R153 ;  /* 0x0000009900a20202 */ /* 0x000fc80000000f00 */
[----:B------:R-:W-:Y:S02]  /*8790*/  @P0 MOV R163, R86 ;  /* 0x0000005600a30202 */ /* 0x000fe40000000f00 */
[----:B------:R-:W-:Y:S02]  /*87a0*/  MOV R165, R162 ;  /* 0x000000a200a57202 */ /* 0x000fe40000000f00 */
[----:B------:R-:W-:Y:S02]  /*87b0*/  MOV R86, 0xffffffff ;  /* 0xffffffff00567802 */ /* 0x000fe40000000f00 */
[----:B------:R-:W-:-:S13]  /*87c0*/  ISETP.GT.U32.AND P0, PT, R152, 0x1d, PT ;  /* 0x0000001d9800780c */ /* 0x000fda0003f04070 */
[----:B------:R-:W-:Y:S05]  /*87d0*/  WARPSYNC.COLLECTIVE R86, `(.L_x_111) ;  /* 0x0000000056087348 */ /* 0x000fea0003c00000 */
[----:B------:R0:W1:Y:S02]  /*87e0*/  SHFL.DOWN P4, R154, R165, R87, R157 ;  /* 0x08000057a59a7389 */ /* 0x000064000008009d */
[----:B01----:R-:W-:Y:S05]  /*87f0*/  ENDCOLLECTIVE ;  /* 0x000000000000791b */ /* 0x003fea0003800000 */
.L_x_111:
[----:B------:R-:W-:Y:S02]  /*8800*/  MOV R165, R163 ;  /* 0x000000a300a57202 */ /* 0x000fe40000000f00 */
[----:B------:R-:W-:-:S07]  /*8810*/  MOV R152, R154 ;  /* 0x0000009a00987202 */ /* 0x000fce0000000f00 */
[----:B------:R-:W-:Y:S05]  /*8820*/  WARPSYNC.COLLECTIVE R86, `(.L_x_112) ;  /* 0x0000000056087348 */ /* 0x000fea0003c00000 */
[----:B------:R0:W1:Y:S02]  /*8830*/  SHFL.DOWN P4, R154, R165, R87, R157 ;  /* 0x08000057a59a7389 */ /* 0x000064000008009d */
[----:B01----:R-:W-:Y:S05]  /*8840*/  ENDCOLLECTIVE ;  /* 0x000000000000791b */ /* 0x003fea0003800000 */
.L_x_112:
[C---:B------:R-:W-:Y:S01]  /*8850*/  @!P0 FMUL.FTZ R152, R162.reuse, R152 ;  /* 0x00000098a2988220 */ /* 0x040fe20000410000 */
[----:B------:R-:W-:Y:S01]  /*8860*/  MOV R87, 0x4 ;  /* 0x0000000400577802 */ /* 0x000fe20000000f00 */
[----:B------:R-:W-:-:S03]  /*8870*/  @!P0 FFMA.FTZ R153, R162, R154, R163 ;  /* 0x0000009aa2998223 */ /* 0x000fc600000100a3 */
[----:B------:R-:W-:-:S04]  /*8880*/  @!P0 MOV R162, R152 ;  /* 0x0000009800a28202 */ /* 0x000fc80000000f00 */
[----:B------:R-:W-:Y:S02]  /*8890*/  MOV R165, R162 ;  /* 0x000000a200a57202 */ /* 0x000fe40000000f00 */
[----:B------:R-:W-:Y:S02]  /*88a0*/  @!P0 MOV R163, R153 ;  /* 0x0000009900a38202 */ /* 0x000fe40000000f00 */
[----:B------:R-:W-:-:S13]  /*88b0*/  ISETP.NE.AND P0, PT, R100, 0x1f, PT ;  /* 0x0000001f6400780c */ /* 0x000fda0003f05270 */
[----:B------:R-:W-:Y:S05]  /*88c0*/  WARPSYNC.COLLECTIVE R86, `(.L_x_113) ;  /* 0x0000000056087348 */ /* 0x000fea0003c00000 */
[----:B------:R0:W1:Y:S02]  /*88d0*/  SHFL.DOWN P4, R154, R165, R87, R157 ;  /* 0x08000057a59a7389 */ /* 0x000064000008009d */
[----:B01----:R-:W-:Y:S05]  /*88e0*/  ENDCOLLECTIVE ;  /* 0x000000000000791b */ /* 0x003fea0003800000 */
.L_x_113:
[----:B------:R-:W-:Y:S02]  /*88f0*/  MOV R165, R163 ;  /* 0x000000a300a57202 */ /* 0x000fe40000000f00 */
[----:B------:R-:W-:-:S07]  /*8900*/  MOV R152, R154 ;  /* 0x0000009a00987202 */ /* 0x000fce0000000f00 */
[----:B------:R-:W-:Y:S05]  /*8910*/  WARPSYNC.COLLECTIVE R86, `(.L_x_114) ;  /* 0x0000000056087348 */ /* 0x000fea0003c00000 */
[----:B------:R0:W1:Y:S02]  /*8920*/  SHFL.DOWN P4, R154, R165, R87, R157 ;  /* 0x08000057a59a7389 */ /* 0x000064000008009d */
[----:B01----:R-:W-:Y:S05]  /*8930*/  ENDCOLLECTIVE ;  /* 0x000000000000791b */ /* 0x003fea0003800000 */
.L_x_114:
[C---:B------:R-:W-:Y:S01]  /*8940*/  @!P1 FMUL.FTZ R152, R162.reuse, R152 ;  /* 0x00000098a2989220 */ /* 0x040fe20000410000 */
[----:B------:R-:W-:Y:S01]  /*8950*/  MOV R87, 0x8 ;  /* 0x0000000800577802 */ /* 0x000fe20000000f00 */
[----:B------:R-:W-:-:S03]  /*8960*/  @!P1 FFMA.FTZ R153, R162, R154, R163 ;  /* 0x0000009aa2999223 */ /* 0x000fc600000100a3 */
[----:B------:R-:W-:-:S04]  /*8970*/  @!P1 MOV R162, R152 ;  /* 0x0000009800a29202 */ /* 0x000fc80000000f00 */
[----:B------:R-:W-:Y:S02]  /*8980*/  MOV R165, R162 ;  /* 0x000000a200a57202 */ /* 0x000fe40000000f00 */
[----:B------:R-:W-:-:S07]  /*8990*/  @!P1 MOV R163, R153 ;  /* 0x0000009900a39202 */ /* 0x000fce0000000f00 */
[----:B------:R-:W-:Y:S05]  /*89a0*/  WARPSYNC.COLLECTIVE R86, `(.L_x_115) ;  /* 0x0000000056087348 */ /* 0x000fea0003c00000 */
[----:B------:R0:W1:Y:S02]  /*89b0*/  SHFL.DOWN P4, R154, R165, R87, R157 ;  /* 0x08000057a59a7389 */ /* 0x000064000008009d */
[----:B01----:R-:W-:Y:S05]  /*89c0*/  ENDCOLLECTIVE ;  /* 0x000000000000791b */ /* 0x003fea0003800000 */
.L_x_115:
[----:B------:R-:W-:Y:S02]  /*89d0*/  MOV R165, R163 ;  /* 0x000000a300a57202 */ /* 0x000fe40000000f00 */
[----:B------:R-:W-:-:S07]  /*89e0*/  MOV R152, R154 ;  /* 0x0000009a00987202 */ /* 0x000fce0000000f00 */
[----:B------:R-:W-:Y:S05]  /*89f0*/  WARPSYNC.COLLECTIVE R86, `(.L_x_116) ;  /* 0x0000000056087348 */ /* 0x000fea0003c00000 */
[----:B------:R0:W1:Y:S02]  /*8a00*/  SHFL.DOWN P4, R154, R165, R87, R157 ;  /* 0x08000057a59a7389 */ /* 0x000064000008009d */
[----:B01----:R-:W-:Y:S05]  /*8a10*/  ENDCOLLECTIVE ;  /* 0x000000000000791b */ /* 0x003fea0003800000 */
.L_x_116:
        /* <DEDUP_REMOVED lines=9> */
.L_x_117:
[----:B------:R-:W-:Y:S02]  /*8ab0*/  MOV R165, R163 ;  /* 0x000000a300a57202 */ /* 0x000fe40000000f00 */
[----:B------:R-:W-:-:S07]  /*8ac0*/  MOV R152, R154 ;  /* 0x0000009a00987202 */ /* 0x000fce0000000f00 */
[----:B------:R-:W-:Y:S05]  /*8ad0*/  WARPSYNC.COLLECTIVE R86, `(.L_x_118) ;  /* 0x0000000056087348 */ /* 0x000fea0003c00000 */
[----:B------:R0:W1:Y:S02]  /*8ae0*/  SHFL.DOWN P4, R154, R165, R87, R157 ;  /* 0x08000057a59a7389 */ /* 0x000064000008009d */
[----:B01----:R-:W-:Y:S05]  /*8af0*/  ENDCOLLECTIVE ;  /* 0x000000000000791b */ /* 0x003fea0003800000 */
.L_x_118:
[C---:B------:R-:W-:Y:S01]  /*8b00*/  @!P3 FMUL.FTZ R152, R162.reuse, R152 ;  /* 0x00000098a298b220 */ /* 0x040fe20000410000 */
[----:B------:R-:W-:-:S04]  /*8b10*/  @!P3 FFMA.FTZ R153, R162, R154, R163 ;  /* 0x0000009aa299b223 */ /* 0x000fc800000100a3 */
[----:B------:R-:W-:Y:S02]  /*8b20*/  @!P3 MOV R162, R152 ;  /* 0x0000009800a2b202 */ /* 0x000fe40000000f00 */
[----:B------:R-:W-:Y:S02]  /*8b30*/  MOV R154, RZ ;  /* 0x000000ff009a7202 */ /* 0x000fe40000000f00 */
[-C--:B------:R-:W-:Y:S02]  /*8b40*/  MOV R87, R162.reuse ;  /* 0x000000a200577202 */ /* 0x080fe40000000f00 */
[----:B------:R-:W-:Y:S02]  /*8b50*/  @!P3 MOV R163, R153 ;  /* 0x0000009900a3b202 */ /* 0x000fe40000000f00 */
[----:B------:R-:W-:-:S07]  /*8b60*/  MOV R165, R162 ;  /* 0x000000a200a57202 */ /* 0x000fce0000000f00 */
[----:B------:R-:W-:Y:S05]  /*8b70*/  WARPSYNC.COLLECTIVE R86, `(.L_x_119) ;  /* 0x0000000056087348 */ /* 0x000fea0003c00000 */
[----:B------:R0:W1:Y:S02]  /*8b80*/  SHFL.IDX P2, R157, R87, R154, R155 ;  /* 0x0000009a579d7389 */ /* 0x000064000004009b */
[----:B01----:R-:W-:Y:S05]  /*8b90*/  ENDCOLLECTIVE ;  /* 0x000000000000791b */ /* 0x003fea0003800000 */
.L_x_119:
[----:B------:R-:W-:Y:S02]  /*8ba0*/  MOV R87, R163 ;  /* 0x000000a300577202 */ /* 0x000fe40000000f00 */
[----:B------:R-:W-:-:S07]  /*8bb0*/  MOV R153, R157 ;  /* 0x0000009d00997202 */ /* 0x000fce0000000f00 */
[----:B------:R-:W-:Y:S05]  /*8bc0*/  WARPSYNC.COLLECTIVE R86, `(.L_x_120) ;  /* 0x0000000056087348 */ /* 0x000fea0003c00000 */
[----:B------:R0:W1:Y:S02]  /*8bd0*/  SHFL.IDX P2, R157, R87, R154, R155 ;  /* 0x0000009a579d7389 */ /* 0x000064000004009b */
[----:B01----:R-:W-:Y:S05]  /*8be0*/  ENDCOLLECTIVE ;  /* 0x000000000000791b */ /* 0x003fea0003800000 */
.L_x_120:
[----:B------:R-:W-:Y:S02]  /*8bf0*/  MOV R87, 0x1 ;  /* 0x0000000100577802 */ /* 0x000fe40000000f00 */
[----:B------:R-:W-:Y:S02]  /*8c00*/  MOV R152, R157 ;  /* 0x0000009d00987202 */ /* 0x000fe40000000f00 */
[----:B------:R-:W-:-:S03]  /*8c10*/  MOV R157, 0x1f ;  /* 0x0000001f009d7802 */ /* 0x000fc60000000f00 */
[-C--:B------:R-:W-:Y:S01]  /*8c20*/  FFMA.FTZ R152, R41, R153.reuse, R152 ;  /* 0x0000009929987223 */ /* 0x080fe20000010098 */
[----:B------:R-:W-:-:S07]  /*8c30*/  FMUL.FTZ R153, R40, R153 ;  /* 0x0000009928997220 */ /* 0x000fce0000410000 */
[----:B------:R-:W-:Y:S05]  /*8c40*/  WARPSYNC.COLLECTIVE R86, `(.L_x_121) ;  /* 0x0000000056087348 */ /* 0x000fea0003c00000 */
[----:B------:R0:W1:Y:S02]  /*8c50*/  SHFL.DOWN P4, R154, R165, R87, R157 ;  /* 0x08000057a59a7389 */ /* 0x000064000008009d */
[----:B01----:R-:W-:Y:S05]  /*8c60*/  ENDCOLLECTIVE ;  /* 0x000000000000791b */ /* 0x003fea0003800000 */
.L_x_121:
[----:B------:R-:W-:Y:S02]  /*8c70*/  MOV R165, R163 ;  /* 0x000000a300a57202 */ /* 0x000fe40000000f00 */
[----:B------:R-:W-:-:S07]  /*8c80*/  MOV R162, R154 ;  /* 0x0000009a00a27202 */ /* 0x000fce0000000f00 */
[----:B------:R-:W-:Y:S05]  /*8c90*/  WARPSYNC.COLLECTIVE R86, `(.L_x_122) ;  /* 0x0000000056087348 */ /* 0x000fea0003c00000 */
[----:B------:R0:W1:Y:S02]  /*8ca0*/  SHFL.DOWN P4, R154, R165, R87, R157 ;  /* 0x08000057a59a7389 */ /* 0x000064000008009d */
[----:B01----:R-:W-:Y:S05]  /*8cb0*/  ENDCOLLECTIVE ;  /* 0x000000000000791b */ /* 0x003fea0003800000 */
.L_x_122:
[----:B------:R-:W-:Y:S02]  /*8cc0*/  MOV R87, R40 ;  /* 0x0000002800577202 */ /* 0x000fe40000000f00 */
[----:B------:R-:W-:Y:S02]  /*8cd0*/  MOV R163, R154 ;  /* 0x0000009a00a37202 */ /* 0x000fe40000000f00 */
[----:B------:R-:W-:-:S07]  /*8ce0*/  MOV R154, RZ ;  /* 0x000000ff009a7202 */ /* 0x000fce0000000f00 */
[----:B------:R-:W-:Y:S05]  /*8cf0*/  WARPSYNC.COLLECTIVE R86, `(.L_x_123) ;  /* 0x0000000056087348 */ /* 0x000fea0003c00000 */
[----:B------:R0:W1:Y:S02]  /*8d00*/  SHFL.IDX P2, R157, R87, R154, R155 ;  /* 0x0000009a579d7389 */ /* 0x000064000004009b */
[----:B01----:R-:W-:Y:S05]  /*8d10*/  ENDCOLLECTIVE ;  /* 0x000000000000791b */ /* 0x003fea0003800000 */
.L_x_123:
[----:B------:R-:W-:Y:S02]  /*8d20*/  MOV R87, R41 ;  /* 0x0000002900577202 */ /* 0x000fe40000000f00 */
[----:B------:R-:W-:-:S07]  /*8d30*/  MOV R40, R157 ;  /* 0x0000009d00287202 */ /* 0x000fce0000000f00 */
[----:B------:R-:W-:Y:S05]  /*8d40*/  WARPSYNC.COLLECTIVE R86, `(.L_x_124) ;  /* 0x0000000056087348 */ /* 0x000fea0003c00000 */
[----:B------:R0:W1:Y:S02]  /*8d50*/  SHFL.IDX P2, R157, R87, R154, R155 ;  /* 0x0000009a579d7389 */ /* 0x000064000004009b */
[----:B01----:R-:W-:Y:S05]  /*8d60*/  ENDCOLLECTIVE ;  /* 0x000000000000791b */ /* 0x003fea0003800000 */
.L_x_124:
[----:B------:R-:W-:Y:S01]  /*8d70*/  MOV R41, R157 ;  /* 0x0000009d00297202 */ /* 0x000fe20000000f00 */
[----:B------:R-:W-:Y:S06]  /*8d80*/  BRA `(.L_x_125) ;  /* 0xffffffc8001c7947 */ /* 0x000fec000383ffff */
.L_x_126:
        /* <DEDUP_REMOVED lines=15> */
.L_x_10410:


//--------------------- .text._Z25selective_scan_bwd_kernelI32Selective_Scan_bwd_kernel_traitsILi128ELi16ELb0ELb0ELb0ELb1ELb0EffEEv12SSMParamsBwd --------------------------
	.section	.text._Z25selective_scan_bwd_kernelI32Selective_Scan_bwd_kernel_traitsILi128ELi16ELb0ELb0ELb0ELb1ELb0EffEEv12SSMParamsBwd,"ax",@progbits
	.align	128
        .global         _Z25selective_scan_bwd_kernelI32Selective_Scan_bwd_kernel_traitsILi128ELi16ELb0ELb0ELb0ELb1ELb0EffEEv12SSMParamsBwd
        .type           _Z25selective_scan_bwd_kernelI32Selective_Scan_bwd_kernel_traitsILi128ELi16ELb0ELb0ELb0ELb1ELb0EffEEv12SSMParamsBwd,@function
        .size           _Z25selective_scan_bwd_kernelI32Selective_Scan_bwd_kernel_traitsILi128ELi16ELb0ELb0ELb0ELb1ELb0EffEEv12SSMParamsBwd,(.L_x_10411 - _Z25selective_scan_bwd_kernelI32Selective_Scan_bwd_kernel_traitsILi128ELi16ELb0ELb0ELb0ELb1ELb0EffEEv12SSMParamsBwd)
        .other          _Z25selective_scan_bwd_kernelI32Selective_Scan_bwd_kernel_traitsILi128ELi16ELb0ELb0ELb0ELb1ELb0EffEEv12SSMParamsBwd,@"STO_CUDA_ENTRY STV_DEFAULT"
_Z25selective_scan_bwd_kernelI32Selective_Scan_bwd_kernel_traitsILi128ELi16ELb0ELb0ELb0ELb1ELb0EffEEv12SSMParamsBwd:
.text._Z25selective_scan_bwd_kernelI32Selective_Scan_bwd_kernel_traitsILi128ELi16ELb0ELb0ELb0ELb1ELb0EffEEv12SSMParamsBwd:
        /* <DEDUP_REMOVED lines=84> */
.L_x_174:
[----:B------:R-:W0:Y:S01]  /*0540*/  LDCU UR9, c[0x0][0x388] ;  /* 0x00007100ff0977ac */ /* 0x000e220008000800 */
[----:B------:R-:W-:Y:S01]  /*0550*/  SHF.L.U32 R3, R0, 0x4, RZ ;  /* 0x0000000400037819 */ /* 0x000fe200000006ff */
[----:B------:R-:W-:Y:S01]  /*0560*/  HFMA2 R17, -RZ, RZ, 0, 0 ;  /* 0x00000000ff117431 */ /* 0x000fe200000001ff */
[----:B------:R-:W-:Y:S01]  /*0570*/  LOP3.LUT R2, R2, 0xfffffeff, RZ, 0xc0, !PT ;  /* 0xfffffeff02027812 */ /* 0x000fe200078ec0ff */
[----:B------:R-:W-:Y:S01]  /*0580*/  ULEA UR8, UR16, 0xfffff800, 0xb ;  /* 0xfffff80010087891 */ /* 0x000fe2000f8e58ff */
[----:B------:R-:W-:Y:S02]  /*0590*/  LOP3.LUT R33, R3, 0x3e00, RZ, 0xc0, !PT ;  /* 0x00003e0003217812 */ /* 0x000fe400078ec0ff */
[----:B------:R-:W-:Y:S02]  /*05a0*/  CS2R R12, SRZ ;  /* 0x00000000000c7805 */ /* 0x000fe4000001ff00 */
[----:B------:R-:W-:Y:S02]  /*05b0*/  MOV R4, UR17 ;  /* 0x0000001100047c02 */ /* 0x000fe40008000f00 */
[----:B------:R-:W-:-:S02]  /*05c0*/  CS2R R10, SRZ ;  /* 0x00000000000a7805 */ /* 0x000fc4000001ff00 */
[C---:B------:R-:W-:Y:S02]  /*05d0*/  LOP3.LUT R28, R33.reuse, 0x20, R40, 0xfe, !PT ;  /* 0x00000020211c7812 */ /* 0x040fe400078efe28 */
[----:B------:R-:W-:Y:S02]  /*05e0*/  CS2R R20, SRZ ;  /* 0x0000000000147805 */ /* 0x000fe4000001ff00 */
[----:B------:R-:W-:Y:S02]  /*05f0*/  LOP3.LUT R32, R33, R40, RZ, 0xfc, !PT ;  /* 0x0000002821207212 */ /* 0x000fe400078efcff */
[----:B------:R-:W-:Y:S02]  /*0600*/  CS2R R26, SRZ ;  /* 0x00000000001a7805 */ /* 0x000fe4000001ff00 */
[----:B------:R-:W-:Y:S02]  /*0610*/  MOV R5, UR18 ;  /* 0x0000001200057c02 */ /* 0x000fe40008000f00 */
[----:B------:R-:W-:-:S02]  /*0620*/  CS2R R30, SRZ ;  /* 0x00000000001e7805 */ /* 0x000fc4000001ff00 */
[C---:B------:R-:W-:Y:S02]  /*0630*/  LOP3.LUT R3, R32.reuse, 0x40, RZ, 0xfc, !PT ;  /* 0x0000004020037812 */ /* 0x040fe400078efcff */
[C---:B------:R-:W-:Y:S01]  /*0640*/  LOP3.LUT R6, R32.reuse, 0x80, RZ, 0xfc, !PT ;  /* 0x0000008020067812 */ /* 0x040fe200078efcff */
[----:B0-----:R-:W-:Y:S01]  /*0650*/  UIADD3 UR8, UPT, UPT, -UR8, UR9, URZ ;  /* 0x0000000908087290 */ /* 0x001fe2000fffe1ff */
[----:B------:R-:W-:Y:S02]  /*0660*/  LOP3.LUT R8, R32, 0xc0, RZ, 0xfc, !PT ;  /* 0x000000c020087812 */ /* 0x000fe400078efcff */
[----:B------:R-:W-:Y:S02]  /*0670*/  MOV R15, RZ ;  /* 0x000000ff000f7202 */ /* 0x000fe40000000f00 */
[----:B------:R-:W-:Y:S02]  /*0680*/  MOV R34, RZ ;  /* 0x000000ff00227202 */ /* 0x000fe40000000f00 */
[C---:B------:R-:W-:Y:S01]  /*0690*/  ISETP.GE.AND P1, PT, R22.reuse, UR8, PT ;  /* 0x0000000816007c0c */ /* 0x040fe2000bf26270 */
[----:B------:R-:W-:Y:S01]  /*06a0*/  IMAD.WIDE.U32 R22, R22, 0x4, R4 ;  /* 0x0000000416167825 */ /* 0x000fe200078e0004 */
[----:B------:R-:W-:-:S02]  /*06b0*/  ISETP.GE.AND P0, PT, R28, UR8, PT ;  /* 0x000000081c007c0c */ /* 0x000fc4000bf06270 */
[----:B------:R-:W-:Y:S02]  /*06c0*/  ISETP.GE.AND P6, PT, R3, UR8, PT ;  /* 0x0000000803007c0c */ /* 0x000fe4000bfc6270 */
[----:B------:R-:W-:Y:S02]  /*06d0*/  LOP3.LUT R5, R32, 0x60, RZ, 0xfc, !PT ;  /* 0x0000006020057812 */ /* 0x000fe400078efcff */
[----:B------:R-:W-:Y:S01]  /*06e0*/  ISETP.GE.AND P4, PT, R6, UR8, PT ;  /* 0x0000000806007c0c */ /* 0x000fe2000bf86270 */
[----:B------:R-:W-:Y:S01]  /*06f0*/  BAR.SYNC.DEFER_BLOCKING 0x0 ;  /* 0x0000000000007b1d */ /* 0x000fe20000010000 */
[----:B------:R-:W-:Y:S02]  /*0700*/  ISETP.GE.AND P5, PT, R5, UR8, PT ;  /* 0x0000000805007c0c */ /* 0x000fe4000bfa6270 */
[----:B------:R-:W-:Y:S02]  /*0710*/  LOP3.LUT R3, R32, 0xa0, RZ, 0xfc, !PT ;  /* 0x000000a020037812 */ /* 0x000fe400078efcff */
[----:B------:R-:W-:-:S02]  /*0720*/  @P1 LOP3.LUT R2, R2, 0x100, RZ, 0xfc, !PT ;  /* 0x0000010002021812 */ /* 0x000fc400078efcff */
[----:B------:R-:W-:Y:S02]  /*0730*/  SHF.L.U32 R4, R32, 0x2, RZ ;  /* 0x0000000220047819 */ /* 0x000fe400000006ff */
[----:B------:R-:W-:Y:S02]  /*0740*/  LOP3.LUT R2, R2, 0xffffff7f, RZ, 0xc0, !PT ;  /* 0xffffff7f02027812 */ /* 0x000fe400078ec0ff */
[----:B------:R-:W-:Y:S01]  /*0750*/  ISETP.GE.AND P3, PT, R3, UR8, PT ;  /* 0x0000000803007c0c */ /* 0x000fe2000bf66270 */
[----:B------:R-:W-:Y:S01]  /*0760*/  HFMA2 R3, -RZ, RZ, 0, 0 ;  /* 0x00000000ff037431 */ /* 0x000fe200000001ff */
[----:B------:R-:W-:Y:S02]  /*0770*/  @P0 LOP3.LUT R2, R2, 0x80, RZ, 0xfc, !PT ;  /* 0x0000008002020812 */ /* 0x000fe400078efcff */
[----:B------:R-:W-:Y:S02]  /*0780*/  IADD3 R6, P1, PT, R4, UR19, RZ ;  /* 0x0000001304067c10 */ /* 0x000fe4000ff3e0ff */
[----:B------:R-:W-:-:S02]  /*0790*/  LOP3.LUT R2, R2, 0xffffffbf, RZ, 0xc0, !PT ;  /* 0xffffffbf02027812 */ /* 0x000fc400078ec0ff */
[----:B------:R-:W-:Y:S02]  /*07a0*/  IADD3.X R7, PT, PT, RZ, UR20, RZ, P1, !PT ;  /* 0x00000014ff077c10 */ /* 0x000fe40008ffe4ff */
[----:B------:R-:W-:Y:S02]  /*07b0*/  @P6 LOP3.LUT R2, R2, 0x40, RZ, 0xfc, !PT ;  /* 0x0000004002026812 */ /* 0x000fe400078efcff */
[----:B------:R-:W-:Y:S02]  /*07c0*/  ISETP.GE.AND P2, PT, R8, UR8, PT ;  /* 0x0000000808007c0c */ /* 0x000fe4000bf46270 */
[----:B------:R-:W-:Y:S02]  /*07d0*/  CS2R R8, SRZ ;  /* 0x0000000000087805 */ /* 0x000fe4000001ff00 */
[----:B------:R-:W-:Y:S01]  /*07e0*/  LOP3.LUT R2, R2, 0xffffffdf, RZ, 0xc0, !PT ;  /* 0xffffffdf02027812 */ /* 0x000fe200078ec0ff */
[----:B------:R-:W2:Y:S01]  /*07f0*/  @!P3 LDG.E R12, desc[UR30][R22.64+0x280] ;  /* 0x0002801e160cb981 */ /* 0x000ea2000c1e1900 */
[----:B------:R-:W-:-:S02]  /*0800*/  IADD3 R4, P0, PT, R4, UR21, RZ ;  /* 0x0000001504047c10 */ /* 0x000fc4000ff1e0ff */
[----:B------:R-:W-:Y:S01]  /*0810*/  @P5 LOP3.LUT R2, R2, 0x20, RZ, 0xfc, !PT ;  /* 0x0000002002025812 */ /* 0x000fe200078efcff */
[----:B------:R-:W3:Y:S01]  /*0820*/  @!P4 LDG.E R11, desc[UR30][R22.64+0x200] ;  /* 0x0002001e160bc981 */ /* 0x000ee2000c1e1900 */
[----:B------:R-:W-:Y:S02]  /*0830*/  LOP3.LUT R14, R32, 0xe0, RZ, 0xfc, !PT ;  /* 0x000000e0200e7812 */ /* 0x000fe400078efcff */
[----:B------:R-:W-:Y:S01]  /*0840*/  LOP3.LUT R2, R2, 0xffffffef, RZ, 0xc0, !PT ;  /* 0xffffffef02027812 */ /* 0x000fe200078ec0ff */
[----:B------:R-:W4:Y:S01]  /*0850*/  @!P5 LDG.E R10, desc[UR30][R22.64+0x180] ;  /* 0x0001801e160ad981 */ /* 0x000f22000c1e1900 */
[----:B------:R-:W-:Y:S02]  /*0860*/  IADD3.X R5, PT, PT, RZ, UR22, RZ, P0, !PT ;  /* 0x00000016ff057c10 */ /* 0x000fe400087fe4ff */
[----:B------:R-:W-:Y:S01]  /*0870*/  @P4 LOP3.LUT R2, R2, 0x10, RZ, 0xfc, !PT ;  /* 0x0000001002024812 */ /* 0x000fe200078efcff */
[----:B------:R-:W5:Y:S03]  /*0880*/  @!P2 LDG.E R13, desc[UR30][R22.64+0x300] ;  /* 0x0003001e160da981 */ /* 0x000f66000c1e1900 */
[C---:B------:R-:W-:Y:S01]  /*0890*/  LOP3.LUT P1, RZ, R2.reuse, 0x100, RZ, 0xc0, !PT ;  /* 0x0000010002ff7812 */ /* 0x040fe2000782c0ff */
[----:B------:R-:W2:Y:S01]  /*08a0*/  @!P6 LDG.E R9, desc[UR30][R22.64+0x100] ;  /* 0x0001001e1609e981 */ /* 0x000ea2000c1e1900 */
[----:B------:R-:W-:-:S04]  /*08b0*/  LOP3.LUT R2, R2, 0xfffffff7, RZ, 0xc0, !PT ;  /* 0xfffffff702027812 */ /* 0x000fc800078ec0ff */
[----:B------:R-:W-:Y:S02]  /*08c0*/  @P3 LOP3.LUT R2, R2, 0x8, RZ, 0xfc, !PT ;  /* 0x0000000802023812 */ /* 0x000fe400078efcff */
[----:B------:R-:W-:Y:S02]  /*08d0*/  ISETP.GE.AND P0, PT, R14, UR8, PT ;  /* 0x000000080e007c0c */ /* 0x000fe4000bf06270 */
[----:B------:R-:W-:Y:S02]  /*08e0*/  LOP3.LUT R2, R2, 0xfffffffb, RZ, 0xc0, !PT ;  /* 0xfffffffb02027812 */ /* 0x000fe400078ec0ff */
[----:B------:R-:W-:Y:S01]  /*08f0*/  LOP3.LUT R16, R32, 0x100, RZ, 0xfc, !PT ;  /* 0x0000010020107812 */ /* 0x000fe200078efcff */
[----:B------:R-:W3:Y:S01]  /*0900*/  @!P1 LDG.E R3, desc[UR30][R22.64] ;  /* 0x0000001e16039981 */ /* 0x000ee2000c1e1900 */
        /* <DEDUP_REMOVED lines=10> */
[----:B------:R-:W-:Y:S01]  /*09b0*/  LOP3.LUT R25, R32, 0x180, RZ, 0xfc, !PT ;  /* 0x0000018020197812 */ /* 0x000fe200078efcff */
[----:B------:R-:W5:Y:S01]  /*09c0*/  @!P0 LDG.E R17, desc[UR30][R22.64+0x400] ;  /* 0x0004001e16118981 */ /* 0x000f62000c1e1900 */
[----:B------:R-:W-:Y:S02]  /*09d0*/  @P0 LOP3.LUT R2, R2, 0x1, RZ, 0xfc, !PT ;  /* 0x0000000102020812 */ /* 0x000fe400078efcff */
[----:B------:R-:W-:Y:S01]  /*09e0*/  LOP3.LUT R28, R32, 0x1a0, RZ, 0xfc, !PT ;  /* 0x000001a0201c7812 */ /* 0x000fe200078efcff */
[----:B------:R-:W4:Y:S01]  /*09f0*/  @!P1 LDG.E R8, desc[UR30][R22.64+0x80] ;  /* 0x0000801e16089981 */ /* 0x000f22000c1e1900 */
        /* <DEDUP_REMOVED lines=16> */
[----:B------:R-:W1:Y:S01]  /*0b00*/  S2R R57, SR_LANEID ;  /* 0x0000000000397919 */ /* 0x000e620000000000 */
[----:B------:R-:W0:Y:S01]  /*0b10*/  S2UR UR8, SR_CgaCtaId ;  /* 0x00000000000879c3 */ /* 0x000e220000008800 */
[----:B------:R-:W-:Y:S01]  /*0b20*/  UMOV UR23, 0x400 ;  /* 0x0000040000177882 */ /* 0x000fe20000000000 */
[----:B------:R-:W-:-:S02]  /*0b30*/  P2R R54, PR, RZ, 0x1 ;  /* 0x00000001ff367803 */ /* 0x000fc40000000000 */
[----:B------:R-:W-:-:S04]  /*0b40*/  LOP3.LUT P0, RZ, R2, 0x1, RZ, 0xc0, !PT ;  /* 0x0000000102ff7812 */ /* 0x000fc8000780c0ff */
[----:B------:R-:W-:Y:S02]  /*0b50*/  P2R R52, PR, RZ, 0x1 ;  /* 0x00000001ff347803 */ /* 0x000fe40000000000 */
[----:B------:R-:W-:Y:S02]  /*0b60*/  LOP3.LUT P0, RZ, R2, 0x2, RZ, 0xc0, !PT ;  /* 0x0000000202ff7812 */ /* 0x000fe4000780c0ff */
[----:B------:R-:W-:Y:S02]  /*0b70*/  LOP3.LUT R0, R0, 0x3e0, RZ, 0xc0, !PT ;  /* 0x000003e000007812 */ /* 0x000fe400078ec0ff */
[----:B------:R-:W-:Y:S01]  /*0b80*/  P2R R50, PR, RZ, 0x1 ;  /* 0x00000001ff327803 */ /* 0x000fe20000000000 */
[----:B0-----:R-:W-:Y:S01]  /*0b90*/  ULEA UR23, UR8, UR23, 0x18 ;  /* 0x0000001708177291 */ /* 0x001fe2000f8ec0ff */
[----:B-1----:R-:W-:-:S04]  /*0ba0*/  IADD3 R14, PT, PT, R33, R57, RZ ;  /* 0x00000039210e7210 */ /* 0x002fc80007ffe0ff */
[C---:B------:R-:W-:Y:S02]  /*0bb0*/  IADD3 R19, PT, PT, R14.reuse, 0x20, RZ ;  /* 0x000000200e137810 */ /* 0x040fe40007ffe0ff */
[C---:B------:R-:W-:Y:S02]  /*0bc0*/  IADD3 R25, PT, PT, R14.reuse, 0x40, RZ ;  /* 0x000000400e197810 */ /* 0x040fe40007ffe0ff */
[C---:B------:R-:W-:Y:S02]  /*0bd0*/  IADD3 R29, PT, PT, R14.reuse, 0x60, RZ ;  /* 0x000000600e1d7810 */ /* 0x040fe40007ffe0ff */
[C---:B------:R-:W-:Y:S02]  /*0be0*/  LEA.HI.SX32 R16, R14.reuse, R14, 0x1b ;  /* 0x0000000e0e107211 */ /* 0x040fe400078fdaff */
[C---:B------:R-:W-:Y:S02]  /*0bf0*/  IADD3 R33, PT, PT, R14.reuse, 0x80, RZ ;  /* 0x000000800e217810 */ /* 0x040fe40007ffe0ff */
[----:B------:R-:W-:-:S02]  /*0c00*/  IADD3 R23, PT, PT, R14, 0xa0, RZ ;  /* 0x000000a00e177810 */ /* 0x000fc40007ffe0ff */
        /* <DEDUP_REMOVED lines=8> */
[C---:B------:R-:W-:Y:S02]  /*0c90*/  IADD3 R41, PT, PT, R14.reuse, 0x120, RZ ;  /* 0x000001200e297810 */ /* 0x040fe40007ffe0ff */
[----:B------:R-:W-:Y:S02]  /*0ca0*/  LEA.HI.SX32 R23, R23, R14, 0x1b ;  /* 0x0000000e17177211 */ /* 0x000fe400078fdaff */
[----:B------:R-:W-:Y:S02]  /*0cb0*/  LEA R55, R19, UR23, 0x2 ;  /* 0x0000001713377c11 */ /* 0x000fe4000f8e10ff */
[----:B------:R-:W-:-:S02]  /*0cc0*/  IADD3 R43, PT, PT, R14, 0x140, RZ ;  /* 0x000001400e2b7810 */ /* 0x000fc40007ffe0ff */
[-C--:B------:R-:W-:Y:S02]  /*0cd0*/  LEA.HI.SX32 R35, R35, R14.reuse, 0x1b ;  /* 0x0000000e23237211 */ /* 0x080fe400078fdaff */
[----:B------:R-:W-:Y:S02]  /*0ce0*/  LEA R164, R25, UR23, 0x2 ;  /* 0x0000001719a47c11 */ /* 0x000fe4000f8e10ff */
[----:B------:R-:W-:Y:S02]  /*0cf0*/  IADD3 R45, PT, PT, R14, 0x160, RZ ;  /* 0x000001600e2d7810 */ /* 0x000fe40007ffe0ff */
[----:B------:R-:W-:Y:S02]  /*0d00*/  LEA.HI.SX32 R37, R37, R14, 0x1b ;  /* 0x0000000e25257211 */ /* 0x000fe400078fdaff */
[----:B------:R-:W-:Y:S02]  /*0d10*/  LEA R161, R29, UR23, 0x2 ;  /* 0x000000171da17c11 */ /* 0x000fe4000f8e10ff */
[----:B------:R-:W-:-:S02]  /*0d20*/  LOP3.LUT P0, RZ, R2, 0x4, RZ, 0xc0, !PT ;  /* 0x0000000402ff7812 */ /* 0x000fc4000780c0ff */
        /* <DEDUP_REMOVED lines=13> */
[----:B------:R-:W-:Y:S02]  /*0e00*/  P2R R48, PR, RZ, 0x1 ;  /* 0x00000001ff307803 */ /* 0x000fe40000000000 */
[-C--:B------:R-:W-:Y:S02]  /*0e10*/  LEA.HI.SX32 R47, R47, R14.reuse, 0x1b ;  /* 0x0000000e2f2f7211 */ /* 0x080fe400078fdaff */
[----:B------:R-:W-:Y:S02]  /*0e20*/  LEA R134, R39, UR23, 0x2 ;  /* 0x0000001727867c11 */ /* 0x000fe4000f8e10ff */
[----:B------:R-:W-:Y:S02]  /*0e30*/  LOP3.LUT P0, RZ, R2, 0x8, RZ, 0xc0, !PT ;  /* 0x0000000802ff7812 */ /* 0x000fe4000780c0ff */
[----:B------:R-:W-:-:S02]  /*0e40*/  LEA.HI.SX32 R49, R49, R14, 0x1b ;  /* 0x0000000e31317211 */ /* 0x000fc400078fdaff */
[----:B------:R-:W-:Y:S02]  /*0e50*/  LEA R99, R41, UR23, 0x2 ;  /* 0x0000001729637c11 */ /* 0x000fe4000f8e10ff */
[----:B------:R-:W-:Y:S02]  /*0e60*/  SHF.L.U32 R0, R0, 0x4, RZ ;  /* 0x0000000400007819 */ /* 0x000fe400000006ff */
[-C--:B------:R-:W-:Y:S02]  /*0e70*/  LEA.HI.SX32 R51, R51, R14.reuse, 0x1b ;  /* 0x0000000e33337211 */ /* 0x080fe400078fdaff */
[----:B------:R-:W-:Y:S02]  /*0e80*/  LEA R98, R43, UR23, 0x2 ;  /* 0x000000172b627c11 */ /* 0x000fe4000f8e10ff */
[----:B------:R-:W-:Y:S02]  /*0e90*/  LEA.HI.SX32 R53, R53, R14, 0x1b ;  /* 0x0000000e35357211 */ /* 0x000fe400078fdaff */
[----:B------:R-:W-:-:S02]  /*0ea0*/  LEA R97, R45, UR23, 0x2 ;  /* 0x000000172d617c11 */ /* 0x000fc4000f8e10ff */
[----:B------:R-:W-:Y:S02]  /*0eb0*/  LEA R96, R47, UR23, 0x2 ;  /* 0x000000172f607c11 */ /* 0x000fe4000f8e10ff */
[----:B------:R-:W-:Y:S02]  /*0ec0*/  P2R R46, PR, RZ, 0x1 ;  /* 0x00000001ff2e7803 */ /* 0x000fe40000000000 */
[----:B------:R-:W-:Y:S02]  /*0ed0*/  LEA R95, R49, UR23, 0x2 ;  /* 0x00000017315f7c11 */ /* 0x000fe4000f8e10ff */
[----:B------:R-:W-:Y:S02]  /*0ee0*/  LEA.HI.SX32 R92, R0, R0, 0x1b ;  /* 0x00000000005c7211 */ /* 0x000fe400078fdaff */
[----:B------:R-:W-:Y:S02]  /*0ef0*/  LOP3.LUT P0, RZ, R2, 0x10, RZ, 0xc0, !PT ;  /* 0x0000001002ff7812 */ /* 0x000fe4000780c0ff */
[----:B------:R-:W-:-:S02]  /*0f00*/  LEA R94, R51, UR23, 0x2 ;  /* 0x00000017335e7c11 */ /* 0x000fc4000f8e10ff */
[----:B------:R-:W-:Y:S02]  /*0f10*/  LEA R93, R53, UR23, 0x2 ;  /* 0x00000017355d7c11 */ /* 0x000fe4000f8e10ff */
[----:B------:R-:W-:Y:S02]  /*0f20*/  LEA R92, R92, UR23, 0x2 ;  /* 0x000000175c5c7c11 */ /* 0x000fe4000f8e10ff */
        /* <DEDUP_REMOVED lines=8> */
[----:B---3--:R0:W-:Y:S04]  /*0fb0*/  STS [R56], R3 ;  /* 0x0000000338007388 */ /* 0x0081e80000000800 */
[----:B----4-:R-:W-:Y:S04]  /*0fc0*/  STS [R55+0x80], R8 ;  /* 0x0000800837007388 */ /* 0x010fe80000000800 */
[----:B--2---:R1:W-:Y:S04]  /*0fd0*/  STS [R164+0x100], R9 ;  /* 0x00010009a4007388 */ /* 0x0043e80000000800 */
[----:B------:R-:W-:Y:S04]  /*0fe0*/  STS [R161+0x180], R10 ;  /* 0x0001800aa1007388 */ /* 0x000fe80000000800 */
[----:B------:R2:W-:Y:S04]  /*0ff0*/  STS [R160+0x200], R11 ;  /* 0x0002000ba0007388 */ /* 0x0005e80000000800 */
[----:B------:R-:W-:Y:S04]  /*1000*/  STS [R159+0x280], R12 ;  /* 0x0002800c9f007388 */ /* 0x000fe80000000800 */
[----:B-----5:R3:W-:Y:S04]  /*1010*/  STS [R158+0x300], R13 ;  /* 0x0003000d9e007388 */ /* 0x0207e80000000800 */
[----:B------:R4:W-:Y:S04]  /*1020*/  STS [R156+0x380], R15 ;  /* 0x0003800f9c007388 */ /* 0x0009e80000000800 */
[----:B------:R5:W-:Y:S04]  /*1030*/  STS [R134+0x400], R17 ;  /* 0x0004001186007388 */ /* 0x000be80000000800 */
[----:B------:R-:W-:Y:S04]  /*1040*/  STS [R99+0x480], R20 ;  /* 0x0004801463007388 */ /* 0x000fe80000000800 */
        /* <DEDUP_REMOVED lines=24> */
[----:B------:R-:W-:Y:S01]  /*11d0*/  BAR.SYNC.DEFER_BLOCKING 0x0 ;  /* 0x0000000000007b1d */ /* 0x000fe20000010000 */
[----:B-1----:R-:W-:-:S05]  /*11e0*/  CS2R R8, SRZ ;  /* 0x0000000000087805 */ /* 0x002fca000001ff00 */
[----:B------:R-:W5:Y:S01]  /*11f0*/  @!P0 LDG.E R3, desc[UR30][R6.64] ;  /* 0x0000001e06038981 */ /* 0x000f62000c1e1900 */
[----:B------:R-:W-:-:S13]  /*1200*/  ISETP.NE.AND P0, PT, R36, RZ, PT ;  /* 0x000000ff2400720c */ /* 0x000fda0003f05270 */
[----:B------:R-:W5:Y:S01]  /*1210*/  @!P0 LDG.E R8, desc[UR30][R6.64+0x80] ;  /* 0x0000801e06088981 */ /* 0x000f62000c1e1900 */
[----:B------:R-:W-:Y:S02]  /*1220*/  ISETP.NE.AND P0, PT, R38, RZ, PT ;  /* 0x000000ff2600720c */ /* 0x000fe40003f05270 */
[----:B--2---:R-:W-:-:S11]  /*1230*/  CS2R R10, SRZ ;  /* 0x00000000000a7805 */ /* 0x004fd6000001ff00 */
[----:B------:R-:W2:Y:S01]  /*1240*/  @!P0 LDG.E R9, desc[UR30][R6.64+0x100] ;  /* 0x0001001e06098981 */ /* 0x000ea2000c1e1900 */
[----:B------:R-:W-:-:S13]  /*1250*/  ISETP.NE.AND P0, PT, R42, RZ, PT ;  /* 0x000000ff2a00720c */ /* 0x000fda0003f05270 */
[----:B------:R-:W2:Y:S01]  /*1260*/  @!P0 LDG.E R10, desc[UR30][R6.64+0x180] ;  /* 0x0001801e060a8981 */ /* 0x000ea2000c1e1900 */
[----:B------:R-:W-:Y:S02]  /*1270*/  ISETP.NE.AND P0, PT, R44, RZ, PT ;  /* 0x000000ff2c00720c */ /* 0x000fe40003f05270 */
[----:B---3--:R-:W-:-:S11]  /*1280*/  CS2R R12, SRZ ;  /* 0x00000000000c7805 */ /* 0x008fd6000001ff00 */
[----:B------:R-:W3:Y:S01]  /*1290*/  @!P0 LDG.E R11, desc[UR30][R6.64+0x200] ;  /* 0x0002001e060b8981 */ /* 0x000ee2000c1e1900 */
[----:B------:R-:W-:-:S13]  /*12a0*/  ISETP.NE.AND P0, PT, R46, RZ, PT ;  /* 0x000000ff2e00720c */ /* 0x000fda0003f05270 */
[----:B------:R-:W3:Y:S01]  /*12b0*/  @!P0 LDG.E R12, desc[UR30][R6.64+0x280] ;  /* 0x0002801e060c8981 */ /* 0x000ee2000c1e1900 */
[----:B------:R-:W-:Y:S02]  /*12c0*/  ISETP.NE.AND P0, PT, R48, RZ, PT ;  /* 0x000000ff3000720c */ /* 0x000fe40003f05270 */
[----:B----4-:R-:W-:-:S11]  /*12d0*/  CS2R R14, SRZ ;  /* 0x00000000000e7805 */ /* 0x010fd6000001ff00 */
[----:B------:R-:W4:Y:S01]  /*12e0*/  @!P0 LDG.E R13, desc[UR30][R6.64+0x300] ;  /* 0x0003001e060d8981 */ /* 0x000f22000c1e1900 */
[----:B------:R-:W-:Y:S02]  /*12f0*/  ISETP.NE.AND P0, PT, R50, RZ, PT ;  /* 0x000000ff3200720c */ /* 0x000fe40003f05270 */
[----:B-----5:R-:W-:Y:S01]  /*1300*/  CS2R R16, SRZ ;  /* 0x0000000000107805 */ /* 0x020fe2000001ff00 */
[----:B------:R-:W-:Y:S01]  /*1310*/  HFMA2 R0, -RZ, RZ, 0, 0 ;  /* 0x00000000ff007431 */ /* 0x000fe200000001ff */
[----:B------:R-:W-:Y:S02]  /*1320*/  CS2R R18, SRZ ;  /* 0x0000000000127805 */ /* 0x000fe4000001ff00 */
[----:B------:R-:W-:Y:S02]  /*1330*/  MOV R21, RZ ;  /* 0x000000ff00157202 */ /* 0x000fe40000000f00 */
[----:B------:R-:W-:Y:S01]  /*1340*/  MOV R23, RZ ;  /* 0x000000ff00177202 */ /* 0x000fe20000000f00 */
[----:B------:R-:W5:Y:S04]  /*1350*/  @!P2 LDG.E R16, desc[UR30][R6.64+0x580] ;  /* 0x0005801e0610a981 */ /* 0x000f68000c1e1900 */
[----:B------:R-:W5:Y:S04]  /*1360*/  @!P1 LDG.E R19, desc[UR30][R6.64+0x500] ;  /* 0x0005001e06139981 */ /* 0x000f68000c1e1900 */
[----:B------:R-:W5:Y:S01]  /*1370*/  @!P0 LDG.E R15, desc[UR30][R6.64+0x380] ;  /* 0x0003801e060f8981 */ /* 0x000f62000c1e1900 */
[----:B------:R-:W-:-:S03]  /*1380*/  ISETP.NE.AND P0, PT, R52, RZ, PT ;  /* 0x000000ff3400720c */ /* 0x000fc60003f05270 */
[----:B------:R-:W5:Y:S04]  /*1390*/  @!P3 LDG.E R21, desc[UR30][R6.64+0x600] ;  /* 0x0006001e0615b981 */ /* 0x000f68000c1e1900 */
[----:B------:R-:W5:Y:S04]  /*13a0*/  @!P4 LDG.E R0, desc[UR30][R6.64+0x680] ;  /* 0x0006801e0600c981 */ /* 0x000f68000c1e1900 */
[----:B------:R-:W5:Y:S04]  /*13b0*/  @!P5 LDG.E R23, desc[UR30][R6.64+0x700] ;  /* 0x0007001e0617d981 */ /* 0x000f68000c1e1900 */
[----:B------:R-:W5:Y:S01]  /*13c0*/  @!P0 LDG.E R17, desc[UR30][R6.64+0x400] ;  /* 0x0004001e06118981 */ /* 0x000f62000c1e1900 */
[----:B------:R-:W-:-:S03]  /*13d0*/  ISETP.NE.AND P0, PT, R54, RZ, PT ;  /* 0x000000ff3600720c */ /* 0x000fc60003f05270 */
[----:B------:R-:W5:Y:S10]  /*13e0*/  @!P6 LDG.E R18, desc[UR30][R6.64+0x780] ;  /* 0x0007801e0612e981 */ /* 0x000f74000c1e1900 */
[----:B------:R0:W5:Y:S01]  /*13f0*/  @!P0 LDG.E R14, desc[UR30][R6.64+0x480] ;  /* 0x0004801e060e8981 */ /* 0x000162000c1e1900 */
[----:B------:R-:W-:-:S02]  /*1400*/  P2R R33, PR, RZ, 0x1 ;  /* 0x00000001ff217803 */ /* 0x000fc40000000000 */
        /* <DEDUP_REMOVED lines=16> */
[----:B------:R-:W-:Y:S02]  /*1510*/  LOP3.LUT P0, RZ, R2, 0x100, RZ, 0xc0, !PT ;  /* 0x0000010002ff7812 */ /* 0x000fe4000780c0ff */
[----:B0-----:R-:W-:Y:S01]  /*1520*/  CS2R R6, SRZ ;  /* 0x0000000000067805 */ /* 0x001fe2000001ff00 */
[----:B------:R0:W-:Y:S04]  /*1530*/  STS [R56], R3 ;  /* 0x0000000338007388 */ /* 0x0001e80000000800 */
[----:B------:R-:W-:Y:S04]  /*1540*/  STS [R55+0x80], R8 ;  /* 0x0000800837007388 */ /* 0x000fe80000000800 */
[----:B--2---:R-:W-:Y:S04]  /*1550*/  STS [R164+0x100], R9 ;  /* 0x00010009a4007388 */ /* 0x004fe80000000800 */
[----:B------:R-:W-:Y:S04]  /*1560*/  STS [R161+0x180], R10 ;  /* 0x0001800aa1007388 */ /* 0x000fe80000000800 */
[----:B---3--:R-:W-:Y:S04]  /*1570*/  STS [R160+0x200], R11 ;  /* 0x0002000ba0007388 */ /* 0x008fe80000000800 */
[----:B------:R-:W-:Y:S04]  /*1580*/  STS [R159+0x280], R12 ;  /* 0x0002800c9f007388 */ /* 0x000fe80000000800 */
[----:B----4-:R-:W-:Y:S04]  /*1590*/  STS [R158+0x300], R13 ;  /* 0x0003000d9e007388 */ /* 0x010fe80000000800 */
[----:B-----5:R-:W-:Y:S04]  /*15a0*/  STS [R156+0x380], R15 ;  /* 0x0003800f9c007388 */ /* 0x020fe80000000800 */
[----:B------:R-:W-:Y:S04]  /*15b0*/  STS [R134+0x400], R17 ;  /* 0x0004001186007388 */ /* 0x000fe80000000800 */
[----:B------:R-:W-:Y:S04]  /*15c0*/  STS [R99+0x480], R14 ;  /* 0x0004800e63007388 */ /* 0x000fe80000000800 */
[----:B------:R-:W-:Y:S04]  /*15d0*/  STS [R98+0x500], R19 ;  /* 0x0005001362007388 */ /* 0x000fe80000000800 */
[----:B------:R-:W-:Y:S04]  /*15e0*/  STS [R97+0x580], R16 ;  /* 0x0005801061007388 */ /* 0x000fe80000000800 */
[----:B------:R-:W-:Y:S04]  /*15f0*/  STS [R96+0x600], R21 ;  /* 0x0006001560007388 */ /* 0x000fe80000000800 */
[----:B------:R1:W-:Y:S04]  /*1600*/  STS [R95+0x680], R0 ;  /* 0x000680005f007388 */ /* 0x0003e80000000800 */
[----:B------:R-:W-:Y:S04]  /*1610*/  STS [R94+0x700], R23 ;  /* 0x000700175e007388 */ /* 0x000fe80000000800 */
[----:B------:R-:W-:Y:S01]  /*1620*/  STS [R93+0x780], R18 ;  /* 0x000780125d007388 */ /* 0x000fe20000000800 */
[----:B------:R-:W-:-:S03]  /*1630*/  NOP ;  /* 0x0000000000007918 */ /* 0x000fc60000000000 */
[----:B------:R-:W2:Y:S04]  /*1640*/  LDS R54, [R92] ;  /* 0x000000005c367984 */ /* 0x000ea80000000800 */
[----:B------:R-:W3:Y:S04]  /*1650*/  LDS R53, [R92+0x4] ;  /* 0x000004005c357984 */ /* 0x000ee80000000800 */
[----:B------:R-:W4:Y:S04]  /*1660*/  LDS R52, [R92+0x8] ;  /* 0x000008005c347984 */ /* 0x000f280000000800 */
[----:B------:R-:W5:Y:S04]  /*1670*/  LDS R51, [R92+0xc] ;  /* 0x00000c005c337984 */ /* 0x000f680000000800 */
[----:B------:R-:W5:Y:S04]  /*1680*/  LDS R50, [R92+0x10] ;  /* 0x000010005c327984 */ /* 0x000f680000000800 */
[----:B------:R-:W5:Y:S04]  /*1690*/  LDS R49, [R92+0x14] ;  /* 0x000014005c317984 */ /* 0x000f680000000800 */
[----:B------:R-:W5:Y:S04]  /*16a0*/  LDS R48, [R92+0x18] ;  /* 0x000018005c307984 */ /* 0x000f680000000800 */
[----:B------:R0:W2:Y:S04]  /*16b0*/  LDS R47, [R92+0x1c] ;  /* 0x00001c005c2f7984 */ /* 0x0000a80000000800 */
[----:B------:R0:W2:Y:S04]  /*16c0*/  LDS R46, [R92+0x20] ;  /* 0x000020005c2e7984 */ /* 0x0000a80000000800 */
[----:B------:R0:W2:Y:S04]  /*16d0*/  LDS R45, [R92+0x24] ;  /* 0x000024005c2d7984 */ /* 0x0000a80000000800 */
[----:B------:R0:W2:Y:S04]  /*16e0*/  LDS R44, [R92+0x28] ;  /* 0x000028005c2c7984 */ /* 0x0000a80000000800 */
[----:B------:R0:W2:Y:S04]  /*16f0*/  LDS R38, [R92+0x2c] ;  /* 0x00002c005c267984 */ /* 0x0000a80000000800 */
[----:B------:R0:W2:Y:S04]  /*1700*/  LDS R34, [R92+0x30] ;  /* 0x000030005c227984 */ /* 0x0000a80000000800 */
[----:B------:R0:W2:Y:S04]  /*1710*/  LDS R30, [R92+0x34] ;  /* 0x000034005c1e7984 */ /* 0x0000a80000000800 */
[----:B------:R2:W2:Y:S04]  /*1720*/  LDS R26, [R92+0x38] ;  /* 0x000038005c1a7984 */ /* 0x0004a80000000800 */
[----:B------:R2:W2:Y:S01]  /*1730*/  LDS R22, [R92+0x3c] ;  /* 0x00003c005c167984 */ /* 0x0004a20000000800 */
[----:B0-----:R-:W-:Y:S01]  /*1740*/  HFMA2 R3, -RZ, RZ, 0, 0 ;  /* 0x00000000ff037431 */ /* 0x001fe200000001ff */
[----:B------:R-:W-:Y:S01]  /*1750*/  BAR.SYNC.DEFER_BLOCKING 0x0 ;  /* 0x0000000000007b1d */ /* 0x000fe20000010000 */
[----:B-1----:R-:W-:-:S05]  /*1760*/  MOV R0, RZ ;  /* 0x000000ff00007202 */ /* 0x002fca0000000f00 */
[----:B------:R-:W5:Y:S01]  /*1770*/  @!P0 LDG.E R3, desc[UR30][R4.64] ;  /* 0x0000001e04038981 */ /* 0x000f62000c1e1900 */
[----:B------:R-:W-:-:S13]  /*1780*/  ISETP.NE.AND P0, PT, R20, RZ, PT ;  /* 0x000000ff1400720c */ /* 0x000fda0003f05270 */
[----:B------:R-:W5:Y:S01]  /*1790*/  @!P0 LDG.E R0, desc[UR30][R4.64+0x80] ;  /* 0x0000801e04008981 */ /* 0x000f62000c1e1900 */
[----:B------:R-:W-:-:S13]  /*17a0*/  ISETP.NE.AND P0, PT, R24, RZ, PT ;  /* 0x000000ff1800720c */ /* 0x000fda0003f05270 */
[----:B------:R-:W5:Y:S01]  /*17b0*/  @!P0 LDG.E R7, desc[UR30][R4.64+0x100] ;  /* 0x0001001e04078981 */ /* 0x000f62000c1e1900 */
[----:B------:R-:W-:Y:S02]  /*17c0*/  ISETP.NE.AND P0, PT, R25, RZ, PT ;  /* 0x000000ff1900720c */ /* 0x000fe40003f05270 */
[----:B------:R-:W-:-:S11]  /*17d0*/  CS2R R8, SRZ ;  /* 0x0000000000087805 */ /* 0x000fd6000001ff00 */
[----:B------:R-:W5:Y:S01]  /*17e0*/  @!P0 LDG.E R6, desc[UR30][R4.64+0x180] ;  /* 0x0001801e04068981 */ /* 0x000f62000c1e1900 */
[----:B------:R-:W-:-:S13]  /*17f0*/  ISETP.NE.AND P0, PT, R27, RZ, PT ;  /* 0x000000ff1b00720c */ /* 0x000fda0003f05270 */
[----:B------:R-:W5:Y:S01]  /*1800*/  @!P0 LDG.E R9, desc[UR30][R4.64+0x200] ;  /* 0x0002001e04098981 */ /* 0x000f62000c1e1900 */
[----:B------:R-:W-:Y:S02]  /*1810*/  ISETP.NE.AND P0, PT, R28, RZ, PT ;  /* 0x000000ff1c00720c */ /* 0x000fe40003f05270 */
[----:B------:R-:W-:-:S11]  /*1820*/  CS2R R10, SRZ ;  /* 0x00000000000a7805 */ /* 0x000fd6000001ff00 */
[----:B------:R-:W5:Y:S01]  /*1830*/  @!P0 LDG.E R8, desc[UR30][R4.64+0x280] ;  /* 0x0002801e04088981 */ /* 0x000f62000c1e1900 */
[----:B------:R-:W-:Y:S02]  /*1840*/  ISETP.NE.AND P0, PT, R29, RZ, PT ;  /* 0x000000ff1d00720c */ /* 0x000fe40003f05270 */
[----:B------:R-:W-:Y:S02]  /*1850*/  CS2R R12, SRZ ;  /* 0x00000000000c7805 */ /* 0x000fe4000001ff00 */
[----:B------:R-:W-:Y:S01]  /*1860*/  CS2R R14, SRZ ;  /* 0x00000000000e7805 */ /* 0x000fe2000001ff00 */
[----:B------:R-:W-:Y:S01]  /*1870*/  HFMA2 R19, -RZ, RZ, 0, 0 ;  /* 0x00000000ff137431 */ /* 0x000fe200000001ff */
[----:B------:R-:W-:Y:S02]  /*1880*/  CS2R R16, SRZ ;  /* 0x0000000000107805 */ /* 0x000fe4000001ff00 */
        /* <DEDUP_REMOVED lines=11> */
[----:B------:R-:W5:Y:S01]  /*1940*/  @!P0 LDG.E R15, desc[UR30][R4.64+0x400] ;  /* 0x0004001e040f8981 */ /* 0x000f62000c1e1900 */
[----:B------:R-:W-:-:S13]  /*1950*/  ISETP.NE.AND P0, PT, R33, RZ, PT ;  /* 0x000000ff2100720c */ /* 0x000fda0003f05270 */
[----:B------:R-:W5:Y:S04]  /*1960*/  @!P0 LDG.E R10, desc[UR30][R4.64+0x480] ;  /* 0x0004801e040a8981 */ /* 0x000f68000c1e1900 */
[----:B------:R0:W-:Y:S04]  /*1970*/  STL [R1+0x4], R56 ;  /* 0x0000043801007387 */ /* 0x0001e80000100800 */
[----:B------:R0:W-:Y:S01]  /*1980*/  STL [R1], R55 ;  /* 0x0000003701007387 */ /* 0x0001e20000100800 */
[----:B--2---:R-:W-:-:S05]  /*1990*/  FADD.FTZ R54, R54, UR6 ;  /* 0x0000000636367e21 */ /* 0x004fca0008010000 */
[----:B------:R-:W-:Y:S01]  /*19a0*/  FSETP.GTU.FTZ.AND P0, PT, R54, 20, PT ;  /* 0x41a000003600780b */ /* 0x000fe20003f1c000 */
[----:B---3--:R-:W-:Y:S01]  /*19b0*/  FADD.FTZ R53, R53, UR6 ;  /* 0x0000000635357e21 */ /* 0x008fe20008010000 */
[----:B----4-:R-:W-:Y:S01]  /*19c0*/  FADD.FTZ R52, R52, UR6 ;  /* 0x0000000634347e21 */ /* 0x010fe20008010000 */
[----:B-----5:R-:W-:Y:S01]  /*19d0*/  FADD.FTZ R51, R51, UR6 ;  /* 0x0000000633337e21 */ /* 0x020fe20008010000 */
[----:B------:R-:W-:Y:S01]  /*19e0*/  FADD.FTZ R50, R50, UR6 ;  /* 0x0000000632327e21 */ /* 0x000fe20008010000 */
[----:B------:R-:W-:Y:S01]  /*19f0*/  FADD.FTZ R49, R49, UR6 ;  /* 0x0000000631317e21 */ /* 0x000fe20008010000 */
[----:B------:R-:W-:Y:S01]  /*1a00*/  BSSY.RECONVERGENT B0, `(.L_x_128) ;  /* 0x0000047000007945 */ /* 0x000fe20003800200 */
[----:B------:R-:W-:Y:S01]  /*1a10*/  FSETP.GTU.FTZ.AND P1, PT, R53, 20, PT ;  /* 0x41a000003500780b */ /* 0x000fe20003f3c000 */
[----:B------:R-:W-:Y:S01]  /*1a20*/  FADD.FTZ R48, R48, UR6 ;  /* 0x0000000630307e21 */ /* 0x000fe20008010000 */
[----:B------:R-:W-:Y:S02]  /*1a30*/  FSETP.GTU.FTZ.AND P2, PT, R52, 20, PT ;  /* 0x41a000003400780b */ /* 0x000fe40003f5c000 */
[----:B------:R-:W-:-:S02]  /*1a40*/  FSETP.GTU.FTZ.AND P3, PT, R51, 20, PT ;  /* 0x41a000003300780b */ /* 0x000fc40003f7c000 */
[----:B------:R-:W-:Y:S02]  /*1a50*/  FSETP.GTU.FTZ.AND P4, PT, R50, 20, PT ;  /* 0x41a000003200780b */ /* 0x000fe40003f9c000 */
[----:B------:R-:W-:Y:S01]  /*1a60*/  FSETP.GTU.FTZ.AND P5, PT, R49, 20, PT ;  /* 0x41a000003100780b */ /* 0x000fe20003fbc000 */
[----:B------:R0:W-:Y:S04]  /*1a70*/  STS [R56], R3 ;  /* 0x0000000338007388 */ /* 0x0001e80000000800 */
[----:B------:R0:W-:Y:S04]  /*1a80*/  STS [R55+0x80], R0 ;  /* 0x0000800037007388 */ /* 0x0001e80000000800 */
        /* <DEDUP_REMOVED lines=13> */
[----:B------:R0:W-:Y:S01]  /*1b60*/  STS [R93+0x780], R16 ;  /* 0x000780105d007388 */ /* 0x0001e20000000800 */
[----:B------:R-:W-:-:S03]  /*1b70*/  NOP ;  /* 0x0000000000007918 */ /* 0x000fc60000000000 */
[----:B------:R0:W1:Y:S04]  /*1b80*/  LDS R0, [R92] ;  /* 0x000000005c007984 */ /* 0x0000680000000800 */
[----:B------:R0:W2:Y:S04]  /*1b90*/  LDS R69, [R92+0x4] ;  /* 0x000004005c457984 */ /* 0x0000a80000000800 */
[----:B------:R0:W3:Y:S04]  /*1ba0*/  LDS R68, [R92+0x8] ;  /* 0x000008005c447984 */ /* 0x0000e80000000800 */
[----:B------:R0:W4:Y:S04]  /*1bb0*/  LDS R67, [R92+0xc] ;  /* 0x00000c005c437984 */ /* 0x0001280000000800 */
[----:B------:R0:W0:Y:S04]  /*1bc0*/  LDS R66, [R92+0x10] ;  /* 0x000010005c427984 */ /* 0x0000280000000800 */
        /* <DEDUP_REMOVED lines=10> */
[----:B------:R0:W0:Y:S01]  /*1c70*/  LDS R55, [R92+0x3c] ;  /* 0x00003c005c377984 */ /* 0x0000220000000800 */
[----:B-1234-:R-:W-:Y:S05]  /*1c80*/  @P0 BRA `(.L_x_129) ;  /* 0x0000000000780947 */ /* 0x01efea0003800000 */
[----:B------:R-:W-:Y:S01]  /*1c90*/  FMUL.FTZ R54, R54, 1.4426950216293334961 ;  /* 0x3fb8aa3b36367820 */ /* 0x000fe20000410000 */
[----:B0-----:R-:W-:Y:S02]  /*1ca0*/  MOV R6, 0x3e800000 ;  /* 0x3e80000000067802 */ /* 0x001fe40000000f00 */
[----:B------:R-:W-:Y:S01]  /*1cb0*/  MOV R7, 0x3d39bf78 ;  /* 0x3d39bf7800077802 */ /* 0x000fe20000000f00 */
[----:B------:R-:W0:Y:S02]  /*1cc0*/  MUFU.EX2 R8, R54 ;  /* 0x0000003600087308 */ /* 0x000e240000000800 */
[C---:B0-----:R-:W-:Y:S01]  /*1cd0*/  FADD.FTZ.RZ R3, R8.reuse, 1 ;  /* 0x3f80000008037421 */ /* 0x041fe2000001c000 */
[----:B------:R-:W-:-:S04]  /*1ce0*/  ISETP.GE.U32.AND P0, PT, R8, 0x7f800000, PT ;  /* 0x7f8000000800780c */ /* 0x000fc80003f06070 */
[----:B------:R-:W-:Y:S02]  /*1cf0*/  IADD3 R3, PT, PT, R3, -0x3f400000, RZ ;  /* 0xc0c0000003037810 */ /* 0x000fe40007ffe0ff */
[----:B------:R-:W-:Y:S02]  /*1d00*/  ISETP.GT.AND P6, PT, R8, -0x40800000, P0 ;  /* 0xbf8000000800780c */ /* 0x000fe400007c4270 */
[----:B------:R-:W-:-:S04]  /*1d10*/  LOP3.LUT R3, R3, 0xff800000, RZ, 0xc0, !PT ;  /* 0xff80000003037812 */ /* 0x000fc800078ec0ff */
[----:B------:R-:W-:Y:S02]  /*1d20*/  IADD3 R5, PT, PT, -R3, 0x40800000, RZ ;  /* 0x4080000003057810 */ /* 0x000fe40007ffe1ff */
[-C--:B------:R-:W-:Y:S02]  /*1d30*/  IADD3 R4, PT, PT, R8, -R3.reuse, RZ ;  /* 0x8000000308047210 */ /* 0x080fe40007ffe0ff */
[----:B------:R-:W-:Y:S01]  /*1d40*/  I2FP.F32.S32 R3, R3 ;  /* 0x0000000300037245 */ /* 0x000fe20000201400 */
[----:B------:R-:W-:-:S04]  /*1d50*/  FFMA.FTZ R5, R5, R6, -1 ;  /* 0xbf80000005057423 */ /* 0x000fc80000010006 */
[----:B------:R-:W-:Y:S01]  /*1d60*/  FADD.FTZ R4, R4, R5 ;  /* 0x0000000504047221 */ /* 0x000fe20000010000 */
[----:B------:R-:W-:-:S03]  /*1d70*/  FMUL.FTZ R3, R3, 1.1920928955078125e-07 ;  /* 0x3400000003037820 */ /* 0x000fc60000410000 */
[----:B------:R-:W-:-:S04]  /*1d80*/  FFMA.FTZ R5, R4, -R7, 0.10546888411045074463 ;  /* 0x3dd8001204057423 */ /* 0x000fc80000010807 */
[----:B------:R-:W-:-:S04]  /*1d90*/  FFMA.FTZ R5, R4, R5, -0.13229703903198242188 ;  /* 0xbe0778e004057423 */ /* 0x000fc80000010005 */
[----:B------:R-:W-:-:S04]  /*1da0*/  FFMA.FTZ R5, R4, R5, 0.14491446316242218018 ;  /* 0x3e14647504057423 */ /* 0x000fc80000010005 */
[----:B------:R-:W-:-:S04]  /*1db0*/  FFMA.FTZ R5, R4, R5, -0.16641564667224884033 ;  /* 0xbe2a68dd04057423 */ /* 0x000fc80000010005 */
[----:B------:R-:W-:-:S04]  /*1dc0*/  FFMA.FTZ R5, R4, R5, 0.19988867640495300293 ;  /* 0x3e4caf9e04057423 */ /* 0x000fc80000010005 */
[----:B------:R-:W-:-:S04]  /*1dd0*/  FFMA.FTZ R5, R4, R5, -0.25000196695327758789 ;  /* 0xbe80004204057423 */ /* 0x000fc80000010005 */
[----:B------:R-:W-:-:S04]  /*1de0*/  FFMA.FTZ R5, R4, R5, 0.33333510160446166992 ;  /* 0x3eaaaae604057423 */ /* 0x000fc80000010005 */
[----:B------:R-:W-:-:S04]  /*1df0*/  FFMA.FTZ R5, R4, R5, -0.5 ;  /* 0xbf00000004057423 */ /* 0x000fc80000010005 */
[----:B------:R-:W-:-:S04]  /*1e00*/  FMUL.FTZ R5, R4, R5 ;  /* 0x0000000504057220 */ /* 0x000fc80000410000 */
[----:B------:R-:W-:Y:S01]  /*1e10*/  FFMA.FTZ R4, R4, R5, R4 ;  /* 0x0000000504047223 */ /* 0x000fe20000010004 */
[----:B------:R-:W-:-:S03]  /*1e20*/  @P0 MOV R5, 0x7f800000 ;  /* 0x7f80000000050802 */ /* 0x000fc60000000f00 */
[----:B------:R-:W-:Y:S02]  /*1e30*/  FFMA.FTZ R54, R3, 0.69314718246459960938, R4 ;  /* 0x3f31721803367823 */ /* 0x000fe40000010004 */
[C---:B------:R-:W-:Y:S01]  /*1e40*/  @P6 FFMA.FTZ R54, R8.reuse, R5, +INF ;  /* 0x7f80000008366423 */ /* 0x040fe20000010005 */
[----:B------:R-:W-:-:S04]  /*1e50*/  @P0 FSETP.NEU.FTZ.AND P6, PT, R8, RZ, PT ;  /* 0x000000ff0800020b */ /* 0x000fc80003fdd000 */
[----:B------:R-:W-:-:S09]  /*1e60*/  @P0 FSEL R54, R54, -RZ, P6 ;  /* 0x800000ff36360208 */ /* 0x000fd20003000000 */
.L_x_129:
[----:B------:R-:W-:Y:S05]  /*1e70*/  BSYNC.RECONVERGENT B0 ;  /* 0x0000000000007941 */ /* 0x000fea0003800200 */
.L_x_128:
[----:B------:R-:W-:Y:S01]  /*1e80*/  BSSY.RECONVERGENT B0, `(.L_x_130) ;  /* 0x0000022000007945 */ /* 0x000fe20003800200 */
[----:B------:R-:W-:Y:S01]  /*1e90*/  FSETP.GTU.FTZ.AND P0, PT, R48, 20, PT ;  /* 0x41a000003000780b */ /* 0x000fe20003f1c000 */
[----:B------:R-:W-:Y:S02]  /*1ea0*/  FADD.FTZ R47, R47, UR6 ;  /* 0x000000062f2f7e21 */ /* 0x000fe40008010000 */
[----:B------:R-:W-:Y:S10]  /*1eb0*/  @P1 BRA `(.L_x_131) ;  /* 0x0000000000781947 */ /* 0x000ff40003800000 */
[----:B------:R-:W-:Y:S01]  /*1ec0*/  FMUL.FTZ R53, R53, 1.4426950216293334961 ;  /* 0x3fb8aa3b35357820 */ /* 0x000fe20000410000 */
[----:B0-----:R-:W-:Y:S01]  /*1ed0*/  HFMA2 R8, -RZ, RZ, 1.625, 0 ;  /* 0x3e800000ff087431 */ /* 0x001fe200000001ff */
[----:B------:R-:W-:Y:S02]  /*1ee0*/  MOV R7, 0x3d39bf78 ;  /* 0x3d39bf7800077802 */ /* 0x000fe40000000f00 */
        /* <DEDUP_REMOVED lines=27> */
.L_x_131:
[----:B------:R-:W-:Y:S05]  /*20a0*/  BSYNC.RECONVERGENT B0 ;  /* 0x0000000000007941 */ /* 0x000fea0003800200 */
.L_x_130:
        /* <DEDUP_REMOVED lines=34> */
.L_x_133:
[----:B------:R-:W-:Y:S05]  /*22d0*/  BSYNC.RECONVERGENT B0 ;  /* 0x0000000000007941 */ /* 0x000fea0003800200 */
.L_x_132:
        /* <DEDUP_REMOVED lines=34> */
.L_x_135:
[----:B------:R-:W-:Y:S05]  /*2500*/  BSYNC.RECONVERGENT B0 ;  /* 0x0000000000007941 */ /* 0x000fea0003800200 */
.L_x_134:
        /* <DEDUP_REMOVED lines=34> */
.L_x_137:
[----:B------:R-:W-:Y:S05]  /*2730*/  BSYNC.RECONVERGENT B0 ;  /* 0x0000000000007941 */ /* 0x000fea0003800200 */
.L_x_136:
[----:B0-----:R-:W2:Y:S01]  /*2740*/  LDL.LU R3, [R1+0xc] ;  /* 0x00000c0001037983 */ /* 0x001ea20000300800 */
[----:B------:R-:W-:Y:S01]  /*2750*/  BSSY.RECONVERGENT B0, `(.L_x_138) ;  /* 0x0000024000007945 */ /* 0x000fe20003800200 */
[----:B------:R-:W-:Y:S01]  /*2760*/  HFMA2 R39, -RZ, RZ, 0, 0 ;  /* 0x00000000ff277431 */ /* 0x000fe200000001ff */
[----:B------:R-:W-:Y:S01]  /*2770*/  FSETP.GTU.FTZ.AND P4, PT, R44, 20, PT ;  /* 0x41a000002c00780b */ /* 0x000fe20003f9c000 */
[----:B------:R-:W-:Y:S01]  /*2780*/  FADD.FTZ R38, R38, UR6 ;  /* 0x0000000626267e21 */ /* 0x000fe20008010000 */
[----:B--2---:R-:W-:Y:S01]  /*2790*/  FFMA.FTZ R7, R91, R0, R3 ;  /* 0x000000005b077223 */ /* 0x004fe20000010003 */
[----:B------:R-:W-:Y:S10]  /*27a0*/  @P5 BRA `(.L_x_139) ;  /* 0x0000000000785947 */ /* 0x000ff40003800000 */
[----:B------:R-:W-:Y:S01]  /*27b0*/  FMUL.FTZ R49, R49, 1.4426950216293334961 ;  /* 0x3fb8aa3b31317820 */ /* 0x000fe20000410000 */
[----:B------:R-:W-:Y:S02]  /*27c0*/  MOV R8, 0x3e800000 ;  /* 0x3e80000000087802 */ /* 0x000fe40000000f00 */
        /* <DEDUP_REMOVED lines=28> */
.L_x_139:
[----:B------:R-:W-:Y:S05]  /*2990*/  BSYNC.RECONVERGENT B0 ;  /* 0x0000000000007941 */ /* 0x000fea0003800200 */
.L_x_138:
[----:B------:R-:W-:Y:S01]  /*29a0*/  FFMA.FTZ R4, R90, R69, R7 ;  /* 0x000000455a047223 */ /* 0x000fe20000010007 */
[----:B------:R-:W-:Y:S01]  /*29b0*/  BSSY.RECONVERGENT B0, `(.L_x_140) ;  /* 0x0000025000007945 */ /* 0x000fe20003800200 */
[----:B------:R-:W-:Y:S02]  /*29c0*/  FSETP.GTU.FTZ.AND P5, PT, R38, 20, PT ;  /* 0x41a000002600780b */ /* 0x000fe40003fbc000 */
[----:B------:R-:W-:Y:S02]  /*29d0*/  CS2R R36, SRZ ;  /* 0x0000000000247805 */ /* 0x000fe4000001ff00 */
[----:B------:R-:W-:Y:S01]  /*29e0*/  MOV R35, RZ ;  /* 0x000000ff00237202 */ /* 0x000fe20000000f00 */
[----:B------:R-:W-:Y:S01]  /*29f0*/  FADD.FTZ R34, R34, UR6 ;  /* 0x0000000622227e21 */ /* 0x000fe20008010000 */
[----:B------:R-:W-:Y:S01]  /*2a00*/  FFMA.FTZ R7, R89, R68, R4 ;  /* 0x0000004459077223 */ /* 0x000fe20000010004 */
[----:B------:R-:W-:Y:S06]  /*2a10*/  @P0 BRA `(.L_x_141) ;  /* 0x0000000000780947 */ /* 0x000fec0003800000 */
[----:B------:R-:W-:Y:S01]  /*2a20*/  FMUL.FTZ R48, R48, 1.4426950216293334961 ;  /* 0x3fb8aa3b30307820 */ /* 0x000fe20000410000 */
[----:B------:R-:W-:Y:S01]  /*2a30*/  HFMA2 R8, -RZ, RZ, 1.625, 0 ;  /* 0x3e800000ff087431 */ /* 0x000fe200000001ff */
        /* <DEDUP_REMOVED lines=28> */
.L_x_141:
[----:B------:R-:W-:Y:S05]  /*2c00*/  BSYNC.RECONVERGENT B0 ;  /* 0x0000000000007941 */ /* 0x000fea0003800200 */
.L_x_140:
[----:B------:R-:W-:Y:S01]  /*2c10*/  FFMA.FTZ R4, R88, R67, R7 ;  /* 0x0000004358047223 */ /* 0x000fe20000010007 */
[----:B------:R-:W-:Y:S01]  /*2c20*/  BSSY.RECONVERGENT B0, `(.L_x_142) ;  /* 0x0000025000007945 */ /* 0x000fe20003800200 */
[----:B------:R-:W-:Y:S01]  /*2c30*/  HFMA2 R31, -RZ, RZ, 0, 0 ;  /* 0x00000000ff1f7431 */ /* 0x000fe200000001ff */
[----:B------:R-:W-:Y:S02]  /*2c40*/  FSETP.GTU.FTZ.AND P0, PT, R34, 20, PT ;  /* 0x41a000002200780b */ /* 0x000fe40003f1c000 */
[----:B------:R-:W-:Y:S01]  /*2c50*/  CS2R R32, SRZ ;  /* 0x0000000000207805 */ /* 0x000fe2000001ff00 */
[----:B------:R-:W-:Y:S01]  /*2c60*/  FADD.FTZ R30, R30, UR6 ;  /* 0x000000061e1e7e21 */ /* 0x000fe20008010000 */
[----:B------:R-:W-:Y:S01]  /*2c70*/  FFMA.FTZ R7, R81, R66, R4 ;  /* 0x0000004251077223 */ /* 0x000fe20000010004 */
[----:B------:R-:W-:Y:S08]  /*2c80*/  @P1 BRA `(.L_x_143) ;  /* 0x0000000000781947 */ /* 0x000ff00003800000 */
        /* <DEDUP_REMOVED lines=30> */
.L_x_143:
[----:B------:R-:W-:Y:S05]  /*2e70*/  BSYNC.RECONVERGENT B0 ;  /* 0x0000000000007941 */ /* 0x000fea0003800200 */
.L_x_142:
        /* <DEDUP_REMOVED lines=38> */
.L_x_145:
[----:B------:R-:W-:Y:S05]  /*30e0*/  BSYNC.RECONVERGENT B0 ;  /* 0x0000000000007941 */ /* 0x000fea0003800200 */
.L_x_144:
        /* <DEDUP_REMOVED lines=38> */
.L_x_147:
[----:B------:R-:W-:Y:S05]  /*3350*/  BSYNC.RECONVERGENT B0 ;  /* 0x0000000000007941 */ /* 0x000fea0003800200 */
.L_x_146:
[----:B------:R-:W-:Y:S01]  /*3360*/  FFMA.FTZ R4, R76, R61, R7 ;  /* 0x0000003d4c047223 */ /* 0x000fe20000010007 */
[----:B------:R-:W-:Y:S01]  /*3370*/  BSSY.RECONVERGENT B0, `(.L_x_148) ;  /* 0x0000025000007945 */ /* 0x000fe20003800200 */
[----:B------:R-:W-:Y:S02]  /*3380*/  FSETP.GTU.FTZ.AND P3, PT, R22, 20, PT ;  /* 0x41a000001600780b */ /* 0x000fe40003f7c000 */
[----:B------:R-:W-:Y:S02]  /*3390*/  CS2R R20, SRZ ;  /* 0x0000000000147805 */ /* 0x000fe4000001ff00 */
[----:B------:R-:W-:Y:S01]  /*33a0*/  MOV R19, RZ ;  /* 0x000000ff00137202 */ /* 0x000fe20000000f00 */
[----:B------:R-:W-:Y:S01]  /*33b0*/  FMUL.FTZ R18, R0, UR7 ;  /* 0x0000000700127c20 */ /* 0x000fe20008410000 */
        /* <DEDUP_REMOVED lines=32> */
.L_x_149:
[----:B------:R-:W-:Y:S05]  /*35c0*/  BSYNC.RECONVERGENT B0 ;  /* 0x0000000000007941 */ /* 0x000fea0003800200 */
.L_x_148:
[----:B------:R-:W-:Y:S04]  /*35d0*/  BSSY.RECONVERGENT B0, `(.L_x_150) ;  /* 0x0000020000007945 */ /* 0x000fe80003800200 */
[----:B------:R-:W-:Y:S05]  /*35e0*/  @P5 BRA `(.L_x_151) ;  /* 0x0000000000785947 */ /* 0x000fea0003800000 */
        /* <DEDUP_REMOVED lines=10> */
[CC--:B------:R-:W-:Y:S02]  /*3690*/  IADD3 R5, PT, PT, R7.reuse, -R4.reuse, RZ ;  /* 0x8000000407057210 */ /* 0x0c0fe40007ffe0ff */
[----:B------:R-:W-:Y:S01]  /*36a0*/  I2FP.F32.S32 R4, R4 ;  /* 0x0000000400047245 */ /* 0x000fe20000201400 */
[----:B------:R-:W-:Y:S01]  /*36b0*/  FFMA.FTZ R6, R6, R9, -1 ;  /* 0xbf80000006067423 */ /* 0x000fe20000010009 */
[----:B------:R-:W-:-:S03]  /*36c0*/  @P4 FSETP.NEU.FTZ.AND P5, PT, R7, RZ, PT ;  /* 0x000000ff0700420b */ /* 0x000fc60003fbd000 */
        /* <DEDUP_REMOVED lines=14> */
[----:B------:R-:W-:-:S05]  /*37b0*/  @P6 FFMA.FTZ R38, R7, R6, +INF ;  /* 0x7f80000007266423 */ /* 0x000fca0000010006 */
[----:B------:R-:W-:-:S07]  /*37c0*/  @P4 FSEL R38, R38, -RZ, P5 ;  /* 0x800000ff26264208 */ /* 0x000fce0002800000 */
.L_x_151:
[----:B------:R-:W-:Y:S05]  /*37d0*/  BSYNC.RECONVERGENT B0 ;  /* 0x0000000000007941 */ /* 0x000fea0003800200 */
.L_x_150:
        /* <DEDUP_REMOVED lines=32> */
.L_x_153:
[----:B------:R-:W-:Y:S05]  /*39e0*/  BSYNC.RECONVERGENT B0 ;  /* 0x0000000000007941 */ /* 0x000fea0003800200 */
.L_x_152:
        /* <DEDUP_REMOVED lines=32> */
.L_x_155:
[----:B------:R-:W-:Y:S05]  /*3bf0*/  BSYNC.RECONVERGENT B0 ;  /* 0x0000000000007941 */ /* 0x000fea0003800200 */
.L_x_154:
        /* <DEDUP_REMOVED lines=32> */
.L_x_157:
[----:B------:R-:W-:Y:S05]  /*3e00*/  BSYNC.RECONVERGENT B0 ;  /* 0x0000000000007941 */ /* 0x000fea0003800200 */
.L_x_156:
        /* <DEDUP_REMOVED lines=32> */
.L_x_159:
[----:B------:R-:W-:Y:S05]  /*4010*/  BSYNC.RECONVERGENT B0 ;  /* 0x0000000000007941 */ /* 0x000fea0003800200 */
.L_x_158:
[----:B------:R-:W-:Y:S01]  /*4020*/  FFMA.FTZ R4, R74, R59, R3 ;  /* 0x0000003b4a047223 */ /* 0x000fe20000010003 */
[----:B------:R-:W0:Y:S01]  /*4030*/  LDCU UR39, c[0x0][0x38c] ;  /* 0x00007180ff2777ac */ /* 0x000e220008000800 */
[----:B------:R-:W-:Y:S01]  /*4040*/  FMUL.FTZ R17, R69, UR7 ;  /* 0x0000000745117c20 */ /* 0x000fe20008410000 */
[----:B------:R-:W-:Y:S01]  /*4050*/  FMUL.FTZ R16, R68, UR7 ;  /* 0x0000000744107c20 */ /* 0x000fe20008410000 */
[----:B------:R-:W-:Y:S01]  /*4060*/  FFMA.FTZ R3, R73, R58, R4 ;  /* 0x0000003a49037223 */ /* 0x000fe20000010004 */
[----:B------:R-:W-:Y:S01]  /*4070*/  FMUL.FTZ R15, R67, UR7 ;  /* 0x00000007430f7c20 */ /* 0x000fe20008410000 */
        /* <DEDUP_REMOVED lines=13> */
[----:B0-----:R-:W-:Y:S01]  /*4150*/  UISETP.GE.AND UP0, UPT, UR39, 0x1, UPT ;  /* 0x000000012700788c */ /* 0x001fe2000bf06270 */
[----:B------:R-:W-:Y:S01]  /*4160*/  FMUL.FTZ R4, R56, UR7 ;  /* 0x0000000738047c20 */ /* 0x000fe20008410000 */
[----:B------:R0:W-:Y:S01]  /*4170*/  STL [R1+0xc], R41 ;  /* 0x00000c2901007387 */ /* 0x0001e20000100800 */
[----:B------:R-:W-:Y:S01]  /*4180*/  FMUL.FTZ R3, R55, UR7 ;  /* 0x0000000737037c20 */ /* 0x000fe20008410000 */
[----:B------:R-:W-:Y:S06]  /*4190*/  BAR.SYNC.DEFER_BLOCKING 0x0 ;  /* 0x0000000000007b1d */ /* 0x000fec0000010000 */
[----:B------:R-:W-:Y:S05]  /*41a0*/  BRA.U !UP0, `(.L_x_160) ;  /* 0x0000002508987547 */ /* 0x000fea000b800000 */
[----:B------:R-:W1:Y:S01]  /*41b0*/  LDC R39, c[0x0][0x394] ;  /* 0x0000e500ff277b82 */ /* 0x000e620000000800 */
[----:B------:R-:W2:Y:S01]  /*41c0*/  LDCU.64 UR28, c[0x0][0x3b8] ;  /* 0x00007700ff1c77ac */ /* 0x000ea20008000a00 */
[----:B------:R-:W-:Y:S01]  /*41d0*/  LOP3.LUT R2, R2, 0xfffffffd, RZ, 0xc0, !PT ;  /* 0xfffffffd02027812 */ /* 0x000fe200078ec0ff */
[----:B------:R-:W3:Y:S05]  /*41e0*/  LDCU.128 UR8, c[0x0][0x3a0] ;  /* 0x00007400ff0877ac */ /* 0x000eea0008000c00 */
[----:B------:R-:W2:Y:S01]  /*41f0*/  S2UR UR42, SR_CTAID.Y ;  /* 0x00000000002a79c3 */ /* 0x000ea20000002600 */
[----:B------:R-:W4:Y:S01]  /*4200*/  LDCU.64 UR32, c[0x0][0x3d8] ;  /* 0x00007b00ff2077ac */ /* 0x000f220008000a00 */
[----:B------:R-:W5:Y:S01]  /*4210*/  LDCU.128 UR12, c[0x0][0x440] ;  /* 0x00008800ff0c77ac */ /* 0x000f620008000c00 */
[----:B------:R-:W0:Y:S01]  /*4220*/  LDCU.64 UR40, c[0x0][0x450] ;  /* 0x00008a00ff2877ac */ /* 0x000e220008000a00 */
[----:B------:R-:W0:Y:S01]  /*4230*/  LDCU.64 UR34, c[0x0][0x3e0] ;  /* 0x00007c00ff2277ac */ /* 0x000e220008000a00 */
[----:B-1----:R-:W-:Y:S01]  /*4240*/  ISETP.LE.AND P0, PT, R39, UR16, PT ;  /* 0x0000001027007c0c */ /* 0x002fe2000bf03270 */
[----:B------:R-:W1:Y:S01]  /*4250*/  LDCU.64 UR36, c[0x0][0x3c0] ;  /* 0x00007800ff2477ac */ /* 0x000e620008000a00 */
[----:B------:R-:W-:-:S02]  /*4260*/  HFMA2 R39, -RZ, RZ, 0, 0 ;  /* 0x00000000ff277431 */ /* 0x000fc400000001ff */
[----:B------:R-:W-:Y:S01]  /*4270*/  ISETP.EQ.AND P0, PT, R40, RZ, !P0 ;  /* 0x000000ff2800720c */ /* 0x000fe20004702270 */
[----:B--2---:R-:W-:Y:S02]  /*4280*/  UIMAD.WIDE.U32 UR24, UR42, UR28, URZ ;  /* 0x0000001c2a1872a5 */ /* 0x004fe4000f8e00ff */
[----:B----4-:R-:W-:Y:S02]  /*4290*/  UIMAD.WIDE.U32 UR26, UR42, UR32, URZ ;  /* 0x000000202a1a72a5 */ /* 0x010fe4000f8e00ff */
[----:B------:R-:W-:Y:S02]  /*42a0*/  UIMAD UR38, UR42, UR29, UR25 ;  /* 0x0000001d2a2672a4 */ /* 0x000fe4000f8e0219 */
[----:B---3--:R-:W-:Y:S02]  /*42b0*/  UIMAD.WIDE.U32 UR28, UR42, UR8, URZ ;  /* 0x000000082a1c72a5 */ /* 0x008fe4000f8e00ff */
[----:B------:R-:W-:-:S04]  /*42c0*/  ULEA UR8, UR16, 0xffffff00, 0x8 ;  /* 0xffffff0010087891 */ /* 0x000fc8000f8e40ff */
[----:B------:R-:W-:Y:S01]  /*42d0*/  @P0 LOP3.LUT R2, R2, 0x2, RZ, 0xfc, !PT ;  /* 0x0000000202020812 */ /* 0x000fe200078efcff */
[----:B-----5:R-:W-:Y:S02]  /*42e0*/  ULEA UR25, UP2, UR28, UR12, 0x2 ;  /* 0x0000000c1c197291 */ /* 0x020fe4000f8410ff */
[----:B------:R-:W-:Y:S02]  /*42f0*/  UIMAD UR9, UR42, UR9, UR29 ;  /* 0x000000092a0972a4 */ /* 0x000fe4000f8e021d */
[----:B------:R-:W-:Y:S02]  /*4300*/  UIMAD UR33, UR42, UR33, UR27 ;  /* 0x000000212a2172a4 */ /* 0x000fe4000f8e021b */
[----:B------:R-:W-:Y:S02]  /*4310*/  ULEA UR32, UP0, UR24, UR14, 0x2 ;  /* 0x0000000e18207291 */ /* 0x000fe4000f8010ff */
[----:B0-----:R-:W-:Y:S02]  /*4320*/  ULEA UR27, UP1, UR26, UR40, 0x2 ;  /* 0x000000281a1b7291 */ /* 0x001fe4000f8210ff */
[----:B------:R-:W-:-:S02]  /*4330*/  ULEA.HI.X UR28, UR28, UR13, UR9, 0x2, UP2 ;  /* 0x0000000d1c1c7291 */ /* 0x000fc400090f1409 */
[----:B------:R-:W-:Y:S02]  /*4340*/  UIADD3 UR9, UPT, UPT, UR16, -0x2, URZ ;  /* 0xfffffffe10097890 */ /* 0x000fe4000fffe0ff */
[----:B------:R-:W-:Y:S02]  /*4350*/  USHF.L.U64.HI UR14, UR10, 0x2, UR11 ;  /* 0x000000020a0e7899 */ /* 0x000fe4000801020b */
[----:B------:R-:W-:Y:S02]  /*4360*/  ULEA.HI.X UR29, UR24, UR15, UR38, 0x2, UP0 ;  /* 0x0000000f181d7291 */ /* 0x000fe400080f1426 */
[----:B------:R-:W-:Y:S02]  /*4370*/  ULEA.HI.X UR26, UR26, UR41, UR33, 0x2, UP1 ;  /* 0x000000291a1a7291 */ /* 0x000fe400088f1421 */
[----:B------:R-:W-:Y:S02]  /*4380*/  ULOP3.LUT UR11, UR8, 0x100, URZ, 0xc0, !UPT ;  /* 0x00000100080b7892 */ /* 0x000fe4000f8ec0ff */
[----:B------:R-:W-:-:S02]  /*4390*/  UIADD3 UR33, UPT, UPT, UR23, 0x2b60, URZ ;  /* 0x00002b6017217890 */ /* 0x000fc4000fffe0ff */
[----:B------:R-:W-:Y:S01]  /*43a0*/  UIADD3 UR12, UPT, UPT, UR23, 0x3560, URZ ;  /* 0x00003560170c7890 */ /* 0x000fe2000fffe0ff */
[----:B------:R-:W0:Y:S01]  /*43b0*/  LDCU UR40, c[0x0][0x394] ;  /* 0x00007280ff2877ac */ /* 0x000e220008000800 */
[----:B------:R-:W2:Y:S01]  /*43c0*/  LDCU UR41, c[0x0][0x38c] ;  /* 0x00007180ff2977ac */ /* 0x000ea20008000800 */
[----:B------:R-:W-:Y:S02]  /*43d0*/  UIMAD UR9, UR9, UR39, URZ ;  /* 0x00000027090972a4 */ /* 0x000fe4000f8e02ff */
[----:B------:R-:W-:Y:S02]  /*43e0*/  USHF.L.U64.HI UR24, UR34, 0x2, UR35 ;  /* 0x0000000222187899 */ /* 0x000fe40008010223 */
[----:B-1----:R-:W-:Y:S01]  /*43f0*/  USHF.L.U64.HI UR15, UR36, 0x2, UR37 ;  /* 0x00000002240f7899 */ /* 0x002fe20008010225 */
[----:B------:R-:W-:-:S11]  /*4400*/  UMOV UR8, URZ ;  /* 0x000000ff00087c82 */ /* 0x000fd60008000000 */
.L_x_173:
[----:B------:R-:W-:Y:S02]  /*4410*/  MOV R40, UR25 ;  /* 0x0000001900287c02 */ /* 0x000fe40008000f00 */
[----:B------:R-:W-:-:S05]  /*4420*/  MOV R41, UR28 ;  /* 0x0000001c00297c02 */ /* 0x000fca0008000f00 */
[----:B-1----:R1:W3:Y:S01]  /*4430*/  LDG.E R100, desc[UR30][R40.64] ;  /* 0x0000001e28647981 */ /* 0x0022e2000c1e1900 */
[----:B------:R-:W-:Y:S02]  /*4440*/  MOV R43, UR26 ;  /* 0x0000001a002b7c02 */ /* 0x000fe40008000f00 */
[----:B------:R-:W-:-:S05]  /*4450*/  MOV R42, UR27 ;  /* 0x0000001b002a7c02 */ /* 0x000fca0008000f00 */
[----:B------:R-:W4:Y:S01]  /*4460*/  LDG.E R43, desc[UR30][R42.64] ;  /* 0x0000001e2a2b7981 */ /* 0x000f22000c1e1900 */
[----:B-1----:R-:W-:Y:S02]  /*4470*/  MOV R40, UR32 ;  /* 0x0000002000287c02 */ /* 0x002fe40008000f00 */
[----:B------:R-:W-:-:S05]  /*4480*/  MOV R41, UR29 ;  /* 0x0000001d00297c02 */ /* 0x000fca0008000f00 */
[----:B0-----:R1:W4:Y:S01]  /*4490*/  LDG.E R82, desc[UR30][R40.64] ;  /* 0x0000001e28527981 */ /* 0x001322000c1e1900 */
[----:B------:R-:W5:Y:S01]  /*44a0*/  S2R R106, SR_TID.X ;  /* 0x00000000006a7919 */ /* 0x000f620000002100 */
[----:B------:R-:W0:Y:S01]  /*44b0*/  S2UR UR13, SR_CgaCtaId ;  /* 0x00000000000d79c3 */ /* 0x000e220000008800 */
[----:B------:R-:W-:Y:S01]  /*44c0*/  UMOV UR23, 0x400 ;  /* 0x0000040000177882 */ /* 0x000fe20000000000 */
[----:B------:R-:W-:Y:S01]  /*44d0*/  BSSY.RECONVERGENT B0, `(.L_x_161) ;  /* 0x0000046000007945 */ /* 0x000fe20003800200 */
[----:B0-----:R-:W-:Y:S01]  /*44e0*/  ULEA UR23, UR13, UR23, 0x18 ;  /* 0x000000170d177291 */ /* 0x001fe2000f8ec0ff */
[C---:B-----5:R-:W-:Y:S02]  /*44f0*/  ISETP.NE.AND P0, PT, R106.reuse, RZ, PT ;  /* 0x000000ff6a00720c */ /* 0x060fe40003f05270 */
[C---:B-1----:R-:W-:Y:S02]  /*4500*/  IADD3 R40, PT, PT, R106.reuse, 0x200, RZ ;  /* 0x000002006a287810 */ /* 0x042fe40007ffe0ff */
[----:B------:R-:W-:-:S02]  /*4510*/  ISETP.NE.AND P1, PT, R106, 0x7f, PT ;  /* 0x0000007f6a00780c */ /* 0x000fc40003f25270 */
[----:B------:R-:W-:-:S04]  /*4520*/  SEL R40, R40, UR11, P0 ;  /* 0x0000000b28287c07 */ /* 0x000fc80008000000 */
[----:B------:R-:W-:Y:S01]  /*4530*/  LEA R40, R40, UR23, 0x2 ;  /* 0x0000001728287c11 */ /* 0x000fe2000f8e10ff */
[----:B---3--:R-:W-:-:S04]  /*4540*/  FMUL.FTZ R83, R100, 1.4426950216293334961 ;  /* 0x3fb8aa3b64537820 */ /* 0x008fc80000410000 */
[C---:B------:R-:W-:Y:S01]  /*4550*/  FMUL.FTZ R151, R83.reuse, R54 ;  /* 0x0000003653977220 */ /* 0x040fe20000410000 */
[C---:B------:R-:W-:Y:S01]  /*4560*/  FMUL.FTZ R101, R83.reuse, R53 ;  /* 0x0000003553657220 */ /* 0x040fe20000410000 */
[C---:B------:R-:W-:Y:S01]  /*4570*/  FMUL.FTZ R102, R83.reuse, R52 ;  /* 0x0000003453667220 */ /* 0x040fe20000410000 */
[----:B------:R-:W-:-:S03]  /*4580*/  FMUL.FTZ R103, R83, R51 ;  /* 0x0000003353677220 */ /* 0x000fc60000410000 */
[----:B------:R-:W0:Y:S01]  /*4590*/  MUFU.EX2 R151, R151 ;  /* 0x0000009700977308 */ /* 0x000e220000000800 */
[C---:B------:R-:W-:Y:S01]  /*45a0*/  FMUL.FTZ R104, R83.reuse, R50 ;  /* 0x0000003253687220 */ /* 0x040fe20000410000 */
        /* <DEDUP_REMOVED lines=47> */
[----:B------:R-:W-:-:S08]  /*48a0*/  HFMA2 R133, -RZ, RZ, 1.875, 0 ;  /* 0x3f800000ff857431 */ /* 0x000fd000000001ff */
[----:B------:R-:W-:Y:S05]  /*48b0*/  BRA.U !UP0, `(.L_x_163) ;  /* 0x00000001081c7547 */ /* 0x000fea000b800000 */
[----:B------:R-:W-:Y:S01]  /*48c0*/  USHF.L.U32 UR13, UR16, 0xa, URZ ;  /* 0x0000000a100d7899 */ /* 0x000fe200080006ff */
[----:B------:R-:W-:-:S03]  /*48d0*/  MOV R133, UR33 ;  /* 0x0000002100857c02 */ /* 0x000fc60008000f00 */
[----:B------:R-:W-:-:S09]  /*48e0*/  ULOP3.LUT UR13, UR13, 0x400, URZ, 0xc0, !UPT ;  /* 0x000004000d0d7892 */ /* 0x000fd2000f8ec0ff */
[----:B------:R-:W1:Y:S01]  /*48f0*/  LDS R133, [R133+UR13] ;  /* 0x0000000d85857984 */ /* 0x000e620008000800 */
[----:B------:R-:W-:Y:S05]  /*4900*/  BRA `(.L_x_163) ;  /* 0x0000000000087947 */ /* 0x000fea0003800000 */
.L_x_162:
[----:B------:R-:W-:-:S06]  /*4910*/  LEA R133, R106, UR23, 0x2 ;  /* 0x000000176a857c11 */ /* 0x000fcc000f8e10ff */
[----:B------:R-:W0:Y:S02]  /*4920*/  LDS R133, [R133+0x3364] ;  /* 0x0033640085857984 */ /* 0x000e240000000800 */
.L_x_163:
[----:B--2---:R-:W-:Y:S05]  /*4930*/  BSYNC.RECONVERGENT B0 ;  /* 0x0000000000007941 */ /* 0x004fea0003800200 */
.L_x_161:
        /* <DEDUP_REMOVED lines=8> */
[----:B------:R-:W-:-:S08]  /*49c0*/  MOV R40, 0x3f800000 ;  /* 0x3f80000000287802 */ /* 0x000fd00000000f00 */
        /* <DEDUP_REMOVED lines=32> */
[----:B------:R-:W-:Y:S01]  /*4bd0*/  FMUL.FTZ R42, R108, R43 ;  /* 0x0000002b6c2a7220 */ /* 0x000fe20000410000 */
[----:B------:R-:W-:Y:S02]  /*4be0*/  LOP3.LUT R2, R2, 0xfffffffe, RZ, 0xc0, !PT ;  /* 0xfffffffe02027812 */ /* 0x000fe400078ec0ff */
[----:B------:R-:W-:Y:S01]  /*4bf0*/  FFMA.FTZ R82, R108, R82, R141 ;  /* 0x000000526c527223 */ /* 0x000fe2000001008d */
[C---:B------:R-:W-:Y:S01]  /*4c00*/  FMUL.FTZ R43, R109.reuse, R42 ;  /* 0x0000002a6d2b7220 */ /* 0x040fe20000410000 */
        /* <DEDUP_REMOVED lines=61> */
.L_x_191:
[C---:B---3--:R-:W-:Y:S01]  /*4fe0*/  FFMA.FTZ R86, R162.reuse, R86, R157 ;  /* 0x00000056a2567223 */ /* 0x048fe2000001009d */
[----:B------:R-:W-:Y:S01]  /*4ff0*/  UMOV UR13, 0xffffffff ;  /* 0xffffffff000d7882 */ /* 0x000fe20000000000 */
[----:B0-2---:R-:W-:-:S03]  /*5000*/  @P1 FMUL.FTZ R162, R162, R155 ;  /* 0x0000009ba2a21220 */ /* 0x005fc60000410000 */
[----:B------:R-:W-:Y:S01]  /*5010*/  FSEL R163, R157, R86, !P1 ;  /* 0x000000569da37208 */ /* 0x000fe20004800000 */
[----:B------:R-:W-:Y:S06]  /*5020*/  BRA.DIV UR13, `(.L_x_166) ;  /* 0x000000420d587947 */ /* 0x000fec000b800000 */
.L_x_194:
[----:B------:R-:W-:-:S03]  /*5030*/  UMOV UR13, 0xffffffff ;  /* 0xffffffff000d7882 */ /* 0x000fc60000000000 */
[----:B------:R-:W-:Y:S05]  /*5040*/  BRA.DIV UR13, `(.L_x_167) ;  /* 0x000000420d787947 */ /* 0x000fea000b800000 */
.L_x_197:
[----:B------:R-:W-:-:S03]  /*5050*/  UMOV UR13, 0xffffffff ;  /* 0xffffffff000d7882 */ /* 0x000fc60000000000 */
[----:B------:R-:W-:Y:S05]  /*5060*/  BRA.DIV UR13, `(.L_x_168) ;  /* 0x000000420d987947 */ /* 0x000fea000b800000 */
[----:B------:R-:W0:Y:S04]  /*5070*/  SHFL.UP PT, R162, R162, 0x1, RZ ;  /* 0x04200000a2a27989 */ /* 0x000e2800000e00ff */
[----:B------:R-:W2:Y:S04]  /*5080*/  SHFL.UP PT, R163, R163, 0x1, RZ ;  /* 0x04200000a3a37989 */ /* 0x000ea800000e00ff */
[----:B-----5:R-:W3:Y:S04]  /*5090*/  SHFL.IDX PT, R40, R40, RZ, 0x1f ;  /* 0x00001fff28287589 */ /* 0x020ee800000e0000 */
[----:B------:R-:W4:Y:S02]  /*50a0*/  SHFL.IDX PT, R41, R41, RZ, 0x1f ;  /* 0x00001fff29297589 */ /* 0x000f2400000e0000 */
.L_x_203:
        /* <DEDUP_REMOVED lines=12> */
.L_x_164:
        /* <DEDUP_REMOVED lines=57> */
[----:B------:R-:W-:Y:S01]  /*5500*/  HFMA2 R149, -RZ, RZ, 0, 2.384185791015625e-06 ;  /* 0x00000028ff957431 */ /* 0x000fe200000001ff */
[----:B------:R-:W-:-:S04]  /*5510*/  UMOV UR13, 0xffffffff ;  /* 0xffffffff000d7882 */ /* 0x000fc80000000000 */
[----:B------:R-:W-:-:S05]  /*5520*/  IMAD R149, R106, R149, UR23 ;  /* 0x000000176a957e24 */ /* 0x000fca000f8e0295 */
[----:B------:R-:W-:Y:S04]  /*5530*/  LDS.64 R42, [R149+0x2670] ;  /* 0x00267000952a7984 */ /* 0x000fe80000000a00 */
[----:B------:R-:W1:Y:S04]  /*5540*/  LDS.64 R82, [R149+0x2678] ;  /* 0x0026780095527984 */ /* 0x000e680000000a00 */
[----:B------:R-:W2:Y:S04]  /*5550*/  LDS.64 R84, [R149+0x2668] ;  /* 0x0026680095547984 */ /* 0x000ea80000000a00 */
[----:B------:R-:W3:Y:S01]  /*5560*/  LDS.64 R86, [R149+0x2660] ;  /* 0x0026600095567984 */ /* 0x000ee20000000a00 */
[C---:B-1----:R-:W-:Y:S01]  /*5570*/  FFMA.FTZ R152, R42.reuse, R83, R43 ;  /* 0x000000532a987223 */ /* 0x042fe2000001002b */
[----:B------:R-:W-:-:S03]  /*5580*/  FMUL.FTZ R153, R42, R82 ;  /* 0x000000522a997220 */ /* 0x000fc60000410000 */
[C---:B--2---:R-:W-:Y:S01]  /*5590*/  FFMA.FTZ R152, R84.reuse, R152, R85 ;  /* 0x0000009854987223 */ /* 0x044fe20000010055 */
[----:B------:R-:W-:-:S03]  /*55a0*/  FMUL.FTZ R153, R84, R153 ;  /* 0x0000009954997220 */ /* 0x000fc60000410000 */
[----:B---3--:R-:W-:Y:S01]  /*55b0*/  FFMA.FTZ R163, R86, R152, R87 ;  /* 0x0000009856a37223 */ /* 0x008fe20000010057 */
[----:B------:R-:W-:Y:S01]  /*55c0*/  LOP3.LUT R152, R106, 0x1f, RZ, 0xc0, !PT ;  /* 0x0000001f6a987812 */ /* 0x000fe200078ec0ff */
[----:B------:R-:W-:-:S03]  /*55d0*/  FMUL.FTZ R162, R86, R153 ;  /* 0x0000009956a27220 */ /* 0x000fc60000410000 */
[----:B------:R-:W-:Y:S01]  /*55e0*/  ISETP.NE.AND P0, PT, R152, 0x1f, PT ;  /* 0x0000001f9800780c */ /* 0x000fe20003f05270 */
[----:B------:R-:W-:-:S12]  /*55f0*/  BRA.DIV UR13, `(.L_x_170) ;  /* 0x0000003e0db47947 */ /* 0x000fd8000b800000 */
        /* <DEDUP_REMOVED lines=43> */
.L_x_220:
        /* <DEDUP_REMOVED lines=14> */
.L_x_169:
        /* <DEDUP_REMOVED lines=24> */
[-C--:B------:R-:W-:Y:S01]  /*5b10*/  FFMA.FTZ R129, R114, R85.reuse, R129 ;  /* 0x0000005572817223 */ /* 0x080fe20000010081 */
[----:B------:R-:W-:Y:S01]  /*5b20*/  FFMA.FTZ R42, R66, R138, R43 ;  /* 0x0000008a422a7223 */ /* 0x000fe2000001002b */
[----:B------:R-:W-:Y:S01]  /*5b30*/  FFMA.FTZ R138, R81, -R50, R138 ;  /* 0x80000032518a7223 */ /* 0x000fe2000001008a */
[----:B0-----:R-:W-:Y:S01]  /*5b40*/  FMUL.FTZ R40, R100, R85 ;  /* 0x0000005564287220 */ /* 0x001fe20000410000 */
[----:B------:R-:W-:Y:S01]  /*5b50*/  FFMA.FTZ R113, R113, R129, R128 ;  /* 0x0000008171717223 */ /* 0x000fe20000010080 */
[----:B------:R-:W-:Y:S01]  /*5b60*/  FFMA.FTZ R43, R65, R139, R42 ;  /* 0x0000008b412b7223 */ /* 0x000fe2000001002a */
[----:B------:R-:W-:Y:S01]  /*5b70*/  FFMA.FTZ R139, R80, -R49, R139 ;  /* 0x80000031508b7223 */ /* 0x000fe2000001008b */
[----:B------:R-:W-:Y:S01]  /*5b80*/  FMUL.FTZ R41, R100, R129 ;  /* 0x0000008164297220 */ /* 0x000fe20000410000 */
[----:B------:R-:W-:Y:S01]  /*5b90*/  FFMA.FTZ R127, R112, R113, R127 ;  /* 0x00000071707f7223 */ /* 0x000fe2000001007f */
[----:B------:R-:W-:Y:S01]  /*5ba0*/  FFMA.FTZ R42, R64, R140, R43 ;  /* 0x0000008c402a7223 */ /* 0x000fe2000001002b */
[----:B------:R-:W-:Y:S01]  /*5bb0*/  FFMA.FTZ R140, R79, -R48, R140 ;  /* 0x800000304f8c7223 */ /* 0x000fe2000001008c */
[----:B------:R-:W-:Y:S01]  /*5bc0*/  FADD.FTZ R3, R155, R3 ;  /* 0x000000039b037221 */ /* 0x000fe20000010000 */
        /* <DEDUP_REMOVED lines=11> */
[----:B------:R-:W-:Y:S01]  /*5c80*/  FFMA.FTZ R143, R76, -R45, R143 ;  /* 0x8000002d4c8f7223 */ /* 0x000fe2000001008f */
[----:B------:R-:W-:Y:S01]  /*5c90*/  FFMA.FTZ R108, R108, R109, R123 ;  /* 0x0000006d6c6c7223 */ /* 0x000fe2000001007b */
[----:B------:R-:W-:Y:S01]  /*5ca0*/  FFMA.FTZ R82, R60, R144, R43 ;  /* 0x000000903c527223 */ /* 0x000fe2000001002b */
[----:B------:R-:W-:Y:S01]  /*5cb0*/  FMUL.FTZ R123, R125, R46 ;  /* 0x0000002e7d7b7220 */ /* 0x000fe20000410000 */
[----:B------:R-:W-:Y:S01]  /*5cc0*/  FFMA.FTZ R144, R75, -R44, R144 ;  /* 0x8000002c4b907223 */ /* 0x000fe20000010090 */
[----:B------:R-:W-:Y:S01]  /*5cd0*/  FFMA.FTZ R107, R107, R108, R121 ;  /* 0x0000006c6b6b7223 */ /* 0x000fe20000010079 */
        /* <DEDUP_REMOVED lines=8> */
[----:B------:R-:W-:Y:S01]  /*5d60*/  FMUL.FTZ R104, R107, R49 ;  /* 0x000000316b687220 */ /* 0x000fe20000410000 */
[----:B------:R-:W-:Y:S01]  /*5d70*/  FADD.FTZ R10, R123, R10 ;  /* 0x0000000a7b0a7221 */ /* 0x000fe20000010000 */
[----:B------:R-:W-:Y:S01]  /*5d80*/  FADD.FTZ R12, R121, R12 ;  /* 0x0000000c790c7221 */ /* 0x000fe20000010000 */
[----:B------:R-:W-:Y:S01]  /*5d90*/  FFMA.FTZ R103, R103, R119, R118 ;  /* 0x0000007767677223 */ /* 0x000fe20000010076 */
[----:B------:R-:W-:-:S03]  /*5da0*/  FADD.FTZ R13, R104, R13 ;  /* 0x0000000d680d7221 */ /* 0x000fc60000010000 */
[----:B------:R-:W-:Y:S01]  /*5db0*/  FFMA.FTZ R102, R102, R103, R117 ;  /* 0x0000006766667223 */ /* 0x000fe20000010075 */
[----:B------:R-:W-:Y:S01]  /*5dc0*/  FMUL.FTZ R87, R103, R52 ;  /* 0x0000003467577220 */ /* 0x000fe20000410000 */
[----:B------:R-:W-:Y:S01]  /*5dd0*/  FFMA.FTZ R117, R57, R147, R82 ;  /* 0x0000009339757223 */ /* 0x000fe20000010052 */
[----:B------:R-:W-:Y:S01]  /*5de0*/  FMUL.FTZ R82, R119, R51 ;  /* 0x0000003377527220 */ /* 0x000fe20000410000 */
[----:B------:R-:W-:Y:S01]  /*5df0*/  FFMA.FTZ R101, R101, R102, R115 ;  /* 0x0000006665657223 */ /* 0x000fe20000010073 */
[----:B------:R-:W-:Y:S01]  /*5e00*/  FMUL.FTZ R84, R102, R53 ;  /* 0x0000003566547220 */ /* 0x000fe20000410000 */
[----:B------:R-:W-:Y:S01]  /*5e10*/  FFMA.FTZ R147, R72, -R30, R147 ;  /* 0x8000001e48937223 */ /* 0x000fe20000010093 */
[----:B------:R-:W-:Y:S01]  /*5e20*/  FADD.FTZ R15, R82, R15 ;  /* 0x0000000f520f7221 */ /* 0x000fe20000010000 */
[----:B------:R-:W-:Y:S01]  /*5e30*/  FMUL.FTZ R43, R101, R54 ;  /* 0x00000036652b7220 */ /* 0x000fe20000410000 */
[----:B------:R-:W-:Y:S01]  /*5e40*/  FADD.FTZ R16, R87, R16 ;  /* 0x0000001057107221 */ /* 0x000fe20000010000 */
[----:B------:R-:W-:-:S02]  /*5e50*/  FADD.FTZ R17, R84, R17 ;  /* 0x0000001154117221 */ /* 0x000fc40000010000 */
[C---:B------:R-:W-:Y:S01]  /*5e60*/  FFMA.FTZ R115, R43.reuse, R42, RZ ;  /* 0x0000002a2b737223 */ /* 0x040fe200000100ff */
[----:B------:R-:W-:-:S03]  /*5e70*/  FADD.FTZ R18, R43, R18 ;  /* 0x000000122b127221 */ /* 0x000fc60000010000 */
[----:B------:R-:W-:-:S04]  /*5e80*/  FFMA.FTZ R86, R84, R135, R115 ;  /* 0x0000008754567223 */ /* 0x000fc80000010073 */
[----:B------:R-:W-:Y:S01]  /*5e90*/  FFMA.FTZ R115, R87, R136, R86 ;  /* 0x0000008857737223 */ /* 0x000fe20000010056 */
[----:B------:R-:W-:Y:S01]  /*5ea0*/  FFMA.FTZ R86, R56, R148, R117 ;  /* 0x0000009438567223 */ /* 0x000fe20000010075 */
[----:B------:R-:W-:Y:S01]  /*5eb0*/  FMUL.FTZ R117, R105, R50 ;  /* 0x0000003269757220 */ /* 0x000fe20000410000 */
[----:B------:R-:W-:Y:S01]  /*5ec0*/  FFMA.FTZ R148, R71, -R26, R148 ;  /* 0x8000001a47947223 */ /* 0x000fe20000010094 */
[----:B------:R-:W-:Y:S01]  /*5ed0*/  FFMA.FTZ R110, R82, R137, R115 ;  /* 0x00000089526e7223 */ /* 0x000fe20000010073 */
[----:B------:R-:W-:Y:S01]  /*5ee0*/  FFMA.FTZ R86, R55, R150, R86 ;  /* 0x0000009637567223 */ /* 0x000fe20000010056 */
[----:B------:R-:W-:Y:S01]  /*5ef0*/  FFMA.FTZ R150, R70, -R22, R150 ;  /* 0x8000001646967223 */ /* 0x000fe20000010096 */
[C---:B------:R-:W-:Y:S01]  /*5f00*/  FADD.FTZ R14, R117.reuse, R14 ;  /* 0x0000000e750e7221 */ /* 0x040fe20000010000 */
[----:B------:R-:W-:Y:S01]  /*5f10*/  FFMA.FTZ R115, R117, R138, R110 ;  /* 0x0000008a75737223 */ /* 0x000fe2000001006e */
[----:B------:R-:W-:Y:S01]  /*5f20*/  FMUL.FTZ R110, R109, R47 ;  /* 0x0000002f6d6e7220 */ /* 0x000fe20000410000 */
[----:B------:R-:W0:Y:S02]  /*5f30*/  SHFL.DOWN PT, R151, R86, 0x1, 0x1f ;  /* 0x08201f0056977f89 */ /* 0x000e2400000e0000 */
[----:B------:R-:W-:Y:S01]  /*5f40*/  FFMA.FTZ R112, R104, R139, R115 ;  /* 0x0000008b68707223 */ /* 0x000fe20000010073 */
[----:B------:R-:W-:-:S03]  /*5f50*/  FADD.FTZ R11, R110, R11 ;  /* 0x0000000b6e0b7221 */ /* 0x000fc60000010000 */
[----:B------:R-:W-:Y:S01]  /*5f60*/  FFMA.FTZ R115, R121, R140, R112 ;  /* 0x0000008c79737223 */ /* 0x000fe20000010070 */
[----:B------:R-:W-:-:S03]  /*5f70*/  FMUL.FTZ R112, R111, R45 ;  /* 0x0000002d6f707220 */ /* 0x000fc60000410000 */
[----:B------:R-:W-:Y:S01]  /*5f80*/  FFMA.FTZ R114, R110, R141, R115 ;  /* 0x0000008d6e727223 */ /* 0x000fe20000010073 */
[----:B------:R-:W-:-:S03]  /*5f90*/  FADD.FTZ R9, R112, R9 ;  /* 0x0000000970097221 */ /* 0x000fc60000010000 */
[----:B------:R-:W-:-:S04]  /*5fa0*/  FFMA.FTZ R115, R123, R142, R114 ;  /* 0x0000008e7b737223 */ /* 0x000fc80000010072 */
[----:B------:R-:W-:-:S04]  /*5fb0*/  FFMA.FTZ R114, R112, R143, R115 ;  /* 0x0000008f70727223 */ /* 0x000fc80000010073 */
[----:B------:R-:W-:Y:S01]  /*5fc0*/  FFMA.FTZ R115, R149, R144, R114 ;  /* 0x0000009095737223 */ /* 0x000fe20000010072 */
[----:B------:R-:W-:Y:S01]  /*5fd0*/  FMUL.FTZ R114, R113, R38 ;  /* 0x0000002671727220 */ /* 0x000fe20000410000 */
[----:B0-----:R-:W-:Y:S01]  /*5fe0*/  @!P1 FADD.FTZ R86, R86, R151 ;  /* 0x0000009756569221 */ /* 0x001fe20000010000 */
[----:B------:R-:W-:Y:S02]  /*5ff0*/  FMUL.FTZ R151, R129, R34 ;  /* 0x0000002281977220 */ /* 0x000fe40000410000 */
[C---:B------:R-:W-:Y:S01]  /*6000*/  FFMA.FTZ R116, R114.reuse, R145, R115 ;  /* 0x0000009172747223 */ /* 0x040fe20000010073 */
[----:B------:R-:W-:Y:S01]  /*6010*/  FADD.FTZ R7, R114, R7 ;  /* 0x0000000772077221 */ /* 0x000fe20000010000 */
[----:B------:R-:W0:Y:S01]  /*6020*/  SHFL.DOWN PT, R157, R86, 0x2, 0x1f ;  /* 0x08401f00569d7f89 */ /* 0x000e2200000e0000 */
[C---:B------:R-:W-:Y:S01]  /*6030*/  FADD.FTZ R6, R151.reuse, R6 ;  /* 0x0000000697067221 */ /* 0x040fe20000010000 */
[----:B------:R-:W-:Y:S01]  /*6040*/  FFMA.FTZ R115, R151, R146, R116 ;  /* 0x0000009297737223 */ /* 0x000fe20000010074 */
[----:B------:R-:W-:Y:S01]  /*6050*/  FMUL.FTZ R116, R85, R30 ;  /* 0x0000001e55747220 */ /* 0x000fe20000410000 */
[----:B------:R-:W-:Y:S01]  /*6060*/  FMUL.FTZ R146, R146, R41 ;  /* 0x0000002992927220 */ /* 0x000fe20000410000 */
[----:B------:R-:W-:-:S02]  /*6070*/  FMUL.FTZ R41, R100, R127 ;  /* 0x0000007f64297220 */ /* 0x000fc40000410000 */
[C---:B------:R-:W-:Y:S01]  /*6080*/  FFMA.FTZ R118, R116.reuse, R147, R115 ;  /* 0x0000009374767223 */ /* 0x040fe20000010073 */
[----:B------:R-:W-:Y:S01]  /*6090*/  FADD.FTZ R5, R116, R5 ;  /* 0x0000000574057221 */ /* 0x000fe20000010000 */
[----:B------:R-:W-:Y:S01]  /*60a0*/  FMUL.FTZ R147, R147, R40 ;  /* 0x0000002893937220 */ /* 0x000fe20000410000 */
[----:B------:R-:W-:Y:S01]  /*60b0*/  FMUL.FTZ R40, R100, R113 ;  /* 0x0000007164287220 */ /* 0x000fe20000410000 */
[----:B------:R-:W-:Y:S01]  /*60c0*/  FFMA.FTZ R118, R153, R148, R118 ;  /* 0x0000009499767223 */ /* 0x000fe20000010076 */
[----:B------:R-:W-:Y:S01]  /*60d0*/  FMUL.FTZ R144, R144, R41 ;  /* 0x0000002990907220 */ /* 0x000fe20000410000 */
[----:B------:R-:W-:Y:S01]  /*60e0*/  FFMA.FTZ R147, R72, R85, R147 ;  /* 0x0000005548937223 */ /* 0x000fe20000010093 */
[----:B------:R-:W-:Y:S01]  /*60f0*/  FMUL.FTZ R145, R145, R40 ;  /* 0x0000002891917220 */ /* 0x000fe20000410000 */
[----:B------:R-:W-:Y:S01]  /*6100*/  FFMA.FTZ R115, R155, R150, R118 ;  /* 0x000000969b737223 */ /* 0x000fe20000010076 */
[C---:B------:R-:W-:Y:S01]  /*6110*/  FMUL.FTZ R40, R100.reuse, R111 ;  /* 0x0000006f64287220 */ /* 0x040fe20000410000 */
[----:B------:R-:W-:Y:S01]  /*6120*/  FMUL.FTZ R41, R100, R125 ;  /* 0x0000007d64297220 */ /* 0x000fe20000410000 */
[----:B------:R-:W-:Y:S01]  /*6130*/  FFMA.FTZ R146, R73, R129, R146 ;  /* 0x0000008149927223 */ /* 0x000fe20000010092 */
[----:B------:R-:W-:Y:S01]  /*6140*/  FFMA.FTZ R127, R75, R127, R144 ;  /* 0x0000007f4b7f7223 */ /* 0x000fe20000010090 */
[----:B------:R-:W1:Y:S01]  /*6150*/  SHFL.DOWN PT, R118, R115, 0x1, 0x1f ;  /* 0x08201f0073767f89 */ /* 0x000e6200000e0000 */
[----:B------:R-:W-:Y:S01]  /*6160*/  FMUL.FTZ R143, R143, R40 ;  /* 0x000000288f8f7220 */ /* 0x000fe20000410000 */
[----:B------:R-:W-:Y:S01]  /*6170*/  FMUL.FTZ R142, R142, R41 ;  /* 0x000000298e8e7220 */ /* 0x000fe20000410000 */
[----:B------:R-:W-:Y:S01]  /*6180*/  FMUL.FTZ R40, R100, R109 ;  /* 0x0000006d64287220 */ /* 0x000fe20000410000 */
[----:B0-----:R-:W-:Y:S01]  /*6190*/  @!P0 FADD.FTZ R86, R86, R157 ;  /* 0x0000009d56568221 */ /* 0x001fe20000010000 */
[C---:B------:R-:W-:Y:S01]  /*61a0*/  FMUL.FTZ R41, R100.reuse, R108 ;  /* 0x0000006c64297220 */ /* 0x040fe20000410000 */
[----:B------:R-:W-:Y:S01]  /*61b0*/  FFMA.FTZ R142, R77, R125, R142 ;  /* 0x0000007d4d8e7223 */ /* 0x000fe2000001008e */
[----:B------:R-:W-:Y:S01]  /*61c0*/  FMUL.FTZ R141, R141, R40 ;  /* 0x000000288d8d7220 */ /* 0x000fe20000410000 */
[----:B------:R-:W-:Y:S01]  /*61d0*/  FMUL.FTZ R40, R100, R107 ;  /* 0x0000006b64287220 */ /* 0x000fe20000410000 */
[----:B------:R-:W0:Y:S01]  /*61e0*/  SHFL.DOWN PT, R157, R86, 0x4, 0x1f ;  /* 0x08801f00569d7f89 */ /* 0x000e2200000e0000 */
[----:B------:R-:W-:Y:S01]  /*61f0*/  FMUL.FTZ R140, R140, R41 ;  /* 0x000000298c8c7220 */ /* 0x000fe20000410000 */
        /* <DEDUP_REMOVED lines=8> */
[----:B------:R-:W-:Y:S01]  /*6280*/  FFMA.FTZ R104, R80, R107, R139 ;  /* 0x0000006b50687223 */ /* 0x000fe2000001008b */
[----:B------:R-:W-:Y:S01]  /*6290*/  FMUL.FTZ R136, R136, R41 ;  /* 0x0000002988887220 */ /* 0x000fe20000410000 */
[----:B------:R-:W-:Y:S01]  /*62a0*/  FMUL.FTZ R41, R100, R101 ;  /* 0x0000006564297220 */ /* 0x000fe20000410000 */
[----:B------:R-:W-:Y:S01]  /*62b0*/  FMUL.FTZ R135, R135, R40 ;  /* 0x0000002887877220 */ /* 0x000fe20000410000 */
[----:B------:R-:W-:Y:S01]  /*62c0*/  FADD.FTZ R25, R104, R25 ;  /* 0x0000001968197221 */ /* 0x000fe20000010000 */
[----:B-1----:R-:W-:Y:S01]  /*62d0*/  @!P1 FADD.FTZ R115, R115, R118 ;  /* 0x0000007673739221 */ /* 0x002fe20000010000 */
[----:B------:R-:W-:Y:S01]  /*62e0*/  ISETP.GT.AND P1, PT, R152, 0x1b, PT ;  /* 0x0000001b9800780c */ /* 0x000fe20003f24270 */
[----:B------:R-:W-:Y:S01]  /*62f0*/  FMUL.FTZ R42, R42, R41 ;  /* 0x000000292a2a7220 */ /* 0x000fe20000410000 */
[----:B------:R-:W-:Y:S01]  /*6300*/  FFMA.FTZ R140, R79, R108, R140 ;  /* 0x0000006c4f8c7223 */ /* 0x000fe2000001008c */
[----:B------:R-:W-:Y:S01]  /*6310*/  FFMA.FTZ R105, R81, R105, R138 ;  /* 0x0000006951697223 */ /* 0x000fe2000001008a */
[----:B------:R-:W1:Y:S01]  /*6320*/  SHFL.DOWN PT, R118, R115, 0x2, 0x1f ;  /* 0x08401f0073767f89 */ /* 0x000e6200000e0000 */
        /* <DEDUP_REMOVED lines=8> */
[----:B0-----:R-:W-:Y:S01]  /*63b0*/  @!P1 FADD.FTZ R86, R86, R157 ;  /* 0x0000009d56569221 */ /* 0x001fe20000010000 */
[----:B------:R-:W-:Y:S01]  /*63c0*/  FMUL.FTZ R157, R100, R133 ;  /* 0x00000085649d7220 */ /* 0x000fe20000410000 */
[----:B------:R-:W-:Y:S01]  /*63d0*/  FADD.FTZ R28, R141, R28 ;  /* 0x0000001c8d1c7221 */ /* 0x000fe20000010000 */
[----:B------:R-:W-:Y:S01]  /*63e0*/  FADD.FTZ R27, R140, R27 ;  /* 0x0000001b8c1b7221 */ /* 0x000fe20000010000 */
[----:B------:R-:W-:Y:S01]  /*63f0*/  FADD.FTZ R24, R105, R24 ;  /* 0x0000001869187221 */ /* 0x000fe20000010000 */
[----:B------:R-:W0:Y:S01]  /*6400*/  SHFL.DOWN PT, R163, R86, 0x8, 0x1f ;  /* 0x09001f0056a37f89 */ /* 0x000e2200000e0000 */
[----:B------:R-:W-:Y:S01]  /*6410*/  FMUL.FTZ R157, R150, R157 ;  /* 0x0000009d969d7220 */ /* 0x000fe20000410000 */
[----:B------:R-:W-:Y:S01]  /*6420*/  FADD.FTZ R23, R104, R23 ;  /* 0x0000001768177221 */ /* 0x000fe20000010000 */
[----:B------:R-:W-:Y:S01]  /*6430*/  FADD.FTZ R21, R136, R21 ;  /* 0x0000001588157221 */ /* 0x000fe20000010000 */
[----:B------:R-:W-:Y:S01]  /*6440*/  FADD.FTZ R20, R135, R20 ;  /* 0x0000001487147221 */ /* 0x000fe20000010000 */
[----:B------:R-:W-:Y:S01]  /*6450*/  FFMA.FTZ R106, R70, R133, R157 ;  /* 0x00000085466a7223 */ /* 0x000fe2000001009d */
[----:B------:R-:W-:Y:S01]  /*6460*/  FMUL.FTZ R133, R100, R131 ;  /* 0x0000008364857220 */ /* 0x000fe20000410000 */
[----:B------:R-:W-:-:S02]  /*6470*/  FADD.FTZ R19, R42, R19 ;  /* 0x000000132a137221 */ /* 0x000fc40000010000 */
[----:B------:R-:W-:Y:S01]  /*6480*/  FADD.FTZ R39, R106, R39 ;  /* 0x000000276a277221 */ /* 0x000fe20000010000 */
[----:B-1----:R-:W-:Y:S01]  /*6490*/  @!P0 FADD.FTZ R115, R115, R118 ;  /* 0x0000007673738221 */ /* 0x002fe20000010000 */
[----:B------:R-:W-:Y:S01]  /*64a0*/  ISETP.GT.AND P0, PT, R152, 0x17, PT ;  /* 0x000000179800780c */ /* 0x000fe20003f04270 */
[----:B------:R-:W-:Y:S01]  /*64b0*/  FFMA.FTZ R106, R74, R113, R145 ;  /* 0x000000714a6a7223 */ /* 0x000fe20000010091 */
[----:B------:R-:W-:Y:S02]  /*64c0*/  FMUL.FTZ R148, R148, R133 ;  /* 0x0000008594947220 */ /* 0x000fe40000410000 */
[----:B------:R-:W1:Y:S01]  /*64d0*/  SHFL.DOWN PT, R118, R115, 0x4, 0x1f ;  /* 0x08801f0073767f89 */ /* 0x000e6200000e0000 */
[----:B------:R-:W-:Y:S01]  /*64e0*/  FADD.FTZ R33, R106, R33 ;  /* 0x000000216a217221 */ /* 0x000fe20000010000 */
[----:B------:R-:W-:Y:S01]  /*64f0*/  FFMA.FTZ R106, R76, R111, R143 ;  /* 0x0000006f4c6a7223 */ /* 0x000fe2000001008f */
[----:B------:R-:W-:-:S03]  /*6500*/  FFMA.FTZ R148, R71, R131, R148 ;  /* 0x0000008347947223 */ /* 0x000fc60000010094 */
[----:B------:R-:W-:Y:S01]  /*6510*/  FADD.FTZ R31, R106, R31 ;  /* 0x0000001f6a1f7221 */ /* 0x000fe20000010000 */
[----:B------:R-:W-:Y:S02]  /*6520*/  FADD.FTZ R37, R148, R37 ;  /* 0x0000002594257221 */ /* 0x000fe40000010000 */
[----:B0-----:R-:W-:-:S05]  /*6530*/  @!P0 FADD.FTZ R86, R86, R163 ;  /* 0x000000a356568221 */ /* 0x001fca0000010000 */
[----:B------:R-:W-:Y:S01]  /*6540*/  SHFL.DOWN PT, R85, R86, 0x10, 0x1f ;  /* 0x0a001f0056557f89 */ /* 0x000fe200000e0000 */
[----:B-1----:R-:W-:-:S05]  /*6550*/  @!P1 FADD.FTZ R115, R115, R118 ;  /* 0x0000007673739221 */ /* 0x002fca0000010000 */
[----:B------:R-:W0:Y:S02]  /*6560*/  SHFL.DOWN PT, R116, R115, 0x8, 0x1f ;  /* 0x09001f0073747f89 */ /* 0x000e2400000e0000 */
[----:B0-----:R-:W-:Y:S01]  /*6570*/  @!P0 FADD.FTZ R115, R115, R116 ;  /* 0x0000007473738221 */ /* 0x001fe20000010000 */
[----:B------:R-:W-:-:S04]  /*6580*/  ISETP.NE.AND P0, PT, R152, RZ, PT ;  /* 0x000000ff9800720c */ /* 0x000fc80003f05270 */
[----:B------:R-:W0:Y:S09]  /*6590*/  SHFL.DOWN PT, R110, R115, 0x10, 0x1f ;  /* 0x0a001f00736e7f89 */ /* 0x000e3200000e0000 */
[----:B------:R-:W-:Y:S01]  /*65a0*/  @!P0 LOP3.LUT R106, R83, 0xf8, RZ, 0xc0, !PT ;  /* 0x000000f8536a8812 */ /* 0x000fe200078ec0ff */
[----:B------:R-:W-:Y:S01]  /*65b0*/  FADD.FTZ R83, R86, R85 ;  /* 0x0000005556537221 */ /* 0x000fe20000010000 */
        /* <DEDUP_REMOVED lines=23> */
.L_x_172:
[----:B------:R-:W-:Y:S05]  /*6730*/  BSYNC.RECONVERGENT B0 ;  /* 0x0000000000007941 */ /* 0x000fea0003800200 */
.L_x_171:
        /* <DEDUP_REMOVED lines=13> */
.L_x_160:
[----:B------:R-:W2:Y:S01]  /*6810*/  S2R R0, SR_TID.X ;  /* 0x0000000000007919 */ /* 0x000ea20000002100 */
[----:B------:R-:W3:Y:S01]  /*6820*/  LDC R55, c[0x0][0x388] ;  /* 0x0000e200ff377b82 */ /* 0x000ee20000000800 */
[----:B------:R-:W-:Y:S01]  /*6830*/  ULEA UR12, UR16, 0xfffff800, 0xb ;  /* 0xfffff800100c7891 */ /* 0x000fe2000f8e58ff */
[----:B------:R-:W-:Y:S01]  /*6840*/  MOV R42, UR19 ;  /* 0x00000013002a7c02 */ /* 0x000fe20008000f00 */
[----:B------:R-:W-:Y:S01]  /*6850*/  HFMA2 R54, -RZ, RZ, 0, 0 ;  /* 0x00000000ff367431 */ /* 0x000fe200000001ff */
[----:B------:R-:W-:Y:S02]  /*6860*/  MOV R43, UR20 ;  /* 0x00000014002b7c02 */ /* 0x000fe40008000f00 */
[----:B------:R-:W-:Y:S02]  /*6870*/  CS2R R56, SRZ ;  /* 0x0000000000387805 */ /* 0x000fe4000001ff00 */
[----:B------:R-:W-:Y:S02]  /*6880*/  CS2R R58, SRZ ;  /* 0x00000000003a7805 */ /* 0x000fe4000001ff00 */
[----:B------:R-:W-:-:S02]  /*6890*/  CS2R R60, SRZ ;  /* 0x00000000003c7805 */ /* 0x000fc4000001ff00 */
[----:B------:R-:W-:Y:S02]  /*68a0*/  CS2R R62, SRZ ;  /* 0x00000000003e7805 */ /* 0x000fe4000001ff00 */
[----:B------:R-:W-:Y:S01]  /*68b0*/  CS2R R64, SRZ ;  /* 0x0000000000407805 */ /* 0x000fe2000001ff00 */
[----:B-1----:R-:W4:Y:S01]  /*68c0*/  LDL.LU R84, [R1+0x4] ;  /* 0x0000040001547983 */ /* 0x002f220000300800 */
[----:B------:R-:W-:Y:S02]  /*68d0*/  CS2R R66, SRZ ;  /* 0x0000000000427805 */ /* 0x000fe4000001ff00 */
[----:B------:R-:W-:Y:S02]  /*68e0*/  CS2R R68, SRZ ;  /* 0x0000000000447805 */ /* 0x000fe4000001ff00 */
[----:B------:R-:W-:Y:S01]  /*68f0*/  MOV R71, RZ ;  /* 0x000000ff00477202 */ /* 0x000fe20000000f00 */
[----:B0-----:R-:W5:Y:S01]  /*6900*/  LDL.LU R83, [R1] ;  /* 0x0000000001537983 */ /* 0x001f620000300800 */
[----:B------:R-:W-:Y:S01]  /*6910*/  BAR.SYNC.DEFER_BLOCKING 0x0 ;  /* 0x0000000000007b1d */ /* 0x000fe20000010000 */
[----:B---3--:R-:W-:-:S07]  /*6920*/  IADD3 R55, PT, PT, R55, -UR12, RZ ;  /* 0x8000000c37377c10 */ /* 0x008fce000fffe0ff */
[----:B------:R-:W0:Y:S01]  /*6930*/  S2UR UR26, SR_CTAID.X ;  /* 0x00000000001a79c3 */ /* 0x000e220000002500 */
[----:B------:R-:W3:Y:S01]  /*6940*/  LDL.LU R82, [R1+0x8] ;  /* 0x0000080001527983 */ /* 0x000ee20000300800 */
[----:B------:R-:W0:Y:S01]  /*6950*/  LDCU.64 UR14, c[0x0][0x4f8] ;  /* 0x00009f00ff0e77ac */ /* 0x000e220008000a00 */
[C---:B--2---:R-:W-:Y:S01]  /*6960*/  SHF.L.U32 R41, R0.reuse, 0x4, RZ ;  /* 0x0000000400297819 */ /* 0x044fe200000006ff */
[----:B------:R-:W1:Y:S01]  /*6970*/  LDCU.64 UR24, c[0x0][0x500] ;  /* 0x0000a000ff1877ac */ /* 0x000e620008000a00 */
[----:B------:R-:W-:-:S04]  /*6980*/  LOP3.LUT R40, R0, 0x1f, RZ, 0xc0, !PT ;  /* 0x0000001f00287812 */ /* 0x000fc800078ec0ff */
[----:B------:R-:W-:-:S04]  /*6990*/  LOP3.LUT R22, R40, 0x3e00, R41, 0xf8, !PT ;  /* 0x00003e0028167812 */ /* 0x000fc800078ef829 */
[C---:B------:R-:W-:Y:S01]  /*69a0*/  LOP3.LUT R53, R22.reuse, 0x20, RZ, 0xfc, !PT ;  /* 0x0000002016357812 */ /* 0x040fe200078efcff */
[C---:B------:R-:W-:Y:S01]  /*69b0*/  IMAD.WIDE.U32 R42, R22.reuse, 0x4, R42 ;  /* 0x00000004162a7825 */ /* 0x040fe200078e002a */
[CC--:B------:R-:W-:Y:S02]  /*69c0*/  ISETP.GE.AND P2, PT, R22.reuse, R55.reuse, PT ;  /* 0x000000371600720c */ /* 0x0c0fe40003f46270 */
[----:B------:R-:W-:Y:S02]  /*69d0*/  ISETP.GE.AND P1, PT, R53, R55, PT ;  /* 0x000000373500720c */ /* 0x000fe40003f26270 */
[C---:B------:R-:W-:Y:S02]  /*69e0*/  LOP3.LUT R52, R22.reuse, 0x40, RZ, 0xfc, !PT ;  /* 0x0000004016347812 */ /* 0x040fe400078efcff */
[C---:B------:R-:W-:Y:S02]  /*69f0*/  LOP3.LUT R51, R22.reuse, 0x60, RZ, 0xfc, !PT ;  /* 0x0000006016337812 */ /* 0x040fe400078efcff */
[----:B------:R-:W-:-:S02]  /*6a00*/  LOP3.LUT R50, R22, 0x80, RZ, 0xfc, !PT ;  /* 0x0000008016327812 */ /* 0x000fc400078efcff */
[C---:B------:R-:W-:Y:S02]  /*6a10*/  LOP3.LUT R26, R22.reuse, 0xa0, RZ, 0xfc, !PT ;  /* 0x000000a0161a7812 */ /* 0x040fe400078efcff */
[----:B------:R-:W-:Y:S01]  /*6a20*/  LOP3.LUT R49, R22, 0xc0, RZ, 0xfc, !PT ;  /* 0x000000c016317812 */ /* 0x000fe200078efcff */
[----:B------:R-:W4:Y:S01]  /*6a30*/  @!P2 LDG.E R54, desc[UR30][R42.64] ;  /* 0x0000001e2a36a981 */ /* 0x000f22000c1e1900 */
[-C--:B------:R-:W-:Y:S02]  /*6a40*/  ISETP.GE.AND P0, PT, R52, R55.reuse, PT ;  /* 0x000000373400720c */ /* 0x080fe40003f06270 */
[C---:B------:R-:W-:Y:S01]  /*6a50*/  LOP3.LUT R48, R22.reuse, 0xe0, RZ, 0xfc, !PT ;  /* 0x000000e016307812 */ /* 0x040fe200078efcff */
[----:B------:R-:W5:Y:S01]  /*6a60*/  @!P1 LDG.E R56, desc[UR30][R42.64+0x80] ;  /* 0x0000801e2a389981 */ /* 0x000f62000c1e1900 */
[----:B------:R-:W-:Y:S02]  /*6a70*/  ISETP.GE.AND P4, PT, R51, R55, PT ;  /* 0x000000373300720c */ /* 0x000fe40003f86270 */
[----:B------:R-:W-:-:S02]  /*6a80*/  LOP3.LUT R47, R22, 0x100, RZ, 0xfc, !PT ;  /* 0x00000100162f7812 */ /* 0x000fc400078efcff */
[-C--:B------:R-:W-:Y:S02]  /*6a90*/  ISETP.GE.AND P6, PT, R50, R55.reuse, PT ;  /* 0x000000373200720c */ /* 0x080fe40003fc6270 */
[-C--:B------:R-:W-:Y:S02]  /*6aa0*/  ISETP.GE.AND P5, PT, R26, R55.reuse, PT ;  /* 0x000000371a00720c */ /* 0x080fe40003fa6270 */
[-C--:B------:R-:W-:Y:S01]  /*6ab0*/  ISETP.GE.AND P3, PT, R49, R55.reuse, PT ;  /* 0x000000373100720c */ /* 0x080fe20003f66270 */
[----:B------:R-:W2:Y:S01]  /*6ac0*/  @!P0 LDG.E R57, desc[UR30][R42.64+0x100] ;  /* 0x0001001e2a398981 */ /* 0x000ea2000c1e1900 */
[-C--:B------:R-:W-:Y:S02]  /*6ad0*/  ISETP.GE.AND P2, PT, R48, R55.reuse, PT ;  /* 0x000000373000720c */ /* 0x080fe40003f46270 */
[----:B------:R-:W-:Y:S01]  /*6ae0*/  ISETP.GE.AND P1, PT, R47, R55, PT ;  /* 0x000000372f00720c */ /* 0x000fe20003f26270 */
[----:B------:R-:W3:Y:S01]  /*6af0*/  @!P4 LDG.E R58, desc[UR30][R42.64+0x180] ;  /* 0x0001801e2a3ac981 */ /* 0x000ee2000c1e1900 */
[----:B------:R-:W-:-:S02]  /*6b00*/  LOP3.LUT R46, R22, 0x120, RZ, 0xfc, !PT ;  /* 0x00000120162e7812 */ /* 0x000fc400078efcff */
[C---:B------:R-:W-:Y:S01]  /*6b10*/  LOP3.LUT R45, R22.reuse, 0x140, RZ, 0xfc, !PT ;  /* 0x00000140162d7812 */ /* 0x040fe200078efcff */
[----:B------:R-:W3:Y:S01]  /*6b20*/  @!P6 LDG.E R59, desc[UR30][R42.64+0x200] ;  /* 0x0002001e2a3be981 */ /* 0x000ee2000c1e1900 */
[C---:B------:R-:W-:Y:S02]  /*6b30*/  LOP3.LUT R44, R22.reuse, 0x160, RZ, 0xfc, !PT ;  /* 0x00000160162c7812 */ /* 0x040fe400078efcff */
[C---:B------:R-:W-:Y:S01]  /*6b40*/  LOP3.LUT R41, R22.reuse, 0x180, RZ, 0xfc, !PT ;  /* 0x0000018016297812 */ /* 0x040fe200078efcff */
[----:B------:R-:W3:Y:S01]  /*6b50*/  @!P5 LDG.E R60, desc[UR30][R42.64+0x280] ;  /* 0x0002801e2a3cd981 */ /* 0x000ee2000c1e1900 */
[----:B------:R-:W-:Y:S02]  /*6b60*/  LOP3.LUT R38, R22, 0x1a0, RZ, 0xfc, !PT ;  /* 0x000001a016267812 */ /* 0x000fe400078efcff */
[----:B------:R-:W-:Y:S01]  /*6b70*/  ISETP.GE.AND P0, PT, R46, R55, PT ;  /* 0x000000372e00720c */ /* 0x000fe20003f06270 */
[----:B------:R-:W3:Y:S01]  /*6b80*/  @!P3 LDG.E R61, desc[UR30][R42.64+0x300] ;  /* 0x0003001e2a3db981 */ /* 0x000ee2000c1e1900 */
[----:B------:R-:W-:-:S02]  /*6b90*/  LOP3.LUT R34, R22, 0x1c0, RZ, 0xfc, !PT ;  /* 0x000001c016227812 */ /* 0x000fc400078efcff */
[-C--:B------:R-:W-:Y:S01]  /*6ba0*/  ISETP.GE.AND P4, PT, R45, R55.reuse, PT ;  /* 0x000000372d00720c */ /* 0x080fe20003f86270 */
[----:B------:R-:W3:Y:S01]  /*6bb0*/  @!P2 LDG.E R63, desc[UR30][R42.64+0x380] ;  /* 0x0003801e2a3fa981 */ /* 0x000ee2000c1e1900 */
[----:B------:R-:W-:Y:S02]  /*6bc0*/  LOP3.LUT R30, R22, 0x1e0, RZ, 0xfc, !PT ;  /* 0x000001e0161e7812 */ /* 0x000fe400078efcff */
[-C--:B------:R-:W-:Y:S01]  /*6bd0*/  ISETP.GE.AND P6, PT, R44, R55.reuse, PT ;  /* 0x000000372c00720c */ /* 0x080fe20003fc6270 */
[----:B------:R-:W3:Y:S01]  /*6be0*/  @!P1 LDG.E R65, desc[UR30][R42.64+0x400] ;  /* 0x0004001e2a419981 */ /* 0x000ee2000c1e1900 */
[-C--:B------:R-:W-:Y:S02]  /*6bf0*/  ISETP.GE.AND P5, PT, R41, R55.reuse, PT ;  /* 0x000000372900720c */ /* 0x080fe40003fa6270 */
[-C--:B------:R-:W-:Y:S01]  /*6c00*/  ISETP.GE.AND P3, PT, R38, R55.reuse, PT ;  /* 0x000000372600720c */ /* 0x080fe20003f66270 */
[----:B------:R-:W3:Y:S01]  /*6c10*/  @!P0 LDG.E R62, desc[UR30][R42.64+0x480] ;  /* 0x0004801e2a3e8981 */ /* 0x000ee2000c1e1900 */
[----:B------:R-:W-:-:S02]  /*6c20*/  ISETP.GE.AND P2, PT, R34, R55, PT ;  /* 0x000000372200720c */ /* 0x000fc40003f46270 */
[----:B------:R-:W-:Y:S01]  /*6c30*/  ISETP.GE.AND P1, PT, R30, R55, PT ;  /* 0x000000371e00720c */ /* 0x000fe20003f26270 */
[----:B------:R-:W3:Y:S04]  /*6c40*/  @!P4 LDG.E R67, desc[UR30][R42.64+0x500] ;  /* 0x0005001e2a43c981 */ /* 0x000ee8000c1e1900 */
[----:B------:R-:W3:Y:S04]  /*6c50*/  @!P6 LDG.E R64, desc[UR30][R42.64+0x580] ;  /* 0x0005801e2a40e981 */ /* 0x000ee8000c1e1900 */
[----:B------:R-:W3:Y:S04]  /*6c60*/  @!P5 LDG.E R69, desc[UR30][R42.64+0x600] ;  /* 0x0006001e2a45d981 */ /* 0x000ee8000c1e1900 */
[----:B------:R-:W3:Y:S04]  /*6c70*/  @!P3 LDG.E R66, desc[UR30][R42.64+0x680] ;  /* 0x0006801e2a42b981 */ /* 0x000ee8000c1e1900 */
[----:B------:R-:W3:Y:S04]  /*6c80*/  @!P2 LDG.E R71, desc[UR30][R42.64+0x700] ;  /* 0x0007001e2a47a981 */ /* 0x000ee8000c1e1900 */
[----:B------:R-:W3:Y:S01]  /*6c90*/  @!P1 LDG.E R68, desc[UR30][R42.64+0x780] ;  /* 0x0007801e2a449981 */ /* 0x000ee2000c1e1900 */
[----:B------:R-:W1:Y:S03]  /*6ca0*/  S2UR UR8, SR_CTAID.Y ;  /* 0x00000000000879c3 */ /* 0x000e660000002600 */
[----:B----4-:R-:W-:Y:S04]  /*6cb0*/  STS [R84], R54 ;  /* 0x0000003654007388 */ /* 0x010fe80000000800 */
[----:B-----5:R-:W-:Y:S04]  /*6cc0*/  STS [R83+0x80], R56 ;  /* 0x0000803853007388 */ /* 0x020fe80000000800 */
        /* <DEDUP_REMOVED lines=15> */
[----:B------:R-:W2:Y:S04]  /*6dc0*/  LDS R42, [R92] ;  /* 0x000000005c2a7984 */ /* 0x000ea80000000800 */
[----:B------:R-:W3:Y:S04]  /*6dd0*/  LDS R43, [R92+0x4] ;  /* 0x000004005c2b7984 */ /* 0x000ee80000000800 */
[----:B------:R-:W4:Y:S04]  /*6de0*/  LDS R54, [R92+0x8] ;  /* 0x000008005c367984 */ /* 0x000f280000000800 */
[----:B------:R-:W5:Y:S04]  /*6df0*/  LDS R56, [R92+0xc] ;  /* 0x00000c005c387984 */ /* 0x000f680000000800 */
[----:B------:R-:W-:Y:S04]  /*6e00*/  LDS R57, [R92+0x20] ;  /* 0x000020005c397984 */ /* 0x000fe80000000800 */
[----:B------:R-:W-:Y:S01]  /*6e10*/  LDS R58, [R92+0x24] ;  /* 0x000024005c3a7984 */ /* 0x000fe20000000800 */
[----:B--2---:R-:W-:-:S03]  /*6e20*/  FADD.FTZ R59, R42, UR6 ;  /* 0x000000062a3b7e21 */ /* 0x004fc60008010000 */
[----:B------:R-:W2:Y:S01]  /*6e30*/  LDS R42, [R92+0x10] ;  /* 0x000010005c2a7984 */ /* 0x000ea20000000800 */
[----:B---3--:R-:W-:Y:S01]  /*6e40*/  FADD.FTZ R60, R43, UR6 ;  /* 0x000000062b3c7e21 */ /* 0x008fe20008010000 */
[----:B------:R-:W-:Y:S02]  /*6e50*/  FSETP.GTU.FTZ.AND P0, PT, R59, 20, PT ;  /* 0x41a000003b00780b */ /* 0x000fe40003f1c000 */
[----:B------:R-:W3:Y:S02]  /*6e60*/  LDS R43, [R92+0x14] ;  /* 0x000014005c2b7984 */ /* 0x000ee40000000800 */
[----:B------:R-:W-:Y:S01]  /*6e70*/  FSETP.GTU.FTZ.AND P2, PT, R60, 20, PT ;  /* 0x41a000003c00780b */ /* 0x000fe20003f5c000 */
[----:B----4-:R-:W-:Y:S02]  /*6e80*/  FADD.FTZ R61, R54, UR6 ;  /* 0x00000006363d7e21 */ /* 0x010fe40008010000 */
[----:B------:R-:W4:Y:S01]  /*6e90*/  LDS R54, [R92+0x18] ;  /* 0x000018005c367984 */ /* 0x000f220000000800 */
[----:B-----5:R-:W-:-:S03]  /*6ea0*/  FADD.FTZ R62, R56, UR6 ;  /* 0x00000006383e7e21 */ /* 0x020fc60008010000 */
[----:B------:R-:W5:Y:S06]  /*6eb0*/  LDS R56, [R92+0x1c] ;  /* 0x00001c005c387984 */ /* 0x000f6c0000000800 */
[----:B------:R-:W-:Y:S01]  /*6ec0*/  @!P2 FMUL.FTZ R60, R60, -1.4426950216293334961 ;  /* 0xbfb8aa3b3c3ca820 */ /* 0x000fe20000410000 */
[----:B------:R-:W-:-:S05]  /*6ed0*/  @!P0 FMUL.FTZ R59, R59, -1.4426950216293334961 ;  /* 0xbfb8aa3b3b3b8820 */ /* 0x000fca0000410000 */
[----:B------:R-:W0:Y:S01]  /*6ee0*/  @!P2 MUFU.EX2 R60, R60 ;  /* 0x0000003c003ca308 */ /* 0x000e220000000800 */
[----:B------:R-:W-:-:S07]  /*6ef0*/  FSETP.GTU.FTZ.AND P1, PT, R61, 20, PT ;  /* 0x41a000003d00780b */ /* 0x000fce0003f3c000 */
[----:B------:R-:W1:Y:S01]  /*6f00*/  @!P0 MUFU.EX2 R59, R59 ;  /* 0x0000003b003b8308 */ /* 0x000e620000000800 */
[----:B--2---:R-:W-:-:S05]  /*6f10*/  FADD.FTZ R42, R42, UR6 ;  /* 0x000000062a2a7e21 */ /* 0x004fca0008010000 */
[----:B------:R-:W-:Y:S01]  /*6f20*/  @!P1 FMUL.FTZ R61, R61, -1.4426950216293334961 ;  /* 0xbfb8aa3b3d3d9820 */ /* 0x000fe20000410000 */
[----:B0-----:R-:W-:Y:S01]  /*6f30*/  @!P2 FADD.FTZ R60, R60, 1 ;  /* 0x3f8000003c3ca421 */ /* 0x001fe20000010000 */
[----:B------:R-:W-:-:S03]  /*6f40*/  FSETP.GTU.FTZ.AND P5, PT, R42, 20, PT ;  /* 0x41a000002a00780b */ /* 0x000fc60003fbc000 */
[----:B------:R-:W0:Y:S01]  /*6f50*/  @!P2 MUFU.RCP R63, R60 ;  /* 0x0000003c003fa308 */ /* 0x000e220000001000 */
[----:B-1----:R-:W-:-:S07]  /*6f60*/  @!P0 FADD.FTZ R59, R59, 1 ;  /* 0x3f8000003b3b8421 */ /* 0x002fce0000010000 */
[----:B------:R-:W1:Y:S01]  /*6f70*/  @!P1 MUFU.EX2 R61, R61 ;  /* 0x0000003d003d9308 */ /* 0x000e620000000800 */
[----:B------:R-:W-:Y:S01]  /*6f80*/  FADD.FTZ R57, R57, UR6 ;  /* 0x0000000639397e21 */ /* 0x000fe20008010000 */
[----:B------:R-:W-:-:S06]  /*6f90*/  @!P5 FMUL.FTZ R42, R42, -1.4426950216293334961 ;  /* 0xbfb8aa3b2a2ad820 */ /* 0x000fcc0000410000 */
[----:B------:R5:W2:Y:S01]  /*6fa0*/  @!P0 MUFU.RCP R64, R59 ;  /* 0x0000003b00408308 */ /* 0x000aa20000001000 */
[----:B---3--:R-:W-:Y:S01]  /*6fb0*/  FADD.FTZ R65, R43, UR6 ;  /* 0x000000062b417e21 */ /* 0x008fe20008010000 */
[----:B----4-:R-:W-:Y:S01]  /*6fc0*/  FADD.FTZ R67, R54, UR6 ;  /* 0x0000000636437e21 */ /* 0x010fe20008010000 */
[----:B0-----:R-:W-:Y:S01]  /*6fd0*/  @!P2 FMUL.FTZ R20, R20, R63 ;  /* 0x0000003f1414a220 */ /* 0x001fe20000410000 */
[----:B------:R-:W-:-:S04]  /*6fe0*/  FSETP.GTU.FTZ.AND P2, PT, R57, 20, PT ;  /* 0x41a000003900780b */ /* 0x000fc80003f5c000 */
[----:B------:R0:W3:Y:S01]  /*6ff0*/  @!P5 MUFU.EX2 R43, R42 ;  /* 0x0000002a002bd308 */ /* 0x0000e20000000800 */
[----:B-----5:R-:W-:Y:S01]  /*7000*/  FADD.FTZ R59, R56, UR6 ;  /* 0x00000006383b7e21 */ /* 0x020fe20008010000 */
[----:B-1----:R-:W-:Y:S01]  /*7010*/  @!P1 FADD.FTZ R61, R61, 1 ;  /* 0x3f8000003d3d9421 */ /* 0x002fe20000010000 */
[----:B------:R-:W-:Y:S02]  /*7020*/  FSETP.GTU.FTZ.AND P3, PT, R67, 20, PT ;  /* 0x41a000004300780b */ /* 0x000fe40003f7c000 */
[----:B------:R-:W-:-:S03]  /*7030*/  FSETP.GTU.FTZ.AND P4, PT, R65, 20, PT ;  /* 0x41a000004100780b */ /* 0x000fc60003f9c000 */
[----:B------:R1:W4:Y:S01]  /*7040*/  @!P1 MUFU.RCP R66, R61 ;  /* 0x0000003d00429308 */ /* 0x0003220000001000 */
[----:B--2---:R-:W-:Y:S01]  /*7050*/  @!P0 FMUL.FTZ R19, R19, R64 ;  /* 0x0000004013138220 */ /* 0x004fe20000410000 */
[----:B------:R-:W-:Y:S01]  /*7060*/  FSETP.GTU.FTZ.AND P0, PT, R59, 20, PT ;  /* 0x41a000003b00780b */ /* 0x000fe20003f1c000 */
[----:B------:R-:W-:Y:S01]  /*7070*/  @!P2 FMUL.FTZ R60, R57, -1.4426950216293334961 ;  /* 0xbfb8aa3b393ca820 */ /* 0x000fe20000410000 */
[----:B------:R-:W-:Y:S01]  /*7080*/  FSETP.GTU.FTZ.AND P6, PT, R62, 20, PT ;  /* 0x41a000003e00780b */ /* 0x000fe20003fdc000 */
[----:B0-----:R-:W-:Y:S01]  /*7090*/  LDS R42, [R92+0x28] ;  /* 0x000028005c2a7984 */ /* 0x001fe20000000800 */
[----:B---3--:R-:W-:Y:S02]  /*70a0*/  @!P5 FADD.FTZ R57, R43, 1 ;  /* 0x3f8000002b39d421 */ /* 0x008fe40000010000 */
[----:B------:R-:W-:Y:S02]  /*70b0*/  @!P3 FMUL.FTZ R56, R67, -1.4426950216293334961 ;  /* 0xbfb8aa3b4338b820 */ /* 0x000fe40000410000 */
[----:B------:R-:W-:Y:S01]  /*70c0*/  @!P4 FMUL.FTZ R54, R65, -1.4426950216293334961 ;  /* 0xbfb8aa3b4136c820 */ /* 0x000fe20000410000 */
[----:B-1----:R-:W-:Y:S01]  /*70d0*/  FADD.FTZ R61, R58, UR6 ;  /* 0x000000063a3d7e21 */ /* 0x002fe20008010000 */
[----:B------:R0:W-:Y:S01]  /*70e0*/  @!P5 MUFU.RCP R65, R57 ;  /* 0x000000390041d308 */ /* 0x0001e20000001000 */
[----:B------:R-:W-:Y:S02]  /*70f0*/  LDS R43, [R92+0x2c] ;  /* 0x00002c005c2b7984 */ /* 0x000fe40000000800 */
[----:B------:R-:W-:Y:S01]  /*7100*/  @!P0 FMUL.FTZ R58, R59, -1.4426950216293334961 ;  /* 0xbfb8aa3b3b3a8820 */ /* 0x000fe20000410000 */
[----:B----4-:R-:W-:Y:S01]  /*7110*/  @!P1 FMUL.FTZ R21, R21, R66 ;  /* 0x0000004215159220 */ /* 0x010fe20000410000 */
[----:B0-----:R-:W0:Y:S03]  /*7120*/  LDS R57, [R92+0x38] ;  /* 0x000038005c397984 */ /* 0x001e260000000800 */
[----:B------:R-:W-:Y:S01]  /*7130*/  @!P3 MUFU.EX2 R56, R56 ;  /* 0x000000380038b308 */ /* 0x000fe20000000800 */
[----:B------:R-:W-:-:S07]  /*7140*/  FSETP.GTU.FTZ.AND P1, PT, R61, 20, PT ;  /* 0x41a000003d00780b */ /* 0x000fce0003f3c000 */
[----:B------:R-:W1:Y:S08]  /*7150*/  @!P4 MUFU.EX2 R54, R54 ;  /* 0x000000360036c308 */ /* 0x000e700000000800 */
[----:B------:R-:W-:Y:S08]  /*7160*/  @!P0 MUFU.EX2 R58, R58 ;  /* 0x0000003a003a8308 */ /* 0x000ff00000000800 */
[----:B------:R2:W3:Y:S01]  /*7170*/  @!P2 MUFU.EX2 R63, R60 ;  /* 0x0000003c003fa308 */ /* 0x0004e20000000800 */
[----:B------:R-:W-:Y:S01]  /*7180*/  @!P6 FMUL.FTZ R62, R62, -1.4426950216293334961 ;  /* 0xbfb8aa3b3e3ee820 */ /* 0x000fe20000410000 */
[----:B------:R-:W-:Y:S01]  /*7190*/  @!P1 FMUL.FTZ R61, R61, -1.4426950216293334961 ;  /* 0xbfb8aa3b3d3d9820 */ /* 0x000fe20000410000 */
[----:B-1----:R-:W-:-:S02]  /*71a0*/  @!P4 FADD.FTZ R59, R54, 1 ;  /* 0x3f800000363bc421 */ /* 0x002fc40000010000 */
[----:B------:R-:W-:Y:S01]  /*71b0*/  LDS R54, [R92+0x30] ;  /* 0x000030005c367984 */ /* 0x000fe20000000800 */
[----:B--2---:R-:W-:Y:S02]  /*71c0*/  @!P3 FADD.FTZ R60, R56, 1 ;  /* 0x3f800000383cb421 */ /* 0x004fe40000010000 */
[----:B------:R-:W1:Y:S01]  /*71d0*/  @!P6 MUFU.EX2 R62, R62 ;  /* 0x0000003e003ee308 */ /* 0x000e620000000800 */
[----:B------:R-:W2:Y:S01]  /*71e0*/  LDS R56, [R92+0x34] ;  /* 0x000034005c387984 */ /* 0x000ea20000000800 */
[----:B---3--:R-:W-:-:S06]  /*71f0*/  @!P2 FADD.FTZ R63, R63, 1 ;  /* 0x3f8000003f3fa421 */ /* 0x008fcc0000010000 */
[----:B------:R3:W-:Y:S02]  /*7200*/  @!P1 MUFU.EX2 R64, R61 ;  /* 0x0000003d00409308 */ /* 0x0007e40000000800 */
[----:B---3--:R-:W-:-:S06]  /*7210*/  @!P0 FADD.FTZ R61, R58, 1 ;  /* 0x3f8000003a3d8421 */ /* 0x008fcc0000010000 */
[----:B------:R-:W3:Y:S01]  /*7220*/  @!P2 MUFU.RCP R68, R63 ;  /* 0x0000003f0044a308 */ /* 0x000ee20000001000 */
[----:B------:R-:W4:Y:S01]  /*7230*/  LDS R58, [R92+0x3c] ;  /* 0x00003c005c3a7984 */ /* 0x000f220000000800 */
[----:B------:R-:W-:Y:S06]  /*7240*/  BAR.SYNC.DEFER_BLOCKING 0x0 ;  /* 0x0000000000007b1d */ /* 0x000fec0000010000 */
[----:B------:R-:W5:Y:S01]  /*7250*/  @!P0 MUFU.RCP R61, R61 ;  /* 0x0000003d003d8308 */ /* 0x000f620000001000 */
[----:B-1----:R-:W-:Y:S01]  /*7260*/  @!P6 FADD.FTZ R62, R62, 1 ;  /* 0x3f8000003e3ee421 */ /* 0x002fe20000010000 */
[----:B0-----:R-:W-:Y:S01]  /*7270*/  FADD.FTZ R57, R57, UR6 ;  /* 0x0000000639397e21 */ /* 0x001fe20008010000 */
[----:B---3--:R-:W-:-:S04]  /*7280*/  @!P2 FMUL.FTZ R29, R29, R68 ;  /* 0x000000441d1da220 */ /* 0x008fc80000410000 */
[----:B------:R-:W-:Y:S01]  /*7290*/  FSETP.GTU.FTZ.AND P2, PT, R57, 20, PT ;  /* 0x41a000003900780b */ /* 0x000fe20003f5c000 */
[----:B------:R-:W0:Y:S08]  /*72a0*/  @!P6 MUFU.RCP R62, R62 ;  /* 0x0000003e003ee308 */ /* 0x000e300000001000 */
[----:B------:R-:W1:Y:S01]  /*72b0*/  @!P3 MUFU.RCP R60, R60 ;  /* 0x0000003c003cb308 */ /* 0x000e620000001000 */
[----:B-----5:R-:W-:Y:S01]  /*72c0*/  @!P0 FMUL.FTZ R28, R28, R61 ;  /* 0x0000003d1c1c8220 */ /* 0x020fe20000410000 */
[----:B------:R-:W-:-:S06]  /*72d0*/  ISETP.NE.AND P0, PT, R0, RZ, PT ;  /* 0x000000ff0000720c */ /* 0x000fcc0003f05270 */
[----:B------:R3:W5:Y:S01]  /*72e0*/  @!P4 MUFU.RCP R66, R59 ;  /* 0x0000003b0042c308 */ /* 0x0007620000001000 */
[----:B------:R-:W-:Y:S01]  /*72f0*/  @!P1 FADD.FTZ R64, R64, 1 ;  /* 0x3f80000040409421 */ /* 0x000fe20000010000 */
[----:B------:R-:W-:Y:S01]  /*7300*/  FADD.FTZ R42, R42, UR6 ;  /* 0x000000062a2a7e21 */ /* 0x000fe20008010000 */
[----:B------:R-:W-:Y:S01]  /*7310*/  FADD.FTZ R43, R43, UR6 ;  /* 0x000000062b2b7e21 */ /* 0x000fe20008010000 */
[----:B------:R-:W-:Y:S01]  /*7320*/  STS [R92], R18 ;  /* 0x000000125c007388 */ /* 0x000fe20000000800 */
[----:B------:R-:W-:-:S03]  /*7330*/  @!P5 FMUL.FTZ R24, R24, R65 ;  /* 0x000000411818d220 */ /* 0x000fc60000410000 */
[----:B------:R-:W-:Y:S01]  /*7340*/  STS [R92+0x4], R17 ;  /* 0x000004115c007388 */ /* 0x000fe20000000800 */
[----:B--2---:R-:W-:-:S03]  /*7350*/  FADD.FTZ R56, R56, UR6 ;  /* 0x0000000638387e21 */ /* 0x004fc60008010000 */
        /* <DEDUP_REMOVED lines=9> */
[----:B--2---:R-:W-:-:S03]  /*73f0*/  @!P2 FMUL.FTZ R10, R57, -1.4426950216293334961 ;  /* 0xbfb8aa3b390aa820 */ /* 0x004fc60000410000 */
[----:B------:R2:W-:Y:S04]  /*7400*/  STS [R92+0x2c], R7 ;  /* 0x00002c075c007388 */ /* 0x0005e80000000800 */
[----:B------:R-:W-:Y:S04]  /*7410*/  STS [R92+0x30], R6 ;  /* 0x000030065c007388 */ /* 0x000fe80000000800 */
[----:B------:R2:W-:Y:S04]  /*7420*/  STS [R92+0x34], R5 ;  /* 0x000034055c007388 */ /* 0x0005e80000000800 */
[----:B------:R2:W-:Y:S04]  /*7430*/  STS [R92+0x38], R4 ;  /* 0x000038045c007388 */ /* 0x0005e80000000800 */
[----:B------:R-:W-:Y:S01]  /*7440*/  STS [R92+0x3c], R3 ;  /* 0x00003c035c007388 */ /* 0x000fe20000000800 */
[----:B------:R-:W-:-:S03]  /*7450*/  NOP ;  /* 0x0000000000007918 */ /* 0x000fc60000000000 */
[----:B------:R-:W-:Y:S01]  /*7460*/  LDS R9, [R84] ;  /* 0x0000000054097984 */ /* 0x000fe20000000800 */
[----:B0-----:R-:W-:Y:S01]  /*7470*/  @!P6 FMUL.FTZ R23, R23, R62 ;  /* 0x0000003e1717e220 */ /* 0x001fe20000410000 */
[----:B-1----:R-:W-:Y:S02]  /*7480*/  @!P3 FMUL.FTZ R27, R27, R60 ;  /* 0x0000003c1b1bb220 */ /* 0x002fe40000410000 */
[----:B------:R-:W-:Y:S01]  /*7490*/  LDS R11, [R83+0x80] ;  /* 0x00008000530b7984 */ /* 0x000fe20000000800 */
[----:B------:R-:W-:-:S03]  /*74a0*/  FADD.FTZ R54, R54, UR6 ;  /* 0x0000000636367e21 */ /* 0x000fc60008010000 */
[----:B------:R-:W-:Y:S01]  /*74b0*/  LDS R3, [R164+0x100] ;  /* 0x00010000a4037984 */ /* 0x000fe20000000800 */
[----:B------:R-:W-:-:S03]  /*74c0*/  FSETP.GTU.FTZ.AND P6, PT, R42, 20, PT ;  /* 0x41a000002a00780b */ /* 0x000fc60003fdc000 */
[----:B------:R-:W-:Y:S01]  /*74d0*/  LDS R15, [R161+0x180] ;  /* 0x00018000a10f7984 */ /* 0x000fe20000000800 */
[----:B------:R-:W-:-:S03]  /*74e0*/  FSETP.GTU.FTZ.AND P3, PT, R43, 20, PT ;  /* 0x41a000002b00780b */ /* 0x000fc60003f7c000 */
[----:B------:R-:W-:Y:S04]  /*74f0*/  LDS R57, [R160+0x200] ;  /* 0x00020000a0397984 */ /* 0x000fe80000000800 */
[----:B---3--:R-:W-:Y:S04]  /*7500*/  LDS R59, [R159+0x280] ;  /* 0x000280009f3b7984 */ /* 0x008fe80000000800 */
        /* <DEDUP_REMOVED lines=10> */
[----:B------:R-:W0:Y:S03]  /*75b0*/  @!P1 MUFU.RCP R64, R64 ;  /* 0x0000004000409308 */ /* 0x000e260000001000 */
[----:B------:R-:W-:Y:S01]  /*75c0*/  @!P0 STS [UR23+0x2100], R55 ;  /* 0x00210037ff008988 */ /* 0x000fe20008000817 */
[----:B-----5:R-:W-:Y:S01]  /*75d0*/  @!P4 FMUL.FTZ R25, R25, R66 ;  /* 0x000000421919c220 */ /* 0x020fe20000410000 */
[----:B------:R-:W-:Y:S01]  /*75e0*/  BAR.SYNC.DEFER_BLOCKING 0x0 ;  /* 0x0000000000007b1d */ /* 0x000fe20000010000 */
[----:B------:R-:W-:-:S02]  /*75f0*/  FSETP.GTU.FTZ.AND P4, PT, R56, 20, PT ;  /* 0x41a000003800780b */ /* 0x000fc40003f9c000 */
[----:B------:R-:W-:Y:S01]  /*7600*/  FSETP.GTU.FTZ.AND P5, PT, R54, 20, PT ;  /* 0x41a000003600780b */ /* 0x000fe20003fbc000 */
[----:B------:R-:W-:Y:S01]  /*7610*/  @!P6 FMUL.FTZ R42, R42, -1.4426950216293334961 ;  /* 0xbfb8aa3b2a2ae820 */ /* 0x000fe20000410000 */
[----:B------:R-:W-:Y:S01]  /*7620*/  @!P3 FMUL.FTZ R43, R43, -1.4426950216293334961 ;  /* 0xbfb8aa3b2b2bb820 */ /* 0x000fe20000410000 */
[----:B----4-:R-:W-:Y:S01]  /*7630*/  FADD.FTZ R58, R58, UR6 ;  /* 0x000000063a3a7e21 */ /* 0x010fe20008010000 */
[----:B0-----:R-:W-:-:S03]  /*7640*/  @!P1 FMUL.FTZ R31, R31, R64 ;  /* 0x000000401f1f9220 */ /* 0x001fc60000410000 */
[----:B------:R-:W0:Y:S04]  /*7650*/  @!P6 MUFU.EX2 R42, R42 ;  /* 0x0000002a002ae308 */ /* 0x000e280000000800 */
[----:B------:R-:W-:Y:S02]  /*7660*/  @!P4 FMUL.FTZ R13, R56, -1.4426950216293334961 ;  /* 0xbfb8aa3b380dc820 */ /* 0x000fe40000410000 */
[----:B------:R-:W-:Y:S01]  /*7670*/  @!P5 FMUL.FTZ R17, R54, -1.4426950216293334961 ;  /* 0xbfb8aa3b3611d820 */ /* 0x000fe20000410000 */
[C---:B------:R-:W-:Y:S01]  /*7680*/  FSETP.GTU.FTZ.AND P1, PT, R58.reuse, 20, PT ;  /* 0x41a000003a00780b */ /* 0x040fe20003f3c000 */
[----:B------:R-:W1:Y:S01]  /*7690*/  @!P3 MUFU.EX2 R43, R43 ;  /* 0x0000002b002bb308 */ /* 0x000e620000000800 */
[----:B------:R-:W3:Y:S07]  /*76a0*/  LDS R81, [UR23+0x2100] ;  /* 0x00210017ff517984 */ /* 0x000eee0008000800 */
[----:B------:R-:W4:Y:S08]  /*76b0*/  @!P4 MUFU.EX2 R13, R13 ;  /* 0x0000000d000dc308 */ /* 0x000f300000000800 */
[----:B------:R-:W5:Y:S08]  /*76c0*/  @!P2 MUFU.EX2 R10, R10 ;  /* 0x0000000a000aa308 */ /* 0x000f700000000800 */
[----:B------:R-:W3:Y:S01]  /*76d0*/  @!P5 MUFU.EX2 R17, R17 ;  /* 0x000000110011d308 */ /* 0x000ee20000000800 */
[----:B--2---:R-:W-:Y:S01]  /*76e0*/  @!P1 FMUL.FTZ R7, R58, -1.4426950216293334961 ;  /* 0xbfb8aa3b3a079820 */ /* 0x004fe20000410000 */
[----:B0-----:R-:W-:Y:S01]  /*76f0*/  @!P6 FADD.FTZ R42, R42, 1 ;  /* 0x3f8000002a2ae421 */ /* 0x001fe20000010000 */
[----:B-1----:R-:W-:Y:S01]  /*7700*/  @!P3 FADD.FTZ R43, R43, 1 ;  /* 0x3f8000002b2bb421 */ /* 0x002fe20000010000 */
[----:B----4-:R-:W-:Y:S01]  /*7710*/  @!P4 FADD.FTZ R13, R13, 1 ;  /* 0x3f8000000d0dc421 */ /* 0x010fe20000010000 */
[----:B------:R-:W-:-:S03]  /*7720*/  USHF.R.S32.HI UR13, URZ, 0x1f, UR12 ;  /* 0x0000001fff0d7899 */ /* 0x000fc6000801140c */
[----:B------:R-:W0:Y:S01]  /*7730*/  @!P1 MUFU.EX2 R7, R7 ;  /* 0x0000000700079308 */ /* 0x000e220000000800 */
[----:B-----5:R-:W-:Y:S01]  /*7740*/  @!P2 FADD.FTZ R10, R10, 1 ;  /* 0x3f8000000a0aa421 */ /* 0x020fe20000010000 */
[----:B------:R-:W-:-:S06]  /*7750*/  UIMAD.WIDE.U32 UR10, UR26, UR14, UR12 ;  /* 0x0000000e1a0a72a5 */ /* 0x000fcc000f8e000c */
[----:B------:R-:W1:Y:S01]  /*7760*/  @!P6 MUFU.RCP R5, R42 ;  /* 0x0000002a0005e308 */ /* 0x000e620000001000 */
[----:B---3--:R-:W-:-:S07]  /*7770*/  @!P5 FADD.FTZ R17, R17, 1 ;  /* 0x3f8000001111d421 */ /* 0x008fce0000010000 */
[----:B------:R-:W2:Y:S01]  /*7780*/  @!P3 MUFU.RCP R4, R43 ;  /* 0x0000002b0004b308 */ /* 0x000ea20000001000 */
[----:B------:R-:W-:Y:S01]  /*7790*/  UIMAD UR11, UR26, UR15, UR11 ;  /* 0x0000000f1a0b72a4 */ /* 0x000fe2000f8e020b */
[----:B------:R-:W3:Y:S06]  /*77a0*/  LDCU.64 UR14, c[0x0][0x550] ;  /* 0x0000aa00ff0e77ac */ /* 0x000eec0008000a00 */
[----:B------:R-:W4:Y:S01]  /*77b0*/  @!P5 MUFU.RCP R6, R17 ;  /* 0x000000110006d308 */ /* 0x000f220000001000 */
[----:B------:R-:W-:-:S07]  /*77c0*/  UIMAD UR9, UR8, UR25, URZ ;  /* 0x00000019080972a4 */ /* 0x000fce000f8e02ff */
[----:B------:R-:W5:Y:S01]  /*77d0*/  @!P4 MUFU.RCP R13, R13 ;  /* 0x0000000d000dc308 */ /* 0x000f620000001000 */
[----:B------:R-:W-:-:S07]  /*77e0*/  UIMAD.WIDE.U32 UR10, UR8, UR24, UR10 ;  /* 0x00000018080a72a5 */ /* 0x000fce000f8e000a */
[----:B------:R-:W3:Y:S01]  /*77f0*/  @!P2 MUFU.RCP R10, R10 ;  /* 0x0000000a000aa308 */ /* 0x000ee20000001000 */
[----:B0-----:R-:W-:Y:S01]  /*7800*/  @!P1 FADD.FTZ R7, R7, 1 ;  /* 0x3f80000007079421 */ /* 0x001fe20000010000 */
[----:B-1----:R-:W-:Y:S01]  /*7810*/  @!P6 FMUL.FTZ R32, R32, R5 ;  /* 0x000000052020e220 */ /* 0x002fe20000410000 */
[----:B--2---:R-:W-:Y:S01]  /*7820*/  @!P3 FMUL.FTZ R33, R33, R4 ;  /* 0x000000042121b220 */ /* 0x004fe20000410000 */
[----:B------:R-:W-:Y:S01]  /*7830*/  MOV R4, UR9 ;  /* 0x0000000900047c02 */ /* 0x000fe20008000f00 */
[----:B----4-:R-:W-:Y:S01]  /*7840*/  @!P5 FMUL.FTZ R35, R35, R6 ;  /* 0x000000062323d220 */ /* 0x010fe20000410000 */
[----:B------:R-:W-:Y:S01]  /*7850*/  IADD3 R5, P3, PT, R22, UR10, RZ ;  /* 0x0000000a16057c10 */ /* 0x000fe2000ff7e0ff */
[----:B------:R-:W0:Y:S01]  /*7860*/  LDCU.64 UR24, c[0x0][0x560] ;  /* 0x0000ac00ff1877ac */ /* 0x000e220008000a00 */
[----:B------:R-:W1:Y:S01]  /*7870*/  @!P1 MUFU.RCP R8, R7 ;  /* 0x0000000700089308 */ /* 0x000e620000001000 */
[----:B-----5:R-:W-:Y:S01]  /*7880*/  @!P4 FMUL.FTZ R36, R36, R13 ;  /* 0x0000000d2424c220 */ /* 0x020fe20000410000 */
[----:B------:R-:W-:Y:S01]  /*7890*/  IADD3.X R6, PT, PT, R4, UR11, RZ, P3, !PT ;  /* 0x0000000b04067c10 */ /* 0x000fe20009ffe4ff */
[----:B------:R-:W2:Y:S01]  /*78a0*/  LDCU.64 UR10, c[0x0][0x518] ;  /* 0x0000a300ff0a77ac */ /* 0x000ea20008000a00 */
[----:B------:R-:W-:-:S02]  /*78b0*/  ISETP.GE.AND P3, PT, R53, R81, PT ;  /* 0x000000513500720c */ /* 0x000fc40003f66270 */
[-C--:B------:R-:W-:Y:S02]  /*78c0*/  ISETP.GE.AND P4, PT, R52, R81.reuse, PT ;  /* 0x000000513400720c */ /* 0x080fe40003f86270 */
[-C--:B------:R-:W-:Y:S01]  /*78d0*/  ISETP.GE.AND P5, PT, R51, R81.reuse, PT ;  /* 0x000000513300720c */ /* 0x080fe20003fa6270 */
[----:B---3--:R-:W-:Y:S01]  /*78e0*/  @!P2 FMUL.FTZ R37, R37, R10 ;  /* 0x0000000a2525a220 */ /* 0x008fe20000410000 */
[----:B------:R-:W-:Y:S02]  /*78f0*/  ISETP.GE.AND P2, PT, R22, R81, PT ;  /* 0x000000511600720c */ /* 0x000fe40003f46270 */
[----:B------:R-:W-:-:S04]  /*7900*/  LEA R4, P6, R5, UR14, 0x2 ;  /* 0x0000000e05047c11 */ /* 0x000fc8000f8c10ff */
[----:B------:R-:W-:Y:S01]  /*7910*/  LEA.HI.X R5, R5, UR15, R6, 0x2, P6 ;  /* 0x0000000f05057c11 */ /* 0x000fe2000b0f1406 */
[----:B-1----:R-:W-:Y:S01]  /*7920*/  @!P1 FMUL.FTZ R39, R39, R8 ;  /* 0x0000000827279220 */ /* 0x002fe20000410000 */
[-C--:B------:R-:W-:Y:S01]  /*7930*/  ISETP.GE.AND P1, PT, R50, R81.reuse, PT ;  /* 0x000000513200720c */ /* 0x080fe20003f26270 */
[----:B------:R-:W1:Y:S01]  /*7940*/  LDCU.64 UR14, c[0x0][0x520] ;  /* 0x0000a400ff0e77ac */ /* 0x000e620008000a00 */
        /* <DEDUP_REMOVED lines=30> */
[----:B------:R-:W-:Y:S04]  /*7b30*/  STS [R92+0x8], R21 ;  /* 0x000008155c007388 */ /* 0x000fe80000000800 */
[----:B------:R5:W-:Y:S04]  /*7b40*/  STS [R92+0xc], R23 ;  /* 0x00000c175c007388 */ /* 0x000be80000000800 */
[----:B------:R0:W-:Y:S04]  /*7b50*/  STS [R92+0x10], R24 ;  /* 0x000010185c007388 */ /* 0x0001e80000000800 */
[----:B------:R-:W-:Y:S04]  /*7b60*/  STS [R92+0x14], R25 ;  /* 0x000014195c007388 */ /* 0x000fe80000000800 */
[----:B------:R1:W-:Y:S04]  /*7b70*/  STS [R92+0x18], R27 ;  /* 0x0000181b5c007388 */ /* 0x0003e80000000800 */
        /* <DEDUP_REMOVED lines=28> */
[----:B---3--:R-:W-:-:S05]  /*7d40*/  FADD.FTZ R19, R19, R82 ;  /* 0x0000005213137221 */ /* 0x008fca0000010000 */
[----:B------:R-:W3:Y:S01]  /*7d50*/  LDS R61, [UR23+0x2100] ;  /* 0x00210017ff3d7984 */ /* 0x000ee20008000800 */
[----:B----4-:R-:W-:Y:S01]  /*7d60*/  FADD.FTZ R20, R19, R20 ;  /* 0x0000001413147221 */ /* 0x010fe20000010000 */
[----:B--2---:R-:W-:-:S03]  /*7d70*/  UIMAD.WIDE.U32 UR12, UR26, UR10, UR12 ;  /* 0x0000000a1a0c72a5 */ /* 0x004fc6000f8e000c */
[----:B------:R-:W-:Y:S01]  /*7d80*/  FADD.FTZ R20, R20, R21 ;  /* 0x0000001514147221 */ /* 0x000fe20000010000 */
[----:B------:R-:W-:-:S03]  /*7d90*/  UIMAD UR11, UR26, UR11, UR13 ;  /* 0x0000000b1a0b72a4 */ /* 0x000fc6000f8e020d */
[----:B-----5:R-:W-:Y:S01]  /*7da0*/  FADD.FTZ R23, R20, R23 ;  /* 0x0000001714177221 */ /* 0x020fe20000010000 */
[----:B------:R-:W-:-:S03]  /*7db0*/  UMOV UR10, UR12 ;  /* 0x0000000c000a7c82 */ /* 0x000fc60008000000 */
[----:B0-----:R-:W-:Y:S01]  /*7dc0*/  FADD.FTZ R24, R23, R24 ;  /* 0x0000001817187221 */ /* 0x001fe20000010000 */
[----:B-1----:R-:W-:-:S03]  /*7dd0*/  UIMAD.WIDE.U32 UR10, UR8, UR14, UR10 ;  /* 0x0000000e080a72a5 */ /* 0x002fc6000f8e000a */
[----:B------:R-:W-:Y:S01]  /*7de0*/  FADD.FTZ R24, R24, R25 ;  /* 0x0000001918187221 */ /* 0x000fe20000010000 */
[----:B------:R-:W-:Y:S02]  /*7df0*/  UIMAD UR9, UR8, UR15, UR11 ;  /* 0x0000000f080972a4 */ /* 0x000fe4000f8e020b */
[----:B------:R-:W-:Y:S01]  /*7e00*/  IADD3 R5, P0, PT, R22, UR10, RZ ;  /* 0x0000000a16057c10 */ /* 0x000fe2000ff1e0ff */
[----:B------:R-:W-:-:S03]  /*7e10*/  FADD.FTZ R27, R24, R27 ;  /* 0x0000001b181b7221 */ /* 0x000fc60000010000 */
[----:B------:R-:W-:Y:S01]  /*7e20*/  IADD3.X R6, PT, PT, RZ, UR9, RZ, P0, !PT ;  /* 0x00000009ff067c10 */ /* 0x000fe200087fe4ff */
[----:B------:R-:W-:Y:S01]  /*7e30*/  FADD.FTZ R28, R27, R28 ;  /* 0x0000001c1b1c7221 */ /* 0x000fe20000010000 */
[----:B------:R-:W-:-:S03]  /*7e40*/  LEA R4, P3, R5, UR24, 0x2 ;  /* 0x0000001805047c11 */ /* 0x000fc6000f8610ff */
[----:B------:R-:W-:Y:S01]  /*7e50*/  FADD.FTZ R28, R28, R29 ;  /* 0x0000001d1c1c7221 */ /* 0x000fe20000010000 */
[----:B------:R-:W-:Y:S02]  /*7e60*/  LEA.HI.X R5, R5, UR25, R6, 0x2, P3 ;  /* 0x0000001905057c11 */ /* 0x000fe400098f1406 */
[-C--:B---3--:R-:W-:Y:S02]  /*7e70*/  ISETP.GE.AND P2, PT, R22, R61.reuse, PT ;  /* 0x0000003d1600720c */ /* 0x088fe40003f46270 */
[-C--:B------:R-:W-:Y:S01]  /*7e80*/  ISETP.GE.AND P1, PT, R53, R61.reuse, PT ;  /* 0x0000003d3500720c */ /* 0x080fe20003f26270 */
[----:B------:R-:W-:Y:S01]  /*7e90*/  FADD.FTZ R31, R28, R31 ;  /* 0x0000001f1c1f7221 */ /* 0x000fe20000010000 */
[-C--:B------:R-:W-:Y:S02]  /*7ea0*/  ISETP.GE.AND P0, PT, R52, R61.reuse, PT ;  /* 0x0000003d3400720c */ /* 0x080fe40003f06270 */
[-C--:B------:R-:W-:Y:S02]  /*7eb0*/  ISETP.GE.AND P4, PT, R51, R61.reuse, PT ;  /* 0x0000003d3300720c */ /* 0x080fe40003f86270 */
[----:B------:R-:W-:-:S02]  /*7ec0*/  ISETP.GE.AND P6, PT, R50, R61, PT ;  /* 0x0000003d3200720c */ /* 0x000fc40003fc6270 */
[-C--:B------:R-:W-:Y:S02]  /*7ed0*/  ISETP.GE.AND P5, PT, R26, R61.reuse, PT ;  /* 0x0000003d1a00720c */ /* 0x080fe40003fa6270 */
[-C--:B------:R-:W-:Y:S01]  /*7ee0*/  ISETP.GE.AND P3, PT, R49, R61.reuse, PT ;  /* 0x0000003d3100720c */ /* 0x080fe20003f66270 */
[----:B------:R0:W-:Y:S01]  /*7ef0*/  @!P2 STG.E desc[UR30][R4.64], R3 ;  /* 0x000000030400a986 */ /* 0x0001e2000c10191e */
[----:B------:R-:W-:-:S03]  /*7f00*/  ISETP.GE.AND P2, PT, R48, R61, PT ;  /* 0x0000003d3000720c */ /* 0x000fc60003f46270 */
[----:B------:R1:W-:Y:S01]  /*7f10*/  @!P1 STG.E desc[UR30][R4.64+0x80], R7 ;  /* 0x0000800704009986 */ /* 0x0003e2000c10191e */
[----:B------:R-:W-:Y:S01]  /*7f20*/  ISETP.GE.AND P1, PT, R47, R61, PT ;  /* 0x0000003d2f00720c */ /* 0x000fe20003f26270 */
[----:B------:R-:W-:-:S04]  /*7f30*/  FADD.FTZ R32, R31, R32 ;  /* 0x000000201f207221 */ /* 0x000fc80000010000 */
[----:B------:R-:W-:Y:S01]  /*7f40*/  FADD.FTZ R32, R32, R33 ;  /* 0x0000002120207221 */ /* 0x000fe20000010000 */
[----:B------:R1:W-:Y:S03]  /*7f50*/  @!P0 STG.E desc[UR30][R4.64+0x100], R9 ;  /* 0x0001000904008986 */ /* 0x0003e6000c10191e */
[----:B------:R-:W-:Y:S01]  /*7f60*/  FADD.FTZ R35, R32, R35 ;  /* 0x0000002320237221 */ /* 0x000fe20000010000 */
[----:B------:R1:W-:Y:S01]  /*7f70*/  @!P4 STG.E desc[UR30][R4.64+0x180], R161 ;  /* 0x000180a10400c986 */ /* 0x0003e2000c10191e */
[-C--:B------:R-:W-:Y:S02]  /*7f80*/  ISETP.GE.AND P0, PT, R46, R61.reuse, PT ;  /* 0x0000003d2e00720c */ /* 0x080fe40003f06270 */
[-C--:B------:R-:W-:Y:S01]  /*7f90*/  ISETP.GE.AND P4, PT, R45, R61.reuse, PT ;  /* 0x0000003d2d00720c */ /* 0x080fe20003f86270 */
[----:B------:R1:W-:Y:S01]  /*7fa0*/  @!P6 STG.E desc[UR30][R4.64+0x200], R11 ;  /* 0x0002000b0400e986 */ /* 0x0003e2000c10191e */
[----:B------:R-:W-:Y:S01]  /*7fb0*/  ISETP.GE.AND P6, PT, R44, R61, PT ;  /* 0x0000003d2c00720c */ /* 0x000fe20003fc6270 */
[----:B------:R-:W-:-:S02]  /*7fc0*/  FADD.FTZ R36, R35, R36 ;  /* 0x0000002423247221 */ /* 0x000fc40000010000 */
        /* <DEDUP_REMOVED lines=8> */
[----:B------:R-:W-:-:S04]  /*8050*/  FADD.FTZ R36, R36, R37 ;  /* 0x0000002524247221 */ /* 0x000fc80000010000 */
[----:B0-----:R-:W-:Y:S01]  /*8060*/  FADD.FTZ R3, R36, R39 ;  /* 0x0000002724037221 */ /* 0x001fe20000010000 */
        /* <DEDUP_REMOVED lines=8> */
[----:B------:R-:W-:-:S04]  /*80f0*/  UIADD3 UR17, UP0, UPT, UR17, -0x2000, URZ ;  /* 0xffffe00011117890 */ /* 0x000fc8000ff1e0ff */
[----:B------:R-:W-:Y:S02]  /*8100*/  UIADD3.X UR18, UPT, UPT, UR18, -0x1, URZ, UP0, !UPT ;  /* 0xffffffff12127890 */ /* 0x000fe400087fe4ff */
[----:B------:R-:W-:Y:S02]  /*8110*/  UISETP.GT.AND UP0, UPT, UR16, 0x1, UPT ;  /* 0x000000011000788c */ /* 0x000fe4000bf04270 */
[----:B------:R-:W-:Y:S02]  /*8120*/  UIADD3 UR9, UPT, UPT, UR16, -0x1, URZ ;  /* 0xffffffff10097890 */ /* 0x000fe4000fffe0ff */
[----:B------:R-:W-:Y:S02]  /*8130*/  UIADD3 UR21, UP1, UPT, UR21, -0x2000, URZ ;  /* 0xffffe00015157890 */ /* 0x000fe4000ff3e0ff */
[----:B------:R-:W-:Y:S02]  /*8140*/  UIADD3 UR19, UP2, UPT, UR19, -0x2000, URZ ;  /* 0xffffe00013137890 */ /* 0x000fe4000ff5e0ff */
[----:B------:R-:W-:-:S02]  /*8150*/  UIADD3.X UR22, UPT, UPT, UR22, -0x1, URZ, UP1, !UPT ;  /* 0xffffffff16167890 */ /* 0x000fc40008ffe4ff */
[----:B------:R-:W-:Y:S01]  /*8160*/  UIADD3.X UR20, UPT, UPT, UR20, -0x1, URZ, UP2, !UPT ;  /* 0xffffffff14147890 */ /* 0x000fe200097fe4ff */
[----:B------:R-:W-:Y:S01]  /*8170*/  UMOV UR16, UR9 ;  /* 0x0000000900107c82 */ /* 0x000fe20008000000 */
[----:B-1----:R-:W-:Y:S10]  /*8180*/  BRA.U UP0, `(.L_x_174) ;  /* 0xffffff8100ec7547 */ /* 0x002ff4000b83ffff */
.L_x_127:
[----:B------:R-:W0:Y:S01]  /*8190*/  LDCU.64 UR6, c[0x0][0x548] ;  /* 0x0000a900ff0677ac */ /* 0x000e220008000a00 */
[----:B------:R-:W1:Y:S01]  /*81a0*/  S2R R11, SR_TID.X ;  /* 0x00000000000b7919 */ /* 0x000e620000002100 */
[----:B------:R-:W2:Y:S01]  /*81b0*/  LDCU UR21, c[0x0][0x38c] ;  /* 0x00007180ff1577ac */ /* 0x000ea20008000800 */
[----:B------:R-:W3:Y:S01]  /*81c0*/  LDCU.64 UR10, c[0x0][0x568] ;  /* 0x0000ad00ff0a77ac */ /* 0x000ee20008000a00 */
[----:B0-----:R-:W-:-:S04]  /*81d0*/  UISETP.NE.U32.AND UP0, UPT, UR6, URZ, UPT ;  /* 0x000000ff0600728c */ /* 0x001fc8000bf05070 */
[----:B------:R-:W-:-:S09]  /*81e0*/  UISETP.NE.AND.EX UP0, UPT, UR7, URZ, UPT, UP0 ;  /* 0x000000ff0700728c */ /* 0x000fd2000bf05300 */
[----:B--23--:R-:W-:Y:S05]  /*81f0*/  BRA.U !UP0, `(.L_x_175) ;  /* 0x00000001089c7547 */ /* 0x00cfea000b800000 */
[----:B------:R-:W2:Y:S01]  /*8200*/  LDL.LU R3, [R1+0xc] ;  /* 0x00000c0001037983 */ /* 0x000ea20000300800 */
[----:B------:R-:W-:Y:S01]  /*8210*/  BSSY.RECONVERGENT B0, `(.L_x_175) ;  /* 0x0000025000007945 */ /* 0x000fe20003800200 */
[----:B------:R-:W0:Y:S01]  /*8220*/  S2R R4, SR_LANEID ;  /* 0x0000000000047919 */ /* 0x000e220000000000 */
[----:B------:R-:W3:Y:S01]  /*8230*/  S2R R6, SR_TID.X ;  /* 0x0000000000067919 */ /* 0x000ee20000002100 */
        /* <DEDUP_REMOVED lines=8> */
[----:B---3--:R-:W-:-:S04]  /*82c0*/  @!P1 SHF.R.U32.HI R0, RZ, 0x3, R6 ;  /* 0x00000003ff009819 */ /* 0x008fc80000011606 */
        /* <DEDUP_REMOVED lines=12> */
[----:B------:R-:W2:Y:S01]  /*8390*/  S2UR UR5, SR_CgaCtaId ;  /* 0x00000000000579c3 */ /* 0x000ea20000008800 */
[----:B------:R-:W-:Y:S02]  /*83a0*/  UMOV UR4, 0x400 ;  /* 0x0000040000047882 */ /* 0x000fe40000000000 */
[----:B--2---:R-:W-:-:S09]  /*83b0*/  ULEA UR4, UR5, UR4, 0x18 ;  /* 0x0000000405047291 */ /* 0x004fd2000f8ec0ff */
[----:B0-----:R-:W0:Y:S04]  /*83c0*/  LDS.64 R2, [UR4+0x2118] ;  /* 0x00211804ff027984 */ /* 0x001e280008000a00 */
[----:B------:R-:W2:Y:S01]  /*83d0*/  LDS R5, [UR4+0x2120] ;  /* 0x00212004ff057984 */ /* 0x000ea20008000800 */
[----:B------:R-:W-:-:S04]  /*83e0*/  ULEA UR4, UP0, UR8, UR6, 0x2 ;  /* 0x0000000608047291 */ /* 0x000fc8000f8010ff */
[----:B------:R-:W-:Y:S01]  /*83f0*/  ULEA.HI.X UR5, UR8, UR7, URZ, 0x2, UP0 ;  /* 0x0000000708057291 */ /* 0x000fe200080f14ff */
[----:B0-----:R-:W-:-:S04]  /*8400*/  FADD.FTZ R2, R4, R2 ;  /* 0x0000000204027221 */ /* 0x001fc80000010000 */
[----:B------:R-:W-:Y:S01]  /*8410*/  FADD.FTZ R0, R3, R2 ;  /* 0x0000000203007221 */ /* 0x000fe20000010000 */
[----:B------:R-:W-:Y:S02]  /*8420*/  MOV R2, UR4 ;  /* 0x0000000400027c02 */ /* 0x000fe40008000f00 */
[----:B------:R-:W-:Y:S01]  /*8430*/  MOV R3, UR5 ;  /* 0x0000000500037c02 */ /* 0x000fe20008000f00 */
[----:B--2---:R-:W-:-:S05]  /*8440*/  FADD.FTZ R5, R0, R5 ;  /* 0x0000000500057221 */ /* 0x004fca0000010000 */
[----:B------:R2:W-:Y:S02]  /*8450*/  REDG.E.ADD.F32.FTZ.RN.STRONG.GPU desc[UR30][R2.64], R5 ;  /* 0x00000005020079a6 */ /* 0x0005e4000c12f31e */
.L_x_176:
[----:B------:R-:W-:Y:S05]  /*8460*/  BSYNC.RECONVERGENT B0 ;  /* 0x0000000000007941 */ /* 0x000fea0003800200 */
.L_x_175:
[----:B------:R-:W-:Y:S01]  /*8470*/  UISETP.NE.U32.AND UP0, UPT, UR10, URZ, UPT ;  /* 0x000000ff0a00728c */ /* 0x000fe2000bf05070 */
[----:B-1----:R-:W-:-:S03]  /*8480*/  ISETP.GE.AND P0, PT, R11, UR21, PT ;  /* 0x000000150b007c0c */ /* 0x002fc6000bf06270 */
[----:B------:R-:W-:-:S09]  /*8490*/  UISETP.NE.AND.EX UP0, UPT, UR11, URZ, UPT, UP0 ;  /* 0x000000ff0b00728c */ /* 0x000fd2000bf05300 */
[----:B------:R-:W-:Y:S05]  /*84a0*/  BRA.U !UP0, `(.L_x_177) ;  /* 0x0000000108a07547 */ /* 0x000fea000b800000 */
[----:B--2---:R-:W2:Y:S01]  /*84b0*/  LDL.LU R2, [R1+0x8] ;  /* 0x0000080001027983 */ /* 0x004ea20000300800 */
[----:B------:R-:W-:Y:S01]  /*84c0*/  BSSY.RECONVERGENT B0, `(.L_x_177) ;  /* 0x0000026000007945 */ /* 0x000fe20003800200 */
[----:B0-----:R-:W0:Y:S01]  /*84d0*/  S2R R4, SR_LANEID ;  /* 0x0000000000047919 */ /* 0x001e220000000000 */
        /* <DEDUP_REMOVED lines=36> */
.L_x_178:
[----:B------:R-:W-:Y:S05]  /*8720*/  BSYNC.RECONVERGENT B0 ;  /* 0x0000000000007941 */ /* 0x000fea0003800200 */
.L_x_177:
        /* <DEDUP_REMOVED lines=34> */
.L_x_180:
        /* <DEDUP_REMOVED lines=57> */
.L_x_179:
[----:B------:R-:W-:Y:S05]  /*8ce0*/  EXIT ;  /* 0x000000000000794d */ /* 0x000fea0003800000 */
.L_x_165:
[----:B------:R-:W-:Y:S01]  /*8cf0*/  HFMA2 R154, -RZ, RZ, 0, 5.9604644775390625e-08 ;  /* 0x00000001ff9a7431 */ /* 0x000fe200000001ff */
[----:B------:R-:W-:Y:S02]  /*8d00*/  MOV R86, 0xffffffff ;  /* 0xffffffff00567802 */ /* 0x000fe40000000f00 */
[----:B------:R-:W-:Y:S02]  /*8d10*/  MOV R165, R162 ;  /* 0x000000a200a57202 */ /* 0x000fe40000000f00 */
[----:B------:R-:W-:-:S07]  /*8d20*/  MOV R87, RZ ;  /* 0x000000ff00577202 */ /* 0x000fce0000000f00 */
[----:B-1---5:R-:W-:Y:S05]  /*8d30*/  WARPSYNC.COLLECTIVE R86, `(.L_x_181) ;  /* 0x0000000056087348 */ /* 0x022fea0003c00000 */
[----:B------:R0:W2:Y:S02]  /*8d40*/  SHFL.UP P6, R86, R165, R154, R87 ;  /* 0x0400009aa5567389 */ /* 0x0000a400000c0057 */
[----:B012--5:R-:W-:Y:S05]  /*8d50*/  ENDCOLLECTIVE ;  /* 0x000000000000791b */ /* 0x027fea0003800000 */
.L_x_181:
[----:B------:R-:W-:Y:S02]  /*8d60*/  MOV R165, R155 ;  /* 0x0000009b00a57202 */ /* 0x000fe40000000f00 */
[----:B------:R-:W-:Y:S02]  /*8d70*/  MOV R157, R86 ;  /* 0x00000056009d7202 */ /* 0x000fe40000000f00 */
[----:B------:R-:W-:-:S07]  /*8d80*/  MOV R86, 0xffffffff ;  /* 0xffffffff00567802 */ /* 0x000fce0000000f00 */
[----:B------:R-:W-:Y:S05]  /*8d90*/  WARPSYNC.COLLECTIVE R86, `(.L_x_182) ;  /* 0x0000000056087348 */ /* 0x000fea0003c00000 */
[----:B------:R0:W1:Y:S02]  /*8da0*/  SHFL.UP P6, R86, R165, R154, R87 ;  /* 0x0400009aa5567389 */ /* 0x00006400000c0057 */
[----:B01----:R-:W-:Y:S05]  /*8db0*/  ENDCOLLECTIVE ;  /* 0x000000000000791b */ /* 0x003fea0003800000 */
.L_x_182:
        /* <DEDUP_REMOVED lines=9> */
.L_x_183:
[----:B------:R-:W-:Y:S02]  /*8e50*/  MOV R165, R157 ;  /* 0x0000009d00a57202 */ /* 0x000fe40000000f00 */
[----:B------:R-:W-:Y:S02]  /*8e60*/  MOV R155, R86 ;  /* 0x00000056009b7202 */ /* 0x000fe40000000f00 */
[----:B------:R-:W-:-:S07]  /*8e70*/  MOV R86, 0xffffffff ;  /* 0xffffffff00567802 */ /* 0x000fce0000000f00 */
[----:B------:R-:W-:Y:S05]  /*8e80*/  WARPSYNC.COLLECTIVE R86, `(.L_x_184) ;  /* 0x0000000056087348 */ /* 0x000fea0003c00000 */
[----:B------:R0:W1:Y:S02]  /*8e90*/  SHFL.UP P6, R86, R165, R154, R87 ;  /* 0x0400009aa5567389 */ /* 0x00006400000c0057 */
[----:B01----:R-:W-:Y:S05]  /*8ea0*/  ENDCOLLECTIVE ;  /* 0x000000000000791b */ /* 0x003fea0003800000 */
.L_x_184:
        /* <DEDUP_REMOVED lines=9> */
.L_x_185:
[----:B------:R-:W-:Y:S02]  /*8f40*/  MOV R165, R157 ;  /* 0x0000009d00a57202 */ /* 0x000fe40000000f00 */
[----:B------:R-:W-:Y:S02]  /*8f50*/  MOV R155, R86 ;  /* 0x00000056009b7202 */ /* 0x000fe40000000f00 */
[----:B------:R-:W-:-:S07]  /*8f60*/  MOV R86, 0xffffffff ;  /* 0xffffffff00567802 */ /* 0x000fce0000000f00 */
[----:B------:R-:W-:Y:S05]  /*8f70*/  WARPSYNC.COLLECTIVE R86, `(.L_x_186) ;  /* 0x0000000056087348 */ /* 0x000fea0003c00000 */
[----:B------:R0:W1:Y:S02]  /*8f80*/  SHFL.UP P6, R86, R165, R154, R87 ;  /* 0x0400009aa5567389 */ /* 0x00006400000c0057 */
[----:B01----:R-:W-:Y:S05]  /*8f90*/  ENDCOLLECTIVE ;  /* 0x000000000000791b */ /* 0x003fea0003800000 */
.L_x_186:
        /* <DEDUP_REMOVED lines=9> */
.L_x_187:
[----:B------:R-:W-:Y:S02]  /*9030*/  MOV R165, R157 ;  /* 0x0000009d00a57202 */ /* 0x000fe40000000f00 */
[----:B------:R-:W-:Y:S02]  /*9040*/  MOV R155, R86 ;  /* 0x00000056009b7202 */ /* 0x000fe40000000f00 */
[----:B------:R-:W-:-:S07]  /*9050*/  MOV R86, 0xffffffff ;  /* 0xffffffff00567802 */ /* 0x000fce0000000f00 */
[----:B------:R-:W-:Y:S05]  /*9060*/  WARPSYNC.COLLECTIVE R86, `(.L_x_188) ;  /* 0x0000000056087348 */ /* 0x000fea0003c00000 */
[----:B------:R0:W1:Y:S02]  /*9070*/  SHFL.UP P6, R86, R165, R154, R87 ;  /* 0x0400009aa5567389 */ /* 0x00006400000c0057 */
[----:B01----:R-:W-:Y:S05]  /*9080*/  ENDCOLLECTIVE ;  /* 0x000000000000791b */ /* 0x003fea0003800000 */
.L_x_188:
        /* <DEDUP_REMOVED lines=9> */
.L_x_189:
[----:B------:R-:W-:Y:S02]  /*9120*/  MOV R165, R157 ;  /* 0x0000009d00a57202 */ /* 0x000fe40000000f00 */
[----:B------:R-:W-:Y:S02]  /*9130*/  MOV R155, R86 ;  /* 0x00000056009b7202 */ /* 0x000fe40000000f00 */
[----:B------:R-:W-:-:S07]  /*9140*/  MOV R86, 0xffffffff ;  /* 0xffffffff00567802 */ /* 0x000fce0000000f00 */
[----:B------:R-:W-:Y:S05]  /*9150*/  WARPSYNC.COLLECTIVE R86, `(.L_x_190) ;  /* 0x0000000056087348 */ /* 0x000fea0003c00000 */
[----:B------:R0:W1:Y:S02]  /*9160*/  SHFL.UP P6, R86, R165, R154, R87 ;  /* 0x0400009aa5567389 */ /* 0x00006400000c0057 */
[----:B01----:R-:W-:Y:S05]  /*9170*/  ENDCOLLECTIVE ;  /* 0x000000000000791b */ /* 0x003fea0003800000 */
.L_x_190:
[----:B------:R-:W-:Y:S05]  /*9180*/  BRA `(.L_x_191) ;  /* 0xffffffbc00947947 */ /* 0x000fea000383ffff */
.L_x_166:
        /* <DEDUP_REMOVED lines=8> */
.L_x_193:
[----:B------:R-:W-:Y:S05]  /*9210*/  BSYNC B0 ;  /* 0x0000000000007941 */ /* 0x000fea0003800000 */
.L_x_192:
[----:B------:R-:W-:Y:S05]  /*9220*/  BRA `(.L_x_194) ;  /* 0xffffffbc00807947 */ /* 0x000fea000383ffff */
.L_x_167:
        /* <DEDUP_REMOVED lines=8> */
.L_x_196:
[----:B------:R-:W-:Y:S05]  /*92b0*/  BSYNC B0 ;  /* 0x0000000000007941 */ /* 0x000fea0003800000 */
.L_x_195:
[----:B------:R-:W-:Y:S05]  /*92c0*/  BRA `(.L_x_197) ;  /* 0xffffffbc00607947 */ /* 0x000fea000383ffff */
.L_x_168:
        /* <DEDUP_REMOVED lines=8> */
.L_x_199:
[----:B------:R-:W-:Y:S05]  /*9350*/  BSYNC B0 ;  /* 0x0000000000007941 */ /* 0x000fea0003800000 */
.L_x_198:
        /* <DEDUP_REMOVED lines=9> */
.L_x_200:
[----:B------:R-:W-:Y:S01]  /*93f0*/  HFMA2 R154, -RZ, RZ, 0, 0 ;  /* 0x00000000ff9a7431 */ /* 0x000fe200000001ff */
[----:B------:R-:W-:Y:S02]  /*9400*/  MOV R87, R40 ;  /* 0x0000002800577202 */ /* 0x000fe40000000f00 */
[----:B------:R-:W-:Y:S02]  /*9410*/  MOV R163, R86 ;  /* 0x0000005600a37202 */ /* 0x000fe40000000f00 */
[----:B------:R-:W-:-:S07]  /*9420*/  MOV R86, 0xffffffff ;  /* 0xffffffff00567802 */ /* 0x000fce0000000f00 */
[----:B------:R-:W-:Y:S05]  /*9430*/  WARPSYNC.COLLECTIVE R86, `(.L_x_201) ;  /* 0x0000000056087348 */ /* 0x000fea0003c00000 */
[----:B------:R0:W1:Y:S02]  /*9440*/  SHFL.IDX P1, R157, R87, R154, R155 ;  /* 0x0000009a579d7389 */ /* 0x000064000002009b */
[----:B01----:R-:W-:Y:S05]  /*9450*/  ENDCOLLECTIVE ;  /* 0x000000000000791b */ /* 0x003fea0003800000 */
.L_x_201:
[----:B------:R-:W-:Y:S02]  /*9460*/  MOV R87, R41 ;  /* 0x0000002900577202 */ /* 0x000fe40000000f00 */
[----:B------:R-:W-:-:S07]  /*9470*/  MOV R40, R157 ;  /* 0x0000009d00287202 */ /* 0x000fce0000000f00 */
[----:B------:R-:W-:Y:S05]  /*9480*/  WARPSYNC.COLLECTIVE R86, `(.L_x_202) ;  /* 0x0000000056087348 */ /* 0x000fea0003c00000 */
[----:B------:R0:W1:Y:S02]  /*9490*/  SHFL.IDX P1, R157, R87, R154, R155 ;  /* 0x0000009a579d7389 */ /* 0x000064000002009b */
[----:B01----:R-:W-:Y:S05]  /*94a0*/  ENDCOLLECTIVE ;  /* 0x000000000000791b */ /* 0x003fea0003800000 */
.L_x_202:
[----:B------:R-:W-:Y:S01]  /*94b0*/  MOV R41, R157 ;  /* 0x0000009d00297202 */ /* 0x000fe20000000f00 */
[----:B------:R-:W-:Y:S06]  /*94c0*/  BRA `(.L_x_203) ;  /* 0xffffffb800f87947 */ /* 0x000fec000383ffff */
.L_x_170:
        /* <DEDUP_REMOVED lines=9> */
.L_x_204:
[----:B------:R-:W-:Y:S02]  /*9560*/  ISETP.GT.U32.AND P3, PT, R152, 0xf, PT ;  /* 0x0000000f9800780c */ /* 0x000fe40003f64070 */
[----:B------:R-:W-:Y:S02]  /*9570*/  MOV R155, 0x1f ;  /* 0x0000001f009b7802 */ /* 0x000fe40000000f00 */
[----:B------:R-:W-:Y:S02]  /*9580*/  MOV R165, R163 ;  /* 0x000000a300a57202 */ /* 0x000fe40000000f00 */
[----:B------:R-:W-:-:S07]  /*9590*/  MOV R153, R154 ;  /* 0x0000009a00997202 */ /* 0x000fce0000000f00 */
[----:B------:R-:W-:Y:S05]  /*95a0*/  WARPSYNC.COLLECTIVE R86, `(.L_x_205) ;  /* 0x0000000056087348 */ /* 0x000fea0003c00000 */
[----:B------:R0:W1:Y:S02]  /*95b0*/  SHFL.DOWN P4, R154, R165, R87, R157 ;  /* 0x08000057a59a7389 */ /* 0x000064000008009d */
[----:B01----:R-:W-:Y:S05]  /*95c0*/  ENDCOLLECTIVE ;  /* 0x000000000000791b */ /* 0x003fea0003800000 */
.L_x_205:
[----:B------:R-:W-:Y:S01]  /*95d0*/  @P0 FMUL.FTZ R153, R153, R162 ;  /* 0x000000a299990220 */ /* 0x000fe20000410000 */
[----:B------:R-:W-:Y:S02]  /*95e0*/  MOV R87, 0x2 ;  /* 0x0000000200577802 */ /* 0x000fe40000000f00 */
[----:B------:R-:W-:-:S05]  /*95f0*/  MOV R86, R154 ;  /* 0x0000009a00567202 */ /* 0x000fca0000000f00 */
[----:B------:R-:W-:Y:S01]  /*9600*/  @P0 FFMA.FTZ R154, R162, R86, R163 ;  /* 0x00000056a29a0223 */ /* 0x000fe200000100a3 */
[----:B------:R-:W-:Y:S02]  /*9610*/  @P0 MOV R162, R153 ;  /* 0x0000009900a20202 */ /* 0x000fe40000000f00 */
[----:B------:R-:W-:Y:S02]  /*9620*/  MOV R86, 0xffffffff ;  /* 0xffffffff00567802 */ /* 0x000fe40000000f00 */
[----:B------:R-:W-:Y:S02]  /*9630*/  MOV R165, R162 ;  /* 0x000000a200a57202 */ /* 0x000fe40000000f00 */
[----:B------:R-:W-:Y:S02]  /*9640*/  @P0 MOV R163, R154 ;  /* 0x0000009a00a30202 */ /* 0x000fe40000000f00 */
[----:B------:R-:W-:-:S13]  /*9650*/  ISETP.GT.U32.AND P0, PT, R152, 0x1d, PT ;  /* 0x0000001d9800780c */ /* 0x000fda0003f04070 */
[----:B------:R-:W-:Y:S05]  /*9660*/  WARPSYNC.COLLECTIVE R86, `(.L_x_206) ;  /* 0x0000000056087348 */ /* 0x000fea0003c00000 */
[----:B------:R0:W1:Y:S02]  /*9670*/  SHFL.DOWN P4, R154, R165, R87, R157 ;  /* 0x08000057a59a7389 */ /* 0x000064000008009d */
[----:B01----:R-:W-:Y:S05]  /*9680*/  ENDCOLLECTIVE ;  /* 0x000000000000791b */ /* 0x003fea0003800000 */
.L_x_206:
[----:B------:R-:W-:Y:S02]  /*9690*/  MOV R165, R163 ;  /* 0x000000a300a57202 */ /* 0x000fe40000000f00 */
[----:B------:R-:W-:-:S07]  /*96a0*/  MOV R152, R154 ;  /* 0x0000009a00987202 */ /* 0x000fce0000000f00 */
[----:B------:R-:W-:Y:S05]  /*96b0*/  WARPSYNC.COLLECTIVE R86, `(.L_x_207) ;  /* 0x0000000056087348 */ /* 0x000fea0003c00000 */
[----:B------:R0:W1:Y:S02]  /*96c0*/  SHFL.DOWN P4, R154, R165, R87, R157 ;  /* 0x08000057a59a7389 */ /* 0x000064000008009d */
[----:B01----:R-:W-:Y:S05]  /*96d0*/  ENDCOLLECTIVE ;  /* 0x000000000000791b */ /* 0x003fea0003800000 */
.L_x_207:
        /* <DEDUP_REMOVED lines=10> */
.L_x_208:
[----:B------:R-:W-:Y:S02]  /*9780*/  MOV R165, R163 ;  /* 0x000000a300a57202 */ /* 0x000fe40000000f00 */
[----:B------:R-:W-:-:S07]  /*9790*/  MOV R152, R154 ;  /* 0x0000009a00987202 */ /* 0x000fce0000000f00 */
[----:B------:R-:W-:Y:S05]  /*97a0*/  WARPSYNC.COLLECTIVE R86, `(.L_x_209) ;  /* 0x0000000056087348 */ /* 0x000fea0003c00000 */
[----:B------:R0:W1:Y:S02]  /*97b0*/  SHFL.DOWN P4, R154, R165, R87, R157 ;  /* 0x08000057a59a7389 */ /* 0x000064000008009d */
[----:B01----:R-:W-:Y:S05]  /*97c0*/  ENDCOLLECTIVE ;  /* 0x000000000000791b */ /* 0x003fea0003800000 */
.L_x_209:
        /* <DEDUP_REMOVED lines=9> */
.L_x_210:
[----:B------:R-:W-:Y:S02]  /*9860*/  MOV R165, R163 ;  /* 0x000000a300a57202 */ /* 0x000fe40000000f00 */
[----:B------:R-:W-:-:S07]  /*9870*/  MOV R152, R154 ;  /* 0x0000009a00987202 */ /* 0x000fce0000000f00 */
[----:B------:R-:W-:Y:S05]  /*9880*/  WARPSYNC.COLLECTIVE R86, `(.L_x_211) ;  /* 0x0000000056087348 */ /* 0x000fea0003c00000 */
[----:B------:R0:W1:Y:S02]  /*9890*/  SHFL.DOWN P4, R154, R165, R87, R157 ;  /* 0x08000057a59a7389 */ /* 0x000064000008009d */
[----:B01----:R-:W-:Y:S05]  /*98a0*/  ENDCOLLECTIVE ;  /* 0x000000000000791b */ /* 0x003fea0003800000 */
.L_x_211:
        /* <DEDUP_REMOVED lines=9> */
.L_x_212:
[----:B------:R-:W-:Y:S02]  /*9940*/  MOV R165, R163 ;  /* 0x000000a300a57202 */ /* 0x000fe40000000f00 */
[----:B------:R-:W-:-:S07]  /*9950*/  MOV R152, R154 ;  /* 0x0000009a00987202 */ /* 0x000fce0000000f00 */
[----:B------:R-:W-:Y:S05]  /*9960*/  WARPSYNC.COLLECTIVE R86, `(.L_x_213) ;  /* 0x0000000056087348 */ /* 0x000fea0003c00000 */
[----:B------:R0:W1:Y:S02]  /*9970*/  SHFL.DOWN P4, R154, R165, R87, R157 ;  /* 0x08000057a59a7389 */ /* 0x000064000008009d */
[----:B01----:R-:W-:Y:S05]  /*9980*/  ENDCOLLECTIVE ;  /* 0x000000000000791b */ /* 0x003fea0003800000 */
.L_x_213:
[C---:B------:R-:W-:Y:S01]  /*9990*/  @!P3 FMUL.FTZ R152, R162.reuse, R152 ;  /* 0x00000098a298b220 */ /* 0x040fe20000410000 */
[----:B------:R-:W-:-:S04]  /*99a0*/  @!P3 FFMA.FTZ R154, R162, R154, R163 ;  /* 0x0000009aa29ab223 */ /* 0x000fc800000100a3 */
[----:B------:R-:W-:Y:S02]  /*99b0*/  @!P3 MOV R162, R152 ;  /* 0x0000009800a2b202 */ /* 0x000fe40000000f00 */
[----:B------:R-:W-:Y:S02]  /*99c0*/  @!P3 MOV R163, R154 ;  /* 0x0000009a00a3b202 */ /* 0x000fe40000000f00 */
[-C--:B------:R-:W-:Y:S02]  /*99d0*/  MOV R87, R162.reuse ;  /* 0x000000a200577202 */ /* 0x080fe40000000f00 */
[----:B------:R-:W-:Y:S02]  /*99e0*/  MOV R154, RZ ;  /* 0x000000ff009a7202 */ /* 0x000fe40000000f00 */
[----:B------:R-:W-:-:S07]  /*99f0*/  MOV R165, R162 ;  /* 0x000000a200a57202 */ /* 0x000fce0000000f00 */
[----:B------:R-:W-:Y:S05]  /*9a00*/  WARPSYNC.COLLECTIVE R86, `(.L_x_214) ;  /* 0x0000000056087348 */ /* 0x000fea0003c00000 */
[----:B------:R0:W1:Y:S02]  /*9a10*/  SHFL.IDX P1, R157, R87, R154, R155 ;  /* 0x0000009a579d7389 */ /* 0x000064000002009b */
[----:B01----:R-:W-:Y:S05]  /*9a20*/  ENDCOLLECTIVE ;  /* 0x000000000000791b */ /* 0x003fea0003800000 */
.L_x_214:
[----:B------:R-:W-:Y:S02]  /*9a30*/  MOV R87, R163 ;  /* 0x000000a300577202 */ /* 0x000fe40000000f00 */
[----:B------:R-:W-:-:S07]  /*9a40*/  MOV R153, R157 ;  /* 0x0000009d00997202 */ /* 0x000fce0000000f00 */
[----:B------:R-:W-:Y:S05]  /*9a50*/  WARPSYNC.COLLECTIVE R86, `(.L_x_215) ;  /* 0x0000000056087348 */ /* 0x000fea0003c00000 */
[----:B------:R0:W1:Y:S02]  /*9a60*/  SHFL.IDX P1, R157, R87, R154, R155 ;  /* 0x0000009a579d7389 */ /* 0x000064000002009b */
[----:B01----:R-:W-:Y:S05]  /*9a70*/  ENDCOLLECTIVE ;  /* 0x000000000000791b */ /* 0x003fea0003800000 */
.L_x_215:
        /* <DEDUP_REMOVED lines=8> */
.L_x_216:
[----:B------:R-:W-:Y:S02]  /*9b00*/  MOV R165, R163 ;  /* 0x000000a300a57202 */ /* 0x000fe40000000f00 */
[----:B------:R-:W-:-:S07]  /*9b10*/  MOV R162, R154 ;  /* 0x0000009a00a27202 */ /* 0x000fce0000000f00 */
[----:B------:R-:W-:Y:S05]  /*9b20*/  WARPSYNC.COLLECTIVE R86, `(.L_x_217) ;  /* 0x0000000056087348 */ /* 0x000fea0003c00000 */
[----:B------:R0:W1:Y:S02]  /*9b30*/  SHFL.DOWN P4, R154, R165, R87, R157 ;  /* 0x08000057a59a7389 */ /* 0x000064000008009d */
[----:B01----:R-:W-:Y:S05]  /*9b40*/  ENDCOLLECTIVE ;  /* 0x000000000000791b */ /* 0x003fea0003800000 */
.L_x_217:
[----:B------:R-:W-:Y:S02]  /*9b50*/  MOV R87, R40 ;  /* 0x0000002800577202 */ /* 0x000fe40000000f00 */
[----:B------:R-:W-:Y:S02]  /*9b60*/  MOV R163, R154 ;  /* 0x0000009a00a37202 */ /* 0x000fe40000000f00 */
[----:B------:R-:W-:-:S07]  /*9b70*/  MOV R154, RZ ;  /* 0x000000ff009a7202 */ /* 0x000fce0000000f00 */
[----:B------:R-:W-:Y:S05]  /*9b80*/  WARPSYNC.COLLECTIVE R86, `(.L_x_218) ;  /* 0x0000000056087348 */ /* 0x000fea0003c00000 */
[----:B------:R0:W1:Y:S02]  /*9b90*/  SHFL.IDX P1, R157, R87, R154, R155 ;  /* 0x0000009a579d7389 */ /* 0x000064000002009b */
[----:B01----:R-:W-:Y:S05]  /*9ba0*/  ENDCOLLECTIVE ;  /* 0x000000000000791b */ /* 0x003fea0003800000 */
.L_x_218:
[----:B------:R-:W-:Y:S02]  /*9bb0*/  MOV R87, R41 ;  /* 0x0000002900577202 */ /* 0x000fe40000000f00 */
[----:B------:R-:W-:-:S07]  /*9bc0*/  MOV R40, R157 ;  /* 0x0000009d00287202 */ /* 0x000fce0000000f00 */
[----:B------:R-:W-:Y:S05]  /*9bd0*/  WARPSYNC.COLLECTIVE R86, `(.L_x_219) ;  /* 0x0000000056087348 */ /* 0x000fea0003c00000 */
[----:B------:R0:W1:Y:S02]  /*9be0*/  SHFL.IDX P1, R157, R87, R154, R155 ;  /* 0x0000009a579d7389 */ /* 0x000064000002009b */
[----:B01----:R-:W-:Y:S05]  /*9bf0*/  ENDCOLLECTIVE ;  /* 0x000000000000791b */ /* 0x003fea0003800000 */
.L_x_219:
[----:B------:R-:W-:Y:S01]  /*9c00*/  MOV R41, R157 ;  /* 0x0000009d00297202 */ /* 0x000fe20000000f00 */
[----:B------:R-:W-:Y:S06]  /*9c10*/  BRA `(.L_x_220) ;  /* 0xffffffbc00247947 */ /* 0x000fec000383ffff */
.L_x_221:
        /* <DEDUP_REMOVED lines=14> */
.L_x_10411:


//--------------------- .text._Z25selective_scan_bwd_kernelI32Selective_Scan_bwd_kernel_traitsILi128ELi16ELb0ELb0ELb0ELb1ELb1EffEEv12SSMParamsBwd --------------------------
	.section	.text._Z25selective_scan_bwd_kernelI32Selective_Scan_bwd_kernel_traitsILi128ELi16ELb0ELb0ELb0ELb1ELb1EffEEv12SSMParamsBwd,"ax",@progbits
	.align	128
        .global         _Z25selective_scan_bwd_kernelI32Selective_Scan_bwd_kernel_traitsILi128ELi16ELb0ELb0ELb0ELb1ELb1EffEEv12SSMParamsBwd
        .type           _Z25selective_scan_bwd_kernelI32Selective_Scan_bwd_kernel_traitsILi128ELi16ELb0ELb0ELb0ELb1ELb1EffEEv12SSMParamsBwd,@function
        .size           _Z25selective_scan_bwd_kernelI32Selective_Scan_bwd_kernel_traitsILi128ELi16ELb0ELb0ELb0ELb1ELb1EffEEv12SSMParamsBwd,(.L_x_10412 - _Z25selective_scan_bwd_kernelI32Selective_Scan_bwd_kernel_traitsILi128ELi16ELb0ELb0ELb0ELb1ELb1EffEEv12SSMParamsBwd)
        .other          _Z25selective_scan_bwd_kernelI32Selective_Scan_bwd_kernel_traitsILi128ELi16ELb0ELb0ELb0ELb1ELb1EffEEv12SSMParamsBwd,@"STO_CUDA_ENTRY STV_DEFAULT"
_Z25selective_scan_bwd_kernelI32Selective_Scan_bwd_kernel_traitsILi128ELi16ELb0ELb0ELb0ELb1ELb1EffEEv12SSMParamsBwd:
.text._Z25selective_scan_bwd_kernelI32Selective_Scan_bwd_kernel_traitsILi128ELi16ELb0ELb0ELb0ELb1ELb1EffEEv12SSMParamsBwd:
        /* <DEDUP_REMOVED lines=13> */
[----:B------:R-:W0:Y:S03]  /*00d0*/  LDCU.64 UR18, c[0x0][0x498] ;  /* 0x00009300ff1277ac */ /* 0x000e260008000a00 */
[----:B------:R-:W-:Y:S02]  /*00e0*/  PLOP3.LUT P0, PT, PT, PT, UP0, 0x80, 0x8 ;  /* 0x000000000008781c */ /* 0x000fe40003f0f008 */
[----:B------:R-:W-:Y:S01]  /*00f0*/  PLOP3.LUT P1, PT, PT, PT, UP1, 0x80, 0x8 ;  /* 0x000000000008781c */ /* 0x000fe20003f2f018 */
[----:B------:R-:W1:Y:S02]  /*0100*/  LDCU UR32, c[0x0][0x394] ;  /* 0x00007280ff2077ac */ /* 0x000e640008000800 */
[----:B--2---:R-:W-:-:S02]  /*0110*/  @UP0 ULEA UR4, UP2, UR10, UR4, 0x2 ;  /* 0x000000040a040291 */ /* 0x004fc4000f8410ff */
[----:B------:R-:W-:Y:S02]  /*0120*/  @UP1 ULEA UR6, UP3, UR10, UR6, 0x2 ;  /* 0x000000060a061291 */ /* 0x000fe4000f8610ff */
[----:B------:R-:W-:Y:S02]  /*0130*/  @UP0 ULEA.HI.X UR5, UR10, UR5, URZ, 0x2, UP2 ;  /* 0x000000050a050291 */ /* 0x000fe400090f14ff */
[----:B------:R-:W-:Y:S01]  /*0140*/  @UP1 ULEA.HI.X UR7, UR10, UR7, URZ, 0x2, UP3 ;  /* 0x000000070a071291 */ /* 0x000fe200098f14ff */
[----:B------:R-:W-:Y:S01]  /*0150*/  MOV R2, UR4 ;  /* 0x0000000400027c02 */ /* 0x000fe20008000f00 */
[----:B------:R-:W2:Y:S01]  /*0160*/  LDCU.64 UR22, c[0x0][0x4a0] ;  /* 0x00009400ff1677ac */ /* 0x000ea20008000a00 */
[----:B------:R-:W-:Y:S02]  /*0170*/  MOV R4, UR6 ;  /* 0x0000000600047c02 */ /* 0x000fe40008000f00 */
[----:B------:R-:W-:Y:S02]  /*0180*/  MOV R3, UR5 ;  /* 0x0000000500037c02 */ /* 0x000fe40008000f00 */
        /* <DEDUP_REMOVED lines=12> */
[----:B0-----:R-:W-:Y:S02]  /*0250*/  UIMAD.WIDE.U32 UR14, UR16, UR18, URZ ;  /* 0x00000012100e72a5 */ /* 0x001fe4000f8e00ff */
[----:B-1----:R-:W-:Y:S02]  /*0260*/  UISETP.NE.U32.AND UP0, UPT, UR6, URZ, UPT ;  /* 0x000000ff0600728c */ /* 0x002fe4000bf05070 */
[----:B------:R-:W-:Y:S02]  /*0270*/  UIMAD UR21, UR10, UR31, URZ ;  /* 0x0000001f0a1572a4 */ /* 0x000fe4000f8e02ff */
[----:B------:R-:W-:Y:S01]  /*0280*/  UISETP.NE.AND.EX UP0, UPT, UR7, URZ, UPT, UP0 ;  /* 0x000000ff0700728c */ /* 0x000fe2000bf05300 */
[----:B------:R-:W0:Y:S01]  /*0290*/  LDCU.128 UR4, c[0x0][0x460] ;  /* 0x00008c00ff0477ac */ /* 0x000e220008000c00 */
[----:B------:R-:W-:-:S02]  /*02a0*/  ULEA UR11, UR32, 0xfffff800, 0xb ;  /* 0xfffff800200b7891 */ /* 0x000fc4000f8e58ff */
[----:B------:R-:W-:Y:S02]  /*02b0*/  UIMAD.WIDE.U32 UR12, UR10, UR30, UR12 ;  /* 0x0000001e0a0c72a5 */ /* 0x000fe4000f8e000c */
[----:B------:R-:W-:-:S05]  /*02c0*/  UIMAD UR15, UR16, UR19, UR15 ;  /* 0x00000013100f72a4 */ /* 0x000fca000f8e020f */
[----:B------:R-:W1:Y:S01]  /*02d0*/  @UP0 LDCU UR24, c[0x0][0x384] ;  /* 0x00007080ff1807ac */ /* 0x000e620008000800 */
[----:B------:R-:W-:Y:S02]  /*02e0*/  UIADD3 UR19, UP1, UPT, UR11, UR8, URZ ;  /* 0x000000080b137290 */ /* 0x000fe4000ff3e0ff */
[----:B------:R-:W-:Y:S02]  /*02f0*/  USHF.R.S32.HI UR17, URZ, 0x1f, UR11 ;  /* 0x0000001fff117899 */ /* 0x000fe4000801140b */
[----:B------:R-:W-:Y:S01]  /*0300*/  UIADD3 UR8, UP3, UPT, UR11, UR12, URZ ;  /* 0x0000000c0b087290 */ /* 0x000fe2000ff7e0ff */
[----:B------:R-:W5:Y:S01]  /*0310*/  @UP0 LDCU UR25, c[0x0][0x38c] ;  /* 0x00007180ff1907ac */ /* 0x000f620008000800 */
[----:B0-----:R-:W-:Y:S02]  /*0320*/  ULEA UR18, UP2, UR19, UR4, 0x2 ;  /* 0x0000000413127291 */ /* 0x001fe4000f8410ff */
[----:B------:R-:W-:Y:S02]  /*0330*/  UIADD3.X UR4, UPT, UPT, UR17, UR9, UR20, UP1, !UPT ;  /* 0x0000000911047290 */ /* 0x000fe40008ffe414 */
[----:B------:R-:W-:Y:S01]  /*0340*/  UIADD3.X UR9, UPT, UPT, UR17, UR13, UR21, UP3, !UPT ;  /* 0x0000000d11097290 */ /* 0x000fe20009ffe415 */
[----:B------:R-:W0:Y:S01]  /*0350*/  @UP0 LDCU.64 UR20, c[0x0][0x480] ;  /* 0x00009000ff1407ac */ /* 0x000e220008000a00 */
[----:B------:R-:W-:-:S02]  /*0360*/  ULEA UR12, UP4, UR8, UR6, 0x2 ;  /* 0x00000006080c7291 */ /* 0x000fc4000f8810ff */
[----:B------:R-:W-:Y:S02]  /*0370*/  ULEA.HI.X UR19, UR19, UR5, UR4, 0x2, UP2 ;  /* 0x0000000513137291 */ /* 0x000fe400090f1404 */
[----:B------:R-:W-:Y:S02]  /*0380*/  ULEA.HI.X UR9, UR8, UR7, UR9, 0x2, UP4 ;  /* 0x0000000708097291 */ /* 0x000fe4000a0f1409 */
[----:B-1----:R-:W-:Y:S02]  /*0390*/  @UP0 UIMAD UR8, UR16, UR24, UR10 ;  /* 0x00000018100802a4 */ /* 0x002fe4000f8e020a */
[----:B--2---:R-:W-:Y:S02]  /*03a0*/  UIMAD.WIDE.U32 UR4, UR10, UR22, UR14 ;  /* 0x000000160a0472a5 */ /* 0x004fe4000f8e000e */
[----:B------:R-:W-:Y:S01]  /*03b0*/  @UP0 UIMAD UR8, UR8, UR32, URZ ;  /* 0x00000020080802a4 */ /* 0x000fe2000f8e02ff */
[----:B------:R-:W1:Y:S01]  /*03c0*/  LDCU.64 UR28, c[0x0][0x528] ;  /* 0x0000a500ff1c77ac */ /* 0x000e620008000a00 */
[----:B------:R-:W-:-:S02]  /*03d0*/  UIMAD UR14, UR10, UR23, URZ ;  /* 0x000000170a0e72a4 */ /* 0x000fc4000f8e02ff */
[----:B------:R-:W-:Y:S02]  /*03e0*/  UIADD3 UR11, UP1, UPT, UR11, UR4, URZ ;  /* 0x000000040b0b7290 */ /* 0x000fe4000ff3e0ff */
[----:B-----5:R-:W-:Y:S02]  /*03f0*/  @UP0 UIMAD UR8, UR8, UR25, URZ ;  /* 0x00000019080802a4 */ /* 0x020fe4000f8e02ff */
[----:B------:R-:W-:Y:S01]  /*0400*/  UIADD3.X UR14, UPT, UPT, UR17, UR5, UR14, UP1, !UPT ;  /* 0x00000005110e7290 */ /* 0x000fe20008ffe40e */
[----:B------:R-:W-:Y:S02]  /*0410*/  UMOV UR4, URZ ;  /* 0x000000ff00047c82 */ /* 0x000fe40008000000 */
[----:B------:R-:W-:Y:S01]  /*0420*/  UMOV UR5, URZ ;  /* 0x000000ff00057c82 */ /* 0x000fe20008000000 */
[----:B0-----:R-:W-:Y:S02]  /*0430*/  @UP0 UIMAD.WIDE UR4, UR8, 0x8, UR20 ;  /* 0x00000008080408a5 */ /* 0x001fe4000f8e0214 */
[----:B------:R-:W-:Y:S01]  /*0440*/  UISETP.GE.AND UP0, UPT, UR32, 0x1, UPT ;  /* 0x000000012000788c */ /* 0x000fe2000bf06270 */
[----:B------:R-:W-:Y:S01]  /*0450*/  UMOV UR6, URZ ;  /* 0x000000ff00067c82 */ /* 0x000fe20008000000 */
[----:B------:R-:W-:Y:S01]  /*0460*/  UMOV UR7, URZ ;  /* 0x000000ff00077c82 */ /* 0x000fe20008000000 */
[----:B-1----:R-:W-:-:S04]  /*0470*/  ULEA UR13, UP1, UR11, UR28, 0x2 ;  /* 0x0000001c0b0d7291 */ /* 0x002fc8000f8210ff */
[----:B------:R-:W-:Y:S01]  /*0480*/  ULEA.HI.X UR14, UR11, UR29, UR14, 0x2, UP1 ;  /* 0x0000001d0b0e7291 */ /* 0x000fe200088f140e */
[----:B---3--:R-:W-:Y:S02]  /*0490*/  @P0 R2UR UR6, R2 ;  /* 0x00000000020602ca */ /* 0x008fe400000e0000 */
[----:B------:R-:W-:Y:S01]  /*04a0*/  @P1 R2UR UR7, R4 ;  /* 0x00000000040712ca */ /* 0x000fe200000e0000 */
[----:B----4-:R-:W-:-:S14]  /*04b0*/  BRA.U !UP0, `(.L_x_222) ;  /* 0x000000a108107547 */ /* 0x010fdc000b800000 */
[----:B------:R-:W0:Y:S01]  /*04c0*/  S2R R100, SR_TID.X ;  /* 0x0000000000647919 */ /* 0x000e220000002100 */
[----:B------:R-:W-:Y:S01]  /*04d0*/  UMOV UR17, UR12 ;  /* 0x0000000c00117c82 */ /* 0x000fe20008000000 */
[----:B------:R-:W1:Y:S01]  /*04e0*/  LDCU UR16, c[0x0][0x394] ;  /* 0x00007280ff1077ac */ /* 0x000e620008000800 */
[----:B------:R2:W-:Y:S01]  /*04f0*/  STL [R1+0x8], RZ ;  /* 0x000008ff01007387 */ /* 0x0005e20000100800 */
[----:B------:R-:W-:Y:S01]  /*0500*/  UMOV UR15, UR19 ;  /* 0x00000013000f7c82 */ /* 0x000fe20008000000 */
[----:B------:R-:W-:Y:S02]  /*0510*/  UMOV UR12, UR9 ;  /* 0x00000009000c7c82 */ /* 0x000fe40008000000 */
[----:B------:R2:W-:Y:S01]  /*0520*/  STL [R1+0xc], RZ ;  /* 0x00000cff01007387 */ /* 0x0005e20000100800 */
[C---:B0-----:R-:W-:Y:S02]  /*0530*/  SHF.L.U32 R3, R100.reuse, 0x4, RZ ;  /* 0x0000000464037819 */ /* 0x041fe400000006ff */
[----:B------:R-:W-:-:S04]  /*0540*/  LOP3.LUT R0, R100, 0x1f, RZ, 0xc0, !PT ;  /* 0x0000001f64007812 */ /* 0x000fc800078ec0ff */
[----:B-12---:R-:W-:-:S07]  /*0550*/  LOP3.LUT R36, R0, 0x3e00, R3, 0xf8, !PT ;  /* 0x00003e0000247812 */ /* 0x006fce00078ef803 */
.L_x_270:
[----:B------:R-:W0:Y:S01]  /*0560*/  LDCU UR25, c[0x0][0x388] ;  /* 0x00007100ff1977ac */ /* 0x000e220008000800 */
[----:B------:R-:W-:Y:S02]  /*0570*/  MOV R2, UR18 ;  /* 0x0000001200027c02 */ /* 0x000fe40008000f00 */
[----:B------:R-:W-:Y:S02]  /*0580*/  CS2R R24, SRZ ;  /* 0x0000000000187805 */ /* 0x000fe4000001ff00 */
[----:B------:R-:W-:Y:S01]  /*0590*/  MOV R3, UR15 ;  /* 0x0000000f00037c02 */ /* 0x000fe20008000f00 */
[----:B------:R-:W-:Y:S01]  /*05a0*/  USHF.L.U32 UR8, UR16, 0xb, URZ ;  /* 0x0000000b10087899 */ /* 0x000fe200080006ff */
[----:B------:R-:W-:Y:S02]  /*05b0*/  LOP3.LUT R53, R53, 0xfffffbff, RZ, 0xc0, !PT ;  /* 0xfffffbff35357812 */ /* 0x000fe400078ec0ff */
[----:B------:R-:W-:Y:S02]  /*05c0*/  CS2R R32, SRZ ;  /* 0x0000000000207805 */ /* 0x000fe4000001ff00 */
[----:B------:R-:W-:Y:S01]  /*05d0*/  CS2R R26, SRZ ;  /* 0x00000000001a7805 */ /* 0x000fe2000001ff00 */
[----:B------:R-:W-:Y:S01]  /*05e0*/  UIADD3 UR10, UPT, UPT, UR8, -0x800, URZ ;  /* 0xfffff800080a7890 */ /* 0x000fe2000fffe0ff */
[----:B------:R-:W-:Y:S01]  /*05f0*/  IMAD.WIDE.U32 R22, R36, 0x4, R2 ;  /* 0x0000000424167825 */ /* 0x000fe200078e0002 */
[----:B------:R-:W-:-:S02]  /*0600*/  SHF.L.U32 R2, R100, 0x4, RZ ;  /* 0x0000000464027819 */ /* 0x000fc400000006ff */
[----:B------:R-:W-:Y:S02]  /*0610*/  CS2R R34, SRZ ;  /* 0x0000000000227805 */ /* 0x000fe4000001ff00 */
[----:B------:R-:W-:Y:S02]  /*0620*/  CS2R R30, SRZ ;  /* 0x00000000001e7805 */ /* 0x000fe4000001ff00 */
[----:B------:R-:W-:Y:S02]  /*0630*/  CS2R R28, SRZ ;  /* 0x00000000001c7805 */ /* 0x000fe4000001ff00 */
[----:B------:R-:W-:Y:S01]  /*0640*/  LOP3.LUT R43, R2, 0x3e00, RZ, 0xc0, !PT ;  /* 0x00003e00022b7812 */ /* 0x000fe200078ec0ff */
[----:B------:R-:W-:Y:S01]  /*0650*/  HFMA2 R37, -RZ, RZ, 0, 0 ;  /* 0x00000000ff257431 */ /* 0x000fe200000001ff */
[----:B------:R-:W-:Y:S01]  /*0660*/  MOV R39, RZ ;  /* 0x000000ff00277202 */ /* 0x000fe20000000f00 */
[----:B------:R-:W-:Y:S01]  /*0670*/  HFMA2 R41, -RZ, RZ, 0, 0 ;  /* 0x00000000ff297431 */ /* 0x000fe200000001ff */
[----:B0-----:R-:W-:Y:S01]  /*0680*/  UIADD3 UR29, UPT, UPT, -UR10, UR25, URZ ;  /* 0x000000190a1d7290 */ /* 0x001fe2000fffe1ff */
[----:B------:R-:W-:-:S02]  /*0690*/  LOP3.LUT R20, R43, 0x20, R0, 0xfe, !PT ;  /* 0x000000202b147812 */ /* 0x000fc400078efe00 */
[----:B------:R-:W-:Y:S02]  /*06a0*/  LOP3.LUT R21, R43, R0, RZ, 0xfc, !PT ;  /* 0x000000002b157212 */ /* 0x000fe400078efcff */
[----:B------:R-:W-:Y:S02]  /*06b0*/  MOV R0, RZ ;  /* 0x000000ff00007202 */ /* 0x000fe40000000f00 */
[----:B------:R-:W-:Y:S02]  /*06c0*/  ISETP.GE.AND P0, PT, R36, UR29, PT ;  /* 0x0000001d24007c0c */ /* 0x000fe4000bf06270 */
[C---:B------:R-:W-:Y:S02]  /*06d0*/  LOP3.LUT R12, R21.reuse, 0x40, RZ, 0xfc, !PT ;  /* 0x00000040150c7812 */ /* 0x040fe400078efcff */
[C---:B------:R-:W-:Y:S02]  /*06e0*/  LOP3.LUT R13, R21.reuse, 0x60, RZ, 0xfc, !PT ;  /* 0x00000060150d7812 */ /* 0x040fe400078efcff */
[----:B------:R-:W-:Y:S01]  /*06f0*/  ISETP.GE.AND P6, PT, R12, UR29, PT ;  /* 0x0000001d0c007c0c */ /* 0x000fe2000bfc6270 */
[----:B------:R-:W-:Y:S01]  /*0700*/  BAR.SYNC.DEFER_BLOCKING 0x0 ;  /* 0x0000000000007b1d */ /* 0x000fe20000010000 */
[----:B------:R-:W-:-:S02]  /*0710*/  SHF.L.U32 R4, R21, 0x2, RZ ;  /* 0x0000000215047819 */ /* 0x000fc400000006ff */
[----:B------:R-:W-:Y:S02]  /*0720*/  ISETP.GE.AND P5, PT, R13, UR29, PT ;  /* 0x0000001d0d007c0c */ /* 0x000fe4000bfa6270 */
[----:B------:R-:W-:Y:S02]  /*0730*/  IADD3 R2, P1, PT, R4, UR17, RZ ;  /* 0x0000001104027c10 */ /* 0x000fe4000ff3e0ff */
[----:B------:R-:W-:Y:S02]  /*0740*/  @P0 LOP3.LUT R53, R53, 0x400, RZ, 0xfc, !PT ;  /* 0x0000040035350812 */ /* 0x000fe400078efcff */
[----:B------:R-:W-:Y:S02]  /*0750*/  ISETP.GE.AND P0, PT, R20, UR29, PT ;  /* 0x0000001d14007c0c */ /* 0x000fe4000bf06270 */
[----:B------:R-:W-:Y:S02]  /*0760*/  LOP3.LUT R53, R53, 0xfffffdff, RZ, 0xc0, !PT ;  /* 0xfffffdff35357812 */ /* 0x000fe400078ec0ff */
[----:B------:R-:W-:-:S02]  /*0770*/  LOP3.LUT R14, R21, 0x80, RZ, 0xfc, !PT ;  /* 0x00000080150e7812 */ /* 0x000fc400078efcff */
[----:B------:R-:W-:Y:S02]  /*0780*/  IADD3.X R3, PT, PT, RZ, UR12, RZ, P1, !PT ;  /* 0x0000000cff037c10 */ /* 0x000fe40008ffe4ff */
[----:B------:R-:W-:Y:S02]  /*0790*/  ISETP.GE.AND P4, PT, R14, UR29, PT ;  /* 0x0000001d0e007c0c */ /* 0x000fe4000bf86270 */
[C---:B------:R-:W-:Y:S02]  /*07a0*/  LOP3.LUT R15, R21.reuse, 0xa0, RZ, 0xfc, !PT ;  /* 0x000000a0150f7812 */ /* 0x040fe400078efcff */
[----:B------:R-:W-:Y:S02]  /*07b0*/  LOP3.LUT R16, R21, 0xc0, RZ, 0xfc, !PT ;  /* 0x000000c015107812 */ /* 0x000fe400078efcff */
[----:B------:R-:W-:Y:S01]  /*07c0*/  @P0 LOP3.LUT R53, R53, 0x200, RZ, 0xfc, !PT ;  /* 0x0000020035350812 */ /* 0x000fe200078efcff */
[----:B------:R-:W2:Y:S01]  /*07d0*/  @!P6 LDG.E R27, desc[UR26][R22.64+0x100] ;  /* 0x0001001a161be981 */ /* 0x000ea2000c1e1900 */
[----:B------:R-:W-:-:S02]  /*07e0*/  IADD3 R4, P0, PT, R4, UR13, RZ ;  /* 0x0000000d04047c10 */ /* 0x000fc4000ff1e0ff */
[----:B------:R-:W-:Y:S01]  /*07f0*/  LOP3.LUT R53, R53, 0xfffffeff, RZ, 0xc0, !PT ;  /* 0xfffffeff35357812 */ /* 0x000fe200078ec0ff */
[----:B------:R-:W3:Y:S01]  /*0800*/  @!P5 LDG.E R26, desc[UR26][R22.64+0x180] ;  /* 0x0001801a161ad981 */ /* 0x000ee2000c1e1900 */
[----:B------:R-:W-:Y:S02]  /*0810*/  ISETP.GE.AND P3, PT, R15, UR29, PT ;  /* 0x0000001d0f007c0c */ /* 0x000fe4000bf66270 */
[----:B------:R-:W-:Y:S01]  /*0820*/  @P6 LOP3.LUT R53, R53, 0x100, RZ, 0xfc, !PT ;  /* 0x0000010035356812 */ /* 0x000fe200078efcff */
[----:B------:R-:W4:Y:S01]  /*0830*/  @!P4 LDG.E R29, desc[UR26][R22.64+0x200] ;  /* 0x0002001a161dc981 */ /* 0x000f22000c1e1900 */
[----:B------:R-:W-:Y:S02]  /*0840*/  IADD3.X R5, PT, PT, RZ, UR14, RZ, P0, !PT ;  /* 0x0000000eff057c10 */ /* 0x000fe400087fe4ff */
[C---:B------:R-:W-:Y:S02]  /*0850*/  LOP3.LUT P1, RZ, R53.reuse, 0x200, RZ, 0xc0, !PT ;  /* 0x0000020035ff7812 */ /* 0x040fe4000782c0ff */
[----:B------:R-:W-:-:S02]  /*0860*/  LOP3.LUT R53, R53, 0xffffff7f, RZ, 0xc0, !PT ;  /* 0xffffff7f35357812 */ /* 0x000fc400078ec0ff */
[----:B------:R-:W-:Y:S02]  /*0870*/  ISETP.GE.AND P2, PT, R16, UR29, PT ;  /* 0x0000001d10007c0c */ /* 0x000fe4000bf46270 */
[----:B------:R-:W-:Y:S01]  /*0880*/  @P5 LOP3.LUT R53, R53, 0x80, RZ, 0xfc, !PT ;  /* 0x0000008035355812 */ /* 0x000fe200078efcff */
[----:B------:R-:W5:Y:S01]  /*0890*/  @!P3 LDG.E R28, desc[UR26][R22.64+0x280] ;  /* 0x0002801a161cb981 */ /* 0x000f62000c1e1900 */
[----:B------:R-:W-:Y:S02]  /*08a0*/  LOP3.LUT R17, R21, 0xe0, RZ, 0xfc, !PT ;  /* 0x000000e015117812 */ /* 0x000fe400078efcff */
[----:B------:R-:W-:Y:S02]  /*08b0*/  LOP3.LUT R53, R53, 0xffffffbf, RZ, 0xc0, !PT ;  /* 0xffffffbf35357812 */ /* 0x000fe400078ec0ff */
[----:B------:R-:W-:Y:S01]  /*08c0*/  LOP3.LUT R18, R21, 0x100, RZ, 0xfc, !PT ;  /* 0x0000010015127812 */ /* 0x000fe200078efcff */
[----:B------:R-:W2:Y:S01]  /*08d0*/  @!P1 LDG.E R25, desc[UR26][R22.64+0x80] ;  /* 0x0000801a16199981 */ /* 0x000ea2000c1e1900 */
[----:B------:R-:W-:-:S02]  /*08e0*/  @P4 LOP3.LUT R53, R53, 0x40, RZ, 0xfc, !PT ;  /* 0x0000004035354812 */ /* 0x000fc400078efcff */
[----:B------:R-:W-:Y:S01]  /*08f0*/  LOP3.LUT R19, R21, 0x120, RZ, 0xfc, !PT ;  /* 0x0000012015137812 */ /* 0x000fe200078efcff */
[----:B------:R-:W5:Y:S01]  /*0900*/  @!P2 LDG.E R31, desc[UR26][R22.64+0x300] ;  /* 0x0003001a161fa981 */ /* 0x000f62000c1e1900 */
[C---:B------:R-:W-:Y:S02]  /*0910*/  LOP3.LUT P0, RZ, R53.reuse, 0x400, RZ, 0xc0, !PT ;  /* 0x0000040035ff7812 */ /* 0x040fe4000780c0ff */
[----:B------:R-:W-:Y:S02]  /*0920*/  LOP3.LUT R53, R53, 0xffffffdf, RZ, 0xc0, !PT ;  /* 0xffffffdf35357812 */ /* 0x000fe400078ec0ff */
[----:B------:R-:W-:Y:S02]  /*0930*/  LOP3.LUT R11, R21, 0x140, RZ, 0xfc, !PT ;  /* 0x00000140150b7812 */ /* 0x000fe400078efcff */
[----:B------:R-:W-:Y:S02]  /*0940*/  @P3 LOP3.LUT R53, R53, 0x20, RZ, 0xfc, !PT ;  /* 0x0000002035353812 */ /* 0x000fe400078efcff */
[----:B------:R-:W-:-:S02]  /*0950*/  LOP3.LUT R10, R21, 0x160, RZ, 0xfc, !PT ;  /* 0x00000160150a7812 */ /* 0x000fc400078efcff */
[----:B------:R-:W-:Y:S02]  /*0960*/  LOP3.LUT R53, R53, 0xffffffef, RZ, 0xc0, !PT ;  /* 0xffffffef35357812 */ /* 0x000fe400078ec0ff */
[----:B------:R-:W-:Y:S01]  /*0970*/  LOP3.LUT R9, R21, 0x180, RZ, 0xfc, !PT ;  /* 0x0000018015097812 */ /* 0x000fe200078efcff */
[----:B------:R-:W3:Y:S01]  /*0980*/  @!P0 LDG.E R24, desc[UR26][R22.64] ;  /* 0x0000001a16188981 */ /* 0x000ee2000c1e1900 */
[----:B------:R-:W-:Y:S02]  /*0990*/  ISETP.GE.AND P0, PT, R17, UR29, PT ;  /* 0x0000001d11007c0c */ /* 0x000fe4000bf06270 */
[----:B------:R-:W-:Y:S02]  /*09a0*/  @P2 LOP3.LUT R53, R53, 0x10, RZ, 0xfc, !PT ;  /* 0x0000001035352812 */ /* 0x000fe400078efcff */
[----:B------:R-:W-:Y:S02]  /*09b0*/  LOP3.LUT R8, R21, 0x1a0, RZ, 0xfc, !PT ;  /* 0x000001a015087812 */ /* 0x000fe400078efcff */
[----:B------:R-:W-:-:S02]  /*09c0*/  LOP3.LUT R53, R53, 0xfffffff7, RZ, 0xc0, !PT ;  /* 0xfffffff735357812 */ /* 0x000fc400078ec0ff */
[C---:B------:R-:W-:Y:S02]  /*09d0*/  LOP3.LUT R7, R21.reuse, 0x1c0, RZ, 0xfc, !PT ;  /* 0x000001c015077812 */ /* 0x040fe400078efcff */
[----:B------:R-:W-:-:S03]  /*09e0*/  LOP3.LUT R6, R21, 0x1e0, RZ, 0xfc, !PT ;  /* 0x000001e015067812 */ /* 0x000fc600078efcff */
[----:B------:R-:W-:Y:S01]  /*09f0*/  @P0 LOP3.LUT R53, R53, 0x8, RZ, 0xfc, !PT ;  /* 0x0000000835350812 */ /* 0x000fe200078efcff */
[----:B------:R-:W5:Y:S01]  /*0a00*/  @!P0 LDG.E R33, desc[UR26][R22.64+0x380] ;  /* 0x0003801a16218981 */ /* 0x000f62000c1e1900 */
[----:B------:R-:W-:Y:S02]  /*0a10*/  ISETP.GE.AND P0, PT, R18, UR29, PT ;  /* 0x0000001d12007c0c */ /* 0x000fe4000bf06270 */
[----:B------:R-:W-:Y:S02]  /*0a20*/  LOP3.LUT R53, R53, 0xfffffffb, RZ, 0xc0, !PT ;  /* 0xfffffffb35357812 */ /* 0x000fe400078ec0ff */
[----:B------:R-:W-:Y:S02]  /*0a30*/  ISETP.GE.AND P6, PT, R19, UR29, PT ;  /* 0x0000001d13007c0c */ /* 0x000fe4000bfc6270 */
[----:B------:R-:W-:Y:S02]  /*0a40*/  ISETP.GE.AND P5, PT, R11, UR29, PT ;  /* 0x0000001d0b007c0c */ /* 0x000fe4000bfa6270 */
[----:B------:R-:W-:-:S02]  /*0a50*/  ISETP.GE.AND P1, PT, R9, UR29, PT ;  /* 0x0000001d09007c0c */ /* 0x000fc4000bf26270 */
[----:B------:R-:W-:-:S03]  /*0a60*/  ISETP.GE.AND P2, PT, R8, UR29, PT ;  /* 0x0000001d08007c0c */ /* 0x000fc6000bf46270 */
[----:B------:R-:W-:Y:S01]  /*0a70*/  @P0 LOP3.LUT R53, R53, 0x4, RZ, 0xfc, !PT ;  /* 0x0000000435350812 */ /* 0x000fe200078efcff */
[----:B------:R-:W5:Y:S01]  /*0a80*/  @!P0 LDG.E R35, desc[UR26][R22.64+0x400] ;  /* 0x0004001a16238981 */ /* 0x000f62000c1e1900 */
[----:B------:R-:W-:Y:S02]  /*0a90*/  ISETP.GE.AND P0, PT, R10, UR29, PT ;  /* 0x0000001d0a007c0c */ /* 0x000fe4000bf06270 */
[----:B------:R-:W-:Y:S01]  /*0aa0*/  ISETP.GE.AND P3, PT, R7, UR29, PT ;  /* 0x0000001d07007c0c */ /* 0x000fe2000bf66270 */
[----:B------:R-:W5:Y:S01]  /*0ab0*/  @!P6 LDG.E R30, desc[UR26][R22.64+0x480] ;  /* 0x0004801a161ee981 */ /* 0x000f62000c1e1900 */
[----:B------:R-:W-:-:S03]  /*0ac0*/  ISETP.GE.AND P4, PT, R6, UR29, PT ;  /* 0x0000001d06007c0c */ /* 0x000fc6000bf86270 */
        /* <DEDUP_REMOVED lines=8> */
[----:B------:R-:W-:Y:S01]  /*0b50*/  LOP3.LUT R53, R53, 0xfffffffd, RZ, 0xc0, !PT ;  /* 0xfffffffd35357812 */ /* 0x000fe200078ec0ff */
[----:B------:R-:W-:-:S03]  /*0b60*/  UMOV UR19, 0x400 ;  /* 0x0000040000137882 */ /* 0x000fc60000000000 */
[----:B------:R-:W-:Y:S02]  /*0b70*/  @P6 LOP3.LUT R53, R53, 0x2, RZ, 0xfc, !PT ;  /* 0x0000000235356812 */ /* 0x000fe400078efcff */
[----:B------:R-:W-:Y:S02]  /*0b80*/  P2R R56, PR, RZ, 0x40 ;  /* 0x00000040ff387803 */ /* 0x000fe40000000000 */
[----:B------:R-:W-:-:S04]  /*0b90*/  LOP3.LUT P6, RZ, R53, 0x4, RZ, 0xc0, !PT ;  /* 0x0000000435ff7812 */ /* 0x000fc800078cc0ff */
[----:B------:R-:W-:Y:S02]  /*0ba0*/  P2R R54, PR, RZ, 0x40 ;  /* 0x00000040ff367803 */ /* 0x000fe40000000000 */
[----:B------:R-:W-:Y:S02]  /*0bb0*/  LOP3.LUT P6, RZ, R53, 0x8, RZ, 0xc0, !PT ;  /* 0x0000000835ff7812 */ /* 0x000fe400078cc0ff */
[----:B------:R-:W-:Y:S01]  /*0bc0*/  LOP3.LUT R100, R100, 0x3e0, RZ, 0xc0, !PT ;  /* 0x000003e064647812 */ /* 0x000fe200078ec0ff */
        /* <DEDUP_REMOVED lines=22> */
[----:B------:R-:W-:Y:S02]  /*0d30*/  P2R R52, PR, RZ, 0x40 ;  /* 0x00000040ff347803 */ /* 0x000fe40000000000 */
[----:B------:R-:W-:Y:S02]  /*0d40*/  IADD3 R63, PT, PT, R36, 0x160, RZ ;  /* 0x00000160243f7810 */ /* 0x000fe40007ffe0ff */
[----:B------:R-:W-:Y:S02]  /*0d50*/  LEA.HI.SX32 R55, R55, R36, 0x1b ;  /* 0x0000002437377211 */ /* 0x000fe400078fdaff */
[----:B------:R-:W-:-:S02]  /*0d60*/  LEA R161, R47, UR19, 0x2 ;  /* 0x000000132fa17c11 */ /* 0x000fc4000f8e10ff */
[----:B------:R-:W-:Y:S02]  /*0d70*/  LOP3.LUT P6, RZ, R53, 0x10, RZ, 0xc0, !PT ;  /* 0x0000001035ff7812 */ /* 0x000fe400078cc0ff */
[C---:B------:R-:W-:Y:S02]  /*0d80*/  IADD3 R65, PT, PT, R36.reuse, 0x180, RZ ;  /* 0x0000018024417810 */ /* 0x040fe40007ffe0ff */
[-C--:B------:R-:W-:Y:S02]  /*0d90*/  LEA.HI.SX32 R57, R57, R36.reuse, 0x1b ;  /* 0x0000002439397211 */ /* 0x080fe400078fdaff */
[----:B------:R-:W-:Y:S02]  /*0da0*/  LEA R160, R49, UR19, 0x2 ;  /* 0x0000001331a07c11 */ /* 0x000fe4000f8e10ff */
[----:B------:R-:W-:Y:S02]  /*0db0*/  IADD3 R67, PT, PT, R36, 0x1a0, RZ ;  /* 0x000001a024437810 */ /* 0x000fe40007ffe0ff */
[----:B------:R-:W-:-:S02]  /*0dc0*/  LEA.HI.SX32 R59, R59, R36, 0x1b ;  /* 0x000000243b3b7211 */ /* 0x000fc400078fdaff */
[----:B------:R-:W-:Y:S02]  /*0dd0*/  LEA R159, R23, UR19, 0x2 ;  /* 0x00000013179f7c11 */ /* 0x000fe4000f8e10ff */
[----:B------:R-:W-:Y:S02]  /*0de0*/  IADD3 R100, PT, PT, R100, R58, RZ ;  /* 0x0000003a64647210 */ /* 0x000fe40007ffe0ff */
[C---:B------:R-:W-:Y:S02]  /*0df0*/  IADD3 R69, PT, PT, R36.reuse, 0x1c0, RZ ;  /* 0x000001c024457810 */ /* 0x040fe40007ffe0ff */
[----:B------:R-:W-:Y:S02]  /*0e00*/  LEA.HI.SX32 R61, R61, R36, 0x1b ;  /* 0x000000243d3d7211 */ /* 0x000fe400078fdaff */
[----:B------:R-:W-:Y:S02]  /*0e10*/  LEA R158, R51, UR19, 0x2 ;  /* 0x00000013339e7c11 */ /* 0x000fe4000f8e10ff */
[----:B------:R-:W-:-:S02]  /*0e20*/  IADD3 R71, PT, PT, R36, 0x1e0, RZ ;  /* 0x000001e024477810 */ /* 0x000fc40007ffe0ff */
[-C--:B------:R-:W-:Y:S02]  /*0e30*/  LEA.HI.SX32 R63, R63, R36.reuse, 0x1b ;  /* 0x000000243f3f7211 */ /* 0x080fe400078fdaff */
[----:B------:R-:W-:Y:S02]  /*0e40*/  LEA R156, R55, UR19, 0x2 ;  /* 0x00000013379c7c11 */ /* 0x000fe4000f8e10ff */
[----:B------:R-:W-:Y:S02]  /*0e50*/  P2R R50, PR, RZ, 0x40 ;  /* 0x00000040ff327803 */ /* 0x000fe40000000000 */
[----:B------:R-:W-:Y:S02]  /*0e60*/  LEA.HI.SX32 R65, R65, R36, 0x1b ;  /* 0x0000002441417211 */ /* 0x000fe400078fdaff */
[----:B------:R-:W-:Y:S02]  /*0e70*/  LEA R134, R57, UR19, 0x2 ;  /* 0x0000001339867c11 */ /* 0x000fe4000f8e10ff */
[----:B------:R-:W-:-:S02]  /*0e80*/  LOP3.LUT P6, RZ, R53, 0x20, RZ, 0xc0, !PT ;  /* 0x0000002035ff7812 */ /* 0x000fc400078cc0ff */
[-C--:B------:R-:W-:Y:S02]  /*0e90*/  LEA.HI.SX32 R67, R67, R36.reuse, 0x1b ;  /* 0x0000002443437211 */ /* 0x080fe400078fdaff */
[----:B------:R-:W-:Y:S02]  /*0ea0*/  LEA R99, R59, UR19, 0x2 ;  /* 0x000000133b637c11 */ /* 0x000fe4000f8e10ff */
[----:B------:R-:W-:Y:S02]  /*0eb0*/  SHF.L.U32 R100, R100, 0x4, RZ ;  /* 0x0000000464647819 */ /* 0x000fe400000006ff */
[-C--:B------:R-:W-:Y:S02]  /*0ec0*/  LEA.HI.SX32 R69, R69, R36.reuse, 0x1b ;  /* 0x0000002445457211 */ /* 0x080fe400078fdaff */
[----:B------:R-:W-:Y:S02]  /*0ed0*/  LEA R98, R61, UR19, 0x2 ;  /* 0x000000133d627c11 */ /* 0x000fe4000f8e10ff */
[----:B------:R-:W-:-:S02]  /*0ee0*/  LEA.HI.SX32 R71, R71, R36, 0x1b ;  /* 0x0000002447477211 */ /* 0x000fc400078fdaff */
[----:B------:R-:W-:Y:S02]  /*0ef0*/  LEA R97, R63, UR19, 0x2 ;  /* 0x000000133f617c11 */ /* 0x000fe4000f8e10ff */
[----:B------:R-:W-:Y:S02]  /*0f00*/  LEA R96, R65, UR19, 0x2 ;  /* 0x0000001341607c11 */ /* 0x000fe4000f8e10ff */
[----:B------:R-:W-:Y:S02]  /*0f10*/  P2R R48, PR, RZ, 0x40 ;  /* 0x00000040ff307803 */ /* 0x000fe40000000000 */
[----:B------:R-:W-:Y:S02]  /*0f20*/  LEA R95, R67, UR19, 0x2 ;  /* 0x00000013435f7c11 */ /* 0x000fe4000f8e10ff */
[----:B------:R-:W-:Y:S02]  /*0f30*/  LEA.HI.SX32 R92, R100, R100, 0x1b ;  /* 0x00000064645c7211 */ /* 0x000fe400078fdaff */
[----:B------:R-:W-:-:S02]  /*0f40*/  LOP3.LUT P6, RZ, R53, 0x40, RZ, 0xc0, !PT ;  /* 0x0000004035ff7812 */ /* 0x000fc400078cc0ff */
[----:B------:R-:W-:Y:S02]  /*0f50*/  LEA R94, R69, UR19, 0x2 ;  /* 0x00000013455e7c11 */ /* 0x000fe4000f8e10ff */
        /* <DEDUP_REMOVED lines=11> */
[----:B---3--:R-:W-:Y:S04]  /*1010*/  STS [R136], R24 ;  /* 0x0000001888007388 */ /* 0x008fe80000000800 */
[----:B--2---:R0:W-:Y:S04]  /*1020*/  STS [R132+0x80], R25 ;  /* 0x0000801984007388 */ /* 0x0041e80000000800 */
[----:B------:R-:W-:Y:S04]  /*1030*/  STS [R164+0x100], R27 ;  /* 0x0001001ba4007388 */ /* 0x000fe80000000800 */
[----:B------:R1:W-:Y:S04]  /*1040*/  STS [R161+0x180], R26 ;  /* 0x0001801aa1007388 */ /* 0x0003e80000000800 */
[----:B----4-:R-:W-:Y:S04]  /*1050*/  STS [R160+0x200], R29 ;  /* 0x0002001da0007388 */ /* 0x010fe80000000800 */
[----:B-----5:R2:W-:Y:S04]  /*1060*/  STS [R159+0x280], R28 ;  /* 0x0002801c9f007388 */ /* 0x0205e80000000800 */
[----:B------:R-:W-:Y:S04]  /*1070*/  STS [R158+0x300], R31 ;  /* 0x0003001f9e007388 */ /* 0x000fe80000000800 */
[----:B------:R-:W-:Y:S04]  /*1080*/  STS [R156+0x380], R33 ;  /* 0x000380219c007388 */ /* 0x000fe80000000800 */
[----:B------:R-:W-:Y:S04]  /*1090*/  STS [R134+0x400], R35 ;  /* 0x0004002386007388 */ /* 0x000fe80000000800 */
[----:B------:R3:W-:Y:S04]  /*10a0*/  STS [R99+0x480], R30 ;  /* 0x0004801e63007388 */ /* 0x0007e80000000800 */
[----:B------:R-:W-:Y:S04]  /*10b0*/  STS [R98+0x500], R37 ;  /* 0x0005002562007388 */ /* 0x000fe80000000800 */
[----:B------:R4:W-:Y:S04]  /*10c0*/  STS [R97+0x580], R32 ;  /* 0x0005802061007388 */ /* 0x0009e80000000800 */
[----:B------:R-:W-:Y:S04]  /*10d0*/  STS [R96+0x600], R39 ;  /* 0x0006002760007388 */ /* 0x000fe80000000800 */
[----:B------:R-:W-:Y:S04]  /*10e0*/  STS [R95+0x680], R34 ;  /* 0x000680225f007388 */ /* 0x000fe80000000800 */
[----:B------:R-:W-:Y:S04]  /*10f0*/  STS [R94+0x700], R41 ;  /* 0x000700295e007388 */ /* 0x000fe80000000800 */
        /* <DEDUP_REMOVED lines=19> */
[----:B0-----:R-:W-:-:S05]  /*1230*/  CS2R R24, SRZ ;  /* 0x0000000000187805 */ /* 0x001fca000001ff00 */
[----:B------:R-:W5:Y:S01]  /*1240*/  @!P6 LDG.E R22, desc[UR26][R2.64] ;  /* 0x0000001a0216e981 */ /* 0x000f62000c1e1900 */
[----:B------:R-:W-:-:S13]  /*1250*/  ISETP.NE.AND P6, PT, R40, RZ, PT ;  /* 0x000000ff2800720c */ /* 0x000fda0003fc5270 */
        /* <DEDUP_REMOVED lines=9> */
[----:B--2---:R-:W-:Y:S02]  /*12f0*/  CS2R R28, SRZ ;  /* 0x00000000001c7805 */ /* 0x004fe4000001ff00 */
[----:B---3--:R-:W-:Y:S02]  /*1300*/  CS2R R30, SRZ ;  /* 0x00000000001e7805 */ /* 0x008fe4000001ff00 */
[----:B----4-:R-:W-:Y:S01]  /*1310*/  CS2R R32, SRZ ;  /* 0x0000000000207805 */ /* 0x010fe2000001ff00 */
[----:B-----5:R-:W-:Y:S02]  /*1320*/  HFMA2 R0, -RZ, RZ, 0, 0 ;  /* 0x00000000ff007431 */ /* 0x020fe400000001ff */
[----:B------:R-:W-:Y:S01]  /*1330*/  HFMA2 R37, -RZ, RZ, 0, 0 ;  /* 0x00000000ff257431 */ /* 0x000fe200000001ff */
[----:B------:R-:W-:Y:S01]  /*1340*/  MOV R35, RZ ;  /* 0x000000ff00237202 */ /* 0x000fe20000000f00 */
[----:B------:R-:W2:Y:S01]  /*1350*/  @!P0 LDG.E R28, desc[UR26][R2.64+0x580] ;  /* 0x0005801a021c8981 */ /* 0x000ea2000c1e1900 */
[----:B------:R-:W-:-:S03]  /*1360*/  MOV R39, RZ ;  /* 0x000000ff00277202 */ /* 0x000fc60000000f00 */
[----:B------:R-:W3:Y:S04]  /*1370*/  @!P2 LDG.E R30, desc[UR26][R2.64+0x680] ;  /* 0x0006801a021ea981 */ /* 0x000ee8000c1e1900 */
[----:B------:R-:W4:Y:S01]  /*1380*/  @!P6 LDG.E R26, desc[UR26][R2.64+0x280] ;  /* 0x0002801a021ae981 */ /* 0x000f22000c1e1900 */
[----:B------:R-:W-:-:S03]  /*1390*/  ISETP.NE.AND P6, PT, R50, RZ, PT ;  /* 0x000000ff3200720c */ /* 0x000fc60003fc5270 */
[----:B------:R-:W5:Y:S04]  /*13a0*/  @!P5 LDG.E R35, desc[UR26][R2.64+0x500] ;  /* 0x0005001a0223d981 */ /* 0x000f68000c1e1900 */
[----:B------:R-:W3:Y:S04]  /*13b0*/  @!P1 LDG.E R37, desc[UR26][R2.64+0x600] ;  /* 0x0006001a02259981 */ /* 0x000ee8000c1e1900 */
[----:B------:R-:W3:Y:S04]  /*13c0*/  @!P3 LDG.E R39, desc[UR26][R2.64+0x700] ;  /* 0x0007001a0227b981 */ /* 0x000ee8000c1e1900 */
[----:B------:R-:W2:Y:S01]  /*13d0*/  @!P6 LDG.E R29, desc[UR26][R2.64+0x300] ;  /* 0x0003001a021de981 */ /* 0x000ea2000c1e1900 */
[----:B------:R-:W-:-:S03]  /*13e0*/  ISETP.NE.AND P6, PT, R52, RZ, PT ;  /* 0x000000ff3400720c */ /* 0x000fc60003fc5270 */
[----:B------:R-:W3:Y:S10]  /*13f0*/  @!P4 LDG.E R32, desc[UR26][R2.64+0x780] ;  /* 0x0007801a0220c981 */ /* 0x000ef4000c1e1900 */
[----:B------:R-:W5:Y:S01]  /*1400*/  @!P6 LDG.E R31, desc[UR26][R2.64+0x380] ;  /* 0x0003801a021fe981 */ /* 0x000f62000c1e1900 */
[----:B------:R-:W-:-:S13]  /*1410*/  ISETP.NE.AND P6, PT, R54, RZ, PT ;  /* 0x000000ff3600720c */ /* 0x000fda0003fc5270 */
[----:B------:R-:W3:Y:S01]  /*1420*/  @!P6 LDG.E R33, desc[UR26][R2.64+0x400] ;  /* 0x0004001a0221e981 */ /* 0x000ee2000c1e1900 */
[----:B------:R-:W-:-:S13]  /*1430*/  ISETP.NE.AND P6, PT, R56, RZ, PT ;  /* 0x000000ff3800720c */ /* 0x000fda0003fc5270 */
[----:B------:R0:W3:Y:S01]  /*1440*/  @!P6 LDG.E R0, desc[UR26][R2.64+0x480] ;  /* 0x0004801a0200e981 */ /* 0x0000e2000c1e1900 */
[----:B------:R-:W-:-:S04]  /*1450*/  LOP3.LUT R53, R53, 0xfffffffe, RZ, 0xc0, !PT ;  /* 0xfffffffe35357812 */ /* 0x000fc800078ec0ff */
[----:B------:R-:W-:Y:S02]  /*1460*/  @P5 LOP3.LUT R53, R53, 0x1, RZ, 0xfc, !PT ;  /* 0x0000000135355812 */ /* 0x000fe400078efcff */
        /* <DEDUP_REMOVED lines=19> */
[----:B------:R-:W-:Y:S04]  /*15a0*/  STS [R136], R22 ;  /* 0x0000001688007388 */ /* 0x000fe80000000800 */
[----:B------:R0:W-:Y:S04]  /*15b0*/  STS [R132+0x80], R23 ;  /* 0x0000801784007388 */ /* 0x0001e80000000800 */
[----:B------:R-:W-:Y:S04]  /*15c0*/  STS [R164+0x100], R25 ;  /* 0x00010019a4007388 */ /* 0x000fe80000000800 */
[----:B------:R1:W-:Y:S04]  /*15d0*/  STS [R161+0x180], R24 ;  /* 0x00018018a1007388 */ /* 0x0003e80000000800 */
[----:B------:R-:W-:Y:S04]  /*15e0*/  STS [R160+0x200], R27 ;  /* 0x0002001ba0007388 */ /* 0x000fe80000000800 */
[----:B----4-:R-:W-:Y:S04]  /*15f0*/  STS [R159+0x280], R26 ;  /* 0x0002801a9f007388 */ /* 0x010fe80000000800 */
[----:B--2---:R-:W-:Y:S04]  /*1600*/  STS [R158+0x300], R29 ;  /* 0x0003001d9e007388 */ /* 0x004fe80000000800 */
[----:B-----5:R-:W-:Y:S04]  /*1610*/  STS [R156+0x380], R31 ;  /* 0x0003801f9c007388 */ /* 0x020fe80000000800 */
[----:B---3--:R-:W-:Y:S04]  /*1620*/  STS [R134+0x400], R33 ;  /* 0x0004002186007388 */ /* 0x008fe80000000800 */
[----:B------:R2:W-:Y:S04]  /*1630*/  STS [R99+0x480], R0 ;  /* 0x0004800063007388 */ /* 0x0005e80000000800 */
[----:B------:R-:W-:Y:S04]  /*1640*/  STS [R98+0x500], R35 ;  /* 0x0005002362007388 */ /* 0x000fe80000000800 */
[----:B------:R3:W-:Y:S04]  /*1650*/  STS [R97+0x580], R28 ;  /* 0x0005801c61007388 */ /* 0x0007e80000000800 */
[----:B------:R-:W-:Y:S04]  /*1660*/  STS [R96+0x600], R37 ;  /* 0x0006002560007388 */ /* 0x000fe80000000800 */
[----:B------:R4:W-:Y:S04]  /*1670*/  STS [R95+0x680], R30 ;  /* 0x0006801e5f007388 */ /* 0x0009e80000000800 */
[----:B------:R-:W-:Y:S04]  /*1680*/  STS [R94+0x700], R39 ;  /* 0x000700275e007388 */ /* 0x000fe80000000800 */
[----:B------:R-:W-:Y:S01]  /*1690*/  STS [R93+0x780], R32 ;  /* 0x000780205d007388 */ /* 0x000fe20000000800 */
[----:B------:R-:W-:-:S03]  /*16a0*/  NOP ;  /* 0x0000000000007918 */ /* 0x000fc60000000000 */
[----:B------:R-:W5:Y:S04]  /*16b0*/  LDS R69, [R92] ;  /* 0x000000005c457984 */ /* 0x000f680000000800 */
[----:B------:R-:W5:Y:S04]  /*16c0*/  LDS R68, [R92+0x4] ;  /* 0x000004005c447984 */ /* 0x000f680000000800 */
        /* <DEDUP_REMOVED lines=13> */
[----:B------:R-:W5:Y:S01]  /*17a0*/  LDS R54, [R92+0x3c] ;  /* 0x00003c005c367984 */ /* 0x000f620000000800 */
        /* <DEDUP_REMOVED lines=10> */
[----:B------:R-:W-:Y:S01]  /*1850*/  ISETP.NE.AND P6, PT, R40, RZ, PT ;  /* 0x000000ff2800720c */ /* 0x000fe20003fc5270 */
[----:B--2---:R-:W-:-:S12]  /*1860*/  HFMA2 R0, -RZ, RZ, 0, 0 ;  /* 0x00000000ff007431 */ /* 0x004fd800000001ff */
[----:B------:R-:W2:Y:S01]  /*1870*/  @!P6 LDG.E R25, desc[UR26][R4.64+0x200] ;  /* 0x0002001a0419e981 */ /* 0x000ea2000c1e1900 */
[----:B------:R-:W-:Y:S02]  /*1880*/  ISETP.NE.AND P6, PT, R41, RZ, PT ;  /* 0x000000ff2900720c */ /* 0x000fe40003fc5270 */
[----:B------:R-:W-:Y:S02]  /*1890*/  CS2R R26, SRZ ;  /* 0x00000000001a7805 */ /* 0x000fe4000001ff00 */
[----:B---3--:R-:W-:Y:S02]  /*18a0*/  CS2R R28, SRZ ;  /* 0x00000000001c7805 */ /* 0x008fe4000001ff00 */
[----:B----4-:R-:W-:Y:S01]  /*18b0*/  CS2R R30, SRZ ;  /* 0x00000000001e7805 */ /* 0x010fe2000001ff00 */
[----:B------:R-:W-:Y:S01]  /*18c0*/  HFMA2 R35, -RZ, RZ, 0, 0 ;  /* 0x00000000ff237431 */ /* 0x000fe200000001ff */
[----:B------:R-:W-:Y:S02]  /*18d0*/  MOV R33, RZ ;  /* 0x000000ff00217202 */ /* 0x000fe40000000f00 */
[----:B------:R-:W-:Y:S01]  /*18e0*/  MOV R37, RZ ;  /* 0x000000ff00257202 */ /* 0x000fe20000000f00 */
[----:B------:R-:W3:Y:S04]  /*18f0*/  @!P0 LDG.E R26, desc[UR26][R4.64+0x580] ;  /* 0x0005801a041a8981 */ /* 0x000ee8000c1e1900 */
[----:B------:R-:W4:Y:S04]  /*1900*/  @!P5 LDG.E R33, desc[UR26][R4.64+0x500] ;  /* 0x0005001a0421d981 */ /* 0x000f28000c1e1900 */
[----:B------:R-:W3:Y:S01]  /*1910*/  @!P6 LDG.E R0, desc[UR26][R4.64+0x280] ;  /* 0x0002801a0400e981 */ /* 0x000ee2000c1e1900 */
[----:B------:R-:W-:-:S03]  /*1920*/  ISETP.NE.AND P6, PT, R42, RZ, PT ;  /* 0x000000ff2a00720c */ /* 0x000fc60003fc5270 */
[----:B------:R-:W4:Y:S04]  /*1930*/  @!P1 LDG.E R35, desc[UR26][R4.64+0x600] ;  /* 0x0006001a04239981 */ /* 0x000f28000c1e1900 */
[----:B------:R-:W4:Y:S04]  /*1940*/  @!P2 LDG.E R28, desc[UR26][R4.64+0x680] ;  /* 0x0006801a041ca981 */ /* 0x000f28000c1e1900 */
[----:B------:R-:W4:Y:S04]  /*1950*/  @!P3 LDG.E R37, desc[UR26][R4.64+0x700] ;  /* 0x0007001a0425b981 */ /* 0x000f28000c1e1900 */
[----:B------:R-:W4:Y:S01]  /*1960*/  @!P6 LDG.E R27, desc[UR26][R4.64+0x300] ;  /* 0x0003001a041be981 */ /* 0x000f22000c1e1900 */
[----:B------:R-:W-:-:S03]  /*1970*/  ISETP.NE.AND P6, PT, R43, RZ, PT ;  /* 0x000000ff2b00720c */ /* 0x000fc60003fc5270 */
[----:B------:R-:W4:Y:S10]  /*1980*/  @!P4 LDG.E R30, desc[UR26][R4.64+0x780] ;  /* 0x0007801a041ec981 */ /* 0x000f34000c1e1900 */
[----:B------:R-:W4:Y:S01]  /*1990*/  @!P6 LDG.E R29, desc[UR26][R4.64+0x380] ;  /* 0x0003801a041de981 */ /* 0x000f22000c1e1900 */
[----:B------:R-:W-:-:S13]  /*19a0*/  ISETP.NE.AND P6, PT, R44, RZ, PT ;  /* 0x000000ff2c00720c */ /* 0x000fda0003fc5270 */
[----:B------:R-:W4:Y:S01]  /*19b0*/  @!P6 LDG.E R31, desc[UR26][R4.64+0x400] ;  /* 0x0004001a041fe981 */ /* 0x000f22000c1e1900 */
[----:B------:R-:W-:-:S13]  /*19c0*/  ISETP.NE.AND P6, PT, R45, RZ, PT ;  /* 0x000000ff2d00720c */ /* 0x000fda0003fc5270 */
[----:B------:R-:W4:Y:S01]  /*19d0*/  @!P6 LDG.E R24, desc[UR26][R4.64+0x480] ;  /* 0x0004801a0418e981 */ /* 0x000f22000c1e1900 */
[----:B-----5:R-:W-:-:S03]  /*19e0*/  FADD.FTZ R69, R69, UR7 ;  /* 0x0000000745457e21 */ /* 0x020fc60008010000 */
[----:B------:R0:W-:Y:S04]  /*19f0*/  STL [R1+0x4], R136 ;  /* 0x0000048801007387 */ /* 0x0001e80000100800 */
[----:B------:R0:W-:Y:S01]  /*1a00*/  STL [R1], R132 ;  /* 0x0000008401007387 */ /* 0x0001e20000100800 */
[----:B------:R-:W-:Y:S01]  /*1a10*/  FSETP.GTU.FTZ.AND P5, PT, R69, 20, PT ;  /* 0x41a000004500780b */ /* 0x000fe20003fbc000 */
[----:B------:R-:W-:Y:S01]  /*1a20*/  BSSY.RECONVERGENT B0, `(.L_x_223) ;  /* 0x0000040000007945 */ /* 0x000fe20003800200 */
        /* <DEDUP_REMOVED lines=15> */
[----:B------:R0:W-:Y:S04]  /*1b20*/  STS [R136], R2 ;  /* 0x0000000288007388 */ /* 0x0001e80000000800 */
[----:B------:R0:W-:Y:S04]  /*1b30*/  STS [R132+0x80], R3 ;  /* 0x0000800384007388 */ /* 0x0001e80000000800 */
[----:B------:R0:W-:Y:S04]  /*1b40*/  STS [R164+0x100], R23 ;  /* 0x00010017a4007388 */ /* 0x0001e80000000800 */
[----:B------:R0:W-:Y:S04]  /*1b50*/  STS [R161+0x180], R22 ;  /* 0x00018016a1007388 */ /* 0x0001e80000000800 */
[----:B--2---:R0:W-:Y:S04]  /*1b60*/  STS [R160+0x200], R25 ;  /* 0x00020019a0007388 */ /* 0x0041e80000000800 */
[----:B---3--:R0:W-:Y:S04]  /*1b70*/  STS [R159+0x280], R0 ;  /* 0x000280009f007388 */ /* 0x0081e80000000800 */
[----:B----4-:R0:W-:Y:S04]  /*1b80*/  STS [R158+0x300], R27 ;  /* 0x0003001b9e007388 */ /* 0x0101e80000000800 */
        /* <DEDUP_REMOVED lines=9> */
[----:B------:R-:W-:Y:S01]  /*1c20*/  NOP ;  /* 0x0000000000007918 */ /* 0x000fe20000000000 */
[----:B------:R-:W-:Y:S05]  /*1c30*/  @P5 BRA `(.L_x_224) ;  /* 0x0000000000785947 */ /* 0x000fea0003800000 */
[----:B------:R-:W-:Y:S01]  /*1c40*/  FMUL.FTZ R69, R69, 1.4426950216293334961 ;  /* 0x3fb8aa3b45457820 */ /* 0x000fe20000410000 */
[----:B------:R-:W-:Y:S02]  /*1c50*/  MOV R4, 0x3e800000 ;  /* 0x3e80000000047802 */ /* 0x000fe40000000f00 */
[----:B------:R-:W-:Y:S01]  /*1c60*/  MOV R5, 0x3d39bf78 ;  /* 0x3d39bf7800057802 */ /* 0x000fe20000000f00 */
[----:B0-----:R-:W0:Y:S02]  /*1c70*/  MUFU.EX2 R23, R69 ;  /* 0x0000004500177308 */ /* 0x001e240000000800 */
        /* <DEDUP_REMOVED lines=26> */
.L_x_224:
[----:B------:R-:W-:Y:S05]  /*1e20*/  BSYNC.RECONVERGENT B0 ;  /* 0x0000000000007941 */ /* 0x000fea0003800200 */
.L_x_223:
[----:B------:R-:W-:Y:S01]  /*1e30*/  FSETP.GTU.FTZ.AND P5, PT, R68, 20, PT ;  /* 0x41a000004400780b */ /* 0x000fe20003fbc000 */
[----:B------:R-:W-:-:S12]  /*1e40*/  BSSY.RECONVERGENT B0, `(.L_x_225) ;  /* 0x0000020000007945 */ /* 0x000fd80003800200 */
[----:B------:R-:W-:Y:S05]  /*1e50*/  @P5 BRA `(.L_x_226) ;  /* 0x0000000000785947 */ /* 0x000fea0003800000 */
[----:B------:R-:W-:Y:S01]  /*1e60*/  FMUL.FTZ R68, R68, 1.4426950216293334961 ;  /* 0x3fb8aa3b44447820 */ /* 0x000fe20000410000 */
[----:B------:R-:W-:Y:S01]  /*1e70*/  HFMA2 R4, -RZ, RZ, 1.625, 0 ;  /* 0x3e800000ff047431 */ /* 0x000fe200000001ff */
[----:B0-----:R-:W-:Y:S02]  /*1e80*/  MOV R23, 0x3d39bf78 ;  /* 0x3d39bf7800177802 */ /* 0x001fe40000000f00 */
        /* <DEDUP_REMOVED lines=27> */
.L_x_226:
[----:B------:R-:W-:Y:S05]  /*2040*/  BSYNC.RECONVERGENT B0 ;  /* 0x0000000000007941 */ /* 0x000fea0003800200 */
.L_x_225:
        /* <DEDUP_REMOVED lines=33> */
.L_x_228:
[----:B------:R-:W-:Y:S05]  /*2260*/  BSYNC.RECONVERGENT B0 ;  /* 0x0000000000007941 */ /* 0x000fea0003800200 */
.L_x_227:
        /* <DEDUP_REMOVED lines=33> */
.L_x_230:
[----:B------:R-:W-:Y:S05]  /*2480*/  BSYNC.RECONVERGENT B0 ;  /* 0x0000000000007941 */ /* 0x000fea0003800200 */
.L_x_229:
        /* <DEDUP_REMOVED lines=33> */
.L_x_232:
[----:B------:R-:W-:Y:S05]  /*26a0*/  BSYNC.RECONVERGENT B0 ;  /* 0x0000000000007941 */ /* 0x000fea0003800200 */
.L_x_231:
        /* <DEDUP_REMOVED lines=33> */
.L_x_234:
[----:B------:R-:W-:Y:S05]  /*28c0*/  BSYNC.RECONVERGENT B0 ;  /* 0x0000000000007941 */ /* 0x000fea0003800200 */
.L_x_233:
        /* <DEDUP_REMOVED lines=33> */
.L_x_236:
[----:B------:R-:W-:Y:S05]  /*2ae0*/  BSYNC.RECONVERGENT B0 ;  /* 0x0000000000007941 */ /* 0x000fea0003800200 */
.L_x_235:
        /* <DEDUP_REMOVED lines=33> */
.L_x_238:
[----:B------:R-:W-:Y:S05]  /*2d00*/  BSYNC.RECONVERGENT B0 ;  /* 0x0000000000007941 */ /* 0x000fea0003800200 */
.L_x_237:
        /* <DEDUP_REMOVED lines=33> */
.L_x_240:
[----:B------:R-:W-:Y:S05]  /*2f20*/  BSYNC.RECONVERGENT B0 ;  /* 0x0000000000007941 */ /* 0x000fea0003800200 */
.L_x_239:
        /* <DEDUP_REMOVED lines=33> */
.L_x_242:
[----:B------:R-:W-:Y:S05]  /*3140*/  BSYNC.RECONVERGENT B0 ;  /* 0x0000000000007941 */ /* 0x000fea0003800200 */
.L_x_241:
        /* <DEDUP_REMOVED lines=33> */
.L_x_244:
[----:B------:R-:W-:Y:S05]  /*3360*/  BSYNC.RECONVERGENT B0 ;  /* 0x0000000000007941 */ /* 0x000fea0003800200 */
.L_x_243:
        /* <DEDUP_REMOVED lines=33> */
.L_x_246:
[----:B------:R-:W-:Y:S05]  /*3580*/  BSYNC.RECONVERGENT B0 ;  /* 0x0000000000007941 */ /* 0x000fea0003800200 */
.L_x_245:
        /* <DEDUP_REMOVED lines=33> */
.L_x_248:
[----:B------:R-:W-:Y:S05]  /*37a0*/  BSYNC.RECONVERGENT B0 ;  /* 0x0000000000007941 */ /* 0x000fea0003800200 */
.L_x_247:
        /* <DEDUP_REMOVED lines=33> */
.L_x_250:
[----:B------:R-:W-:Y:S05]  /*39c0*/  BSYNC.RECONVERGENT B0 ;  /* 0x0000000000007941 */ /* 0x000fea0003800200 */
.L_x_249:
        /* <DEDUP_REMOVED lines=33> */
.L_x_252:
[----:B------:R-:W-:Y:S05]  /*3be0*/  BSYNC.RECONVERGENT B0 ;  /* 0x0000000000007941 */ /* 0x000fea0003800200 */
.L_x_251:
        /* <DEDUP_REMOVED lines=33> */
.L_x_254:
[----:B------:R-:W-:Y:S05]  /*3e00*/  BSYNC.RECONVERGENT B0 ;  /* 0x0000000000007941 */ /* 0x000fea0003800200 */
.L_x_253:
[----:B------:R-:W1:Y:S01]  /*3e10*/  S2UR UR28, SR_CTAID.X ;  /* 0x00000000001c79c3 */ /* 0x000e620000002500 */
[----:B------:R-:W1:Y:S01]  /*3e20*/  LDCU.128 UR20, c[0x0][0x410] ;  /* 0x00008200ff1477ac */ /* 0x000e620008000c00 */
[----:B------:R-:W-:Y:S01]  /*3e30*/  P2R R86, PR, RZ, 0x1 ;  /* 0x00000001ff567803 */ /* 0x000fe20000000000 */
[----:B------:R-:W-:Y:S04]  /*3e40*/  LDS R43, [R92] ;  /* 0x000000005c2b7984 */ /* 0x000fe80000000800 */
[----:B------:R-:W2:Y:S01]  /*3e50*/  LDL.LU R138, [R1+0xc] ;  /* 0x00000c00018a7983 */ /* 0x000ea20000300800 */
[----:B------:R-:W3:Y:S01]  /*3e60*/  S2UR UR24, SR_CTAID.Y ;  /* 0x00000000001879c3 */ /* 0x000ee20000002600 */
[----:B------:R-:W-:Y:S01]  /*3e70*/  UMOV UR8, UR10 ;  /* 0x0000000a00087c82 */ /* 0x000fe20008000000 */
[----:B------:R-:W-:Y:S01]  /*3e80*/  UMOV UR9, URZ ;  /* 0x000000ff00097c82 */ /* 0x000fe20008000000 */
[----:B------:R-:W-:Y:S01]  /*3e90*/  LOP3.LUT P0, RZ, R53, 0x40, RZ, 0xc0, !PT ;  /* 0x0000004035ff7812 */ /* 0x000fe2000780c0ff */
[----:B------:R-:W-:Y:S01]  /*3ea0*/  LDS R52, [R92+0x4] ;  /* 0x000004005c347984 */ /* 0x000fe20000000800 */
[----:B0-----:R-:W-:-:S02]  /*3eb0*/  CS2R R22, SRZ ;  /* 0x0000000000167805 */ /* 0x001fc4000001ff00 */
[----:B------:R-:W-:Y:S02]  /*3ec0*/  CS2R R24, SRZ ;  /* 0x0000000000187805 */ /* 0x000fe4000001ff00 */
[----:B------:R-:W-:Y:S01]  /*3ed0*/  P2R R85, PR, RZ, 0x1 ;  /* 0x00000001ff557803 */ /* 0x000fe20000000000 */
[----:B------:R-:W-:Y:S01]  /*3ee0*/  LDS R51, [R92+0x8] ;  /* 0x000008005c337984 */ /* 0x000fe20000000800 */
[----:B------:R-:W-:Y:S02]  /*3ef0*/  LOP3.LUT P0, RZ, R53, 0x80, RZ, 0xc0, !PT ;  /* 0x0000008035ff7812 */ /* 0x000fe4000780c0ff */
[----:B------:R-:W-:Y:S02]  /*3f00*/  CS2R R26, SRZ ;  /* 0x00000000001a7805 */ /* 0x000fe4000001ff00 */
[----:B------:R-:W-:Y:S01]  /*3f10*/  P2R R87, PR, RZ, 0x2 ;  /* 0x00000002ff577803 */ /* 0x000fe20000000000 */
[----:B------:R-:W-:Y:S01]  /*3f20*/  LDS R50, [R92+0xc] ;  /* 0x00000c005c327984 */ /* 0x000fe20000000800 */
[----:B------:R-:W-:-:S02]  /*3f30*/  P2R R84, PR, RZ, 0x1 ;  /* 0x00000001ff547803 */ /* 0x000fc40000000000 */
[----:B------:R-:W-:Y:S02]  /*3f40*/  CS2R R28, SRZ ;  /* 0x00000000001c7805 */ /* 0x000fe4000001ff00 */
[C---:B------:R-:W-:Y:S01]  /*3f50*/  LOP3.LUT P0, RZ, R53.reuse, 0x100, RZ, 0xc0, !PT ;  /* 0x0000010035ff7812 */ /* 0x040fe2000780c0ff */
[----:B-1----:R-:W-:Y:S01]  /*3f60*/  UIMAD.WIDE.U32 UR10, UR28, UR20, UR8 ;  /* 0x000000141c0a72a5 */ /* 0x002fe2000f8e0008 */
[----:B------:R-:W-:Y:S01]  /*3f70*/  LDS R49, [R92+0x10] ;  /* 0x000010005c317984 */ /* 0x000fe20000000800 */
[----:B------:R-:W-:Y:S02]  /*3f80*/  LOP3.LUT P1, RZ, R53, 0x20, RZ, 0xc0, !PT ;  /* 0x0000002035ff7812 */ /* 0x000fe4000782c0ff */
[----:B------:R-:W-:Y:S01]  /*3f90*/  CS2R R30, SRZ ;  /* 0x00000000001e7805 */ /* 0x000fe2000001ff00 */
[----:B------:R-:W-:Y:S01]  /*3fa0*/  UIMAD UR11, UR28, UR21, UR11 ;  /* 0x000000151c0b72a4 */ /* 0x000fe2000f8e020b */
[----:B------:R-:W-:Y:S01]  /*3fb0*/  LDS R48, [R92+0x14] ;  /* 0x000014005c307984 */ /* 0x000fe20000000800 */
[----:B------:R-:W-:-:S02]  /*3fc0*/  P2R R82, PR, RZ, 0x1 ;  /* 0x00000001ff527803 */ /* 0x000fc40000000000 */
[----:B------:R-:W-:Y:S01]  /*3fd0*/  CS2R R32, SRZ ;  /* 0x0000000000207805 */ /* 0x000fe2000001ff00 */
[----:B---3--:R-:W-:Y:S01]  /*3fe0*/  UIMAD.WIDE.U32 UR10, UR24, UR22, UR10 ;  /* 0x00000016180a72a5 */ /* 0x008fe2000f8e000a */
[----:B------:R-:W-:Y:S01]  /*3ff0*/  LDS R47, [R92+0x18] ;  /* 0x000018005c2f7984 */ /* 0x000fe20000000800 */
[----:B------:R-:W-:Y:S02]  /*4000*/  LOP3.LUT P0, RZ, R53, 0x200, RZ, 0xc0, !PT ;  /* 0x0000020035ff7812 */ /* 0x000fe4000780c0ff */
[----:B------:R-:W-:Y:S01]  /*4010*/  CS2R R40, SRZ ;  /* 0x0000000000287805 */ /* 0x000fe2000001ff00 */
[----:B------:R-:W-:Y:S01]  /*4020*/  UIMAD UR23, UR24, UR23, UR11 ;  /* 0x00000017181772a4 */ /* 0x000fe2000f8e020b */
[----:B------:R-:W-:Y:S01]  /*4030*/  LDS R46, [R92+0x1c] ;  /* 0x00001c005c2e7984 */ /* 0x000fe20000000800 */
[----:B------:R-:W-:Y:S02]  /*4040*/  IADD3 R2, P5, PT, R21, UR10, RZ ;  /* 0x0000000a15027c10 */ /* 0x000fe4000ffbe0ff */
[----:B------:R-:W-:Y:S01]  /*4050*/  P2R R42, PR, RZ, 0x1 ;  /* 0x00000001ff2a7803 */ /* 0x000fe20000000000 */
[----:B------:R-:W-:Y:S01]  /*4060*/  LDS R45, [R92+0x20] ;  /* 0x000020005c2d7984 */ /* 0x000fe20000000800 */
[----:B------:R-:W-:-:S02]  /*4070*/  IADD3.X R5, PT, PT, RZ, UR23, RZ, P5, !PT ;  /* 0x00000017ff057c10 */ /* 0x000fc4000affe4ff */
[C---:B------:R-:W-:Y:S01]  /*4080*/  LOP3.LUT P0, RZ, R53.reuse, 0x400, RZ, 0xc0, !PT ;  /* 0x0000040035ff7812 */ /* 0x040fe2000780c0ff */
[----:B------:R-:W-:Y:S01]  /*4090*/  LDS R44, [R92+0x24] ;  /* 0x000024005c2c7984 */ /* 0x000fe20000000800 */
[----:B------:R-:W-:Y:S01]  /*40a0*/  P2R R100, PR, RZ, 0x4 ;  /* 0x00000004ff647803 */ /* 0x000fe20000000000 */
[----:B------:R-:W0:Y:S01]  /*40b0*/  LDCU.128 UR20, c[0x0][0x420] ;  /* 0x00008400ff1477ac */ /* 0x000e220008000c00 */
[C---:B------:R-:W-:Y:S01]  /*40c0*/  LOP3.LUT P2, RZ, R53.reuse, 0x10, RZ, 0xc0, !PT ;  /* 0x0000001035ff7812 */ /* 0x040fe2000784c0ff */
[----:B------:R-:W-:Y:S01]  /*40d0*/  LDS R39, [R92+0x28] ;  /* 0x000028005c277984 */ /* 0x000fe20000000800 */
[----:B------:R-:W-:Y:S02]  /*40e0*/  P2R R101, PR, RZ, 0x8 ;  /* 0x00000008ff657803 */ /* 0x000fe40000000000 */
[----:B------:R-:W-:Y:S01]  /*40f0*/  LOP3.LUT P3, RZ, R53, 0x8, RZ, 0xc0, !PT ;  /* 0x0000000835ff7812 */ /* 0x000fe2000786c0ff */
[----:B------:R-:W-:Y:S01]  /*4100*/  LDS R38, [R92+0x2c] ;  /* 0x00002c005c267984 */ /* 0x000fe20000000800 */
[----:B------:R-:W-:-:S02]  /*4110*/  P2R R102, PR, RZ, 0x10 ;  /* 0x00000010ff667803 */ /* 0x000fc40000000000 */
[C---:B------:R-:W-:Y:S01]  /*4120*/  LOP3.LUT P4, RZ, R53.reuse, 0x4, RZ, 0xc0, !PT ;  /* 0x0000000435ff7812 */ /* 0x040fe2000788c0ff */
[----:B------:R-:W-:Y:S01]  /*4130*/  LDS R37, [R92+0x30] ;  /* 0x000030005c257984 */ /* 0x000fe20000000800 */
[----:B------:R-:W-:Y:S02]  /*4140*/  LOP3.LUT P6, RZ, R53, 0x1, RZ, 0xc0, !PT ;  /* 0x0000000135ff7812 */ /* 0x000fe400078cc0ff */
[----:B------:R-:W-:Y:S01]  /*4150*/  MOV R83, RZ ;  /* 0x000000ff00537202 */ /* 0x000fe20000000f00 */
[----:B------:R-:W-:Y:S01]  /*4160*/  LDS R36, [R92+0x34] ;  /* 0x000034005c247984 */ /* 0x000fe20000000800 */
[----:B0-----:R-:W-:-:S03]  /*4170*/  UIMAD.WIDE.U32 UR10, UR28, UR20, UR8 ;  /* 0x000000141c0a72a5 */ /* 0x001fc6000f8e0008 */
[----:B------:R-:W-:Y:S01]  /*4180*/  LDS R35, [R92+0x38] ;  /* 0x000038005c237984 */ /* 0x000fe20000000800 */
[----:B------:R-:W-:-:S03]  /*4190*/  UIMAD UR11, UR28, UR21, UR11 ;  /* 0x000000151c0b72a4 */ /* 0x000fc6000f8e020b */
[----:B------:R-:W-:Y:S01]  /*41a0*/  LDS R34, [R92+0x3c] ;  /* 0x00003c005c227984 */ /* 0x000fe20000000800 */
[----:B------:R-:W0:Y:S01]  /*41b0*/  LDCU.64 UR20, c[0x0][0x508] ;  /* 0x0000a100ff1477ac */ /* 0x000e220008000a00 */
[----:B------:R-:W-:-:S04]  /*41c0*/  UIMAD.WIDE.U32 UR10, UR24, UR22, UR10 ;  /* 0x00000016180a72a5 */ /* 0x000fc8000f8e000a */
[----:B------:R-:W-:Y:S01]  /*41d0*/  UIMAD UR23, UR24, UR23, UR11 ;  /* 0x00000017181772a4 */ /* 0x000fe2000f8e020b */
[----:B------:R-:W-:Y:S01]  /*41e0*/  BAR.SYNC.DEFER_BLOCKING 0x0 ;  /* 0x0000000000007b1d */ /* 0x000fe20000010000 */
[----:B------:R-:W-:-:S04]  /*41f0*/  IADD3 R0, P5, PT, R21, UR10, RZ ;  /* 0x0000000a15007c10 */ /* 0x000fc8000ffbe0ff */
[----:B------:R-:W-:Y:S01]  /*4200*/  IADD3.X R3, PT, PT, RZ, UR23, RZ, P5, !PT ;  /* 0x00000017ff037c10 */ /* 0x000fe2000affe4ff */
[----:B------:R-:W1:Y:S04]  /*4210*/  LDCU.64 UR10, c[0x0][0x488] ;  /* 0x00009100ff0a77ac */ /* 0x000e680008000a00 */
[----:B------:R-:W3:Y:S01]  /*4220*/  LDCU.64 UR22, c[0x0][0x510] ;  /* 0x0000a200ff1677ac */ /* 0x000ee20008000a00 */
[----:B-1----:R-:W-:-:S04]  /*4230*/  LEA R4, P5, R2, UR10, 0x2 ;  /* 0x0000000a02047c11 */ /* 0x002fc8000f8a10ff */
[----:B------:R-:W-:Y:S01]  /*4240*/  LEA.HI.X R5, R2, UR11, R5, 0x2, P5 ;  /* 0x0000000b02057c11 */ /* 0x000fe2000a8f1405 */
[----:B------:R-:W1:Y:S04]  /*4250*/  LDCU.64 UR10, c[0x0][0x478] ;  /* 0x00008f00ff0a77ac */ /* 0x000e680008000a00 */
[----:B------:R-:W4:Y:S04]  /*4260*/  @!P1 LDG.E R26, desc[UR26][R4.64+0x280] ;  /* 0x0002801a041a9981 */ /* 0x000f28000c1e1900 */
[----:B------:R-:W5:Y:S04]  /*4270*/  @!P2 LDG.E R27, desc[UR26][R4.64+0x300] ;  /* 0x0003001a041ba981 */ /* 0x000f68000c1e1900 */
[----:B------:R-:W3:Y:S04]  /*4280*/  @!P3 LDG.E R29, desc[UR26][R4.64+0x380] ;  /* 0x0003801a041db981 */ /* 0x000ee8000c1e1900 */
[----:B------:R-:W2:Y:S01]  /*4290*/  @!P4 LDG.E R31, desc[UR26][R4.64+0x400] ;  /* 0x0004001a041fc981 */ /* 0x000ea2000c1e1900 */
[----:B-1----:R-:W-:-:S03]  /*42a0*/  LEA R2, P5, R0, UR10, 0x2 ;  /* 0x0000000a00027c11 */ /* 0x002fc6000f8a10ff */
[----:B------:R-:W2:Y:S01]  /*42b0*/  @!P6 LDG.E R33, desc[UR26][R4.64+0x500] ;  /* 0x0005001a0421e981 */ /* 0x000ea2000c1e1900 */
[----:B------:R-:W-:Y:S01]  /*42c0*/  LEA.HI.X R3, R0, UR11, R3, 0x2, P5 ;  /* 0x0000000b00037c11 */ /* 0x000fe2000a8f1403 */
[----:B------:R-:W-:Y:S01]  /*42d0*/  HFMA2 R0, -RZ, RZ, 0, 0 ;  /* 0x00000000ff007431 */ /* 0x000fe200000001ff */
[----:B------:R-:W-:-:S05]  /*42e0*/  LOP3.LUT P5, RZ, R53, 0x2, RZ, 0xc0, !PT ;  /* 0x0000000235ff7812 */ /* 0x000fca00078ac0ff */
[----:B------:R-:W4:Y:S01]  /*42f0*/  @!P0 LDG.E R0, desc[UR26][R4.64] ;  /* 0x0000001a04008981 */ /* 0x000f22000c1e1900 */
[----:B------:R-:W-:Y:S02]  /*4300*/  ISETP.NE.AND P0, PT, R42, RZ, PT ;  /* 0x000000ff2a00720c */ /* 0x000fe40003f05270 */
[----:B------:R-:W-:-:S05]  /*4310*/  ISETP.NE.AND P1, PT, R87, RZ, PT ;  /* 0x000000ff5700720c */ /* 0x000fca0003f25270 */
[----:B------:R-:W2:Y:S06]  /*4320*/  @!P5 LDG.E R28, desc[UR26][R4.64+0x480] ;  /* 0x0004801a041cd981 */ /* 0x000eac000c1e1900 */
[----:B------:R-:W5:Y:S01]  /*4330*/  @!P0 LDG.E R22, desc[UR26][R4.64+0x80] ;  /* 0x0000801a04168981 */ /* 0x000f62000c1e1900 */
[----:B------:R-:W-:Y:S02]  /*4340*/  ISETP.NE.AND P0, PT, R82, RZ, PT ;  /* 0x000000ff5200720c */ /* 0x000fe40003f05270 */
[----:B------:R-:W-:Y:S01]  /*4350*/  ISETP.NE.AND P2, PT, R100, RZ, PT ;  /* 0x000000ff6400720c */ /* 0x000fe20003f45270 */
[----:B------:R-:W2:Y:S10]  /*4360*/  @!P1 LDG.E R41, desc[UR26][R4.64+0x600] ;  /* 0x0006001a04299981 */ /* 0x000eb4000c1e1900 */
[----:B------:R-:W3:Y:S01]  /*4370*/  @!P0 LDG.E R23, desc[UR26][R4.64+0x100] ;  /* 0x0001001a04178981 */ /* 0x000ee2000c1e1900 */
[----:B------:R-:W-:-:S02]  /*4380*/  ISETP.NE.AND P0, PT, R84, RZ, PT ;  /* 0x000000ff5400720c */ /* 0x000fc40003f05270 */
[----:B------:R-:W-:Y:S01]  /*4390*/  ISETP.NE.AND P3, PT, R101, RZ, PT ;  /* 0x000000ff6500720c */ /* 0x000fe20003f65270 */
[----:B------:R-:W2:Y:S10]  /*43a0*/  @!P2 LDG.E R32, desc[UR26][R4.64+0x680] ;  /* 0x0006801a0420a981 */ /* 0x000eb4000c1e1900 */
[----:B------:R-:W2:Y:S01]  /*43b0*/  @!P0 LDG.E R24, desc[UR26][R4.64+0x180] ;  /* 0x0001801a04188981 */ /* 0x000ea2000c1e1900 */
[----:B------:R-:W-:-:S02]  /*43c0*/  ISETP.NE.AND P0, PT, R85, RZ, PT ;  /* 0x000000ff5500720c */ /* 0x000fc40003f05270 */
[----:B------:R-:W-:Y:S01]  /*43d0*/  ISETP.NE.AND P4, PT, R102, RZ, PT ;  /* 0x000000ff6600720c */ /* 0x000fe20003f85270 */
[----:B------:R-:W2:Y:S10]  /*43e0*/  @!P3 LDG.E R83, desc[UR26][R4.64+0x700] ;  /* 0x0007001a0453b981 */ /* 0x000eb4000c1e1900 */
[----:B------:R-:W2:Y:S01]  /*43f0*/  @!P0 LDG.E R25, desc[UR26][R4.64+0x200] ;  /* 0x0002001a04198981 */ /* 0x000ea2000c1e1900 */
[----:B------:R-:W-:-:S03]  /*4400*/  ISETP.NE.AND P0, PT, R86, RZ, PT ;  /* 0x000000ff5600720c */ /* 0x000fc60003f05270 */
[----:B------:R-:W2:Y:S10]  /*4410*/  @!P4 LDG.E R40, desc[UR26][R4.64+0x780] ;  /* 0x0007801a0428c981 */ /* 0x000eb4000c1e1900 */
[----:B------:R1:W2:Y:S01]  /*4420*/  @!P0 LDG.E R30, desc[UR26][R4.64+0x580] ;  /* 0x0005801a041e8981 */ /* 0x0002a2000c1e1900 */
        /* <DEDUP_REMOVED lines=18> */
[----:B-1----:R-:W-:Y:S01]  /*4550*/  CS2R R4, SRZ ;  /* 0x0000000000047805 */ /* 0x002fe2000001ff00 */
[----:B----4-:R-:W-:Y:S04]  /*4560*/  STS [R136], R0 ;  /* 0x0000000088007388 */ /* 0x010fe80000000800 */
[----:B-----5:R-:W-:Y:S04]  /*4570*/  STS [R132+0x80], R22 ;  /* 0x0000801684007388 */ /* 0x020fe80000000800 */
[----:B---3--:R1:W-:Y:S04]  /*4580*/  STS [R164+0x100], R23 ;  /* 0x00010017a4007388 */ /* 0x0083e80000000800 */
[----:B--2---:R-:W-:Y:S04]  /*4590*/  STS [R161+0x180], R24 ;  /* 0x00018018a1007388 */ /* 0x004fe80000000800 */
[----:B------:R2:W-:Y:S04]  /*45a0*/  STS [R160+0x200], R25 ;  /* 0x00020019a0007388 */ /* 0x0005e80000000800 */
[----:B------:R-:W-:Y:S04]  /*45b0*/  STS [R159+0x280], R26 ;  /* 0x0002801a9f007388 */ /* 0x000fe80000000800 */
[----:B------:R-:W-:Y:S04]  /*45c0*/  STS [R158+0x300], R27 ;  /* 0x0003001b9e007388 */ /* 0x000fe80000000800 */
[----:B------:R-:W-:Y:S04]  /*45d0*/  STS [R156+0x380], R29 ;  /* 0x0003801d9c007388 */ /* 0x000fe80000000800 */
[----:B------:R3:W-:Y:S04]  /*45e0*/  STS [R134+0x400], R31 ;  /* 0x0004001f86007388 */ /* 0x0007e80000000800 */
[----:B------:R-:W-:Y:S04]  /*45f0*/  STS [R99+0x480], R28 ;  /* 0x0004801c63007388 */ /* 0x000fe80000000800 */
[----:B------:R-:W-:Y:S04]  /*4600*/  STS [R98+0x500], R33 ;  /* 0x0005002162007388 */ /* 0x000fe80000000800 */
[----:B------:R-:W-:Y:S04]  /*4610*/  STS [R97+0x580], R30 ;  /* 0x0005801e61007388 */ /* 0x000fe80000000800 */
[----:B------:R-:W-:Y:S04]  /*4620*/  STS [R96+0x600], R41 ;  /* 0x0006002960007388 */ /* 0x000fe80000000800 */
[----:B------:R-:W-:Y:S04]  /*4630*/  STS [R95+0x680], R32 ;  /* 0x000680205f007388 */ /* 0x000fe80000000800 */
[----:B------:R-:W-:Y:S04]  /*4640*/  STS [R94+0x700], R83 ;  /* 0x000700535e007388 */ /* 0x000fe80000000800 */
[----:B------:R4:W-:Y:S01]  /*4650*/  STS [R93+0x780], R40 ;  /* 0x000780285d007388 */ /* 0x0009e20000000800 */
[----:B------:R-:W-:-:S03]  /*4660*/  NOP ;  /* 0x0000000000007918 */ /* 0x000fc60000000000 */
[----:B------:R-:W5:Y:S04]  /*4670*/  LDS R106, [R92] ;  /* 0x000000005c6a7984 */ /* 0x000f680000000800 */
[----:B------:R-:W0:Y:S04]  /*4680*/  LDS R117, [R92+0x4] ;  /* 0x000004005c757984 */ /* 0x000e280000000800 */
[----:B------:R-:W0:Y:S04]  /*4690*/  LDS R118, [R92+0x8] ;  /* 0x000008005c767984 */ /* 0x000e280000000800 */
[----:B------:R-:W-:Y:S04]  /*46a0*/  LDS R114, [R92+0xc] ;  /* 0x00000c005c727984 */ /* 0x000fe80000000800 */
[----:B------:R-:W-:Y:S04]  /*46b0*/  LDS R111, [R92+0x10] ;  /* 0x000010005c6f7984 */ /* 0x000fe80000000800 */
[----:B------:R-:W-:Y:S04]  /*46c0*/  LDS R107, [R92+0x14] ;  /* 0x000014005c6b7984 */ /* 0x000fe80000000800 */
[----:B------:R-:W0:Y:S04]  /*46d0*/  LDS R104, [R92+0x18] ;  /* 0x000018005c687984 */ /* 0x000e280000000800 */
[----:B------:R-:W-:Y:S04]  /*46e0*/  LDS R101, [R92+0x1c] ;  /* 0x00001c005c657984 */ /* 0x000fe80000000800 */
[----:B------:R-:W0:Y:S04]  /*46f0*/  LDS R87, [R92+0x20] ;  /* 0x000020005c577984 */ /* 0x000e280000000800 */
[----:B------:R-:W-:Y:S04]  /*4700*/  LDS R86, [R92+0x24] ;  /* 0x000024005c567984 */ /* 0x000fe80000000800 */
[----:B------:R-:W0:Y:S04]  /*4710*/  LDS R85, [R92+0x28] ;  /* 0x000028005c557984 */ /* 0x000e280000000800 */
[----:B------:R-:W0:Y:S04]  /*4720*/  LDS R84, [R92+0x2c] ;  /* 0x00002c005c547984 */ /* 0x000e280000000800 */
[----:B------:R-:W-:Y:S04]  /*4730*/  LDS R83, [R92+0x30] ;  /* 0x000030005c537984 */ /* 0x000fe80000000800 */
[----:B------:R-:W0:Y:S04]  /*4740*/  LDS R82, [R92+0x34] ;  /* 0x000034005c527984 */ /* 0x000e280000000800 */
[----:B------:R-:W-:Y:S04]  /*4750*/  LDS R42, [R92+0x38] ;  /* 0x000038005c2a7984 */ /* 0x000fe80000000800 */
[----:B------:R-:W-:Y:S01]  /*4760*/  LDS R0, [R92+0x3c] ;  /* 0x00003c005c007984 */ /* 0x000fe20000000800 */
[----:B------:R-:W-:Y:S01]  /*4770*/  BAR.SYNC.DEFER_BLOCKING 0x0 ;  /* 0x0000000000007b1d */ /* 0x000fe20000010000 */
[----:B-1----:R-:W-:-:S05]  /*4780*/  CS2R R22, SRZ ;  /* 0x0000000000167805 */ /* 0x002fca000001ff00 */
[----:B------:R-:W5:Y:S01]  /*4790*/  @!P5 LDG.E R4, desc[UR26][R2.64] ;  /* 0x0000001a0204d981 */ /* 0x000f62000c1e1900 */
[----:B------:R-:W-:-:S13]  /*47a0*/  ISETP.NE.AND P5, PT, R100, RZ, PT ;  /* 0x000000ff6400720c */ /* 0x000fda0003fa5270 */
        /* <DEDUP_REMOVED lines=8> */
[----:B------:R-:W-:Y:S01]  /*4830*/  ISETP.NE.AND P5, PT, R108, RZ, PT ;  /* 0x000000ff6c00720c */ /* 0x000fe20003fa5270 */
[----:B---3--:R-:W-:-:S12]  /*4840*/  HFMA2 R31, -RZ, RZ, 0, 0 ;  /* 0x00000000ff1f7431 */ /* 0x008fd800000001ff */
[----:B------:R-:W3:Y:S01]  /*4850*/  @!P5 LDG.E R24, desc[UR26][R2.64+0x280] ;  /* 0x0002801a0218d981 */ /* 0x000ee2000c1e1900 */
[----:B------:R-:W-:Y:S02]  /*4860*/  ISETP.NE.AND P5, PT, R109, RZ, PT ;  /* 0x000000ff6d00720c */ /* 0x000fe40003fa5270 */
[----:B----4-:R-:W-:Y:S02]  /*4870*/  CS2R R40, SRZ ;  /* 0x0000000000287805 */ /* 0x010fe4000001ff00 */
[----:B------:R-:W-:Y:S01]  /*4880*/  MOV R103, RZ ;  /* 0x000000ff00677202 */ /* 0x000fe20000000f00 */
[----:B------:R-:W-:Y:S02]  /*4890*/  HFMA2 R28, -RZ, RZ, 0, 0 ;  /* 0x00000000ff1c7431 */ /* 0x000fe400000001ff */
[----:B------:R-:W-:Y:S01]  /*48a0*/  HFMA2 R32, -RZ, RZ, 0, 0 ;  /* 0x00000000ff207431 */ /* 0x000fe200000001ff */
[----:B------:R-:W-:Y:S01]  /*48b0*/  MOV R105, RZ ;  /* 0x000000ff00697202 */ /* 0x000fe20000000f00 */
[----:B------:R-:W4:Y:S01]  /*48c0*/  @!P2 LDG.E R40, desc[UR26][R2.64+0x680] ;  /* 0x0006801a0228a981 */ /* 0x000f22000c1e1900 */
[----:B------:R-:W-:-:S02]  /*48d0*/  MOV R109, RZ ;  /* 0x000000ff006d7202 */ /* 0x000fc40000000f00 */
[----:B------:R-:W-:Y:S02]  /*48e0*/  MOV R100, RZ ;  /* 0x000000ff00647202 */ /* 0x000fe40000000f00 */
[----:B------:R-:W4:Y:S04]  /*48f0*/  @!P6 LDG.E R105, desc[UR26][R2.64+0x500] ;  /* 0x0005001a0269e981 */ /* 0x000f28000c1e1900 */
[----:B------:R-:W4:Y:S01]  /*4900*/  @!P5 LDG.E R31, desc[UR26][R2.64+0x300] ;  /* 0x0003001a021fd981 */ /* 0x000f22000c1e1900 */
[----:B------:R-:W-:-:S03]  /*4910*/  ISETP.NE.AND P5, PT, R110, RZ, PT ;  /* 0x000000ff6e00720c */ /* 0x000fc60003fa5270 */
[----:B------:R-:W4:Y:S04]  /*4920*/  @!P0 LDG.E R32, desc[UR26][R2.64+0x580] ;  /* 0x0005801a02208981 */ /* 0x000f28000c1e1900 */
[----:B------:R-:W4:Y:S04]  /*4930*/  @!P1 LDG.E R109, desc[UR26][R2.64+0x600] ;  /* 0x0006001a026d9981 */ /* 0x000f28000c1e1900 */
[----:B------:R-:W4:Y:S04]  /*4940*/  @!P4 LDG.E R100, desc[UR26][R2.64+0x780] ;  /* 0x0007801a0264c981 */ /* 0x000f28000c1e1900 */
[----:B------:R-:W4:Y:S01]  /*4950*/  @!P5 LDG.E R41, desc[UR26][R2.64+0x380] ;  /* 0x0003801a0229d981 */ /* 0x000f22000c1e1900 */
[----:B------:R-:W-:-:S13]  /*4960*/  ISETP.NE.AND P5, PT, R112, RZ, PT ;  /* 0x000000ff7000720c */ /* 0x000fda0003fa5270 */
[----:B------:R-:W4:Y:S01]  /*4970*/  @!P5 LDG.E R103, desc[UR26][R2.64+0x400] ;  /* 0x0004001a0267d981 */ /* 0x000f22000c1e1900 */
[----:B------:R-:W-:Y:S01]  /*4980*/  ISETP.NE.AND P5, PT, R113, RZ, PT ;  /* 0x000000ff7100720c */ /* 0x000fe20003fa5270 */
[----:B------:R-:W-:-:S06]  /*4990*/  HFMA2 R113, -RZ, RZ, 0, 0 ;  /* 0x00000000ff717431 */ /* 0x000fcc00000001ff */
[----:B------:R-:W4:Y:S06]  /*49a0*/  @!P3 LDG.E R113, desc[UR26][R2.64+0x700] ;  /* 0x0007001a0271b981 */ /* 0x000f2c000c1e1900 */
[----:B------:R1:W4:Y:S01]  /*49b0*/  @!P5 LDG.E R28, desc[UR26][R2.64+0x480] ;  /* 0x0004801a021cd981 */ /* 0x000322000c1e1900 */
[----:B-----5:R-:W-:-:S04]  /*49c0*/  FMUL.FTZ R26, R106, -1.4426950216293334961 ;  /* 0xbfb8aa3b6a1a7820 */ /* 0x020fc80000410000 */
[----:B------:R-:W5:Y:S01]  /*49d0*/  MUFU.EX2 R102, R26 ;  /* 0x0000001a00667308 */ /* 0x000f620000000800 */
[----:B0-----:R-:W-:Y:S01]  /*49e0*/  FMUL.FTZ R27, R117, -1.4426950216293334961 ;  /* 0xbfb8aa3b751b7820 */ /* 0x001fe20000410000 */
[----:B------:R-:W-:Y:S01]  /*49f0*/  FMUL.FTZ R29, R118, -1.4426950216293334961 ;  /* 0xbfb8aa3b761d7820 */ /* 0x000fe20000410000 */
[----:B-1----:R-:W-:-:S05]  /*4a00*/  FMUL.FTZ R3, R104, -1.4426950216293334961 ;  /* 0xbfb8aa3b68037820 */ /* 0x002fca0000410000 */
[----:B------:R-:W0:Y:S08]  /*4a10*/  MUFU.EX2 R108, R27 ;  /* 0x0000001b006c7308 */ /* 0x000e300000000800 */
[----:B------:R-:W1:Y:S01]  /*4a20*/  MUFU.EX2 R110, R29 ;  /* 0x0000001d006e7308 */ /* 0x000e620000000800 */
[----:B------:R-:W-:Y:S01]  /*4a30*/  FMUL.FTZ R30, R114, -1.4426950216293334961 ;  /* 0xbfb8aa3b721e7820 */ /* 0x000fe20000410000 */
[----:B------:R-:W-:-:S06]  /*4a40*/  FMUL.FTZ R33, R111, -1.4426950216293334961 ;  /* 0xbfb8aa3b6f217820 */ /* 0x000fcc0000410000 */
[----:B------:R5:W-:Y:S02]  /*4a50*/  MUFU.EX2 R119, R3 ;  /* 0x0000000300777308 */ /* 0x000be40000000800 */
[----:B-----5:R-:W-:-:S06]  /*4a60*/  FADD.FTZ R3, R102, 1 ;  /* 0x3f80000066037421 */ /* 0x020fcc0000010000 */
[----:B------:R5:W-:Y:S01]  /*4a70*/  MUFU.EX2 R112, R30 ;  /* 0x0000001e00707308 */ /* 0x000be20000000800 */
[----:B------:R-:W-:Y:S01]  /*4a80*/  FMUL.FTZ R122, R87, -1.4426950216293334961 ;  /* 0xbfb8aa3b577a7820 */ /* 0x000fe20000410000 */
[----:B------:R-:W-:Y:S01]  /*4a90*/  FMUL.FTZ R27, R85, -1.4426950216293334961 ;  /* 0xbfb8aa3b551b7820 */ /* 0x000fe20000410000 */
[----:B0-----:R-:W-:-:S05]  /*4aa0*/  FADD.FTZ R108, R108, 1 ;  /* 0x3f8000006c6c7421 */ /* 0x001fca0000010000 */
[----:B------:R-:W-:Y:S01]  /*4ab0*/  MUFU.RCP R3, R3 ;  /* 0x0000000300037308 */ /* 0x000fe20000001000 */
[----:B-1----:R-:W-:-:S07]  /*4ac0*/  FADD.FTZ R110, R110, 1 ;  /* 0x3f8000006e6e7421 */ /* 0x002fce0000010000 */
[----:B------:R-:W0:Y:S01]  /*4ad0*/  MUFU.EX2 R115, R33 ;  /* 0x0000002100737308 */ /* 0x000e220000000800 */
[----:B------:R-:W-:Y:S01]  /*4ae0*/  FMUL.FTZ R2, R107, -1.4426950216293334961 ;  /* 0xbfb8aa3b6b027820 */ /* 0x000fe20000410000 */
[----:B------:R-:W-:-:S06]  /*4af0*/  FMUL.FTZ R120, R101, -1.4426950216293334961 ;  /* 0xbfb8aa3b65787820 */ /* 0x000fcc0000410000 */
[----:B------:R-:W-:Y:S01]  /*4b00*/  MUFU.EX2 R124, R122 ;  /* 0x0000007a007c7308 */ /* 0x000fe20000000800 */
[----:B------:R-:W-:Y:S01]  /*4b10*/  FMUL.FTZ R123, R86, -1.4426950216293334961 ;  /* 0xbfb8aa3b567b7820 */ /* 0x000fe20000410000 */
[----:B------:R-:W-:-:S06]  /*4b20*/  FMUL.FTZ R26, R84, -1.4426950216293334961 ;  /* 0xbfb8aa3b541a7820 */ /* 0x000fcc0000410000 */
[----:B------:R-:W1:Y:S08]  /*4b30*/  MUFU.EX2 R27, R27 ;  /* 0x0000001b001b7308 */ /* 0x000e700000000800 */
[----:B------:R-:W-:Y:S01]  /*4b40*/  MUFU.RCP R122, R108 ;  /* 0x0000006c007a7308 */ /* 0x000fe20000001000 */
[----:B-----5:R-:W-:-:S07]  /*4b50*/  FMUL.FTZ R30, R82, -1.4426950216293334961 ;  /* 0xbfb8aa3b521e7820 */ /* 0x020fce0000410000 */
[----:B------:R1:W5:Y:S01]  /*4b60*/  MUFU.RCP R125, R110 ;  /* 0x0000006e007d7308 */ /* 0x0003620000001000 */
[----:B------:R-:W-:Y:S01]  /*4b70*/  FMUL.FTZ R29, R83, -1.4426950216293334961 ;  /* 0xbfb8aa3b531d7820 */ /* 0x000fe20000410000 */
[----:B0-----:R-:W-:-:S06]  /*4b80*/  FADD.FTZ R115, R115, 1 ;  /* 0x3f80000073737421 */ /* 0x001fcc0000010000 */
[----:B------:R-:W0:Y:S08]  /*4b90*/  MUFU.EX2 R116, R2 ;  /* 0x0000000200747308 */ /* 0x000e300000000800 */
[----:B------:R-:W0:Y:S01]  /*4ba0*/  MUFU.EX2 R121, R120 ;  /* 0x0000007800797308 */ /* 0x000e220000000800 */
[----:B------:R-:W-:Y:S04]  /*4bb0*/  STS [R136], R4 ;  /* 0x0000000488007388 */ /* 0x000fe80000000800 */
[----:B------:R-:W-:Y:S04]  /*4bc0*/  STS [R132+0x80], R5 ;  /* 0x0000800584007388 */ /* 0x000fe80000000800 */
[----:B------:R-:W-:Y:S04]  /*4bd0*/  STS [R164+0x100], R23 ;  /* 0x00010017a4007388 */ /* 0x000fe80000000800 */
[----:B--2---:R-:W-:Y:S04]  /*4be0*/  STS [R161+0x180], R22 ;  /* 0x00018016a1007388 */ /* 0x004fe80000000800 */
[----:B------:R-:W-:Y:S04]  /*4bf0*/  STS [R160+0x200], R25 ;  /* 0x00020019a0007388 */ /* 0x000fe80000000800 */
[----:B---3--:R-:W-:Y:S04]  /*4c00*/  STS [R159+0x280], R24 ;  /* 0x000280189f007388 */ /* 0x008fe80000000800 */
[----:B----4-:R2:W-:Y:S04]  /*4c10*/  STS [R158+0x300], R31 ;  /* 0x0003001f9e007388 */ /* 0x0105e80000000800 */
        /* <DEDUP_REMOVED lines=10> */
[----:B------:R-:W3:Y:S04]  /*4cc0*/  LDS R4, [R92] ;  /* 0x000000005c047984 */ /* 0x000ee80000000800 */
[----:B------:R-:W4:Y:S04]  /*4cd0*/  LDS R22, [R92+0x8] ;  /* 0x000008005c167984 */ /* 0x000f280000000800 */
[----:B------:R-:W4:Y:S04]  /*4ce0*/  LDS R5, [R92+0x4] ;  /* 0x000004005c057984 */ /* 0x000f280000000800 */
[----:B------:R-:W4:Y:S04]  /*4cf0*/  LDS R24, [R92+0x10] ;  /* 0x000010005c187984 */ /* 0x000f280000000800 */
[----:B------:R-:W4:Y:S01]  /*4d00*/  LDS R23, [R92+0xc] ;  /* 0x00000c005c177984 */ /* 0x000f220000000800 */
[----:B--2---:R-:W-:Y:S01]  /*4d10*/  FADD.FTZ R31, -R3, 1 ;  /* 0x3f800000031f7421 */ /* 0x004fe20000010100 */
[----:B------:R2:W-:Y:S01]  /*4d20*/  MUFU.EX2 R126, R123 ;  /* 0x0000007b007e7308 */ /* 0x0005e20000000800 */
[----:B-1----:R-:W-:Y:S01]  /*4d30*/  FADD.FTZ R110, R27, 1 ;  /* 0x3f8000001b6e7421 */ /* 0x002fe20000010000 */
[----:B------:R-:W1:Y:S01]  /*4d40*/  LDS R25, [R92+0x14] ;  /* 0x000014005c197984 */ /* 0x000e620000000800 */
[----:B------:R-:W-:-:S05]  /*4d50*/  FFMA.FTZ R31, R106, R31, 1 ;  /* 0x3f8000006a1f7423 */ /* 0x000fca000001001f */
[----:B------:R-:W4:Y:S01]  /*4d60*/  MUFU.EX2 R26, R26 ;  /* 0x0000001a001a7308 */ /* 0x000f220000000800 */
[----:B--2---:R-:W-:Y:S01]  /*4d70*/  FADD.FTZ R123, R112, 1 ;  /* 0x3f800000707b7421 */ /* 0x004fe20000010000 */
[----:B-----5:R-:W-:-:S06]  /*4d80*/  FADD.FTZ R27, -R125, 1 ;  /* 0x3f8000007d1b7421 */ /* 0x020fcc0000010100 */
[----:B------:R-:W2:Y:S01]  /*4d90*/  MUFU.EX2 R30, R30 ;  /* 0x0000001e001e7308 */ /* 0x000ea20000000800 */
[----:B---3--:R-:W-:-:S04]  /*4da0*/  FMUL.FTZ R28, R43, R4 ;  /* 0x000000042b1c7220 */ /* 0x008fc80000410000 */
[----:B------:R-:W-:-:S03]  /*4db0*/  FMUL.FTZ R28, R3, R28 ;  /* 0x0000001c031c7220 */ /* 0x000fc60000410000 */
[----:B------:R-:W3:Y:S01]  /*4dc0*/  MUFU.RCP R120, R115 ;  /* 0x0000007300787308 */ /* 0x000ee20000001000 */
[----:B------:R-:W-:Y:S01]  /*4dd0*/  FMUL.FTZ R103, R28, R31 ;  /* 0x0000001f1c677220 */ /* 0x000fe20000410000 */
[----:B------:R-:W-:-:S06]  /*4de0*/  FADD.FTZ R28, -R122, 1 ;  /* 0x3f8000007a1c7421 */ /* 0x000fcc0000010100 */
[----:B------:R-:W5:Y:S01]  /*4df0*/  MUFU.EX2 R29, R29 ;  /* 0x0000001d001d7308 */ /* 0x000f620000000800 */
[----:B------:R-:W-:Y:S01]  /*4e00*/  FMUL.FTZ R33, R42, -1.4426950216293334961 ;  /* 0xbfb8aa3b2a217820 */ /* 0x000fe20000410000 */
[----:B------:R-:W-:Y:S01]  /*4e10*/  FFMA.FTZ R32, R117, R28, 1 ;  /* 0x3f80000075207423 */ /* 0x000fe2000001001c */
[----:B0-----:R-:W-:-:S05]  /*4e20*/  FADD.FTZ R112, R116, 1 ;  /* 0x3f80000074707421 */ /* 0x001fca0000010000 */
[----:B------:R-:W0:Y:S01]  /*4e30*/  MUFU.RCP R123, R123 ;  /* 0x0000007b007b7308 */ /* 0x000e220000001000 */
[----:B------:R-:W-:Y:S01]  /*4e40*/  FADD.FTZ R109, R119, 1 ;  /* 0x3f800000776d7421 */ /* 0x000fe20000010000 */
[----:B------:R-:W-:Y:S01]  /*4e50*/  FADD.FTZ R108, R121, 1 ;  /* 0x3f800000796c7421 */ /* 0x000fe20000010000 */
[----:B----4-:R-:W-:Y:S01]  /*4e60*/  FMUL.FTZ R28, R51, R22 ;  /* 0x00000016331c7220 */ /* 0x010fe20000410000 */
[----:B------:R-:W-:Y:S02]  /*4e70*/  FFMA.FTZ R40, R118, R27, 1 ;  /* 0x3f80000076287423 */ /* 0x000fe4000001001b */
[----:B------:R-:W-:Y:S01]  /*4e80*/  LDS R27, [R92+0x1c] ;  /* 0x00001c005c1b7984 */ /* 0x000fe20000000800 */
[----:B------:R-:W-:Y:S01]  /*4e90*/  FMUL.FTZ R129, R125, R28 ;  /* 0x0000001c7d817220 */ /* 0x000fe20000410000 */
[----:B------:R-:W4:Y:S01]  /*4ea0*/  MUFU.EX2 R33, R33 ;  /* 0x0000002100217308 */ /* 0x000f220000000800 */
[----:B------:R-:W-:Y:S01]  /*4eb0*/  FADD.FTZ R113, R26, 1 ;  /* 0x3f8000001a717421 */ /* 0x000fe20000010000 */
[----:B------:R-:W1:Y:S01]  /*4ec0*/  LDS R28, [R92+0x20] ;  /* 0x000020005c1c7984 */ /* 0x000e620000000800 */
[----:B--2---:R-:W-:Y:S01]  /*4ed0*/  FADD.FTZ R121, R30, 1 ;  /* 0x3f8000001e797421 */ /* 0x004fe20000010000 */
[----:B------:R-:W-:-:S02]  /*4ee0*/  FMUL.FTZ R31, R52, R5 ;  /* 0x00000005341f7220 */ /* 0x000fc40000410000 */
[----:B------:R-:W2:Y:S02]  /*4ef0*/  LDS R26, [R92+0x18] ;  /* 0x000018005c1a7984 */ /* 0x000ea40000000800 */
[----:B------:R-:W4:Y:S01]  /*4f00*/  MUFU.RCP R112, R112 ;  /* 0x0000007000707308 */ /* 0x000f220000001000 */
[----:B---3--:R-:W-:Y:S01]  /*4f10*/  FADD.FTZ R30, -R120, 1 ;  /* 0x3f800000781e7421 */ /* 0x008fe20000010100 */
[----:B-----5:R-:W-:Y:S01]  /*4f20*/  FADD.FTZ R116, R29, 1 ;  /* 0x3f8000001d747421 */ /* 0x020fe20000010000 */
[----:B------:R-:W-:-:S05]  /*4f30*/  FMUL.FTZ R41, R49, R24 ;  /* 0x0000001831297220 */ /* 0x000fca0000410000 */
[----:B------:R-:W3:Y:S01]  /*4f40*/  MUFU.RCP R109, R109 ;  /* 0x0000006d006d7308 */ /* 0x000ee20000001000 */
[----:B0-----:R-:W-:-:S07]  /*4f50*/  FADD.FTZ R29, -R123, 1 ;  /* 0x3f8000007b1d7421 */ /* 0x001fce0000010100 */
[----:B------:R-:W0:Y:S01]  /*4f60*/  MUFU.RCP R108, R108 ;  /* 0x0000006c006c7308 */ /* 0x000e220000001000 */
[----:B------:R-:W-:Y:S01]  /*4f70*/  FMUL.FTZ R129, R129, R40 ;  /* 0x0000002881817220 */ /* 0x000fe20000410000 */
[----:B------:R-:W-:Y:S01]  /*4f80*/  FMUL.FTZ R31, R122, R31 ;  /* 0x0000001f7a1f7220 */ /* 0x000fe20000410000 */
[----:B------:R-:W-:Y:S01]  /*4f90*/  FFMA.FTZ R100, R111, R30, 1 ;  /* 0x3f8000006f647423 */ /* 0x000fe2000001001e */
[----:B------:R-:W-:Y:S01]  /*4fa0*/  FMUL.FTZ R40, R50, R23 ;  /* 0x0000001732287220 */ /* 0x000fe20000410000 */
[----:B------:R-:W-:Y:S01]  /*4fb0*/  FMUL.FTZ R41, R120, R41 ;  /* 0x0000002978297220 */ /* 0x000fe20000410000 */
[----:B------:R-:W-:Y:S01]  /*4fc0*/  FFMA.FTZ R131, R114, R29, 1 ;  /* 0x3f80000072837423 */ /* 0x000fe2000001001d */
[----:B------:R-:W-:Y:S01]  /*4fd0*/  FMUL.FTZ R127, R31, R32 ;  /* 0x000000201f7f7220 */ /* 0x000fe20000410000 */
[----:B------:R-:W5:Y:S01]  /*4fe0*/  LDS R29, [R92+0x24] ;  /* 0x000024005c1d7984 */ /* 0x000f620000000800 */
[----:B------:R-:W-:Y:S01]  /*4ff0*/  FMUL.FTZ R40, R123, R40 ;  /* 0x000000287b287220 */ /* 0x000fe20000410000 */
[----:B------:R-:W-:-:S02]  /*5000*/  FMUL.FTZ R133, R41, R100 ;  /* 0x0000006429857220 */ /* 0x000fc40000410000 */
[----:B------:R-:W5:Y:S01]  /*5010*/  LDS R30, [R92+0x28] ;  /* 0x000028005c1e7984 */ /* 0x000f620000000800 */
[----:B------:R-:W-:Y:S01]  /*5020*/  FMUL.FTZ R131, R40, R131 ;  /* 0x0000008328837220 */ /* 0x000fe20000410000 */
[----:B----4-:R-:W-:Y:S02]  /*5030*/  FADD.FTZ R119, R33, 1 ;  /* 0x3f80000021777421 */ /* 0x010fe40000010000 */
[----:B------:R-:W4:Y:S01]  /*5040*/  LDS R31, [R92+0x2c] ;  /* 0x00002c005c1f7984 */ /* 0x000f220000000800 */
[----:B------:R-:W-:Y:S01]  /*5050*/  FADD.FTZ R32, -R112, 1 ;  /* 0x3f80000070207421 */ /* 0x000fe20000010100 */
[----:B------:R-:W2:Y:S01]  /*5060*/  S2R R100, SR_TID.X ;  /* 0x0000000000647919 */ /* 0x000ea20000002100 */
[----:B---3--:R-:W-:Y:S01]  /*5070*/  FADD.FTZ R33, -R109, 1 ;  /* 0x3f8000006d217421 */ /* 0x008fe20000010100 */
[----:B0-----:R-:W-:Y:S01]  /*5080*/  FADD.FTZ R40, -R108, 1 ;  /* 0x3f8000006c287421 */ /* 0x001fe20000010100 */
[----:B------:R-:W-:Y:S01]  /*5090*/  FMUL.FTZ R2, R0, -1.4426950216293334961 ;  /* 0xbfb8aa3b00027820 */ /* 0x000fe20000410000 */
[----:B------:R-:W-:Y:S01]  /*50a0*/  FADD.FTZ R102, R124, 1 ;  /* 0x3f8000007c667421 */ /* 0x000fe20000010000 */
[----:B------:R-:W-:Y:S01]  /*50b0*/  FADD.FTZ R105, R126, 1 ;  /* 0x3f8000007e697421 */ /* 0x000fe20000010000 */
[----:B------:R-:W0:Y:S01]  /*50c0*/  LDS R41, [R92+0x34] ;  /* 0x000034005c297984 */ /* 0x000e220000000800 */
[----:B------:R-:W-:Y:S01]  /*50d0*/  FFMA.FTZ R124, R107, R32, 1 ;  /* 0x3f8000006b7c7423 */ /* 0x000fe20000010020 */
[----:B------:R-:W-:Y:S01]  /*50e0*/  FFMA.FTZ R137, R104, R33, 1 ;  /* 0x3f80000068897423 */ /* 0x000fe20000010021 */
[----:B------:R-:W-:Y:S01]  /*50f0*/  FFMA.FTZ R126, R101, R40, 1 ;  /* 0x3f800000657e7423 */ /* 0x000fe20000010028 */
[----:B------:R-:W3:Y:S01]  /*5100*/  LDS R32, [R92+0x30] ;  /* 0x000030005c207984 */ /* 0x000ee20000000800 */
[----:B------:R-:W2:Y:S03]  /*5110*/  MUFU.EX2 R2, R2 ;  /* 0x0000000200027308 */ /* 0x000ea60000000800 */
[----:B------:R-:W3:Y:S04]  /*5120*/  LDS R40, [R92+0x38] ;  /* 0x000038005c287984 */ /* 0x000ee80000000800 */
[----:B------:R-:W3:Y:S01]  /*5130*/  LDS R33, [R92+0x3c] ;  /* 0x00003c005c217984 */ /* 0x000ee20000000800 */
[----:B------:R-:W5:Y:S01]  /*5140*/  MUFU.RCP R102, R102 ;  /* 0x0000006600667308 */ /* 0x000f620000001000 */
[----:B-1----:R-:W-:-:S07]  /*5150*/  FMUL.FTZ R115, R48, R25 ;  /* 0x0000001930737220 */ /* 0x002fce0000410000 */
[----:B------:R-:W1:Y:S01]  /*5160*/  MUFU.RCP R110, R110 ;  /* 0x0000006e006e7308 */ /* 0x000e620000001000 */
[----:B------:R-:W-:-:S07]  /*5170*/  FMUL.FTZ R135, R112, R115 ;  /* 0x0000007370877220 */ /* 0x000fce0000410000 */
[----:B------:R-:W4:Y:S08]  /*5180*/  MUFU.RCP R113, R113 ;  /* 0x0000007100717308 */ /* 0x000f300000001000 */
[----:B------:R-:W0:Y:S01]  /*5190*/  MUFU.RCP R116, R116 ;  /* 0x0000007400747308 */ /* 0x000e220000001000 */
[----:B------:R-:W-:Y:S01]  /*51a0*/  FMUL.FTZ R139, R45, R28 ;  /* 0x0000001c2d8b7220 */ /* 0x000fe20000410000 */
[----:B------:R-:W-:-:S06]  /*51b0*/  FMUL.FTZ R135, R135, R124 ;  /* 0x0000007c87877220 */ /* 0x000fcc0000410000 */
[----:B------:R-:W3:Y:S01]  /*51c0*/  MUFU.RCP R105, R105 ;  /* 0x0000006900697308 */ /* 0x000ee20000001000 */
[----:B--2---:R-:W-:Y:S01]  /*51d0*/  FMUL.FTZ R124, R47, R26 ;  /* 0x0000001a2f7c7220 */ /* 0x004fe20000410000 */
[----:B------:R-:W-:Y:S01]  /*51e0*/  FADD.FTZ R130, R2, 1 ;  /* 0x3f80000002827421 */ /* 0x000fe20000010000 */
[----:B------:R-:W-:Y:S01]  /*51f0*/  ISETP.NE.AND P0, PT, R100, RZ, PT ;  /* 0x000000ff6400720c */ /* 0x000fe20003f05270 */
[----:B------:R-:W-:Y:S06]  /*5200*/  BAR.SYNC.DEFER_BLOCKING 0x0 ;  /* 0x0000000000007b1d */ /* 0x000fec0000010000 */
[----:B------:R2:W3:Y:S01]  /*5210*/  MUFU.RCP R115, R121 ;  /* 0x0000007900737308 */ /* 0x0004e20000001000 */
[----:B-----5:R-:W-:Y:S01]  /*5220*/  FADD.FTZ R128, -R102, 1 ;  /* 0x3f80000066807421 */ /* 0x020fe20000010100 */
[----:B--2---:R-:W-:-:S04]  /*5230*/  FMUL.FTZ R121, R46, R27 ;  /* 0x0000001b2e797220 */ /* 0x004fc80000410000 */
[----:B------:R-:W-:Y:S01]  /*5240*/  FMUL.FTZ R121, R108, R121 ;  /* 0x000000796c797220 */ /* 0x000fe20000410000 */
[----:B------:R-:W-:Y:S01]  /*5250*/  FMUL.FTZ R141, R102, R139 ;  /* 0x0000008b668d7220 */ /* 0x000fe20000410000 */
[----:B------:R-:W2:Y:S01]  /*5260*/  MUFU.RCP R119, R119 ;  /* 0x0000007700777308 */ /* 0x000ea20000001000 */
[----:B------:R-:W-:Y:S01]  /*5270*/  FMUL.FTZ R124, R109, R124 ;  /* 0x0000007c6d7c7220 */ /* 0x000fe20000410000 */
[----:B------:R-:W-:Y:S01]  /*5280*/  FMUL.FTZ R139, R121, R126 ;  /* 0x0000007e798b7220 */ /* 0x000fe20000410000 */
[----:B-1----:R-:W-:Y:S01]  /*5290*/  FADD.FTZ R2, -R110, 1 ;  /* 0x3f8000006e027421 */ /* 0x002fe20000010100 */
[----:B------:R-:W-:Y:S01]  /*52a0*/  FFMA.FTZ R128, R87, R128, 1 ;  /* 0x3f80000057807423 */ /* 0x000fe20000010080 */
[----:B----4-:R-:W-:-:S03]  /*52b0*/  FADD.FTZ R145, -R113, 1 ;  /* 0x3f80000071917421 */ /* 0x010fc60000010100 */
[----:B------:R-:W1:Y:S01]  /*52c0*/  MUFU.RCP R121, R130 ;  /* 0x0000008200797308 */ /* 0x000e620000001000 */
[----:B0-----:R-:W-:Y:S01]  /*52d0*/  FADD.FTZ R126, -R116, 1 ;  /* 0x3f800000747e7421 */ /* 0x001fe20000010100 */
[----:B------:R-:W-:Y:S01]  /*52e0*/  FMUL.FTZ R137, R124, R137 ;  /* 0x000000897c897220 */ /* 0x000fe20000410000 */
[----:B------:R-:W-:Y:S01]  /*52f0*/  FFMA.FTZ R124, R85, R2, 1 ;  /* 0x3f800000557c7423 */ /* 0x000fe20000010002 */
[----:B------:R-:W-:Y:S01]  /*5300*/  FMUL.FTZ R141, R141, R128 ;  /* 0x000000808d8d7220 */ /* 0x000fe20000410000 */
[----:B---3--:R-:W-:Y:S01]  /*5310*/  FADD.FTZ R143, -R105, 1 ;  /* 0x3f800000698f7421 */ /* 0x008fe20000010100 */
[----:B------:R-:W-:Y:S01]  /*5320*/  FMUL.FTZ R2, R44, R29 ;  /* 0x0000001d2c027220 */ /* 0x000fe20000410000 */
[----:B------:R-:W-:Y:S01]  /*5330*/  FFMA.FTZ R147, R84, R145, 1 ;  /* 0x3f80000054937423 */ /* 0x000fe20000010091 */
[----:B------:R-:W-:Y:S01]  /*5340*/  FFMA.FTZ R128, R83, R126, 1 ;  /* 0x3f80000053807423 */ /* 0x000fe2000001007e */
[----:B------:R-:W-:Y:S01]  /*5350*/  FMUL.FTZ R145, R39, R30 ;  /* 0x0000001e27917220 */ /* 0x000fe20000410000 */
[----:B------:R-:W-:Y:S01]  /*5360*/  FMUL.FTZ R126, R38, R31 ;  /* 0x0000001f267e7220 */ /* 0x000fe20000410000 */
[----:B------:R-:W-:Y:S01]  /*5370*/  FFMA.FTZ R143, R86, R143, 1 ;  /* 0x3f800000568f7423 */ /* 0x000fe2000001008f */
[----:B------:R-:W-:Y:S01]  /*5380*/  FMUL.FTZ R2, R105, R2 ;  /* 0x0000000269027220 */ /* 0x000fe20000410000 */
[----:B------:R-:W-:Y:S01]  /*5390*/  FMUL.FTZ R145, R110, R145 ;  /* 0x000000916e917220 */ /* 0x000fe20000410000 */
[----:B------:R-:W-:Y:S01]  /*53a0*/  FMUL.FTZ R126, R113, R126 ;  /* 0x0000007e717e7220 */ /* 0x000fe20000410000 */
[----:B------:R-:W-:Y:S01]  /*53b0*/  VOTEU.ALL UP0, P0 ;  /* 0x0000000000ff7886 */ /* 0x000fe20000000000 */
[----:B------:R-:W-:Y:S01]  /*53c0*/  FMUL.FTZ R143, R2, R143 ;  /* 0x0000008f028f7220 */ /* 0x000fe20000410000 */
[----:B------:R-:W-:Y:S01]  /*53d0*/  FADD.FTZ R151, -R115, 1 ;  /* 0x3f80000073977421 */ /* 0x000fe20000010100 */
[----:B------:R-:W-:Y:S01]  /*53e0*/  FMUL.FTZ R2, R36, R41 ;  /* 0x0000002924027220 */ /* 0x000fe20000410000 */
[----:B------:R-:W-:Y:S01]  /*53f0*/  FMUL.FTZ R145, R145, R124 ;  /* 0x0000007c91917220 */ /* 0x000fe20000410000 */
[----:B------:R-:W-:Y:S01]  /*5400*/  FMUL.FTZ R147, R126, R147 ;  /* 0x000000937e937220 */ /* 0x000fe20000410000 */
[----:B------:R-:W-:Y:S01]  /*5410*/  FMUL.FTZ R149, R37, R32 ;  /* 0x0000002025957220 */ /* 0x000fe20000410000 */
[----:B--2---:R-:W-:Y:S01]  /*5420*/  FADD.FTZ R153, -R119, 1 ;  /* 0x3f80000077997421 */ /* 0x004fe20000010100 */
[----:B-1----:R-:W-:Y:S01]  /*5430*/  FADD.FTZ R155, -R121, 1 ;  /* 0x3f800000799b7421 */ /* 0x002fe20000010100 */
[----:B------:R-:W-:Y:S01]  /*5440*/  FMUL.FTZ R124, R35, R40 ;  /* 0x00000028237c7220 */ /* 0x000fe20000410000 */
[----:B------:R-:W-:Y:S01]  /*5450*/  FMUL.FTZ R126, R34, R33 ;  /* 0x00000021227e7220 */ /* 0x000fe20000410000 */
[----:B------:R-:W-:Y:S01]  /*5460*/  @!UP0 UIMAD UR10, UR16, -0x800, UR25 ;  /* 0xfffff800100a88a4 */ /* 0x000fe2000f8e0219 */
[----:B------:R-:W-:Y:S01]  /*5470*/  FFMA.FTZ R151, R82, R151, 1 ;  /* 0x3f80000052977423 */ /* 0x000fe20000010097 */
[----:B------:R-:W-:Y:S01]  /*5480*/  FMUL.FTZ R2, R115, R2 ;  /* 0x0000000273027220 */ /* 0x000fe20000410000 */
[----:B------:R-:W-:Y:S01]  /*5490*/  FMUL.FTZ R149, R116, R149 ;  /* 0x0000009574957220 */ /* 0x000fe20000410000 */
[----:B------:R-:W-:Y:S01]  /*54a0*/  FFMA.FTZ R153, R42, R153, 1 ;  /* 0x3f8000002a997423 */ /* 0x000fe20000010099 */
        /* <DEDUP_REMOVED lines=83> */
[----:B------:R-:W-:-:S03]  /*59e0*/  FMUL.FTZ R121, R0, R121 ;  /* 0x0000007900797220 */ /* 0x000fc60000410000 */
[----:B------:R1:W-:Y:S04]  /*59f0*/  @!P3 STG.E desc[UR26][R2.64+0x580], R131 ;  /* 0x000580830200b986 */ /* 0x0003e8000c10191a */
[----:B------:R1:W-:Y:S04]  /*5a00*/  @!P6 STG.E desc[UR26][R2.64+0x600], R133 ;  /* 0x000600850200e986 */ /* 0x0003e8000c10191a */
[----:B------:R1:W-:Y:S04]  /*5a10*/  @!P5 STG.E desc[UR26][R2.64+0x680], R135 ;  /* 0x000680870200d986 */ /* 0x0003e8000c10191a */
[----:B------:R1:W-:Y:S04]  /*5a20*/  @!P4 STG.E desc[UR26][R2.64+0x700], R137 ;  /* 0x000700890200c986 */ /* 0x0003e8000c10191a */
[----:B------:R1:W-:Y:S01]  /*5a30*/  @!P1 STG.E desc[UR26][R2.64+0x780], R103 ;  /* 0x0007806702009986 */ /* 0x0003e2000c10191a */
[----:B------:R-:W-:Y:S01]  /*5a40*/  FMUL.FTZ R117, R117, R122 ;  /* 0x0000007a75757220 */ /* 0x000fe20000410000 */
[----:B------:R-:W-:Y:S01]  /*5a50*/  FMUL.FTZ R0, R43, R106 ;  /* 0x0000006a2b007220 */ /* 0x000fe20000410000 */
[----:B0-----:R-:W-:Y:S01]  /*5a60*/  UISETP.NE.U32.AND UP0, UPT, UR10, URZ, UPT ;  /* 0x000000ff0a00728c */ /* 0x001fe2000bf05070 */
[----:B------:R-:W-:Y:S01]  /*5a70*/  FMUL.FTZ R118, R118, R125 ;  /* 0x0000007d76767220 */ /* 0x000fe20000410000 */
[----:B------:R-:W-:Y:S01]  /*5a80*/  FMUL.FTZ R52, R52, R117 ;  /* 0x0000007534347220 */ /* 0x000fe20000410000 */
[----:B------:R-:W-:Y:S01]  /*5a90*/  FFMA.FTZ R43, R91, R0, R138 ;  /* 0x000000005b2b7223 */ /* 0x000fe2000001008a */
[----:B------:R-:W-:Y:S01]  /*5aa0*/  UISETP.NE.AND.EX UP0, UPT, UR11, URZ, UPT, UP0 ;  /* 0x000000ff0b00728c */ /* 0x000fe2000bf05300 */
[----:B------:R-:W-:Y:S01]  /*5ab0*/  FMUL.FTZ R87, R87, R102 ;  /* 0x0000006657577220 */ /* 0x000fe20000410000 */
[----:B------:R-:W-:Y:S01]  /*5ac0*/  FMUL.FTZ R114, R114, R123 ;  /* 0x0000007b72727220 */ /* 0x000fe20000410000 */
[----:B------:R-:W-:Y:S01]  /*5ad0*/  FMUL.FTZ R51, R51, R118 ;  /* 0x0000007633337220 */ /* 0x000fe20000410000 */
[----:B------:R-:W-:Y:S01]  /*5ae0*/  FFMA.FTZ R102, R90, R52, R43 ;  /* 0x000000345a667223 */ /* 0x000fe2000001002b */
        /* <DEDUP_REMOVED lines=121> */
.L_x_255:
[----:B0-----:R-:W-:Y:S01]  /*6280*/  FFMA.FTZ R3, R81, R49, R102 ;  /* 0x0000003151037223 */ /* 0x001fe20000010066 */
[----:B------:R-:W0:Y:S01]  /*6290*/  LDCU UR33, c[0x0][0x38c] ;  /* 0x00007180ff2177ac */ /* 0x000e220008000800 */
[----:B------:R-:W-:Y:S02]  /*62a0*/  CS2R R32, SRZ ;  /* 0x0000000000207805 */ /* 0x000fe4000001ff00 */
[----:B------:R-:W-:Y:S01]  /*62b0*/  CS2R R30, SRZ ;  /* 0x00000000001e7805 */ /* 0x000fe2000001ff00 */
[----:B------:R-:W-:Y:S01]  /*62c0*/  FFMA.FTZ R2, R80, R48, R3 ;  /* 0x0000003050027223 */ /* 0x000fe20000010003 */
[----:B------:R-:W-:Y:S02]  /*62d0*/  CS2R R28, SRZ ;  /* 0x00000000001c7805 */ /* 0x000fe4000001ff00 */
[----:B------:R-:W-:Y:S02]  /*62e0*/  CS2R R26, SRZ ;  /* 0x00000000001a7805 */ /* 0x000fe4000001ff00 */
[----:B------:R-:W-:Y:S01]  /*62f0*/  CS2R R24, SRZ ;  /* 0x0000000000187805 */ /* 0x000fe2000001ff00 */
[----:B------:R-:W-:Y:S01]  /*6300*/  FFMA.FTZ R3, R79, R47, R2 ;  /* 0x0000002f4f037223 */ /* 0x000fe20000010002 */
[----:B------:R-:W-:-:S02]  /*6310*/  CS2R R22, SRZ ;  /* 0x0000000000167805 */ /* 0x000fc4000001ff00 */
[----:B------:R-:W-:Y:S02]  /*6320*/  CS2R R20, SRZ ;  /* 0x0000000000147805 */ /* 0x000fe4000001ff00 */
[----:B------:R-:W-:Y:S01]  /*6330*/  CS2R R18, SRZ ;  /* 0x0000000000127805 */ /* 0x000fe2000001ff00 */
[----:B------:R-:W-:Y:S01]  /*6340*/  FFMA.FTZ R2, R78, R46, R3 ;  /* 0x0000002e4e027223 */ /* 0x000fe20000010003 */
[----:B------:R-:W-:Y:S01]  /*6350*/  LOP3.LUT R40, R100, 0x1f, RZ, 0xc0, !PT ;  /* 0x0000001f64287812 */ /* 0x000fe200078ec0ff */
[----:B------:R-:W-:Y:S01]  /*6360*/  FMUL.FTZ R17, R0, UR6 ;  /* 0x0000000600117c20 */ /* 0x000fe20008410000 */
[----:B------:R-:W-:Y:S01]  /*6370*/  FMUL.FTZ R16, R52, UR6 ;  /* 0x0000000634107c20 */ /* 0x000fe20008410000 */
[----:B------:R-:W-:Y:S01]  /*6380*/  FFMA.FTZ R3, R77, R45, R2 ;  /* 0x0000002d4d037223 */ /* 0x000fe20000010002 */
[----:B------:R-:W-:Y:S01]  /*6390*/  FMUL.FTZ R15, R51, UR6 ;  /* 0x00000006330f7c20 */ /* 0x000fe20008410000 */
[----:B------:R-:W-:Y:S01]  /*63a0*/  FMUL.FTZ R14, R50, UR6 ;  /* 0x00000006320e7c20 */ /* 0x000fe20008410000 */
[----:B0-----:R-:W-:Y:S01]  /*63b0*/  UISETP.GE.AND UP0, UPT, UR33, 0x1, UPT ;  /* 0x000000012100788c */ /* 0x001fe2000bf06270 */
        /* <DEDUP_REMOVED lines=13> */
[----:B------:R-:W-:-:S03]  /*6490*/  FMUL.FTZ R4, R36, UR6 ;  /* 0x0000000624047c20 */ /* 0x000fc60008410000 */
[----:B------:R-:W-:Y:S01]  /*64a0*/  FFMA.FTZ R2, R72, R36, R3 ;  /* 0x0000002448027223 */ /* 0x000fe20000010003 */
[----:B------:R-:W-:-:S03]  /*64b0*/  FMUL.FTZ R3, R35, UR6 ;  /* 0x0000000623037c20 */ /* 0x000fc60008410000 */
[----:B------:R-:W-:Y:S01]  /*64c0*/  FFMA.FTZ R41, R71, R35, R2 ;  /* 0x0000002347297223 */ /* 0x000fe20000010002 */
[----:B------:R-:W-:-:S03]  /*64d0*/  FMUL.FTZ R2, R34, UR6 ;  /* 0x0000000622027c20 */ /* 0x000fc60008410000 */
[----:B------:R-:W-:-:S05]  /*64e0*/  FFMA.FTZ R41, R70, R34, R41 ;  /* 0x0000002246297223 */ /* 0x000fca0000010029 */
[----:B------:R0:W-:Y:S01]  /*64f0*/  STL [R1+0xc], R41 ;  /* 0x00000c2901007387 */ /* 0x0001e20000100800 */
[----:B------:R-:W-:Y:S06]  /*6500*/  BAR.SYNC.DEFER_BLOCKING 0x0 ;  /* 0x0000000000007b1d */ /* 0x000fec0000010000 */
[----:B------:R-:W-:Y:S05]  /*6510*/  BRA.U !UP0, `(.L_x_256) ;  /* 0x00000025089c7547 */ /* 0x000fea000b800000 */
[----:B------:R-:W1:Y:S01]  /*6520*/  LDCU.64 UR30, c[0x0][0x3b8] ;  /* 0x00007700ff1e77ac */ /* 0x000e620008000a00 */
[----:B------:R-:W2:Y:S01]  /*6530*/  S2R R100, SR_TID.X ;  /* 0x0000000000647919 */ /* 0x000ea20000002100 */
[----:B------:R-:W-:Y:S01]  /*6540*/  LOP3.LUT R53, R53, 0xfffffffd, RZ, 0xc0, !PT ;  /* 0xfffffffd35357812 */ /* 0x000fe200078ec0ff */
[----:B------:R-:W-:Y:S01]  /*6550*/  HFMA2 R33, -RZ, RZ, 0, 0 ;  /* 0x00000000ff217431 */ /* 0x000fe200000001ff */
[----:B------:R-:W3:Y:S01]  /*6560*/  LDCU.128 UR8, c[0x0][0x3a0] ;  /* 0x00007400ff0877ac */ /* 0x000ee20008000c00 */
[----:B------:R-:W4:Y:S01]  /*6570*/  LDCU.128 UR20, c[0x0][0x440] ;  /* 0x00008800ff1477ac */ /* 0x000f220008000c00 */
[----:B------:R-:W5:Y:S01]  /*6580*/  LDCU.64 UR34, c[0x0][0x3d8] ;  /* 0x00007b00ff2277ac */ /* 0x000f620008000a00 */
[----:B------:R-:W0:Y:S01]  /*6590*/  LDCU.64 UR36, c[0x0][0x450] ;  /* 0x00008a00ff2477ac */ /* 0x000e220008000a00 */
[----:B-1----:R-:W-:Y:S01]  /*65a0*/  UIMAD.WIDE.U32 UR28, UR24, UR30, URZ ;  /* 0x0000001e181c72a5 */ /* 0x002fe2000f8e00ff */
[----:B------:R-:W1:Y:S03]  /*65b0*/  LDCU UR40, c[0x0][0x394] ;  /* 0x00007280ff2877ac */ /* 0x000e660008000800 */
[----:B------:R-:W-:-:S02]  /*65c0*/  UIMAD UR29, UR24, UR31, UR29 ;  /* 0x0000001f181d72a4 */ /* 0x000fc4000f8e021d */
[----:B---3--:R-:W-:Y:S02]  /*65d0*/  UIMAD.WIDE.U32 UR30, UR24, UR8, URZ ;  /* 0x00000008181e72a5 */ /* 0x008fe4000f8e00ff */
[----:B----4-:R-:W-:Y:S02]  /*65e0*/  ULEA UR32, UP0, UR28, UR22, 0x2 ;  /* 0x000000161c207291 */ /* 0x010fe4000f8010ff */
[----:B------:R-:W-:Y:S02]  /*65f0*/  ULEA UR25, UP1, UR30, UR20, 0x2 ;  /* 0x000000141e197291 */ /* 0x000fe4000f8210ff */
[----:B------:R-:W-:Y:S02]  /*6600*/  UIMAD UR20, UR24, UR9, UR31 ;  /* 0x00000009181472a4 */ /* 0x000fe4000f8e021f */
[----:B-----5:R-:W-:Y:S02]  /*6610*/  UIMAD.WIDE.U32 UR8, UR24, UR34, URZ ;  /* 0x00000022180872a5 */ /* 0x020fe4000f8e00ff */
[----:B------:R-:W-:-:S02]  /*6620*/  ULEA.HI.X UR31, UR28, UR23, UR29, 0x2, UP0 ;  /* 0x000000171c1f7291 */ /* 0x000fc400080f141d */
[----:B------:R-:W-:Y:S02]  /*6630*/  UIMAD UR24, UR24, UR35, UR9 ;  /* 0x00000023181872a4 */ /* 0x000fe4000f8e0209 */
[----:B0-----:R-:W-:Y:S02]  /*6640*/  ULEA UR28, UP0, UR8, UR36, 0x2 ;  /* 0x00000024081c7291 */ /* 0x001fe4000f8010ff */
[----:B------:R-:W-:Y:S01]  /*6650*/  ULEA.HI.X UR30, UR30, UR21, UR20, 0x2, UP1 ;  /* 0x000000151e1e7291 */ /* 0x000fe200088f1414 */
[----:B------:R-:W0:Y:S01]  /*6660*/  S2UR UR21, SR_CgaCtaId ;  /* 0x00000000001579c3 */ /* 0x000e220000008800 */
[----:B------:R-:W-:Y:S02]  /*6670*/  ULEA.HI.X UR29, UR8, UR37, UR24, 0x2, UP0 ;  /* 0x00000025081d7291 */ /* 0x000fe400080f1418 */
[----:B-1----:R-:W-:Y:S01]  /*6680*/  UISETP.GE.AND UP0, UPT, UR16, UR40, UPT ;  /* 0x000000281000728c */ /* 0x002fe2000bf06270 */
[----:B------:R-:W1:Y:S05]  /*6690*/  LDCU.64 UR34, c[0x0][0x3e0] ;  /* 0x00007c00ff2277ac */ /* 0x000e6a0008000a00 */
[----:B------:R-:W-:Y:S01]  /*66a0*/  PLOP3.LUT P0, PT, PT, PT, UP0, 0x80, 0x8 ;  /* 0x000000000008781c */ /* 0x000fe20003f0f008 */
[----:B------:R-:W3:Y:S03]  /*66b0*/  LDCU.64 UR38, c[0x0][0x3c0] ;  /* 0x00007800ff2677ac */ /* 0x000ee60008000a00 */
[----:B------:R-:W-:Y:S01]  /*66c0*/  ISETP.EQ.AND P0, PT, R40, RZ, !P0 ;  /* 0x000000ff2800720c */ /* 0x000fe20004702270 */
[----:B------:R-:W-:-:S02]  /*66d0*/  ULEA UR8, UR16, 0xffffff00, 0x8 ;  /* 0xffffff0010087891 */ /* 0x000fc4000f8e40ff */
[----:B------:R-:W-:Y:S02]  /*66e0*/  UIADD3 UR9, UPT, UPT, UR16, -0x2, URZ ;  /* 0xfffffffe10097890 */ /* 0x000fe4000fffe0ff */
[----:B------:R-:W-:Y:S02]  /*66f0*/  UIADD3 UR36, UPT, UPT, UR19, 0x2b60, URZ ;  /* 0x00002b6013247890 */ /* 0x000fe4000fffe0ff */
[----:B------:R-:W-:Y:S02]  /*6700*/  UIADD3 UR20, UPT, UPT, UR19, 0x3560, URZ ;  /* 0x0000356013147890 */ /* 0x000fe4000fffe0ff */
[----:B------:R-:W-:Y:S01]  /*6710*/  USHF.L.U64.HI UR22, UR10, 0x2, UR11 ;  /* 0x000000020a167899 */ /* 0x000fe2000801020b */
[----:B------:R-:W-:Y:S01]  /*6720*/  UMOV UR19, 0x400 ;  /* 0x0000040000137882 */ /* 0x000fe20000000000 */
[----:B------:R-:W-:Y:S02]  /*6730*/  ULOP3.LUT UR11, UR8, 0x100, URZ, 0xc0, !UPT ;  /* 0x00000100080b7892 */ /* 0x000fe4000f8ec0ff */
[----:B------:R-:W-:Y:S01]  /*6740*/  @P0 LOP3.LUT R53, R53, 0x2, RZ, 0xfc, !PT ;  /* 0x0000000235350812 */ /* 0x000fe200078efcff */
[----:B------:R-:W4:Y:S01]  /*6750*/  LDCU UR37, c[0x0][0x394] ;  /* 0x00007280ff2577ac */ /* 0x000f220008000800 */
[----:B------:R-:W2:Y:S01]  /*6760*/  LDCU UR42, c[0x0][0x38c] ;  /* 0x00007180ff2a77ac */ /* 0x000ea20008000800 */
[----:B------:R-:W-:-:S02]  /*6770*/  UIMAD UR9, UR9, UR33, URZ ;  /* 0x00000021090972a4 */ /* 0x000fc4000f8e02ff */
[----:B-1----:R-:W-:Y:S02]  /*6780*/  USHF.L.U64.HI UR24, UR34, 0x2, UR35 ;  /* 0x0000000222187899 */ /* 0x002fe40008010223 */
[----:B---3--:R-:W-:Y:S02]  /*6790*/  USHF.L.U64.HI UR23, UR38, 0x2, UR39 ;  /* 0x0000000226177899 */ /* 0x008fe40008010227 */
[----:B0-----:R-:W-:Y:S01]  /*67a0*/  ULEA UR19, UR21, UR19, 0x18 ;  /* 0x0000001315137291 */ /* 0x001fe2000f8ec0ff */
[----:B------:R-:W-:-:S11]  /*67b0*/  UMOV UR8, URZ ;  /* 0x000000ff00087c82 */ /* 0x000fd60008000000 */
.L_x_269:
        /* <DEDUP_REMOVED lines=9> */
[C---:B--2---:R-:W-:Y:S02]  /*6850*/  ISETP.NE.AND P1, PT, R100.reuse, RZ, PT ;  /* 0x000000ff6400720c */ /* 0x044fe40003f25270 */
[C---:B------:R-:W-:Y:S02]  /*6860*/  ISETP.NE.AND P0, PT, R100.reuse, 0x7f, PT ;  /* 0x0000007f6400780c */ /* 0x040fe40003f05270 */
[----:B0-----:R-:W-:-:S04]  /*6870*/  IADD3 R40, PT, PT, R100, 0x200, RZ ;  /* 0x0000020064287810 */ /* 0x001fc80007ffe0ff */
[----:B------:R-:W-:-:S04]  /*6880*/  SEL R40, R40, UR11, P1 ;  /* 0x0000000b28287c07 */ /* 0x000fc80008800000 */
[----:B------:R-:W-:Y:S01]  /*6890*/  LEA R40, R40, UR19, 0x2 ;  /* 0x0000001328287c11 */ /* 0x000fe2000f8e10ff */
[----:B------:R-:W-:Y:S01]  /*68a0*/  BSSY.RECONVERGENT B0, `(.L_x_257) ;  /* 0x0000040000007945 */ /* 0x000fe20003800200 */
        /* <DEDUP_REMOVED lines=18> */
[----:B-1----:R-:W1:Y:S08]  /*69d0*/  MUFU.EX2 R102, R102 ;  /* 0x0000006600667308 */ /* 0x002e700000000800 */
[----:B------:R-:W2:Y:S08]  /*69e0*/  MUFU.EX2 R103, R103 ;  /* 0x0000006700677308 */ /* 0x000eb00000000800 */
        /* <DEDUP_REMOVED lines=32> */
[----:B0123--:R-:W-:Y:S05]  /*6bf0*/  @P0 BRA `(.L_x_258) ;  /* 0x0000000000200947 */ /* 0x00ffea0003800000 */
[----:B----4-:R-:W-:Y:S01]  /*6c00*/  UISETP.NE.AND UP0, UPT, UR16, UR37, UPT ;  /* 0x000000251000728c */ /* 0x010fe2000bf05270 */
[----:B------:R-:W-:-:S08]  /*6c10*/  HFMA2 R133, -RZ, RZ, 1.875, 0 ;  /* 0x3f800000ff857431 */ /* 0x000fd000000001ff */
[----:B------:R-:W-:Y:S05]  /*6c20*/  BRA.U !UP0, `(.L_x_259) ;  /* 0x00000001081c7547 */ /* 0x000fea000b800000 */
[----:B------:R-:W-:Y:S01]  /*6c30*/  USHF.L.U32 UR21, UR16, 0xa, URZ ;  /* 0x0000000a10157899 */ /* 0x000fe200080006ff */
[----:B------:R-:W-:-:S03]  /*6c40*/  MOV R133, UR36 ;  /* 0x0000002400857c02 */ /* 0x000fc60008000f00 */
[----:B------:R-:W-:-:S09]  /*6c50*/  ULOP3.LUT UR21, UR21, 0x400, URZ, 0xc0, !UPT ;  /* 0x0000040015157892 */ /* 0x000fd2000f8ec0ff */
[----:B------:R-:W1:Y:S01]  /*6c60*/  LDS R133, [R133+UR21] ;  /* 0x0000001585857984 */ /* 0x000e620008000800 */
[----:B------:R-:W-:Y:S05]  /*6c70*/  BRA `(.L_x_259) ;  /* 0x0000000000087947 */ /* 0x000fea0003800000 */
.L_x_258:
[----:B------:R-:W-:-:S06]  /*6c80*/  LEA R133, R100, UR19, 0x2 ;  /* 0x0000001364857c11 */ /* 0x000fcc000f8e10ff */
[----:B------:R-:W0:Y:S02]  /*6c90*/  LDS R133, [R133+0x3364] ;  /* 0x0033640085857984 */ /* 0x000e240000000800 */
.L_x_259:
[----:B----4-:R-:W-:Y:S05]  /*6ca0*/  BSYNC.RECONVERGENT B0 ;  /* 0x0000000000007941 */ /* 0x010fea0003800200 */
.L_x_257:
        /* <DEDUP_REMOVED lines=106> */
.L_x_287:
[----:B------:R-:W4:Y:S01]  /*7350*/  S2R R87, SR_LANEID ;  /* 0x0000000000577919 */ /* 0x000f220000000000 */
[----:B---3--:R-:W-:Y:S01]  /*7360*/  FFMA.FTZ R86, R162, R86, R157 ;  /* 0x00000056a2567223 */ /* 0x008fe2000001009d */
[----:B------:R-:W-:Y:S01]  /*7370*/  UMOV UR21, 0xffffffff ;  /* 0xffffffff00157882 */ /* 0x000fe20000000000 */
[----:B----4-:R-:W-:-:S04]  /*7380*/  ISETP.GE.AND P2, PT, R87, 0x10, PT ;  /* 0x000000105700780c */ /* 0x010fc80003f46270 */
[----:B------:R-:W-:-:S09]  /*7390*/  FSEL R163, R157, R86, !P2 ;  /* 0x000000569da37208 */ /* 0x000fd20005000000 */
[----:B0-2---:R-:W-:Y:S01]  /*73a0*/  @P2 FMUL.FTZ R162, R162, R155 ;  /* 0x0000009ba2a22220 */ /* 0x005fe20000410000 */
[----:B------:R-:W-:Y:S06]  /*73b0*/  BRA.DIV UR21, `(.L_x_262) ;  /* 0x0000004215507947 */ /* 0x000fec000b800000 */
.L_x_290:
[----:B------:R-:W-:-:S03]  /*73c0*/  UMOV UR21, 0xffffffff ;  /* 0xffffffff00157882 */ /* 0x000fc60000000000 */
[----:B------:R-:W-:Y:S05]  /*73d0*/  BRA.DIV UR21, `(.L_x_263) ;  /* 0x0000004215707947 */ /* 0x000fea000b800000 */
.L_x_293:
[----:B------:R-:W-:-:S03]  /*73e0*/  UMOV UR21, 0xffffffff ;  /* 0xffffffff00157882 */ /* 0x000fc60000000000 */
[----:B------:R-:W-:Y:S05]  /*73f0*/  BRA.DIV UR21, `(.L_x_264) ;  /* 0x0000004215907947 */ /* 0x000fea000b800000 */
[----:B------:R-:W0:Y:S04]  /*7400*/  SHFL.UP PT, R162, R162, 0x1, RZ ;  /* 0x04200000a2a27989 */ /* 0x000e2800000e00ff */
[----:B------:R-:W2:Y:S04]  /*7410*/  SHFL.UP PT, R163, R163, 0x1, RZ ;  /* 0x04200000a3a37989 */ /* 0x000ea800000e00ff */
[----:B-----5:R-:W3:Y:S04]  /*7420*/  SHFL.IDX PT, R40, R40, RZ, 0x1f ;  /* 0x00001fff28287589 */ /* 0x020ee800000e0000 */
[----:B------:R-:W4:Y:S02]  /*7430*/  SHFL.IDX PT, R41, R41, RZ, 0x1f ;  /* 0x00001fff29297589 */ /* 0x000f2400000e0000 */
.L_x_299:
        /* <DEDUP_REMOVED lines=12> */
.L_x_260:
        /* <DEDUP_REMOVED lines=115> */
.L_x_316:
        /* <DEDUP_REMOVED lines=14> */
.L_x_265:
[----:B------:R-:W-:Y:S05]  /*7d10*/  WARPSYNC.ALL ;  /* 0x0000000000007948 */ /* 0x000fea0003800000 */
[----:B------:R-:W-:Y:S01]  /*7d20*/  BAR.SYNC.DEFER_BLOCKING 0x0 ;  /* 0x0000000000007b1d */ /* 0x000fe20000010000 */
[----:B-1----:R-:W-:Y:S01]  /*7d30*/  SHF.R.U32.HI R43, RZ, 0x2, R100 ;  /* 0x00000002ff2b7819 */ /* 0x002fe20000011664 */
[----:B------:R-:W-:Y:S01]  /*7d40*/  FFMA.FTZ R85, R0, R151, RZ ;  /* 0x0000009700557223 */ /* 0x000fe200000100ff */
[----:B------:R-:W-:Y:S02]  /*7d50*/  FFMA.FTZ R151, R91, -R69, R151 ;  /* 0x800000455b977223 */ /* 0x000fe40000010097 */
[----:B------:R-:W-:Y:S01]  /*7d60*/  IADD3 R42, PT, PT, R43, R100, RZ ;  /* 0x000000642b2a7210 */ /* 0x000fe20007ffe0ff */
[----:B------:R-:W-:Y:S01]  /*7d70*/  FFMA.FTZ R82, R52, R135, R85 ;  /* 0x0000008734527223 */ /* 0x000fe20000010055 */
[----:B------:R-:W-:Y:S01]  /*7d80*/  FFMA.FTZ R135, R90, -R68, R135 ;  /* 0x800000445a877223 */ /* 0x000fe20000010087 */
[----:B------:R-:W1:Y:S01]  /*7d90*/  S2R R149, SR_LANEID ;  /* 0x0000000000957919 */ /* 0x000e620000000000 */
[----:B------:R-:W-:Y:S01]  /*7da0*/  LEA R42, R42, UR19, 0x3 ;  /* 0x000000132a2a7c11 */ /* 0x000fe2000f8e18ff */
[----:B------:R-:W-:Y:S01]  /*7db0*/  FFMA.FTZ R85, R51, R136, R82 ;  /* 0x0000008833557223 */ /* 0x000fe20000010052 */
[----:B------:R-:W-:Y:S01]  /*7dc0*/  FFMA.FTZ R136, R89, -R67, R136 ;  /* 0x8000004359887223 */ /* 0x000fe20000010088 */
[----:B------:R-:W-:Y:S02]  /*7dd0*/  BSSY.RECONVERGENT B0, `(.L_x_267) ;  /* 0x00000ce000007945 */ /* 0x000fe40003800200 */
[----:B------:R2:W3:Y:S02]  /*7de0*/  LDS R83, [R42+0x2664] ;  /* 0x002664002a537984 */ /* 0x0004e40000000800 */
[----:B--2---:R-:W-:Y:S01]  /*7df0*/  FFMA.FTZ R42, R50, R137, R85 ;  /* 0x00000089322a7223 */ /* 0x004fe20000010055 */
[----:B------:R-:W-:-:S03]  /*7e00*/  FFMA.FTZ R137, R88, -R66, R137 ;  /* 0x8000004258897223 */ /* 0x000fc60000010089 */
[----:B------:R-:W-:Y:S01]  /*7e10*/  FFMA.FTZ R85, R49, R138, R42 ;  /* 0x0000008a31557223 */ /* 0x000fe2000001002a */
[----:B------:R-:W-:-:S03]  /*7e20*/  FFMA.FTZ R138, R81, -R65, R138 ;  /* 0x80000041518a7223 */ /* 0x000fc6000001008a */
[----:B------:R-:W-:Y:S01]  /*7e30*/  FFMA.FTZ R42, R48, R139, R85 ;  /* 0x0000008b302a7223 */ /* 0x000fe20000010055 */
[----:B------:R-:W-:Y:S01]  /*7e40*/  FFMA.FTZ R139, R80, -R64, R139 ;  /* 0x80000040508b7223 */ /* 0x000fe2000001008b */
[----:B-1----:R-:W-:Y:S02]  /*7e50*/  ISETP.GT.AND P0, PT, R149, 0x1e, PT ;  /* 0x0000001e9500780c */ /* 0x002fe40003f04270 */
[----:B------:R-:W-:Y:S01]  /*7e60*/  FFMA.FTZ R85, R47, R140, R42 ;  /* 0x0000008c2f557223 */ /* 0x000fe2000001002a */
[----:B------:R-:W-:Y:S01]  /*7e70*/  FFMA.FTZ R140, R79, -R63, R140 ;  /* 0x8000003f4f8c7223 */ /* 0x000fe2000001008c */
[C---:B------:R-:W-:Y:S02]  /*7e80*/  ISETP.GT.AND P1, PT, R149.reuse, 0x1d, PT ;  /* 0x0000001d9500780c */ /* 0x040fe40003f24270 */
[----:B------:R-:W-:Y:S01]  /*7e90*/  FFMA.FTZ R42, R46, R141, R85 ;  /* 0x0000008d2e2a7223 */ /* 0x000fe20000010055 */
[----:B------:R-:W-:Y:S01]  /*7ea0*/  FFMA.FTZ R141, R78, -R62, R141 ;  /* 0x8000003e4e8d7223 */ /* 0x000fe2000001008d */
[----:B------:R-:W-:-:S02]  /*7eb0*/  ISETP.GT.AND P2, PT, R149, 0x1b, PT ;  /* 0x0000001b9500780c */ /* 0x000fc40003f44270 */
[----:B------:R-:W-:Y:S01]  /*7ec0*/  FFMA.FTZ R85, R45, R142, R42 ;  /* 0x0000008e2d557223 */ /* 0x000fe2000001002a */
[----:B------:R-:W-:-:S03]  /*7ed0*/  FFMA.FTZ R142, R77, -R61, R142 ;  /* 0x8000003d4d8e7223 */ /* 0x000fc6000001008e */
[----:B------:R-:W-:Y:S01]  /*7ee0*/  FFMA.FTZ R42, R44, R143, R85 ;  /* 0x0000008f2c2a7223 */ /* 0x000fe20000010055 */
[----:B------:R-:W-:-:S03]  /*7ef0*/  FFMA.FTZ R143, R76, -R60, R143 ;  /* 0x8000003c4c8f7223 */ /* 0x000fc6000001008f */
[----:B------:R-:W-:Y:S01]  /*7f00*/  FFMA.FTZ R85, R39, R144, R42 ;  /* 0x0000009027557223 */ /* 0x000fe2000001002a */
[----:B------:R-:W-:Y:S01]  /*7f10*/  FFMA.FTZ R144, R75, -R59, R144 ;  /* 0x8000003b4b907223 */ /* 0x000fe20000010090 */
[----:B---3--:R-:W-:Y:S02]  /*7f20*/  FFMA.FTZ R133, R83, R133, R132 ;  /* 0x0000008553857223 */ /* 0x008fe40000010084 */
[----:B------:R-:W-:Y:S01]  /*7f30*/  FFMA.FTZ R82, R38, R145, R85 ;  /* 0x0000009126527223 */ /* 0x000fe20000010055 */
[----:B------:R-:W-:Y:S01]  /*7f40*/  FFMA.FTZ R145, R74, -R58, R145 ;  /* 0x8000003a4a917223 */ /* 0x000fe20000010091 */
[----:B------:R-:W-:Y:S02]  /*7f50*/  FFMA.FTZ R122, R122, R133, R131 ;  /* 0x000000857a7a7223 */ /* 0x000fe40000010083 */
[----:B------:R-:W-:Y:S01]  /*7f60*/  FFMA.FTZ R85, R37, R146, R82 ;  /* 0x0000009225557223 */ /* 0x000fe20000010052 */
[----:B------:R-:W-:Y:S01]  /*7f70*/  FFMA.FTZ R146, R73, -R57, R146 ;  /* 0x8000003949927223 */ /* 0x000fe20000010092 */
[----:B------:R-:W-:-:S02]  /*7f80*/  FFMA.FTZ R83, R116, R122, R130 ;  /* 0x0000007a74537223 */ /* 0x000fc40000010082 */
[----:B------:R-:W-:Y:S01]  /*7f90*/  FFMA.FTZ R82, R36, R147, R85 ;  /* 0x0000009324527223 */ /* 0x000fe20000010055 */
[----:B------:R-:W-:Y:S01]  /*7fa0*/  FFMA.FTZ R147, R72, -R56, R147 ;  /* 0x8000003848937223 */ /* 0x000fe20000010093 */
[----:B------:R-:W-:-:S04]  /*7fb0*/  FFMA.FTZ R114, R114, R83, R129 ;  /* 0x0000005372727223 */ /* 0x000fc80000010081 */
[----:B------:R-:W-:-:S04]  /*7fc0*/  FFMA.FTZ R113, R113, R114, R128 ;  /* 0x0000007271717223 */ /* 0x000fc80000010080 */
        /* <DEDUP_REMOVED lines=10> */
[----:B------:R-:W-:-:S03]  /*8070*/  FMUL.FTZ R121, R112, R59 ;  /* 0x0000003b70797220 */ /* 0x000fc60000410000 */
[----:B------:R-:W-:Y:S01]  /*8080*/  FFMA.FTZ R106, R106, R107, R120 ;  /* 0x0000006b6a6a7223 */ /* 0x000fe20000010078 */
[----:B------:R-:W-:Y:S01]  /*8090*/  FMUL.FTZ R120, R111, R60 ;  /* 0x0000003c6f787220 */ /* 0x000fe20000410000 */
[----:B------:R-:W-:Y:S02]  /*80a0*/  FADD.FTZ R7, R121, R7 ;  /* 0x0000000779077221 */ /* 0x000fe40000010000 */
[----:B------:R-:W-:Y:S01]  /*80b0*/  FFMA.FTZ R105, R105, R106, R119 ;  /* 0x0000006a69697223 */ /* 0x000fe20000010077 */
[----:B------:R-:W-:Y:S01]  /*80c0*/  FMUL.FTZ R119, R110, R61 ;  /* 0x0000003d6e777220 */ /* 0x000fe20000410000 */
[----:B------:R-:W-:Y:S02]  /*80d0*/  FADD.FTZ R8, R120, R8 ;  /* 0x0000000878087221 */ /* 0x000fe40000010000 */
[----:B------:R-:W-:Y:S01]  /*80e0*/  FFMA.FTZ R104, R104, R105, R118 ;  /* 0x0000006968687223 */ /* 0x000fe20000010076 */
[----:B------:R-:W-:-:S03]  /*80f0*/  FADD.FTZ R9, R119, R9 ;  /* 0x0000000977097221 */ /* 0x000fc60000010000 */
[----:B------:R-:W-:Y:S01]  /*8100*/  FFMA.FTZ R103, R103, R104, R117 ;  /* 0x0000006867677223 */ /* 0x000fe20000010075 */
[----:B------:R-:W-:-:S03]  /*8110*/  FMUL.FTZ R85, R104, R67 ;  /* 0x0000004368557220 */ /* 0x000fc60000410000 */
[----:B------:R-:W-:Y:S01]  /*8120*/  FFMA.FTZ R102, R102, R103, R115 ;  /* 0x0000006766667223 */ /* 0x000fe20000010073 */
[----:B------:R-:W-:Y:S01]  /*8130*/  FMUL.FTZ R84, R103, R68 ;  /* 0x0000004467547220 */ /* 0x000fe20000410000 */
[----:B------:R-:W-:Y:S02]  /*8140*/  FADD.FTZ R15, R85, R15 ;  /* 0x0000000f550f7221 */ /* 0x000fe40000010000 */
[----:B------:R-:W-:Y:S01]  /*8150*/  FMUL.FTZ R42, R102, R69 ;  /* 0x00000045662a7220 */ /* 0x000fe20000410000 */
[----:B------:R-:W-:-:S03]  /*8160*/  FADD.FTZ R16, R84, R16 ;  /* 0x0000001054107221 */ /* 0x000fc60000010000 */
[C---:B------:R-:W-:Y:S01]  /*8170*/  FFMA.FTZ R87, R42.reuse, R151, RZ ;  /* 0x000000972a577223 */ /* 0x040fe200000100ff */
[----:B------:R-:W-:-:S03]  /*8180*/  FADD.FTZ R17, R42, R17 ;  /* 0x000000112a117221 */ /* 0x000fc60000010000 */
        /* <DEDUP_REMOVED lines=17> */
[----:B------:R-:W-:Y:S01]  /*82a0*/  FMUL.FTZ R118, R109, R62 ;  /* 0x0000003e6d767220 */ /* 0x000fe20000410000 */
[----:B------:R-:W-:-:S02]  /*82b0*/  FADD.FTZ R11, R116, R11 ;  /* 0x0000000b740b7221 */ /* 0x000fc40000010000 */
[----:B------:R-:W-:Y:S01]  /*82c0*/  FFMA.FTZ R117, R116, R140, R117 ;  /* 0x0000008c74757223 */ /* 0x000fe20000010075 */
[----:B------:R-:W-:-:S03]  /*82d0*/  FADD.FTZ R10, R118, R10 ;  /* 0x0000000a760a7221 */ /* 0x000fc60000010000 */
[----:B------:R-:W-:-:S04]  /*82e0*/  FFMA.FTZ R124, R118, R141, R117 ;  /* 0x0000008d767c7223 */ /* 0x000fc80000010075 */
[----:B------:R-:W-:-:S04]  /*82f0*/  FFMA.FTZ R117, R119, R142, R124 ;  /* 0x0000008e77757223 */ /* 0x000fc8000001007c */
[----:B------:R-:W-:Y:S01]  /*8300*/  FFMA.FTZ R124, R120, R143, R117 ;  /* 0x0000008f787c7223 */ /* 0x000fe20000010075 */
[----:B-1----:R-:W-:Y:S01]  /*8310*/  @!P0 FADD.FTZ R86, R86, R123 ;  /* 0x0000007b56568221 */ /* 0x002fe20000010000 */
[----:B------:R-:W-:Y:S02]  /*8320*/  FMUL.FTZ R123, R113, R58 ;  /* 0x0000003a717b7220 */ /* 0x000fe40000410000 */
[----:B------:R-:W-:Y:S02]  /*8330*/  FFMA.FTZ R124, R121, R144, R124 ;  /* 0x00000090797c7223 */ /* 0x000fe4000001007c */
[----:B------:R-:W1:Y:S02]  /*8340*/  SHFL.DOWN PT, R129, R86, 0x2, 0x1f ;  /* 0x08401f0056817f89 */ /* 0x000e6400000e0000 */
[C---:B------:R-:W-:Y:S01]  /*8350*/  FFMA.FTZ R117, R123.reuse, R145, R124 ;  /* 0x000000917b757223 */ /* 0x040fe2000001007c */
[----:B------:R-:W-:Y:S01]  /*8360*/  FMUL.FTZ R124, R114, R57 ;  /* 0x00000039727c7220 */ /* 0x000fe20000410000 */
[----:B------:R-:W-:-:S03]  /*8370*/  FADD.FTZ R6, R123, R6 ;  /* 0x000000067b067221 */ /* 0x000fc60000010000 */
[C---:B------:R-:W-:Y:S01]  /*8380*/  FFMA.FTZ R126, R124.reuse, R146, R117 ;  /* 0x000000927c7e7223 */ /* 0x040fe20000010075 */
[----:B------:R-:W-:-:S03]  /*8390*/  FADD.FTZ R5, R124, R5 ;  /* 0x000000057c057221 */ /* 0x000fc60000010000 */
[----:B------:R-:W-:Y:S01]  /*83a0*/  FFMA.FTZ R117, R125, R147, R126 ;  /* 0x000000937d757223 */ /* 0x000fe2000001007e */
[----:B------:R-:W-:-:S04]  /*83b0*/  FMUL.FTZ R126, R122, R55 ;  /* 0x000000377a7e7220 */ /* 0x000fc80000410000 */
[C---:B------:R-:W-:Y:S01]  /*83c0*/  FFMA.FTZ R128, R126.reuse, R148, R117 ;  /* 0x000000947e807223 */ /* 0x040fe20000010075 */
[----:B------:R-:W-:-:S03]  /*83d0*/  FADD.FTZ R3, R126, R3 ;  /* 0x000000037e037221 */ /* 0x000fc60000010000 */
        /* <DEDUP_REMOVED lines=20> */
[C---:B------:R-:W-:Y:S01]  /*8520*/  FMUL.FTZ R41, R101.reuse, R114 ;  /* 0x0000007265297220 */ /* 0x040fe20000410000 */
[----:B------:R-:W0:Y:S01]  /*8530*/  SHFL.DOWN PT, R128, R117, 0x4, 0x1f ;  /* 0x08801f0075807f89 */ /* 0x000e2200000e0000 */
[----:B------:R-:W-:Y:S01]  /*8540*/  FMUL.FTZ R40, R101, R113 ;  /* 0x0000007165287220 */ /* 0x000fe20000410000 */
[----:B------:R-:W-:Y:S01]  /*8550*/  FFMA.FTZ R125, R71, R122, R148 ;  /* 0x0000007a477d7223 */ /* 0x000fe20000010094 */
[----:B------:R-:W-:Y:S01]  /*8560*/  FMUL.FTZ R146, R146, R41 ;  /* 0x0000002992927220 */ /* 0x000fe20000410000 */
[----:B------:R-:W-:Y:S01]  /*8570*/  FMUL.FTZ R41, R101, R112 ;  /* 0x0000007065297220 */ /* 0x000fe20000410000 */
[----:B------:R-:W-:Y:S01]  /*8580*/  FMUL.FTZ R145, R145, R40 ;  /* 0x0000002891917220 */ /* 0x000fe20000410000 */
[----:B------:R-:W-:Y:S01]  /*8590*/  FMUL.FTZ R40, R101, R111 ;  /* 0x0000006f65287220 */ /* 0x000fe20000410000 */
[----:B------:R-:W-:Y:S01]  /*85a0*/  FFMA.FTZ R122, R72, R83, R147 ;  /* 0x00000053487a7223 */ /* 0x000fe20000010093 */
[----:B------:R-:W-:Y:S01]  /*85b0*/  FFMA.FTZ R83, R73, R114, R146 ;  /* 0x0000007249537223 */ /* 0x000fe20000010092 */
[----:B------:R-:W-:Y:S01]  /*85c0*/  FMUL.FTZ R144, R144, R41 ;  /* 0x0000002990907220 */ /* 0x000fe20000410000 */
[----:B------:R-:W-:Y:S01]  /*85d0*/  FFMA.FTZ R114, R74, R113, R145 ;  /* 0x000000714a727223 */ /* 0x000fe20000010091 */
[----:B-1----:R-:W-:Y:S01]  /*85e0*/  @!P1 FADD.FTZ R86, R86, R131 ;  /* 0x0000008356569221 */ /* 0x002fe20000010000 */
[----:B------:R-:W-:Y:S01]  /*85f0*/  FMUL.FTZ R143, R143, R40 ;  /* 0x000000288f8f7220 */ /* 0x000fe20000410000 */
[----:B------:R-:W-:Y:S01]  /*8600*/  FADD.FTZ R30, R83, R30 ;  /* 0x0000001e531e7221 */ /* 0x000fe20000010000 */
[----:B------:R-:W-:Y:S01]  /*8610*/  FFMA.FTZ R83, R75, R112, R144 ;  /* 0x000000704b537223 */ /* 0x000fe20000010090 */
[----:B------:R-:W-:Y:S01]  /*8620*/  FADD.FTZ R29, R114, R29 ;  /* 0x0000001d721d7221 */ /* 0x000fe20000010000 */
[----:B------:R-:W-:Y:S01]  /*8630*/  FFMA.FTZ R112, R76, R111, R143 ;  /* 0x0000006f4c707223 */ /* 0x000fe2000001008f */
[C---:B------:R-:W-:Y:S01]  /*8640*/  FMUL.FTZ R41, R101.reuse, R110 ;  /* 0x0000006e65297220 */ /* 0x040fe20000410000 */
[----:B------:R-:W1:Y:S01]  /*8650*/  SHFL.DOWN PT, R111, R86, 0x10, 0x1f ;  /* 0x0a001f00566f7f89 */ /* 0x000e6200000e0000 */
[----:B------:R-:W-:Y:S01]  /*8660*/  FMUL.FTZ R40, R101, R109 ;  /* 0x0000006d65287220 */ /* 0x000fe20000410000 */
[----:B------:R-:W-:Y:S01]  /*8670*/  FADD.FTZ R28, R83, R28 ;  /* 0x0000001c531c7221 */ /* 0x000fe20000010000 */
[----:B------:R-:W-:Y:S01]  /*8680*/  FMUL.FTZ R142, R142, R41 ;  /* 0x000000298e8e7220 */ /* 0x000fe20000410000 */
[----:B------:R-:W-:Y:S01]  /*8690*/  FMUL.FTZ R41, R101, R108 ;  /* 0x0000006c65297220 */ /* 0x000fe20000410000 */
[----:B------:R-:W-:Y:S01]  /*86a0*/  FMUL.FTZ R141, R141, R40 ;  /* 0x000000288d8d7220 */ /* 0x000fe20000410000 */
[----:B0-----:R-:W-:Y:S01]  /*86b0*/  @!P2 FADD.FTZ R117, R117, R128 ;  /* 0x000000807575a221 */ /* 0x001fe20000010000 */
[C---:B------:R-:W-:Y:S01]  /*86c0*/  FMUL.FTZ R40, R101.reuse, R107 ;  /* 0x0000006b65287220 */ /* 0x040fe20000410000 */
[----:B------:R-:W-:Y:S01]  /*86d0*/  FMUL.FTZ R140, R140, R41 ;  /* 0x000000298c8c7220 */ /* 0x000fe20000410000 */
[----:B------:R-:W-:Y:S01]  /*86e0*/  FMUL.FTZ R41, R101, R106 ;  /* 0x0000006a65297220 */ /* 0x000fe20000410000 */
[----:B------:R-:W-:Y:S01]  /*86f0*/  FFMA.FTZ R83, R77, R110, R142 ;  /* 0x0000006e4d537223 */ /* 0x000fe2000001008e */
[----:B------:R-:W0:Y:S01]  /*8700*/  SHFL.DOWN PT, R126, R117, 0x8, 0x1f ;  /* 0x09001f00757e7f89 */ /* 0x000e2200000e0000 */
[----:B------:R-:W-:Y:S01]  /*8710*/  FMUL.FTZ R139, R139, R40 ;  /* 0x000000288b8b7220 */ /* 0x000fe20000410000 */
[----:B------:R-:W-:Y:S01]  /*8720*/  FMUL.FTZ R138, R138, R41 ;  /* 0x000000298a8a7220 */ /* 0x000fe20000410000 */
[----:B------:R-:W-:Y:S01]  /*8730*/  FMUL.FTZ R40, R101, R105 ;  /* 0x0000006965287220 */ /* 0x000fe20000410000 */
[----:B------:R-:W-:Y:S01]  /*8740*/  FADD.FTZ R26, R83, R26 ;  /* 0x0000001a531a7221 */ /* 0x000fe20000010000 */
[----:B------:R-:W-:Y:S01]  /*8750*/  FFMA.FTZ R83, R79, R108, R140 ;  /* 0x0000006c4f537223 */ /* 0x000fe2000001008c */
[----:B------:R-:W-:Y:S01]  /*8760*/  FMUL.FTZ R41, R101, R104 ;  /* 0x0000006865297220 */ /* 0x000fe20000410000 */
[----:B------:R-:W-:Y:S01]  /*8770*/  FMUL.FTZ R137, R137, R40 ;  /* 0x0000002889897220 */ /* 0x000fe20000410000 */
[----:B------:R-:W-:Y:S01]  /*8780*/  FMUL.FTZ R40, R101, R102 ;  /* 0x0000006665287220 */ /* 0x000fe20000410000 */
[----:B------:R-:W-:Y:S01]  /*8790*/  FADD.FTZ R24, R83, R24 ;  /* 0x0000001853187221 */ /* 0x000fe20000010000 */
[----:B------:R-:W-:Y:S01]  /*87a0*/  FFMA.FTZ R108, R80, R107, R139 ;  /* 0x0000006b506c7223 */ /* 0x000fe2000001008b */
[----:B------:R-:W-:Y:S01]  /*87b0*/  FMUL.FTZ R136, R136, R41 ;  /* 0x0000002988887220 */ /* 0x000fe20000410000 */
[----:B------:R-:W-:Y:S01]  /*87c0*/  FMUL.FTZ R40, R151, R40 ;  /* 0x0000002897287220 */ /* 0x000fe20000410000 */
[----:B-1----:R-:W-:Y:S01]  /*87d0*/  FADD.FTZ R83, R86, R111 ;  /* 0x0000006f56537221 */ /* 0x002fe20000010000 */
[----:B------:R-:W-:Y:S01]  /*87e0*/  FADD.FTZ R23, R108, R23 ;  /* 0x000000176c177221 */ /* 0x000fe20000010000 */
        /* <DEDUP_REMOVED lines=10> */
[----:B------:R-:W-:-:S04]  /*8890*/  ISETP.NE.AND P1, PT, R149, RZ, PT ;  /* 0x000000ff9500720c */ /* 0x000fc80003f25270 */
[----:B------:R-:W0:Y:S09]  /*88a0*/  SHFL.DOWN PT, R114, R117, 0x10, 0x1f ;  /* 0x0a001f0075727f89 */ /* 0x000e3200000e0000 */
[----:B------:R-:W-:Y:S01]  /*88b0*/  @!P1 LOP3.LUT R87, R43, 0xf8, RZ, 0xc0, !PT ;  /* 0x000000f82b579812 */ /* 0x000fe200078ec0ff */
[----:B------:R-:W-:Y:S01]  /*88c0*/  FFMA.FTZ R43, R81, R106, R138 ;  /* 0x0000006a512b7223 */ /* 0x000fe2000001008a */
[----:B------:R-:W-:-:S03]  /*88d0*/  FMUL.FTZ R106, R101, R103 ;  /* 0x00000067656a7220 */ /* 0x000fc60000410000 */
[----:B------:R-:W-:Y:S01]  /*88e0*/  FADD.FTZ R22, R43, R22 ;  /* 0x000000162b167221 */ /* 0x000fe20000010000 */
[----:B------:R-:W-:Y:S01]  /*88f0*/  FMUL.FTZ R135, R135, R106 ;  /* 0x0000006a87877220 */ /* 0x000fe20000410000 */
[----:B------:R-:W-:-:S03]  /*8900*/  FFMA.FTZ R43, R89, R104, R136 ;  /* 0x00000068592b7223 */ /* 0x000fc60000010088 */
[----:B------:R-:W-:Y:S01]  /*8910*/  FFMA.FTZ R84, R90, R103, R135 ;  /* 0x000000675a547223 */ /* 0x000fe20000010087 */
[----:B------:R-:W-:-:S03]  /*8920*/  FADD.FTZ R20, R43, R20 ;  /* 0x000000142b147221 */ /* 0x000fc60000010000 */
        /* <DEDUP_REMOVED lines=24> */
.L_x_268:
[----:B------:R-:W-:Y:S05]  /*8ab0*/  BSYNC.RECONVERGENT B0 ;  /* 0x0000000000007941 */ /* 0x000fea0003800200 */
.L_x_267:
        /* <DEDUP_REMOVED lines=13> */
.L_x_256:
[----:B------:R-:W2:Y:S01]  /*8b90*/  LDCU UR9, c[0x0][0x388] ;  /* 0x00007100ff0977ac */ /* 0x000ea20008000800 */
[C---:B------:R-:W-:Y:S01]  /*8ba0*/  SHF.L.U32 R37, R100.reuse, 0x4, RZ ;  /* 0x0000000464257819 */ /* 0x040fe200000006ff */
[----:B-1----:R-:W3:Y:S01]  /*8bb0*/  LDL.LU R84, [R1+0x4] ;  /* 0x0000040001547983 */ /* 0x002ee20000300800 */
[----:B------:R-:W-:Y:S01]  /*8bc0*/  USHF.L.U32 UR8, UR16, 0xb, URZ ;  /* 0x0000000b10087899 */ /* 0x000fe200080006ff */
[----:B------:R-:W-:Y:S01]  /*8bd0*/  LOP3.LUT R0, R100, 0x1f, RZ, 0xc0, !PT ;  /* 0x0000001f64007812 */ /* 0x000fe200078ec0ff */
[----:B------:R-:W-:Y:S01]  /*8be0*/  HFMA2 R52, -RZ, RZ, 0, 0 ;  /* 0x00000000ff347431 */ /* 0x000fe200000001ff */
[----:B------:R-:W-:Y:S01]  /*8bf0*/  MOV R34, UR17 ;  /* 0x0000001100227c02 */ /* 0x000fe20008000f00 */
[----:B------:R-:W-:Y:S01]  /*8c00*/  UIADD3 UR8, UPT, UPT, UR8, -0x800, URZ ;  /* 0xfffff80008087890 */ /* 0x000fe2000fffe0ff */
[----:B------:R-:W-:Y:S02]  /*8c10*/  LOP3.LUT R36, R0, 0x3e00, R37, 0xf8, !PT ;  /* 0x00003e0000247812 */ /* 0x000fe400078ef825 */
[----:B------:R-:W-:-:S02]  /*8c20*/  MOV R35, UR12 ;  /* 0x0000000c00237c02 */ /* 0x000fc40008000f00 */
[----:B------:R-:W-:Y:S02]  /*8c30*/  CS2R R54, SRZ ;  /* 0x0000000000367805 */ /* 0x000fe4000001ff00 */
[C---:B------:R-:W-:Y:S02]  /*8c40*/  LOP3.LUT R51, R36.reuse, 0x20, RZ, 0xfc, !PT ;  /* 0x0000002024337812 */ /* 0x040fe400078efcff */
[----:B------:R-:W-:Y:S02]  /*8c50*/  CS2R R56, SRZ ;  /* 0x0000000000387805 */ /* 0x000fe4000001ff00 */
[----:B------:R-:W-:Y:S02]  /*8c60*/  CS2R R58, SRZ ;  /* 0x00000000003a7805 */ /* 0x000fe4000001ff00 */
[----:B------:R-:W-:Y:S02]  /*8c70*/  CS2R R60, SRZ ;  /* 0x00000000003c7805 */ /* 0x000fe4000001ff00 */
[----:B------:R-:W-:Y:S01]  /*8c80*/  CS2R R62, SRZ ;  /* 0x00000000003e7805 */ /* 0x000fe2000001ff00 */
[----:B--2---:R-:W-:Y:S01]  /*8c90*/  UIADD3 UR9, UPT, UPT, -UR8, UR9, URZ ;  /* 0x0000000908097290 */ /* 0x004fe2000fffe1ff */
[C---:B------:R-:W-:Y:S01]  /*8ca0*/  LOP3.LUT R50, R36.reuse, 0x40, RZ, 0xfc, !PT ;  /* 0x0000004024327812 */ /* 0x040fe200078efcff */
[----:B0-----:R-:W2:Y:S01]  /*8cb0*/  LDL.LU R83, [R1] ;  /* 0x0000000001537983 */ /* 0x001ea20000300800 */
[----:B------:R-:W-:-:S02]  /*8cc0*/  LOP3.LUT R48, R36, 0x60, RZ, 0xfc, !PT ;  /* 0x0000006024307812 */ /* 0x000fc400078efcff */
[----:B------:R-:W-:Y:S02]  /*8cd0*/  CS2R R64, SRZ ;  /* 0x0000000000407805 */ /* 0x000fe4000001ff00 */
[----:B------:R-:W-:Y:S02]  /*8ce0*/  CS2R R66, SRZ ;  /* 0x0000000000427805 */ /* 0x000fe4000001ff00 */
[C---:B------:R-:W-:Y:S01]  /*8cf0*/  ISETP.GE.AND P2, PT, R36.reuse, UR9, PT ;  /* 0x0000000924007c0c */ /* 0x040fe2000bf46270 */
[----:B------:R-:W-:Y:S01]  /*8d00*/  IMAD.WIDE.U32 R34, R36, 0x4, R34 ;  /* 0x0000000424227825 */ /* 0x000fe200078e0022 */
[----:B------:R-:W-:Y:S01]  /*8d10*/  BAR.SYNC.DEFER_BLOCKING 0x0 ;  /* 0x0000000000007b1d */ /* 0x000fe20000010000 */
[----:B------:R-:W-:Y:S02]  /*8d20*/  ISETP.GE.AND P3, PT, R51, UR9, PT ;  /* 0x0000000933007c0c */ /* 0x000fe4000bf66270 */
[----:B------:R-:W-:Y:S02]  /*8d30*/  ISETP.GE.AND P4, PT, R50, UR9, PT ;  /* 0x0000000932007c0c */ /* 0x000fe4000bf86270 */
[----:B------:R-:W-:-:S02]  /*8d40*/  ISETP.GE.AND P5, PT, R48, UR9, PT ;  /* 0x0000000930007c0c */ /* 0x000fc4000bfa6270 */
[----:B------:R-:W-:Y:S01]  /*8d50*/  MOV R69, RZ ;  /* 0x000000ff00457202 */ /* 0x000fe20000000f00 */
[----:B------:R-:W4:Y:S01]  /*8d60*/  LDL.LU R82, [R1+0x8] ;  /* 0x0000080001527983 */ /* 0x000f220000300800 */
[C---:B------:R-:W-:Y:S01]  /*8d70*/  LOP3.LUT R49, R36.reuse, 0x80, RZ, 0xfc, !PT ;  /* 0x0000008024317812 */ /* 0x040fe200078efcff */
[----:B------:R-:W0:Y:S01]  /*8d80*/  S2UR UR28, SR_CTAID.X ;  /* 0x00000000001c79c3 */ /* 0x000e220000002500 */
[C---:B------:R-:W-:Y:S01]  /*8d90*/  LOP3.LUT R47, R36.reuse, 0xa0, RZ, 0xfc, !PT ;  /* 0x000000a0242f7812 */ /* 0x040fe200078efcff */
[----:B------:R-:W0:Y:S01]  /*8da0*/  LDCU.64 UR22, c[0x0][0x4f8] ;  /* 0x00009f00ff1677ac */ /* 0x000e220008000a00 */
[C---:B------:R-:W-:Y:S02]  /*8db0*/  LOP3.LUT R46, R36.reuse, 0xc0, RZ, 0xfc, !PT ;  /* 0x000000c0242e7812 */ /* 0x040fe400078efcff */
[C---:B------:R-:W-:Y:S01]  /*8dc0*/  LOP3.LUT R45, R36.reuse, 0xe0, RZ, 0xfc, !PT ;  /* 0x000000e0242d7812 */ /* 0x040fe200078efcff */
[----:B------:R-:W1:Y:S01]  /*8dd0*/  LDCU.64 UR24, c[0x0][0x500] ;  /* 0x0000a000ff1877ac */ /* 0x000e620008000a00 */
[----:B------:R-:W-:-:S02]  /*8de0*/  LOP3.LUT R44, R36, 0x100, RZ, 0xfc, !PT ;  /* 0x00000100242c7812 */ /* 0x000fc400078efcff */
[----:B------:R-:W-:Y:S02]  /*8df0*/  ISETP.GE.AND P6, PT, R49, UR9, PT ;  /* 0x0000000931007c0c */ /* 0x000fe4000bfc6270 */
[----:B------:R-:W-:Y:S02]  /*8e00*/  LOP3.LUT R43, R36, 0x120, RZ, 0xfc, !PT ;  /* 0x00000120242b7812 */ /* 0x000fe400078efcff */
[----:B------:R-:W-:Y:S01]  /*8e10*/  ISETP.GE.AND P1, PT, R47, UR9, PT ;  /* 0x000000092f007c0c */ /* 0x000fe2000bf26270 */
[----:B------:R-:W3:Y:S01]  /*8e20*/  @!P2 LDG.E R52, desc[UR26][R34.64] ;  /* 0x0000001a2234a981 */ /* 0x000ee2000c1e1900 */
[----:B------:R-:W-:Y:S02]  /*8e30*/  ISETP.GE.AND P2, PT, R46, UR9, PT ;  /* 0x000000092e007c0c */ /* 0x000fe4000bf46270 */
[----:B------:R-:W-:Y:S01]  /*8e40*/  LOP3.LUT R42, R36, 0x140, RZ, 0xfc, !PT ;  /* 0x00000140242a7812 */ /* 0x000fe200078efcff */
[----:B------:R-:W2:Y:S01]  /*8e50*/  @!P3 LDG.E R54, desc[UR26][R34.64+0x80] ;  /* 0x0000801a2236b981 */ /* 0x000ea2000c1e1900 */
[----:B------:R-:W-:-:S02]  /*8e60*/  ISETP.GE.AND P3, PT, R45, UR9, PT ;  /* 0x000000092d007c0c */ /* 0x000fc4000bf66270 */
[----:B------:R-:W-:Y:S01]  /*8e70*/  LOP3.LUT R41, R36, 0x160, RZ, 0xfc, !PT ;  /* 0x0000016024297812 */ /* 0x000fe200078efcff */
[----:B------:R-:W5:Y:S01]  /*8e80*/  @!P4 LDG.E R55, desc[UR26][R34.64+0x100] ;  /* 0x0001001a2237c981 */ /* 0x000f62000c1e1900 */
[----:B------:R-:W-:Y:S02]  /*8e90*/  ISETP.GE.AND P4, PT, R44, UR9, PT ;  /* 0x000000092c007c0c */ /* 0x000fe4000bf86270 */
[C---:B------:R-:W-:Y:S01]  /*8ea0*/  LOP3.LUT R40, R36.reuse, 0x180, RZ, 0xfc, !PT ;  /* 0x0000018024287812 */ /* 0x040fe200078efcff */
[----:B------:R-:W4:Y:S01]  /*8eb0*/  @!P5 LDG.E R56, desc[UR26][R34.64+0x180] ;  /* 0x0001801a2238d981 */ /* 0x000f22000c1e1900 */
[----:B------:R-:W-:Y:S02]  /*8ec0*/  ISETP.GE.AND P5, PT, R43, UR9, PT ;  /* 0x000000092b007c0c */ /* 0x000fe4000bfa6270 */
[C---:B------:R-:W-:Y:S01]  /*8ed0*/  LOP3.LUT R39, R36.reuse, 0x1a0, RZ, 0xfc, !PT ;  /* 0x000001a024277812 */ /* 0x040fe200078efcff */
[----:B------:R-:W4:Y:S01]  /*8ee0*/  @!P6 LDG.E R57, desc[UR26][R34.64+0x200] ;  /* 0x0002001a2239e981 */ /* 0x000f22000c1e1900 */
[----:B------:R-:W-:-:S02]  /*8ef0*/  LOP3.LUT R38, R36, 0x1c0, RZ, 0xfc, !PT ;  /* 0x000001c024267812 */ /* 0x000fc400078efcff */
[----:B------:R-:W-:Y:S01]  /*8f00*/  ISETP.GE.AND P6, PT, R42, UR9, PT ;  /* 0x000000092a007c0c */ /* 0x000fe2000bfc6270 */
[----:B------:R-:W4:Y:S01]  /*8f10*/  @!P1 LDG.E R58, desc[UR26][R34.64+0x280] ;  /* 0x0002801a223a9981 */ /* 0x000f22000c1e1900 */
[----:B------:R-:W-:Y:S02]  /*8f20*/  LOP3.LUT R37, R36, 0x1e0, RZ, 0xfc, !PT ;  /* 0x000001e024257812 */ /* 0x000fe400078efcff */
[----:B------:R-:W-:Y:S01]  /*8f30*/  ISETP.GE.AND P1, PT, R41, UR9, PT ;  /* 0x0000000929007c0c */ /* 0x000fe2000bf26270 */
[----:B------:R-:W4:Y:S01]  /*8f40*/  @!P2 LDG.E R59, desc[UR26][R34.64+0x300] ;  /* 0x0003001a223ba981 */ /* 0x000f22000c1e1900 */
[----:B------:R-:W-:-:S03]  /*8f50*/  ISETP.GE.AND P2, PT, R40, UR9, PT ;  /* 0x0000000928007c0c */ /* 0x000fc6000bf46270 */
[----:B------:R-:W4:Y:S01]  /*8f60*/  @!P3 LDG.E R61, desc[UR26][R34.64+0x380] ;  /* 0x0003801a223db981 */ /* 0x000f22000c1e1900 */
[----:B------:R-:W-:-:S03]  /*8f70*/  ISETP.GE.AND P3, PT, R39, UR9, PT ;  /* 0x0000000927007c0c */ /* 0x000fc6000bf66270 */
[----:B------:R-:W4:Y:S01]  /*8f80*/  @!P4 LDG.E R63, desc[UR26][R34.64+0x400] ;  /* 0x0004001a223fc981 */ /* 0x000f22000c1e1900 */
[----:B------:R-:W-:-:S03]  /*8f90*/  ISETP.GE.AND P4, PT, R38, UR9, PT ;  /* 0x0000000926007c0c */ /* 0x000fc6000bf86270 */
[----:B------:R-:W4:Y:S01]  /*8fa0*/  @!P5 LDG.E R60, desc[UR26][R34.64+0x480] ;  /* 0x0004801a223cd981 */ /* 0x000f22000c1e1900 */
[----:B------:R-:W-:-:S03]  /*8fb0*/  ISETP.GE.AND P5, PT, R37, UR9, PT ;  /* 0x0000000925007c0c */ /* 0x000fc6000bfa6270 */
[----:B------:R-:W4:Y:S04]  /*8fc0*/  @!P6 LDG.E R65, desc[UR26][R34.64+0x500] ;  /* 0x0005001a2241e981 */ /* 0x000f28000c1e1900 */
[----:B------:R-:W4:Y:S04]  /*8fd0*/  @!P1 LDG.E R62, desc[UR26][R34.64+0x580] ;  /* 0x0005801a223e9981 */ /* 0x000f28000c1e1900 */
[----:B------:R-:W4:Y:S04]  /*8fe0*/  @!P2 LDG.E R67, desc[UR26][R34.64+0x600] ;  /* 0x0006001a2243a981 */ /* 0x000f28000c1e1900 */
[----:B------:R-:W4:Y:S04]  /*8ff0*/  @!P3 LDG.E R64, desc[UR26][R34.64+0x680] ;  /* 0x0006801a2240b981 */ /* 0x000f28000c1e1900 */
[----:B------:R-:W4:Y:S04]  /*9000*/  @!P4 LDG.E R69, desc[UR26][R34.64+0x700] ;  /* 0x0007001a2245c981 */ /* 0x000f28000c1e1900 */
[----:B------:R-:W4:Y:S01]  /*9010*/  @!P5 LDG.E R66, desc[UR26][R34.64+0x780] ;  /* 0x0007801a2242d981 */ /* 0x000f22000c1e1900 */
[----:B------:R-:W1:Y:S03]  /*9020*/  S2UR UR10, SR_CTAID.Y ;  /* 0x00000000000a79c3 */ /* 0x000e660000002600 */
[----:B---3--:R-:W-:Y:S04]  /*9030*/  STS [R84], R52 ;  /* 0x0000003454007388 */ /* 0x008fe80000000800 */
[----:B--2---:R-:W-:Y:S04]  /*9040*/  STS [R83+0x80], R54 ;  /* 0x0000803653007388 */ /* 0x004fe80000000800 */
[----:B-----5:R-:W-:Y:S04]  /*9050*/  STS [R164+0x100], R55 ;  /* 0x00010037a4007388 */ /* 0x020fe80000000800 */
[----:B----4-:R-:W-:Y:S04]  /*9060*/  STS [R161+0x180], R56 ;  /* 0x00018038a1007388 */ /* 0x010fe80000000800 */
        /* <DEDUP_REMOVED lines=16> */
[----:B------:R-:W5:Y:S01]  /*9170*/  LDS R54, [R92+0xc] ;  /* 0x00000c005c367984 */ /* 0x000f620000000800 */
[----:B--2---:R-:W-:-:S03]  /*9180*/  FADD.FTZ R55, R34, UR7 ;  /* 0x0000000722377e21 */ /* 0x004fc60008010000 */
[----:B------:R-:W2:Y:S01]  /*9190*/  LDS R34, [R92+0x10] ;  /* 0x000010005c227984 */ /* 0x000ea20000000800 */
[----:B---3--:R-:W-:Y:S01]  /*91a0*/  FADD.FTZ R59, R52, UR7 ;  /* 0x00000007343b7e21 */ /* 0x008fe20008010000 */
[----:B------:R-:W-:Y:S02]  /*91b0*/  FSETP.GTU.FTZ.AND P3, PT, R55, 20, PT ;  /* 0x41a000003700780b */ /* 0x000fe40003f7c000 */
[----:B------:R-:W-:Y:S02]  /*91c0*/  LDS R52, [R92+0x18] ;  /* 0x000018005c347984 */ /* 0x000fe40000000800 */
[----:B------:R-:W-:Y:S01]  /*91d0*/  FSETP.GTU.FTZ.AND P5, PT, R59, 20, PT ;  /* 0x41a000003b00780b */ /* 0x000fe20003fbc000 */
[----:B----4-:R-:W-:Y:S01]  /*91e0*/  FADD.FTZ R58, R35, UR7 ;  /* 0x00000007233a7e21 */ /* 0x010fe20008010000 */
[----:B-----5:R-:W-:Y:S01]  /*91f0*/  FADD.FTZ R54, R54, UR7 ;  /* 0x0000000736367e21 */ /* 0x020fe20008010000 */
[----:B------:R-:W-:Y:S03]  /*9200*/  LDS R35, [R92+0x14] ;  /* 0x000014005c237984 */ /* 0x000fe60000000800 */
[----:B------:R-:W-:-:S02]  /*9210*/  FSETP.GTU.FTZ.AND P4, PT, R58, 20, PT ;  /* 0x41a000003a00780b */ /* 0x000fc40003f9c000 */
[----:B------:R-:W-:Y:S01]  /*9220*/  FSETP.GTU.FTZ.AND P6, PT, R54, 20, PT ;  /* 0x41a000003600780b */ /* 0x000fe20003fdc000 */
[----:B------:R-:W-:-:S04]  /*9230*/  @!P3 FMUL.FTZ R55, R55, -1.4426950216293334961 ;  /* 0xbfb8aa3b3737b820 */ /* 0x000fc80000410000 */
[----:B------:R-:W-:Y:S01]  /*9240*/  @!P5 FMUL.FTZ R59, R59, -1.4426950216293334961 ;  /* 0xbfb8aa3b3b3bd820 */ /* 0x000fe20000410000 */
[----:B------:R3:W4:Y:S02]  /*9250*/  @!P3 MUFU.EX2 R56, R55 ;  /* 0x000000370038b308 */ /* 0x0007240000000800 */
[----:B---3--:R-:W3:Y:S06]  /*9260*/  LDS R55, [R92+0x20] ;  /* 0x000020005c377984 */ /* 0x008eec0000000800 */
[----:B------:R-:W5:Y:S01]  /*9270*/  @!P5 MUFU.EX2 R59, R59 ;  /* 0x0000003b003bd308 */ /* 0x000f620000000800 */
[----:B------:R-:W-:Y:S01]  /*9280*/  @!P4 FMUL.FTZ R58, R58, -1.4426950216293334961 ;  /* 0xbfb8aa3b3a3ac820 */ /* 0x000fe20000410000 */
[----:B------:R-:W-:-:S02]  /*9290*/  @!P6 FMUL.FTZ R60, R54, -1.4426950216293334961 ;  /* 0xbfb8aa3b363ce820 */ /* 0x000fc40000410000 */
[----:B------:R-:W0:Y:S04]  /*92a0*/  LDS R54, [R92+0x1c] ;  /* 0x00001c005c367984 */ /* 0x000e280000000800 */
[----:B------:R-:W1:Y:S01]  /*92b0*/  @!P4 MUFU.EX2 R58, R58 ;  /* 0x0000003a003ac308 */ /* 0x000e620000000800 */
[----:B----4-:R-:W-:Y:S01]  /*92c0*/  @!P3 FADD.FTZ R57, R56, 1 ;  /* 0x3f8000003839b421 */ /* 0x010fe20000010000 */
[----:B--2---:R-:W-:Y:S01]  /*92d0*/  FADD.FTZ R34, R34, UR7 ;  /* 0x0000000722227e21 */ /* 0x004fe20008010000 */
[----:B------:R-:W2:Y:S01]  /*92e0*/  LDS R56, [R92+0x24] ;  /* 0x000024005c387984 */ /* 0x000ea20000000800 */
[----:B-----5:R-:W-:-:S04]  /*92f0*/  @!P5 FADD.FTZ R59, R59, 1 ;  /* 0x3f8000003b3bd421 */ /* 0x020fc80000010000 */
[----:B------:R-:W4:Y:S01]  /*9300*/  @!P6 MUFU.EX2 R60, R60 ;  /* 0x0000003c003ce308 */ /* 0x000f220000000800 */
[----:B------:R-:W-:Y:S01]  /*9310*/  FSETP.GTU.FTZ.AND P1, PT, R34, 20, PT ;  /* 0x41a000002200780b */ /* 0x000fe20003f3c000 */
[----:B-1----:R-:W-:-:S06]  /*9320*/  @!P4 FADD.FTZ R58, R58, 1 ;  /* 0x3f8000003a3ac421 */ /* 0x002fcc0000010000 */
[----:B------:R-:W1:Y:S08]  /*9330*/  @!P5 MUFU.RCP R59, R59 ;  /* 0x0000003b003bd308 */ /* 0x000e700000001000 */
[----:B------:R-:W5:Y:S01]  /*9340*/  @!P3 MUFU.RCP R57, R57 ;  /* 0x000000390039b308 */ /* 0x000f620000001000 */
[----:B------:R-:W-:-:S07]  /*9350*/  @!P1 FMUL.FTZ R34, R34, -1.4426950216293334961 ;  /* 0xbfb8aa3b22229820 */ /* 0x000fce0000410000 */
[----:B------:R-:W2:Y:S01]  /*9360*/  @!P4 MUFU.RCP R58, R58 ;  /* 0x0000003a003ac308 */ /* 0x000ea20000001000 */
[----:B---3--:R-:W-:Y:S01]  /*9370*/  FADD.FTZ R55, R55, UR7 ;  /* 0x0000000737377e21 */ /* 0x008fe20008010000 */
[----:B------:R-:W-:Y:S01]  /*9380*/  FADD.FTZ R61, R35, UR7 ;  /* 0x00000007233d7e21 */ /* 0x000fe20008010000 */
[----:B----4-:R-:W-:Y:S01]  /*9390*/  @!P6 FADD.FTZ R60, R60, 1 ;  /* 0x3f8000003c3ce421 */ /* 0x010fe20000010000 */
[----:B------:R-:W-:Y:S01]  /*93a0*/  FADD.FTZ R62, R52, UR7 ;  /* 0x00000007343e7e21 */ /* 0x000fe20008010000 */
[----:B-1----:R-:W-:-:S03]  /*93b0*/  @!P5 FMUL.FTZ R20, R20, R59 ;  /* 0x0000003b1414d220 */ /* 0x002fc60000410000 */
[----:B------:R1:W3:Y:S01]  /*93c0*/  @!P1 MUFU.EX2 R35, R34 ;  /* 0x0000002200239308 */ /* 0x0002e20000000800 */
[----:B------:R-:W-:Y:S01]  /*93d0*/  FSETP.GTU.FTZ.AND P5, PT, R55, 20, PT ;  /* 0x41a000003700780b */ /* 0x000fe20003fbc000 */
[----:B-----5:R-:W-:Y:S01]  /*93e0*/  @!P3 FMUL.FTZ R18, R18, R57 ;  /* 0x000000391212b220 */ /* 0x020fe20000410000 */
[----:B------:R-:W-:Y:S01]  /*93f0*/  FSETP.GTU.FTZ.AND P2, PT, R61, 20, PT ;  /* 0x41a000003d00780b */ /* 0x000fe20003f5c000 */
[----:B0-----:R-:W-:Y:S01]  /*9400*/  FADD.FTZ R57, R54, UR7 ;  /* 0x0000000736397e21 */ /* 0x001fe20008010000 */
[----:B------:R-:W-:-:S03]  /*9410*/  FSETP.GTU.FTZ.AND P3, PT, R62, 20, PT ;  /* 0x41a000003e00780b */ /* 0x000fc60003f7c000 */
[----:B------:R-:W0:Y:S01]  /*9420*/  @!P6 MUFU.RCP R60, R60 ;  /* 0x0000003c003ce308 */ /* 0x000e220000001000 */
[----:B--2---:R-:W-:Y:S01]  /*9430*/  @!P4 FMUL.FTZ R19, R19, R58 ;  /* 0x0000003a1313c220 */ /* 0x004fe20000410000 */
[----:B------:R-:W-:Y:S01]  /*9440*/  FSETP.GTU.FTZ.AND P4, PT, R57, 20, PT ;  /* 0x41a000003900780b */ /* 0x000fe20003f9c000 */
[----:B-1----:R-:W-:Y:S03]  /*9450*/  LDS R34, [R92+0x28] ;  /* 0x000028005c227984 */ /* 0x002fe60000000800 */
[----:B------:R-:W-:Y:S02]  /*9460*/  @!P5 FMUL.FTZ R59, R55, -1.4426950216293334961 ;  /* 0xbfb8aa3b373bd820 */ /* 0x000fe40000410000 */
[----:B------:R-:W-:Y:S01]  /*9470*/  @!P2 FMUL.FTZ R52, R61, -1.4426950216293334961 ;  /* 0xbfb8aa3b3d34a820 */ /* 0x000fe20000410000 */
[----:B---3--:R-:W-:Y:S01]  /*9480*/  @!P1 FADD.FTZ R55, R35, 1 ;  /* 0x3f80000023379421 */ /* 0x008fe20000010000 */
[----:B------:R-:W-:Y:S01]  /*9490*/  FADD.FTZ R61, R56, UR7 ;  /* 0x00000007383d7e21 */ /* 0x000fe20008010000 */
[----:B------:R-:W-:Y:S01]  /*94a0*/  @!P3 FMUL.FTZ R54, R62, -1.4426950216293334961 ;  /* 0xbfb8aa3b3e36b820 */ /* 0x000fe20000410000 */
[----:B------:R-:W-:Y:S01]  /*94b0*/  LDS R35, [R92+0x2c] ;  /* 0x00002c005c237984 */ /* 0x000fe20000000800 */
[----:B------:R1:W-:Y:S02]  /*94c0*/  @!P1 MUFU.RCP R63, R55 ;  /* 0x00000037003f9308 */ /* 0x0003e40000001000 */
[----:B------:R-:W-:Y:S01]  /*94d0*/  @!P4 FMUL.FTZ R56, R57, -1.4426950216293334961 ;  /* 0xbfb8aa3b3938c820 */ /* 0x000fe20000410000 */
[----:B0-----:R-:W-:Y:S01]  /*94e0*/  @!P6 FMUL.FTZ R21, R21, R60 ;  /* 0x0000003c1515e220 */ /* 0x001fe20000410000 */
[C---:B------:R-:W-:Y:S01]  /*94f0*/  FSETP.GTU.FTZ.AND P6, PT, R61.reuse, 20, PT ;  /* 0x41a000003d00780b */ /* 0x040fe20003fdc000 */
[----:B-1----:R-:W0:Y:S03]  /*9500*/  LDS R55, [R92+0x38] ;  /* 0x000038005c377984 */ /* 0x002e260000000800 */
[----:B------:R-:W1:Y:S08]  /*9510*/  @!P3 MUFU.EX2 R54, R54 ;  /* 0x000000360036b308 */ /* 0x000e700000000800 */
[----:B------:R-:W-:Y:S01]  /*9520*/  @!P4 MUFU.EX2 R56, R56 ;  /* 0x000000380038c308 */ /* 0x000fe20000000800 */
[----:B------:R-:W-:-:S07]  /*9530*/  @!P6 FMUL.FTZ R61, R61, -1.4426950216293334961 ;  /* 0xbfb8aa3b3d3de820 */ /* 0x000fce0000410000 */
[----:B------:R-:W2:Y:S01]  /*9540*/  @!P2 MUFU.EX2 R52, R52 ;  /* 0x000000340034a308 */ /* 0x000ea20000000800 */
[----:B-1----:R-:W-:Y:S02]  /*9550*/  @!P3 FADD.FTZ R58, R54, 1 ;  /* 0x3f800000363ab421 */ /* 0x002fe40000010000 */
[----:B------:R-:W1:Y:S05]  /*9560*/  LDS R54, [R92+0x34] ;  /* 0x000034005c367984 */ /* 0x000e6a0000000800 */
[----:B------:R-:W3:Y:S08]  /*9570*/  @!P6 MUFU.EX2 R61, R61 ;  /* 0x0000003d003de308 */ /* 0x000ef00000000800 */
[----:B------:R4:W5:Y:S01]  /*9580*/  @!P5 MUFU.EX2 R60, R59 ;  /* 0x0000003b003cd308 */ /* 0x0009620000000800 */
[----:B--2---:R-:W-:-:S02]  /*9590*/  @!P2 FADD.FTZ R57, R52, 1 ;  /* 0x3f8000003439a421 */ /* 0x004fc40000010000 */
[----:B------:R-:W2:Y:S01]  /*95a0*/  LDS R52, [R92+0x30] ;  /* 0x000030005c347984 */ /* 0x000ea20000000800 */
[----:B----4-:R-:W-:-:S03]  /*95b0*/  @!P4 FADD.FTZ R59, R56, 1 ;  /* 0x3f800000383bc421 */ /* 0x010fc60000010000 */
[----:B------:R-:W4:Y:S01]  /*95c0*/  LDS R56, [R92+0x3c] ;  /* 0x00003c005c387984 */ /* 0x000f220000000800 */
[----:B------:R-:W1:Y:S01]  /*95d0*/  @!P4 MUFU.RCP R64, R59 ;  /* 0x0000003b0040c308 */ /* 0x000e620000001000 */
[----:B------:R-:W-:Y:S01]  /*95e0*/  BAR.SYNC.DEFER_BLOCKING 0x0 ;  /* 0x0000000000007b1d */ /* 0x000fe20000010000 */
[----:B---3--:R-:W-:Y:S01]  /*95f0*/  @!P6 FADD.FTZ R61, R61, 1 ;  /* 0x3f8000003d3de421 */ /* 0x008fe20000010000 */
[----:B-----5:R-:W-:Y:S01]  /*9600*/  @!P5 FADD.FTZ R60, R60, 1 ;  /* 0x3f8000003c3cd421 */ /* 0x020fe20000010000 */
[----:B0-----:R-:W-:-:S04]  /*9610*/  FADD.FTZ R55, R55, UR7 ;  /* 0x0000000737377e21 */ /* 0x001fc80008010000 */
[----:B------:R0:W-:Y:S01]  /*9620*/  @!P2 MUFU.RCP R62, R57 ;  /* 0x00000039003ea308 */ /* 0x0001e20000001000 */
[----:B------:R-:W-:Y:S01]  /*9630*/  @!P1 FMUL.FTZ R22, R22, R63 ;  /* 0x0000003f16169220 */ /* 0x000fe20000410000 */
[----:B0-----:R-:W-:-:S06]  /*9640*/  FADD.FTZ R57, R34, UR7 ;  /* 0x0000000722397e21 */ /* 0x001fcc0008010000 */
[----:B------:R-:W0:Y:S01]  /*9650*/  @!P3 MUFU.RCP R65, R58 ;  /* 0x0000003a0041b308 */ /* 0x000e220000001000 */
[----:B-1----:R-:W-:Y:S01]  /*9660*/  @!P4 FMUL.FTZ R25, R25, R64 ;  /* 0x000000401919c220 */ /* 0x002fe20000410000 */
[----:B------:R-:W-:-:S06]  /*9670*/  FSETP.GTU.FTZ.AND P4, PT, R55, 20, PT ;  /* 0x41a000003700780b */ /* 0x000fcc0003f9c000 */
[----:B------:R-:W1:Y:S01]  /*9680*/  @!P6 MUFU.RCP R34, R61 ;  /* 0x0000003d0022e308 */ /* 0x000e620000001000 */
[----:B------:R-:W-:-:S07]  /*9690*/  FSETP.GTU.FTZ.AND P1, PT, R57, 20, PT ;  /* 0x41a000003900780b */ /* 0x000fce0003f3c000 */
[----:B------:R-:W3:Y:S01]  /*96a0*/  @!P5 MUFU.RCP R67, R60 ;  /* 0x0000003c0043d308 */ /* 0x000ee20000001000 */
[----:B------:R5:W-:Y:S01]  /*96b0*/  STS [R92+0x1c], R10 ;  /* 0x00001c0a5c007388 */ /* 0x000be20000000800 */
[----:B0-----:R-:W-:-:S03]  /*96c0*/  @!P3 FMUL.FTZ R24, R24, R65 ;  /* 0x000000411818b220 */ /* 0x001fc60000410000 */
[----:B------:R-:W-:Y:S01]  /*96d0*/  STS [R92], R17 ;  /* 0x000000115c007388 */ /* 0x000fe20000000800 */
[----:B------:R-:W-:Y:S01]  /*96e0*/  FADD.FTZ R54, R54, UR7 ;  /* 0x0000000736367e21 */ /* 0x000fe20008010000 */
[----:B-1----:R-:W-:Y:S01]  /*96f0*/  @!P6 FMUL.FTZ R27, R27, R34 ;  /* 0x000000221b1be220 */ /* 0x002fe20000410000 */
[----:B-----5:R-:W-:Y:S01]  /*9700*/  MOV R10, UR9 ;  /* 0x00000009000a7c02 */ /* 0x020fe20008000f00 */
[----:B------:R-:W-:Y:S01]  /*9710*/  STS [R92+0x4], R16 ;  /* 0x000004105c007388 */ /* 0x000fe20000000800 */
[----:B------:R-:W-:-:S03]  /*9720*/  @!P1 FMUL.FTZ R34, R57, -1.4426950216293334961 ;  /* 0xbfb8aa3b39229820 */ /* 0x000fc60000410000 */
[----:B------:R-:W-:Y:S01]  /*9730*/  STS [R92+0x8], R15 ;  /* 0x0000080f5c007388 */ /* 0x000fe20000000800 */
[----:B---3--:R-:W-:-:S03]  /*9740*/  @!P5 FMUL.FTZ R26, R26, R67 ;  /* 0x000000431a1ad220 */ /* 0x008fc60000410000 */
[----:B------:R-:W-:Y:S04]  /*9750*/  STS [R92+0xc], R14 ;  /* 0x00000c0e5c007388 */ /* 0x000fe80000000800 */
[----:B------:R-:W-:Y:S04]  /*9760*/  STS [R92+0x10], R13 ;  /* 0x0000100d5c007388 */ /* 0x000fe80000000800 */
[----:B------:R-:W-:Y:S04]  /*9770*/  STS [R92+0x14], R12 ;  /* 0x0000140c5c007388 */ /* 0x000fe80000000800 */
[----:B------:R-:W-:Y:S04]  /*9780*/  STS [R92+0x18], R11 ;  /* 0x0000180b5c007388 */ /* 0x000fe80000000800 */
[----:B------:R0:W-:Y:S04]  /*9790*/  STS [R92+0x20], R9 ;  /* 0x000020095c007388 */ /* 0x0001e80000000800 */
[----:B------:R-:W-:Y:S04]  /*97a0*/  STS [R92+0x24], R8 ;  /* 0x000024085c007388 */ /* 0x000fe80000000800 */
[----:B------:R-:W-:Y:S01]  /*97b0*/  STS [R92+0x28], R7 ;  /* 0x000028075c007388 */ /* 0x000fe20000000800 */
[----:B0-----:R-:W-:-:S03]  /*97c0*/  @!P4 FMUL.FTZ R9, R55, -1.4426950216293334961 ;  /* 0xbfb8aa3b3709c820 */ /* 0x001fc60000410000 */
[----:B------:R0:W-:Y:S04]  /*97d0*/  STS [R92+0x2c], R6 ;  /* 0x00002c065c007388 */ /* 0x0001e80000000800 */
[----:B------:R-:W-:Y:S04]  /*97e0*/  STS [R92+0x30], R5 ;  /* 0x000030055c007388 */ /* 0x000fe80000000800 */
[----:B------:R-:W-:Y:S04]  /*97f0*/  STS [R92+0x34], R4 ;  /* 0x000034045c007388 */ /* 0x000fe80000000800 */
[----:B------:R1:W-:Y:S04]  /*9800*/  STS [R92+0x38], R3 ;  /* 0x000038035c007388 */ /* 0x0003e80000000800 */
[----:B------:R3:W-:Y:S01]  /*9810*/  STS [R92+0x3c], R2 ;  /* 0x00003c025c007388 */ /* 0x0007e20000000800 */
[----:B------:R-:W-:-:S03]  /*9820*/  NOP ;  /* 0x0000000000007918 */ /* 0x000fc60000000000 */
[----:B------:R-:W-:Y:S01]  /*9830*/  LDS R5, [R84] ;  /* 0x0000000054057984 */ /* 0x000fe20000000800 */
[----:B------:R-:W-:-:S03]  /*9840*/  FADD.FTZ R35, R35, UR7 ;  /* 0x0000000723237e21 */ /* 0x000fc60008010000 */
        /* <DEDUP_REMOVED lines=17> */
[----:B------:R-:W-:Y:S01]  /*9960*/  FSETP.GTU.FTZ.AND P5, PT, R54, 20, PT ;  /* 0x41a000003600780b */ /* 0x000fe20003fbc000 */
[----:B------:R-:W-:Y:S01]  /*9970*/  @!P2 FMUL.FTZ R23, R23, R62 ;  /* 0x0000003e1717a220 */ /* 0x000fe20000410000 */
[----:B--2---:R-:W-:Y:S01]  /*9980*/  FADD.FTZ R52, R52, UR7 ;  /* 0x0000000734347e21 */ /* 0x004fe20008010000 */
[----:B------:R-:W-:Y:S01]  /*9990*/  FSETP.GTU.FTZ.AND P2, PT, R35, 20, PT ;  /* 0x41a000002300780b */ /* 0x000fe20003f5c000 */
[----:B----4-:R-:W-:-:S03]  /*99a0*/  FADD.FTZ R56, R56, UR7 ;  /* 0x0000000738387e21 */ /* 0x010fc60008010000 */
[----:B------:R-:W-:Y:S02]  /*99b0*/  FSETP.GTU.FTZ.AND P6, PT, R52, 20, PT ;  /* 0x41a000003400780b */ /* 0x000fe40003fdc000 */
[----:B------:R-:W-:Y:S01]  /*99c0*/  FSETP.GTU.FTZ.AND P3, PT, R56, 20, PT ;  /* 0x41a000003800780b */ /* 0x000fe20003f7c000 */
[----:B------:R-:W2:Y:S03]  /*99d0*/  @!P1 MUFU.EX2 R34, R34 ;  /* 0x0000002200229308 */ /* 0x000ea60000000800 */
[----:B------:R-:W-:-:S03]  /*99e0*/  @!P5 FMUL.FTZ R12, R54, -1.4426950216293334961 ;  /* 0xbfb8aa3b360cd820 */ /* 0x000fc60000410000 */
[----:B------:R-:W-:Y:S02]  /*99f0*/  @!P2 FMUL.FTZ R35, R35, -1.4426950216293334961 ;  /* 0xbfb8aa3b2323a820 */ /* 0x000fe40000410000 */
[----:B------:R-:W-:Y:S02]  /*9a00*/  @!P4 MUFU.EX2 R9, R9 ;  /* 0x000000090009c308 */ /* 0x000fe40000000800 */
[----:B------:R-:W-:Y:S01]  /*9a10*/  @!P6 FMUL.FTZ R16, R52, -1.4426950216293334961 ;  /* 0xbfb8aa3b3410e820 */ /* 0x000fe20000410000 */
[----:B------:R-:W4:Y:S05]  /*9a20*/  LDS R4, [UR19+0x2100] ;  /* 0x00210013ff047984 */ /* 0x000f2a0008000800 */
[----:B------:R-:W5:Y:S01]  /*9a30*/  @!P5 MUFU.EX2 R12, R12 ;  /* 0x0000000c000cd308 */ /* 0x000f620000000800 */
[----:B0-----:R-:W-:-:S07]  /*9a40*/  @!P3 FMUL.FTZ R6, R56, -1.4426950216293334961 ;  /* 0xbfb8aa3b3806b820 */ /* 0x001fce0000410000 */
[----:B------:R-:W0:Y:S08]  /*9a50*/  @!P2 MUFU.EX2 R35, R35 ;  /* 0x000000230023a308 */ /* 0x000e300000000800 */
[----:B------:R-:W3:Y:S01]  /*9a60*/  @!P6 MUFU.EX2 R16, R16 ;  /* 0x000000100010e308 */ /* 0x000ee20000000800 */
[----:B--2---:R-:W-:Y:S01]  /*9a70*/  @!P1 FADD.FTZ R34, R34, 1 ;  /* 0x3f80000022229421 */ /* 0x004fe20000010000 */
[----:B-----5:R-:W-:Y:S01]  /*9a80*/  @!P5 FADD.FTZ R12, R12, 1 ;  /* 0x3f8000000c0cd421 */ /* 0x020fe20000010000 */
[----:B------:R-:W-:-:S05]  /*9a90*/  @!P4 FADD.FTZ R9, R9, 1 ;  /* 0x3f8000000909c421 */ /* 0x000fca0000010000 */
[----:B------:R-:W2:Y:S01]  /*9aa0*/  @!P3 MUFU.EX2 R6, R6 ;  /* 0x000000060006b308 */ /* 0x000ea20000000800 */
[----:B0-----:R-:W-:Y:S01]  /*9ab0*/  @!P2 FADD.FTZ R35, R35, 1 ;  /* 0x3f8000002323a421 */ /* 0x001fe20000010000 */
[----:B------:R-:W-:Y:S02]  /*9ac0*/  UMOV UR9, URZ ;  /* 0x000000ff00097c82 */ /* 0x000fe40008000000 */
[----:B------:R-:W-:-:S04]  /*9ad0*/  UIMAD.WIDE.U32 UR20, UR28, UR22, UR8 ;  /* 0x000000161c1472a5 */ /* 0x000fc8000f8e0008 */
[----:B-1----:R-:W0:Y:S01]  /*9ae0*/  @!P1 MUFU.RCP R3, R34 ;  /* 0x0000002200039308 */ /* 0x002e220000001000 */
[----:B---3--:R-:W-:Y:S01]  /*9af0*/  @!P6 FADD.FTZ R16, R16, 1 ;  /* 0x3f8000001010e421 */ /* 0x008fe20000010000 */
[----:B------:R-:W-:Y:S01]  /*9b00*/  UIMAD UR21, UR28, UR23, UR21 ;  /* 0x000000171c1572a4 */ /* 0x000fe2000f8e0215 */
[----:B------:R-:W1:Y:S05]  /*9b10*/  LDCU.64 UR22, c[0x0][0x550] ;  /* 0x0000aa00ff1677ac */ /* 0x000e6a0008000a00 */
[----:B------:R-:W3:Y:S01]  /*9b20*/  @!P2 MUFU.RCP R2, R35 ;  /* 0x000000230002a308 */ /* 0x000ee20000001000 */
[----:B------:R-:W-:-:S07]  /*9b30*/  UIMAD UR11, UR10, UR25, URZ ;  /* 0x000000190a0b72a4 */ /* 0x000fce000f8e02ff */
[----:B------:R-:W5:Y:S01]  /*9b40*/  @!P5 MUFU.RCP R12, R12 ;  /* 0x0000000c000cd308 */ /* 0x000f620000001000 */
[----:B------:R-:W-:-:S07]  /*9b50*/  UIMAD.WIDE.U32 UR20, UR10, UR24, UR20 ;  /* 0x000000180a1472a5 */ /* 0x000fce000f8e0014 */
[----:B------:R-:W4:Y:S01]  /*9b60*/  @!P4 MUFU.RCP R9, R9 ;  /* 0x000000090009c308 */ /* 0x000f220000001000 */
[----:B--2---:R-:W-:-:S07]  /*9b70*/  @!P3 FADD.FTZ R6, R6, 1 ;  /* 0x3f8000000606b421 */ /* 0x004fce0000010000 */
[----:B------:R-:W2:Y:S01]  /*9b80*/  @!P6 MUFU.RCP R75, R16 ;  /* 0x00000010004be308 */ /* 0x000ea20000001000 */
[----:B0-----:R-:W-:Y:S01]  /*9b90*/  @!P1 FMUL.FTZ R28, R28, R3 ;  /* 0x000000031c1c9220 */ /* 0x001fe20000410000 */
[----:B------:R-:W-:Y:S02]  /*9ba0*/  MOV R8, UR11 ;  /* 0x0000000b00087c02 */ /* 0x000fe40008000f00 */
[----:B------:R-:W-:Y:S01]  /*9bb0*/  IADD3 R3, P1, PT, R36, UR20, RZ ;  /* 0x0000001424037c10 */ /* 0x000fe2000ff3e0ff */
[----:B---3--:R-:W-:-:S03]  /*9bc0*/  @!P2 FMUL.FTZ R29, R29, R2 ;  /* 0x000000021d1da220 */ /* 0x008fc60000410000 */
[----:B------:R-:W0:Y:S01]  /*9bd0*/  @!P3 MUFU.RCP R6, R6 ;  /* 0x000000060006b308 */ /* 0x000e220000001000 */
[----:B-----5:R-:W-:Y:S01]  /*9be0*/  @!P5 FMUL.FTZ R31, R31, R12 ;  /* 0x0000000c1f1fd220 */ /* 0x020fe20000410000 */
[----:B----4-:R-:W-:Y:S01]  /*9bf0*/  @!P4 FMUL.FTZ R32, R32, R9 ;  /* 0x000000092020c220 */ /* 0x010fe20000410000 */
[----:B------:R-:W-:Y:S01]  /*9c00*/  IADD3.X R8, PT, PT, R8, UR21, RZ, P1, !PT ;  /* 0x0000001508087c10 */ /* 0x000fe20008ffe4ff */
[----:B------:R-:W3:Y:S01]  /*9c10*/  LDCU.64 UR20, c[0x0][0x518] ;  /* 0x0000a300ff1477ac */ /* 0x000ee20008000a00 */
[-C--:B------:R-:W-:Y:S02]  /*9c20*/  ISETP.GE.AND P1, PT, R36, R4.reuse, PT ;  /* 0x000000042400720c */ /* 0x080fe40003f26270 */
[-C--:B------:R-:W-:Y:S02]  /*9c30*/  ISETP.GE.AND P2, PT, R51, R4.reuse, PT ;  /* 0x000000043300720c */ /* 0x080fe40003f46270 */
[-C--:B------:R-:W-:Y:S02]  /*9c40*/  ISETP.GE.AND P4, PT, R50, R4.reuse, PT ;  /* 0x000000043200720c */ /* 0x080fe40003f86270 */
[----:B------:R-:W-:Y:S01]  /*9c50*/  ISETP.GE.AND P5, PT, R48, R4, PT ;  /* 0x000000043000720c */ /* 0x000fe20003fa6270 */
[----:B--2---:R-:W-:Y:S01]  /*9c60*/  @!P6 FMUL.FTZ R30, R30, R75 ;  /* 0x0000004b1e1ee220 */ /* 0x004fe20000410000 */
[----:B-1----:R-:W-:-:S04]  /*9c70*/  LEA R2, P6, R3, UR22, 0x2 ;  /* 0x0000001603027c11 */ /* 0x002fc8000f8c10ff */
[----:B------:R-:W-:Y:S01]  /*9c80*/  LEA.HI.X R3, R3, UR23, R8, 0x2, P6 ;  /* 0x0000001703037c11 */ /* 0x000fe2000b0f1408 */
[----:B0-----:R-:W-:Y:S01]  /*9c90*/  @!P3 FMUL.FTZ R33, R33, R6 ;  /* 0x000000062121b220 */ /* 0x001fe20000410000 */
[-C--:B------:R-:W-:Y:S01]  /*9ca0*/  ISETP.GE.AND P3, PT, R46, R4.reuse, PT ;  /* 0x000000042e00720c */ /* 0x080fe20003f66270 */
[----:B------:R-:W0:Y:S01]  /*9cb0*/  LDCU.64 UR22, c[0x0][0x520] ;  /* 0x0000a400ff1677ac */ /* 0x000e220008000a00 */
        /* <DEDUP_REMOVED lines=63> */
[----:B---3--:R-:W-:Y:S01]  /*a0b0*/  UIMAD.WIDE.U32 UR8, UR28, UR20, UR8 ;  /* 0x000000141c0872a5 */ /* 0x008fe2000f8e0008 */
[----:B-1----:R-:W-:-:S04]  /*a0c0*/  FADD.FTZ R18, R18, R82 ;  /* 0x0000005212127221 */ /* 0x002fc80000010000 */
[----:B------:R-:W1:Y:S01]  /*a0d0*/  LDS R4, [UR19+0x2100] ;  /* 0x00210013ff047984 */ /* 0x000e620008000800 */
[----:B------:R-:W-:Y:S01]  /*a0e0*/  UIMAD UR9, UR28, UR21, UR9 ;  /* 0x000000151c0972a4 */ /* 0x000fe2000f8e0209 */
[----:B--2---:R-:W-:Y:S01]  /*a0f0*/  FADD.FTZ R19, R18, R19 ;  /* 0x0000001312137221 */ /* 0x004fe20000010000 */
[----:B------:R-:W2:Y:S03]  /*a100*/  LDCU.64 UR20, c[0x0][0x560] ;  /* 0x0000ac00ff1477ac */ /* 0x000ea60008000a00 */
[----:B----4-:R-:W-:Y:S01]  /*a110*/  FADD.FTZ R20, R19, R20 ;  /* 0x0000001413147221 */ /* 0x010fe20000010000 */
[----:B0-----:R-:W-:-:S03]  /*a120*/  UIMAD.WIDE.U32 UR8, UR10, UR22, UR8 ;  /* 0x000000160a0872a5 */ /* 0x001fc6000f8e0008 */
[----:B-----5:R-:W-:Y:S01]  /*a130*/  FADD.FTZ R21, R20, R21 ;  /* 0x0000001514157221 */ /* 0x020fe20000010000 */
[----:B------:R-:W-:-:S03]  /*a140*/  UIMAD UR9, UR10, UR23, UR9 ;  /* 0x000000170a0972a4 */ /* 0x000fc6000f8e0209 */
[----:B------:R-:W-:Y:S01]  /*a150*/  FADD.FTZ R22, R21, R22 ;  /* 0x0000001615167221 */ /* 0x000fe20000010000 */
[----:B------:R-:W-:-:S03]  /*a160*/  IADD3 R3, P0, PT, R36, UR8, RZ ;  /* 0x0000000824037c10 */ /* 0x000fc6000ff1e0ff */
[----:B------:R-:W-:Y:S01]  /*a170*/  FADD.FTZ R23, R22, R23 ;  /* 0x0000001716177221 */ /* 0x000fe20000010000 */
[----:B------:R-:W-:Y:S02]  /*a180*/  IADD3.X R6, PT, PT, RZ, UR9, RZ, P0, !PT ;  /* 0x00000009ff067c10 */ /* 0x000fe400087fe4ff */
[----:B--2---:R-:W-:Y:S01]  /*a190*/  LEA R2, P3, R3, UR20, 0x2 ;  /* 0x0000001403027c11 */ /* 0x004fe2000f8610ff */
[----:B------:R-:W-:-:S03]  /*a1a0*/  FADD.FTZ R24, R23, R24 ;  /* 0x0000001817187221 */ /* 0x000fc60000010000 */
[----:B------:R-:W-:Y:S01]  /*a1b0*/  LEA.HI.X R3, R3, UR21, R6, 0x2, P3 ;  /* 0x0000001503037c11 */ /* 0x000fe200098f1406 */
[----:B------:R-:W-:Y:S01]  /*a1c0*/  FADD.FTZ R25, R24, R25 ;  /* 0x0000001918197221 */ /* 0x000fe20000010000 */
[-C--:B-1----:R-:W-:Y:S02]  /*a1d0*/  ISETP.GE.AND P2, PT, R36, R4.reuse, PT ;  /* 0x000000042400720c */ /* 0x082fe40003f46270 */
[-C--:B------:R-:W-:Y:S01]  /*a1e0*/  ISETP.GE.AND P1, PT, R51, R4.reuse, PT ;  /* 0x000000043300720c */ /* 0x080fe20003f26270 */
[----:B------:R-:W-:Y:S01]  /*a1f0*/  FADD.FTZ R26, R25, R26 ;  /* 0x0000001a191a7221 */ /* 0x000fe20000010000 */
[-C--:B------:R-:W-:Y:S02]  /*a200*/  ISETP.GE.AND P0, PT, R50, R4.reuse, PT ;  /* 0x000000043200720c */ /* 0x080fe40003f06270 */
[-C--:B------:R-:W-:Y:S02]  /*a210*/  ISETP.GE.AND P4, PT, R48, R4.reuse, PT ;  /* 0x000000043000720c */ /* 0x080fe40003f86270 */
[----:B------:R-:W-:-:S02]  /*a220*/  ISETP.GE.AND P6, PT, R49, R4, PT ;  /* 0x000000043100720c */ /* 0x000fc40003fc6270 */
[-C--:B------:R-:W-:Y:S02]  /*a230*/  ISETP.GE.AND P5, PT, R47, R4.reuse, PT ;  /* 0x000000042f00720c */ /* 0x080fe40003fa6270 */
[-C--:B------:R-:W-:Y:S01]  /*a240*/  ISETP.GE.AND P3, PT, R46, R4.reuse, PT ;  /* 0x000000042e00720c */ /* 0x080fe20003f66270 */
[----:B------:R-:W-:Y:S01]  /*a250*/  @!P2 STG.E desc[UR26][R2.64], R5 ;  /* 0x000000050200a986 */ /* 0x000fe2000c10191a */
[----:B------:R-:W-:-:S03]  /*a260*/  ISETP.GE.AND P2, PT, R45, R4, PT ;  /* 0x000000042d00720c */ /* 0x000fc60003f46270 */
[----:B------:R-:W-:Y:S01]  /*a270*/  @!P1 STG.E desc[UR26][R2.64+0x80], R7 ;  /* 0x0000800702009986 */ /* 0x000fe2000c10191a */
[----:B------:R-:W-:Y:S01]  /*a280*/  ISETP.GE.AND P1, PT, R44, R4, PT ;  /* 0x000000042c00720c */ /* 0x000fe20003f26270 */
[----:B------:R-:W-:-:S04]  /*a290*/  FADD.FTZ R27, R26, R27 ;  /* 0x0000001b1a1b7221 */ /* 0x000fc80000010000 */
[----:B------:R-:W-:Y:S01]  /*a2a0*/  FADD.FTZ R28, R27, R28 ;  /* 0x0000001c1b1c7221 */ /* 0x000fe20000010000 */
[----:B------:R-:W-:Y:S01]  /*a2b0*/  @!P0 STG.E desc[UR26][R2.64+0x100], R9 ;  /* 0x0001000902008986 */ /* 0x000fe2000c10191a */
[-C--:B------:R-:W-:Y:S02]  /*a2c0*/  ISETP.GE.AND P0, PT, R43, R4.reuse, PT ;  /* 0x000000042b00720c */ /* 0x080fe40003f06270 */
[----:B------:R-:W-:Y:S01]  /*a2d0*/  FADD.FTZ R29, R28, R29 ;  /* 0x0000001d1c1d7221 */ /* 0x000fe20000010000 */
        /* <DEDUP_REMOVED lines=11> */
[----:B------:R-:W-:Y:S01]  /*a390*/  ISETP.GE.AND P1, PT, R37, R4, PT ;  /* 0x000000042500720c */ /* 0x000fe20003f26270 */
[----:B------:R-:W-:-:S04]  /*a3a0*/  FADD.FTZ R30, R29, R30 ;  /* 0x0000001e1d1e7221 */ /* 0x000fc80000010000 */
[----:B------:R-:W-:Y:S01]  /*a3b0*/  FADD.FTZ R31, R30, R31 ;  /* 0x0000001f1e1f7221 */ /* 0x000fe20000010000 */
[----:B------:R-:W-:Y:S03]  /*a3c0*/  @!P0 STG.E desc[UR26][R2.64+0x480], R99 ;  /* 0x0004806302008986 */ /* 0x000fe6000c10191a */
[----:B------:R-:W-:Y:S01]  /*a3d0*/  FADD.FTZ R32, R31, R32 ;  /* 0x000000201f207221 */ /* 0x000fe20000010000 */
[----:B------:R-:W-:Y:S04]  /*a3e0*/  @!P4 STG.E desc[UR26][R2.64+0x500], R35 ;  /* 0x000500230200c986 */ /* 0x000fe8000c10191a */
[----:B------:R-:W-:Y:S04]  /*a3f0*/  @!P6 STG.E desc[UR26][R2.64+0x580], R97 ;  /* 0x000580610200e986 */ /* 0x000fe8000c10191a */
[----:B------:R-:W-:Y:S04]  /*a400*/  @!P5 STG.E desc[UR26][R2.64+0x600], R55 ;  /* 0x000600370200d986 */ /* 0x000fe8000c10191a */
[----:B------:R-:W-:Y:S04]  /*a410*/  @!P3 STG.E desc[UR26][R2.64+0x680], R95 ;  /* 0x0006805f0200b986 */ /* 0x000fe8000c10191a */
[----:B------:R-:W-:Y:S04]  /*a420*/  @!P2 STG.E desc[UR26][R2.64+0x700], R57 ;  /* 0x000700390200a986 */ /* 0x000fe8000c10191a */
[----:B------:R0:W-:Y:S01]  /*a430*/  @!P1 STG.E desc[UR26][R2.64+0x780], R93 ;  /* 0x0007805d02009986 */ /* 0x0001e2000c10191a */
[----:B------:R-:W-:Y:S01]  /*a440*/  UIADD3 UR18, UP0, UPT, UR18, -0x2000, URZ ;  /* 0xffffe00012127890 */ /* 0x000fe2000ff1e0ff */
[----:B0-----:R-:W-:-:S05]  /*a450*/  FADD.FTZ R2, R32, R33 ;  /* 0x0000002120027221 */ /* 0x001fca0000010000 */
[----:B------:R0:W-:Y:S01]  /*a460*/  STL [R1+0x8], R2 ;  /* 0x0000080201007387 */ /* 0x0001e20000100800 */
        /* <DEDUP_REMOVED lines=8> */
[----:B0-----:R-:W-:Y:S10]  /*a4f0*/  BRA.U UP0, `(.L_x_270) ;  /* 0xffffff6100187547 */ /* 0x001ff4000b83ffff */
.L_x_222:
        /* <DEDUP_REMOVED lines=45> */
.L_x_272:
[----:B------:R-:W-:Y:S05]  /*a7d0*/  BSYNC.RECONVERGENT B0 ;  /* 0x0000000000007941 */ /* 0x000fea0003800200 */
.L_x_271:
        /* <DEDUP_REMOVED lines=43> */
.L_x_274:
[----:B------:R-:W-:Y:S05]  /*aa90*/  BSYNC.RECONVERGENT B0 ;  /* 0x0000000000007941 */ /* 0x000fea0003800200 */
.L_x_273:
        /* <DEDUP_REMOVED lines=34> */
.L_x_276:
        /* <DEDUP_REMOVED lines=57> */
.L_x_275:
[----:B------:R-:W-:Y:S05]  /*b050*/  EXIT ;  /* 0x000000000000794d */ /* 0x000fea0003800000 */
.L_x_261:
[----:B------:R-:W-:Y:S01]  /*b060*/  HFMA2 R154, -RZ, RZ, 0, 5.9604644775390625e-08 ;  /* 0x00000001ff9a7431 */ /* 0x000fe200000001ff */
[----:B------:R-:W-:Y:S02]  /*b070*/  MOV R86, 0xffffffff ;  /* 0xffffffff00567802 */ /* 0x000fe40000000f00 */
[----:B------:R-:W-:Y:S02]  /*b080*/  MOV R165, R162 ;  /* 0x000000a200a57202 */ /* 0x000fe40000000f00 */
[----:B------:R-:W-:-:S07]  /*b090*/  MOV R87, RZ ;  /* 0x000000ff00577202 */ /* 0x000fce0000000f00 */
[----:B-1---5:R-:W-:Y:S05]  /*b0a0*/  WARPSYNC.COLLECTIVE R86, `(.L_x_277) ;  /* 0x0000000056087348 */ /* 0x022fea0003c00000 */
[----:B------:R0:W2:Y:S02]  /*b0b0*/  SHFL.UP P6, R86, R165, R154, R87 ;  /* 0x0400009aa5567389 */ /* 0x0000a400000c0057 */
[----:B012--5:R-:W-:Y:S05]  /*b0c0*/  ENDCOLLECTIVE ;  /* 0x000000000000791b */ /* 0x027fea0003800000 */
.L_x_277:
[----:B------:R-:W-:Y:S02]  /*b0d0*/  MOV R165, R155 ;  /* 0x0000009b00a57202 */ /* 0x000fe40000000f00 */
[----:B------:R-:W-:Y:S02]  /*b0e0*/  MOV R157, R86 ;  /* 0x00000056009d7202 */ /* 0x000fe40000000f00 */
[----:B------:R-:W-:-:S07]  /*b0f0*/  MOV R86, 0xffffffff ;  /* 0xffffffff00567802 */ /* 0x000fce0000000f00 */
[----:B------:R-:W-:Y:S05]  /*b100*/  WARPSYNC.COLLECTIVE R86, `(.L_x_278) ;  /* 0x0000000056087348 */ /* 0x000fea0003c00000 */
[----:B------:R0:W1:Y:S02]  /*b110*/  SHFL.UP P6, R86, R165, R154, R87 ;  /* 0x0400009aa5567389 */ /* 0x00006400000c0057 */
[----:B01----:R-:W-:Y:S05]  /*b120*/  ENDCOLLECTIVE ;  /* 0x000000000000791b */ /* 0x003fea0003800000 */
.L_x_278:
        /* <DEDUP_REMOVED lines=9> */
.L_x_279:
[----:B------:R-:W-:Y:S02]  /*b1c0*/  MOV R165, R157 ;  /* 0x0000009d00a57202 */ /* 0x000fe40000000f00 */
[----:B------:R-:W-:Y:S02]  /*b1d0*/  MOV R155, R86 ;  /* 0x00000056009b7202 */ /* 0x000fe40000000f00 */
[----:B------:R-:W-:-:S07]  /*b1e0*/  MOV R86, 0xffffffff ;  /* 0xffffffff00567802 */ /* 0x000fce0000000f00 */
[----:B------:R-:W-:Y:S05]  /*b1f0*/  WARPSYNC.COLLECTIVE R86, `(.L_x_280) ;  /* 0x0000000056087348 */ /* 0x000fea0003c00000 */
[----:B------:R0:W1:Y:S02]  /*b200*/  SHFL.UP P6, R86, R165, R154, R87 ;  /* 0x0400009aa5567389 */ /* 0x00006400000c0057 */
[----:B01----:R-:W-:Y:S05]  /*b210*/  ENDCOLLECTIVE ;  /* 0x000000000000791b */ /* 0x003fea0003800000 */
.L_x_280:
        /* <DEDUP_REMOVED lines=9> */
.L_x_281:
[----:B------:R-:W-:Y:S02]  /*b2b0*/  MOV R165, R157 ;  /* 0x0000009d00a57202 */ /* 0x000fe40000000f00 */
[----:B------:R-:W-:Y:S02]  /*b2c0*/  MOV R155, R86 ;  /* 0x00000056009b7202 */ /* 0x000fe40000000f00 */
[----:B------:R-:W-:-:S07]  /*b2d0*/  MOV R86, 0xffffffff ;  /* 0xffffffff00567802 */ /* 0x000fce0000000f00 */
[----:B------:R-:W-:Y:S05]  /*b2e0*/  WARPSYNC.COLLECTIVE R86, `(.L_x_282) ;  /* 0x0000000056087348 */ /* 0x000fea0003c00000 */
[----:B------:R0:W1:Y:S02]  /*b2f0*/  SHFL.UP P6, R86, R165, R154, R87 ;  /* 0x0400009aa5567389 */ /* 0x00006400000c0057 */
[----:B01----:R-:W-:Y:S05]  /*b300*/  ENDCOLLECTIVE ;  /* 0x000000000000791b */ /* 0x003fea0003800000 */
.L_x_282:
        /* <DEDUP_REMOVED lines=9> */
.L_x_283:
[----:B------:R-:W-:Y:S02]  /*b3a0*/  MOV R165, R157 ;  /* 0x0000009d00a57202 */ /* 0x000fe40000000f00 */
[----:B------:R-:W-:Y:S02]  /*b3b0*/  MOV R155, R86 ;  /* 0x00000056009b7202 */ /* 0x000fe40000000f00 */
[----:B------:R-:W-:-:S07]  /*b3c0*/  MOV R86, 0xffffffff ;  /* 0xffffffff00567802 */ /* 0x000fce0000000f00 */
[----:B------:R-:W-:Y:S05]  /*b3d0*/  WARPSYNC.COLLECTIVE R86, `(.L_x_284) ;  /* 0x0000000056087348 */ /* 0x000fea0003c00000 */
[----:B------:R0:W1:Y:S02]  /*b3e0*/  SHFL.UP P6, R86, R165, R154, R87 ;  /* 0x0400009aa5567389 */ /* 0x00006400000c0057 */
[----:B01----:R-:W-:Y:S05]  /*b3f0*/  ENDCOLLECTIVE ;  /* 0x000000000000791b */ /* 0x003fea0003800000 */
.L_x_284:
        /* <DEDUP_REMOVED lines=9> */
.L_x_285:
[----:B------:R-:W-:Y:S02]  /*b490*/  MOV R165, R157 ;  /* 0x0000009d00a57202 */ /* 0x000fe40000000f00 */
[----:B------:R-:W-:Y:S02]  /*b4a0*/  MOV R155, R86 ;  /* 0x00000056009b7202 */ /* 0x000fe40000000f00 */
[----:B------:R-:W-:-:S07]  /*b4b0*/  MOV R86, 0xffffffff ;  /* 0xffffffff00567802 */ /* 0x000fce0000000f00 */
[----:B------:R-:W-:Y:S05]  /*b4c0*/  WARPSYNC.COLLECTIVE R86, `(.L_x_286) ;  /* 0x0000000056087348 */ /* 0x000fea0003c00000 */
[----:B------:R0:W1:Y:S02]  /*b4d0*/  SHFL.UP P6, R86, R165, R154, R87 ;  /* 0x0400009aa5567389 */ /* 0x00006400000c0057 */
[----:B01----:R-:W-:Y:S05]  /*b4e0*/  ENDCOLLECTIVE ;  /* 0x000000000000791b */ /* 0x003fea0003800000 */
.L_x_286:
[----:B------:R-:W-:Y:S05]  /*b4f0*/  BRA `(.L_x_287) ;  /* 0xffffffbc00947947 */ /* 0x000fea000383ffff */
.L_x_262:
        /* <DEDUP_REMOVED lines=8> */
.L_x_289:
[----:B------:R-:W-:Y:S05]  /*b580*/  BSYNC B0 ;  /* 0x0000000000007941 */ /* 0x000fea0003800000 */
.L_x_288:
[----:B------:R-:W-:Y:S05]  /*b590*/  BRA `(.L_x_290) ;  /* 0xffffffbc00887947 */ /* 0x000fea000383ffff */
.L_x_263:
        /* <DEDUP_REMOVED lines=8> */
.L_x_292:
[----:B------:R-:W-:Y:S05]  /*b620*/  BSYNC B0 ;  /* 0x0000000000007941 */ /* 0x000fea0003800000 */
.L_x_291:
[----:B------:R-:W-:Y:S05]  /*b630*/  BRA `(.L_x_293) ;  /* 0xffffffbc00687947 */ /* 0x000fea000383ffff */
.L_x_264:
        /* <DEDUP_REMOVED lines=8> */
.L_x_295:
[----:B------:R-:W-:Y:S05]  /*b6c0*/  BSYNC B0 ;  /* 0x0000000000007941 */ /* 0x000fea0003800000 */
.L_x_294:
        /* <DEDUP_REMOVED lines=9> */
.L_x_296:
[----:B------:R-:W-:Y:S01]  /*b760*/  HFMA2 R154, -RZ, RZ, 0, 0 ;  /* 0x00000000ff9a7431 */ /* 0x000fe200000001ff */
[----:B------:R-:W-:Y:S02]  /*b770*/  MOV R87, R40 ;  /* 0x0000002800577202 */ /* 0x000fe40000000f00 */
[----:B------:R-:W-:Y:S02]  /*b780*/  MOV R163, R86 ;  /* 0x0000005600a37202 */ /* 0x000fe40000000f00 */
[----:B------:R-:W-:-:S07]  /*b790*/  MOV R86, 0xffffffff ;  /* 0xffffffff00567802 */ /* 0x000fce0000000f00 */
[----:B------:R-:W-:Y:S05]  /*b7a0*/  WARPSYNC.COLLECTIVE R86, `(.L_x_297) ;  /* 0x0000000056087348 */ /* 0x000fea0003c00000 */
[----:B------:R0:W1:Y:S02]  /*b7b0*/  SHFL.IDX P2, R157, R87, R154, R155 ;  /* 0x0000009a579d7389 */ /* 0x000064000004009b */
[----:B01----:R-:W-:Y:S05]  /*b7c0*/  ENDCOLLECTIVE ;  /* 0x000000000000791b */ /* 0x003fea0003800000 */
.L_x_297:
[----:B------:R-:W-:Y:S02]  /*b7d0*/  MOV R87, R41 ;  /* 0x0000002900577202 */ /* 0x000fe40000000f00 */
[----:B------:R-:W-:-:S07]  /*b7e0*/  MOV R40, R157 ;  /* 0x0000009d00287202 */ /* 0x000fce0000000f00 */
[----:B------:R-:W-:Y:S05]  /*b7f0*/  WARPSYNC.COLLECTIVE R86, `(.L_x_298) ;  /* 0x0000000056087348 */ /* 0x000fea0003c00000 */
[----:B------:R0:W1:Y:S02]  /*b800*/  SHFL.IDX P2, R157, R87, R154, R155 ;  /* 0x0000009a579d7389 */ /* 0x000064000004009b */
[----:B01----:R-:W-:Y:S05]  /*b810*/  ENDCOLLECTIVE ;  /* 0x000000000000791b */ /* 0x003fea0003800000 */
.L_x_298:
[----:B------:R-:W-:Y:S01]  /*b820*/  MOV R41, R157 ;  /* 0x0000009d00297202 */ /* 0x000fe20000000f00 */
[----:B------:R-:W-:Y:S06]  /*b830*/  BRA `(.L_x_299) ;  /* 0xffffffbc00007947 */ /* 0x000fec000383ffff */
.L_x_266:
        /* <DEDUP_REMOVED lines=9> */
.L_x_300:
[----:B------:R-:W-:Y:S02]  /*b8d0*/  ISETP.GT.U32.AND P3, PT, R152, 0xf, PT ;  /* 0x0000000f9800780c */ /* 0x000fe40003f64070 */
[----:B------:R-:W-:Y:S02]  /*b8e0*/  MOV R155, 0x1f ;  /* 0x0000001f009b7802 */ /* 0x000fe40000000f00 */
[----:B------:R-:W-:Y:S02]  /*b8f0*/  MOV R165, R163 ;  /* 0x000000a300a57202 */ /* 0x000fe40000000f00 */
[----:B------:R-:W-:-:S07]  /*b900*/  MOV R153, R154 ;  /* 0x0000009a00997202 */ /* 0x000fce0000000f00 */
[----:B------:R-:W-:Y:S05]  /*b910*/  WARPSYNC.COLLECTIVE R86, `(.L_x_301) ;  /* 0x0000000056087348 */ /* 0x000fea0003c00000 */
[----:B------:R0:W1:Y:S02]  /*b920*/  SHFL.DOWN P4, R154, R165, R87, R157 ;  /* 0x08000057a59a7389 */ /* 0x000064000008009d */
[----:B01----:R-:W-:Y:S05]  /*b930*/  ENDCOLLECTIVE ;  /* 0x000000000000791b */ /* 0x003fea0003800000 */
.L_x_301:
        /* <DEDUP_REMOVED lines=12> */
.L_x_302:
[----:B------:R-:W-:Y:S02]  /*ba00*/  MOV R165, R163 ;  /* 0x000000a300a57202 */ /* 0x000fe40000000f00 */
[----:B------:R-:W-:-:S07]  /*ba10*/  MOV R152, R154 ;  /* 0x0000009a00987202 */ /* 0x000fce0000000f00 */
[----:B------:R-:W-:Y:S05]  /*ba20*/  WARPSYNC.COLLECTIVE R86, `(.L_x_303) ;  /* 0x0000000056087348 */ /* 0x000fea0003c00000 */
[----:B------:R0:W1:Y:S02]  /*ba30*/  SHFL.DOWN P4, R154, R165, R87, R157 ;  /* 0x08000057a59a7389 */ /* 0x000064000008009d */
[----:B01----:R-:W-:Y:S05]  /*ba40*/  ENDCOLLECTIVE ;  /* 0x000000000000791b */ /* 0x003fea0003800000 */
.L_x_303:
        /* <DEDUP_REMOVED lines=10> */
.L_x_304:
[----:B------:R-:W-:Y:S02]  /*baf0*/  MOV R165, R163 ;  /* 0x000000a300a57202 */ /* 0x000fe40000000f00 */
[----:B------:R-:W-:-:S07]  /*bb00*/  MOV R152, R154 ;  /* 0x0000009a00987202 */ /* 0x000fce0000000f00 */
[----:B------:R-:W-:Y:S05]  /*bb10*/  WARPSYNC.COLLECTIVE R86, `(.L_x_305) ;  /* 0x0000000056087348 */ /* 0x000fea0003c00000 */
[----:B------:R0:W1:Y:S02]  /*bb20*/  SHFL.DOWN P4, R154, R165, R87, R157 ;  /* 0x08000057a59a7389 */ /* 0x000064000008009d */
[----:B01----:R-:W-:Y:S05]  /*bb30*/  ENDCOLLECTIVE ;  /* 0x000000000000791b */ /* 0x003fea0003800000 */
.L_x_305:
        /* <DEDUP_REMOVED lines=9> */
.L_x_306:
[----:B------:R-:W-:Y:S02]  /*bbd0*/  MOV R165, R163 ;  /* 0x000000a300a57202 */ /* 0x000fe40000000f00 */
[----:B------:R-:W-:-:S07]  /*bbe0*/  MOV R152, R154 ;  /* 0x0000009a00987202 */ /* 0x000fce0000000f00 */
[----:B------:R-:W-:Y:S05]  /*bbf0*/  WARPSYNC.COLLECTIVE R86, `(.L_x_307) ;  /* 0x0000000056087348 */ /* 0x000fea0003c00000 */
[----:B------:R0:W1:Y:S02]  /*bc00*/  SHFL.DOWN P4, R154, R165, R87, R157 ;  /* 0x08000057a59a7389 */ /* 0x000064000008009d */
[----:B01----:R-:W-:Y:S05]  /*bc10*/  ENDCOLLECTIVE ;  /* 0x000000000000791b */ /* 0x003fea0003800000 */
.L_x_307:
        /* <DEDUP_REMOVED lines=9> */
.L_x_308:
[----:B------:R-:W-:Y:S02]  /*bcb0*/  MOV R165, R163 ;  /* 0x000000a300a57202 */ /* 0x000fe40000000f00 */
[----:B------:R-:W-:-:S07]  /*bcc0*/  MOV R152, R154 ;  /* 0x0000009a00987202 */ /* 0x000fce0000000f00 */
[----:B------:R-:W-:Y:S05]  /*bcd0*/  WARPSYNC.COLLECTIVE R86, `(.L_x_309) ;  /* 0x0000000056087348 */ /* 0x000fea0003c00000 */
[----:B------:R0:W1:Y:S02]  /*bce0*/  SHFL.DOWN P4, R154, R165, R87, R157 ;  /* 0x08000057a59a7389 */ /* 0x000064000008009d */
[----:B01----:R-:W-:Y:S05]  /*bcf0*/  ENDCOLLECTIVE ;  /* 0x000000000000791b */ /* 0x003fea0003800000 */
.L_x_309:
        /* <DEDUP_REMOVED lines=10> */
.L_x_310:
[----:B------:R-:W-:Y:S02]  /*bda0*/  MOV R87, R163 ;  /* 0x000000a300577202 */ /* 0x000fe40000000f00 */
[----:B------:R-:W-:-:S07]  /*bdb0*/  MOV R153, R157 ;  /* 0x0000009d00997202 */ /* 0x000fce0000000f00 */
[----:B------:R-:W-:Y:S05]  /*bdc0*/  WARPSYNC.COLLECTIVE R86, `(.L_x_311) ;  /* 0x0000000056087348 */ /* 0x000fea0003c00000 */
[----:B------:R0:W1:Y:S02]  /*bdd0*/  SHFL.IDX P2, R157, R87, R154, R155 ;  /* 0x0000009a579d7389 */ /* 0x000064000004009b */
[----:B01----:R-:W-:Y:S05]  /*bde0*/  ENDCOLLECTIVE ;  /* 0x000000000000791b */ /* 0x003fea0003800000 */
.L_x_311:
        /* <DEDUP_REMOVED lines=8> */
.L_x_312:
[----:B------:R-:W-:Y:S02]  /*be70*/  MOV R165, R163 ;  /* 0x000000a300a57202 */ /* 0x000fe40000000f00 */
[----:B------:R-:W-:-:S07]  /*be80*/  MOV R162, R154 ;  /* 0x0000009a00a27202 */ /* 0x000fce0000000f00 */
[----:B------:R-:W-:Y:S05]  /*be90*/  WARPSYNC.COLLECTIVE R86, `(.L_x_313) ;  /* 0x0000000056087348 */ /* 0x000fea0003c00000 */
[----:B------:R0:W1:Y:S02]  /*bea0*/  SHFL.DOWN P4, R154, R165, R87, R157 ;  /* 0x08000057a59a7389 */ /* 0x000064000008009d */
[----:B01----:R-:W-:Y:S05]  /*beb0*/  ENDCOLLECTIVE ;  /* 0x000000000000791b */ /* 0x003fea0003800000 */
.L_x_313:
[----:B------:R-:W-:Y:S02]  /*bec0*/  MOV R87, R40 ;  /* 0x0000002800577202 */ /* 0x000fe40000000f00 */
[----:B------:R-:W-:Y:S02]  /*bed0*/  MOV R163, R154 ;  /* 0x0000009a00a37202 */ /* 0x000fe40000000f00 */
[----:B------:R-:W-:-:S07]  /*bee0*/  MOV R154, RZ ;  /* 0x000000ff009a7202 */ /* 0x000fce0000000f00 */
[----:B------:R-:W-:Y:S05]  /*bef0*/  WARPSYNC.COLLECTIVE R86, `(.L_x_314) ;  /* 0x0000000056087348 */ /* 0x000fea0003c00000 */
[----:B------:R0:W1:Y:S02]  /*bf00*/  SHFL.IDX P2, R157, R87, R154, R155 ;  /* 0x0000009a579d7389 */ /* 0x000064000004009b */
[----:B01----:R-:W-:Y:S05]  /*bf10*/  ENDCOLLECTIVE ;  /* 0x000000000000791b */ /* 0x003fea0003800000 */
.L_x_314:
[----:B------:R-:W-:Y:S02]  /*bf20*/  MOV R87, R41 ;  /* 0x0000002900577202 */ /* 0x000fe40000000f00 */
[----:B------:R-:W-:-:S07]  /*bf30*/  MOV R40, R157 ;  /* 0x0000009d00287202 */ /* 0x000fce0000000f00 */
[----:B------:R-:W-:Y:S05]  /*bf40*/  WARPSYNC.COLLECTIVE R86, `(.L_x_315) ;  /* 0x0000000056087348 */ /* 0x000fea0003c00000 */
[----:B------:R0:W1:Y:S02]  /*bf50*/  SHFL.IDX P2, R157, R87, R154, R155 ;  /* 0x0000009a579d7389 */ /* 0x000064000004009b */
[----:B01----:R-:W-:Y:S05]  /*bf60*/  ENDCOLLECTIVE ;  /* 0x000000000000791b */ /* 0x003fea0003800000 */
.L_x_315:
[----:B------:R-:W-:Y:S01]  /*bf70*/  MOV R41, R157 ;  /* 0x0000009d00297202 */ /* 0x000fe20000000f00 */
[----:B------:R-:W-:Y:S06]  /*bf80*/  BRA `(.L_x_316) ;  /* 0xffffffbc00287947 */ /* 0x000fec000383ffff */
.L_x_317:
        /* <DEDUP_REMOVED lines=15> */
.L_x_10412:


//--------------------- .text._Z25selective_scan_bwd_kernelI32Selective_Scan_bwd_kernel_traitsILi128ELi16ELb0ELb0ELb1ELb0ELb0EffEEv12SSMParamsBwd --------------------------
	.section	.text._Z25selective_scan_bwd_kernelI32Selective_Scan_bwd_kernel_traitsILi128ELi16ELb0ELb0ELb1ELb0ELb0EffEEv12SSMParamsBwd,"ax",@progbits
	.align	128
        .global         _Z25selective_scan_bwd_kernelI32Selective_Scan_bwd_kernel_traitsILi128ELi16ELb0ELb0ELb1ELb0ELb0EffEEv12SSMParamsBwd
        .type           _Z25selective_scan_bwd_kernelI32Selective_Scan_bwd_kernel_traitsILi128ELi16ELb0ELb0ELb1ELb0ELb0EffEEv12SSMParamsBwd,@function
        .size           _Z25selective_scan_bwd_kernelI32Selective_Scan_bwd_kernel_traitsILi128ELi16ELb0ELb0ELb1ELb0ELb0EffEEv12SSMParamsBwd,(.L_x_10413 - _Z25selective_scan_bwd_kernelI32Selective_Scan_bwd_kernel_traitsILi128ELi16ELb0ELb0ELb1ELb0ELb0EffEEv12SSMParamsBwd)
        .other          _Z25selective_scan_bwd_kernelI32Selective_Scan_bwd_kernel_traitsILi128ELi16ELb0ELb0ELb1ELb0ELb0EffEEv12SSMParamsBwd,@"STO_CUDA_ENTRY STV_DEFAULT"
_Z25selective_scan_bwd_kernelI32Selective_Scan_bwd_kernel_traitsILi128ELi16ELb0ELb0ELb1ELb0ELb0EffEEv12SSMParamsBwd:
.text._Z25selective_scan_bwd_kernelI32Selective_Scan_bwd_kernel_traitsILi128ELi16ELb0ELb0ELb1ELb0ELb0EffEEv12SSMParamsBwd:
[----:B------:R-:W0:Y:S01]  /*0000*/  LDC R1, c[0x0][0x37c] ;  /* 0x0000df00ff017b82 */ /* 0x000e220000000800 */
[----:B------:R-:W1:Y:S07]  /*0010*/  LDCU.64 UR4, c[0x0][0x458] ;  /* 0x00008b00ff0477ac */ /* 0x000e6e0008000a00 */
[----:B------:R-:W2:Y:S01]  /*0020*/  S2UR UR8, SR_CTAID.Y ;  /* 0x00000000000879c3 */ /* 0x000ea20000002600 */
[----:B0-----:R-:W-:Y:S01]  /*0030*/  IADD3 R1, PT, PT, R1, -0xc8, RZ ;  /* 0xffffff3801017810 */ /* 0x001fe20007ffe0ff */
[----:B------:R-:W0:Y:S01]  /*0040*/  LDCU.64 UR6, c[0x0][0x470] ;  /* 0x00008e00ff0677ac */ /* 0x000e220008000a00 */
[----:B------:R-:W3:Y:S01]  /*0050*/  LDCU.64 UR32, c[0x0][0x358] ;  /* 0x00006b00ff2077ac */ /* 0x000ee20008000a00 */
[----:B------:R-:W4:Y:S04]  /*0060*/  LDCU UR25, c[0x0][0x398] ;  /* 0x00007300ff1977ac */ /* 0x000f280008000800 */
[----:B------:R-:W5:Y:S01]  /*0070*/  S2UR UR10, SR_CTAID.X ;  /* 0x00000000000a79c3 */ /* 0x000f620000002500 */
[----:B------:R-:W5:Y:S01]  /*0080*/  LDCU.128 UR12, c[0x0][0x3f0] ;  /* 0x00007e00ff0c77ac */ /* 0x000f620008000c00 */
[----:B-1----:R-:W-:-:S02]  /*0090*/  UISETP.NE.U32.AND UP0, UPT, UR4, URZ, UPT ;  /* 0x000000ff0400728c */ /* 0x002fc4000bf05070 */
[----:B0-----:R-:W-:Y:S02]  /*00a0*/  UISETP.NE.U32.AND UP1, UPT, UR6, URZ, UPT ;  /* 0x000000ff0600728c */ /* 0x001fe4000bf25070 */
[----:B------:R-:W-:Y:S02]  /*00b0*/  UISETP.NE.AND.EX UP0, UPT, UR5, URZ, UPT, UP0 ;  /* 0x000000ff0500728c */ /* 0x000fe4000bf05300 */
[----:B------:R-:W-:Y:S01]  /*00c0*/  UISETP.NE.AND.EX UP1, UPT, UR7, URZ, UPT, UP1 ;  /* 0x000000ff0700728c */ /* 0x000fe2000bf25310 */
[----:B------:R-:W0:Y:S03]  /*00d0*/  LDCU.128 UR16, c[0x0][0x400] ;  /* 0x00008000ff1077ac */ /* 0x000e260008000c00 */
        /* <DEDUP_REMOVED lines=9> */
[----:B------:R-:W-:Y:S01]  /*0170*/  MOV R4, UR6 ;  /* 0x0000000600047c02 */ /* 0x000fe20008000f00 */
[----:B------:R-:W-:Y:S02]  /*0180*/  IMAD.U32 R3, RZ, RZ, UR5 ;  /* 0x00000005ff037e24 */ /* 0x000fe4000f8e00ff */
[----:B------:R-:W-:Y:S01]  /*0190*/  MOV R5, UR7 ;  /* 0x0000000700057c02 */ /* 0x000fe20008000f00 */
[----:B------:R-:W2:Y:S03]  /*01a0*/  LDCU.64 UR26, c[0x0][0x480] ;  /* 0x00009000ff1a77ac */ /* 0x000ea60008000a00 */
[----:B---3--:R3:W2:Y:S04]  /*01b0*/  @P0 LDG.E R3, desc[UR32][R2.64] ;  /* 0x0000002002030981 */ /* 0x0086a8000c1e1900 */
[----:B------:R-:W2:Y:S01]  /*01c0*/  @P1 LDG.E R4, desc[UR32][R4.64] ;  /* 0x0000002004041981 */ /* 0x000ea2000c1e1900 */
[----:B----4-:R-:W-:Y:S01]  /*01d0*/  IMAD.U32 R0, RZ, RZ, UR25 ;  /* 0x00000019ff007e24 */ /* 0x010fe2000f8e00ff */
[----:B-----5:R-:W-:-:S02]  /*01e0*/  UIMAD.WIDE.U32 UR4, UR10, UR12, URZ ;  /* 0x0000000c0a0472a5 */ /* 0x020fc4000f8e00ff */
[----:B0-----:R-:W-:Y:S01]  /*01f0*/  UIMAD.WIDE.U32 UR6, UR10, UR16, URZ ;  /* 0x000000100a0672a5 */ /* 0x001fe2000f8e00ff */
[----:B------:R0:W-:Y:S01]  /*0200*/  STL [R1+0xc4], RZ ;  /* 0x0000c4ff01007387 */ /* 0x0001e20000100800 */
[----:B------:R-:W-:Y:S01]  /*0210*/  IABS R0, R0 ;  /* 0x0000000000007213 */ /* 0x000fe20000000000 */
[----:B------:R-:W-:Y:S02]  /*0220*/  UIMAD UR5, UR10, UR13, UR5 ;  /* 0x0000000d0a0572a4 */ /* 0x000fe4000f8e0205 */
[----:B------:R-:W-:Y:S01]  /*0230*/  UIMAD UR7, UR10, UR17, UR7 ;  /* 0x000000110a0772a4 */ /* 0x000fe2000f8e0207 */
[----:B------:R-:W-:Y:S01]  /*0240*/  R2UR UR30, R0 ;  /* 0x00000000001e72ca */ /* 0x000fe200000e0000 */
[----:B------:R-:W-:Y:S01]  /*0250*/  UIMAD.WIDE.U32 UR4, UR8, UR14, UR4 ;  /* 0x0000000e080472a5 */ /* 0x000fe2000f8e0004 */
[----:B------:R0:W-:Y:S01]  /*0260*/  STL [R1+0xc0], RZ ;  /* 0x0000c0ff01007387 */ /* 0x0001e20000100800 */
[----:B------:R-:W-:Y:S02]  /*0270*/  UIMAD.WIDE.U32 UR20, UR8, UR18, UR6 ;  /* 0x00000012081472a5 */ /* 0x000fe4000f8e0006 */
[----:B------:R-:W-:Y:S01]  /*0280*/  UIMAD UR22, UR8, UR15, UR5 ;  /* 0x0000000f081672a4 */ /* 0x000fe2000f8e0205 */
[----:B------:R-:W4:Y:S01]  /*0290*/  LDCU.128 UR12, c[0x0][0x460] ;  /* 0x00008c00ff0c77ac */ /* 0x000f220008000c00 */
[----:B-1----:R-:W-:-:S06]  /*02a0*/  ULEA UR16, UR23, 0xfffff800, 0xb ;  /* 0xfffff80017107891 */ /* 0x002fcc000f8e58ff */
[----:B------:R-:W1:Y:S01]  /*02b0*/  I2F.RP R0, UR30 ;  /* 0x0000001e00007d06 */ /* 0x000e620008209400 */
[----:B------:R-:W-:Y:S02]  /*02c0*/  UIMAD UR9, UR8, UR19, UR21 ;  /* 0x00000013080972a4 */ /* 0x000fe4000f8e0215 */
[----:B------:R-:W-:Y:S02]  /*02d0*/  UIADD3 UR21, UP0, UPT, UR16, UR4, URZ ;  /* 0x0000000410157290 */ /* 0x000fe4000ff1e0ff */
[----:B------:R-:W-:Y:S01]  /*02e0*/  USHF.R.S32.HI UR11, URZ, 0x1f, UR16 ;  /* 0x0000001fff0b7899 */ /* 0x000fe20008011410 */
[----:B------:R-:W-:Y:S01]  /*02f0*/  UMOV UR4, URZ ;  /* 0x000000ff00047c82 */ /* 0x000fe20008000000 */
[----:B------:R-:W-:Y:S01]  /*0300*/  UIADD3 UR20, UP2, UPT, UR16, UR20, URZ ;  /* 0x0000001410147290 */ /* 0x000fe2000ff5e0ff */
[----:B------:R-:W5:Y:S03]  /*0310*/  LDCU.64 UR18, c[0x0][0x498] ;  /* 0x00009300ff1277ac */ /* 0x000f660008000a00 */
[----:B------:R-:W-:Y:S01]  /*0320*/  UIADD3.X UR9, UPT, UPT, UR11, UR9, URZ, UP2, !UPT ;  /* 0x000000090b097290 */ /* 0x000fe200097fe4ff */
[----:B-1----:R-:W3:Y:S01]  /*0330*/  MUFU.RCP R0, R0 ;  /* 0x0000000000007308 */ /* 0x002ee20000001000 */
[----:B----4-:R-:W-:Y:S01]  /*0340*/  ULEA UR12, UP1, UR21, UR12, 0x2 ;  /* 0x0000000c150c7291 */ /* 0x010fe2000f8210ff */
[----:B------:R-:W1:Y:S01]  /*0350*/  LDCU.64 UR6, c[0x0][0x3d0] ;  /* 0x00007a00ff0677ac */ /* 0x000e620008000a00 */
[----:B---3--:R-:W-:-:S02]  /*0360*/  IADD3 R2, PT, PT, R0, 0xffffffe, RZ ;  /* 0x0ffffffe00027810 */ /* 0x008fc40007ffe0ff */
[----:B------:R-:W-:-:S04]  /*0370*/  MOV R0, UR8 ;  /* 0x0000000800007c02 */ /* 0x000fc80008000f00 */
[----:B------:R-:W3:Y:S01]  /*0380*/  F2I.FTZ.U32.TRUNC.NTZ R2, R2 ;  /* 0x0000000200027305 */ /* 0x000ee2000021f000 */
[----:B------:R-:W-:-:S04]  /*0390*/  IABS R0, R0 ;  /* 0x0000000000007213 */ /* 0x000fc80000000000 */
[----:B------:R-:W-:Y:S02]  /*03a0*/  R2UR UR24, R0 ;  /* 0x00000000001872ca */ /* 0x000fe400000e0000 */
[----:B---3--:R-:W-:-:S13]  /*03b0*/  R2UR UR5, R2 ;  /* 0x00000000020572ca */ /* 0x008fda00000e0000 */
[----:B------:R-:W-:-:S04]  /*03c0*/  UIADD3 UR17, UPT, UPT, URZ, -UR5, URZ ;  /* 0x80000005ff117290 */ /* 0x000fc8000fffe0ff */
[----:B------:R-:W-:-:S04]  /*03d0*/  UIMAD UR17, UR17, UR30, URZ ;  /* 0x0000001e111172a4 */ /* 0x000fc8000f8e02ff */
[----:B------:R-:W-:Y:S02]  /*03e0*/  UIMAD.WIDE.U32 UR4, UR5, UR17, UR4 ;  /* 0x00000011050472a5 */ /* 0x000fe4000f8e0004 */
[----:B------:R-:W-:Y:S02]  /*03f0*/  ULEA UR17, UP3, UR20, UR14, 0x2 ;  /* 0x0000000e14117291 */ /* 0x000fe4000f8610ff */
[----:B------:R-:W-:Y:S02]  /*0400*/  UIMAD.WIDE.U32 UR4, UR5, UR24, URZ ;  /* 0x00000018050472a5 */ /* 0x000fe4000f8e00ff */
[----:B------:R-:W-:Y:S02]  /*0410*/  UIADD3.X UR14, UPT, UPT, UR11, UR22, URZ, UP0, !UPT ;  /* 0x000000160b0e7290 */ /* 0x000fe400087fe4ff */
[----:B------:R-:W-:Y:S02]  /*0420*/  ULEA.HI.X UR15, UR20, UR15, UR9, 0x2, UP3 ;  /* 0x0000000f140f7291 */ /* 0x000fe400098f1409 */
[----:B------:R-:W-:Y:S01]  /*0430*/  ULEA.HI.X UR13, UR21, UR13, UR14, 0x2, UP1 ;  /* 0x0000000d150d7291 */ /* 0x000fe200088f140e */
[----:B------:R-:W-:Y:S01]  /*0440*/  UMOV UR9, UR5 ;  /* 0x0000000500097c82 */ /* 0x000fe20008000000 */
[----:B-----5:R-:W-:-:S02]  /*0450*/  UIMAD.WIDE.U32 UR4, UR10, UR18, URZ ;  /* 0x000000120a0472a5 */ /* 0x020fc4000f8e00ff */
[----:B------:R-:W-:Y:S02]  /*0460*/  UIADD3 UR14, UPT, UPT, -UR9, URZ, URZ ;  /* 0x000000ff090e7290 */ /* 0x000fe4000fffe1ff */
[----:B------:R-:W-:Y:S02]  /*0470*/  UIMAD UR5, UR10, UR19, UR5 ;  /* 0x000000130a0572a4 */ /* 0x000fe4000f8e0205 */
[----:B------:R-:W-:Y:S02]  /*0480*/  UIMAD UR14, UR30, UR14, UR24 ;  /* 0x0000000e1e0e72a4 */ /* 0x000fe4000f8e0218 */
[----:B-1----:R-:W-:Y:S02]  /*0490*/  UIMAD.WIDE.U32 UR20, UR10, UR6, URZ ;  /* 0x000000060a1472a5 */ /* 0x002fe4000f8e00ff */
[----:B------:R-:W-:Y:S02]  /*04a0*/  UISETP.GT.U32.AND UP2, UPT, UR30, UR14, UPT ;  /* 0x0000000e1e00728c */ /* 0x000fe4000bf44070 */
[----:B--2---:R-:W-:-:S02]  /*04b0*/  UIMAD.WIDE.U32 UR18, UR8, UR28, UR4 ;  /* 0x0000001c081272a5 */ /* 0x004fc4000f8e0004 */
[----:B------:R-:W-:Y:S02]  /*04c0*/  UISETP.NE.U32.AND UP0, UPT, UR26, URZ, UPT ;  /* 0x000000ff1a00728c */ /* 0x000fe4000bf05070 */
[----:B------:R-:W-:Y:S02]  /*04d0*/  UIMAD UR21, UR10, UR7, UR21 ;  /* 0x000000070a1572a4 */ /* 0x000fe4000f8e0215 */
[----:B------:R-:W-:Y:S02]  /*04e0*/  ULOP3.LUT UR6, UR8, UR25, URZ, 0x3c, !UPT ;  /* 0x0000001908067292 */ /* 0x000fe4000f8e3cff */
[----:B------:R-:W-:Y:S02]  /*04f0*/  UIMAD UR7, UR8, UR29, UR19 ;  /* 0x0000001d080772a4 */ /* 0x000fe4000f8e0213 */
[----:B------:R-:W-:Y:S02]  /*0500*/  @!UP2 UIADD3 UR14, UPT, UPT, UR14, -UR30, URZ ;  /* 0x8000001e0e0ea290 */ /* 0x000fe4000fffe0ff */
[----:B------:R-:W-:-:S02]  /*0510*/  @!UP2 UIADD3 UR9, UPT, UPT, UR9, 0x1, URZ ;  /* 0x000000010909a890 */ /* 0x000fc4000fffe0ff */
[----:B------:R-:W-:Y:S02]  /*0520*/  UISETP.GE.U32.AND UP1, UPT, UR14, UR30, UPT ;  /* 0x0000001e0e00728c */ /* 0x000fe4000bf26070 */
[----:B------:R-:W-:Y:S01]  /*0530*/  UISETP.NE.AND.EX UP0, UPT, UR27, URZ, UPT, UP0 ;  /* 0x000000ff1b00728c */ /* 0x000fe2000bf05300 */
[----:B------:R-:W1:Y:S01]  /*0540*/  LDCU.64 UR28, c[0x0][0x528] ;  /* 0x0000a500ff1c77ac */ /* 0x000e620008000a00 */
[----:B------:R-:W-:Y:S01]  /*0550*/  UISETP.GE.AND UP2, UPT, UR6, URZ, UPT ;  /* 0x000000ff0600728c */ /* 0x000fe2000bf46270 */
[----:B------:R-:W2:Y:S06]  /*0560*/  LDCU.64 UR26, c[0x0][0x3e8] ;  /* 0x00007d00ff1a77ac */ /* 0x000eac0008000a00 */
[----:B------:R-:W-:-:S02]  /*0570*/  @UP1 UIADD3 UR9, UPT, UPT, UR9, 0x1, URZ ;  /* 0x0000000109091890 */ /* 0x000fc4000fffe0ff */
[----:B------:R-:W-:Y:S01]  /*0580*/  UISETP.NE.AND UP1, UPT, UR25, URZ, UPT ;  /* 0x000000ff1900728c */ /* 0x000fe2000bf25270 */
[----:B------:R-:W3:Y:S01]  /*0590*/  @UP0 LDCU UR22, c[0x0][0x384] ;  /* 0x00007080ff1607ac */ /* 0x000ee20008000800 */
[----:B------:R-:W-:Y:S02]  /*05a0*/  @!UP2 UIADD3 UR9, UPT, UPT, -UR9, URZ, URZ ;  /* 0x000000ff0909a290 */ /* 0x000fe4000fffe1ff */
[----:B------:R-:W-:Y:S01]  /*05b0*/  UIADD3 UR14, UP2, UPT, UR16, UR18, URZ ;  /* 0x00000012100e7290 */ /* 0x000fe2000ff5e0ff */
[----:B------:R-:W4:Y:S06]  /*05c0*/  LDCU.64 UR4, c[0x0][0x450] ;  /* 0x00008a00ff0477ac */ /* 0x000f2c0008000a00 */
[----:B------:R-:W-:-:S02]  /*05d0*/  @!UP1 ULOP3.LUT UR9, URZ, UR25, URZ, 0x33, !UPT ;  /* 0x00000019ff099292 */ /* 0x000fc4000f8e33ff */
[----:B------:R-:W-:Y:S02]  /*05e0*/  UIADD3.X UR7, UPT, UPT, UR11, UR7, URZ, UP2, !UPT ;  /* 0x000000070b077290 */ /* 0x000fe400097fe4ff */
[----:B-1----:R-:W-:Y:S02]  /*05f0*/  ULEA UR19, UP1, UR14, UR28, 0x2 ;  /* 0x0000001c0e137291 */ /* 0x002fe4000f8210ff */
[----:B------:R-:W-:Y:S01]  /*0600*/  USHF.R.S32.HI UR6, URZ, 0x1f, UR9 ;  /* 0x0000001fff067899 */ /* 0x000fe20008011409 */
[----:B------:R-:W1:Y:S01]  /*0610*/  @UP0 LDCU UR24, c[0x0][0x38c] ;  /* 0x00007180ff1807ac */ /* 0x000e620008000800 */
[----:B------:R-:W-:Y:S02]  /*0620*/  ULEA.HI.X UR14, UR14, UR29, UR7, 0x2, UP1 ;  /* 0x0000001d0e0e7291 */ /* 0x000fe400088f1407 */
[----:B--2---:R-:W-:Y:S01]  /*0630*/  UIMAD UR6, UR6, UR26, URZ ;  /* 0x0000001a060672a4 */ /* 0x004fe2000f8e02ff */
[----:B------:R-:W2:Y:S01]  /*0640*/  @UP0 LDCU.64 UR28, c[0x0][0x480] ;  /* 0x00009000ff1c07ac */ /* 0x000ea20008000a00 */
[----:B------:R-:W-:-:S02]  /*0650*/  UIMAD.WIDE.U32 UR20, UR9, UR26, UR20 ;  /* 0x0000001a091472a5 */ /* 0x000fc4000f8e0014 */
[----:B------:R-:W-:Y:S02]  /*0660*/  UIMAD UR18, UR9, UR27, UR6 ;  /* 0x0000001b091272a4 */ /* 0x000fe4000f8e0206 */
[----:B---3--:R-:W-:Y:S02]  /*0670*/  @UP0 UIMAD UR10, UR10, UR22, UR8 ;  /* 0x000000160a0a02a4 */ /* 0x008fe4000f8e0208 */
[----:B------:R-:W-:Y:S02]  /*0680*/  UIADD3 UR16, UP1, UPT, UR16, UR20, URZ ;  /* 0x0000001410107290 */ /* 0x000fe4000ff3e0ff */
[----:B------:R-:W-:Y:S02]  /*0690*/  UIADD3 UR18, UPT, UPT, UR21, UR18, URZ ;  /* 0x0000001215127290 */ /* 0x000fe4000fffe0ff */
[----:B------:R-:W-:Y:S02]  /*06a0*/  @UP0 UIMAD UR10, UR10, UR23, URZ ;  /* 0x000000170a0a02a4 */ /* 0x000fe4000f8e02ff */
[----:B----4-:R-:W-:-:S02]  /*06b0*/  ULEA UR21, UP2, UR16, UR4, 0x2 ;  /* 0x0000000410157291 */ /* 0x010fc4000f8410ff */
[----:B------:R-:W-:Y:S02]  /*06c0*/  UIADD3.X UR22, UPT, UPT, UR11, UR18, URZ, UP1, !UPT ;  /* 0x000000120b167290 */ /* 0x000fe40008ffe4ff */
[----:B-1----:R-:W-:Y:S02]  /*06d0*/  @UP0 UIMAD UR10, UR10, UR24, URZ ;  /* 0x000000180a0a02a4 */ /* 0x002fe4000f8e02ff */
[----:B------:R-:W-:Y:S01]  /*06e0*/  ULEA.HI.X UR22, UR16, UR5, UR22, 0x2, UP2 ;  /* 0x0000000510167291 */ /* 0x000fe200090f1416 */
[----:B------:R-:W-:Y:S02]  /*06f0*/  UMOV UR4, URZ ;  /* 0x000000ff00047c82 */ /* 0x000fe40008000000 */
[----:B------:R-:W-:Y:S01]  /*0700*/  UMOV UR5, URZ ;  /* 0x000000ff00057c82 */ /* 0x000fe20008000000 */
[----:B--2---:R-:W-:Y:S02]  /*0710*/  @UP0 UIMAD.WIDE UR4, UR10, 0x8, UR28 ;  /* 0x000000080a0408a5 */ /* 0x004fe4000f8e021c */
[----:B------:R-:W-:Y:S01]  /*0720*/  UISETP.GE.AND UP0, UPT, UR23, 0x1, UPT ;  /* 0x000000011700788c */ /* 0x000fe2000bf06270 */
[----:B------:R-:W-:Y:S01]  /*0730*/  UMOV UR7, URZ ;  /* 0x000000ff00077c82 */ /* 0x000fe20008000000 */
[----:B------:R-:W-:Y:S01]  /*0740*/  UMOV UR6, URZ ;  /* 0x000000ff00067c82 */ /* 0x000fe20008000000 */
[----:B------:R-:W-:-:S02]  /*0750*/  @P0 R2UR UR7, R3 ;  /* 0x00000000030702ca */ /* 0x000fc400000e0000 */
[----:B------:R-:W-:-:S04]  /*0760*/  @P1 R2UR UR6, R4 ;  /* 0x00000000040612ca */ /* 0x000fc800000e0000 */
[----:B0-----:R-:W-:Y:S11]  /*0770*/  BRA.U !UP0, `(.L_x_318) ;  /* 0x00000071084c7547 */ /* 0x001ff6000b800000 */
[----:B------:R-:W0:Y:S01]  /*0780*/  S2R R6, SR_TID.X ;  /* 0x0000000000067919 */ /* 0x000e220000002100 */
[----:B------:R-:W1:Y:S01]  /*0790*/  LDCU UR10, c[0x0][0x394] ;  /* 0x00007280ff0a77ac */ /* 0x000e620008000800 */
[----:B------:R2:W-:Y:S01]  /*07a0*/  STL [R1+0xc0], RZ ;  /* 0x0000c0ff01007387 */ /* 0x0005e20000100800 */
[----:B------:R-:W-:Y:S01]  /*07b0*/  UMOV UR11, UR12 ;  /* 0x0000000c000b7c82 */ /* 0x000fe20008000000 */
[----:B------:R-:W-:Y:S01]  /*07c0*/  UMOV UR16, UR13 ;  /* 0x0000000d00107c82 */ /* 0x000fe20008000000 */
[----:B------:R-:W-:Y:S01]  /*07d0*/  UMOV UR18, UR15 ;  /* 0x0000000f00127c82 */ /* 0x000fe20008000000 */
[----:B------:R2:W-:Y:S01]  /*07e0*/  STL [R1+0xc4], RZ ;  /* 0x0000c4ff01007387 */ /* 0x0005e20000100800 */
[----:B------:R-:W-:Y:S01]  /*07f0*/  UMOV UR20, UR14 ;  /* 0x0000000e00147c82 */ /* 0x000fe20008000000 */
[C---:B0-----:R-:W-:Y:S01]  /*0800*/  IMAD.SHL.U32 R3, R6.reuse, 0x10, RZ ;  /* 0x0000001006037824 */ /* 0x041fe200078e00ff */
[----:B------:R-:W-:-:S04]  /*0810*/  LOP3.LUT R4, R6, 0x1f, RZ, 0xc0, !PT ;  /* 0x0000001f06047812 */ /* 0x000fc800078ec0ff */
[----:B-12---:R-:W-:-:S07]  /*0820*/  LOP3.LUT R9, R4, 0x3e00, R3, 0xf8, !PT ;  /* 0x00003e0004097812 */ /* 0x006fce00078ef803 */
.L_x_365:
[----:B------:R-:W0:Y:S01]  /*0830*/  LDCU UR28, c[0x0][0x388] ;  /* 0x00007100ff1c77ac */ /* 0x000e220008000800 */
[----:B------:R-:W-:Y:S01]  /*0840*/  IMAD.SHL.U32 R85, R6, 0x10, RZ ;  /* 0x0000001006557824 */ /* 0x000fe200078e00ff */
[----:B------:R-:W-:Y:S01]  /*0850*/  MOV R2, UR11 ;  /* 0x0000000b00027c02 */ /* 0x000fe20008000f00 */
[----:B------:R-:W-:Y:S01]  /*0860*/  HFMA2 R0, -RZ, RZ, 0, 0 ;  /* 0x00000000ff007431 */ /* 0x000fe200000001ff */
[----:B------:R-:W-:Y:S01]  /*0870*/  ULEA UR8, UR10, 0xfffff800, 0xb ;  /* 0xfffff8000a087891 */ /* 0x000fe2000f8e58ff */
[----:B------:R-:W-:Y:S02]  /*0880*/  MOV R3, UR16 ;  /* 0x0000001000037c02 */ /* 0x000fe40008000f00 */
[----:B------:R-:W-:Y:S02]  /*0890*/  CS2R R16, SRZ ;  /* 0x0000000000107805 */ /* 0x000fe4000001ff00 */
[----:B------:R-:W-:Y:S02]  /*08a0*/  LOP3.LUT R25, R85, 0x3e00, RZ, 0xc0, !PT ;  /* 0x00003e0055197812 */ /* 0x000fe400078ec0ff */
[----:B------:R-:W-:-:S02]  /*08b0*/  CS2R R10, SRZ ;  /* 0x00000000000a7805 */ /* 0x000fc4000001ff00 */
[----:B------:R-:W-:Y:S02]  /*08c0*/  CS2R R14, SRZ ;  /* 0x00000000000e7805 */ /* 0x000fe4000001ff00 */
[----:B------:R-:W-:Y:S02]  /*08d0*/  CS2R R12, SRZ ;  /* 0x00000000000c7805 */ /* 0x000fe4000001ff00 */
[----:B------:R-:W-:Y:S02]  /*08e0*/  LOP3.LUT R79, R25, R4, RZ, 0xfc, !PT ;  /* 0x00000004194f7212 */ /* 0x000fe400078efcff */
[----:B------:R-:W-:Y:S02]  /*08f0*/  CS2R R18, SRZ ;  /* 0x0000000000127805 */ /* 0x000fe4000001ff00 */
[----:B------:R-:W-:Y:S02]  /*0900*/  CS2R R20, SRZ ;  /* 0x0000000000147805 */ /* 0x000fe4000001ff00 */
[----:B------:R-:W-:-:S02]  /*0910*/  CS2R R22, SRZ ;  /* 0x0000000000167805 */ /* 0x000fc4000001ff00 */
[----:B------:R-:W-:Y:S01]  /*0920*/  MOV R24, RZ ;  /* 0x000000ff00187202 */ /* 0x000fe20000000f00 */
[----:B0-----:R-:W-:-:S06]  /*0930*/  UIADD3 UR8, UPT, UPT, -UR8, UR28, URZ ;  /* 0x0000001c08087290 */ /* 0x001fcc000fffe1ff */
[C---:B------:R-:W-:Y:S01]  /*0940*/  ISETP.GE.AND P0, PT, R9.reuse, UR8, PT ;  /* 0x0000000809007c0c */ /* 0x040fe2000bf06270 */
[----:B------:R-:W-:Y:S01]  /*0950*/  IMAD.WIDE.U32 R8, R9, 0x4, R2 ;  /* 0x0000000409087825 */ /* 0x000fe200078e0002 */
[----:B------:R-:W-:Y:S01]  /*0960*/  BAR.SYNC.DEFER_BLOCKING 0x0 ;  /* 0x0000000000007b1d */ /* 0x000fe20000010000 */
[C---:B------:R-:W-:Y:S02]  /*0970*/  LOP3.LUT R78, R79.reuse, 0x20, RZ, 0xfc, !PT ;  /* 0x000000204f4e7812 */ /* 0x040fe400078efcff */
[C---:B------:R-:W-:Y:S01]  /*0980*/  LOP3.LUT R73, R79.reuse, 0xc0, RZ, 0xfc, !PT ;  /* 0x000000c04f497812 */ /* 0x040fe200078efcff */
[----:B------:R-:W-:Y:S01]  /*0990*/  IMAD.SHL.U32 R2, R79, 0x4, RZ ;  /* 0x000000044f027824 */ /* 0x000fe200078e00ff */
[----:B------:R-:W-:Y:S02]  /*09a0*/  P2R R39, PR, RZ, 0x1 ;  /* 0x00000001ff277803 */ /* 0x000fe40000000000 */
[----:B------:R-:W-:Y:S02]  /*09b0*/  ISETP.GE.AND P2, PT, R73, UR8, PT ;  /* 0x0000000849007c0c */ /* 0x000fe4000bf46270 */
[----:B------:R-:W-:-:S02]  /*09c0*/  IADD3 R6, P1, PT, R2, UR17, RZ ;  /* 0x0000001102067c10 */ /* 0x000fc4000ff3e0ff */
[----:B------:R-:W-:Y:S01]  /*09d0*/  LOP3.LUT R72, R79, 0xe0, RZ, 0xfc, !PT ;  /* 0x000000e04f487812 */ /* 0x000fe200078efcff */
[----:B------:R-:W2:Y:S01]  /*09e0*/  @!P0 LDG.E R0, desc[UR32][R8.64] ;  /* 0x0000002008008981 */ /* 0x000ea2000c1e1900 */
[----:B------:R-:W-:Y:S02]  /*09f0*/  ISETP.GE.AND P0, PT, R78, UR8, PT ;  /* 0x000000084e007c0c */ /* 0x000fe4000bf06270 */
[----:B------:R-:W-:-:S05]  /*0a00*/  LOP3.LUT R5, R5, 0xfffffffb, RZ, 0xc0, !PT ;  /* 0xfffffffb05057812 */ /* 0x000fca00078ec0ff */
[----:B------:R-:W3:Y:S01]  /*0a10*/  @!P2 LDG.E R15, desc[UR32][R8.64+0x300] ;  /* 0x00030020080fa981 */ /* 0x000ee2000c1e1900 */
[----:B------:R-:W-:Y:S02]  /*0a20*/  P2R R40, PR, RZ, 0x1 ;  /* 0x00000001ff287803 */ /* 0x000fe40000000000 */
[----:B------:R-:W-:Y:S02]  /*0a30*/  IADD3 R2, P0, PT, R2, UR19, RZ ;  /* 0x0000001302027c10 */ /* 0x000fe4000ff1e0ff */
[----:B------:R-:W-:Y:S02]  /*0a40*/  @P2 LOP3.LUT R5, R5, 0x4, RZ, 0xfc, !PT ;  /* 0x0000000405052812 */ /* 0x000fe400078efcff */
[----:B------:R-:W-:Y:S02]  /*0a50*/  IADD3.X R3, PT, PT, RZ, UR20, RZ, P0, !PT ;  /* 0x00000014ff037c10 */ /* 0x000fe400087fe4ff */
[----:B------:R-:W-:Y:S02]  /*0a60*/  ISETP.GE.AND P0, PT, R72, UR8, PT ;  /* 0x0000000848007c0c */ /* 0x000fe4000bf06270 */
[----:B------:R-:W-:-:S02]  /*0a70*/  LOP3.LUT R5, R5, 0xfffffffd, RZ, 0xc0, !PT ;  /* 0xfffffffd05057812 */ /* 0x000fc400078ec0ff */
[C---:B------:R-:W-:Y:S02]  /*0a80*/  LOP3.LUT R71, R79.reuse, 0x100, RZ, 0xfc, !PT ;  /* 0x000001004f477812 */ /* 0x040fe400078efcff */
[C---:B------:R-:W-:Y:S02]  /*0a90*/  LOP3.LUT R77, R79.reuse, 0x40, RZ, 0xfc, !PT ;  /* 0x000000404f4d7812 */ /* 0x040fe400078efcff */
[C---:B------:R-:W-:Y:S02]  /*0aa0*/  LOP3.LUT R76, R79.reuse, 0x60, RZ, 0xfc, !PT ;  /* 0x000000604f4c7812 */ /* 0x040fe400078efcff */
[C---:B------:R-:W-:Y:S02]  /*0ab0*/  LOP3.LUT R74, R79.reuse, 0xa0, RZ, 0xfc, !PT ;  /* 0x000000a04f4a7812 */ /* 0x040fe400078efcff */
[----:B------:R-:W-:Y:S01]  /*0ac0*/  LOP3.LUT R75, R79, 0x80, RZ, 0xfc, !PT ;  /* 0x000000804f4b7812 */ /* 0x000fe200078efcff */
[----:B------:R-:W4:Y:S01]  /*0ad0*/  @!P0 LDG.E R16, desc[UR32][R8.64+0x380] ;  /* 0x0003802008108981 */ /* 0x000f22000c1e1900 */
[----:B------:R-:W-:-:S02]  /*0ae0*/  @P0 LOP3.LUT R5, R5, 0x2, RZ, 0xfc, !PT ;  /* 0x0000000205050812 */ /* 0x000fc400078efcff */
[----:B------:R-:W-:Y:S02]  /*0af0*/  IADD3.X R7, PT, PT, RZ, UR18, RZ, P1, !PT ;  /* 0x00000012ff077c10 */ /* 0x000fe40008ffe4ff */
[----:B------:R-:W-:Y:S02]  /*0b00*/  ISETP.GE.AND P0, PT, R71, UR8, PT ;  /* 0x0000000847007c0c */ /* 0x000fe4000bf06270 */
[----:B------:R-:W-:Y:S02]  /*0b10*/  ISETP.GE.AND P1, PT, R78, UR8, PT ;  /* 0x000000084e007c0c */ /* 0x000fe4000bf26270 */
[----:B------:R-:W-:Y:S02]  /*0b20*/  ISETP.GE.AND P6, PT, R77, UR8, PT ;  /* 0x000000084d007c0c */ /* 0x000fe4000bfc6270 */
[----:B------:R-:W-:Y:S02]  /*0b30*/  ISETP.GE.AND P5, PT, R76, UR8, PT ;  /* 0x000000084c007c0c */ /* 0x000fe4000bfa6270 */
[----:B------:R-:W-:-:S02]  /*0b40*/  ISETP.GE.AND P3, PT, R74, UR8, PT ;  /* 0x000000084a007c0c */ /* 0x000fc4000bf66270 */
[----:B------:R-:W-:Y:S02]  /*0b50*/  ISETP.GE.AND P4, PT, R75, UR8, PT ;  /* 0x000000084b007c0c */ /* 0x000fe4000bf86270 */
[----:B------:R-:W-:Y:S01]  /*0b60*/  LOP3.LUT R5, R5, 0xfffffffe, RZ, 0xc0, !PT ;  /* 0xfffffffe05057812 */ /* 0x000fe200078ec0ff */
[----:B------:R-:W5:Y:S01]  /*0b70*/  @!P0 LDG.E R17, desc[UR32][R8.64+0x400] ;  /* 0x0004002008118981 */ /* 0x000f62000c1e1900 */
[C---:B------:R-:W-:Y:S02]  /*0b80*/  LOP3.LUT R70, R79.reuse, 0x120, RZ, 0xfc, !PT ;  /* 0x000001204f467812 */ /* 0x040fe400078efcff */
[C---:B------:R-:W-:Y:S01]  /*0b90*/  LOP3.LUT R69, R79.reuse, 0x140, RZ, 0xfc, !PT ;  /* 0x000001404f457812 */ /* 0x040fe200078efcff */
[----:B------:R-:W3:Y:S01]  /*0ba0*/  @!P1 LDG.E R10, desc[UR32][R8.64+0x80] ;  /* 0x00008020080a9981 */ /* 0x000ee2000c1e1900 */
[C---:B------:R-:W-:Y:S02]  /*0bb0*/  LOP3.LUT R68, R79.reuse, 0x160, RZ, 0xfc, !PT ;  /* 0x000001604f447812 */ /* 0x040fe400078efcff */
[----:B------:R-:W-:Y:S01]  /*0bc0*/  LOP3.LUT R67, R79, 0x180, RZ, 0xfc, !PT ;  /* 0x000001804f437812 */ /* 0x000fe200078efcff */
[----:B------:R-:W4:Y:S01]  /*0bd0*/  @!P6 LDG.E R11, desc[UR32][R8.64+0x100] ;  /* 0x00010020080be981 */ /* 0x000f22000c1e1900 */
[----:B------:R-:W-:-:S02]  /*0be0*/  @P0 LOP3.LUT R5, R5, 0x1, RZ, 0xfc, !PT ;  /* 0x0000000105050812 */ /* 0x000fc400078efcff */
[C---:B------:R-:W-:Y:S01]  /*0bf0*/  LOP3.LUT R66, R79.reuse, 0x1a0, RZ, 0xfc, !PT ;  /* 0x000001a04f427812 */ /* 0x040fe200078efcff */
[----:B------:R-:W5:Y:S01]  /*0c00*/  @!P5 LDG.E R12, desc[UR32][R8.64+0x180] ;  /* 0x00018020080cd981 */ /* 0x000f62000c1e1900 */
[----:B------:R-:W-:Y:S02]  /*0c10*/  ISETP.GE.AND P0, PT, R70, UR8, PT ;  /* 0x0000000846007c0c */ /* 0x000fe4000bf06270 */
[----:B------:R-:W-:Y:S01]  /*0c20*/  LOP3.LUT R65, R79, 0x1c0, RZ, 0xfc, !PT ;  /* 0x000001c04f417812 */ /* 0x000fe200078efcff */
[----:B------:R-:W5:Y:S01]  /*0c30*/  @!P3 LDG.E R14, desc[UR32][R8.64+0x280] ;  /* 0x00028020080eb981 */ /* 0x000f62000c1e1900 */
[----:B------:R-:W-:Y:S02]  /*0c40*/  ISETP.GE.AND P1, PT, R69, UR8, PT ;  /* 0x0000000845007c0c */ /* 0x000fe4000bf26270 */
[----:B------:R-:W-:Y:S01]  /*0c50*/  P2R R44, PR, RZ, 0x8 ;  /* 0x00000008ff2c7803 */ /* 0x000fe20000000000 */
[----:B------:R-:W5:Y:S01]  /*0c60*/  @!P4 LDG.E R13, desc[UR32][R8.64+0x200] ;  /* 0x00020020080dc981 */ /* 0x000f62000c1e1900 */
[----:B------:R-:W-:-:S02]  /*0c70*/  LOP3.LUT R64, R79, 0x1e0, RZ, 0xfc, !PT ;  /* 0x000001e04f407812 */ /* 0x000fc400078efcff */
[----:B------:R-:W-:Y:S02]  /*0c80*/  ISETP.GE.AND P2, PT, R68, UR8, PT ;  /* 0x0000000844007c0c */ /* 0x000fe4000bf46270 */
[----:B------:R-:W-:Y:S01]  /*0c90*/  P2R R43, PR, RZ, 0x10 ;  /* 0x00000010ff2b7803 */ /* 0x000fe20000000000 */
[----:B------:R-:W5:Y:S01]  /*0ca0*/  @!P0 LDG.E R18, desc[UR32][R8.64+0x480] ;  /* 0x0004802008128981 */ /* 0x000f62000c1e1900 */
[----:B------:R-:W-:Y:S02]  /*0cb0*/  ISETP.GE.AND P3, PT, R67, UR8, PT ;  /* 0x0000000843007c0c */ /* 0x000fe4000bf66270 */
[----:B------:R-:W-:Y:S01]  /*0cc0*/  P2R R42, PR, RZ, 0x20 ;  /* 0x00000020ff2a7803 */ /* 0x000fe20000000000 */
[----:B------:R-:W5:Y:S01]  /*0cd0*/  @!P1 LDG.E R19, desc[UR32][R8.64+0x500] ;  /* 0x0005002008139981 */ /* 0x000f62000c1e1900 */
[----:B------:R-:W-:Y:S02]  /*0ce0*/  ISETP.GE.AND P4, PT, R66, UR8, PT ;  /* 0x0000000842007c0c */ /* 0x000fe4000bf86270 */
[----:B------:R-:W-:-:S02]  /*0cf0*/  P2R R41, PR, RZ, 0x40 ;  /* 0x00000040ff297803 */ /* 0x000fc40000000000 */
[----:B------:R-:W-:Y:S01]  /*0d00*/  ISETP.GE.AND P5, PT, R65, UR8, PT ;  /* 0x0000000841007c0c */ /* 0x000fe2000bfa6270 */
[----:B------:R-:W5:Y:S01]  /*0d10*/  @!P2 LDG.E R20, desc[UR32][R8.64+0x580] ;  /* 0x000580200814a981 */ /* 0x000f62000c1e1900 */
[----:B------:R-:W-:-:S03]  /*0d20*/  ISETP.GE.AND P6, PT, R64, UR8, PT ;  /* 0x0000000840007c0c */ /* 0x000fc6000bfc6270 */
[----:B------:R-:W5:Y:S04]  /*0d30*/  @!P3 LDG.E R21, desc[UR32][R8.64+0x600] ;  /* 0x000600200815b981 */ /* 0x000f68000c1e1900 */
[----:B------:R-:W5:Y:S04]  /*0d40*/  @!P4 LDG.E R22, desc[UR32][R8.64+0x680] ;  /* 0x000680200816c981 */ /* 0x000f68000c1e1900 */
[----:B------:R-:W5:Y:S04]  /*0d50*/  @!P5 LDG.E R23, desc[UR32][R8.64+0x700] ;  /* 0x000700200817d981 */ /* 0x000f68000c1e1900 */
[----:B------:R0:W5:Y:S01]  /*0d60*/  @!P6 LDG.E R24, desc[UR32][R8.64+0x780] ;  /* 0x000780200818e981 */ /* 0x000162000c1e1900 */
[----:B------:R-:W1:Y:S01]  /*0d70*/  S2R R46, SR_LANEID ;  /* 0x00000000002e7919 */ /* 0x000e620000000000 */
[----:B------:R-:W0:Y:S01]  /*0d80*/  S2UR UR8, SR_CgaCtaId ;  /* 0x00000000000879c3 */ /* 0x000e220000008800 */
[----:B------:R-:W-:-:S02]  /*0d90*/  UMOV UR23, 0x400 ;  /* 0x0000040000177882 */ /* 0x000fc40000000000 */
[----:B0-----:R-:W-:Y:S01]  /*0da0*/  ULEA UR23, UR8, UR23, 0x18 ;  /* 0x0000001708177291 */ /* 0x001fe2000f8ec0ff */
[----:B------:R-:W-:Y:S01]  /*0db0*/  P2R R27, PR, RZ, 0x1 ;  /* 0x00000001ff1b7803 */ /* 0x000fe20000000000 */
[----:B------:R-:W-:Y:S02]  /*0dc0*/  HFMA2 R9, -RZ, RZ, 0, 0 ;  /* 0x00000000ff097431 */ /* 0x000fe400000001ff */
[----:B-1----:R-:W-:Y:S02]  /*0dd0*/  IMAD.IADD R25, R25, 0x1, R46 ;  /* 0x0000000119197824 */ /* 0x002fe400078e022e */
[----:B------:R-:W-:Y:S02]  /*0de0*/  HFMA2 R45, -RZ, RZ, 0, 0 ;  /* 0x00000000ff2d7431 */ /* 0x000fe400000001ff */
[----:B------:R-:W-:Y:S01]  /*0df0*/  IMAD.MOV.U32 R47, RZ, RZ, RZ ;  /* 0x000000ffff2f7224 */ /* 0x000fe200078e00ff */
[----:B------:R-:W-:Y:S01]  /*0e00*/  CS2R R80, SRZ ;  /* 0x0000000000507805 */ /* 0x000fe2000001ff00 */
[C---:B------:R-:W-:Y:S01]  /*0e10*/  VIADD R8, R25.reuse, 0x60 ;  /* 0x0000006019087836 */ /* 0x040fe20000000000 */
[----:B------:R-:W-:-:S02]  /*0e20*/  LEA.HI.SX32 R26, R25, R25, 0x1b ;  /* 0x00000019191a7211 */ /* 0x000fc400078fdaff */
[----:B------:R-:W-:Y:S02]  /*0e30*/  CS2R R82, SRZ ;  /* 0x0000000000527805 */ /* 0x000fe4000001ff00 */
[C---:B------:R-:W-:Y:S01]  /*0e40*/  IADD3 R28, PT, PT, R25.reuse, 0x40, RZ ;  /* 0x00000040191c7810 */ /* 0x040fe20007ffe0ff */
[----:B------:R-:W-:Y:S01]  /*0e50*/  IMAD.MOV.U32 R86, RZ, RZ, RZ ;  /* 0x000000ffff567224 */ /* 0x000fe200078e00ff */
[----:B------:R-:W-:Y:S01]  /*0e60*/  LEA R119, R26, UR23, 0x2 ;  /* 0x000000171a777c11 */ /* 0x000fe2000f8e10ff */
[----:B------:R-:W0:Y:S01]  /*0e70*/  LDCU UR8, c[0x0][0x38c] ;  /* 0x00007180ff0877ac */ /* 0x000e220008000800 */
[C---:B------:R-:W-:Y:S02]  /*0e80*/  IADD3 R26, PT, PT, R25.reuse, 0x20, RZ ;  /* 0x00000020191a7810 */ /* 0x040fe40007ffe0ff */
[----:B------:R-:W-:Y:S02]  /*0e90*/  LEA.HI.SX32 R8, R8, R25, 0x1b ;  /* 0x0000001908087211 */ /* 0x000fe400078fdaff */
[----:B------:R-:W-:-:S02]  /*0ea0*/  IADD3 R30, PT, PT, R25, 0x80, RZ ;  /* 0x00000080191e7810 */ /* 0x000fc40007ffe0ff */
[C---:B------:R-:W-:Y:S02]  /*0eb0*/  IADD3 R32, PT, PT, R25.reuse, 0xa0, RZ ;  /* 0x000000a019207810 */ /* 0x040fe40007ffe0ff */
[-C--:B------:R-:W-:Y:S02]  /*0ec0*/  LEA.HI.SX32 R26, R26, R25.reuse, 0x1b ;  /* 0x000000191a1a7211 */ /* 0x080fe400078fdaff */
[-C--:B------:R-:W-:Y:S02]  /*0ed0*/  LEA.HI.SX32 R28, R28, R25.reuse, 0x1b ;  /* 0x000000191c1c7211 */ /* 0x080fe400078fdaff */
[----:B------:R-:W-:Y:S02]  /*0ee0*/  LEA R116, R8, UR23, 0x2 ;  /* 0x0000001708747c11 */ /* 0x000fe4000f8e10ff */
[----:B------:R-:W-:Y:S02]  /*0ef0*/  IADD3 R8, PT, PT, R25, 0xe0, RZ ;  /* 0x000000e019087810 */ /* 0x000fe40007ffe0ff */
[----:B------:R-:W-:-:S02]  /*0f00*/  LEA.HI.SX32 R30, R30, R25, 0x1b ;  /* 0x000000191e1e7211 */ /* 0x000fc400078fdaff */
[-C--:B------:R-:W-:Y:S02]  /*0f10*/  LEA.HI.SX32 R32, R32, R25.reuse, 0x1b ;  /* 0x0000001920207211 */ /* 0x080fe400078fdaff */
[----:B------:R-:W-:Y:S02]  /*0f20*/  LEA R118, R26, UR23, 0x2 ;  /* 0x000000171a767c11 */ /* 0x000fe4000f8e10ff */
[----:B------:R-:W-:Y:S02]  /*0f30*/  LEA R117, R28, UR23, 0x2 ;  /* 0x000000171c757c11 */ /* 0x000fe4000f8e10ff */
[----:B------:R-:W-:Y:S01]  /*0f40*/  LEA.HI.SX32 R8, R8, R25, 0x1b ;  /* 0x0000001908087211 */ /* 0x000fe200078fdaff */
[----:B------:R-:W-:Y:S01]  /*0f50*/  VIADD R28, R25, 0x120 ;  /* 0x00000120191c7836 */ /* 0x000fe20000000000 */
[----:B------:R-:W-:Y:S02]  /*0f60*/  LEA R115, R30, UR23, 0x2 ;  /* 0x000000171e737c11 */ /* 0x000fe4000f8e10ff */
[----:B------:R-:W-:-:S02]  /*0f70*/  LEA R114, R32, UR23, 0x2 ;  /* 0x0000001720727c11 */ /* 0x000fc4000f8e10ff */
[C---:B------:R-:W-:Y:S02]  /*0f80*/  IADD3 R26, PT, PT, R25.reuse, 0x100, RZ ;  /* 0x00000100191a7810 */ /* 0x040fe40007ffe0ff */
[C---:B------:R-:W-:Y:S02]  /*0f90*/  IADD3 R30, PT, PT, R25.reuse, 0x140, RZ ;  /* 0x00000140191e7810 */ /* 0x040fe40007ffe0ff */
[----:B------:R-:W-:Y:S01]  /*0fa0*/  LEA R112, R8, UR23, 0x2 ;  /* 0x0000001708707c11 */ /* 0x000fe2000f8e10ff */
[----:B------:R-:W-:Y:S01]  /*0fb0*/  VIADD R8, R25, 0x180 ;  /* 0x0000018019087836 */ /* 0x000fe20000000000 */
[-C--:B------:R-:W-:Y:S02]  /*0fc0*/  LEA.HI.SX32 R26, R26, R25.reuse, 0x1b ;  /* 0x000000191a1a7211 */ /* 0x080fe400078fdaff */
[-C--:B------:R-:W-:Y:S02]  /*0fd0*/  LEA.HI.SX32 R28, R28, R25.reuse, 0x1b ;  /* 0x000000191c1c7211 */ /* 0x080fe400078fdaff */
[----:B------:R-:W-:-:S02]  /*0fe0*/  LEA.HI.SX32 R30, R30, R25, 0x1b ;  /* 0x000000191e1e7211 */ /* 0x000fc400078fdaff */
[----:B------:R-:W-:Y:S02]  /*0ff0*/  LOP3.LUT P0, RZ, R5, 0x1, RZ, 0xc0, !PT ;  /* 0x0000000105ff7812 */ /* 0x000fe4000780c0ff */
[----:B------:R-:W-:Y:S02]  /*1000*/  LEA R111, R26, UR23, 0x2 ;  /* 0x000000171a6f7c11 */ /* 0x000fe4000f8e10ff */
[----:B------:R-:W-:Y:S02]  /*1010*/  LEA.HI.SX32 R8, R8, R25, 0x1b ;  /* 0x0000001908087211 */ /* 0x000fe400078fdaff */
[----:B------:R-:W-:Y:S02]  /*1020*/  LEA R110, R28, UR23, 0x2 ;  /* 0x000000171c6e7c11 */ /* 0x000fe4000f8e10ff */
[----:B------:R-:W-:Y:S02]  /*1030*/  LEA R109, R30, UR23, 0x2 ;  /* 0x000000171e6d7c11 */ /* 0x000fe4000f8e10ff */
[----:B------:R-:W-:-:S02]  /*1040*/  P2R R29, PR, RZ, 0x1 ;  /* 0x00000001ff1d7803 */ /* 0x000fc40000000000 */
[C---:B------:R-:W-:Y:S02]  /*1050*/  LOP3.LUT P0, RZ, R5.reuse, 0x2, RZ, 0xc0, !PT ;  /* 0x0000000205ff7812 */ /* 0x040fe4000780c0ff */
[----:B------:R-:W-:Y:S02]  /*1060*/  LEA R107, R8, UR23, 0x2 ;  /* 0x00000017086b7c11 */ /* 0x000fe4000f8e10ff */
[----:B------:R-:W-:Y:S02]  /*1070*/  P2R R31, PR, RZ, 0x1 ;  /* 0x00000001ff1f7803 */ /* 0x000fe40000000000 */
[----:B------:R-:W-:-:S04]  /*1080*/  LOP3.LUT P0, RZ, R5, 0x4, RZ, 0xc0, !PT ;  /* 0x0000000405ff7812 */ /* 0x000fc8000780c0ff */
[----:B------:R-:W-:Y:S02]  /*1090*/  P2R R33, PR, RZ, 0x1 ;  /* 0x00000001ff217803 */ /* 0x000fe40000000000 */
[----:B------:R-:W-:-:S04]  /*10a0*/  ISETP.NE.AND P0, PT, R44, RZ, PT ;  /* 0x000000ff2c00720c */ /* 0x000fc80003f05270 */
        /* <DEDUP_REMOVED lines=9> */
[----:B------:R-:W-:Y:S01]  /*1140*/  ISETP.NE.AND P0, PT, R39, RZ, PT ;  /* 0x000000ff2700720c */ /* 0x000fe20003f05270 */
[----:B--2---:R1:W-:Y:S02]  /*1150*/  STS [R119], R0 ;  /* 0x0000000077007388 */ /* 0x0043e40000000800 */
[----:B-1----:R-:W-:-:S05]  /*1160*/  VIADD R0, R25, 0xc0 ;  /* 0x000000c019007836 */ /* 0x002fca0000000000 */
[----:B------:R-:W-:-:S04]  /*1170*/  LEA.HI.SX32 R0, R0, R25, 0x1b ;  /* 0x0000001900007211 */ /* 0x000fc800078fdaff */
[----:B------:R-:W-:Y:S02]  /*1180*/  LEA R113, R0, UR23, 0x2 ;  /* 0x0000001700717c11 */ /* 0x000fe4000f8e10ff */
[----:B------:R-:W-:-:S04]  /*1190*/  IADD3 R0, PT, PT, R25, 0x160, RZ ;  /* 0x0000016019007810 */ /* 0x000fc80007ffe0ff */
[----:B------:R-:W-:-:S04]  /*11a0*/  LEA.HI.SX32 R0, R0, R25, 0x1b ;  /* 0x0000001900007211 */ /* 0x000fc800078fdaff */
[----:B------:R-:W-:Y:S01]  /*11b0*/  LEA R108, R0, UR23, 0x2 ;  /* 0x00000017006c7c11 */ /* 0x000fe2000f8e10ff */
[----:B---3--:R1:W-:Y:S04]  /*11c0*/  STS [R118+0x80], R10 ;  /* 0x0000800a76007388 */ /* 0x0083e80000000800 */
[----:B----4-:R-:W-:Y:S04]  /*11d0*/  STS [R117+0x100], R11 ;  /* 0x0001000b75007388 */ /* 0x010fe80000000800 */
[----:B-----5:R2:W-:Y:S01]  /*11e0*/  STS [R116+0x180], R12 ;  /* 0x0001800c74007388 */ /* 0x0205e20000000800 */
[----:B-1----:R-:W-:-:S03]  /*11f0*/  IADD3 R10, PT, PT, R25, 0x1a0, RZ ;  /* 0x000001a0190a7810 */ /* 0x002fc60007ffe0ff */
[----:B------:R-:W-:Y:S01]  /*1200*/  STS [R115+0x200], R13 ;  /* 0x0002000d73007388 */ /* 0x000fe20000000800 */
[----:B--2---:R-:W-:-:S03]  /*1210*/  IADD3 R12, PT, PT, R25, 0x1c0, RZ ;  /* 0x000001c0190c7810 */ /* 0x004fc60007ffe0ff */
[----:B------:R1:W-:Y:S01]  /*1220*/  STS [R114+0x280], R14 ;  /* 0x0002800e72007388 */ /* 0x0003e20000000800 */
[-C--:B------:R-:W-:Y:S02]  /*1230*/  LEA.HI.SX32 R10, R10, R25.reuse, 0x1b ;  /* 0x000000190a0a7211 */ /* 0x080fe400078fdaff */
[----:B------:R-:W-:Y:S01]  /*1240*/  LEA.HI.SX32 R12, R12, R25, 0x1b ;  /* 0x000000190c0c7211 */ /* 0x000fe200078fdaff */
[----:B------:R-:W-:Y:S01]  /*1250*/  STS [R113+0x300], R15 ;  /* 0x0003000f71007388 */ /* 0x000fe20000000800 */
[----:B-1----:R-:W-:-:S03]  /*1260*/  VIADD R14, R25, 0x1e0 ;  /* 0x000001e0190e7836 */ /* 0x002fc60000000000 */
[----:B------:R-:W-:Y:S01]  /*1270*/  STS [R112+0x380], R16 ;  /* 0x0003801070007388 */ /* 0x000fe20000000800 */
[----:B------:R-:W-:Y:S02]  /*1280*/  LEA R106, R10, UR23, 0x2 ;  /* 0x000000170a6a7c11 */ /* 0x000fe4000f8e10ff */
[----:B------:R-:W-:Y:S01]  /*1290*/  LEA.HI.SX32 R14, R14, R25, 0x1b ;  /* 0x000000190e0e7211 */ /* 0x000fe200078fdaff */
[----:B------:R-:W-:Y:S01]  /*12a0*/  STS [R111+0x400], R17 ;  /* 0x000400116f007388 */ /* 0x000fe20000000800 */
[----:B------:R-:W-:Y:S01]  /*12b0*/  LEA R105, R12, UR23, 0x2 ;  /* 0x000000170c697c11 */ /* 0x000fe2000f8e10ff */
[----:B------:R-:W-:Y:S01]  /*12c0*/  IMAD R25, R46, 0xf, R25 ;  /* 0x0000000f2e197824 */ /* 0x000fe200078e0219 */
[----:B------:R-:W-:Y:S01]  /*12d0*/  LEA R104, R14, UR23, 0x2 ;  /* 0x000000170e687c11 */ /* 0x000fe2000f8e10ff */
[----:B------:R-:W-:Y:S04]  /*12e0*/  STS [R110+0x480], R18 ;  /* 0x000480126e007388 */ /* 0x000fe80000000800 */
[----:B------:R-:W-:Y:S04]  /*12f0*/  STS [R109+0x500], R19 ;  /* 0x000500136d007388 */ /* 0x000fe80000000800 */
[----:B------:R1:W-:Y:S01]  /*1300*/  STS [R108+0x580], R20 ;  /* 0x000580146c007388 */ /* 0x0003e20000000800 */
[----:B------:R-:W-:-:S03]  /*1310*/  VIADD R8, R25, 0x2 ;  /* 0x0000000219087836 */ /* 0x000fc60000000000 */
[----:B------:R-:W-:Y:S01]  /*1320*/  STS [R107+0x600], R21 ;  /* 0x000600156b007388 */ /* 0x000fe20000000800 */
[----:B------:R-:W-:-:S03]  /*1330*/  VIADD R14, R25, 0x5 ;  /* 0x00000005190e7836 */ /* 0x000fc60000000000 */
[----:B------:R2:W-:Y:S01]  /*1340*/  STS [R106+0x680], R22 ;  /* 0x000680166a007388 */ /* 0x0005e20000000800 */
[C---:B------:R-:W-:Y:S01]  /*1350*/  VIADD R26, R25.reuse, 0xb ;  /* 0x0000000b191a7836 */ /* 0x040fe20000000000 */
[C---:B------:R-:W-:Y:S01]  /*1360*/  IADD3 R0, PT, PT, R25.reuse, 0x1, RZ ;  /* 0x0000000119007810 */ /* 0x040fe20007ffe0ff */
[C---:B-1----:R-:W-:Y:S01]  /*1370*/  VIADD R20, R25.reuse, 0x8 ;  /* 0x0000000819147836 */ /* 0x042fe20000000000 */
[----:B------:R-:W-:Y:S01]  /*1380*/  STS [R105+0x700], R23 ;  /* 0x0007001769007388 */ /* 0x000fe20000000800 */
[C---:B------:R-:W-:Y:S01]  /*1390*/  VIADD R32, R25.reuse, 0xe ;  /* 0x0000000e19207836 */ /* 0x040fe20000000000 */
[C---:B------:R-:W-:Y:S02]  /*13a0*/  IADD3 R10, PT, PT, R25.reuse, 0x3, RZ ;  /* 0x00000003190a7810 */ /* 0x040fe40007ffe0ff */
[----:B------:R1:W-:Y:S01]  /*13b0*/  STS [R104+0x780], R24 ;  /* 0x0007801868007388 */ /* 0x0003e20000000800 */
[C---:B------:R-:W-:Y:S02]  /*13c0*/  IADD3 R12, PT, PT, R25.reuse, 0x4, RZ ;  /* 0x00000004190c7810 */ /* 0x040fe40007ffe0ff */
[----:B------:R-:W-:-:S02]  /*13d0*/  IADD3 R16, PT, PT, R25, 0x6, RZ ;  /* 0x0000000619107810 */ /* 0x000fc40007ffe0ff */
[C---:B------:R-:W-:Y:S02]  /*13e0*/  IADD3 R18, PT, PT, R25.reuse, 0x7, RZ ;  /* 0x0000000719127810 */ /* 0x040fe40007ffe0ff */
[C---:B--2---:R-:W-:Y:S02]  /*13f0*/  IADD3 R22, PT, PT, R25.reuse, 0x9, RZ ;  /* 0x0000000919167810 */ /* 0x044fe40007ffe0ff */
[C---:B------:R-:W-:Y:S02]  /*1400*/  IADD3 R28, PT, PT, R25.reuse, 0xc, RZ ;  /* 0x0000000c191c7810 */ /* 0x040fe40007ffe0ff */
[C---:B-1----:R-:W-:Y:S02]  /*1410*/  IADD3 R24, PT, PT, R25.reuse, 0xa, RZ ;  /* 0x0000000a19187810 */ /* 0x042fe40007ffe0ff */
[C---:B------:R-:W-:Y:S02]  /*1420*/  IADD3 R30, PT, PT, R25.reuse, 0xd, RZ ;  /* 0x0000000d191e7810 */ /* 0x040fe40007ffe0ff */
[----:B------:R-:W-:-:S02]  /*1430*/  IADD3 R46, PT, PT, R25, 0xf, RZ ;  /* 0x0000000f192e7810 */ /* 0x000fc40007ffe0ff */
[-C--:B------:R-:W-:Y:S02]  /*1440*/  LEA.HI.SX32 R0, R0, R25.reuse, 0x1b ;  /* 0x0000001900007211 */ /* 0x080fe400078fdaff */
[-C--:B------:R-:W-:Y:S02]  /*1450*/  LEA.HI.SX32 R8, R8, R25.reuse, 0x1b ;  /* 0x0000001908087211 */ /* 0x080fe400078fdaff */
[-C--:B------:R-:W-:Y:S02]  /*1460*/  LEA.HI.SX32 R10, R10, R25.reuse, 0x1b ;  /* 0x000000190a0a7211 */ /* 0x080fe400078fdaff */
[-C--:B------:R-:W-:Y:S02]  /*1470*/  LEA.HI.SX32 R12, R12, R25.reuse, 0x1b ;  /* 0x000000190c0c7211 */ /* 0x080fe400078fdaff */
[-C--:B------:R-:W-:Y:S02]  /*1480*/  LEA.HI.SX32 R14, R14, R25.reuse, 0x1b ;  /* 0x000000190e0e7211 */ /* 0x080fe400078fdaff */
[----:B------:R-:W-:-:S02]  /*1490*/  LEA.HI.SX32 R16, R16, R25, 0x1b ;  /* 0x0000001910107211 */ /* 0x000fc400078fdaff */
        /* <DEDUP_REMOVED lines=9> */
[----:B------:R-:W-:Y:S02]  /*1530*/  LEA.HI.SX32 R25, R25, R25, 0x1b ;  /* 0x0000001919197211 */ /* 0x000fe400078fdaff */
[----:B------:R-:W-:Y:S01]  /*1540*/  LEA R102, R0, UR23, 0x2 ;  /* 0x0000001700667c11 */ /* 0x000fe2000f8e10ff */
[----:B------:R-:W-:Y:S01]  /*1550*/  NOP ;  /* 0x0000000000007918 */ /* 0x000fe20000000000 */
[----:B------:R-:W-:-:S03]  /*1560*/  LEA R103, R25, UR23, 0x2 ;  /* 0x0000001719677c11 */ /* 0x000fc6000f8e10ff */
[----:B------:R-:W-:Y:S01]  /*1570*/  LDS R62, [R102+0x4] ;  /* 0x00000400663e7984 */ /* 0x000fe20000000800 */
[----:B------:R-:W-:Y:S02]  /*1580*/  LEA R101, R8, UR23, 0x2 ;  /* 0x0000001708657c11 */ /* 0x000fe4000f8e10ff */
[----:B------:R-:W-:Y:S01]  /*1590*/  LEA R100, R10, UR23, 0x2 ;  /* 0x000000170a647c11 */ /* 0x000fe2000f8e10ff */
[----:B------:R-:W-:Y:S01]  /*15a0*/  LDS R63, [R103] ;  /* 0x00000000673f7984 */ /* 0x000fe20000000800 */
[----:B------:R-:W-:Y:S02]  /*15b0*/  LEA R99, R12, UR23, 0x2 ;  /* 0x000000170c637c11 */ /* 0x000fe4000f8e10ff */
[----:B------:R-:W-:Y:S01]  /*15c0*/  LEA R98, R14, UR23, 0x2 ;  /* 0x000000170e627c11 */ /* 0x000fe2000f8e10ff */
[----:B------:R-:W-:Y:S01]  /*15d0*/  LDS R61, [R101+0x8] ;  /* 0x00000800653d7984 */ /* 0x000fe20000000800 */
[----:B------:R-:W-:Y:S02]  /*15e0*/  LEA R97, R16, UR23, 0x2 ;  /* 0x0000001710617c11 */ /* 0x000fe4000f8e10ff */
[----:B------:R-:W-:Y:S01]  /*15f0*/  LEA R96, R18, UR23, 0x2 ;  /* 0x0000001712607c11 */ /* 0x000fe2000f8e10ff */
[----:B------:R-:W-:Y:S01]  /*1600*/  LDS R60, [R100+0xc] ;  /* 0x00000c00643c7984 */ /* 0x000fe20000000800 */
[----:B------:R-:W-:-:S02]  /*1610*/  LEA R95, R20, UR23, 0x2 ;  /* 0x00000017145f7c11 */ /* 0x000fc4000f8e10ff */
[----:B------:R-:W-:Y:S01]  /*1620*/  LEA R94, R22, UR23, 0x2 ;  /* 0x00000017165e7c11 */ /* 0x000fe2000f8e10ff */
[----:B------:R-:W-:Y:S01]  /*1630*/  LDS R59, [R99+0x10] ;  /* 0x00001000633b7984 */ /* 0x000fe20000000800 */
        /* <DEDUP_REMOVED lines=18> */
[----:B------:R-:W-:Y:S01]  /*1760*/  MOV R11, RZ ;  /* 0x000000ff000b7202 */ /* 0x000fe20000000f00 */
[----:B------:R-:W-:-:S04]  /*1770*/  IMAD.MOV.U32 R13, RZ, RZ, RZ ;  /* 0x000000ffff0d7224 */ /* 0x000fc800078e00ff */
[----:B------:R-:W2:Y:S01]  /*1780*/  @!P0 LDG.E R9, desc[UR32][R6.64] ;  /* 0x0000002006098981 */ /* 0x000ea2000c1e1900 */
[----:B------:R-:W-:Y:S01]  /*1790*/  ISETP.NE.AND P0, PT, R38, RZ, PT ;  /* 0x000000ff2600720c */ /* 0x000fe20003f05270 */
[----:B------:R-:W-:Y:S01]  /*17a0*/  HFMA2 R15, -RZ, RZ, 0, 0 ;  /* 0x00000000ff0f7431 */ /* 0x000fe200000001ff */
[----:B------:R-:W-:Y:S01]  /*17b0*/  MOV R17, RZ ;  /* 0x000000ff00117202 */ /* 0x000fe20000000f00 */
[----:B------:R-:W-:Y:S01]  /*17c0*/  IMAD.MOV.U32 R19, RZ, RZ, RZ ;  /* 0x000000ffff137224 */ /* 0x000fe200078e00ff */
[----:B------:R-:W-:Y:S01]  /*17d0*/  MOV R21, RZ ;  /* 0x000000ff00157202 */ /* 0x000fe20000000f00 */
[----:B------:R-:W-:Y:S01]  /*17e0*/  HFMA2 R23, -RZ, RZ, 0, 0 ;  /* 0x00000000ff177431 */ /* 0x000fe200000001ff */
[----:B------:R-:W-:Y:S01]  /*17f0*/  MOV R84, RZ ;  /* 0x000000ff00547202 */ /* 0x000fe20000000f00 */
[----:B------:R-:W3:Y:S04]  /*1800*/  @!P1 LDG.E R80, desc[UR32][R6.64+0x500] ;  /* 0x0005002006509981 */ /* 0x000ee8000c1e1900 */
[----:B------:R-:W4:Y:S04]  /*1810*/  @!P2 LDG.E R81, desc[UR32][R6.64+0x580] ;  /* 0x000580200651a981 */ /* 0x000f28000c1e1900 */
[----:B------:R-:W5:Y:S01]  /*1820*/  @!P0 LDG.E R11, desc[UR32][R6.64+0x80] ;  /* 0x00008020060b8981 */ /* 0x000f62000c1e1900 */
[----:B------:R-:W-:-:S03]  /*1830*/  ISETP.NE.AND P0, PT, R37, RZ, PT ;  /* 0x000000ff2500720c */ /* 0x000fc60003f05270 */
[----:B------:R-:W4:Y:S04]  /*1840*/  @!P3 LDG.E R82, desc[UR32][R6.64+0x600] ;  /* 0x000600200652b981 */ /* 0x000f28000c1e1900 */
[----:B------:R-:W4:Y:S04]  /*1850*/  @!P4 LDG.E R83, desc[UR32][R6.64+0x680] ;  /* 0x000680200653c981 */ /* 0x000f28000c1e1900 */
[----:B------:R-:W4:Y:S04]  /*1860*/  @!P5 LDG.E R84, desc[UR32][R6.64+0x700] ;  /* 0x000700200654d981 */ /* 0x000f28000c1e1900 */
[----:B------:R-:W3:Y:S01]  /*1870*/  @!P0 LDG.E R13, desc[UR32][R6.64+0x100] ;  /* 0x00010020060d8981 */ /* 0x000ee2000c1e1900 */
[----:B------:R-:W-:-:S03]  /*1880*/  ISETP.NE.AND P0, PT, R36, RZ, PT ;  /* 0x000000ff2400720c */ /* 0x000fc60003f05270 */
[----:B------:R-:W4:Y:S10]  /*1890*/  @!P6 LDG.E R86, desc[UR32][R6.64+0x780] ;  /* 0x000780200656e981 */ /* 0x000f34000c1e1900 */
[----:B------:R-:W4:Y:S01]  /*18a0*/  @!P0 LDG.E R15, desc[UR32][R6.64+0x180] ;  /* 0x00018020060f8981 */ /* 0x000f22000c1e1900 */
[----:B------:R-:W-:-:S13]  /*18b0*/  ISETP.NE.AND P0, PT, R35, RZ, PT ;  /* 0x000000ff2300720c */ /* 0x000fda0003f05270 */
        /* <DEDUP_REMOVED lines=11> */
[----:B------:R-:W-:Y:S02]  /*1970*/  P2R R30, PR, RZ, 0x1 ;  /* 0x00000001ff1e7803 */ /* 0x000fe40000000000 */
[----:B------:R-:W-:-:S04]  /*1980*/  LOP3.LUT P0, RZ, R5, 0x1, RZ, 0xc0, !PT ;  /* 0x0000000105ff7812 */ /* 0x000fc8000780c0ff */
[----:B------:R-:W-:Y:S02]  /*1990*/  P2R R29, PR, RZ, 0x1 ;  /* 0x00000001ff1d7803 */ /* 0x000fe40000000000 */
[----:B------:R-:W-:-:S04]  /*19a0*/  LOP3.LUT P0, RZ, R5, 0x2, RZ, 0xc0, !PT ;  /* 0x0000000205ff7812 */ /* 0x000fc8000780c0ff */
        /* <DEDUP_REMOVED lines=14> */
[----:B------:R-:W-:Y:S01]  /*1a90*/  HFMA2 R0, -RZ, RZ, 0, 0 ;  /* 0x00000000ff007431 */ /* 0x000fe200000001ff */
[----:B--2---:R-:W-:Y:S04]  /*1aa0*/  STS [R119], R9 ;  /* 0x0000000977007388 */ /* 0x004fe80000000800 */
[----:B-----5:R-:W-:Y:S04]  /*1ab0*/  STS [R118+0x80], R11 ;  /* 0x0000800b76007388 */ /* 0x020fe80000000800 */
[----:B---3--:R-:W-:Y:S04]  /*1ac0*/  STS [R117+0x100], R13 ;  /* 0x0001000d75007388 */ /* 0x008fe80000000800 */
[----:B----4-:R-:W-:Y:S04]  /*1ad0*/  STS [R116+0x180], R15 ;  /* 0x0001800f74007388 */ /* 0x010fe80000000800 */
[----:B------:R-:W-:Y:S04]  /*1ae0*/  STS [R115+0x200], R17 ;  /* 0x0002001173007388 */ /* 0x000fe80000000800 */
[----:B------:R1:W-:Y:S04]  /*1af0*/  STS [R114+0x280], R19 ;  /* 0x0002801372007388 */ /* 0x0003e80000000800 */
[----:B------:R-:W-:Y:S04]  /*1b00*/  STS [R113+0x300], R45 ;  /* 0x0003002d71007388 */ /* 0x000fe80000000800 */
[----:B------:R2:W-:Y:S04]  /*1b10*/  STS [R112+0x380], R21 ;  /* 0x0003801570007388 */ /* 0x0005e80000000800 */
[----:B------:R-:W-:Y:S04]  /*1b20*/  STS [R111+0x400], R47 ;  /* 0x0004002f6f007388 */ /* 0x000fe80000000800 */
[----:B------:R3:W-:Y:S04]  /*1b30*/  STS [R110+0x480], R23 ;  /* 0x000480176e007388 */ /* 0x0007e80000000800 */
        /* <DEDUP_REMOVED lines=24> */
[----:B-1----:R-:W-:-:S05]  /*1cc0*/  MOV R19, RZ ;  /* 0x000000ff00137202 */ /* 0x002fca0000000f00 */
[----:B------:R-:W4:Y:S01]  /*1cd0*/  @!P0 LDG.E R0, desc[UR32][R2.64] ;  /* 0x0000002002008981 */ /* 0x000f22000c1e1900 */
[----:B------:R-:W-:Y:S01]  /*1ce0*/  ISETP.NE.AND P0, PT, R20, RZ, PT ;  /* 0x000000ff1400720c */ /* 0x000fe20003f05270 */
[----:B------:R-:W-:-:S12]  /*1cf0*/  IMAD.MOV.U32 R20, RZ, RZ, RZ ;  /* 0x000000ffff147224 */ /* 0x000fd800078e00ff */
[----:B------:R-:W5:Y:S01]  /*1d00*/  @!P0 LDG.E R19, desc[UR32][R2.64+0x80] ;  /* 0x0000802002138981 */ /* 0x000f62000c1e1900 */
[----:B------:R-:W-:Y:S01]  /*1d10*/  ISETP.NE.AND P0, PT, R22, RZ, PT ;  /* 0x000000ff1600720c */ /* 0x000fe20003f05270 */
[----:B--2---:R-:W-:-:S12]  /*1d20*/  HFMA2 R21, -RZ, RZ, 0, 0 ;  /* 0x00000000ff157431 */ /* 0x004fd800000001ff */
[----:B------:R-:W2:Y:S01]  /*1d30*/  @!P0 LDG.E R20, desc[UR32][R2.64+0x100] ;  /* 0x0001002002148981 */ /* 0x000ea2000c1e1900 */
[----:B------:R-:W-:Y:S02]  /*1d40*/  ISETP.NE.AND P0, PT, R24, RZ, PT ;  /* 0x000000ff1800720c */ /* 0x000fe40003f05270 */
[----:B------:R-:W-:-:S11]  /*1d50*/  MOV R22, RZ ;  /* 0x000000ff00167202 */ /* 0x000fd60000000f00 */
[----:B------:R-:W2:Y:S01]  /*1d60*/  @!P0 LDG.E R21, desc[UR32][R2.64+0x180] ;  /* 0x0001802002158981 */ /* 0x000ea2000c1e1900 */
[----:B------:R-:W-:Y:S01]  /*1d70*/  ISETP.NE.AND P0, PT, R25, RZ, PT ;  /* 0x000000ff1900720c */ /* 0x000fe20003f05270 */
[----:B---3--:R-:W-:-:S12]  /*1d80*/  IMAD.MOV.U32 R23, RZ, RZ, RZ ;  /* 0x000000ffff177224 */ /* 0x008fd800078e00ff */
[----:B------:R-:W3:Y:S01]  /*1d90*/  @!P0 LDG.E R22, desc[UR32][R2.64+0x200] ;  /* 0x0002002002168981 */ /* 0x000ee2000c1e1900 */
[----:B------:R-:W-:Y:S02]  /*1da0*/  ISETP.NE.AND P0, PT, R26, RZ, PT ;  /* 0x000000ff1a00720c */ /* 0x000fe40003f05270 */
[----:B------:R-:W-:-:S11]  /*1db0*/  CS2R R24, SRZ ;  /* 0x0000000000187805 */ /* 0x000fd6000001ff00 */
[----:B------:R-:W3:Y:S01]  /*1dc0*/  @!P0 LDG.E R23, desc[UR32][R2.64+0x280] ;  /* 0x0002802002178981 */ /* 0x000ee2000c1e1900 */
[----:B------:R-:W-:-:S13]  /*1dd0*/  ISETP.NE.AND P0, PT, R27, RZ, PT ;  /* 0x000000ff1b00720c */ /* 0x000fda0003f05270 */
[----:B------:R-:W3:Y:S01]  /*1de0*/  @!P0 LDG.E R24, desc[UR32][R2.64+0x300] ;  /* 0x0003002002188981 */ /* 0x000ee2000c1e1900 */
[----:B------:R-:W-:Y:S02]  /*1df0*/  ISETP.NE.AND P0, PT, R28, RZ, PT ;  /* 0x000000ff1c00720c */ /* 0x000fe40003f05270 */
[----:B------:R-:W-:-:S11]  /*1e00*/  CS2R R26, SRZ ;  /* 0x00000000001a7805 */ /* 0x000fd6000001ff00 */
[----:B------:R-:W3:Y:S01]  /*1e10*/  @!P0 LDG.E R25, desc[UR32][R2.64+0x380] ;  /* 0x0003802002198981 */ /* 0x000ee2000c1e1900 */
[----:B------:R-:W-:Y:S02]  /*1e20*/  ISETP.NE.AND P0, PT, R29, RZ, PT ;  /* 0x000000ff1d00720c */ /* 0x000fe40003f05270 */
[----:B------:R-:W-:Y:S02]  /*1e30*/  CS2R R28, SRZ ;  /* 0x00000000001c7805 */ /* 0x000fe4000001ff00 */
[----:B------:R-:W-:-:S04]  /*1e40*/  CS2R R32, SRZ ;  /* 0x0000000000207805 */ /* 0x000fc8000001ff00 */
[----:B------:R-:W3:Y:S04]  /*1e50*/  @!P1 LDG.E R28, desc[UR32][R2.64+0x500] ;  /* 0x00050020021c9981 */ /* 0x000ee8000c1e1900 */
[----:B------:R-:W3:Y:S04]  /*1e60*/  @!P2 LDG.E R29, desc[UR32][R2.64+0x580] ;  /* 0x00058020021da981 */ /* 0x000ee8000c1e1900 */
[----:B------:R-:W3:Y:S01]  /*1e70*/  @!P0 LDG.E R26, desc[UR32][R2.64+0x400] ;  /* 0x00040020021a8981 */ /* 0x000ee2000c1e1900 */
[----:B------:R-:W-:Y:S02]  /*1e80*/  ISETP.NE.AND P0, PT, R30, RZ, PT ;  /* 0x000000ff1e00720c */ /* 0x000fe40003f05270 */
[----:B------:R-:W-:Y:S01]  /*1e90*/  CS2R R30, SRZ ;  /* 0x00000000001e7805 */ /* 0x000fe2000001ff00 */
[----:B------:R-:W3:Y:S05]  /*1ea0*/  @!P5 LDG.E R32, desc[UR32][R2.64+0x700] ;  /* 0x000700200220d981 */ /* 0x000eea000c1e1900 */
[----:B------:R-:W3:Y:S04]  /*1eb0*/  @!P3 LDG.E R30, desc[UR32][R2.64+0x600] ;  /* 0x00060020021eb981 */ /* 0x000ee8000c1e1900 */
[----:B------:R-:W3:Y:S04]  /*1ec0*/  @!P4 LDG.E R31, desc[UR32][R2.64+0x680] ;  /* 0x00068020021fc981 */ /* 0x000ee8000c1e1900 */
[----:B------:R-:W3:Y:S04]  /*1ed0*/  @!P0 LDG.E R27, desc[UR32][R2.64+0x480] ;  /* 0x00048020021b8981 */ /* 0x000ee8000c1e1900 */
[----:B------:R-:W3:Y:S04]  /*1ee0*/  @!P6 LDG.E R33, desc[UR32][R2.64+0x780] ;  /* 0x000780200221e981 */ /* 0x000ee8000c1e1900 */
[----:B------:R-:W-:Y:S04]  /*1ef0*/  STL [R1+0xbc], R119 ;  /* 0x0000bc7701007387 */ /* 0x000fe80000100800 */
        /* <DEDUP_REMOVED lines=15> */
[----:B------:R-:W3:Y:S04]  /*1ff0*/  LDL.LU R92, [R1+0xc4] ;  /* 0x0000c400015c7983 */ /* 0x000ee80000300800 */
[----:B------:R-:W-:Y:S04]  /*2000*/  STL [R1+0x7c], R103 ;  /* 0x00007c6701007387 */ /* 0x000fe80000100800 */
[----:B------:R-:W-:Y:S04]  /*2010*/  STL [R1+0x78], R102 ;  /* 0x0000786601007387 */ /* 0x000fe80000100800 */
[----:B----4-:R-:W-:Y:S04]  /*2020*/  STS [R119], R0 ;  /* 0x0000000077007388 */ /* 0x010fe80000000800 */
[----:B-----5:R-:W-:Y:S04]  /*2030*/  STS [R118+0x80], R19 ;  /* 0x0000801376007388 */ /* 0x020fe80000000800 */
[----:B--2---:R-:W-:Y:S04]  /*2040*/  STS [R117+0x100], R20 ;  /* 0x0001001475007388 */ /* 0x004fe80000000800 */
[----:B------:R-:W-:Y:S04]  /*2050*/  STS [R116+0x180], R21 ;  /* 0x0001801574007388 */ /* 0x000fe80000000800 */
        /* <DEDUP_REMOVED lines=13> */
[----:B------:R-:W1:Y:S04]  /*2130*/  LDS R0, [R103] ;  /* 0x0000000067007984 */ /* 0x000e680000000800 */
[----:B------:R-:W2:Y:S04]  /*2140*/  LDS R47, [R102+0x4] ;  /* 0x00000400662f7984 */ /* 0x000ea80000000800 */
[----:B------:R-:W3:Y:S04]  /*2150*/  LDS R46, [R101+0x8] ;  /* 0x00000800652e7984 */ /* 0x000ee80000000800 */
[----:B------:R-:W4:Y:S04]  /*2160*/  LDS R45, [R100+0xc] ;  /* 0x00000c00642d7984 */ /* 0x000f280000000800 */
[----:B------:R-:W5:Y:S04]  /*2170*/  LDS R44, [R99+0x10] ;  /* 0x00001000632c7984 */ /* 0x000f680000000800 */
[----:B------:R-:W0:Y:S04]  /*2180*/  LDS R39, [R98+0x14] ;  /* 0x0000140062277984 */ /* 0x000e280000000800 */
[----:B------:R-:W0:Y:S04]  /*2190*/  LDS R38, [R97+0x18] ;  /* 0x0000180061267984 */ /* 0x000e280000000800 */
[----:B------:R-:W0:Y:S04]  /*21a0*/  LDS R37, [R96+0x1c] ;  /* 0x00001c0060257984 */ /* 0x000e280000000800 */
[----:B------:R-:W0:Y:S04]  /*21b0*/  LDS R36, [R95+0x20] ;  /* 0x000020005f247984 */ /* 0x000e280000000800 */
[----:B------:R-:W0:Y:S04]  /*21c0*/  LDS R35, [R94+0x24] ;  /* 0x000024005e237984 */ /* 0x000e280000000800 */
        /* <DEDUP_REMOVED lines=9> */
[----:B-----5:R-:W-:-:S03]  /*2260*/  FFMA.FTZ R3, R59, R44, R2 ;  /* 0x0000002c3b037223 */ /* 0x020fc60000010002 */
[----:B------:R-:W-:Y:S01]  /*2270*/  STL [R1+0x74], R101 ;  /* 0x0000746501007387 */ /* 0x000fe20000100800 */
[----:B0-----:R-:W-:-:S03]  /*2280*/  FFMA.FTZ R2, R58, R39, R3 ;  /* 0x000000273a027223 */ /* 0x001fc60000010003 */
[----:B------:R-:W0:Y:S01]  /*2290*/  LDS R28, [R87+0x3c] ;  /* 0x00003c00571c7984 */ /* 0x000e220000000800 */
[----:B------:R-:W-:-:S04]  /*22a0*/  FFMA.FTZ R3, R57, R38, R2 ;  /* 0x0000002639037223 */ /* 0x000fc80000010002 */
[----:B------:R-:W-:Y:S01]  /*22b0*/  FFMA.FTZ R2, R56, R37, R3 ;  /* 0x0000002538027223 */ /* 0x000fe20000010003 */
[----:B------:R-:W-:Y:S03]  /*22c0*/  STL [R1+0x70], R100 ;  /* 0x0000706401007387 */ /* 0x000fe60000100800 */
[----:B------:R-:W-:Y:S01]  /*22d0*/  FFMA.FTZ R3, R55, R36, R2 ;  /* 0x0000002437037223 */ /* 0x000fe20000010002 */
[----:B------:R-:W-:Y:S04]  /*22e0*/  STL [R1+0x6c], R99 ;  /* 0x00006c6301007387 */ /* 0x000fe80000100800 */
[----:B------:R-:W-:Y:S01]  /*22f0*/  STL [R1+0x68], R98 ;  /* 0x0000686201007387 */ /* 0x000fe20000100800 */
[----:B------:R-:W-:-:S03]  /*2300*/  FFMA.FTZ R2, R54, R35, R3 ;  /* 0x0000002336027223 */ /* 0x000fc60000010003 */
[----:B------:R-:W-:Y:S04]  /*2310*/  STL [R1+0x64], R97 ;  /* 0x0000646101007387 */ /* 0x000fe80000100800 */
[----:B------:R-:W-:Y:S01]  /*2320*/  STL [R1+0x60], R96 ;  /* 0x0000606001007387 */ /* 0x000fe20000100800 */
[----:B------:R-:W-:-:S03]  /*2330*/  FMUL.FTZ R43, R0, UR7 ;  /* 0x00000007002b7c20 */ /* 0x000fc60008410000 */
[----:B------:R-:W-:Y:S01]  /*2340*/  STL [R1+0x5c], R95 ;  /* 0x00005c5f01007387 */ /* 0x000fe20000100800 */
[----:B------:R-:W-:-:S03]  /*2350*/  FMUL.FTZ R19, R47, UR7 ;  /* 0x000000072f137c20 */ /* 0x000fc60008410000 */
[----:B------:R-:W-:Y:S01]  /*2360*/  STL [R1+0x58], R94 ;  /* 0x0000585e01007387 */ /* 0x000fe20000100800 */
[----:B------:R-:W-:-:S03]  /*2370*/  FFMA.FTZ R3, R53, R34, R2 ;  /* 0x0000002235037223 */ /* 0x000fc60000010002 */
[----:B------:R-:W-:Y:S01]  /*2380*/  STL [R1+0x54], R93 ;  /* 0x0000545d01007387 */ /* 0x000fe20000100800 */
[----:B------:R-:W-:-:S03]  /*2390*/  FMUL.FTZ R2, R46, UR7 ;  /* 0x000000072e027c20 */ /* 0x000fc60008410000 */
[----:B------:R-:W-:Y:S04]  /*23a0*/  STL [R1+0x50], R91 ;  /* 0x0000505b01007387 */ /* 0x000fe80000100800 */
[----:B------:R-:W-:Y:S04]  /*23b0*/  STL [R1+0x4c], R90 ;  /* 0x00004c5a01007387 */ /* 0x000fe80000100800 */
[----:B------:R-:W-:Y:S04]  /*23c0*/  STL [R1+0x48], R89 ;  /* 0x0000485901007387 */ /* 0x000fe80000100800 */
[----:B------:R-:W-:Y:S04]  /*23d0*/  STL [R1+0x44], R88 ;  /* 0x0000445801007387 */ /* 0x000fe80000100800 */
[----:B------:R-:W-:Y:S04]  /*23e0*/  STL [R1+0x40], R87 ;  /* 0x0000405701007387 */ /* 0x000fe80000100800 */
[----:B------:R-:W-:Y:S04]  /*23f0*/  STL [R1+0x3c], R43 ;  /* 0x00003c2b01007387 */ /* 0x000fe80000100800 */
[----:B------:R5:W-:Y:S04]  /*2400*/  STL [R1+0x38], R19 ;  /* 0x0000381301007387 */ /* 0x000be80000100800 */
[----:B------:R1:W-:Y:S01]  /*2410*/  STL [R1+0x34], R2 ;  /* 0x0000340201007387 */ /* 0x0003e20000100800 */
[----:B-----5:R-:W-:Y:S01]  /*2420*/  FMUL.FTZ R19, R45, UR7 ;  /* 0x000000072d137c20 */ /* 0x020fe20008410000 */
[----:B-1----:R-:W-:Y:S01]  /*2430*/  FFMA.FTZ R2, R52, R33, R3 ;  /* 0x0000002134027223 */ /* 0x002fe20000010003 */
[----:B------:R-:W-:-:S03]  /*2440*/  FMUL.FTZ R3, R44, UR7 ;  /* 0x000000072c037c20 */ /* 0x000fc60008410000 */
[----:B------:R1:W-:Y:S01]  /*2450*/  STL [R1+0x30], R19 ;  /* 0x0000301301007387 */ /* 0x0003e20000100800 */
[----:B------:R-:W-:-:S03]  /*2460*/  FMUL.FTZ R43, R39, UR7 ;  /* 0x00000007272b7c20 */ /* 0x000fc60008410000 */
[----:B------:R2:W-:Y:S01]  /*2470*/  STL [R1+0x2c], R3 ;  /* 0x00002c0301007387 */ /* 0x0005e20000100800 */
[----:B-1----:R-:W-:Y:S01]  /*2480*/  FMUL.FTZ R19, R38, UR7 ;  /* 0x0000000726137c20 */ /* 0x002fe20008410000 */
[----:B--2---:R-:W-:Y:S01]  /*2490*/  FFMA.FTZ R3, R51, R32, R2 ;  /* 0x0000002033037223 */ /* 0x004fe20000010002 */
[----:B------:R-:W-:Y:S01]  /*24a0*/  FMUL.FTZ R2, R37, UR7 ;  /* 0x0000000725027c20 */ /* 0x000fe20008410000 */
[----:B------:R1:W-:Y:S04]  /*24b0*/  STL [R1+0x28], R43 ;  /* 0x0000282b01007387 */ /* 0x0003e80000100800 */
[----:B------:R2:W-:Y:S04]  /*24c0*/  STL [R1+0x24], R19 ;  /* 0x0000241301007387 */ /* 0x0005e80000100800 */
[----:B------:R3:W-:Y:S01]  /*24d0*/  STL [R1+0x20], R2 ;  /* 0x0000200201007387 */ /* 0x0007e20000100800 */
[----:B-1----:R-:W-:Y:S01]  /*24e0*/  FMUL.FTZ R43, R36, UR7 ;  /* 0x00000007242b7c20 */ /* 0x002fe20008410000 */
[----:B--2---:R-:W-:Y:S01]  /*24f0*/  FMUL.FTZ R19, R35, UR7 ;  /* 0x0000000723137c20 */ /* 0x004fe20008410000 */
[----:B---3--:R-:W-:Y:S01]  /*2500*/  FFMA.FTZ R2, R50, R31, R3 ;  /* 0x0000001f32027223 */ /* 0x008fe20000010003 */
[----:B------:R-:W-:-:S02]  /*2510*/  FMUL.FTZ R3, R34, UR7 ;  /* 0x0000000722037c20 */ /* 0x000fc40008410000 */
[----:B------:R1:W-:Y:S04]  /*2520*/  STL [R1+0x1c], R43 ;  /* 0x00001c2b01007387 */ /* 0x0003e80000100800 */
[----:B------:R2:W-:Y:S04]  /*2530*/  STL [R1+0x18], R19 ;  /* 0x0000181301007387 */ /* 0x0005e80000100800 */
[----:B------:R4:W-:Y:S01]  /*2540*/  STL [R1+0x14], R3 ;  /* 0x0000140301007387 */ /* 0x0009e20000100800 */
[----:B-1----:R-:W-:Y:S01]  /*2550*/  FMUL.FTZ R43, R33, UR7 ;  /* 0x00000007212b7c20 */ /* 0x002fe20008410000 */
[----:B--2---:R-:W-:Y:S01]  /*2560*/  FMUL.FTZ R19, R32, UR7 ;  /* 0x0000000720137c20 */ /* 0x004fe20008410000 */
[----:B----4-:R-:W-:Y:S01]  /*2570*/  FFMA.FTZ R3, R49, R29, R2 ;  /* 0x0000001d31037223 */ /* 0x010fe20000010002 */
[----:B------:R-:W-:-:S02]  /*2580*/  FMUL.FTZ R2, R31, UR7 ;  /* 0x000000071f027c20 */ /* 0x000fc40008410000 */
[----:B------:R1:W-:Y:S04]  /*2590*/  STL [R1+0x10], R43 ;  /* 0x0000102b01007387 */ /* 0x0003e80000100800 */
[----:B------:R0:W-:Y:S04]  /*25a0*/  STL [R1+0xc], R19 ;  /* 0x00000c1301007387 */ /* 0x0001e80000100800 */
[----:B------:R2:W-:Y:S01]  /*25b0*/  STL [R1+0x8], R2 ;  /* 0x0000080201007387 */ /* 0x0005e20000100800 */
[----:B-1----:R-:W-:Y:S01]  /*25c0*/  FMUL.FTZ R43, R29, UR7 ;  /* 0x000000071d2b7c20 */ /* 0x002fe20008410000 */
[----:B0-----:R-:W-:Y:S01]  /*25d0*/  FMUL.FTZ R19, R28, UR7 ;  /* 0x000000071c137c20 */ /* 0x001fe20008410000 */
[----:B--2---:R-:W-:-:S03]  /*25e0*/  FFMA.FTZ R2, R48, R28, R3 ;  /* 0x0000001c30027223 */ /* 0x004fc60000010003 */
[----:B------:R0:W-:Y:S04]  /*25f0*/  STL [R1+0x4], R43 ;  /* 0x0000042b01007387 */ /* 0x0001e80000100800 */
[----:B------:R0:W-:Y:S04]  /*2600*/  STL [R1+0xc4], R2 ;  /* 0x0000c40201007387 */ /* 0x0001e80000100800 */
[----:B------:R0:W-:Y:S01]  /*2610*/  STL [R1], R19 ;  /* 0x0000001301007387 */ /* 0x0001e20000100800 */
[----:B------:R-:W-:Y:S01]  /*2620*/  UISETP.GE.AND UP0, UPT, UR8, 0x1, UPT ;  /* 0x000000010800788c */ /* 0x000fe2000bf06270 */
[----:B------:R-:W-:Y:S01]  /*2630*/  HFMA2 R30, -RZ, RZ, 0, 0 ;  /* 0x00000000ff1e7431 */ /* 0x000fe200000001ff */
[----:B------:R-:W-:-:S02]  /*2640*/  CS2R R164, SRZ ;  /* 0x0000000000a47805 */ /* 0x000fc4000001ff00 */
[----:B------:R-:W-:Y:S02]  /*2650*/  CS2R R160, SRZ ;  /* 0x0000000000a07805 */ /* 0x000fe4000001ff00 */
[----:B------:R-:W-:Y:S02]  /*2660*/  CS2R R158, SRZ ;  /* 0x00000000009e7805 */ /* 0x000fe4000001ff00 */
[----:B------:R-:W-:Y:S02]  /*2670*/  MOV R154, RZ ;  /* 0x000000ff009a7202 */ /* 0x000fe40000000f00 */
[----:B------:R-:W-:Y:S02]  /*2680*/  CS2R R26, SRZ ;  /* 0x00000000001a7805 */ /* 0x000fe4000001ff00 */
[----:B------:R-:W-:Y:S02]  /*2690*/  CS2R R24, SRZ ;  /* 0x0000000000187805 */ /* 0x000fe4000001ff00 */
[----:B------:R-:W-:-:S02]  /*26a0*/  CS2R R22, SRZ ;  /* 0x0000000000167805 */ /* 0x000fc4000001ff00 */
[----:B------:R-:W-:Y:S01]  /*26b0*/  CS2R R20, SRZ ;  /* 0x0000000000147805 */ /* 0x000fe2000001ff00 */
[----:B------:R-:W-:Y:S06]  /*26c0*/  BAR.SYNC.DEFER_BLOCKING 0x0 ;  /* 0x0000000000007b1d */ /* 0x000fec0000010000 */
[----:B0-----:R-:W-:Y:S05]  /*26d0*/  BRA.U !UP0, `(.L_x_319) ;  /* 0x0000004108687547 */ /* 0x001fea000b800000 */
[----:B------:R-:W0:Y:S01]  /*26e0*/  S2UR UR8, SR_CTAID.Y ;  /* 0x00000000000879c3 */ /* 0x000e220000002600 */
[----:B------:R-:W0:Y:S01]  /*26f0*/  LDCU.64 UR30, c[0x0][0x3b8] ;  /* 0x00007700ff1e77ac */ /* 0x000e220008000a00 */
[----:B------:R-:W1:Y:S01]  /*2700*/  S2R R19, SR_TID.X ;  /* 0x0000000000137919 */ /* 0x000e620000002100 */
[----:B------:R-:W-:Y:S01]  /*2710*/  LOP3.LUT R5, R5, 0xfffffffb, RZ, 0xc0, !PT ;  /* 0xfffffffb05057812 */ /* 0x000fe200078ec0ff */
[----:B------:R-:W-:Y:S01]  /*2720*/  FADD.FTZ R18, R18, UR6 ;  /* 0x0000000612127e21 */ /* 0x000fe20008010000 */
[----:B------:R-:W2:Y:S01]  /*2730*/  LDCU.64 UR24, c[0x0][0x3a0] ;  /* 0x00007400ff1877ac */ /* 0x000ea20008000a00 */
[----:B------:R-:W-:Y:S01]  /*2740*/  FADD.FTZ R17, R17, UR6 ;  /* 0x0000000611117e21 */ /* 0x000fe20008010000 */
[----:B------:R-:W-:Y:S01]  /*2750*/  FADD.FTZ R16, R16, UR6 ;  /* 0x0000000610107e21 */ /* 0x000fe20008010000 */
[----:B------:R-:W-:Y:S01]  /*2760*/  FADD.FTZ R15, R15, UR6 ;  /* 0x000000060f0f7e21 */ /* 0x000fe20008010000 */
[----:B------:R-:W-:Y:S01]  /*2770*/  UISETP.NE.AND UP0, UPT, UR10, 0x1, UPT ;  /* 0x000000010a00788c */ /* 0x000fe2000bf05270 */
[----:B------:R-:W-:Y:S01]  /*2780*/  FADD.FTZ R14, R14, UR6 ;  /* 0x000000060e0e7e21 */ /* 0x000fe20008010000 */
[----:B------:R-:W-:Y:S01]  /*2790*/  FADD.FTZ R13, R13, UR6 ;  /* 0x000000060d0d7e21 */ /* 0x000fe20008010000 */
[----:B------:R-:W-:Y:S01]  /*27a0*/  FADD.FTZ R12, R12, UR6 ;  /* 0x000000060c0c7e21 */ /* 0x000fe20008010000 */
[----:B------:R-:W-:Y:S01]  /*27b0*/  FADD.FTZ R11, R11, UR6 ;  /* 0x000000060b0b7e21 */ /* 0x000fe20008010000 */
[----:B------:R-:W-:Y:S01]  /*27c0*/  FADD.FTZ R10, R10, UR6 ;  /* 0x000000060a0a7e21 */ /* 0x000fe20008010000 */
[----:B------:R-:W-:Y:S01]  /*27d0*/  PLOP3.LUT P1, PT, PT, PT, UP0, 0x80, 0x8 ;  /* 0x000000000008781c */ /* 0x000fe20003f2f008 */
[----:B------:R-:W-:Y:S01]  /*27e0*/  FADD.FTZ R9, R9, UR6 ;  /* 0x0000000609097e21 */ /* 0x000fe20008010000 */
[----:B------:R-:W-:Y:S01]  /*27f0*/  FADD.FTZ R8, R8, UR6 ;  /* 0x0000000608087e21 */ /* 0x000fe20008010000 */
[----:B------:R-:W-:Y:S01]  /*2800*/  FADD.FTZ R7, R7, UR6 ;  /* 0x0000000607077e21 */ /* 0x000fe20008010000 */
[----:B------:R-:W-:Y:S01]  /*2810*/  ISETP.EQ.AND P1, PT, R4, RZ, P1 ;  /* 0x000000ff0400720c */ /* 0x000fe20000f22270 */
[----:B------:R-:W-:Y:S01]  /*2820*/  FADD.FTZ R6, R6, UR6 ;  /* 0x0000000606067e21 */ /* 0x000fe20008010000 */
[----:B------:R-:W-:Y:S01]  /*2830*/  FADD.FTZ R4, R42, UR6 ;  /* 0x000000062a047e21 */ /* 0x000fe20008010000 */
[----:B------:R-:W-:Y:S01]  /*2840*/  FADD.FTZ R3, R41, UR6 ;  /* 0x0000000629037e21 */ /* 0x000fe20008010000 */
[----:B------:R-:W-:Y:S01]  /*2850*/  FADD.FTZ R2, R40, UR6 ;  /* 0x0000000628027e21 */ /* 0x000fe20008010000 */
[----:B0-----:R-:W-:Y:S01]  /*2860*/  UIMAD.WIDE.U32 UR14, UR8, UR30, URZ ;  /* 0x0000001e080e72a5 */ /* 0x001fe2000f8e00ff */
[----:B------:R-:W-:Y:S01]  /*2870*/  IMAD.MOV.U32 R30, RZ, RZ, RZ ;  /* 0x000000ffff1e7224 */ /* 0x000fe200078e00ff */
[----:B------:R-:W-:-:S02]  /*2880*/  UIMAD UR30, UR10, -0x800, UR28 ;  /* 0xfffff8000a1e78a4 */ /* 0x000fc4000f8e021c */
[----:B--2---:R-:W-:Y:S02]  /*2890*/  UIMAD.WIDE.U32 UR12, UR8, UR24, URZ ;  /* 0x00000018080c72a5 */ /* 0x004fe4000f8e00ff */
[----:B------:R-:W-:Y:S02]  /*28a0*/  UIADD3 UR30, UPT, UPT, UR30, 0x800, URZ ;  /* 0x000008001e1e7890 */ /* 0x000fe4000fffe0ff */
[----:B------:R-:W-:Y:S02]  /*28b0*/  UIMAD UR29, UR8, UR25, UR13 ;  /* 0x00000019081d72a4 */ /* 0x000fe4000f8e020d */
[----:B------:R-:W-:Y:S02]  /*28c0*/  UIMAD UR31, UR8, UR31, UR15 ;  /* 0x0000001f081f72a4 */ /* 0x000fe4000f8e020f */
[----:B------:R-:W-:Y:S01]  /*28d0*/  ISETP.GE.AND P0, PT, R79, UR30, PT ;  /* 0x0000001e4f007c0c */ /* 0x000fe2000bf06270 */
[----:B------:R-:W0:Y:S01]  /*28e0*/  LDCU UR49, c[0x0][0x394] ;  /* 0x00007280ff3177ac */ /* 0x000e220008000800 */
[----:B------:R-:W2:Y:S01]  /*28f0*/  LDCU UR50, c[0x0][0x38c] ;  /* 0x00007180ff3277ac */ /* 0x000ea20008000800 */
[----:B------:R-:W3:Y:S10]  /*2900*/  LDCU UR28, c[0x0][0x388] ;  /* 0x00007100ff1c77ac */ /* 0x000ef40008000800 */
[----:B------:R-:W-:Y:S01]  /*2910*/  @P0 LOP3.LUT R5, R5, 0x4, RZ, 0xfc, !PT ;  /* 0x0000000405050812 */ /* 0x000fe200078efcff */
[----:B------:R-:W4:Y:S01]  /*2920*/  LDCU.64 UR36, c[0x0][0x3a8] ;  /* 0x00007500ff2477ac */ /* 0x000f220008000a00 */
[----:B------:R-:W0:Y:S01]  /*2930*/  LDCU.64 UR38, c[0x0][0x3c0] ;  /* 0x00007800ff2677ac */ /* 0x000e220008000a00 */
[----:B------:R-:W0:Y:S01]  /*2940*/  LDCU.64 UR40, c[0x0][0x3e0] ;  /* 0x00007c00ff2877ac */ /* 0x000e220008000a00 */
[----:B------:R-:W0:Y:S01]  /*2950*/  LDCU.64 UR42, c[0x0][0x4e0] ;  /* 0x00009c00ff2a77ac */ /* 0x000e220008000a00 */
[----:B------:R-:W0:Y:S01]  /*2960*/  LDCU.64 UR44, c[0x0][0x4f0] ;  /* 0x00009e00ff2c77ac */ /* 0x000e220008000a00 */
[----:B------:R-:W0:Y:S01]  /*2970*/  LDCU.64 UR46, c[0x0][0x540] ;  /* 0x0000a800ff2e77ac */ /* 0x000e220008000a00 */
[----:B------:R-:W0:Y:S01]  /*2980*/  LDCU.128 UR24, c[0x0][0x440] ;  /* 0x00008800ff1877ac */ /* 0x000e220008000c00 */
[----:B-123--:R-:W-:-:S05]  /*2990*/  UMOV UR8, URZ ;  /* 0x000000ff00087c82 */ /* 0x00efca0008000000 */
.L_x_364:
[----:B------:R-:W-:Y:S01]  /*29a0*/  UMOV UR34, UR12 ;  /* 0x0000000c00227c82 */ /* 0x000fe20008000000 */
[----:B------:R-:W-:Y:S01]  /*29b0*/  UMOV UR35, UR29 ;  /* 0x0000001d00237c82 */ /* 0x000fe20008000000 */
[----:B------:R-:W2:Y:S01]  /*29c0*/  LDL R109, [R1+0xbc] ;  /* 0x0000bc00016d7983 */ /* 0x000ea20000100800 */
[----:B----4-:R-:W-:-:S03]  /*29d0*/  UIMAD.WIDE.U32 UR34, UR8, UR36, UR34 ;  /* 0x00000024082272a5 */ /* 0x010fc6000f8e0022 */
[----:B------:R-:W3:Y:S01]  /*29e0*/  LDL R108, [R1+0xb8] ;  /* 0x0000b800016c7983 */ /* 0x000ee20000100800 */
[----:B------:R-:W-:Y:S02]  /*29f0*/  UIMAD UR23, UR8, UR37, UR35 ;  /* 0x00000025081772a4 */ /* 0x000fe4000f8e0223 */
[----:B0-----:R-:W-:Y:S01]  /*2a00*/  ULEA UR35, UP0, UR34, UR24, 0x2 ;  /* 0x0000001822237291 */ /* 0x001fe2000f8010ff */
[----:B------:R-:W4:Y:S03]  /*2a10*/  LDL R107, [R1+0xb4] ;  /* 0x0000b400016b7983 */ /* 0x000f260000100800 */
[----:B------:R-:W-:Y:S01]  /*2a20*/  ULEA.HI.X UR34, UR34, UR25, UR23, 0x2, UP0 ;  /* 0x0000001922227291 */ /* 0x000fe200080f1417 */
[----:B------:R-:W5:Y:S01]  /*2a30*/  LDL R106, [R1+0xb0] ;  /* 0x0000b000016a7983 */ /* 0x000f620000100800 */
[----:B------:R-:W-:-:S03]  /*2a40*/  MOV R40, UR35 ;  /* 0x0000002300287c02 */ /* 0x000fc60008000f00 */
[----:B------:R-:W5:Y:S01]  /*2a50*/  LDL R105, [R1+0xac] ;  /* 0x0000ac0001697983 */ /* 0x000f620000100800 */
[----:B------:R-:W-:Y:S01]  /*2a60*/  MOV R41, UR34 ;  /* 0x0000002200297c02 */ /* 0x000fe20008000f00 */
[----:B------:R-:W-:Y:S01]  /*2a70*/  IMAD.U32 R43, RZ, RZ, UR40 ;  /* 0x00000028ff2b7e24 */ /* 0x000fe2000f8e00ff */
[C---:B------:R-:W-:Y:S01]  /*2a80*/  LOP3.LUT R78, R79.reuse, 0x20, RZ, 0xfc, !PT ;  /* 0x000000204f4e7812 */ /* 0x040fe200078efcff */
[----:B------:R-:W5:Y:S04]  /*2a90*/  LDL R104, [R1+0xa8] ;  /* 0x0000a80001687983 */ /* 0x000f680000100800 */
[----:B------:R0:W2:Y:S01]  /*2aa0*/  LDG.E R96, desc[UR32][R40.64] ;  /* 0x0000002028607981 */ /* 0x0000a2000c1e1900 */
[C---:B------:R-:W-:Y:S02]  /*2ab0*/  LOP3.LUT R77, R79.reuse, 0x40, RZ, 0xfc, !PT ;  /* 0x000000404f4d7812 */ /* 0x040fe400078efcff */
[----:B------:R-:W-:Y:S01]  /*2ac0*/  MOV R65, UR41 ;  /* 0x0000002900417c02 */ /* 0x000fe20008000f00 */
[----:B------:R-:W5:Y:S01]  /*2ad0*/  LDL R103, [R1+0xa4] ;  /* 0x0000a40001677983 */ /* 0x000f620000100800 */
[----:B------:R-:W-:-:S03]  /*2ae0*/  LOP3.LUT R76, R79, 0x60, RZ, 0xfc, !PT ;  /* 0x000000604f4c7812 */ /* 0x000fc600078efcff */
[----:B------:R-:W5:Y:S01]  /*2af0*/  LDL R102, [R1+0xa0] ;  /* 0x0000a00001667983 */ /* 0x000f620000100800 */
[----:B0-----:R-:W-:Y:S01]  /*2b00*/  MOV R40, R79 ;  /* 0x0000004f00287202 */ /* 0x001fe20000000f00 */
[----:B------:R-:W-:Y:S01]  /*2b10*/  IMAD.MOV.U32 R41, RZ, RZ, RZ ;  /* 0x000000ffff297224 */ /* 0x000fe200078e00ff */
[----:B------:R-:W-:Y:S01]  /*2b20*/  LOP3.LUT R75, R79, 0x80, RZ, 0xfc, !PT ;  /* 0x000000804f4b7812 */ /* 0x000fe200078efcff */
[----:B------:R-:W5:Y:S01]  /*2b30*/  LDL R101, [R1+0x9c] ;  /* 0x00009c0001657983 */ /* 0x000f620000100800 */
[----:B------:R-:W-:Y:S01]  /*2b40*/  ISETP.GE.AND P5, PT, R78, UR30, PT ;  /* 0x0000001e4e007c0c */ /* 0x000fe2000bfa6270 */
[----:B------:R-:W-:Y:S01]  /*2b50*/  IMAD.WIDE.U32 R42, R43, UR8, R40 ;  /* 0x000000082b2a7c25 */ /* 0x000fe2000f8e0028 */
[----:B------:R-:W-:Y:S01]  /*2b60*/  ISETP.GE.AND P2, PT, R77, UR30, PT ;  /* 0x0000001e4d007c0c */ /* 0x000fe2000bf46270 */
[----:B------:R-:W5:Y:S01]  /*2b70*/  LDL R100, [R1+0x98] ;  /* 0x0000980001647983 */ /* 0x000f620000100800 */
[----:B------:R-:W-:Y:S01]  /*2b80*/  ISETP.GE.AND P3, PT, R76, UR30, PT ;  /* 0x0000001e4c007c0c */ /* 0x000fe2000bf66270 */
[----:B------:R-:W-:Y:S01]  /*2b90*/  IMAD R43, R65, UR8, R43 ;  /* 0x00000008412b7c24 */ /* 0x000fe2000f8e022b */
[----:B------:R-:W-:Y:S01]  /*2ba0*/  LEA R40, P0, R42, UR21, 0x2 ;  /* 0x000000152a287c11 */ /* 0x000fe2000f8010ff */
[----:B------:R-:W5:Y:S01]  /*2bb0*/  LDL R99, [R1+0x94] ;  /* 0x0000940001637983 */ /* 0x000f620000100800 */
[----:B------:R-:W-:-:S02]  /*2bc0*/  ISETP.GE.AND P4, PT, R75, UR30, PT ;  /* 0x0000001e4b007c0c */ /* 0x000fc4000bf86270 */
[----:B------:R-:W-:Y:S02]  /*2bd0*/  CS2R R94, SRZ ;  /* 0x00000000005e7805 */ /* 0x000fe4000001ff00 */
[----:B------:R-:W-:Y:S02]  /*2be0*/  LEA.HI.X R41, R42, UR22, R43, 0x2, P0 ;  /* 0x000000162a297c11 */ /* 0x000fe400080f142b */
[----:B------:R-:W-:Y:S02]  /*2bf0*/  CS2R R92, SRZ ;  /* 0x00000000005c7805 */ /* 0x000fe4000001ff00 */
[C---:B------:R-:W-:Y:S02]  /*2c00*/  LOP3.LUT R74, R79.reuse, 0xa0, RZ, 0xfc, !PT ;  /* 0x000000a04f4a7812 */ /* 0x040fe400078efcff */
[----:B------:R-:W-:Y:S02]  /*2c10*/  CS2R R90, SRZ ;  /* 0x00000000005a7805 */ /* 0x000fe4000001ff00 */
[C---:B------:R-:W-:Y:S01]  /*2c20*/  LOP3.LUT R73, R79.reuse, 0xc0, RZ, 0xfc, !PT ;  /* 0x000000c04f497812 */ /* 0x040fe200078efcff */
[----:B------:R-:W3:Y:S01]  /*2c30*/  @!P5 LDG.E R94, desc[UR32][R40.64+0x80] ;  /* 0x00008020285ed981 */ /* 0x000ee2000c1e1900 */
[----:B------:R-:W-:-:S02]  /*2c40*/  LOP3.LUT R72, R79, 0xe0, RZ, 0xfc, !PT ;  /* 0x000000e04f487812 */ /* 0x000fc400078efcff */
[----:B------:R-:W-:Y:S01]  /*2c50*/  LOP3.LUT R71, R79, 0x100, RZ, 0xfc, !PT ;  /* 0x000001004f477812 */ /* 0x000fe200078efcff */
[----:B------:R-:W4:Y:S01]  /*2c60*/  @!P2 LDG.E R93, desc[UR32][R40.64+0x100] ;  /* 0x00010020285da981 */ /* 0x000f22000c1e1900 */
[----:B------:R-:W-:Y:S02]  /*2c70*/  ISETP.GE.AND P5, PT, R74, UR30, PT ;  /* 0x0000001e4a007c0c */ /* 0x000fe4000bfa6270 */
[----:B------:R-:W-:Y:S01]  /*2c80*/  ISETP.GE.AND P2, PT, R73, UR30, PT ;  /* 0x0000001e49007c0c */ /* 0x000fe2000bf46270 */
[----:B------:R-:W5:Y:S01]  /*2c90*/  @!P3 LDG.E R92, desc[UR32][R40.64+0x180] ;  /* 0x00018020285cb981 */ /* 0x000f62000c1e1900 */
[----:B------:R-:W-:-:S03]  /*2ca0*/  ISETP.GE.AND P3, PT, R72, UR30, PT ;  /* 0x0000001e48007c0c */ /* 0x000fc6000bf66270 */
[----:B------:R-:W5:Y:S01]  /*2cb0*/  @!P4 LDG.E R91, desc[UR32][R40.64+0x200] ;  /* 0x00020020285bc981 */ /* 0x000f62000c1e1900 */
[----:B------:R-:W-:Y:S02]  /*2cc0*/  ISETP.GE.AND P4, PT, R71, UR30, PT ;  /* 0x0000001e47007c0c */ /* 0x000fe4000bf86270 */
[----:B------:R-:W-:Y:S02]  /*2cd0*/  LOP3.LUT P6, RZ, R5, 0x4, RZ, 0xc0, !PT ;  /* 0x0000000405ff7812 */ /* 0x000fe400078cc0ff */
[----:B------:R-:W-:Y:S02]  /*2ce0*/  CS2R R88, SRZ ;  /* 0x0000000000587805 */ /* 0x000fe4000001ff00 */
[C---:B------:R-:W-:Y:S02]  /*2cf0*/  LOP3.LUT R70, R79.reuse, 0x120, RZ, 0xfc, !PT ;  /* 0x000001204f467812 */ /* 0x040fe400078efcff */
[----:B-1----:R-:W-:Y:S02]  /*2d00*/  CS2R R82, SRZ ;  /* 0x0000000000527805 */ /* 0x002fe4000001ff00 */
[C---:B------:R-:W-:Y:S01]  /*2d10*/  LOP3.LUT R69, R79.reuse, 0x140, RZ, 0xfc, !PT ;  /* 0x000001404f457812 */ /* 0x040fe200078efcff */
[----:B------:R-:W5:Y:S01]  /*2d20*/  @!P2 LDG.E R90, desc[UR32][R40.64+0x300] ;  /* 0x00030020285aa981 */ /* 0x000f62000c1e1900 */
[----:B------:R-:W-:-:S02]  /*2d30*/  LOP3.LUT R68, R79, 0x160, RZ, 0xfc, !PT ;  /* 0x000001604f447812 */ /* 0x000fc400078efcff */
[----:B------:R-:W-:Y:S01]  /*2d40*/  LOP3.LUT R67, R79, 0x180, RZ, 0xfc, !PT ;  /* 0x000001804f437812 */ /* 0x000fe200078efcff */
[----:B------:R-:W5:Y:S01]  /*2d50*/  @!P5 LDG.E R89, desc[UR32][R40.64+0x280] ;  /* 0x000280202859d981 */ /* 0x000f62000c1e1900 */
[----:B------:R-:W-:Y:S02]  /*2d60*/  ISETP.GE.AND P5, PT, R70, UR30, PT ;  /* 0x0000001e46007c0c */ /* 0x000fe4000bfa6270 */
[----:B------:R-:W-:Y:S01]  /*2d70*/  ISETP.GE.AND P2, PT, R69, UR30, PT ;  /* 0x0000001e45007c0c */ /* 0x000fe2000bf46270 */
[----:B------:R-:W5:Y:S01]  /*2d80*/  @!P3 LDG.E R88, desc[UR32][R40.64+0x380] ;  /* 0x000380202858b981 */ /* 0x000f62000c1e1900 */
[----:B------:R-:W-:-:S03]  /*2d90*/  ISETP.GE.AND P3, PT, R68, UR30, PT ;  /* 0x0000001e44007c0c */ /* 0x000fc6000bf66270 */
[----:B------:R-:W5:Y:S01]  /*2da0*/  @!P4 LDG.E R83, desc[UR32][R40.64+0x400] ;  /* 0x000400202853c981 */ /* 0x000f62000c1e1900 */
[----:B------:R-:W-:-:S03]  /*2db0*/  ISETP.GE.AND P4, PT, R67, UR30, PT ;  /* 0x0000001e43007c0c */ /* 0x000fc6000bf86270 */
[----:B------:R-:W3:Y:S01]  /*2dc0*/  @!P6 LDG.E R95, desc[UR32][R40.64] ;  /* 0x00000020285fe981 */ /* 0x000ee2000c1e1900 */
[----:B------:R-:W-:Y:S02]  /*2dd0*/  CS2R R86, SRZ ;  /* 0x0000000000567805 */ /* 0x000fe4000001ff00 */
[----:B------:R-:W-:Y:S01]  /*2de0*/  CS2R R84, SRZ ;  /* 0x0000000000547805 */ /* 0x000fe2000001ff00 */
[----:B------:R-:W5:Y:S04]  /*2df0*/  LDL R98, [R1+0x90] ;  /* 0x0000900001627983 */ /* 0x000f680000100800 */
[----:B------:R-:W5:Y:S04]  /*2e00*/  @!P5 LDG.E R87, desc[UR32][R40.64+0x480] ;  /* 0x000480202857d981 */ /* 0x000f68000c1e1900 */
[----:B------:R-:W5:Y:S04]  /*2e10*/  @!P2 LDG.E R86, desc[UR32][R40.64+0x500] ;  /* 0x000500202856a981 */ /* 0x000f68000c1e1900 */
[----:B------:R-:W5:Y:S04]  /*2e20*/  @!P3 LDG.E R84, desc[UR32][R40.64+0x580] ;  /* 0x000580202854b981 */ /* 0x000f68000c1e1900 */
[----:B------:R-:W5:Y:S04]  /*2e30*/  LDL R97, [R1+0x8c] ;  /* 0x00008c0001617983 */ /* 0x000f680000100800 */
[----:B------:R-:W5:Y:S01]  /*2e40*/  @!P4 LDG.E R85, desc[UR32][R40.64+0x600] ;  /* 0x000600202855c981 */ /* 0x000f62000c1e1900 */
[----:B------:R-:W-:-:S04]  /*2e50*/  LOP3.LUT R65, R79, 0x1c0, RZ, 0xfc, !PT ;  /* 0x000001c04f417812 */ /* 0x000fc800078efcff */
[----:B------:R-:W-:Y:S02]  /*2e60*/  ISETP.GE.AND P0, PT, R65, UR30, PT ;  /* 0x0000001e41007c0c */ /* 0x000fe4000bf06270 */
[----:B------:R-:W-:-:S11]  /*2e70*/  LOP3.LUT R66, R79, 0x1a0, RZ, 0xfc, !PT ;  /* 0x000001a04f427812 */ /* 0x000fd600078efcff */
[----:B------:R-:W-:-:S04]  /*2e80*/  @!P0 SHF.L.U32 R42, R19, 0x4, RZ ;  /* 0x00000004132a8819 */ /* 0x000fc800000006ff */
[----:B------:R-:W-:-:S04]  /*2e90*/  @!P0 LOP3.LUT R42, R42, 0x3e00, RZ, 0xc0, !PT ;  /* 0x00003e002a2a8812 */ /* 0x000fc800078ec0ff */
[----:B------:R-:W-:Y:S01]  /*2ea0*/  @!P0 LOP3.LUT R79, R42, 0x1f, R19, 0xf8, !PT ;  /* 0x0000001f2a4f8812 */ /* 0x000fe200078ef813 */
[----:B------:R-:W-:Y:S01]  /*2eb0*/  UMOV UR34, UR14 ;  /* 0x0000000e00227c82 */ /* 0x000fe20008000000 */
[----:B------:R-:W-:Y:S02]  /*2ec0*/  UMOV UR35, UR31 ;  /* 0x0000001f00237c82 */ /* 0x000fe40008000000 */
[----:B------:R-:W-:Y:S01]  /*2ed0*/  LOP3.LUT R64, R79, 0x1e0, RZ, 0xfc, !PT ;  /* 0x000001e04f407812 */ /* 0x000fe200078efcff */
[----:B------:R-:W-:Y:S01]  /*2ee0*/  UIMAD.WIDE.U32 UR34, UR8, UR38, UR34 ;  /* 0x00000026082272a5 */ /* 0x000fe2000f8e0022 */
[----:B------:R-:W-:Y:S02]  /*2ef0*/  ISETP.GE.AND P5, PT, R66, UR30, PT ;  /* 0x0000001e42007c0c */ /* 0x000fe4000bfa6270 */
[----:B------:R-:W-:Y:S01]  /*2f00*/  ISETP.GE.AND P2, PT, R64, UR30, PT ;  /* 0x0000001e40007c0c */ /* 0x000fe2000bf46270 */
[----:B------:R-:W-:Y:S02]  /*2f10*/  UIMAD UR23, UR8, UR39, UR35 ;  /* 0x00000027081772a4 */ /* 0x000fe4000f8e0223 */
[----:B------:R-:W-:Y:S01]  /*2f20*/  ULEA UR35, UP0, UR34, UR26, 0x2 ;  /* 0x0000001a22237291 */ /* 0x000fe2000f8010ff */
[----:B------:R-:W-:-:S03]  /*2f30*/  CS2R R80, SRZ ;  /* 0x0000000000507805 */ /* 0x000fc6000001ff00 */
[----:B------:R-:W-:Y:S02]  /*2f40*/  ULEA.HI.X UR34, UR34, UR27, UR23, 0x2, UP0 ;  /* 0x0000001b22227291 */ /* 0x000fe400080f1417 */
[----:B------:R-:W-:Y:S01]  /*2f50*/  MOV R42, UR35 ;  /* 0x00000023002a7c02 */ /* 0x000fe20008000f00 */
[----:B------:R-:W5:Y:S03]  /*2f60*/  @!P0 LDG.E R80, desc[UR32][R40.64+0x700] ;  /* 0x0007002028508981 */ /* 0x000f66000c1e1900 */
[----:B------:R-:W-:Y:S01]  /*2f70*/  IMAD.U32 R43, RZ, RZ, UR34 ;  /* 0x00000022ff2b7e24 */ /* 0x000fe2000f8e00ff */
[----:B------:R-:W5:Y:S04]  /*2f80*/  @!P5 LDG.E R82, desc[UR32][R40.64+0x680] ;  /* 0x000680202852d981 */ /* 0x000f68000c1e1900 */
[----:B------:R0:W5:Y:S04]  /*2f90*/  @!P2 LDG.E R81, desc[UR32][R40.64+0x780] ;  /* 0x000780202851a981 */ /* 0x000168000c1e1900 */
[----:B------:R-:W5:Y:S04]  /*2fa0*/  LDG.E R42, desc[UR32][R42.64] ;  /* 0x000000202a2a7981 */ /* 0x000f68000c1e1900 */
[----:B------:R-:W5:Y:S04]  /*2fb0*/  LDL R41, [R1+0x88] ;  /* 0x0000880001297983 */ /* 0x000f680000100800 */
[----:B------:R-:W5:Y:S01]  /*2fc0*/  LDL R43, [R1+0x80] ;  /* 0x00008000012b7983 */ /* 0x000f620000100800 */
[----:B--2---:R-:W-:-:S03]  /*2fd0*/  R2UR UR51, R96 ;  /* 0x00000000603372ca */ /* 0x004fc600000e0000 */
[----:B------:R-:W2:Y:S04]  /*2fe0*/  LDL R96, [R1+0x74] ;  /* 0x0000740001607983 */ /* 0x000ea80000100800 */
[----:B---3--:R-:W-:Y:S04]  /*2ff0*/  STS [R109], R95 ;  /* 0x0000005f6d007388 */ /* 0x008fe80000000800 */
        /* <DEDUP_REMOVED lines=8> */
[----:B------:R-:W-:Y:S04]  /*3080*/  STS [R100+0x480], R87 ;  /* 0x0004805764007388 */ /* 0x000fe80000000800 */
[----:B------:R1:W-:Y:S04]  /*3090*/  STS [R99+0x500], R86 ;  /* 0x0005005663007388 */ /* 0x0003e80000000800 */
[----:B------:R3:W-:Y:S04]  /*30a0*/  STS [R98+0x580], R84 ;  /* 0x0005805462007388 */ /* 0x0007e80000000800 */
[----:B------:R4:W-:Y:S04]  /*30b0*/  STS [R97+0x600], R85 ;  /* 0x0006005561007388 */ /* 0x0009e80000000800 */
[----:B-1----:R-:W5:Y:S04]  /*30c0*/  LDL R99, [R1+0x84] ;  /* 0x0000840001637983 */ /* 0x002f680000100800 */
[----:B---3--:R-:W3:Y:S04]  /*30d0*/  LDL R98, [R1+0x7c] ;  /* 0x00007c0001627983 */ /* 0x008ee80000100800 */
[----:B----4-:R-:W4:Y:S04]  /*30e0*/  LDL R97, [R1+0x78] ;  /* 0x0000780001617983 */ /* 0x010f280000100800 */
[----:B------:R-:W2:Y:S04]  /*30f0*/  LDL R91, [R1+0x60] ;  /* 0x00006000015b7983 */ /* 0x000ea80000100800 */
        /* <DEDUP_REMOVED lines=11> */
[----:B------:R-:W2:Y:S01]  /*31b0*/  LDL R83, [R1+0x40] ;  /* 0x0000400001537983 */ /* 0x000ea20000100800 */
[----:B------:R-:W-:-:S05]  /*31c0*/  MOV R19, UR51 ;  /* 0x0000003300137c02 */ /* 0x000fca0008000f00 */
[----:B0-----:R-:W-:Y:S02]  /*31d0*/  FMUL.FTZ R40, R19, 1.4426950216293334961 ;  /* 0x3fb8aa3b13287820 */ /* 0x001fe40000410000 */
[----:B------:R-:W0:Y:S01]  /*31e0*/  S2R R19, SR_TID.X ;  /* 0x0000000000137919 */ /* 0x000e220000002100 */
[----:B------:R-:W1:Y:S01]  /*31f0*/  S2UR UR48, SR_CgaCtaId ;  /* 0x00000000003079c3 */ /* 0x000e620000008800 */
[----:B------:R-:W-:-:S04]  /*3200*/  ULEA UR23, UR10, 0xffffff00, 0x8 ;  /* 0xffffff000a177891 */ /* 0x000fc8000f8e40ff */
[----:B------:R-:W-:Y:S01]  /*3210*/  ULOP3.LUT UR23, UR23, 0x100, URZ, 0xc0, !UPT ;  /* 0x0000010017177892 */ /* 0x000fe2000f8ec0ff */
[----:B------:R0:W-:Y:S01]  /*3220*/  STS [R41+0x680], R82 ;  /* 0x0006805229007388 */ /* 0x0001e20000000800 */
[----:B------:R-:W-:Y:S02]  /*3230*/  FMUL.FTZ R150, R18, R40 ;  /* 0x0000002812967220 */ /* 0x000fe40000410000 */
[----:B------:R-:W-:Y:S01]  /*3240*/  UIADD3 UR34, UPT, UPT, UR23, UR8, URZ ;  /* 0x0000000817227290 */ /* 0x000fe2000fffe0ff */
[----:B------:R-:W-:-:S03]  /*3250*/  UMOV UR35, 0x400 ;  /* 0x0000040000237882 */ /* 0x000fc60000000000 */
[----:B------:R-:W2:Y:S01]  /*3260*/  MUFU.EX2 R150, R150 ;  /* 0x0000009600967308 */ /* 0x000ea20000000800 */
[-C--:B------:R-:W-:Y:S01]  /*3270*/  FMUL.FTZ R117, R17, R40.reuse ;  /* 0x0000002811757220 */ /* 0x080fe20000410000 */
[-C--:B------:R-:W-:Y:S01]  /*3280*/  FMUL.FTZ R116, R16, R40.reuse ;  /* 0x0000002810747220 */ /* 0x080fe20000410000 */
[-C--:B------:R-:W-:Y:S01]  /*3290*/  FMUL.FTZ R115, R15, R40.reuse ;  /* 0x000000280f737220 */ /* 0x080fe20000410000 */
[----:B------:R-:W-:Y:S01]  /*32a0*/  FMUL.FTZ R114, R14, R40 ;  /* 0x000000280e727220 */ /* 0x000fe20000410000 */
[----:B-1----:R-:W-:Y:S01]  /*32b0*/  ULEA UR23, UR48, UR35, 0x18 ;  /* 0x0000002330177291 */ /* 0x002fe2000f8ec0ff */
[C---:B0-----:R-:W-:Y:S02]  /*32c0*/  ISETP.NE.AND P0, PT, R19.reuse, RZ, PT ;  /* 0x000000ff1300720c */ /* 0x041fe40003f05270 */
[----:B------:R-:W-:-:S04]  /*32d0*/  IADD3 R41, PT, PT, R19, 0x200, RZ ;  /* 0x0000020013297810 */ /* 0x000fc80007ffe0ff */
[----:B------:R-:W-:Y:S01]  /*32e0*/  SEL R41, R41, UR34, P0 ;  /* 0x0000002229297c07 */ /* 0x000fe20008000000 */
[-C--:B------:R-:W-:Y:S01]  /*32f0*/  FMUL.FTZ R113, R13, R40.reuse ;  /* 0x000000280d717220 */ /* 0x080fe20000410000 */
[-C--:B------:R-:W-:Y:S01]  /*3300*/  FMUL.FTZ R112, R12, R40.reuse ;  /* 0x000000280c707220 */ /* 0x080fe20000410000 */
[-C--:B------:R-:W-:Y:S01]  /*3310*/  FMUL.FTZ R111, R11, R40.reuse ;  /* 0x000000280b6f7220 */ /* 0x080fe20000410000 */
[-C--:B------:R-:W-:Y:S01]  /*3320*/  FMUL.FTZ R110, R10, R40.reuse ;  /* 0x000000280a6e7220 */ /* 0x080fe20000410000 */
[-C--:B------:R-:W-:Y:S01]  /*3330*/  FMUL.FTZ R109, R9, R40.reuse ;  /* 0x00000028096d7220 */ /* 0x080fe20000410000 */
[----:B------:R-:W-:Y:S01]  /*3340*/  FMUL.FTZ R108, R8, R40 ;  /* 0x00000028086c7220 */ /* 0x000fe20000410000 */
[----:B------:R-:W-:Y:S01]  /*3350*/  ISETP.NE.AND P2, PT, R19, 0x7f, PT ;  /* 0x0000007f1300780c */ /* 0x000fe20003f45270 */
[----:B------:R-:W0:Y:S08]  /*3360*/  MUFU.EX2 R117, R117 ;  /* 0x0000007500757308 */ /* 0x000e300000000800 */
[----:B------:R-:W1:Y:S08]  /*3370*/  MUFU.EX2 R116, R116 ;  /* 0x0000007400747308 */ /* 0x000e700000000800 */
[----:B------:R-:W0:Y:S08]  /*3380*/  MUFU.EX2 R115, R115 ;  /* 0x0000007300737308 */ /* 0x000e300000000800 */
[----:B------:R-:W0:Y:S08]  /*3390*/  MUFU.EX2 R114, R114 ;  /* 0x0000007200727308 */ /* 0x000e300000000800 */
[----:B------:R-:W0:Y:S08]  /*33a0*/  MUFU.EX2 R113, R113 ;  /* 0x0000007100717308 */ /* 0x000e300000000800 */
[----:B------:R-:W0:Y:S08]  /*33b0*/  MUFU.EX2 R112, R112 ;  /* 0x0000007000707308 */ /* 0x000e300000000800 */
[----:B------:R-:W0:Y:S08]  /*33c0*/  MUFU.EX2 R111, R111 ;  /* 0x0000006f006f7308 */ /* 0x000e300000000800 */
[----:B------:R-:W0:Y:S08]  /*33d0*/  MUFU.EX2 R110, R110 ;  /* 0x0000006e006e7308 */ /* 0x000e300000000800 */
[----:B------:R-:W0:Y:S08]  /*33e0*/  MUFU.EX2 R109, R109 ;  /* 0x0000006d006d7308 */ /* 0x000e300000000800 */
[----:B------:R-:W0:Y:S01]  /*33f0*/  MUFU.EX2 R108, R108 ;  /* 0x0000006c006c7308 */ /* 0x000e220000000800 */
[----:B------:R-:W-:Y:S01]  /*3400*/  R2UR UR48, R42 ;  /* 0x000000002a3072ca */ /* 0x000fe200000e0000 */
[----:B------:R-:W-:Y:S01]  /*3410*/  BSSY.RECONVERGENT B0, `(.L_x_320) ;  /* 0x000002d000007945 */ /* 0x000fe20003800200 */
[----:B-----5:R-:W-:Y:S04]  /*3420*/  STS [R99+0x700], R80 ;  /* 0x0007005063007388 */ /* 0x020fe80000000800 */
[----:B------:R5:W-:Y:S01]  /*3430*/  STS [R43+0x780], R81 ;  /* 0x000780512b007388 */ /* 0x000be20000000800 */
[----:B------:R-:W-:-:S03]  /*3440*/  NOP ;  /* 0x0000000000007918 */ /* 0x000fc60000000000 */
[----:B---3--:R-:W3:Y:S01]  /*3450*/  LDS R107, [R98] ;  /* 0x00000000626b7984 */ /* 0x008ee20000000800 */
[----:B-----5:R-:W-:-:S03]  /*3460*/  LEA R43, R41, UR23, 0x2 ;  /* 0x00000017292b7c11 */ /* 0x020fc6000f8e10ff */
[----:B----4-:R-:W4:Y:S01]  /*3470*/  LDS R106, [R97+0x4] ;  /* 0x00000400616a7984 */ /* 0x010f220000000800 */
[----:B------:R-:W-:-:S03]  /*3480*/  FMUL.FTZ R41, R2, R40 ;  /* 0x0000002802297220 */ /* 0x000fc60000410000 */
[----:B--2---:R2:W0:Y:S04]  /*3490*/  LDS R100, [R91+0x1c] ;  /* 0x00001c005b647984 */ /* 0x0044280000000800 */
[----:B------:R5:W0:Y:S04]  /*34a0*/  LDS R99, [R90+0x20] ;  /* 0x000020005a637984 */ /* 0x000a280000000800 */
[----:B------:R1:W0:Y:S01]  /*34b0*/  LDS R98, [R89+0x24] ;  /* 0x0000240059627984 */ /* 0x0002220000000800 */
[----:B--2---:R-:W-:-:S03]  /*34c0*/  FMUL.FTZ R91, R7, R40 ;  /* 0x00000028075b7220 */ /* 0x004fc60000410000 */
[----:B------:R2:W0:Y:S01]  /*34d0*/  LDS R97, [R88+0x28] ;  /* 0x0000280058617984 */ /* 0x0004220000000800 */
[-C--:B-----5:R-:W-:Y:S01]  /*34e0*/  FMUL.FTZ R90, R6, R40.reuse ;  /* 0x00000028065a7220 */ /* 0x0a0fe20000410000 */
[-C--:B-1----:R-:W-:Y:S02]  /*34f0*/  FMUL.FTZ R89, R4, R40.reuse ;  /* 0x0000002804597220 */ /* 0x082fe40000410000 */
[----:B------:R1:W0:Y:S01]  /*3500*/  LDS R105, [R96+0x8] ;  /* 0x0000080060697984 */ /* 0x0002220000000800 */
[----:B--2---:R-:W-:Y:S01]  /*3510*/  FMUL.FTZ R88, R3, R40 ;  /* 0x0000002803587220 */ /* 0x004fe20000410000 */
[----:B------:R-:W2:Y:S02]  /*3520*/  MUFU.EX2 R91, R91 ;  /* 0x0000005b005b7308 */ /* 0x000ea40000000800 */
[----:B------:R1:W0:Y:S04]  /*3530*/  LDS R104, [R95+0xc] ;  /* 0x00000c005f687984 */ /* 0x0002280000000800 */
[----:B------:R1:W0:Y:S02]  /*3540*/  LDS R103, [R94+0x10] ;  /* 0x000010005e677984 */ /* 0x0002240000000800 */
[----:B------:R-:W0:Y:S02]  /*3550*/  MUFU.EX2 R90, R90 ;  /* 0x0000005a005a7308 */ /* 0x000e240000000800 */
        /* <DEDUP_REMOVED lines=10> */
[----:B------:R1:W-:Y:S01]  /*3600*/  STS [R43+0x4c60], R150 ;  /* 0x004c60962b007388 */ /* 0x0003e20000000800 */
[----:B------:R-:W-:Y:S06]  /*3610*/  BAR.SYNC.DEFER_BLOCKING 0x0 ;  /* 0x0000000000007b1d */ /* 0x000fec0000010000 */
[----:B--234-:R-:W-:Y:S05]  /*3620*/  @P2 BRA `(.L_x_321) ;  /* 0x0000000000242947 */ /* 0x01cfea0003800000 */
[----:B------:R-:W-:Y:S01]  /*3630*/  UISETP.NE.AND UP0, UPT, UR10, UR49, UPT ;  /* 0x000000310a00728c */ /* 0x000fe2000bf05270 */
[----:B------:R-:W-:-:S08]  /*3640*/  IMAD.MOV.U32 R40, RZ, RZ, 0x3f800000 ;  /* 0x3f800000ff287424 */ /* 0x000fd000078e00ff */
[----:B------:R-:W-:Y:S05]  /*3650*/  BRA.U !UP0, `(.L_x_322) ;  /* 0x0000000108207547 */ /* 0x000fea000b800000 */
[----:B------:R-:W-:-:S04]  /*3660*/  USHF.L.U32 UR34, UR10, 0x8, URZ ;  /* 0x000000080a227899 */ /* 0x000fc800080006ff */
[----:B------:R-:W-:-:S04]  /*3670*/  ULOP3.LUT UR34, UR34, 0x100, URZ, 0xc0, !UPT ;  /* 0x0000010022227892 */ /* 0x000fc8000f8ec0ff */
[----:B------:R-:W-:-:S04]  /*3680*/  UIADD3 UR34, UPT, UPT, UR34, UR8, URZ ;  /* 0x0000000822227290 */ /* 0x000fc8000fffe0ff */
[----:B------:R-:W-:-:S09]  /*3690*/  ULEA UR34, UR34, UR23, 0x2 ;  /* 0x0000001722227291 */ /* 0x000fd2000f8e10ff */
[----:B------:R-:W3:Y:S01]  /*36a0*/  LDS R40, [UR34+0x4c60] ;  /* 0x004c6022ff287984 */ /* 0x000ee20008000800 */
[----:B------:R-:W-:Y:S05]  /*36b0*/  BRA `(.L_x_322) ;  /* 0x0000000000087947 */ /* 0x000fea0003800000 */
.L_x_321:
[----:B------:R-:W-:-:S06]  /*36c0*/  LEA R40, R19, UR23, 0x2 ;  /* 0x0000001713287c11 */ /* 0x000fcc000f8e10ff */
[----:B------:R-:W2:Y:S02]  /*36d0*/  LDS R40, [R40+0x5464] ;  /* 0x0054640028287984 */ /* 0x000ea40000000800 */
.L_x_322:
[----:B------:R-:W-:Y:S05]  /*36e0*/  BSYNC.RECONVERGENT B0 ;  /* 0x0000000000007941 */ /* 0x000fea0003800200 */
.L_x_320:
[----:B------:R-:W4:Y:S01]  /*36f0*/  @P1 LDC R80, c[0x0][0x38c] ;  /* 0x0000e300ff501b82 */ /* 0x000f220000000800 */
[----:B------:R-:W-:Y:S01]  /*3700*/  MOV R42, UR10 ;  /* 0x0000000a002a7c02 */ /* 0x000fe20008000f00 */
[----:B------:R-:W-:Y:S01]  /*3710*/  IMAD.MOV.U32 R81, RZ, RZ, 0x8 ;  /* 0x00000008ff517424 */ /* 0x000fe200078e00ff */
[----:B-1----:R-:W-:Y:S02]  /*3720*/  MOV R43, RZ ;  /* 0x000000ff002b7202 */ /* 0x002fe40000000f00 */
[----:B------:R-:W-:Y:S01]  /*3730*/  @P1 IADD3 R42, PT, PT, R42, -0x2, RZ ;  /* 0xfffffffe2a2a1810 */ /* 0x000fe20007ffe0ff */
[----:B------:R-:W-:Y:S01]  /*3740*/  FMUL.FTZ R134, R63, R18 ;  /* 0x000000123f867220 */ /* 0x000fe20000410000 */
[----:B------:R-:W-:Y:S01]  /*3750*/  FMUL.FTZ R133, R62, R17 ;  /* 0x000000113e857220 */ /* 0x000fe20000410000 */
[----:B------:R-:W-:Y:S02]  /*3760*/  FMUL.FTZ R132, R61, R16 ;  /* 0x000000103d847220 */ /* 0x000fe40000410000 */
[----:B----4-:R-:W-:-:S02]  /*3770*/  @P1 IMAD R80, R42, R80, UR8 ;  /* 0x000000082a501e24 */ /* 0x010fc4000f8e0250 */
[----:B------:R-:W-:Y:S02]  /*3780*/  HFMA2 R42, -RZ, RZ, 1.875, 0 ;  /* 0x3f800000ff2a7431 */ /* 0x000fe400000001ff */
[----:B------:R-:W-:-:S04]  /*3790*/  @P1 IMAD.WIDE R80, R80, R81, UR4 ;  /* 0x0000000450501e25 */ /* 0x000fc8000f8e0251 */
[----:B------:R-:W-:Y:S01]  /*37a0*/  FMUL.FTZ R131, R60, R15 ;  /* 0x0000000f3c837220 */ /* 0x000fe20000410000 */
[----:B------:R0:W5:Y:S01]  /*37b0*/  @P1 LDG.E.64 R42, desc[UR32][R80.64] ;  /* 0x00000020502a1981 */ /* 0x000162000c1e1b00 */
        /* <DEDUP_REMOVED lines=9> */
[----:B0-----:R-:W-:Y:S01]  /*3850*/  FMUL.FTZ R80, R150, R117 ;  /* 0x0000007596507220 */ /* 0x001fe20000410000 */
[----:B------:R-:W-:Y:S01]  /*3860*/  FFMA.FTZ R81, R117, R134, R133 ;  /* 0x0000008675517223 */ /* 0x000fe20000010085 */
[----:B------:R-:W-:Y:S01]  /*3870*/  FMUL.FTZ R121, R50, R4 ;  /* 0x0000000432797220 */ /* 0x000fe20000410000 */
[----:B------:R-:W-:Y:S01]  /*3880*/  FMUL.FTZ R120, R49, R3 ;  /* 0x0000000331787220 */ /* 0x000fe20000410000 */
[C---:B------:R-:W-:Y:S01]  /*3890*/  FMUL.FTZ R80, R116.reuse, R80 ;  /* 0x0000005074507220 */ /* 0x040fe20000410000 */
[----:B------:R-:W-:Y:S01]  /*38a0*/  FFMA.FTZ R81, R116, R81, R132 ;  /* 0x0000005174517223 */ /* 0x000fe20000010084 */
[----:B------:R-:W-:Y:S01]  /*38b0*/  ISETP.GT.U32.AND P2, PT, R19, 0x1f, PT ;  /* 0x0000001f1300780c */ /* 0x000fe20003f44070 */
[----:B------:R-:W-:Y:S01]  /*38c0*/  FMUL.FTZ R119, R48, R2 ;  /* 0x0000000230777220 */ /* 0x000fe20000410000 */
[C---:B------:R-:W-:Y:S01]  /*38d0*/  FMUL.FTZ R80, R115.reuse, R80 ;  /* 0x0000005073507220 */ /* 0x040fe20000410000 */
[----:B------:R-:W-:Y:S01]  /*38e0*/  FFMA.FTZ R81, R115, R81, R131 ;  /* 0x0000005173517223 */ /* 0x000fe20000010083 */
[----:B------:R-:W-:-:S02]  /*38f0*/  LEA.HI R118, R19, R19, RZ, 0x1e ;  /* 0x0000001313767211 */ /* 0x000fc400078ff0ff */
[C---:B------:R-:W-:Y:S01]  /*3900*/  FMUL.FTZ R80, R114.reuse, R80 ;  /* 0x0000005072507220 */ /* 0x040fe20000410000 */
[----:B------:R-:W-:Y:S01]  /*3910*/  FFMA.FTZ R81, R114, R81, R130 ;  /* 0x0000005172517223 */ /* 0x000fe20000010082 */
[----:B------:R-:W-:Y:S02]  /*3920*/  LEA R118, R118, UR23, 0x3 ;  /* 0x0000001776767c11 */ /* 0x000fe4000f8e18ff */
[C---:B------:R-:W-:Y:S01]  /*3930*/  FMUL.FTZ R80, R113.reuse, R80 ;  /* 0x0000005071507220 */ /* 0x040fe20000410000 */
[----:B------:R-:W-:Y:S01]  /*3940*/  FFMA.FTZ R81, R113, R81, R129 ;  /* 0x0000005171517223 */ /* 0x000fe20000010081 */
[----:B------:R-:W-:Y:S02]  /*3950*/  LOP3.LUT R5, R5, 0xfffffffd, RZ, 0xc0, !PT ;  /* 0xfffffffd05057812 */ /* 0x000fe400078ec0ff */
[C---:B------:R-:W-:Y:S01]  /*3960*/  FMUL.FTZ R80, R112.reuse, R80 ;  /* 0x0000005070507220 */ /* 0x040fe20000410000 */
[----:B------:R-:W-:Y:S01]  /*3970*/  FFMA.FTZ R81, R112, R81, R128 ;  /* 0x0000005170517223 */ /* 0x000fe20000010080 */
[----:B------:R-:W-:-:S02]  /*3980*/  @P2 LOP3.LUT R5, R5, 0x2, RZ, 0xfc, !PT ;  /* 0x0000000205052812 */ /* 0x000fc400078efcff */
[C---:B------:R-:W-:Y:S01]  /*3990*/  FMUL.FTZ R80, R111.reuse, R80 ;  /* 0x000000506f507220 */ /* 0x040fe20000410000 */
[----:B------:R-:W-:-:S03]  /*39a0*/  FFMA.FTZ R81, R111, R81, R127 ;  /* 0x000000516f517223 */ /* 0x000fc6000001007f */
        /* <DEDUP_REMOVED lines=15> */
[----:B------:R-:W-:-:S05]  /*3aa0*/  FFMA.FTZ R81, R41, R81, R119 ;  /* 0x0000005129517223 */ /* 0x000fca0000010077 */
[----:B------:R0:W-:Y:S01]  /*3ab0*/  STS.64 [R118+0x4250], R80 ;  /* 0x0042505076007388 */ /* 0x0001e20000000a00 */
[----:B------:R-:W-:Y:S06]  /*3ac0*/  BAR.SYNC.DEFER_BLOCKING 0x0 ;  /* 0x0000000000007b1d */ /* 0x000fec0000010000 */
[----:B------:R-:W-:Y:S05]  /*3ad0*/  @P2 BRA `(.L_x_323) ;  /* 0x0000000400182947 */ /* 0x000fea0003800000 */
[----:B------:R-:W-:Y:S01]  /*3ae0*/  IMAD.MOV.U32 R135, RZ, RZ, 0x28 ;  /* 0x00000028ff877424 */ /* 0x000fe200078e00ff */
[----:B------:R-:W1:Y:S01]  /*3af0*/  S2R R141, SR_LANEID ;  /* 0x00000000008d7919 */ /* 0x000e620000000000 */
[----:B------:R-:W-:Y:S01]  /*3b00*/  LOP3.LUT R5, R5, 0xfffffffe, RZ, 0xc0, !PT ;  /* 0xfffffffe05057812 */ /* 0x000fe200078ec0ff */
[----:B------:R-:W-:Y:S01]  /*3b10*/  UMOV UR34, 0xffffffff ;  /* 0xffffffff00227882 */ /* 0x000fe20000000000 */
[----:B------:R-:W-:-:S05]  /*3b20*/  IMAD R135, R19, R135, UR23 ;  /* 0x0000001713877e24 */ /* 0x000fca000f8e0287 */
[----:B0-----:R-:W-:Y:S04]  /*3b30*/  LDS.64 R80, [R135+0x4250] ;  /* 0x0042500087507984 */ /* 0x001fe80000000a00 */
[----:B------:R-:W0:Y:S04]  /*3b40*/  LDS.64 R82, [R135+0x4258] ;  /* 0x0042580087527984 */ /* 0x000e280000000a00 */
[----:B------:R-:W4:Y:S04]  /*3b50*/  LDS.64 R84, [R135+0x4260] ;  /* 0x0042600087547984 */ /* 0x000f280000000a00 */
[----:B------:R-:W2:Y:S01]  /*3b60*/  LDS.64 R86, [R135+0x4268] ;  /* 0x0042680087567984 */ /* 0x000ea20000000a00 */
[----:B-1----:R-:W-:-:S02]  /*3b70*/  ISETP.GE.AND P4, PT, R141, 0x10, PT ;  /* 0x000000108d00780c */ /* 0x002fc40003f86270 */
[C---:B------:R-:W-:Y:S02]  /*3b80*/  ISETP.GE.AND P2, PT, R141.reuse, 0x8, PT ;  /* 0x000000088d00780c */ /* 0x040fe40003f46270 */
[C---:B------:R-:W-:Y:S02]  /*3b90*/  ISETP.GE.AND P3, PT, R141.reuse, 0x4, PT ;  /* 0x000000048d00780c */ /* 0x040fe40003f66270 */
[----:B------:R-:W-:-:S07]  /*3ba0*/  ISETP.GE.AND P5, PT, R141, 0x1, PT ;  /* 0x000000018d00780c */ /* 0x000fce0003fa6270 */
[----:B------:R-:W-:Y:S02]  /*3bb0*/  @P4 LOP3.LUT R5, R5, 0x1, RZ, 0xfc, !PT ;  /* 0x0000000105054812 */ /* 0x000fe400078efcff */
[----:B------:R-:W-:Y:S01]  /*3bc0*/  ISETP.GE.AND P4, PT, R141, 0x2, PT ;  /* 0x000000028d00780c */ /* 0x000fe20003f86270 */
[-C--:B0-----:R-:W-:Y:S01]  /*3bd0*/  FMUL.FTZ R136, R80, R82.reuse ;  /* 0x0000005250887220 */ /* 0x081fe20000410000 */
[----:B------:R-:W-:-:S03]  /*3be0*/  FFMA.FTZ R137, R81, R82, R83 ;  /* 0x0000005251897223 */ /* 0x000fc60000010053 */
[C---:B----4-:R-:W-:Y:S01]  /*3bf0*/  FMUL.FTZ R136, R84.reuse, R136 ;  /* 0x0000008854887220 */ /* 0x050fe20000410000 */
[----:B------:R-:W-:-:S03]  /*3c00*/  FFMA.FTZ R137, R84, R137, R85 ;  /* 0x0000008954897223 */ /* 0x000fc60000010055 */
[C---:B--2---:R-:W-:Y:S01]  /*3c10*/  FMUL.FTZ R136, R86.reuse, R136 ;  /* 0x0000008856887220 */ /* 0x044fe20000410000 */
[----:B------:R-:W-:Y:S01]  /*3c20*/  FFMA.FTZ R137, R86, R137, R87 ;  /* 0x0000008956897223 */ /* 0x000fe20000010057 */
[----:B------:R-:W-:Y:S06]  /*3c30*/  BRA.DIV UR34, `(.L_x_324) ;  /* 0x00000046223c7947 */ /* 0x000fec000b800000 */
[----:B------:R-:W0:Y:S04]  /*3c40*/  SHFL.UP PT, R86, R137, 0x1, RZ ;  /* 0x0420000089567989 */ /* 0x000e2800000e00ff */
[----:B------:R-:W1:Y:S01]  /*3c50*/  SHFL.UP PT, R138, R136, 0x1, RZ ;  /* 0x04200000888a7989 */ /* 0x000e6200000e00ff */
[C---:B0-----:R-:W-:Y:S01]  /*3c60*/  FFMA.FTZ R86, R136.reuse, R86, R137 ;  /* 0x0000005688567223 */ /* 0x041fe20000010089 */
[----:B-1----:R-:W-:-:S04]  /*3c70*/  @P5 FMUL.FTZ R136, R136, R138 ;  /* 0x0000008a88885220 */ /* 0x002fc80000410000 */
        /* <DEDUP_REMOVED lines=16> */
[----:B------:R0:W1:Y:S04]  /*3d80*/  SHFL.UP PT, R137, R136, 0x10, RZ ;  /* 0x0600000088897989 */ /* 0x00006800000e00ff */
[----:B------:R0:W2:Y:S02]  /*3d90*/  SHFL.UP PT, R86, R138, 0x10, RZ ;  /* 0x060000008a567989 */ /* 0x0000a400000e00ff */
.L_x_382:
[----:B------:R-:W-:Y:S01]  /*3da0*/  ISETP.GE.AND P2, PT, R141, 0x10, PT ;  /* 0x000000108d00780c */ /* 0x000fe20003f46270 */
[----:B--2---:R-:W-:Y:S01]  /*3db0*/  FFMA.FTZ R86, R136, R86, R138 ;  /* 0x0000005688567223 */ /* 0x004fe2000001008a */
[----:B------:R-:W-:-:S11]  /*3dc0*/  UMOV UR34, 0xffffffff ;  /* 0xffffffff00227882 */ /* 0x000fd60000000000 */
[----:B01----:R-:W-:Y:S01]  /*3dd0*/  @P2 FMUL.FTZ R136, R136, R137 ;  /* 0x0000008988882220 */ /* 0x003fe20000410000 */
[----:B------:R-:W-:Y:S01]  /*3de0*/  FSEL R137, R138, R86, !P2 ;  /* 0x000000568a897208 */ /* 0x000fe20005000000 */
[----:B------:R-:W-:Y:S06]  /*3df0*/  BRA.DIV UR34, `(.L_x_325) ;  /* 0x0000004622f47947 */ /* 0x000fec000b800000 */
.L_x_385:
[----:B------:R-:W-:-:S03]  /*3e00*/  UMOV UR34, 0xffffffff ;  /* 0xffffffff00227882 */ /* 0x000fc60000000000 */
[----:B------:R-:W-:Y:S05]  /*3e10*/  BRA.DIV UR34, `(.L_x_326) ;  /* 0x0000004a22147947 */ /* 0x000fea000b800000 */
.L_x_388:
[----:B------:R-:W-:-:S03]  /*3e20*/  UMOV UR34, 0xffffffff ;  /* 0xffffffff00227882 */ /* 0x000fc60000000000 */
[----:B------:R-:W-:Y:S05]  /*3e30*/  BRA.DIV UR34, `(.L_x_327) ;  /* 0x0000004a22347947 */ /* 0x000fea000b800000 */
[----:B------:R-:W0:Y:S04]  /*3e40*/  SHFL.UP PT, R136, R136, 0x1, RZ ;  /* 0x0420000088887989 */ /* 0x000e2800000e00ff */
[----:B------:R-:W1:Y:S04]  /*3e50*/  SHFL.UP PT, R137, R137, 0x1, RZ ;  /* 0x0420000089897989 */ /* 0x000e6800000e00ff */
[----:B-----5:R-:W2:Y:S04]  /*3e60*/  SHFL.IDX PT, R42, R42, RZ, 0x1f ;  /* 0x00001fff2a2a7589 */ /* 0x020ea800000e0000 */
[----:B------:R-:W4:Y:S02]  /*3e70*/  SHFL.IDX PT, R43, R43, RZ, 0x1f ;  /* 0x00001fff2b2b7589 */ /* 0x000f2400000e0000 */
.L_x_394:
[C---:B01--4-:R-:W-:Y:S01]  /*3e80*/  @P0 FFMA.FTZ R43, R136.reuse, R43, R137 ;  /* 0x0000002b882b0223 */ /* 0x053fe20000010089 */
[----:B--2---:R-:W-:-:S03]  /*3e90*/  @P0 FMUL.FTZ R42, R136, R42 ;  /* 0x0000002a882a0220 */ /* 0x004fc60000410000 */
        /* <DEDUP_REMOVED lines=10> */
.L_x_323:
[----:B------:R-:W-:Y:S05]  /*3f40*/  WARPSYNC.ALL ;  /* 0x0000000000007948 */ /* 0x000fea0003800000 */
[----:B------:R-:W-:Y:S01]  /*3f50*/  LOP3.LUT P0, RZ, R19, 0x1f, RZ, 0xc0, !PT ;  /* 0x0000001f13ff7812 */ /* 0x000fe2000780c0ff */
[----:B------:R-:W-:Y:S01]  /*3f60*/  BAR.SYNC.DEFER_BLOCKING 0x0 ;  /* 0x0000000000007b1d */ /* 0x000fe20000010000 */
[----:B------:R-:W-:Y:S01]  /*3f70*/  FMUL.FTZ R149, R92, UR48 ;  /* 0x000000305c957c20 */ /* 0x000fe20008410000 */
[----:B------:R-:W-:Y:S01]  /*3f80*/  FMUL.FTZ R148, R93, UR48 ;  /* 0x000000305d947c20 */ /* 0x000fe20008410000 */
[----:B------:R-:W-:Y:S01]  /*3f90*/  FMUL.FTZ R147, R94, UR48 ;  /* 0x000000305e937c20 */ /* 0x000fe20008410000 */
[----:B0123--:R-:W-:Y:S01]  /*3fa0*/  FMUL.FTZ R80, R41, R40 ;  /* 0x0000002829507220 */ /* 0x00ffe20000410000 */
[----:B------:R-:W-:Y:S01]  /*3fb0*/  FMUL.FTZ R149, R28, R149 ;  /* 0x000000951c957220 */ /* 0x000fe20000410000 */
[----:B------:R-:W-:Y:S01]  /*3fc0*/  FMUL.FTZ R148, R29, R148 ;  /* 0x000000941d947220 */ /* 0x000fe20000410000 */
        /* <DEDUP_REMOVED lines=9> */
[----:B------:R-:W-:Y:S01]  /*4060*/  FMUL.FTZ R145, R33, R145 ;  /* 0x0000009121917220 */ /* 0x000fe20000410000 */
[----:B------:R-:W-:Y:S01]  /*4070*/  FMUL.FTZ R144, R34, R144 ;  /* 0x0000009022907220 */ /* 0x000fe20000410000 */
[----:B------:R-:W-:Y:S01]  /*4080*/  FFMA.FTZ R81, R89, R81, R146 ;  /* 0x0000005159517223 */ /* 0x000fe20000010092 */
[----:B------:R-:W-:Y:S01]  /*4090*/  FMUL.FTZ R80, R90, R80 ;  /* 0x000000505a507220 */ /* 0x000fe20000410000 */
[----:B------:R-:W-:Y:S01]  /*40a0*/  FMUL.FTZ R143, R98, UR48 ;  /* 0x00000030628f7c20 */ /* 0x000fe20008410000 */
[----:B------:R-:W-:Y:S01]  /*40b0*/  FMUL.FTZ R142, R99, UR48 ;  /* 0x00000030638e7c20 */ /* 0x000fe20008410000 */
[----:B------:R-:W-:Y:S01]  /*40c0*/  FFMA.FTZ R81, R90, R81, R145 ;  /* 0x000000515a517223 */ /* 0x000fe20000010091 */
[----:B------:R-:W-:Y:S01]  /*40d0*/  FMUL.FTZ R80, R91, R80 ;  /* 0x000000505b507220 */ /* 0x000fe20000410000 */
[----:B-----5:R-:W0:Y:S01]  /*40e0*/  LDS R42, [R118+0x4254] ;  /* 0x00425400762a7984 */ /* 0x020e220000000800 */
[----:B------:R-:W-:Y:S01]  /*40f0*/  FMUL.FTZ R143, R35, R143 ;  /* 0x0000008f238f7220 */ /* 0x000fe20000410000 */
[----:B------:R-:W-:Y:S01]  /*4100*/  FFMA.FTZ R81, R91, R81, R144 ;  /* 0x000000515b517223 */ /* 0x000fe20000010090 */
[----:B------:R-:W-:Y:S01]  /*4110*/  FMUL.FTZ R141, R100, UR48 ;  /* 0x00000030648d7c20 */ /* 0x000fe20008410000 */
[----:B------:R-:W-:Y:S01]  /*4120*/  FMUL.FTZ R80, R108, R80 ;  /* 0x000000506c507220 */ /* 0x000fe20000410000 */
[----:B------:R-:W-:Y:S01]  /*4130*/  FMUL.FTZ R142, R36, R142 ;  /* 0x0000008e248e7220 */ /* 0x000fe20000410000 */
[----:B------:R-:W-:Y:S01]  /*4140*/  FFMA.FTZ R81, R108, R81, R143 ;  /* 0x000000516c517223 */ /* 0x000fe2000001008f */
[----:B------:R-:W-:Y:S01]  /*4150*/  FMUL.FTZ R141, R37, R141 ;  /* 0x0000008d258d7220 */ /* 0x000fe20000410000 */
[----:B------:R-:W-:Y:S01]  /*4160*/  FMUL.FTZ R80, R109, R80 ;  /* 0x000000506d507220 */ /* 0x000fe20000410000 */
[----:B------:R-:W-:Y:S01]  /*4170*/  FMUL.FTZ R140, R101, UR48 ;  /* 0x00000030658c7c20 */ /* 0x000fe20008410000 */
[----:B------:R-:W-:Y:S01]  /*4180*/  FFMA.FTZ R81, R109, R81, R142 ;  /* 0x000000516d517223 */ /* 0x000fe2000001008e */
[----:B------:R-:W-:Y:S01]  /*4190*/  FMUL.FTZ R139, R102, UR48 ;  /* 0x00000030668b7c20 */ /* 0x000fe20008410000 */
[----:B------:R-:W-:Y:S01]  /*41a0*/  FMUL.FTZ R80, R110, R80 ;  /* 0x000000506e507220 */ /* 0x000fe20000410000 */
[----:B------:R-:W-:Y:S01]  /*41b0*/  FMUL.FTZ R140, R38, R140 ;  /* 0x0000008c268c7220 */ /* 0x000fe20000410000 */
[----:B------:R-:W-:Y:S01]  /*41c0*/  FFMA.FTZ R81, R110, R81, R141 ;  /* 0x000000516e517223 */ /* 0x000fe2000001008d */
[----:B------:R-:W-:Y:S01]  /*41d0*/  MOV R43, UR49 ;  /* 0x00000031002b7c02 */ /* 0x000fe20008000f00 */
[----:B------:R-:W-:Y:S01]  /*41e0*/  FMUL.FTZ R138, R103, UR48 ;  /* 0x00000030678a7c20 */ /* 0x000fe20008410000 */
[----:B------:R-:W-:Y:S01]  /*41f0*/  FMUL.FTZ R80, R111, R80 ;  /* 0x000000506f507220 */ /* 0x000fe20000410000 */
[----:B------:R-:W-:Y:S01]  /*4200*/  FMUL.FTZ R139, R39, R139 ;  /* 0x0000008b278b7220 */ /* 0x000fe20000410000 */
[----:B------:R-:W-:Y:S01]  /*4210*/  FFMA.FTZ R81, R111, R81, R140 ;  /* 0x000000516f517223 */ /* 0x000fe2000001008c */
[----:B------:R-:W-:Y:S01]  /*4220*/  ISETP.LE.OR P0, PT, R43, UR10, P0 ;  /* 0x0000000a2b007c0c */ /* 0x000fe20008703670 */
        /* <DEDUP_REMOVED lines=8> */
[----:B------:R-:W-:Y:S01]  /*42b0*/  FMUL.FTZ R135, R106, UR48 ;  /* 0x000000306a877c20 */ /* 0x000fe20008410000 */
[----:B------:R-:W-:Y:S01]  /*42c0*/  FMUL.FTZ R80, R114, R80 ;  /* 0x0000005072507220 */ /* 0x000fe20000410000 */
[----:B------:R-:W-:Y:S01]  /*42d0*/  FMUL.FTZ R136, R46, R136 ;  /* 0x000000882e887220 */ /* 0x000fe20000410000 */
[----:B------:R-:W-:Y:S01]  /*42e0*/  FFMA.FTZ R81, R114, R81, R137 ;  /* 0x0000005172517223 */ /* 0x000fe20000010089 */
[----:B------:R-:W-:Y:S01]  /*42f0*/  VOTEU.ALL UP0, P0 ;  /* 0x0000000000ff7886 */ /* 0x000fe20000000000 */
[----:B------:R-:W-:Y:S01]  /*4300*/  FMUL.FTZ R135, R47, R135 ;  /* 0x000000872f877220 */ /* 0x000fe20000410000 */
[C---:B------:R-:W-:Y:S01]  /*4310*/  FMUL.FTZ R80, R115.reuse, R80 ;  /* 0x0000005073507220 */ /* 0x040fe20000410000 */
[----:B------:R-:W-:Y:S01]  /*4320*/  FFMA.FTZ R81, R115, R81, R136 ;  /* 0x0000005173517223 */ /* 0x000fe20000010088 */
[----:B------:R-:W-:Y:S01]  /*4330*/  ISETP.GT.U32.AND P2, PT, R19, 0x1f, PT ;  /* 0x0000001f1300780c */ /* 0x000fe20003f44070 */
[----:B------:R-:W-:Y:S01]  /*4340*/  @!UP0 ULEA UR34, UR8, UR23, 0x3 ;  /* 0x0000001708228291 */ /* 0x000fe2000f8e18ff */
[----:B------:R-:W-:Y:S01]  /*4350*/  FMUL.FTZ R80, R116, R80 ;  /* 0x0000005074507220 */ /* 0x000fe20000410000 */
[----:B0-----:R-:W-:Y:S01]  /*4360*/  FFMA.FTZ R150, R150, R42, R134 ;  /* 0x0000002a96967223 */ /* 0x001fe20000010086 */
[----:B------:R-:W-:Y:S01]  /*4370*/  FMUL.FTZ R134, R107, UR48 ;  /* 0x000000306b867c20 */ /* 0x000fe20008410000 */
[----:B------:R-:W-:-:S02]  /*4380*/  HFMA2 R42, -RZ, RZ, 1.875, 0 ;  /* 0x3f800000ff2a7431 */ /* 0x000fc400000001ff */
[----:B------:R-:W-:Y:S01]  /*4390*/  FFMA.FTZ R81, R116, R81, R135 ;  /* 0x0000005174517223 */ /* 0x000fe20000010087 */
[C---:B------:R-:W-:Y:S01]  /*43a0*/  FFMA.FTZ R133, R117.reuse, R150, R133 ;  /* 0x0000009675857223 */ /* 0x040fe20000010085 */
[----:B------:R-:W-:Y:S01]  /*43b0*/  FMUL.FTZ R134, R0, R134 ;  /* 0x0000008600867220 */ /* 0x000fe20000410000 */
[----:B------:R-:W-:Y:S02]  /*43c0*/  IMAD.MOV.U32 R43, RZ, RZ, RZ ;  /* 0x000000ffff2b7224 */ /* 0x000fe400078e00ff */
[C---:B------:R-:W-:Y:S01]  /*43d0*/  FMUL.FTZ R80, R117.reuse, R80 ;  /* 0x0000005075507220 */ /* 0x040fe20000410000 */
[----:B------:R-:W-:Y:S01]  /*43e0*/  FFMA.FTZ R132, R116, R133, R132 ;  /* 0x0000008574847223 */ /* 0x000fe20000010084 */
[----:B------:R-:W-:-:S03]  /*43f0*/  FFMA.FTZ R81, R117, R81, R134 ;  /* 0x0000005175517223 */ /* 0x000fc60000010086 */
[----:B------:R-:W-:Y:S01]  /*4400*/  FFMA.FTZ R131, R115, R132, R131 ;  /* 0x0000008473837223 */ /* 0x000fe20000010083 */
[----:B------:R-:W0:Y:S03]  /*4410*/  @!P0 LDS.64 R42, [UR34+0x5660] ;  /* 0x00566022ff2a8984 */ /* 0x000e260008000a00 */
[----:B------:R-:W-:Y:S01]  /*4420*/  FFMA.FTZ R130, R114, R131, R130 ;  /* 0x0000008372827223 */ /* 0x000fe20000010082 */
[----:B------:R1:W-:Y:S03]  /*4430*/  STS.64 [R118+0x4760], R80 ;  /* 0x0047605076007388 */ /* 0x0003e60000000a00 */
        /* <DEDUP_REMOVED lines=11> */
[----:B------:R-:W-:Y:S06]  /*44f0*/  BAR.SYNC.DEFER_BLOCKING 0x0 ;  /* 0x0000000000007b1d */ /* 0x000fec0000010000 */
[----:B01----:R-:W-:Y:S05]  /*4500*/  @P2 BRA `(.L_x_328) ;  /* 0x0000000400242947 */ /* 0x003fea0003800000 */
[----:B------:R-:W-:Y:S01]  /*4510*/  MOV R155, 0x28 ;  /* 0x00000028009b7802 */ /* 0x000fe20000000f00 */
[----:B------:R-:W-:Y:S01]  /*4520*/  UMOV UR34, 0xffffffff ;  /* 0xffffffff00227882 */ /* 0x000fe20000000000 */
[----:B------:R-:W-:-:S03]  /*4530*/  LOP3.LUT R156, R19, 0x1f, RZ, 0xc0, !PT ;  /* 0x0000001f139c7812 */ /* 0x000fc600078ec0ff */
[----:B------:R-:W-:Y:S01]  /*4540*/  IMAD R155, R19, R155, UR23 ;  /* 0x00000017139b7e24 */ /* 0x000fe2000f8e029b */
[----:B------:R-:W-:-:S04]  /*4550*/  ISETP.NE.AND P2, PT, R156, 0x1f, PT ;  /* 0x0000001f9c00780c */ /* 0x000fc80003f45270 */
[----:B------:R-:W-:Y:S04]  /*4560*/  LDS.64 R80, [R155+0x4770] ;  /* 0x004770009b507984 */ /* 0x000fe80000000a00 */
[----:B------:R-:W0:Y:S04]  /*4570*/  LDS.64 R82, [R155+0x4778] ;  /* 0x004778009b527984 */ /* 0x000e280000000a00 */
[----:B------:R-:W1:Y:S04]  /*4580*/  LDS.64 R84, [R155+0x4768] ;  /* 0x004768009b547984 */ /* 0x000e680000000a00 */
[----:B------:R-:W2:Y:S01]  /*4590*/  LDS.64 R86, [R155+0x4760] ;  /* 0x004760009b567984 */ /* 0x000ea20000000a00 */
[C---:B0-----:R-:W-:Y:S01]  /*45a0*/  FMUL.FTZ R162, R80.reuse, R82 ;  /* 0x0000005250a27220 */ /* 0x041fe20000410000 */
[----:B------:R-:W-:-:S03]  /*45b0*/  FFMA.FTZ R163, R80, R83, R81 ;  /* 0x0000005350a37223 */ /* 0x000fc60000010051 */
[C---:B-1----:R-:W-:Y:S01]  /*45c0*/  FMUL.FTZ R162, R84.reuse, R162 ;  /* 0x000000a254a27220 */ /* 0x042fe20000410000 */
[----:B------:R-:W-:-:S03]  /*45d0*/  FFMA.FTZ R163, R84, R163, R85 ;  /* 0x000000a354a37223 */ /* 0x000fc60000010055 */
[C---:B--2---:R-:W-:Y:S01]  /*45e0*/  FMUL.FTZ R162, R86.reuse, R162 ;  /* 0x000000a256a27220 */ /* 0x044fe20000410000 */
[----:B------:R-:W-:Y:S01]  /*45f0*/  FFMA.FTZ R163, R86, R163, R87 ;  /* 0x000000a356a37223 */ /* 0x000fe20000010057 */
[----:B------:R-:W-:Y:S06]  /*4600*/  BRA.DIV UR34, `(.L_x_329) ;  /* 0x0000004222bc7947 */ /* 0x000fec000b800000 */
[----:B------:R-:W0:Y:S01]  /*4610*/  SHFL.DOWN PT, R86, R163, 0x1, 0x1f ;  /* 0x08201f00a3567f89 */ /* 0x000e2200000e0000 */
[C---:B------:R-:W-:Y:S02]  /*4620*/  ISETP.GT.U32.AND P3, PT, R156.reuse, 0x1b, PT ;  /* 0x0000001b9c00780c */ /* 0x040fe40003f64070 */
[C---:B------:R-:W-:Y:S01]  /*4630*/  ISETP.GT.U32.AND P4, PT, R156.reuse, 0x17, PT ;  /* 0x000000179c00780c */ /* 0x040fe20003f84070 */
[----:B------:R-:W1:Y:S01]  /*4640*/  SHFL.DOWN PT, R151, R162, 0x1, 0x1f ;  /* 0x08201f00a2977f89 */ /* 0x000e6200000e0000 */
[----:B------:R-:W-:Y:S02]  /*4650*/  ISETP.GT.U32.AND P5, PT, R156, 0xf, PT ;  /* 0x0000000f9c00780c */ /* 0x000fe40003fa4070 */
[----:B------:R-:W-:Y:S01]  /*4660*/  ISETP.NE.AND P0, PT, R19, 0x1f, PT ;  /* 0x0000001f1300780c */ /* 0x000fe20003f05270 */
[----:B0-----:R-:W-:Y:S01]  /*4670*/  @P2 FFMA.FTZ R86, R162, R86, R163 ;  /* 0x00000056a2562223 */ /* 0x001fe200000100a3 */
[----:B-1----:R-:W-:-:S04]  /*4680*/  @P2 FMUL.FTZ R151, R151, R162 ;  /* 0x000000a297972220 */ /* 0x002fc80000410000 */
[----:B------:R-:W-:Y:S01]  /*4690*/  @P2 MOV R163, R86 ;  /* 0x0000005600a32202 */ /* 0x000fe20000000f00 */
[----:B------:R-:W-:Y:S01]  /*46a0*/  @P2 IMAD.MOV.U32 R162, RZ, RZ, R151 ;  /* 0x000000ffffa22224 */ /* 0x000fe200078e0097 */
[----:B------:R-:W-:-:S03]  /*46b0*/  ISETP.GT.U32.AND P2, PT, R156, 0x1d, PT ;  /* 0x0000001d9c00780c */ /* 0x000fc60003f44070 */
[----:B------:R-:W0:Y:S04]  /*46c0*/  SHFL.DOWN PT, R86, R163, 0x2, 0x1f ;  /* 0x08401f00a3567f89 */ /* 0x000e2800000e0000 */
[----:B------:R-:W1:Y:S06]  /*46d0*/  SHFL.DOWN PT, R151, R162, 0x2, 0x1f ;  /* 0x08401f00a2977f89 */ /* 0x000e6c00000e0000 */
[C---:B0-----:R-:W-:Y:S01]  /*46e0*/  @!P2 FFMA.FTZ R86, R162.reuse, R86, R163 ;  /* 0x00000056a256a223 */ /* 0x041fe200000100a3 */
[----:B-1----:R-:W-:-:S04]  /*46f0*/  @!P2 FMUL.FTZ R151, R162, R151 ;  /* 0x00000097a297a220 */ /* 0x002fc80000410000 */
[----:B------:R-:W-:Y:S02]  /*4700*/  @!P2 MOV R163, R86 ;  /* 0x0000005600a3a202 */ /* 0x000fe40000000f00 */
[----:B------:R-:W-:-:S03]  /*4710*/  @!P2 MOV R162, R151 ;  /* 0x0000009700a2a202 */ /* 0x000fc60000000f00 */
[----:B------:R-:W0:Y:S04]  /*4720*/  SHFL.DOWN PT, R86, R163, 0x4, 0x1f ;  /* 0x08801f00a3567f89 */ /* 0x000e2800000e0000 */
[----:B------:R-:W1:Y:S01]  /*4730*/  SHFL.DOWN PT, R151, R162, 0x4, 0x1f ;  /* 0x08801f00a2977f89 */ /* 0x000e6200000e0000 */
[C---:B0-----:R-:W-:Y:S01]  /*4740*/  @!P3 FFMA.FTZ R86, R162.reuse, R86, R163 ;  /* 0x00000056a256b223 */ /* 0x041fe200000100a3 */
[----:B-1----:R-:W-:-:S03]  /*4750*/  @!P3 FMUL.FTZ R151, R162, R151 ;  /* 0x00000097a297b220 */ /* 0x002fc60000410000 */
[----:B------:R-:W-:Y:S02]  /*4760*/  @!P3 IMAD.MOV.U32 R163, RZ, RZ, R86 ;  /* 0x000000ffffa3b224 */ /* 0x000fe400078e0056 */
[----:B------:R-:W-:-:S03]  /*4770*/  @!P3 MOV R162, R151 ;  /* 0x0000009700a2b202 */ /* 0x000fc60000000f00 */
[----:B------:R-:W0:Y:S04]  /*4780*/  SHFL.DOWN PT, R86, R163, 0x8, 0x1f ;  /* 0x09001f00a3567f89 */ /* 0x000e2800000e0000 */
[----:B------:R-:W1:Y:S01]  /*4790*/  SHFL.DOWN PT, R151, R162, 0x8, 0x1f ;  /* 0x09001f00a2977f89 */ /* 0x000e6200000e0000 */
[C---:B0-----:R-:W-:Y:S01]  /*47a0*/  @!P4 FFMA.FTZ R86, R162.reuse, R86, R163 ;  /* 0x00000056a256c223 */ /* 0x041fe200000100a3 */
[----:B-1----:R-:W-:-:S04]  /*47b0*/  @!P4 FMUL.FTZ R151, R162, R151 ;  /* 0x00000097a297c220 */ /* 0x002fc80000410000 */
[----:B------:R-:W-:Y:S01]  /*47c0*/  @!P4 MOV R163, R86 ;  /* 0x0000005600a3c202 */ /* 0x000fe20000000f00 */
[----:B------:R-:W-:-:S04]  /*47d0*/  @!P4 IMAD.MOV.U32 R162, RZ, RZ, R151 ;  /* 0x000000ffffa2c224 */ /* 0x000fc800078e0097 */
[----:B------:R-:W0:Y:S04]  /*47e0*/  SHFL.DOWN PT, R86, R163, 0x10, 0x1f ;  /* 0x0a001f00a3567f89 */ /* 0x000e2800000e0000 */
[----:B------:R-:W1:Y:S01]  /*47f0*/  SHFL.DOWN PT, R151, R162, 0x10, 0x1f ;  /* 0x0a001f00a2977f89 */ /* 0x000e6200000e0000 */
[C---:B0-----:R-:W-:Y:S01]  /*4800*/  @!P5 FFMA.FTZ R86, R162.reuse, R86, R163 ;  /* 0x00000056a256d223 */ /* 0x041fe200000100a3 */
[----:B-1----:R-:W-:-:S04]  /*4810*/  @!P5 FMUL.FTZ R151, R162, R151 ;  /* 0x00000097a297d220 */ /* 0x002fc80000410000 */
        /* <DEDUP_REMOVED lines=10> */
.L_x_411:
        /* <DEDUP_REMOVED lines=12> */
[----:B0-----:R-:W-:Y:S01]  /*4980*/  IMAD.MOV.U32 R43, RZ, RZ, R156 ;  /* 0x000000ffff2b7224 */ /* 0x001fe200078e009c */
[----:B------:R-:W-:-:S07]  /*4990*/  MOV R42, R157 ;  /* 0x0000009d002a7202 */ /* 0x000fce0000000f00 */
.L_x_328:
[----:B------:R-:W-:Y:S05]  /*49a0*/  WARPSYNC.ALL ;  /* 0x0000000000007948 */ /* 0x000fea0003800000 */
[----:B------:R-:W-:Y:S01]  /*49b0*/  ISETP.NE.AND P0, PT, R19, RZ, PT ;  /* 0x000000ff1300720c */ /* 0x000fe20003f05270 */
[----:B------:R-:W2:Y:S04]  /*49c0*/  LDL.LU R157, [R1+0x24] ;  /* 0x00002400019d7983 */ /* 0x000ea80000300800 */
[----:B------:R-:W3:Y:S01]  /*49d0*/  LDL.LU R156, [R1+0x20] ;  /* 0x00002000019c7983 */ /* 0x000ee20000300800 */
        /* <DEDUP_REMOVED lines=13> */
[----:B-1----:R-:W4:Y:S04]  /*4ab0*/  LDL.LU R155, [R1+0x1c] ;  /* 0x00001c00019b7983 */ /* 0x002f280000300800 */
[----:B------:R-:W0:Y:S01]  /*4ac0*/  LDS R118, [R118+0x4764] ;  /* 0x0047640076767984 */ /* 0x000e220000000800 */
[----:B------:R-:W-:Y:S01]  /*4ad0*/  FFMA.FTZ R107, R0, R107, RZ ;  /* 0x0000006b006b7223 */ /* 0x000fe200000100ff */
[----:B------:R-:W-:-:S02]  /*4ae0*/  FMUL.FTZ R95, R95, R122 ;  /* 0x0000007a5f5f7220 */ /* 0x000fc40000410000 */
[----:B------:R-:W5:Y:S01]  /*4af0*/  LDL.LU R153, [R1+0x18] ;  /* 0x0000180001997983 */ /* 0x000f620000300800 */
[----:B------:R-:W-:Y:S01]  /*4b00*/  FFMA.FTZ R106, R47, R106, R107 ;  /* 0x0000006a2f6a7223 */ /* 0x000fe2000001006b */
[----:B------:R-:W-:Y:S02]  /*4b10*/  FMUL.FTZ R84, R94, R121 ;  /* 0x000000795e547220 */ /* 0x000fe40000410000 */
[----:B------:R-:W5:Y:S01]  /*4b20*/  LDL.LU R152, [R1+0x28] ;  /* 0x0000280001987983 */ /* 0x000f620000300800 */
[----:B------:R-:W-:-:S03]  /*4b30*/  FFMA.FTZ R105, R46, R105, R106 ;  /* 0x000000692e697223 */ /* 0x000fc6000001006a */
[----:B------:R-:W5:Y:S01]  /*4b40*/  LDL.LU R151, [R1+0x14] ;  /* 0x0000140001977983 */ /* 0x000f620000300800 */
[----:B------:R-:W-:Y:S01]  /*4b50*/  FFMA.FTZ R104, R45, R104, R105 ;  /* 0x000000682d687223 */ /* 0x000fe20000010069 */
[----:B------:R-:W-:Y:S01]  /*4b60*/  USHF.L.U32 UR52, UR10, 0xb, URZ ;  /* 0x0000000b0a347899 */ /* 0x000fe200080006ff */
[----:B------:R-:W-:Y:S01]  /*4b70*/  IMAD.SHL.U32 R85, R19, 0x10, RZ ;  /* 0x0000001013557824 */ /* 0x000fe200078e00ff */
[----:B------:R-:W-:Y:S01]  /*4b80*/  VOTEU.ALL UP0, P0 ;  /* 0x0000000000ff7886 */ /* 0x000fe20000000000 */
[----:B------:R-:W-:Y:S01]  /*4b90*/  FFMA.FTZ R103, R44, R103, R104 ;  /* 0x000000672c677223 */ /* 0x000fe20000010068 */
[----:B------:R-:W-:Y:S01]  /*4ba0*/  UIADD3 UR35, UPT, UPT, UR52, -0x800, URZ ;  /* 0xfffff80034237890 */ /* 0x000fe2000fffe0ff */
[----:B------:R-:W-:Y:S01]  /*4bb0*/  FMUL.FTZ R93, R93, R120 ;  /* 0x000000785d5d7220 */ /* 0x000fe20000410000 */
[----:B------:R-:W-:Y:S01]  /*4bc0*/  LOP3.LUT R80, R19, UR52, RZ, 0xfc, !PT ;  /* 0x0000003413507c12 */ /* 0x000fe2000f8efcff */
[----:B------:R-:W-:Y:S01]  /*4bd0*/  FFMA.FTZ R102, R39, R102, R103 ;  /* 0x0000006627667223 */ /* 0x000fe20000010067 */
[----:B------:R-:W-:Y:S01]  /*4be0*/  @!UP0 ULEA UR34, UR8, UR23, 0x3 ;  /* 0x0000001708228291 */ /* 0x000fe2000f8e18ff */
[----:B------:R-:W-:Y:S01]  /*4bf0*/  FMUL.FTZ R92, R92, R119 ;  /* 0x000000775c5c7220 */ /* 0x000fe20000410000 */
[----:B------:R-:W-:Y:S01]  /*4c00*/  FMUL.FTZ R81, R133, UR48 ;  /* 0x0000003085517c20 */ /* 0x000fe20008410000 */
[----:B------:R-:W-:Y:S01]  /*4c10*/  FFMA.FTZ R101, R38, R101, R102 ;  /* 0x0000006526657223 */ /* 0x000fe20000010066 */
[----:B------:R-:W-:-:S02]  /*4c20*/  FFMA.FTZ R133, R62, -R17, R133 ;  /* 0x800000113e857223 */ /* 0x000fc40000010085 */
[----:B------:R-:W-:Y:S01]  /*4c30*/  FMUL.FTZ R81, R47, R81 ;  /* 0x000000512f517220 */ /* 0x000fe20000410000 */
[----:B------:R-:W-:Y:S02]  /*4c40*/  FFMA.FTZ R100, R37, R100, R101 ;  /* 0x0000006425647223 */ /* 0x000fe40000010065 */
[----:B------:R1:W-:Y:S02]  /*4c50*/  @!P0 STS.64 [UR34+0x5660], R42 ;  /* 0x0056602aff008988 */ /* 0x0003e40008000a22 */
[----:B------:R-:W-:-:S04]  /*4c60*/  FFMA.FTZ R99, R36, R99, R100 ;  /* 0x0000006324637223 */ /* 0x000fc80000010064 */
[----:B------:R-:W-:Y:S02]  /*4c70*/  FFMA.FTZ R98, R35, R98, R99 ;  /* 0x0000006223627223 */ /* 0x000fe40000010063 */
[----:B------:R-:W5:Y:S01]  /*4c80*/  LDL.LU R99, [R1+0x10] ;  /* 0x0000100001637983 */ /* 0x000f620000300800 */
[----:B0-----:R-:W-:Y:S01]  /*4c90*/  FFMA.FTZ R149, R118, R40, R149 ;  /* 0x0000002876957223 */ /* 0x001fe20000010095 */
[----:B------:R-:W-:Y:S01]  /*4ca0*/  FFMA.FTZ R97, R34, R97, R98 ;  /* 0x0000006122617223 */ /* 0x000fe20000010062 */
[----:B------:R-:W-:Y:S01]  /*4cb0*/  LOP3.LUT R40, R19, UR35, RZ, 0xfc, !PT ;  /* 0x0000002313287c12 */ /* 0x000fe2000f8efcff */
[----:B-1----:R-:W-:Y:S01]  /*4cc0*/  FMUL.FTZ R43, R132, UR48 ;  /* 0x00000030842b7c20 */ /* 0x002fe20008410000 */
[----:B------:R-:W-:Y:S01]  /*4cd0*/  FFMA.FTZ R148, R41, R149, R148 ;  /* 0x0000009529947223 */ /* 0x000fe20000010094 */
[----:B------:R-:W-:Y:S01]  /*4ce0*/  FFMA.FTZ R96, R33, R96, R97 ;  /* 0x0000006021607223 */ /* 0x000fe20000010061 */
[----:B------:R-:W-:Y:S01]  /*4cf0*/  IADD3 R40, PT, PT, -R40, UR28, RZ ;  /* 0x0000001c28287c10 */ /* 0x000fe2000fffe1ff */
[----:B------:R-:W-:Y:S01]  /*4d00*/  FMUL.FTZ R41, R150, UR48 ;  /* 0x0000003096297c20 */ /* 0x000fe20008410000 */
[----:B------:R-:W-:Y:S01]  /*4d10*/  FFMA.FTZ R88, R88, R148, R147 ;  /* 0x0000009458587223 */ /* 0x000fe20000010093 */
[----:B------:R-:W-:Y:S01]  /*4d20*/  FFMA.FTZ R95, R32, R95, R96 ;  /* 0x0000005f205f7223 */ /* 0x000fe20000010060 */
[----:B------:R-:W-:Y:S01]  /*4d30*/  LEA.HI R42, R19, R85, RZ, 0x1f ;  /* 0x00000055132a7211 */ /* 0x000fe200078ff8ff */
[----:B------:R-:W-:Y:S01]  /*4d40*/  FMUL.FTZ R41, R0, R41 ;  /* 0x0000002900297220 */ /* 0x000fe20000410000 */
[----:B------:R-:W-:Y:S01]  /*4d50*/  FFMA.FTZ R89, R89, R88, R146 ;  /* 0x0000005859597223 */ /* 0x000fe20000010092 */
[----:B------:R-:W-:Y:S01]  /*4d60*/  ISETP.GE.AND P2, PT, R40, 0x1, PT ;  /* 0x000000012800780c */ /* 0x000fe20003f46270 */
[----:B------:R-:W-:Y:S01]  /*4d70*/  FMUL.FTZ R43, R46, R43 ;  /* 0x0000002b2e2b7220 */ /* 0x000fe20000410000 */
[----:B------:R-:W-:Y:S01]  /*4d80*/  MOV R40, UR28 ;  /* 0x0000001c00287c02 */ /* 0x000fe20008000f00 */
[----:B------:R-:W-:Y:S01]  /*4d90*/  FFMA.FTZ R90, R90, R89, R145 ;  /* 0x000000595a5a7223 */ /* 0x000fe20000010091 */
[----:B------:R-:W-:Y:S01]  /*4da0*/  LEA R42, R42, UR23, 0x2 ;  /* 0x000000172a2a7c11 */ /* 0x000fe2000f8e10ff */
[----:B------:R-:W-:Y:S01]  /*4db0*/  FFMA.FTZ R84, R31, R84, R95 ;  /* 0x000000541f547223 */ /* 0x000fe2000001005f */
[----:B------:R-:W-:Y:S01]  /*4dc0*/  IADD3 R80, PT, PT, -R80, 0x800, R40 ;  /* 0x0000080050507810 */ /* 0x000fe20007ffe128 */
[----:B------:R-:W-:Y:S01]  /*4dd0*/  FFMA.FTZ R91, R91, R90, R144 ;  /* 0x0000005a5b5b7223 */ /* 0x000fe20000010090 */
[----:B------:R-:W-:Y:S01]  /*4de0*/  LEA.HI R40, R85, R85, RZ, 0x1b ;  /* 0x0000005555287211 */ /* 0x000fe200078fd8ff */
[----:B------:R0:W-:Y:S01]  /*4df0*/  STS [R42+0x2110], R41 ;  /* 0x002110292a007388 */ /* 0x0001e20000000800 */
[----:B------:R-:W-:Y:S01]  /*4e00*/  FFMA.FTZ R84, R29, R93, R84 ;  /* 0x0000005d1d547223 */ /* 0x000fe20000010054 */
[----:B------:R-:W-:Y:S01]  /*4e10*/  FFMA.FTZ R108, R108, R91, R143 ;  /* 0x0000005b6c6c7223 */ /* 0x000fe2000001008f */
[----:B------:R-:W-:Y:S01]  /*4e20*/  LEA R40, R40, UR23, 0x2 ;  /* 0x0000001728287c11 */ /* 0x000fe2000f8e10ff */
[----:B------:R-:W-:Y:S01]  /*4e30*/  FFMA.FTZ R150, R63, -R18, R150 ;  /* 0x800000123f967223 */ /* 0x000fe20000010096 */
[----:B------:R-:W-:Y:S01]  /*4e40*/  FFMA.FTZ R84, R28, R92, R84 ;  /* 0x0000005c1c547223 */ /* 0x000fe20000010054 */
[----:B------:R-:W-:Y:S01]  /*4e50*/  FFMA.FTZ R109, R109, R108, R142 ;  /* 0x0000006c6d6d7223 */ /* 0x000fe2000001008e */
[----:B------:R-:W-:Y:S01]  /*4e60*/  FFMA.FTZ R132, R61, -R16, R132 ;  /* 0x800000103d847223 */ /* 0x000fe20000010084 */
[----:B------:R1:W-:Y:S01]  /*4e70*/  STS [R40+0x2118], R43 ;  /* 0x0021182b28007388 */ /* 0x0003e20000000800 */
[----:B------:R-:W-:Y:S01]  /*4e80*/  FFMA.FTZ R93, R57, -R12, R128 ;  /* 0x8000000c395d7223 */ /* 0x000fe20000010080 */
[----:B------:R-:W-:Y:S01]  /*4e90*/  FFMA.FTZ R110, R110, R109, R141 ;  /* 0x0000006d6e6e7223 */ /* 0x000fe2000001008d */
[----:B0-----:R-:W-:Y:S01]  /*4ea0*/  FMUL.FTZ R41, R131, UR48 ;  /* 0x0000003083297c20 */ /* 0x001fe20008410000 */
[----:B------:R-:W-:Y:S01]  /*4eb0*/  FMUL.FTZ R42, R130, UR48 ;  /* 0x00000030822a7c20 */ /* 0x000fe20008410000 */
[----:B------:R0:W-:Y:S01]  /*4ec0*/  STS [R40+0x2114], R81 ;  /* 0x0021145128007388 */ /* 0x0001e20000000800 */
[-C--:B------:R-:W-:Y:S01]  /*4ed0*/  FFMA.FTZ R111, R111, R110.reuse, R140 ;  /* 0x0000006e6f6f7223 */ /* 0x080fe2000001008c */
[----:B------:R-:W-:Y:S01]  /*4ee0*/  FMUL.FTZ R96, R11, R110 ;  /* 0x0000006e0b607220 */ /* 0x000fe20000410000 */
[----:B------:R-:W-:Y:S01]  /*4ef0*/  FMUL.FTZ R41, R45, R41 ;  /* 0x000000292d297220 */ /* 0x000fe20000410000 */
[----:B------:R-:W-:Y:S01]  /*4f00*/  FMUL.FTZ R42, R44, R42 ;  /* 0x0000002a2c2a7220 */ /* 0x000fe20000410000 */
[-C--:B------:R-:W-:Y:S01]  /*4f10*/  FMUL.FTZ R94, R12, R111.reuse ;  /* 0x0000006f0c5e7220 */ /* 0x080fe20000410000 */
[----:B------:R-:W-:Y:S01]  /*4f20*/  FFMA.FTZ R112, R112, R111, R139 ;  /* 0x0000006f70707223 */ /* 0x000fe2000001008b */
[----:B-1----:R-:W-:Y:S01]  /*4f30*/  FMUL.FTZ R43, R129, UR48 ;  /* 0x00000030812b7c20 */ /* 0x002fe20008410000 */
[----:B------:R1:W-:Y:S01]  /*4f40*/  STS [R40+0x211c], R41 ;  /* 0x00211c2928007388 */ /* 0x0003e20000000800 */
[----:B------:R-:W-:Y:S01]  /*4f50*/  FFMA.FTZ R131, R60, -R15, R131 ;  /* 0x8000000f3c837223 */ /* 0x000fe20000010083 */
[----:B------:R-:W-:Y:S01]  /*4f60*/  FFMA.FTZ R113, R113, R112, R138 ;  /* 0x0000007071717223 */ /* 0x000fe2000001008a */
[----:B------:R-:W-:Y:S01]  /*4f70*/  FMUL.FTZ R43, R39, R43 ;  /* 0x0000002b272b7220 */ /* 0x000fe20000410000 */
[----:B------:R1:W-:Y:S01]  /*4f80*/  STS [R40+0x2120], R42 ;  /* 0x0021202a28007388 */ /* 0x0003e20000000800 */
[----:B0-----:R-:W-:Y:S01]  /*4f90*/  FMUL.FTZ R81, R121, UR48 ;  /* 0x0000003079517c20 */ /* 0x001fe20008410000 */
[----:B------:R-:W-:Y:S01]  /*4fa0*/  FFMA.FTZ R114, R114, R113, R137 ;  /* 0x0000007172727223 */ /* 0x000fe20000010089 */
[----:B------:R-:W-:Y:S01]  /*4fb0*/  FFMA.FTZ R130, R59, -R14, R130 ;  /* 0x8000000e3b827223 */ /* 0x000fe20000010082 */
[----:B------:R0:W-:Y:S01]  /*4fc0*/  STS [R40+0x2124], R43 ;  /* 0x0021242b28007388 */ /* 0x0001e20000000800 */
[----:B------:R-:W-:Y:S01]  /*4fd0*/  FFMA.FTZ R129, R58, -R13, R129 ;  /* 0x8000000d3a817223 */ /* 0x000fe20000010081 */
[-C--:B------:R-:W-:Y:S01]  /*4fe0*/  FFMA.FTZ R115, R115, R114.reuse, R136 ;  /* 0x0000007273737223 */ /* 0x080fe20000010088 */
[----:B-1----:R-:W-:Y:S01]  /*4ff0*/  FMUL.FTZ R41, R128, UR48 ;  /* 0x0000003080297c20 */ /* 0x002fe20008410000 */
[----:B------:R-:W-:-:S02]  /*5000*/  FMUL.FTZ R87, R15, R114 ;  /* 0x000000720f577220 */ /* 0x000fc40000410000 */
[----:B------:R-:W-:Y:S01]  /*5010*/  FFMA.FTZ R116, R116, R115, R135 ;  /* 0x0000007374747223 */ /* 0x000fe20000010087 */
[----:B------:R-:W-:Y:S01]  /*5020*/  FMUL.FTZ R42, R127, UR48 ;  /* 0x000000307f2a7c20 */ /* 0x000fe20008410000 */
[----:B------:R-:W-:Y:S01]  /*5030*/  FMUL.FTZ R41, R38, R41 ;  /* 0x0000002926297220 */ /* 0x000fe20000410000 */
[----:B------:R-:W-:Y:S01]  /*5040*/  FMUL.FTZ R86, R16, R115 ;  /* 0x0000007310567220 */ /* 0x000fe20000410000 */
[----:B------:R-:W-:Y:S01]  /*5050*/  FFMA.FTZ R117, R117, R116, R134 ;  /* 0x0000007475757223 */ /* 0x000fe20000010086 */
[----:B0-----:R-:W-:Y:S01]  /*5060*/  FMUL.FTZ R43, R126, UR48 ;  /* 0x000000307e2b7c20 */ /* 0x001fe20008410000 */
[----:B------:R-:W-:Y:S01]  /*5070*/  FMUL.FTZ R42, R37, R42 ;  /* 0x0000002a252a7220 */ /* 0x000fe20000410000 */
[----:B------:R0:W-:Y:S01]  /*5080*/  STS [R40+0x2128], R41 ;  /* 0x0021282928007388 */ /* 0x0001e20000000800 */
[----:B------:R-:W-:Y:S01]  /*5090*/  FMUL.FTZ R82, R18, R117 ;  /* 0x0000007512527220 */ /* 0x000fe20000410000 */
[----:B------:R-:W-:Y:S01]  /*50a0*/  FMUL.FTZ R43, R36, R43 ;  /* 0x0000002b242b7220 */ /* 0x000fe20000410000 */
[----:B------:R-:W-:Y:S01]  /*50b0*/  FMUL.FTZ R83, R17, R116 ;  /* 0x0000007411537220 */ /* 0x000fe20000410000 */
[----:B------:R1:W-:Y:S01]  /*50c0*/  STS [R40+0x212c], R42 ;  /* 0x00212c2a28007388 */ /* 0x0003e20000000800 */
[----:B------:R-:W-:-:S03]  /*50d0*/  FFMA.FTZ R92, R82, R150, RZ ;  /* 0x00000096525c7223 */ /* 0x000fc600000100ff */
[----:B------:R1:W-:Y:S01]  /*50e0*/  STS [R40+0x2130], R43 ;  /* 0x0021302b28007388 */ /* 0x0003e20000000800 */
[----:B------:R-:W-:Y:S01]  /*50f0*/  FFMA.FTZ R92, R83, R133, R92 ;  /* 0x00000085535c7223 */ /* 0x000fe2000001005c */
[----:B0-----:R-:W-:-:S03]  /*5100*/  FMUL.FTZ R41, R125, UR48 ;  /* 0x000000307d297c20 */ /* 0x001fc60008410000 */
[----:B------:R-:W-:Y:S01]  /*5110*/  FFMA.FTZ R92, R86, R132, R92 ;  /* 0x00000084565c7223 */ /* 0x000fe2000001005c */
[----:B-1----:R-:W-:Y:S01]  /*5120*/  FMUL.FTZ R42, R124, UR48 ;  /* 0x000000307c2a7c20 */ /* 0x002fe20008410000 */
[----:B------:R-:W-:Y:S02]  /*5130*/  FMUL.FTZ R41, R35, R41 ;  /* 0x0000002923297220 */ /* 0x000fe40000410000 */
[----:B------:R-:W-:Y:S01]  /*5140*/  FFMA.FTZ R92, R87, R131, R92 ;  /* 0x00000083575c7223 */ /* 0x000fe2000001005c */
[----:B------:R-:W-:Y:S01]  /*5150*/  FMUL.FTZ R43, R123, UR48 ;  /* 0x000000307b2b7c20 */ /* 0x000fe20008410000 */
[----:B------:R-:W-:Y:S01]  /*5160*/  FMUL.FTZ R42, R34, R42 ;  /* 0x0000002a222a7220 */ /* 0x000fe20000410000 */
[----:B------:R0:W-:Y:S02]  /*5170*/  STS [R40+0x2134], R41 ;  /* 0x0021342928007388 */ /* 0x0001e40000000800 */
[----:B------:R-:W-:Y:S02]  /*5180*/  FMUL.FTZ R43, R33, R43 ;  /* 0x0000002b212b7220 */ /* 0x000fe40000410000 */
[----:B------:R1:W-:Y:S04]  /*5190*/  STS [R40+0x2138], R42 ;  /* 0x0021382a28007388 */ /* 0x0003e80000000800 */
[----:B------:R1:W-:Y:S01]  /*51a0*/  STS [R40+0x213c], R43 ;  /* 0x00213c2b28007388 */ /* 0x0003e20000000800 */
[----:B0-----:R-:W-:-:S04]  /*51b0*/  FMUL.FTZ R41, R122, UR48 ;  /* 0x000000307a297c20 */ /* 0x001fc80008410000 */
[----:B-1----:R-:W-:Y:S01]  /*51c0*/  FMUL.FTZ R42, R32, R41 ;  /* 0x00000029202a7220 */ /* 0x002fe20000410000 */
[----:B------:R-:W-:Y:S01]  /*51d0*/  FMUL.FTZ R41, R31, R81 ;  /* 0x000000511f297220 */ /* 0x000fe20000410000 */
[----:B------:R-:W-:Y:S01]  /*51e0*/  FMUL.FTZ R81, R14, R113 ;  /* 0x000000710e517220 */ /* 0x000fe20000410000 */
[----:B------:R-:W-:Y:S02]  /*51f0*/  FMUL.FTZ R43, R119, UR48 ;  /* 0x00000030772b7c20 */ /* 0x000fe40008410000 */
[----:B------:R0:W-:Y:S01]  /*5200*/  STS [R40+0x2140], R42 ;  /* 0x0021402a28007388 */ /* 0x0001e20000000800 */
[----:B------:R-:W-:Y:S01]  /*5210*/  FFMA.FTZ R92, R81, R130, R92 ;  /* 0x00000082515c7223 */ /* 0x000fe2000001005c */
[----:B------:R-:W-:Y:S01]  /*5220*/  FMUL.FTZ R43, R28, R43 ;  /* 0x0000002b1c2b7220 */ /* 0x000fe20000410000 */
[----:B--2---:R-:W-:Y:S01]  /*5230*/  FADD.FTZ R157, R94, R157 ;  /* 0x0000009d5e9d7221 */ /* 0x004fe20000010000 */
[----:B0-----:R-:W-:-:S03]  /*5240*/  FMUL.FTZ R42, R13, R112 ;  /* 0x000000700d2a7220 */ /* 0x001fc60000410000 */
[----:B------:R0:W-:Y:S01]  /*5250*/  STS [R40+0x214c], R43 ;  /* 0x00214c2b28007388 */ /* 0x0001e20000000800 */
[----:B---3--:R-:W-:Y:S01]  /*5260*/  FADD.FTZ R156, R96, R156 ;  /* 0x0000009c609c7221 */ /* 0x008fe20000010000 */
[----:B------:R-:W-:Y:S02]  /*5270*/  FFMA.FTZ R92, R42, R129, R92 ;  /* 0x000000812a5c7223 */ /* 0x000fe4000001005c */
[----:B------:R-:W-:Y:S04]  /*5280*/  STL [R1+0x24], R157 ;  /* 0x0000249d01007387 */ /* 0x000fe80000100800 */
[----:B------:R-:W-:Y:S04]  /*5290*/  STL [R1+0x20], R156 ;  /* 0x0000209c01007387 */ /* 0x000fe80000100800 */
[----:B------:R-:W2:Y:S01]  /*52a0*/  LDL.LU R103, [R1+0xc] ;  /* 0x00000c0001677983 */ /* 0x000ea20000300800 */
[----:B0-----:R-:W-:Y:S01]  /*52b0*/  FFMA.FTZ R43, R94, R93, R92 ;  /* 0x0000005d5e2b7223 */ /* 0x001fe2000001005c */
[----:B------:R-:W-:Y:S01]  /*52c0*/  FFMA.FTZ R127, R56, -R11, R127 ;  /* 0x8000000b387f7223 */ /* 0x000fe2000001007f */
[----:B------:R-:W-:Y:S01]  /*52d0*/  FMUL.FTZ R95, R10, R109 ;  /* 0x0000006d0a5f7220 */ /* 0x000fe20000410000 */
[----:B------:R-:W-:Y:S01]  /*52e0*/  FFMA.FTZ R126, R55, -R10, R126 ;  /* 0x8000000a377e7223 */ /* 0x000fe2000001007e */
[----:B------:R-:W-:Y:S01]  /*52f0*/  FMUL.FTZ R97, R111, UR51 ;  /* 0x000000336f617c20 */ /* 0x000fe20008410000 */
[----:B------:R-:W-:Y:S01]  /*5300*/  FFMA.FTZ R43, R96, R127, R43 ;  /* 0x0000007f602b7223 */ /* 0x000fe2000001002b */
[----:B------:R-:W-:Y:S01]  /*5310*/  FMUL.FTZ R96, R9, R108 ;  /* 0x0000006c09607220 */ /* 0x000fe20000410000 */
[C---:B----4-:R-:W-:Y:S01]  /*5320*/  FADD.FTZ R155, R95.reuse, R155 ;  /* 0x0000009b5f9b7221 */ /* 0x050fe20000010000 */
[----:B------:R-:W-:Y:S01]  /*5330*/  FFMA.FTZ R125, R54, -R9, R125 ;  /* 0x80000009367d7223 */ /* 0x000fe2000001007d */
[----:B------:R-:W-:Y:S01]  /*5340*/  FFMA.FTZ R43, R95, R126, R43 ;  /* 0x0000007e5f2b7223 */ /* 0x000fe2000001002b */
[----:B------:R-:W-:Y:S01]  /*5350*/  FFMA.FTZ R124, R53, -R8, R124 ;  /* 0x80000008357c7223 */ /* 0x000fe2000001007c */
[----:B------:R-:W-:Y:S01]  /*5360*/  FMUL.FTZ R98, R91, UR51 ;  /* 0x000000335b627c20 */ /* 0x000fe20008410000 */
[----:B------:R-:W-:Y:S01]  /*5370*/  STL [R1+0x1c], R155 ;  /* 0x00001c9b01007387 */ /* 0x000fe20000100800 */
[----:B------:R-:W-:Y:S01]  /*5380*/  FMUL.FTZ R93, R93, R97 ;  /* 0x000000615d5d7220 */ /* 0x000fe20000410000 */
[----:B------:R-:W-:-:S02]  /*5390*/  FMUL.FTZ R100, R6, R89 ;  /* 0x0000005906647220 */ /* 0x000fc40000410000 */
[----:B------:R0:W-:Y:S01]  /*53a0*/  STS [R40+0x2144], R41 ;  /* 0x0021442928007388 */ /* 0x0001e20000000800 */
[----:B-----5:R-:W-:Y:S01]  /*53b0*/  FADD.FTZ R153, R96, R153 ;  /* 0x0000009960997221 */ /* 0x020fe20000010000 */
[----:B------:R-:W-:-:S04]  /*53c0*/  FMUL.FTZ R97, R8, R91 ;  /* 0x0000005b08617220 */ /* 0x000fc80000410000 */
[----:B------:R-:W-:Y:S01]  /*53d0*/  STL [R1+0x18], R153 ;  /* 0x0000189901007387 */ /* 0x000fe20000100800 */
[----:B------:R-:W-:Y:S01]  /*53e0*/  FFMA.FTZ R43, R96, R125, R43 ;  /* 0x0000007d602b7223 */ /* 0x000fe2000001002b */
[----:B------:R-:W-:Y:S01]  /*53f0*/  FADD.FTZ R152, R42, R152 ;  /* 0x000000982a987221 */ /* 0x000fe20000010000 */
[----:B0-----:R-:W-:Y:S01]  /*5400*/  FMUL.FTZ R41, R120, UR48 ;  /* 0x0000003078297c20 */ /* 0x001fe20008410000 */
[----:B------:R-:W3:Y:S01]  /*5410*/  LDL.LU R102, [R1+0x8] ;  /* 0x0000080001667983 */ /* 0x000ee20000300800 */
[----:B------:R-:W-:Y:S01]  /*5420*/  FMUL.FTZ R96, R124, R98 ;  /* 0x000000627c607220 */ /* 0x000fe20000410000 */
[----:B------:R-:W-:Y:S01]  /*5430*/  FMUL.FTZ R98, R7, R90 ;  /* 0x0000005a07627220 */ /* 0x000fe20000410000 */
[----:B------:R-:W-:Y:S01]  /*5440*/  FADD.FTZ R151, R97, R151 ;  /* 0x0000009761977221 */ /* 0x000fe20000010000 */
[----:B------:R-:W-:Y:S01]  /*5450*/  STL [R1+0x28], R152 ;  /* 0x0000289801007387 */ /* 0x000fe20000100800 */
[----:B------:R-:W-:-:S03]  /*5460*/  FMUL.FTZ R41, R29, R41 ;  /* 0x000000291d297220 */ /* 0x000fc60000410000 */
[----:B------:R-:W-:Y:S04]  /*5470*/  STL [R1+0x14], R151 ;  /* 0x0000149701007387 */ /* 0x000fe80000100800 */
[----:B------:R-:W4:Y:S01]  /*5480*/  LDL.LU R104, [R1+0x4] ;  /* 0x0000040001687983 */ /* 0x000f220000300800 */
[----:B------:R-:W0:Y:S03]  /*5490*/  S2UR UR34, SR_CTAID.X ;  /* 0x00000000002279c3 */ /* 0x000e260000002500 */
[----:B------:R1:W-:Y:S01]  /*54a0*/  STS [R40+0x2148], R41 ;  /* 0x0021482928007388 */ /* 0x0003e20000000800 */
[----:B------:R-:W-:-:S04]  /*54b0*/  FADD.FTZ R99, R98, R99 ;  /* 0x0000006362637221 */ /* 0x000fc80000010000 */
[----:B-1----:R-:W0:Y:S01]  /*54c0*/  LDC.64 R40, c[0x0][0x4d8] ;  /* 0x00013600ff287b82 */ /* 0x002e220000000a00 */
[----:B------:R-:W-:Y:S01]  /*54d0*/  STL [R1+0x10], R99 ;  /* 0x0000106301007387 */ /* 0x000fe20000100800 */
[----:B--2---:R-:W-:-:S05]  /*54e0*/  FADD.FTZ R103, R100, R103 ;  /* 0x0000006764677221 */ /* 0x004fca0000010000 */
[----:B------:R1:W-:Y:S04]  /*54f0*/  STL [R1+0xc], R103 ;  /* 0x00000c6701007387 */ /* 0x0003e80000100800 */
[----:B-1----:R-:W2:Y:S01]  /*5500*/  LDL.LU R103, [R1] ;  /* 0x0000000001677983 */ /* 0x002ea20000300800 */
[----:B------:R-:W-:Y:S01]  /*5510*/  FFMA.FTZ R124, R97, R124, R43 ;  /* 0x0000007c617c7223 */ /* 0x000fe2000001002b */
[----:B------:R-:W-:Y:S01]  /*5520*/  HFMA2 R43, -RZ, RZ, 0, 0 ;  /* 0x00000000ff2b7431 */ /* 0x000fe200000001ff */
[----:B------:R-:W-:Y:S01]  /*5530*/  MOV R42, R19 ;  /* 0x00000013002a7202 */ /* 0x000fe20000000f00 */
[----:B------:R-:W-:Y:S01]  /*5540*/  FFMA.FTZ R123, R52, -R7, R123 ;  /* 0x80000007347b7223 */ /* 0x000fe2000001007b */
[----:B------:R-:W-:-:S03]  /*5550*/  IADD3 R101, PT, PT, R19, 0x80, RZ ;  /* 0x0000008013657810 */ /* 0x000fc60007ffe0ff */
[----:B0-----:R-:W-:-:S04]  /*5560*/  IMAD.WIDE.U32 R42, R40, UR34, R42 ;  /* 0x00000022282a7c25 */ /* 0x001fc8000f8e002a */
[----:B------:R-:W-:Y:S01]  /*5570*/  FFMA.FTZ R40, R98, R123, R124 ;  /* 0x0000007b62287223 */ /* 0x000fe2000001007c */
[----:B------:R-:W-:Y:S01]  /*5580*/  FMUL.FTZ R98, R89, UR51 ;  /* 0x0000003359627c20 */ /* 0x000fe20008410000 */
[----:B------:R-:W-:Y:S02]  /*5590*/  IMAD R43, R41, UR34, R43 ;  /* 0x00000022292b7c24 */ /* 0x000fe4000f8e022b */
[----:B------:R-:W-:-:S04]  /*55a0*/  FFMA.FTZ R41, R51, -R6, R122 ;  /* 0x8000000633297223 */ /* 0x000fc8000001007a */
[----:B------:R-:W-:Y:S01]  /*55b0*/  FMUL.FTZ R98, R41, R98 ;  /* 0x0000006229627220 */ /* 0x000fe20000410000 */
[----:B------:R-:W-:Y:S01]  /*55c0*/  FFMA.FTZ R41, R100, R41, R40 ;  /* 0x0000002964297223 */ /* 0x000fe20000010028 */
[----:B------:R-:W-:-:S04]  /*55d0*/  LEA.HI R40, R101, R19, RZ, 0x1b ;  /* 0x0000001365287211 */ /* 0x000fc800078fd8ff */
[----:B------:R-:W-:Y:S01]  /*55e0*/  LEA R101, R40, UR23, 0x2 ;  /* 0x0000001728657c11 */ /* 0x000fe2000f8e10ff */
[----:B------:R-:W-:Y:S01]  /*55f0*/  BAR.SYNC.DEFER_BLOCKING 0x0 ;  /* 0x0000000000007b1d */ /* 0x000fe20000010000 */
[----:B------:R-:W-:Y:S01]  /*5600*/  USHF.R.S32.HI UR34, URZ, 0x1f, UR9 ;  /* 0x0000001fff227899 */ /* 0x000fe20008011409 */
[----:B------:R-:W-:-:S03]  /*5610*/  IMAD.U32 R99, RZ, RZ, UR42 ;  /* 0x0000002aff637e24 */ /* 0x000fc6000f8e00ff */
[----:B------:R-:W-:Y:S01]  /*5620*/  UIMAD UR34, UR34, UR42, URZ ;  /* 0x0000002a222272a4 */ /* 0x000fe2000f8e02ff */
[----:B------:R-:W-:-:S04]  /*5630*/  IMAD.WIDE.U32 R42, R99, UR9, R42 ;  /* 0x00000009632a7c25 */ /* 0x000fc8000f8e002a */
[----:B------:R-:W-:Y:S01]  /*5640*/  FFMA.FTZ R121, R50, -R4, R121 ;  /* 0x8000000432797223 */ /* 0x000fe20000010079 */
[----:B------:R-:W-:Y:S01]  /*5650*/  FMUL.FTZ R99, R4, R88 ;  /* 0x0000005804637220 */ /* 0x000fe20000410000 */
[----:B------:R-:W-:Y:S01]  /*5660*/  UIMAD UR34, UR9, UR43, UR34 ;  /* 0x0000002b092272a4 */ /* 0x000fe2000f8e0222 */
[----:B------:R-:W-:Y:S01]  /*5670*/  IADD3 R40, P3, PT, R42, UR35, RZ ;  /* 0x000000232a287c10 */ /* 0x000fe2000ff7e0ff */
[----:B------:R-:W0:Y:S01]  /*5680*/  LDS R101, [R101+0x2310] ;  /* 0x0023100065657984 */ /* 0x000e220000000800 */
[C---:B---3--:R-:W-:Y:S01]  /*5690*/  FADD.FTZ R102, R99.reuse, R102 ;  /* 0x0000006663667221 */ /* 0x048fe20000010000 */
[----:B------:R-:W-:Y:S02]  /*56a0*/  FFMA.FTZ R42, R99, R121, R41 ;  /* 0x00000079632a7223 */ /* 0x000fe40000010029 */
[----:B------:R-:W-:Y:S02]  /*56b0*/  IADD3.X R41, PT, PT, R43, UR34, RZ, P3, !PT ;  /* 0x000000222b297c10 */ /* 0x000fe40009ffe4ff */
[----:B------:R-:W-:Y:S01]  /*56c0*/  MOV R99, UR44 ;  /* 0x0000002c00637c02 */ /* 0x000fe20008000f00 */
[----:B------:R1:W-:Y:S04]  /*56d0*/  STL [R1+0x8], R102 ;  /* 0x0000086601007387 */ /* 0x0003e80000100800 */
[----:B------:R-:W-:-:S04]  /*56e0*/  IMAD.WIDE.U32 R40, R99, UR8, R40 ;  /* 0x0000000863287c25 */ /* 0x000fc8000f8e0028 */
[----:B------:R-:W-:Y:S02]  /*56f0*/  IMAD.U32 R99, RZ, RZ, UR45 ;  /* 0x0000002dff637e24 */ /* 0x000fe4000f8e00ff */
[----:B------:R-:W-:Y:S01]  /*5700*/  FFMA.FTZ R120, R49, -R3, R120 ;  /* 0x8000000331787223 */ /* 0x000fe20000010078 */
[----:B------:R-:W-:Y:S01]  /*5710*/  FMUL.FTZ R43, R3, R148 ;  /* 0x00000094032b7220 */ /* 0x000fe20000410000 */
[----:B-1----:R-:W-:Y:S01]  /*5720*/  FMUL.FTZ R102, R148, UR51 ;  /* 0x0000003394667c20 */ /* 0x002fe20008410000 */
[----:B------:R-:W-:Y:S02]  /*5730*/  IMAD R41, R99, UR8, R41 ;  /* 0x0000000863297c24 */ /* 0x000fe4000f8e0229 */
[----:B------:R-:W-:Y:S01]  /*5740*/  FMUL.FTZ R99, R2, R149 ;  /* 0x0000009502637220 */ /* 0x000fe20000410000 */
[----:B------:R-:W-:Y:S01]  /*5750*/  IADD3 R118, PT, PT, R19, 0x100, RZ ;  /* 0x0000010013767810 */ /* 0x000fe20007ffe0ff */
[C---:B----4-:R-:W-:Y:S01]  /*5760*/  FADD.FTZ R104, R43.reuse, R104 ;  /* 0x000000682b687221 */ /* 0x050fe20000010000 */
[----:B------:R-:W-:Y:S01]  /*5770*/  FMUL.FTZ R102, R120, R102 ;  /* 0x0000006678667220 */ /* 0x000fe20000410000 */
[----:B------:R-:W-:Y:S01]  /*5780*/  FFMA.FTZ R120, R43, R120, R42 ;  /* 0x000000782b787223 */ /* 0x000fe2000001002a */
[----:B------:R-:W-:Y:S01]  /*5790*/  LEA R42, P3, R40, UR46, 0x2 ;  /* 0x0000002e282a7c11 */ /* 0x000fe2000f8610ff */
[----:B------:R-:W-:Y:S01]  /*57a0*/  FMUL.FTZ R94, R110, UR51 ;  /* 0x000000336e5e7c20 */ /* 0x000fe20008410000 */
[----:B------:R-:W-:Y:S01]  /*57b0*/  FMUL.FTZ R92, R109, UR51 ;  /* 0x000000336d5c7c20 */ /* 0x000fe20008410000 */
[----:B------:R-:W-:Y:S01]  /*57c0*/  FMUL.FTZ R95, R108, UR51 ;  /* 0x000000336c5f7c20 */ /* 0x000fe20008410000 */
[----:B------:R-:W-:Y:S01]  /*57d0*/  FMUL.FTZ R97, R90, UR51 ;  /* 0x000000335a617c20 */ /* 0x000fe20008410000 */
[----:B------:R-:W-:Y:S01]  /*57e0*/  FMUL.FTZ R100, R88, UR51 ;  /* 0x0000003358647c20 */ /* 0x000fe20008410000 */
[----:B------:R-:W-:Y:S01]  /*57f0*/  FFMA.FTZ R119, R48, -R2, R119 ;  /* 0x8000000230777223 */ /* 0x000fe20000010077 */
[----:B------:R-:W-:Y:S01]  /*5800*/  FMUL.FTZ R107, R149, UR51 ;  /* 0x00000033956b7c20 */ /* 0x000fe20008410000 */
[----:B------:R-:W-:Y:S01]  /*5810*/  LEA.HI R118, R118, R19, RZ, 0x1b ;  /* 0x0000001376767211 */ /* 0x000fe200078fd8ff */
[----:B------:R-:W-:Y:S01]  /*5820*/  BSSY.RECONVERGENT B0, `(.L_x_330) ;  /* 0x000001a000007945 */ /* 0x000fe20003800200 */
[----:B------:R1:W-:Y:S01]  /*5830*/  STL [R1+0x4], R104 ;  /* 0x0000046801007387 */ /* 0x0003e20000100800 */
[----:B------:R-:W-:Y:S01]  /*5840*/  LEA.HI.X R43, R40, UR47, R41, 0x2, P3 ;  /* 0x0000002f282b7c11 */ /* 0x000fe200098f1429 */
[----:B------:R-:W-:Y:S01]  /*5850*/  FMUL.FTZ R94, R127, R94 ;  /* 0x0000005e7f5e7220 */ /* 0x000fe20000410000 */
[----:B------:R-:W-:Y:S01]  /*5860*/  FMUL.FTZ R92, R126, R92 ;  /* 0x0000005c7e5c7220 */ /* 0x000fe20000410000 */
[----:B------:R-:W-:Y:S01]  /*5870*/  FMUL.FTZ R95, R125, R95 ;  /* 0x0000005f7d5f7220 */ /* 0x000fe20000410000 */
[----:B------:R-:W-:Y:S01]  /*5880*/  FMUL.FTZ R97, R123, R97 ;  /* 0x000000617b617220 */ /* 0x000fe20000410000 */
[----:B------:R-:W-:Y:S01]  /*5890*/  FMUL.FTZ R100, R121, R100 ;  /* 0x0000006479647220 */ /* 0x000fe20000410000 */
[----:B------:R-:W-:Y:S01]  /*58a0*/  FMUL.FTZ R107, R119, R107 ;  /* 0x0000006b776b7220 */ /* 0x000fe20000410000 */
[----:B------:R-:W-:Y:S01]  /*58b0*/  LEA R118, R118, UR23, 0x2 ;  /* 0x0000001776767c11 */ /* 0x000fe2000f8e10ff */
[----:B------:R-:W-:Y:S01]  /*58c0*/  FMUL.FTZ R106, R112, UR51 ;  /* 0x00000033706a7c20 */ /* 0x000fe20008410000 */
[C---:B------:R-:W-:Y:S01]  /*58d0*/  ISETP.GE.AND P3, PT, R80.reuse, 0x81, PT ;  /* 0x000000815000780c */ /* 0x040fe20003f66270 */
[----:B------:R-:W-:Y:S01]  /*58e0*/  FMUL.FTZ R105, R113, UR51 ;  /* 0x0000003371697c20 */ /* 0x000fe20008410000 */
[----:B------:R-:W-:Y:S01]  /*58f0*/  ISETP.GE.AND P4, PT, R80, 0x101, PT ;  /* 0x000001015000780c */ /* 0x000fe20003f86270 */
[----:B-1----:R-:W-:Y:S01]  /*5900*/  FMUL.FTZ R104, R114, UR51 ;  /* 0x0000003372687c20 */ /* 0x002fe20008410000 */
[----:B------:R-:W-:Y:S01]  /*5910*/  FMUL.FTZ R41, R116, UR51 ;  /* 0x0000003374297c20 */ /* 0x000fe20008410000 */
[----:B------:R-:W-:Y:S01]  /*5920*/  FMUL.FTZ R40, R117, UR51 ;  /* 0x0000003375287c20 */ /* 0x000fe20008410000 */
[C---:B--2---:R-:W-:Y:S01]  /*5930*/  FADD.FTZ R103, R99.reuse, R103 ;  /* 0x0000006763677221 */ /* 0x044fe20000010000 */
[----:B------:R-:W-:-:S04]  /*5940*/  FFMA.FTZ R99, R99, R119, R120 ;  /* 0x0000007763637223 */ /* 0x000fc80000010078 */
[----:B------:R1:W-:Y:S02]  /*5950*/  STL [R1], R103 ;  /* 0x0000006701007387 */ /* 0x0003e40000100800 */
[----:B-1----:R-:W-:Y:S01]  /*5960*/  FMUL.FTZ R103, R115, UR51 ;  /* 0x0000003373677c20 */ /* 0x002fe20008410000 */
[----:B0-----:R-:W-:Y:S06]  /*5970*/  @!P2 BRA `(.L_x_331) ;  /* 0x000000000010a947 */ /* 0x001fec0003800000 */
[----:B------:R-:W-:-:S04]  /*5980*/  LEA.HI R119, R19, R19, RZ, 0x1b ;  /* 0x0000001313777211 */ /* 0x000fc800078fd8ff */
[----:B------:R-:W-:-:S06]  /*5990*/  LEA R119, R119, UR23, 0x2 ;  /* 0x0000001777777c11 */ /* 0x000fcc000f8e10ff */
[----:B------:R-:W0:Y:S04]  /*59a0*/  LDS R119, [R119+0x2110] ;  /* 0x0021100077777984 */ /* 0x000e280000000800 */
[----:B0-----:R0:W-:Y:S02]  /*59b0*/  REDG.E.ADD.F32.FTZ.RN.STRONG.GPU desc[UR32][R42.64], R119 ;  /* 0x000000772a0079a6 */ /* 0x0011e4000c12f320 */
.L_x_331:
[----:B------:R-:W-:Y:S05]  /*59c0*/  BSYNC.RECONVERGENT B0 ;  /* 0x0000000000007941 */ /* 0x000fea0003800200 */
.L_x_330:
[----:B------:R-:W-:Y:S04]  /*59d0*/  BSSY.RECONVERGENT B0, `(.L_x_332) ;  /* 0x0000003000007945 */ /* 0x000fe80003800200 */
[----:B------:R-:W-:Y:S05]  /*59e0*/  @!P3 BRA `(.L_x_333) ;  /* 0x000000000004b947 */ /* 0x000fea0003800000 */
[----:B------:R1:W-:Y:S02]  /*59f0*/  REDG.E.ADD.F32.FTZ.RN.STRONG.GPU desc[UR32][R42.64+0x200], R101 ;  /* 0x000200652a0079a6 */ /* 0x0003e4000c12f320 */
.L_x_333:
[----:B------:R-:W-:Y:S05]  /*5a00*/  BSYNC.RECONVERGENT B0 ;  /* 0x0000000000007941 */ /* 0x000fea0003800200 */
.L_x_332:
[----:B------:R-:W2:Y:S01]  /*5a10*/  LDS R118, [R118+0x2510] ;  /* 0x0025100076767984 */ /* 0x000ea20000000800 */
[----:B------:R-:W-:Y:S01]  /*5a20*/  BSSY.RECONVERGENT B0, `(.L_x_334) ;  /* 0x0000004000007945 */ /* 0x000fe20003800200 */
[----:B-1----:R-:W-:-:S03]  /*5a30*/  IADD3 R101, PT, PT, R19, 0x180, RZ ;  /* 0x0000018013657810 */ /* 0x002fc60007ffe0ff */
[----:B------:R-:W-:Y:S05]  /*5a40*/  @!P4 BRA `(.L_x_335) ;  /* 0x000000000004c947 */ /* 0x000fea0003800000 */
[----:B--2---:R1:W-:Y:S02]  /*5a50*/  REDG.E.ADD.F32.FTZ.RN.STRONG.GPU desc[UR32][R42.64+0x400], R118 ;  /* 0x000400762a0079a6 */ /* 0x0043e4000c12f320 */
.L_x_335:
[----:B------:R-:W-:Y:S05]  /*5a60*/  BSYNC.RECONVERGENT B0 ;  /* 0x0000000000007941 */ /* 0x000fea0003800200 */
.L_x_334:
[-C--:B------:R-:W-:Y:S01]  /*5a70*/  LEA.HI R101, R101, R19.reuse, RZ, 0x1b ;  /* 0x0000001365657211 */ /* 0x080fe200078fd8ff */
[----:B-12---:R-:W-:Y:S01]  /*5a80*/  VIADD R118, R19, 0x200 ;  /* 0x0000020013767836 */ /* 0x006fe20000000000 */
[----:B------:R-:W-:Y:S01]  /*5a90*/  ISETP.GE.AND P2, PT, R80, 0x181, PT ;  /* 0x000001815000780c */ /* 0x000fe20003f46270 */
[----:B------:R-:W-:Y:S01]  /*5aa0*/  BSSY.RECONVERGENT B0, `(.L_x_336) ;  /* 0x000000d000007945 */ /* 0x000fe20003800200 */
[----:B------:R-:W-:Y:S02]  /*5ab0*/  LEA R101, R101, UR23, 0x2 ;  /* 0x0000001765657c11 */ /* 0x000fe4000f8e10ff */
[----:B------:R-:W-:Y:S02]  /*5ac0*/  LEA.HI R118, R118, R19, RZ, 0x1b ;  /* 0x0000001376767211 */ /* 0x000fe400078fd8ff */
[----:B0-----:R-:W-:Y:S02]  /*5ad0*/  IADD3 R119, PT, PT, R19, 0x280, RZ ;  /* 0x0000028013777810 */ /* 0x001fe40007ffe0ff */
[----:B------:R-:W0:Y:S01]  /*5ae0*/  LDS R101, [R101+0x2710] ;  /* 0x0027100065657984 */ /* 0x000e220000000800 */
[----:B------:R-:W-:-:S02]  /*5af0*/  ISETP.GE.AND P3, PT, R80, 0x201, PT ;  /* 0x000002015000780c */ /* 0x000fc40003f66270 */
[C---:B------:R-:W-:Y:S02]  /*5b00*/  ISETP.GE.AND P4, PT, R80.reuse, 0x281, PT ;  /* 0x000002815000780c */ /* 0x040fe40003f86270 */
[----:B------:R-:W-:Y:S02]  /*5b10*/  ISETP.GE.AND P5, PT, R80, 0x301, PT ;  /* 0x000003015000780c */ /* 0x000fe40003fa6270 */
[----:B------:R-:W-:Y:S02]  /*5b20*/  LEA R118, R118, UR23, 0x2 ;  /* 0x0000001776767c11 */ /* 0x000fe4000f8e10ff */
[----:B------:R-:W-:Y:S02]  /*5b30*/  LEA.HI R119, R119, R19, RZ, 0x1b ;  /* 0x0000001377777211 */ /* 0x000fe400078fd8ff */
[----:B------:R-:W-:Y:S01]  /*5b40*/  IADD3 R120, PT, PT, R19, 0x300, RZ ;  /* 0x0000030013787810 */ /* 0x000fe20007ffe0ff */
[----:B------:R-:W-:Y:S06]  /*5b50*/  @!P2 BRA `(.L_x_337) ;  /* 0x000000000004a947 */ /* 0x000fec0003800000 */
[----:B0-----:R1:W-:Y:S02]  /*5b60*/  REDG.E.ADD.F32.FTZ.RN.STRONG.GPU desc[UR32][R42.64+0x600], R101 ;  /* 0x000600652a0079a6 */ /* 0x0013e4000c12f320 */
.L_x_337:
[----:B------:R-:W-:Y:S05]  /*5b70*/  BSYNC.RECONVERGENT B0 ;  /* 0x0000000000007941 */ /* 0x000fea0003800200 */
.L_x_336:
[----:B------:R-:W2:Y:S01]  /*5b80*/  LDS R118, [R118+0x2910] ;  /* 0x0029100076767984 */ /* 0x000ea20000000800 */
[----:B------:R-:W-:Y:S01]  /*5b90*/  BSSY.RECONVERGENT B0, `(.L_x_338) ;  /* 0x0000005000007945 */ /* 0x000fe20003800200 */
[----:B01----:R-:W-:Y:S02]  /*5ba0*/  LEA.HI R101, R120, R19, RZ, 0x1b ;  /* 0x0000001378657211 */ /* 0x003fe400078fd8ff */
[----:B------:R-:W-:Y:S01]  /*5bb0*/  LEA R119, R119, UR23, 0x2 ;  /* 0x0000001777777c11 */ /* 0x000fe2000f8e10ff */
[----:B------:R-:W-:Y:S06]  /*5bc0*/  @!P3 BRA `(.L_x_339) ;  /* 0x000000000004b947 */ /* 0x000fec0003800000 */
[----:B--2---:R0:W-:Y:S02]  /*5bd0*/  REDG.E.ADD.F32.FTZ.RN.STRONG.GPU desc[UR32][R42.64+0x800], R118 ;  /* 0x000800762a0079a6 */ /* 0x0041e4000c12f320 */
.L_x_339:
[----:B------:R-:W-:Y:S05]  /*5be0*/  BSYNC.RECONVERGENT B0 ;  /* 0x0000000000007941 */ /* 0x000fea0003800200 */
.L_x_338:
[----:B------:R-:W1:Y:S01]  /*5bf0*/  LDS R119, [R119+0x2b10] ;  /* 0x002b100077777984 */ /* 0x000e620000000800 */
[----:B------:R-:W-:Y:S01]  /*5c00*/  BSSY.RECONVERGENT B0, `(.L_x_340) ;  /* 0x0000004000007945 */ /* 0x000fe20003800200 */
[----:B------:R-:W-:-:S03]  /*5c10*/  LEA R101, R101, UR23, 0x2 ;  /* 0x0000001765657c11 */ /* 0x000fc6000f8e10ff */
[----:B------:R-:W-:Y:S05]  /*5c20*/  @!P4 BRA `(.L_x_341) ;  /* 0x000000000004c947 */ /* 0x000fea0003800000 */
[----:B-1----:R3:W-:Y:S02]  /*5c30*/  REDG.E.ADD.F32.FTZ.RN.STRONG.GPU desc[UR32][R42.64+0xa00], R119 ;  /* 0x000a00772a0079a6 */ /* 0x0027e4000c12f320 */
.L_x_341:
[----:B------:R-:W-:Y:S05]  /*5c40*/  BSYNC.RECONVERGENT B0 ;  /* 0x0000000000007941 */ /* 0x000fea0003800200 */
.L_x_340:
[----:B------:R-:W4:Y:S01]  /*5c50*/  LDS R101, [R101+0x2d10] ;  /* 0x002d100065657984 */ /* 0x000f220000000800 */
[----:B------:R-:W-:Y:S01]  /*5c60*/  BSSY.RECONVERGENT B0, `(.L_x_342) ;  /* 0x0000004000007945 */ /* 0x000fe20003800200 */
[----:B0-2---:R-:W-:-:S03]  /*5c70*/  VIADD R118, R19, 0x380 ;  /* 0x0000038013767836 */ /* 0x005fc60000000000 */
[----:B------:R-:W-:Y:S05]  /*5c80*/  @!P5 BRA `(.L_x_343) ;  /* 0x000000000004d947 */ /* 0x000fea0003800000 */
[----:B----4-:R0:W-:Y:S02]  /*5c90*/  REDG.E.ADD.F32.FTZ.RN.STRONG.GPU desc[UR32][R42.64+0xc00], R101 ;  /* 0x000c00652a0079a6 */ /* 0x0101e4000c12f320 */
.L_x_343:
[----:B------:R-:W-:Y:S05]  /*5ca0*/  BSYNC.RECONVERGENT B0 ;  /* 0x0000000000007941 */ /* 0x000fea0003800200 */
.L_x_342:
[-C--:B0---4-:R-:W-:Y:S01]  /*5cb0*/  LEA.HI R101, R118, R19.reuse, RZ, 0x1b ;  /* 0x0000001376657211 */ /* 0x091fe200078fd8ff */
[----:B------:R-:W-:Y:S01]  /*5cc0*/  BSSY.RECONVERGENT B0, `(.L_x_344) ;  /* 0x000000f000007945 */ /* 0x000fe20003800200 */
[----:B------:R-:W-:Y:S02]  /*5cd0*/  ISETP.GE.AND P2, PT, R80, 0x381, PT ;  /* 0x000003815000780c */ /* 0x000fe40003f46270 */
[----:B------:R-:W-:Y:S02]  /*5ce0*/  LEA R101, R101, UR23, 0x2 ;  /* 0x0000001765657c11 */ /* 0x000fe4000f8e10ff */
[C---:B-1-3--:R-:W-:Y:S02]  /*5cf0*/  LOP3.LUT R119, R19.reuse, 0x400, RZ, 0xfc, !PT ;  /* 0x0000040013777812 */ /* 0x04afe400078efcff */
[----:B------:R-:W-:Y:S02]  /*5d00*/  IADD3 R120, PT, PT, R19, 0x480, RZ ;  /* 0x0000048013787810 */ /* 0x000fe40007ffe0ff */
[----:B------:R-:W0:Y:S01]  /*5d10*/  LDS R101, [R101+0x2f10] ;  /* 0x002f100065657984 */ /* 0x000e220000000800 */
[----:B------:R-:W-:-:S02]  /*5d20*/  LEA.HI R118, R119, R19, RZ, 0x1b ;  /* 0x0000001377767211 */ /* 0x000fc400078fd8ff */
[----:B------:R-:W-:Y:S02]  /*5d30*/  LEA.HI R119, R120, R19, RZ, 0x1b ;  /* 0x0000001378777211 */ /* 0x000fe400078fd8ff */
[C---:B------:R-:W-:Y:S02]  /*5d40*/  ISETP.GE.AND P3, PT, R80.reuse, 0x401, PT ;  /* 0x000004015000780c */ /* 0x040fe40003f66270 */
[C---:B------:R-:W-:Y:S02]  /*5d50*/  ISETP.GE.AND P4, PT, R80.reuse, 0x481, PT ;  /* 0x000004815000780c */ /* 0x040fe40003f86270 */
[----:B------:R-:W-:Y:S02]  /*5d60*/  ISETP.GE.AND P5, PT, R80, 0x501, PT ;  /* 0x000005015000780c */ /* 0x000fe40003fa6270 */
[----:B------:R-:W-:Y:S02]  /*5d70*/  LEA R118, R118, UR23, 0x2 ;  /* 0x0000001776767c11 */ /* 0x000fe4000f8e10ff */
[----:B------:R-:W-:Y:S01]  /*5d80*/  IADD3 R120, PT, PT, R19, 0x500, RZ ;  /* 0x0000050013787810 */ /* 0x000fe20007ffe0ff */
[----:B------:R-:W-:Y:S08]  /*5d90*/  @!P2 BRA `(.L_x_345) ;  /* 0x000000000004a947 */ /* 0x000ff00003800000 */
[----:B0-----:R1:W-:Y:S02]  /*5da0*/  REDG.E.ADD.F32.FTZ.RN.STRONG.GPU desc[UR32][R42.64+0xe00], R101 ;  /* 0x000e00652a0079a6 */ /* 0x0013e4000c12f320 */
.L_x_345:
[----:B------:R-:W-:Y:S05]  /*5db0*/  BSYNC.RECONVERGENT B0 ;  /* 0x0000000000007941 */ /* 0x000fea0003800200 */
.L_x_344:
[----:B------:R-:W2:Y:S01]  /*5dc0*/  LDS R118, [R118+0x3110] ;  /* 0x0031100076767984 */ /* 0x000ea20000000800 */
[----:B------:R-:W-:Y:S01]  /*5dd0*/  BSSY.RECONVERGENT B0, `(.L_x_346) ;  /* 0x0000005000007945 */ /* 0x000fe20003800200 */
[----:B01----:R-:W-:Y:S02]  /*5de0*/  LEA.HI R101, R120, R19, RZ, 0x1b ;  /* 0x0000001378657211 */ /* 0x003fe400078fd8ff */
[----:B------:R-:W-:Y:S01]  /*5df0*/  LEA R119, R119, UR23, 0x2 ;  /* 0x0000001777777c11 */ /* 0x000fe2000f8e10ff */
[----:B------:R-:W-:Y:S06]  /*5e00*/  @!P3 BRA `(.L_x_347) ;  /* 0x000000000004b947 */ /* 0x000fec0003800000 */
[----:B--2---:R0:W-:Y:S02]  /*5e10*/  REDG.E.ADD.F32.FTZ.RN.STRONG.GPU desc[UR32][R42.64+0x1000], R118 ;  /* 0x001000762a0079a6 */ /* 0x0041e4000c12f320 */
.L_x_347:
[----:B------:R-:W-:Y:S05]  /*5e20*/  BSYNC.RECONVERGENT B0 ;  /* 0x0000000000007941 */ /* 0x000fea0003800200 */
.L_x_346:
[----:B------:R-:W1:Y:S01]  /*5e30*/  LDS R119, [R119+0x3310] ;  /* 0x0033100077777984 */ /* 0x000e620000000800 */
[----:B------:R-:W-:Y:S01]  /*5e40*/  BSSY.RECONVERGENT B0, `(.L_x_348) ;  /* 0x0000004000007945 */ /* 0x000fe20003800200 */
[----:B------:R-:W-:-:S03]  /*5e50*/  LEA R101, R101, UR23, 0x2 ;  /* 0x0000001765657c11 */ /* 0x000fc6000f8e10ff */
[----:B------:R-:W-:Y:S05]  /*5e60*/  @!P4 BRA `(.L_x_349) ;  /* 0x000000000004c947 */ /* 0x000fea0003800000 */
[----:B-1----:R3:W-:Y:S02]  /*5e70*/  REDG.E.ADD.F32.FTZ.RN.STRONG.GPU desc[UR32][R42.64+0x1200], R119 ;  /* 0x001200772a0079a6 */ /* 0x0027e4000c12f320 */
.L_x_349:
[----:B------:R-:W-:Y:S05]  /*5e80*/  BSYNC.RECONVERGENT B0 ;  /* 0x0000000000007941 */ /* 0x000fea0003800200 */
.L_x_348:
[----:B------:R-:W4:Y:S01]  /*5e90*/  LDS R101, [R101+0x3510] ;  /* 0x0035100065657984 */ /* 0x000f220000000800 */
[----:B------:R-:W-:Y:S01]  /*5ea0*/  BSSY.RECONVERGENT B0, `(.L_x_350) ;  /* 0x0000005000007945 */ /* 0x000fe20003800200 */
[C---:B0-2---:R-:W-:Y:S01]  /*5eb0*/  VIADD R118, R19.reuse, 0x580 ;  /* 0x0000058013767836 */ /* 0x045fe20000000000 */
[----:B-1-3--:R-:W-:Y:S02]  /*5ec0*/  IADD3 R119, PT, PT, R19, 0x600, RZ ;  /* 0x0000060013777810 */ /* 0x00afe40007ffe0ff */
[----:B------:R-:W-:Y:S05]  /*5ed0*/  @!P5 BRA `(.L_x_351) ;  /* 0x000000000004d947 */ /* 0x000fea0003800000 */
[----:B----4-:R0:W-:Y:S02]  /*5ee0*/  REDG.E.ADD.F32.FTZ.RN.STRONG.GPU desc[UR32][R42.64+0x1400], R101 ;  /* 0x001400652a0079a6 */ /* 0x0101e4000c12f320 */
.L_x_351:
[----:B------:R-:W-:Y:S05]  /*5ef0*/  BSYNC.RECONVERGENT B0 ;  /* 0x0000000000007941 */ /* 0x000fea0003800200 */
.L_x_350:
[-C--:B------:R-:W-:Y:S01]  /*5f00*/  LEA.HI R118, R118, R19.reuse, RZ, 0x1b ;  /* 0x0000001376767211 */ /* 0x080fe200078fd8ff */
[----:B------:R-:W-:Y:S01]  /*5f10*/  BSSY.RECONVERGENT B0, `(.L_x_352) ;  /* 0x000000f000007945 */ /* 0x000fe20003800200 */
[----:B------:R-:W-:Y:S01]  /*5f20*/  ISETP.GE.AND P6, PT, R80, 0x581, PT ;  /* 0x000005815000780c */ /* 0x000fe20003fc6270 */
[C---:B------:R-:W-:Y:S01]  /*5f30*/  VIADD R120, R19.reuse, 0x700 ;  /* 0x0000070013787836 */ /* 0x040fe20000000000 */
[----:B------:R-:W-:Y:S02]  /*5f40*/  LEA R118, R118, UR23, 0x2 ;  /* 0x0000001776767c11 */ /* 0x000fe4000f8e10ff */
[----:B0---4-:R-:W-:Y:S02]  /*5f50*/  IADD3 R101, PT, PT, R19, 0x680, RZ ;  /* 0x0000068013657810 */ /* 0x011fe40007ffe0ff */
[-C--:B------:R-:W-:Y:S02]  /*5f60*/  LEA.HI R119, R119, R19.reuse, RZ, 0x1b ;  /* 0x0000001377777211 */ /* 0x080fe400078fd8ff */
[----:B------:R-:W0:Y:S01]  /*5f70*/  LDS R118, [R118+0x3710] ;  /* 0x0037100076767984 */ /* 0x000e220000000800 */
[----:B------:R-:W-:-:S02]  /*5f80*/  LEA.HI R101, R101, R19, RZ, 0x1b ;  /* 0x0000001365657211 */ /* 0x000fc400078fd8ff */
[----:B------:R-:W-:Y:S02]  /*5f90*/  LEA R119, R119, UR23, 0x2 ;  /* 0x0000001777777c11 */ /* 0x000fe4000f8e10ff */
[C---:B------:R-:W-:Y:S02]  /*5fa0*/  ISETP.GE.AND P2, PT, R80.reuse, 0x601, PT ;  /* 0x000006015000780c */ /* 0x040fe40003f46270 */
[C---:B------:R-:W-:Y:S02]  /*5fb0*/  ISETP.GE.AND P3, PT, R80.reuse, 0x681, PT ;  /* 0x000006815000780c */ /* 0x040fe40003f66270 */
[C---:B------:R-:W-:Y:S02]  /*5fc0*/  ISETP.GE.AND P4, PT, R80.reuse, 0x701, PT ;  /* 0x000007015000780c */ /* 0x040fe40003f86270 */
[----:B------:R-:W-:Y:S01]  /*5fd0*/  ISETP.GE.AND P5, PT, R80, 0x781, PT ;  /* 0x000007815000780c */ /* 0x000fe20003fa6270 */
[----:B------:R-:W-:-:S12]  /*5fe0*/  @!P6 BRA `(.L_x_353) ;  /* 0x000000000004e947 */ /* 0x000fd80003800000 */
[----:B0-----:R1:W-:Y:S02]  /*5ff0*/  REDG.E.ADD.F32.FTZ.RN.STRONG.GPU desc[UR32][R42.64+0x1600], R118 ;  /* 0x001600762a0079a6 */ /* 0x0013e4000c12f320 */
.L_x_353:
[----:B------:R-:W-:Y:S05]  /*6000*/  BSYNC.RECONVERGENT B0 ;  /* 0x0000000000007941 */ /* 0x000fea0003800200 */
.L_x_352:
[----:B------:R-:W2:Y:S01]  /*6010*/  LDS R119, [R119+0x3910] ;  /* 0x0039100077777984 */ /* 0x000ea20000000800 */
[----:B------:R-:W-:Y:S01]  /*6020*/  BSSY.RECONVERGENT B0, `(.L_x_354) ;  /* 0x0000006000007945 */ /* 0x000fe20003800200 */
[----:B01----:R-:W-:Y:S02]  /*6030*/  IADD3 R118, PT, PT, R19, 0x780, RZ ;  /* 0x0000078013767810 */ /* 0x003fe40007ffe0ff */
[----:B------:R-:W-:Y:S02]  /*6040*/  LEA.HI R80, R120, R19, RZ, 0x1b ;  /* 0x0000001378507211 */ /* 0x000fe400078fd8ff */
[----:B------:R-:W-:Y:S01]  /*6050*/  LEA R101, R101, UR23, 0x2 ;  /* 0x0000001765657c11 */ /* 0x000fe2000f8e10ff */
[----:B------:R-:W-:Y:S06]  /*6060*/  @!P2 BRA `(.L_x_355) ;  /* 0x000000000004a947 */ /* 0x000fec0003800000 */
[----:B--2---:R0:W-:Y:S02]  /*6070*/  REDG.E.ADD.F32.FTZ.RN.STRONG.GPU desc[UR32][R42.64+0x1800], R119 ;  /* 0x001800772a0079a6 */ /* 0x0041e4000c12f320 */
.L_x_355:
[----:B------:R-:W-:Y:S05]  /*6080*/  BSYNC.RECONVERGENT B0 ;  /* 0x0000000000007941 */ /* 0x000fea0003800200 */
.L_x_354:
[----:B------:R-:W1:Y:S01]  /*6090*/  LDS R101, [R101+0x3b10] ;  /* 0x003b100065657984 */ /* 0x000e620000000800 */
[----:B------:R-:W-:Y:S01]  /*60a0*/  BSSY.RECONVERGENT B0, `(.L_x_356) ;  /* 0x0000005000007945 */ /* 0x000fe20003800200 */
[----:B------:R-:W-:Y:S02]  /*60b0*/  LEA.HI R118, R118, R19, RZ, 0x1b ;  /* 0x0000001376767211 */ /* 0x000fe400078fd8ff */
[----:B------:R-:W-:Y:S01]  /*60c0*/  LEA R80, R80, UR23, 0x2 ;  /* 0x0000001750507c11 */ /* 0x000fe2000f8e10ff */
[----:B------:R-:W-:Y:S06]  /*60d0*/  @!P3 BRA `(.L_x_357) ;  /* 0x000000000004b947 */ /* 0x000fec0003800000 */
[----:B-1----:R3:W-:Y:S02]  /*60e0*/  REDG.E.ADD.F32.FTZ.RN.STRONG.GPU desc[UR32][R42.64+0x1a00], R101 ;  /* 0x001a00652a0079a6 */ /* 0x0027e4000c12f320 */
.L_x_357:
[----:B------:R-:W-:Y:S05]  /*60f0*/  BSYNC.RECONVERGENT B0 ;  /* 0x0000000000007941 */ /* 0x000fea0003800200 */
.L_x_356:
[----:B------:R-:W4:Y:S01]  /*6100*/  LDS R80, [R80+0x3d10] ;  /* 0x003d100050507984 */ /* 0x000f220000000800 */
[----:B------:R-:W-:Y:S01]  /*6110*/  BSSY.RECONVERGENT B0, `(.L_x_358) ;  /* 0x0000004000007945 */ /* 0x000fe20003800200 */
[----:B------:R-:W-:-:S03]  /*6120*/  LEA R118, R118, UR23, 0x2 ;  /* 0x0000001776767c11 */ /* 0x000fc6000f8e10ff */
[----:B------:R-:W-:Y:S05]  /*6130*/  @!P4 BRA `(.L_x_359) ;  /* 0x000000000004c947 */ /* 0x000fea0003800000 */
[----:B----4-:R4:W-:Y:S02]  /*6140*/  REDG.E.ADD.F32.FTZ.RN.STRONG.GPU desc[UR32][R42.64+0x1c00], R80 ;  /* 0x001c00502a0079a6 */ /* 0x0109e4000c12f320 */
.L_x_359:
[----:B------:R-:W-:Y:S05]  /*6150*/  BSYNC.RECONVERGENT B0 ;  /* 0x0000000000007941 */ /* 0x000fea0003800200 */
.L_x_358:
[----:B------:R-:W0:Y:S01]  /*6160*/  LDS R118, [R118+0x3f10] ;  /* 0x003f100076767984 */ /* 0x000e220000000800 */
[----:B------:R-:W-:Y:S04]  /*6170*/  BSSY.RECONVERGENT B0, `(.L_x_360) ;  /* 0x0000003000007945 */ /* 0x000fe80003800200 */
[----:B------:R-:W-:Y:S05]  /*6180*/  @!P5 BRA `(.L_x_361) ;  /* 0x000000000004d947 */ /* 0x000fea0003800000 */
[----:B0-----:R0:W-:Y:S02]  /*6190*/  REDG.E.ADD.F32.FTZ.RN.STRONG.GPU desc[UR32][R42.64+0x1e00], R118 ;  /* 0x001e00762a0079a6 */ /* 0x0011e4000c12f320 */
.L_x_361:
[----:B------:R-:W-:Y:S05]  /*61a0*/  BSYNC.RECONVERGENT B0 ;  /* 0x0000000000007941 */ /* 0x000fea0003800200 */
.L_x_360:
[----:B------:R-:W5:Y:S04]  /*61b0*/  LDL.LU R122, [R1+0x2c] ;  /* 0x00002c00017a7983 */ /* 0x000f680000300800 */
[----:B------:R-:W5:Y:S04]  /*61c0*/  LDL.LU R121, [R1+0x30] ;  /* 0x0000300001797983 */ /* 0x000f680000300800 */
[----:B------:R-:W5:Y:S04]  /*61d0*/  LDL.LU R120, [R1+0x34] ;  /* 0x0000340001787983 */ /* 0x000f680000300800 */
[----:B0-2---:R-:W2:Y:S04]  /*61e0*/  LDL.LU R119, [R1+0x38] ;  /* 0x0000380001777983 */ /* 0x005ea80000300800 */
[----:B------:R-:W2:Y:S01]  /*61f0*/  LDL.LU R118, [R1+0x3c] ;  /* 0x00003c0001767983 */ /* 0x000ea20000300800 */
[----:B------:R-:W-:Y:S01]  /*6200*/  FMUL.FTZ R129, R129, R106 ;  /* 0x0000006a81817220 */ /* 0x000fe20000410000 */
[----:B------:R-:W-:Y:S01]  /*6210*/  FMUL.FTZ R130, R130, R105 ;  /* 0x0000006982827220 */ /* 0x000fe20000410000 */
[----:B------:R-:W-:Y:S01]  /*6220*/  FMUL.FTZ R131, R131, R104 ;  /* 0x0000006883837220 */ /* 0x000fe20000410000 */
[----:B-1-3--:R-:W0:Y:S01]  /*6230*/  S2R R101, SR_LANEID ;  /* 0x0000000000657919 */ /* 0x00ae220000000000 */
[----:B------:R-:W-:Y:S01]  /*6240*/  FMUL.FTZ R132, R132, R103 ;  /* 0x0000006784847220 */ /* 0x000fe20000410000 */
[----:B------:R-:W-:Y:S01]  /*6250*/  FMUL.FTZ R41, R133, R41 ;  /* 0x0000002985297220 */ /* 0x000fe20000410000 */
[----:B------:R-:W-:Y:S01]  /*6260*/  FMUL.FTZ R40, R150, R40 ;  /* 0x0000002896287220 */ /* 0x000fe20000410000 */
[----:B----4-:R-:W1:Y:S01]  /*6270*/  SHFL.DOWN PT, R42, R99, 0x1, 0x1f ;  /* 0x08201f00632a7f89 */ /* 0x010e6200000e0000 */
[----:B------:R-:W-:Y:S01]  /*6280*/  FFMA.FTZ R107, R48, R149, R107 ;  /* 0x00000095306b7223 */ /* 0x000fe2000001006b */
[----:B------:R-:W-:Y:S01]  /*6290*/  FFMA.FTZ R102, R49, R148, R102 ;  /* 0x0000009431667223 */ /* 0x000fe20000010066 */
[----:B------:R-:W-:Y:S01]  /*62a0*/  FFMA.FTZ R100, R50, R88, R100 ;  /* 0x0000005832647223 */ /* 0x000fe20000010064 */
[----:B------:R-:W3:Y:S01]  /*62b0*/  SHFL.DOWN PT, R43, R84, 0x1, 0x1f ;  /* 0x08201f00542b7f89 */ /* 0x000ee200000e0000 */
        /* <DEDUP_REMOVED lines=13> */
[----:B------:R-:W-:Y:S01]  /*6390*/  BSSY.RECONVERGENT B0, `(.L_x_362) ;  /* 0x000004b000007945 */ /* 0x000fe20003800200 */
        /* <DEDUP_REMOVED lines=9> */
[----:B0-----:R-:W-:Y:S01]  /*6430*/  ISETP.GT.AND P2, PT, R101, 0x1e, PT ;  /* 0x0000001e6500780c */ /* 0x001fe20003f44270 */
[----:B------:R-:W-:Y:S01]  /*6440*/  FADD.FTZ R26, R93, R26 ;  /* 0x0000001a5d1a7221 */ /* 0x000fe20000010000 */
[----:B------:R-:W-:Y:S01]  /*6450*/  FADD.FTZ R25, R112, R25 ;  /* 0x0000001970197221 */ /* 0x000fe20000010000 */
[----:B------:R-:W-:Y:S01]  /*6460*/  FADD.FTZ R24, R113, R24 ;  /* 0x0000001871187221 */ /* 0x000fe20000010000 */
[----:B------:R-:W-:Y:S01]  /*6470*/  FADD.FTZ R23, R114, R23 ;  /* 0x0000001772177221 */ /* 0x000fe20000010000 */
[----:B------:R-:W-:Y:S01]  /*6480*/  FADD.FTZ R22, R115, R22 ;  /* 0x0000001673167221 */ /* 0x000fe20000010000 */
[----:B------:R-:W-:Y:S01]  /*6490*/  FADD.FTZ R21, R116, R21 ;  /* 0x0000001574157221 */ /* 0x000fe20000010000 */
[----:B------:R-:W-:-:S06]  /*64a0*/  FADD.FTZ R20, R117, R20 ;  /* 0x0000001475147221 */ /* 0x000fcc0000010000 */
[----:B-1----:R-:W-:Y:S01]  /*64b0*/  @!P2 FADD.FTZ R99, R99, R42 ;  /* 0x0000002a6363a221 */ /* 0x002fe20000010000 */
[----:B---3--:R-:W-:Y:S01]  /*64c0*/  @!P2 FADD.FTZ R84, R84, R43 ;  /* 0x0000002b5454a221 */ /* 0x008fe20000010000 */
[----:B------:R-:W-:-:S03]  /*64d0*/  ISETP.GT.AND P2, PT, R101, 0x1d, PT ;  /* 0x0000001d6500780c */ /* 0x000fc60003f44270 */
[----:B------:R-:W0:Y:S04]  /*64e0*/  SHFL.DOWN PT, R42, R99, 0x2, 0x1f ;  /* 0x08401f00632a7f89 */ /* 0x000e2800000e0000 */
[----:B------:R-:W1:Y:S06]  /*64f0*/  SHFL.DOWN PT, R43, R84, 0x2, 0x1f ;  /* 0x08401f00542b7f89 */ /* 0x000e6c00000e0000 */
[----:B0-----:R-:W-:Y:S01]  /*6500*/  @!P2 FADD.FTZ R99, R99, R42 ;  /* 0x0000002a6363a221 */ /* 0x001fe20000010000 */
[----:B-1----:R-:W-:-:S04]  /*6510*/  @!P2 FADD.FTZ R84, R84, R43 ;  /* 0x0000002b5454a221 */ /* 0x002fc80000010000 */
[----:B------:R-:W0:Y:S01]  /*6520*/  SHFL.DOWN PT, R42, R99, 0x4, 0x1f ;  /* 0x08801f00632a7f89 */ /* 0x000e2200000e0000 */
[----:B------:R-:W-:-:S03]  /*6530*/  ISETP.GT.AND P2, PT, R101, 0x1b, PT ;  /* 0x0000001b6500780c */ /* 0x000fc60003f44270 */
[----:B------:R-:W1:Y:S10]  /*6540*/  SHFL.DOWN PT, R43, R84, 0x4, 0x1f ;  /* 0x08801f00542b7f89 */ /* 0x000e7400000e0000 */
        /* <DEDUP_REMOVED lines=8> */
[----:B------:R-:W-:-:S03]  /*65d0*/  ISETP.NE.AND P2, PT, R101, RZ, PT ;  /* 0x000000ff6500720c */ /* 0x000fc60003f45270 */
[----:B------:R-:W1:Y:S10]  /*65e0*/  SHFL.DOWN PT, R42, R84, 0x10, 0x1f ;  /* 0x0a001f00542a7f89 */ /* 0x000e7400000e0000 */
[----:B------:R-:W-:-:S04]  /*65f0*/  @!P2 SHF.R.U32.HI R43, RZ, 0x2, R19 ;  /* 0x00000002ff2ba819 */ /* 0x000fc80000011613 */
[----:B------:R-:W-:Y:S01]  /*6600*/  @!P2 LOP3.LUT R43, R43, 0xf8, RZ, 0xc0, !PT ;  /* 0x000000f82b2ba812 */ /* 0x000fe200078ec0ff */
[----:B0-----:R-:W-:Y:S01]  /*6610*/  FADD.FTZ R80, R99, R80 ;  /* 0x0000005063507221 */ /* 0x001fe20000010000 */
[----:B-----5:R-:W-:Y:S01]  /*6620*/  FADD.FTZ R122, R81, R122 ;  /* 0x0000007a517a7221 */ /* 0x020fe20000010000 */
[----:B-1----:R-:W-:Y:S01]  /*6630*/  FADD.FTZ R81, R84, R42 ;  /* 0x0000002a54517221 */ /* 0x002fe20000010000 */
[----:B------:R-:W-:-:S03]  /*6640*/  FADD.FTZ R121, R87, R121 ;  /* 0x0000007957797221 */ /* 0x000fc60000010000 */
[----:B------:R0:W-:Y:S01]  /*6650*/  STL [R1+0x2c], R122 ;  /* 0x00002c7a01007387 */ /* 0x0001e20000100800 */
[----:B------:R-:W-:-:S03]  /*6660*/  FADD.FTZ R120, R86, R120 ;  /* 0x0000007856787221 */ /* 0x000fc60000010000 */
[----:B------:R0:W-:Y:S01]  /*6670*/  STL [R1+0x30], R121 ;  /* 0x0000307901007387 */ /* 0x0001e20000100800 */
[----:B--2---:R-:W-:-:S03]  /*6680*/  FADD.FTZ R119, R83, R119 ;  /* 0x0000007753777221 */ /* 0x004fc60000010000 */
[----:B------:R0:W-:Y:S01]  /*6690*/  STL [R1+0x34], R120 ;  /* 0x0000347801007387 */ /* 0x0001e20000100800 */
[----:B------:R-:W-:-:S03]  /*66a0*/  FADD.FTZ R118, R82, R118 ;  /* 0x0000007652767221 */ /* 0x000fc60000010000 */
[----:B------:R0:W-:Y:S04]  /*66b0*/  STL [R1+0x38], R119 ;  /* 0x0000387701007387 */ /* 0x0001e80000100800 */
[----:B------:R0:W-:Y:S04]  /*66c0*/  STL [R1+0x3c], R118 ;  /* 0x00003c7601007387 */ /* 0x0001e80000100800 */
[----:B------:R0:W-:Y:S01]  /*66d0*/  @!P2 STS.64 [R43+UR23+0x4218], R80 ;  /* 0x004218502b00a988 */ /* 0x0001e20008000a17 */
[----:B------:R-:W-:Y:S06]  /*66e0*/  BAR.SYNC.DEFER_BLOCKING 0x0 ;  /* 0x0000000000007b1d */ /* 0x000fec0000010000 */
[----:B------:R-:W-:Y:S05]  /*66f0*/  @P0 BRA `(.L_x_363) ;  /* 0x0000000000500947 */ /* 0x000fea0003800000 */
[----:B------:R-:W-:Y:S01]  /*6700*/  UISETP.NE.AND UP0, UPT, UR10, UR49, UPT ;  /* 0x000000310a00728c */ /* 0x000fe2000bf05270 */
[----:B0-----:R-:W0:Y:S01]  /*6710*/  LDS.128 R40, [UR23+0x4220] ;  /* 0x00422017ff287984 */ /* 0x001e220008000c00 */
[----:B------:R-:W-:Y:S01]  /*6720*/  ULEA UR34, UR8, UR23, 0x2 ;  /* 0x0000001708227291 */ /* 0x000fe2000f8e10ff */
[----:B------:R-:W-:Y:S02]  /*6730*/  ISETP.GT.AND P0, PT, R101, 0xf, PT ;  /* 0x0000000f6500780c */ /* 0x000fe40003f04270 */
[----:B------:R-:W1:Y:S01]  /*6740*/  LDS.64 R82, [UR23+0x4230] ;  /* 0x00423017ff527984 */ /* 0x000e620008000a00 */
[----:B------:R-:W-:Y:S02]  /*6750*/  PLOP3.LUT P2, PT, PT, PT, UP0, 0x80, 0x8 ;  /* 0x000000000008781c */ /* 0x000fe40003f4f008 */
[----:B------:R-:W-:Y:S02]  /*6760*/  FSEL R84, R84, R81, P0 ;  /* 0x0000005154547208 */ /* 0x000fe40000000000 */
[----:B------:R-:W-:-:S09]  /*6770*/  FSEL R99, R99, R80, P0 ;  /* 0x0000005063637208 */ /* 0x000fd20000000000 */
[----:B------:R-:W2:Y:S04]  /*6780*/  @P2 LDS R86, [UR34+0x6260] ;  /* 0x00626022ff562984 */ /* 0x000ea80008000800 */
[----:B------:R-:W3:Y:S01]  /*6790*/  @P2 LDS R87, [UR34+0x5e60] ;  /* 0x005e6022ff572984 */ /* 0x000ee20008000800 */
[----:B0-----:R-:W-:Y:S01]  /*67a0*/  FADD.FTZ R84, R41, R84 ;  /* 0x0000005429547221 */ /* 0x001fe20000010000 */
[----:B------:R-:W-:-:S03]  /*67b0*/  FADD.FTZ R99, R40, R99 ;  /* 0x0000006328637221 */ /* 0x000fc60000010000 */
[----:B------:R-:W-:Y:S01]  /*67c0*/  FADD.FTZ R84, R43, R84 ;  /* 0x000000542b547221 */ /* 0x000fe20000010000 */
[----:B------:R-:W-:-:S03]  /*67d0*/  FADD.FTZ R99, R42, R99 ;  /* 0x000000632a637221 */ /* 0x000fc60000010000 */
[----:B-1----:R-:W-:Y:S01]  /*67e0*/  FADD.FTZ R83, R84, R83 ;  /* 0x0000005354537221 */ /* 0x002fe20000010000 */
[----:B------:R-:W-:-:S03]  /*67f0*/  FADD.FTZ R82, R99, R82 ;  /* 0x0000005263527221 */ /* 0x000fc60000010000 */
[----:B--2---:R-:W-:Y:S01]  /*6800*/  @P2 FADD.FTZ R83, R83, R86 ;  /* 0x0000005653532221 */ /* 0x004fe20000010000 */
[----:B---3--:R-:W-:-:S04]  /*6810*/  @P2 FADD.FTZ R82, R82, R87 ;  /* 0x0000005752522221 */ /* 0x008fc80000010000 */
[----:B------:R1:W-:Y:S04]  /*6820*/  STS [UR34+0x6260], R83 ;  /* 0x00626053ff007988 */ /* 0x0003e80008000822 */
[----:B------:R1:W-:Y:S02]  /*6830*/  STS [UR34+0x5e60], R82 ;  /* 0x005e6052ff007988 */ /* 0x0003e40008000822 */
.L_x_363:
[----:B------:R-:W-:Y:S05]  /*6840*/  BSYNC.RECONVERGENT B0 ;  /* 0x0000000000007941 */ /* 0x000fea0003800200 */
.L_x_362:
[----:B------:R-:W-:-:S04]  /*6850*/  UIADD3 UR8, UPT, UPT, UR8, 0x1, URZ ;  /* 0x0000000108087890 */ /* 0x000fc8000fffe0ff */
[----:B------:R-:W-:-:S09]  /*6860*/  UISETP.GE.AND UP0, UPT, UR8, UR50, UPT ;  /* 0x000000320800728c */ /* 0x000fd2000bf06270 */
[----:B------:R-:W-:Y:S05]  /*6870*/  BRA.U !UP0, `(.L_x_364) ;  /* 0xffffffc108487547 */ /* 0x000fea000b83ffff */
.L_x_319:
[----:B------:R-:W2:Y:S01]  /*6880*/  LDL.LU R92, [R1+0x3c] ;  /* 0x00003c00015c7983 */ /* 0x000ea20000300800 */
[----:B------:R-:W-:Y:S06]  /*6890*/  BAR.SYNC.DEFER_BLOCKING 0x0 ;  /* 0x0000000000007b1d */ /* 0x000fec0000010000 */
[----:B------:R-:W3:Y:S01]  /*68a0*/  S2R R6, SR_TID.X ;  /* 0x0000000000067919 */ /* 0x000ee20000002100 */
[----:B------:R-:W-:Y:S01]  /*68b0*/  UIMAD UR28, UR10, -0x800, UR28 ;  /* 0xfffff8000a1c78a4 */ /* 0x000fe2000f8e021c */
[----:B------:R-:W4:Y:S01]  /*68c0*/  S2UR UR29, SR_CTAID.X ;  /* 0x00000000001d79c3 */ /* 0x000f220000002500 */
[----:B------:R-:W4:Y:S01]  /*68d0*/  LDCU.64 UR24, c[0x0][0x4f8] ;  /* 0x00009f00ff1877ac */ /* 0x000f220008000a00 */
[----:B------:R-:W5:Y:S01]  /*68e0*/  LDL.LU R41, [R1] ;  /* 0x0000000001297983 */ /* 0x000f620000300800 */
[----:B------:R-:W4:Y:S03]  /*68f0*/  LDCU.64 UR26, c[0x0][0x500] ;  /* 0x0000a000ff1a77ac */ /* 0x000f260008000a00 */
[----:B0-----:R-:W4:Y:S02]  /*6900*/  LDL.LU R43, [R1+0x4] ;  /* 0x00000400012b7983 */ /* 0x001f240000300800 */
[----:B------:R-:W0:Y:S01]  /*6910*/  S2UR UR8, SR_CTAID.Y ;  /* 0x00000000000879c3 */ /* 0x000e220000002600 */
[----:B------:R-:W-:Y:S01]  /*6920*/  ULEA UR14, UR10, 0xfffff800, 0xb ;  /* 0xfffff8000a0e7891 */ /* 0x000fe2000f8e58ff */
[----:B------:R-:W3:Y:S01]  /*6930*/  LDL.LU R91, [R1+0x8] ;  /* 0x00000800015b7983 */ /* 0x000ee20000300800 */
[----:B------:R-:W0:Y:S03]  /*6940*/  LDCU.64 UR30, c[0x0][0x550] ;  /* 0x0000aa00ff1e77ac */ /* 0x000e260008000a00 */
[----:B------:R-:W2:Y:S04]  /*6950*/  LDL.LU R90, [R1+0xc] ;  /* 0x00000c00015a7983 */ /* 0x000ea80000300800 */
[----:B------:R-:W5:Y:S04]  /*6960*/  LDL.LU R89, [R1+0x10] ;  /* 0x0000100001597983 */ /* 0x000f680000300800 */
[----:B------:R-:W4:Y:S04]  /*6970*/  LDL.LU R88, [R1+0x14] ;  /* 0x0000140001587983 */ /* 0x000f280000300800 */
[----:B------:R-:W4:Y:S04]  /*6980*/  LDL.LU R87, [R1+0x18] ;  /* 0x0000180001577983 */ /* 0x000f280000300800 */
[----:B------:R-:W4:Y:S04]  /*6990*/  LDL.LU R86, [R1+0x1c] ;  /* 0x00001c0001567983 */ /* 0x000f280000300800 */
[----:B------:R-:W4:Y:S04]  /*69a0*/  LDL.LU R84, [R1+0x20] ;  /* 0x0000200001547983 */ /* 0x000f280000300800 */
[----:B-1----:R-:W4:Y:S04]  /*69b0*/  LDL.LU R83, [R1+0x24] ;  /* 0x0000240001537983 */ /* 0x002f280000300800 */
[----:B------:R-:W4:Y:S04]  /*69c0*/  LDL.LU R40, [R1+0x28] ;  /* 0x0000280001287983 */ /* 0x000f280000300800 */
        /* <DEDUP_REMOVED lines=21> */
[----:B------:R-:W4:Y:S01]  /*6b20*/  LDL.LU R93, [R1+0xb8] ;  /* 0x0000b800015d7983 */ /* 0x000f220000300800 */
[----:B---3--:R-:W-:-:S02]  /*6b30*/  MOV R111, R91 ;  /* 0x0000005b006f7202 */ /* 0x008fc40000000f00 */
[----:B--2---:R-:W-:Y:S01]  /*6b40*/  MOV R112, R90 ;  /* 0x0000005a00707202 */ /* 0x004fe20000000f00 */
[----:B-----5:R-:W-:Y:S01]  /*6b50*/  IMAD.MOV.U32 R113, RZ, RZ, R89 ;  /* 0x000000ffff717224 */ /* 0x020fe200078e0059 */
[----:B----4-:R-:W-:Y:S02]  /*6b60*/  MOV R114, R88 ;  /* 0x0000005800727202 */ /* 0x010fe40000000f00 */
[----:B------:R-:W-:Y:S02]  /*6b70*/  MOV R115, R87 ;  /* 0x0000005700737202 */ /* 0x000fe40000000f00 */
[----:B------:R-:W-:Y:S01]  /*6b80*/  MOV R116, R86 ;  /* 0x0000005600747202 */ /* 0x000fe20000000f00 */
[----:B------:R-:W-:Y:S01]  /*6b90*/  IMAD.MOV.U32 R117, RZ, RZ, R84 ;  /* 0x000000ffff757224 */ /* 0x000fe200078e0054 */
[----:B------:R-:W-:Y:S01]  /*6ba0*/  MOV R118, R83 ;  /* 0x0000005300767202 */ /* 0x000fe20000000f00 */
[----:B------:R1:W-:Y:S04]  /*6bb0*/  STS [R110], R92 ;  /* 0x0000005c6e007388 */ /* 0x0003e80000000800 */
[----:B-1----:R-:W2:Y:S04]  /*6bc0*/  LDL.LU R92, [R1+0xb4] ;  /* 0x0000b400015c7983 */ /* 0x002ea80000300800 */
[----:B------:R-:W3:Y:S04]  /*6bd0*/  LDL.LU R91, [R1+0xb0] ;  /* 0x0000b000015b7983 */ /* 0x000ee80000300800 */
[----:B------:R-:W4:Y:S04]  /*6be0*/  LDL.LU R90, [R1+0xac] ;  /* 0x0000ac00015a7983 */ /* 0x000f280000300800 */
[----:B------:R-:W5:Y:S04]  /*6bf0*/  LDL.LU R89, [R1+0xa8] ;  /* 0x0000a80001597983 */ /* 0x000f680000300800 */
[----:B------:R-:W5:Y:S04]  /*6c00*/  LDL.LU R88, [R1+0xa4] ;  /* 0x0000a40001587983 */ /* 0x000f680000300800 */
[----:B------:R-:W5:Y:S04]  /*6c10*/  LDL.LU R87, [R1+0xa0] ;  /* 0x0000a00001577983 */ /* 0x000f680000300800 */
[----:B------:R-:W5:Y:S04]  /*6c20*/  LDL.LU R86, [R1+0x9c] ;  /* 0x00009c0001567983 */ /* 0x000f680000300800 */
[----:B------:R-:W5:Y:S04]  /*6c30*/  LDL.LU R84, [R1+0x98] ;  /* 0x0000980001547983 */ /* 0x000f680000300800 */
[----:B------:R1:W-:Y:S04]  /*6c40*/  STS [R109+0x4], R82 ;  /* 0x000004526d007388 */ /* 0x0003e80000000800 */
[----:B------:R-:W5:Y:S04]  /*6c50*/  LDL.LU R83, [R1+0x94] ;  /* 0x0000940001537983 */ /* 0x000f680000300800 */
[----:B------:R0:W-:Y:S04]  /*6c60*/  STS [R108+0x8], R81 ;  /* 0x000008516c007388 */ /* 0x0001e80000000800 */
[----:B-1----:R-:W5:Y:S04]  /*6c70*/  LDL.LU R82, [R1+0x90] ;  /* 0x0000900001527983 */ /* 0x002f680000300800 */
[----:B------:R1:W-:Y:S04]  /*6c80*/  STS [R107+0xc], R80 ;  /* 0x00000c506b007388 */ /* 0x0003e80000000800 */
[----:B0-----:R-:W5:Y:S04]  /*6c90*/  LDL.LU R81, [R1+0x8c] ;  /* 0x00008c0001517983 */ /* 0x001f680000300800 */
[----:B------:R0:W-:Y:S04]  /*6ca0*/  STS [R106+0x10], R42 ;  /* 0x0000102a6a007388 */ /* 0x0001e80000000800 */
[----:B-1----:R-:W5:Y:S04]  /*6cb0*/  LDL.LU R80, [R1+0x88] ;  /* 0x0000880001507983 */ /* 0x002f680000300800 */
[----:B------:R1:W-:Y:S04]  /*6cc0*/  STS [R105+0x14], R40 ;  /* 0x0000142869007388 */ /* 0x0003e80000000800 */
[----:B0-----:R-:W5:Y:S04]  /*6cd0*/  LDL.LU R42, [R1+0x84] ;  /* 0x00008400012a7983 */ /* 0x001f680000300800 */
[----:B-1----:R-:W5:Y:S01]  /*6ce0*/  LDL.LU R40, [R1+0x80] ;  /* 0x0000800001287983 */ /* 0x002f620000300800 */
[----:B------:R-:W-:Y:S01]  /*6cf0*/  ISETP.NE.AND P0, PT, R6, RZ, PT ;  /* 0x000000ff0600720c */ /* 0x000fe20003f05270 */
[----:B------:R-:W-:-:S02]  /*6d00*/  UIADD3 UR28, UPT, UPT, UR28, 0x800, URZ ;  /* 0x000008001c1c7890 */ /* 0x000fc4000fffe0ff */
[----:B------:R-:W-:Y:S04]  /*6d10*/  STS [R104+0x18], R118 ;  /* 0x0000187668007388 */ /* 0x000fe80000000800 */
[----:B------:R-:W-:Y:S04]  /*6d20*/  STS [R103+0x1c], R117 ;  /* 0x00001c7567007388 */ /* 0x000fe80000000800 */
[----:B------:R-:W-:Y:S04]  /*6d30*/  STS [R102+0x20], R116 ;  /* 0x0000207466007388 */ /* 0x000fe80000000800 */
[----:B------:R-:W-:Y:S01]  /*6d40*/  STS [R101+0x24], R115 ;  /* 0x0000247365007388 */ /* 0x000fe20000000800 */
[----:B------:R-:W-:-:S03]  /*6d50*/  MOV R10, UR28 ;  /* 0x0000001c000a7c02 */ /* 0x000fc60008000f00 */
        /* <DEDUP_REMOVED lines=8> */
[----:B------:R-:W-:Y:S01]  /*6de0*/  LDS R11, [R93+0x80] ;  /* 0x000080005d0b7984 */ /* 0x000fe20000000800 */
[----:B------:R-:W-:-:S04]  /*6df0*/  USHF.R.S32.HI UR15, URZ, 0x1f, UR14 ;  /* 0x0000001fff0f7899 */ /* 0x000fc8000801140e */
[----:B------:R-:W-:Y:S01]  /*6e00*/  UIMAD.WIDE.U32 UR12, UR29, UR24, UR14 ;  /* 0x000000181d0c72a5 */ /* 0x000fe2000f8e000e */
[----:B------:R-:W-:-:S03]  /*6e10*/  LOP3.LUT R4, R6, 0x1f, RZ, 0xc0, !PT ;  /* 0x0000001f06047812 */ /* 0x000fc600078ec0ff */
[----:B------:R-:W-:Y:S02]  /*6e20*/  UIMAD UR13, UR29, UR25, UR13 ;  /* 0x000000191d0d72a4 */ /* 0x000fe4000f8e020d */
[----:B------:R-:W-:Y:S02]  /*6e30*/  UIMAD UR24, UR8, UR27, URZ ;  /* 0x0000001b081872a4 */ /* 0x000fe4000f8e02ff */
[----:B------:R-:W-:Y:S01]  /*6e40*/  UIMAD.WIDE.U32 UR12, UR8, UR26, UR12 ;  /* 0x0000001a080c72a5 */ /* 0x000fe2000f8e000c */
[----:B------:R-:W-:Y:S01]  /*6e50*/  LOP3.LUT R9, R4, 0x3e00, R85, 0xf8, !PT ;  /* 0x00003e0004097812 */ /* 0x000fe200078ef855 */
[----:B------:R-:W0:Y:S02]  /*6e60*/  LDCU.64 UR26, c[0x0][0x560] ;  /* 0x0000ac00ff1a77ac */ /* 0x000e240008000a00 */
[----:B------:R-:W-:Y:S02]  /*6e70*/  MOV R8, UR24 ;  /* 0x0000001800087c02 */ /* 0x000fe40008000f00 */
[----:B------:R-:W-:-:S03]  /*6e80*/  IADD3 R3, P1, PT, R9, UR12, RZ ;  /* 0x0000000c09037c10 */ /* 0x000fc6000ff3e0ff */
[----:B------:R-:W1:Y:S01]  /*6e90*/  LDCU.64 UR24, c[0x0][0x520] ;  /* 0x0000a400ff1877ac */ /* 0x000e620008000a00 */
[----:B------:R-:W-:Y:S02]  /*6ea0*/  IADD3.X R8, PT, PT, R8, UR13, RZ, P1, !PT ;  /* 0x0000000d08087c10 */ /* 0x000fe40008ffe4ff */
[C---:B------:R-:W-:Y:S01]  /*6eb0*/  LEA R2, P5, R3.reuse, UR30, 0x2 ;  /* 0x0000001e03027c11 */ /* 0x040fe2000f8a10ff */
[----:B------:R-:W0:Y:S03]  /*6ec0*/  LDCU.64 UR12, c[0x0][0x518] ;  /* 0x0000a300ff0c77ac */ /* 0x000e260008000a00 */
[----:B------:R-:W-:Y:S01]  /*6ed0*/  LEA.HI.X R3, R3, UR31, R8, 0x2, P5 ;  /* 0x0000001f03037c11 */ /* 0x000fe2000a8f1408 */
[----:B--2---:R-:W-:Y:S04]  /*6ee0*/  LDS R13, [R92+0x100] ;  /* 0x000100005c0d7984 */ /* 0x004fe80000000800 */
[----:B---3--:R-:W-:Y:S04]  /*6ef0*/  LDS R15, [R91+0x180] ;  /* 0x000180005b0f7984 */ /* 0x008fe80000000800 */
[----:B----4-:R-:W-:Y:S04]  /*6f00*/  LDS R17, [R90+0x200] ;  /* 0x000200005a117984 */ /* 0x010fe80000000800 */
[----:B-----5:R-:W-:Y:S04]  /*6f10*/  LDS R19, [R89+0x280] ;  /* 0x0002800059137984 */ /* 0x020fe80000000800 */
        /* <DEDUP_REMOVED lines=11> */
[----:B------:R-:W-:Y:S06]  /*6fd0*/  BAR.SYNC.DEFER_BLOCKING 0x0 ;  /* 0x0000000000007b1d */ /* 0x000fec0000010000 */
[----:B------:R-:W2:Y:S02]  /*6fe0*/  LDS R0, [UR23+0x2100] ;  /* 0x00210017ff007984 */ /* 0x000ea40008000800 */
[----:B--2---:R-:W-:-:S02]  /*6ff0*/  ISETP.GE.AND P1, PT, R78, R0, PT ;  /* 0x000000004e00720c */ /* 0x004fc40003f26270 */
        /* <DEDUP_REMOVED lines=30> */
[----:B------:R2:W-:Y:S01]  /*71e0*/  @!P6 STG.E desc[UR32][R2.64+0x780], R47 ;  /* 0x0007802f0200e986 */ /* 0x0005e2000c101920 */
[----:B------:R-:W-:Y:S06]  /*71f0*/  BAR.SYNC.DEFER_BLOCKING 0x0 ;  /* 0x0000000000007b1d */ /* 0x000fec0000010000 */
[----:B--2---:R-:W2:Y:S04]  /*7200*/  LDL.LU R2, [R1+0xc0] ;  /* 0x0000c00001027983 */ /* 0x004ea80000300800 */
        /* <DEDUP_REMOVED lines=35> */
[----:B0-----:R-:W-:-:S05]  /*7440*/  UIMAD.WIDE.U32 UR14, UR29, UR12, UR14 ;  /* 0x0000000c1d0e72a5 */ /* 0x001fca000f8e000e */
[----:B------:R-:W0:Y:S01]  /*7450*/  LDS R0, [UR23+0x2100] ;  /* 0x00210017ff007984 */ /* 0x000e220008000800 */
[----:B------:R-:W-:Y:S01]  /*7460*/  UIMAD UR13, UR29, UR13, UR15 ;  /* 0x0000000d1d0d72a4 */ /* 0x000fe2000f8e020f */
[----:B------:R-:W-:-:S03]  /*7470*/  UMOV UR12, UR14 ;  /* 0x0000000e000c7c82 */ /* 0x000fc60008000000 */
[----:B-1----:R-:W-:-:S04]  /*7480*/  UIMAD.WIDE.U32 UR12, UR8, UR24, UR12 ;  /* 0x00000018080c72a5 */ /* 0x002fc8000f8e000c */
[----:B------:R-:W-:Y:S02]  /*7490*/  UIMAD UR13, UR8, UR25, UR13 ;  /* 0x00000019080d72a4 */ /* 0x000fe4000f8e020d */
[----:B------:R-:W-:-:S05]  /*74a0*/  IADD3 R3, P0, PT, R9, UR12, RZ ;  /* 0x0000000c09037c10 */ /* 0x000fca000ff1e0ff */
[----:B------:R-:W-:Y:S01]  /*74b0*/  IMAD.X R8, RZ, RZ, UR13, P0 ;  /* 0x0000000dff087e24 */ /* 0x000fe200080e06ff */
[-C--:B0-----:R-:W-:Y:S02]  /*74c0*/  ISETP.GE.AND P2, PT, R9, R0.reuse, PT ;  /* 0x000000000900720c */ /* 0x081fe40003f46270 */
[-C--:B------:R-:W-:Y:S02]  /*74d0*/  ISETP.GE.AND P1, PT, R78, R0.reuse, PT ;  /* 0x000000004e00720c */ /* 0x080fe40003f26270 */
[-C--:B------:R-:W-:Y:S02]  /*74e0*/  ISETP.GE.AND P0, PT, R77, R0.reuse, PT ;  /* 0x000000004d00720c */ /* 0x080fe40003f06270 */
[-C--:B------:R-:W-:Y:S02]  /*74f0*/  ISETP.GE.AND P4, PT, R76, R0.reuse, PT ;  /* 0x000000004c00720c */ /* 0x080fe40003f86270 */
[-C--:B------:R-:W-:Y:S02]  /*7500*/  ISETP.GE.AND P6, PT, R75, R0.reuse, PT ;  /* 0x000000004b00720c */ /* 0x080fe40003fc6270 */
[----:B------:R-:W-:Y:S01]  /*7510*/  ISETP.GE.AND P5, PT, R74, R0, PT ;  /* 0x000000004a00720c */ /* 0x000fe20003fa6270 */
[----:B------:R-:W-:Y:S01]  /*7520*/  UIADD3 UR21, UP0, UPT, UR21, -0x2000, URZ ;  /* 0xffffe00015157890 */ /* 0x000fe2000ff1e0ff */
[----:B--2---:R-:W-:-:S04]  /*7530*/  FADD.FTZ R20, R20, R2 ;  /* 0x0000000214147221 */ /* 0x004fc80000010000 */
[----:B------:R-:W-:-:S04]  /*7540*/  FADD.FTZ R21, R20, R21 ;  /* 0x0000001514157221 */ /* 0x000fc80000010000 */
[----:B------:R-:W-:-:S04]  /*7550*/  FADD.FTZ R22, R21, R22 ;  /* 0x0000001615167221 */ /* 0x000fc80000010000 */
[----:B------:R-:W-:-:S04]  /*7560*/  FADD.FTZ R23, R22, R23 ;  /* 0x0000001716177221 */ /* 0x000fc80000010000 */
[----:B------:R-:W-:-:S04]  /*7570*/  FADD.FTZ R24, R23, R24 ;  /* 0x0000001817187221 */ /* 0x000fc80000010000 */
[----:B------:R-:W-:-:S04]  /*7580*/  FADD.FTZ R25, R24, R25 ;  /* 0x0000001918197221 */ /* 0x000fc80000010000 */
[----:B------:R-:W-:Y:S01]  /*7590*/  FADD.FTZ R26, R25, R26 ;  /* 0x0000001a191a7221 */ /* 0x000fe20000010000 */
[----:B------:R-:W-:-:S03]  /*75a0*/  LEA R2, P3, R3, UR26, 0x2 ;  /* 0x0000001a03027c11 */ /* 0x000fc6000f8610ff */
[----:B------:R-:W-:Y:S01]  /*75b0*/  FADD.FTZ R27, R26, R27 ;  /* 0x0000001b1a1b7221 */ /* 0x000fe20000010000 */
[----:B------:R-:W-:-:S03]  /*75c0*/  LEA.HI.X R3, R3, UR27, R8, 0x2, P3 ;  /* 0x0000001b03037c11 */ /* 0x000fc600098f1408 */
[----:B------:R-:W-:Y:S01]  /*75d0*/  FADD.FTZ R27, R27, R154 ;  /* 0x0000009a1b1b7221 */ /* 0x000fe20000010000 */
[-C--:B------:R-:W-:Y:S01]  /*75e0*/  ISETP.GE.AND P3, PT, R73, R0.reuse, PT ;  /* 0x000000004900720c */ /* 0x080fe20003f66270 */
[----:B------:R0:W-:Y:S02]  /*75f0*/  @!P2 STG.E desc[UR32][R2.64], R7 ;  /* 0x000000070200a986 */ /* 0x0001e4000c101920 */
[----:B------:R-:W-:Y:S01]  /*7600*/  FADD.FTZ R158, R27, R158 ;  /* 0x0000009e1b9e7221 */ /* 0x000fe20000010000 */
[-C--:B------:R-:W-:Y:S01]  /*7610*/  ISETP.GE.AND P2, PT, R72, R0.reuse, PT ;  /* 0x000000004800720c */ /* 0x080fe20003f46270 */
        /* <DEDUP_REMOVED lines=21> */
[----:B------:R-:W-:Y:S01]  /*7770*/  FADD.FTZ R0, R165, R30 ;  /* 0x0000001ea5007221 */ /* 0x000fe20000010000 */
        /* <DEDUP_REMOVED lines=8> */
[----:B------:R-:W-:-:S02]  /*7800*/  UIADD3.X UR22, UPT, UPT, UR22, -0x1, URZ, UP0, !UPT ;  /* 0xffffffff16167890 */ /* 0x000fc400087fe4ff */
[----:B------:R-:W-:Y:S02]  /*7810*/  UISETP.GT.AND UP0, UPT, UR10, 0x1, UPT ;  /* 0x000000010a00788c */ /* 0x000fe4000bf04270 */
[----:B------:R-:W-:Y:S02]  /*7820*/  UIADD3 UR12, UPT, UPT, UR10, -0x1, URZ ;  /* 0xffffffff0a0c7890 */ /* 0x000fe4000fffe0ff */
[----:B------:R-:W-:Y:S02]  /*7830*/  UIADD3 UR11, UP1, UPT, UR11, -0x2000, URZ ;  /* 0xffffe0000b0b7890 */ /* 0x000fe4000ff3e0ff */
[----:B------:R-:W-:Y:S02]  /*7840*/  UIADD3 UR17, UP2, UPT, UR17, -0x2000, URZ ;  /* 0xffffe00011117890 */ /* 0x000fe4000ff5e0ff */
[----:B------:R-:W-:Y:S02]  /*7850*/  UIADD3 UR19, UP3, UPT, UR19, -0x2000, URZ ;  /* 0xffffe00013137890 */ /* 0x000fe4000ff7e0ff */
[----:B------:R-:W-:-:S02]  /*7860*/  UIADD3.X UR16, UPT, UPT, UR16, -0x1, URZ, UP1, !UPT ;  /* 0xffffffff10107890 */ /* 0x000fc40008ffe4ff */
[----:B------:R-:W-:Y:S02]  /*7870*/  UIADD3.X UR18, UPT, UPT, UR18, -0x1, URZ, UP2, !UPT ;  /* 0xffffffff12127890 */ /* 0x000fe400097fe4ff */
[----:B------:R-:W-:Y:S01]  /*7880*/  UIADD3.X UR20, UPT, UPT, UR20, -0x1, URZ, UP3, !UPT ;  /* 0xffffffff14147890 */ /* 0x000fe20009ffe4ff */
[----:B------:R-:W-:Y:S01]  /*7890*/  UMOV UR10, UR12 ;  /* 0x0000000c000a7c82 */ /* 0x000fe20008000000 */
[----:B0-----:R-:W-:Y:S10]  /*78a0*/  BRA.U UP0, `(.L_x_365) ;  /* 0xffffff8d00e07547 */ /* 0x001ff4000b83ffff */
.L_x_318:
        /* <DEDUP_REMOVED lines=45> */
.L_x_367:
[----:B------:R-:W-:Y:S05]  /*7b80*/  BSYNC.RECONVERGENT B0 ;  /* 0x0000000000007941 */ /* 0x000fea0003800200 */
.L_x_366:
        /* <DEDUP_REMOVED lines=43> */
.L_x_369:
[----:B------:R-:W-:Y:S05]  /*7e40*/  BSYNC.RECONVERGENT B0 ;  /* 0x0000000000007941 */ /* 0x000fea0003800200 */
.L_x_368:
[----:B------:R-:W-:Y:S05]  /*7e50*/  @P0 EXIT ;  /* 0x000000000000094d */ /* 0x000fea0003800000 */
[----:B------:R-:W3:Y:S01]  /*7e60*/  S2UR UR14, SR_CgaCtaId ;  /* 0x00000000000e79c3 */ /* 0x000ee20000008800 */
[----:B------:R-:W4:Y:S01]  /*7e70*/  LDCU.64 UR10, c[0x0][0x4a8] ;  /* 0x00009500ff0a77ac */ /* 0x000f220008000a00 */
[----:B------:R-:W-:Y:S01]  /*7e80*/  BSSY.RECONVERGENT B0, `(.L_x_370) ;  /* 0x0000029000007945 */ /* 0x000fe20003800200 */
[----:B------:R-:W5:Y:S01]  /*7e90*/  LDCU.64 UR12, c[0x0][0x4c8] ;  /* 0x00009900ff0c77ac */ /* 0x000f620008000a00 */
[----:B------:R-:W0:Y:S01]  /*7ea0*/  LDCU UR15, c[0x0][0x360] ;  /* 0x00006c00ff0f77ac */ /* 0x000e220008000800 */
[----:B------:R-:W0:Y:S01]  /*7eb0*/  LDCU.64 UR16, c[0x0][0x4b0] ;  /* 0x00009600ff1077ac */ /* 0x000e220008000a00 */
[----:B------:R-:W0:Y:S01]  /*7ec0*/  LDCU.64 UR18, c[0x0][0x4d0] ;  /* 0x00009a00ff1277ac */ /* 0x000e220008000a00 */
[----:B----4-:R-:W-:Y:S02]  /*7ed0*/  UIMAD.WIDE.U32 UR4, UR8, UR10, URZ ;  /* 0x0000000a080472a5 */ /* 0x010fe4000f8e00ff */
[----:B-----5:R-:W-:Y:S01]  /*7ee0*/  UIMAD.WIDE.U32 UR6, UR8, UR12, URZ ;  /* 0x0000000c080672a5 */ /* 0x020fe2000f8e00ff */
[----:B------:R-:W-:Y:S01]  /*7ef0*/  UMOV UR10, 0x400 ;  /* 0x00000400000a7882 */ /* 0x000fe20000000000 */
[----:B------:R-:W-:Y:S01]  /*7f00*/  UIMAD UR9, UR8, UR11, UR5 ;  /* 0x0000000b080972a4 */ /* 0x000fe2000f8e0205 */
[----:B------:R-:W4:Y:S01]  /*7f10*/  LDCU.128 UR20, c[0x0][0x530] ;  /* 0x0000a600ff1477ac */ /* 0x000f220008000c00 */
[----:B------:R-:W-:-:S02]  /*7f20*/  UIMAD UR8, UR8, UR13, UR7 ;  /* 0x0000000d080872a4 */ /* 0x000fc4000f8e0207 */
[----:B0--3--:R-:W-:-:S12]  /*7f30*/  ULEA UR10, UR14, UR10, 0x18 ;  /* 0x0000000a0e0a7291 */ /* 0x009fd8000f8ec0ff */
.L_x_371:
[----:B------:R-:W-:Y:S01]  /*7f40*/  LEA R0, R11, UR10, 0x2 ;  /* 0x0000000a0b007c11 */ /* 0x000fe2000f8e10ff */
[----:B0-----:R-:W-:Y:S01]  /*7f50*/  IMAD.U32 R4, RZ, RZ, UR4 ;  /* 0x00000004ff047e24 */ /* 0x001fe2000f8e00ff */
[----:B-12---:R-:W-:Y:S01]  /*7f60*/  MOV R5, UR5 ;  /* 0x0000000500057c02 */ /* 0x006fe20008000f00 */
[----:B------:R-:W-:Y:S01]  /*7f70*/  IMAD.U32 R9, RZ, RZ, UR7 ;  /* 0x00000007ff097e24 */ /* 0x000fe2000f8e00ff */
[----:B------:R-:W-:Y:S01]  /*7f80*/  SHF.R.S32.HI R5, RZ, 0x1f, R11 ;  /* 0x0000001fff057819 */ /* 0x000fe2000001140b */
[----:B------:R-:W0:Y:S01]  /*7f90*/  LDS R13, [R0+0x5e60] ;  /* 0x005e6000000d7984 */ /* 0x000e220000000800 */
[----:B------:R-:W-:Y:S02]  /*7fa0*/  MOV R3, UR9 ;  /* 0x0000000900037c02 */ /* 0x000fe40008000f00 */
[----:B------:R-:W-:Y:S01]  /*7fb0*/  MOV R2, R4 ;  /* 0x0000000400027202 */ /* 0x000fe20000000f00 */
[----:B------:R-:W1:Y:S01]  /*7fc0*/  LDS R15, [R0+0x6260] ;  /* 0x00626000000f7984 */ /* 0x000e620000000800 */
[----:B------:R-:W-:Y:S01]  /*7fd0*/  MOV R8, UR6 ;  /* 0x0000000600087c02 */ /* 0x000fe20008000f00 */
[C---:B------:R-:W-:Y:S01]  /*7fe0*/  IMAD R4, R5.reuse, UR16, RZ ;  /* 0x0000001005047c24 */ /* 0x040fe2000f8e02ff */
[----:B------:R-:W-:Y:S01]  /*7ff0*/  MOV R7, UR8 ;  /* 0x0000000800077c02 */ /* 0x000fe20008000f00 */
[----:B------:R-:W-:Y:S01]  /*8000*/  IMAD R10, R5, UR18, RZ ;  /* 0x00000012050a7c24 */ /* 0x000fe2000f8e02ff */
[----:B------:R-:W-:Y:S01]  /*8010*/  MOV R6, R8 ;  /* 0x0000000800067202 */ /* 0x000fe20000000f00 */
[----:B------:R-:W-:-:S04]  /*8020*/  IMAD.WIDE.U32 R2, R11, UR16, R2 ;  /* 0x000000100b027c25 */ /* 0x000fc8000f8e0002 */
[C---:B------:R-:W-:Y:S01]  /*8030*/  IMAD R5, R11.reuse, UR17, R4 ;  /* 0x000000110b057c24 */ /* 0x040fe2000f8e0204 */
[C---:B----4-:R-:W-:Y:S01]  /*8040*/  LEA R4, P0, R2.reuse, UR20, 0x2 ;  /* 0x0000001402047c11 */ /* 0x050fe2000f8010ff */
[C---:B------:R-:W-:Y:S02]  /*8050*/  IMAD R9, R11.reuse, UR19, R10 ;  /* 0x000000130b097c24 */ /* 0x040fe4000f8e020a */
[----:B------:R-:W-:Y:S01]  /*8060*/  IMAD.WIDE.U32 R6, R11, UR18, R6 ;  /* 0x000000120b067c25 */ /* 0x000fe2000f8e0006 */
[----:B------:R-:W-:Y:S02]  /*8070*/  IADD3 R5, PT, PT, R3, R5, RZ ;  /* 0x0000000503057210 */ /* 0x000fe40007ffe0ff */
[----:B------:R-:W-:Y:S01]  /*8080*/  IADD3 R11, PT, PT, R11, UR15, RZ ;  /* 0x0000000f0b0b7c10 */ /* 0x000fe2000fffe0ff */
[----:B------:R-:W-:Y:S01]  /*8090*/  IMAD.IADD R3, R7, 0x1, R9 ;  /* 0x0000000107037824 */ /* 0x000fe200078e0209 */
[----:B------:R-:W-:Y:S02]  /*80a0*/  LEA.HI.X R5, R2, UR21, R5, 0x2, P0 ;  /* 0x0000001502057c11 */ /* 0x000fe400080f1405 */
[----:B------:R-:W-:-:S02]  /*80b0*/  ISETP.GE.AND P0, PT, R11, UR24, PT ;  /* 0x000000180b007c0c */ /* 0x000fc4000bf06270 */
[----:B------:R-:W-:-:S04]  /*80c0*/  LEA R8, P1, R6, UR22, 0x2 ;  /* 0x0000001606087c11 */ /* 0x000fc8000f8210ff */
[----:B------:R-:W-:Y:S01]  /*80d0*/  LEA.HI.X R9, R6, UR23, R3, 0x2, P1 ;  /* 0x0000001706097c11 */ /* 0x000fe200088f1403 */
[----:B0-----:R0:W-:Y:S04]  /*80e0*/  REDG.E.ADD.F32.FTZ.RN.STRONG.GPU desc[UR32][R4.64], R13 ;  /* 0x0000000d040079a6 */ /* 0x0011e8000c12f320 */
[----:B-1----:R0:W-:Y:S02]  /*80f0*/  REDG.E.ADD.F32.FTZ.RN.STRONG.GPU desc[UR32][R8.64], R15 ;  /* 0x0000000f080079a6 */ /* 0x0021e4000c12f320 */
[----:B------:R-:W-:Y:S05]  /*8100*/  @!P0 BRA `(.L_x_371) ;  /* 0xfffffffc008c8947 */ /* 0x000fea000383ffff */
[----:B------:R-:W-:Y:S05]  /*8110*/  BSYNC.RECONVERGENT B0 ;  /* 0x0000000000007941 */ /* 0x000fea0003800200 */
.L_x_370:
[----:B------:R-:W-:Y:S05]  /*8120*/  EXIT ;  /* 0x000000000000794d */ /* 0x000fea0003800000 */
.L_x_324:
[----:B------:R-:W-:Y:S01]  /*8130*/  HFMA2 R87, -RZ, RZ, 0, 5.9604644775390625e-08 ;  /* 0x00000001ff577431 */ /* 0x000fe200000001ff */
[----:B------:R-:W-:Y:S01]  /*8140*/  MOV R139, R136 ;  /* 0x00000088008b7202 */ /* 0x000fe20000000f00 */
[----:B------:R-:W-:Y:S01]  /*8150*/  IMAD.MOV.U32 R86, RZ, RZ, RZ ;  /* 0x000000ffff567224 */ /* 0x000fe200078e00ff */
[----:B------:R-:W-:-:S07]  /*8160*/  MOV R152, 0xffffffff ;  /* 0xffffffff00987802 */ /* 0x000fce0000000f00 */
[----:B---3-5:R-:W-:Y:S05]  /*8170*/  WARPSYNC.COLLECTIVE R152, `(.L_x_372) ;  /* 0x0000000098087348 */ /* 0x028fea0003c00000 */
[----:B------:R0:W1:Y:S02]  /*8180*/  SHFL.UP P6, R140, R139, R87, R86 ;  /* 0x040000578b8c7389 */ /* 0x00006400000c0056 */
[----:B01-3-5:R-:W-:Y:S05]  /*8190*/  ENDCOLLECTIVE ;  /* 0x000000000000791b */ /* 0x02bfea0003800000 */
.L_x_372:
[----:B------:R-:W-:Y:S02]  /*81a0*/  MOV R139, R137 ;  /* 0x00000089008b7202 */ /* 0x000fe40000000f00 */
[----:B------:R-:W-:-:S07]  /*81b0*/  MOV R138, R140 ;  /* 0x0000008c008a7202 */ /* 0x000fce0000000f00 */
[----:B------:R-:W-:Y:S05]  /*81c0*/  WARPSYNC.COLLECTIVE R152, `(.L_x_373) ;  /* 0x0000000098087348 */ /* 0x000fea0003c00000 */
[----:B------:R0:W1:Y:S02]  /*81d0*/  SHFL.UP P6, R140, R139, R87, R86 ;  /* 0x040000578b8c7389 */ /* 0x00006400000c0056 */
[----:B01----:R-:W-:Y:S05]  /*81e0*/  ENDCOLLECTIVE ;  /* 0x000000000000791b */ /* 0x003fea0003800000 */
.L_x_373:
[----:B------:R-:W-:Y:S02]  /*81f0*/  HFMA2 R87, -RZ, RZ, 0, 1.1920928955078125e-07 ;  /* 0x00000002ff577431 */ /* 0x000fe400000001ff */
[----:B------:R-:W-:-:S04]  /*8200*/  IMAD.MOV.U32 R86, RZ, RZ, R140 ;  /* 0x000000ffff567224 */ /* 0x000fc800078e008c */
[C---:B------:R-:W-:Y:S01]  /*8210*/  FFMA.FTZ R140, R136.reuse, R86, R137 ;  /* 0x00000056888c7223 */ /* 0x040fe20000010089 */
[----:B------:R-:W-:Y:S01]  /*8220*/  @P5 FMUL.FTZ R136, R136, R138 ;  /* 0x0000008a88885220 */ /* 0x000fe20000410000 */
[----:B------:R-:W-:-:S03]  /*8230*/  MOV R86, RZ ;  /* 0x000000ff00567202 */ /* 0x000fc60000000f00 */
[----:B------:R-:W-:Y:S02]  /*8240*/  FSEL R138, R137, R140, !P5 ;  /* 0x0000008c898a7208 */ /* 0x000fe40006800000 */
[----:B------:R-:W-:-:S07]  /*8250*/  MOV R139, R136 ;  /* 0x00000088008b7202 */ /* 0x000fce0000000f00 */
[----:B------:R-:W-:Y:S05]  /*8260*/  WARPSYNC.COLLECTIVE R152, `(.L_x_374) ;  /* 0x0000000098087348 */ /* 0x000fea0003c00000 */
[----:B------:R0:W1:Y:S02]  /*8270*/  SHFL.UP P6, R140, R139, R87, R86 ;  /* 0x040000578b8c7389 */ /* 0x00006400000c0056 */
[----:B01----:R-:W-:Y:S05]  /*8280*/  ENDCOLLECTIVE ;  /* 0x000000000000791b */ /* 0x003fea0003800000 */
.L_x_374:
[----:B------:R-:W-:Y:S01]  /*8290*/  MOV R139, R138 ;  /* 0x0000008a008b7202 */ /* 0x000fe20000000f00 */
[----:B------:R-:W-:-:S07]  /*82a0*/  IMAD.MOV.U32 R137, RZ, RZ, R140 ;  /* 0x000000ffff897224 */ /* 0x000fce00078e008c */
[----:B------:R-:W-:Y:S05]  /*82b0*/  WARPSYNC.COLLECTIVE R152, `(.L_x_375) ;  /* 0x0000000098087348 */ /* 0x000fea0003c00000 */
[----:B------:R0:W1:Y:S02]  /*82c0*/  SHFL.UP P6, R140, R139, R87, R86 ;  /* 0x040000578b8c7389 */ /* 0x00006400000c0056 */
[----:B01----:R-:W-:Y:S05]  /*82d0*/  ENDCOLLECTIVE ;  /* 0x000000000000791b */ /* 0x003fea0003800000 */
.L_x_375:
[----:B------:R-:W-:Y:S01]  /*82e0*/  IMAD.MOV.U32 R87, RZ, RZ, 0x4 ;  /* 0x00000004ff577424 */ /* 0x000fe200078e00ff */
[----:B------:R-:W-:-:S05]  /*82f0*/  MOV R86, R140 ;  /* 0x0000008c00567202 */ /* 0x000fca0000000f00 */
[C---:B------:R-:W-:Y:S01]  /*8300*/  FFMA.FTZ R86, R136.reuse, R86, R138 ;  /* 0x0000005688567223 */ /* 0x040fe2000001008a */
[----:B------:R-:W-:-:S04]  /*8310*/  @P4 FMUL.FTZ R136, R136, R137 ;  /* 0x0000008988884220 */ /* 0x000fc80000410000 */
[----:B------:R-:W-:Y:S01]  /*8320*/  FSEL R138, R138, R86, !P4 ;  /* 0x000000568a8a7208 */ /* 0x000fe20006000000 */
[----:B------:R-:W-:Y:S01]  /*8330*/  HFMA2 R86, -RZ, RZ, 0, 0 ;  /* 0x00000000ff567431 */ /* 0x000fe200000001ff */
[----:B------:R-:W-:-:S07]  /*8340*/  MOV R139, R136 ;  /* 0x00000088008b7202 */ /* 0x000fce0000000f00 */
[----:B------:R-:W-:Y:S05]  /*8350*/  WARPSYNC.COLLECTIVE R152, `(.L_x_376) ;  /* 0x0000000098087348 */ /* 0x000fea0003c00000 */
[----:B------:R0:W1:Y:S02]  /*8360*/  SHFL.UP P6, R140, R139, R87, R86 ;  /* 0x040000578b8c7389 */ /* 0x00006400000c0056 */
[----:B01----:R-:W-:Y:S05]  /*8370*/  ENDCOLLECTIVE ;  /* 0x000000000000791b */ /* 0x003fea0003800000 */
.L_x_376:
[----:B------:R-:W-:Y:S02]  /*8380*/  MOV R139, R138 ;  /* 0x0000008a008b7202 */ /* 0x000fe40000000f00 */
[----:B------:R-:W-:-:S07]  /*8390*/  MOV R137, R140 ;  /* 0x0000008c00897202 */ /* 0x000fce0000000f00 */
[----:B------:R-:W-:Y:S05]  /*83a0*/  WARPSYNC.COLLECTIVE R152, `(.L_x_377) ;  /* 0x0000000098087348 */ /* 0x000fea0003c00000 */
[----:B------:R0:W1:Y:S02]  /*83b0*/  SHFL.UP P6, R140, R139, R87, R86 ;  /* 0x040000578b8c7389 */ /* 0x00006400000c0056 */
[----:B01----:R-:W-:Y:S05]  /*83c0*/  ENDCOLLECTIVE ;  /* 0x000000000000791b */ /* 0x003fea0003800000 */
.L_x_377:
[----:B------:R-:W-:Y:S02]  /*83d0*/  HFMA2 R87, -RZ, RZ, 0, 4.76837158203125e-07 ;  /* 0x00000008ff577431 */ /* 0x000fe400000001ff */
[----:B------:R-:W-:-:S04]  /*83e0*/  IMAD.MOV.U32 R86, RZ, RZ, R140 ;  /* 0x000000ffff567224 */ /* 0x000fc800078e008c */
[C---:B------:R-:W-:Y:S01]  /*83f0*/  FFMA.FTZ R86, R136.reuse, R86, R138 ;  /* 0x0000005688567223 */ /* 0x040fe2000001008a */
[----:B------:R-:W-:-:S04]  /*8400*/  @P3 FMUL.FTZ R136, R136, R137 ;  /* 0x0000008988883220 */ /* 0x000fc80000410000 */
[----:B------:R-:W-:Y:S02]  /*8410*/  FSEL R138, R138, R86, !P3 ;  /* 0x000000568a8a7208 */ /* 0x000fe40005800000 */
[----:B------:R-:W-:Y:S02]  /*8420*/  MOV R139, R136 ;  /* 0x00000088008b7202 */ /* 0x000fe40000000f00 */
[----:B------:R-:W-:-:S07]  /*8430*/  MOV R86, RZ ;  /* 0x000000ff00567202 */ /* 0x000fce0000000f00 */
[----:B------:R-:W-:Y:S05]  /*8440*/  WARPSYNC.COLLECTIVE R152, `(.L_x_378) ;  /* 0x0000000098087348 */ /* 0x000fea0003c00000 */
[----:B------:R0:W1:Y:S02]  /*8450*/  SHFL.UP P6, R140, R139, R87, R86 ;  /* 0x040000578b8c7389 */ /* 0x00006400000c0056 */
[----:B01----:R-:W-:Y:S05]  /*8460*/  ENDCOLLECTIVE ;  /* 0x000000000000791b */ /* 0x003fea0003800000 */
.L_x_378:
[----:B------:R-:W-:Y:S01]  /*8470*/  MOV R139, R138 ;  /* 0x0000008a008b7202 */ /* 0x000fe20000000f00 */
[----:B------:R-:W-:-:S07]  /*8480*/  IMAD.MOV.U32 R137, RZ, RZ, R140 ;  /* 0x000000ffff897224 */ /* 0x000fce00078e008c */
[----:B------:R-:W-:Y:S05]  /*8490*/  WARPSYNC.COLLECTIVE R152, `(.L_x_379) ;  /* 0x0000000098087348 */ /* 0x000fea0003c00000 */
[----:B------:R0:W1:Y:S02]  /*84a0*/  SHFL.UP P6, R140, R139, R87, R86 ;  /* 0x040000578b8c7389 */ /* 0x00006400000c0056 */
[----:B01----:R-:W-:Y:S05]  /*84b0*/  ENDCOLLECTIVE ;  /* 0x000000000000791b */ /* 0x003fea0003800000 */
.L_x_379:
        /* <DEDUP_REMOVED lines=10> */
.L_x_380:
[----:B------:R-:W-:Y:S02]  /*8560*/  MOV R139, R138 ;  /* 0x0000008a008b7202 */ /* 0x000fe40000000f00 */
[----:B------:R-:W-:-:S07]  /*8570*/  MOV R137, R140 ;  /* 0x0000008c00897202 */ /* 0x000fce0000000f00 */
[----:B------:R-:W-:Y:S05]  /*8580*/  WARPSYNC.COLLECTIVE R152, `(.L_x_381) ;  /* 0x0000000098087348 */ /* 0x000fea0003c00000 */
[----:B------:R0:W1:Y:S02]  /*8590*/  SHFL.UP P6, R140, R139, R87, R86 ;  /* 0x040000578b8c7389 */ /* 0x00006400000c0056 */
[----:B01----:R-:W-:Y:S05]  /*85a0*/  ENDCOLLECTIVE ;  /* 0x000000000000791b */ /* 0x003fea0003800000 */
.L_x_381:
[----:B------:R-:W-:Y:S01]  /*85b0*/  IMAD.MOV.U32 R86, RZ, RZ, R140 ;  /* 0x000000ffff567224 */ /* 0x000fe200078e008c */
[----:B------:R-:W-:Y:S06]  /*85c0*/  BRA `(.L_x_382) ;  /* 0xffffffb400f47947 */ /* 0x000fec000383ffff */
.L_x_325:
[----:B------:R-:W-:Y:S01]  /*85d0*/  HFMA2 R87, -RZ, RZ, 0, 1.847743988037109375e-06 ;  /* 0x0000001fff577431 */ /* 0x000fe200000001ff */
[----:B------:R-:W-:Y:S01]  /*85e0*/  BSSY B0, `(.L_x_383) ;  /* 0x0000007000007945 */ /* 0x000fe20003800000 */
[----:B------:R-:W-:Y:S01]  /*85f0*/  MOV R151, R136 ;  /* 0x0000008800977202 */ /* 0x000fe20000000f00 */
[----:B------:R-:W-:Y:S01]  /*8600*/  IMAD.MOV.U32 R152, RZ, RZ, -0x1 ;  /* 0xffffffffff987424 */ /* 0x000fe200078e00ff */
[----:B------:R-:W-:-:S07]  /*8610*/  MOV R86, 0x1f ;  /* 0x0000001f00567802 */ /* 0x000fce0000000f00 */
[----:B---3-5:R-:W-:Y:S05]  /*8620*/  WARPSYNC.COLLECTIVE R152, `(.L_x_384) ;  /* 0x0000000098087348 */ /* 0x028fea0003c00000 */
[----:B------:R0:W1:Y:S02]  /*8630*/  SHFL.IDX P2, R153, R151, R87, R86 ;  /* 0x0000005797997389 */ /* 0x0000640000040056 */
[----:B01-3-5:R-:W-:Y:S05]  /*8640*/  ENDCOLLECTIVE ;  /* 0x000000000000791b */ /* 0x02bfea0003800000 */
.L_x_384:
[----:B------:R-:W-:Y:S05]  /*8650*/  BSYNC B0 ;  /* 0x0000000000007941 */ /* 0x000fea0003800000 */
.L_x_383:
[----:B------:R-:W-:Y:S05]  /*8660*/  BRA `(.L_x_385) ;  /* 0xffffffb400e47947 */ /* 0x000fea000383ffff */
.L_x_326:
        /* <DEDUP_REMOVED lines=8> */
.L_x_387:
[----:B------:R-:W-:Y:S05]  /*86f0*/  BSYNC B0 ;  /* 0x0000000000007941 */ /* 0x000fea0003800000 */
.L_x_386:
[----:B------:R-:W-:Y:S05]  /*8700*/  BRA `(.L_x_388) ;  /* 0xffffffb400c47947 */ /* 0x000fea000383ffff */
.L_x_327:
[----:B------:R-:W-:Y:S01]  /*8710*/  HFMA2 R87, -RZ, RZ, 0, 5.9604644775390625e-08 ;  /* 0x00000001ff577431 */ /* 0x000fe200000001ff */
[----:B------:R-:W-:Y:S01]  /*8720*/  BSSY B0, `(.L_x_389) ;  /* 0x0000007000007945 */ /* 0x000fe20003800000 */
[----:B------:R-:W-:Y:S01]  /*8730*/  MOV R139, R136 ;  /* 0x00000088008b7202 */ /* 0x000fe20000000f00 */
[----:B------:R-:W-:Y:S01]  /*8740*/  IMAD.MOV.U32 R152, RZ, RZ, -0x1 ;  /* 0xffffffffff987424 */ /* 0x000fe200078e00ff */
[----:B------:R-:W-:-:S07]  /*8750*/  MOV R86, RZ ;  /* 0x000000ff00567202 */ /* 0x000fce0000000f00 */
[----:B---3-5:R-:W-:Y:S05]  /*8760*/  WARPSYNC.COLLECTIVE R152, `(.L_x_390) ;  /* 0x0000000098087348 */ /* 0x028fea0003c00000 */
[----:B------:R0:W1:Y:S02]  /*8770*/  SHFL.UP P6, R140, R139, R87, R86 ;  /* 0x040000578b8c7389 */ /* 0x00006400000c0056 */
[----:B01-3-5:R-:W-:Y:S05]  /*8780*/  ENDCOLLECTIVE ;  /* 0x000000000000791b */ /* 0x02bfea0003800000 */
.L_x_390:
[----:B------:R-:W-:Y:S05]  /*8790*/  BSYNC B0 ;  /* 0x0000000000007941 */ /* 0x000fea0003800000 */
.L_x_389:
[----:B------:R-:W-:Y:S01]  /*87a0*/  HFMA2 R87, -RZ, RZ, 0, 5.9604644775390625e-08 ;  /* 0x00000001ff577431 */ /* 0x000fe200000001ff */
[----:B------:R-:W-:Y:S01]  /*87b0*/  MOV R139, R137 ;  /* 0x00000089008b7202 */ /* 0x000fe20000000f00 */
[----:B------:R-:W-:Y:S01]  /*87c0*/  IMAD.MOV.U32 R86, RZ, RZ, RZ ;  /* 0x000000ffff567224 */ /* 0x000fe200078e00ff */
[----:B------:R-:W-:Y:S02]  /*87d0*/  MOV R152, 0xffffffff ;  /* 0xffffffff00987802 */ /* 0x000fe40000000f00 */
[----:B------:R-:W-:Y:S02]  /*87e0*/  MOV R136, R140 ;  /* 0x0000008c00887202 */ /* 0x000fe40000000f00 */
[----:B------:R-:W-:-:S07]  /*87f0*/  MOV R151, R42 ;  /* 0x0000002a00977202 */ /* 0x000fce0000000f00 */
[----:B------:R-:W-:Y:S05]  /*8800*/  WARPSYNC.COLLECTIVE R152, `(.L_x_391) ;  /* 0x0000000098087348 */ /* 0x000fea0003c00000 */
[----:B------:R0:W1:Y:S02]  /*8810*/  SHFL.UP P6, R140, R139, R87, R86 ;  /* 0x040000578b8c7389 */ /* 0x00006400000c0056 */
[----:B01----:R-:W-:Y:S05]  /*8820*/  ENDCOLLECTIVE ;  /* 0x000000000000791b */ /* 0x003fea0003800000 */
.L_x_391:
[----:B------:R-:W-:Y:S02]  /*8830*/  HFMA2 R86, -RZ, RZ, 0, 1.847743988037109375e-06 ;  /* 0x0000001fff567431 */ /* 0x000fe400000001ff */
[----:B------:R-:W-:-:S07]  /*8840*/  IMAD.MOV.U32 R87, RZ, RZ, RZ ;  /* 0x000000ffff577224 */ /* 0x000fce00078e00ff */
[----:B------:R-:W-:Y:S05]  /*8850*/  WARPSYNC.COLLECTIVE R152, `(.L_x_392) ;  /* 0x0000000098087348 */ /* 0x000fea0003c00000 */
[----:B------:R0:W1:Y:S02]  /*8860*/  SHFL.IDX P2, R153, R151, R87, R86 ;  /* 0x0000005797997389 */ /* 0x0000640000040056 */
[----:B01----:R-:W-:Y:S05]  /*8870*/  ENDCOLLECTIVE ;  /* 0x000000000000791b */ /* 0x003fea0003800000 */
.L_x_392:
[----:B------:R-:W-:Y:S02]  /*8880*/  MOV R137, R140 ;  /* 0x0000008c00897202 */ /* 0x000fe40000000f00 */
[----:B------:R-:W-:Y:S02]  /*8890*/  MOV R151, R43 ;  /* 0x0000002b00977202 */ /* 0x000fe40000000f00 */
[----:B------:R-:W-:-:S07]  /*88a0*/  MOV R42, R153 ;  /* 0x00000099002a7202 */ /* 0x000fce0000000f00 */
[----:B------:R-:W-:Y:S05]  /*88b0*/  WARPSYNC.COLLECTIVE R152, `(.L_x_393) ;  /* 0x0000000098087348 */ /* 0x000fea0003c00000 */
[----:B------:R0:W1:Y:S02]  /*88c0*/  SHFL.IDX P2, R153, R151, R87, R86 ;  /* 0x0000005797997389 */ /* 0x0000640000040056 */
[----:B01----:R-:W-:Y:S05]  /*88d0*/  ENDCOLLECTIVE ;  /* 0x000000000000791b */ /* 0x003fea0003800000 */
.L_x_393:
[----:B------:R-:W-:Y:S01]  /*88e0*/  IMAD.MOV.U32 R43, RZ, RZ, R153 ;  /* 0x000000ffff2b7224 */ /* 0x000fe200078e0099 */
[----:B------:R-:W-:Y:S06]  /*88f0*/  BRA `(.L_x_394) ;  /* 0xffffffb400607947 */ /* 0x000fec000383ffff */
.L_x_329:
[----:B------:R-:W-:Y:S01]  /*8900*/  HFMA2 R86, -RZ, RZ, 0, 5.9604644775390625e-08 ;  /* 0x00000001ff567431 */ /* 0x000fe200000001ff */
[----:B------:R-:W-:Y:S01]  /*8910*/  MOV R153, R162 ;  /* 0x000000a200997202 */ /* 0x000fe20000000f00 */
[----:B------:R-:W-:Y:S01]  /*8920*/  IMAD.MOV.U32 R152, RZ, RZ, -0x1 ;  /* 0xffffffffff987424 */ /* 0x000fe200078e00ff */
[----:B------:R-:W-:Y:S02]  /*8930*/  MOV R87, 0x1f ;  /* 0x0000001f00577802 */ /* 0x000fe40000000f00 */
[C---:B------:R-:W-:Y:S02]  /*8940*/  ISETP.GT.U32.AND P3, PT, R156.reuse, 0x1b, PT ;  /* 0x0000001b9c00780c */ /* 0x040fe40003f64070 */
[----:B------:R-:W-:-:S13]  /*8950*/  ISETP.GT.U32.AND P4, PT, R156, 0x17, PT ;  /* 0x000000179c00780c */ /* 0x000fda0003f84070 */
[----:B------:R-:W-:Y:S05]  /*8960*/  WARPSYNC.COLLECTIVE R152, `(.L_x_395) ;  /* 0x0000000098087348 */ /* 0x000fea0003c00000 */
[----:B------:R0:W1:Y:S02]  /*8970*/  SHFL.DOWN P0, R153, R153, R86, R87 ;  /* 0x0800005699997389 */ /* 0x0000640000000057 */
[----:B01----:R-:W-:Y:S05]  /*8980*/  ENDCOLLECTIVE ;  /* 0x000000000000791b */ /* 0x003fea0003800000 */
.L_x_395:
[----:B------:R-:W-:Y:S02]  /*8990*/  ISETP.GT.U32.AND P5, PT, R156, 0xf, PT ;  /* 0x0000000f9c00780c */ /* 0x000fe40003fa4070 */
[----:B------:R-:W-:Y:S02]  /*89a0*/  MOV R151, R153 ;  /* 0x0000009900977202 */ /* 0x000fe40000000f00 */
[----:B------:R-:W-:-:S03]  /*89b0*/  MOV R153, R163 ;  /* 0x000000a300997202 */ /* 0x000fc60000000f00 */
[----:B------:R-:W-:-:S07]  /*89c0*/  @P2 FMUL.FTZ R151, R151, R162 ;  /* 0x000000a297972220 */ /* 0x000fce0000410000 */
[----:B------:R-:W-:Y:S05]  /*89d0*/  WARPSYNC.COLLECTIVE R152, `(.L_x_396) ;  /* 0x0000000098087348 */ /* 0x000fea0003c00000 */
[----:B------:R0:W1:Y:S02]  /*89e0*/  SHFL.DOWN P0, R153, R153, R86, R87 ;  /* 0x0800005699997389 */ /* 0x0000640000000057 */
[----:B01----:R-:W-:Y:S05]  /*89f0*/  ENDCOLLECTIVE ;  /* 0x000000000000791b */ /* 0x003fea0003800000 */
.L_x_396:
[----:B------:R-:W-:-:S05]  /*8a00*/  MOV R86, R153 ;  /* 0x0000009900567202 */ /* 0x000fca0000000f00 */
[----:B------:R-:W-:Y:S01]  /*8a10*/  @P2 FFMA.FTZ R86, R162, R86, R163 ;  /* 0x00000056a2562223 */ /* 0x000fe200000100a3 */
[----:B------:R-:W-:-:S03]  /*8a20*/  @P2 MOV R162, R151 ;  /* 0x0000009700a22202 */ /* 0x000fc60000000f00 */
[----:B------:R-:W-:Y:S02]  /*8a30*/  @P2 IMAD.MOV.U32 R163, RZ, RZ, R86 ;  /* 0x000000ffffa32224 */ /* 0x000fe400078e0056 */
[----:B------:R-:W-:Y:S01]  /*8a40*/  HFMA2 R86, -RZ, RZ, 0, 1.1920928955078125e-07 ;  /* 0x00000002ff567431 */ /* 0x000fe200000001ff */
[----:B------:R-:W-:Y:S02]  /*8a50*/  MOV R153, R162 ;  /* 0x000000a200997202 */ /* 0x000fe40000000f00 */
[----:B------:R-:W-:-:S13]  /*8a60*/  ISETP.GT.U32.AND P2, PT, R156, 0x1d, PT ;  /* 0x0000001d9c00780c */ /* 0x000fda0003f44070 */
[----:B------:R-:W-:Y:S05]  /*8a70*/  WARPSYNC.COLLECTIVE R152, `(.L_x_397) ;  /* 0x0000000098087348 */ /* 0x000fea0003c00000 */
[----:B------:R0:W1:Y:S02]  /*8a80*/  SHFL.DOWN P0, R153, R153, R86, R87 ;  /* 0x0800005699997389 */ /* 0x0000640000000057 */
[----:B01----:R-:W-:Y:S05]  /*8a90*/  ENDCOLLECTIVE ;  /* 0x000000000000791b */ /* 0x003fea0003800000 */
.L_x_397:
[----:B------:R-:W-:Y:S01]  /*8aa0*/  IMAD.MOV.U32 R151, RZ, RZ, R153 ;  /* 0x000000ffff977224 */ /* 0x000fe200078e0099 */
[----:B------:R-:W-:-:S03]  /*8ab0*/  MOV R153, R163 ;  /* 0x000000a300997202 */ /* 0x000fc60000000f00 */
[----:B------:R-:W-:-:S07]  /*8ac0*/  @!P2 FMUL.FTZ R151, R162, R151 ;  /* 0x00000097a297a220 */ /* 0x000fce0000410000 */
[----:B------:R-:W-:Y:S05]  /*8ad0*/  WARPSYNC.COLLECTIVE R152, `(.L_x_398) ;  /* 0x0000000098087348 */ /* 0x000fea0003c00000 */
[----:B------:R0:W1:Y:S02]  /*8ae0*/  SHFL.DOWN P0, R153, R153, R86, R87 ;  /* 0x0800005699997389 */ /* 0x0000640000000057 */
[----:B01----:R-:W-:Y:S05]  /*8af0*/  ENDCOLLECTIVE ;  /* 0x000000000000791b */ /* 0x003fea0003800000 */
.L_x_398:
[----:B------:R-:W-:-:S05]  /*8b00*/  MOV R86, R153 ;  /* 0x0000009900567202 */ /* 0x000fca0000000f00 */
[----:B------:R-:W-:Y:S01]  /*8b10*/  @!P2 FFMA.FTZ R86, R162, R86, R163 ;  /* 0x00000056a256a223 */ /* 0x000fe200000100a3 */
[----:B------:R-:W-:-:S04]  /*8b20*/  @!P2 IMAD.MOV.U32 R162, RZ, RZ, R151 ;  /* 0x000000ffffa2a224 */ /* 0x000fc800078e0097 */
[----:B------:R-:W-:Y:S01]  /*8b30*/  @!P2 MOV R163, R86 ;  /* 0x0000005600a3a202 */ /* 0x000fe20000000f00 */
[----:B------:R-:W-:Y:S01]  /*8b40*/  HFMA2 R86, -RZ, RZ, 0, 2.384185791015625e-07 ;  /* 0x00000004ff567431 */ /* 0x000fe200000001ff */
[----:B------:R-:W-:-:S07]  /*8b50*/  MOV R153, R162 ;  /* 0x000000a200997202 */ /* 0x000fce0000000f00 */
[----:B------:R-:W-:Y:S05]  /*8b60*/  WARPSYNC.COLLECTIVE R152, `(.L_x_399) ;  /* 0x0000000098087348 */ /* 0x000fea0003c00000 */
[----:B------:R0:W1:Y:S02]  /*8b70*/  SHFL.DOWN P0, R153, R153, R86, R87 ;  /* 0x0800005699997389 */ /* 0x0000640000000057 */
[----:B01----:R-:W-:Y:S05]  /*8b80*/  ENDCOLLECTIVE ;  /* 0x000000000000791b */ /* 0x003fea0003800000 */
.L_x_399:
[----:B------:R-:W-:Y:S01]  /*8b90*/  MOV R151, R153 ;  /* 0x0000009900977202 */ /* 0x000fe20000000f00 */
[----:B------:R-:W-:-:S04]  /*8ba0*/  IMAD.MOV.U32 R153, RZ, RZ, R163 ;  /* 0x000000ffff997224 */ /* 0x000fc800078e00a3 */
[----:B------:R-:W-:-:S07]  /*8bb0*/  @!P3 FMUL.FTZ R151, R162, R151 ;  /* 0x00000097a297b220 */ /* 0x000fce0000410000 */
[----:B------:R-:W-:Y:S05]  /*8bc0*/  WARPSYNC.COLLECTIVE R152, `(.L_x_400) ;  /* 0x0000000098087348 */ /* 0x000fea0003c00000 */
[----:B------:R0:W1:Y:S02]  /*8bd0*/  SHFL.DOWN P0, R153, R153, R86, R87 ;  /* 0x0800005699997389 */ /* 0x0000640000000057 */
[----:B01----:R-:W-:Y:S05]  /*8be0*/  ENDCOLLECTIVE ;  /* 0x000000000000791b */ /* 0x003fea0003800000 */
.L_x_400:
[----:B------:R-:W-:-:S05]  /*8bf0*/  MOV R86, R153 ;  /* 0x0000009900567202 */ /* 0x000fca0000000f00 */
[----:B------:R-:W-:Y:S01]  /*8c00*/  @!P3 FFMA.FTZ R86, R162, R86, R163 ;  /* 0x00000056a256b223 */ /* 0x000fe200000100a3 */
[----:B------:R-:W-:-:S04]  /*8c10*/  @!P3 MOV R162, R151 ;  /* 0x0000009700a2b202 */ /* 0x000fc80000000f00 */
[----:B------:R-:W-:Y:S01]  /*8c20*/  @!P3 MOV R163, R86 ;  /* 0x0000005600a3b202 */ /* 0x000fe20000000f00 */
[----:B------:R-:W-:Y:S02]  /*8c30*/  HFMA2 R86, -RZ, RZ, 0, 4.76837158203125e-07 ;  /* 0x00000008ff567431 */ /* 0x000fe400000001ff */
[----:B------:R-:W-:-:S07]  /*8c40*/  IMAD.MOV.U32 R153, RZ, RZ, R162 ;  /* 0x000000ffff997224 */ /* 0x000fce00078e00a2 */
[----:B------:R-:W-:Y:S05]  /*8c50*/  WARPSYNC.COLLECTIVE R152, `(.L_x_401) ;  /* 0x0000000098087348 */ /* 0x000fea0003c00000 */
[----:B------:R0:W1:Y:S02]  /*8c60*/  SHFL.DOWN P0, R153, R153, R86, R87 ;  /* 0x0800005699997389 */ /* 0x0000640000000057 */
[----:B01----:R-:W-:Y:S05]  /*8c70*/  ENDCOLLECTIVE ;  /* 0x000000000000791b */ /* 0x003fea0003800000 */
.L_x_401:
[----:B------:R-:W-:Y:S02]  /*8c80*/  MOV R151, R153 ;  /* 0x0000009900977202 */ /* 0x000fe40000000f00 */
[----:B------:R-:W-:-:S03]  /*8c90*/  MOV R153, R163 ;  /* 0x000000a300997202 */ /* 0x000fc60000000f00 */
[----:B------:R-:W-:-:S07]  /*8ca0*/  @!P4 FMUL.FTZ R151, R162, R151 ;  /* 0x00000097a297c220 */ /* 0x000fce0000410000 */
[----:B------:R-:W-:Y:S05]  /*8cb0*/  WARPSYNC.COLLECTIVE R152, `(.L_x_402) ;  /* 0x0000000098087348 */ /* 0x000fea0003c00000 */
[----:B------:R0:W1:Y:S02]  /*8cc0*/  SHFL.DOWN P0, R153, R153, R86, R87 ;  /* 0x0800005699997389 */ /* 0x0000640000000057 */
[----:B01----:R-:W-:Y:S05]  /*8cd0*/  ENDCOLLECTIVE ;  /* 0x000000000000791b */ /* 0x003fea0003800000 */
.L_x_402:
[----:B------:R-:W-:-:S04]  /*8ce0*/  IMAD.MOV.U32 R86, RZ, RZ, R153 ;  /* 0x000000ffff567224 */ /* 0x000fc800078e0099 */
[----:B------:R-:W-:Y:S01]  /*8cf0*/  @!P4 FFMA.FTZ R86, R162, R86, R163 ;  /* 0x00000056a256c223 */ /* 0x000fe200000100a3 */
[----:B------:R-:W-:-:S04]  /*8d00*/  @!P4 MOV R162, R151 ;  /* 0x0000009700a2c202 */ /* 0x000fc80000000f00 */
[----:B------:R-:W-:Y:S01]  /*8d10*/  @!P4 MOV R163, R86 ;  /* 0x0000005600a3c202 */ /* 0x000fe20000000f00 */
[----:B------:R-:W-:Y:S01]  /*8d20*/  IMAD.MOV.U32 R86, RZ, RZ, 0x10 ;  /* 0x00000010ff567424 */ /* 0x000fe200078e00ff */
[----:B------:R-:W-:-:S07]  /*8d30*/  MOV R153, R162 ;  /* 0x000000a200997202 */ /* 0x000fce0000000f00 */
[----:B------:R-:W-:Y:S05]  /*8d40*/  WARPSYNC.COLLECTIVE R152, `(.L_x_403) ;  /* 0x0000000098087348 */ /* 0x000fea0003c00000 */
[----:B------:R0:W1:Y:S02]  /*8d50*/  SHFL.DOWN P0, R153, R153, R86, R87 ;  /* 0x0800005699997389 */ /* 0x0000640000000057 */
[----:B01----:R-:W-:Y:S05]  /*8d60*/  ENDCOLLECTIVE ;  /* 0x000000000000791b */ /* 0x003fea0003800000 */
.L_x_403:
[----:B------:R-:W-:Y:S02]  /*8d70*/  MOV R151, R153 ;  /* 0x0000009900977202 */ /* 0x000fe40000000f00 */
[----:B------:R-:W-:-:S03]  /*8d80*/  MOV R153, R163 ;  /* 0x000000a300997202 */ /* 0x000fc60000000f00 */
[----:B------:R-:W-:-:S07]  /*8d90*/  @!P5 FMUL.FTZ R151, R162, R151 ;  /* 0x00000097a297d220 */ /* 0x000fce0000410000 */
[----:B------:R-:W-:Y:S05]  /*8da0*/  WARPSYNC.COLLECTIVE R152, `(.L_x_404) ;  /* 0x0000000098087348 */ /* 0x000fea0003c00000 */
[----:B------:R0:W1:Y:S02]  /*8db0*/  SHFL.DOWN P0, R153, R153, R86, R87 ;  /* 0x0800005699997389 */ /* 0x0000640000000057 */
[----:B01----:R-:W-:Y:S05]  /*8dc0*/  ENDCOLLECTIVE ;  /* 0x000000000000791b */ /* 0x003fea0003800000 */
.L_x_404:
[----:B------:R-:W-:Y:S01]  /*8dd0*/  HFMA2 R87, -RZ, RZ, 0, 0 ;  /* 0x00000000ff577431 */ /* 0x000fe200000001ff */
[----:B------:R-:W-:-:S05]  /*8de0*/  MOV R86, R153 ;  /* 0x0000009900567202 */ /* 0x000fca0000000f00 */
[----:B------:R-:W-:Y:S01]  /*8df0*/  @!P5 FFMA.FTZ R86, R162, R86, R163 ;  /* 0x00000056a256d223 */ /* 0x000fe200000100a3 */
[----:B------:R-:W-:-:S03]  /*8e00*/  @!P5 MOV R162, R151 ;  /* 0x0000009700a2d202 */ /* 0x000fc60000000f00 */
[----:B------:R-:W-:Y:S01]  /*8e10*/  @!P5 IMAD.MOV.U32 R163, RZ, RZ, R86 ;  /* 0x000000ffffa3d224 */ /* 0x000fe200078e0056 */
[----:B------:R-:W-:Y:S01]  /*8e20*/  MOV R151, R162 ;  /* 0x000000a200977202 */ /* 0x000fe20000000f00 */
[----:B------:R-:W-:-:S07]  /*8e30*/  IMAD.MOV.U32 R86, RZ, RZ, 0x1f ;  /* 0x0000001fff567424 */ /* 0x000fce00078e00ff */
[----:B------:R-:W-:Y:S05]  /*8e40*/  WARPSYNC.COLLECTIVE R152, `(.L_x_405) ;  /* 0x0000000098087348 */ /* 0x000fea0003c00000 */
[----:B------:R0:W1:Y:S02]  /*8e50*/  SHFL.IDX P2, R153, R151, R87, R86 ;  /* 0x0000005797997389 */ /* 0x0000640000040056 */
[----:B01----:R-:W-:Y:S05]  /*8e60*/  ENDCOLLECTIVE ;  /* 0x000000000000791b */ /* 0x003fea0003800000 */
.L_x_405:
[----:B------:R-:W-:Y:S02]  /*8e70*/  MOV R151, R163 ;  /* 0x000000a300977202 */ /* 0x000fe40000000f00 */
[----:B------:R-:W-:-:S07]  /*8e80*/  MOV R157, R153 ;  /* 0x00000099009d7202 */ /* 0x000fce0000000f00 */
[----:B------:R-:W-:Y:S05]  /*8e90*/  WARPSYNC.COLLECTIVE R152, `(.L_x_406) ;  /* 0x0000000098087348 */ /* 0x000fea0003c00000 */
[----:B------:R0:W1:Y:S02]  /*8ea0*/  SHFL.IDX P2, R153, R151, R87, R86 ;  /* 0x0000005797997389 */ /* 0x0000640000040056 */
[----:B01----:R-:W-:Y:S05]  /*8eb0*/  ENDCOLLECTIVE ;  /* 0x000000000000791b */ /* 0x003fea0003800000 */
.L_x_406:
[----:B------:R-:W-:Y:S01]  /*8ec0*/  HFMA2 R86, -RZ, RZ, 0, 5.9604644775390625e-08 ;  /* 0x00000001ff567431 */ /* 0x000fe200000001ff */
[----:B------:R-:W-:Y:S02]  /*8ed0*/  MOV R87, 0x1f ;  /* 0x0000001f00577802 */ /* 0x000fe40000000f00 */
[----:B------:R-:W-:Y:S02]  /*8ee0*/  MOV R151, R42 ;  /* 0x0000002a00977202 */ /* 0x000fe40000000f00 */
[----:B------:R-:W-:Y:S01]  /*8ef0*/  MOV R156, R153 ;  /* 0x00000099009c7202 */ /* 0x000fe20000000f00 */
[----:B------:R-:W-:-:S04]  /*8f00*/  IMAD.MOV.U32 R153, RZ, RZ, R162 ;  /* 0x000000ffff997224 */ /* 0x000fc800078e00a2 */
[-C--:B------:R-:W-:Y:S01]  /*8f10*/  FFMA.FTZ R156, R43, R157.reuse, R156 ;  /* 0x0000009d2b9c7223 */ /* 0x080fe2000001009c */
[----:B------:R-:W-:-:S07]  /*8f20*/  FMUL.FTZ R157, R42, R157 ;  /* 0x0000009d2a9d7220 */ /* 0x000fce0000410000 */
[----:B------:R-:W-:Y:S05]  /*8f30*/  WARPSYNC.COLLECTIVE R152, `(.L_x_407) ;  /* 0x0000000098087348 */ /* 0x000fea0003c00000 */
[----:B------:R0:W1:Y:S02]  /*8f40*/  SHFL.DOWN P0, R153, R153, R86, R87 ;  /* 0x0800005699997389 */ /* 0x0000640000000057 */
[----:B01----:R-:W-:Y:S05]  /*8f50*/  ENDCOLLECTIVE ;  /* 0x000000000000791b */ /* 0x003fea0003800000 */
.L_x_407:
[----:B------:R-:W-:Y:S01]  /*8f60*/  MOV R162, R153 ;  /* 0x0000009900a27202 */ /* 0x000fe20000000f00 */
[----:B------:R-:W-:-:S07]  /*8f70*/  IMAD.MOV.U32 R153, RZ, RZ, R163 ;  /* 0x000000ffff997224 */ /* 0x000fce00078e00a3 */
[----:B------:R-:W-:Y:S05]  /*8f80*/  WARPSYNC.COLLECTIVE R152, `(.L_x_408) ;  /* 0x0000000098087348 */ /* 0x000fea0003c00000 */
[----:B------:R0:W1:Y:S02]  /*8f90*/  SHFL.DOWN P0, R153, R153, R86, R87 ;  /* 0x0800005699997389 */ /* 0x0000640000000057 */
[----:B01----:R-:W-:Y:S05]  /*8fa0*/  ENDCOLLECTIVE ;  /* 0x000000000000791b */ /* 0x003fea0003800000 */
.L_x_408:
[----:B------:R-:W-:Y:S02]  /*8fb0*/  HFMA2 R87, -RZ, RZ, 0, 0 ;  /* 0x00000000ff577431 */ /* 0x000fe400000001ff */
[----:B------:R-:W-:Y:S01]  /*8fc0*/  IMAD.MOV.U32 R86, RZ, RZ, 0x1f ;  /* 0x0000001fff567424 */ /* 0x000fe200078e00ff */
[----:B------:R-:W-:-:S07]  /*8fd0*/  MOV R163, R153 ;  /* 0x0000009900a37202 */ /* 0x000fce0000000f00 */
[----:B------:R-:W-:Y:S05]  /*8fe0*/  WARPSYNC.COLLECTIVE R152, `(.L_x_409) ;  /* 0x0000000098087348 */ /* 0x000fea0003c00000 */
[----:B------:R0:W1:Y:S02]  /*8ff0*/  SHFL.IDX P2, R153, R151, R87, R86 ;  /* 0x0000005797997389 */ /* 0x0000640000040056 */
[----:B01----:R-:W-:Y:S05]  /*9000*/  ENDCOLLECTIVE ;  /* 0x000000000000791b */ /* 0x003fea0003800000 */
.L_x_409:
[----:B------:R-:W-:Y:S02]  /*9010*/  ISETP.NE.AND P0, PT, R19, 0x1f, PT ;  /* 0x0000001f1300780c */ /* 0x000fe40003f05270 */
[----:B------:R-:W-:Y:S02]  /*9020*/  MOV R151, R43 ;  /* 0x0000002b00977202 */ /* 0x000fe40000000f00 */
[----:B------:R-:W-:-:S09]  /*9030*/  MOV R42, R153 ;  /* 0x00000099002a7202 */ /* 0x000fd20000000f00 */
[----:B------:R-:W-:Y:S05]  /*9040*/  WARPSYNC.COLLECTIVE R152, `(.L_x_410) ;  /* 0x0000000098087348 */ /* 0x000fea0003c00000 */
[----:B------:R0:W1:Y:S02]  /*9050*/  SHFL.IDX P2, R153, R151, R87, R86 ;  /* 0x0000005797997389 */ /* 0x0000640000040056 */
[----:B01----:R-:W-:Y:S05]  /*9060*/  ENDCOLLECTIVE ;  /* 0x000000000000791b */ /* 0x003fea0003800000 */
.L_x_410:
[----:B------:R-:W-:Y:S01]  /*9070*/  MOV R43, R153 ;  /* 0x00000099002b7202 */ /* 0x000fe20000000f00 */
[----:B------:R-:W-:Y:S06]  /*9080*/  BRA `(.L_x_411) ;  /* 0xffffffb8000c7947 */ /* 0x000fec000383ffff */
.L_x_412:
        /* <DEDUP_REMOVED lines=15> */
.L_x_10413:


//--------------------- .text._Z25selective_scan_bwd_kernelI32Selective_Scan_bwd_kernel_traitsILi128ELi16ELb0ELb0ELb1ELb0ELb1EffEEv12SSMParamsBwd --------------------------
	.section	.text._Z25selective_scan_bwd_kernelI32Selective_Scan_bwd_kernel_traitsILi128ELi16ELb0ELb0ELb1ELb0ELb1EffEEv12SSMParamsBwd,"ax",@progbits
	.align	128
        .global         _Z25selective_scan_bwd_kernelI32Selective_Scan_bwd_kernel_traitsILi128ELi16ELb0ELb0ELb1ELb0ELb1EffEEv12SSMParamsBwd
        .type           _Z25selective_scan_bwd_kernelI32Selective_Scan_bwd_kernel_traitsILi128ELi16ELb0ELb0ELb1ELb0ELb1EffEEv12SSMParamsBwd,@function
        .size           _Z25selective_scan_bwd_kernelI32Selective_Scan_bwd_kernel_traitsILi128ELi16ELb0ELb0ELb1ELb0ELb1EffEEv12SSMParamsBwd,(.L_x_10414 - _Z25selective_scan_bwd_kernelI32Selective_Scan_bwd_kernel_traitsILi128ELi16ELb0ELb0ELb1ELb0ELb1EffEEv12SSMParamsBwd)
        .other          _Z25selective_scan_bwd_kernelI32Selective_Scan_bwd_kernel_traitsILi128ELi16ELb0ELb0ELb1ELb0ELb1EffEEv12SSMParamsBwd,@"STO_CUDA_ENTRY STV_DEFAULT"
_Z25selective_scan_bwd_kernelI32Selective_Scan_bwd_kernel_traitsILi128ELi16ELb0ELb0ELb1ELb0ELb1EffEEv12SSMParamsBwd:
.text._Z25selective_scan_bwd_kernelI32Selective_Scan_bwd_kernel_traitsILi128ELi16ELb0ELb0ELb1ELb0ELb1EffEEv12SSMParamsBwd:
        /* <DEDUP_REMOVED lines=22> */
[----:B------:R-:W-:Y:S01]  /*0160*/  IMAD.U32 R4, RZ, RZ, UR6 ;  /* 0x00000006ff047e24 */ /* 0x000fe2000f8e00ff */
[----:B------:R-:W2:Y:S01]  /*0170*/  LDCU.64 UR16, c[0x0][0x498] ;  /* 0x00009300ff1077ac */ /* 0x000ea20008000a00 */
[----:B------:R-:W-:Y:S02]  /*0180*/  MOV R3, UR5 ;  /* 0x0000000500037c02 */ /* 0x000fe40008000f00 */
[----:B------:R-:W-:Y:S01]  /*0190*/  MOV R5, UR7 ;  /* 0x0000000700057c02 */ /* 0x000fe20008000f00 */
[----:B------:R-:W2:Y:S03]  /*01a0*/  LDCU.64 UR30, c[0x0][0x4a0] ;  /* 0x00009400ff1e77ac */ /* 0x000ea60008000a00 */
[----:B---3--:R3:W2:Y:S01]  /*01b0*/  @P0 LDG.E R3, desc[UR34][R2.64] ;  /* 0x0000002202030981 */ /* 0x0086a2000c1e1900 */
[----:B------:R-:W3:Y:S03]  /*01c0*/  LDCU.64 UR26, c[0x0][0x480] ;  /* 0x00009000ff1a77ac */ /* 0x000ee60008000a00 */
[----:B------:R-:W2:Y:S01]  /*01d0*/  @P1 LDG.E R4, desc[UR34][R4.64] ;  /* 0x0000002204041981 */ /* 0x000ea2000c1e1900 */
[----:B----4-:R-:W-:Y:S01]  /*01e0*/  MOV R0, UR29 ;  /* 0x0000001d00007c02 */ /* 0x010fe20008000f00 */
[----:B-----5:R-:W-:-:S02]  /*01f0*/  UIMAD.WIDE.U32 UR4, UR13, UR8, URZ ;  /* 0x000000080d0472a5 */ /* 0x020fc4000f8e00ff */
[----:B0-----:R-:W-:Y:S01]  /*0200*/  UIMAD.WIDE.U32 UR6, UR13, UR20, URZ ;  /* 0x000000140d0672a5 */ /* 0x001fe2000f8e00ff */
[----:B------:R-:W-:Y:S01]  /*0210*/  IABS R0, R0 ;  /* 0x0000000000007213 */ /* 0x000fe20000000000 */
[----:B------:R-:W-:Y:S01]  /*0220*/  UIMAD UR5, UR13, UR9, UR5 ;  /* 0x000000090d0572a4 */ /* 0x000fe2000f8e0205 */
[----:B------:R0:W-:Y:S01]  /*0230*/  STL [R1+0xc4], RZ ;  /* 0x0000c4ff01007387 */ /* 0x0001e20000100800 */
[----:B------:R-:W-:Y:S01]  /*0240*/  UIMAD UR7, UR13, UR21, UR7 ;  /* 0x000000150d0772a4 */ /* 0x000fe2000f8e0207 */
[----:B------:R-:W-:Y:S01]  /*0250*/  R2UR UR32, R0 ;  /* 0x00000000002072ca */ /* 0x000fe200000e0000 */
[----:B------:R-:W-:Y:S01]  /*0260*/  UIMAD.WIDE.U32 UR4, UR12, UR10, UR4 ;  /* 0x0000000a0c0472a5 */ /* 0x000fe2000f8e0004 */
[----:B------:R0:W-:Y:S01]  /*0270*/  STL [R1+0xc0], RZ ;  /* 0x0000c0ff01007387 */ /* 0x0001e20000100800 */
[----:B------:R-:W-:Y:S02]  /*0280*/  UIMAD.WIDE.U32 UR18, UR12, UR22, UR6 ;  /* 0x000000160c1272a5 */ /* 0x000fe4000f8e0006 */
[----:B------:R-:W-:Y:S01]  /*0290*/  UIMAD UR24, UR12, UR11, UR5 ;  /* 0x0000000b0c1872a4 */ /* 0x000fe2000f8e0205 */
[----:B------:R-:W4:Y:S01]  /*02a0*/  LDCU.128 UR8, c[0x0][0x460] ;  /* 0x00008c00ff0877ac */ /* 0x000f220008000c00 */
[----:B------:R-:W-:-:S06]  /*02b0*/  UIMAD UR23, UR12, UR23, UR19 ;  /* 0x000000170c1772a4 */ /* 0x000fcc000f8e0213 */
[----:B------:R-:W5:Y:S01]  /*02c0*/  I2F.RP R0, UR32 ;  /* 0x0000002000007d06 */ /* 0x000f620008209400 */
[----:B-1----:R-:W-:Y:S01]  /*02d0*/  ULEA UR15, UR28, 0xfffff800, 0xb ;  /* 0xfffff8001c0f7891 */ /* 0x002fe2000f8e58ff */
[----:B------:R-:W1:Y:S03]  /*02e0*/  LDCU.64 UR6, c[0x0][0x3d0] ;  /* 0x00007a00ff0677ac */ /* 0x000e660008000a00 */
[----:B------:R-:W-:Y:S02]  /*02f0*/  UIADD3 UR21, UP0, UPT, UR15, UR4, URZ ;  /* 0x000000040f157290 */ /* 0x000fe4000ff1e0ff */
[----:B------:R-:W-:Y:S01]  /*0300*/  USHF.R.S32.HI UR14, URZ, 0x1f, UR15 ;  /* 0x0000001fff0e7899 */ /* 0x000fe2000801140f */
[----:B------:R-:W-:Y:S01]  /*0310*/  UMOV UR4, URZ ;  /* 0x000000ff00047c82 */ /* 0x000fe20008000000 */
[----:B------:R-:W-:Y:S02]  /*0320*/  UIADD3 UR18, UP2, UPT, UR15, UR18, URZ ;  /* 0x000000120f127290 */ /* 0x000fe4000ff5e0ff */
[----:B----4-:R-:W-:Y:S01]  /*0330*/  ULEA UR20, UP1, UR21, UR8, 0x2 ;  /* 0x0000000815147291 */ /* 0x010fe2000f8210ff */
[----:B-----5:R-:W4:Y:S01]  /*0340*/  MUFU.RCP R0, R0 ;  /* 0x0000000000007308 */ /* 0x020f220000001000 */
[----:B------:R-:W-:-:S02]  /*0350*/  ULEA UR22, UP3, UR18, UR10, 0x2 ;  /* 0x0000000a12167291 */ /* 0x000fc4000f8610ff */
[----:B------:R-:W-:Y:S02]  /*0360*/  UIADD3.X UR23, UPT, UPT, UR14, UR23, URZ, UP2, !UPT ;  /* 0x000000170e177290 */ /* 0x000fe400097fe4ff */
[----:B------:R-:W-:Y:S02]  /*0370*/  UIADD3.X UR8, UPT, UPT, UR14, UR24, URZ, UP0, !UPT ;  /* 0x000000180e087290 */ /* 0x000fe400087fe4ff */
[----:B------:R-:W-:Y:S02]  /*0380*/  ULEA.HI.X UR23, UR18, UR11, UR23, 0x2, UP3 ;  /* 0x0000000b12177291 */ /* 0x000fe400098f1417 */
[----:B------:R-:W-:Y:S02]  /*0390*/  ULEA.HI.X UR21, UR21, UR9, UR8, 0x2, UP1 ;  /* 0x0000000915157291 */ /* 0x000fe400088f1408 */
[----:B---3--:R-:W-:-:S04]  /*03a0*/  UISETP.NE.U32.AND UP0, UPT, UR26, URZ, UPT ;  /* 0x000000ff1a00728c */ /* 0x008fc8000bf05070 */
[----:B------:R-:W-:Y:S01]  /*03b0*/  UISETP.NE.AND.EX UP0, UPT, UR27, URZ, UPT, UP0 ;  /* 0x000000ff1b00728c */ /* 0x000fe2000bf05300 */
[----:B----4-:R-:W-:Y:S01]  /*03c0*/  IADD3 R2, PT, PT, R0, 0xffffffe, RZ ;  /* 0x0ffffffe00027810 */ /* 0x010fe20007ffe0ff */
[----:B------:R-:W-:-:S05]  /*03d0*/  IMAD.U32 R0, RZ, RZ, UR12 ;  /* 0x0000000cff007e24 */ /* 0x000fca000f8e00ff */
[----:B------:R-:W3:Y:S01]  /*03e0*/  F2I.FTZ.U32.TRUNC.NTZ R2, R2 ;  /* 0x0000000200027305 */ /* 0x000ee2000021f000 */
[----:B------:R-:W-:-:S04]  /*03f0*/  IABS R0, R0 ;  /* 0x0000000000007213 */ /* 0x000fc80000000000 */
[----:B------:R-:W-:Y:S02]  /*0400*/  R2UR UR25, R0 ;  /* 0x00000000001972ca */ /* 0x000fe400000e0000 */
[----:B---3--:R-:W-:-:S13]  /*0410*/  R2UR UR5, R2 ;  /* 0x00000000020572ca */ /* 0x008fda00000e0000 */
[----:B------:R-:W-:-:S04]  /*0420*/  UIADD3 UR19, UPT, UPT, URZ, -UR5, URZ ;  /* 0x80000005ff137290 */ /* 0x000fc8000fffe0ff */
[----:B------:R-:W-:-:S04]  /*0430*/  UIMAD UR19, UR19, UR32, URZ ;  /* 0x00000020131372a4 */ /* 0x000fc8000f8e02ff */
[----:B------:R-:W-:-:S04]  /*0440*/  UIMAD.WIDE.U32 UR4, UR5, UR19, UR4 ;  /* 0x00000013050472a5 */ /* 0x000fc8000f8e0004 */
[----:B------:R-:W-:-:S03]  /*0450*/  UIMAD.WIDE.U32 UR4, UR5, UR25, URZ ;  /* 0x00000019050472a5 */ /* 0x000fc6000f8e00ff */
[----:B------:R-:W3:Y:S04]  /*0460*/  LDCU.64 UR18, c[0x0][0x3e8] ;  /* 0x00007d00ff1277ac */ /* 0x000ee80008000a00 */
[----:B------:R-:W-:Y:S01]  /*0470*/  UMOV UR10, UR5 ;  /* 0x00000005000a7c82 */ /* 0x000fe20008000000 */
[----:B--2---:R-:W-:Y:S02]  /*0480*/  UIMAD.WIDE.U32 UR4, UR13, UR16, URZ ;  /* 0x000000100d0472a5 */ /* 0x004fe4000f8e00ff */
[----:B------:R-:W-:Y:S02]  /*0490*/  UIADD3 UR11, UPT, UPT, -UR10, URZ, URZ ;  /* 0x000000ff0a0b7290 */ /* 0x000fe4000fffe1ff */
[----:B------:R-:W-:Y:S02]  /*04a0*/  UIMAD UR5, UR13, UR17, UR5 ;  /* 0x000000110d0572a4 */ /* 0x000fe4000f8e0205 */
[----:B------:R-:W-:-:S02]  /*04b0*/  UIMAD UR11, UR32, UR11, UR25 ;  /* 0x0000000b200b72a4 */ /* 0x000fc4000f8e0219 */
[----:B------:R-:W-:Y:S02]  /*04c0*/  UIMAD.WIDE.U32 UR8, UR12, UR30, UR4 ;  /* 0x0000001e0c0872a5 */ /* 0x000fe4000f8e0004 */
[----:B------:R-:W-:Y:S02]  /*04d0*/  UISETP.GT.U32.AND UP2, UPT, UR32, UR11, UPT ;  /* 0x0000000b2000728c */ /* 0x000fe4000bf44070 */
[----:B-1----:R-:W-:Y:S02]  /*04e0*/  UIMAD.WIDE.U32 UR16, UR13, UR6, URZ ;  /* 0x000000060d1072a5 */ /* 0x002fe4000f8e00ff */
[----:B------:R-:W-:Y:S02]  /*04f0*/  UIMAD UR25, UR12, UR31, UR9 ;  /* 0x0000001f0c1972a4 */ /* 0x000fe4000f8e0209 */
[----:B------:R-:W-:Y:S02]  /*0500*/  ULOP3.LUT UR9, UR12, UR29, URZ, 0x3c, !UPT ;  /* 0x0000001d0c097292 */ /* 0x000fe4000f8e3cff */
[----:B------:R-:W-:Y:S01]  /*0510*/  UIMAD UR17, UR13, UR7, UR17 ;  /* 0x000000070d1172a4 */ /* 0x000fe2000f8e0211 */
[----:B------:R-:W1:Y:S02]  /*0520*/  LDCU.64 UR6, c[0x0][0x528] ;  /* 0x0000a500ff0677ac */ /* 0x000e640008000a00 */
[----:B------:R-:W-:-:S02]  /*0530*/  @!UP2 UIADD3 UR11, UPT, UPT, UR11, -UR32, URZ ;  /* 0x800000200b0ba290 */ /* 0x000fc4000fffe0ff */
[----:B------:R-:W-:Y:S02]  /*0540*/  @!UP2 UIADD3 UR10, UPT, UPT, UR10, 0x1, URZ ;  /* 0x000000010a0aa890 */ /* 0x000fe4000fffe0ff */
[----:B------:R-:W-:Y:S02]  /*0550*/  UISETP.GE.U32.AND UP1, UPT, UR11, UR32, UPT ;  /* 0x000000200b00728c */ /* 0x000fe4000bf26070 */
[----:B------:R-:W-:Y:S01]  /*0560*/  UISETP.GE.AND UP2, UPT, UR9, URZ, UPT ;  /* 0x000000ff0900728c */ /* 0x000fe2000bf46270 */
[----:B------:R-:W2:Y:S01]  /*0570*/  @UP0 LDCU UR9, c[0x0][0x384] ;  /* 0x00007080ff0907ac */ /* 0x000ea20008000800 */
[----:B------:R-:W4:Y:S07]  /*0580*/  LDCU.64 UR4, c[0x0][0x450] ;  /* 0x00008a00ff0477ac */ /* 0x000f2e0008000a00 */
[----:B------:R-:W-:-:S02]  /*0590*/  @UP1 UIADD3 UR10, UPT, UPT, UR10, 0x1, URZ ;  /* 0x000000010a0a1890 */ /* 0x000fc4000fffe0ff */
[----:B------:R-:W-:Y:S02]  /*05a0*/  UISETP.NE.AND UP1, UPT, UR29, URZ, UPT ;  /* 0x000000ff1d00728c */ /* 0x000fe4000bf25270 */
[----:B------:R-:W-:Y:S02]  /*05b0*/  @!UP2 UIADD3 UR10, UPT, UPT, -UR10, URZ, URZ ;  /* 0x000000ff0a0aa290 */ /* 0x000fe4000fffe1ff */
[----:B------:R-:W-:Y:S01]  /*05c0*/  UIADD3 UR8, UP2, UPT, UR15, UR8, URZ ;  /* 0x000000080f087290 */ /* 0x000fe2000ff5e0ff */
[----:B------:R-:W5:Y:S03]  /*05d0*/  @UP0 LDCU UR11, c[0x0][0x38c] ;  /* 0x00007180ff0b07ac */ /* 0x000f660008000800 */
[----:B------:R-:W-:-:S03]  /*05e0*/  UIADD3.X UR25, UPT, UPT, UR14, UR25, URZ, UP2, !UPT ;  /* 0x000000190e197290 */ /* 0x000fc600097fe4ff */
[----:B------:R-:W-:Y:S02]  /*05f0*/  @!UP1 ULOP3.LUT UR10, URZ, UR29, URZ, 0x33, !UPT ;  /* 0x0000001dff0a9292 */ /* 0x000fe4000f8e33ff */
[----:B-1----:R-:W-:Y:S02]  /*0600*/  ULEA UR24, UP1, UR8, UR6, 0x2 ;  /* 0x0000000608187291 */ /* 0x002fe4000f8210ff */
[----:B------:R-:W-:Y:S01]  /*0610*/  USHF.R.S32.HI UR6, URZ, 0x1f, UR10 ;  /* 0x0000001fff067899 */ /* 0x000fe2000801140a */
[----:B------:R-:W1:Y:S03]  /*0620*/  @UP0 LDCU.64 UR30, c[0x0][0x480] ;  /* 0x00009000ff1e07ac */ /* 0x000e660008000a00 */
[----:B---3--:R-:W-:Y:S02]  /*0630*/  UIMAD UR6, UR6, UR18, URZ ;  /* 0x00000012060672a4 */ /* 0x008fe4000f8e02ff */
[----:B------:R-:W-:-:S02]  /*0640*/  ULEA.HI.X UR25, UR8, UR7, UR25, 0x2, UP1 ;  /* 0x0000000708197291 */ /* 0x000fc400088f1419 */
[----:B------:R-:W-:Y:S02]  /*0650*/  UIMAD.WIDE.U32 UR16, UR10, UR18, UR16 ;  /* 0x000000120a1072a5 */ /* 0x000fe4000f8e0010 */
[----:B------:R-:W-:Y:S02]  /*0660*/  UIMAD UR8, UR10, UR19, UR6 ;  /* 0x000000130a0872a4 */ /* 0x000fe4000f8e0206 */
[----:B--2---:R-:W-:Y:S02]  /*0670*/  @UP0 UIMAD UR13, UR13, UR9, UR12 ;  /* 0x000000090d0d02a4 */ /* 0x004fe4000f8e020c */
[----:B------:R-:W-:Y:S02]  /*0680*/  UIADD3 UR15, UP1, UPT, UR15, UR16, URZ ;  /* 0x000000100f0f7290 */ /* 0x000fe4000ff3e0ff */
[----:B------:R-:W-:Y:S02]  /*0690*/  UIADD3 UR8, UPT, UPT, UR17, UR8, URZ ;  /* 0x0000000811087290 */ /* 0x000fe4000fffe0ff */
[----:B------:R-:W-:-:S02]  /*06a0*/  @UP0 UIMAD UR13, UR13, UR28, URZ ;  /* 0x0000001c0d0d02a4 */ /* 0x000fc4000f8e02ff */
[----:B----4-:R-:W-:Y:S02]  /*06b0*/  ULEA UR26, UP2, UR15, UR4, 0x2 ;  /* 0x000000040f1a7291 */ /* 0x010fe4000f8410ff */
[----:B------:R-:W-:Y:S02]  /*06c0*/  UIADD3.X UR27, UPT, UPT, UR14, UR8, URZ, UP1, !UPT ;  /* 0x000000080e1b7290 */ /* 0x000fe40008ffe4ff */
[----:B-----5:R-:W-:Y:S02]  /*06d0*/  @UP0 UIMAD UR13, UR13, UR11, URZ ;  /* 0x0000000b0d0d02a4 */ /* 0x020fe4000f8e02ff */
[----:B------:R-:W-:Y:S01]  /*06e0*/  ULEA.HI.X UR27, UR15, UR5, UR27, 0x2, UP2 ;  /* 0x000000050f1b7291 */ /* 0x000fe200090f141b */
[----:B------:R-:W-:Y:S02]  /*06f0*/  UMOV UR4, URZ ;  /* 0x000000ff00047c82 */ /* 0x000fe40008000000 */
[----:B------:R-:W-:Y:S01]  /*0700*/  UMOV UR5, URZ ;  /* 0x000000ff00057c82 */ /* 0x000fe20008000000 */
[----:B-1----:R-:W-:-:S02]  /*0710*/  @UP0 UIMAD.WIDE UR4, UR13, 0x8, UR30 ;  /* 0x000000080d0408a5 */ /* 0x002fc4000f8e021e */
[----:B------:R-:W-:Y:S01]  /*0720*/  UISETP.GE.AND UP0, UPT, UR28, 0x1, UPT ;  /* 0x000000011c00788c */ /* 0x000fe2000bf06270 */
[----:B------:R-:W-:Y:S01]  /*0730*/  UMOV UR6, URZ ;  /* 0x000000ff00067c82 */ /* 0x000fe20008000000 */
[----:B------:R-:W-:Y:S01]  /*0740*/  UMOV UR7, URZ ;  /* 0x000000ff00077c82 */ /* 0x000fe20008000000 */
[----:B------:R-:W-:Y:S02]  /*0750*/  @P0 R2UR UR6, R3 ;  /* 0x00000000030602ca */ /* 0x000fe400000e0000 */
[----:B------:R-:W-:-:S04]  /*0760*/  @P1 R2UR UR7, R4 ;  /* 0x00000000040712ca */ /* 0x000fc800000e0000 */
[----:B0-----:R-:W-:Y:S11]  /*0770*/  BRA.U !UP0, `(.L_x_413) ;  /* 0x0000009508407547 */ /* 0x001ff6000b800000 */
[----:B------:R-:W0:Y:S01]  /*0780*/  S2R R79, SR_TID.X ;  /* 0x00000000004f7919 */ /* 0x000e220000002100 */
[----:B------:R-:W1:Y:S01]  /*0790*/  LDCU UR11, c[0x0][0x394] ;  /* 0x00007280ff0b77ac */ /* 0x000e620008000800 */
[----:B------:R2:W-:Y:S04]  /*07a0*/  STL [R1+0xc0], RZ ;  /* 0x0000c0ff01007387 */ /* 0x0005e80000100800 */
[----:B------:R2:W-:Y:S01]  /*07b0*/  STL [R1+0xc4], RZ ;  /* 0x0000c4ff01007387 */ /* 0x0005e20000100800 */
[C---:B0-----:R-:W-:Y:S02]  /*07c0*/  SHF.L.U32 R0, R79.reuse, 0x4, RZ ;  /* 0x000000044f007819 */ /* 0x041fe400000006ff */
[----:B------:R-:W-:-:S04]  /*07d0*/  LOP3.LUT R78, R79, 0x1f, RZ, 0xc0, !PT ;  /* 0x0000001f4f4e7812 */ /* 0x000fc800078ec0ff */
[----:B-12---:R-:W-:-:S07]  /*07e0*/  LOP3.LUT R3, R78, 0x3e00, R0, 0xf8, !PT ;  /* 0x00003e004e037812 */ /* 0x006fce00078ef800 */
.L_x_461:
[----:B------:R-:W0:Y:S01]  /*07f0*/  S2UR UR28, SR_CTAID.X ;  /* 0x00000000001c79c3 */ /* 0x000e220000002500 */
[----:B------:R-:W0:Y:S01]  /*0800*/  LDCU.128 UR12, c[0x0][0x410] ;  /* 0x00008200ff0c77ac */ /* 0x000e220008000c00 */
[----:B------:R-:W-:Y:S01]  /*0810*/  SHF.L.U32 R85, R79, 0x4, RZ ;  /* 0x000000044f557819 */ /* 0x000fe200000006ff */
[----:B------:R-:W-:Y:S01]  /*0820*/  IMAD.U32 R9, RZ, RZ, UR21 ;  /* 0x00000015ff097e24 */ /* 0x000fe2000f8e00ff */
[----:B------:R-:W-:Y:S01]  /*0830*/  LOP3.LUT R2, R2, 0xfffffeff, RZ, 0xc0, !PT ;  /* 0xfffffeff02027812 */ /* 0x000fe200078ec0ff */
        /* <DEDUP_REMOVED lines=9> */
[C---:B------:R-:W-:Y:S01]  /*08d0*/  LOP3.LUT R77, R78.reuse, 0x20, RZ, 0xfc, !PT ;  /* 0x000000204e4d7812 */ /* 0x040fe200078efcff */
[----:B------:R-:W-:Y:S01]  /*08e0*/  UIADD3 UR29, UPT, UPT, UR29, -0x800, URZ ;  /* 0xfffff8001d1d7890 */ /* 0x000fe2000fffe0ff */
[C---:B------:R-:W-:Y:S01]  /*08f0*/  LOP3.LUT R76, R78.reuse, 0x40, RZ, 0xfc, !PT ;  /* 0x000000404e4c7812 */ /* 0x040fe200078efcff */
[----:B------:R-:W-:Y:S01]  /*0900*/  UMOV UR9, URZ ;  /* 0x000000ff00097c82 */ /* 0x000fe20008000000 */
[----:B------:R-:W4:Y:S01]  /*0910*/  LDCU.64 UR38, c[0x0][0x488] ;  /* 0x00009100ff2677ac */ /* 0x000f220008000a00 */
[C---:B------:R-:W-:Y:S01]  /*0920*/  LOP3.LUT R75, R78.reuse, 0x60, RZ, 0xfc, !PT ;  /* 0x000000604e4b7812 */ /* 0x040fe200078efcff */
[----:B------:R-:W-:Y:S01]  /*0930*/  IMAD.WIDE.U32 R12, R3, 0x4, R8 ;  /* 0x00000004030c7825 */ /* 0x000fe200078e0008 */
[C---:B------:R-:W-:Y:S01]  /*0940*/  SHF.L.U32 R8, R78.reuse, 0x2, RZ ;  /* 0x000000024e087819 */ /* 0x040fe200000006ff */
[----:B------:R-:W-:Y:S01]  /*0950*/  UMOV UR8, UR29 ;  /* 0x0000001d00087c82 */ /* 0x000fe20008000000 */
[C---:B------:R-:W-:Y:S01]  /*0960*/  LOP3.LUT R74, R78.reuse, 0x80, RZ, 0xfc, !PT ;  /* 0x000000804e4a7812 */ /* 0x040fe200078efcff */
[----:B0-----:R-:W-:Y:S01]  /*0970*/  UIMAD UR36, UR28, UR13, URZ ;  /* 0x0000000d1c2472a4 */ /* 0x001fe2000f8e02ff */
[C---:B------:R-:W-:Y:S01]  /*0980*/  LOP3.LUT R73, R78.reuse, 0xa0, RZ, 0xfc, !PT ;  /* 0x000000a04e497812 */ /* 0x040fe200078efcff */
[----:B------:R-:W-:Y:S01]  /*0990*/  UIMAD.WIDE.U32 UR12, UR28, UR12, UR8 ;  /* 0x0000000c1c0c72a5 */ /* 0x000fe2000f8e0008 */
[C---:B------:R-:W-:Y:S01]  /*09a0*/  LOP3.LUT R72, R78.reuse, 0xc0, RZ, 0xfc, !PT ;  /* 0x000000c04e487812 */ /* 0x040fe200078efcff */
[----:B-1----:R-:W-:Y:S01]  /*09b0*/  UIMAD.WIDE.U32 UR32, UR28, UR16, UR8 ;  /* 0x000000101c2072a5 */ /* 0x002fe2000f8e0008 */
[C---:B------:R-:W-:Y:S01]  /*09c0*/  LOP3.LUT R71, R78.reuse, 0xe0, RZ, 0xfc, !PT ;  /* 0x000000e04e477812 */ /* 0x040fe200078efcff */
[----:B------:R-:W-:Y:S01]  /*09d0*/  UIADD3 UR13, UPT, UPT, UR13, UR36, URZ ;  /* 0x000000240d0d7290 */ /* 0x000fe2000fffe0ff */
[C---:B------:R-:W-:Y:S01]  /*09e0*/  LOP3.LUT R70, R78.reuse, 0x100, RZ, 0xfc, !PT ;  /* 0x000001004e467812 */ /* 0x040fe200078efcff */
[----:B------:R-:W-:Y:S01]  /*09f0*/  UIMAD UR17, UR28, UR17, UR33 ;  /* 0x000000111c1172a4 */ /* 0x000fe2000f8e0221 */
[----:B------:R-:W-:Y:S01]  /*0a00*/  CS2R R14, SRZ ;  /* 0x00000000000e7805 */ /* 0x000fe2000001ff00 */
[----:B--2---:R-:W-:Y:S01]  /*0a10*/  UIMAD.WIDE.U32 UR12, UR31, UR14, UR12 ;  /* 0x0000000e1f0c72a5 */ /* 0x004fe2000f8e000c */
[----:B------:R-:W-:Y:S01]  /*0a20*/  CS2R R16, SRZ ;  /* 0x0000000000107805 */ /* 0x000fe2000001ff00 */
[----:B------:R-:W0:Y:S01]  /*0a30*/  LDCU.64 UR36, c[0x0][0x478] ;  /* 0x00008f00ff2477ac */ /* 0x000e220008000a00 */
[----:B------:R-:W-:-:S02]  /*0a40*/  LOP3.LUT R69, R78, 0x120, RZ, 0xfc, !PT ;  /* 0x000001204e457812 */ /* 0x000fc400078efcff */
[----:B------:R-:W-:Y:S02]  /*0a50*/  CS2R R22, SRZ ;  /* 0x0000000000167805 */ /* 0x000fe4000001ff00 */
[C---:B------:R-:W-:Y:S01]  /*0a60*/  LOP3.LUT R68, R78.reuse, 0x140, RZ, 0xfc, !PT ;  /* 0x000001404e447812 */ /* 0x040fe200078efcff */
[----:B------:R-:W-:Y:S01]  /*0a70*/  UMOV UR16, UR32 ;  /* 0x0000002000107c82 */ /* 0x000fe20008000000 */
[C---:B------:R-:W-:Y:S01]  /*0a80*/  IADD3 R5, P0, PT, R78.reuse, UR12, RZ ;  /* 0x0000000c4e057c10 */ /* 0x040fe2000ff1e0ff */
[----:B------:R-:W-:Y:S01]  /*0a90*/  UIMAD.WIDE.U32 UR16, UR31, UR18, UR16 ;  /* 0x000000121f1072a5 */ /* 0x000fe2000f8e0010 */
[C---:B------:R-:W-:Y:S01]  /*0aa0*/  LOP3.LUT R67, R78.reuse, 0x160, RZ, 0xfc, !PT ;  /* 0x000001604e437812 */ /* 0x040fe200078efcff */
[----:B---3--:R-:W-:Y:S01]  /*0ab0*/  UIADD3 UR12, UPT, UPT, -UR29, UR30, URZ ;  /* 0x0000001e1d0c7290 */ /* 0x008fe2000fffe1ff */
[C---:B------:R-:W-:Y:S01]  /*0ac0*/  LOP3.LUT R66, R78.reuse, 0x180, RZ, 0xfc, !PT ;  /* 0x000001804e427812 */ /* 0x040fe200078efcff */
[----:B------:R-:W-:Y:S01]  /*0ad0*/  UIMAD UR19, UR31, UR19, UR17 ;  /* 0x000000131f1372a4 */ /* 0x000fe2000f8e0211 */
[C---:B------:R-:W-:Y:S01]  /*0ae0*/  LOP3.LUT R65, R78.reuse, 0x1a0, RZ, 0xfc, !PT ;  /* 0x000001a04e417812 */ /* 0x040fe200078efcff */
[----:B------:R-:W-:Y:S01]  /*0af0*/  UIMAD UR15, UR31, UR15, UR13 ;  /* 0x0000000f1f0f72a4 */ /* 0x000fe2000f8e020d */
[----:B------:R-:W-:-:S02]  /*0b00*/  IADD3 R0, P1, PT, R78, UR16, RZ ;  /* 0x000000104e007c10 */ /* 0x000fc4000ff3e0ff */
[----:B------:R-:W-:Y:S02]  /*0b10*/  CS2R R24, SRZ ;  /* 0x0000000000187805 */ /* 0x000fe4000001ff00 */
[----:B------:R-:W-:Y:S01]  /*0b20*/  ISETP.GE.AND P2, PT, R3, UR12, PT ;  /* 0x0000000c03007c0c */ /* 0x000fe2000bf46270 */
[----:B------:R-:W-:Y:S01]  /*0b30*/  IMAD.MOV.U32 R3, RZ, RZ, RZ ;  /* 0x000000ffff037224 */ /* 0x000fe200078e00ff */
[----:B------:R-:W-:Y:S02]  /*0b40*/  IADD3.X R7, PT, PT, RZ, UR19, RZ, P1, !PT ;  /* 0x00000013ff077c10 */ /* 0x000fe40008ffe4ff */
[----:B------:R-:W-:Y:S02]  /*0b50*/  CS2R R26, SRZ ;  /* 0x00000000001a7805 */ /* 0x000fe4000001ff00 */
[----:B0-----:R-:W-:Y:S02]  /*0b60*/  LEA R6, P1, R0, UR36, 0x2 ;  /* 0x0000002400067c11 */ /* 0x001fe4000f8210ff */
[----:B------:R-:W-:-:S02]  /*0b70*/  LOP3.LUT R64, R78, 0x1c0, RZ, 0xfc, !PT ;  /* 0x000001c04e407812 */ /* 0x000fc400078efcff */
[----:B------:R-:W-:Y:S01]  /*0b80*/  LOP3.LUT R63, R78, 0x1e0, RZ, 0xfc, !PT ;  /* 0x000001e04e3f7812 */ /* 0x000fe200078efcff */
[----:B------:R-:W-:Y:S01]  /*0b90*/  BAR.SYNC.DEFER_BLOCKING 0x0 ;  /* 0x0000000000007b1d */ /* 0x000fe20000010000 */
[----:B------:R-:W-:Y:S01]  /*0ba0*/  LEA.HI.X R7, R0, UR37, R7, 0x2, P1 ;  /* 0x0000002500077c11 */ /* 0x000fe200088f1407 */
[----:B------:R-:W-:Y:S01]  /*0bb0*/  HFMA2 R0, -RZ, RZ, 0, 0 ;  /* 0x00000000ff007431 */ /* 0x000fe200000001ff */
[----:B------:R-:W-:Y:S02]  /*0bc0*/  ISETP.GE.AND P1, PT, R77, UR12, PT ;  /* 0x0000000c4d007c0c */ /* 0x000fe4000bf26270 */
[----:B------:R-:W-:Y:S01]  /*0bd0*/  @P2 LOP3.LUT R2, R2, 0x100, RZ, 0xfc, !PT ;  /* 0x0000010002022812 */ /* 0x000fe200078efcff */
[----:B------:R-:W0:Y:S01]  /*0be0*/  S2R R37, SR_LANEID ;  /* 0x0000000000257919 */ /* 0x000e220000000000 */
[----:B------:R-:W-:Y:S01]  /*0bf0*/  ISETP.GE.AND P6, PT, R76, UR12, PT ;  /* 0x0000000c4c007c0c */ /* 0x000fe2000bfc6270 */
[----:B------:R-:W-:Y:S01]  /*0c00*/  UMOV UR32, 0x400 ;  /* 0x0000040000207882 */ /* 0x000fe20000000000 */
[----:B------:R-:W-:-:S02]  /*0c10*/  LOP3.LUT R2, R2, 0xffffff7f, RZ, 0xc0, !PT ;  /* 0xffffff7f02027812 */ /* 0x000fc400078ec0ff */
[----:B------:R-:W-:Y:S02]  /*0c20*/  CS2R R44, SRZ ;  /* 0x00000000002c7805 */ /* 0x000fe4000001ff00 */
[----:B------:R-:W-:Y:S01]  /*0c30*/  IADD3.X R10, PT, PT, RZ, UR15, RZ, P0, !PT ;  /* 0x0000000fff0a7c10 */ /* 0x000fe200087fe4ff */
[----:B------:R-:W-:Y:S01]  /*0c40*/  HFMA2 R79, -RZ, RZ, 0, 0 ;  /* 0x00000000ff4f7431 */ /* 0x000fe200000001ff */
[----:B----4-:R-:W-:Y:S02]  /*0c50*/  LEA R4, P0, R5, UR38, 0x2 ;  /* 0x0000002605047c11 */ /* 0x010fe4000f8010ff */
[----:B------:R-:W-:Y:S02]  /*0c60*/  MOV R46, RZ ;  /* 0x000000ff002e7202 */ /* 0x000fe40000000f00 */
[----:B------:R-:W-:Y:S02]  /*0c70*/  CS2R R80, SRZ ;  /* 0x0000000000507805 */ /* 0x000fe4000001ff00 */
[----:B------:R-:W-:-:S02]  /*0c80*/  @P1 LOP3.LUT R2, R2, 0x80, RZ, 0xfc, !PT ;  /* 0x0000008002021812 */ /* 0x000fc400078efcff */
[----:B------:R-:W-:Y:S02]  /*0c90*/  MOV R82, RZ ;  /* 0x000000ff00527202 */ /* 0x000fe40000000f00 */
[----:B------:R-:W-:Y:S01]  /*0ca0*/  MOV R88, RZ ;  /* 0x000000ff00587202 */ /* 0x000fe20000000f00 */
[----:B------:R-:W2:Y:S01]  /*0cb0*/  @!P6 LDG.E R14, desc[UR34][R12.64+0x100] ;  /* 0x000100220c0ee981 */ /* 0x000ea2000c1e1900 */
[----:B------:R-:W-:Y:S01]  /*0cc0*/  ISETP.GE.AND P5, PT, R75, UR12, PT ;  /* 0x0000000c4b007c0c */ /* 0x000fe2000bfa6270 */
[----:B------:R-:W-:Y:S01]  /*0cd0*/  HFMA2 R110, -RZ, RZ, 0, 0 ;  /* 0x00000000ff6e7431 */ /* 0x000fe200000001ff */
[----:B------:R-:W-:Y:S02]  /*0ce0*/  LOP3.LUT R2, R2, 0xffffffbf, RZ, 0xc0, !PT ;  /* 0xffffffbf02027812 */ /* 0x000fe400078ec0ff */
[----:B------:R-:W-:Y:S02]  /*0cf0*/  CS2R R106, SRZ ;  /* 0x00000000006a7805 */ /* 0x000fe4000001ff00 */
[----:B------:R-:W-:Y:S01]  /*0d00*/  LEA.HI.X R5, R5, UR39, R10, 0x2, P0 ;  /* 0x0000002705057c11 */ /* 0x000fe200080f140a */
[----:B------:R-:W1:Y:S01]  /*0d10*/  LDCU.64 UR14, c[0x0][0x510] ;  /* 0x0000a200ff0e77ac */ /* 0x000e620008000a00 */
[----:B------:R-:W-:-:S02]  /*0d20*/  IADD3 R10, P0, PT, R8, UR22, RZ ;  /* 0x00000016080a7c10 */ /* 0x000fc4000ff1e0ff */
[----:B------:R-:W-:Y:S01]  /*0d30*/  IADD3 R8, P1, PT, R8, UR24, RZ ;  /* 0x0000001808087c10 */ /* 0x000fe2000ff3e0ff */
[----:B------:R-:W3:Y:S01]  /*0d40*/  LDCU.64 UR16, c[0x0][0x490] ;  /* 0x00009200ff1077ac */ /* 0x000ee20008000a00 */
[----:B------:R-:W-:Y:S02]  /*0d50*/  @P6 LOP3.LUT R2, R2, 0x40, RZ, 0xfc, !PT ;  /* 0x0000004002026812 */ /* 0x000fe400078efcff */
[----:B------:R-:W-:Y:S01]  /*0d60*/  IADD3.X R9, PT, PT, RZ, UR25, RZ, P1, !PT ;  /* 0x00000019ff097c10 */ /* 0x000fe20008ffe4ff */
[----:B------:R-:W4:Y:S01]  /*0d70*/  @!P5 LDG.E R15, desc[UR34][R12.64+0x180] ;  /* 0x000180220c0fd981 */ /* 0x000f22000c1e1900 */
[----:B------:R-:W-:Y:S02]  /*0d80*/  ISETP.GE.AND P4, PT, R74, UR12, PT ;  /* 0x0000000c4a007c0c */ /* 0x000fe4000bf86270 */
[C---:B------:R-:W-:Y:S02]  /*0d90*/  LOP3.LUT P1, RZ, R2.reuse, 0x100, RZ, 0xc0, !PT ;  /* 0x0000010002ff7812 */ /* 0x040fe4000782c0ff */
[----:B------:R-:W-:-:S02]  /*0da0*/  LOP3.LUT R2, R2, 0xffffffdf, RZ, 0xc0, !PT ;  /* 0xffffffdf02027812 */ /* 0x000fc400078ec0ff */
[----:B------:R-:W-:Y:S02]  /*0db0*/  ISETP.GE.AND P3, PT, R73, UR12, PT ;  /* 0x0000000c49007c0c */ /* 0x000fe4000bf66270 */
[----:B------:R-:W-:Y:S02]  /*0dc0*/  @P5 LOP3.LUT R2, R2, 0x20, RZ, 0xfc, !PT ;  /* 0x0000002002025812 */ /* 0x000fe400078efcff */
[----:B------:R-:W-:Y:S02]  /*0dd0*/  IADD3.X R11, PT, PT, RZ, UR23, RZ, P0, !PT ;  /* 0x00000017ff0b7c10 */ /* 0x000fe400087fe4ff */
[----:B------:R-:W-:Y:S01]  /*0de0*/  LOP3.LUT R2, R2, 0xffffffef, RZ, 0xc0, !PT ;  /* 0xffffffef02027812 */ /* 0x000fe200078ec0ff */
[----:B------:R-:W5:Y:S01]  /*0df0*/  @!P4 LDG.E R16, desc[UR34][R12.64+0x200] ;  /* 0x000200220c10c981 */ /* 0x000f62000c1e1900 */
[----:B------:R-:W-:Y:S02]  /*0e00*/  ISETP.GE.AND P0, PT, R77, UR12, PT ;  /* 0x0000000c4d007c0c */ /* 0x000fe4000bf06270 */
[----:B------:R-:W-:Y:S01]  /*0e10*/  @P4 LOP3.LUT R2, R2, 0x10, RZ, 0xfc, !PT ;  /* 0x0000001002024812 */ /* 0x000fe200078efcff */
[----:B------:R-:W3:Y:S01]  /*0e20*/  @!P1 LDG.E R0, desc[UR34][R12.64] ;  /* 0x000000220c009981 */ /* 0x000ee2000c1e1900 */
[----:B------:R-:W-:-:S02]  /*0e30*/  ISETP.GE.AND P2, PT, R72, UR12, PT ;  /* 0x0000000c48007c0c */ /* 0x000fc4000bf46270 */
[----:B------:R-:W-:Y:S01]  /*0e40*/  LOP3.LUT R2, R2, 0xfffffff7, RZ, 0xc0, !PT ;  /* 0xfffffff702027812 */ /* 0x000fe200078ec0ff */
[----:B------:R-:W5:Y:S03]  /*0e50*/  @!P3 LDG.E R17, desc[UR34][R12.64+0x280] ;  /* 0x000280220c11b981 */ /* 0x000f66000c1e1900 */
[----:B------:R-:W-:-:S03]  /*0e60*/  @P3 LOP3.LUT R2, R2, 0x8, RZ, 0xfc, !PT ;  /* 0x0000000802023812 */ /* 0x000fc600078efcff */
[----:B------:R-:W2:Y:S01]  /*0e70*/  @!P0 LDG.E R3, desc[UR34][R12.64+0x80] ;  /* 0x000080220c038981 */ /* 0x000ea2000c1e1900 */
[----:B------:R-:W-:Y:S02]  /*0e80*/  ISETP.GE.AND P0, PT, R71, UR12, PT ;  /* 0x0000000c47007c0c */ /* 0x000fe4000bf06270 */
[----:B------:R-:W-:Y:S01]  /*0e90*/  LOP3.LUT R2, R2, 0xfffffffb, RZ, 0xc0, !PT ;  /* 0xfffffffb02027812 */ /* 0x000fe200078ec0ff */
[----:B------:R-:W5:Y:S03]  /*0ea0*/  @!P2 LDG.E R18, desc[UR34][R12.64+0x300] ;  /* 0x000300220c12a981 */ /* 0x000f66000c1e1900 */
[----:B------:R-:W-:-:S04]  /*0eb0*/  @P2 LOP3.LUT R2, R2, 0x4, RZ, 0xfc, !PT ;  /* 0x0000000402022812 */ /* 0x000fc800078efcff */
[----:B------:R-:W-:-:S03]  /*0ec0*/  LOP3.LUT R2, R2, 0xfffffffd, RZ, 0xc0, !PT ;  /* 0xfffffffd02027812 */ /* 0x000fc600078ec0ff */
[----:B------:R-:W5:Y:S01]  /*0ed0*/  @!P0 LDG.E R19, desc[UR34][R12.64+0x380] ;  /* 0x000380220c138981 */ /* 0x000f62000c1e1900 */
[----:B------:R-:W-:Y:S02]  /*0ee0*/  @P0 LOP3.LUT R2, R2, 0x2, RZ, 0xfc, !PT ;  /* 0x0000000202020812 */ /* 0x000fe400078efcff */
[----:B------:R-:W-:Y:S02]  /*0ef0*/  ISETP.GE.AND P0, PT, R70, UR12, PT ;  /* 0x0000000c46007c0c */ /* 0x000fe4000bf06270 */
[----:B------:R-:W-:Y:S02]  /*0f00*/  LOP3.LUT R2, R2, 0xfffffffe, RZ, 0xc0, !PT ;  /* 0xfffffffe02027812 */ /* 0x000fe400078ec0ff */
[----:B------:R-:W-:Y:S02]  /*0f10*/  ISETP.GE.AND P1, PT, R68, UR12, PT ;  /* 0x0000000c44007c0c */ /* 0x000fe4000bf26270 */
[----:B------:R-:W-:Y:S02]  /*0f20*/  ISETP.GE.AND P2, PT, R67, UR12, PT ;  /* 0x0000000c43007c0c */ /* 0x000fe4000bf46270 */
[----:B------:R-:W-:-:S05]  /*0f30*/  ISETP.GE.AND P3, PT, R66, UR12, PT ;  /* 0x0000000c42007c0c */ /* 0x000fca000bf66270 */
[----:B------:R-:W-:Y:S01]  /*0f40*/  @P0 LOP3.LUT R2, R2, 0x1, RZ, 0xfc, !PT ;  /* 0x0000000102020812 */ /* 0x000fe200078efcff */
[----:B------:R-:W5:Y:S01]  /*0f50*/  @!P0 LDG.E R20, desc[UR34][R12.64+0x400] ;  /* 0x000400220c148981 */ /* 0x000f62000c1e1900 */
[----:B------:R-:W-:Y:S02]  /*0f60*/  ISETP.GE.AND P0, PT, R69, UR12, PT ;  /* 0x0000000c45007c0c */ /* 0x000fe4000bf06270 */
[----:B------:R-:W-:Y:S01]  /*0f70*/  ISETP.GE.AND P4, PT, R65, UR12, PT ;  /* 0x0000000c41007c0c */ /* 0x000fe2000bf86270 */
[----:B------:R-:W5:Y:S01]  /*0f80*/  @!P1 LDG.E R22, desc[UR34][R12.64+0x500] ;  /* 0x000500220c169981 */ /* 0x000f62000c1e1900 */
[----:B------:R-:W-:Y:S02]  /*0f90*/  ISETP.GE.AND P5, PT, R64, UR12, PT ;  /* 0x0000000c40007c0c */ /* 0x000fe4000bfa6270 */
        /* <DEDUP_REMOVED lines=8> */
[----:B0-----:R-:W-:-:S05]  /*1020*/  IMAD.IADD R28, R29, 0x1, R37 ;  /* 0x000000011d1c7824 */ /* 0x001fca00078e0225 */
[CC--:B------:R-:W-:Y:S02]  /*1030*/  LEA.HI.SX32 R29, R28.reuse, R28.reuse, 0x1b ;  /* 0x0000001c1c1d7211 */ /* 0x0c0fe400078fdaff */
[C---:B-1----:R-:W-:Y:S01]  /*1040*/  IADD3 R13, PT, PT, R28.reuse, 0x60, RZ ;  /* 0x000000601c0d7810 */ /* 0x042fe20007ffe0ff */
[C---:B------:R-:W-:Y:S01]  /*1050*/  VIADD R33, R28.reuse, 0x80 ;  /* 0x000000801c217836 */ /* 0x040fe20000000000 */
[C---:B------:R-:W-:Y:S02]  /*1060*/  IADD3 R31, PT, PT, R28.reuse, 0x40, RZ ;  /* 0x000000401c1f7810 */ /* 0x040fe40007ffe0ff */
[----:B------:R-:W-:Y:S01]  /*1070*/  LEA.HI.SX32 R13, R13, R28, 0x1b ;  /* 0x0000001c0d0d7211 */ /* 0x000fe200078fdaff */
[----:B------:R-:W-:Y:S01]  /*1080*/  ULEA UR32, UR12, UR32, 0x18 ;  /* 0x000000200c207291 */ /* 0x000fe2000f8ec0ff */
[----:B------:R-:W-:Y:S01]  /*1090*/  IADD3 R35, PT, PT, R28, 0xa0, RZ ;  /* 0x000000a01c237810 */ /* 0x000fe20007ffe0ff */
[----:B------:R-:W0:Y:S04]  /*10a0*/  LDCU.64 UR12, c[0x0][0x508] ;  /* 0x0000a100ff0c77ac */ /* 0x000e280008000a00 */
[----:B------:R-:W-:-:S02]  /*10b0*/  LEA R150, R29, UR32, 0x2 ;  /* 0x000000201d967c11 */ /* 0x000fc4000f8e10ff */
        /* <DEDUP_REMOVED lines=8> */
[----:B------:R-:W-:Y:S01]  /*1140*/  LEA R148, R31, UR32, 0x2 ;  /* 0x000000201f947c11 */ /* 0x000fe2000f8e10ff */
[C---:B------:R-:W-:Y:S01]  /*1150*/  VIADD R31, R28.reuse, 0x100 ;  /* 0x000001001c1f7836 */ /* 0x040fe20000000000 */
[----:B------:R-:W-:Y:S02]  /*1160*/  IADD3 R29, PT, PT, R28, 0xe0, RZ ;  /* 0x000000e01c1d7810 */ /* 0x000fe40007ffe0ff */
[----:B------:R-:W-:Y:S02]  /*1170*/  LEA.HI.SX32 R13, R13, R28, 0x1b ;  /* 0x0000001c0d0d7211 */ /* 0x000fe400078fdaff */
[----:B------:R-:W-:-:S02]  /*1180*/  LEA R146, R33, UR32, 0x2 ;  /* 0x0000002021927c11 */ /* 0x000fc4000f8e10ff */
[----:B------:R-:W-:Y:S02]  /*1190*/  LEA R145, R35, UR32, 0x2 ;  /* 0x0000002023917c11 */ /* 0x000fe4000f8e10ff */
[C---:B------:R-:W-:Y:S02]  /*11a0*/  IADD3 R33, PT, PT, R28.reuse, 0x120, RZ ;  /* 0x000001201c217810 */ /* 0x040fe40007ffe0ff */
[C---:B------:R-:W-:Y:S02]  /*11b0*/  IADD3 R35, PT, PT, R28.reuse, 0x140, RZ ;  /* 0x000001401c237810 */ /* 0x040fe40007ffe0ff */
[-C--:B------:R-:W-:Y:S02]  /*11c0*/  LEA.HI.SX32 R29, R29, R28.reuse, 0x1b ;  /* 0x0000001c1d1d7211 */ /* 0x080fe400078fdaff */
[----:B------:R-:W-:Y:S01]  /*11d0*/  LEA R144, R13, UR32, 0x2 ;  /* 0x000000200d907c11 */ /* 0x000fe2000f8e10ff */
[----:B------:R-:W-:Y:S01]  /*11e0*/  VIADD R13, R28, 0x180 ;  /* 0x000001801c0d7836 */ /* 0x000fe20000000000 */
[----:B------:R-:W-:-:S02]  /*11f0*/  LEA.HI.SX32 R31, R31, R28, 0x1b ;  /* 0x0000001c1f1f7211 */ /* 0x000fc400078fdaff */
[-C--:B------:R-:W-:Y:S02]  /*1200*/  LEA.HI.SX32 R33, R33, R28.reuse, 0x1b ;  /* 0x0000001c21217211 */ /* 0x080fe400078fdaff */
[----:B------:R-:W-:Y:S02]  /*1210*/  P2R R30, PR, RZ, 0x1 ;  /* 0x00000001ff1e7803 */ /* 0x000fe40000000000 */
[----:B------:R-:W-:Y:S02]  /*1220*/  LEA.HI.SX32 R35, R35, R28, 0x1b ;  /* 0x0000001c23237211 */ /* 0x000fe400078fdaff */
[----:B------:R-:W-:Y:S02]  /*1230*/  LEA R142, R29, UR32, 0x2 ;  /* 0x000000201d8e7c11 */ /* 0x000fe4000f8e10ff */
[----:B------:R-:W-:Y:S02]  /*1240*/  LOP3.LUT P0, RZ, R2, 0x1, RZ, 0xc0, !PT ;  /* 0x0000000102ff7812 */ /* 0x000fe4000780c0ff */
[----:B------:R-:W-:-:S02]  /*1250*/  IADD3 R29, PT, PT, R28, 0x1e0, RZ ;  /* 0x000001e01c1d7810 */ /* 0x000fc40007ffe0ff */
[----:B------:R-:W-:Y:S02]  /*1260*/  LEA R140, R31, UR32, 0x2 ;  /* 0x000000201f8c7c11 */ /* 0x000fe4000f8e10ff */
[-C--:B------:R-:W-:Y:S02]  /*1270*/  LEA.HI.SX32 R13, R13, R28.reuse, 0x1b ;  /* 0x0000001c0d0d7211 */ /* 0x080fe400078fdaff */
[----:B------:R-:W-:Y:S02]  /*1280*/  LEA R138, R33, UR32, 0x2 ;  /* 0x00000020218a7c11 */ /* 0x000fe4000f8e10ff */
[----:B------:R-:W-:Y:S02]  /*1290*/  LEA R136, R35, UR32, 0x2 ;  /* 0x0000002023887c11 */ /* 0x000fe4000f8e10ff */
[----:B------:R-:W-:Y:S02]  /*12a0*/  P2R R32, PR, RZ, 0x1 ;  /* 0x00000001ff207803 */ /* 0x000fe40000000000 */
[----:B------:R-:W-:-:S02]  /*12b0*/  LEA.HI.SX32 R29, R29, R28, 0x1b ;  /* 0x0000001c1d1d7211 */ /* 0x000fc400078fdaff */
[C---:B------:R-:W-:Y:S02]  /*12c0*/  LOP3.LUT P0, RZ, R2.reuse, 0x2, RZ, 0xc0, !PT ;  /* 0x0000000202ff7812 */ /* 0x040fe4000780c0ff */
        /* <DEDUP_REMOVED lines=16> */
[----:B------:R-:W-:Y:S01]  /*13d0*/  MOV R12, RZ ;  /* 0x000000ff000c7202 */ /* 0x000fe20000000f00 */
[----:B---3--:R-:W-:Y:S04]  /*13e0*/  STS [R150], R0 ;  /* 0x0000000096007388 */ /* 0x008fe80000000800 */
[----:B--2---:R1:W-:Y:S04]  /*13f0*/  STS [R149+0x80], R3 ;  /* 0x0000800395007388 */ /* 0x0043e80000000800 */
[----:B------:R-:W-:Y:S04]  /*1400*/  STS [R148+0x100], R14 ;  /* 0x0001000e94007388 */ /* 0x000fe80000000800 */
[----:B----4-:R2:W-:Y:S01]  /*1410*/  STS [R147+0x180], R15 ;  /* 0x0001800f93007388 */ /* 0x0105e20000000800 */
[----:B-1----:R-:W-:-:S03]  /*1420*/  IADD3 R3, PT, PT, R28, 0x160, RZ ;  /* 0x000001601c037810 */ /* 0x002fc60007ffe0ff */
[----:B-----5:R-:W-:Y:S01]  /*1430*/  STS [R146+0x200], R16 ;  /* 0x0002001092007388 */ /* 0x020fe20000000800 */
[----:B------:R-:W-:-:S03]  /*1440*/  LEA.HI.SX32 R3, R3, R28, 0x1b ;  /* 0x0000001c03037211 */ /* 0x000fc600078fdaff */
[----:B------:R1:W-:Y:S01]  /*1450*/  STS [R145+0x280], R17 ;  /* 0x0002801191007388 */ /* 0x0003e20000000800 */
[----:B--2---:R-:W-:-:S03]  /*1460*/  IADD3 R15, PT, PT, R28, 0x1a0, RZ ;  /* 0x000001a01c0f7810 */ /* 0x004fc60007ffe0ff */
[----:B------:R-:W-:Y:S01]  /*1470*/  STS [R144+0x300], R18 ;  /* 0x0003001290007388 */ /* 0x000fe20000000800 */
[-C--:B------:R-:W-:Y:S02]  /*1480*/  LEA.HI.SX32 R15, R15, R28.reuse, 0x1b ;  /* 0x0000001c0f0f7211 */ /* 0x080fe400078fdaff */
[----:B-1----:R-:W-:Y:S01]  /*1490*/  IADD3 R17, PT, PT, R28, 0x1c0, RZ ;  /* 0x000001c01c117810 */ /* 0x002fe20007ffe0ff */
[----:B------:R-:W-:Y:S01]  /*14a0*/  STS [R142+0x380], R19 ;  /* 0x000380138e007388 */ /* 0x000fe20000000800 */
[----:B------:R-:W-:Y:S02]  /*14b0*/  LEA R134, R3, UR32, 0x2 ;  /* 0x0000002003867c11 */ /* 0x000fe4000f8e10ff */
[----:B------:R-:W-:Y:S01]  /*14c0*/  LEA.HI.SX32 R17, R17, R28, 0x1b ;  /* 0x0000001c11117211 */ /* 0x000fe200078fdaff */
[----:B------:R-:W-:Y:S01]  /*14d0*/  STS [R140+0x400], R20 ;  /* 0x000400148c007388 */ /* 0x000fe20000000800 */
[----:B------:R-:W-:Y:S02]  /*14e0*/  LEA R130, R15, UR32, 0x2 ;  /* 0x000000200f827c11 */ /* 0x000fe4000f8e10ff */
[----:B------:R-:W-:Y:S01]  /*14f0*/  LEA R128, R17, UR32, 0x2 ;  /* 0x0000002011807c11 */ /* 0x000fe2000f8e10ff */
[----:B------:R-:W-:-:S04]  /*1500*/  IMAD R28, R37, 0xf, R28 ;  /* 0x0000000f251c7824 */ /* 0x000fc800078e021c */
[C---:B------:R-:W-:Y:S01]  /*1510*/  VIADD R13, R28.reuse, 0x2 ;  /* 0x000000021c0d7836 */ /* 0x040fe20000000000 */
[C---:B------:R-:W-:Y:S01]  /*1520*/  IADD3 R3, PT, PT, R28.reuse, 0x1, RZ ;  /* 0x000000011c037810 */ /* 0x040fe20007ffe0ff */
[C---:B------:R-:W-:Y:S01]  /*1530*/  VIADD R29, R28.reuse, 0xa ;  /* 0x0000000a1c1d7836 */ /* 0x040fe20000000000 */
[----:B------:R1:W-:Y:S04]  /*1540*/  STS [R138+0x480], R21 ;  /* 0x000480158a007388 */ /* 0x0003e80000000800 */
[----:B------:R-:W-:Y:S04]  /*1550*/  STS [R136+0x500], R22 ;  /* 0x0005001688007388 */ /* 0x000fe80000000800 */
[----:B------:R2:W-:Y:S01]  /*1560*/  STS [R134+0x580], R23 ;  /* 0x0005801786007388 */ /* 0x0005e20000000800 */
[----:B------:R-:W-:-:S03]  /*1570*/  VIADD R37, R28, 0xe ;  /* 0x0000000e1c257836 */ /* 0x000fc60000000000 */
[----:B------:R-:W-:Y:S01]  /*1580*/  STS [R132+0x600], R24 ;  /* 0x0006001884007388 */ /* 0x000fe20000000800 */
[----:B-1----:R-:W-:-:S03]  /*1590*/  VIADD R21, R28, 0x6 ;  /* 0x000000061c157836 */ /* 0x002fc60000000000 */
[----:B------:R1:W-:Y:S01]  /*15a0*/  STS [R130+0x680], R25 ;  /* 0x0006801982007388 */ /* 0x0003e20000000800 */
[----:B------:R-:W-:-:S03]  /*15b0*/  IADD3 R15, PT, PT, R28, 0x3, RZ ;  /* 0x000000031c0f7810 */ /* 0x000fc60007ffe0ff */
[----:B------:R-:W-:Y:S01]  /*15c0*/  STS [R128+0x700], R26 ;  /* 0x0007001a80007388 */ /* 0x000fe20000000800 */
[C---:B------:R-:W-:Y:S02]  /*15d0*/  IADD3 R17, PT, PT, R28.reuse, 0x4, RZ ;  /* 0x000000041c117810 */ /* 0x040fe40007ffe0ff */
[C---:B------:R-:W-:Y:S01]  /*15e0*/  IADD3 R19, PT, PT, R28.reuse, 0x5, RZ ;  /* 0x000000051c137810 */ /* 0x040fe20007ffe0ff */
[----:B------:R3:W-:Y:S01]  /*15f0*/  STS [R126+0x780], R27 ;  /* 0x0007801b7e007388 */ /* 0x0007e20000000800 */
[C---:B--2---:R-:W-:Y:S02]  /*1600*/  IADD3 R23, PT, PT, R28.reuse, 0x7, RZ ;  /* 0x000000071c177810 */ /* 0x044fe40007ffe0ff */
[C---:B-1----:R-:W-:Y:S02]  /*1610*/  IADD3 R25, PT, PT, R28.reuse, 0x8, RZ ;  /* 0x000000081c197810 */ /* 0x042fe40007ffe0ff */
[C---:B------:R-:W-:Y:S02]  /*1620*/  IADD3 R31, PT, PT, R28.reuse, 0xb, RZ ;  /* 0x0000000b1c1f7810 */ /* 0x040fe40007ffe0ff */
[----:B------:R-:W-:-:S02]  /*1630*/  IADD3 R33, PT, PT, R28, 0xc, RZ ;  /* 0x0000000c1c217810 */ /* 0x000fc40007ffe0ff */
[C---:B------:R-:W-:Y:S02]  /*1640*/  IADD3 R35, PT, PT, R28.reuse, 0xd, RZ ;  /* 0x0000000d1c237810 */ /* 0x040fe40007ffe0ff */
[C---:B---3--:R-:W-:Y:S02]  /*1650*/  IADD3 R27, PT, PT, R28.reuse, 0x9, RZ ;  /* 0x000000091c1b7810 */ /* 0x048fe40007ffe0ff */
[----:B------:R-:W-:Y:S02]  /*1660*/  IADD3 R43, PT, PT, R28, 0xf, RZ ;  /* 0x0000000f1c2b7810 */ /* 0x000fe40007ffe0ff */
        /* <DEDUP_REMOVED lines=50> */
[----:B------:R-:W-:-:S02]  /*1990*/  IMAD.MOV.U32 R0, RZ, RZ, RZ ;  /* 0x000000ffff007224 */ /* 0x000fc400078e00ff */
[----:B------:R-:W-:-:S04]  /*19a0*/  HFMA2 R14, -RZ, RZ, 0, 0 ;  /* 0x00000000ff0e7431 */ /* 0x000fc800000001ff */
[----:B------:R-:W2:Y:S01]  /*19b0*/  @!P0 LDG.E R0, desc[UR34][R10.64] ;  /* 0x000000220a008981 */ /* 0x000ea2000c1e1900 */
[----:B------:R-:W-:Y:S02]  /*19c0*/  ISETP.NE.AND P0, PT, R42, RZ, PT ;  /* 0x000000ff2a00720c */ /* 0x000fe40003f05270 */
[----:B------:R-:W-:Y:S01]  /*19d0*/  MOV R16, RZ ;  /* 0x000000ff00107202 */ /* 0x000fe20000000f00 */
[----:B------:R-:W-:Y:S02]  /*19e0*/  IMAD.MOV.U32 R18, RZ, RZ, RZ ;  /* 0x000000ffff127224 */ /* 0x000fe400078e00ff */
[----:B------:R-:W-:Y:S01]  /*19f0*/  HFMA2 R20, -RZ, RZ, 0, 0 ;  /* 0x00000000ff147431 */ /* 0x000fe200000001ff */
[----:B------:R-:W-:Y:S01]  /*1a00*/  MOV R22, RZ ;  /* 0x000000ff00167202 */ /* 0x000fe20000000f00 */
[----:B------:R-:W-:Y:S02]  /*1a10*/  HFMA2 R24, -RZ, RZ, 0, 0 ;  /* 0x00000000ff187431 */ /* 0x000fe400000001ff */
[----:B------:R-:W-:Y:S01]  /*1a20*/  IMAD.MOV.U32 R26, RZ, RZ, RZ ;  /* 0x000000ffff1a7224 */ /* 0x000fe200078e00ff */
        /* <DEDUP_REMOVED lines=41> */
[----:B------:R-:W-:Y:S01]  /*1cc0*/  IMAD.MOV.U32 R19, RZ, RZ, RZ ;  /* 0x000000ffff137224 */ /* 0x000fe200078e00ff */
[----:B--2---:R1:W-:Y:S04]  /*1cd0*/  STS [R150], R0 ;  /* 0x0000000096007388 */ /* 0x0043e80000000800 */
[----:B-----5:R-:W-:Y:S04]  /*1ce0*/  STS [R149+0x80], R12 ;  /* 0x0000800c95007388 */ /* 0x020fe80000000800 */
[----:B---3--:R-:W-:Y:S04]  /*1cf0*/  STS [R148+0x100], R14 ;  /* 0x0001000e94007388 */ /* 0x008fe80000000800 */
[----:B----4-:R-:W-:Y:S04]  /*1d00*/  STS [R147+0x180], R16 ;  /* 0x0001801093007388 */ /* 0x010fe80000000800 */
[----:B------:R-:W-:Y:S04]  /*1d10*/  STS [R146+0x200], R18 ;  /* 0x0002001292007388 */ /* 0x000fe80000000800 */
[----:B------:R2:W-:Y:S04]  /*1d20*/  STS [R145+0x280], R20 ;  /* 0x0002801491007388 */ /* 0x0005e80000000800 */
[----:B------:R3:W-:Y:S04]  /*1d30*/  STS [R144+0x300], R22 ;  /* 0x0003001690007388 */ /* 0x0007e80000000800 */
        /* <DEDUP_REMOVED lines=26> */
[----:B-1----:R-:W-:Y:S01]  /*1ee0*/  HFMA2 R0, -RZ, RZ, 0, 0 ;  /* 0x00000000ff007431 */ /* 0x002fe200000001ff */
[----:B------:R-:W-:Y:S01]  /*1ef0*/  BAR.SYNC.DEFER_BLOCKING 0x0 ;  /* 0x0000000000007b1d */ /* 0x000fe20000010000 */
[----:B--2---:R-:W-:-:S05]  /*1f00*/  CS2R R20, SRZ ;  /* 0x0000000000147805 */ /* 0x004fca000001ff00 */
[----:B------:R-:W2:Y:S01]  /*1f10*/  @!P0 LDG.E R0, desc[UR34][R8.64] ;  /* 0x0000002208008981 */ /* 0x000ea2000c1e1900 */
[----:B------:R-:W-:-:S13]  /*1f20*/  ISETP.NE.AND P0, PT, R34, RZ, PT ;  /* 0x000000ff2200720c */ /* 0x000fda0003f05270 */
        /* <DEDUP_REMOVED lines=11> */
[----:B------:R-:W-:-:S13]  /*1fe0*/  ISETP.NE.AND P0, PT, R39, RZ, PT ;  /* 0x000000ff2700720c */ /* 0x000fda0003f05270 */
[----:B------:R-:W4:Y:S01]  /*1ff0*/  @!P0 LDG.E R24, desc[UR34][R8.64+0x300] ;  /* 0x0003002208188981 */ /* 0x000f22000c1e1900 */
[----:B------:R-:W-:Y:S02]  /*2000*/  ISETP.NE.AND P0, PT, R83, RZ, PT ;  /* 0x000000ff5300720c */ /* 0x000fe40003f05270 */
[----:B-----5:R-:W-:-:S11]  /*2010*/  CS2R R26, SRZ ;  /* 0x00000000001a7805 */ /* 0x020fd6000001ff00 */
[----:B------:R-:W5:Y:S01]  /*2020*/  @!P0 LDG.E R25, desc[UR34][R8.64+0x380] ;  /* 0x0003802208198981 */ /* 0x000f62000c1e1900 */
[----:B------:R-:W-:Y:S02]  /*2030*/  ISETP.NE.AND P0, PT, R84, RZ, PT ;  /* 0x000000ff5400720c */ /* 0x000fe40003f05270 */
[----:B------:R-:W-:Y:S02]  /*2040*/  CS2R R28, SRZ ;  /* 0x00000000001c7805 */ /* 0x000fe4000001ff00 */
[----:B------:R-:W-:Y:S02]  /*2050*/  CS2R R30, SRZ ;  /* 0x00000000001e7805 */ /* 0x000fe4000001ff00 */
[----:B------:R-:W-:Y:S02]  /*2060*/  CS2R R32, SRZ ;  /* 0x0000000000207805 */ /* 0x000fe4000001ff00 */
[----:B------:R-:W5:Y:S04]  /*2070*/  @!P1 LDG.E R28, desc[UR34][R8.64+0x500] ;  /* 0x00050022081c9981 */ /* 0x000f68000c1e1900 */
[----:B------:R-:W5:Y:S04]  /*2080*/  @!P2 LDG.E R29, desc[UR34][R8.64+0x580] ;  /* 0x00058022081da981 */ /* 0x000f68000c1e1900 */
[----:B------:R-:W5:Y:S01]  /*2090*/  @!P0 LDG.E R26, desc[UR34][R8.64+0x400] ;  /* 0x00040022081a8981 */ /* 0x000f62000c1e1900 */
[----:B------:R-:W-:-:S03]  /*20a0*/  ISETP.NE.AND P0, PT, R86, RZ, PT ;  /* 0x000000ff5600720c */ /* 0x000fc60003f05270 */
[----:B------:R-:W5:Y:S04]  /*20b0*/  @!P3 LDG.E R30, desc[UR34][R8.64+0x600] ;  /* 0x00060022081eb981 */ /* 0x000f68000c1e1900 */
[----:B------:R-:W5:Y:S04]  /*20c0*/  @!P4 LDG.E R31, desc[UR34][R8.64+0x680] ;  /* 0x00068022081fc981 */ /* 0x000f68000c1e1900 */
[----:B------:R-:W5:Y:S04]  /*20d0*/  @!P5 LDG.E R32, desc[UR34][R8.64+0x700] ;  /* 0x000700220820d981 */ /* 0x000f68000c1e1900 */
[----:B------:R-:W5:Y:S04]  /*20e0*/  @!P0 LDG.E R27, desc[UR34][R8.64+0x480] ;  /* 0x00048022081b8981 */ /* 0x000f68000c1e1900 */
        /* <DEDUP_REMOVED lines=20> */
[----:B--2---:R-:W-:Y:S04]  /*2230*/  STS [R150], R0 ;  /* 0x0000000096007388 */ /* 0x004fe80000000800 */
[----:B------:R1:W-:Y:S04]  /*2240*/  STS [R149+0x80], R19 ;  /* 0x0000801395007388 */ /* 0x0003e80000000800 */
[----:B------:R-:W-:Y:S04]  /*2250*/  STS [R148+0x100], R20 ;  /* 0x0001001494007388 */ /* 0x000fe80000000800 */
[----:B---3--:R2:W-:Y:S04]  /*2260*/  STS [R147+0x180], R21 ;  /* 0x0001801593007388 */ /* 0x0085e80000000800 */
[----:B------:R-:W-:Y:S04]  /*2270*/  STS [R146+0x200], R22 ;  /* 0x0002001692007388 */ /* 0x000fe80000000800 */
[----:B----4-:R3:W-:Y:S04]  /*2280*/  STS [R145+0x280], R23 ;  /* 0x0002801791007388 */ /* 0x0107e80000000800 */
[----:B------:R-:W-:Y:S04]  /*2290*/  STS [R144+0x300], R24 ;  /* 0x0003001890007388 */ /* 0x000fe80000000800 */
[----:B-----5:R4:W-:Y:S04]  /*22a0*/  STS [R142+0x380], R25 ;  /* 0x000380198e007388 */ /* 0x0209e80000000800 */
[----:B------:R-:W-:Y:S04]  /*22b0*/  STS [R140+0x400], R26 ;  /* 0x0004001a8c007388 */ /* 0x000fe80000000800 */
[----:B------:R5:W-:Y:S04]  /*22c0*/  STS [R138+0x480], R27 ;  /* 0x0004801b8a007388 */ /* 0x000be80000000800 */
[----:B------:R-:W-:Y:S04]  /*22d0*/  STS [R136+0x500], R28 ;  /* 0x0005001c88007388 */ /* 0x000fe80000000800 */
[----:B------:R-:W-:Y:S04]  /*22e0*/  STS [R134+0x580], R29 ;  /* 0x0005801d86007388 */ /* 0x000fe80000000800 */
        /* <DEDUP_REMOVED lines=23> */
[----:B------:R-:W5:Y:S01]  /*2460*/  @!P0 LDG.E R8, desc[UR34][R4.64] ;  /* 0x0000002204088981 */ /* 0x000f62000c1e1900 */
[----:B------:R-:W-:Y:S02]  /*2470*/  ISETP.NE.AND P0, PT, R86, RZ, PT ;  /* 0x000000ff5600720c */ /* 0x000fe40003f05270 */
[----:B--2---:R-:W-:Y:S02]  /*2480*/  CS2R R20, SRZ ;  /* 0x0000000000147805 */ /* 0x004fe4000001ff00 */
[----:B---3--:R-:W-:Y:S02]  /*2490*/  CS2R R22, SRZ ;  /* 0x0000000000167805 */ /* 0x008fe4000001ff00 */
[----:B----4-:R-:W-:Y:S01]  /*24a0*/  CS2R R24, SRZ ;  /* 0x0000000000187805 */ /* 0x010fe2000001ff00 */
[----:B-----5:R-:W-:Y:S01]  /*24b0*/  HFMA2 R27, -RZ, RZ, 0, 0 ;  /* 0x00000000ff1b7431 */ /* 0x020fe200000001ff */
[----:B0-----:R-:W-:Y:S01]  /*24c0*/  MOV R31, RZ ;  /* 0x000000ff001f7202 */ /* 0x001fe20000000f00 */
[----:B------:R-:W-:-:S02]  /*24d0*/  HFMA2 R84, -RZ, RZ, 0, 0 ;  /* 0x00000000ff547431 */ /* 0x000fc400000001ff */
[----:B------:R-:W-:Y:S01]  /*24e0*/  IMAD.MOV.U32 R79, RZ, RZ, RZ ;  /* 0x000000ffff4f7224 */ /* 0x000fe200078e00ff */
[----:B------:R-:W-:Y:S01]  /*24f0*/  CS2R R82, SRZ ;  /* 0x0000000000527805 */ /* 0x000fe2000001ff00 */
[----:B------:R-:W2:Y:S04]  /*2500*/  @!P6 LDG.E R88, desc[UR34][R4.64+0x780] ;  /* 0x000780220458e981 */ /* 0x000ea8000c1e1900 */
[----:B------:R-:W3:Y:S01]  /*2510*/  @!P0 LDG.E R9, desc[UR34][R4.64+0x80] ;  /* 0x0000802204098981 */ /* 0x000ee2000c1e1900 */
[----:B------:R-:W-:-:S03]  /*2520*/  ISETP.NE.AND P0, PT, R87, RZ, PT ;  /* 0x000000ff5700720c */ /* 0x000fc60003f05270 */
[----:B------:R-:W4:Y:S04]  /*2530*/  @!P1 LDG.E R31, desc[UR34][R4.64+0x500] ;  /* 0x00050022041f9981 */ /* 0x000f28000c1e1900 */
[----:B------:R-:W5:Y:S04]  /*2540*/  @!P2 LDG.E R79, desc[UR34][R4.64+0x580] ;  /* 0x00058022044fa981 */ /* 0x000f68000c1e1900 */
[----:B------:R-:W2:Y:S04]  /*2550*/  @!P3 LDG.E R82, desc[UR34][R4.64+0x600] ;  /* 0x000600220452b981 */ /* 0x000ea8000c1e1900 */
[----:B------:R-:W4:Y:S01]  /*2560*/  @!P0 LDG.E R19, desc[UR34][R4.64+0x100] ;  /* 0x0001002204138981 */ /* 0x000f22000c1e1900 */
[----:B------:R-:W-:-:S03]  /*2570*/  ISETP.NE.AND P0, PT, R89, RZ, PT ;  /* 0x000000ff5900720c */ /* 0x000fc60003f05270 */
[----:B------:R-:W2:Y:S04]  /*2580*/  @!P4 LDG.E R83, desc[UR34][R4.64+0x680] ;  /* 0x000680220453c981 */ /* 0x000ea8000c1e1900 */
[----:B------:R-:W2:Y:S06]  /*2590*/  @!P5 LDG.E R84, desc[UR34][R4.64+0x700] ;  /* 0x000700220454d981 */ /* 0x000eac000c1e1900 */
[----:B------:R-:W5:Y:S01]  /*25a0*/  @!P0 LDG.E R20, desc[UR34][R4.64+0x180] ;  /* 0x0001802204148981 */ /* 0x000f62000c1e1900 */
[----:B------:R-:W-:-:S13]  /*25b0*/  ISETP.NE.AND P0, PT, R90, RZ, PT ;  /* 0x000000ff5a00720c */ /* 0x000fda0003f05270 */
[----:B------:R-:W2:Y:S01]  /*25c0*/  @!P0 LDG.E R21, desc[UR34][R4.64+0x200] ;  /* 0x0002002204158981 */ /* 0x000ea2000c1e1900 */
        /* <DEDUP_REMOVED lines=9> */
[----:B------:R0:W2:Y:S01]  /*2660*/  @!P0 LDG.E R27, desc[UR34][R4.64+0x480] ;  /* 0x00048022041b8981 */ /* 0x0000a2000c1e1900 */
        /* <DEDUP_REMOVED lines=18> */
[----:B0-----:R-:W-:Y:S01]  /*2790*/  HFMA2 R4, -RZ, RZ, 0, 0 ;  /* 0x00000000ff047431 */ /* 0x001fe200000001ff */
[----:B------:R-:W-:Y:S04]  /*27a0*/  STS [R150], R8 ;  /* 0x0000000896007388 */ /* 0x000fe80000000800 */
[----:B---3--:R0:W-:Y:S04]  /*27b0*/  STS [R149+0x80], R9 ;  /* 0x0000800995007388 */ /* 0x0081e80000000800 */
[----:B----4-:R1:W-:Y:S04]  /*27c0*/  STS [R148+0x100], R19 ;  /* 0x0001001394007388 */ /* 0x0103e80000000800 */
[----:B-----5:R3:W-:Y:S04]  /*27d0*/  STS [R147+0x180], R20 ;  /* 0x0001801493007388 */ /* 0x0207e80000000800 */
[----:B--2---:R-:W-:Y:S04]  /*27e0*/  STS [R146+0x200], R21 ;  /* 0x0002001592007388 */ /* 0x004fe80000000800 */
        /* <DEDUP_REMOVED lines=19> */
[----:B------:R-:W-:Y:S04]  /*2920*/  LDS R112, [R159+0x1c] ;  /* 0x00001c009f707984 */ /* 0x000fe80000000800 */
[----:B------:R-:W5:Y:S04]  /*2930*/  LDS R108, [R158+0x20] ;  /* 0x000020009e6c7984 */ /* 0x000f680000000800 */
[----:B------:R-:W5:Y:S04]  /*2940*/  LDS R99, [R157+0x24] ;  /* 0x000024009d637984 */ /* 0x000f680000000800 */
[----:B------:R-:W5:Y:S04]  /*2950*/  LDS R101, [R156+0x28] ;  /* 0x000028009c657984 */ /* 0x000f680000000800 */
[----:B------:R-:W5:Y:S04]  /*2960*/  LDS R31, [R155+0x2c] ;  /* 0x00002c009b1f7984 */ /* 0x000f680000000800 */
[----:B------:R-:W-:Y:S04]  /*2970*/  LDS R100, [R154+0x30] ;  /* 0x000030009a647984 */ /* 0x000fe80000000800 */
[----:B------:R-:W-:Y:S04]  /*2980*/  LDS R98, [R153+0x34] ;  /* 0x0000340099627984 */ /* 0x000fe80000000800 */
[----:B------:R-:W-:Y:S04]  /*2990*/  LDS R96, [R152+0x38] ;  /* 0x0000380098607984 */ /* 0x000fe80000000800 */
[----:B------:R-:W-:Y:S01]  /*29a0*/  LDS R102, [R151+0x3c] ;  /* 0x00003c0097667984 */ /* 0x000fe20000000800 */
[----:B------:R-:W-:Y:S01]  /*29b0*/  BAR.SYNC.DEFER_BLOCKING 0x0 ;  /* 0x0000000000007b1d */ /* 0x000fe20000010000 */
[----:B0-----:R-:W-:Y:S01]  /*29c0*/  IMAD.MOV.U32 R9, RZ, RZ, RZ ;  /* 0x000000ffff097224 */ /* 0x001fe200078e00ff */
[----:B-1----:R-:W-:-:S04]  /*29d0*/  MOV R19, RZ ;  /* 0x000000ff00137202 */ /* 0x002fc80000000f00 */
[----:B------:R-:W5:Y:S01]  /*29e0*/  @!P0 LDG.E R4, desc[UR34][R6.64] ;  /* 0x0000002206048981 */ /* 0x000f62000c1e1900 */
[----:B------:R-:W-:Y:S01]  /*29f0*/  ISETP.NE.AND P0, PT, R89, RZ, PT ;  /* 0x000000ff5900720c */ /* 0x000fe20003f05270 */
[----:B---3--:R-:W-:Y:S01]  /*2a00*/  HFMA2 R20, -RZ, RZ, 0, 0 ;  /* 0x00000000ff147431 */ /* 0x008fe200000001ff */
[----:B--2---:R-:W-:Y:S01]  /*2a10*/  MOV R83, RZ ;  /* 0x000000ff00537202 */ /* 0x004fe20000000f00 */
[----:B----4-:R-:W-:Y:S01]  /*2a20*/  IMAD.MOV.U32 R84, RZ, RZ, RZ ;  /* 0x000000ffff547224 */ /* 0x010fe200078e00ff */
[----:B------:R-:W-:Y:S01]  /*2a30*/  MOV R109, RZ ;  /* 0x000000ff006d7202 */ /* 0x000fe20000000f00 */
[----:B------:R-:W2:Y:S04]  /*2a40*/  @!P3 LDG.E R106, desc[UR34][R6.64+0x600] ;  /* 0x00060022066ab981 */ /* 0x000ea8000c1e1900 */
[----:B------:R-:W3:Y:S04]  /*2a50*/  @!P4 LDG.E R107, desc[UR34][R6.64+0x680] ;  /* 0x00068022066bc981 */ /* 0x000ee8000c1e1900 */
[----:B------:R-:W4:Y:S01]  /*2a60*/  @!P0 LDG.E R9, desc[UR34][R6.64+0x80] ;  /* 0x0000802206098981 */ /* 0x000f22000c1e1900 */
[----:B------:R-:W-:-:S03]  /*2a70*/  ISETP.NE.AND P0, PT, R91, RZ, PT ;  /* 0x000000ff5b00720c */ /* 0x000fc60003f05270 */
[----:B------:R-:W3:Y:S04]  /*2a80*/  @!P5 LDG.E R109, desc[UR34][R6.64+0x700] ;  /* 0x00070022066dd981 */ /* 0x000ee8000c1e1900 */
[----:B------:R-:W3:Y:S06]  /*2a90*/  @!P6 LDG.E R110, desc[UR34][R6.64+0x780] ;  /* 0x00078022066ee981 */ /* 0x000eec000c1e1900 */
[----:B------:R-:W2:Y:S01]  /*2aa0*/  @!P0 LDG.E R19, desc[UR34][R6.64+0x100] ;  /* 0x0001002206138981 */ /* 0x000ea2000c1e1900 */
[----:B------:R-:W-:-:S13]  /*2ab0*/  ISETP.NE.AND P0, PT, R92, RZ, PT ;  /* 0x000000ff5c00720c */ /* 0x000fda0003f05270 */
[----:B------:R-:W3:Y:S01]  /*2ac0*/  @!P0 LDG.E R20, desc[UR34][R6.64+0x180] ;  /* 0x0001802206148981 */ /* 0x000ee2000c1e1900 */
[----:B------:R-:W-:-:S13]  /*2ad0*/  ISETP.NE.AND P0, PT, R93, RZ, PT ;  /* 0x000000ff5d00720c */ /* 0x000fda0003f05270 */
[----:B------:R-:W3:Y:S01]  /*2ae0*/  @!P0 LDG.E R83, desc[UR34][R6.64+0x200] ;  /* 0x0002002206538981 */ /* 0x000ee2000c1e1900 */
[----:B------:R-:W-:Y:S01]  /*2af0*/  ISETP.NE.AND P0, PT, R95, RZ, PT ;  /* 0x000000ff5f00720c */ /* 0x000fe20003f05270 */
[----:B------:R-:W-:-:S12]  /*2b00*/  HFMA2 R93, -RZ, RZ, 0, 0 ;  /* 0x00000000ff5d7431 */ /* 0x000fd800000001ff */
[----:B------:R-:W3:Y:S01]  /*2b10*/  @!P0 LDG.E R84, desc[UR34][R6.64+0x280] ;  /* 0x0002802206548981 */ /* 0x000ee2000c1e1900 */
[----:B------:R-:W-:Y:S02]  /*2b20*/  ISETP.NE.AND P0, PT, R97, RZ, PT ;  /* 0x000000ff6100720c */ /* 0x000fe40003f05270 */
[----:B------:R-:W-:-:S11]  /*2b30*/  MOV R95, RZ ;  /* 0x000000ff005f7202 */ /* 0x000fd60000000f00 */
[----:B------:R-:W3:Y:S01]  /*2b40*/  @!P0 LDG.E R93, desc[UR34][R6.64+0x300] ;  /* 0x00030022065d8981 */ /* 0x000ee2000c1e1900 */
[----:B------:R-:W-:Y:S01]  /*2b50*/  ISETP.NE.AND P0, PT, R103, RZ, PT ;  /* 0x000000ff6700720c */ /* 0x000fe20003f05270 */
[----:B------:R-:W-:-:S12]  /*2b60*/  HFMA2 R97, -RZ, RZ, 0, 0 ;  /* 0x00000000ff617431 */ /* 0x000fd800000001ff */
[----:B------:R-:W3:Y:S01]  /*2b70*/  @!P0 LDG.E R95, desc[UR34][R6.64+0x380] ;  /* 0x00038022065f8981 */ /* 0x000ee2000c1e1900 */
[----:B------:R-:W-:Y:S01]  /*2b80*/  ISETP.NE.AND P0, PT, R104, RZ, PT ;  /* 0x000000ff6800720c */ /* 0x000fe20003f05270 */
[----:B------:R-:W-:-:S12]  /*2b90*/  IMAD.MOV.U32 R103, RZ, RZ, RZ ;  /* 0x000000ffff677224 */ /* 0x000fd800078e00ff */
[----:B------:R-:W3:Y:S01]  /*2ba0*/  @!P0 LDG.E R97, desc[UR34][R6.64+0x400] ;  /* 0x0004002206618981 */ /* 0x000ee2000c1e1900 */
[----:B------:R-:W-:Y:S02]  /*2bb0*/  ISETP.NE.AND P0, PT, R105, RZ, PT ;  /* 0x000000ff6900720c */ /* 0x000fe40003f05270 */
[----:B------:R-:W-:-:S06]  /*2bc0*/  CS2R R104, SRZ ;  /* 0x0000000000687805 */ /* 0x000fcc000001ff00 */
[----:B------:R-:W3:Y:S04]  /*2bd0*/  @!P1 LDG.E R104, desc[UR34][R6.64+0x500] ;  /* 0x0005002206689981 */ /* 0x000ee8000c1e1900 */
[----:B------:R-:W3:Y:S04]  /*2be0*/  @!P2 LDG.E R105, desc[UR34][R6.64+0x580] ;  /* 0x000580220669a981 */ /* 0x000ee8000c1e1900 */
[----:B------:R0:W3:Y:S01]  /*2bf0*/  @!P0 LDG.E R103, desc[UR34][R6.64+0x480] ;  /* 0x0004802206678981 */ /* 0x0000e2000c1e1900 */
[----:B-----5:R-:W-:Y:S01]  /*2c00*/  FMUL.FTZ R5, R24, -1.4426950216293334961 ;  /* 0xbfb8aa3b18057820 */ /* 0x020fe20000410000 */
[----:B------:R-:W-:-:S03]  /*2c10*/  FMUL.FTZ R82, R26, -1.4426950216293334961 ;  /* 0xbfb8aa3b1a527820 */ /* 0x000fc60000410000 */
[----:B------:R-:W1:Y:S01]  /*2c20*/  MUFU.EX2 R111, R5 ;  /* 0x00000005006f7308 */ /* 0x000e620000000800 */
[----:B------:R-:W-:-:S07]  /*2c30*/  FMUL.FTZ R21, R27, -1.4426950216293334961 ;  /* 0xbfb8aa3b1b157820 */ /* 0x000fce0000410000 */
[----:B------:R-:W-:Y:S01]  /*2c40*/  MUFU.EX2 R82, R82 ;  /* 0x0000005200527308 */ /* 0x000fe20000000800 */
[----:B------:R-:W-:Y:S01]  /*2c50*/  FMUL.FTZ R25, R86, -1.4426950216293334961 ;  /* 0xbfb8aa3b56197820 */ /* 0x000fe20000410000 */
[----:B------:R-:W-:-:S06]  /*2c60*/  FMUL.FTZ R22, R87, -1.4426950216293334961 ;  /* 0xbfb8aa3b57167820 */ /* 0x000fcc0000410000 */
[----:B------:R-:W-:Y:S01]  /*2c70*/  MUFU.EX2 R21, R21 ;  /* 0x0000001500157308 */ /* 0x000fe20000000800 */
[----:B-1----:R-:W-:Y:S01]  /*2c80*/  FADD.FTZ R111, R111, 1 ;  /* 0x3f8000006f6f7421 */ /* 0x002fe20000010000 */
[----:B------:R-:W-:-:S06]  /*2c90*/  FMUL.FTZ R23, R90, -1.4426950216293334961 ;  /* 0xbfb8aa3b5a177820 */ /* 0x000fcc0000410000 */
[----:B------:R-:W-:Y:S08]  /*2ca0*/  MUFU.EX2 R25, R25 ;  /* 0x0000001900197308 */ /* 0x000ff00000000800 */
[----:B------:R-:W-:Y:S08]  /*2cb0*/  MUFU.EX2 R22, R22 ;  /* 0x0000001600167308 */ /* 0x000ff00000000800 */
[----:B------:R-:W-:Y:S08]  /*2cc0*/  MUFU.RCP R111, R111 ;  /* 0x0000006f006f7308 */ /* 0x000ff00000001000 */
[----:B------:R-:W-:Y:S01]  /*2cd0*/  MUFU.EX2 R23, R23 ;  /* 0x0000001700177308 */ /* 0x000fe20000000800 */
[----:B0-----:R-:W-:Y:S01]  /*2ce0*/  FMUL.FTZ R7, R8, -1.4426950216293334961 ;  /* 0xbfb8aa3b08077820 */ /* 0x001fe20000410000 */
[----:B------:R-:W-:Y:S01]  /*2cf0*/  FMUL.FTZ R92, R108, -1.4426950216293334961 ;  /* 0xbfb8aa3b6c5c7820 */ /* 0x000fe20000410000 */
[----:B------:R-:W-:-:S05]  /*2d00*/  FMUL.FTZ R5, R112, -1.4426950216293334961 ;  /* 0xbfb8aa3b70057820 */ /* 0x000fca0000410000 */
[----:B------:R-:W0:Y:S01]  /*2d10*/  MUFU.EX2 R7, R7 ;  /* 0x0000000700077308 */ /* 0x000e220000000800 */
[----:B------:R-:W-:-:S07]  /*2d20*/  FMUL.FTZ R88, R99, -1.4426950216293334961 ;  /* 0xbfb8aa3b63587820 */ /* 0x000fce0000410000 */
[----:B------:R-:W-:Y:S08]  /*2d30*/  MUFU.EX2 R92, R92 ;  /* 0x0000005c005c7308 */ /* 0x000ff00000000800 */
[----:B------:R-:W-:Y:S01]  /*2d40*/  MUFU.EX2 R5, R5 ;  /* 0x0000000500057308 */ /* 0x000fe20000000800 */
[----:B------:R-:W-:Y:S01]  /*2d50*/  FMUL.FTZ R89, R101, -1.4426950216293334961 ;  /* 0xbfb8aa3b65597820 */ /* 0x000fe20000410000 */
[----:B0-----:R-:W-:-:S06]  /*2d60*/  FADD.FTZ R143, R7, 1 ;  /* 0x3f800000078f7421 */ /* 0x001fcc0000010000 */
[----:B------:R-:W-:Y:S01]  /*2d70*/  MUFU.EX2 R88, R88 ;  /* 0x0000005800587308 */ /* 0x000fe20000000800 */
[----:B------:R-:W-:Y:S01]  /*2d80*/  FMUL.FTZ R91, R31, -1.4426950216293334961 ;  /* 0xbfb8aa3b1f5b7820 */ /* 0x000fe20000410000 */
[----:B------:R-:W-:Y:S04]  /*2d90*/  STS [R150], R4 ;  /* 0x0000000496007388 */ /* 0x000fe80000000800 */
[----:B----4-:R-:W-:Y:S04]  /*2da0*/  STS [R149+0x80], R9 ;  /* 0x0000800995007388 */ /* 0x010fe80000000800 */
[----:B--2---:R-:W-:Y:S04]  /*2db0*/  STS [R148+0x100], R19 ;  /* 0x0001001394007388 */ /* 0x004fe80000000800 */
[----:B---3--:R-:W-:Y:S04]  /*2dc0*/  STS [R147+0x180], R20 ;  /* 0x0001801493007388 */ /* 0x008fe80000000800 */
[----:B------:R0:W-:Y:S04]  /*2dd0*/  STS [R146+0x200], R83 ;  /* 0x0002005392007388 */ /* 0x0001e80000000800 */
[----:B------:R-:W-:Y:S04]  /*2de0*/  STS [R145+0x280], R84 ;  /* 0x0002805491007388 */ /* 0x000fe80000000800 */
[----:B------:R1:W-:Y:S04]  /*2df0*/  STS [R144+0x300], R93 ;  /* 0x0003005d90007388 */ /* 0x0003e80000000800 */
[----:B------:R2:W-:Y:S04]  /*2e00*/  STS [R142+0x380], R95 ;  /* 0x0003805f8e007388 */ /* 0x0005e80000000800 */
[----:B------:R-:W-:Y:S04]  /*2e10*/  STS [R140+0x400], R97 ;  /* 0x000400618c007388 */ /* 0x000fe80000000800 */
[----:B------:R-:W-:Y:S04]  /*2e20*/  STS [R138+0x480], R103 ;  /* 0x000480678a007388 */ /* 0x000fe80000000800 */
[----:B------:R3:W-:Y:S04]  /*2e30*/  STS [R136+0x500], R104 ;  /* 0x0005006888007388 */ /* 0x0007e80000000800 */
[----:B------:R-:W-:Y:S04]  /*2e40*/  STS [R134+0x580], R105 ;  /* 0x0005806986007388 */ /* 0x000fe80000000800 */
[----:B------:R-:W-:Y:S04]  /*2e50*/  STS [R132+0x600], R106 ;  /* 0x0006006a84007388 */ /* 0x000fe80000000800 */
[----:B------:R-:W-:Y:S04]  /*2e60*/  STS [R130+0x680], R107 ;  /* 0x0006806b82007388 */ /* 0x000fe80000000800 */
[----:B------:R-:W-:Y:S04]  /*2e70*/  STS [R128+0x700], R109 ;  /* 0x0007006d80007388 */ /* 0x000fe80000000800 */
[----:B------:R4:W-:Y:S01]  /*2e80*/  STS [R126+0x780], R110 ;  /* 0x0007806e7e007388 */ /* 0x0009e20000000800 */
[----:B------:R-:W-:-:S03]  /*2e90*/  NOP ;  /* 0x0000000000007918 */ /* 0x000fc60000000000 */
[----:B------:R-:W5:Y:S04]  /*2ea0*/  LDS R9, [R127] ;  /* 0x000000007f097984 */ /* 0x000f680000000800 */
[----:B------:R-:W5:Y:S01]  /*2eb0*/  LDS R19, [R165+0x4] ;  /* 0x00000400a5137984 */ /* 0x000f620000000800 */
[----:B0-----:R-:W-:-:S03]  /*2ec0*/  FADD.FTZ R83, R82, 1 ;  /* 0x3f80000052537421 */ /* 0x001fc60000010000 */
[----:B------:R-:W0:Y:S03]  /*2ed0*/  LDS R20, [R164+0x8] ;  /* 0x00000800a4147984 */ /* 0x000e260000000800 */
[----:B------:R-:W4:Y:S01]  /*2ee0*/  MUFU.RCP R83, R83 ;  /* 0x0000005300537308 */ /* 0x000f220000001000 */
[----:B-1----:R-:W-:Y:S02]  /*2ef0*/  FADD.FTZ R93, R21, 1 ;  /* 0x3f800000155d7421 */ /* 0x002fe40000010000 */
[----:B------:R-:W1:Y:S01]  /*2f00*/  LDS R21, [R163+0xc] ;  /* 0x00000c00a3157984 */ /* 0x000e620000000800 */
[----:B--2---:R-:W-:Y:S01]  /*2f10*/  FADD.FTZ R95, R25, 1 ;  /* 0x3f800000195f7421 */ /* 0x004fe20000010000 */
[----:B---3--:R-:W-:Y:S01]  /*2f20*/  FADD.FTZ R104, R22, 1 ;  /* 0x3f80000016687421 */ /* 0x008fe20000010000 */
[----:B------:R-:W-:Y:S01]  /*2f30*/  FADD.FTZ R25, -R111, 1 ;  /* 0x3f8000006f197421 */ /* 0x000fe20000010100 */
[----:B------:R-:W2:Y:S03]  /*2f40*/  LDS R22, [R162+0x10] ;  /* 0x00001000a2167984 */ /* 0x000ea60000000800 */
[----:B------:R-:W-:Y:S01]  /*2f50*/  FFMA.FTZ R84, R24, R25, 1 ;  /* 0x3f80000018547423 */ /* 0x000fe20000010019 */
[----:B----4-:R3:W4:Y:S01]  /*2f60*/  MUFU.RCP R110, R93 ;  /* 0x0000005d006e7308 */ /* 0x0107220000001000 */
[----:B------:R-:W-:Y:S01]  /*2f70*/  FADD.FTZ R25, -R83, 1 ;  /* 0x3f80000053197421 */ /* 0x000fe20000010100 */
[----:B---3--:R-:W-:-:S03]  /*2f80*/  FADD.FTZ R93, R23, 1 ;  /* 0x3f800000175d7421 */ /* 0x008fc60000010000 */
[----:B------:R-:W-:Y:S01]  /*2f90*/  FFMA.FTZ R106, R26, R25, 1 ;  /* 0x3f8000001a6a7423 */ /* 0x000fe20000010019 */
[----:B------:R-:W-:Y:S01]  /*2fa0*/  LDS R23, [R161+0x14] ;  /* 0x00001400a1177984 */ /* 0x000fe20000000800 */
[----:B-----5:R-:W-:-:S03]  /*2fb0*/  FMUL.FTZ R82, R0, R9 ;  /* 0x0000000900527220 */ /* 0x020fc60000410000 */
[----:B------:R-:W-:Y:S01]  /*2fc0*/  LDS R25, [R160+0x18] ;  /* 0x00001800a0197984 */ /* 0x000fe20000000800 */
[----:B------:R-:W-:Y:S01]  /*2fd0*/  FMUL.FTZ R97, R111, R82 ;  /* 0x000000526f617220 */ /* 0x000fe20000410000 */
[----:B------:R-:W-:Y:S01]  /*2fe0*/  FMUL.FTZ R82, R46, R19 ;  /* 0x000000132e527220 */ /* 0x000fe20000410000 */
[----:B------:R-:W-:-:S03]  /*2ff0*/  FMUL.FTZ R26, R26, R83 ;  /* 0x000000531a1a7220 */ /* 0x000fc60000410000 */
[----:B------:R-:W-:Y:S02]  /*3000*/  FMUL.FTZ R83, R83, R82 ;  /* 0x0000005253537220 */ /* 0x000fe40000410000 */
[----:B------:R-:W3:Y:S01]  /*3010*/  LDS R82, [R159+0x1c] ;  /* 0x00001c009f527984 */ /* 0x000ee20000000800 */
[----:B------:R-:W5:Y:S01]  /*3020*/  MUFU.RCP R95, R95 ;  /* 0x0000005f005f7308 */ /* 0x000f620000001000 */
[----:B------:R-:W-:Y:S02]  /*3030*/  FMUL.FTZ R97, R97, R84 ;  /* 0x0000005461617220 */ /* 0x000fe40000410000 */
[----:B------:R-:W3:Y:S05]  /*3040*/  LDS R84, [R157+0x24] ;  /* 0x000024009d547984 */ /* 0x000eea0000000800 */
[----:B------:R-:W2:Y:S01]  /*3050*/  MUFU.RCP R104, R104 ;  /* 0x0000006800687308 */ /* 0x000ea20000001000 */
[----:B0-----:R-:W-:Y:S01]  /*3060*/  FMUL.FTZ R7, R45, R20 ;  /* 0x000000142d077220 */ /* 0x001fe20000410000 */
[----:B----4-:R-:W-:Y:S01]  /*3070*/  FADD.FTZ R114, -R110, 1 ;  /* 0x3f8000006e727421 */ /* 0x010fe20000010100 */
[----:B------:R-:W-:-:S02]  /*3080*/  FADD.FTZ R141, R92, 1 ;  /* 0x3f8000005c8d7421 */ /* 0x000fc40000010000 */
[----:B------:R-:W-:Y:S01]  /*3090*/  FMUL.FTZ R7, R110, R7 ;  /* 0x000000076e077220 */ /* 0x000fe20000410000 */
[C---:B------:R-:W-:Y:S02]  /*30a0*/  FFMA.FTZ R114, R27.reuse, R114, 1 ;  /* 0x3f8000001b727423 */ /* 0x040fe40000010072 */
[----:B------:R-:W-:Y:S01]  /*30b0*/  MUFU.EX2 R89, R89 ;  /* 0x0000005900597308 */ /* 0x000fe20000000800 */
[----:B------:R-:W-:Y:S01]  /*30c0*/  FMUL.FTZ R27, R27, R110 ;  /* 0x0000006e1b1b7220 */ /* 0x000fe20000410000 */
[----:B------:R-:W-:Y:S01]  /*30d0*/  FADD.FTZ R105, R5, 1 ;  /* 0x3f80000005697421 */ /* 0x000fe20000010000 */
[----:B-----5:R-:W-:Y:S01]  /*30e0*/  FADD.FTZ R103, -R95, 1 ;  /* 0x3f8000005f677421 */ /* 0x020fe20000010100 */
[----:B-1----:R-:W-:-:S04]  /*30f0*/  FMUL.FTZ R110, R44, R21 ;  /* 0x000000152c6e7220 */ /* 0x002fc80000410000 */
[----:B------:R-:W0:Y:S01]  /*3100*/  MUFU.RCP R93, R93 ;  /* 0x0000005d005d7308 */ /* 0x000e220000001000 */
[----:B------:R-:W-:Y:S01]  /*3110*/  FMUL.FTZ R5, R83, R106 ;  /* 0x0000006a53057220 */ /* 0x000fe20000410000 */
[----:B------:R-:W-:-:S06]  /*3120*/  FMUL.FTZ R106, R7, R114 ;  /* 0x00000072076a7220 */ /* 0x000fcc0000410000 */
[----:B------:R-:W1:Y:S01]  /*3130*/  MUFU.RCP R143, R143 ;  /* 0x0000008f008f7308 */ /* 0x000e620000001000 */
[C---:B------:R-:W-:Y:S01]  /*3140*/  FFMA.FTZ R103, R86.reuse, R103, 1 ;  /* 0x3f80000056677423 */ /* 0x040fe20000010067 */
[----:B------:R-:W-:Y:S01]  /*3150*/  FMUL.FTZ R86, R86, R95 ;  /* 0x0000005f56567220 */ /* 0x000fe20000410000 */
[----:B------:R-:W-:Y:S01]  /*3160*/  FMUL.FTZ R110, R95, R110 ;  /* 0x0000006e5f6e7220 */ /* 0x000fe20000410000 */
[----:B--2---:R-:W-:Y:S01]  /*3170*/  FADD.FTZ R92, -R104, 1 ;  /* 0x3f800000685c7421 */ /* 0x004fe20000010100 */
[----:B------:R-:W-:-:S03]  /*3180*/  FMUL.FTZ R95, R39, R22 ;  /* 0x00000016275f7220 */ /* 0x000fc60000410000 */
[----:B------:R-:W2:Y:S01]  /*3190*/  MUFU.EX2 R91, R91 ;  /* 0x0000005b005b7308 */ /* 0x000ea20000000800 */
[----:B------:R-:W-:Y:S01]  /*31a0*/  FADD.FTZ R114, R88, 1 ;  /* 0x3f80000058727421 */ /* 0x000fe20000010000 */
[----:B------:R-:W-:Y:S01]  /*31b0*/  FFMA.FTZ R92, R87, R92, 1 ;  /* 0x3f800000575c7423 */ /* 0x000fe2000001005c */
[----:B------:R-:W-:Y:S01]  /*31c0*/  FMUL.FTZ R24, R24, R111 ;  /* 0x0000006f18187220 */ /* 0x000fe20000410000 */
[----:B---3--:R-:W-:Y:S01]  /*31d0*/  FMUL.FTZ R116, R36, R82 ;  /* 0x0000005224747220 */ /* 0x008fe20000410000 */
[----:B------:R-:W-:Y:S01]  /*31e0*/  FMUL.FTZ R79, R100, -1.4426950216293334961 ;  /* 0xbfb8aa3b644f7820 */ /* 0x000fe20000410000 */
[----:B------:R-:W3:Y:S02]  /*31f0*/  LDS R83, [R158+0x20] ;  /* 0x000020009e537984 */ /* 0x000ee40000000800 */
[----:B------:R2:W4:Y:S01]  /*3200*/  MUFU.RCP R7, R105 ;  /* 0x0000006900077308 */ /* 0x0005220000001000 */
[----:B------:R-:W-:-:S07]  /*3210*/  FMUL.FTZ R95, R104, R95 ;  /* 0x0000005f685f7220 */ /* 0x000fce0000410000 */
[----:B------:R-:W5:Y:S01]  /*3220*/  MUFU.RCP R141, R141 ;  /* 0x0000008d008d7308 */ /* 0x000f620000001000 */
[----:B------:R-:W-:Y:S01]  /*3230*/  FMUL.FTZ R113, R110, R103 ;  /* 0x000000676e717220 */ /* 0x000fe20000410000 */
[----:B0-----:R-:W-:Y:S01]  /*3240*/  FADD.FTZ R103, -R93, 1 ;  /* 0x3f8000005d677421 */ /* 0x001fe20000010100 */
[----:B------:R-:W-:Y:S01]  /*3250*/  FMUL.FTZ R111, R95, R92 ;  /* 0x0000005c5f6f7220 */ /* 0x000fe20000410000 */
[----:B------:R-:W-:Y:S01]  /*3260*/  FADD.FTZ R110, R89, 1 ;  /* 0x3f800000596e7421 */ /* 0x000fe20000010000 */
[----:B------:R-:W-:Y:S01]  /*3270*/  FMUL.FTZ R92, R38, R23 ;  /* 0x00000017265c7220 */ /* 0x000fe20000410000 */
[----:B-1----:R-:W-:Y:S01]  /*3280*/  FADD.FTZ R89, -R143, 1 ;  /* 0x3f8000008f597421 */ /* 0x002fe20000010100 */
[----:B------:R-:W-:Y:S01]  /*3290*/  FMUL.FTZ R6, R98, -1.4426950216293334961 ;  /* 0xbfb8aa3b62067820 */ /* 0x000fe20000410000 */
[----:B------:R-:W0:Y:S01]  /*32a0*/  MUFU.RCP R114, R114 ;  /* 0x0000007200727308 */ /* 0x000e220000001000 */
[----:B------:R-:W-:Y:S01]  /*32b0*/  FMUL.FTZ R87, R87, R104 ;  /* 0x0000006857577220 */ /* 0x000fe20000410000 */
[----:B------:R-:W-:Y:S01]  /*32c0*/  FMUL.FTZ R104, R37, R25 ;  /* 0x0000001925687220 */ /* 0x000fe20000410000 */
[C---:B------:R-:W-:Y:S01]  /*32d0*/  FFMA.FTZ R103, R90.reuse, R103, 1 ;  /* 0x3f8000005a677423 */ /* 0x040fe20000010067 */
[----:B------:R-:W-:Y:S01]  /*32e0*/  FMUL.FTZ R90, R90, R93 ;  /* 0x0000005d5a5a7220 */ /* 0x000fe20000410000 */
[----:B------:R-:W-:Y:S01]  /*32f0*/  FMUL.FTZ R92, R93, R92 ;  /* 0x0000005c5d5c7220 */ /* 0x000fe20000410000 */
[----:B------:R-:W-:Y:S01]  /*3300*/  FFMA.FTZ R93, R8, R89, 1 ;  /* 0x3f800000085d7423 */ /* 0x000fe20000010059 */
[----:B--2---:R-:W-:Y:S01]  /*3310*/  FADD.FTZ R105, R91, 1 ;  /* 0x3f8000005b697421 */ /* 0x004fe20000010000 */
[----:B----4-:R-:W-:Y:S01]  /*3320*/  FADD.FTZ R95, -R7, 1 ;  /* 0x3f800000075f7421 */ /* 0x010fe20000010100 */
[----:B------:R-:W1:Y:S01]  /*3330*/  LDS R89, [R155+0x2c] ;  /* 0x00002c009b597984 */ /* 0x000e620000000800 */
[----:B------:R-:W-:Y:S01]  /*3340*/  FMUL.FTZ R104, R143, R104 ;  /* 0x000000688f687220 */ /* 0x000fe20000410000 */
[----:B-----5:R-:W-:Y:S01]  /*3350*/  FADD.FTZ R91, -R141, 1 ;  /* 0x3f8000008d5b7421 */ /* 0x020fe20000010100 */
[----:B------:R-:W-:Y:S01]  /*3360*/  FMUL.FTZ R117, R7, R116 ;  /* 0x0000007407757220 */ /* 0x000fe20000410000 */
[----:B------:R-:W-:Y:S01]  /*3370*/  FFMA.FTZ R118, R112, R95, 1 ;  /* 0x3f80000070767423 */ /* 0x000fe2000001005f */
[----:B------:R-:W-:Y:S01]  /*3380*/  FMUL.FTZ R116, R104, R93 ;  /* 0x0000005d68747220 */ /* 0x000fe20000410000 */
[----:B------:R-:W-:Y:S01]  /*3390*/  FMUL.FTZ R93, R34, R84 ;  /* 0x00000054225d7220 */ /* 0x000fe20000410000 */
[----:B------:R-:W-:Y:S01]  /*33a0*/  FFMA.FTZ R95, R108, R91, 1 ;  /* 0x3f8000006c5f7423 */ /* 0x000fe2000001005b */
[----:B------:R-:W2:Y:S01]  /*33b0*/  MUFU.EX2 R79, R79 ;  /* 0x0000004f004f7308 */ /* 0x000ea20000000800 */
[----:B------:R-:W4:Y:S01]  /*33c0*/  LDS R91, [R154+0x30] ;  /* 0x000030009a5b7984 */ /* 0x000f220000000800 */
[----:B------:R-:W-:Y:S01]  /*33d0*/  FMUL.FTZ R4, R96, -1.4426950216293334961 ;  /* 0xbfb8aa3b60047820 */ /* 0x000fe20000410000 */
[----:B0-----:R-:W-:-:S02]  /*33e0*/  FMUL.FTZ R119, R114, R93 ;  /* 0x0000005d72777220 */ /* 0x001fc40000410000 */
[----:B------:R-:W0:Y:S03]  /*33f0*/  LDS R88, [R156+0x28] ;  /* 0x000028009c587984 */ /* 0x000e260000000800 */
[----:B------:R-:W5:Y:S01]  /*3400*/  MUFU.EX2 R6, R6 ;  /* 0x0000000600067308 */ /* 0x000f620000000800 */
[----:B------:R-:W0:Y:S07]  /*3410*/  LDS R93, [R153+0x34] ;  /* 0x00003400995d7984 */ /* 0x000e2e0000000800 */
[----:B------:R-:W3:Y:S01]  /*3420*/  MUFU.EX2 R4, R4 ;  /* 0x0000000400047308 */ /* 0x000ee20000000800 */
[----:B------:R-:W-:Y:S01]  /*3430*/  FMUL.FTZ R115, R92, R103 ;  /* 0x000000675c737220 */ /* 0x000fe20000410000 */
[----:B--2---:R-:W-:-:S06]  /*3440*/  FADD.FTZ R103, R79, 1 ;  /* 0x3f8000004f677421 */ /* 0x004fcc0000010000 */
[----:B------:R5:W2:Y:S02]  /*3450*/  MUFU.RCP R104, R105 ;  /* 0x0000006900687308 */ /* 0x000aa40000001000 */
[----:B-----5:R-:W-:-:S06]  /*3460*/  FADD.FTZ R105, R6, 1 ;  /* 0x3f80000006697421 */ /* 0x020fcc0000010000 */
[----:B------:R-:W5:Y:S01]  /*3470*/  MUFU.RCP R103, R103 ;  /* 0x0000006700677308 */ /* 0x000f620000001000 */
[----:B---3--:R-:W-:-:S07]  /*3480*/  FADD.FTZ R107, R4, 1 ;  /* 0x3f800000046b7421 */ /* 0x008fce0000010000 */
[----:B------:R-:W3:Y:S01]  /*3490*/  MUFU.RCP R110, R110 ;  /* 0x0000006e006e7308 */ /* 0x000ee20000001000 */
[----:B--2---:R-:W-:-:S07]  /*34a0*/  FADD.FTZ R6, -R104, 1 ;  /* 0x3f80000068067421 */ /* 0x004fce0000010100 */
[----:B------:R-:W2:Y:S01]  /*34b0*/  MUFU.RCP R105, R105 ;  /* 0x0000006900697308 */ /* 0x000ea20000001000 */
[----:B------:R-:W-:Y:S01]  /*34c0*/  FMUL.FTZ R92, R35, R83 ;  /* 0x00000053235c7220 */ /* 0x000fe20000410000 */
[----:B-1----:R-:W-:Y:S01]  /*34d0*/  FMUL.FTZ R79, R32, R89 ;  /* 0x00000059204f7220 */ /* 0x002fe20000410000 */
[----:B------:R-:W-:-:S05]  /*34e0*/  FMUL.FTZ R117, R117, R118 ;  /* 0x0000007675757220 */ /* 0x000fca0000410000 */
[----:B------:R-:W1:Y:S01]  /*34f0*/  MUFU.RCP R107, R107 ;  /* 0x0000006b006b7308 */ /* 0x000e620000001000 */
[----:B------:R-:W-:Y:S01]  /*3500*/  FADD.FTZ R118, -R114, 1 ;  /* 0x3f80000072767421 */ /* 0x000fe20000010100 */
[----:B------:R-:W-:Y:S01]  /*3510*/  FFMA.FTZ R121, R31, R6, 1 ;  /* 0x3f8000001f797423 */ /* 0x000fe20000010006 */
[----:B------:R-:W-:Y:S01]  /*3520*/  FMUL.FTZ R92, R141, R92 ;  /* 0x0000005c8d5c7220 */ /* 0x000fe20000410000 */
[----:B------:R-:W-:Y:S01]  /*3530*/  FMUL.FTZ R6, R104, R79 ;  /* 0x0000004f68067220 */ /* 0x000fe20000410000 */
[----:B-----5:R-:W-:Y:S01]  /*3540*/  FADD.FTZ R79, -R103, 1 ;  /* 0x3f800000674f7421 */ /* 0x020fe20000010100 */
[----:B----4-:R-:W-:Y:S01]  /*3550*/  FMUL.FTZ R4, R94, R91 ;  /* 0x0000005b5e047220 */ /* 0x010fe20000410000 */
[----:B------:R-:W-:Y:S01]  /*3560*/  FFMA.FTZ R120, R99, R118, 1 ;  /* 0x3f80000063787423 */ /* 0x000fe20000010076 */
[----:B------:R-:W-:Y:S01]  /*3570*/  FMUL.FTZ R118, R92, R95 ;  /* 0x0000005f5c767220 */ /* 0x000fe20000410000 */
[----:B------:R-:W-:Y:S01]  /*3580*/  FMUL.FTZ R6, R6, R121 ;  /* 0x0000007906067220 */ /* 0x000fe20000410000 */
[----:B---3--:R-:W-:Y:S01]  /*3590*/  FADD.FTZ R92, -R110, 1 ;  /* 0x3f8000006e5c7421 */ /* 0x008fe20000010100 */
[----:B--2---:R-:W-:Y:S01]  /*35a0*/  FADD.FTZ R121, -R105, 1 ;  /* 0x3f80000069797421 */ /* 0x004fe20000010100 */
[----:B0-----:R-:W-:Y:S01]  /*35b0*/  FMUL.FTZ R95, R33, R88 ;  /* 0x00000058215f7220 */ /* 0x001fe20000410000 */
[----:B------:R-:W-:Y:S01]  /*35c0*/  FFMA.FTZ R79, R100, R79, 1 ;  /* 0x3f800000644f7423 */ /* 0x000fe2000001004f */
[----:B------:R-:W-:Y:S01]  /*35d0*/  FMUL.FTZ R4, R103, R4 ;  /* 0x0000000467047220 */ /* 0x000fe20000410000 */
[----:B------:R-:W-:Y:S01]  /*35e0*/  FMUL.FTZ R122, R30, R93 ;  /* 0x0000005d1e7a7220 */ /* 0x000fe20000410000 */
[----:B------:R-:W-:Y:S01]  /*35f0*/  FFMA.FTZ R92, R101, R92, 1 ;  /* 0x3f800000655c7423 */ /* 0x000fe2000001005c */
[----:B------:R-:W-:Y:S01]  /*3600*/  FFMA.FTZ R123, R98, R121, 1 ;  /* 0x3f800000627b7423 */ /* 0x000fe20000010079 */
[----:B------:R-:W-:Y:S01]  /*3610*/  FMUL.FTZ R109, R102, -1.4426950216293334961 ;  /* 0xbfb8aa3b666d7820 */ /* 0x000fe20000410000 */
[----:B------:R-:W-:Y:S01]  /*3620*/  FMUL.FTZ R95, R110, R95 ;  /* 0x0000005f6e5f7220 */ /* 0x000fe20000410000 */
[----:B------:R-:W-:Y:S01]  /*3630*/  FMUL.FTZ R121, R4, R79 ;  /* 0x0000004f04797220 */ /* 0x000fe20000410000 */
[----:B------:R-:W-:Y:S01]  /*3640*/  FMUL.FTZ R122, R105, R122 ;  /* 0x0000007a697a7220 */ /* 0x000fe20000410000 */
[----:B-1----:R-:W-:Y:S01]  /*3650*/  FADD.FTZ R79, -R107, 1 ;  /* 0x3f8000006b4f7421 */ /* 0x002fe20000010100 */
[----:B------:R-:W-:Y:S01]  /*3660*/  FMUL.FTZ R119, R119, R120 ;  /* 0x0000007877777220 */ /* 0x000fe20000410000 */
[----:B------:R-:W-:Y:S01]  /*3670*/  FMUL.FTZ R120, R95, R92 ;  /* 0x0000005c5f787220 */ /* 0x000fe20000410000 */
[----:B------:R-:W-:Y:S01]  /*3680*/  FMUL.FTZ R122, R122, R123 ;  /* 0x0000007b7a7a7220 */ /* 0x000fe20000410000 */
[----:B------:R-:W0:Y:S01]  /*3690*/  LDS R92, [R152+0x38] ;  /* 0x00003800985c7984 */ /* 0x000e220000000800 */
[----:B------:R-:W1:Y:S01]  /*36a0*/  MUFU.EX2 R109, R109 ;  /* 0x0000006d006d7308 */ /* 0x000e620000000800 */
[----:B------:R-:W-:-:S02]  /*36b0*/  FFMA.FTZ R123, R96, R79, 1 ;  /* 0x3f800000607b7423 */ /* 0x000fc4000001004f */
[----:B------:R-:W2:Y:S01]  /*36c0*/  LDS R95, [R151+0x3c] ;  /* 0x00003c00975f7984 */ /* 0x000ea20000000800 */
[----:B------:R-:W3:Y:S01]  /*36d0*/  S2R R79, SR_TID.X ;  /* 0x00000000004f7919 */ /* 0x000ee20000002100 */
[----:B------:R-:W-:Y:S01]  /*36e0*/  BAR.SYNC.DEFER_BLOCKING 0x0 ;  /* 0x0000000000007b1d */ /* 0x000fe20000010000 */
[----:B-1----:R-:W-:-:S06]  /*36f0*/  FADD.FTZ R109, R109, 1 ;  /* 0x3f8000006d6d7421 */ /* 0x002fcc0000010000 */
[----:B------:R-:W1:Y:S01]  /*3700*/  MUFU.RCP R109, R109 ;  /* 0x0000006d006d7308 */ /* 0x000e620000001000 */
[----:B------:R-:W-:Y:S04]  /*3710*/  STL [R1+0xbc], R150 ;  /* 0x0000bc9601007387 */ /* 0x000fe80000100800 */
[----:B------:R-:W-:Y:S04]  /*3720*/  STL [R1+0xb8], R149 ;  /* 0x0000b89501007387 */ /* 0x000fe80000100800 */
[----:B------:R4:W-:Y:S01]  /*3730*/  STS [R127], R97 ;  /* 0x000000617f007388 */ /* 0x0009e20000000800 */
[----:B---3--:R-:W-:-:S03]  /*3740*/  ISETP.NE.AND P0, PT, R79, RZ, PT ;  /* 0x000000ff4f00720c */ /* 0x008fc60003f05270 */
[----:B------:R-:W-:Y:S01]  /*3750*/  STS [R165+0x4], R5 ;  /* 0x00000405a5007388 */ /* 0x000fe20000000800 */
[----:B0-----:R-:W-:-:S03]  /*3760*/  FMUL.FTZ R4, R29, R92 ;  /* 0x0000005c1d047220 */ /* 0x001fc60000410000 */
[----:B------:R-:W-:Y:S01]  /*3770*/  STS [R164+0x8], R106 ;  /* 0x0000086aa4007388 */ /* 0x000fe20000000800 */
[----:B-1----:R-:W-:Y:S01]  /*3780*/  FADD.FTZ R125, -R109, 1 ;  /* 0x3f8000006d7d7421 */ /* 0x002fe20000010100 */
[----:B--2---:R-:W-:Y:S02]  /*3790*/  FMUL.FTZ R124, R28, R95 ;  /* 0x0000005f1c7c7220 */ /* 0x004fe40000410000 */
[----:B------:R-:W-:Y:S01]  /*37a0*/  STS [R163+0xc], R113 ;  /* 0x00000c71a3007388 */ /* 0x000fe20000000800 */
[----:B----4-:R-:W-:-:S03]  /*37b0*/  MOV R97, UR11 ;  /* 0x0000000b00617c02 */ /* 0x010fc60008000f00 */
[----:B------:R-:W-:Y:S01]  /*37c0*/  STS [R162+0x10], R111 ;  /* 0x0000106fa2007388 */ /* 0x000fe20000000800 */
[----:B------:R-:W-:-:S03]  /*37d0*/  FMUL.FTZ R4, R107, R4 ;  /* 0x000000046b047220 */ /* 0x000fc60000410000 */
[----:B------:R-:W-:Y:S04]  /*37e0*/  STL [R1+0xb4], R148 ;  /* 0x0000b49401007387 */ /* 0x000fe80000100800 */
[----:B------:R-:W-:Y:S01]  /*37f0*/  STS [R161+0x14], R115 ;  /* 0x00001473a1007388 */ /* 0x000fe20000000800 */
[----:B------:R-:W-:-:S03]  /*3800*/  FFMA.FTZ R125, R102, R125, 1 ;  /* 0x3f800000667d7423 */ /* 0x000fc6000001007d */
[----:B------:R-:W-:Y:S01]  /*3810*/  STL [R1+0xb0], R147 ;  /* 0x0000b09301007387 */ /* 0x000fe20000100800 */
[----:B------:R-:W-:-:S03]  /*3820*/  FMUL.FTZ R124, R109, R124 ;  /* 0x0000007c6d7c7220 */ /* 0x000fc60000410000 */
[----:B------:R0:W-:Y:S04]  /*3830*/  STS [R160+0x18], R116 ;  /* 0x00001874a0007388 */ /* 0x0001e80000000800 */
[----:B------:R-:W-:Y:S04]  /*3840*/  STL [R1+0xac], R146 ;  /* 0x0000ac9201007387 */ /* 0x000fe80000100800 */
[----:B------:R-:W-:Y:S01]  /*3850*/  STL [R1+0xa8], R145 ;  /* 0x0000a89101007387 */ /* 0x000fe20000100800 */
[----:B0-----:R-:W-:-:S03]  /*3860*/  IMAD.MOV.U32 R116, RZ, RZ, -0x800 ;  /* 0xfffff800ff747424 */ /* 0x001fc600078e00ff */
[----:B------:R-:W-:Y:S01]  /*3870*/  STL [R1+0xa4], R144 ;  /* 0x0000a49001007387 */ /* 0x000fe20000100800 */
[----:B------:R-:W-:Y:S01]  /*3880*/  FMUL.FTZ R123, R4, R123 ;  /* 0x0000007b047b7220 */ /* 0x000fe20000410000 */
[----:B------:R-:W-:Y:S02]  /*3890*/  @!P0 IMAD R97, R97, R116, UR30 ;  /* 0x0000001e61618e24 */ /* 0x000fe4000f8e0274 */
[----:B------:R-:W-:Y:S01]  /*38a0*/  STL [R1+0xa0], R142 ;  /* 0x0000a08e01007387 */ /* 0x000fe20000100800 */
[----:B------:R-:W-:-:S03]  /*38b0*/  FMUL.FTZ R124, R124, R125 ;  /* 0x0000007d7c7c7220 */ /* 0x000fc60000410000 */
[----:B------:R-:W-:Y:S04]  /*38c0*/  STS [R159+0x1c], R117 ;  /* 0x00001c759f007388 */ /* 0x000fe80000000800 */
[----:B------:R-:W-:Y:S04]  /*38d0*/  STL [R1+0x9c], R140 ;  /* 0x00009c8c01007387 */ /* 0x000fe80000100800 */
[----:B------:R-:W-:Y:S04]  /*38e0*/  STS [R158+0x20], R118 ;  /* 0x000020769e007388 */ /* 0x000fe80000000800 */
[----:B------:R-:W-:Y:S04]  /*38f0*/  STL [R1+0x98], R138 ;  /* 0x0000988a01007387 */ /* 0x000fe80000100800 */
[----:B------:R-:W-:Y:S01]  /*3900*/  STS [R157+0x24], R119 ;  /* 0x000024779d007388 */ /* 0x000fe20000000800 */
[----:B------:R-:W-:-:S03]  /*3910*/  @!P0 IADD3 R116, PT, PT, R97, 0x800, RZ ;  /* 0x0000080061748810 */ /* 0x000fc60007ffe0ff */
[----:B------:R-:W-:Y:S04]  /*3920*/  STL [R1+0x94], R136 ;  /* 0x0000948801007387 */ /* 0x000fe80000100800 */
[----:B------:R-:W-:Y:S04]  /*3930*/  STS [R156+0x28], R120 ;  /* 0x000028789c007388 */ /* 0x000fe80000000800 */
[----:B------:R-:W-:Y:S04]  /*3940*/  STL [R1+0x90], R134 ;  /* 0x0000908601007387 */ /* 0x000fe80000100800 */
[----:B------:R-:W-:Y:S01]  /*3950*/  STS [R155+0x2c], R6 ;  /* 0x00002c069b007388 */ /* 0x000fe20000000800 */
[----:B------:R-:W-:-:S03]  /*3960*/  UIMAD.WIDE.U32 UR8, UR28, UR12, UR8 ;  /* 0x0000000c1c0872a5 */ /* 0x000fc6000f8e0008 */
[----:B------:R-:W-:Y:S04]  /*3970*/  STL [R1+0x8c], R132 ;  /* 0x00008c8401007387 */ /* 0x000fe80000100800 */
[----:B------:R-:W-:Y:S04]  /*3980*/  STS [R154+0x30], R121 ;  /* 0x000030799a007388 */ /* 0x000fe80000000800 */
[----:B------:R-:W-:Y:S04]  /*3990*/  STL [R1+0x88], R130 ;  /* 0x0000888201007387 */ /* 0x000fe80000100800 */
[----:B------:R-:W-:Y:S04]  /*39a0*/  STS [R153+0x34], R122 ;  /* 0x0000347a99007388 */ /* 0x000fe80000000800 */
[----:B------:R-:W-:Y:S04]  /*39b0*/  STL [R1+0x84], R128 ;  /* 0x0000848001007387 */ /* 0x000fe80000100800 */
[----:B------:R-:W-:Y:S04]  /*39c0*/  STS [R152+0x38], R123 ;  /* 0x0000387b98007388 */ /* 0x000fe80000000800 */
[----:B------:R-:W-:Y:S04]  /*39d0*/  STL [R1+0x80], R126 ;  /* 0x0000807e01007387 */ /* 0x000fe80000100800 */
[----:B------:R-:W-:Y:S01]  /*39e0*/  STS [R151+0x3c], R124 ;  /* 0x00003c7c97007388 */ /* 0x000fe20000000800 */
[----:B------:R-:W-:-:S03]  /*39f0*/  NOP ;  /* 0x0000000000007918 */ /* 0x000fc60000000000 */
[----:B------:R-:W-:Y:S01]  /*3a00*/  STL [R1+0x7c], R127 ;  /* 0x00007c7f01007387 */ /* 0x000fe20000100800 */
[----:B------:R-:W-:Y:S01]  /*3a10*/  UIMAD UR9, UR28, UR13, UR9 ;  /* 0x0000000d1c0972a4 */ /* 0x000fe2000f8e0209 */
[----:B------:R-:W0:Y:S02]  /*3a20*/  LDCU.64 UR12, c[0x0][0x558] ;  /* 0x0000ab00ff0c77ac */ /* 0x000e240008000a00 */
        /* <DEDUP_REMOVED lines=17> */
[----:B------:R-:W-:-:S04]  /*3b40*/  UIMAD.WIDE.U32 UR8, UR31, UR14, UR8 ;  /* 0x0000000e1f0872a5 */ /* 0x000fc8000f8e0008 */
[----:B------:R-:W-:Y:S02]  /*3b50*/  UIMAD UR9, UR31, UR15, UR9 ;  /* 0x0000000f1f0972a4 */ /* 0x000fe4000f8e0209 */
[----:B------:R-:W-:-:S04]  /*3b60*/  IADD3 R5, P1, PT, R78, UR8, RZ ;  /* 0x000000084e057c10 */ /* 0x000fc8000ff3e0ff */
[----:B------:R-:W-:Y:S02]  /*3b70*/  IADD3.X R106, PT, PT, RZ, UR9, RZ, P1, !PT ;  /* 0x00000009ff6a7c10 */ /* 0x000fe40008ffe4ff */
[----:B0-----:R-:W-:-:S04]  /*3b80*/  LEA R4, P1, R5, UR12, 0x2 ;  /* 0x0000000c05047c11 */ /* 0x001fc8000f8210ff */
[----:B------:R-:W-:Y:S01]  /*3b90*/  LEA.HI.X R5, R5, UR13, R106, 0x2, P1 ;  /* 0x0000000d05057c11 */ /* 0x000fe200088f146a */
[----:B------:R-:W-:Y:S06]  /*3ba0*/  BAR.SYNC.DEFER_BLOCKING 0x0 ;  /* 0x0000000000007b1d */ /* 0x000fec0000010000 */
[----:B------:R-:W0:Y:S02]  /*3bb0*/  LDS R106, [UR32+0x2100] ;  /* 0x00210020ff6a7984 */ /* 0x000e240008000800 */
[-C--:B0-----:R-:W-:Y:S02]  /*3bc0*/  ISETP.GE.AND P1, PT, R78, R106.reuse, PT ;  /* 0x0000006a4e00720c */ /* 0x081fe40003f26270 */
[----:B------:R-:W-:-:S02]  /*3bd0*/  ISETP.GE.AND P2, PT, R77, R106, PT ;  /* 0x0000006a4d00720c */ /* 0x000fc40003f46270 */
        /* <DEDUP_REMOVED lines=12> */
[----:B------:R0:W-:Y:S04]  /*3ca0*/  STL [R1+0x78], R165 ;  /* 0x000078a501007387 */ /* 0x0001e80000100800 */
        /* <DEDUP_REMOVED lines=26> */
[----:B------:R0:W-:Y:S04]  /*3e50*/  @!P2 STG.E desc[UR34][R4.64+0x500], R125 ;  /* 0x0005007d0400a986 */ /* 0x0001e8000c101922 */
[----:B------:R0:W-:Y:S04]  /*3e60*/  @!P3 STG.E desc[UR34][R4.64+0x580], R127 ;  /* 0x0005807f0400b986 */ /* 0x0001e8000c101922 */
[----:B------:R0:W-:Y:S04]  /*3e70*/  @!P6 STG.E desc[UR34][R4.64+0x600], R129 ;  /* 0x000600810400e986 */ /* 0x0001e8000c101922 */
[----:B------:R0:W-:Y:S04]  /*3e80*/  @!P5 STG.E desc[UR34][R4.64+0x680], R131 ;  /* 0x000680830400d986 */ /* 0x0001e8000c101922 */
[----:B------:R0:W-:Y:S04]  /*3e90*/  @!P4 STG.E desc[UR34][R4.64+0x700], R133 ;  /* 0x000700850400c986 */ /* 0x0001e8000c101922 */
[----:B------:R0:W-:Y:S01]  /*3ea0*/  @!P1 STG.E desc[UR34][R4.64+0x780], R97 ;  /* 0x0007806104009986 */ /* 0x0001e2000c101922 */
[----:B------:R-:W-:-:S04]  /*3eb0*/  UISETP.NE.U32.AND UP0, UPT, UR16, URZ, UPT ;  /* 0x000000ff1000728c */ /* 0x000fc8000bf05070 */
        /* <DEDUP_REMOVED lines=27> */
[----:B0-----:R-:W-:Y:S06]  /*4070*/  BRA.U !UP0, `(.L_x_414) ;  /* 0x0000000508907547 */ /* 0x001fec000b800000 */
[----:B------:R-:W2:Y:S01]  /*4080*/  LDL R118, [R1+0x7c] ;  /* 0x00007c0001767983 */ /* 0x000ea20000100800 */
[----:B------:R-:W-:Y:S01]  /*4090*/  FMUL.FTZ R9, R9, R24 ;  /* 0x0000001809097220 */ /* 0x000fe20000410000 */
[----:B------:R-:W-:Y:S01]  /*40a0*/  FMUL.FTZ R19, R19, R26 ;  /* 0x0000001a13137220 */ /* 0x000fe20000410000 */
[----:B------:R-:W-:Y:S01]  /*40b0*/  FMUL.FTZ R20, R20, R27 ;  /* 0x0000001b14147220 */ /* 0x000fe20000410000 */
[----:B------:R-:W-:Y:S01]  /*40c0*/  BAR.SYNC.DEFER_BLOCKING 0x0 ;  /* 0x0000000000007b1d */ /* 0x000fe20000010000 */
[----:B------:R-:W-:Y:S01]  /*40d0*/  FMUL.FTZ R21, R21, R86 ;  /* 0x0000005615157220 */ /* 0x000fe20000410000 */
[----:B------:R-:W-:Y:S01]  /*40e0*/  FMUL.FTZ R22, R22, R87 ;  /* 0x0000005716167220 */ /* 0x000fe20000410000 */
[----:B------:R-:W-:Y:S01]  /*40f0*/  FMUL.FTZ R23, R23, R90 ;  /* 0x0000005a17177220 */ /* 0x000fe20000410000 */
[----:B------:R-:W-:Y:S01]  /*4100*/  FMUL.FTZ R8, R25, R8 ;  /* 0x0000000819087220 */ /* 0x000fe20000410000 */
[----:B------:R-:W-:Y:S01]  /*4110*/  FMUL.FTZ R7, R82, R7 ;  /* 0x0000000752077220 */ /* 0x000fe20000410000 */
[----:B------:R-:W-:Y:S01]  /*4120*/  VOTEU.ALL UP0, P0 ;  /* 0x0000000000ff7886 */ /* 0x000fe20000000000 */
[----:B------:R-:W-:Y:S01]  /*4130*/  FMUL.FTZ R6, R83, R6 ;  /* 0x0000000653067220 */ /* 0x000fe20000410000 */
[----:B------:R-:W-:Y:S01]  /*4140*/  FMUL.FTZ R84, R84, R99 ;  /* 0x0000006354547220 */ /* 0x000fe20000410000 */
[----:B------:R-:W-:Y:S01]  /*4150*/  FMUL.FTZ R88, R88, R101 ;  /* 0x0000006558587220 */ /* 0x000fe20000410000 */
[----:B------:R-:W-:Y:S01]  /*4160*/  FMUL.FTZ R89, R89, R104 ;  /* 0x0000006859597220 */ /* 0x000fe20000410000 */
[----:B------:R-:W-:Y:S01]  /*4170*/  FMUL.FTZ R91, R91, R100 ;  /* 0x000000645b5b7220 */ /* 0x000fe20000410000 */
[----:B------:R-:W-:Y:S01]  /*4180*/  @!UP0 UIADD3 UR8, UPT, UPT, -UR29, UR30, URZ ;  /* 0x0000001e1d088290 */ /* 0x000fe2000fffe1ff */
[----:B------:R-:W-:Y:S01]  /*4190*/  FMUL.FTZ R93, R93, R98 ;  /* 0x000000625d5d7220 */ /* 0x000fe20000410000 */
[----:B------:R-:W-:Y:S01]  /*41a0*/  FMUL.FTZ R92, R92, R96 ;  /* 0x000000605c5c7220 */ /* 0x000fe20000410000 */
[----:B------:R-:W-:Y:S01]  /*41b0*/  FMUL.FTZ R95, R95, R102 ;  /* 0x000000665f5f7220 */ /* 0x000fe20000410000 */
[----:B------:R-:W0:Y:S02]  /*41c0*/  LDCU.128 UR12, c[0x0][0x430] ;  /* 0x00008600ff0c77ac */ /* 0x000e240008000c00 */
[----:B------:R-:W-:Y:S01]  /*41d0*/  MOV R4, UR8 ;  /* 0x0000000800047c02 */ /* 0x000fe20008000f00 */
[----:B------:R-:W-:Y:S01]  /*41e0*/  UMOV UR8, UR29 ;  /* 0x0000001d00087c82 */ /* 0x000fe20008000000 */
[----:B------:R-:W-:-:S02]  /*41f0*/  UMOV UR9, URZ ;  /* 0x000000ff00097c82 */ /* 0x000fc40008000000 */
[----:B0-----:R-:W-:-:S04]  /*4200*/  UIMAD.WIDE.U32 UR8, UR28, UR12, UR8 ;  /* 0x0000000c1c0872a5 */ /* 0x001fc8000f8e0008 */
[----:B------:R-:W-:-:S04]  /*4210*/  UIMAD UR9, UR28, UR13, UR9 ;  /* 0x0000000d1c0972a4 */ /* 0x000fc8000f8e0209 */
[----:B------:R-:W-:-:S04]  /*4220*/  UIMAD.WIDE.U32 UR8, UR31, UR14, UR8 ;  /* 0x0000000e1f0872a5 */ /* 0x000fc8000f8e0008 */
[----:B------:R-:W-:Y:S02]  /*4230*/  UIMAD UR15, UR31, UR15, UR9 ;  /* 0x0000000f1f0f72a4 */ /* 0x000fe4000f8e0209 */
[----:B------:R-:W-:Y:S01]  /*4240*/  IADD3 R5, P1, PT, R78, UR8, RZ ;  /* 0x000000084e057c10 */ /* 0x000fe2000ff3e0ff */
[----:B--2---:R-:W-:Y:S04]  /*4250*/  STS [R118], R9 ;  /* 0x0000000976007388 */ /* 0x004fe80000000800 */
        /* <DEDUP_REMOVED lines=8> */
[----:B0-----:R-:W-:-:S03]  /*42e0*/  IMAD.X R8, RZ, RZ, UR15, P1 ;  /* 0x0000000fff087e24 */ /* 0x001fc600088e06ff */
        /* <DEDUP_REMOVED lines=61> */
.L_x_414:
[----:B0-----:R-:W2:Y:S01]  /*46c0*/  LDL.LU R4, [R1+0xc4] ;  /* 0x0000c40001047983 */ /* 0x001ea20000300800 */
[----:B------:R-:W-:Y:S01]  /*46d0*/  FADD.FTZ R8, R80, UR7 ;  /* 0x0000000750087e21 */ /* 0x000fe20008010000 */
[----:B------:R-:W-:Y:S01]  /*46e0*/  FADD.FTZ R7, R43, UR7 ;  /* 0x000000072b077e21 */ /* 0x000fe20008010000 */
[----:B------:R-:W-:Y:S01]  /*46f0*/  FADD.FTZ R6, R42, UR7 ;  /* 0x000000072a067e21 */ /* 0x000fe20008010000 */
[----:B------:R-:W-:Y:S01]  /*4700*/  FMUL.FTZ R43, R0, UR6 ;  /* 0x00000006002b7c20 */ /* 0x000fe20008410000 */
[----:B------:R-:W-:Y:S01]  /*4710*/  FMUL.FTZ R42, R46, UR6 ;  /* 0x000000062e2a7c20 */ /* 0x000fe20008410000 */
[----:B------:R-:W0:Y:S01]  /*4720*/  LDCU UR8, c[0x0][0x38c] ;  /* 0x00007180ff0877ac */ /* 0x000e220008000800 */
[----:B------:R-:W-:Y:S02]  /*4730*/  CS2R R26, SRZ ;  /* 0x00000000001a7805 */ /* 0x000fe4000001ff00 */
[----:B------:R-:W-:Y:S01]  /*4740*/  CS2R R164, SRZ ;  /* 0x0000000000a47805 */ /* 0x000fe2000001ff00 */
[----:B------:R1:W-:Y:S01]  /*4750*/  STL [R1+0x3c], R43 ;  /* 0x00003c2b01007387 */ /* 0x0003e20000100800 */
[----:B------:R-:W-:-:S02]  /*4760*/  CS2R R160, SRZ ;  /* 0x0000000000a07805 */ /* 0x000fc4000001ff00 */
[----:B------:R-:W-:Y:S02]  /*4770*/  CS2R R158, SRZ ;  /* 0x00000000009e7805 */ /* 0x000fe4000001ff00 */
[----:B------:R-:W-:Y:S01]  /*4780*/  MOV R154, RZ ;  /* 0x000000ff009a7202 */ /* 0x000fe20000000f00 */
[----:B------:R3:W-:Y:S01]  /*4790*/  STL [R1+0x38], R42 ;  /* 0x0000382a01007387 */ /* 0x0007e20000100800 */
[----:B------:R-:W-:Y:S02]  /*47a0*/  CS2R R24, SRZ ;  /* 0x0000000000187805 */ /* 0x000fe4000001ff00 */
[----:B------:R-:W-:Y:S02]  /*47b0*/  CS2R R22, SRZ ;  /* 0x0000000000167805 */ /* 0x000fe4000001ff00 */
[----:B------:R-:W-:Y:S02]  /*47c0*/  CS2R R20, SRZ ;  /* 0x0000000000147805 */ /* 0x000fe4000001ff00 */
[----:B------:R-:W-:Y:S01]  /*47d0*/  MOV R19, RZ ;  /* 0x000000ff00137202 */ /* 0x000fe20000000f00 */
[----:B------:R-:W-:Y:S01]  /*47e0*/  FADD.FTZ R18, R18, UR7 ;  /* 0x0000000712127e21 */ /* 0x000fe20008010000 */
[----:B-1----:R-:W-:Y:S01]  /*47f0*/  FMUL.FTZ R43, R38, UR6 ;  /* 0x00000006262b7c20 */ /* 0x002fe20008410000 */
[----:B------:R-:W-:Y:S01]  /*4800*/  LOP3.LUT R82, R79, 0x1f, RZ, 0xc0, !PT ;  /* 0x0000001f4f527812 */ /* 0x000fe200078ec0ff */
[----:B------:R-:W-:Y:S01]  /*4810*/  FADD.FTZ R17, R17, UR7 ;  /* 0x0000000711117e21 */ /* 0x000fe20008010000 */
[----:B------:R-:W-:Y:S01]  /*4820*/  FADD.FTZ R16, R16, UR7 ;  /* 0x0000000710107e21 */ /* 0x000fe20008010000 */
[----:B---3--:R-:W-:Y:S01]  /*4830*/  FMUL.FTZ R42, R44, UR6 ;  /* 0x000000062c2a7c20 */ /* 0x008fe20008410000 */
[----:B0-----:R-:W-:Y:S01]  /*4840*/  UISETP.GE.AND UP0, UPT, UR8, 0x1, UPT ;  /* 0x000000010800788c */ /* 0x001fe2000bf06270 */
        /* <DEDUP_REMOVED lines=16> */
[----:B------:R-:W-:Y:S01]  /*4950*/  FFMA.FTZ R5, R55, R36, R4 ;  /* 0x0000002437057223 */ /* 0x000fe20000010004 */
[----:B------:R-:W-:-:S03]  /*4960*/  FADD.FTZ R4, R40, UR7 ;  /* 0x0000000728047e21 */ /* 0x000fc60008010000 */
[----:B------:R-:W-:Y:S01]  /*4970*/  FFMA.FTZ R80, R54, R35, R5 ;  /* 0x0000002336507223 */ /* 0x000fe20000010005 */
[----:B------:R-:W-:-:S03]  /*4980*/  FADD.FTZ R5, R41, UR7 ;  /* 0x0000000729057e21 */ /* 0x000fc60008010000 */
[----:B------:R-:W-:-:S04]  /*4990*/  FFMA.FTZ R41, R53, R34, R80 ;  /* 0x0000002235297223 */ /* 0x000fc80000010050 */
[----:B------:R-:W-:Y:S01]  /*49a0*/  FFMA.FTZ R40, R52, R33, R41 ;  /* 0x0000002134287223 */ /* 0x000fe20000010029 */
[----:B------:R-:W-:-:S05]  /*49b0*/  FMUL.FTZ R41, R45, UR6 ;  /* 0x000000062d297c20 */ /* 0x000fca0008410000 */
[----:B------:R0:W-:Y:S04]  /*49c0*/  STL [R1+0x34], R41 ;  /* 0x0000342901007387 */ /* 0x0001e80000100800 */
[----:B------:R1:W-:Y:S01]  /*49d0*/  STL [R1+0x30], R42 ;  /* 0x0000302a01007387 */ /* 0x0003e20000100800 */
[----:B0-----:R-:W-:Y:S01]  /*49e0*/  FFMA.FTZ R41, R51, R32, R40 ;  /* 0x0000002033297223 */ /* 0x001fe20000010028 */
[----:B------:R-:W-:Y:S01]  /*49f0*/  FMUL.FTZ R40, R39, UR6 ;  /* 0x0000000627287c20 */ /* 0x000fe20008410000 */
[----:B-1----:R-:W-:-:S04]  /*4a00*/  FMUL.FTZ R42, R37, UR6 ;  /* 0x00000006252a7c20 */ /* 0x002fc80008410000 */
[----:B------:R0:W-:Y:S04]  /*4a10*/  STL [R1+0x2c], R40 ;  /* 0x00002c2801007387 */ /* 0x0001e80000100800 */
[----:B------:R1:W-:Y:S04]  /*4a20*/  STL [R1+0x28], R43 ;  /* 0x0000282b01007387 */ /* 0x0003e80000100800 */
[----:B------:R2:W-:Y:S01]  /*4a30*/  STL [R1+0x24], R42 ;  /* 0x0000242a01007387 */ /* 0x0005e20000100800 */
[----:B0-----:R-:W-:Y:S01]  /*4a40*/  FFMA.FTZ R40, R50, R31, R41 ;  /* 0x0000001f32287223 */ /* 0x001fe20000010029 */
[----:B------:R-:W-:Y:S01]  /*4a50*/  FMUL.FTZ R41, R36, UR6 ;  /* 0x0000000624297c20 */ /* 0x000fe20008410000 */
[----:B-1----:R-:W-:-:S04]  /*4a60*/  FMUL.FTZ R43, R35, UR6 ;  /* 0x00000006232b7c20 */ /* 0x002fc80008410000 */
[----:B------:R0:W-:Y:S01]  /*4a70*/  STL [R1+0x20], R41 ;  /* 0x0000202901007387 */ /* 0x0001e20000100800 */
[----:B--2---:R-:W-:-:S03]  /*4a80*/  FMUL.FTZ R42, R34, UR6 ;  /* 0x00000006222a7c20 */ /* 0x004fc60008410000 */
        /* <DEDUP_REMOVED lines=11> */
[----:B-1----:R-:W-:Y:S02]  /*4b40*/  FMUL.FTZ R43, R30, UR6 ;  /* 0x000000061e2b7c20 */ /* 0x002fe40008410000 */
[----:B------:R-:W-:Y:S01]  /*4b50*/  FFMA.FTZ R40, R47, R28, R40 ;  /* 0x0000001c2f287223 */ /* 0x000fe20000010028 */
[----:B--2---:R-:W-:-:S02]  /*4b60*/  FMUL.FTZ R42, R29, UR6 ;  /* 0x000000061d2a7c20 */ /* 0x004fc40008410000 */
[----:B------:R0:W-:Y:S04]  /*4b70*/  STL [R1+0x8], R43 ;  /* 0x0000082b01007387 */ /* 0x0001e80000100800 */
[----:B------:R0:W-:Y:S04]  /*4b80*/  STL [R1+0x4], R42 ;  /* 0x0000042a01007387 */ /* 0x0001e80000100800 */
[----:B------:R0:W-:Y:S04]  /*4b90*/  STL [R1+0xc4], R40 ;  /* 0x0000c42801007387 */ /* 0x0001e80000100800 */
[----:B------:R0:W-:Y:S01]  /*4ba0*/  STL [R1], R41 ;  /* 0x0000002901007387 */ /* 0x0001e20000100800 */
[----:B------:R-:W-:Y:S05]  /*4bb0*/  BRA.U !UP0, `(.L_x_415) ;  /* 0x0000004108247547 */ /* 0x000fea000b800000 */
[----:B------:R-:W-:Y:S01]  /*4bc0*/  UIMAD UR9, UR11, -0x800, UR30 ;  /* 0xfffff8000b0978a4 */ /* 0x000fe2000f8e021e */
[----:B------:R-:W-:Y:S01]  /*4bd0*/  LOP3.LUT R2, R2, 0xfffffffb, RZ, 0xc0, !PT ;  /* 0xfffffffb02027812 */ /* 0x000fe200078ec0ff */
[----:B------:R-:W1:Y:S01]  /*4be0*/  LDCU.64 UR32, c[0x0][0x3a0] ;  /* 0x00007400ff2077ac */ /* 0x000e620008000a00 */
[----:B------:R-:W-:Y:S01]  /*4bf0*/  MOV R27, RZ ;  /* 0x000000ff001b7202 */ /* 0x000fe20000000f00 */
[----:B------:R-:W2:Y:S01]  /*4c00*/  LDCU.64 UR28, c[0x0][0x3b8] ;  /* 0x00007700ff1c77ac */ /* 0x000ea20008000a00 */
[----:B------:R-:W-:Y:S02]  /*4c10*/  UIADD3 UR9, UPT, UPT, UR9, 0x800, URZ ;  /* 0x0000080009097890 */ /* 0x000fe4000fffe0ff */
[----:B------:R-:W-:Y:S01]  /*4c20*/  UISETP.NE.AND UP0, UPT, UR11, 0x1, UPT ;  /* 0x000000010b00788c */ /* 0x000fe2000bf05270 */
[----:B------:R-:W3:Y:S03]  /*4c30*/  LDCU UR49, c[0x0][0x394] ;  /* 0x00007280ff3177ac */ /* 0x000ee60008000800 */
[----:B------:R-:W-:-:S02]  /*4c40*/  ISETP.GE.AND P0, PT, R78, UR9, PT ;  /* 0x000000094e007c0c */ /* 0x000fc4000bf06270 */
[----:B------:R-:W-:Y:S01]  /*4c50*/  PLOP3.LUT P1, PT, PT, PT, UP0, 0x80, 0x8 ;  /* 0x000000000008781c */ /* 0x000fe20003f2f008 */
[----:B------:R-:W4:Y:S03]  /*4c60*/  LDCU UR50, c[0x0][0x38c] ;  /* 0x00007180ff3277ac */ /* 0x000f260008000800 */
[----:B------:R-:W-:Y:S01]  /*4c70*/  ISETP.EQ.AND P1, PT, R82, RZ, P1 ;  /* 0x000000ff5200720c */ /* 0x000fe20000f22270 */
[----:B-1----:R-:W-:Y:S02]  /*4c80*/  UIMAD.WIDE.U32 UR16, UR31, UR32, URZ ;  /* 0x000000201f1072a5 */ /* 0x002fe4000f8e00ff */
[----:B--2---:R-:W-:Y:S02]  /*4c90*/  UIMAD.WIDE.U32 UR18, UR31, UR28, URZ ;  /* 0x0000001c1f1272a5 */ /* 0x004fe4000f8e00ff */
[----:B------:R-:W-:Y:S02]  /*4ca0*/  UIMAD UR33, UR31, UR33, UR17 ;  /* 0x000000211f2172a4 */ /* 0x000fe4000f8e0211 */
[----:B------:R-:W-:Y:S01]  /*4cb0*/  @P0 LOP3.LUT R2, R2, 0x4, RZ, 0xfc, !PT ;  /* 0x0000000402020812 */ /* 0x000fe200078efcff */
[----:B------:R-:W1:Y:S01]  /*4cc0*/  LDCU UR30, c[0x0][0x388] ;  /* 0x00007100ff1e77ac */ /* 0x000e620008000800 */
[----:B------:R-:W2:Y:S01]  /*4cd0*/  LDCU.64 UR36, c[0x0][0x3a8] ;  /* 0x00007500ff2477ac */ /* 0x000ea20008000a00 */
[----:B------:R-:W0:Y:S01]  /*4ce0*/  LDCU.64 UR38, c[0x0][0x3c0] ;  /* 0x00007800ff2677ac */ /* 0x000e220008000a00 */
[----:B------:R-:W0:Y:S01]  /*4cf0*/  LDCU.64 UR40, c[0x0][0x3e0] ;  /* 0x00007c00ff2877ac */ /* 0x000e220008000a00 */
[----:B------:R-:W0:Y:S01]  /*4d00*/  LDCU.64 UR42, c[0x0][0x4e0] ;  /* 0x00009c00ff2a77ac */ /* 0x000e220008000a00 */
[----:B------:R-:W0:Y:S01]  /*4d10*/  LDCU.64 UR44, c[0x0][0x4f0] ;  /* 0x00009e00ff2c77ac */ /* 0x000e220008000a00 */
[----:B------:R-:W0:Y:S01]  /*4d20*/  LDCU.64 UR46, c[0x0][0x540] ;  /* 0x0000a800ff2e77ac */ /* 0x000e220008000a00 */
[----:B------:R-:W0:Y:S01]  /*4d30*/  LDCU.128 UR12, c[0x0][0x440] ;  /* 0x00008800ff0c77ac */ /* 0x000e220008000c00 */
[----:B------:R-:W-:Y:S01]  /*4d40*/  UIMAD UR31, UR31, UR29, UR19 ;  /* 0x0000001d1f1f72a4 */ /* 0x000fe2000f8e0213 */
[----:B---34-:R-:W-:-:S11]  /*4d50*/  UMOV UR8, URZ ;  /* 0x000000ff00087c82 */ /* 0x018fd60008000000 */
.L_x_460:
[----:B------:R-:W-:Y:S01]  /*4d60*/  UMOV UR32, UR16 ;  /* 0x0000001000207c82 */ /* 0x000fe20008000000 */
[----:B------:R-:W3:Y:S01]  /*4d70*/  LDL R109, [R1+0xbc] ;  /* 0x0000bc00016d7983 */ /* 0x000ee20000100800 */
[----:B--2---:R-:W-:-:S03]  /*4d80*/  UIMAD.WIDE.U32 UR28, UR8, UR36, UR32 ;  /* 0x00000024081c72a5 */ /* 0x004fc6000f8e0020 */
[----:B------:R-:W2:Y:S01]  /*4d90*/  LDL R108, [R1+0xb8] ;  /* 0x0000b800016c7983 */ /* 0x000ea20000100800 */
[----:B------:R-:W-:Y:S02]  /*4da0*/  UIMAD UR29, UR8, UR37, UR29 ;  /* 0x00000025081d72a4 */ /* 0x000fe4000f8e021d */
[----:B0-----:R-:W-:Y:S01]  /*4db0*/  ULEA UR32, UP0, UR28, UR12, 0x2 ;  /* 0x0000000c1c207291 */ /* 0x001fe2000f8010ff */
[----:B------:R-:W4:Y:S03]  /*4dc0*/  LDL R107, [R1+0xb4] ;  /* 0x0000b400016b7983 */ /* 0x000f260000100800 */
[----:B------:R-:W-:Y:S01]  /*4dd0*/  ULEA.HI.X UR28, UR28, UR13, UR29, 0x2, UP0 ;  /* 0x0000000d1c1c7291 */ /* 0x000fe200080f141d */
[----:B------:R-:W5:Y:S01]  /*4de0*/  LDL R106, [R1+0xb0] ;  /* 0x0000b000016a7983 */ /* 0x000f620000100800 */
[----:B------:R-:W-:-:S03]  /*4df0*/  IMAD.U32 R40, RZ, RZ, UR32 ;  /* 0x00000020ff287e24 */ /* 0x000fc6000f8e00ff */
[----:B------:R-:W5:Y:S01]  /*4e00*/  LDL R105, [R1+0xac] ;  /* 0x0000ac0001697983 */ /* 0x000f620000100800 */
[----:B------:R-:W-:-:S03]  /*4e10*/  MOV R41, UR28 ;  /* 0x0000001c00297c02 */ /* 0x000fc60008000f00 */
[----:B------:R-:W5:Y:S04]  /*4e20*/  LDL R104, [R1+0xa8] ;  /* 0x0000a80001687983 */ /* 0x000f680000100800 */
[----:B------:R0:W3:Y:S01]  /*4e30*/  LDG.E R96, desc[UR34][R40.64] ;  /* 0x0000002228607981 */ /* 0x0000e2000c1e1900 */
[----:B------:R-:W-:Y:S02]  /*4e40*/  MOV R43, UR40 ;  /* 0x00000028002b7c02 */ /* 0x000fe40008000f00 */
[----:B------:R-:W-:Y:S01]  /*4e50*/  LOP3.LUT R77, R78, 0x20, RZ, 0xfc, !PT ;  /* 0x000000204e4d7812 */ /* 0x000fe200078efcff */
[----:B------:R-:W5:Y:S04]  /*4e60*/  LDL R103, [R1+0xa4] ;  /* 0x0000a40001677983 */ /* 0x000f680000100800 */
[----:B------:R-:W5:Y:S01]  /*4e70*/  LDL R102, [R1+0xa0] ;  /* 0x0000a00001667983 */ /* 0x000f620000100800 */
[----:B0-----:R-:W-:-:S02]  /*4e80*/  HFMA2 R41, -RZ, RZ, 0, 0 ;  /* 0x00000000ff297431 */ /* 0x001fc400000001ff */
[----:B------:R-:W-:Y:S01]  /*4e90*/  IMAD.MOV.U32 R40, RZ, RZ, R78 ;  /* 0x000000ffff287224 */ /* 0x000fe200078e004e */
[C---:B------:R-:W-:Y:S01]  /*4ea0*/  LOP3.LUT R76, R78.reuse, 0x40, RZ, 0xfc, !PT ;  /* 0x000000404e4c7812 */ /* 0x040fe200078efcff */
[----:B------:R-:W5:Y:S01]  /*4eb0*/  LDL R101, [R1+0x9c] ;  /* 0x00009c0001657983 */ /* 0x000f620000100800 */
[----:B------:R-:W-:Y:S02]  /*4ec0*/  MOV R63, UR41 ;  /* 0x00000029003f7c02 */ /* 0x000fe40008000f00 */
[C---:B------:R-:W-:Y:S01]  /*4ed0*/  LOP3.LUT R75, R78.reuse, 0x60, RZ, 0xfc, !PT ;  /* 0x000000604e4b7812 */ /* 0x040fe200078efcff */
[----:B------:R-:W5:Y:S01]  /*4ee0*/  LDL R100, [R1+0x98] ;  /* 0x0000980001647983 */ /* 0x000f620000100800 */
[----:B------:R-:W-:Y:S01]  /*4ef0*/  LOP3.LUT R74, R78, 0x80, RZ, 0xfc, !PT ;  /* 0x000000804e4a7812 */ /* 0x000fe200078efcff */
[----:B------:R-:W-:Y:S01]  /*4f00*/  IMAD.WIDE.U32 R42, R43, UR8, R40 ;  /* 0x000000082b2a7c25 */ /* 0x000fe2000f8e0028 */
[----:B------:R-:W-:Y:S01]  /*4f10*/  ISETP.GE.AND P5, PT, R77, UR9, PT ;  /* 0x000000094d007c0c */ /* 0x000fe2000bfa6270 */
[----:B------:R-:W5:Y:S01]  /*4f20*/  LDL R99, [R1+0x94] ;  /* 0x0000940001637983 */ /* 0x000f620000100800 */
[----:B------:R-:W-:Y:S01]  /*4f30*/  ISETP.GE.AND P2, PT, R76, UR9, PT ;  /* 0x000000094c007c0c */ /* 0x000fe2000bf46270 */
[----:B------:R-:W-:Y:S01]  /*4f40*/  IMAD R43, R63, UR8, R43 ;  /* 0x000000083f2b7c24 */ /* 0x000fe2000f8e022b */
[----:B------:R-:W-:Y:S01]  /*4f50*/  ISETP.GE.AND P3, PT, R75, UR9, PT ;  /* 0x000000094b007c0c */ /* 0x000fe2000bf66270 */
[----:B------:R-:W5:Y:S01]  /*4f60*/  LDL R98, [R1+0x90] ;  /* 0x0000900001627983 */ /* 0x000f620000100800 */
[----:B------:R-:W-:-:S02]  /*4f70*/  LEA R40, P0, R42, UR26, 0x2 ;  /* 0x0000001a2a287c11 */ /* 0x000fc4000f8010ff */
[----:B------:R-:W-:Y:S02]  /*4f80*/  ISETP.GE.AND P4, PT, R74, UR9, PT ;  /* 0x000000094a007c0c */ /* 0x000fe4000bf86270 */
[----:B------:R-:W-:Y:S02]  /*4f90*/  CS2R R94, SRZ ;  /* 0x00000000005e7805 */ /* 0x000fe4000001ff00 */
[----:B------:R-:W-:Y:S02]  /*4fa0*/  LEA.HI.X R41, R42, UR27, R43, 0x2, P0 ;  /* 0x0000001b2a297c11 */ /* 0x000fe400080f142b */
[----:B------:R-:W-:Y:S02]  /*4fb0*/  CS2R R92, SRZ ;  /* 0x00000000005c7805 */ /* 0x000fe4000001ff00 */
[----:B------:R-:W-:Y:S02]  /*4fc0*/  LOP3.LUT R73, R78, 0xa0, RZ, 0xfc, !PT ;  /* 0x000000a04e497812 */ /* 0x000fe400078efcff */
[----:B------:R-:W-:-:S02]  /*4fd0*/  CS2R R90, SRZ ;  /* 0x00000000005a7805 */ /* 0x000fc4000001ff00 */
[C---:B------:R-:W-:Y:S01]  /*4fe0*/  LOP3.LUT R72, R78.reuse, 0xc0, RZ, 0xfc, !PT ;  /* 0x000000c04e487812 */ /* 0x040fe200078efcff */
[----:B------:R-:W2:Y:S01]  /*4ff0*/  @!P5 LDG.E R94, desc[UR34][R40.64+0x80] ;  /* 0x00008022285ed981 */ /* 0x000ea2000c1e1900 */
[C---:B------:R-:W-:Y:S02]  /*5000*/  LOP3.LUT R71, R78.reuse, 0xe0, RZ, 0xfc, !PT ;  /* 0x000000e04e477812 */ /* 0x040fe400078efcff */
        /* <DEDUP_REMOVED lines=23> */
[----:B------:R-:W2:Y:S01]  /*5180*/  @!P6 LDG.E R95, desc[UR34][R40.64] ;  /* 0x00000022285fe981 */ /* 0x000ea2000c1e1900 */
[----:B------:R-:W-:Y:S02]  /*5190*/  CS2R R86, SRZ ;  /* 0x0000000000567805 */ /* 0x000fe4000001ff00 */
[----:B------:R-:W-:Y:S01]  /*51a0*/  CS2R R84, SRZ ;  /* 0x0000000000547805 */ /* 0x000fe2000001ff00 */
[----:B------:R-:W5:Y:S04]  /*51b0*/  LDL R97, [R1+0x8c] ;  /* 0x00008c0001617983 */ /* 0x000f680000100800 */
[----:B------:R-:W5:Y:S04]  /*51c0*/  @!P5 LDG.E R87, desc[UR34][R40.64+0x480] ;  /* 0x000480222857d981 */ /* 0x000f68000c1e1900 */
[----:B------:R-:W5:Y:S04]  /*51d0*/  @!P2 LDG.E R86, desc[UR34][R40.64+0x500] ;  /* 0x000500222856a981 */ /* 0x000f68000c1e1900 */
[----:B------:R-:W5:Y:S04]  /*51e0*/  @!P3 LDG.E R84, desc[UR34][R40.64+0x580] ;  /* 0x000580222854b981 */ /* 0x000f68000c1e1900 */
        /* <DEDUP_REMOVED lines=25> */
[----:B---3--:R-:W-:-:S03]  /*5380*/  R2UR UR51, R96 ;  /* 0x00000000603372ca */ /* 0x008fc600000e0000 */
[----:B------:R-:W3:Y:S04]  /*5390*/  LDL R96, [R1+0x74] ;  /* 0x0000740001607983 */ /* 0x000ee80000100800 */
[----:B--2---:R-:W-:Y:S04]  /*53a0*/  STS [R109], R95 ;  /* 0x0000005f6d007388 */ /* 0x004fe80000000800 */
        /* <DEDUP_REMOVED lines=12> */
[----:B--2---:R-:W2:Y:S04]  /*5470*/  LDL R99, [R1+0x84] ;  /* 0x0000840001637983 */ /* 0x004ea80000100800 */
[----:B----4-:R-:W4:Y:S04]  /*5480*/  LDL R98, [R1+0x7c] ;  /* 0x00007c0001627983 */ /* 0x010f280000100800 */
[----:B-----5:R-:W5:Y:S04]  /*5490*/  LDL R97, [R1+0x78] ;  /* 0x0000780001617983 */ /* 0x020f680000100800 */
[----:B------:R-:W3:Y:S04]  /*54a0*/  LDL R91, [R1+0x60] ;  /* 0x00006000015b7983 */ /* 0x000ee80000100800 */
        /* <DEDUP_REMOVED lines=11> */
[----:B------:R-:W3:Y:S01]  /*5560*/  LDL R83, [R1+0x40] ;  /* 0x0000400001537983 */ /* 0x000ee20000100800 */
        /* <DEDUP_REMOVED lines=10> */
[----:B------:R-:W3:Y:S01]  /*5610*/  MUFU.EX2 R150, R150 ;  /* 0x0000009600967308 */ /* 0x000ee20000000800 */
        /* <DEDUP_REMOVED lines=27> */
[----:B--2---:R-:W-:Y:S04]  /*57d0*/  STS [R99+0x700], R80 ;  /* 0x0007005063007388 */ /* 0x004fe80000000800 */
[----:B------:R2:W-:Y:S01]  /*57e0*/  STS [R43+0x780], R81 ;  /* 0x000780512b007388 */ /* 0x0005e20000000800 */
[----:B------:R-:W-:-:S03]  /*57f0*/  NOP ;  /* 0x0000000000007918 */ /* 0x000fc60000000000 */
[----:B----4-:R-:W4:Y:S01]  /*5800*/  LDS R107, [R98] ;  /* 0x00000000626b7984 */ /* 0x010f220000000800 */
[----:B--2---:R-:W-:-:S03]  /*5810*/  LEA R43, R41, UR32, 0x2 ;  /* 0x00000020292b7c11 */ /* 0x004fc6000f8e10ff */
[----:B-----5:R-:W2:Y:S01]  /*5820*/  LDS R106, [R97+0x4] ;  /* 0x00000400616a7984 */ /* 0x020ea20000000800 */
[----:B------:R-:W-:-:S03]  /*5830*/  FMUL.FTZ R41, R3, R40 ;  /* 0x0000002803297220 */ /* 0x000fc60000410000 */
[----:B---3--:R3:W0:Y:S04]  /*5840*/  LDS R100, [R91+0x1c] ;  /* 0x00001c005b647984 */ /* 0x0086280000000800 */
[----:B------:R5:W0:Y:S04]  /*5850*/  LDS R99, [R90+0x20] ;  /* 0x000020005a637984 */ /* 0x000a280000000800 */
[----:B------:R1:W0:Y:S01]  /*5860*/  LDS R98, [R89+0x24] ;  /* 0x0000240059627984 */ /* 0x0002220000000800 */
[----:B---3--:R-:W-:-:S03]  /*5870*/  FMUL.FTZ R91, R7, R40 ;  /* 0x00000028075b7220 */ /* 0x008fc60000410000 */
[----:B------:R3:W0:Y:S01]  /*5880*/  LDS R97, [R88+0x28] ;  /* 0x0000280058617984 */ /* 0x0006220000000800 */
[-C--:B-----5:R-:W-:Y:S01]  /*5890*/  FMUL.FTZ R90, R6, R40.reuse ;  /* 0x00000028065a7220 */ /* 0x0a0fe20000410000 */
[-C--:B-1----:R-:W-:Y:S02]  /*58a0*/  FMUL.FTZ R89, R5, R40.reuse ;  /* 0x0000002805597220 */ /* 0x082fe40000410000 */
[----:B------:R1:W0:Y:S01]  /*58b0*/  LDS R105, [R96+0x8] ;  /* 0x0000080060697984 */ /* 0x0002220000000800 */
[----:B---3--:R-:W-:Y:S01]  /*58c0*/  FMUL.FTZ R88, R4, R40 ;  /* 0x0000002804587220 */ /* 0x008fe20000410000 */
[----:B------:R-:W3:Y:S02]  /*58d0*/  MUFU.EX2 R91, R91 ;  /* 0x0000005b005b7308 */ /* 0x000ee40000000800 */
        /* <DEDUP_REMOVED lines=17> */
[----:B------:R-:W-:-:S08]  /*59f0*/  MOV R40, 0x3f800000 ;  /* 0x3f80000000287802 */ /* 0x000fd00000000f00 */
[----:B------:R-:W-:Y:S05]  /*5a00*/  BRA.U !UP0, `(.L_x_418) ;  /* 0x0000000108207547 */ /* 0x000fea000b800000 */
[----:B------:R-:W-:-:S04]  /*5a10*/  USHF.L.U32 UR28, UR11, 0x8, URZ ;  /* 0x000000080b1c7899 */ /* 0x000fc800080006ff */
[----:B------:R-:W-:-:S04]  /*5a20*/  ULOP3.LUT UR28, UR28, 0x100, URZ, 0xc0, !UPT ;  /* 0x000001001c1c7892 */ /* 0x000fc8000f8ec0ff */
[----:B------:R-:W-:-:S04]  /*5a30*/  UIADD3 UR28, UPT, UPT, UR28, UR8, URZ ;  /* 0x000000081c1c7290 */ /* 0x000fc8000fffe0ff */
[----:B------:R-:W-:-:S09]  /*5a40*/  ULEA UR28, UR28, UR32, 0x2 ;  /* 0x000000201c1c7291 */ /* 0x000fd2000f8e10ff */
[----:B------:R-:W3:Y:S01]  /*5a50*/  LDS R40, [UR28+0x4c60] ;  /* 0x004c601cff287984 */ /* 0x000ee20008000800 */
[----:B------:R-:W-:Y:S05]  /*5a60*/  BRA `(.L_x_418) ;  /* 0x0000000000087947 */ /* 0x000fea0003800000 */
.L_x_417:
[----:B------:R-:W-:-:S06]  /*5a70*/  LEA R40, R79, UR32, 0x2 ;  /* 0x000000204f287c11 */ /* 0x000fcc000f8e10ff */
[----:B------:R-:W2:Y:S02]  /*5a80*/  LDS R40, [R40+0x5464] ;  /* 0x0054640028287984 */ /* 0x000ea40000000800 */
.L_x_418:
[----:B------:R-:W-:Y:S05]  /*5a90*/  BSYNC.RECONVERGENT B0 ;  /* 0x0000000000007941 */ /* 0x000fea0003800200 */
.L_x_416:
[----:B------:R-:W4:Y:S01]  /*5aa0*/  @P1 LDC R80, c[0x0][0x38c] ;  /* 0x0000e300ff501b82 */ /* 0x000f220000000800 */
[----:B------:R-:W-:Y:S02]  /*5ab0*/  IMAD.U32 R42, RZ, RZ, UR11 ;  /* 0x0000000bff2a7e24 */ /* 0x000fe4000f8e00ff */
[----:B------:R-:W-:Y:S02]  /*5ac0*/  HFMA2 R81, -RZ, RZ, 0, 4.76837158203125e-07 ;  /* 0x00000008ff517431 */ /* 0x000fe400000001ff */
[----:B-1----:R-:W-:Y:S01]  /*5ad0*/  IMAD.MOV.U32 R43, RZ, RZ, RZ ;  /* 0x000000ffff2b7224 */ /* 0x002fe200078e00ff */
[----:B------:R-:W-:Y:S01]  /*5ae0*/  @P1 IADD3 R42, PT, PT, R42, -0x2, RZ ;  /* 0xfffffffe2a2a1810 */ /* 0x000fe20007ffe0ff */
[----:B------:R-:W-:Y:S01]  /*5af0*/  FMUL.FTZ R134, R62, R18 ;  /* 0x000000123e867220 */ /* 0x000fe20000410000 */
[----:B------:R-:W-:Y:S01]  /*5b00*/  FMUL.FTZ R133, R61, R17 ;  /* 0x000000113d857220 */ /* 0x000fe20000410000 */
[----:B------:R-:W-:Y:S01]  /*5b10*/  FMUL.FTZ R132, R60, R16 ;  /* 0x000000103c847220 */ /* 0x000fe20000410000 */
[----:B------:R-:W-:Y:S01]  /*5b20*/  FMUL.FTZ R131, R59, R15 ;  /* 0x0000000f3b837220 */ /* 0x000fe20000410000 */
[----:B----4-:R-:W-:Y:S01]  /*5b30*/  @P1 IMAD R80, R42, R80, UR8 ;  /* 0x000000082a501e24 */ /* 0x010fe2000f8e0250 */
[----:B------:R-:W-:-:S03]  /*5b40*/  MOV R42, 0x3f800000 ;  /* 0x3f800000002a7802 */ /* 0x000fc60000000f00 */
[----:B------:R-:W-:-:S05]  /*5b50*/  @P1 IMAD.WIDE R80, R80, R81, UR4 ;  /* 0x0000000450501e25 */ /* 0x000fca000f8e0251 */
        /* <DEDUP_REMOVED lines=51> */
[----:B------:R-:W-:Y:S01]  /*5e90*/  MOV R135, 0x28 ;  /* 0x0000002800877802 */ /* 0x000fe20000000f00 */
[----:B------:R-:W1:Y:S01]  /*5ea0*/  S2R R141, SR_LANEID ;  /* 0x00000000008d7919 */ /* 0x000e620000000000 */
[----:B------:R-:W-:Y:S01]  /*5eb0*/  LOP3.LUT R2, R2, 0xfffffffe, RZ, 0xc0, !PT ;  /* 0xfffffffe02027812 */ /* 0x000fe200078ec0ff */
[----:B------:R-:W-:Y:S02]  /*5ec0*/  UMOV UR28, 0xffffffff ;  /* 0xffffffff001c7882 */ /* 0x000fe40000000000 */
        /* <DEDUP_REMOVED lines=40> */
.L_x_478:
[----:B------:R-:W-:Y:S01]  /*6150*/  ISETP.GE.AND P2, PT, R141, 0x10, PT ;  /* 0x000000108d00780c */ /* 0x000fe20003f46270 */
[----:B--2---:R-:W-:Y:S01]  /*6160*/  FFMA.FTZ R86, R136, R86, R138 ;  /* 0x0000005688567223 */ /* 0x004fe2000001008a */
[----:B------:R-:W-:-:S11]  /*6170*/  UMOV UR28, 0xffffffff ;  /* 0xffffffff001c7882 */ /* 0x000fd60000000000 */
[----:B01----:R-:W-:Y:S01]  /*6180*/  @P2 FMUL.FTZ R136, R136, R137 ;  /* 0x0000008988882220 */ /* 0x003fe20000410000 */
[----:B------:R-:W-:Y:S01]  /*6190*/  FSEL R137, R138, R86, !P2 ;  /* 0x000000568a897208 */ /* 0x000fe20005000000 */
[----:B------:R-:W-:Y:S06]  /*61a0*/  BRA.DIV UR28, `(.L_x_421) ;  /* 0x000000461cfc7947 */ /* 0x000fec000b800000 */
.L_x_481:
[----:B------:R-:W-:-:S03]  /*61b0*/  UMOV UR28, 0xffffffff ;  /* 0xffffffff001c7882 */ /* 0x000fc60000000000 */
[----:B------:R-:W-:Y:S05]  /*61c0*/  BRA.DIV UR28, `(.L_x_422) ;  /* 0x0000004a1c1c7947 */ /* 0x000fea000b800000 */
.L_x_484:
[----:B------:R-:W-:-:S03]  /*61d0*/  UMOV UR28, 0xffffffff ;  /* 0xffffffff001c7882 */ /* 0x000fc60000000000 */
[----:B------:R-:W-:Y:S05]  /*61e0*/  BRA.DIV UR28, `(.L_x_423) ;  /* 0x0000004a1c3c7947 */ /* 0x000fea000b800000 */
[----:B------:R-:W0:Y:S04]  /*61f0*/  SHFL.UP PT, R136, R136, 0x1, RZ ;  /* 0x0420000088887989 */ /* 0x000e2800000e00ff */
[----:B------:R-:W1:Y:S04]  /*6200*/  SHFL.UP PT, R137, R137, 0x1, RZ ;  /* 0x0420000089897989 */ /* 0x000e6800000e00ff */
[----:B-----5:R-:W2:Y:S04]  /*6210*/  SHFL.IDX PT, R42, R42, RZ, 0x1f ;  /* 0x00001fff2a2a7589 */ /* 0x020ea800000e0000 */
[----:B------:R-:W4:Y:S02]  /*6220*/  SHFL.IDX PT, R43, R43, RZ, 0x1f ;  /* 0x00001fff2b2b7589 */ /* 0x000f2400000e0000 */
.L_x_490:
        /* <DEDUP_REMOVED lines=12> */
.L_x_419:
        /* <DEDUP_REMOVED lines=25> */
[C---:B------:R-:W-:Y:S01]  /*6480*/  FMUL.FTZ R80, R91.reuse, R80 ;  /* 0x000000505b507220 */ /* 0x040fe20000410000 */
[----:B-----5:R-:W0:Y:S01]  /*6490*/  LDS R42, [R118+0x4254] ;  /* 0x00425400762a7984 */ /* 0x020e220000000800 */
[----:B------:R-:W-:Y:S01]  /*64a0*/  FMUL.FTZ R143, R34, R143 ;  /* 0x0000008f228f7220 */ /* 0x000fe20000410000 */
[----:B------:R-:W-:Y:S01]  /*64b0*/  FFMA.FTZ R81, R91, R81, R144 ;  /* 0x000000515b517223 */ /* 0x000fe20000010090 */
[----:B------:R-:W-:Y:S01]  /*64c0*/  FMUL.FTZ R141, R100, UR48 ;  /* 0x00000030648d7c20 */ /* 0x000fe20008410000 */
[C---:B------:R-:W-:Y:S01]  /*64d0*/  FMUL.FTZ R80, R108.reuse, R80 ;  /* 0x000000506c507220 */ /* 0x040fe20000410000 */
[----:B------:R-:W-:Y:S01]  /*64e0*/  FMUL.FTZ R142, R35, R142 ;  /* 0x0000008e238e7220 */ /* 0x000fe20000410000 */
[----:B------:R-:W-:Y:S01]  /*64f0*/  FFMA.FTZ R81, R108, R81, R143 ;  /* 0x000000516c517223 */ /* 0x000fe2000001008f */
[----:B------:R-:W-:Y:S01]  /*6500*/  FMUL.FTZ R141, R36, R141 ;  /* 0x0000008d248d7220 */ /* 0x000fe20000410000 */
[----:B------:R-:W-:Y:S01]  /*6510*/  FMUL.FTZ R80, R109, R80 ;  /* 0x000000506d507220 */ /* 0x000fe20000410000 */
[----:B------:R-:W-:Y:S01]  /*6520*/  FMUL.FTZ R140, R101, UR48 ;  /* 0x00000030658c7c20 */ /* 0x000fe20008410000 */
[----:B------:R-:W-:Y:S01]  /*6530*/  FFMA.FTZ R81, R109, R81, R142 ;  /* 0x000000516d517223 */ /* 0x000fe2000001008e */
[----:B------:R-:W-:Y:S01]  /*6540*/  FMUL.FTZ R139, R102, UR48 ;  /* 0x00000030668b7c20 */ /* 0x000fe20008410000 */
[C---:B------:R-:W-:Y:S01]  /*6550*/  FMUL.FTZ R80, R110.reuse, R80 ;  /* 0x000000506e507220 */ /* 0x040fe20000410000 */
[----:B------:R-:W-:Y:S01]  /*6560*/  FMUL.FTZ R140, R37, R140 ;  /* 0x0000008c258c7220 */ /* 0x000fe20000410000 */
[----:B------:R-:W-:Y:S01]  /*6570*/  FFMA.FTZ R81, R110, R81, R141 ;  /* 0x000000516e517223 */ /* 0x000fe2000001008d */
[----:B------:R-:W-:Y:S01]  /*6580*/  MOV R43, UR49 ;  /* 0x00000031002b7c02 */ /* 0x000fe20008000f00 */
[----:B------:R-:W-:Y:S01]  /*6590*/  FMUL.FTZ R138, R103, UR48 ;  /* 0x00000030678a7c20 */ /* 0x000fe20008410000 */
[C---:B------:R-:W-:Y:S01]  /*65a0*/  FMUL.FTZ R80, R111.reuse, R80 ;  /* 0x000000506f507220 */ /* 0x040fe20000410000 */
        /* <DEDUP_REMOVED lines=11> */
[----:B------:R-:W-:Y:S01]  /*6660*/  FMUL.FTZ R135, R106, UR48 ;  /* 0x000000306a877c20 */ /* 0x000fe20008410000 */
[C---:B------:R-:W-:Y:S01]  /*6670*/  FMUL.FTZ R80, R114.reuse, R80 ;  /* 0x0000005072507220 */ /* 0x040fe20000410000 */
        /* <DEDUP_REMOVED lines=58> */
[----:B0-----:R-:W-:Y:S01]  /*6a20*/  @P2 FMUL.FTZ R151, R151, R162 ;  /* 0x000000a297972220 */ /* 0x001fe20000410000 */
[----:B-1----:R-:W-:-:S04]  /*6a30*/  @P2 FFMA.FTZ R86, R162, R86, R163 ;  /* 0x00000056a2562223 */ /* 0x002fc800000100a3 */
[----:B------:R-:W-:Y:S02]  /*6a40*/  @P2 MOV R162, R151 ;  /* 0x0000009700a22202 */ /* 0x000fe40000000f00 */
[----:B------:R-:W-:-:S03]  /*6a50*/  @P2 MOV R163, R86 ;  /* 0x0000005600a32202 */ /* 0x000fc60000000f00 */
[----:B------:R-:W0:Y:S01]  /*6a60*/  SHFL.DOWN PT, R151, R162, 0x2, 0x1f ;  /* 0x08401f00a2977f89 */ /* 0x000e2200000e0000 */
[----:B------:R-:W-:-:S03]  /*6a70*/  ISETP.GT.U32.AND P2, PT, R156, 0x1d, PT ;  /* 0x0000001d9c00780c */ /* 0x000fc60003f44070 */
[----:B------:R-:W1:Y:S10]  /*6a80*/  SHFL.DOWN PT, R86, R163, 0x2, 0x1f ;  /* 0x08401f00a3567f89 */ /* 0x000e7400000e0000 */
[C---:B0-----:R-:W-:Y:S01]  /*6a90*/  @!P2 FMUL.FTZ R151, R162.reuse, R151 ;  /* 0x00000097a297a220 */ /* 0x041fe20000410000 */
[----:B-1----:R-:W-:-:S04]  /*6aa0*/  @!P2 FFMA.FTZ R86, R162, R86, R163 ;  /* 0x00000056a256a223 */ /* 0x002fc800000100a3 */
[----:B------:R-:W-:Y:S01]  /*6ab0*/  @!P2 MOV R162, R151 ;  /* 0x0000009700a2a202 */ /* 0x000fe20000000f00 */
[----:B------:R-:W-:-:S04]  /*6ac0*/  @!P2 IMAD.MOV.U32 R163, RZ, RZ, R86 ;  /* 0x000000ffffa3a224 */ /* 0x000fc800078e0056 */
[----:B------:R-:W0:Y:S04]  /*6ad0*/  SHFL.DOWN PT, R151, R162, 0x4, 0x1f ;  /* 0x08801f00a2977f89 */ /* 0x000e2800000e0000 */
[----:B------:R-:W1:Y:S01]  /*6ae0*/  SHFL.DOWN PT, R86, R163, 0x4, 0x1f ;  /* 0x08801f00a3567f89 */ /* 0x000e6200000e0000 */
[C---:B0-----:R-:W-:Y:S01]  /*6af0*/  @!P3 FMUL.FTZ R151, R162.reuse, R151 ;  /* 0x00000097a297b220 */ /* 0x041fe20000410000 */
[----:B-1----:R-:W-:-:S04]  /*6b00*/  @!P3 FFMA.FTZ R86, R162, R86, R163 ;  /* 0x00000056a256b223 */ /* 0x002fc800000100a3 */
[----:B------:R-:W-:Y:S02]  /*6b10*/  @!P3 MOV R162, R151 ;  /* 0x0000009700a2b202 */ /* 0x000fe40000000f00 */
[----:B------:R-:W-:-:S03]  /*6b20*/  @!P3 MOV R163, R86 ;  /* 0x0000005600a3b202 */ /* 0x000fc60000000f00 */
[----:B------:R-:W0:Y:S04]  /*6b30*/  SHFL.DOWN PT, R151, R162, 0x8, 0x1f ;  /* 0x09001f00a2977f89 */ /* 0x000e2800000e0000 */
[----:B------:R-:W1:Y:S01]  /*6b40*/  SHFL.DOWN PT, R86, R163, 0x8, 0x1f ;  /* 0x09001f00a3567f89 */ /* 0x000e6200000e0000 */
        /* <DEDUP_REMOVED lines=18> */
.L_x_507:
        /* <DEDUP_REMOVED lines=14> */
.L_x_424:
[----:B------:R-:W-:Y:S05]  /*6d50*/  WARPSYNC.ALL ;  /* 0x0000000000007948 */ /* 0x000fea0003800000 */
[----:B------:R-:W-:Y:S01]  /*6d60*/  ISETP.NE.AND P0, PT, R79, RZ, PT ;  /* 0x000000ff4f00720c */ /* 0x000fe20003f05270 */
[----:B------:R-:W2:Y:S04]  /*6d70*/  LDL.LU R156, [R1+0x24] ;  /* 0x00002400019c7983 */ /* 0x000ea80000300800 */
[----:B-1----:R-:W3:Y:S01]  /*6d80*/  LDL.LU R155, [R1+0x20] ;  /* 0x00002000019b7983 */ /* 0x002ee20000300800 */
[----:B------:R-:W-:Y:S01]  /*6d90*/  BAR.SYNC.DEFER_BLOCKING 0x0 ;  /* 0x0000000000007b1d */ /* 0x000fe20000010000 */
[----:B------:R-:W-:-:S06]  /*6da0*/  USHF.L.U32 UR29, UR11, 0xb, URZ ;  /* 0x0000000b0b1d7899 */ /* 0x000fcc00080006ff */
[----:B------:R-:W-:Y:S01]  /*6db0*/  VOTEU.ALL UP0, P0 ;  /* 0x0000000000ff7886 */ /* 0x000fe20000000000 */
[----:B------:R-:W-:Y:S01]  /*6dc0*/  SHF.L.U32 R85, R79, 0x4, RZ ;  /* 0x000000044f557819 */ /* 0x000fe200000006ff */
[----:B------:R-:W-:Y:S01]  /*6dd0*/  FMUL.FTZ R81, R133, UR48 ;  /* 0x0000003085517c20 */ /* 0x000fe20008410000 */
        /* <DEDUP_REMOVED lines=8> */
[----:B------:R-:W4:Y:S04]  /*6e60*/  LDL.LU R153, [R1+0x1c] ;  /* 0x00001c0001997983 */ /* 0x000f280000300800 */
[----:B------:R-:W0:Y:S01]  /*6e70*/  LDS R118, [R118+0x4764] ;  /* 0x0047640076767984 */ /* 0x000e220000000800 */
[----:B------:R-:W-:-:S02]  /*6e80*/  UIADD3 UR29, UPT, UPT, UR29, -0x800, URZ ;  /* 0xfffff8001d1d7890 */ /* 0x000fc4000fffe0ff */
[----:B------:R-:W-:Y:S01]  /*6e90*/  @!UP0 ULEA UR28, UR8, UR32, 0x3 ;  /* 0x00000020081c8291 */ /* 0x000fe2000f8e18ff */
[----:B------:R-:W-:Y:S01]  /*6ea0*/  LEA.HI R82, R79, R85, RZ, 0x1f ;  /* 0x000000554f527211 */ /* 0x000fe200078ff8ff */
[----:B------:R-:W-:Y:S01]  /*6eb0*/  FMUL.FTZ R81, R46, R81 ;  /* 0x000000512e517220 */ /* 0x000fe20000410000 */
[----:B------:R-:W-:Y:S01]  /*6ec0*/  FFMA.FTZ R107, R0, R107, RZ ;  /* 0x0000006b006b7223 */ /* 0x000fe200000100ff */
[----:B------:R-:W5:Y:S01]  /*6ed0*/  LDL.LU R152, [R1+0x18] ;  /* 0x0000180001987983 */ /* 0x000f620000300800 */
[----:B------:R-:W-:-:S04]  /*6ee0*/  LEA R82, R82, UR32, 0x2 ;  /* 0x0000002052527c11 */ /* 0x000fc8000f8e10ff */
[----:B------:R1:W-:Y:S01]  /*6ef0*/  @!P0 STS.64 [UR28+0x5660], R42 ;  /* 0x0056602aff008988 */ /* 0x0003e20008000a1c */
[----:B------:R-:W-:Y:S01]  /*6f00*/  FFMA.FTZ R106, R46, R106, R107 ;  /* 0x0000006a2e6a7223 */ /* 0x000fe2000001006b */
[----:B------:R-:W-:Y:S02]  /*6f10*/  FMUL.FTZ R99, R99, R126 ;  /* 0x0000007e63637220 */ /* 0x000fe40000410000 */
[----:B------:R-:W5:Y:S01]  /*6f20*/  LDL.LU R151, [R1+0x14] ;  /* 0x0000140001977983 */ /* 0x000f620000300800 */
[----:B------:R-:W-:Y:S01]  /*6f30*/  FFMA.FTZ R105, R45, R105, R106 ;  /* 0x000000692d697223 */ /* 0x000fe2000001006a */
[----:B------:R-:W-:Y:S01]  /*6f40*/  USHF.L.U32 UR52, UR11, 0xb, URZ ;  /* 0x0000000b0b347899 */ /* 0x000fe200080006ff */
[----:B------:R-:W-:Y:S01]  /*6f50*/  FMUL.FTZ R98, R98, R125 ;  /* 0x0000007d62627220 */ /* 0x000fe20000410000 */
[----:B------:R-:W-:Y:S01]  /*6f60*/  MOV R83, UR30 ;  /* 0x0000001e00537c02 */ /* 0x000fe20008000f00 */
[----:B------:R-:W-:Y:S01]  /*6f70*/  FFMA.FTZ R104, R44, R104, R105 ;  /* 0x000000682c687223 */ /* 0x000fe20000010069 */
[----:B-1----:R-:W-:Y:S01]  /*6f80*/  FMUL.FTZ R42, R130, UR48 ;  /* 0x00000030822a7c20 */ /* 0x002fe20008410000 */
[----:B------:R-:W-:Y:S01]  /*6f90*/  FMUL.FTZ R43, R129, UR48 ;  /* 0x00000030812b7c20 */ /* 0x000fe20008410000 */
[----:B------:R-:W-:Y:S01]  /*6fa0*/  LOP3.LUT R80, R79, UR52, RZ, 0xfc, !PT ;  /* 0x000000344f507c12 */ /* 0x000fe2000f8efcff */
[C---:B------:R-:W-:Y:S01]  /*6fb0*/  FFMA.FTZ R103, R39.reuse, R103, R104 ;  /* 0x0000006727677223 */ /* 0x040fe20000010068 */
[----:B------:R-:W-:Y:S01]  /*6fc0*/  FMUL.FTZ R42, R39, R42 ;  /* 0x0000002a272a7220 */ /* 0x000fe20000410000 */
[C---:B------:R-:W-:Y:S01]  /*6fd0*/  FMUL.FTZ R43, R38.reuse, R43 ;  /* 0x0000002b262b7220 */ /* 0x040fe20000410000 */
[----:B------:R-:W-:Y:S01]  /*6fe0*/  FMUL.FTZ R97, R97, R124 ;  /* 0x0000007c61617220 */ /* 0x000fe20000410000 */
[----:B------:R-:W-:Y:S01]  /*6ff0*/  FFMA.FTZ R102, R38, R102, R103 ;  /* 0x0000006626667223 */ /* 0x000fe20000010067 */
[----:B------:R-:W-:Y:S01]  /*7000*/  IADD3 R80, PT, PT, -R80, 0x800, R83 ;  /* 0x0000080050507810 */ /* 0x000fe20007ffe153 */
[----:B------:R-:W-:Y:S01]  /*7010*/  FFMA.FTZ R133, R61, -R17, R133 ;  /* 0x800000113d857223 */ /* 0x000fe20000010085 */
[----:B------:R-:W-:Y:S01]  /*7020*/  FMUL.FTZ R96, R96, R123 ;  /* 0x0000007b60607220 */ /* 0x000fe20000410000 */
[----:B------:R-:W-:Y:S01]  /*7030*/  FFMA.FTZ R101, R37, R101, R102 ;  /* 0x0000006525657223 */ /* 0x000fe20000010066 */
[----:B------:R-:W-:Y:S01]  /*7040*/  FMUL.FTZ R95, R95, R122 ;  /* 0x0000007a5f5f7220 */ /* 0x000fe20000410000 */
[----:B------:R-:W-:Y:S01]  /*7050*/  FMUL.FTZ R94, R94, R121 ;  /* 0x000000795e5e7220 */ /* 0x000fe20000410000 */
[----:B------:R-:W-:Y:S01]  /*7060*/  FFMA.FTZ R130, R58, -R14, R130 ;  /* 0x8000000e3a827223 */ /* 0x000fe20000010082 */
[----:B------:R-:W-:Y:S01]  /*7070*/  FFMA.FTZ R100, R36, R100, R101 ;  /* 0x0000006424647223 */ /* 0x000fe20000010065 */
[----:B------:R-:W-:Y:S01]  /*7080*/  FMUL.FTZ R93, R93, R120 ;  /* 0x000000785d5d7220 */ /* 0x000fe20000410000 */
[----:B------:R-:W5:Y:S01]  /*7090*/  LDL.LU R101, [R1+0x28] ;  /* 0x0000280001657983 */ /* 0x000f620000300800 */
[----:B0-----:R-:W-:Y:S01]  /*70a0*/  FFMA.FTZ R149, R118, R40, R149 ;  /* 0x0000002876957223 */ /* 0x001fe20000010095 */
[----:B------:R-:W-:Y:S01]  /*70b0*/  LOP3.LUT R40, R79, UR29, RZ, 0xfc, !PT ;  /* 0x0000001d4f287c12 */ /* 0x000fe2000f8efcff */
[----:B------:R-:W-:Y:S01]  /*70c0*/  FFMA.FTZ R99, R35, R99, R100 ;  /* 0x0000006323637223 */ /* 0x000fe20000010064 */
[----:B------:R-:W-:Y:S01]  /*70d0*/  FFMA.FTZ R129, R57, -R13, R129 ;  /* 0x8000000d39817223 */ /* 0x000fe20000010081 */
[----:B------:R-:W-:Y:S01]  /*70e0*/  FFMA.FTZ R148, R41, R149, R148 ;  /* 0x0000009529947223 */ /* 0x000fe20000010094 */
[----:B------:R-:W-:Y:S01]  /*70f0*/  IADD3 R40, PT, PT, -R40, UR30, RZ ;  /* 0x0000001e28287c10 */ /* 0x000fe2000fffe1ff */
[----:B------:R-:W-:Y:S01]  /*7100*/  FMUL.FTZ R41, R150, UR48 ;  /* 0x0000003096297c20 */ /* 0x000fe20008410000 */
[----:B------:R-:W5:Y:S01]  /*7110*/  LDL.LU R100, [R1+0x10] ;  /* 0x0000100001647983 */ /* 0x000f620000300800 */
[----:B------:R-:W-:Y:S01]  /*7120*/  FFMA.FTZ R88, R88, R148, R147 ;  /* 0x0000009458587223 */ /* 0x000fe20000010093 */
[----:B------:R-:W-:Y:S01]  /*7130*/  ISETP.GE.AND P2, PT, R40, 0x1, PT ;  /* 0x000000012800780c */ /* 0x000fe20003f46270 */
[----:B------:R-:W-:Y:S01]  /*7140*/  FMUL.FTZ R41, R0, R41 ;  /* 0x0000002900297220 */ /* 0x000fe20000410000 */
[----:B------:R-:W-:Y:S01]  /*7150*/  LEA.HI R40, R85, R85, RZ, 0x1b ;  /* 0x0000005555287211 */ /* 0x000fe200078fd8ff */
[----:B------:R-:W-:Y:S01]  /*7160*/  FFMA.FTZ R89, R89, R88, R146 ;  /* 0x0000005859597223 */ /* 0x000fe20000010092 */
[----:B------:R-:W-:Y:S01]  /*7170*/  FFMA.FTZ R150, R62, -R18, R150 ;  /* 0x800000123e967223 */ /* 0x000fe20000010096 */
[----:B------:R-:W-:Y:S01]  /*7180*/  FFMA.FTZ R98, R34, R98, R99 ;  /* 0x0000006222627223 */ /* 0x000fe20000010063 */
[----:B------:R-:W-:Y:S01]  /*7190*/  LEA R40, R40, UR32, 0x2 ;  /* 0x0000002028287c11 */ /* 0x000fe2000f8e10ff */
[----:B------:R0:W-:Y:S01]  /*71a0*/  STS [R82+0x2110], R41 ;  /* 0x0021102952007388 */ /* 0x0001e20000000800 */
[----:B------:R-:W-:Y:S01]  /*71b0*/  FFMA.FTZ R90, R90, R89, R145 ;  /* 0x000000595a5a7223 */ /* 0x000fe20000010091 */
[----:B------:R-:W-:Y:S01]  /*71c0*/  FFMA.FTZ R97, R33, R97, R98 ;  /* 0x0000006121617223 */ /* 0x000fe20000010062 */
[----:B------:R-:W-:Y:S01]  /*71d0*/  FMUL.FTZ R84, R92, R119 ;  /* 0x000000775c547220 */ /* 0x000fe20000410000 */
[----:B------:R1:W-:Y:S01]  /*71e0*/  STS [R40+0x2114], R81 ;  /* 0x0021145128007388 */ /* 0x0003e20000000800 */
[----:B------:R-:W-:Y:S01]  /*71f0*/  FFMA.FTZ R91, R91, R90, R144 ;  /* 0x0000005a5b5b7223 */ /* 0x000fe20000010090 */
[----:B------:R-:W-:-:S02]  /*7200*/  FFMA.FTZ R96, R32, R96, R97 ;  /* 0x0000006020607223 */ /* 0x000fc40000010061 */
[----:B------:R1:W-:Y:S01]  /*7210*/  STS [R40+0x2120], R42 ;  /* 0x0021202a28007388 */ /* 0x0003e20000000800 */
[----:B------:R-:W-:Y:S01]  /*7220*/  FFMA.FTZ R108, R108, R91, R143 ;  /* 0x0000005b6c6c7223 */ /* 0x000fe2000001008f */
[----:B0-----:R-:W-:Y:S01]  /*7230*/  FMUL.FTZ R41, R131, UR48 ;  /* 0x0000003083297c20 */ /* 0x001fe20008410000 */
[----:B------:R-:W-:Y:S01]  /*7240*/  FFMA.FTZ R131, R59, -R15, R131 ;  /* 0x8000000f3b837223 */ /* 0x000fe20000010083 */
[----:B------:R0:W-:Y:S01]  /*7250*/  STS [R40+0x2124], R43 ;  /* 0x0021242b28007388 */ /* 0x0001e20000000800 */
[----:B------:R-:W-:Y:S01]  /*7260*/  FFMA.FTZ R109, R109, R108, R142 ;  /* 0x0000006c6d6d7223 */ /* 0x000fe2000001008e */
[----:B-1----:R-:W-:Y:S01]  /*7270*/  FMUL.FTZ R81, R132, UR48 ;  /* 0x0000003084517c20 */ /* 0x002fe20008410000 */
[----:B------:R-:W-:Y:S01]  /*7280*/  FMUL.FTZ R41, R44, R41 ;  /* 0x000000292c297220 */ /* 0x000fe20000410000 */
[----:B------:R-:W-:Y:S01]  /*7290*/  FFMA.FTZ R132, R60, -R16, R132 ;  /* 0x800000103c847223 */ /* 0x000fe20000010084 */
[----:B------:R-:W-:Y:S01]  /*72a0*/  FFMA.FTZ R110, R110, R109, R141 ;  /* 0x0000006d6e6e7223 */ /* 0x000fe2000001008d */
[----:B------:R-:W-:Y:S01]  /*72b0*/  FMUL.FTZ R42, R126, UR48 ;  /* 0x000000307e2a7c20 */ /* 0x000fe20008410000 */
[----:B------:R-:W-:Y:S01]  /*72c0*/  FMUL.FTZ R81, R45, R81 ;  /* 0x000000512d517220 */ /* 0x000fe20000410000 */
[----:B------:R1:W-:Y:S01]  /*72d0*/  STS [R40+0x211c], R41 ;  /* 0x00211c2928007388 */ /* 0x0003e20000000800 */
[----:B------:R-:W-:Y:S01]  /*72e0*/  FFMA.FTZ R111, R111, R110, R140 ;  /* 0x0000006e6f6f7223 */ /* 0x000fe2000001008c */
[----:B0-----:R-:W-:Y:S01]  /*72f0*/  FMUL.FTZ R43, R125, UR48 ;  /* 0x000000307d2b7c20 */ /* 0x001fe20008410000 */
[----:B------:R-:W-:Y:S01]  /*7300*/  FMUL.FTZ R42, R35, R42 ;  /* 0x0000002a232a7220 */ /* 0x000fe20000410000 */
[----:B------:R0:W-:Y:S01]  /*7310*/  STS [R40+0x2118], R81 ;  /* 0x0021185128007388 */ /* 0x0001e20000000800 */
[----:B------:R-:W-:Y:S01]  /*7320*/  FFMA.FTZ R112, R112, R111, R139 ;  /* 0x0000006f70707223 */ /* 0x000fe2000001008b */
[----:B------:R-:W-:Y:S01]  /*7330*/  FMUL.FTZ R43, R34, R43 ;  /* 0x0000002b222b7220 */ /* 0x000fe20000410000 */
[----:B------:R-:W-:Y:S01]  /*7340*/  FFMA.FTZ R96, R31, R95, R96 ;  /* 0x0000005f1f607223 */ /* 0x000fe20000010060 */
[----:B------:R0:W-:Y:S01]  /*7350*/  STS [R40+0x2130], R42 ;  /* 0x0021302a28007388 */ /* 0x0001e20000000800 */
[----:B------:R-:W-:Y:S01]  /*7360*/  FFMA.FTZ R113, R113, R112, R138 ;  /* 0x0000007071717223 */ /* 0x000fe2000001008a */
[----:B-1----:R-:W-:Y:S01]  /*7370*/  FMUL.FTZ R41, R127, UR48 ;  /* 0x000000307f297c20 */ /* 0x002fe20008410000 */
[----:B------:R-:W-:Y:S01]  /*7380*/  FFMA.FTZ R94, R30, R94, R96 ;  /* 0x0000005e1e5e7223 */ /* 0x000fe20000010060 */
[----:B------:R1:W-:Y:S01]  /*7390*/  STS [R40+0x2134], R43 ;  /* 0x0021342b28007388 */ /* 0x0003e20000000800 */
[----:B------:R-:W-:Y:S01]  /*73a0*/  FFMA.FTZ R114, R114, R113, R137 ;  /* 0x0000007172727223 */ /* 0x000fe20000010089 */
[----:B0-----:R-:W-:Y:S01]  /*73b0*/  FMUL.FTZ R81, R128, UR48 ;  /* 0x0000003080517c20 */ /* 0x001fe20008410000 */
[----:B------:R-:W-:Y:S01]  /*73c0*/  FMUL.FTZ R41, R36, R41 ;  /* 0x0000002924297220 */ /* 0x000fe20000410000 */
[----:B------:R-:W-:Y:S01]  /*73d0*/  FFMA.FTZ R93, R29, R93, R94 ;  /* 0x0000005d1d5d7223 */ /* 0x000fe2000001005e */
[----:B------:R-:W-:Y:S01]  /*73e0*/  FFMA.FTZ R115, R115, R114, R136 ;  /* 0x0000007273737223 */ /* 0x000fe20000010088 */
[----:B------:R-:W-:Y:S01]  /*73f0*/  FMUL.FTZ R42, R121, UR48 ;  /* 0x00000030792a7c20 */ /* 0x000fe20008410000 */
[----:B------:R-:W-:Y:S01]  /*7400*/  FMUL.FTZ R81, R37, R81 ;  /* 0x0000005125517220 */ /* 0x000fe20000410000 */
[----:B------:R0:W-:Y:S01]  /*7410*/  STS [R40+0x212c], R41 ;  /* 0x00212c2928007388 */ /* 0x0001e20000000800 */
[----:B------:R-:W-:Y:S01]  /*7420*/  FFMA.FTZ R116, R116, R115, R135 ;  /* 0x0000007374747223 */ /* 0x000fe20000010087 */
[----:B-1----:R-:W-:Y:S01]  /*7430*/  FMUL.FTZ R43, R124, UR48 ;  /* 0x000000307c2b7c20 */ /* 0x002fe20008410000 */
[----:B------:R-:W-:Y:S01]  /*7440*/  FMUL.FTZ R42, R30, R42 ;  /* 0x0000002a1e2a7220 */ /* 0x000fe20000410000 */
[----:B------:R1:W-:Y:S01]  /*7450*/  STS [R40+0x2128], R81 ;  /* 0x0021285128007388 */ /* 0x0003e20000000800 */
[-C--:B------:R-:W-:Y:S01]  /*7460*/  FFMA.FTZ R117, R117, R116.reuse, R134 ;  /* 0x0000007475757223 */ /* 0x080fe20000010086 */
[----:B------:R-:W-:Y:S01]  /*7470*/  FMUL.FTZ R43, R33, R43 ;  /* 0x0000002b212b7220 */ /* 0x000fe20000410000 */
[----:B------:R-:W-:Y:S01]  /*7480*/  FMUL.FTZ R83, R17, R116 ;  /* 0x0000007411537220 */ /* 0x000fe20000410000 */
[----:B------:R1:W-:Y:S01]  /*7490*/  STS [R40+0x2144], R42 ;  /* 0x0021442a28007388 */ /* 0x0003e20000000800 */
[----:B------:R-:W-:Y:S01]  /*74a0*/  FMUL.FTZ R82, R18, R117 ;  /* 0x0000007512527220 */ /* 0x000fe20000410000 */
[----:B0-----:R-:W-:Y:S01]  /*74b0*/  FMUL.FTZ R41, R122, UR48 ;  /* 0x000000307a297c20 */ /* 0x001fe20008410000 */
[----:B------:R-:W-:Y:S01]  /*74c0*/  FMUL.FTZ R86, R16, R115 ;  /* 0x0000007310567220 */ /* 0x000fe20000410000 */
[----:B------:R0:W-:Y:S01]  /*74d0*/  STS [R40+0x2138], R43 ;  /* 0x0021382b28007388 */ /* 0x0001e20000000800 */
[----:B------:R-:W-:Y:S01]  /*74e0*/  FMUL.FTZ R87, R15, R114 ;  /* 0x000000720f577220 */ /* 0x000fe20000410000 */
[----:B-1----:R-:W-:Y:S01]  /*74f0*/  FMUL.FTZ R81, R123, UR48 ;  /* 0x000000307b517c20 */ /* 0x002fe20008410000 */
[----:B------:R-:W-:Y:S01]  /*7500*/  FMUL.FTZ R41, R31, R41 ;  /* 0x000000291f297220 */ /* 0x000fe20000410000 */
[----:B------:R-:W-:Y:S01]  /*7510*/  FFMA.FTZ R94, R56, -R12, R128 ;  /* 0x8000000c385e7223 */ /* 0x000fe20000010080 */
[----:B------:R-:W-:Y:S01]  /*7520*/  FFMA.FTZ R127, R55, -R11, R127 ;  /* 0x8000000b377f7223 */ /* 0x000fe2000001007f */
[----:B------:R-:W-:Y:S01]  /*7530*/  FMUL.FTZ R42, R120, UR48 ;  /* 0x00000030782a7c20 */ /* 0x000fe20008410000 */
[----:B------:R-:W-:Y:S01]  /*7540*/  FMUL.FTZ R81, R32, R81 ;  /* 0x0000005120517220 */ /* 0x000fe20000410000 */
[----:B------:R1:W-:Y:S01]  /*7550*/  STS [R40+0x2140], R41 ;  /* 0x0021402928007388 */ /* 0x0003e20000000800 */
[----:B------:R-:W-:Y:S01]  /*7560*/  FFMA.FTZ R126, R54, -R10, R126 ;  /* 0x8000000a367e7223 */ /* 0x000fe2000001007e */
[----:B0-----:R-:W-:Y:S01]  /*7570*/  FMUL.FTZ R43, R119, UR48 ;  /* 0x00000030772b7c20 */ /* 0x001fe20008410000 */
[----:B------:R-:W-:Y:S01]  /*7580*/  FMUL.FTZ R42, R29, R42 ;  /* 0x0000002a1d2a7220 */ /* 0x000fe20000410000 */
[----:B------:R0:W-:Y:S01]  /*7590*/  STS [R40+0x213c], R81 ;  /* 0x00213c5128007388 */ /* 0x0001e20000000800 */
[----:B------:R-:W-:Y:S01]  /*75a0*/  FMUL.FTZ R97, R10, R109 ;  /* 0x0000006d0a617220 */ /* 0x000fe20000410000 */
[----:B------:R-:W-:Y:S01]  /*75b0*/  FMUL.FTZ R43, R28, R43 ;  /* 0x0000002b1c2b7220 */ /* 0x000fe20000410000 */
[----:B------:R-:W-:Y:S01]  /*75c0*/  FMUL.FTZ R96, R9, R108 ;  /* 0x0000006c09607220 */ /* 0x000fe20000410000 */
[----:B------:R0:W-:Y:S01]  /*75d0*/  STS [R40+0x2148], R42 ;  /* 0x0021482a28007388 */ /* 0x0001e20000000800 */
[----:B------:R-:W-:Y:S01]  /*75e0*/  FMUL.FTZ R99, R7, R90 ;  /* 0x0000005a07637220 */ /* 0x000fe20000410000 */
[----:B-1----:R-:W-:Y:S01]  /*75f0*/  FFMA.FTZ R41, R82, R150, RZ ;  /* 0x0000009652297223 */ /* 0x002fe200000100ff */
[----:B------:R-:W1:Y:S01]  /*7600*/  S2UR UR28, SR_CTAID.X ;  /* 0x00000000001c79c3 */ /* 0x000e620000002500 */
[----:B------:R0:W-:Y:S01]  /*7610*/  STS [R40+0x214c], R43 ;  /* 0x00214c2b28007388 */ /* 0x0001e20000000800 */
[----:B------:R-:W-:Y:S01]  /*7620*/  FFMA.FTZ R125, R53, -R9, R125 ;  /* 0x80000009357d7223 */ /* 0x000fe2000001007d */
[----:B------:R-:W-:Y:S01]  /*7630*/  FFMA.FTZ R41, R83, R133, R41 ;  /* 0x0000008553297223 */ /* 0x000fe20000010029 */
[----:B0-----:R-:W-:Y:S01]  /*7640*/  FMUL.FTZ R81, R14, R113 ;  /* 0x000000710e517220 */ /* 0x001fe20000410000 */
[----:B------:R-:W-:Y:S01]  /*7650*/  FMUL.FTZ R98, R111, UR51 ;  /* 0x000000336f627c20 */ /* 0x000fe20008410000 */
[----:B------:R-:W-:Y:S01]  /*7660*/  IADD3 R118, PT, PT, R79, 0x100, RZ ;  /* 0x000001004f767810 */ /* 0x000fe20007ffe0ff */
[----:B------:R-:W-:Y:S01]  /*7670*/  FFMA.FTZ R41, R86, R132, R41 ;  /* 0x0000008456297223 */ /* 0x000fe20000010029 */
[----:B------:R-:W-:Y:S01]  /*7680*/  FMUL.FTZ R42, R13, R112 ;  /* 0x000000700d2a7220 */ /* 0x000fe20000410000 */
[----:B------:R-:W-:Y:S01]  /*7690*/  FFMA.FTZ R84, R28, R84, R93 ;  /* 0x000000541c547223 */ /* 0x000fe2000001005d */
[----:B------:R-:W-:Y:S01]  /*76a0*/  FMUL.FTZ R92, R110, UR51 ;  /* 0x000000336e5c7c20 */ /* 0x000fe20008410000 */
[----:B------:R-:W-:Y:S01]  /*76b0*/  FMUL.FTZ R40, R12, R111 ;  /* 0x0000006f0c287220 */ /* 0x000fe20000410000 */
[----:B------:R-:W-:Y:S01]  /*76c0*/  FMUL.FTZ R43, R11, R110 ;  /* 0x0000006e0b2b7220 */ /* 0x000fe20000410000 */
[----:B------:R-:W-:-:S04]  /*76d0*/  FFMA.FTZ R41, R87, R131, R41 ;  /* 0x0000008357297223 */ /* 0x000fc80000010029 */
[----:B------:R-:W-:-:S04]  /*76e0*/  FFMA.FTZ R41, R81, R130, R41 ;  /* 0x0000008251297223 */ /* 0x000fc80000010029 */
[----:B------:R-:W-:-:S04]  /*76f0*/  FFMA.FTZ R41, R42, R129, R41 ;  /* 0x000000812a297223 */ /* 0x000fc80000010029 */
[C---:B------:R-:W-:Y:S01]  /*7700*/  FFMA.FTZ R41, R40.reuse, R94, R41 ;  /* 0x0000005e28297223 */ /* 0x040fe20000010029 */
[----:B--2---:R-:W-:Y:S01]  /*7710*/  FADD.FTZ R156, R40, R156 ;  /* 0x0000009c289c7221 */ /* 0x004fe20000010000 */
[----:B---3--:R-:W-:-:S04]  /*7720*/  FADD.FTZ R155, R43, R155 ;  /* 0x0000009b2b9b7221 */ /* 0x008fc80000010000 */
[----:B------:R-:W-:Y:S04]  /*7730*/  STL [R1+0x24], R156 ;  /* 0x0000249c01007387 */ /* 0x000fe80000100800 */
[----:B------:R-:W-:Y:S04]  /*7740*/  STL [R1+0x20], R155 ;  /* 0x0000209b01007387 */ /* 0x000fe80000100800 */
[----:B------:R-:W2:Y:S01]  /*7750*/  LDL.LU R103, [R1+0xc] ;  /* 0x00000c0001677983 */ /* 0x000ea20000300800 */
[----:B------:R-:W-:Y:S02]  /*7760*/  FFMA.FTZ R43, R43, R127, R41 ;  /* 0x0000007f2b2b7223 */ /* 0x000fe40000010029 */
[----:B------:R-:W1:Y:S02]  /*7770*/  LDC.64 R40, c[0x0][0x4d8] ;  /* 0x00013600ff287b82 */ /* 0x000e640000000a00 */
[C---:B------:R-:W-:Y:S01]  /*7780*/  FFMA.FTZ R43, R97.reuse, R126, R43 ;  /* 0x0000007e612b7223 */ /* 0x040fe2000001002b */
[----:B----4-:R-:W-:Y:S01]  /*7790*/  FADD.FTZ R153, R97, R153 ;  /* 0x0000009961997221 */ /* 0x010fe20000010000 */
[----:B------:R-:W-:-:S04]  /*77a0*/  FMUL.FTZ R97, R8, R91 ;  /* 0x0000005b08617220 */ /* 0x000fc80000410000 */
[----:B------:R-:W-:Y:S01]  /*77b0*/  STL [R1+0x1c], R153 ;  /* 0x00001c9901007387 */ /* 0x000fe20000100800 */
[----:B-----5:R-:W-:-:S05]  /*77c0*/  FADD.FTZ R152, R96, R152 ;  /* 0x0000009860987221 */ /* 0x020fca0000010000 */
[----:B------:R-:W-:Y:S01]  /*77d0*/  STL [R1+0x18], R152 ;  /* 0x0000189801007387 */ /* 0x000fe20000100800 */
[----:B------:R-:W-:-:S03]  /*77e0*/  FADD.FTZ R151, R97, R151 ;  /* 0x0000009761977221 */ /* 0x000fc60000010000 */
[----:B------:R-:W3:Y:S04]  /*77f0*/  LDL.LU R102, [R1+0x8] ;  /* 0x0000080001667983 */ /* 0x000ee80000300800 */
[----:B------:R-:W-:Y:S04]  /*7800*/  STL [R1+0x14], R151 ;  /* 0x0000149701007387 */ /* 0x000fe80000100800 */
[----:B------:R-:W4:Y:S01]  /*7810*/  LDL.LU R104, [R1+0x4] ;  /* 0x0000040001687983 */ /* 0x000f220000300800 */
[----:B------:R-:W-:Y:S01]  /*7820*/  FADD.FTZ R101, R42, R101 ;  /* 0x000000652a657221 */ /* 0x000fe20000010000 */
[----:B------:R-:W-:-:S04]  /*7830*/  FADD.FTZ R100, R99, R100 ;  /* 0x0000006463647221 */ /* 0x000fc80000010000 */
[----:B------:R-:W-:Y:S04]  /*7840*/  STL [R1+0x28], R101 ;  /* 0x0000286501007387 */ /* 0x000fe80000100800 */
[----:B------:R0:W-:Y:S02]  /*7850*/  STL [R1+0x10], R100 ;  /* 0x0000106401007387 */ /* 0x0001e40000100800 */
[----:B0-----:R-:W-:Y:S01]  /*7860*/  FMUL.FTZ R100, R6, R89 ;  /* 0x0000005906647220 */ /* 0x001fe20000410000 */
[----:B------:R-:W-:Y:S01]  /*7870*/  FFMA.FTZ R124, R52, -R8, R124 ;  /* 0x80000008347c7223 */ /* 0x000fe2000001007c */
[----:B------:R-:W-:Y:S01]  /*7880*/  FFMA.FTZ R123, R51, -R7, R123 ;  /* 0x80000007337b7223 */ /* 0x000fe2000001007b */
[----:B------:R-:W-:Y:S01]  /*7890*/  USHF.R.S32.HI UR48, URZ, 0x1f, UR10 ;  /* 0x0000001fff307899 */ /* 0x000fe2000801140a */
[----:B------:R-:W-:Y:S01]  /*78a0*/  FFMA.FTZ R121, R49, -R5, R121 ;  /* 0x8000000531797223 */ /* 0x000fe20000010079 */
[----:B------:R-:W-:Y:S01]  /*78b0*/  FFMA.FTZ R120, R48, -R4, R120 ;  /* 0x8000000430787223 */ /* 0x000fe20000010078 */
[----:B------:R-:W-:Y:S01]  /*78c0*/  FMUL.FTZ R95, R109, UR51 ;  /* 0x000000336d5f7c20 */ /* 0x000fe20008410000 */
[----:B------:R-:W-:Y:S01]  /*78d0*/  FFMA.FTZ R119, R47, -R3, R119 ;  /* 0x800000032f777223 */ /* 0x000fe20000010077 */
[----:B------:R-:W-:Y:S01]  /*78e0*/  FMUL.FTZ R107, R149, UR51 ;  /* 0x00000033956b7c20 */ /* 0x000fe20008410000 */
[----:B------:R-:W-:Y:S01]  /*78f0*/  BSSY.RECONVERGENT B0, `(.L_x_426) ;  /* 0x000004a000007945 */ /* 0x000fe20003800200 */
[----:B------:R-:W-:Y:S01]  /*7900*/  ISETP.GE.AND P4, PT, R80, 0x101, PT ;  /* 0x000001015000780c */ /* 0x000fe20003f86270 */
[----:B------:R-:W-:Y:S01]  /*7910*/  FMUL.FTZ R106, R112, UR51 ;  /* 0x00000033706a7c20 */ /* 0x000fe20008410000 */
[----:B------:R-:W-:Y:S01]  /*7920*/  FMUL.FTZ R105, R113, UR51 ;  /* 0x0000003371697c20 */ /* 0x000fe20008410000 */
[----:B------:R-:W-:Y:S01]  /*7930*/  BAR.SYNC.DEFER_BLOCKING 0x0 ;  /* 0x0000000000007b1d */ /* 0x000fe20000010000 */
[----:B--2---:R-:W-:-:S05]  /*7940*/  FADD.FTZ R103, R100, R103 ;  /* 0x0000006764677221 */ /* 0x004fca0000010000 */
[----:B------:R0:W-:Y:S04]  /*7950*/  STL [R1+0xc], R103 ;  /* 0x00000c6701007387 */ /* 0x0001e80000100800 */
[----:B0-----:R-:W2:Y:S01]  /*7960*/  LDL.LU R103, [R1] ;  /* 0x0000000001677983 */ /* 0x001ea20000300800 */
[----:B------:R-:W-:-:S04]  /*7970*/  FFMA.FTZ R43, R96, R125, R43 ;  /* 0x0000007d602b7223 */ /* 0x000fc8000001002b */
[----:B------:R-:W-:-:S04]  /*7980*/  FFMA.FTZ R43, R97, R124, R43 ;  /* 0x0000007c612b7223 */ /* 0x000fc8000001002b */
[----:B------:R-:W-:Y:S01]  /*7990*/  FFMA.FTZ R99, R99, R123, R43 ;  /* 0x0000007b63637223 */ /* 0x000fe2000001002b */
[----:B------:R-:W-:Y:S02]  /*79a0*/  HFMA2 R43, -RZ, RZ, 0, 0 ;  /* 0x00000000ff2b7431 */ /* 0x000fe400000001ff */
[----:B------:R-:W-:Y:S02]  /*79b0*/  IMAD.MOV.U32 R42, RZ, RZ, R79 ;  /* 0x000000ffff2a7224 */ /* 0x000fe400078e004f */
[----:B------:R-:W-:Y:S01]  /*79c0*/  FMUL.FTZ R94, R94, R98 ;  /* 0x000000625e5e7220 */ /* 0x000fe20000410000 */
[----:B------:R-:W-:Y:S01]  /*79d0*/  FMUL.FTZ R98, R90, UR51 ;  /* 0x000000335a627c20 */ /* 0x000fe20008410000 */
[----:B-1----:R-:W-:Y:S02]  /*79e0*/  IMAD R101, R41, UR28, RZ ;  /* 0x0000001c29657c24 */ /* 0x002fe4000f8e02ff */
[----:B------:R-:W-:Y:S01]  /*79f0*/  FFMA.FTZ R41, R50, -R6, R122 ;  /* 0x8000000632297223 */ /* 0x000fe2000001007a */
[----:B------:R-:W-:-:S04]  /*7a00*/  IMAD.WIDE.U32 R42, R40, UR28, R42 ;  /* 0x0000001c282a7c25 */ /* 0x000fc8000f8e002a */
[----:B------:R-:W-:Y:S01]  /*7a10*/  FMUL.FTZ R97, R123, R98 ;  /* 0x000000627b617220 */ /* 0x000fe20000410000 */
[----:B------:R-:W-:Y:S01]  /*7a20*/  FMUL.FTZ R98, R89, UR51 ;  /* 0x0000003359627c20 */ /* 0x000fe20008410000 */
[----:B------:R-:W-:Y:S01]  /*7a30*/  IADD3 R43, PT, PT, R43, R101, RZ ;  /* 0x000000652b2b7210 */ /* 0x000fe20007ffe0ff */
[----:B------:R-:W-:Y:S02]  /*7a40*/  VIADD R101, R79, 0x80 ;  /* 0x000000804f657836 */ /* 0x000fe40000000000 */
[----:B------:R-:W-:Y:S01]  /*7a50*/  FMUL.FTZ R98, R41, R98 ;  /* 0x0000006229627220 */ /* 0x000fe20000410000 */
[----:B------:R-:W-:Y:S02]  /*7a60*/  FFMA.FTZ R41, R100, R41, R99 ;  /* 0x0000002964297223 */ /* 0x000fe40000010063 */
[----:B------:R-:W-:-:S04]  /*7a70*/  LEA.HI R99, R101, R79, RZ, 0x1b ;  /* 0x0000004f65637211 */ /* 0x000fc800078fd8ff */
[----:B------:R-:W-:Y:S02]  /*7a80*/  LEA R101, R99, UR32, 0x2 ;  /* 0x0000002063657c11 */ /* 0x000fe4000f8e10ff */
[----:B------:R-:W-:-:S04]  /*7a90*/  MOV R40, UR42 ;  /* 0x0000002a00287c02 */ /* 0x000fc80008000f00 */
[----:B------:R-:W0:Y:S01]  /*7aa0*/  LDS R101, [R101+0x2310] ;  /* 0x0023100065657984 */ /* 0x000e220000000800 */
[----:B------:R-:W-:Y:S01]  /*7ab0*/  UIMAD UR48, UR48, UR42, URZ ;  /* 0x0000002a303072a4 */ /* 0x000fe2000f8e02ff */
[----:B------:R-:W-:-:S04]  /*7ac0*/  IMAD.WIDE.U32 R42, R40, UR10, R42 ;  /* 0x0000000a282a7c25 */ /* 0x000fc8000f8e002a */
[----:B------:R-:W-:Y:S01]  /*7ad0*/  FMUL.FTZ R99, R5, R88 ;  /* 0x0000005805637220 */ /* 0x000fe20000410000 */
[----:B------:R-:W-:Y:S01]  /*7ae0*/  UIMAD UR48, UR10, UR43, UR48 ;  /* 0x0000002b0a3072a4 */ /* 0x000fe2000f8e0230 */
[----:B------:R-:W-:Y:S02]  /*7af0*/  IADD3 R40, P3, PT, R42, UR29, RZ ;  /* 0x0000001d2a287c10 */ /* 0x000fe4000ff7e0ff */
[C---:B---3--:R-:W-:Y:S01]  /*7b00*/  FADD.FTZ R102, R99.reuse, R102 ;  /* 0x0000006663667221 */ /* 0x048fe20000010000 */
[----:B------:R-:W-:Y:S01]  /*7b10*/  FFMA.FTZ R42, R99, R121, R41 ;  /* 0x00000079632a7223 */ /* 0x000fe20000010029 */
[----:B------:R-:W-:Y:S02]  /*7b20*/  MOV R99, UR44 ;  /* 0x0000002c00637c02 */ /* 0x000fe40008000f00 */
[----:B------:R-:W-:-:S03]  /*7b30*/  IADD3.X R41, PT, PT, R43, UR48, RZ, P3, !PT ;  /* 0x000000302b297c10 */ /* 0x000fc60009ffe4ff */
[----:B------:R-:W-:Y:S01]  /*7b40*/  IMAD.WIDE.U32 R40, R99, UR8, R40 ;  /* 0x0000000863287c25 */ /* 0x000fe2000f8e0028 */
[----:B------:R-:W-:Y:S01]  /*7b50*/  MOV R99, UR45 ;  /* 0x0000002d00637c02 */ /* 0x000fe20008000f00 */
[----:B------:R1:W-:Y:S02]  /*7b60*/  STL [R1+0x8], R102 ;  /* 0x0000086601007387 */ /* 0x0003e40000100800 */
[----:B------:R-:W-:Y:S02]  /*7b70*/  FMUL.FTZ R43, R4, R148 ;  /* 0x00000094042b7220 */ /* 0x000fe40000410000 */
[----:B------:R-:W-:Y:S02]  /*7b80*/  IMAD R41, R99, UR8, R41 ;  /* 0x0000000863297c24 */ /* 0x000fe4000f8e0229 */
[----:B------:R-:W-:Y:S01]  /*7b90*/  FMUL.FTZ R99, R3, R149 ;  /* 0x0000009503637220 */ /* 0x000fe20000410000 */
[----:B----4-:R-:W-:Y:S01]  /*7ba0*/  FADD.FTZ R104, R43, R104 ;  /* 0x000000682b687221 */ /* 0x010fe20000010000 */
[----:B-1----:R-:W-:Y:S01]  /*7bb0*/  FMUL.FTZ R102, R148, UR51 ;  /* 0x0000003394667c20 */ /* 0x002fe20008410000 */
[----:B------:R-:W-:-:S03]  /*7bc0*/  FMUL.FTZ R93, R108, UR51 ;  /* 0x000000336c5d7c20 */ /* 0x000fc60008410000 */
[----:B------:R-:W-:Y:S01]  /*7bd0*/  FMUL.FTZ R102, R120, R102 ;  /* 0x0000006678667220 */ /* 0x000fe20000410000 */
[----:B------:R-:W-:Y:S01]  /*7be0*/  FFMA.FTZ R120, R43, R120, R42 ;  /* 0x000000782b787223 */ /* 0x000fe2000001002a */
[----:B------:R-:W-:Y:S01]  /*7bf0*/  LEA R42, P3, R40, UR46, 0x2 ;  /* 0x0000002e282a7c11 */ /* 0x000fe2000f8610ff */
[----:B------:R-:W-:Y:S01]  /*7c00*/  FMUL.FTZ R96, R91, UR51 ;  /* 0x000000335b607c20 */ /* 0x000fe20008410000 */
[----:B------:R-:W-:Y:S01]  /*7c10*/  FMUL.FTZ R100, R88, UR51 ;  /* 0x0000003358647c20 */ /* 0x000fe20008410000 */
[----:B------:R-:W-:Y:S01]  /*7c20*/  LEA.HI R118, R118, R79, RZ, 0x1b ;  /* 0x0000004f76767211 */ /* 0x000fe200078fd8ff */
        /* <DEDUP_REMOVED lines=10> */
[----:B------:R-:W-:Y:S01]  /*7cd0*/  ISETP.GE.AND P3, PT, R80, 0x81, PT ;  /* 0x000000815000780c */ /* 0x000fe20003f66270 */
[----:B-1----:R-:W-:Y:S01]  /*7ce0*/  FMUL.FTZ R104, R114, UR51 ;  /* 0x0000003372687c20 */ /* 0x002fe20008410000 */
        /* <DEDUP_REMOVED lines=10> */
.L_x_427:
[----:B------:R-:W-:Y:S05]  /*7d90*/  BSYNC.RECONVERGENT B0 ;  /* 0x0000000000007941 */ /* 0x000fea0003800200 */
.L_x_426:
[----:B------:R-:W-:Y:S04]  /*7da0*/  BSSY.RECONVERGENT B0, `(.L_x_428) ;  /* 0x0000003000007945 */ /* 0x000fe80003800200 */
[----:B------:R-:W-:Y:S05]  /*7db0*/  @!P3 BRA `(.L_x_429) ;  /* 0x000000000004b947 */ /* 0x000fea0003800000 */
[----:B------:R1:W-:Y:S02]  /*7dc0*/  REDG.E.ADD.F32.FTZ.RN.STRONG.GPU desc[UR34][R42.64+0x200], R101 ;  /* 0x000200652a0079a6 */ /* 0x0003e4000c12f322 */
.L_x_429:
[----:B------:R-:W-:Y:S05]  /*7dd0*/  BSYNC.RECONVERGENT B0 ;  /* 0x0000000000007941 */ /* 0x000fea0003800200 */
.L_x_428:
[----:B------:R-:W2:Y:S01]  /*7de0*/  LDS R118, [R118+0x2510] ;  /* 0x0025100076767984 */ /* 0x000ea20000000800 */
[----:B------:R-:W-:Y:S01]  /*7df0*/  BSSY.RECONVERGENT B0, `(.L_x_430) ;  /* 0x0000004000007945 */ /* 0x000fe20003800200 */
[----:B-1----:R-:W-:-:S03]  /*7e00*/  VIADD R101, R79, 0x180 ;  /* 0x000001804f657836 */ /* 0x002fc60000000000 */
[----:B------:R-:W-:Y:S05]  /*7e10*/  @!P4 BRA `(.L_x_431) ;  /* 0x000000000004c947 */ /* 0x000fea0003800000 */
[----:B--2---:R1:W-:Y:S02]  /*7e20*/  REDG.E.ADD.F32.FTZ.RN.STRONG.GPU desc[UR34][R42.64+0x400], R118 ;  /* 0x000400762a0079a6 */ /* 0x0043e4000c12f322 */
.L_x_431:
[----:B------:R-:W-:Y:S05]  /*7e30*/  BSYNC.RECONVERGENT B0 ;  /* 0x0000000000007941 */ /* 0x000fea0003800200 */
.L_x_430:
[-C--:B------:R-:W-:Y:S01]  /*7e40*/  LEA.HI R101, R101, R79.reuse, RZ, 0x1b ;  /* 0x0000004f65657211 */ /* 0x080fe200078fd8ff */
[----:B------:R-:W-:Y:S01]  /*7e50*/  BSSY.RECONVERGENT B0, `(.L_x_432) ;  /* 0x000000f000007945 */ /* 0x000fe20003800200 */
[----:B------:R-:W-:Y:S02]  /*7e60*/  ISETP.GE.AND P2, PT, R80, 0x181, PT ;  /* 0x000001815000780c */ /* 0x000fe40003f46270 */
[----:B------:R-:W-:Y:S02]  /*7e70*/  LEA R101, R101, UR32, 0x2 ;  /* 0x0000002065657c11 */ /* 0x000fe4000f8e10ff */
[C---:B-12---:R-:W-:Y:S02]  /*7e80*/  IADD3 R118, PT, PT, R79.reuse, 0x200, RZ ;  /* 0x000002004f767810 */ /* 0x046fe40007ffe0ff */
[----:B0-----:R-:W-:Y:S02]  /*7e90*/  IADD3 R119, PT, PT, R79, 0x280, RZ ;  /* 0x000002804f777810 */ /* 0x001fe40007ffe0ff */
[----:B------:R-:W0:Y:S01]  /*7ea0*/  LDS R101, [R101+0x2710] ;  /* 0x0027100065657984 */ /* 0x000e220000000800 */
[----:B------:R-:W-:-:S02]  /*7eb0*/  LEA.HI R118, R118, R79, RZ, 0x1b ;  /* 0x0000004f76767211 */ /* 0x000fc400078fd8ff */
[C---:B------:R-:W-:Y:S02]  /*7ec0*/  ISETP.GE.AND P3, PT, R80.reuse, 0x201, PT ;  /* 0x000002015000780c */ /* 0x040fe40003f66270 */
[C---:B------:R-:W-:Y:S02]  /*7ed0*/  ISETP.GE.AND P4, PT, R80.reuse, 0x281, PT ;  /* 0x000002815000780c */ /* 0x040fe40003f86270 */
[----:B------:R-:W-:Y:S02]  /*7ee0*/  ISETP.GE.AND P5, PT, R80, 0x301, PT ;  /* 0x000003015000780c */ /* 0x000fe40003fa6270 */
[----:B------:R-:W-:Y:S02]  /*7ef0*/  LEA R118, R118, UR32, 0x2 ;  /* 0x0000002076767c11 */ /* 0x000fe4000f8e10ff */
[----:B------:R-:W-:Y:S02]  /*7f00*/  LEA.HI R119, R119, R79, RZ, 0x1b ;  /* 0x0000004f77777211 */ /* 0x000fe400078fd8ff */
[----:B------:R-:W-:Y:S01]  /*7f10*/  IADD3 R120, PT, PT, R79, 0x300, RZ ;  /* 0x000003004f787810 */ /* 0x000fe20007ffe0ff */
[----:B------:R-:W-:Y:S06]  /*7f20*/  @!P2 BRA `(.L_x_433) ;  /* 0x000000000004a947 */ /* 0x000fec0003800000 */
[----:B0-----:R1:W-:Y:S02]  /*7f30*/  REDG.E.ADD.F32.FTZ.RN.STRONG.GPU desc[UR34][R42.64+0x600], R101 ;  /* 0x000600652a0079a6 */ /* 0x0013e4000c12f322 */
.L_x_433:
[----:B------:R-:W-:Y:S05]  /*7f40*/  BSYNC.RECONVERGENT B0 ;  /* 0x0000000000007941 */ /* 0x000fea0003800200 */
.L_x_432:
[----:B------:R-:W2:Y:S01]  /*7f50*/  LDS R118, [R118+0x2910] ;  /* 0x0029100076767984 */ /* 0x000ea20000000800 */
[----:B------:R-:W-:Y:S01]  /*7f60*/  BSSY.RECONVERGENT B0, `(.L_x_434) ;  /* 0x0000005000007945 */ /* 0x000fe20003800200 */
[----:B01----:R-:W-:Y:S02]  /*7f70*/  LEA.HI R101, R120, R79, RZ, 0x1b ;  /* 0x0000004f78657211 */ /* 0x003fe400078fd8ff */
[----:B------:R-:W-:Y:S01]  /*7f80*/  LEA R119, R119, UR32, 0x2 ;  /* 0x0000002077777c11 */ /* 0x000fe2000f8e10ff */
[----:B------:R-:W-:Y:S06]  /*7f90*/  @!P3 BRA `(.L_x_435) ;  /* 0x000000000004b947 */ /* 0x000fec0003800000 */
[----:B--2---:R0:W-:Y:S02]  /*7fa0*/  REDG.E.ADD.F32.FTZ.RN.STRONG.GPU desc[UR34][R42.64+0x800], R118 ;  /* 0x000800762a0079a6 */ /* 0x0041e4000c12f322 */
.L_x_435:
[----:B------:R-:W-:Y:S05]  /*7fb0*/  BSYNC.RECONVERGENT B0 ;  /* 0x0000000000007941 */ /* 0x000fea0003800200 */
.L_x_434:
[----:B------:R-:W1:Y:S01]  /*7fc0*/  LDS R119, [R119+0x2b10] ;  /* 0x002b100077777984 */ /* 0x000e620000000800 */
[----:B------:R-:W-:Y:S01]  /*7fd0*/  BSSY.RECONVERGENT B0, `(.L_x_436) ;  /* 0x0000004000007945 */ /* 0x000fe20003800200 */
[----:B------:R-:W-:-:S03]  /*7fe0*/  LEA R101, R101, UR32, 0x2 ;  /* 0x0000002065657c11 */ /* 0x000fc6000f8e10ff */
[----:B------:R-:W-:Y:S05]  /*7ff0*/  @!P4 BRA `(.L_x_437) ;  /* 0x000000000004c947 */ /* 0x000fea0003800000 */
[----:B-1----:R3:W-:Y:S02]  /*8000*/  REDG.E.ADD.F32.FTZ.RN.STRONG.GPU desc[UR34][R42.64+0xa00], R119 ;  /* 0x000a00772a0079a6 */ /* 0x0027e4000c12f322 */
.L_x_437:
[----:B------:R-:W-:Y:S05]  /*8010*/  BSYNC.RECONVERGENT B0 ;  /* 0x0000000000007941 */ /* 0x000fea0003800200 */
.L_x_436:
[----:B------:R-:W4:Y:S01]  /*8020*/  LDS R101, [R101+0x2d10] ;  /* 0x002d100065657984 */ /* 0x000f220000000800 */
[----:B------:R-:W-:Y:S01]  /*8030*/  BSSY.RECONVERGENT B0, `(.L_x_438) ;  /* 0x0000004000007945 */ /* 0x000fe20003800200 */
[----:B0-2---:R-:W-:-:S03]  /*8040*/  VIADD R118, R79, 0x380 ;  /* 0x000003804f767836 */ /* 0x005fc60000000000 */
[----:B------:R-:W-:Y:S05]  /*8050*/  @!P5 BRA `(.L_x_439) ;  /* 0x000000000004d947 */ /* 0x000fea0003800000 */
[----:B----4-:R0:W-:Y:S02]  /*8060*/  REDG.E.ADD.F32.FTZ.RN.STRONG.GPU desc[UR34][R42.64+0xc00], R101 ;  /* 0x000c00652a0079a6 */ /* 0x0101e4000c12f322 */
.L_x_439:
[----:B------:R-:W-:Y:S05]  /*8070*/  BSYNC.RECONVERGENT B0 ;  /* 0x0000000000007941 */ /* 0x000fea0003800200 */
.L_x_438:
        /* <DEDUP_REMOVED lines=16> */
.L_x_441:
[----:B------:R-:W-:Y:S05]  /*8180*/  BSYNC.RECONVERGENT B0 ;  /* 0x0000000000007941 */ /* 0x000fea0003800200 */
.L_x_440:
[----:B------:R-:W2:Y:S01]  /*8190*/  LDS R118, [R118+0x3110] ;  /* 0x0031100076767984 */ /* 0x000ea20000000800 */
[----:B------:R-:W-:Y:S01]  /*81a0*/  BSSY.RECONVERGENT B0, `(.L_x_442) ;  /* 0x0000005000007945 */ /* 0x000fe20003800200 */
[----:B01----:R-:W-:Y:S02]  /*81b0*/  LEA.HI R101, R120, R79, RZ, 0x1b ;  /* 0x0000004f78657211 */ /* 0x003fe400078fd8ff */
[----:B------:R-:W-:Y:S01]  /*81c0*/  LEA R119, R119, UR32, 0x2 ;  /* 0x0000002077777c11 */ /* 0x000fe2000f8e10ff */
[----:B------:R-:W-:Y:S06]  /*81d0*/  @!P3 BRA `(.L_x_443) ;  /* 0x000000000004b947 */ /* 0x000fec0003800000 */
[----:B--2---:R0:W-:Y:S02]  /*81e0*/  REDG.E.ADD.F32.FTZ.RN.STRONG.GPU desc[UR34][R42.64+0x1000], R118 ;  /* 0x001000762a0079a6 */ /* 0x0041e4000c12f322 */
.L_x_443:
[----:B------:R-:W-:Y:S05]  /*81f0*/  BSYNC.RECONVERGENT B0 ;  /* 0x0000000000007941 */ /* 0x000fea0003800200 */
.L_x_442:
[----:B------:R-:W1:Y:S01]  /*8200*/  LDS R119, [R119+0x3310] ;  /* 0x0033100077777984 */ /* 0x000e620000000800 */
[----:B------:R-:W-:Y:S01]  /*8210*/  BSSY.RECONVERGENT B0, `(.L_x_444) ;  /* 0x0000004000007945 */ /* 0x000fe20003800200 */
[----:B------:R-:W-:-:S03]  /*8220*/  LEA R101, R101, UR32, 0x2 ;  /* 0x0000002065657c11 */ /* 0x000fc6000f8e10ff */
[----:B------:R-:W-:Y:S05]  /*8230*/  @!P4 BRA `(.L_x_445) ;  /* 0x000000000004c947 */ /* 0x000fea0003800000 */
[----:B-1----:R3:W-:Y:S02]  /*8240*/  REDG.E.ADD.F32.FTZ.RN.STRONG.GPU desc[UR34][R42.64+0x1200], R119 ;  /* 0x001200772a0079a6 */ /* 0x0027e4000c12f322 */
.L_x_445:
[----:B------:R-:W-:Y:S05]  /*8250*/  BSYNC.RECONVERGENT B0 ;  /* 0x0000000000007941 */ /* 0x000fea0003800200 */
.L_x_444:
[----:B------:R-:W4:Y:S01]  /*8260*/  LDS R101, [R101+0x3510] ;  /* 0x0035100065657984 */ /* 0x000f220000000800 */
[----:B------:R-:W-:Y:S01]  /*8270*/  BSSY.RECONVERGENT B0, `(.L_x_446) ;  /* 0x0000005000007945 */ /* 0x000fe20003800200 */
[C---:B0-2---:R-:W-:Y:S01]  /*8280*/  IADD3 R118, PT, PT, R79.reuse, 0x580, RZ ;  /* 0x000005804f767810 */ /* 0x045fe20007ffe0ff */
[----:B-1-3--:R-:W-:Y:S02]  /*8290*/  VIADD R119, R79, 0x600 ;  /* 0x000006004f777836 */ /* 0x00afe40000000000 */
[----:B------:R-:W-:Y:S05]  /*82a0*/  @!P5 BRA `(.L_x_447) ;  /* 0x000000000004d947 */ /* 0x000fea0003800000 */
[----:B----4-:R0:W-:Y:S02]  /*82b0*/  REDG.E.ADD.F32.FTZ.RN.STRONG.GPU desc[UR34][R42.64+0x1400], R101 ;  /* 0x001400652a0079a6 */ /* 0x0101e4000c12f322 */
.L_x_447:
[----:B------:R-:W-:Y:S05]  /*82c0*/  BSYNC.RECONVERGENT B0 ;  /* 0x0000000000007941 */ /* 0x000fea0003800200 */
.L_x_446:
[-C--:B------:R-:W-:Y:S01]  /*82d0*/  LEA.HI R118, R118, R79.reuse, RZ, 0x1b ;  /* 0x0000004f76767211 */ /* 0x080fe200078fd8ff */
[----:B------:R-:W-:Y:S01]  /*82e0*/  BSSY.RECONVERGENT B0, `(.L_x_448) ;  /* 0x000000f000007945 */ /* 0x000fe20003800200 */
[----:B------:R-:W-:Y:S02]  /*82f0*/  ISETP.GE.AND P6, PT, R80, 0x581, PT ;  /* 0x000005815000780c */ /* 0x000fe40003fc6270 */
        /* <DEDUP_REMOVED lines=9> */
[----:B------:R-:W-:Y:S02]  /*8390*/  IADD3 R120, PT, PT, R79, 0x700, RZ ;  /* 0x000007004f787810 */ /* 0x000fe40007ffe0ff */
[----:B------:R-:W-:Y:S01]  /*83a0*/  ISETP.GE.AND P5, PT, R80, 0x781, PT ;  /* 0x000007815000780c */ /* 0x000fe20003fa6270 */
[----:B------:R-:W-:-:S12]  /*83b0*/  @!P6 BRA `(.L_x_449) ;  /* 0x000000000004e947 */ /* 0x000fd80003800000 */
[----:B0-----:R1:W-:Y:S02]  /*83c0*/  REDG.E.ADD.F32.FTZ.RN.STRONG.GPU desc[UR34][R42.64+0x1600], R118 ;  /* 0x001600762a0079a6 */ /* 0x0013e4000c12f322 */
.L_x_449:
[----:B------:R-:W-:Y:S05]  /*83d0*/  BSYNC.RECONVERGENT B0 ;  /* 0x0000000000007941 */ /* 0x000fea0003800200 */
.L_x_448:
[----:B------:R-:W2:Y:S01]  /*83e0*/  LDS R119, [R119+0x3910] ;  /* 0x0039100077777984 */ /* 0x000ea20000000800 */
[----:B------:R-:W-:Y:S01]  /*83f0*/  BSSY.RECONVERGENT B0, `(.L_x_450) ;  /* 0x0000006000007945 */ /* 0x000fe20003800200 */
[----:B01----:R-:W-:Y:S02]  /*8400*/  IADD3 R118, PT, PT, R79, 0x780, RZ ;  /* 0x000007804f767810 */ /* 0x003fe40007ffe0ff */
[----:B------:R-:W-:Y:S02]  /*8410*/  LEA.HI R80, R120, R79, RZ, 0x1b ;  /* 0x0000004f78507211 */ /* 0x000fe400078fd8ff */
[----:B------:R-:W-:Y:S01]  /*8420*/  LEA R101, R101, UR32, 0x2 ;  /* 0x0000002065657c11 */ /* 0x000fe2000f8e10ff */
[----:B------:R-:W-:Y:S06]  /*8430*/  @!P2 BRA `(.L_x_451) ;  /* 0x000000000004a947 */ /* 0x000fec0003800000 */
[----:B--2---:R0:W-:Y:S02]  /*8440*/  REDG.E.ADD.F32.FTZ.RN.STRONG.GPU desc[UR34][R42.64+0x1800], R119 ;  /* 0x001800772a0079a6 */ /* 0x0041e4000c12f322 */
.L_x_451:
[----:B------:R-:W-:Y:S05]  /*8450*/  BSYNC.RECONVERGENT B0 ;  /* 0x0000000000007941 */ /* 0x000fea0003800200 */
.L_x_450:
[----:B------:R-:W1:Y:S01]  /*8460*/  LDS R101, [R101+0x3b10] ;  /* 0x003b100065657984 */ /* 0x000e620000000800 */
[----:B------:R-:W-:Y:S01]  /*8470*/  BSSY.RECONVERGENT B0, `(.L_x_452) ;  /* 0x0000005000007945 */ /* 0x000fe20003800200 */
[----:B------:R-:W-:Y:S02]  /*8480*/  LEA.HI R118, R118, R79, RZ, 0x1b ;  /* 0x0000004f76767211 */ /* 0x000fe400078fd8ff */
[----:B------:R-:W-:Y:S01]  /*8490*/  LEA R80, R80, UR32, 0x2 ;  /* 0x0000002050507c11 */ /* 0x000fe2000f8e10ff */
[----:B------:R-:W-:Y:S06]  /*84a0*/  @!P3 BRA `(.L_x_453) ;  /* 0x000000000004b947 */ /* 0x000fec0003800000 */
[----:B-1----:R3:W-:Y:S02]  /*84b0*/  REDG.E.ADD.F32.FTZ.RN.STRONG.GPU desc[UR34][R42.64+0x1a00], R101 ;  /* 0x001a00652a0079a6 */ /* 0x0027e4000c12f322 */
.L_x_453:
[----:B------:R-:W-:Y:S05]  /*84c0*/  BSYNC.RECONVERGENT B0 ;  /* 0x0000000000007941 */ /* 0x000fea0003800200 */
.L_x_452:
[----:B------:R-:W4:Y:S01]  /*84d0*/  LDS R80, [R80+0x3d10] ;  /* 0x003d100050507984 */ /* 0x000f220000000800 */
[----:B------:R-:W-:Y:S01]  /*84e0*/  BSSY.RECONVERGENT B0, `(.L_x_454) ;  /* 0x0000004000007945 */ /* 0x000fe20003800200 */
[----:B------:R-:W-:-:S03]  /*84f0*/  LEA R118, R118, UR32, 0x2 ;  /* 0x0000002076767c11 */ /* 0x000fc6000f8e10ff */
[----:B------:R-:W-:Y:S05]  /*8500*/  @!P4 BRA `(.L_x_455) ;  /* 0x000000000004c947 */ /* 0x000fea0003800000 */
[----:B----4-:R4:W-:Y:S02]  /*8510*/  REDG.E.ADD.F32.FTZ.RN.STRONG.GPU desc[UR34][R42.64+0x1c00], R80 ;  /* 0x001c00502a0079a6 */ /* 0x0109e4000c12f322 */
.L_x_455:
[----:B------:R-:W-:Y:S05]  /*8520*/  BSYNC.RECONVERGENT B0 ;  /* 0x0000000000007941 */ /* 0x000fea0003800200 */
.L_x_454:
[----:B------:R-:W0:Y:S01]  /*8530*/  LDS R118, [R118+0x3f10] ;  /* 0x003f100076767984 */ /* 0x000e220000000800 */
[----:B------:R-:W-:Y:S04]  /*8540*/  BSSY.RECONVERGENT B0, `(.L_x_456) ;  /* 0x0000003000007945 */ /* 0x000fe80003800200 */
[----:B------:R-:W-:Y:S05]  /*8550*/  @!P5 BRA `(.L_x_457) ;  /* 0x000000000004d947 */ /* 0x000fea0003800000 */
[----:B0-----:R0:W-:Y:S02]  /*8560*/  REDG.E.ADD.F32.FTZ.RN.STRONG.GPU desc[UR34][R42.64+0x1e00], R118 ;  /* 0x001e00762a0079a6 */ /* 0x0011e4000c12f322 */
.L_x_457:
[----:B------:R-:W-:Y:S05]  /*8570*/  BSYNC.RECONVERGENT B0 ;  /* 0x0000000000007941 */ /* 0x000fea0003800200 */
.L_x_456:
[----:B------:R-:W5:Y:S04]  /*8580*/  LDL.LU R122, [R1+0x2c] ;  /* 0x00002c00017a7983 */ /* 0x000f680000300800 */
[----:B------:R-:W5:Y:S04]  /*8590*/  LDL.LU R121, [R1+0x30] ;  /* 0x0000300001797983 */ /* 0x000f680000300800 */
[----:B------:R-:W5:Y:S04]  /*85a0*/  LDL.LU R120, [R1+0x34] ;  /* 0x0000340001787983 */ /* 0x000f680000300800 */
[----:B0-2---:R-:W2:Y:S04]  /*85b0*/  LDL.LU R119, [R1+0x38] ;  /* 0x0000380001777983 */ /* 0x005ea80000300800 */
[----:B------:R-:W2:Y:S01]  /*85c0*/  LDL.LU R118, [R1+0x3c] ;  /* 0x00003c0001767983 */ /* 0x000ea20000300800 */
[----:B------:R-:W-:Y:S01]  /*85d0*/  FMUL.FTZ R106, R129, R106 ;  /* 0x0000006a816a7220 */ /* 0x000fe20000410000 */
[----:B------:R-:W-:Y:S01]  /*85e0*/  FMUL.FTZ R105, R130, R105 ;  /* 0x0000006982697220 */ /* 0x000fe20000410000 */
[----:B------:R-:W-:Y:S01]  /*85f0*/  FFMA.FTZ R100, R49, R88, R100 ;  /* 0x0000005831647223 */ /* 0x000fe20000010064 */
[----:B-1-3--:R-:W0:Y:S01]  /*8600*/  S2R R101, SR_LANEID ;  /* 0x0000000000657919 */ /* 0x00ae220000000000 */
[----:B------:R-:W-:Y:S01]  /*8610*/  FMUL.FTZ R104, R131, R104 ;  /* 0x0000006883687220 */ /* 0x000fe20000410000 */
[----:B------:R-:W-:Y:S01]  /*8620*/  FMUL.FTZ R103, R132, R103 ;  /* 0x0000006784677220 */ /* 0x000fe20000410000 */
[----:B------:R-:W-:Y:S01]  /*8630*/  FFMA.FTZ R107, R47, R149, R107 ;  /* 0x000000952f6b7223 */ /* 0x000fe2000001006b */
        /* <DEDUP_REMOVED lines=19> */
[----:B0-----:R-:W-:-:S13]  /*8770*/  ISETP.GT.AND P2, PT, R101, 0x1e, PT ;  /* 0x0000001e6500780c */ /* 0x001fda0003f44270 */
        /* <DEDUP_REMOVED lines=16> */
[----:B------:R-:W-:Y:S01]  /*8880*/  FFMA.FTZ R43, R55, R110, R92 ;  /* 0x0000006e372b7223 */ /* 0x000fe2000001005c */
[----:B-1----:R-:W-:Y:S01]  /*8890*/  @!P2 FADD.FTZ R99, R99, R42 ;  /* 0x0000002a6363a221 */ /* 0x002fe20000010000 */
[----:B------:R-:W-:-:S02]  /*88a0*/  ISETP.NE.AND P2, PT, R101, RZ, PT ;  /* 0x000000ff6500720c */ /* 0x000fc40003f45270 */
[----:B------:R-:W-:Y:S01]  /*88b0*/  SHFL.DOWN PT, R42, R84, 0x10, 0x1f ;  /* 0x0a001f00542a7f89 */ /* 0x000fe200000e0000 */
[----:B------:R-:W-:Y:S01]  /*88c0*/  FADD.FTZ R26, R43, R26 ;  /* 0x0000001a2b1a7221 */ /* 0x000fe20000010000 */
[----:B------:R-:W-:Y:S02]  /*88d0*/  FFMA.FTZ R43, R57, R112, R106 ;  /* 0x00000070392b7223 */ /* 0x000fe4000001006a */
[----:B------:R-:W0:Y:S02]  /*88e0*/  SHFL.DOWN PT, R80, R99, 0x10, 0x1f ;  /* 0x0a001f0063507f89 */ /* 0x000e2400000e0000 */
[----:B------:R-:W-:Y:S01]  /*88f0*/  FADD.FTZ R24, R43, R24 ;  /* 0x000000182b187221 */ /* 0x000fe20000010000 */
[----:B------:R-:W-:-:S04]  /*8900*/  FFMA.FTZ R43, R59, R114, R104 ;  /* 0x000000723b2b7223 */ /* 0x000fc80000010068 */
[----:B------:R-:W-:Y:S01]  /*8910*/  FADD.FTZ R22, R43, R22 ;  /* 0x000000162b167221 */ /* 0x000fe20000010000 */
[----:B------:R-:W-:-:S04]  /*8920*/  @!P2 SHF.R.U32.HI R88, RZ, 0x2, R79 ;  /* 0x00000002ff58a819 */ /* 0x000fc8000001164f */
[----:B------:R-:W-:Y:S01]  /*8930*/  @!P2 LOP3.LUT R88, R88, 0xf8, RZ, 0xc0, !PT ;  /* 0x000000f85858a812 */ /* 0x000fe200078ec0ff */
[----:B0-----:R-:W-:Y:S01]  /*8940*/  FADD.FTZ R80, R99, R80 ;  /* 0x0000005063507221 */ /* 0x001fe20000010000 */
[----:B-----5:R-:W-:Y:S01]  /*8950*/  FADD.FTZ R122, R81, R122 ;  /* 0x0000007a517a7221 */ /* 0x020fe20000010000 */
[----:B------:R-:W-:Y:S01]  /*8960*/  FADD.FTZ R81, R84, R42 ;  /* 0x0000002a54517221 */ /* 0x000fe20000010000 */
[----:B------:R-:W-:Y:S01]  /*8970*/  FFMA.FTZ R42, R58, R113, R105 ;  /* 0x000000713a2a7223 */ /* 0x000fe20000010069 */
[----:B------:R-:W-:Y:S02]  /*8980*/  FADD.FTZ R121, R87, R121 ;  /* 0x0000007957797221 */ /* 0x000fe40000010000 */
[----:B------:R0:W-:Y:S01]  /*8990*/  STL [R1+0x2c], R122 ;  /* 0x00002c7a01007387 */ /* 0x0001e20000100800 */
[----:B------:R-:W-:Y:S01]  /*89a0*/  FADD.FTZ R23, R42, R23 ;  /* 0x000000172a177221 */ /* 0x000fe20000010000 */
[----:B------:R-:W-:Y:S01]  /*89b0*/  FMUL.FTZ R42, R133, R41 ;  /* 0x00000029852a7220 */ /* 0x000fe20000410000 */
[----:B------:R-:W-:Y:S01]  /*89c0*/  FADD.FTZ R120, R86, R120 ;  /* 0x0000007856787221 */ /* 0x000fe20000010000 */
[----:B------:R0:W-:Y:S01]  /*89d0*/  STL [R1+0x30], R121 ;  /* 0x0000307901007387 */ /* 0x0001e20000100800 */
[----:B------:R-:W-:Y:S01]  /*89e0*/  FMUL.FTZ R41, R150, R40 ;  /* 0x0000002896297220 */ /* 0x000fe20000410000 */
[----:B------:R-:W-:Y:S01]  /*89f0*/  FFMA.FTZ R86, R60, R115, R103 ;  /* 0x000000733c567223 */ /* 0x000fe20000010067 */
[----:B--2---:R-:W-:Y:S01]  /*8a00*/  FADD.FTZ R119, R83, R119 ;  /* 0x0000007753777221 */ /* 0x004fe20000010000 */
[----:B------:R0:W-:Y:S01]  /*8a10*/  STL [R1+0x34], R120 ;  /* 0x0000347801007387 */ /* 0x0001e20000100800 */
[----:B------:R-:W-:Y:S01]  /*8a20*/  FFMA.FTZ R43, R61, R116, R42 ;  /* 0x000000743d2b7223 */ /* 0x000fe2000001002a */
[----:B------:R-:W-:Y:S01]  /*8a30*/  FFMA.FTZ R40, R62, R117, R41 ;  /* 0x000000753e287223 */ /* 0x000fe20000010029 */
[----:B------:R-:W-:Y:S01]  /*8a40*/  FADD.FTZ R118, R82, R118 ;  /* 0x0000007652767221 */ /* 0x000fe20000010000 */
[----:B------:R0:W-:Y:S01]  /*8a50*/  STL [R1+0x38], R119 ;  /* 0x0000387701007387 */ /* 0x0001e20000100800 */
[----:B------:R-:W-:Y:S01]  /*8a60*/  FADD.FTZ R21, R86, R21 ;  /* 0x0000001556157221 */ /* 0x000fe20000010000 */
[----:B------:R-:W-:Y:S01]  /*8a70*/  FADD.FTZ R20, R43, R20 ;  /* 0x000000142b147221 */ /* 0x000fe20000010000 */
[----:B------:R-:W-:Y:S01]  /*8a80*/  FADD.FTZ R19, R40, R19 ;  /* 0x0000001328137221 */ /* 0x000fe20000010000 */
[----:B------:R0:W-:Y:S04]  /*8a90*/  STL [R1+0x3c], R118 ;  /* 0x00003c7601007387 */ /* 0x0001e80000100800 */
[----:B------:R0:W-:Y:S01]  /*8aa0*/  @!P2 STS.64 [R88+UR32+0x4218], R80 ;  /* 0x004218505800a988 */ /* 0x0001e20008000a20 */
[----:B------:R-:W-:Y:S06]  /*8ab0*/  BAR.SYNC.DEFER_BLOCKING 0x0 ;  /* 0x0000000000007b1d */ /* 0x000fec0000010000 */
[----:B------:R-:W-:Y:S05]  /*8ac0*/  @P0 BRA `(.L_x_459) ;  /* 0x0000000000500947 */ /* 0x000fea0003800000 */
[----:B------:R-:W-:Y:S01]  /*8ad0*/  UISETP.NE.AND UP0, UPT, UR11, UR49, UPT ;  /* 0x000000310b00728c */ /* 0x000fe2000bf05270 */
[----:B------:R-:W1:Y:S01]  /*8ae0*/  LDS.128 R40, [UR32+0x4220] ;  /* 0x00422020ff287984 */ /* 0x000e620008000c00 */
[----:B------:R-:W-:Y:S01]  /*8af0*/  ULEA UR48, UR8, UR32, 0x2 ;  /* 0x0000002008307291 */ /* 0x000fe2000f8e10ff */
[----:B------:R-:W-:Y:S02]  /*8b00*/  ISETP.GT.AND P2, PT, R101, 0xf, PT ;  /* 0x0000000f6500780c */ /* 0x000fe40003f44270 */
[----:B------:R-:W2:Y:S01]  /*8b10*/  LDS.64 R82, [UR32+0x4230] ;  /* 0x00423020ff527984 */ /* 0x000ea20008000a00 */
[----:B------:R-:W-:Y:S02]  /*8b20*/  PLOP3.LUT P3, PT, PT, PT, UP0, 0x80, 0x8 ;  /* 0x000000000008781c */ /* 0x000fe40003f6f008 */
[----:B------:R-:W-:Y:S02]  /*8b30*/  FSEL R84, R84, R81, P2 ;  /* 0x0000005154547208 */ /* 0x000fe40001000000 */
[----:B------:R-:W-:-:S09]  /*8b40*/  FSEL R99, R99, R80, P2 ;  /* 0x0000005063637208 */ /* 0x000fd20001000000 */
[----:B------:R-:W3:Y:S04]  /*8b50*/  @P3 LDS R86, [UR48+0x6260] ;  /* 0x00626030ff563984 */ /* 0x000ee80008000800 */
[----:B------:R-:W4:Y:S01]  /*8b60*/  @P3 LDS R87, [UR48+0x5e60] ;  /* 0x005e6030ff573984 */ /* 0x000f220008000800 */
[----:B-1----:R-:W-:Y:S01]  /*8b70*/  FADD.FTZ R84, R41, R84 ;  /* 0x0000005429547221 */ /* 0x002fe20000010000 */
[----:B------:R-:W-:-:S03]  /*8b80*/  FADD.FTZ R99, R40, R99 ;  /* 0x0000006328637221 */ /* 0x000fc60000010000 */
[----:B------:R-:W-:Y:S01]  /*8b90*/  FADD.FTZ R84, R43, R84 ;  /* 0x000000542b547221 */ /* 0x000fe20000010000 */
[----:B------:R-:W-:-:S03]  /*8ba0*/  FADD.FTZ R99, R42, R99 ;  /* 0x000000632a637221 */ /* 0x000fc60000010000 */
[----:B--2---:R-:W-:Y:S01]  /*8bb0*/  FADD.FTZ R83, R84, R83 ;  /* 0x0000005354537221 */ /* 0x004fe20000010000 */
[----:B------:R-:W-:-:S03]  /*8bc0*/  FADD.FTZ R82, R99, R82 ;  /* 0x0000005263527221 */ /* 0x000fc60000010000 */
[----:B---3--:R-:W-:Y:S01]  /*8bd0*/  @P3 FADD.FTZ R83, R83, R86 ;  /* 0x0000005653533221 */ /* 0x008fe20000010000 */
[----:B----4-:R-:W-:-:S04]  /*8be0*/  @P3 FADD.FTZ R82, R82, R87 ;  /* 0x0000005752523221 */ /* 0x010fc80000010000 */
[----:B------:R1:W-:Y:S04]  /*8bf0*/  STS [UR48+0x6260], R83 ;  /* 0x00626053ff007988 */ /* 0x0003e80008000830 */
[----:B------:R1:W-:Y:S02]  /*8c00*/  STS [UR48+0x5e60], R82 ;  /* 0x005e6052ff007988 */ /* 0x0003e40008000830 */
.L_x_459:
[----:B------:R-:W-:Y:S05]  /*8c10*/  BSYNC.RECONVERGENT B0 ;  /* 0x0000000000007941 */ /* 0x000fea0003800200 */
.L_x_458:
[----:B------:R-:W-:-:S04]  /*8c20*/  UIADD3 UR8, UPT, UPT, UR8, 0x1, URZ ;  /* 0x0000000108087890 */ /* 0x000fc8000fffe0ff */
[----:B------:R-:W-:-:S09]  /*8c30*/  UISETP.GE.AND UP0, UPT, UR8, UR50, UPT ;  /* 0x000000320800728c */ /* 0x000fd2000bf06270 */
[----:B------:R-:W-:Y:S05]  /*8c40*/  BRA.U !UP0, `(.L_x_460) ;  /* 0xffffffc108447547 */ /* 0x000fea000b83ffff */
.L_x_415:
[----:B------:R-:W2:Y:S01]  /*8c50*/  LDL.LU R92, [R1+0x3c] ;  /* 0x00003c00015c7983 */ /* 0x000ea20000300800 */
[----:B------:R-:W-:Y:S01]  /*8c60*/  UIMAD UR30, UR11, -0x800, UR30 ;  /* 0xfffff8000b1e78a4 */ /* 0x000fe2000f8e021e */
[----:B------:R-:W3:Y:S02]  /*8c70*/  LDCU.64 UR16, c[0x0][0x4f8] ;  /* 0x00009f00ff1077ac */ /* 0x000ee40008000a00 */
[----:B------:R-:W4:Y:S01]  /*8c80*/  LDL.LU R91, [R1+0x38] ;  /* 0x00003800015b7983 */ /* 0x000f220000300800 */
[----:B------:R-:W-:Y:S08]  /*8c90*/  BAR.SYNC.DEFER_BLOCKING 0x0 ;  /* 0x0000000000007b1d */ /* 0x000ff00000010000 */
[----:B------:R-:W5:Y:S01]  /*8ca0*/  S2UR UR12, SR_CTAID.Y ;  /* 0x00000000000c79c3 */ /* 0x000f620000002600 */
[----:B------:R-:W5:Y:S01]  /*8cb0*/  LDCU.64 UR18, c[0x0][0x500] ;  /* 0x0000a000ff1277ac */ /* 0x000f620008000a00 */
[----:B0-----:R-:W3:Y:S04]  /*8cc0*/  LDL.LU R41, [R1] ;  /* 0x0000000001297983 */ /* 0x001ee80000300800 */
[----:B------:R-:W5:Y:S04]  /*8cd0*/  LDL.LU R43, [R1+0x4] ;  /* 0x00000400012b7983 */ /* 0x000f680000300800 */
[----:B------:R-:W2:Y:S04]  /*8ce0*/  LDL.LU R90, [R1+0x8] ;  /* 0x00000800015a7983 */ /* 0x000ea80000300800 */
[----:B------:R-:W4:Y:S04]  /*8cf0*/  LDL.LU R89, [R1+0xc] ;  /* 0x00000c0001597983 */ /* 0x000f280000300800 */
[----:B------:R-:W3:Y:S04]  /*8d00*/  LDL.LU R88, [R1+0x10] ;  /* 0x0000100001587983 */ /* 0x000ee80000300800 */
[----:B------:R-:W5:Y:S04]  /*8d10*/  LDL.LU R87, [R1+0x14] ;  /* 0x0000140001577983 */ /* 0x000f680000300800 */
[----:B------:R-:W5:Y:S04]  /*8d20*/  LDL.LU R86, [R1+0x18] ;  /* 0x0000180001567983 */ /* 0x000f680000300800 */
[----:B------:R-:W5:Y:S04]  /*8d30*/  LDL.LU R84, [R1+0x1c] ;  /* 0x00001c0001547983 */ /* 0x000f680000300800 */
[----:B-1----:R-:W5:Y:S04]  /*8d40*/  LDL.LU R83, [R1+0x20] ;  /* 0x0000200001537983 */ /* 0x002f680000300800 */
[----:B------:R-:W5:Y:S04]  /*8d50*/  LDL.LU R82, [R1+0x24] ;  /* 0x0000240001527983 */ /* 0x000f680000300800 */
[----:B------:R-:W5:Y:S04]  /*8d60*/  LDL.LU R81, [R1+0x28] ;  /* 0x0000280001517983 */ /* 0x000f680000300800 */
[----:B------:R-:W5:Y:S04]  /*8d70*/  LDL.LU R80, [R1+0x2c] ;  /* 0x00002c0001507983 */ /* 0x000f680000300800 */
[----:B------:R-:W5:Y:S04]  /*8d80*/  LDL.LU R42, [R1+0x30] ;  /* 0x00003000012a7983 */ /* 0x000f680000300800 */
[----:B------:R-:W5:Y:S04]  /*8d90*/  LDL.LU R40, [R1+0x34] ;  /* 0x0000340001287983 */ /* 0x000f680000300800 */
[----:B------:R-:W5:Y:S04]  /*8da0*/  LDL.LU R110, [R1+0x7c] ;  /* 0x00007c00016e7983 */ /* 0x000f680000300800 */
[----:B------:R-:W5:Y:S01]  /*8db0*/  LDL.LU R109, [R1+0x78] ;  /* 0x00007800016d7983 */ /* 0x000f620000300800 */
[----:B------:R-:W-:-:S03]  /*8dc0*/  UIADD3 UR30, UPT, UPT, UR30, 0x800, URZ ;  /* 0x000008001e1e7890 */ /* 0x000fc6000fffe0ff */
[----:B------:R-:W5:Y:S04]  /*8dd0*/  LDL.LU R108, [R1+0x74] ;  /* 0x00007400016c7983 */ /* 0x000f680000300800 */
        /* <DEDUP_REMOVED lines=14> */
[----:B------:R-:W5:Y:S01]  /*8ec0*/  LDL.LU R93, [R1+0xb8] ;  /* 0x0000b800015d7983 */ /* 0x000f620000300800 */
[----:B--2---:R-:W-:Y:S01]  /*8ed0*/  IMAD.MOV.U32 R111, RZ, RZ, R90 ;  /* 0x000000ffff6f7224 */ /* 0x004fe200078e005a */
[----:B----4-:R-:W-:-:S02]  /*8ee0*/  MOV R112, R89 ;  /* 0x0000005900707202 */ /* 0x010fc40000000f00 */
[----:B---3--:R-:W-:Y:S02]  /*8ef0*/  MOV R113, R88 ;  /* 0x0000005800717202 */ /* 0x008fe40000000f00 */
[----:B-----5:R-:W-:Y:S01]  /*8f00*/  MOV R114, R87 ;  /* 0x0000005700727202 */ /* 0x020fe20000000f00 */
[----:B------:R-:W-:Y:S01]  /*8f10*/  IMAD.MOV.U32 R115, RZ, RZ, R86 ;  /* 0x000000ffff737224 */ /* 0x000fe200078e0056 */
[----:B------:R-:W-:Y:S02]  /*8f20*/  MOV R116, R84 ;  /* 0x0000005400747202 */ /* 0x000fe40000000f00 */
[----:B------:R-:W-:Y:S02]  /*8f30*/  MOV R117, R83 ;  /* 0x0000005300757202 */ /* 0x000fe40000000f00 */
[----:B------:R-:W-:Y:S01]  /*8f40*/  MOV R118, R82 ;  /* 0x0000005200767202 */ /* 0x000fe20000000f00 */
[----:B------:R-:W-:Y:S01]  /*8f50*/  IMAD.MOV.U32 R119, RZ, RZ, R81 ;  /* 0x000000ffff777224 */ /* 0x000fe200078e0051 */
[----:B------:R-:W-:-:S02]  /*8f60*/  MOV R120, R80 ;  /* 0x0000005000787202 */ /* 0x000fc40000000f00 */
[----:B------:R-:W-:Y:S02]  /*8f70*/  MOV R121, R42 ;  /* 0x0000002a00797202 */ /* 0x000fe40000000f00 */
[----:B------:R-:W-:Y:S01]  /*8f80*/  MOV R122, R40 ;  /* 0x00000028007a7202 */ /* 0x000fe20000000f00 */
[----:B------:R0:W-:Y:S04]  /*8f90*/  STS [R110], R92 ;  /* 0x0000005c6e007388 */ /* 0x0001e80000000800 */
[----:B------:R1:W-:Y:S04]  /*8fa0*/  STS [R109+0x4], R91 ;  /* 0x0000045b6d007388 */ /* 0x0003e80000000800 */
[----:B0-----:R-:W2:Y:S04]  /*8fb0*/  LDL.LU R92, [R1+0xb4] ;  /* 0x0000b400015c7983 */ /* 0x001ea80000300800 */
[----:B-1----:R-:W3:Y:S04]  /*8fc0*/  LDL.LU R91, [R1+0xb0] ;  /* 0x0000b000015b7983 */ /* 0x002ee80000300800 */
[----:B------:R-:W4:Y:S04]  /*8fd0*/  LDL.LU R90, [R1+0xac] ;  /* 0x0000ac00015a7983 */ /* 0x000f280000300800 */
        /* <DEDUP_REMOVED lines=19> */
[----:B------:R-:W-:-:S03]  /*9110*/  IMAD.U32 R8, RZ, RZ, UR30 ;  /* 0x0000001eff087e24 */ /* 0x000fc6000f8e00ff */
        /* <DEDUP_REMOVED lines=9> */
[----:B------:R-:W-:Y:S01]  /*91b0*/  UMOV UR8, UR29 ;  /* 0x0000001d00087c82 */ /* 0x000fe20008000000 */
[----:B------:R-:W-:Y:S02]  /*91c0*/  UMOV UR9, URZ ;  /* 0x000000ff00097c82 */ /* 0x000fe40008000000 */
[----:B------:R-:W-:Y:S01]  /*91d0*/  UIMAD.WIDE.U32 UR14, UR28, UR16, UR8 ;  /* 0x000000101c0e72a5 */ /* 0x000fe2000f8e0008 */
[----:B------:R-:W-:-:S03]  /*91e0*/  LOP3.LUT R78, R79, 0x1f, RZ, 0xc0, !PT ;  /* 0x0000001f4f4e7812 */ /* 0x000fc600078ec0ff */
[----:B------:R-:W-:Y:S01]  /*91f0*/  UIMAD UR15, UR28, UR17, UR15 ;  /* 0x000000111c0f72a4 */ /* 0x000fe2000f8e020f */
[----:B------:R-:W0:Y:S01]  /*9200*/  LDCU.64 UR16, c[0x0][0x550] ;  /* 0x0000aa00ff1077ac */ /* 0x000e220008000a00 */
[----:B------:R-:W-:Y:S01]  /*9210*/  LOP3.LUT R3, R78, 0x3e00, R85, 0xf8, !PT ;  /* 0x00003e004e037812 */ /* 0x000fe200078ef855 */
[----:B------:R-:W-:Y:S02]  /*9220*/  UIMAD UR13, UR12, UR19, URZ ;  /* 0x000000130c0d72a4 */ /* 0x000fe4000f8e02ff */
[----:B------:R-:W-:-:S04]  /*9230*/  UIMAD.WIDE.U32 UR14, UR12, UR18, UR14 ;  /* 0x000000120c0e72a5 */ /* 0x000fc8000f8e000e */
[----:B------:R-:W-:Y:S02]  /*9240*/  MOV R6, UR13 ;  /* 0x0000000d00067c02 */ /* 0x000fe40008000f00 */
[----:B------:R-:W-:-:S04]  /*9250*/  IADD3 R5, P1, PT, R3, UR14, RZ ;  /* 0x0000000e03057c10 */ /* 0x000fc8000ff3e0ff */
[----:B------:R-:W-:Y:S01]  /*9260*/  IADD3.X R6, PT, PT, R6, UR15, RZ, P1, !PT ;  /* 0x0000000f06067c10 */ /* 0x000fe20008ffe4ff */
[----:B------:R-:W1:Y:S01]  /*9270*/  LDCU.64 UR14, c[0x0][0x518] ;  /* 0x0000a300ff0e77ac */ /* 0x000e620008000a00 */
[----:B0-----:R-:W-:-:S04]  /*9280*/  LEA R4, P5, R5, UR16, 0x2 ;  /* 0x0000001005047c11 */ /* 0x001fc8000f8a10ff */
[----:B------:R-:W-:Y:S01]  /*9290*/  LEA.HI.X R5, R5, UR17, R6, 0x2, P5 ;  /* 0x0000001105057c11 */ /* 0x000fe2000a8f1406 */
[----:B------:R-:W0:Y:S01]  /*92a0*/  LDCU.64 UR16, c[0x0][0x520] ;  /* 0x0000a400ff1077ac */ /* 0x000e220008000a00 */
        /* <DEDUP_REMOVED lines=86> */
[----:B-1----:R-:W-:-:S05]  /*9810*/  UIMAD.WIDE.U32 UR8, UR28, UR14, UR8 ;  /* 0x0000000e1c0872a5 */ /* 0x002fca000f8e0008 */
[----:B------:R-:W1:Y:S01]  /*9820*/  LDS R0, [UR32+0x2100] ;  /* 0x00210020ff007984 */ /* 0x000e620008000800 */
[----:B------:R-:W-:Y:S01]  /*9830*/  UIMAD UR9, UR28, UR15, UR9 ;  /* 0x0000000f1c0972a4 */ /* 0x000fe2000f8e0209 */
[----:B------:R-:W3:Y:S03]  /*9840*/  LDCU.64 UR14, c[0x0][0x560] ;  /* 0x0000ac00ff0e77ac */ /* 0x000ee60008000a00 */
[----:B0-----:R-:W-:-:S04]  /*9850*/  UIMAD.WIDE.U32 UR8, UR12, UR16, UR8 ;  /* 0x000000100c0872a5 */ /* 0x001fc8000f8e0008 */
[----:B------:R-:W-:Y:S02]  /*9860*/  UIMAD UR9, UR12, UR17, UR9 ;  /* 0x000000110c0972a4 */ /* 0x000fe4000f8e0209 */
[----:B------:R-:W-:-:S04]  /*9870*/  IADD3 R5, P0, PT, R3, UR8, RZ ;  /* 0x0000000803057c10 */ /* 0x000fc8000ff1e0ff */
[----:B------:R-:W-:Y:S02]  /*9880*/  IADD3.X R6, PT, PT, RZ, UR9, RZ, P0, !PT ;  /* 0x00000009ff067c10 */ /* 0x000fe400087fe4ff */
[-C--:B-1----:R-:W-:Y:S02]  /*9890*/  ISETP.GE.AND P2, PT, R3, R0.reuse, PT ;  /* 0x000000000300720c */ /* 0x082fe40003f46270 */
[-C--:B------:R-:W-:Y:S02]  /*98a0*/  ISETP.GE.AND P1, PT, R77, R0.reuse, PT ;  /* 0x000000004d00720c */ /* 0x080fe40003f26270 */
[-C--:B------:R-:W-:Y:S02]  /*98b0*/  ISETP.GE.AND P0, PT, R76, R0.reuse, PT ;  /* 0x000000004c00720c */ /* 0x080fe40003f06270 */
[-C--:B------:R-:W-:Y:S02]  /*98c0*/  ISETP.GE.AND P4, PT, R75, R0.reuse, PT ;  /* 0x000000004b00720c */ /* 0x080fe40003f86270 */
[----:B------:R-:W-:-:S02]  /*98d0*/  ISETP.GE.AND P6, PT, R74, R0, PT ;  /* 0x000000004a00720c */ /* 0x000fc40003fc6270 */
        /* <DEDUP_REMOVED lines=9> */
[----:B---3--:R-:W-:-:S03]  /*9970*/  LEA R4, P3, R5, UR14, 0x2 ;  /* 0x0000000e05047c11 */ /* 0x008fc6000f8610ff */
        /* <DEDUP_REMOVED lines=48> */
.L_x_413:
        /* <DEDUP_REMOVED lines=9> */
[----:B------:R-:W0:Y:S02]  /*9d10*/  S2R R6, SR_TID.X ;  /* 0x0000000000067919 */ /* 0x000e240000002100 */
        /* <DEDUP_REMOVED lines=9> */
[----:B0-----:R-:W-:-:S04]  /*9db0*/  @!P1 SHF.R.U32.HI R0, RZ, 0x3, R6 ;  /* 0x00000003ff009819 */ /* 0x001fc80000011606 */
[----:B------:R-:W-:Y:S01]  /*9dc0*/  @!P1 LOP3.LUT R0, R0, 0x7c, RZ, 0xc0, !PT ;  /* 0x0000007c00009812 */ /* 0x000fe200078ec0ff */
[----:B--2---:R-:W-:-:S05]  /*9dd0*/  @P0 FADD R2, R3, R2 ;  /* 0x0000000203020221 */ /* 0x004fca0000000000 */
[----:B------:R-:W0:Y:S01]  /*9de0*/  SHFL.DOWN P0, R5, R2, 0x8, 0x1f ;  /* 0x09001f0002057f89 */ /* 0x000e220000000000 */
[----:B---3--:R-:W-:-:S04]  /*9df0*/  @!P1 LEA R7, R8, R7, 0x18 ;  /* 0x0000000708079211 */ /* 0x008fc800078ec0ff */
[----:B------:R-:W-:Y:S01]  /*9e00*/  @!P1 IADD3 R3, PT, PT, R7, R0, RZ ;  /* 0x0000000007039210 */ /* 0x000fe20007ffe0ff */
        /* <DEDUP_REMOVED lines=16> */
[----:B------:R-:W-:Y:S01]  /*9f10*/  IMAD.U32 R2, RZ, RZ, UR4 ;  /* 0x00000004ff027e24 */ /* 0x000fe2000f8e00ff */
[----:B------:R-:W-:Y:S02]  /*9f20*/  MOV R3, UR5 ;  /* 0x0000000500037c02 */ /* 0x000fe40008000f00 */
[----:B--2---:R-:W-:-:S05]  /*9f30*/  FADD.FTZ R5, R0, R5 ;  /* 0x0000000500057221 */ /* 0x004fca0000010000 */
[----:B------:R2:W-:Y:S02]  /*9f40*/  REDG.E.ADD.F32.FTZ.RN.STRONG.GPU desc[UR34][R2.64], R5 ;  /* 0x00000005020079a6 */ /* 0x0005e4000c12f322 */
.L_x_463:
[----:B------:R-:W-:Y:S05]  /*9f50*/  BSYNC.RECONVERGENT B0 ;  /* 0x0000000000007941 */ /* 0x000fea0003800200 */
.L_x_462:
        /* <DEDUP_REMOVED lines=39> */
[----:B------:R-:W-:Y:S01]  /*a1d0*/  MOV R2, UR4 ;  /* 0x0000000400027c02 */ /* 0x000fe20008000f00 */
[----:B------:R-:W-:Y:S02]  /*a1e0*/  IMAD.U32 R3, RZ, RZ, UR5 ;  /* 0x00000005ff037e24 */ /* 0x000fe4000f8e00ff */
[----:B--2---:R-:W-:-:S05]  /*a1f0*/  FADD.FTZ R5, R0, R5 ;  /* 0x0000000500057221 */ /* 0x004fca0000010000 */
[----:B------:R1:W-:Y:S02]  /*a200*/  REDG.E.ADD.F32.FTZ.RN.STRONG.GPU desc[UR34][R2.64], R5 ;  /* 0x00000005020079a6 */ /* 0x0003e4000c12f322 */
.L_x_465:
[----:B------:R-:W-:Y:S05]  /*a210*/  BSYNC.RECONVERGENT B0 ;  /* 0x0000000000007941 */ /* 0x000fea0003800200 */
.L_x_464:
[----:B------:R-:W-:Y:S05]  /*a220*/  @P0 EXIT ;  /* 0x000000000000094d */ /* 0x000fea0003800000 */
[----:B------:R-:W3:Y:S01]  /*a230*/  LDCU.64 UR8, c[0x0][0x4a8] ;  /* 0x00009500ff0877ac */ /* 0x000ee20008000a00 */
[----:B------:R-:W4:Y:S01]  /*a240*/  S2UR UR13, SR_CgaCtaId ;  /* 0x00000000000d79c3 */ /* 0x000f220000008800 */
[----:B------:R-:W-:Y:S01]  /*a250*/  BSSY.RECONVERGENT B0, `(.L_x_466) ;  /* 0x0000029000007945 */ /* 0x000fe20003800200 */
[----:B------:R-:W5:Y:S01]  /*a260*/  LDCU.64 UR10, c[0x0][0x4c8] ;  /* 0x00009900ff0a77ac */ /* 0x000f620008000a00 */
[----:B------:R-:W0:Y:S01]  /*a270*/  LDCU UR14, c[0x0][0x360] ;  /* 0x00006c00ff0e77ac */ /* 0x000e220008000800 */
[----:B------:R-:W0:Y:S01]  /*a280*/  LDCU.64 UR16, c[0x0][0x4b0] ;  /* 0x00009600ff1077ac */ /* 0x000e220008000a00 */
[----:B------:R-:W0:Y:S01]  /*a290*/  LDCU.64 UR18, c[0x0][0x4d0] ;  /* 0x00009a00ff1277ac */ /* 0x000e220008000a00 */
[----:B---3--:R-:W-:Y:S02]  /*a2a0*/  UIMAD.WIDE.U32 UR4, UR12, UR8, URZ ;  /* 0x000000080c0472a5 */ /* 0x008fe4000f8e00ff */
[----:B-----5:R-:W-:Y:S02]  /*a2b0*/  UIMAD.WIDE.U32 UR6, UR12, UR10, URZ ;  /* 0x0000000a0c0672a5 */ /* 0x020fe4000f8e00ff */
[----:B------:R-:W-:Y:S01]  /*a2c0*/  UIMAD UR8, UR12, UR9, UR5 ;  /* 0x000000090c0872a4 */ /* 0x000fe2000f8e0205 */
[----:B------:R-:W3:Y:S02]  /*a2d0*/  LDCU.128 UR20, c[0x0][0x530] ;  /* 0x0000a600ff1477ac */ /* 0x000ee40008000c00 */
[----:B------:R-:W-:Y:S01]  /*a2e0*/  UMOV UR9, 0x400 ;  /* 0x0000040000097882 */ /* 0x000fe20000000000 */
[----:B------:R-:W-:-:S02]  /*a2f0*/  UIMAD UR12, UR12, UR11, UR7 ;  /* 0x0000000b0c0c72a4 */ /* 0x000fc4000f8e0207 */
[----:B0---4-:R-:W-:-:S12]  /*a300*/  ULEA UR9, UR13, UR9, 0x18 ;  /* 0x000000090d097291 */ /* 0x011fd8000f8ec0ff */
.L_x_467:
[----:B------:R-:W-:Y:S01]  /*a310*/  LEA R0, R11, UR9, 0x2 ;  /* 0x000000090b007c11 */ /* 0x000fe2000f8e10ff */
[----:B------:R-:W-:Y:S01]  /*a320*/  IMAD.U32 R7, RZ, RZ, UR12 ;  /* 0x0000000cff077e24 */ /* 0x000fe2000f8e00ff */
[----:B012---:R-:W-:Y:S02]  /*a330*/  MOV R5, UR5 ;  /* 0x0000000500057c02 */ /* 0x007fe40008000f00 */
[----:B------:R-:W-:Y:S01]  /*a340*/  MOV R4, UR4 ;  /* 0x0000000400047c02 */ /* 0x000fe20008000f00 */
[----:B------:R-:W0:Y:S01]  /*a350*/  LDS R13, [R0+0x5e60] ;  /* 0x005e6000000d7984 */ /* 0x000e220000000800 */
[----:B------:R-:W-:Y:S02]  /*a360*/  SHF.R.S32.HI R5, RZ, 0x1f, R11 ;  /* 0x0000001fff057819 */ /* 0x000fe4000001140b */
[----:B------:R-:W-:Y:S01]  /*a370*/  MOV R3, UR8 ;  /* 0x0000000800037c02 */ /* 0x000fe20008000f00 */
[----:B------:R-:W1:Y:S01]  /*a380*/  LDS R15, [R0+0x6260] ;  /* 0x00626000000f7984 */ /* 0x000e620000000800 */
[----:B------:R-:W-:Y:S01]  /*a390*/  MOV R2, R4 ;  /* 0x0000000400027202 */ /* 0x000fe20000000f00 */
[C---:B------:R-:W-:Y:S01]  /*a3a0*/  IMAD R4, R5.reuse, UR16, RZ ;  /* 0x0000001005047c24 */ /* 0x040fe2000f8e02ff */
[----:B------:R-:W-:Y:S01]  /*a3b0*/  MOV R8, UR6 ;  /* 0x0000000600087c02 */ /* 0x000fe20008000f00 */
[----:B------:R-:W-:Y:S01]  /*a3c0*/  IMAD R10, R5, UR18, RZ ;  /* 0x00000012050a7c24 */ /* 0x000fe2000f8e02ff */
[----:B------:R-:W-:Y:S01]  /*a3d0*/  MOV R9, UR7 ;  /* 0x0000000700097c02 */ /* 0x000fe20008000f00 */
[----:B------:R-:W-:-:S04]  /*a3e0*/  IMAD.WIDE.U32 R2, R11, UR16, R2 ;  /* 0x000000100b027c25 */ /* 0x000fc8000f8e0002 */
[C---:B------:R-:W-:Y:S01]  /*a3f0*/  IMAD R5, R11.reuse, UR17, R4 ;  /* 0x000000110b057c24 */ /* 0x040fe2000f8e0204 */
[C---:B---3--:R-:W-:Y:S01]  /*a400*/  LEA R4, P0, R2.reuse, UR20, 0x2 ;  /* 0x0000001402047c11 */ /* 0x048fe2000f8010ff */
[----:B------:R-:W-:Y:S02]  /*a410*/  IMAD.MOV.U32 R6, RZ, RZ, R8 ;  /* 0x000000ffff067224 */ /* 0x000fe400078e0008 */
[----:B------:R-:W-:Y:S01]  /*a420*/  IMAD R9, R11, UR19, R10 ;  /* 0x000000130b097c24 */ /* 0x000fe2000f8e020a */
[----:B------:R-:W-:Y:S01]  /*a430*/  IADD3 R5, PT, PT, R3, R5, RZ ;  /* 0x0000000503057210 */ /* 0x000fe20007ffe0ff */
[C---:B------:R-:W-:Y:S01]  /*a440*/  IMAD.WIDE.U32 R6, R11.reuse, UR18, R6 ;  /* 0x000000120b067c25 */ /* 0x040fe2000f8e0006 */
[----:B------:R-:W-:Y:S02]  /*a450*/  IADD3 R11, PT, PT, R11, UR14, RZ ;  /* 0x0000000e0b0b7c10 */ /* 0x000fe4000fffe0ff */
[----:B------:R-:W-:Y:S02]  /*a460*/  LEA.HI.X R5, R2, UR21, R5, 0x2, P0 ;  /* 0x0000001502057c11 */ /* 0x000fe400080f1405 */
[----:B------:R-:W-:-:S02]  /*a470*/  ISETP.GE.AND P0, PT, R11, UR15, PT ;  /* 0x0000000f0b007c0c */ /* 0x000fc4000bf06270 */
[----:B------:R-:W-:Y:S02]  /*a480*/  IADD3 R3, PT, PT, R7, R9, RZ ;  /* 0x0000000907037210 */ /* 0x000fe40007ffe0ff */
[----:B------:R-:W-:-:S04]  /*a490*/  LEA R8, P1, R6, UR22, 0x2 ;  /* 0x0000001606087c11 */ /* 0x000fc8000f8210ff */
[----:B------:R-:W-:Y:S01]  /*a4a0*/  LEA.HI.X R9, R6, UR23, R3, 0x2, P1 ;  /* 0x0000001706097c11 */ /* 0x000fe200088f1403 */
[----:B0-----:R0:W-:Y:S04]  /*a4b0*/  REDG.E.ADD.F32.FTZ.RN.STRONG.GPU desc[UR34][R4.64], R13 ;  /* 0x0000000d040079a6 */ /* 0x0011e8000c12f322 */
[----:B-1----:R0:W-:Y:S01]  /*a4c0*/  REDG.E.ADD.F32.FTZ.RN.STRONG.GPU desc[UR34][R8.64], R15 ;  /* 0x0000000f080079a6 */ /* 0x0021e2000c12f322 */
[----:B------:R-:W-:Y:S05]  /*a4d0*/  @!P0 BRA `(.L_x_467) ;  /* 0xfffffffc008c8947 */ /* 0x000fea000383ffff */
[----:B------:R-:W-:Y:S05]  /*a4e0*/  BSYNC.RECONVERGENT B0 ;  /* 0x0000000000007941 */ /* 0x000fea0003800200 */
.L_x_466:
[----:B------:R-:W-:Y:S05]  /*a4f0*/  EXIT ;  /* 0x000000000000794d */ /* 0x000fea0003800000 */
.L_x_420:
[----:B------:R-:W-:Y:S02]  /*a500*/  HFMA2 R87, -RZ, RZ, 0, 5.9604644775390625e-08 ;  /* 0x00000001ff577431 */ /* 0x000fe400000001ff */
[----:B------:R-:W-:Y:S01]  /*a510*/  IMAD.MOV.U32 R139, RZ, RZ, R136 ;  /* 0x000000ffff8b7224 */ /* 0x000fe200078e0088 */
[----:B------:R-:W-:Y:S02]  /*a520*/  MOV R86, RZ ;  /* 0x000000ff00567202 */ /* 0x000fe40000000f00 */
[----:B------:R-:W-:-:S07]  /*a530*/  MOV R152, 0xffffffff ;  /* 0xffffffff00987802 */ /* 0x000fce0000000f00 */
[----:B---3-5:R-:W-:Y:S05]  /*a540*/  WARPSYNC.COLLECTIVE R152, `(.L_x_468) ;  /* 0x0000000098087348 */ /* 0x028fea0003c00000 */
[----:B------:R0:W1:Y:S02]  /*a550*/  SHFL.UP P6, R140, R139, R87, R86 ;  /* 0x040000578b8c7389 */ /* 0x00006400000c0056 */
[----:B01-3-5:R-:W-:Y:S05]  /*a560*/  ENDCOLLECTIVE ;  /* 0x000000000000791b */ /* 0x02bfea0003800000 */
.L_x_468:
[----:B------:R-:W-:Y:S01]  /*a570*/  IMAD.MOV.U32 R139, RZ, RZ, R137 ;  /* 0x000000ffff8b7224 */ /* 0x000fe200078e0089 */
[----:B------:R-:W-:-:S07]  /*a580*/  MOV R138, R140 ;  /* 0x0000008c008a7202 */ /* 0x000fce0000000f00 */
[----:B------:R-:W-:Y:S05]  /*a590*/  WARPSYNC.COLLECTIVE R152, `(.L_x_469) ;  /* 0x0000000098087348 */ /* 0x000fea0003c00000 */
[----:B------:R0:W1:Y:S02]  /*a5a0*/  SHFL.UP P6, R140, R139, R87, R86 ;  /* 0x040000578b8c7389 */ /* 0x00006400000c0056 */
[----:B01----:R-:W-:Y:S05]  /*a5b0*/  ENDCOLLECTIVE ;  /* 0x000000000000791b */ /* 0x003fea0003800000 */
.L_x_469:
[----:B------:R-:W-:Y:S01]  /*a5c0*/  HFMA2 R87, -RZ, RZ, 0, 1.1920928955078125e-07 ;  /* 0x00000002ff577431 */ /* 0x000fe200000001ff */
[----:B------:R-:W-:-:S05]  /*a5d0*/  MOV R86, R140 ;  /* 0x0000008c00567202 */ /* 0x000fca0000000f00 */
        /* <DEDUP_REMOVED lines=8> */
.L_x_470:
[----:B------:R-:W-:Y:S01]  /*a660*/  MOV R139, R138 ;  /* 0x0000008a008b7202 */ /* 0x000fe20000000f00 */
[----:B------:R-:W-:-:S07]  /*a670*/  IMAD.MOV.U32 R137, RZ, RZ, R140 ;  /* 0x000000ffff897224 */ /* 0x000fce00078e008c */
[----:B------:R-:W-:Y:S05]  /*a680*/  WARPSYNC.COLLECTIVE R152, `(.L_x_471) ;  /* 0x0000000098087348 */ /* 0x000fea0003c00000 */
[----:B------:R0:W1:Y:S02]  /*a690*/  SHFL.UP P6, R140, R139, R87, R86 ;  /* 0x040000578b8c7389 */ /* 0x00006400000c0056 */
[----:B01----:R-:W-:Y:S05]  /*a6a0*/  ENDCOLLECTIVE ;  /* 0x000000000000791b */ /* 0x003fea0003800000 */
.L_x_471:
[----:B------:R-:W-:Y:S01]  /*a6b0*/  HFMA2 R87, -RZ, RZ, 0, 2.384185791015625e-07 ;  /* 0x00000004ff577431 */ /* 0x000fe200000001ff */
[----:B------:R-:W-:-:S05]  /*a6c0*/  MOV R86, R140 ;  /* 0x0000008c00567202 */ /* 0x000fca0000000f00 */
[C---:B------:R-:W-:Y:S01]  /*a6d0*/  FFMA.FTZ R86, R136.reuse, R86, R138 ;  /* 0x0000005688567223 */ /* 0x040fe2000001008a */
[----:B------:R-:W-:-:S04]  /*a6e0*/  @P4 FMUL.FTZ R136, R136, R137 ;  /* 0x0000008988884220 */ /* 0x000fc80000410000 */
[----:B------:R-:W-:Y:S01]  /*a6f0*/  FSEL R138, R138, R86, !P4 ;  /* 0x000000568a8a7208 */ /* 0x000fe20006000000 */
[----:B------:R-:W-:Y:S01]  /*a700*/  IMAD.MOV.U32 R86, RZ, RZ, RZ ;  /* 0x000000ffff567224 */ /* 0x000fe200078e00ff */
[----:B------:R-:W-:-:S07]  /*a710*/  MOV R139, R136 ;  /* 0x00000088008b7202 */ /* 0x000fce0000000f00 */
[----:B------:R-:W-:Y:S05]  /*a720*/  WARPSYNC.COLLECTIVE R152, `(.L_x_472) ;  /* 0x0000000098087348 */ /* 0x000fea0003c00000 */
[----:B------:R0:W1:Y:S02]  /*a730*/  SHFL.UP P6, R140, R139, R87, R86 ;  /* 0x040000578b8c7389 */ /* 0x00006400000c0056 */
[----:B01----:R-:W-:Y:S05]  /*a740*/  ENDCOLLECTIVE ;  /* 0x000000000000791b */ /* 0x003fea0003800000 */
.L_x_472:
[----:B------:R-:W-:Y:S02]  /*a750*/  MOV R139, R138 ;  /* 0x0000008a008b7202 */ /* 0x000fe40000000f00 */
[----:B------:R-:W-:-:S07]  /*a760*/  MOV R137, R140 ;  /* 0x0000008c00897202 */ /* 0x000fce0000000f00 */
[----:B------:R-:W-:Y:S05]  /*a770*/  WARPSYNC.COLLECTIVE R152, `(.L_x_473) ;  /* 0x0000000098087348 */ /* 0x000fea0003c00000 */
[----:B------:R0:W1:Y:S02]  /*a780*/  SHFL.UP P6, R140, R139, R87, R86 ;  /* 0x040000578b8c7389 */ /* 0x00006400000c0056 */
[----:B01----:R-:W-:Y:S05]  /*a790*/  ENDCOLLECTIVE ;  /* 0x000000000000791b */ /* 0x003fea0003800000 */
.L_x_473:
        /* <DEDUP_REMOVED lines=10> */
.L_x_474:
[----:B------:R-:W-:Y:S02]  /*a840*/  MOV R139, R138 ;  /* 0x0000008a008b7202 */ /* 0x000fe40000000f00 */
[----:B------:R-:W-:-:S07]  /*a850*/  MOV R137, R140 ;  /* 0x0000008c00897202 */ /* 0x000fce0000000f00 */
[----:B------:R-:W-:Y:S05]  /*a860*/  WARPSYNC.COLLECTIVE R152, `(.L_x_475) ;  /* 0x0000000098087348 */ /* 0x000fea0003c00000 */
[----:B------:R0:W1:Y:S02]  /*a870*/  SHFL.UP P6, R140, R139, R87, R86 ;  /* 0x040000578b8c7389 */ /* 0x00006400000c0056 */
[----:B01----:R-:W-:Y:S05]  /*a880*/  ENDCOLLECTIVE ;  /* 0x000000000000791b */ /* 0x003fea0003800000 */
.L_x_475:
[----:B------:R-:W-:Y:S01]  /*a890*/  HFMA2 R87, -RZ, RZ, 0, 9.5367431640625e-07 ;  /* 0x00000010ff577431 */ /* 0x000fe200000001ff */
[----:B------:R-:W-:-:S05]  /*a8a0*/  MOV R86, R140 ;  /* 0x0000008c00567202 */ /* 0x000fca0000000f00 */
[C---:B------:R-:W-:Y:S01]  /*a8b0*/  FFMA.FTZ R86, R136.reuse, R86, R138 ;  /* 0x0000005688567223 */ /* 0x040fe2000001008a */
[----:B------:R-:W-:-:S04]  /*a8c0*/  @P2 FMUL.FTZ R136, R136, R137 ;  /* 0x0000008988882220 */ /* 0x000fc80000410000 */
[----:B------:R-:W-:Y:S01]  /*a8d0*/  FSEL R138, R138, R86, !P2 ;  /* 0x000000568a8a7208 */ /* 0x000fe20005000000 */
[----:B------:R-:W-:Y:S01]  /*a8e0*/  IMAD.MOV.U32 R139, RZ, RZ, R136 ;  /* 0x000000ffff8b7224 */ /* 0x000fe200078e0088 */
[----:B------:R-:W-:-:S07]  /*a8f0*/  MOV R86, RZ ;  /* 0x000000ff00567202 */ /* 0x000fce0000000f00 */
[----:B------:R-:W-:Y:S05]  /*a900*/  WARPSYNC.COLLECTIVE R152, `(.L_x_476) ;  /* 0x0000000098087348 */ /* 0x000fea0003c00000 */
[----:B------:R0:W1:Y:S02]  /*a910*/  SHFL.UP P6, R140, R139, R87, R86 ;  /* 0x040000578b8c7389 */ /* 0x00006400000c0056 */
[----:B01----:R-:W-:Y:S05]  /*a920*/  ENDCOLLECTIVE ;  /* 0x000000000000791b */ /* 0x003fea0003800000 */
.L_x_476:
[----:B------:R-:W-:Y:S02]  /*a930*/  MOV R139, R138 ;  /* 0x0000008a008b7202 */ /* 0x000fe40000000f00 */
[----:B------:R-:W-:-:S07]  /*a940*/  MOV R137, R140 ;  /* 0x0000008c00897202 */ /* 0x000fce0000000f00 */
[----:B------:R-:W-:Y:S05]  /*a950*/  WARPSYNC.COLLECTIVE R152, `(.L_x_477) ;  /* 0x0000000098087348 */ /* 0x000fea0003c00000 */
[----:B------:R0:W1:Y:S02]  /*a960*/  SHFL.UP P6, R140, R139, R87, R86 ;  /* 0x040000578b8c7389 */ /* 0x00006400000c0056 */
[----:B01----:R-:W-:Y:S05]  /*a970*/  ENDCOLLECTIVE ;  /* 0x000000000000791b */ /* 0x003fea0003800000 */
.L_x_477:
[----:B------:R-:W-:Y:S01]  /*a980*/  IMAD.MOV.U32 R86, RZ, RZ, R140 ;  /* 0x000000ffff567224 */ /* 0x000fe200078e008c */
[----:B------:R-:W-:Y:S06]  /*a990*/  BRA `(.L_x_478) ;  /* 0xffffffb400ec7947 */ /* 0x000fec000383ffff */
.L_x_421:
[----:B------:R-:W-:Y:S01]  /*a9a0*/  HFMA2 R87, -RZ, RZ, 0, 1.847743988037109375e-06 ;  /* 0x0000001fff577431 */ /* 0x000fe200000001ff */
[----:B------:R-:W-:Y:S01]  /*a9b0*/  BSSY B0, `(.L_x_479) ;  /* 0x0000007000007945 */ /* 0x000fe20003800000 */
[----:B------:R-:W-:Y:S02]  /*a9c0*/  MOV R151, R136 ;  /* 0x0000008800977202 */ /* 0x000fe40000000f00 */
[----:B------:R-:W-:Y:S02]  /*a9d0*/  MOV R86, 0x1f ;  /* 0x0000001f00567802 */ /* 0x000fe40000000f00 */
[----:B------:R-:W-:-:S07]  /*a9e0*/  MOV R152, 0xffffffff ;  /* 0xffffffff00987802 */ /* 0x000fce0000000f00 */
[----:B---3-5:R-:W-:Y:S05]  /*a9f0*/  WARPSYNC.COLLECTIVE R152, `(.L_x_480) ;  /* 0x0000000098087348 */ /* 0x028fea0003c00000 */
[----:B------:R0:W1:Y:S02]  /*aa00*/  SHFL.IDX P2, R153, R151, R87, R86 ;  /* 0x0000005797997389 */ /* 0x0000640000040056 */
[----:B01-3-5:R-:W-:Y:S05]  /*aa10*/  ENDCOLLECTIVE ;  /* 0x000000000000791b */ /* 0x02bfea0003800000 */
.L_x_480:
[----:B------:R-:W-:Y:S05]  /*aa20*/  BSYNC B0 ;  /* 0x0000000000007941 */ /* 0x000fea0003800000 */
.L_x_479:
[----:B------:R-:W-:Y:S05]  /*aa30*/  BRA `(.L_x_481) ;  /* 0xffffffb400dc7947 */ /* 0x000fea000383ffff */
.L_x_422:
[----:B------:R-:W-:Y:S01]  /*aa40*/  HFMA2 R87, -RZ, RZ, 0, 1.847743988037109375e-06 ;  /* 0x0000001fff577431 */ /* 0x000fe200000001ff */
[----:B------:R-:W-:Y:S01]  /*aa50*/  BSSY B0, `(.L_x_482) ;  /* 0x0000007000007945 */ /* 0x000fe20003800000 */
[----:B------:R-:W-:Y:S01]  /*aa60*/  IMAD.MOV.U32 R151, RZ, RZ, R137 ;  /* 0x000000ffff977224 */ /* 0x000fe200078e0089 */
[----:B------:R-:W-:Y:S02]  /*aa70*/  MOV R86, 0x1f ;  /* 0x0000001f00567802 */ /* 0x000fe40000000f00 */
[----:B------:R-:W-:-:S07]  /*aa80*/  MOV R152, 0xffffffff ;  /* 0xffffffff00987802 */ /* 0x000fce0000000f00 */
[----:B---3-5:R-:W-:Y:S05]  /*aa90*/  WARPSYNC.COLLECTIVE R152, `(.L_x_483) ;  /* 0x0000000098087348 */ /* 0x028fea0003c00000 */
[----:B------:R0:W1:Y:S02]  /*aaa0*/  SHFL.IDX P2, R153, R151, R87, R86 ;  /* 0x0000005797997389 */ /* 0x0000640000040056 */
[----:B01-3-5:R-:W-:Y:S05]  /*aab0*/  ENDCOLLECTIVE ;  /* 0x000000000000791b */ /* 0x02bfea0003800000 */
.L_x_483:
[----:B------:R-:W-:Y:S05]  /*aac0*/  BSYNC B0 ;  /* 0x0000000000007941 */ /* 0x000fea0003800000 */
.L_x_482:
[----:B------:R-:W-:Y:S05]  /*aad0*/  BRA `(.L_x_484) ;  /* 0xffffffb400bc7947 */ /* 0x000fea000383ffff */
.L_x_423:
[----:B------:R-:W-:Y:S01]  /*aae0*/  HFMA2 R86, -RZ, RZ, 0, 0 ;  /* 0x00000000ff567431 */ /* 0x000fe200000001ff */
[----:B------:R-:W-:Y:S01]  /*aaf0*/  BSSY B0, `(.L_x_485) ;  /* 0x0000007000007945 */ /* 0x000fe20003800000 */
[----:B------:R-:W-:Y:S01]  /*ab00*/  MOV R139, R136 ;  /* 0x00000088008b7202 */ /* 0x000fe20000000f00 */
[----:B------:R-:W-:Y:S01]  /*ab10*/  IMAD.MOV.U32 R87, RZ, RZ, 0x1 ;  /* 0x00000001ff577424 */ /* 0x000fe200078e00ff */
[----:B------:R-:W-:-:S07]  /*ab20*/  MOV R152, 0xffffffff ;  /* 0xffffffff00987802 */ /* 0x000fce0000000f00 */
[----:B---3-5:R-:W-:Y:S05]  /*ab30*/  WARPSYNC.COLLECTIVE R152, `(.L_x_486) ;  /* 0x0000000098087348 */ /* 0x028fea0003c00000 */
[----:B------:R0:W1:Y:S02]  /*ab40*/  SHFL.UP P6, R140, R139, R87, R86 ;  /* 0x040000578b8c7389 */ /* 0x00006400000c0056 */
[----:B01-3-5:R-:W-:Y:S05]  /*ab50*/  ENDCOLLECTIVE ;  /* 0x000000000000791b */ /* 0x02bfea0003800000 */
.L_x_486:
[----:B------:R-:W-:Y:S05]  /*ab60*/  BSYNC B0 ;  /* 0x0000000000007941 */ /* 0x000fea0003800000 */
.L_x_485:
[----:B------:R-:W-:Y:S01]  /*ab70*/  HFMA2 R86, -RZ, RZ, 0, 0 ;  /* 0x00000000ff567431 */ /* 0x000fe200000001ff */
[----:B------:R-:W-:Y:S01]  /*ab80*/  MOV R139, R137 ;  /* 0x00000089008b7202 */ /* 0x000fe20000000f00 */
[----:B------:R-:W-:Y:S01]  /*ab90*/  IMAD.MOV.U32 R87, RZ, RZ, 0x1 ;  /* 0x00000001ff577424 */ /* 0x000fe200078e00ff */
[----:B------:R-:W-:Y:S02]  /*aba0*/  MOV R152, 0xffffffff ;  /* 0xffffffff00987802 */ /* 0x000fe40000000f00 */
[----:B------:R-:W-:Y:S02]  /*abb0*/  MOV R136, R140 ;  /* 0x0000008c00887202 */ /* 0x000fe40000000f00 */
[----:B------:R-:W-:-:S07]  /*abc0*/  MOV R151, R42 ;  /* 0x0000002a00977202 */ /* 0x000fce0000000f00 */
[----:B------:R-:W-:Y:S05]  /*abd0*/  WARPSYNC.COLLECTIVE R152, `(.L_x_487) ;  /* 0x0000000098087348 */ /* 0x000fea0003c00000 */
[----:B------:R0:W1:Y:S02]  /*abe0*/  SHFL.UP P6, R140, R139, R87, R86 ;  /* 0x040000578b8c7389 */ /* 0x00006400000c0056 */
[----:B01----:R-:W-:Y:S05]  /*abf0*/  ENDCOLLECTIVE ;  /* 0x000000000000791b */ /* 0x003fea0003800000 */
.L_x_487:
[----:B------:R-:W-:Y:S02]  /*ac00*/  HFMA2 R86, -RZ, RZ, 0, 1.847743988037109375e-06 ;  /* 0x0000001fff567431 */ /* 0x000fe400000001ff */
[----:B------:R-:W-:-:S07]  /*ac10*/  IMAD.MOV.U32 R87, RZ, RZ, RZ ;  /* 0x000000ffff577224 */ /* 0x000fce00078e00ff */
[----:B------:R-:W-:Y:S05]  /*ac20*/  WARPSYNC.COLLECTIVE R152, `(.L_x_488) ;  /* 0x0000000098087348 */ /* 0x000fea0003c00000 */
[----:B------:R0:W1:Y:S02]  /*ac30*/  SHFL.IDX P2, R153, R151, R87, R86 ;  /* 0x0000005797997389 */ /* 0x0000640000040056 */
[----:B01----:R-:W-:Y:S05]  /*ac40*/  ENDCOLLECTIVE ;  /* 0x000000000000791b */ /* 0x003fea0003800000 */
.L_x_488:
[----:B------:R-:W-:Y:S02]  /*ac50*/  MOV R137, R140 ;  /* 0x0000008c00897202 */ /* 0x000fe40000000f00 */
[----:B------:R-:W-:Y:S02]  /*ac60*/  MOV R151, R43 ;  /* 0x0000002b00977202 */ /* 0x000fe40000000f00 */
[----:B------:R-:W-:-:S07]  /*ac70*/  MOV R42, R153 ;  /* 0x00000099002a7202 */ /* 0x000fce0000000f00 */
[----:B------:R-:W-:Y:S05]  /*ac80*/  WARPSYNC.COLLECTIVE R152, `(.L_x_489) ;  /* 0x0000000098087348 */ /* 0x000fea0003c00000 */
[----:B------:R0:W1:Y:S02]  /*ac90*/  SHFL.IDX P2, R153, R151, R87, R86 ;  /* 0x0000005797997389 */ /* 0x0000640000040056 */
[----:B01----:R-:W-:Y:S05]  /*aca0*/  ENDCOLLECTIVE ;  /* 0x000000000000791b */ /* 0x003fea0003800000 */
.L_x_489:
[----:B------:R-:W-:Y:S01]  /*acb0*/  MOV R43, R153 ;  /* 0x00000099002b7202 */ /* 0x000fe20000000f00 */
[----:B------:R-:W-:Y:S06]  /*acc0*/  BRA `(.L_x_490) ;  /* 0xffffffb400587947 */ /* 0x000fec000383ffff */
.L_x_425:
[----:B------:R-:W-:Y:S02]  /*acd0*/  HFMA2 R86, -RZ, RZ, 0, 5.9604644775390625e-08 ;  /* 0x00000001ff567431 */ /* 0x000fe400000001ff */
[----:B------:R-:W-:Y:S01]  /*ace0*/  IMAD.MOV.U32 R153, RZ, RZ, R162 ;  /* 0x000000ffff997224 */ /* 0x000fe200078e00a2 */
[----:B------:R-:W-:Y:S02]  /*acf0*/  MOV R87, 0x1f ;  /* 0x0000001f00577802 */ /* 0x000fe40000000f00 */
[----:B------:R-:W-:Y:S02]  /*ad00*/  MOV R152, 0xffffffff ;  /* 0xffffffff00987802 */ /* 0x000fe40000000f00 */
[C---:B------:R-:W-:Y:S02]  /*ad10*/  ISETP.GT.U32.AND P3, PT, R156.reuse, 0x1b, PT ;  /* 0x0000001b9c00780c */ /* 0x040fe40003f64070 */
[----:B------:R-:W-:-:S13]  /*ad20*/  ISETP.GT.U32.AND P4, PT, R156, 0x17, PT ;  /* 0x000000179c00780c */ /* 0x000fda0003f84070 */
[----:B------:R-:W-:Y:S05]  /*ad30*/  WARPSYNC.COLLECTIVE R152, `(.L_x_491) ;  /* 0x0000000098087348 */ /* 0x000fea0003c00000 */
[----:B------:R0:W1:Y:S02]  /*ad40*/  SHFL.DOWN P0, R153, R153, R86, R87 ;  /* 0x0800005699997389 */ /* 0x0000640000000057 */
[----:B01----:R-:W-:Y:S05]  /*ad50*/  ENDCOLLECTIVE ;  /* 0x000000000000791b */ /* 0x003fea0003800000 */
.L_x_491:
[----:B------:R-:W-:Y:S02]  /*ad60*/  ISETP.GT.U32.AND P5, PT, R156, 0xf, PT ;  /* 0x0000000f9c00780c */ /* 0x000fe40003fa4070 */
[----:B------:R-:W-:Y:S01]  /*ad70*/  MOV R151, R153 ;  /* 0x0000009900977202 */ /* 0x000fe20000000f00 */
[----:B------:R-:W-:-:S04]  /*ad80*/  IMAD.MOV.U32 R153, RZ, RZ, R163 ;  /* 0x000000ffff997224 */ /* 0x000fc800078e00a3 */
[----:B------:R-:W-:-:S07]  /*ad90*/  @P2 FMUL.FTZ R151, R151, R162 ;  /* 0x000000a297972220 */ /* 0x000fce0000410000 */
[----:B------:R-:W-:Y:S05]  /*ada0*/  WARPSYNC.COLLECTIVE R152, `(.L_x_492) ;  /* 0x0000000098087348 */ /* 0x000fea0003c00000 */
[----:B------:R0:W1:Y:S02]  /*adb0*/  SHFL.DOWN P0, R153, R153, R86, R87 ;  /* 0x0800005699997389 */ /* 0x0000640000000057 */
[----:B01----:R-:W-:Y:S05]  /*adc0*/  ENDCOLLECTIVE ;  /* 0x000000000000791b */ /* 0x003fea0003800000 */
.L_x_492:
[----:B------:R-:W-:-:S05]  /*add0*/  MOV R86, R153 ;  /* 0x0000009900567202 */ /* 0x000fca0000000f00 */
[----:B------:R-:W-:Y:S01]  /*ade0*/  @P2 FFMA.FTZ R86, R162, R86, R163 ;  /* 0x00000056a2562223 */ /* 0x000fe200000100a3 */
[----:B------:R-:W-:-:S04]  /*adf0*/  @P2 MOV R162, R151 ;  /* 0x0000009700a22202 */ /* 0x000fc80000000f00 */
[----:B------:R-:W-:Y:S01]  /*ae00*/  @P2 MOV R163, R86 ;  /* 0x0000005600a32202 */ /* 0x000fe20000000f00 */
[----:B------:R-:W-:Y:S01]  /*ae10*/  IMAD.MOV.U32 R86, RZ, RZ, 0x2 ;  /* 0x00000002ff567424 */ /* 0x000fe200078e00ff */
[----:B------:R-:W-:Y:S02]  /*ae20*/  MOV R153, R162 ;  /* 0x000000a200997202 */ /* 0x000fe40000000f00 */
[----:B------:R-:W-:-:S13]  /*ae30*/  ISETP.GT.U32.AND P2, PT, R156, 0x1d, PT ;  /* 0x0000001d9c00780c */ /* 0x000fda0003f44070 */
[----:B------:R-:W-:Y:S05]  /*ae40*/  WARPSYNC.COLLECTIVE R152, `(.L_x_493) ;  /* 0x0000000098087348 */ /* 0x000fea0003c00000 */
[----:B------:R0:W1:Y:S02]  /*ae50*/  SHFL.DOWN P0, R153, R153, R86, R87 ;  /* 0x0800005699997389 */ /* 0x0000640000000057 */
[----:B01----:R-:W-:Y:S05]  /*ae60*/  ENDCOLLECTIVE ;  /* 0x000000000000791b */ /* 0x003fea0003800000 */
.L_x_493:
[----:B------:R-:W-:Y:S02]  /*ae70*/  MOV R151, R153 ;  /* 0x0000009900977202 */ /* 0x000fe40000000f00 */
[----:B------:R-:W-:-:S03]  /*ae80*/  MOV R153, R163 ;  /* 0x000000a300997202 */ /* 0x000fc60000000f00 */
[----:B------:R-:W-:-:S07]  /*ae90*/  @!P2 FMUL.FTZ R151, R162, R151 ;  /* 0x00000097a297a220 */ /* 0x000fce0000410000 */
[----:B------:R-:W-:Y:S05]  /*aea0*/  WARPSYNC.COLLECTIVE R152, `(.L_x_494) ;  /* 0x0000000098087348 */ /* 0x000fea0003c00000 */
[----:B------:R0:W1:Y:S02]  /*aeb0*/  SHFL.DOWN P0, R153, R153, R86, R87 ;  /* 0x0800005699997389 */ /* 0x0000640000000057 */
[----:B01----:R-:W-:Y:S05]  /*aec0*/  ENDCOLLECTIVE ;  /* 0x000000000000791b */ /* 0x003fea0003800000 */
.L_x_494:
        /* <DEDUP_REMOVED lines=9> */
.L_x_495:
[----:B------:R-:W-:Y:S02]  /*af60*/  MOV R151, R153 ;  /* 0x0000009900977202 */ /* 0x000fe40000000f00 */
[----:B------:R-:W-:-:S03]  /*af70*/  MOV R153, R163 ;  /* 0x000000a300997202 */ /* 0x000fc60000000f00 */
[----:B------:R-:W-:-:S07]  /*af80*/  @!P3 FMUL.FTZ R151, R162, R151 ;  /* 0x00000097a297b220 */ /* 0x000fce0000410000 */
[----:B------:R-:W-:Y:S05]  /*af90*/  WARPSYNC.COLLECTIVE R152, `(.L_x_496) ;  /* 0x0000000098087348 */ /* 0x000fea0003c00000 */
[----:B------:R0:W1:Y:S02]  /*afa0*/  SHFL.DOWN P0, R153, R153, R86, R87 ;  /* 0x0800005699997389 */ /* 0x0000640000000057 */
[----:B01----:R-:W-:Y:S05]  /*afb0*/  ENDCOLLECTIVE ;  /* 0x000000000000791b */ /* 0x003fea0003800000 */
.L_x_496:
[----:B------:R-:W-:-:S04]  /*afc0*/  IMAD.MOV.U32 R86, RZ, RZ, R153 ;  /* 0x000000ffff567224 */ /* 0x000fc800078e0099 */
[----:B------:R-:W-:Y:S01]  /*afd0*/  @!P3 FFMA.FTZ R86, R162, R86, R163 ;  /* 0x00000056a256b223 */ /* 0x000fe200000100a3 */
[----:B------:R-:W-:-:S04]  /*afe0*/  @!P3 MOV R162, R151 ;  /* 0x0000009700a2b202 */ /* 0x000fc80000000f00 */
[----:B------:R-:W-:Y:S01]  /*aff0*/  @!P3 MOV R163, R86 ;  /* 0x0000005600a3b202 */ /* 0x000fe20000000f00 */
[----:B------:R-:W-:Y:S01]  /*b000*/  HFMA2 R86, -RZ, RZ, 0, 4.76837158203125e-07 ;  /* 0x00000008ff567431 */ /* 0x000fe200000001ff */
[----:B------:R-:W-:-:S07]  /*b010*/  MOV R153, R162 ;  /* 0x000000a200997202 */ /* 0x000fce0000000f00 */
[----:B------:R-:W-:Y:S05]  /*b020*/  WARPSYNC.COLLECTIVE R152, `(.L_x_497) ;  /* 0x0000000098087348 */ /* 0x000fea0003c00000 */
[----:B------:R0:W1:Y:S02]  /*b030*/  SHFL.DOWN P0, R153, R153, R86, R87 ;  /* 0x0800005699997389 */ /* 0x0000640000000057 */
[----:B01----:R-:W-:Y:S05]  /*b040*/  ENDCOLLECTIVE ;  /* 0x000000000000791b */ /* 0x003fea0003800000 */
.L_x_497:
[----:B------:R-:W-:Y:S01]  /*b050*/  IMAD.MOV.U32 R151, RZ, RZ, R153 ;  /* 0x000000ffff977224 */ /* 0x000fe200078e0099 */
[----:B------:R-:W-:-:S03]  /*b060*/  MOV R153, R163 ;  /* 0x000000a300997202 */ /* 0x000fc60000000f00 */
[----:B------:R-:W-:-:S07]  /*b070*/  @!P4 FMUL.FTZ R151, R162, R151 ;  /* 0x00000097a297c220 */ /* 0x000fce0000410000 */
[----:B------:R-:W-:Y:S05]  /*b080*/  WARPSYNC.COLLECTIVE R152, `(.L_x_498) ;  /* 0x0000000098087348 */ /* 0x000fea0003c00000 */
[----:B------:R0:W1:Y:S02]  /*b090*/  SHFL.DOWN P0, R153, R153, R86, R87 ;  /* 0x0800005699997389 */ /* 0x0000640000000057 */
[----:B01----:R-:W-:Y:S05]  /*b0a0*/  ENDCOLLECTIVE ;  /* 0x000000000000791b */ /* 0x003fea0003800000 */
.L_x_498:
[----:B------:R-:W-:-:S05]  /*b0b0*/  MOV R86, R153 ;  /* 0x0000009900567202 */ /* 0x000fca0000000f00 */
[----:B------:R-:W-:Y:S01]  /*b0c0*/  @!P4 FFMA.FTZ R86, R162, R86, R163 ;  /* 0x00000056a256c223 */ /* 0x000fe200000100a3 */
[----:B------:R-:W-:-:S04]  /*b0d0*/  @!P4 MOV R162, R151 ;  /* 0x0000009700a2c202 */ /* 0x000fc80000000f00 */
[----:B------:R-:W-:Y:S01]  /*b0e0*/  @!P4 MOV R163, R86 ;  /* 0x0000005600a3c202 */ /* 0x000fe20000000f00 */
[----:B------:R-:W-:Y:S02]  /*b0f0*/  HFMA2 R86, -RZ, RZ, 0, 9.5367431640625e-07 ;  /* 0x00000010ff567431 */ /* 0x000fe400000001ff */
[----:B------:R-:W-:-:S07]  /*b100*/  IMAD.MOV.U32 R153, RZ, RZ, R162 ;  /* 0x000000ffff997224 */ /* 0x000fce00078e00a2 */
[----:B------:R-:W-:Y:S05]  /*b110*/  WARPSYNC.COLLECTIVE R152, `(.L_x_499) ;  /* 0x0000000098087348 */ /* 0x000fea0003c00000 */
[----:B------:R0:W1:Y:S02]  /*b120*/  SHFL.DOWN P0, R153, R153, R86, R87 ;  /* 0x0800005699997389 */ /* 0x0000640000000057 */
[----:B01----:R-:W-:Y:S05]  /*b130*/  ENDCOLLECTIVE ;  /* 0x000000000000791b */ /* 0x003fea0003800000 */
.L_x_499:
[----:B------:R-:W-:Y:S02]  /*b140*/  MOV R151, R153 ;  /* 0x0000009900977202 */ /* 0x000fe40000000f00 */
[----:B------:R-:W-:-:S03]  /*b150*/  MOV R153, R163 ;  /* 0x000000a300997202 */ /* 0x000fc60000000f00 */
[----:B------:R-:W-:-:S07]  /*b160*/  @!P5 FMUL.FTZ R151, R162, R151 ;  /* 0x00000097a297d220 */ /* 0x000fce0000410000 */
[----:B------:R-:W-:Y:S05]  /*b170*/  WARPSYNC.COLLECTIVE R152, `(.L_x_500) ;  /* 0x0000000098087348 */ /* 0x000fea0003c00000 */
[----:B------:R0:W1:Y:S02]  /*b180*/  SHFL.DOWN P0, R153, R153, R86, R87 ;  /* 0x0800005699997389 */ /* 0x0000640000000057 */
[----:B01----:R-:W-:Y:S05]  /*b190*/  ENDCOLLECTIVE ;  /* 0x000000000000791b */ /* 0x003fea0003800000 */
.L_x_500:
[----:B------:R-:W-:Y:S01]  /*b1a0*/  HFMA2 R87, -RZ, RZ, 0, 0 ;  /* 0x00000000ff577431 */ /* 0x000fe200000001ff */
[----:B------:R-:W-:-:S05]  /*b1b0*/  MOV R86, R153 ;  /* 0x0000009900567202 */ /* 0x000fca0000000f00 */
[----:B------:R-:W-:Y:S01]  /*b1c0*/  @!P5 FFMA.FTZ R86, R162, R86, R163 ;  /* 0x00000056a256d223 */ /* 0x000fe200000100a3 */
[----:B------:R-:W-:-:S03]  /*b1d0*/  @!P5 MOV R162, R151 ;  /* 0x0000009700a2d202 */ /* 0x000fc60000000f00 */
[----:B------:R-:W-:Y:S01]  /*b1e0*/  @!P5 IMAD.MOV.U32 R163, RZ, RZ, R86 ;  /* 0x000000ffffa3d224 */ /* 0x000fe200078e0056 */
[----:B------:R-:W-:Y:S02]  /*b1f0*/  MOV R151, R162 ;  /* 0x000000a200977202 */ /* 0x000fe40000000f00 */
[----:B------:R-:W-:-:S07]  /*b200*/  MOV R86, 0x1f ;  /* 0x0000001f00567802 */ /* 0x000fce0000000f00 */
[----:B------:R-:W-:Y:S05]  /*b210*/  WARPSYNC.COLLECTIVE R152, `(.L_x_501) ;  /* 0x0000000098087348 */ /* 0x000fea0003c00000 */
[----:B------:R0:W1:Y:S02]  /*b220*/  SHFL.IDX P2, R153, R151, R87, R86 ;  /* 0x0000005797997389 */ /* 0x0000640000040056 */
[----:B01----:R-:W-:Y:S05]  /*b230*/  ENDCOLLECTIVE ;  /* 0x000000000000791b */ /* 0x003fea0003800000 */
.L_x_501:
[----:B------:R-:W-:Y:S01]  /*b240*/  MOV R151, R163 ;  /* 0x000000a300977202 */ /* 0x000fe20000000f00 */
[----:B------:R-:W-:-:S07]  /*b250*/  IMAD.MOV.U32 R157, RZ, RZ, R153 ;  /* 0x000000ffff9d7224 */ /* 0x000fce00078e0099 */
[----:B------:R-:W-:Y:S05]  /*b260*/  WARPSYNC.COLLECTIVE R152, `(.L_x_502) ;  /* 0x0000000098087348 */ /* 0x000fea0003c00000 */
[----:B------:R0:W1:Y:S02]  /*b270*/  SHFL.IDX P2, R153, R151, R87, R86 ;  /* 0x0000005797997389 */ /* 0x0000640000040056 */
[----:B01----:R-:W-:Y:S05]  /*b280*/  ENDCOLLECTIVE ;  /* 0x000000000000791b */ /* 0x003fea0003800000 */
.L_x_502:
[----:B------:R-:W-:Y:S02]  /*b290*/  HFMA2 R86, -RZ, RZ, 0, 5.9604644775390625e-08 ;  /* 0x00000001ff567431 */ /* 0x000fe400000001ff */
[----:B------:R-:W-:Y:S01]  /*b2a0*/  IMAD.MOV.U32 R87, RZ, RZ, 0x1f ;  /* 0x0000001fff577424 */ /* 0x000fe200078e00ff */
[----:B------:R-:W-:Y:S02]  /*b2b0*/  MOV R151, R42 ;  /* 0x0000002a00977202 */ /* 0x000fe40000000f00 */
[----:B------:R-:W-:Y:S02]  /*b2c0*/  MOV R156, R153 ;  /* 0x00000099009c7202 */ /* 0x000fe40000000f00 */
[----:B------:R-:W-:-:S03]  /*b2d0*/  MOV R153, R162 ;  /* 0x000000a200997202 */ /* 0x000fc60000000f00 */
[-C--:B------:R-:W-:Y:S01]  /*b2e0*/  FFMA.FTZ R156, R43, R157.reuse, R156 ;  /* 0x0000009d2b9c7223 */ /* 0x080fe2000001009c */
[----:B------:R-:W-:-:S07]  /*b2f0*/  FMUL.FTZ R157, R42, R157 ;  /* 0x0000009d2a9d7220 */ /* 0x000fce0000410000 */
[----:B------:R-:W-:Y:S05]  /*b300*/  WARPSYNC.COLLECTIVE R152, `(.L_x_503) ;  /* 0x0000000098087348 */ /* 0x000fea0003c00000 */
[----:B------:R0:W1:Y:S02]  /*b310*/  SHFL.DOWN P0, R153, R153, R86, R87 ;  /* 0x0800005699997389 */ /* 0x0000640000000057 */
[----:B01----:R-:W-:Y:S05]  /*b320*/  ENDCOLLECTIVE ;  /* 0x000000000000791b */ /* 0x003fea0003800000 */
.L_x_503:
[----:B------:R-:W-:Y:S02]  /*b330*/  MOV R162, R153 ;  /* 0x0000009900a27202 */ /* 0x000fe40000000f00 */
[----:B------:R-:W-:-:S07]  /*b340*/  MOV R153, R163 ;  /* 0x000000a300997202 */ /* 0x000fce0000000f00 */
[----:B------:R-:W-:Y:S05]  /*b350*/  WARPSYNC.COLLECTIVE R152, `(.L_x_504) ;  /* 0x0000000098087348 */ /* 0x000fea0003c00000 */
[----:B------:R0:W1:Y:S02]  /*b360*/  SHFL.DOWN P0, R153, R153, R86, R87 ;  /* 0x0800005699997389 */ /* 0x0000640000000057 */
[----:B01----:R-:W-:Y:S05]  /*b370*/  ENDCOLLECTIVE ;  /* 0x000000000000791b */ /* 0x003fea0003800000 */
.L_x_504:
[----:B------:R-:W-:Y:S02]  /*b380*/  HFMA2 R86, -RZ, RZ, 0, 1.847743988037109375e-06 ;  /* 0x0000001fff567431 */ /* 0x000fe400000001ff */
[----:B------:R-:W-:Y:S01]  /*b390*/  IMAD.MOV.U32 R87, RZ, RZ, RZ ;  /* 0x000000ffff577224 */ /* 0x000fe200078e00ff */
[----:B------:R-:W-:-:S07]  /*b3a0*/  MOV R163, R153 ;  /* 0x0000009900a37202 */ /* 0x000fce0000000f00 */
[----:B------:R-:W-:Y:S05]  /*b3b0*/  WARPSYNC.COLLECTIVE R152, `(.L_x_505) ;  /* 0x0000000098087348 */ /* 0x000fea0003c00000 */
[----:B------:R0:W1:Y:S02]  /*b3c0*/  SHFL.IDX P2, R153, R151, R87, R86 ;  /* 0x0000005797997389 */ /* 0x0000640000040056 */
[----:B01----:R-:W-:Y:S05]  /*b3d0*/  ENDCOLLECTIVE ;  /* 0x000000000000791b */ /* 0x003fea0003800000 */
.L_x_505:
[----:B------:R-:W-:Y:S02]  /*b3e0*/  ISETP.NE.AND P0, PT, R79, 0x1f, PT ;  /* 0x0000001f4f00780c */ /* 0x000fe40003f05270 */
[----:B------:R-:W-:Y:S02]  /*b3f0*/  MOV R151, R43 ;  /* 0x0000002b00977202 */ /* 0x000fe40000000f00 */
[----:B------:R-:W-:-:S09]  /*b400*/  MOV R42, R153 ;  /* 0x00000099002a7202 */ /* 0x000fd20000000f00 */
[----:B------:R-:W-:Y:S05]  /*b410*/  WARPSYNC.COLLECTIVE R152, `(.L_x_506) ;  /* 0x0000000098087348 */ /* 0x000fea0003c00000 */
[----:B------:R0:W1:Y:S02]  /*b420*/  SHFL.IDX P2, R153, R151, R87, R86 ;  /* 0x0000005797997389 */ /* 0x0000640000040056 */
[----:B01----:R-:W-:Y:S05]  /*b430*/  ENDCOLLECTIVE ;  /* 0x000000000000791b */ /* 0x003fea0003800000 */
.L_x_506:
[----:B------:R-:W-:Y:S01]  /*b440*/  MOV R43, R153 ;  /* 0x00000099002b7202 */ /* 0x000fe20000000f00 */
[----:B------:R-:W-:Y:S06]  /*b450*/  BRA `(.L_x_507) ;  /* 0xffffffb800047947 */ /* 0x000fec000383ffff */
.L_x_508:
        /* <DEDUP_REMOVED lines=10> */
.L_x_10414:


//--------------------- .text._Z25selective_scan_bwd_kernelI32Selective_Scan_bwd_kernel_traitsILi128ELi16ELb0ELb0ELb1ELb1ELb0EffEEv12SSMParamsBwd --------------------------
	.section	.text._Z25selective_scan_bwd_kernelI32Selective_Scan_bwd_kernel_traitsILi128ELi16ELb0ELb0ELb1ELb1ELb0EffEEv12SSMParamsBwd,"ax",@progbits
	.align	128
        .global         _Z25selective_scan_bwd_kernelI32Selective_Scan_bwd_kernel_traitsILi128ELi16ELb0ELb0ELb1ELb1ELb0EffEEv12SSMParamsBwd
        .type           _Z25selective_scan_bwd_kernelI32Selective_Scan_bwd_kernel_traitsILi128ELi16ELb0ELb0ELb1ELb1ELb0EffEEv12SSMParamsBwd,@function
        .size           _Z25selective_scan_bwd_kernelI32Selective_Scan_bwd_kernel_traitsILi128ELi16ELb0ELb0ELb1ELb1ELb0EffEEv12SSMParamsBwd,(.L_x_10415 - _Z25selective_scan_bwd_kernelI32Selective_Scan_bwd_kernel_traitsILi128ELi16ELb0ELb0ELb1ELb1ELb0EffEEv12SSMParamsBwd)
        .other          _Z25selective_scan_bwd_kernelI32Selective_Scan_bwd_kernel_traitsILi128ELi16ELb0ELb0ELb1ELb1ELb0EffEEv12SSMParamsBwd,@"STO_CUDA_ENTRY STV_DEFAULT"
_Z25selective_scan_bwd_kernelI32Selective_Scan_bwd_kernel_traitsILi128ELi16ELb0ELb0ELb1ELb1ELb0EffEEv12SSMParamsBwd:
.text._Z25selective_scan_bwd_kernelI32Selective_Scan_bwd_kernel_traitsILi128ELi16ELb0ELb0ELb1ELb1ELb0EffEEv12SSMParamsBwd:
        /* <DEDUP_REMOVED lines=26> */
[----:B------:R-:W-:-:S04]  /*01a0*/  MOV R5, UR7 ;  /* 0x0000000700057c02 */ /* 0x000fc80008000f00 */
[----:B---3--:R3:W2:Y:S04]  /*01b0*/  @P0 LDG.E R3, desc[UR34][R2.64] ;  /* 0x0000002202030981 */ /* 0x0086a8000c1e1900 */
[----:B------:R-:W2:Y:S01]  /*01c0*/  @P1 LDG.E R4, desc[UR34][R4.64] ;  /* 0x0000002204041981 */ /* 0x000ea2000c1e1900 */
[----:B----4-:R-:W-:Y:S01]  /*01d0*/  MOV R0, UR25 ;  /* 0x0000001900007c02 */ /* 0x010fe20008000f00 */
[----:B-----5:R-:W-:Y:S02]  /*01e0*/  UIMAD.WIDE.U32 UR4, UR10, UR12, URZ ;  /* 0x0000000c0a0472a5 */ /* 0x020fe4000f8e00ff */
        /* <DEDUP_REMOVED lines=8> */
[----:B------:R-:W-:-:S02]  /*0270*/  UIMAD.WIDE.U32 UR20, UR8, UR18, UR6 ;  /* 0x00000012081472a5 */ /* 0x000fc4000f8e0006 */
        /* <DEDUP_REMOVED lines=88> */
[C---:B0-----:R-:W-:Y:S02]  /*0800*/  SHF.L.U32 R85, R0.reuse, 0x4, RZ ;  /* 0x0000000400557819 */ /* 0x041fe400000006ff */
[----:B------:R-:W-:-:S04]  /*0810*/  LOP3.LUT R40, R0, 0x1f, RZ, 0xc0, !PT ;  /* 0x0000001f00287812 */ /* 0x000fc800078ec0ff */
[----:B-12---:R-:W-:-:S07]  /*0820*/  LOP3.LUT R85, R40, 0x3e00, R85, 0xf8, !PT ;  /* 0x00003e0028557812 */ /* 0x006fce00078ef855 */
.L_x_588:
[----:B------:R-:W0:Y:S01]  /*0830*/  LDCU UR23, c[0x0][0x388] ;  /* 0x00007100ff1777ac */ /* 0x000e220008000800 */
[----:B------:R-:W-:Y:S01]  /*0840*/  MOV R4, UR11 ;  /* 0x0000000b00047c02 */ /* 0x000fe20008000f00 */
[----:B------:R-:W-:Y:S01]  /*0850*/  IMAD.U32 R5, RZ, RZ, UR16 ;  /* 0x00000010ff057e24 */ /* 0x000fe2000f8e00ff */
[----:B------:R-:W-:Y:S01]  /*0860*/  CS2R R14, SRZ ;  /* 0x00000000000e7805 */ /* 0x000fe2000001ff00 */
[----:B------:R-:W-:Y:S01]  /*0870*/  ULEA UR8, UR10, 0xfffff800, 0xb ;  /* 0xfffff8000a087891 */ /* 0x000fe2000f8e58ff */
[----:B------:R-:W-:Y:S01]  /*0880*/  CS2R R16, SRZ ;  /* 0x0000000000107805 */ /* 0x000fe2000001ff00 */
[----:B------:R-:W-:Y:S01]  /*0890*/  IMAD.WIDE.U32 R8, R85, 0x4, R4 ;  /* 0x0000000455087825 */ /* 0x000fe200078e0004 */
[----:B------:R-:W-:Y:S02]  /*08a0*/  MOV R3, RZ ;  /* 0x000000ff00037202 */ /* 0x000fe40000000f00 */
[----:B------:R-:W-:Y:S02]  /*08b0*/  CS2R R10, SRZ ;  /* 0x00000000000a7805 */ /* 0x000fe4000001ff00 */
[----:B------:R-:W-:-:S02]  /*08c0*/  CS2R R12, SRZ ;  /* 0x00000000000c7805 */ /* 0x000fc4000001ff00 */
[----:B------:R-:W-:Y:S02]  /*08d0*/  CS2R R18, SRZ ;  /* 0x0000000000127805 */ /* 0x000fe4000001ff00 */
[----:B------:R-:W-:Y:S02]  /*08e0*/  CS2R R20, SRZ ;  /* 0x0000000000147805 */ /* 0x000fe4000001ff00 */
[----:B------:R-:W-:Y:S01]  /*08f0*/  CS2R R22, SRZ ;  /* 0x0000000000167805 */ /* 0x000fe2000001ff00 */
[----:B0-----:R-:W-:-:S06]  /*0900*/  UIADD3 UR8, UPT, UPT, -UR8, UR23, URZ ;  /* 0x0000001708087290 */ /* 0x001fcc000fffe1ff */
[----:B------:R-:W-:Y:S02]  /*0910*/  ISETP.GE.AND P0, PT, R85, UR8, PT ;  /* 0x0000000855007c0c */ /* 0x000fe4000bf06270 */
[----:B------:R-:W-:Y:S01]  /*0920*/  SHF.L.U32 R85, R0, 0x4, RZ ;  /* 0x0000000400557819 */ /* 0x000fe200000006ff */
[----:B------:R-:W-:Y:S01]  /*0930*/  HFMA2 R0, -RZ, RZ, 0, 0 ;  /* 0x00000000ff007431 */ /* 0x000fe200000001ff */
[----:B------:R-:W-:Y:S01]  /*0940*/  BAR.SYNC.DEFER_BLOCKING 0x0 ;  /* 0x0000000000007b1d */ /* 0x000fe20000010000 */
[----:B------:R-:W-:Y:S02]  /*0950*/  P2R R44, PR, RZ, 0x1 ;  /* 0x00000001ff2c7803 */ /* 0x000fe40000000000 */
[----:B------:R-:W-:-:S04]  /*0960*/  LOP3.LUT R25, R85, 0x3e00, RZ, 0xc0, !PT ;  /* 0x00003e0055197812 */ /* 0x000fc800078ec0ff */
[----:B------:R-:W-:-:S04]  /*0970*/  LOP3.LUT R79, R25, R40, RZ, 0xfc, !PT ;  /* 0x00000028194f7212 */ /* 0x000fc800078efcff */
[C---:B------:R-:W-:Y:S02]  /*0980*/  LOP3.LUT R78, R79.reuse, 0x20, RZ, 0xfc, !PT ;  /* 0x000000204f4e7812 */ /* 0x040fe400078efcff */
[C---:B------:R-:W-:Y:S02]  /*0990*/  LOP3.LUT R73, R79.reuse, 0xc0, RZ, 0xfc, !PT ;  /* 0x000000c04f497812 */ /* 0x040fe400078efcff */
[----:B------:R-:W-:Y:S02]  /*09a0*/  SHF.L.U32 R4, R79, 0x2, RZ ;  /* 0x000000024f047819 */ /* 0x000fe400000006ff */
[----:B------:R-:W-:Y:S02]  /*09b0*/  ISETP.GE.AND P2, PT, R73, UR8, PT ;  /* 0x0000000849007c0c */ /* 0x000fe4000bf46270 */
[----:B------:R-:W-:Y:S01]  /*09c0*/  IADD3 R6, P1, PT, R4, UR17, RZ ;  /* 0x0000001104067c10 */ /* 0x000fe2000ff3e0ff */
[----:B------:R-:W2:Y:S01]  /*09d0*/  @!P0 LDG.E R0, desc[UR34][R8.64] ;  /* 0x0000002208008981 */ /* 0x000ea2000c1e1900 */
[----:B------:R-:W-:-:S02]  /*09e0*/  ISETP.GE.AND P0, PT, R78, UR8, PT ;  /* 0x000000084e007c0c */ /* 0x000fc4000bf06270 */
[----:B------:R-:W-:Y:S02]  /*09f0*/  LOP3.LUT R72, R79, 0xe0, RZ, 0xfc, !PT ;  /* 0x000000e04f487812 */ /* 0x000fe400078efcff */
[----:B------:R-:W-:-:S05]  /*0a00*/  P2R R38, PR, RZ, 0x1 ;  /* 0x00000001ff267803 */ /* 0x000fca0000000000 */
[----:B------:R-:W3:Y:S01]  /*0a10*/  @!P2 LDG.E R14, desc[UR34][R8.64+0x300] ;  /* 0x00030022080ea981 */ /* 0x000ee2000c1e1900 */
[----:B------:R-:W-:Y:S02]  /*0a20*/  IADD3 R4, P0, PT, R4, UR19, RZ ;  /* 0x0000001304047c10 */ /* 0x000fe4000ff1e0ff */
[----:B------:R-:W-:Y:S02]  /*0a30*/  LOP3.LUT R2, R2, 0xfffffffb, RZ, 0xc0, !PT ;  /* 0xfffffffb02027812 */ /* 0x000fe400078ec0ff */
[----:B------:R-:W-:Y:S02]  /*0a40*/  IADD3.X R5, PT, PT, RZ, UR20, RZ, P0, !PT ;  /* 0x00000014ff057c10 */ /* 0x000fe400087fe4ff */
[----:B------:R-:W-:Y:S02]  /*0a50*/  ISETP.GE.AND P0, PT, R72, UR8, PT ;  /* 0x0000000848007c0c */ /* 0x000fe4000bf06270 */
[----:B------:R-:W-:Y:S02]  /*0a60*/  @P2 LOP3.LUT R2, R2, 0x4, RZ, 0xfc, !PT ;  /* 0x0000000402022812 */ /* 0x000fe400078efcff */
[----:B------:R-:W-:-:S02]  /*0a70*/  LOP3.LUT R71, R79, 0x100, RZ, 0xfc, !PT ;  /* 0x000001004f477812 */ /* 0x000fc400078efcff */
[----:B------:R-:W-:Y:S02]  /*0a80*/  LOP3.LUT R2, R2, 0xfffffffd, RZ, 0xc0, !PT ;  /* 0xfffffffd02027812 */ /* 0x000fe400078ec0ff */
[C---:B------:R-:W-:Y:S02]  /*0a90*/  LOP3.LUT R77, R79.reuse, 0x40, RZ, 0xfc, !PT ;  /* 0x000000404f4d7812 */ /* 0x040fe400078efcff */
[C---:B------:R-:W-:Y:S02]  /*0aa0*/  LOP3.LUT R76, R79.reuse, 0x60, RZ, 0xfc, !PT ;  /* 0x000000604f4c7812 */ /* 0x040fe400078efcff */
[C---:B------:R-:W-:Y:S01]  /*0ab0*/  LOP3.LUT R74, R79.reuse, 0xa0, RZ, 0xfc, !PT ;  /* 0x000000a04f4a7812 */ /* 0x040fe200078efcff */
[----:B------:R-:W4:Y:S01]  /*0ac0*/  @!P0 LDG.E R15, desc[UR34][R8.64+0x380] ;  /* 0x00038022080f8981 */ /* 0x000f22000c1e1900 */
[----:B------:R-:W-:Y:S02]  /*0ad0*/  @P0 LOP3.LUT R2, R2, 0x2, RZ, 0xfc, !PT ;  /* 0x0000000202020812 */ /* 0x000fe400078efcff */
[----:B------:R-:W-:-:S02]  /*0ae0*/  LOP3.LUT R75, R79, 0x80, RZ, 0xfc, !PT ;  /* 0x000000804f4b7812 */ /* 0x000fc400078efcff */
        /* <DEDUP_REMOVED lines=44> */
[----:B-1----:R-:W-:-:S04]  /*0db0*/  IADD3 R24, PT, PT, R25, R45, RZ ;  /* 0x0000002d19187210 */ /* 0x002fc80007ffe0ff */
[CC--:B------:R-:W-:Y:S02]  /*0dc0*/  LEA.HI.SX32 R25, R24.reuse, R24.reuse, 0x1b ;  /* 0x0000001818197211 */ /* 0x0c0fe400078fdaff */
[C---:B------:R-:W-:Y:S02]  /*0dd0*/  IADD3 R9, PT, PT, R24.reuse, 0x60, RZ ;  /* 0x0000006018097810 */ /* 0x040fe40007ffe0ff */
[----:B------:R-:W-:Y:S02]  /*0de0*/  LEA R118, R25, UR29, 0x2 ;  /* 0x0000001d19767c11 */ /* 0x000fe4000f8e10ff */
[C---:B------:R-:W-:Y:S01]  /*0df0*/  IADD3 R25, PT, PT, R24.reuse, 0x20, RZ ;  /* 0x0000002018197810 */ /* 0x040fe20007ffe0ff */
[C---:B------:R-:W-:Y:S01]  /*0e00*/  VIADD R29, R24.reuse, 0x80 ;  /* 0x00000080181d7836 */ /* 0x040fe20000000000 */
[----:B------:R-:W-:Y:S02]  /*0e10*/  IADD3 R27, PT, PT, R24, 0x40, RZ ;  /* 0x00000040181b7810 */ /* 0x000fe40007ffe0ff */
[----:B------:R-:W-:-:S02]  /*0e20*/  LEA.HI.SX32 R9, R9, R24, 0x1b ;  /* 0x0000001809097211 */ /* 0x000fc400078fdaff */
[C---:B------:R-:W-:Y:S02]  /*0e30*/  IADD3 R31, PT, PT, R24.reuse, 0xa0, RZ ;  /* 0x000000a0181f7810 */ /* 0x040fe40007ffe0ff */
[-C--:B------:R-:W-:Y:S02]  /*0e40*/  LEA.HI.SX32 R25, R25, R24.reuse, 0x1b ;  /* 0x0000001819197211 */ /* 0x080fe400078fdaff */
[-C--:B------:R-:W-:Y:S02]  /*0e50*/  LEA.HI.SX32 R27, R27, R24.reuse, 0x1b ;  /* 0x000000181b1b7211 */ /* 0x080fe400078fdaff */
[----:B------:R-:W-:Y:S02]  /*0e60*/  LEA R115, R9, UR29, 0x2 ;  /* 0x0000001d09737c11 */ /* 0x000fe4000f8e10ff */
[----:B------:R-:W-:Y:S02]  /*0e70*/  LEA.HI.SX32 R29, R29, R24, 0x1b ;  /* 0x000000181d1d7211 */ /* 0x000fe400078fdaff */
[----:B------:R-:W-:-:S02]  /*0e80*/  IADD3 R9, PT, PT, R24, 0xc0, RZ ;  /* 0x000000c018097810 */ /* 0x000fc40007ffe0ff */
[-C--:B------:R-:W-:Y:S02]  /*0e90*/  LEA.HI.SX32 R31, R31, R24.reuse, 0x1b ;  /* 0x000000181f1f7211 */ /* 0x080fe400078fdaff */
[----:B------:R-:W-:Y:S02]  /*0ea0*/  LEA R117, R25, UR29, 0x2 ;  /* 0x0000001d19757c11 */ /* 0x000fe4000f8e10ff */
[----:B------:R-:W-:Y:S02]  /*0eb0*/  LEA R116, R27, UR29, 0x2 ;  /* 0x0000001d1b747c11 */ /* 0x000fe4000f8e10ff */
[----:B------:R-:W-:Y:S02]  /*0ec0*/  IADD3 R25, PT, PT, R24, 0xe0, RZ ;  /* 0x000000e018197810 */ /* 0x000fe40007ffe0ff */
[----:B------:R-:W-:Y:S02]  /*0ed0*/  LEA R114, R29, UR29, 0x2 ;  /* 0x0000001d1d727c11 */ /* 0x000fe4000f8e10ff */
[----:B------:R-:W-:-:S02]  /*0ee0*/  LEA.HI.SX32 R9, R9, R24, 0x1b ;  /* 0x0000001809097211 */ /* 0x000fc400078fdaff */
[----:B------:R-:W-:Y:S02]  /*0ef0*/  LEA R113, R31, UR29, 0x2 ;  /* 0x0000001d1f717c11 */ /* 0x000fe4000f8e10ff */
[C---:B------:R-:W-:Y:S02]  /*0f00*/  IADD3 R27, PT, PT, R24.reuse, 0x100, RZ ;  /* 0x00000100181b7810 */ /* 0x040fe40007ffe0ff */
[C---:B------:R-:W-:Y:S02]  /*0f10*/  IADD3 R29, PT, PT, R24.reuse, 0x120, RZ ;  /* 0x00000120181d7810 */ /* 0x040fe40007ffe0ff */
[----:B------:R-:W-:Y:S02]  /*0f20*/  LEA.HI.SX32 R25, R25, R24, 0x1b ;  /* 0x0000001819197211 */ /* 0x000fe400078fdaff */
[----:B------:R-:W-:Y:S02]  /*0f30*/  IADD3 R31, PT, PT, R24, 0x140, RZ ;  /* 0x00000140181f7810 */ /* 0x000fe40007ffe0ff */
[----:B------:R-:W-:-:S02]  /*0f40*/  LEA R112, R9, UR29, 0x2 ;  /* 0x0000001d09707c11 */ /* 0x000fc4000f8e10ff */
[-C--:B------:R-:W-:Y:S02]  /*0f50*/  LEA.HI.SX32 R27, R27, R24.reuse, 0x1b ;  /* 0x000000181b1b7211 */ /* 0x080fe400078fdaff */
[C---:B------:R-:W-:Y:S02]  /*0f60*/  IADD3 R9, PT, PT, R24.reuse, 0x180, RZ ;  /* 0x0000018018097810 */ /* 0x040fe40007ffe0ff */
[-C--:B------:R-:W-:Y:S02]  /*0f70*/  LEA.HI.SX32 R29, R29, R24.reuse, 0x1b ;  /* 0x000000181d1d7211 */ /* 0x080fe400078fdaff */
[----:B------:R-:W-:Y:S01]  /*0f80*/  LEA R111, R25, UR29, 0x2 ;  /* 0x0000001d196f7c11 */ /* 0x000fe2000f8e10ff */
[----:B------:R-:W-:Y:S01]  /*0f90*/  VIADD R25, R24, 0x1e0 ;  /* 0x000001e018197836 */ /* 0x000fe20000000000 */
[----:B------:R-:W-:Y:S02]  /*0fa0*/  P2R R26, PR, RZ, 0x1 ;  /* 0x00000001ff1a7803 */ /* 0x000fe40000000000 */
[----:B------:R-:W-:-:S02]  /*0fb0*/  LEA.HI.SX32 R31, R31, R24, 0x1b ;  /* 0x000000181f1f7211 */ /* 0x000fc400078fdaff */
[----:B------:R-:W-:Y:S02]  /*0fc0*/  LOP3.LUT P0, RZ, R2, 0x1, RZ, 0xc0, !PT ;  /* 0x0000000102ff7812 */ /* 0x000fe4000780c0ff */
[----:B------:R-:W-:Y:S02]  /*0fd0*/  LEA R110, R27, UR29, 0x2 ;  /* 0x0000001d1b6e7c11 */ /* 0x000fe4000f8e10ff */
[----:B------:R-:W-:Y:S02]  /*0fe0*/  LEA.HI.SX32 R9, R9, R24, 0x1b ;  /* 0x0000001809097211 */ /* 0x000fe400078fdaff */
[----:B------:R-:W-:Y:S02]  /*0ff0*/  LEA R109, R29, UR29, 0x2 ;  /* 0x0000001d1d6d7c11 */ /* 0x000fe4000f8e10ff */
[----:B------:R-:W-:Y:S02]  /*1000*/  LEA R108, R31, UR29, 0x2 ;  /* 0x0000001d1f6c7c11 */ /* 0x000fe4000f8e10ff */
[----:B------:R-:W-:-:S02]  /*1010*/  P2R R28, PR, RZ, 0x1 ;  /* 0x00000001ff1c7803 */ /* 0x000fc40000000000 */
[----:B------:R-:W-:Y:S02]  /*1020*/  LEA.HI.SX32 R25, R25, R24, 0x1b ;  /* 0x0000001819197211 */ /* 0x000fe400078fdaff */
[C---:B------:R-:W-:Y:S02]  /*1030*/  LOP3.LUT P0, RZ, R2.reuse, 0x2, RZ, 0xc0, !PT ;  /* 0x0000000202ff7812 */ /* 0x040fe4000780c0ff */
[----:B------:R-:W-:Y:S02]  /*1040*/  LEA R106, R9, UR29, 0x2 ;  /* 0x0000001d096a7c11 */ /* 0x000fe4000f8e10ff */
        /* <DEDUP_REMOVED lines=13> */
[----:B------:R-:W-:Y:S01]  /*1120*/  P2R R37, PR, RZ, 0x1 ;  /* 0x00000001ff257803 */ /* 0x000fe20000000000 */
[----:B--2---:R-:W-:Y:S01]  /*1130*/  STS [R118], R0 ;  /* 0x0000000076007388 */ /* 0x004fe20000000800 */
[----:B------:R-:W-:-:S03]  /*1140*/  ISETP.NE.AND P0, PT, R44, RZ, PT ;  /* 0x000000ff2c00720c */ /* 0x000fc60003f05270 */
[----:B---3--:R0:W-:Y:S04]  /*1150*/  STS [R117+0x80], R3 ;  /* 0x0000800375007388 */ /* 0x0081e80000000800 */
[----:B----4-:R-:W-:Y:S04]  /*1160*/  STS [R116+0x100], R10 ;  /* 0x0001000a74007388 */ /* 0x010fe80000000800 */
[----:B-----5:R1:W-:Y:S01]  /*1170*/  STS [R115+0x180], R11 ;  /* 0x0001800b73007388 */ /* 0x0203e20000000800 */
[----:B0-----:R-:W-:-:S03]  /*1180*/  IADD3 R3, PT, PT, R24, 0x160, RZ ;  /* 0x0000016018037810 */ /* 0x001fc60007ffe0ff */
[----:B------:R-:W-:Y:S01]  /*1190*/  STS [R114+0x200], R12 ;  /* 0x0002000c72007388 */ /* 0x000fe20000000800 */
[----:B-1----:R-:W-:-:S03]  /*11a0*/  IADD3 R11, PT, PT, R24, 0x1a0, RZ ;  /* 0x000001a0180b7810 */ /* 0x002fc60007ffe0ff */
[----:B------:R0:W-:Y:S01]  /*11b0*/  STS [R113+0x280], R13 ;  /* 0x0002800d71007388 */ /* 0x0001e20000000800 */
[-C--:B------:R-:W-:Y:S02]  /*11c0*/  LEA.HI.SX32 R3, R3, R24.reuse, 0x1b ;  /* 0x0000001803037211 */ /* 0x080fe400078fdaff */
[-C--:B------:R-:W-:Y:S01]  /*11d0*/  LEA.HI.SX32 R11, R11, R24.reuse, 0x1b ;  /* 0x000000180b0b7211 */ /* 0x080fe200078fdaff */
[----:B------:R-:W-:Y:S01]  /*11e0*/  STS [R112+0x300], R14 ;  /* 0x0003000e70007388 */ /* 0x000fe20000000800 */
[----:B------:R-:W-:Y:S02]  /*11f0*/  LEA R107, R3, UR29, 0x2 ;  /* 0x0000001d036b7c11 */ /* 0x000fe4000f8e10ff */
[----:B0-----:R-:W-:Y:S01]  /*1200*/  IADD3 R13, PT, PT, R24, 0x1c0, RZ ;  /* 0x000001c0180d7810 */ /* 0x001fe20007ffe0ff */
[----:B------:R0:W-:Y:S03]  /*1210*/  STS [R111+0x380], R15 ;  /* 0x0003800f6f007388 */ /* 0x0001e60000000800 */
[----:B------:R-:W-:Y:S01]  /*1220*/  LEA.HI.SX32 R13, R13, R24, 0x1b ;  /* 0x000000180d0d7211 */ /* 0x000fe200078fdaff */
[----:B------:R-:W-:Y:S01]  /*1230*/  STS [R110+0x400], R16 ;  /* 0x000400106e007388 */ /* 0x000fe20000000800 */
[----:B------:R-:W-:-:S02]  /*1240*/  LEA R105, R11, UR29, 0x2 ;  /* 0x0000001d0b697c11 */ /* 0x000fc4000f8e10ff */
[----:B------:R-:W-:Y:S01]  /*1250*/  LEA R104, R13, UR29, 0x2 ;  /* 0x0000001d0d687c11 */ /* 0x000fe2000f8e10ff */
[----:B------:R1:W-:Y:S01]  /*1260*/  STS [R109+0x480], R17 ;  /* 0x000480116d007388 */ /* 0x0003e20000000800 */
[----:B------:R-:W-:-:S03]  /*1270*/  IMAD R24, R45, 0xf, R24 ;  /* 0x0000000f2d187824 */ /* 0x000fc600078e0218 */
[----:B------:R-:W-:Y:S04]  /*1280*/  STS [R108+0x500], R18 ;  /* 0x000500126c007388 */ /* 0x000fe80000000800 */
[----:B------:R2:W-:Y:S01]  /*1290*/  STS [R107+0x580], R19 ;  /* 0x000580136b007388 */ /* 0x0005e20000000800 */
[----:B------:R-:W-:-:S03]  /*12a0*/  VIADD R3, R24, 0x1 ;  /* 0x0000000118037836 */ /* 0x000fc60000000000 */
[----:B------:R-:W-:Y:S01]  /*12b0*/  STS [R106+0x600], R20 ;  /* 0x000600146a007388 */ /* 0x000fe20000000800 */
[----:B------:R-:W-:-:S03]  /*12c0*/  VIADD R29, R24, 0xc ;  /* 0x0000000c181d7836 */ /* 0x000fc60000000000 */
[----:B------:R3:W-:Y:S01]  /*12d0*/  STS [R105+0x680], R21 ;  /* 0x0006801569007388 */ /* 0x0007e20000000800 */
[----:B------:R-:W-:-:S03]  /*12e0*/  IADD3 R9, PT, PT, R24, 0x2, RZ ;  /* 0x0000000218097810 */ /* 0x000fc60007ffe0ff */
[----:B------:R-:W-:Y:S01]  /*12f0*/  STS [R104+0x700], R22 ;  /* 0x0007001668007388 */ /* 0x000fe20000000800 */
[C---:B------:R-:W-:Y:S02]  /*1300*/  IADD3 R11, PT, PT, R24.reuse, 0x3, RZ ;  /* 0x00000003180b7810 */ /* 0x040fe40007ffe0ff */
[C---:B------:R-:W-:Y:S01]  /*1310*/  IADD3 R13, PT, PT, R24.reuse, 0x4, RZ ;  /* 0x00000004180d7810 */ /* 0x040fe20007ffe0ff */
[----:B------:R4:W-:Y:S01]  /*1320*/  STS [R103+0x780], R23 ;  /* 0x0007801767007388 */ /* 0x0009e20000000800 */
[C---:B0-----:R-:W-:Y:S02]  /*1330*/  IADD3 R15, PT, PT, R24.reuse, 0x5, RZ ;  /* 0x00000005180f7810 */ /* 0x041fe40007ffe0ff */
[C---:B-1----:R-:W-:Y:S02]  /*1340*/  IADD3 R17, PT, PT, R24.reuse, 0x6, RZ ;  /* 0x0000000618117810 */ /* 0x042fe40007ffe0ff */
[C---:B--2---:R-:W-:Y:S02]  /*1350*/  IADD3 R19, PT, PT, R24.reuse, 0x7, RZ ;  /* 0x0000000718137810 */ /* 0x044fe40007ffe0ff */
[----:B---3--:R-:W-:-:S02]  /*1360*/  IADD3 R21, PT, PT, R24, 0x8, RZ ;  /* 0x0000000818157810 */ /* 0x008fc40007ffe0ff */
[C---:B------:R-:W-:Y:S02]  /*1370*/  IADD3 R25, PT, PT, R24.reuse, 0xa, RZ ;  /* 0x0000000a18197810 */ /* 0x040fe40007ffe0ff */
[C---:B----4-:R-:W-:Y:S02]  /*1380*/  IADD3 R23, PT, PT, R24.reuse, 0x9, RZ ;  /* 0x0000000918177810 */ /* 0x050fe40007ffe0ff */
[C---:B------:R-:W-:Y:S02]  /*1390*/  IADD3 R27, PT, PT, R24.reuse, 0xb, RZ ;  /* 0x0000000b181b7810 */ /* 0x040fe40007ffe0ff */
[C---:B------:R-:W-:Y:S02]  /*13a0*/  IADD3 R31, PT, PT, R24.reuse, 0xd, RZ ;  /* 0x0000000d181f7810 */ /* 0x040fe40007ffe0ff */
        /* <DEDUP_REMOVED lines=51> */
[----:B------:R-:W-:Y:S01]  /*16e0*/  HFMA2 R0, -RZ, RZ, 0, 0 ;  /* 0x00000000ff007431 */ /* 0x000fe200000001ff */
[----:B------:R-:W-:Y:S01]  /*16f0*/  BAR.SYNC.DEFER_BLOCKING 0x0 ;  /* 0x0000000000007b1d */ /* 0x000fe20000010000 */
[----:B------:R-:W-:Y:S01]  /*1700*/  MOV R8, RZ ;  /* 0x000000ff00087202 */ /* 0x000fe20000000f00 */
[----:B------:R-:W-:-:S04]  /*1710*/  HFMA2 R10, -RZ, RZ, 0, 0 ;  /* 0x00000000ff0a7431 */ /* 0x000fc800000001ff */
[----:B------:R-:W2:Y:S01]  /*1720*/  @!P0 LDG.E R0, desc[UR34][R6.64] ;  /* 0x0000002206008981 */ /* 0x000ea2000c1e1900 */
[----:B------:R-:W-:-:S13]  /*1730*/  ISETP.NE.AND P0, PT, R37, RZ, PT ;  /* 0x000000ff2500720c */ /* 0x000fda0003f05270 */
[----:B------:R-:W3:Y:S01]  /*1740*/  @!P0 LDG.E R8, desc[UR34][R6.64+0x80] ;  /* 0x0000802206088981 */ /* 0x000ee2000c1e1900 */
[----:B------:R-:W-:Y:S02]  /*1750*/  ISETP.NE.AND P0, PT, R36, RZ, PT ;  /* 0x000000ff2400720c */ /* 0x000fe40003f05270 */
[----:B------:R-:W-:-:S11]  /*1760*/  MOV R12, RZ ;  /* 0x000000ff000c7202 */ /* 0x000fd60000000f00 */
[----:B------:R-:W4:Y:S01]  /*1770*/  @!P0 LDG.E R10, desc[UR34][R6.64+0x100] ;  /* 0x00010022060a8981 */ /* 0x000f22000c1e1900 */
[----:B------:R-:W-:Y:S01]  /*1780*/  ISETP.NE.AND P0, PT, R35, RZ, PT ;  /* 0x000000ff2300720c */ /* 0x000fe20003f05270 */
[----:B------:R-:W-:-:S12]  /*1790*/  HFMA2 R14, -RZ, RZ, 0, 0 ;  /* 0x00000000ff0e7431 */ /* 0x000fd800000001ff */
[----:B------:R-:W5:Y:S01]  /*17a0*/  @!P0 LDG.E R12, desc[UR34][R6.64+0x180] ;  /* 0x00018022060c8981 */ /* 0x000f62000c1e1900 */
[----:B------:R-:W-:Y:S02]  /*17b0*/  ISETP.NE.AND P0, PT, R34, RZ, PT ;  /* 0x000000ff2200720c */ /* 0x000fe40003f05270 */
[----:B------:R-:W-:-:S11]  /*17c0*/  MOV R16, RZ ;  /* 0x000000ff00107202 */ /* 0x000fd60000000f00 */
[----:B------:R-:W5:Y:S01]  /*17d0*/  @!P0 LDG.E R14, desc[UR34][R6.64+0x200] ;  /* 0x00020022060e8981 */ /* 0x000f62000c1e1900 */
        /* <DEDUP_REMOVED lines=10> */
[----:B------:R-:W-:Y:S02]  /*1880*/  CS2R R80, SRZ ;  /* 0x0000000000507805 */ /* 0x000fe4000001ff00 */
[----:B------:R-:W-:Y:S01]  /*1890*/  MOV R22, RZ ;  /* 0x000000ff00167202 */ /* 0x000fe20000000f00 */
        /* <DEDUP_REMOVED lines=30> */
[----:B0-----:R-:W-:Y:S01]  /*1a80*/  HFMA2 R6, -RZ, RZ, 0, 0 ;  /* 0x00000000ff067431 */ /* 0x001fe200000001ff */
[----:B--2---:R0:W-:Y:S04]  /*1a90*/  STS [R118], R0 ;  /* 0x0000000076007388 */ /* 0x0041e80000000800 */
[----:B---3--:R1:W-:Y:S04]  /*1aa0*/  STS [R117+0x80], R8 ;  /* 0x0000800875007388 */ /* 0x0083e80000000800 */
[----:B----4-:R2:W-:Y:S04]  /*1ab0*/  STS [R116+0x100], R10 ;  /* 0x0001000a74007388 */ /* 0x0105e80000000800 */
[----:B-----5:R3:W-:Y:S04]  /*1ac0*/  STS [R115+0x180], R12 ;  /* 0x0001800c73007388 */ /* 0x0207e80000000800 */
        /* <DEDUP_REMOVED lines=13> */
[----:B------:R-:W4:Y:S04]  /*1ba0*/  LDS R28, [R102] ;  /* 0x00000000661c7984 */ /* 0x000f280000000800 */
[----:B------:R-:W5:Y:S04]  /*1bb0*/  LDS R27, [R101+0x4] ;  /* 0x00000400651b7984 */ /* 0x000f680000000800 */
[----:B------:R-:W5:Y:S04]  /*1bc0*/  LDS R26, [R100+0x8] ;  /* 0x00000800641a7984 */ /* 0x000f680000000800 */
[----:B------:R-:W5:Y:S04]  /*1bd0*/  LDS R25, [R99+0xc] ;  /* 0x00000c0063197984 */ /* 0x000f680000000800 */
[----:B------:R-:W5:Y:S04]  /*1be0*/  LDS R24, [R98+0x10] ;  /* 0x0000100062187984 */ /* 0x000f680000000800 */
[----:B------:R-:W5:Y:S04]  /*1bf0*/  LDS R23, [R97+0x14] ;  /* 0x0000140061177984 */ /* 0x000f680000000800 */
[----:B------:R-:W5:Y:S04]  /*1c00*/  LDS R22, [R96+0x18] ;  /* 0x0000180060167984 */ /* 0x000f680000000800 */
[----:B------:R0:W1:Y:S04]  /*1c10*/  LDS R21, [R95+0x1c] ;  /* 0x00001c005f157984 */ /* 0x0000680000000800 */
[----:B------:R0:W1:Y:S04]  /*1c20*/  LDS R20, [R94+0x20] ;  /* 0x000020005e147984 */ /* 0x0000680000000800 */
[----:B------:R0:W1:Y:S04]  /*1c30*/  LDS R19, [R93+0x24] ;  /* 0x000024005d137984 */ /* 0x0000680000000800 */
[----:B------:R0:W1:Y:S04]  /*1c40*/  LDS R18, [R92+0x28] ;  /* 0x000028005c127984 */ /* 0x0000680000000800 */
[----:B------:R0:W1:Y:S04]  /*1c50*/  LDS R16, [R91+0x2c] ;  /* 0x00002c005b107984 */ /* 0x0000680000000800 */
[----:B------:R0:W2:Y:S04]  /*1c60*/  LDS R15, [R90+0x30] ;  /* 0x000030005a0f7984 */ /* 0x0000a80000000800 */
[----:B------:R0:W2:Y:S04]  /*1c70*/  LDS R14, [R89+0x34] ;  /* 0x00003400590e7984 */ /* 0x0000a80000000800 */
[----:B------:R1:W2:Y:S04]  /*1c80*/  LDS R11, [R88+0x38] ;  /* 0x00003800580b7984 */ /* 0x0002a80000000800 */
[----:B------:R1:W2:Y:S01]  /*1c90*/  LDS R7, [R87+0x3c] ;  /* 0x00003c0057077984 */ /* 0x0002a20000000800 */
[----:B0-----:R-:W-:Y:S01]  /*1ca0*/  HFMA2 R0, -RZ, RZ, 0, 0 ;  /* 0x00000000ff007431 */ /* 0x001fe200000001ff */
[----:B------:R-:W-:Y:S06]  /*1cb0*/  BAR.SYNC.DEFER_BLOCKING 0x0 ;  /* 0x0000000000007b1d */ /* 0x000fec0000010000 */
[----:B------:R-:W5:Y:S01]  /*1cc0*/  @!P0 LDG.E R0, desc[UR34][R4.64] ;  /* 0x0000002204008981 */ /* 0x000f62000c1e1900 */
[----:B------:R-:W-:-:S02]  /*1cd0*/  ISETP.NE.AND P0, PT, R3, RZ, PT ;  /* 0x000000ff0300720c */ /* 0x000fc40003f05270 */
[----:B------:R-:W-:-:S11]  /*1ce0*/  MOV R3, RZ ;  /* 0x000000ff00037202 */ /* 0x000fd60000000f00 */
[----:B------:R-:W5:Y:S01]  /*1cf0*/  @!P0 LDG.E R3, desc[UR34][R4.64+0x80] ;  /* 0x0000802204038981 */ /* 0x000f62000c1e1900 */
[----:B------:R-:W-:Y:S02]  /*1d00*/  ISETP.NE.AND P0, PT, R9, RZ, PT ;  /* 0x000000ff0900720c */ /* 0x000fe40003f05270 */
[----:B-1----:R-:W-:-:S11]  /*1d10*/  CS2R R8, SRZ ;  /* 0x0000000000087805 */ /* 0x002fd6000001ff00 */
[----:B------:R-:W5:Y:S01]  /*1d20*/  @!P0 LDG.E R6, desc[UR34][R4.64+0x100] ;  /* 0x0001002204068981 */ /* 0x000f62000c1e1900 */
[----:B------:R-:W-:-:S13]  /*1d30*/  ISETP.NE.AND P0, PT, R13, RZ, PT ;  /* 0x000000ff0d00720c */ /* 0x000fda0003f05270 */
[----:B------:R-:W5:Y:S01]  /*1d40*/  @!P0 LDG.E R8, desc[UR34][R4.64+0x180] ;  /* 0x0001802204088981 */ /* 0x000f62000c1e1900 */
[----:B------:R-:W-:Y:S02]  /*1d50*/  ISETP.NE.AND P0, PT, R17, RZ, PT ;  /* 0x000000ff1100720c */ /* 0x000fe40003f05270 */
[----:B--2---:R-:W-:-:S11]  /*1d60*/  MOV R10, RZ ;  /* 0x000000ff000a7202 */ /* 0x004fd60000000f00 */
[----:B------:R-:W2:Y:S01]  /*1d70*/  @!P0 LDG.E R9, desc[UR34][R4.64+0x200] ;  /* 0x0002002204098981 */ /* 0x000ea2000c1e1900 */
[----:B------:R-:W-:Y:S02]  /*1d80*/  ISETP.NE.AND P0, PT, R29, RZ, PT ;  /* 0x000000ff1d00720c */ /* 0x000fe40003f05270 */
[----:B---3--:R-:W-:-:S11]  /*1d90*/  CS2R R12, SRZ ;  /* 0x00000000000c7805 */ /* 0x008fd6000001ff00 */
[----:B------:R-:W3:Y:S01]  /*1da0*/  @!P0 LDG.E R10, desc[UR34][R4.64+0x280] ;  /* 0x00028022040a8981 */ /* 0x000ee2000c1e1900 */
[----:B------:R-:W-:-:S13]  /*1db0*/  ISETP.NE.AND P0, PT, R30, RZ, PT ;  /* 0x000000ff1e00720c */ /* 0x000fda0003f05270 */
[----:B------:R-:W3:Y:S01]  /*1dc0*/  @!P0 LDG.E R12, desc[UR34][R4.64+0x300] ;  /* 0x00030022040c8981 */ /* 0x000ee2000c1e1900 */
[----:B------:R-:W-:Y:S01]  /*1dd0*/  ISETP.NE.AND P0, PT, R31, RZ, PT ;  /* 0x000000ff1f00720c */ /* 0x000fe20003f05270 */
[----:B------:R-:W-:-:S12]  /*1de0*/  HFMA2 R17, -RZ, RZ, 0, 0 ;  /* 0x00000000ff117431 */ /* 0x000fd800000001ff */
[----:B------:R-:W3:Y:S01]  /*1df0*/  @!P0 LDG.E R13, desc[UR34][R4.64+0x380] ;  /* 0x00038022040d8981 */ /* 0x000ee2000c1e1900 */
[----:B------:R-:W-:Y:S01]  /*1e00*/  ISETP.NE.AND P0, PT, R32, RZ, PT ;  /* 0x000000ff2000720c */ /* 0x000fe20003f05270 */
[----:B------:R-:W-:Y:S01]  /*1e10*/  IMAD.MOV.U32 R29, RZ, RZ, RZ ;  /* 0x000000ffff1d7224 */ /* 0x000fe200078e00ff */
        /* <DEDUP_REMOVED lines=39> */
[----:B------:R0:W-:Y:S01]  /*2090*/  STL [R1+0x50], R91 ;  /* 0x0000505b01007387 */ /* 0x0001e20000100800 */
[----:B----4-:R-:W-:-:S03]  /*20a0*/  FADD.FTZ R28, R28, UR6 ;  /* 0x000000061c1c7e21 */ /* 0x010fc60008010000 */
[----:B------:R0:W-:Y:S04]  /*20b0*/  STL [R1+0x4c], R90 ;  /* 0x00004c5a01007387 */ /* 0x0001e80000100800 */
[----:B------:R0:W-:Y:S04]  /*20c0*/  STL [R1+0x48], R89 ;  /* 0x0000485901007387 */ /* 0x0001e80000100800 */
[----:B------:R0:W-:Y:S04]  /*20d0*/  STL [R1+0x44], R88 ;  /* 0x0000445801007387 */ /* 0x0001e80000100800 */
[----:B------:R0:W-:Y:S04]  /*20e0*/  STL [R1+0x40], R87 ;  /* 0x0000405701007387 */ /* 0x0001e80000100800 */
[----:B-----5:R0:W-:Y:S04]  /*20f0*/  STS [R118], R0 ;  /* 0x0000000076007388 */ /* 0x0201e80000000800 */
[----:B------:R0:W-:Y:S04]  /*2100*/  STS [R117+0x80], R3 ;  /* 0x0000800375007388 */ /* 0x0001e80000000800 */
[----:B------:R0:W-:Y:S04]  /*2110*/  STS [R116+0x100], R6 ;  /* 0x0001000674007388 */ /* 0x0001e80000000800 */
[----:B------:R0:W-:Y:S04]  /*2120*/  STS [R115+0x180], R8 ;  /* 0x0001800873007388 */ /* 0x0001e80000000800 */
[----:B--2---:R0:W-:Y:S04]  /*2130*/  STS [R114+0x200], R9 ;  /* 0x0002000972007388 */ /* 0x0041e80000000800 */
[----:B---3--:R0:W-:Y:S04]  /*2140*/  STS [R113+0x280], R10 ;  /* 0x0002800a71007388 */ /* 0x0081e80000000800 */
        /* <DEDUP_REMOVED lines=27> */
[----:B------:R-:W-:Y:S01]  /*2300*/  FSETP.GTU.FTZ.AND P0, PT, R28, 20, PT ;  /* 0x41a000001c00780b */ /* 0x000fe20003f1c000 */
[----:B------:R-:W-:Y:S01]  /*2310*/  FADD.FTZ R27, R27, UR6 ;  /* 0x000000061b1b7e21 */ /* 0x000fe20008010000 */
[----:B------:R-:W-:Y:S01]  /*2320*/  FADD.FTZ R26, R26, UR6 ;  /* 0x000000061a1a7e21 */ /* 0x000fe20008010000 */
[----:B------:R-:W-:Y:S01]  /*2330*/  FADD.FTZ R25, R25, UR6 ;  /* 0x0000000619197e21 */ /* 0x000fe20008010000 */
[----:B------:R-:W-:Y:S01]  /*2340*/  FADD.FTZ R24, R24, UR6 ;  /* 0x0000000618187e21 */ /* 0x000fe20008010000 */
[----:B------:R-:W-:Y:S01]  /*2350*/  FADD.FTZ R23, R23, UR6 ;  /* 0x0000000617177e21 */ /* 0x000fe20008010000 */
[----:B------:R-:W-:Y:S01]  /*2360*/  BSSY.RECONVERGENT B0, `(.L_x_510) ;  /* 0x0000026000007945 */ /* 0x000fe20003800200 */
[----:B------:R-:W-:Y:S01]  /*2370*/  FSETP.GTU.FTZ.AND P1, PT, R27, 20, PT ;  /* 0x41a000001b00780b */ /* 0x000fe20003f3c000 */
[----:B------:R-:W-:Y:S01]  /*2380*/  FADD.FTZ R22, R22, UR6 ;  /* 0x0000000616167e21 */ /* 0x000fe20008010000 */
[----:B------:R-:W-:-:S02]  /*2390*/  FSETP.GTU.FTZ.AND P2, PT, R26, 20, PT ;  /* 0x41a000001a00780b */ /* 0x000fc40003f5c000 */
[----:B------:R-:W-:Y:S02]  /*23a0*/  FSETP.GTU.FTZ.AND P3, PT, R25, 20, PT ;  /* 0x41a000001900780b */ /* 0x000fe40003f7c000 */
[----:B------:R-:W-:Y:S02]  /*23b0*/  FSETP.GTU.FTZ.AND P4, PT, R24, 20, PT ;  /* 0x41a000001800780b */ /* 0x000fe40003f9c000 */
[----:B------:R-:W-:Y:S01]  /*23c0*/  FSETP.GTU.FTZ.AND P5, PT, R23, 20, PT ;  /* 0x41a000001700780b */ /* 0x000fe20003fbc000 */
[----:B-1234-:R-:W-:-:S12]  /*23d0*/  @P0 BRA `(.L_x_511) ;  /* 0x0000000000780947 */ /* 0x01efd80003800000 */
        /* <DEDUP_REMOVED lines=30> */
.L_x_511:
[----:B------:R-:W-:Y:S05]  /*25c0*/  BSYNC.RECONVERGENT B0 ;  /* 0x0000000000007941 */ /* 0x000fea0003800200 */
.L_x_510:
[----:B------:R-:W-:Y:S01]  /*25d0*/  BSSY.RECONVERGENT B0, `(.L_x_512) ;  /* 0x0000022000007945 */ /* 0x000fe20003800200 */
[----:B------:R-:W-:Y:S01]  /*25e0*/  FSETP.GTU.FTZ.AND P0, PT, R22, 20, PT ;  /* 0x41a000001600780b */ /* 0x000fe20003f1c000 */
[----:B------:R-:W-:Y:S02]  /*25f0*/  FADD.FTZ R21, R21, UR6 ;  /* 0x0000000615157e21 */ /* 0x000fe40008010000 */
[----:B------:R-:W-:Y:S10]  /*2600*/  @P1 BRA `(.L_x_513) ;  /* 0x0000000000781947 */ /* 0x000ff40003800000 */
[----:B------:R-:W-:Y:S01]  /*2610*/  FMUL.FTZ R27, R27, 1.4426950216293334961 ;  /* 0x3fb8aa3b1b1b7820 */ /* 0x000fe20000410000 */
[----:B0-----:R-:W-:Y:S01]  /*2620*/  MOV R8, 0x3e800000 ;  /* 0x3e80000000087802 */ /* 0x001fe20000000f00 */
[----:B------:R-:W-:Y:S02]  /*2630*/  HFMA2 R9, -RZ, RZ, 1.3056640625, -1.8671875 ;  /* 0x3d39bf78ff097431 */ /* 0x000fe400000001ff */
        /* <DEDUP_REMOVED lines=27> */
.L_x_513:
[----:B------:R-:W-:Y:S05]  /*27f0*/  BSYNC.RECONVERGENT B0 ;  /* 0x0000000000007941 */ /* 0x000fea0003800200 */
.L_x_512:
        /* <DEDUP_REMOVED lines=9> */
[----:B------:R-:W-:-:S03]  /*2890*/  ISETP.GE.U32.AND P2, PT, R6, 0x7f800000, PT ;  /* 0x7f8000000600780c */ /* 0x000fc60003f46070 */
[----:B------:R-:W-:Y:S01]  /*28a0*/  VIADD R3, R3, 0xc0c00000 ;  /* 0xc0c0000003037836 */ /* 0x000fe20000000000 */
[----:B------:R-:W-:-:S04]  /*28b0*/  ISETP.GT.AND P6, PT, R6, -0x40800000, P2 ;  /* 0xbf8000000600780c */ /* 0x000fc800017c4270 */
        /* <DEDUP_REMOVED lines=22> */
.L_x_515:
[----:B------:R-:W-:Y:S05]  /*2a20*/  BSYNC.RECONVERGENT B0 ;  /* 0x0000000000007941 */ /* 0x000fea0003800200 */
.L_x_514:
        /* <DEDUP_REMOVED lines=34> */
.L_x_517:
[----:B------:R-:W-:Y:S05]  /*2c50*/  BSYNC.RECONVERGENT B0 ;  /* 0x0000000000007941 */ /* 0x000fea0003800200 */
.L_x_516:
[----:B------:R-:W-:Y:S01]  /*2c60*/  BSSY.RECONVERGENT B0, `(.L_x_518) ;  /* 0x0000022000007945 */ /* 0x000fe20003800200 */
[----:B------:R-:W-:Y:S01]  /*2c70*/  FSETP.GTU.FTZ.AND P3, PT, R19, 20, PT ;  /* 0x41a000001300780b */ /* 0x000fe20003f7c000 */
[----:B------:R-:W-:Y:S02]  /*2c80*/  FADD.FTZ R18, R18, UR6 ;  /* 0x0000000612127e21 */ /* 0x000fe40008010000 */
[----:B------:R-:W-:Y:S10]  /*2c90*/  @P4 BRA `(.L_x_519) ;  /* 0x0000000000784947 */ /* 0x000ff40003800000 */
[----:B------:R-:W-:Y:S01]  /*2ca0*/  FMUL.FTZ R24, R24, 1.4426950216293334961 ;  /* 0x3fb8aa3b18187820 */ /* 0x000fe20000410000 */
[----:B0-----:R-:W-:Y:S02]  /*2cb0*/  IMAD.MOV.U32 R8, RZ, RZ, 0x3e800000 ;  /* 0x3e800000ff087424 */ /* 0x001fe400078e00ff */
[----:B------:R-:W-:Y:S01]  /*2cc0*/  HFMA2 R9, -RZ, RZ, 1.3056640625, -1.8671875 ;  /* 0x3d39bf78ff097431 */ /* 0x000fe200000001ff */
        /* <DEDUP_REMOVED lines=27> */
.L_x_519:
[----:B------:R-:W-:Y:S05]  /*2e80*/  BSYNC.RECONVERGENT B0 ;  /* 0x0000000000007941 */ /* 0x000fea0003800200 */
.L_x_518:
        /* <DEDUP_REMOVED lines=37> */
.L_x_521:
[----:B------:R-:W-:Y:S05]  /*30e0*/  BSYNC.RECONVERGENT B0 ;  /* 0x0000000000007941 */ /* 0x000fea0003800200 */
.L_x_520:
        /* <DEDUP_REMOVED lines=38> */
.L_x_523:
[----:B------:R-:W-:Y:S05]  /*3350*/  BSYNC.RECONVERGENT B0 ;  /* 0x0000000000007941 */ /* 0x000fea0003800200 */
.L_x_522:
        /* <DEDUP_REMOVED lines=38> */
.L_x_525:
[----:B------:R-:W-:Y:S05]  /*35c0*/  BSYNC.RECONVERGENT B0 ;  /* 0x0000000000007941 */ /* 0x000fea0003800200 */
.L_x_524:
[----:B------:R-:W-:Y:S01]  /*35d0*/  FFMA.FTZ R4, R58, R39, R9 ;  /* 0x000000273a047223 */ /* 0x000fe20000010009 */
[----:B------:R-:W-:Y:S01]  /*35e0*/  BSSY.RECONVERGENT B0, `(.L_x_526) ;  /* 0x0000025000007945 */ /* 0x000fe20003800200 */
[----:B------:R-:W-:Y:S01]  /*35f0*/  FSETP.GTU.FTZ.AND P1, PT, R14, 20, PT ;  /* 0x41a000000e00780b */ /* 0x000fe20003f3c000 */
[----:B------:R-:W-:Y:S01]  /*3600*/  IMAD.MOV.U32 R154, RZ, RZ, RZ ;  /* 0x000000ffff9a7224 */ /* 0x000fe200078e00ff */
[----:B------:R-:W-:Y:S01]  /*3610*/  CS2R R12, SRZ ;  /* 0x00000000000c7805 */ /* 0x000fe2000001ff00 */
[----:B------:R-:W-:Y:S01]  /*3620*/  FADD.FTZ R11, R11, UR6 ;  /* 0x000000060b0b7e21 */ /* 0x000fe20008010000 */
[----:B------:R-:W-:Y:S01]  /*3630*/  FFMA.FTZ R9, R57, R38, R4 ;  /* 0x0000002639097223 */ /* 0x000fe20000010004 */
[----:B------:R-:W-:Y:S08]  /*3640*/  @P2 BRA `(.L_x_527) ;  /* 0x0000000000782947 */ /* 0x000ff00003800000 */
[----:B------:R-:W-:Y:S01]  /*3650*/  FMUL.FTZ R20, R20, 1.4426950216293334961 ;  /* 0x3fb8aa3b14147820 */ /* 0x000fe20000410000 */
[----:B------:R-:W-:Y:S01]  /*3660*/  MOV R8, 0x3e800000 ;  /* 0x3e80000000087802 */ /* 0x000fe20000000f00 */
        /* <DEDUP_REMOVED lines=28> */
.L_x_527:
[----:B------:R-:W-:Y:S05]  /*3830*/  BSYNC.RECONVERGENT B0 ;  /* 0x0000000000007941 */ /* 0x000fea0003800200 */
.L_x_526:
        /* <DEDUP_REMOVED lines=33> */
[----:B------:R-:W-:-:S03]  /*3a50*/  @P3 IMAD.MOV.U32 R5, RZ, RZ, 0x7f800000 ;  /* 0x7f800000ff053424 */ /* 0x000fc600078e00ff */
[----:B------:R-:W-:Y:S01]  /*3a60*/  FFMA.FTZ R19, R3, 0.69314718246459960938, R4 ;  /* 0x3f31721803137823 */ /* 0x000fe20000010004 */
[C---:B------:R-:W-:Y:S01]  /*3a70*/  @P6 FFMA.FTZ R19, R6.reuse, R5, +INF ;  /* 0x7f80000006136423 */ /* 0x040fe20000010005 */
[----:B------:R-:W-:-:S04]  /*3a80*/  @P3 FSETP.NEU.FTZ.AND P6, PT, R6, RZ, PT ;  /* 0x000000ff0600320b */ /* 0x000fc80003fdd000 */
[----:B------:R-:W-:-:S09]  /*3a90*/  @P3 FSEL R19, R19, -RZ, P6 ;  /* 0x800000ff13133208 */ /* 0x000fd20003000000 */
.L_x_529:
[----:B------:R-:W-:Y:S05]  /*3aa0*/  BSYNC.RECONVERGENT B0 ;  /* 0x0000000000007941 */ /* 0x000fea0003800200 */
.L_x_528:
[----:B------:R-:W-:Y:S01]  /*3ab0*/  FFMA.FTZ R42, R54, R35, R41 ;  /* 0x00000023362a7223 */ /* 0x000fe20000010029 */
[----:B------:R-:W-:Y:S01]  /*3ac0*/  FMUL.FTZ R41, R0, UR7 ;  /* 0x0000000700297c20 */ /* 0x000fe20008410000 */
[----:B------:R-:W-:Y:S01]  /*3ad0*/  BSSY.RECONVERGENT B0, `(.L_x_530) ;  /* 0x0000025000007945 */ /* 0x000fe20003800200 */
[----:B------:R-:W-:Y:S02]  /*3ae0*/  FSETP.GTU.FTZ.AND P3, PT, R7, 20, PT ;  /* 0x41a000000700780b */ /* 0x000fe40003f7c000 */
[----:B------:R-:W-:Y:S02]  /*3af0*/  CS2R R4, SRZ ;  /* 0x0000000000047805 */ /* 0x000fe4000001ff00 */
[----:B------:R-:W-:Y:S01]  /*3b00*/  MOV R6, RZ ;  /* 0x000000ff00067202 */ /* 0x000fe20000000f00 */
[----:B------:R0:W-:Y:S01]  /*3b10*/  STL [R1+0x3c], R41 ;  /* 0x00003c2901007387 */ /* 0x0001e20000100800 */
        /* <DEDUP_REMOVED lines=32> */
.L_x_531:
[----:B------:R-:W-:Y:S05]  /*3d20*/  BSYNC.RECONVERGENT B0 ;  /* 0x0000000000007941 */ /* 0x000fea0003800200 */
.L_x_530:
        /* <DEDUP_REMOVED lines=30> */
[----:B------:R-:W-:-:S05]  /*3f10*/  @P6 FFMA.FTZ R16, R80, R43, +INF ;  /* 0x7f80000050106423 */ /* 0x000fca000001002b */
[----:B------:R-:W-:-:S07]  /*3f20*/  @P4 FSEL R16, R16, -RZ, P5 ;  /* 0x800000ff10104208 */ /* 0x000fce0002800000 */
.L_x_533:
[----:B------:R-:W-:Y:S05]  /*3f30*/  BSYNC.RECONVERGENT B0 ;  /* 0x0000000000007941 */ /* 0x000fea0003800200 */
.L_x_532:
        /* <DEDUP_REMOVED lines=32> */
.L_x_535:
[----:B------:R-:W-:Y:S05]  /*4140*/  BSYNC.RECONVERGENT B0 ;  /* 0x0000000000007941 */ /* 0x000fea0003800200 */
.L_x_534:
        /* <DEDUP_REMOVED lines=32> */
.L_x_537:
[----:B------:R-:W-:Y:S05]  /*4350*/  BSYNC.RECONVERGENT B0 ;  /* 0x0000000000007941 */ /* 0x000fea0003800200 */
.L_x_536:
[----:B------:R-:W-:Y:S04]  /*4360*/  BSSY.RECONVERGENT B0, `(.L_x_538) ;  /* 0x0000020000007945 */ /* 0x000fe80003800200 */
[----:B------:R-:W-:Y:S05]  /*4370*/  @P2 BRA `(.L_x_539) ;  /* 0x0000000000782947 */ /* 0x000fea0003800000 */
        /* <DEDUP_REMOVED lines=30> */
.L_x_539:
[----:B------:R-:W-:Y:S05]  /*4560*/  BSYNC.RECONVERGENT B0 ;  /* 0x0000000000007941 */ /* 0x000fea0003800200 */
.L_x_538:
        /* <DEDUP_REMOVED lines=32> */
.L_x_541:
[----:B------:R-:W-:Y:S05]  /*4770*/  BSYNC.RECONVERGENT B0 ;  /* 0x0000000000007941 */ /* 0x000fea0003800200 */
.L_x_540:
[----:B------:R-:W-:Y:S01]  /*4780*/  FMUL.FTZ R42, R47, UR7 ;  /* 0x000000072f2a7c20 */ /* 0x000fe20008410000 */
[----:B------:R-:W-:Y:S01]  /*4790*/  FMUL.FTZ R43, R46, UR7 ;  /* 0x000000072e2b7c20 */ /* 0x000fe20008410000 */
[----:B0-----:R-:W-:Y:S01]  /*47a0*/  FMUL.FTZ R41, R45, UR7 ;  /* 0x000000072d297c20 */ /* 0x001fe20008410000 */
[----:B------:R-:W0:Y:S02]  /*47b0*/  LDCU UR8, c[0x0][0x38c] ;  /* 0x00007180ff0877ac */ /* 0x000e240008000800 */
[----:B------:R1:W-:Y:S04]  /*47c0*/  STL [R1+0x38], R42 ;  /* 0x0000382a01007387 */ /* 0x0003e80000100800 */
[----:B------:R2:W-:Y:S04]  /*47d0*/  STL [R1+0x34], R43 ;  /* 0x0000342b01007387 */ /* 0x0005e80000100800 */
[----:B------:R3:W-:Y:S01]  /*47e0*/  STL [R1+0x30], R41 ;  /* 0x0000302901007387 */ /* 0x0007e20000100800 */
[----:B-1----:R-:W-:Y:S01]  /*47f0*/  FFMA.FTZ R42, R52, R33, R3 ;  /* 0x00000021342a7223 */ /* 0x002fe20000010003 */
[----:B------:R-:W-:Y:S01]  /*4800*/  FMUL.FTZ R3, R44, UR7 ;  /* 0x000000072c037c20 */ /* 0x000fe20008410000 */
[----:B--2---:R-:W-:-:S04]  /*4810*/  FMUL.FTZ R43, R39, UR7 ;  /* 0x00000007272b7c20 */ /* 0x004fc80008410000 */
[----:B------:R1:W-:Y:S01]  /*4820*/  STL [R1+0x2c], R3 ;  /* 0x00002c0301007387 */ /* 0x0003e20000100800 */
[----:B0-----:R-:W-:Y:S01]  /*4830*/  UISETP.GE.AND UP0, UPT, UR8, 0x1, UPT ;  /* 0x000000010800788c */ /* 0x001fe2000bf06270 */
[----:B---3--:R-:W-:Y:S02]  /*4840*/  FMUL.FTZ R41, R38, UR7 ;  /* 0x0000000726297c20 */ /* 0x008fe40008410000 */
[----:B------:R0:W-:Y:S04]  /*4850*/  STL [R1+0x28], R43 ;  /* 0x0000282b01007387 */ /* 0x0001e80000100800 */
[----:B------:R2:W-:Y:S01]  /*4860*/  STL [R1+0x24], R41 ;  /* 0x0000242901007387 */ /* 0x0005e20000100800 */
[----:B-1----:R-:W-:Y:S01]  /*4870*/  FFMA.FTZ R3, R51, R32, R42 ;  /* 0x0000002033037223 */ /* 0x002fe2000001002a */
[----:B------:R-:W-:Y:S01]  /*4880*/  FMUL.FTZ R42, R37, UR7 ;  /* 0x00000007252a7c20 */ /* 0x000fe20008410000 */
[----:B0-----:R-:W-:-:S04]  /*4890*/  FMUL.FTZ R43, R36, UR7 ;  /* 0x00000007242b7c20 */ /* 0x001fc80008410000 */
        /* <DEDUP_REMOVED lines=20> */
[----:B------:R-:W-:Y:S06]  /*49e0*/  BAR.SYNC.DEFER_BLOCKING 0x0 ;  /* 0x0000000000007b1d */ /* 0x000fec0000010000 */
[----:B------:R-:W-:Y:S05]  /*49f0*/  BRA.U !UP0, `(.L_x_542) ;  /* 0x0000004108207547 */ /* 0x000fea000b800000 */
[----:B------:R-:W1:Y:S01]  /*4a00*/  S2UR UR8, SR_CTAID.Y ;  /* 0x00000000000879c3 */ /* 0x000e620000002600 */
[----:B------:R-:W-:Y:S01]  /*4a10*/  UIMAD UR28, UR10, -0x800, UR23 ;  /* 0xfffff8000a1c78a4 */ /* 0x000fe2000f8e0217 */
[----:B0-----:R-:W0:Y:S01]  /*4a20*/  S2R R3, SR_TID.X ;  /* 0x0000000000037919 */ /* 0x001e220000002100 */
[----:B------:R-:W1:Y:S01]  /*4a30*/  LDCU.64 UR30, c[0x0][0x3a0] ;  /* 0x00007400ff1e77ac */ /* 0x000e620008000a00 */
[----:B------:R-:W-:Y:S01]  /*4a40*/  LOP3.LUT R2, R2, 0xfffffffb, RZ, 0xc0, !PT ;  /* 0xfffffffb02027812 */ /* 0x000fe200078ec0ff */
[----:B------:R-:W-:Y:S01]  /*4a50*/  HFMA2 R17, -RZ, RZ, 0, 0 ;  /* 0x00000000ff117431 */ /* 0x000fe200000001ff */
        /* <DEDUP_REMOVED lines=12> */
[----:B------:R-:W-:Y:S01]  /*4b20*/  UIMAD UR33, UR8, UR33, UR15 ;  /* 0x00000021082172a4 */ /* 0x000fe2000f8e020f */
        /* <DEDUP_REMOVED lines=8> */
[----:B---34-:R-:W-:-:S05]  /*4bb0*/  UMOV UR8, URZ ;  /* 0x000000ff00087c82 */ /* 0x018fca0008000000 */
.L_x_587:
        /* <DEDUP_REMOVED lines=11> */
[----:B------:R-:W-:Y:S02]  /*4c70*/  MOV R41, UR36 ;  /* 0x0000002400297c02 */ /* 0x000fe40008000f00 */
[----:B------:R-:W-:Y:S01]  /*4c80*/  MOV R43, UR42 ;  /* 0x0000002a002b7c02 */ /* 0x000fe20008000f00 */
[----:B------:R-:W5:Y:S01]  /*4c90*/  LDL R104, [R1+0xa8] ;  /* 0x0000a80001687983 */ /* 0x000f620000100800 */
[----:B------:R-:W-:-:S03]  /*4ca0*/  LOP3.LUT R78, R79, 0x20, RZ, 0xfc, !PT ;  /* 0x000000204f4e7812 */ /* 0x000fc600078efcff */
[----:B------:R0:W3:Y:S01]  /*4cb0*/  LDG.E R96, desc[UR34][R40.64] ;  /* 0x0000002228607981 */ /* 0x0000e2000c1e1900 */
[C---:B------:R-:W-:Y:S02]  /*4cc0*/  LOP3.LUT R77, R79.reuse, 0x40, RZ, 0xfc, !PT ;  /* 0x000000404f4d7812 */ /* 0x040fe400078efcff */
[----:B------:R-:W-:Y:S01]  /*4cd0*/  MOV R65, UR43 ;  /* 0x0000002b00417c02 */ /* 0x000fe20008000f00 */
[----:B------:R-:W5:Y:S01]  /*4ce0*/  LDL R103, [R1+0xa4] ;  /* 0x0000a40001677983 */ /* 0x000f620000100800 */
[----:B------:R-:W-:-:S03]  /*4cf0*/  LOP3.LUT R76, R79, 0x60, RZ, 0xfc, !PT ;  /* 0x000000604f4c7812 */ /* 0x000fc600078efcff */
[----:B------:R-:W5:Y:S01]  /*4d00*/  LDL R102, [R1+0xa0] ;  /* 0x0000a00001667983 */ /* 0x000f620000100800 */
[----:B0-----:R-:W-:Y:S02]  /*4d10*/  MOV R40, R79 ;  /* 0x0000004f00287202 */ /* 0x001fe40000000f00 */
[----:B------:R-:W-:Y:S01]  /*4d20*/  MOV R41, RZ ;  /* 0x000000ff00297202 */ /* 0x000fe20000000f00 */
[----:B------:R-:W5:Y:S01]  /*4d30*/  LDL R101, [R1+0x9c] ;  /* 0x00009c0001657983 */ /* 0x000f620000100800 */
[----:B------:R-:W-:Y:S02]  /*4d40*/  LOP3.LUT R75, R79, 0x80, RZ, 0xfc, !PT ;  /* 0x000000804f4b7812 */ /* 0x000fe400078efcff */
        /* <DEDUP_REMOVED lines=15> */
[----:B------:R-:W2:Y:S01]  /*4e40*/  @!P5 LDG.E R94, desc[UR34][R40.64+0x80] ;  /* 0x00008022285ed981 */ /* 0x000ea2000c1e1900 */
        /* <DEDUP_REMOVED lines=39> */
[----:B------:R-:W-:-:S03]  /*50c0*/  UMOV UR32, UR14 ;  /* 0x0000000e00207c82 */ /* 0x000fc60008000000 */
        /* <DEDUP_REMOVED lines=10> */
[----:B------:R-:W-:Y:S01]  /*5170*/  MOV R43, UR36 ;  /* 0x00000024002b7c02 */ /* 0x000fe20008000f00 */
        /* <DEDUP_REMOVED lines=47> */
[C---:B------:R-:W-:Y:S01]  /*5470*/  FMUL.FTZ R117, R40.reuse, R27 ;  /* 0x0000001b28757220 */ /* 0x040fe20000410000 */
[C---:B------:R-:W-:Y:S01]  /*5480*/  FMUL.FTZ R116, R40.reuse, R26 ;  /* 0x0000001a28747220 */ /* 0x040fe20000410000 */
[C---:B------:R-:W-:Y:S01]  /*5490*/  FMUL.FTZ R115, R40.reuse, R25 ;  /* 0x0000001928737220 */ /* 0x040fe20000410000 */
[----:B------:R-:W-:Y:S01]  /*54a0*/  FMUL.FTZ R114, R40, R24 ;  /* 0x0000001828727220 */ /* 0x000fe20000410000 */
[----:B-1----:R-:W-:Y:S01]  /*54b0*/  ULEA UR29, UR36, UR32, 0x18 ;  /* 0x00000020241d7291 */ /* 0x002fe2000f8ec0ff */
[C---:B0-----:R-:W-:Y:S02]  /*54c0*/  ISETP.NE.AND P0, PT, R3.reuse, RZ, PT ;  /* 0x000000ff0300720c */ /* 0x041fe40003f05270 */
[----:B------:R-:W-:-:S04]  /*54d0*/  IADD3 R41, PT, PT, R3, 0x200, RZ ;  /* 0x0000020003297810 */ /* 0x000fc80007ffe0ff */
[----:B------:R-:W-:Y:S01]  /*54e0*/  SEL R41, R41, UR30, P0 ;  /* 0x0000001e29297c07 */ /* 0x000fe20008000000 */
[C---:B------:R-:W-:Y:S01]  /*54f0*/  FMUL.FTZ R113, R40.reuse, R23 ;  /* 0x0000001728717220 */ /* 0x040fe20000410000 */
[C---:B------:R-:W-:Y:S01]  /*5500*/  FMUL.FTZ R112, R40.reuse, R22 ;  /* 0x0000001628707220 */ /* 0x040fe20000410000 */
[C---:B------:R-:W-:Y:S01]  /*5510*/  FMUL.FTZ R111, R40.reuse, R21 ;  /* 0x00000015286f7220 */ /* 0x040fe20000410000 */
[C---:B------:R-:W-:Y:S01]  /*5520*/  FMUL.FTZ R110, R40.reuse, R20 ;  /* 0x00000014286e7220 */ /* 0x040fe20000410000 */
[C---:B------:R-:W-:Y:S01]  /*5530*/  FMUL.FTZ R109, R40.reuse, R19 ;  /* 0x00000013286d7220 */ /* 0x040fe20000410000 */
        /* <DEDUP_REMOVED lines=26> */
[C---:B-----5:R-:W-:Y:S01]  /*56e0*/  FMUL.FTZ R90, R40.reuse, R15 ;  /* 0x0000000f285a7220 */ /* 0x060fe20000410000 */
[C---:B-1----:R-:W-:Y:S02]  /*56f0*/  FMUL.FTZ R89, R40.reuse, R14 ;  /* 0x0000000e28597220 */ /* 0x042fe40000410000 */
        /* <DEDUP_REMOVED lines=28> */
.L_x_544:
[----:B------:R-:W-:-:S06]  /*58c0*/  LEA R40, R3, UR29, 0x2 ;  /* 0x0000001d03287c11 */ /* 0x000fcc000f8e10ff */
[----:B------:R-:W2:Y:S02]  /*58d0*/  LDS R40, [R40+0x5464] ;  /* 0x0054640028287984 */ /* 0x000ea40000000800 */
.L_x_545:
[----:B------:R-:W-:Y:S05]  /*58e0*/  BSYNC.RECONVERGENT B0 ;  /* 0x0000000000007941 */ /* 0x000fea0003800200 */
.L_x_543:
[----:B------:R-:W4:Y:S01]  /*58f0*/  @P1 LDC R80, c[0x0][0x38c] ;  /* 0x0000e300ff501b82 */ /* 0x000f220000000800 */
[----:B------:R-:W-:Y:S01]  /*5900*/  MOV R42, UR10 ;  /* 0x0000000a002a7c02 */ /* 0x000fe20008000f00 */
[----:B------:R-:W-:Y:S02]  /*5910*/  HFMA2 R81, -RZ, RZ, 0, 4.76837158203125e-07 ;  /* 0x00000008ff517431 */ /* 0x000fe400000001ff */
[----:B-1----:R-:W-:Y:S01]  /*5920*/  HFMA2 R43, -RZ, RZ, 0, 0 ;  /* 0x00000000ff2b7431 */ /* 0x002fe200000001ff */
        /* <DEDUP_REMOVED lines=103> */
.L_x_605:
[----:B------:R-:W-:Y:S01]  /*5fa0*/  ISETP.GE.AND P2, PT, R141, 0x10, PT ;  /* 0x000000108d00780c */ /* 0x000fe20003f46270 */
[----:B--2---:R-:W-:Y:S01]  /*5fb0*/  FFMA.FTZ R86, R136, R86, R138 ;  /* 0x0000005688567223 */ /* 0x004fe2000001008a */
[----:B------:R-:W-:-:S11]  /*5fc0*/  UMOV UR30, 0xffffffff ;  /* 0xffffffff001e7882 */ /* 0x000fd60000000000 */
[----:B01----:R-:W-:Y:S01]  /*5fd0*/  @P2 FMUL.FTZ R136, R136, R137 ;  /* 0x0000008988882220 */ /* 0x003fe20000410000 */
[----:B------:R-:W-:Y:S01]  /*5fe0*/  FSEL R137, R138, R86, !P2 ;  /* 0x000000568a897208 */ /* 0x000fe20005000000 */
[----:B------:R-:W-:Y:S06]  /*5ff0*/  BRA.DIV UR30, `(.L_x_548) ;  /* 0x000000521ed07947 */ /* 0x000fec000b800000 */
.L_x_608:
[----:B------:R-:W-:-:S03]  /*6000*/  UMOV UR30, 0xffffffff ;  /* 0xffffffff001e7882 */ /* 0x000fc60000000000 */
[----:B------:R-:W-:Y:S05]  /*6010*/  BRA.DIV UR30, `(.L_x_549) ;  /* 0x000000521ef07947 */ /* 0x000fea000b800000 */
.L_x_611:
[----:B------:R-:W-:-:S03]  /*6020*/  UMOV UR30, 0xffffffff ;  /* 0xffffffff001e7882 */ /* 0x000fc60000000000 */
[----:B------:R-:W-:Y:S05]  /*6030*/  BRA.DIV UR30, `(.L_x_550) ;  /* 0x000000561e107947 */ /* 0x000fea000b800000 */
[----:B------:R-:W0:Y:S04]  /*6040*/  SHFL.UP PT, R136, R136, 0x1, RZ ;  /* 0x0420000088887989 */ /* 0x000e2800000e00ff */
[----:B------:R-:W1:Y:S04]  /*6050*/  SHFL.UP PT, R137, R137, 0x1, RZ ;  /* 0x0420000089897989 */ /* 0x000e6800000e00ff */
[----:B-----5:R-:W2:Y:S04]  /*6060*/  SHFL.IDX PT, R42, R42, RZ, 0x1f ;  /* 0x00001fff2a2a7589 */ /* 0x020ea800000e0000 */
[----:B------:R-:W4:Y:S02]  /*6070*/  SHFL.IDX PT, R43, R43, RZ, 0x1f ;  /* 0x00001fff2b2b7589 */ /* 0x000f2400000e0000 */
.L_x_617:
        /* <DEDUP_REMOVED lines=12> */
.L_x_546:
        /* <DEDUP_REMOVED lines=72> */
[----:B------:R-:W-:Y:S01]  /*65c0*/  MOV R43, RZ ;  /* 0x000000ff002b7202 */ /* 0x000fe20000000f00 */
        /* <DEDUP_REMOVED lines=44> */
[----:B------:R-:W-:Y:S01]  /*6890*/  @P2 MOV R162, R151 ;  /* 0x0000009700a22202 */ /* 0x000fe20000000f00 */
[----:B------:R-:W-:Y:S01]  /*68a0*/  @P2 IMAD.MOV.U32 R163, RZ, RZ, R86 ;  /* 0x000000ffffa32224 */ /* 0x000fe200078e0056 */
[----:B------:R-:W-:-:S03]  /*68b0*/  ISETP.GT.U32.AND P2, PT, R156, 0x1d, PT ;  /* 0x0000001d9c00780c */ /* 0x000fc60003f44070 */
[----:B------:R-:W0:Y:S04]  /*68c0*/  SHFL.DOWN PT, R151, R162, 0x2, 0x1f ;  /* 0x08401f00a2977f89 */ /* 0x000e2800000e0000 */
[----:B------:R-:W1:Y:S06]  /*68d0*/  SHFL.DOWN PT, R86, R163, 0x2, 0x1f ;  /* 0x08401f00a3567f89 */ /* 0x000e6c00000e0000 */
        /* <DEDUP_REMOVED lines=30> */
.L_x_634:
        /* <DEDUP_REMOVED lines=12> */
[----:B0-----:R-:W-:Y:S01]  /*6b80*/  MOV R43, R156 ;  /* 0x0000009c002b7202 */ /* 0x001fe20000000f00 */
[----:B------:R-:W-:-:S07]  /*6b90*/  IMAD.MOV.U32 R42, RZ, RZ, R157 ;  /* 0x000000ffff2a7224 */ /* 0x000fce00078e009d */
.L_x_551:
        /* <DEDUP_REMOVED lines=29> */
[----:B------:R-:W-:Y:S01]  /*6d70*/  SHF.L.U32 R85, R3, 0x4, RZ ;  /* 0x0000000403557819 */ /* 0x000fe200000006ff */
        /* <DEDUP_REMOVED lines=53> */
[----:B------:R-:W-:Y:S01]  /*70d0*/  FFMA.FTZ R111, R111, R110, R140 ;  /* 0x0000006e6f6f7223 */ /* 0x000fe2000001008c */
[----:B------:R-:W-:Y:S01]  /*70e0*/  FMUL.FTZ R96, R110, R21 ;  /* 0x000000156e607220 */ /* 0x000fe20000410000 */
[----:B------:R-:W-:Y:S01]  /*70f0*/  FMUL.FTZ R41, R45, R41 ;  /* 0x000000292d297220 */ /* 0x000fe20000410000 */
[----:B------:R-:W-:Y:S01]  /*7100*/  FMUL.FTZ R42, R44, R42 ;  /* 0x0000002a2c2a7220 */ /* 0x000fe20000410000 */
[----:B------:R-:W-:Y:S01]  /*7110*/  FMUL.FTZ R94, R111, R22 ;  /* 0x000000166f5e7220 */ /* 0x000fe20000410000 */
        /* <DEDUP_REMOVED lines=12> */
[----:B------:R-:W-:Y:S01]  /*71e0*/  FFMA.FTZ R115, R115, R114, R136 ;  /* 0x0000007273737223 */ /* 0x000fe20000010088 */
        /* <DEDUP_REMOVED lines=46> */
[-C--:B------:R-:W-:Y:S01]  /*74d0*/  FMUL.FTZ R95, R109, R20.reuse ;  /* 0x000000146d5f7220 */ /* 0x080fe20000410000 */
[----:B------:R-:W-:Y:S01]  /*74e0*/  FFMA.FTZ R126, R55, -R20, R126 ;  /* 0x80000014377e7223 */ /* 0x000fe2000001007e */
[----:B------:R-:W-:Y:S01]  /*74f0*/  FMUL.FTZ R97, R111, UR37 ;  /* 0x000000256f617c20 */ /* 0x000fe20008410000 */
[----:B------:R-:W-:Y:S01]  /*7500*/  FFMA.FTZ R43, R96, R127, R43 ;  /* 0x0000007f602b7223 */ /* 0x000fe2000001002b */
[-C--:B------:R-:W-:Y:S01]  /*7510*/  FMUL.FTZ R96, R108, R19.reuse ;  /* 0x000000136c607220 */ /* 0x080fe20000410000 */
[C---:B----4-:R-:W-:Y:S01]  /*7520*/  FADD.FTZ R155, R95.reuse, R155 ;  /* 0x0000009b5f9b7221 */ /* 0x050fe20000010000 */
[----:B------:R-:W-:Y:S01]  /*7530*/  FFMA.FTZ R125, R54, -R19, R125 ;  /* 0x80000013367d7223 */ /* 0x000fe2000001007d */
[----:B------:R-:W-:Y:S01]  /*7540*/  FFMA.FTZ R43, R95, R126, R43 ;  /* 0x0000007e5f2b7223 */ /* 0x000fe2000001002b */
[----:B------:R-:W-:Y:S01]  /*7550*/  FFMA.FTZ R124, R53, -R18, R124 ;  /* 0x80000012357c7223 */ /* 0x000fe2000001007c */
[----:B------:R-:W-:Y:S01]  /*7560*/  FMUL.FTZ R98, R91, UR37 ;  /* 0x000000255b627c20 */ /* 0x000fe20008410000 */
[----:B------:R-:W-:Y:S01]  /*7570*/  STL [R1+0x1c], R155 ;  /* 0x00001c9b01007387 */ /* 0x000fe20000100800 */
[----:B------:R-:W-:-:S03]  /*7580*/  FMUL.FTZ R100, R89, R15 ;  /* 0x0000000f59647220 */ /* 0x000fc60000410000 */
        /* <DEDUP_REMOVED lines=10> */
[----:B------:R-:W-:Y:S01]  /*7630*/  FMUL.FTZ R98, R90, R16 ;  /* 0x000000105a627220 */ /* 0x000fe20000410000 */
[----:B------:R-:W-:Y:S01]  /*7640*/  FMUL.FTZ R41, R30, R41 ;  /* 0x000000291e297220 */ /* 0x000fe20000410000 */
[----:B------:R-:W-:Y:S01]  /*7650*/  FADD.FTZ R151, R97, R151 ;  /* 0x0000009761977221 */ /* 0x000fe20000010000 */
[----:B------:R-:W-:Y:S04]  /*7660*/  STL [R1+0x28], R152 ;  /* 0x0000289801007387 */ /* 0x000fe80000100800 */
        /* <DEDUP_REMOVED lines=26> */
[----:B------:R-:W-:-:S03]  /*7810*/  MOV R99, UR44 ;  /* 0x0000002c00637c02 */ /* 0x000fc60008000f00 */
[----:B------:R-:W-:Y:S02]  /*7820*/  UIMAD UR30, UR30, UR44, URZ ;  /* 0x0000002c1e1e72a4 */ /* 0x000fe4000f8e02ff */
[----:B------:R-:W-:-:S04]  /*7830*/  IMAD.WIDE.U32 R42, R99, UR9, R42 ;  /* 0x00000009632a7c25 */ /* 0x000fc8000f8e002a */
[-C--:B------:R-:W-:Y:S01]  /*7840*/  FFMA.FTZ R121, R50, -R14.reuse, R121 ;  /* 0x8000000e32797223 */ /* 0x080fe20000010079 */
[----:B------:R-:W-:Y:S01]  /*7850*/  UIMAD UR30, UR9, UR45, UR30 ;  /* 0x0000002d091e72a4 */ /* 0x000fe2000f8e021e */
[----:B------:R-:W-:Y:S01]  /*7860*/  FMUL.FTZ R99, R88, R14 ;  /* 0x0000000e58637220 */ /* 0x000fe20000410000 */
[----:B------:R-:W-:Y:S01]  /*7870*/  IADD3 R40, P3, PT, R42, UR32, RZ ;  /* 0x000000202a287c10 */ /* 0x000fe2000ff7e0ff */
[----:B------:R-:W0:Y:S02]  /*7880*/  LDS R101, [R101+0x2310] ;  /* 0x0023100065657984 */ /* 0x000e240000000800 */
[C---:B---3--:R-:W-:Y:S01]  /*7890*/  FADD.FTZ R102, R99.reuse, R102 ;  /* 0x0000006663667221 */ /* 0x048fe20000010000 */
[----:B------:R-:W-:Y:S01]  /*78a0*/  FFMA.FTZ R42, R99, R121, R41 ;  /* 0x00000079632a7223 */ /* 0x000fe20000010029 */
[----:B------:R-:W-:Y:S02]  /*78b0*/  IADD3.X R41, PT, PT, R43, UR30, RZ, P3, !PT ;  /* 0x0000001e2b297c10 */ /* 0x000fe40009ffe4ff */
[----:B------:R-:W-:-:S05]  /*78c0*/  MOV R99, UR46 ;  /* 0x0000002e00637c02 */ /* 0x000fca0008000f00 */
[----:B------:R-:W-:Y:S01]  /*78d0*/  IMAD.WIDE.U32 R40, R99, UR8, R40 ;  /* 0x0000000863287c25 */ /* 0x000fe2000f8e0028 */
[----:B------:R-:W-:Y:S01]  /*78e0*/  MOV R99, UR47 ;  /* 0x0000002f00637c02 */ /* 0x000fe20008000f00 */
[----:B------:R1:W-:Y:S02]  /*78f0*/  STL [R1+0x8], R102 ;  /* 0x0000086601007387 */ /* 0x0003e40000100800 */
[-C--:B------:R-:W-:Y:S01]  /*7900*/  FFMA.FTZ R120, R49, -R11.reuse, R120 ;  /* 0x8000000b31787223 */ /* 0x080fe20000010078 */
[C---:B------:R-:W-:Y:S01]  /*7910*/  FMUL.FTZ R43, R148.reuse, R11 ;  /* 0x0000000b942b7220 */ /* 0x040fe20000410000 */
[----:B------:R-:W-:Y:S02]  /*7920*/  IMAD R41, R99, UR8, R41 ;  /* 0x0000000863297c24 */ /* 0x000fe4000f8e0229 */
[----:B------:R-:W-:Y:S01]  /*7930*/  FMUL.FTZ R99, R149, R7 ;  /* 0x0000000795637220 */ /* 0x000fe20000410000 */
[----:B------:R-:W-:Y:S01]  /*7940*/  IADD3 R118, PT, PT, R3, 0x100, RZ ;  /* 0x0000010003767810 */ /* 0x000fe20007ffe0ff */
[----:B-1----:R-:W-:Y:S01]  /*7950*/  FMUL.FTZ R102, R148, UR37 ;  /* 0x0000002594667c20 */ /* 0x002fe20008410000 */
[----:B----4-:R-:W-:-:S03]  /*7960*/  FADD.FTZ R104, R43, R104 ;  /* 0x000000682b687221 */ /* 0x010fc60000010000 */
        /* <DEDUP_REMOVED lines=37> */
.L_x_554:
[----:B------:R-:W-:Y:S05]  /*7bc0*/  BSYNC.RECONVERGENT B0 ;  /* 0x0000000000007941 */ /* 0x000fea0003800200 */
.L_x_553:
[----:B------:R-:W-:Y:S04]  /*7bd0*/  BSSY.RECONVERGENT B0, `(.L_x_555) ;  /* 0x0000003000007945 */ /* 0x000fe80003800200 */
[----:B------:R-:W-:Y:S05]  /*7be0*/  @!P3 BRA `(.L_x_556) ;  /* 0x000000000004b947 */ /* 0x000fea0003800000 */
[----:B------:R1:W-:Y:S02]  /*7bf0*/  REDG.E.ADD.F32.FTZ.RN.STRONG.GPU desc[UR34][R42.64+0x200], R101 ;  /* 0x000200652a0079a6 */ /* 0x0003e4000c12f322 */
.L_x_556:
[----:B------:R-:W-:Y:S05]  /*7c00*/  BSYNC.RECONVERGENT B0 ;  /* 0x0000000000007941 */ /* 0x000fea0003800200 */
.L_x_555:
[----:B------:R-:W2:Y:S01]  /*7c10*/  LDS R118, [R118+0x2510] ;  /* 0x0025100076767984 */ /* 0x000ea20000000800 */
[----:B------:R-:W-:Y:S01]  /*7c20*/  BSSY.RECONVERGENT B0, `(.L_x_557) ;  /* 0x0000004000007945 */ /* 0x000fe20003800200 */
[----:B-1----:R-:W-:-:S03]  /*7c30*/  IADD3 R101, PT, PT, R3, 0x180, RZ ;  /* 0x0000018003657810 */ /* 0x002fc60007ffe0ff */
[----:B------:R-:W-:Y:S05]  /*7c40*/  @!P4 BRA `(.L_x_558) ;  /* 0x000000000004c947 */ /* 0x000fea0003800000 */
[----:B--2---:R1:W-:Y:S02]  /*7c50*/  REDG.E.ADD.F32.FTZ.RN.STRONG.GPU desc[UR34][R42.64+0x400], R118 ;  /* 0x000400762a0079a6 */ /* 0x0043e4000c12f322 */
.L_x_558:
[----:B------:R-:W-:Y:S05]  /*7c60*/  BSYNC.RECONVERGENT B0 ;  /* 0x0000000000007941 */ /* 0x000fea0003800200 */
.L_x_557:
        /* <DEDUP_REMOVED lines=16> */
.L_x_560:
[----:B------:R-:W-:Y:S05]  /*7d70*/  BSYNC.RECONVERGENT B0 ;  /* 0x0000000000007941 */ /* 0x000fea0003800200 */
.L_x_559:
[----:B------:R-:W2:Y:S01]  /*7d80*/  LDS R118, [R118+0x2910] ;  /* 0x0029100076767984 */ /* 0x000ea20000000800 */
[----:B------:R-:W-:Y:S01]  /*7d90*/  BSSY.RECONVERGENT B0, `(.L_x_561) ;  /* 0x0000005000007945 */ /* 0x000fe20003800200 */
[----:B01----:R-:W-:Y:S02]  /*7da0*/  LEA.HI R101, R120, R3, RZ, 0x1b ;  /* 0x0000000378657211 */ /* 0x003fe400078fd8ff */
[----:B------:R-:W-:Y:S01]  /*7db0*/  LEA R119, R119, UR29, 0x2 ;  /* 0x0000001d77777c11 */ /* 0x000fe2000f8e10ff */
[----:B------:R-:W-:Y:S06]  /*7dc0*/  @!P3 BRA `(.L_x_562) ;  /* 0x000000000004b947 */ /* 0x000fec0003800000 */
[----:B--2---:R0:W-:Y:S02]  /*7dd0*/  REDG.E.ADD.F32.FTZ.RN.STRONG.GPU desc[UR34][R42.64+0x800], R118 ;  /* 0x000800762a0079a6 */ /* 0x0041e4000c12f322 */
.L_x_562:
[----:B------:R-:W-:Y:S05]  /*7de0*/  BSYNC.RECONVERGENT B0 ;  /* 0x0000000000007941 */ /* 0x000fea0003800200 */
.L_x_561:
[----:B------:R-:W1:Y:S01]  /*7df0*/  LDS R119, [R119+0x2b10] ;  /* 0x002b100077777984 */ /* 0x000e620000000800 */
[----:B------:R-:W-:Y:S01]  /*7e00*/  BSSY.RECONVERGENT B0, `(.L_x_563) ;  /* 0x0000004000007945 */ /* 0x000fe20003800200 */
[----:B------:R-:W-:-:S03]  /*7e10*/  LEA R101, R101, UR29, 0x2 ;  /* 0x0000001d65657c11 */ /* 0x000fc6000f8e10ff */
[----:B------:R-:W-:Y:S05]  /*7e20*/  @!P4 BRA `(.L_x_564) ;  /* 0x000000000004c947 */ /* 0x000fea0003800000 */
[----:B-1----:R3:W-:Y:S02]  /*7e30*/  REDG.E.ADD.F32.FTZ.RN.STRONG.GPU desc[UR34][R42.64+0xa00], R119 ;  /* 0x000a00772a0079a6 */ /* 0x0027e4000c12f322 */
.L_x_564:
[----:B------:R-:W-:Y:S05]  /*7e40*/  BSYNC.RECONVERGENT B0 ;  /* 0x0000000000007941 */ /* 0x000fea0003800200 */
.L_x_563:
[----:B------:R-:W4:Y:S01]  /*7e50*/  LDS R101, [R101+0x2d10] ;  /* 0x002d100065657984 */ /* 0x000f220000000800 */
[----:B------:R-:W-:Y:S01]  /*7e60*/  BSSY.RECONVERGENT B0, `(.L_x_565) ;  /* 0x0000004000007945 */ /* 0x000fe20003800200 */
[----:B0-2---:R-:W-:-:S03]  /*7e70*/  IADD3 R118, PT, PT, R3, 0x380, RZ ;  /* 0x0000038003767810 */ /* 0x005fc60007ffe0ff */
[----:B------:R-:W-:Y:S05]  /*7e80*/  @!P5 BRA `(.L_x_566) ;  /* 0x000000000004d947 */ /* 0x000fea0003800000 */
[----:B----4-:R0:W-:Y:S02]  /*7e90*/  REDG.E.ADD.F32.FTZ.RN.STRONG.GPU desc[UR34][R42.64+0xc00], R101 ;  /* 0x000c00652a0079a6 */ /* 0x0101e4000c12f322 */
.L_x_566:
[----:B------:R-:W-:Y:S05]  /*7ea0*/  BSYNC.RECONVERGENT B0 ;  /* 0x0000000000007941 */ /* 0x000fea0003800200 */
.L_x_565:
        /* <DEDUP_REMOVED lines=16> */
.L_x_568:
[----:B------:R-:W-:Y:S05]  /*7fb0*/  BSYNC.RECONVERGENT B0 ;  /* 0x0000000000007941 */ /* 0x000fea0003800200 */
.L_x_567:
[----:B------:R-:W2:Y:S01]  /*7fc0*/  LDS R118, [R118+0x3110] ;  /* 0x0031100076767984 */ /* 0x000ea20000000800 */
[----:B------:R-:W-:Y:S01]  /*7fd0*/  BSSY.RECONVERGENT B0, `(.L_x_569) ;  /* 0x0000005000007945 */ /* 0x000fe20003800200 */
[----:B01----:R-:W-:Y:S02]  /*7fe0*/  LEA.HI R101, R120, R3, RZ, 0x1b ;  /* 0x0000000378657211 */ /* 0x003fe400078fd8ff */
[----:B------:R-:W-:Y:S01]  /*7ff0*/  LEA R119, R119, UR29, 0x2 ;  /* 0x0000001d77777c11 */ /* 0x000fe2000f8e10ff */
[----:B------:R-:W-:Y:S06]  /*8000*/  @!P3 BRA `(.L_x_570) ;  /* 0x000000000004b947 */ /* 0x000fec0003800000 */
[----:B--2---:R0:W-:Y:S02]  /*8010*/  REDG.E.ADD.F32.FTZ.RN.STRONG.GPU desc[UR34][R42.64+0x1000], R118 ;  /* 0x001000762a0079a6 */ /* 0x0041e4000c12f322 */
.L_x_570:
[----:B------:R-:W-:Y:S05]  /*8020*/  BSYNC.RECONVERGENT B0 ;  /* 0x0000000000007941 */ /* 0x000fea0003800200 */
.L_x_569:
[----:B------:R-:W1:Y:S01]  /*8030*/  LDS R119, [R119+0x3310] ;  /* 0x0033100077777984 */ /* 0x000e620000000800 */
[----:B------:R-:W-:Y:S01]  /*8040*/  BSSY.RECONVERGENT B0, `(.L_x_571) ;  /* 0x0000004000007945 */ /* 0x000fe20003800200 */
[----:B------:R-:W-:-:S03]  /*8050*/  LEA R101, R101, UR29, 0x2 ;  /* 0x0000001d65657c11 */ /* 0x000fc6000f8e10ff */
[----:B------:R-:W-:Y:S05]  /*8060*/  @!P4 BRA `(.L_x_572) ;  /* 0x000000000004c947 */ /* 0x000fea0003800000 */
[----:B-1----:R3:W-:Y:S02]  /*8070*/  REDG.E.ADD.F32.FTZ.RN.STRONG.GPU desc[UR34][R42.64+0x1200], R119 ;  /* 0x001200772a0079a6 */ /* 0x0027e4000c12f322 */
.L_x_572:
[----:B------:R-:W-:Y:S05]  /*8080*/  BSYNC.RECONVERGENT B0 ;  /* 0x0000000000007941 */ /* 0x000fea0003800200 */
.L_x_571:
[----:B------:R-:W4:Y:S01]  /*8090*/  LDS R101, [R101+0x3510] ;  /* 0x0035100065657984 */ /* 0x000f220000000800 */
[----:B------:R-:W-:Y:S01]  /*80a0*/  BSSY.RECONVERGENT B0, `(.L_x_573) ;  /* 0x0000005000007945 */ /* 0x000fe20003800200 */
[C---:B0-2---:R-:W-:Y:S02]  /*80b0*/  IADD3 R118, PT, PT, R3.reuse, 0x580, RZ ;  /* 0x0000058003767810 */ /* 0x045fe40007ffe0ff */
[----:B-1-3--:R-:W-:Y:S01]  /*80c0*/  IADD3 R119, PT, PT, R3, 0x600, RZ ;  /* 0x0000060003777810 */ /* 0x00afe20007ffe0ff */
[----:B------:R-:W-:Y:S06]  /*80d0*/  @!P5 BRA `(.L_x_574) ;  /* 0x000000000004d947 */ /* 0x000fec0003800000 */
[----:B----4-:R0:W-:Y:S02]  /*80e0*/  REDG.E.ADD.F32.FTZ.RN.STRONG.GPU desc[UR34][R42.64+0x1400], R101 ;  /* 0x001400652a0079a6 */ /* 0x0101e4000c12f322 */
.L_x_574:
[----:B------:R-:W-:Y:S05]  /*80f0*/  BSYNC.RECONVERGENT B0 ;  /* 0x0000000000007941 */ /* 0x000fea0003800200 */
.L_x_573:
        /* <DEDUP_REMOVED lines=16> */
.L_x_576:
[----:B------:R-:W-:Y:S05]  /*8200*/  BSYNC.RECONVERGENT B0 ;  /* 0x0000000000007941 */ /* 0x000fea0003800200 */
.L_x_575:
[----:B------:R-:W2:Y:S01]  /*8210*/  LDS R119, [R119+0x3910] ;  /* 0x0039100077777984 */ /* 0x000ea20000000800 */
[----:B------:R-:W-:Y:S01]  /*8220*/  BSSY.RECONVERGENT B0, `(.L_x_577) ;  /* 0x0000006000007945 */ /* 0x000fe20003800200 */
[----:B01----:R-:W-:Y:S02]  /*8230*/  IADD3 R118, PT, PT, R3, 0x780, RZ ;  /* 0x0000078003767810 */ /* 0x003fe40007ffe0ff */
[----:B------:R-:W-:Y:S02]  /*8240*/  LEA.HI R80, R120, R3, RZ, 0x1b ;  /* 0x0000000378507211 */ /* 0x000fe400078fd8ff */
[----:B------:R-:W-:Y:S01]  /*8250*/  LEA R101, R101, UR29, 0x2 ;  /* 0x0000001d65657c11 */ /* 0x000fe2000f8e10ff */
[----:B------:R-:W-:Y:S06]  /*8260*/  @!P2 BRA `(.L_x_578) ;  /* 0x000000000004a947 */ /* 0x000fec0003800000 */
[----:B--2---:R0:W-:Y:S02]  /*8270*/  REDG.E.ADD.F32.FTZ.RN.STRONG.GPU desc[UR34][R42.64+0x1800], R119 ;  /* 0x001800772a0079a6 */ /* 0x0041e4000c12f322 */
.L_x_578:
[----:B------:R-:W-:Y:S05]  /*8280*/  BSYNC.RECONVERGENT B0 ;  /* 0x0000000000007941 */ /* 0x000fea0003800200 */
.L_x_577:
[----:B------:R-:W1:Y:S01]  /*8290*/  LDS R101, [R101+0x3b10] ;  /* 0x003b100065657984 */ /* 0x000e620000000800 */
[----:B------:R-:W-:Y:S01]  /*82a0*/  BSSY.RECONVERGENT B0, `(.L_x_579) ;  /* 0x0000005000007945 */ /* 0x000fe20003800200 */
[----:B------:R-:W-:Y:S02]  /*82b0*/  LEA.HI R118, R118, R3, RZ, 0x1b ;  /* 0x0000000376767211 */ /* 0x000fe400078fd8ff */
[----:B------:R-:W-:Y:S01]  /*82c0*/  LEA R80, R80, UR29, 0x2 ;  /* 0x0000001d50507c11 */ /* 0x000fe2000f8e10ff */
[----:B------:R-:W-:Y:S06]  /*82d0*/  @!P3 BRA `(.L_x_580) ;  /* 0x000000000004b947 */ /* 0x000fec0003800000 */
[----:B-1----:R3:W-:Y:S02]  /*82e0*/  REDG.E.ADD.F32.FTZ.RN.STRONG.GPU desc[UR34][R42.64+0x1a00], R101 ;  /* 0x001a00652a0079a6 */ /* 0x0027e4000c12f322 */
.L_x_580:
[----:B------:R-:W-:Y:S05]  /*82f0*/  BSYNC.RECONVERGENT B0 ;  /* 0x0000000000007941 */ /* 0x000fea0003800200 */
.L_x_579:
[----:B------:R-:W4:Y:S01]  /*8300*/  LDS R80, [R80+0x3d10] ;  /* 0x003d100050507984 */ /* 0x000f220000000800 */
[----:B------:R-:W-:Y:S01]  /*8310*/  BSSY.RECONVERGENT B0, `(.L_x_581) ;  /* 0x0000004000007945 */ /* 0x000fe20003800200 */
[----:B------:R-:W-:-:S03]  /*8320*/  LEA R118, R118, UR29, 0x2 ;  /* 0x0000001d76767c11 */ /* 0x000fc6000f8e10ff */
[----:B------:R-:W-:Y:S05]  /*8330*/  @!P4 BRA `(.L_x_582) ;  /* 0x000000000004c947 */ /* 0x000fea0003800000 */
[----:B----4-:R4:W-:Y:S02]  /*8340*/  REDG.E.ADD.F32.FTZ.RN.STRONG.GPU desc[UR34][R42.64+0x1c00], R80 ;  /* 0x001c00502a0079a6 */ /* 0x0109e4000c12f322 */
.L_x_582:
[----:B------:R-:W-:Y:S05]  /*8350*/  BSYNC.RECONVERGENT B0 ;  /* 0x0000000000007941 */ /* 0x000fea0003800200 */
.L_x_581:
[----:B------:R-:W0:Y:S01]  /*8360*/  LDS R118, [R118+0x3f10] ;  /* 0x003f100076767984 */ /* 0x000e220000000800 */
[----:B------:R-:W-:Y:S04]  /*8370*/  BSSY.RECONVERGENT B0, `(.L_x_583) ;  /* 0x0000003000007945 */ /* 0x000fe80003800200 */
[----:B------:R-:W-:Y:S05]  /*8380*/  @!P5 BRA `(.L_x_584) ;  /* 0x000000000004d947 */ /* 0x000fea0003800000 */
[----:B0-----:R0:W-:Y:S02]  /*8390*/  REDG.E.ADD.F32.FTZ.RN.STRONG.GPU desc[UR34][R42.64+0x1e00], R118 ;  /* 0x001e00762a0079a6 */ /* 0x0011e4000c12f322 */
.L_x_584:
[----:B------:R-:W-:Y:S05]  /*83a0*/  BSYNC.RECONVERGENT B0 ;  /* 0x0000000000007941 */ /* 0x000fea0003800200 */
.L_x_583:
        /* <DEDUP_REMOVED lines=105> */
.L_x_586:
[----:B------:R-:W-:Y:S05]  /*8a40*/  BSYNC.RECONVERGENT B0 ;  /* 0x0000000000007941 */ /* 0x000fea0003800200 */
.L_x_585:
[----:B------:R-:W-:-:S04]  /*8a50*/  UIADD3 UR8, UPT, UPT, UR8, 0x1, URZ ;  /* 0x0000000108087890 */ /* 0x000fc8000fffe0ff */
[----:B------:R-:W-:-:S09]  /*8a60*/  UISETP.GE.AND UP0, UPT, UR8, UR51, UPT ;  /* 0x000000330800728c */ /* 0x000fd2000bf06270 */
[----:B------:R-:W-:Y:S05]  /*8a70*/  BRA.U !UP0, `(.L_x_587) ;  /* 0xffffffc108507547 */ /* 0x000fea000b83ffff */
.L_x_542:
[----:B------:R-:W2:Y:S01]  /*8a80*/  S2R R0, SR_TID.X ;  /* 0x0000000000007919 */ /* 0x000ea20000002100 */
[----:B------:R-:W-:Y:S01]  /*8a90*/  UIMAD UR23, UR10, -0x800, UR23 ;  /* 0xfffff8000a1778a4 */ /* 0x000fe2000f8e0217 */
[----:B------:R-:W-:Y:S03]  /*8aa0*/  BAR.SYNC.DEFER_BLOCKING 0x0 ;  /* 0x0000000000007b1d */ /* 0x000fe60000010000 */
[----:B------:R-:W-:-:S03]  /*8ab0*/  UIADD3 UR23, UPT, UPT, UR23, 0x800, URZ ;  /* 0x0000080017177890 */ /* 0x000fc6000fffe0ff */
[----:B0-----:R-:W3:Y:S01]  /*8ac0*/  LDL.LU R41, [R1] ;  /* 0x0000000001297983 */ /* 0x001ee20000300800 */
[----:B------:R-:W-:Y:S01]  /*8ad0*/  MOV R15, UR18 ;  /* 0x00000012000f7c02 */ /* 0x000fe20008000f00 */
[----:B------:R-:W-:Y:S02]  /*8ae0*/  IMAD.U32 R14, RZ, RZ, UR17 ;  /* 0x00000011ff0e7e24 */ /* 0x000fe4000f8e00ff */
[----:B------:R-:W-:Y:S01]  /*8af0*/  HFMA2 R7, -RZ, RZ, 0, 0 ;  /* 0x00000000ff077431 */ /* 0x000fe200000001ff */
[----:B------:R-:W4:Y:S01]  /*8b00*/  LDL.LU R43, [R1+0x4] ;  /* 0x00000400012b7983 */ /* 0x000f220000300800 */
[----:B------:R-:W-:Y:S01]  /*8b10*/  MOV R3, RZ ;  /* 0x000000ff00037202 */ /* 0x000fe20000000f00 */
[----:B------:R-:W-:Y:S01]  /*8b20*/  HFMA2 R16, -RZ, RZ, 0, 0 ;  /* 0x00000000ff107431 */ /* 0x000fe200000001ff */
[----:B------:R-:W-:Y:S01]  /*8b30*/  MOV R11, RZ ;  /* 0x000000ff000b7202 */ /* 0x000fe20000000f00 */
[----:B------:R-:W5:Y:S01]  /*8b40*/  LDL.LU R112, [R1+0x8] ;  /* 0x0000080001707983 */ /* 0x000f620000300800 */
[----:B------:R-:W-:-:S02]  /*8b50*/  ISETP.GE.AND P1, PT, R78, UR23, PT ;  /* 0x000000174e007c0c */ /* 0x000fc4000bf26270 */
[----:B------:R-:W-:Y:S02]  /*8b60*/  CS2R R18, SRZ ;  /* 0x0000000000127805 */ /* 0x000fe4000001ff00 */
[----:B------:R-:W-:Y:S01]  /*8b70*/  CS2R R20, SRZ ;  /* 0x0000000000147805 */ /* 0x000fe2000001ff00 */
[----:B------:R-:W3:Y:S01]  /*8b80*/  LDL.LU R113, [R1+0xc] ;  /* 0x00000c0001717983 */ /* 0x000ee20000300800 */
[----:B------:R-:W-:Y:S02]  /*8b90*/  CS2R R22, SRZ ;  /* 0x0000000000167805 */ /* 0x000fe4000001ff00 */
[----:B------:R-:W-:Y:S02]  /*8ba0*/  CS2R R24, SRZ ;  /* 0x0000000000187805 */ /* 0x000fe4000001ff00 */
[----:B------:R-:W-:Y:S01]  /*8bb0*/  CS2R R26, SRZ ;  /* 0x00000000001a7805 */ /* 0x000fe2000001ff00 */
[----:B------:R-:W4:Y:S01]  /*8bc0*/  LDL.LU R114, [R1+0x10] ;  /* 0x0000100001727983 */ /* 0x000f220000300800 */
[----:B------:R-:W-:Y:S01]  /*8bd0*/  CS2R R28, SRZ ;  /* 0x00000000001c7805 */ /* 0x000fe2000001ff00 */
[----:B------:R-:W0:Y:S01]  /*8be0*/  S2UR UR28, SR_CTAID.X ;  /* 0x00000000001c79c3 */ /* 0x000e220000002500 */
[----:B------:R-:W0:Y:S01]  /*8bf0*/  LDCU.64 UR24, c[0x0][0x4f8] ;  /* 0x00009f00ff1877ac */ /* 0x000e220008000a00 */
[----:B--2---:R-:W-:Y:S01]  /*8c00*/  LOP3.LUT R40, R0, 0x1f, RZ, 0xc0, !PT ;  /* 0x0000001f00287812 */ /* 0x004fe200078ec0ff */
[----:B------:R-:W2:Y:S01]  /*8c10*/  LDL.LU R115, [R1+0x14] ;  /* 0x0000140001737983 */ /* 0x000ea20000300800 */
[----:B------:R-:W0:Y:S02]  /*8c20*/  LDCU.64 UR26, c[0x0][0x500] ;  /* 0x0000a000ff1a77ac */ /* 0x000e240008000a00 */
[----:B------:R-:W-:Y:S01]  /*8c30*/  LOP3.LUT R85, R40, 0x3e00, R85, 0xf8, !PT ;  /* 0x00003e0028557812 */ /* 0x000fe200078ef855 */
[----:B------:R-:W5:Y:S03]  /*8c40*/  LDL.LU R116, [R1+0x18] ;  /* 0x0000180001747983 */ /* 0x000f660000300800 */
[C---:B------:R-:W-:Y:S01]  /*8c50*/  ISETP.GE.AND P2, PT, R85.reuse, UR23, PT ;  /* 0x0000001755007c0c */ /* 0x040fe2000bf46270 */
[----:B------:R-:W3:Y:S04]  /*8c60*/  LDL.LU R117, [R1+0x1c] ;  /* 0x00001c0001757983 */ /* 0x000ee80000300800 */
[----:B------:R-:W4:Y:S04]  /*8c70*/  LDL.LU R118, [R1+0x20] ;  /* 0x0000200001767983 */ /* 0x000f280000300800 */
[----:B------:R-:W2:Y:S01]  /*8c80*/  LDL.LU R119, [R1+0x24] ;  /* 0x0000240001777983 */ /* 0x000ea20000300800 */
[----:B------:R-:W-:-:S03]  /*8c90*/  IMAD.WIDE.U32 R14, R85, 0x4, R14 ;  /* 0x00000004550e7825 */ /* 0x000fc600078e000e */
[----:B------:R-:W5:Y:S01]  /*8ca0*/  LDL.LU R120, [R1+0x28] ;  /* 0x0000280001787983 */ /* 0x000f620000300800 */
[----:B------:R-:W-:-:S03]  /*8cb0*/  ISETP.GE.AND P0, PT, R77, UR23, PT ;  /* 0x000000174d007c0c */ /* 0x000fc6000bf06270 */
[----:B------:R-:W3:Y:S01]  /*8cc0*/  LDL.LU R121, [R1+0x2c] ;  /* 0x00002c0001797983 */ /* 0x000ee20000300800 */
[----:B------:R-:W-:-:S03]  /*8cd0*/  ISETP.GE.AND P4, PT, R76, UR23, PT ;  /* 0x000000174c007c0c */ /* 0x000fc6000bf86270 */
[----:B------:R-:W4:Y:S01]  /*8ce0*/  LDL.LU R122, [R1+0x30] ;  /* 0x00003000017a7983 */ /* 0x000f220000300800 */
[----:B------:R-:W-:-:S03]  /*8cf0*/  ISETP.GE.AND P6, PT, R75, UR23, PT ;  /* 0x000000174b007c0c */ /* 0x000fc6000bfc6270 */
[----:B------:R-:W2:Y:S01]  /*8d00*/  LDL.LU R123, [R1+0x34] ;  /* 0x00003400017b7983 */ /* 0x000ea20000300800 */
[----:B------:R-:W-:-:S03]  /*8d10*/  ISETP.GE.AND P5, PT, R74, UR23, PT ;  /* 0x000000174a007c0c */ /* 0x000fc6000bfa6270 */
[----:B------:R-:W5:Y:S01]  /*8d20*/  LDL.LU R124, [R1+0x38] ;  /* 0x00003800017c7983 */ /* 0x000f620000300800 */
[----:B------:R-:W-:-:S03]  /*8d30*/  ISETP.GE.AND P3, PT, R73, UR23, PT ;  /* 0x0000001749007c0c */ /* 0x000fc6000bf66270 */
[----:B------:R-:W3:Y:S04]  /*8d40*/  LDL.LU R125, [R1+0x3c] ;  /* 0x00003c00017d7983 */ /* 0x000ee80000300800 */
[----:B------:R-:W4:Y:S04]  /*8d50*/  LDL.LU R111, [R1+0x7c] ;  /* 0x00007c00016f7983 */ /* 0x000f280000300800 */
[----:B------:R-:W2:Y:S04]  /*8d60*/  LDL.LU R110, [R1+0x78] ;  /* 0x00007800016e7983 */ /* 0x000ea80000300800 */
[----:B------:R-:W5:Y:S04]  /*8d70*/  LDL.LU R109, [R1+0x74] ;  /* 0x00007400016d7983 */ /* 0x000f680000300800 */
[----:B------:R-:W3:Y:S01]  /*8d80*/  @!P2 LDG.E R3, desc[UR34][R14.64] ;  /* 0x000000220e03a981 */ /* 0x000ee2000c1e1900 */
[----:B------:R-:W-:-:S03]  /*8d90*/  ISETP.GE.AND P2, PT, R72, UR23, PT ;  /* 0x0000001748007c0c */ /* 0x000fc6000bf46270 */
[----:B------:R-:W5:Y:S04]  /*8da0*/  LDL.LU R108, [R1+0x70] ;  /* 0x00007000016c7983 */ /* 0x000f680000300800 */
[----:B------:R-:W4:Y:S01]  /*8db0*/  @!P1 LDG.E R7, desc[UR34][R14.64+0x80] ;  /* 0x000080220e079981 */ /* 0x000f22000c1e1900 */
[----:B------:R-:W-:-:S03]  /*8dc0*/  ISETP.GE.AND P1, PT, R71, UR23, PT ;  /* 0x0000001747007c0c */ /* 0x000fc6000bf26270 */
        /* <DEDUP_REMOVED lines=8> */
[----:B------:R-:W2:Y:S01]  /*8e50*/  @!P0 LDG.E R11, desc[UR34][R14.64+0x100] ;  /* 0x000100220e0b8981 */ /* 0x000ea2000c1e1900 */
[----:B------:R-:W-:-:S03]  /*8e60*/  ISETP.GE.AND P0, PT, R70, UR23, PT ;  /* 0x0000001746007c0c */ /* 0x000fc6000bf06270 */
[----:B------:R-:W5:Y:S04]  /*8e70*/  LDL.LU R99, [R1+0x4c] ;  /* 0x00004c0001637983 */ /* 0x000f680000300800 */
[----:B------:R-:W5:Y:S01]  /*8e80*/  @!P4 LDG.E R16, desc[UR34][R14.64+0x180] ;  /* 0x000180220e10c981 */ /* 0x000f62000c1e1900 */
        /* <DEDUP_REMOVED lines=10> */
[----:B------:R-:W3:Y:S04]  /*8f30*/  LDL.LU R95, [R1+0xbc] ;  /* 0x0000bc00015f7983 */ /* 0x000ee80000300800 */
[----:B------:R-:W5:Y:S01]  /*8f40*/  @!P2 LDG.E R21, desc[UR34][R14.64+0x380] ;  /* 0x000380220e15a981 */ /* 0x000f62000c1e1900 */
[----:B------:R-:W-:-:S03]  /*8f50*/  ISETP.GE.AND P2, PT, R65, UR23, PT ;  /* 0x0000001741007c0c */ /* 0x000fc6000bf46270 */
[----:B------:R-:W4:Y:S04]  /*8f60*/  LDL.LU R94, [R1+0xb8] ;  /* 0x0000b800015e7983 */ /* 0x000f280000300800 */
[----:B------:R-:W5:Y:S01]  /*8f70*/  @!P1 LDG.E R22, desc[UR34][R14.64+0x400] ;  /* 0x000400220e169981 */ /* 0x000f62000c1e1900 */
[----:B------:R-:W-:-:S03]  /*8f80*/  ISETP.GE.AND P1, PT, R64, UR23, PT ;  /* 0x0000001740007c0c */ /* 0x000fc6000bf26270 */
[----:B------:R-:W2:Y:S04]  /*8f90*/  LDL.LU R93, [R1+0xb4] ;  /* 0x0000b400015d7983 */ /* 0x000ea80000300800 */
[----:B------:R-:W5:Y:S04]  /*8fa0*/  LDL.LU R92, [R1+0xb0] ;  /* 0x0000b000015c7983 */ /* 0x000f680000300800 */
[----:B------:R-:W5:Y:S04]  /*8fb0*/  LDL.LU R91, [R1+0xac] ;  /* 0x0000ac00015b7983 */ /* 0x000f680000300800 */
[----:B------:R-:W5:Y:S04]  /*8fc0*/  LDL.LU R90, [R1+0xa8] ;  /* 0x0000a800015a7983 */ /* 0x000f680000300800 */
[----:B------:R-:W5:Y:S04]  /*8fd0*/  LDL.LU R89, [R1+0xa4] ;  /* 0x0000a40001597983 */ /* 0x000f680000300800 */
[----:B------:R-:W5:Y:S04]  /*8fe0*/  LDL.LU R88, [R1+0xa0] ;  /* 0x0000a00001587983 */ /* 0x000f680000300800 */
[----:B------:R-:W5:Y:S04]  /*8ff0*/  LDL.LU R87, [R1+0x9c] ;  /* 0x00009c0001577983 */ /* 0x000f680000300800 */
[----:B------:R-:W5:Y:S04]  /*9000*/  LDL.LU R86, [R1+0x98] ;  /* 0x0000980001567983 */ /* 0x000f680000300800 */
[----:B------:R-:W5:Y:S04]  /*9010*/  @!P0 LDG.E R23, desc[UR34][R14.64+0x480] ;  /* 0x000480220e178981 */ /* 0x000f68000c1e1900 */
[----:B------:R-:W5:Y:S04]  /*9020*/  LDL.LU R84, [R1+0x94] ;  /* 0x0000940001547983 */ /* 0x000f680000300800 */
[----:B------:R-:W5:Y:S04]  /*9030*/  @!P4 LDG.E R24, desc[UR34][R14.64+0x500] ;  /* 0x000500220e18c981 */ /* 0x000f68000c1e1900 */
[----:B-1----:R-:W5:Y:S04]  /*9040*/  LDL.LU R83, [R1+0x90] ;  /* 0x0000900001537983 */ /* 0x002f680000300800 */
[----:B------:R-:W5:Y:S04]  /*9050*/  @!P6 LDG.E R25, desc[UR34][R14.64+0x580] ;  /* 0x000580220e19e981 */ /* 0x000f68000c1e1900 */
[----:B------:R-:W5:Y:S04]  /*9060*/  LDL.LU R82, [R1+0x8c] ;  /* 0x00008c0001527983 */ /* 0x000f680000300800 */
[----:B------:R-:W5:Y:S04]  /*9070*/  @!P5 LDG.E R26, desc[UR34][R14.64+0x600] ;  /* 0x000600220e1ad981 */ /* 0x000f68000c1e1900 */
[----:B------:R-:W5:Y:S04]  /*9080*/  LDL.LU R81, [R1+0x88] ;  /* 0x0000880001517983 */ /* 0x000f680000300800 */
[----:B------:R-:W5:Y:S04]  /*9090*/  @!P3 LDG.E R27, desc[UR34][R14.64+0x680] ;  /* 0x000680220e1bb981 */ /* 0x000f68000c1e1900 */
[----:B------:R-:W5:Y:S04]  /*90a0*/  LDL.LU R80, [R1+0x84] ;  /* 0x0000840001507983 */ /* 0x000f680000300800 */
[----:B------:R-:W5:Y:S04]  /*90b0*/  @!P2 LDG.E R28, desc[UR34][R14.64+0x700] ;  /* 0x000700220e1ca981 */ /* 0x000f68000c1e1900 */
[----:B------:R-:W5:Y:S04]  /*90c0*/  LDL.LU R42, [R1+0x80] ;  /* 0x00008000012a7983 */ /* 0x000f680000300800 */
[----:B------:R-:W5:Y:S04]  /*90d0*/  @!P1 LDG.E R29, desc[UR34][R14.64+0x780] ;  /* 0x000780220e1d9981 */ /* 0x000f68000c1e1900 */
[----:B---3--:R-:W-:Y:S04]  /*90e0*/  STS [R95], R3 ;  /* 0x000000035f007388 */ /* 0x008fe80000000800 */
[----:B----4-:R-:W-:Y:S04]  /*90f0*/  STS [R94+0x80], R7 ;  /* 0x000080075e007388 */ /* 0x010fe80000000800 */
[----:B--2---:R-:W-:Y:S04]  /*9100*/  STS [R93+0x100], R11 ;  /* 0x0001000b5d007388 */ /* 0x004fe80000000800 */
[----:B-----5:R-:W-:Y:S04]  /*9110*/  STS [R92+0x180], R16 ;  /* 0x000180105c007388 */ /* 0x020fe80000000800 */
        /* <DEDUP_REMOVED lines=18> */
[----:B------:R-:W0:Y:S01]  /*9240*/  LDS R16, [R106+0x14] ;  /* 0x000014006a107984 */ /* 0x000e220000000800 */
[----:B-1----:R-:W-:-:S05]  /*9250*/  FADD.FTZ R3, R3, UR6 ;  /* 0x0000000603037e21 */ /* 0x002fca0008010000 */
[----:B------:R-:W-:Y:S01]  /*9260*/  FSETP.GTU.FTZ.AND P3, PT, R3, 20, PT ;  /* 0x41a000000300780b */ /* 0x000fe20003f7c000 */
[----:B--2---:R-:W-:Y:S01]  /*9270*/  FADD.FTZ R19, R7, UR6 ;  /* 0x0000000607137e21 */ /* 0x004fe20008010000 */
[----:B---3--:R-:W-:-:S04]  /*9280*/  FADD.FTZ R11, R11, UR6 ;  /* 0x000000060b0b7e21 */ /* 0x008fc80008010000 */
[----:B------:R-:W-:Y:S02]  /*9290*/  FSETP.GTU.FTZ.AND P2, PT, R19, 20, PT ;  /* 0x41a000001300780b */ /* 0x000fe40003f5c000 */
[----:B------:R-:W-:-:S05]  /*92a0*/  FSETP.GTU.FTZ.AND P1, PT, R11, 20, PT ;  /* 0x41a000000b00780b */ /* 0x000fca0003f3c000 */
[----:B------:R-:W-:Y:S02]  /*92b0*/  @!P3 FMUL.FTZ R7, R3, -1.4426950216293334961 ;  /* 0xbfb8aa3b0307b820 */ /* 0x000fe40000410000 */
[----:B------:R-:W1:Y:S01]  /*92c0*/  LDS R3, [R105+0x18] ;  /* 0x0000180069037984 */ /* 0x000e620000000800 */
[----:B----4-:R-:W-:-:S03]  /*92d0*/  FADD.FTZ R20, R14, UR6 ;  /* 0x000000060e147e21 */ /* 0x010fc60008010000 */
[----:B------:R-:W-:Y:S01]  /*92e0*/  @!P2 FMUL.FTZ R14, R19, -1.4426950216293334961 ;  /* 0xbfb8aa3b130ea820 */ /* 0x000fe20000410000 */
[----:B-----5:R-:W-:Y:S01]  /*92f0*/  FADD.FTZ R21, R15, UR6 ;  /* 0x000000060f157e21 */ /* 0x020fe20008010000 */
[----:B------:R-:W-:Y:S02]  /*9300*/  FSETP.GTU.FTZ.AND P0, PT, R20, 20, PT ;  /* 0x41a000001400780b */ /* 0x000fe40003f1c000 */
[----:B------:R2:W3:Y:S01]  /*9310*/  @!P2 MUFU.EX2 R19, R14 ;  /* 0x0000000e0013a308 */ /* 0x0004e20000000800 */
[----:B------:R-:W-:Y:S01]  /*9320*/  @!P1 FMUL.FTZ R15, R11, -1.4426950216293334961 ;  /* 0xbfb8aa3b0b0f9820 */ /* 0x000fe20000410000 */
[----:B0-----:R-:W-:Y:S01]  /*9330*/  FADD.FTZ R22, R16, UR6 ;  /* 0x0000000610167e21 */ /* 0x001fe20008010000 */
[----:B------:R-:W-:Y:S04]  /*9340*/  LDS R11, [R103+0x20] ;  /* 0x00002000670b7984 */ /* 0x000fe80000000800 */
[----:B--2---:R-:W0:Y:S01]  /*9350*/  LDS R14, [R102+0x24] ;  /* 0x00002400660e7984 */ /* 0x004e220000000800 */
[----:B------:R2:W4:Y:S08]  /*9360*/  @!P3 MUFU.EX2 R18, R7 ;  /* 0x000000070012b308 */ /* 0x0005300000000800 */
[----:B------:R5:W1:Y:S01]  /*9370*/  @!P1 MUFU.EX2 R16, R15 ;  /* 0x0000000f00109308 */ /* 0x000a620000000800 */
[----:B--2---:R-:W2:Y:S01]  /*9380*/  LDS R7, [R104+0x1c] ;  /* 0x00001c0068077984 */ /* 0x004ea20000000800 */
[----:B------:R-:W-:Y:S01]  /*9390*/  @!P0 FMUL.FTZ R20, R20, -1.4426950216293334961 ;  /* 0xbfb8aa3b14148820 */ /* 0x000fe20000410000 */
[----:B---3--:R-:W-:-:S02]  /*93a0*/  @!P2 FADD.FTZ R19, R19, 1 ;  /* 0x3f8000001313a421 */ /* 0x008fc40000010000 */
[----:B-----5:R-:W3:Y:S01]  /*93b0*/  LDS R15, [R101+0x28] ;  /* 0x00002800650f7984 */ /* 0x020ee20000000800 */
[----:B----4-:R-:W-:Y:S02]  /*93c0*/  @!P3 FADD.FTZ R18, R18, 1 ;  /* 0x3f8000001212b421 */ /* 0x010fe40000010000 */
[----:B------:R-:W4:Y:S01]  /*93d0*/  @!P0 MUFU.EX2 R20, R20 ;  /* 0x0000001400148308 */ /* 0x000f220000000800 */
[----:B-1----:R-:W-:Y:S01]  /*93e0*/  FADD.FTZ R25, R3, UR6 ;  /* 0x0000000603197e21 */ /* 0x002fe20008010000 */
[----:B------:R-:W-:-:S06]  /*93f0*/  @!P1 FADD.FTZ R16, R16, 1 ;  /* 0x3f80000010109421 */ /* 0x000fcc0000010000 */
[----:B------:R-:W1:Y:S08]  /*9400*/  @!P2 MUFU.RCP R24, R19 ;  /* 0x000000130018a308 */ /* 0x000e700000001000 */
[----:B------:R-:W5:Y:S08]  /*9410*/  @!P3 MUFU.RCP R23, R18 ;  /* 0x000000120017b308 */ /* 0x000f700000001000 */
[----:B------:R-:W3:Y:S01]  /*9420*/  @!P1 MUFU.RCP R3, R16 ;  /* 0x0000001000039308 */ /* 0x000ee20000001000 */
[----:B----4-:R-:W-:Y:S01]  /*9430*/  @!P0 FADD.FTZ R20, R20, 1 ;  /* 0x3f80000014148421 */ /* 0x010fe20000010000 */
[----:B-1----:R-:W-:Y:S01]  /*9440*/  @!P2 FMUL.FTZ R5, R5, R24 ;  /* 0x000000180505a220 */ /* 0x002fe20000410000 */
[----:B0-----:R-:W-:Y:S01]  /*9450*/  FADD.FTZ R24, R14, UR6 ;  /* 0x000000060e187e21 */ /* 0x001fe20008010000 */
[----:B------:R-:W-:Y:S01]  /*9460*/  FSETP.GTU.FTZ.AND P4, PT, R21, 20, PT ;  /* 0x41a000001500780b */ /* 0x000fe20003f9c000 */
[----:B-----5:R-:W-:-:S03]  /*9470*/  @!P3 FMUL.FTZ R4, R4, R23 ;  /* 0x000000170404b220 */ /* 0x020fc60000410000 */
[----:B------:R-:W0:Y:S01]  /*9480*/  @!P0 MUFU.RCP R23, R20 ;  /* 0x0000001400178308 */ /* 0x000e220000001000 */
[----:B--2---:R-:W-:Y:S01]  /*9490*/  FADD.FTZ R26, R7, UR6 ;  /* 0x00000006071a7e21 */ /* 0x004fe20008010000 */
[----:B---3--:R-:W-:Y:S01]  /*94a0*/  @!P1 FMUL.FTZ R6, R6, R3 ;  /* 0x0000000306069220 */ /* 0x008fe20000410000 */
[----:B------:R-:W-:Y:S01]  /*94b0*/  FSETP.GTU.FTZ.AND P1, PT, R24, 20, PT ;  /* 0x41a000001800780b */ /* 0x000fe20003f3c000 */
[----:B------:R-:W-:Y:S01]  /*94c0*/  FADD.FTZ R11, R11, UR6 ;  /* 0x000000060b0b7e21 */ /* 0x000fe20008010000 */
[----:B------:R-:W-:Y:S01]  /*94d0*/  FSETP.GTU.FTZ.AND P5, PT, R25, 20, PT ;  /* 0x41a000001900780b */ /* 0x000fe20003fbc000 */
[----:B------:R-:W-:Y:S01]  /*94e0*/  FADD.FTZ R15, R15, UR6 ;  /* 0x000000060f0f7e21 */ /* 0x000fe20008010000 */
[----:B------:R-:W-:Y:S02]  /*94f0*/  FSETP.GTU.FTZ.AND P3, PT, R26, 20, PT ;  /* 0x41a000001a00780b */ /* 0x000fe40003f7c000 */
[----:B------:R-:W-:Y:S01]  /*9500*/  @!P4 FMUL.FTZ R21, R21, -1.4426950216293334961 ;  /* 0xbfb8aa3b1515c820 */ /* 0x000fe20000410000 */
[----:B------:R-:W-:Y:S01]  /*9510*/  FSETP.GTU.FTZ.AND P2, PT, R11, 20, PT ;  /* 0x41a000000b00780b */ /* 0x000fe20003f5c000 */
[----:B------:R-:W-:Y:S01]  /*9520*/  LDS R3, [R100+0x2c] ;  /* 0x00002c0064037984 */ /* 0x000fe20000000800 */
[----:B------:R-:W-:Y:S01]  /*9530*/  FSETP.GTU.FTZ.AND P6, PT, R22, 20, PT ;  /* 0x41a000001600780b */ /* 0x000fe20003fdc000 */
[----:B0-----:R-:W-:Y:S01]  /*9540*/  @!P0 FMUL.FTZ R8, R8, R23 ;  /* 0x0000001708088220 */ /* 0x001fe20000410000 */
[----:B------:R-:W-:-:S02]  /*9550*/  FSETP.GTU.FTZ.AND P0, PT, R15, 20, PT ;  /* 0x41a000000f00780b */ /* 0x000fc40003f1c000 */
[----:B------:R-:W-:Y:S01]  /*9560*/  @!P1 FMUL.FTZ R20, R24, -1.4426950216293334961 ;  /* 0xbfb8aa3b18149820 */ /* 0x000fe20000410000 */
[----:B------:R-:W0:Y:S01]  /*9570*/  @!P4 MUFU.EX2 R21, R21 ;  /* 0x000000150015c308 */ /* 0x000e220000000800 */
[----:B------:R-:W-:Y:S02]  /*9580*/  @!P5 FMUL.FTZ R7, R25, -1.4426950216293334961 ;  /* 0xbfb8aa3b1907d820 */ /* 0x000fe40000410000 */
[----:B------:R-:W-:-:S05]  /*9590*/  @!P3 FMUL.FTZ R14, R26, -1.4426950216293334961 ;  /* 0xbfb8aa3b1a0eb820 */ /* 0x000fca0000410000 */
[----:B------:R-:W1:Y:S01]  /*95a0*/  @!P1 MUFU.EX2 R20, R20 ;  /* 0x0000001400149308 */ /* 0x000e620000000800 */
[----:B------:R-:W-:Y:S01]  /*95b0*/  @!P2 FMUL.FTZ R19, R11, -1.4426950216293334961 ;  /* 0xbfb8aa3b0b13a820 */ /* 0x000fe20000410000 */
[----:B------:R-:W-:Y:S01]  /*95c0*/  @!P6 FMUL.FTZ R22, R22, -1.4426950216293334961 ;  /* 0xbfb8aa3b1616e820 */ /* 0x000fe20000410000 */
[----:B------:R-:W-:Y:S01]  /*95d0*/  @!P0 FMUL.FTZ R23, R15, -1.4426950216293334961 ;  /* 0xbfb8aa3b0f178820 */ /* 0x000fe20000410000 */
[----:B------:R-:W2:Y:S04]  /*95e0*/  LDS R11, [R98+0x34] ;  /* 0x00003400620b7984 */ /* 0x000ea80000000800 */
[----:B------:R3:W-:Y:S01]  /*95f0*/  @!P5 MUFU.EX2 R18, R7 ;  /* 0x000000070012d308 */ /* 0x0007e20000000800 */
[----:B------:R-:W-:Y:S07]  /*9600*/  LDS R15, [R96+0x3c] ;  /* 0x00003c00600f7984 */ /* 0x000fee0000000800 */
[----:B------:R4:W-:Y:S01]  /*9610*/  @!P3 MUFU.EX2 R16, R14 ;  /* 0x0000000e0010b308 */ /* 0x0009e20000000800 */
[----:B---3--:R-:W-:Y:S01]  /*9620*/  LDS R7, [R99+0x30] ;  /* 0x0000300063077984 */ /* 0x008fe20000000800 */
[----:B0-----:R-:W-:-:S06]  /*9630*/  @!P4 FADD.FTZ R21, R21, 1 ;  /* 0x3f8000001515c421 */ /* 0x001fcc0000010000 */
[----:B------:R-:W0:Y:S01]  /*9640*/  @!P2 MUFU.EX2 R19, R19 ;  /* 0x000000130013a308 */ /* 0x000e220000000800 */
[----:B----4-:R-:W3:Y:S01]  /*9650*/  LDS R14, [R97+0x38] ;  /* 0x00003800610e7984 */ /* 0x010ee20000000800 */
[----:B------:R-:W-:Y:S01]  /*9660*/  BAR.SYNC.DEFER_BLOCKING 0x0 ;  /* 0x0000000000007b1d */ /* 0x000fe20000010000 */
[----:B-1----:R-:W-:-:S05]  /*9670*/  @!P1 FADD.FTZ R20, R20, 1 ;  /* 0x3f80000014149421 */ /* 0x002fca0000010000 */
[----:B------:R-:W1:Y:S08]  /*9680*/  @!P6 MUFU.EX2 R22, R22 ;  /* 0x000000160016e308 */ /* 0x000e700000000800 */
[----:B------:R-:W-:Y:S01]  /*9690*/  @!P4 MUFU.RCP R24, R21 ;  /* 0x000000150018c308 */ /* 0x000fe20000001000 */
[----:B0-----:R-:W-:-:S07]  /*96a0*/  @!P2 FADD.FTZ R19, R19, 1 ;  /* 0x3f8000001313a421 */ /* 0x001fce0000010000 */
[----:B------:R-:W0:Y:S01]  /*96b0*/  @!P1 MUFU.RCP R21, R20 ;  /* 0x0000001400159308 */ /* 0x000e220000001000 */
[----:B-1----:R-:W-:Y:S01]  /*96c0*/  @!P6 FADD.FTZ R22, R22, 1 ;  /* 0x3f8000001616e421 */ /* 0x002fe20000010000 */
[----:B------:R-:W-:Y:S01]  /*96d0*/  @!P5 FADD.FTZ R18, R18, 1 ;  /* 0x3f8000001212d421 */ /* 0x000fe20000010000 */
[----:B------:R-:W-:-:S05]  /*96e0*/  @!P3 FADD.FTZ R16, R16, 1 ;  /* 0x3f8000001010b421 */ /* 0x000fca0000010000 */
[----:B------:R-:W1:Y:S01]  /*96f0*/  @!P0 MUFU.EX2 R23, R23 ;  /* 0x0000001700178308 */ /* 0x000e620000000800 */
[----:B------:R-:W-:Y:S04]  /*9700*/  STS [R111], R125 ;  /* 0x0000007d6f007388 */ /* 0x000fe80000000800 */
[----:B------:R-:W-:Y:S03]  /*9710*/  STS [R110+0x4], R124 ;  /* 0x0000047c6e007388 */ /* 0x000fe60000000800 */
[----:B------:R4:W5:Y:S01]  /*9720*/  @!P6 MUFU.RCP R25, R22 ;  /* 0x000000160019e308 */ /* 0x0009620000001000 */
[----:B------:R-:W-:Y:S01]  /*9730*/  STS [R109+0x8], R123 ;  /* 0x0000087b6d007388 */ /* 0x000fe20000000800 */
[----:B0-----:R-:W-:-:S06]  /*9740*/  @!P1 FMUL.FTZ R158, R158, R21 ;  /* 0x000000159e9e9220 */ /* 0x001fcc0000410000 */
[----:B------:R-:W0:Y:S01]  /*9750*/  @!P5 MUFU.RCP R27, R18 ;  /* 0x00000012001bd308 */ /* 0x000e220000001000 */
[----:B------:R-:W-:Y:S01]  /*9760*/  STS [R108+0xc], R122 ;  /* 0x00000c7a6c007388 */ /* 0x000fe20000000800 */
[----:B------:R-:W-:-:S06]  /*9770*/  ISETP.NE.AND P1, PT, R0, RZ, PT ;  /* 0x000000ff0000720c */ /* 0x000fcc0003f25270 */
[----:B------:R-:W2:Y:S01]  /*9780*/  @!P2 MUFU.RCP R19, R19 ;  /* 0x000000130013a308 */ /* 0x000ea20000001000 */
[----:B------:R-:W-:Y:S04]  /*9790*/  STS [R107+0x10], R121 ;  /* 0x000010796b007388 */ /* 0x000fe80000000800 */
[----:B------:R-:W-:Y:S03]  /*97a0*/  STS [R106+0x14], R120 ;  /* 0x000014786a007388 */ /* 0x000fe60000000800 */
[----:B------:R-:W3:Y:S01]  /*97b0*/  @!P3 MUFU.RCP R16, R16 ;  /* 0x000000100010b308 */ /* 0x000ee20000001000 */
[----:B------:R-:W-:Y:S04]  /*97c0*/  STS [R105+0x18], R119 ;  /* 0x0000187769007388 */ /* 0x000fe80000000800 */
[----:B------:R-:W-:Y:S01]  /*97d0*/  STS [R104+0x1c], R118 ;  /* 0x00001c7668007388 */ /* 0x000fe20000000800 */
[----:B-1----:R-:W-:-:S03]  /*97e0*/  @!P0 FADD.FTZ R23, R23, 1 ;  /* 0x3f80000017178421 */ /* 0x002fc60000010000 */
[----:B------:R-:W-:Y:S04]  /*97f0*/  STS [R103+0x20], R117 ;  /* 0x0000207567007388 */ /* 0x000fe80000000800 */
[----:B------:R-:W-:Y:S01]  /*9800*/  STS [R102+0x24], R116 ;  /* 0x0000247466007388 */ /* 0x000fe20000000800 */
[----:B----4-:R-:W-:-:S03]  /*9810*/  MOV R22, UR23 ;  /* 0x0000001700167c02 */ /* 0x010fc60008000f00 */
[----:B------:R-:W-:Y:S04]  /*9820*/  STS [R101+0x28], R115 ;  /* 0x0000287365007388 */ /* 0x000fe80000000800 */
[----:B------:R-:W-:Y:S04]  /*9830*/  STS [R100+0x2c], R114 ;  /* 0x00002c7264007388 */ /* 0x000fe80000000800 */
[----:B------:R-:W-:Y:S01]  /*9840*/  STS [R99+0x30], R113 ;  /* 0x0000307163007388 */ /* 0x000fe20000000800 */
[----:B-----5:R-:W-:-:S03]  /*9850*/  @!P6 FMUL.FTZ R10, R10, R25 ;  /* 0x000000190a0ae220 */ /* 0x020fc60000410000 */
[----:B------:R-:W-:Y:S01]  /*9860*/  STS [R98+0x34], R112 ;  /* 0x0000347062007388 */ /* 0x000fe20000000800 */
[----:B0-----:R-:W-:Y:S01]  /*9870*/  @!P5 FMUL.FTZ R12, R12, R27 ;  /* 0x0000001b0c0cd220 */ /* 0x001fe20000410000 */
[----:B--2---:R-:W-:Y:S02]  /*9880*/  @!P2 FMUL.FTZ R154, R154, R19 ;  /* 0x000000139a9aa220 */ /* 0x004fe40000410000 */
[----:B------:R-:W-:Y:S01]  /*9890*/  STS [R97+0x38], R43 ;  /* 0x0000382b61007388 */ /* 0x000fe20000000800 */
[----:B------:R0:W-:Y:S03]  /*98a0*/  @!P0 MUFU.RCP R18, R23 ;  /* 0x0000001700128308 */ /* 0x0001e60000001000 */
[----:B------:R-:W-:Y:S01]  /*98b0*/  STS [R96+0x3c], R41 ;  /* 0x00003c2960007388 */ /* 0x000fe20000000800 */
[----:B------:R-:W-:-:S03]  /*98c0*/  NOP ;  /* 0x0000000000007918 */ /* 0x000fc60000000000 */
[----:B------:R-:W-:Y:S01]  /*98d0*/  LDS R19, [R95] ;  /* 0x000000005f137984 */ /* 0x000fe20000000800 */
[----:B------:R-:W-:Y:S01]  /*98e0*/  FADD.FTZ R11, R11, UR6 ;  /* 0x000000060b0b7e21 */ /* 0x000fe20008010000 */
[----:B---3--:R-:W-:Y:S02]  /*98f0*/  FADD.FTZ R14, R14, UR6 ;  /* 0x000000060e0e7e21 */ /* 0x008fe40008010000 */
[----:B------:R-:W-:Y:S01]  /*9900*/  LDS R21, [R94+0x80] ;  /* 0x000080005e157984 */ /* 0x000fe20000000800 */
[----:B------:R-:W-:-:S03]  /*9910*/  FADD.FTZ R7, R7, UR6 ;  /* 0x0000000607077e21 */ /* 0x000fc60008010000 */
[----:B0-----:R-:W-:Y:S01]  /*9920*/  LDS R23, [R93+0x100] ;  /* 0x000100005d177984 */ /* 0x001fe20000000800 */
        /* <DEDUP_REMOVED lines=15> */
[----:B------:R-:W-:Y:S01]  /*9a20*/  @!P3 FMUL.FTZ R13, R13, R16 ;  /* 0x000000100d0db220 */ /* 0x000fe20000410000 */
[----:B------:R-:W-:Y:S01]  /*9a30*/  BAR.SYNC.DEFER_BLOCKING 0x0 ;  /* 0x0000000000007b1d */ /* 0x000fe20000010000 */
[----:B------:R-:W-:Y:S01]  /*9a40*/  FSETP.GTU.FTZ.AND P5, PT, R11, 20, PT ;  /* 0x41a000000b00780b */ /* 0x000fe20003fbc000 */
[----:B------:R-:W-:Y:S01]  /*9a50*/  @!P4 FMUL.FTZ R9, R9, R24 ;  /* 0x000000180909c220 */ /* 0x000fe20000410000 */
[----:B------:R-:W-:-:S02]  /*9a60*/  FSETP.GTU.FTZ.AND P3, PT, R14, 20, PT ;  /* 0x41a000000e00780b */ /* 0x000fc40003f7c000 */
[----:B------:R-:W-:Y:S02]  /*9a70*/  FSETP.GTU.FTZ.AND P6, PT, R7, 20, PT ;  /* 0x41a000000700780b */ /* 0x000fe40003fdc000 */
[----:B------:R-:W-:Y:S01]  /*9a80*/  FSETP.GTU.FTZ.AND P4, PT, R3, 20, PT ;  /* 0x41a000000300780b */ /* 0x000fe20003f9c000 */
[----:B------:R-:W-:-:S06]  /*9a90*/  FADD.FTZ R15, R15, UR6 ;  /* 0x000000060f0f7e21 */ /* 0x000fcc0008010000 */
[----:B------:R-:W-:Y:S02]  /*9aa0*/  @!P5 FMUL.FTZ R11, R11, -1.4426950216293334961 ;  /* 0xbfb8aa3b0b0bd820 */ /* 0x000fe40000410000 */
[----:B------:R-:W-:Y:S02]  /*9ab0*/  @!P3 FMUL.FTZ R14, R14, -1.4426950216293334961 ;  /* 0xbfb8aa3b0e0eb820 */ /* 0x000fe40000410000 */
[----:B------:R-:W-:Y:S01]  /*9ac0*/  @!P6 FMUL.FTZ R7, R7, -1.4426950216293334961 ;  /* 0xbfb8aa3b0707e820 */ /* 0x000fe20000410000 */
[----:B------:R-:W-:Y:S01]  /*9ad0*/  FSETP.GTU.FTZ.AND P2, PT, R15, 20, PT ;  /* 0x41a000000f00780b */ /* 0x000fe20003f5c000 */
[----:B------:R-:W-:Y:S01]  /*9ae0*/  @!P4 FMUL.FTZ R3, R3, -1.4426950216293334961 ;  /* 0xbfb8aa3b0303c820 */ /* 0x000fe20000410000 */
[----:B------:R-:W0:Y:S01]  /*9af0*/  @!P5 MUFU.EX2 R11, R11 ;  /* 0x0000000b000bd308 */ /* 0x000e220000000800 */
[----:B------:R-:W1:Y:S07]  /*9b00*/  LDS R16, [UR29+0x2100] ;  /* 0x0021001dff107984 */ /* 0x000e6e0008000800 */
[----:B------:R-:W2:Y:S01]  /*9b10*/  @!P3 MUFU.EX2 R14, R14 ;  /* 0x0000000e000eb308 */ /* 0x000ea20000000800 */
[----:B------:R-:W3:Y:S07]  /*9b20*/  S2UR UR8, SR_CTAID.Y ;  /* 0x00000000000879c3 */ /* 0x000eee0000002600 */
[----:B------:R-:W4:Y:S08]  /*9b30*/  @!P6 MUFU.EX2 R7, R7 ;  /* 0x000000070007e308 */ /* 0x000f300000000800 */
[----:B------:R-:W5:Y:S01]  /*9b40*/  @!P4 MUFU.EX2 R3, R3 ;  /* 0x000000030003c308 */ /* 0x000f620000000800 */
[----:B------:R-:W-:Y:S01]  /*9b50*/  @!P2 FMUL.FTZ R15, R15, -1.4426950216293334961 ;  /* 0xbfb8aa3b0f0fa820 */ /* 0x000fe20000410000 */
[----:B------:R-:W-:Y:S01]  /*9b60*/  ULEA UR14, UR10, 0xfffff800, 0xb ;  /* 0xfffff8000a0e7891 */ /* 0x000fe2000f8e58ff */
[----:B0-----:R-:W-:Y:S01]  /*9b70*/  @!P5 FADD.FTZ R11, R11, 1 ;  /* 0x3f8000000b0bd421 */ /* 0x001fe20000010000 */
[----:B--2---:R-:W-:-:S02]  /*9b80*/  @!P3 FADD.FTZ R14, R14, 1 ;  /* 0x3f8000000e0eb421 */ /* 0x004fc40000010000 */
[----:B------:R-:W-:Y:S02]  /*9b90*/  USHF.R.S32.HI UR15, URZ, 0x1f, UR14 ;  /* 0x0000001fff0f7899 */ /* 0x000fe4000801140e */
[----:B------:R-:W0:Y:S01]  /*9ba0*/  @!P2 MUFU.EX2 R15, R15 ;  /* 0x0000000f000fa308 */ /* 0x000e220000000800 */
[----:B----4-:R-:W-:Y:S01]  /*9bb0*/  @!P6 FADD.FTZ R7, R7, 1 ;  /* 0x3f8000000707e421 */ /* 0x010fe20000010000 */
[----:B------:R-:W-:Y:S01]  /*9bc0*/  UIMAD.WIDE.U32 UR12, UR28, UR24, UR14 ;  /* 0x000000181c0c72a5 */ /* 0x000fe2000f8e000e */
[----:B-----5:R-:W-:-:S05]  /*9bd0*/  @!P4 FADD.FTZ R3, R3, 1 ;  /* 0x3f8000000303c421 */ /* 0x020fca0000010000 */
[----:B------:R-:W2:Y:S01]  /*9be0*/  @!P6 MUFU.RCP R20, R7 ;  /* 0x000000070014e308 */ /* 0x000ea20000001000 */
[----:B------:R-:W-:Y:S01]  /*9bf0*/  UIMAD UR13, UR28, UR25, UR13 ;  /* 0x000000191c0d72a4 */ /* 0x000fe2000f8e020d */
[----:B------:R-:W4:Y:S06]  /*9c00*/  LDCU.64 UR24, c[0x0][0x550] ;  /* 0x0000aa00ff1877ac */ /* 0x000f2c0008000a00 */
[----:B------:R0:W5:Y:S01]  /*9c10*/  @!P4 MUFU.RCP R51, R3 ;  /* 0x000000030033c308 */ /* 0x0001620000001000 */
[----:B---3--:R-:W-:-:S07]  /*9c20*/  UIMAD UR23, UR8, UR27, URZ ;  /* 0x0000001b081772a4 */ /* 0x008fce000f8e02ff */
[----:B------:R-:W3:Y:S01]  /*9c30*/  @!P5 MUFU.RCP R11, R11 ;  /* 0x0000000b000bd308 */ /* 0x000ee20000001000 */
[----:B------:R-:W-:-:S07]  /*9c40*/  UIMAD.WIDE.U32 UR12, UR8, UR26, UR12 ;  /* 0x0000001a080c72a5 */ /* 0x000fce000f8e000c */
[----:B------:R-:W4:Y:S01]  /*9c50*/  @!P3 MUFU.RCP R14, R14 ;  /* 0x0000000e000eb308 */ /* 0x000f220000001000 */
[----:B0-----:R-:W-:Y:S01]  /*9c60*/  @!P2 FADD.FTZ R3, R15, 1 ;  /* 0x3f8000000f03a421 */ /* 0x001fe20000010000 */
[----:B------:R-:W-:Y:S01]  /*9c70*/  @!P0 FMUL.FTZ R159, R159, R18 ;  /* 0x000000129f9f8220 */ /* 0x000fe20000410000 */
[----:B------:R-:W-:Y:S01]  /*9c80*/  MOV R15, UR23 ;  /* 0x00000017000f7c02 */ /* 0x000fe20008000f00 */
[----:B--2---:R-:W-:Y:S01]  /*9c90*/  @!P6 FMUL.FTZ R161, R161, R20 ;  /* 0x00000014a1a1e220 */ /* 0x004fe20000410000 */
[----:B------:R-:W-:Y:S01]  /*9ca0*/  IADD3 R7, P0, PT, R85, UR12, RZ ;  /* 0x0000000c55077c10 */ /* 0x000fe2000ff1e0ff */
[----:B-----5:R-:W-:Y:S01]  /*9cb0*/  @!P4 FMUL.FTZ R160, R160, R51 ;  /* 0x00000033a0a0c220 */ /* 0x020fe20000410000 */
[----:B------:R-:W0:Y:S01]  /*9cc0*/  LDCU.64 UR26, c[0x0][0x560] ;  /* 0x0000ac00ff1a77ac */ /* 0x000e220008000a00 */
[----:B------:R-:W2:Y:S01]  /*9cd0*/  @!P2 MUFU.RCP R18, R3 ;  /* 0x000000030012a308 */ /* 0x000ea20000001000 */
[----:B---3--:R-:W-:Y:S01]  /*9ce0*/  @!P5 FMUL.FTZ R164, R164, R11 ;  /* 0x0000000ba4a4d220 */ /* 0x008fe20000410000 */
[----:B------:R-:W-:Y:S01]  /*9cf0*/  IADD3.X R20, PT, PT, R15, UR13, RZ, P0, !PT ;  /* 0x0000000d0f147c10 */ /* 0x000fe200087fe4ff */
[----:B------:R-:W3:Y:S01]  /*9d00*/  LDCU.64 UR12, c[0x0][0x518] ;  /* 0x0000a300ff0c77ac */ /* 0x000ee20008000a00 */
[----:B-1----:R-:W-:-:S02]  /*9d10*/  ISETP.GE.AND P0, PT, R85, R16, PT ;  /* 0x000000105500720c */ /* 0x002fc40003f06270 */
[-C--:B------:R-:W-:Y:S02]  /*9d20*/  ISETP.GE.AND P4, PT, R77, R16.reuse, PT ;  /* 0x000000104d00720c */ /* 0x080fe40003f86270 */
[----:B------:R-:W-:Y:S01]  /*9d30*/  ISETP.GE.AND P5, PT, R76, R16, PT ;  /* 0x000000104c00720c */ /* 0x000fe20003fa6270 */
[----:B----4-:R-:W-:Y:S01]  /*9d40*/  @!P3 FMUL.FTZ R165, R165, R14 ;  /* 0x0000000ea5a5b220 */ /* 0x010fe20000410000 */
[----:B------:R-:W-:Y:S02]  /*9d50*/  ISETP.GE.AND P3, PT, R78, R16, PT ;  /* 0x000000104e00720c */ /* 0x000fe40003f66270 */
[----:B------:R-:W-:-:S04]  /*9d60*/  LEA R14, P6, R7, UR24, 0x2 ;  /* 0x00000018070e7c11 */ /* 0x000fc8000f8c10ff */
[----:B------:R-:W-:Y:S01]  /*9d70*/  LEA.HI.X R15, R7, UR25, R20, 0x2, P6 ;  /* 0x00000019070f7c11 */ /* 0x000fe2000b0f1414 */
[----:B--2---:R-:W-:Y:S01]  /*9d80*/  @!P2 FMUL.FTZ R17, R17, R18 ;  /* 0x000000121111a220 */ /* 0x004fe20000410000 */
        /* <DEDUP_REMOVED lines=23> */
[----:B------:R-:W2:Y:S04]  /*9f00*/  LDL.LU R16, [R1+0xc0] ;  /* 0x0000c00001107983 */ /* 0x000ea80000300800 */
[----:B------:R-:W-:Y:S04]  /*9f10*/  @!P0 STG.E desc[UR34][R14.64+0x500], R39 ;  /* 0x000500270e008986 */ /* 0x000fe8000c101922 */
[----:B------:R-:W-:Y:S04]  /*9f20*/  @!P2 STG.E desc[UR34][R14.64+0x580], R41 ;  /* 0x000580290e00a986 */ /* 0x000fe8000c101922 */
[----:B------:R-:W-:Y:S04]  /*9f30*/  @!P3 STG.E desc[UR34][R14.64+0x600], R43 ;  /* 0x0006002b0e00b986 */ /* 0x000fe8000c101922 */
[----:B------:R-:W-:Y:S04]  /*9f40*/  @!P4 STG.E desc[UR34][R14.64+0x680], R45 ;  /* 0x0006802d0e00c986 */ /* 0x000fe8000c101922 */
[----:B------:R-:W-:Y:S04]  /*9f50*/  @!P5 STG.E desc[UR34][R14.64+0x700], R47 ;  /* 0x0007002f0e00d986 */ /* 0x000fe8000c101922 */
[----:B------:R-:W-:Y:S01]  /*9f60*/  @!P6 STG.E desc[UR34][R14.64+0x780], R49 ;  /* 0x000780310e00e986 */ /* 0x000fe2000c101922 */
[----:B------:R-:W-:Y:S06]  /*9f70*/  BAR.SYNC.DEFER_BLOCKING 0x0 ;  /* 0x0000000000007b1d */ /* 0x000fec0000010000 */
        /* <DEDUP_REMOVED lines=35> */
[----:B------:R-:W4:Y:S01]  /*a1b0*/  LDS R14, [UR29+0x2100] ;  /* 0x0021001dff0e7984 */ /* 0x000f220008000800 */
[----:B---3--:R-:W-:-:S04]  /*a1c0*/  UIMAD.WIDE.U32 UR14, UR28, UR12, UR14 ;  /* 0x0000000c1c0e72a5 */ /* 0x008fc8000f8e000e */
[----:B------:R-:W-:-:S03]  /*a1d0*/  UIMAD UR13, UR28, UR13, UR15 ;  /* 0x0000000d1c0d72a4 */ /* 0x000fc6000f8e020f */
[----:B------:R-:W-:Y:S02]  /*a1e0*/  UMOV UR12, UR14 ;  /* 0x0000000e000c7c82 */ /* 0x000fe40008000000 */
[----:B-1----:R-:W-:-:S04]  /*a1f0*/  UIMAD.WIDE.U32 UR12, UR8, UR24, UR12 ;  /* 0x00000018080c72a5 */ /* 0x002fc8000f8e000c */
[----:B------:R-:W-:Y:S01]  /*a200*/  UIMAD UR13, UR8, UR25, UR13 ;  /* 0x00000019080d72a4 */ /* 0x000fe2000f8e020d */
[-C--:B----4-:R-:W-:Y:S02]  /*a210*/  ISETP.GE.AND P2, PT, R85, R14.reuse, PT ;  /* 0x0000000e5500720c */ /* 0x090fe40003f46270 */
[-C--:B------:R-:W-:Y:S02]  /*a220*/  ISETP.GE.AND P1, PT, R78, R14.reuse, PT ;  /* 0x0000000e4e00720c */ /* 0x080fe40003f26270 */
[-C--:B------:R-:W-:Y:S02]  /*a230*/  ISETP.GE.AND P4, PT, R76, R14.reuse, PT ;  /* 0x0000000e4c00720c */ /* 0x080fe40003f86270 */
[-C--:B------:R-:W-:Y:S02]  /*a240*/  ISETP.GE.AND P6, PT, R75, R14.reuse, PT ;  /* 0x0000000e4b00720c */ /* 0x080fe40003fc6270 */
[----:B------:R-:W-:Y:S01]  /*a250*/  ISETP.GE.AND P5, PT, R74, R14, PT ;  /* 0x0000000e4a00720c */ /* 0x000fe20003fa6270 */
[----:B--2---:R-:W-:-:S04]  /*a260*/  FADD.FTZ R4, R4, R16 ;  /* 0x0000001004047221 */ /* 0x004fc80000010000 */
[----:B------:R-:W-:-:S04]  /*a270*/  FADD.FTZ R5, R4, R5 ;  /* 0x0000000504057221 */ /* 0x000fc80000010000 */
[----:B------:R-:W-:-:S04]  /*a280*/  FADD.FTZ R5, R5, R6 ;  /* 0x0000000605057221 */ /* 0x000fc80000010000 */
[----:B------:R-:W-:-:S04]  /*a290*/  FADD.FTZ R8, R5, R8 ;  /* 0x0000000805087221 */ /* 0x000fc80000010000 */
[----:B------:R-:W-:-:S04]  /*a2a0*/  FADD.FTZ R9, R8, R9 ;  /* 0x0000000908097221 */ /* 0x000fc80000010000 */
[----:B------:R-:W-:Y:S01]  /*a2b0*/  FADD.FTZ R9, R9, R10 ;  /* 0x0000000a09097221 */ /* 0x000fe20000010000 */
[----:B------:R-:W-:-:S03]  /*a2c0*/  IADD3 R5, P0, PT, R85, UR12, RZ ;  /* 0x0000000c55057c10 */ /* 0x000fc6000ff1e0ff */
[----:B------:R-:W-:Y:S01]  /*a2d0*/  FADD.FTZ R12, R9, R12 ;  /* 0x0000000c090c7221 */ /* 0x000fe20000010000 */
[----:B------:R-:W-:Y:S02]  /*a2e0*/  IADD3.X R6, PT, PT, RZ, UR13, RZ, P0, !PT ;  /* 0x0000000dff067c10 */ /* 0x000fe400087fe4ff */
[----:B0-----:R-:W-:Y:S01]  /*a2f0*/  LEA R4, P3, R5, UR26, 0x2 ;  /* 0x0000001a05047c11 */ /* 0x001fe2000f8610ff */
[----:B------:R-:W-:-:S03]  /*a300*/  FADD.FTZ R13, R12, R13 ;  /* 0x0000000d0c0d7221 */ /* 0x000fc60000010000 */
[----:B------:R-:W-:Y:S01]  /*a310*/  LEA.HI.X R5, R5, UR27, R6, 0x2, P3 ;  /* 0x0000001b05057c11 */ /* 0x000fe200098f1406 */
[----:B------:R-:W-:Y:S01]  /*a320*/  FADD.FTZ R13, R13, R154 ;  /* 0x0000009a0d0d7221 */ /* 0x000fe20000010000 */
[----:B------:R-:W-:-:S03]  /*a330*/  ISETP.GE.AND P0, PT, R77, R14, PT ;  /* 0x0000000e4d00720c */ /* 0x000fc60003f06270 */
[----:B------:R-:W-:Y:S01]  /*a340*/  FADD.FTZ R158, R13, R158 ;  /* 0x0000009e0d9e7221 */ /* 0x000fe20000010000 */
[----:B------:R0:W-:Y:S01]  /*a350*/  @!P2 STG.E desc[UR34][R4.64], R3 ;  /* 0x000000030400a986 */ /* 0x0001e2000c101922 */
[-C--:B------:R-:W-:Y:S02]  /*a360*/  ISETP.GE.AND P3, PT, R73, R14.reuse, PT ;  /* 0x0000000e4900720c */ /* 0x080fe40003f66270 */
        /* <DEDUP_REMOVED lines=23> */
[----:B------:R-:W-:Y:S01]  /*a4e0*/  UIADD3 UR21, UP0, UPT, UR21, -0x2000, URZ ;  /* 0xffffe00015157890 */ /* 0x000fe2000ff1e0ff */
[----:B------:R1:W-:Y:S04]  /*a4f0*/  @!P0 STG.E desc[UR34][R4.64+0x480], R29 ;  /* 0x0004801d04008986 */ /* 0x0003e8000c101922 */
[----:B------:R1:W-:Y:S01]  /*a500*/  @!P4 STG.E desc[UR34][R4.64+0x500], R31 ;  /* 0x0005001f0400c986 */ /* 0x0003e2000c101922 */
[----:B------:R-:W-:-:S03]  /*a510*/  UIADD3.X UR22, UPT, UPT, UR22, -0x1, URZ, UP0, !UPT ;  /* 0xffffffff16167890 */ /* 0x000fc600087fe4ff */
        /* <DEDUP_REMOVED lines=16> */
.L_x_509:
        /* <DEDUP_REMOVED lines=41> */
[----:B------:R-:W-:Y:S01]  /*a8b0*/  MOV R2, UR4 ;  /* 0x0000000400027c02 */ /* 0x000fe20008000f00 */
[----:B------:R-:W-:Y:S02]  /*a8c0*/  IMAD.U32 R3, RZ, RZ, UR5 ;  /* 0x00000005ff037e24 */ /* 0x000fe4000f8e00ff */
[----:B--2---:R-:W-:-:S05]  /*a8d0*/  FADD.FTZ R5, R0, R5 ;  /* 0x0000000500057221 */ /* 0x004fca0000010000 */
[----:B------:R2:W-:Y:S02]  /*a8e0*/  REDG.E.ADD.F32.FTZ.RN.STRONG.GPU desc[UR34][R2.64], R5 ;  /* 0x00000005020079a6 */ /* 0x0005e4000c12f322 */
.L_x_590:
[----:B------:R-:W-:Y:S05]  /*a8f0*/  BSYNC.RECONVERGENT B0 ;  /* 0x0000000000007941 */ /* 0x000fea0003800200 */
.L_x_589:
        /* <DEDUP_REMOVED lines=43> */
.L_x_592:
[----:B------:R-:W-:Y:S05]  /*abb0*/  BSYNC.RECONVERGENT B0 ;  /* 0x0000000000007941 */ /* 0x000fea0003800200 */
.L_x_591:
        /* <DEDUP_REMOVED lines=15> */
.L_x_594:
[----:B------:R-:W-:Y:S02]  /*acb0*/  LEA R0, R11, UR10, 0x2 ;  /* 0x0000000a0b007c11 */ /* 0x000fe4000f8e10ff */
        /* <DEDUP_REMOVED lines=11> */
[----:B------:R-:W-:Y:S01]  /*ad70*/  IMAD.WIDE.U32 R2, R11, UR16, R2 ;  /* 0x000000100b027c25 */ /* 0x000fe2000f8e0002 */
[----:B------:R-:W-:-:S03]  /*ad80*/  MOV R9, UR7 ;  /* 0x0000000700097c02 */ /* 0x000fc60008000f00 */
[C---:B------:R-:W-:Y:S01]  /*ad90*/  IMAD R5, R11.reuse, UR17, R4 ;  /* 0x000000110b057c24 */ /* 0x040fe2000f8e0204 */
[C---:B----4-:R-:W-:Y:S01]  /*ada0*/  LEA R4, P0, R2.reuse, UR20, 0x2 ;  /* 0x0000001402047c11 */ /* 0x050fe2000f8010ff */
        /* <DEDUP_REMOVED lines=14> */
.L_x_593:
[----:B------:R-:W-:Y:S05]  /*ae90*/  EXIT ;  /* 0x000000000000794d */ /* 0x000fea0003800000 */
.L_x_547:
[----:B------:R-:W-:Y:S01]  /*aea0*/  HFMA2 R87, -RZ, RZ, 0, 5.9604644775390625e-08 ;  /* 0x00000001ff577431 */ /* 0x000fe200000001ff */
[----:B------:R-:W-:Y:S02]  /*aeb0*/  MOV R139, R136 ;  /* 0x00000088008b7202 */ /* 0x000fe40000000f00 */
[----:B------:R-:W-:Y:S02]  /*aec0*/  MOV R86, RZ ;  /* 0x000000ff00567202 */ /* 0x000fe40000000f00 */
[----:B------:R-:W-:-:S07]  /*aed0*/  MOV R152, 0xffffffff ;  /* 0xffffffff00987802 */ /* 0x000fce0000000f00 */
[----:B---3-5:R-:W-:Y:S05]  /*aee0*/  WARPSYNC.COLLECTIVE R152, `(.L_x_595) ;  /* 0x0000000098087348 */ /* 0x028fea0003c00000 */
[----:B------:R0:W1:Y:S02]  /*aef0*/  SHFL.UP P6, R140, R139, R87, R86 ;  /* 0x040000578b8c7389 */ /* 0x00006400000c0056 */
[----:B01-3-5:R-:W-:Y:S05]  /*af00*/  ENDCOLLECTIVE ;  /* 0x000000000000791b */ /* 0x02bfea0003800000 */
.L_x_595:
[----:B------:R-:W-:Y:S02]  /*af10*/  MOV R139, R137 ;  /* 0x00000089008b7202 */ /* 0x000fe40000000f00 */
[----:B------:R-:W-:-:S07]  /*af20*/  MOV R138, R140 ;  /* 0x0000008c008a7202 */ /* 0x000fce0000000f00 */
[----:B------:R-:W-:Y:S05]  /*af30*/  WARPSYNC.COLLECTIVE R152, `(.L_x_596) ;  /* 0x0000000098087348 */ /* 0x000fea0003c00000 */
[----:B------:R0:W1:Y:S02]  /*af40*/  SHFL.UP P6, R140, R139, R87, R86 ;  /* 0x040000578b8c7389 */ /* 0x00006400000c0056 */
[----:B01----:R-:W-:Y:S05]  /*af50*/  ENDCOLLECTIVE ;  /* 0x000000000000791b */ /* 0x003fea0003800000 */
.L_x_596:
[----:B------:R-:W-:Y:S01]  /*af60*/  HFMA2 R87, -RZ, RZ, 0, 1.1920928955078125e-07 ;  /* 0x00000002ff577431 */ /* 0x000fe200000001ff */
[----:B------:R-:W-:-:S05]  /*af70*/  MOV R86, R140 ;  /* 0x0000008c00567202 */ /* 0x000fca0000000f00 */
[C---:B------:R-:W-:Y:S01]  /*af80*/  FFMA.FTZ R140, R136.reuse, R86, R137 ;  /* 0x00000056888c7223 */ /* 0x040fe20000010089 */
[----:B------:R-:W-:Y:S01]  /*af90*/  @P5 FMUL.FTZ R136, R136, R138 ;  /* 0x0000008a88885220 */ /* 0x000fe20000410000 */
[----:B------:R-:W-:-:S03]  /*afa0*/  MOV R86, RZ ;  /* 0x000000ff00567202 */ /* 0x000fc60000000f00 */
[----:B------:R-:W-:Y:S01]  /*afb0*/  IMAD.MOV.U32 R139, RZ, RZ, R136 ;  /* 0x000000ffff8b7224 */ /* 0x000fe200078e0088 */
[----:B------:R-:W-:-:S07]  /*afc0*/  FSEL R138, R137, R140, !P5 ;  /* 0x0000008c898a7208 */ /* 0x000fce0006800000 */
[----:B------:R-:W-:Y:S05]  /*afd0*/  WARPSYNC.COLLECTIVE R152, `(.L_x_597) ;  /* 0x0000000098087348 */ /* 0x000fea0003c00000 */
[----:B------:R0:W1:Y:S02]  /*afe0*/  SHFL.UP P6, R140, R139, R87, R86 ;  /* 0x040000578b8c7389 */ /* 0x00006400000c0056 */
[----:B01----:R-:W-:Y:S05]  /*aff0*/  ENDCOLLECTIVE ;  /* 0x000000000000791b */ /* 0x003fea0003800000 */
.L_x_597:
[----:B------:R-:W-:Y:S02]  /*b000*/  MOV R139, R138 ;  /* 0x0000008a008b7202 */ /* 0x000fe40000000f00 */
[----:B------:R-:W-:-:S07]  /*b010*/  MOV R137, R140 ;  /* 0x0000008c00897202 */ /* 0x000fce0000000f00 */
[----:B------:R-:W-:Y:S05]  /*b020*/  WARPSYNC.COLLECTIVE R152, `(.L_x_598) ;  /* 0x0000000098087348 */ /* 0x000fea0003c00000 */
[----:B------:R0:W1:Y:S02]  /*b030*/  SHFL.UP P6, R140, R139, R87, R86 ;  /* 0x040000578b8c7389 */ /* 0x00006400000c0056 */
[----:B01----:R-:W-:Y:S05]  /*b040*/  ENDCOLLECTIVE ;  /* 0x000000000000791b */ /* 0x003fea0003800000 */
.L_x_598:
[----:B------:R-:W-:Y:S01]  /*b050*/  HFMA2 R87, -RZ, RZ, 0, 2.384185791015625e-07 ;  /* 0x00000004ff577431 */ /* 0x000fe200000001ff */
[----:B------:R-:W-:-:S05]  /*b060*/  MOV R86, R140 ;  /* 0x0000008c00567202 */ /* 0x000fca0000000f00 */
        /* <DEDUP_REMOVED lines=8> */
.L_x_599:
[----:B------:R-:W-:Y:S02]  /*b0f0*/  MOV R139, R138 ;  /* 0x0000008a008b7202 */ /* 0x000fe40000000f00 */
[----:B------:R-:W-:-:S07]  /*b100*/  MOV R137, R140 ;  /* 0x0000008c00897202 */ /* 0x000fce0000000f00 */
[----:B------:R-:W-:Y:S05]  /*b110*/  WARPSYNC.COLLECTIVE R152, `(.L_x_600) ;  /* 0x0000000098087348 */ /* 0x000fea0003c00000 */
[----:B------:R0:W1:Y:S02]  /*b120*/  SHFL.UP P6, R140, R139, R87, R86 ;  /* 0x040000578b8c7389 */ /* 0x00006400000c0056 */
[----:B01----:R-:W-:Y:S05]  /*b130*/  ENDCOLLECTIVE ;  /* 0x000000000000791b */ /* 0x003fea0003800000 */
.L_x_600:
        /* <DEDUP_REMOVED lines=10> */
.L_x_601:
[----:B------:R-:W-:Y:S02]  /*b1e0*/  MOV R139, R138 ;  /* 0x0000008a008b7202 */ /* 0x000fe40000000f00 */
[----:B------:R-:W-:-:S07]  /*b1f0*/  MOV R137, R140 ;  /* 0x0000008c00897202 */ /* 0x000fce0000000f00 */
[----:B------:R-:W-:Y:S05]  /*b200*/  WARPSYNC.COLLECTIVE R152, `(.L_x_602) ;  /* 0x0000000098087348 */ /* 0x000fea0003c00000 */
[----:B------:R0:W1:Y:S02]  /*b210*/  SHFL.UP P6, R140, R139, R87, R86 ;  /* 0x040000578b8c7389 */ /* 0x00006400000c0056 */
[----:B01----:R-:W-:Y:S05]  /*b220*/  ENDCOLLECTIVE ;  /* 0x000000000000791b */ /* 0x003fea0003800000 */
.L_x_602:
[----:B------:R-:W-:Y:S01]  /*b230*/  HFMA2 R87, -RZ, RZ, 0, 9.5367431640625e-07 ;  /* 0x00000010ff577431 */ /* 0x000fe200000001ff */
        /* <DEDUP_REMOVED lines=9> */
.L_x_603:
[----:B------:R-:W-:Y:S01]  /*b2d0*/  IMAD.MOV.U32 R139, RZ, RZ, R138 ;  /* 0x000000ffff8b7224 */ /* 0x000fe200078e008a */
[----:B------:R-:W-:-:S07]  /*b2e0*/  MOV R137, R140 ;  /* 0x0000008c00897202 */ /* 0x000fce0000000f00 */
[----:B------:R-:W-:Y:S05]  /*b2f0*/  WARPSYNC.COLLECTIVE R152, `(.L_x_604) ;  /* 0x0000000098087348 */ /* 0x000fea0003c00000 */
[----:B------:R0:W1:Y:S02]  /*b300*/  SHFL.UP P6, R140, R139, R87, R86 ;  /* 0x040000578b8c7389 */ /* 0x00006400000c0056 */
[----:B01----:R-:W-:Y:S05]  /*b310*/  ENDCOLLECTIVE ;  /* 0x000000000000791b */ /* 0x003fea0003800000 */
.L_x_604:
[----:B------:R-:W-:Y:S01]  /*b320*/  MOV R86, R140 ;  /* 0x0000008c00567202 */ /* 0x000fe20000000f00 */
[----:B------:R-:W-:Y:S06]  /*b330*/  BRA `(.L_x_605) ;  /* 0xffffffac00187947 */ /* 0x000fec000383ffff */
.L_x_548:
        /* <DEDUP_REMOVED lines=8> */
.L_x_607:
[----:B------:R-:W-:Y:S05]  /*b3c0*/  BSYNC B0 ;  /* 0x0000000000007941 */ /* 0x000fea0003800000 */
.L_x_606:
[----:B------:R-:W-:Y:S05]  /*b3d0*/  BRA `(.L_x_608) ;  /* 0xffffffac00087947 */ /* 0x000fea000383ffff */
.L_x_549:
        /* <DEDUP_REMOVED lines=8> */
.L_x_610:
[----:B------:R-:W-:Y:S05]  /*b460*/  BSYNC B0 ;  /* 0x0000000000007941 */ /* 0x000fea0003800000 */
.L_x_609:
[----:B------:R-:W-:Y:S05]  /*b470*/  BRA `(.L_x_611) ;  /* 0xffffffa800e87947 */ /* 0x000fea000383ffff */
.L_x_550:
        /* <DEDUP_REMOVED lines=8> */
.L_x_613:
[----:B------:R-:W-:Y:S05]  /*b500*/  BSYNC B0 ;  /* 0x0000000000007941 */ /* 0x000fea0003800000 */
.L_x_612:
[----:B------:R-:W-:Y:S01]  /*b510*/  HFMA2 R87, -RZ, RZ, 0, 5.9604644775390625e-08 ;  /* 0x00000001ff577431 */ /* 0x000fe200000001ff */
[----:B------:R-:W-:Y:S02]  /*b520*/  MOV R139, R137 ;  /* 0x00000089008b7202 */ /* 0x000fe40000000f00 */
[----:B------:R-:W-:Y:S02]  /*b530*/  MOV R86, RZ ;  /* 0x000000ff00567202 */ /* 0x000fe40000000f00 */
[----:B------:R-:W-:Y:S02]  /*b540*/  MOV R152, 0xffffffff ;  /* 0xffffffff00987802 */ /* 0x000fe40000000f00 */
[----:B------:R-:W-:Y:S02]  /*b550*/  MOV R136, R140 ;  /* 0x0000008c00887202 */ /* 0x000fe40000000f00 */
[----:B------:R-:W-:-:S07]  /*b560*/  MOV R151, R42 ;  /* 0x0000002a00977202 */ /* 0x000fce0000000f00 */
[----:B------:R-:W-:Y:S05]  /*b570*/  WARPSYNC.COLLECTIVE R152, `(.L_x_614) ;  /* 0x0000000098087348 */ /* 0x000fea0003c00000 */
[----:B------:R0:W1:Y:S02]  /*b580*/  SHFL.UP P6, R140, R139, R87, R86 ;  /* 0x040000578b8c7389 */ /* 0x00006400000c0056 */
[----:B01----:R-:W-:Y:S05]  /*b590*/  ENDCOLLECTIVE ;  /* 0x000000000000791b */ /* 0x003fea0003800000 */
.L_x_614:
[----:B------:R-:W-:Y:S02]  /*b5a0*/  HFMA2 R87, -RZ, RZ, 0, 0 ;  /* 0x00000000ff577431 */ /* 0x000fe400000001ff */
[----:B------:R-:W-:-:S07]  /*b5b0*/  IMAD.MOV.U32 R86, RZ, RZ, 0x1f ;  /* 0x0000001fff567424 */ /* 0x000fce00078e00ff */
[----:B------:R-:W-:Y:S05]  /*b5c0*/  WARPSYNC.COLLECTIVE R152, `(.L_x_615) ;  /* 0x0000000098087348 */ /* 0x000fea0003c00000 */
[----:B------:R0:W1:Y:S02]  /*b5d0*/  SHFL.IDX P2, R153, R151, R87, R86 ;  /* 0x0000005797997389 */ /* 0x0000640000040056 */
[----:B01----:R-:W-:Y:S05]  /*b5e0*/  ENDCOLLECTIVE ;  /* 0x000000000000791b */ /* 0x003fea0003800000 */
.L_x_615:
[----:B------:R-:W-:Y:S02]  /*b5f0*/  MOV R137, R140 ;  /* 0x0000008c00897202 */ /* 0x000fe40000000f00 */
[----:B------:R-:W-:Y:S02]  /*b600*/  MOV R151, R43 ;  /* 0x0000002b00977202 */ /* 0x000fe40000000f00 */
[----:B------:R-:W-:-:S07]  /*b610*/  MOV R42, R153 ;  /* 0x00000099002a7202 */ /* 0x000fce0000000f00 */
[----:B------:R-:W-:Y:S05]  /*b620*/  WARPSYNC.COLLECTIVE R152, `(.L_x_616) ;  /* 0x0000000098087348 */ /* 0x000fea0003c00000 */
[----:B------:R0:W1:Y:S02]  /*b630*/  SHFL.IDX P2, R153, R151, R87, R86 ;  /* 0x0000005797997389 */ /* 0x0000640000040056 */
[----:B01----:R-:W-:Y:S05]  /*b640*/  ENDCOLLECTIVE ;  /* 0x000000000000791b */ /* 0x003fea0003800000 */
.L_x_616:
[----:B------:R-:W-:Y:S01]  /*b650*/  MOV R43, R153 ;  /* 0x00000099002b7202 */ /* 0x000fe20000000f00 */
[----:B------:R-:W-:Y:S06]  /*b660*/  BRA `(.L_x_617) ;  /* 0xffffffa800847947 */ /* 0x000fec000383ffff */
.L_x_552:
[----:B------:R-:W-:Y:S01]  /*b670*/  HFMA2 R86, -RZ, RZ, 0, 5.9604644775390625e-08 ;  /* 0x00000001ff567431 */ /* 0x000fe200000001ff */
[----:B------:R-:W-:Y:S02]  /*b680*/  MOV R153, R162 ;  /* 0x000000a200997202 */ /* 0x000fe40000000f00 */
[----:B------:R-:W-:Y:S02]  /*b690*/  MOV R87, 0x1f ;  /* 0x0000001f00577802 */ /* 0x000fe40000000f00 */
[----:B------:R-:W-:Y:S02]  /*b6a0*/  MOV R152, 0xffffffff ;  /* 0xffffffff00987802 */ /* 0x000fe40000000f00 */
[C---:B------:R-:W-:Y:S02]  /*b6b0*/  ISETP.GT.U32.AND P3, PT, R156.reuse, 0x1b, PT ;  /* 0x0000001b9c00780c */ /* 0x040fe40003f64070 */
[----:B------:R-:W-:-:S13]  /*b6c0*/  ISETP.GT.U32.AND P4, PT, R156, 0x17, PT ;  /* 0x000000179c00780c */ /* 0x000fda0003f84070 */
[----:B------:R-:W-:Y:S05]  /*b6d0*/  WARPSYNC.COLLECTIVE R152, `(.L_x_618) ;  /* 0x0000000098087348 */ /* 0x000fea0003c00000 */
[----:B------:R0:W1:Y:S02]  /*b6e0*/  SHFL.DOWN P0, R153, R153, R86, R87 ;  /* 0x0800005699997389 */ /* 0x0000640000000057 */
[----:B01----:R-:W-:Y:S05]  /*b6f0*/  ENDCOLLECTIVE ;  /* 0x000000000000791b */ /* 0x003fea0003800000 */
.L_x_618:
[----:B------:R-:W-:Y:S02]  /*b700*/  ISETP.GT.U32.AND P5, PT, R156, 0xf, PT ;  /* 0x0000000f9c00780c */ /* 0x000fe40003fa4070 */
[----:B------:R-:W-:Y:S02]  /*b710*/  MOV R151, R153 ;  /* 0x0000009900977202 */ /* 0x000fe40000000f00 */
[----:B------:R-:W-:-:S03]  /*b720*/  MOV R153, R163 ;  /* 0x000000a300997202 */ /* 0x000fc60000000f00 */
[----:B------:R-:W-:-:S07]  /*b730*/  @P2 FMUL.FTZ R151, R151, R162 ;  /* 0x000000a297972220 */ /* 0x000fce0000410000 */
[----:B------:R-:W-:Y:S05]  /*b740*/  WARPSYNC.COLLECTIVE R152, `(.L_x_619) ;  /* 0x0000000098087348 */ /* 0x000fea0003c00000 */
[----:B------:R0:W1:Y:S02]  /*b750*/  SHFL.DOWN P0, R153, R153, R86, R87 ;  /* 0x0800005699997389 */ /* 0x0000640000000057 */
[----:B01----:R-:W-:Y:S05]  /*b760*/  ENDCOLLECTIVE ;  /* 0x000000000000791b */ /* 0x003fea0003800000 */
.L_x_619:
        /* <DEDUP_REMOVED lines=10> */
.L_x_620:
[----:B------:R-:W-:Y:S02]  /*b810*/  MOV R151, R153 ;  /* 0x0000009900977202 */ /* 0x000fe40000000f00 */
[----:B------:R-:W-:-:S03]  /*b820*/  MOV R153, R163 ;  /* 0x000000a300997202 */ /* 0x000fc60000000f00 */
[----:B------:R-:W-:-:S07]  /*b830*/  @!P2 FMUL.FTZ R151, R162, R151 ;  /* 0x00000097a297a220 */ /* 0x000fce0000410000 */
[----:B------:R-:W-:Y:S05]  /*b840*/  WARPSYNC.COLLECTIVE R152, `(.L_x_621) ;  /* 0x0000000098087348 */ /* 0x000fea0003c00000 */
[----:B------:R0:W1:Y:S02]  /*b850*/  SHFL.DOWN P0, R153, R153, R86, R87 ;  /* 0x0800005699997389 */ /* 0x0000640000000057 */
[----:B01----:R-:W-:Y:S05]  /*b860*/  ENDCOLLECTIVE ;  /* 0x000000000000791b */ /* 0x003fea0003800000 */
.L_x_621:
[----:B------:R-:W-:-:S05]  /*b870*/  MOV R86, R153 ;  /* 0x0000009900567202 */ /* 0x000fca0000000f00 */
[----:B------:R-:W-:Y:S01]  /*b880*/  @!P2 FFMA.FTZ R86, R162, R86, R163 ;  /* 0x00000056a256a223 */ /* 0x000fe200000100a3 */
[----:B------:R-:W-:-:S04]  /*b890*/  @!P2 MOV R162, R151 ;  /* 0x0000009700a2a202 */ /* 0x000fc80000000f00 */
[----:B------:R-:W-:Y:S01]  /*b8a0*/  @!P2 MOV R163, R86 ;  /* 0x0000005600a3a202 */ /* 0x000fe20000000f00 */
[----:B------:R-:W-:Y:S01]  /*b8b0*/  HFMA2 R86, -RZ, RZ, 0, 2.384185791015625e-07 ;  /* 0x00000004ff567431 */ /* 0x000fe200000001ff */
[----:B------:R-:W-:-:S07]  /*b8c0*/  MOV R153, R162 ;  /* 0x000000a200997202 */ /* 0x000fce0000000f00 */
[----:B------:R-:W-:Y:S05]  /*b8d0*/  WARPSYNC.COLLECTIVE R152, `(.L_x_622) ;  /* 0x0000000098087348 */ /* 0x000fea0003c00000 */
[----:B------:R0:W1:Y:S02]  /*b8e0*/  SHFL.DOWN P0, R153, R153, R86, R87 ;  /* 0x0800005699997389 */ /* 0x0000640000000057 */
[----:B01----:R-:W-:Y:S05]  /*b8f0*/  ENDCOLLECTIVE ;  /* 0x000000000000791b */ /* 0x003fea0003800000 */
.L_x_622:
[----:B------:R-:W-:Y:S01]  /*b900*/  MOV R151, R153 ;  /* 0x0000009900977202 */ /* 0x000fe20000000f00 */
[----:B------:R-:W-:-:S04]  /*b910*/  IMAD.MOV.U32 R153, RZ, RZ, R163 ;  /* 0x000000ffff997224 */ /* 0x000fc800078e00a3 */
[----:B------:R-:W-:-:S07]  /*b920*/  @!P3 FMUL.FTZ R151, R162, R151 ;  /* 0x00000097a297b220 */ /* 0x000fce0000410000 */
[----:B------:R-:W-:Y:S05]  /*b930*/  WARPSYNC.COLLECTIVE R152, `(.L_x_623) ;  /* 0x0000000098087348 */ /* 0x000fea0003c00000 */
[----:B------:R0:W1:Y:S02]  /*b940*/  SHFL.DOWN P0, R153, R153, R86, R87 ;  /* 0x0800005699997389 */ /* 0x0000640000000057 */
[----:B01----:R-:W-:Y:S05]  /*b950*/  ENDCOLLECTIVE ;  /* 0x000000000000791b */ /* 0x003fea0003800000 */
.L_x_623:
[----:B------:R-:W-:-:S05]  /*b960*/  MOV R86, R153 ;  /* 0x0000009900567202 */ /* 0x000fca0000000f00 */
        /* <DEDUP_REMOVED lines=8> */
.L_x_624:
[----:B------:R-:W-:Y:S02]  /*b9f0*/  MOV R151, R153 ;  /* 0x0000009900977202 */ /* 0x000fe40000000f00 */
[----:B------:R-:W-:-:S03]  /*ba00*/  MOV R153, R163 ;  /* 0x000000a300997202 */ /* 0x000fc60000000f00 */
[----:B------:R-:W-:-:S07]  /*ba10*/  @!P4 FMUL.FTZ R151, R162, R151 ;  /* 0x00000097a297c220 */ /* 0x000fce0000410000 */
[----:B------:R-:W-:Y:S05]  /*ba20*/  WARPSYNC.COLLECTIVE R152, `(.L_x_625) ;  /* 0x0000000098087348 */ /* 0x000fea0003c00000 */
[----:B------:R0:W1:Y:S02]  /*ba30*/  SHFL.DOWN P0, R153, R153, R86, R87 ;  /* 0x0800005699997389 */ /* 0x0000640000000057 */
[----:B01----:R-:W-:Y:S05]  /*ba40*/  ENDCOLLECTIVE ;  /* 0x000000000000791b */ /* 0x003fea0003800000 */
.L_x_625:
[----:B------:R-:W-:-:S05]  /*ba50*/  MOV R86, R153 ;  /* 0x0000009900567202 */ /* 0x000fca0000000f00 */
        /* <DEDUP_REMOVED lines=8> */
.L_x_626:
[----:B------:R-:W-:Y:S02]  /*bae0*/  MOV R151, R153 ;  /* 0x0000009900977202 */ /* 0x000fe40000000f00 */
[----:B------:R-:W-:-:S03]  /*baf0*/  MOV R153, R163 ;  /* 0x000000a300997202 */ /* 0x000fc60000000f00 */
[----:B------:R-:W-:-:S07]  /*bb00*/  @!P5 FMUL.FTZ R151, R162, R151 ;  /* 0x00000097a297d220 */ /* 0x000fce0000410000 */
[----:B------:R-:W-:Y:S05]  /*bb10*/  WARPSYNC.COLLECTIVE R152, `(.L_x_627) ;  /* 0x0000000098087348 */ /* 0x000fea0003c00000 */
[----:B------:R0:W1:Y:S02]  /*bb20*/  SHFL.DOWN P0, R153, R153, R86, R87 ;  /* 0x0800005699997389 */ /* 0x0000640000000057 */
[----:B01----:R-:W-:Y:S05]  /*bb30*/  ENDCOLLECTIVE ;  /* 0x000000000000791b */ /* 0x003fea0003800000 */
.L_x_627:
[----:B------:R-:W-:Y:S01]  /*bb40*/  HFMA2 R87, -RZ, RZ, 0, 0 ;  /* 0x00000000ff577431 */ /* 0x000fe200000001ff */
[----:B------:R-:W-:-:S05]  /*bb50*/  MOV R86, R153 ;  /* 0x0000009900567202 */ /* 0x000fca0000000f00 */
[----:B------:R-:W-:Y:S01]  /*bb60*/  @!P5 FFMA.FTZ R86, R162, R86, R163 ;  /* 0x00000056a256d223 */ /* 0x000fe200000100a3 */
[----:B------:R-:W-:-:S04]  /*bb70*/  @!P5 MOV R162, R151 ;  /* 0x0000009700a2d202 */ /* 0x000fc80000000f00 */
[----:B------:R-:W-:Y:S02]  /*bb80*/  @!P5 MOV R163, R86 ;  /* 0x0000005600a3d202 */ /* 0x000fe40000000f00 */
[----:B------:R-:W-:Y:S02]  /*bb90*/  MOV R151, R162 ;  /* 0x000000a200977202 */ /* 0x000fe40000000f00 */
[----:B------:R-:W-:-:S07]  /*bba0*/  MOV R86, 0x1f ;  /* 0x0000001f00567802 */ /* 0x000fce0000000f00 */
[----:B------:R-:W-:Y:S05]  /*bbb0*/  WARPSYNC.COLLECTIVE R152, `(.L_x_628) ;  /* 0x0000000098087348 */ /* 0x000fea0003c00000 */
[----:B------:R0:W1:Y:S02]  /*bbc0*/  SHFL.IDX P2, R153, R151, R87, R86 ;  /* 0x0000005797997389 */ /* 0x0000640000040056 */
[----:B01----:R-:W-:Y:S05]  /*bbd0*/  ENDCOLLECTIVE ;  /* 0x000000000000791b */ /* 0x003fea0003800000 */
.L_x_628:
[----:B------:R-:W-:Y:S02]  /*bbe0*/  MOV R151, R163 ;  /* 0x000000a300977202 */ /* 0x000fe40000000f00 */
[----:B------:R-:W-:-:S07]  /*bbf0*/  MOV R157, R153 ;  /* 0x00000099009d7202 */ /* 0x000fce0000000f00 */
[----:B------:R-:W-:Y:S05]  /*bc00*/  WARPSYNC.COLLECTIVE R152, `(.L_x_629) ;  /* 0x0000000098087348 */ /* 0x000fea0003c00000 */
[----:B------:R0:W1:Y:S02]  /*bc10*/  SHFL.IDX P2, R153, R151, R87, R86 ;  /* 0x0000005797997389 */ /* 0x0000640000040056 */
[----:B01----:R-:W-:Y:S05]  /*bc20*/  ENDCOLLECTIVE ;  /* 0x000000000000791b */ /* 0x003fea0003800000 */
.L_x_629:
        /* <DEDUP_REMOVED lines=10> */
.L_x_630:
[----:B------:R-:W-:Y:S02]  /*bcd0*/  MOV R162, R153 ;  /* 0x0000009900a27202 */ /* 0x000fe40000000f00 */
[----:B------:R-:W-:-:S07]  /*bce0*/  MOV R153, R163 ;  /* 0x000000a300997202 */ /* 0x000fce0000000f00 */
[----:B------:R-:W-:Y:S05]  /*bcf0*/  WARPSYNC.COLLECTIVE R152, `(.L_x_631) ;  /* 0x0000000098087348 */ /* 0x000fea0003c00000 */
[----:B------:R0:W1:Y:S02]  /*bd00*/  SHFL.DOWN P0, R153, R153, R86, R87 ;  /* 0x0800005699997389 */ /* 0x0000640000000057 */
[----:B01----:R-:W-:Y:S05]  /*bd10*/  ENDCOLLECTIVE ;  /* 0x000000000000791b */ /* 0x003fea0003800000 */
.L_x_631:
[----:B------:R-:W-:Y:S01]  /*bd20*/  HFMA2 R87, -RZ, RZ, 0, 0 ;  /* 0x00000000ff577431 */ /* 0x000fe200000001ff */
[----:B------:R-:W-:Y:S02]  /*bd30*/  MOV R86, 0x1f ;  /* 0x0000001f00567802 */ /* 0x000fe40000000f00 */
[----:B------:R-:W-:-:S07]  /*bd40*/  MOV R163, R153 ;  /* 0x0000009900a37202 */ /* 0x000fce0000000f00 */
[----:B------:R-:W-:Y:S05]  /*bd50*/  WARPSYNC.COLLECTIVE R152, `(.L_x_632) ;  /* 0x0000000098087348 */ /* 0x000fea0003c00000 */
[----:B------:R0:W1:Y:S02]  /*bd60*/  SHFL.IDX P2, R153, R151, R87, R86 ;  /* 0x0000005797997389 */ /* 0x0000640000040056 */
[----:B01----:R-:W-:Y:S05]  /*bd70*/  ENDCOLLECTIVE ;  /* 0x000000000000791b */ /* 0x003fea0003800000 */
.L_x_632:
[----:B------:R-:W-:Y:S02]  /*bd80*/  ISETP.NE.AND P0, PT, R3, 0x1f, PT ;  /* 0x0000001f0300780c */ /* 0x000fe40003f05270 */
[----:B------:R-:W-:Y:S02]  /*bd90*/  MOV R151, R43 ;  /* 0x0000002b00977202 */ /* 0x000fe40000000f00 */
[----:B------:R-:W-:-:S09]  /*bda0*/  MOV R42, R153 ;  /* 0x00000099002a7202 */ /* 0x000fd20000000f00 */
[----:B------:R-:W-:Y:S05]  /*bdb0*/  WARPSYNC.COLLECTIVE R152, `(.L_x_633) ;  /* 0x0000000098087348 */ /* 0x000fea0003c00000 */
[----:B------:R0:W1:Y:S02]  /*bdc0*/  SHFL.IDX P2, R153, R151, R87, R86 ;  /* 0x0000005797997389 */ /* 0x0000640000040056 */
[----:B01----:R-:W-:Y:S05]  /*bdd0*/  ENDCOLLECTIVE ;  /* 0x000000000000791b */ /* 0x003fea0003800000 */
.L_x_633:
[----:B------:R-:W-:Y:S01]  /*bde0*/  MOV R43, R153 ;  /* 0x00000099002b7202 */ /* 0x000fe20000000f00 */
[----:B------:R-:W-:Y:S06]  /*bdf0*/  BRA `(.L_x_634) ;  /* 0xffffffac00307947 */ /* 0x000fec000383ffff */
.L_x_635:
        /* <DEDUP_REMOVED lines=16> */
.L_x_10415:


//--------------------- .text._Z25selective_scan_bwd_kernelI32Selective_Scan_bwd_kernel_traitsILi128ELi16ELb0ELb0ELb1ELb1ELb1EffEEv12SSMParamsBwd --------------------------
	.section	.text._Z25selective_scan_bwd_kernelI32Selective_Scan_bwd_kernel_traitsILi128ELi16ELb0ELb0ELb1ELb1ELb1EffEEv12SSMParamsBwd,"ax",@progbits
	.align	128
        .global         _Z25selective_scan_bwd_kernelI32Selective_Scan_bwd_kernel_traitsILi128ELi16ELb0ELb0ELb1ELb1ELb1EffEEv12SSMParamsBwd
        .type           _Z25selective_scan_bwd_kernelI32Selective_Scan_bwd_kernel_traitsILi128ELi16ELb0ELb0ELb1ELb1ELb1EffEEv12SSMParamsBwd,@function
        .size           _Z25selective_scan_bwd_kernelI32Selective_Scan_bwd_kernel_traitsILi128ELi16ELb0ELb0ELb1ELb1ELb1EffEEv12SSMParamsBwd,(.L_x_10416 - _Z25selective_scan_bwd_kernelI32Selective_Scan_bwd_kernel_traitsILi128ELi16ELb0ELb0ELb1ELb1ELb1EffEEv12SSMParamsBwd)
        .other          _Z25selective_scan_bwd_kernelI32Selective_Scan_bwd_kernel_traitsILi128ELi16ELb0ELb0ELb1ELb1ELb1EffEEv12SSMParamsBwd,@"STO_CUDA_ENTRY STV_DEFAULT"
_Z25selective_scan_bwd_kernelI32Selective_Scan_bwd_kernel_traitsILi128ELi16ELb0ELb0ELb1ELb1ELb1EffEEv12SSMParamsBwd:
.text._Z25selective_scan_bwd_kernelI32Selective_Scan_bwd_kernel_traitsILi128ELi16ELb0ELb0ELb1ELb1ELb1EffEEv12SSMParamsBwd:
        /* <DEDUP_REMOVED lines=39> */
[----:B------:R-:W-:Y:S02]  /*0270*/  UIMAD UR23, UR12, UR23, UR5 ;  /* 0x000000170c1772a4 */ /* 0x000fe4000f8e0205 */
[----:B------:R-:W-:Y:S01]  /*0280*/  UIMAD UR22, UR12, UR11, UR17 ;  /* 0x0000000b0c1672a4 */ /* 0x000fe2000f8e0211 */
[----:B------:R-:W4:Y:S05]  /*0290*/  LDCU.128 UR8, c[0x0][0x460] ;  /* 0x00008c00ff0877ac */ /* 0x000f2a0008000c00 */
[----:B------:R-:W5:Y:S01]  /*02a0*/  I2F.RP R0, UR29 ;  /* 0x0000001d00007d06 */ /* 0x000f620008209400 */
[----:B-1----:R-:W-:Y:S01]  /*02b0*/  ULEA UR15, UR24, 0xfffff800, 0xb ;  /* 0xfffff800180f7891 */ /* 0x002fe2000f8e58ff */
[----:B------:R-:W1:Y:S03]  /*02c0*/  LDCU.64 UR20, c[0x0][0x498] ;  /* 0x00009300ff1477ac */ /* 0x000e660008000a00 */
[----:B------:R-:W-:-:S02]  /*02d0*/  UIADD3 UR17, UP0, UPT, UR15, UR4, URZ ;  /* 0x000000040f117290 */ /* 0x000fc4000ff1e0ff */
[----:B------:R-:W-:Y:S01]  /*02e0*/  UIADD3 UR19, UP2, UPT, UR15, UR16, URZ ;  /* 0x000000100f137290 */ /* 0x000fe2000ff5e0ff */
[----:B------:R-:W-:Y:S01]  /*02f0*/  UMOV UR4, URZ ;  /* 0x000000ff00047c82 */ /* 0x000fe20008000000 */
[----:B------:R-:W-:Y:S02]  /*0300*/  USHF.R.S32.HI UR14, URZ, 0x1f, UR15 ;  /* 0x0000001fff0e7899 */ /* 0x000fe4000801140f */
[----:B----4-:R-:W-:Y:S01]  /*0310*/  ULEA UR16, UP1, UR17, UR8, 0x2 ;  /* 0x0000000811107291 */ /* 0x010fe2000f8210ff */
[----:B-----5:R-:W3:Y:S01]  /*0320*/  MUFU.RCP R0, R0 ;  /* 0x0000000000007308 */ /* 0x020ee20000001000 */
[----:B------:R-:W-:Y:S01]  /*0330*/  UIADD3.X UR8, UPT, UPT, UR14, UR22, URZ, UP2, !UPT ;  /* 0x000000160e087290 */ /* 0x000fe200097fe4ff */
[----:B------:R-:W4:Y:S01]  /*0340*/  LDCU.64 UR6, c[0x0][0x3d0] ;  /* 0x00007a00ff0677ac */ /* 0x000f220008000a00 */
[----:B---3--:R-:W-:Y:S02]  /*0350*/  IADD3 R2, PT, PT, R0, 0xffffffe, RZ ;  /* 0x0ffffffe00027810 */ /* 0x008fe40007ffe0ff */
        /* <DEDUP_REMOVED lines=9> */
[----:B------:R-:W-:Y:S02]  /*03f0*/  UIADD3.X UR10, UPT, UPT, UR14, UR23, URZ, UP0, !UPT ;  /* 0x000000170e0a7290 */ /* 0x000fe400087fe4ff */
[----:B------:R-:W-:Y:S02]  /*0400*/  UIMAD.WIDE.U32 UR4, UR5, UR25, URZ ;  /* 0x00000019050472a5 */ /* 0x000fe4000f8e00ff */
[----:B------:R-:W-:Y:S02]  /*0410*/  ULEA.HI.X UR17, UR17, UR9, UR10, 0x2, UP1 ;  /* 0x0000000911117291 */ /* 0x000fe400088f140a */
[----:B------:R-:W-:Y:S01]  /*0420*/  ULEA.HI.X UR19, UR19, UR11, UR8, 0x2, UP3 ;  /* 0x0000000b13137291 */ /* 0x000fe200098f1408 */
[----:B------:R-:W3:Y:S02]  /*0430*/  LDCU.64 UR22, c[0x0][0x4a0] ;  /* 0x00009400ff1677ac */ /* 0x000ee40008000a00 */
[----:B------:R-:W-:Y:S01]  /*0440*/  UMOV UR10, UR5 ;  /* 0x00000005000a7c82 */ /* 0x000fe20008000000 */
[----:B-1----:R-:W-:-:S02]  /*0450*/  UIMAD.WIDE.U32 UR4, UR13, UR20, URZ ;  /* 0x000000140d0472a5 */ /* 0x002fc4000f8e00ff */
[----:B------:R-:W-:Y:S02]  /*0460*/  UIADD3 UR11, UPT, UPT, -UR10, URZ, URZ ;  /* 0x000000ff0a0b7290 */ /* 0x000fe4000fffe1ff */
[----:B--2---:R-:W-:Y:S02]  /*0470*/  UISETP.NE.U32.AND UP0, UPT, UR26, URZ, UPT ;  /* 0x000000ff1a00728c */ /* 0x004fe4000bf05070 */
[----:B------:R-:W-:Y:S02]  /*0480*/  UIMAD UR11, UR29, UR11, UR25 ;  /* 0x0000000b1d0b72a4 */ /* 0x000fe4000f8e0219 */
[----:B------:R-:W-:Y:S02]  /*0490*/  UIMAD UR5, UR13, UR21, UR5 ;  /* 0x000000150d0572a4 */ /* 0x000fe4000f8e0205 */
[----:B------:R-:W-:Y:S02]  /*04a0*/  UISETP.GT.U32.AND UP2, UPT, UR29, UR11, UPT ;  /* 0x0000000b1d00728c */ /* 0x000fe4000bf44070 */
[----:B----4-:R-:W-:-:S02]  /*04b0*/  UIMAD.WIDE.U32 UR20, UR13, UR6, URZ ;  /* 0x000000060d1472a5 */ /* 0x010fc4000f8e00ff */
[----:B------:R-:W-:Y:S02]  /*04c0*/  ULOP3.LUT UR6, UR12, UR28, URZ, 0x3c, !UPT ;  /* 0x0000001c0c067292 */ /* 0x000fe4000f8e3cff */
[----:B------:R-:W-:Y:S02]  /*04d0*/  UISETP.NE.AND.EX UP0, UPT, UR27, URZ, UPT, UP0 ;  /* 0x000000ff1b00728c */ /* 0x000fe4000bf05300 */
[----:B---3--:R-:W-:Y:S01]  /*04e0*/  UIMAD.WIDE.U32 UR8, UR12, UR22, UR4 ;  /* 0x000000160c0872a5 */ /* 0x008fe2000f8e0004 */
[----:B------:R-:W1:Y:S02]  /*04f0*/  LDCU.64 UR26, c[0x0][0x528] ;  /* 0x0000a500ff1a77ac */ /* 0x000e640008000a00 */
[----:B------:R-:W-:Y:S02]  /*0500*/  @!UP2 UIADD3 UR11, UPT, UPT, UR11, -UR29, URZ ;  /* 0x8000001d0b0ba290 */ /* 0x000fe4000fffe0ff */
[----:B------:R-:W-:Y:S02]  /*0510*/  @!UP2 UIADD3 UR10, UPT, UPT, UR10, 0x1, URZ ;  /* 0x000000010a0aa890 */ /* 0x000fe4000fffe0ff */
[----:B------:R-:W-:-:S02]  /*0520*/  UISETP.GE.U32.AND UP1, UPT, UR11, UR29, UPT ;  /* 0x0000001d0b00728c */ /* 0x000fc4000bf26070 */
[----:B------:R-:W-:Y:S02]  /*0530*/  UISETP.GE.AND UP2, UPT, UR6, URZ, UPT ;  /* 0x000000ff0600728c */ /* 0x000fe4000bf46270 */
[----:B------:R-:W-:Y:S02]  /*0540*/  UIMAD UR21, UR13, UR7, UR21 ;  /* 0x000000070d1572a4 */ /* 0x000fe4000f8e0215 */
[----:B------:R-:W-:Y:S01]  /*0550*/  UIMAD UR7, UR12, UR23, UR9 ;  /* 0x000000170c0772a4 */ /* 0x000fe2000f8e0209 */
[----:B------:R-:W2:Y:S04]  /*0560*/  LDCU.64 UR22, c[0x0][0x3e8] ;  /* 0x00007d00ff1677ac */ /* 0x000ea80008000a00 */
[----:B------:R-:W-:Y:S02]  /*0570*/  @UP1 UIADD3 UR10, UPT, UPT, UR10, 0x1, URZ ;  /* 0x000000010a0a1890 */ /* 0x000fe4000fffe0ff */
[----:B------:R-:W-:Y:S01]  /*0580*/  UISETP.NE.AND UP1, UPT, UR28, URZ, UPT ;  /* 0x000000ff1c00728c */ /* 0x000fe2000bf25270 */
[----:B------:R-:W3:Y:S01]  /*0590*/  @UP0 LDCU UR25, c[0x0][0x384] ;  /* 0x00007080ff1907ac */ /* 0x000ee20008000800 */
[----:B------:R-:W-:-:S02]  /*05a0*/  @!UP2 UIADD3 UR10, UPT, UPT, -UR10, URZ, URZ ;  /* 0x000000ff0a0aa290 */ /* 0x000fc4000fffe1ff */
[----:B------:R-:W-:Y:S01]  /*05b0*/  UIADD3 UR9, UP2, UPT, UR15, UR8, URZ ;  /* 0x000000080f097290 */ /* 0x000fe2000ff5e0ff */
[----:B------:R-:W4:Y:S06]  /*05c0*/  LDCU.64 UR4, c[0x0][0x450] ;  /* 0x00008a00ff0477ac */ /* 0x000f2c0008000a00 */
[----:B------:R-:W-:Y:S02]  /*05d0*/  @!UP1 ULOP3.LUT UR10, URZ, UR28, URZ, 0x33, !UPT ;  /* 0x0000001cff0a9292 */ /* 0x000fe4000f8e33ff */
[----:B-1----:R-:W-:Y:S02]  /*05e0*/  ULEA UR8, UP1, UR9, UR26, 0x2 ;  /* 0x0000001a09087291 */ /* 0x002fe4000f8210ff */
[----:B------:R-:W-:Y:S01]  /*05f0*/  USHF.R.S32.HI UR6, URZ, 0x1f, UR10 ;  /* 0x0000001fff067899 */ /* 0x000fe2000801140a */
[----:B------:R-:W1:Y:S03]  /*0600*/  @UP0 LDCU UR26, c[0x0][0x38c] ;  /* 0x00007180ff1a07ac */ /* 0x000e660008000800 */
[----:B--2---:R-:W-:Y:S01]  /*0610*/  UIMAD UR6, UR6, UR22, URZ ;  /* 0x00000016060672a4 */ /* 0x004fe2000f8e02ff */
[----:B------:R-:W2:Y:S01]  /*0620*/  @UP0 LDCU.64 UR28, c[0x0][0x480] ;  /* 0x00009000ff1c07ac */ /* 0x000ea20008000a00 */
[----:B------:R-:W-:-:S02]  /*0630*/  UIADD3.X UR7, UPT, UPT, UR14, UR7, URZ, UP2, !UPT ;  /* 0x000000070e077290 */ /* 0x000fc400097fe4ff */
[----:B------:R-:W-:Y:S02]  /*0640*/  UIMAD.WIDE.U32 UR20, UR10, UR22, UR20 ;  /* 0x000000160a1472a5 */ /* 0x000fe4000f8e0014 */
[----:B------:R-:W-:Y:S02]  /*0650*/  UIMAD UR11, UR10, UR23, UR6 ;  /* 0x000000170a0b72a4 */ /* 0x000fe4000f8e0206 */
[----:B---3--:R-:W-:Y:S02]  /*0660*/  @UP0 UIMAD UR13, UR13, UR25, UR12 ;  /* 0x000000190d0d02a4 */ /* 0x008fe4000f8e020c */
[----:B------:R-:W-:Y:S02]  /*0670*/  ULEA.HI.X UR9, UR9, UR27, UR7, 0x2, UP1 ;  /* 0x0000001b09097291 */ /* 0x000fe400088f1407 */
[----:B------:R-:W-:Y:S02]  /*0680*/  UIADD3 UR15, UP1, UPT, UR15, UR20, URZ ;  /* 0x000000140f0f7290 */ /* 0x000fe4000ff3e0ff */
[----:B------:R-:W-:-:S02]  /*0690*/  UIADD3 UR11, UPT, UPT, UR21, UR11, URZ ;  /* 0x0000000b150b7290 */ /* 0x000fc4000fffe0ff */
[----:B------:R-:W-:Y:S02]  /*06a0*/  @UP0 UIMAD UR13, UR13, UR24, URZ ;  /* 0x000000180d0d02a4 */ /* 0x000fe4000f8e02ff */
[----:B----4-:R-:W-:Y:S02]  /*06b0*/  ULEA UR22, UP2, UR15, UR4, 0x2 ;  /* 0x000000040f167291 */ /* 0x010fe4000f8410ff */
[----:B------:R-:W-:Y:S02]  /*06c0*/  UIADD3.X UR23, UPT, UPT, UR14, UR11, URZ, UP1, !UPT ;  /* 0x0000000b0e177290 */ /* 0x000fe40008ffe4ff */
[----:B-1----:R-:W-:Y:S02]  /*06d0*/  @UP0 UIMAD UR13, UR13, UR26, URZ ;  /* 0x0000001a0d0d02a4 */ /* 0x002fe4000f8e02ff */
[----:B------:R-:W-:Y:S01]  /*06e0*/  ULEA.HI.X UR23, UR15, UR5, UR23, 0x2, UP2 ;  /* 0x000000050f177291 */ /* 0x000fe200090f1417 */
[----:B------:R-:W-:Y:S02]  /*06f0*/  UMOV UR4, URZ ;  /* 0x000000ff00047c82 */ /* 0x000fe40008000000 */
[----:B------:R-:W-:Y:S01]  /*0700*/  UMOV UR5, URZ ;  /* 0x000000ff00057c82 */ /* 0x000fe20008000000 */
[----:B--2---:R-:W-:-:S02]  /*0710*/  @UP0 UIMAD.WIDE UR4, UR13, 0x8, UR28 ;  /* 0x000000080d0408a5 */ /* 0x004fc4000f8e021c */
        /* <DEDUP_REMOVED lines=15> */
.L_x_716:
[----:B------:R-:W0:Y:S01]  /*0810*/  LDCU UR27, c[0x0][0x388] ;  /* 0x00007100ff1b77ac */ /* 0x000e220008000800 */
[----:B------:R-:W-:Y:S01]  /*0820*/  SHF.L.U32 R85, R79, 0x4, RZ ;  /* 0x000000044f557819 */ /* 0x000fe200000006ff */
[----:B------:R-:W-:Y:S01]  /*0830*/  HFMA2 R0, -RZ, RZ, 0, 0 ;  /* 0x00000000ff007431 */ /* 0x000fe200000001ff */
[----:B------:R-:W-:Y:S01]  /*0840*/  LOP3.LUT R26, R26, 0xfffffbff, RZ, 0xc0, !PT ;  /* 0xfffffbff1a1a7812 */ /* 0x000fe200078ec0ff */
[----:B------:R-:W-:Y:S01]  /*0850*/  USHF.L.U32 UR26, UR11, 0xb, URZ ;  /* 0x0000000b0b1a7899 */ /* 0x000fe200080006ff */
[----:B------:R-:W-:Y:S02]  /*0860*/  LOP3.LUT R24, R85, 0x3e00, RZ, 0xc0, !PT ;  /* 0x00003e0055187812 */ /* 0x000fe400078ec0ff */
[----:B------:R-:W-:Y:S02]  /*0870*/  CS2R R14, SRZ ;  /* 0x00000000000e7805 */ /* 0x000fe4000001ff00 */
[----:B------:R-:W-:Y:S01]  /*0880*/  MOV R2, UR16 ;  /* 0x0000001000027c02 */ /* 0x000fe20008000f00 */
[----:B------:R-:W-:Y:S01]  /*0890*/  UIADD3 UR26, UPT, UPT, UR26, -0x800, URZ ;  /* 0xfffff8001a1a7890 */ /* 0x000fe2000fffe0ff */
[----:B------:R-:W-:-:S02]  /*08a0*/  LOP3.LUT R78, R24, 0x1f, R79, 0xf8, !PT ;  /* 0x0000001f184e7812 */ /* 0x000fc400078ef84f */
[----:B------:R-:W-:Y:S02]  /*08b0*/  CS2R R8, SRZ ;  /* 0x0000000000087805 */ /* 0x000fe4000001ff00 */
[----:B------:R-:W-:Y:S02]  /*08c0*/  MOV R3, UR17 ;  /* 0x0000001100037c02 */ /* 0x000fe40008000f00 */
[----:B------:R-:W-:Y:S02]  /*08d0*/  CS2R R12, SRZ ;  /* 0x00000000000c7805 */ /* 0x000fe4000001ff00 */
[C---:B------:R-:W-:Y:S02]  /*08e0*/  LOP3.LUT R77, R78.reuse, 0x20, RZ, 0xfc, !PT ;  /* 0x000000204e4d7812 */ /* 0x040fe400078efcff */
[----:B------:R-:W-:Y:S02]  /*08f0*/  CS2R R16, SRZ ;  /* 0x0000000000107805 */ /* 0x000fe4000001ff00 */
[C---:B------:R-:W-:Y:S01]  /*0900*/  LOP3.LUT R76, R78.reuse, 0x40, RZ, 0xfc, !PT ;  /* 0x000000404e4c7812 */ /* 0x040fe200078efcff */
[----:B------:R-:W-:Y:S01]  /*0910*/  IMAD.WIDE.U32 R6, R11, 0x4, R2 ;  /* 0x000000040b067825 */ /* 0x000fe200078e0002 */
[C---:B------:R-:W-:Y:S01]  /*0920*/  LOP3.LUT R75, R78.reuse, 0x60, RZ, 0xfc, !PT ;  /* 0x000000604e4b7812 */ /* 0x040fe200078efcff */
[----:B0-----:R-:W-:Y:S01]  /*0930*/  UIADD3 UR8, UPT, UPT, -UR26, UR27, URZ ;  /* 0x0000001b1a087290 */ /* 0x001fe2000fffe1ff */
[----:B------:R-:W-:-:S02]  /*0940*/  SHF.L.U32 R4, R78, 0x2, RZ ;  /* 0x000000024e047819 */ /* 0x000fc400000006ff */
[----:B------:R-:W-:Y:S02]  /*0950*/  CS2R R18, SRZ ;  /* 0x0000000000127805 */ /* 0x000fe4000001ff00 */
[----:B------:R-:W-:Y:S02]  /*0960*/  LOP3.LUT R74, R78, 0x80, RZ, 0xfc, !PT ;  /* 0x000000804e4a7812 */ /* 0x000fe400078efcff */
[----:B------:R-:W-:Y:S02]  /*0970*/  CS2R R20, SRZ ;  /* 0x0000000000147805 */ /* 0x000fe4000001ff00 */
[----:B------:R-:W-:Y:S02]  /*0980*/  IADD3 R2, P1, PT, R4, UR18, RZ ;  /* 0x0000001204027c10 */ /* 0x000fe4000ff3e0ff */
[----:B------:R-:W-:Y:S02]  /*0990*/  ISETP.GE.AND P0, PT, R11, UR8, PT ;  /* 0x000000080b007c0c */ /* 0x000fe4000bf06270 */
[----:B------:R-:W-:-:S02]  /*09a0*/  CS2R R10, SRZ ;  /* 0x00000000000a7805 */ /* 0x000fc4000001ff00 */
[----:B------:R-:W-:Y:S01]  /*09b0*/  ISETP.GE.AND P6, PT, R76, UR8, PT ;  /* 0x000000084c007c0c */ /* 0x000fe2000bfc6270 */
[----:B------:R-:W-:Y:S01]  /*09c0*/  IMAD.X R3, RZ, RZ, UR19, P1 ;  /* 0x00000013ff037e24 */ /* 0x000fe200088e06ff */
[----:B------:R-:W-:Y:S01]  /*09d0*/  ISETP.GE.AND P5, PT, R75, UR8, PT ;  /* 0x000000084b007c0c */ /* 0x000fe2000bfa6270 */
[----:B------:R-:W-:Y:S01]  /*09e0*/  BAR.SYNC.DEFER_BLOCKING 0x0 ;  /* 0x0000000000007b1d */ /* 0x000fe20000010000 */
[----:B------:R-:W-:Y:S02]  /*09f0*/  ISETP.GE.AND P4, PT, R74, UR8, PT ;  /* 0x000000084a007c0c */ /* 0x000fe4000bf86270 */
[C---:B------:R-:W-:Y:S02]  /*0a00*/  LOP3.LUT R73, R78.reuse, 0xa0, RZ, 0xfc, !PT ;  /* 0x000000a04e497812 */ /* 0x040fe400078efcff */
[----:B------:R-:W-:Y:S02]  /*0a10*/  LOP3.LUT R72, R78, 0xc0, RZ, 0xfc, !PT ;  /* 0x000000c04e487812 */ /* 0x000fe400078efcff */
[----:B------:R-:W-:-:S02]  /*0a20*/  ISETP.GE.AND P3, PT, R73, UR8, PT ;  /* 0x0000000849007c0c */ /* 0x000fc4000bf66270 */
[----:B------:R-:W-:Y:S02]  /*0a30*/  @P0 LOP3.LUT R26, R26, 0x400, RZ, 0xfc, !PT ;  /* 0x000004001a1a0812 */ /* 0x000fe400078efcff */
[----:B------:R-:W-:Y:S02]  /*0a40*/  ISETP.GE.AND P0, PT, R77, UR8, PT ;  /* 0x000000084d007c0c */ /* 0x000fe4000bf06270 */
[----:B------:R-:W-:Y:S02]  /*0a50*/  LOP3.LUT R26, R26, 0xfffffdff, RZ, 0xc0, !PT ;  /* 0xfffffdff1a1a7812 */ /* 0x000fe400078ec0ff */
[----:B------:R-:W-:Y:S02]  /*0a60*/  ISETP.GE.AND P2, PT, R72, UR8, PT ;  /* 0x0000000848007c0c */ /* 0x000fe4000bf46270 */
[C---:B------:R-:W-:Y:S02]  /*0a70*/  LOP3.LUT R71, R78.reuse, 0xe0, RZ, 0xfc, !PT ;  /* 0x000000e04e477812 */ /* 0x040fe400078efcff */
[----:B------:R-:W-:-:S02]  /*0a80*/  LOP3.LUT R70, R78, 0x100, RZ, 0xfc, !PT ;  /* 0x000001004e467812 */ /* 0x000fc400078efcff */
[C---:B------:R-:W-:Y:S02]  /*0a90*/  LOP3.LUT R69, R78.reuse, 0x120, RZ, 0xfc, !PT ;  /* 0x000001204e457812 */ /* 0x040fe400078efcff */
[----:B------:R-:W-:Y:S01]  /*0aa0*/  LOP3.LUT R68, R78, 0x140, RZ, 0xfc, !PT ;  /* 0x000001404e447812 */ /* 0x000fe200078efcff */
[----:B------:R-:W2:Y:S01]  /*0ab0*/  @!P6 LDG.E R9, desc[UR34][R6.64+0x100] ;  /* 0x000100220609e981 */ /* 0x000ea2000c1e1900 */
[----:B------:R-:W-:Y:S02]  /*0ac0*/  @P0 LOP3.LUT R26, R26, 0x200, RZ, 0xfc, !PT ;  /* 0x000002001a1a0812 */ /* 0x000fe400078efcff */
[----:B------:R-:W-:Y:S01]  /*0ad0*/  IADD3 R4, P0, PT, R4, UR20, RZ ;  /* 0x0000001404047c10 */ /* 0x000fe2000ff1e0ff */
[----:B------:R-:W3:Y:S01]  /*0ae0*/  @!P5 LDG.E R10, desc[UR34][R6.64+0x180] ;  /* 0x00018022060ad981 */ /* 0x000ee2000c1e1900 */
[----:B------:R-:W-:Y:S02]  /*0af0*/  LOP3.LUT R26, R26, 0xfffffeff, RZ, 0xc0, !PT ;  /* 0xfffffeff1a1a7812 */ /* 0x000fe400078ec0ff */
[----:B------:R-:W-:Y:S01]  /*0b00*/  IADD3.X R5, PT, PT, RZ, UR21, RZ, P0, !PT ;  /* 0x00000015ff057c10 */ /* 0x000fe200087fe4ff */
[----:B------:R-:W4:Y:S01]  /*0b10*/  @!P2 LDG.E R13, desc[UR34][R6.64+0x300] ;  /* 0x00030022060da981 */ /* 0x000f22000c1e1900 */
[----:B------:R-:W-:-:S02]  /*0b20*/  @P6 LOP3.LUT R26, R26, 0x100, RZ, 0xfc, !PT ;  /* 0x000001001a1a6812 */ /* 0x000fc400078efcff */
[----:B------:R-:W-:Y:S01]  /*0b30*/  LOP3.LUT R67, R78, 0x160, RZ, 0xfc, !PT ;  /* 0x000001604e437812 */ /* 0x000fe200078efcff */
[----:B------:R-:W5:Y:S01]  /*0b40*/  @!P4 LDG.E R11, desc[UR34][R6.64+0x200] ;  /* 0x00020022060bc981 */ /* 0x000f62000c1e1900 */
[C---:B------:R-:W-:Y:S02]  /*0b50*/  LOP3.LUT P1, RZ, R26.reuse, 0x200, RZ, 0xc0, !PT ;  /* 0x000002001aff7812 */ /* 0x040fe4000782c0ff */
[----:B------:R-:W-:Y:S01]  /*0b60*/  LOP3.LUT R26, R26, 0xffffff7f, RZ, 0xc0, !PT ;  /* 0xffffff7f1a1a7812 */ /* 0x000fe200078ec0ff */
[----:B------:R-:W4:Y:S01]  /*0b70*/  @!P3 LDG.E R12, desc[UR34][R6.64+0x280] ;  /* 0x00028022060cb981 */ /* 0x000f22000c1e1900 */
[----:B------:R-:W-:Y:S02]  /*0b80*/  LOP3.LUT R66, R78, 0x180, RZ, 0xfc, !PT ;  /* 0x000001804e427812 */ /* 0x000fe400078efcff */
[----:B------:R-:W-:Y:S02]  /*0b90*/  @P5 LOP3.LUT R26, R26, 0x80, RZ, 0xfc, !PT ;  /* 0x000000801a1a5812 */ /* 0x000fe400078efcff */
[----:B------:R-:W-:-:S02]  /*0ba0*/  LOP3.LUT R65, R78, 0x1a0, RZ, 0xfc, !PT ;  /* 0x000001a04e417812 */ /* 0x000fc400078efcff */
[C---:B------:R-:W-:Y:S02]  /*0bb0*/  LOP3.LUT P0, RZ, R26.reuse, 0x400, RZ, 0xc0, !PT ;  /* 0x000004001aff7812 */ /* 0x040fe4000780c0ff */
[----:B------:R-:W-:Y:S01]  /*0bc0*/  LOP3.LUT R26, R26, 0xffffffbf, RZ, 0xc0, !PT ;  /* 0xffffffbf1a1a7812 */ /* 0x000fe200078ec0ff */
[----:B------:R-:W2:Y:S01]  /*0bd0*/  @!P1 LDG.E R8, desc[UR34][R6.64+0x80] ;  /* 0x0000802206089981 */ /* 0x000ea2000c1e1900 */
[----:B------:R-:W-:Y:S02]  /*0be0*/  LOP3.LUT R64, R78, 0x1c0, RZ, 0xfc, !PT ;  /* 0x000001c04e407812 */ /* 0x000fe400078efcff */
[----:B------:R-:W-:Y:S02]  /*0bf0*/  @P4 LOP3.LUT R26, R26, 0x40, RZ, 0xfc, !PT ;  /* 0x000000401a1a4812 */ /* 0x000fe400078efcff */
[----:B------:R-:W-:Y:S02]  /*0c00*/  LOP3.LUT R63, R78, 0x1e0, RZ, 0xfc, !PT ;  /* 0x000001e04e3f7812 */ /* 0x000fe400078efcff */
[----:B------:R-:W-:-:S02]  /*0c10*/  LOP3.LUT R26, R26, 0xffffffdf, RZ, 0xc0, !PT ;  /* 0xffffffdf1a1a7812 */ /* 0x000fc400078ec0ff */
[----:B------:R-:W-:Y:S01]  /*0c20*/  MOV R22, RZ ;  /* 0x000000ff00167202 */ /* 0x000fe20000000f00 */
[----:B------:R-:W3:Y:S01]  /*0c30*/  @!P0 LDG.E R0, desc[UR34][R6.64] ;  /* 0x0000002206008981 */ /* 0x000ee2000c1e1900 */
[----:B------:R-:W-:Y:S02]  /*0c40*/  @P3 LOP3.LUT R26, R26, 0x20, RZ, 0xfc, !PT ;  /* 0x000000201a1a3812 */ /* 0x000fe400078efcff */
[----:B------:R-:W-:Y:S02]  /*0c50*/  ISETP.GE.AND P0, PT, R71, UR8, PT ;  /* 0x0000000847007c0c */ /* 0x000fe4000bf06270 */
[----:B------:R-:W-:-:S04]  /*0c60*/  LOP3.LUT R26, R26, 0xffffffef, RZ, 0xc0, !PT ;  /* 0xffffffef1a1a7812 */ /* 0x000fc800078ec0ff */
[----:B------:R-:W-:-:S04]  /*0c70*/  @P2 LOP3.LUT R26, R26, 0x10, RZ, 0xfc, !PT ;  /* 0x000000101a1a2812 */ /* 0x000fc800078efcff */
[----:B------:R-:W-:-:S03]  /*0c80*/  LOP3.LUT R26, R26, 0xfffffff7, RZ, 0xc0, !PT ;  /* 0xfffffff71a1a7812 */ /* 0x000fc600078ec0ff */
[----:B------:R-:W4:Y:S01]  /*0c90*/  @!P0 LDG.E R14, desc[UR34][R6.64+0x380] ;  /* 0x00038022060e8981 */ /* 0x000f22000c1e1900 */
[----:B------:R-:W-:Y:S02]  /*0ca0*/  @P0 LOP3.LUT R26, R26, 0x8, RZ, 0xfc, !PT ;  /* 0x000000081a1a0812 */ /* 0x000fe400078efcff */
[----:B------:R-:W-:Y:S02]  /*0cb0*/  ISETP.GE.AND P0, PT, R70, UR8, PT ;  /* 0x0000000846007c0c */ /* 0x000fe4000bf06270 */
[----:B------:R-:W-:Y:S02]  /*0cc0*/  LOP3.LUT R26, R26, 0xfffffffb, RZ, 0xc0, !PT ;  /* 0xfffffffb1a1a7812 */ /* 0x000fe400078ec0ff */
[----:B------:R-:W-:Y:S02]  /*0cd0*/  ISETP.GE.AND P6, PT, R69, UR8, PT ;  /* 0x0000000845007c0c */ /* 0x000fe4000bfc6270 */
[----:B------:R-:W-:Y:S02]  /*0ce0*/  ISETP.GE.AND P5, PT, R68, UR8, PT ;  /* 0x0000000844007c0c */ /* 0x000fe4000bfa6270 */
[----:B------:R-:W-:-:S02]  /*0cf0*/  ISETP.GE.AND P1, PT, R66, UR8, PT ;  /* 0x0000000842007c0c */ /* 0x000fc4000bf26270 */
[----:B------:R-:W-:-:S03]  /*0d00*/  ISETP.GE.AND P2, PT, R65, UR8, PT ;  /* 0x0000000841007c0c */ /* 0x000fc6000bf46270 */
[----:B------:R-:W-:Y:S01]  /*0d10*/  @P0 LOP3.LUT R26, R26, 0x4, RZ, 0xfc, !PT ;  /* 0x000000041a1a0812 */ /* 0x000fe200078efcff */
[----:B------:R-:W4:Y:S01]  /*0d20*/  @!P0 LDG.E R15, desc[UR34][R6.64+0x400] ;  /* 0x00040022060f8981 */ /* 0x000f22000c1e1900 */
[----:B------:R-:W-:Y:S02]  /*0d30*/  ISETP.GE.AND P0, PT, R67, UR8, PT ;  /* 0x0000000843007c0c */ /* 0x000fe4000bf06270 */
[----:B------:R-:W-:Y:S01]  /*0d40*/  ISETP.GE.AND P3, PT, R64, UR8, PT ;  /* 0x0000000840007c0c */ /* 0x000fe2000bf66270 */
[----:B------:R-:W4:Y:S01]  /*0d50*/  @!P6 LDG.E R16, desc[UR34][R6.64+0x480] ;  /* 0x000480220610e981 */ /* 0x000f22000c1e1900 */
[----:B------:R-:W-:-:S03]  /*0d60*/  ISETP.GE.AND P4, PT, R63, UR8, PT ;  /* 0x000000083f007c0c */ /* 0x000fc6000bf86270 */
[----:B------:R-:W4:Y:S04]  /*0d70*/  @!P5 LDG.E R17, desc[UR34][R6.64+0x500] ;  /* 0x000500220611d981 */ /* 0x000f28000c1e1900 */
[----:B------:R-:W4:Y:S04]  /*0d80*/  @!P1 LDG.E R19, desc[UR34][R6.64+0x600] ;  /* 0x0006002206139981 */ /* 0x000f28000c1e1900 */
[----:B------:R-:W4:Y:S04]  /*0d90*/  @!P0 LDG.E R18, desc[UR34][R6.64+0x580] ;  /* 0x0005802206128981 */ /* 0x000f28000c1e1900 */
[----:B------:R-:W4:Y:S04]  /*0da0*/  @!P2 LDG.E R20, desc[UR34][R6.64+0x680] ;  /* 0x000680220614a981 */ /* 0x000f28000c1e1900 */
[----:B------:R-:W4:Y:S04]  /*0db0*/  @!P3 LDG.E R21, desc[UR34][R6.64+0x700] ;  /* 0x000700220615b981 */ /* 0x000f28000c1e1900 */
[----:B------:R0:W4:Y:S01]  /*0dc0*/  @!P4 LDG.E R22, desc[UR34][R6.64+0x780] ;  /* 0x000780220616c981 */ /* 0x000122000c1e1900 */
[----:B------:R-:W1:Y:S01]  /*0dd0*/  S2R R34, SR_LANEID ;  /* 0x0000000000227919 */ /* 0x000e620000000000 */
[----:B------:R-:W0:Y:S01]  /*0de0*/  S2UR UR8, SR_CgaCtaId ;  /* 0x00000000000879c3 */ /* 0x000e220000008800 */
[----:B------:R-:W-:Y:S01]  /*0df0*/  UMOV UR24, 0x400 ;  /* 0x0000040000187882 */ /* 0x000fe20000000000 */
[----:B------:R-:W-:Y:S01]  /*0e00*/  LOP3.LUT R26, R26, 0xfffffffd, RZ, 0xc0, !PT ;  /* 0xfffffffd1a1a7812 */ /* 0x000fe200078ec0ff */
[----:B0-----:R-:W-:Y:S01]  /*0e10*/  ULEA UR24, UR8, UR24, 0x18 ;  /* 0x0000001808187291 */ /* 0x001fe2000f8ec0ff */
[----:B-1----:R-:W-:-:S04]  /*0e20*/  IADD3 R23, PT, PT, R24, R34, RZ ;  /* 0x0000002218177210 */ /* 0x002fc80007ffe0ff */
[CC--:B------:R-:W-:Y:S02]  /*0e30*/  LEA.HI.SX32 R24, R23.reuse, R23.reuse, 0x1b ;  /* 0x0000001717187211 */ /* 0x0c0fe400078fdaff */
[C---:B------:R-:W-:Y:S02]  /*0e40*/  IADD3 R6, PT, PT, R23.reuse, 0x60, RZ ;  /* 0x0000006017067810 */ /* 0x040fe40007ffe0ff */
[----:B------:R-:W-:Y:S02]  /*0e50*/  LEA R150, R24, UR24, 0x2 ;  /* 0x0000001818967c11 */ /* 0x000fe4000f8e10ff */
[C---:B------:R-:W-:Y:S02]  /*0e60*/  IADD3 R24, PT, PT, R23.reuse, 0x20, RZ ;  /* 0x0000002017187810 */ /* 0x040fe40007ffe0ff */
[----:B------:R-:W-:Y:S02]  /*0e70*/  IADD3 R28, PT, PT, R23, 0x40, RZ ;  /* 0x00000040171c7810 */ /* 0x000fe40007ffe0ff */
[----:B------:R-:W-:-:S02]  /*0e80*/  LEA.HI.SX32 R6, R6, R23, 0x1b ;  /* 0x0000001706067211 */ /* 0x000fc400078fdaff */
[C---:B------:R-:W-:Y:S02]  /*0e90*/  IADD3 R30, PT, PT, R23.reuse, 0x80, RZ ;  /* 0x00000080171e7810 */ /* 0x040fe40007ffe0ff */
[C---:B------:R-:W-:Y:S02]  /*0ea0*/  IADD3 R32, PT, PT, R23.reuse, 0xa0, RZ ;  /* 0x000000a017207810 */ /* 0x040fe40007ffe0ff */
[-C--:B------:R-:W-:Y:S02]  /*0eb0*/  LEA.HI.SX32 R24, R24, R23.reuse, 0x1b ;  /* 0x0000001718187211 */ /* 0x080fe400078fdaff */
[----:B------:R-:W-:Y:S02]  /*0ec0*/  LEA.HI.SX32 R28, R28, R23, 0x1b ;  /* 0x000000171c1c7211 */ /* 0x000fe400078fdaff */
[----:B------:R-:W-:Y:S02]  /*0ed0*/  LEA R147, R6, UR24, 0x2 ;  /* 0x0000001806937c11 */ /* 0x000fe4000f8e10ff */
[----:B------:R-:W-:-:S02]  /*0ee0*/  IADD3 R6, PT, PT, R23, 0xe0, RZ ;  /* 0x000000e017067810 */ /* 0x000fc40007ffe0ff */
[-C--:B------:R-:W-:Y:S02]  /*0ef0*/  LEA.HI.SX32 R30, R30, R23.reuse, 0x1b ;  /* 0x000000171e1e7211 */ /* 0x080fe400078fdaff */
[-C--:B------:R-:W-:Y:S02]  /*0f00*/  LEA.HI.SX32 R32, R32, R23.reuse, 0x1b ;  /* 0x0000001720207211 */ /* 0x080fe400078fdaff */
[----:B------:R-:W-:Y:S02]  /*0f10*/  LEA R149, R24, UR24, 0x2 ;  /* 0x0000001818957c11 */ /* 0x000fe4000f8e10ff */
[----:B------:R-:W-:Y:S02]  /*0f20*/  LEA R148, R28, UR24, 0x2 ;  /* 0x000000181c947c11 */ /* 0x000fe4000f8e10ff */
[----:B------:R-:W-:Y:S02]  /*0f30*/  LEA.HI.SX32 R6, R6, R23, 0x1b ;  /* 0x0000001706067211 */ /* 0x000fe400078fdaff */
[----:B------:R-:W-:-:S02]  /*0f40*/  LEA R146, R30, UR24, 0x2 ;  /* 0x000000181e927c11 */ /* 0x000fc4000f8e10ff */
[C---:B------:R-:W-:Y:S02]  /*0f50*/  IADD3 R24, PT, PT, R23.reuse, 0x100, RZ ;  /* 0x0000010017187810 */ /* 0x040fe40007ffe0ff */
[----:B------:R-:W-:Y:S02]  /*0f60*/  LEA R145, R32, UR24, 0x2 ;  /* 0x0000001820917c11 */ /* 0x000fe4000f8e10ff */
[C---:B------:R-:W-:Y:S02]  /*0f70*/  IADD3 R28, PT, PT, R23.reuse, 0x120, RZ ;  /* 0x00000120171c7810 */ /* 0x040fe40007ffe0ff */
[----:B------:R-:W-:Y:S02]  /*0f80*/  IADD3 R30, PT, PT, R23, 0x140, RZ ;  /* 0x00000140171e7810 */ /* 0x000fe40007ffe0ff */
[----:B------:R-:W-:Y:S02]  /*0f90*/  @P6 LOP3.LUT R26, R26, 0x2, RZ, 0xfc, !PT ;  /* 0x000000021a1a6812 */ /* 0x000fe400078efcff */
[----:B------:R-:W-:-:S02]  /*0fa0*/  LEA R143, R6, UR24, 0x2 ;  /* 0x00000018068f7c11 */ /* 0x000fc4000f8e10ff */
[-C--:B------:R-:W-:Y:S02]  /*0fb0*/  LEA.HI.SX32 R24, R24, R23.reuse, 0x1b ;  /* 0x0000001718187211 */ /* 0x080fe400078fdaff */
[----:B------:R-:W-:Y:S02]  /*0fc0*/  IADD3 R6, PT, PT, R23, 0x180, RZ ;  /* 0x0000018017067810 */ /* 0x000fe40007ffe0ff */
[-C--:B------:R-:W-:Y:S02]  /*0fd0*/  LEA.HI.SX32 R28, R28, R23.reuse, 0x1b ;  /* 0x000000171c1c7211 */ /* 0x080fe400078fdaff */
[----:B------:R-:W-:Y:S02]  /*0fe0*/  P2R R25, PR, RZ, 0x40 ;  /* 0x00000040ff197803 */ /* 0x000fe40000000000 */
[----:B------:R-:W-:Y:S02]  /*0ff0*/  LEA.HI.SX32 R30, R30, R23, 0x1b ;  /* 0x000000171e1e7211 */ /* 0x000fe400078fdaff */
[----:B------:R-:W-:-:S02]  /*1000*/  LOP3.LUT P6, RZ, R26, 0x4, RZ, 0xc0, !PT ;  /* 0x000000041aff7812 */ /* 0x000fc400078cc0ff */
[----:B------:R-:W-:Y:S02]  /*1010*/  LEA R142, R24, UR24, 0x2 ;  /* 0x00000018188e7c11 */ /* 0x000fe4000f8e10ff */
[----:B------:R-:W-:Y:S02]  /*1020*/  LEA.HI.SX32 R6, R6, R23, 0x1b ;  /* 0x0000001706067211 */ /* 0x000fe400078fdaff */
[----:B------:R-:W-:Y:S02]  /*1030*/  LEA R140, R28, UR24, 0x2 ;  /* 0x000000181c8c7c11 */ /* 0x000fe4000f8e10ff */
[----:B------:R-:W-:Y:S02]  /*1040*/  LEA R138, R30, UR24, 0x2 ;  /* 0x000000181e8a7c11 */ /* 0x000fe4000f8e10ff */
[----:B------:R-:W-:Y:S02]  /*1050*/  P2R R27, PR, RZ, 0x40 ;  /* 0x00000040ff1b7803 */ /* 0x000fe40000000000 */
[----:B------:R-:W-:-:S02]  /*1060*/  LOP3.LUT P6, RZ, R26, 0x8, RZ, 0xc0, !PT ;  /* 0x000000081aff7812 */ /* 0x000fc400078cc0ff */
        /* <DEDUP_REMOVED lines=15> */
[----:B------:R-:W-:Y:S01]  /*1160*/  HFMA2 R7, -RZ, RZ, 0, 0 ;  /* 0x00000000ff077431 */ /* 0x000fe200000001ff */
[----:B---3--:R0:W-:Y:S02]  /*1170*/  STS [R150], R0 ;  /* 0x0000000096007388 */ /* 0x0081e40000000800 */
[----:B0-----:R-:W-:-:S04]  /*1180*/  IADD3 R0, PT, PT, R23, 0xc0, RZ ;  /* 0x000000c017007810 */ /* 0x001fc80007ffe0ff */
[----:B------:R-:W-:Y:S01]  /*1190*/  LEA.HI.SX32 R0, R0, R23, 0x1b ;  /* 0x0000001700007211 */ /* 0x000fe200078fdaff */
[----:B--2---:R0:W-:Y:S03]  /*11a0*/  STS [R149+0x80], R8 ;  /* 0x0000800895007388 */ /* 0x0041e60000000800 */
[----:B------:R-:W-:Y:S01]  /*11b0*/  LEA R144, R0, UR24, 0x2 ;  /* 0x0000001800907c11 */ /* 0x000fe2000f8e10ff */
[----:B------:R-:W-:Y:S01]  /*11c0*/  STS [R148+0x100], R9 ;  /* 0x0001000994007388 */ /* 0x000fe20000000800 */
[----:B------:R-:W-:-:S03]  /*11d0*/  IADD3 R0, PT, PT, R23, 0x160, RZ ;  /* 0x0000016017007810 */ /* 0x000fc60007ffe0ff */
[----:B------:R1:W-:Y:S01]  /*11e0*/  STS [R147+0x180], R10 ;  /* 0x0001800a93007388 */ /* 0x0003e20000000800 */
[----:B0-----:R-:W-:-:S03]  /*11f0*/  VIADD R8, R23, 0x1a0 ;  /* 0x000001a017087836 */ /* 0x001fc60000000000 */
[----:B-----5:R-:W-:Y:S01]  /*1200*/  STS [R146+0x200], R11 ;  /* 0x0002000b92007388 */ /* 0x020fe20000000800 */
[----:B------:R-:W-:-:S03]  /*1210*/  LEA.HI.SX32 R0, R0, R23, 0x1b ;  /* 0x0000001700007211 */ /* 0x000fc600078fdaff */
[----:B----4-:R0:W-:Y:S01]  /*1220*/  STS [R145+0x280], R12 ;  /* 0x0002800c91007388 */ /* 0x0101e20000000800 */
[C---:B-1----:R-:W-:Y:S02]  /*1230*/  IADD3 R10, PT, PT, R23.reuse, 0x1c0, RZ ;  /* 0x000001c0170a7810 */ /* 0x042fe40007ffe0ff */
[-C--:B------:R-:W-:Y:S01]  /*1240*/  LEA.HI.SX32 R8, R8, R23.reuse, 0x1b ;  /* 0x0000001708087211 */ /* 0x080fe200078fdaff */
[----:B------:R-:W-:Y:S01]  /*1250*/  STS [R144+0x300], R13 ;  /* 0x0003000d90007388 */ /* 0x000fe20000000800 */
[-C--:B------:R-:W-:Y:S02]  /*1260*/  LEA.HI.SX32 R10, R10, R23.reuse, 0x1b ;  /* 0x000000170a0a7211 */ /* 0x080fe400078fdaff */
[----:B0-----:R-:W-:Y:S01]  /*1270*/  IADD3 R12, PT, PT, R23, 0x1e0, RZ ;  /* 0x000001e0170c7810 */ /* 0x001fe20007ffe0ff */
[----:B------:R0:W-:Y:S01]  /*1280*/  STS [R143+0x380], R14 ;  /* 0x0003800e8f007388 */ /* 0x0001e20000000800 */
[----:B------:R-:W-:Y:S02]  /*1290*/  LEA R136, R0, UR24, 0x2 ;  /* 0x0000001800887c11 */ /* 0x000fe4000f8e10ff */
[----:B------:R-:W-:Y:S01]  /*12a0*/  LEA.HI.SX32 R12, R12, R23, 0x1b ;  /* 0x000000170c0c7211 */ /* 0x000fe200078fdaff */
[----:B------:R-:W-:Y:S01]  /*12b0*/  STS [R142+0x400], R15 ;  /* 0x0004000f8e007388 */ /* 0x000fe20000000800 */
[----:B------:R-:W-:-:S02]  /*12c0*/  LEA R132, R8, UR24, 0x2 ;  /* 0x0000001808847c11 */ /* 0x000fc4000f8e10ff */
[----:B------:R-:W-:Y:S01]  /*12d0*/  LEA R130, R10, UR24, 0x2 ;  /* 0x000000180a827c11 */ /* 0x000fe2000f8e10ff */
[----:B------:R1:W-:Y:S01]  /*12e0*/  STS [R140+0x480], R16 ;  /* 0x000480108c007388 */ /* 0x0003e20000000800 */
[----:B------:R-:W-:Y:S01]  /*12f0*/  LEA R128, R12, UR24, 0x2 ;  /* 0x000000180c807c11 */ /* 0x000fe2000f8e10ff */
[----:B------:R-:W-:Y:S02]  /*1300*/  IMAD R23, R34, 0xf, R23 ;  /* 0x0000000f22177824 */ /* 0x000fe400078e0217 */
[----:B------:R-:W-:Y:S04]  /*1310*/  STS [R138+0x500], R17 ;  /* 0x000500118a007388 */ /* 0x000fe80000000800 */
[----:B------:R2:W-:Y:S01]  /*1320*/  STS [R136+0x580], R18 ;  /* 0x0005801288007388 */ /* 0x0005e20000000800 */
[----:B------:R-:W-:-:S03]  /*1330*/  VIADD R10, R23, 0x4 ;  /* 0x00000004170a7836 */ /* 0x000fc60000000000 */
[----:B------:R-:W-:Y:S01]  /*1340*/  STS [R134+0x600], R19 ;  /* 0x0006001386007388 */ /* 0x000fe20000000800 */
[----:B------:R-:W-:-:S03]  /*1350*/  IADD3 R0, PT, PT, R23, 0x1, RZ ;  /* 0x0000000117007810 */ /* 0x000fc60007ffe0ff */
        /* <DEDUP_REMOVED lines=87> */
[----:B------:R-:W-:Y:S01]  /*18d0*/  CS2R R40, SRZ ;  /* 0x0000000000287805 */ /* 0x000fe2000001ff00 */
[----:B------:R-:W-:Y:S01]  /*18e0*/  HFMA2 R21, -RZ, RZ, 0, 0 ;  /* 0x00000000ff157431 */ /* 0x000fe200000001ff */
[----:B------:R-:W-:Y:S02]  /*18f0*/  CS2R R42, SRZ ;  /* 0x00000000002a7805 */ /* 0x000fe4000001ff00 */
        /* <DEDUP_REMOVED lines=34> */
[----:B0-----:R-:W-:Y:S02]  /*1b20*/  CS2R R2, SRZ ;  /* 0x0000000000027805 */ /* 0x001fe4000001ff00 */
[----:B------:R-:W-:Y:S01]  /*1b30*/  MOV R6, RZ ;  /* 0x000000ff00067202 */ /* 0x000fe20000000f00 */
[----:B------:R-:W-:Y:S01]  /*1b40*/  HFMA2 R8, -RZ, RZ, 0, 0 ;  /* 0x00000000ff087431 */ /* 0x000fe200000001ff */
[----:B--2---:R0:W-:Y:S04]  /*1b50*/  STS [R150], R7 ;  /* 0x0000000796007388 */ /* 0x0041e80000000800 */
[----:B---3--:R1:W-:Y:S04]  /*1b60*/  STS [R149+0x80], R9 ;  /* 0x0000800995007388 */ /* 0x0083e80000000800 */
[----:B----4-:R2:W-:Y:S04]  /*1b70*/  STS [R148+0x100], R11 ;  /* 0x0001000b94007388 */ /* 0x0105e80000000800 */
[----:B-----5:R3:W-:Y:S04]  /*1b80*/  STS [R147+0x180], R13 ;  /* 0x0001800d93007388 */ /* 0x0207e80000000800 */
        /* <DEDUP_REMOVED lines=29> */
[----:B------:R-:W-:Y:S06]  /*1d60*/  BAR.SYNC.DEFER_BLOCKING 0x0 ;  /* 0x0000000000007b1d */ /* 0x000fec0000010000 */
[----:B------:R-:W5:Y:S01]  /*1d70*/  @!P6 LDG.E R0, desc[UR34][R4.64] ;  /* 0x000000220400e981 */ /* 0x000f62000c1e1900 */
[----:B------:R-:W-:-:S13]  /*1d80*/  ISETP.NE.AND P6, PT, R20, RZ, PT ;  /* 0x000000ff1400720c */ /* 0x000fda0003fc5270 */
[----:B------:R-:W5:Y:S01]  /*1d90*/  @!P6 LDG.E R2, desc[UR34][R4.64+0x80] ;  /* 0x000080220402e981 */ /* 0x000f62000c1e1900 */
[----:B------:R-:W-:-:S13]  /*1da0*/  ISETP.NE.AND P6, PT, R22, RZ, PT ;  /* 0x000000ff1600720c */ /* 0x000fda0003fc5270 */
[----:B------:R-:W5:Y:S01]  /*1db0*/  @!P6 LDG.E R3, desc[UR34][R4.64+0x100] ;  /* 0x000100220403e981 */ /* 0x000f62000c1e1900 */
[----:B------:R-:W-:Y:S01]  /*1dc0*/  ISETP.NE.AND P6, PT, R23, RZ, PT ;  /* 0x000000ff1700720c */ /* 0x000fe20003fc5270 */
[----:B0-----:R-:W-:-:S12]  /*1dd0*/  IMAD.MOV.U32 R7, RZ, RZ, RZ ;  /* 0x000000ffff077224 */ /* 0x001fd800078e00ff */
[----:B------:R-:W5:Y:S01]  /*1de0*/  @!P6 LDG.E R6, desc[UR34][R4.64+0x180] ;  /* 0x000180220406e981 */ /* 0x000f62000c1e1900 */
[----:B------:R-:W-:-:S13]  /*1df0*/  ISETP.NE.AND P6, PT, R24, RZ, PT ;  /* 0x000000ff1800720c */ /* 0x000fda0003fc5270 */
[----:B------:R-:W5:Y:S01]  /*1e00*/  @!P6 LDG.E R7, desc[UR34][R4.64+0x200] ;  /* 0x000200220407e981 */ /* 0x000f62000c1e1900 */
[----:B------:R-:W-:Y:S02]  /*1e10*/  ISETP.NE.AND P6, PT, R25, RZ, PT ;  /* 0x000000ff1900720c */ /* 0x000fe40003fc5270 */
[----:B-1----:R-:W-:-:S11]  /*1e20*/  MOV R9, RZ ;  /* 0x000000ff00097202 */ /* 0x002fd60000000f00 */
[----:B------:R-:W5:Y:S01]  /*1e30*/  @!P6 LDG.E R8, desc[UR34][R4.64+0x280] ;  /* 0x000280220408e981 */ /* 0x000f62000c1e1900 */
[----:B------:R-:W-:Y:S01]  /*1e40*/  ISETP.NE.AND P6, PT, R80, RZ, PT ;  /* 0x000000ff5000720c */ /* 0x000fe20003fc5270 */
[----:B------:R-:W-:-:S12]  /*1e50*/  HFMA2 R10, -RZ, RZ, 0, 0 ;  /* 0x00000000ff0a7431 */ /* 0x000fd800000001ff */
[----:B------:R-:W5:Y:S01]  /*1e60*/  @!P6 LDG.E R9, desc[UR34][R4.64+0x300] ;  /* 0x000300220409e981 */ /* 0x000f62000c1e1900 */
[----:B------:R-:W-:Y:S02]  /*1e70*/  ISETP.NE.AND P6, PT, R81, RZ, PT ;  /* 0x000000ff5100720c */ /* 0x000fe40003fc5270 */
[----:B--2---:R-:W-:-:S11]  /*1e80*/  MOV R11, RZ ;  /* 0x000000ff000b7202 */ /* 0x004fd60000000f00 */
[----:B------:R-:W2:Y:S01]  /*1e90*/  @!P6 LDG.E R10, desc[UR34][R4.64+0x380] ;  /* 0x00038022040ae981 */ /* 0x000ea2000c1e1900 */
[----:B------:R-:W-:Y:S01]  /*1ea0*/  ISETP.NE.AND P6, PT, R82, RZ, PT ;  /* 0x000000ff5200720c */ /* 0x000fe20003fc5270 */
[----:B------:R-:W-:Y:S02]  /*1eb0*/  HFMA2 R12, -RZ, RZ, 0, 0 ;  /* 0x00000000ff0c7431 */ /* 0x000fe400000001ff */
[----:B------:R-:W-:Y:S01]  /*1ec0*/  HFMA2 R14, -RZ, RZ, 0, 0 ;  /* 0x00000000ff0e7431 */ /* 0x000fe200000001ff */
[----:B---3--:R-:W-:Y:S01]  /*1ed0*/  MOV R13, RZ ;  /* 0x000000ff000d7202 */ /* 0x008fe20000000f00 */
[----:B------:R-:W-:Y:S01]  /*1ee0*/  HFMA2 R16, -RZ, RZ, 0, 0 ;  /* 0x00000000ff107431 */ /* 0x000fe200000001ff */
[----:B----4-:R-:W-:Y:S01]  /*1ef0*/  MOV R15, RZ ;  /* 0x000000ff000f7202 */ /* 0x010fe20000000f00 */
[----:B------:R-:W-:Y:S01]  /*1f00*/  HFMA2 R18, -RZ, RZ, 0, 0 ;  /* 0x00000000ff127431 */ /* 0x000fe200000001ff */
[----:B-----5:R-:W-:Y:S02]  /*1f10*/  MOV R17, RZ ;  /* 0x000000ff00117202 */ /* 0x020fe40000000f00 */
[----:B------:R-:W3:Y:S04]  /*1f20*/  @!P5 LDG.E R13, desc[UR34][R4.64+0x500] ;  /* 0x00050022040dd981 */ /* 0x000ee8000c1e1900 */
[----:B------:R-:W4:Y:S01]  /*1f30*/  @!P6 LDG.E R11, desc[UR34][R4.64+0x400] ;  /* 0x00040022040be981 */ /* 0x000f22000c1e1900 */
[----:B------:R-:W-:-:S03]  /*1f40*/  ISETP.NE.AND P6, PT, R83, RZ, PT ;  /* 0x000000ff5300720c */ /* 0x000fc60003fc5270 */
[----:B------:R-:W5:Y:S04]  /*1f50*/  @!P0 LDG.E R14, desc[UR34][R4.64+0x580] ;  /* 0x00058022040e8981 */ /* 0x000f68000c1e1900 */
[----:B------:R-:W5:Y:S04]  /*1f60*/  @!P1 LDG.E R15, desc[UR34][R4.64+0x600] ;  /* 0x00060022040f9981 */ /* 0x000f68000c1e1900 */
[----:B------:R-:W5:Y:S04]  /*1f70*/  @!P2 LDG.E R16, desc[UR34][R4.64+0x680] ;  /* 0x000680220410a981 */ /* 0x000f68000c1e1900 */
[----:B------:R-:W3:Y:S04]  /*1f80*/  @!P6 LDG.E R12, desc[UR34][R4.64+0x480] ;  /* 0x00048022040ce981 */ /* 0x000ee8000c1e1900 */
[----:B------:R-:W5:Y:S04]  /*1f90*/  @!P3 LDG.E R17, desc[UR34][R4.64+0x700] ;  /* 0x000700220411b981 */ /* 0x000f68000c1e1900 */
[----:B------:R-:W5:Y:S04]  /*1fa0*/  @!P4 LDG.E R18, desc[UR34][R4.64+0x780] ;  /* 0x000780220412c981 */ /* 0x000f68000c1e1900 */
        /* <DEDUP_REMOVED lines=28> */
[----:B------:R-:W-:-:S03]  /*2170*/  FADD.FTZ R46, R46, UR7 ;  /* 0x000000072e2e7e21 */ /* 0x000fc60008010000 */
[----:B------:R0:W-:Y:S04]  /*2180*/  STL [R1+0x4c], R154 ;  /* 0x00004c9a01007387 */ /* 0x0001e80000100800 */
[----:B------:R0:W-:Y:S04]  /*2190*/  STL [R1+0x48], R153 ;  /* 0x0000489901007387 */ /* 0x0001e80000100800 */
[----:B------:R0:W-:Y:S04]  /*21a0*/  STL [R1+0x44], R152 ;  /* 0x0000449801007387 */ /* 0x0001e80000100800 */
[----:B------:R0:W-:Y:S01]  /*21b0*/  STL [R1+0x40], R151 ;  /* 0x0000409701007387 */ /* 0x0001e20000100800 */
[----:B------:R-:W-:Y:S01]  /*21c0*/  FSETP.GTU.FTZ.AND P5, PT, R46, 20, PT ;  /* 0x41a000002e00780b */ /* 0x000fe20003fbc000 */
[----:B------:R-:W1:Y:S01]  /*21d0*/  S2UR UR25, SR_CTAID.X ;  /* 0x00000000001979c3 */ /* 0x000e620000002500 */
        /* <DEDUP_REMOVED lines=18> */
[----:B------:R0:W-:Y:S04]  /*2300*/  STS [R146+0x200], R7 ;  /* 0x0002000792007388 */ /* 0x0001e80000000800 */
[----:B------:R0:W-:Y:S01]  /*2310*/  STS [R145+0x280], R8 ;  /* 0x0002800891007388 */ /* 0x0001e20000000800 */
[----:B------:R-:W-:-:S03]  /*2320*/  FADD.FTZ R28, R28, UR7 ;  /* 0x000000071c1c7e21 */ /* 0x000fc60008010000 */
[----:B------:R0:W-:Y:S01]  /*2330*/  STS [R144+0x300], R9 ;  /* 0x0003000990007388 */ /* 0x0001e20000000800 */
[----:B------:R-:W-:-:S03]  /*2340*/  FADD.FTZ R27, R27, UR7 ;  /* 0x000000071b1b7e21 */ /* 0x000fc60008010000 */
[----:B--2---:R0:W-:Y:S04]  /*2350*/  STS [R143+0x380], R10 ;  /* 0x0003800a8f007388 */ /* 0x0041e80000000800 */
[----:B----4-:R0:W-:Y:S04]  /*2360*/  STS [R142+0x400], R11 ;  /* 0x0004000b8e007388 */ /* 0x0101e80000000800 */
[----:B---3--:R0:W-:Y:S04]  /*2370*/  STS [R140+0x480], R12 ;  /* 0x0004800c8c007388 */ /* 0x0081e80000000800 */
[----:B------:R0:W-:Y:S04]  /*2380*/  STS [R138+0x500], R13 ;  /* 0x0005000d8a007388 */ /* 0x0001e80000000800 */
[----:B-----5:R0:W-:Y:S04]  /*2390*/  STS [R136+0x580], R14 ;  /* 0x0005800e88007388 */ /* 0x0201e80000000800 */
[----:B------:R0:W-:Y:S04]  /*23a0*/  STS [R134+0x600], R15 ;  /* 0x0006000f86007388 */ /* 0x0001e80000000800 */
[----:B------:R0:W-:Y:S04]  /*23b0*/  STS [R132+0x680], R16 ;  /* 0x0006801084007388 */ /* 0x0001e80000000800 */
[----:B------:R0:W-:Y:S04]  /*23c0*/  STS [R130+0x700], R17 ;  /* 0x0007001182007388 */ /* 0x0001e80000000800 */
[----:B------:R0:W-:Y:S01]  /*23d0*/  STS [R128+0x780], R18 ;  /* 0x0007801280007388 */ /* 0x0001e20000000800 */
[----:B------:R-:W-:Y:S01]  /*23e0*/  NOP ;  /* 0x0000000000007918 */ /* 0x000fe20000000000 */
[----:B-1----:R-:W-:Y:S05]  /*23f0*/  @P5 BRA `(.L_x_638) ;  /* 0x0000000000785947 */ /* 0x002fea0003800000 */
[----:B------:R-:W-:Y:S01]  /*2400*/  FMUL.FTZ R46, R46, 1.4426950216293334961 ;  /* 0x3fb8aa3b2e2e7820 */ /* 0x000fe20000410000 */
[----:B------:R-:W-:Y:S01]  /*2410*/  MOV R4, 0x3e800000 ;  /* 0x3e80000000047802 */ /* 0x000fe20000000f00 */
[----:B------:R-:W-:Y:S02]  /*2420*/  IMAD.MOV.U32 R5, RZ, RZ, 0x3d39bf78 ;  /* 0x3d39bf78ff057424 */ /* 0x000fe400078e00ff */
        /* <DEDUP_REMOVED lines=27> */
.L_x_638:
[----:B------:R-:W-:Y:S05]  /*25e0*/  BSYNC.RECONVERGENT B0 ;  /* 0x0000000000007941 */ /* 0x000fea0003800200 */
.L_x_637:
[----:B------:R-:W-:Y:S01]  /*25f0*/  FSETP.GTU.FTZ.AND P5, PT, R45, 20, PT ;  /* 0x41a000002d00780b */ /* 0x000fe20003fbc000 */
[----:B------:R-:W-:-:S12]  /*2600*/  BSSY.RECONVERGENT B0, `(.L_x_639) ;  /* 0x0000020000007945 */ /* 0x000fd80003800200 */
[----:B------:R-:W-:Y:S05]  /*2610*/  @P5 BRA `(.L_x_640) ;  /* 0x0000000000785947 */ /* 0x000fea0003800000 */
[----:B------:R-:W-:Y:S01]  /*2620*/  FMUL.FTZ R45, R45, 1.4426950216293334961 ;  /* 0x3fb8aa3b2d2d7820 */ /* 0x000fe20000410000 */
[----:B------:R-:W-:Y:S01]  /*2630*/  MOV R4, 0x3e800000 ;  /* 0x3e80000000047802 */ /* 0x000fe20000000f00 */
[----:B0-----:R-:W-:Y:S02]  /*2640*/  HFMA2 R7, -RZ, RZ, 1.3056640625, -1.8671875 ;  /* 0x3d39bf78ff077431 */ /* 0x001fe400000001ff */
        /* <DEDUP_REMOVED lines=27> */
.L_x_640:
[----:B------:R-:W-:Y:S05]  /*2800*/  BSYNC.RECONVERGENT B0 ;  /* 0x0000000000007941 */ /* 0x000fea0003800200 */
.L_x_639:
        /* <DEDUP_REMOVED lines=33> */
.L_x_642:
[----:B------:R-:W-:Y:S05]  /*2a20*/  BSYNC.RECONVERGENT B0 ;  /* 0x0000000000007941 */ /* 0x000fea0003800200 */
.L_x_641:
[----:B------:R-:W-:Y:S01]  /*2a30*/  FSETP.GTU.FTZ.AND P5, PT, R39, 20, PT ;  /* 0x41a000002700780b */ /* 0x000fe20003fbc000 */
[----:B------:R-:W-:-:S12]  /*2a40*/  BSSY.RECONVERGENT B0, `(.L_x_643) ;  /* 0x0000020000007945 */ /* 0x000fd80003800200 */
[----:B------:R-:W-:Y:S05]  /*2a50*/  @P5 BRA `(.L_x_644) ;  /* 0x0000000000785947 */ /* 0x000fea0003800000 */
[----:B------:R-:W-:Y:S01]  /*2a60*/  FMUL.FTZ R39, R39, 1.4426950216293334961 ;  /* 0x3fb8aa3b27277820 */ /* 0x000fe20000410000 */
[----:B------:R-:W-:Y:S02]  /*2a70*/  HFMA2 R4, -RZ, RZ, 1.625, 0 ;  /* 0x3e800000ff047431 */ /* 0x000fe400000001ff */
[----:B0-----:R-:W-:Y:S01]  /*2a80*/  IMAD.MOV.U32 R7, RZ, RZ, 0x3d39bf78 ;  /* 0x3d39bf78ff077424 */ /* 0x001fe200078e00ff */
        /* <DEDUP_REMOVED lines=27> */
.L_x_644:
[----:B------:R-:W-:Y:S05]  /*2c40*/  BSYNC.RECONVERGENT B0 ;  /* 0x0000000000007941 */ /* 0x000fea0003800200 */
.L_x_643:
        /* <DEDUP_REMOVED lines=33> */
.L_x_646:
[----:B------:R-:W-:Y:S05]  /*2e60*/  BSYNC.RECONVERGENT B0 ;  /* 0x0000000000007941 */ /* 0x000fea0003800200 */
.L_x_645:
        /* <DEDUP_REMOVED lines=33> */
.L_x_648:
[----:B------:R-:W-:Y:S05]  /*3080*/  BSYNC.RECONVERGENT B0 ;  /* 0x0000000000007941 */ /* 0x000fea0003800200 */
.L_x_647:
        /* <DEDUP_REMOVED lines=33> */
.L_x_650:
[----:B------:R-:W-:Y:S05]  /*32a0*/  BSYNC.RECONVERGENT B0 ;  /* 0x0000000000007941 */ /* 0x000fea0003800200 */
.L_x_649:
        /* <DEDUP_REMOVED lines=33> */
.L_x_652:
[----:B------:R-:W-:Y:S05]  /*34c0*/  BSYNC.RECONVERGENT B0 ;  /* 0x0000000000007941 */ /* 0x000fea0003800200 */
.L_x_651:
        /* <DEDUP_REMOVED lines=33> */
.L_x_654:
[----:B------:R-:W-:Y:S05]  /*36e0*/  BSYNC.RECONVERGENT B0 ;  /* 0x0000000000007941 */ /* 0x000fea0003800200 */
.L_x_653:
        /* <DEDUP_REMOVED lines=33> */
.L_x_656:
[----:B------:R-:W-:Y:S05]  /*3900*/  BSYNC.RECONVERGENT B0 ;  /* 0x0000000000007941 */ /* 0x000fea0003800200 */
.L_x_655:
        /* <DEDUP_REMOVED lines=33> */
.L_x_658:
[----:B------:R-:W-:Y:S05]  /*3b20*/  BSYNC.RECONVERGENT B0 ;  /* 0x0000000000007941 */ /* 0x000fea0003800200 */
.L_x_657:
        /* <DEDUP_REMOVED lines=33> */
.L_x_660:
[----:B------:R-:W-:Y:S05]  /*3d40*/  BSYNC.RECONVERGENT B0 ;  /* 0x0000000000007941 */ /* 0x000fea0003800200 */
.L_x_659:
        /* <DEDUP_REMOVED lines=33> */
.L_x_662:
[----:B------:R-:W-:Y:S05]  /*3f60*/  BSYNC.RECONVERGENT B0 ;  /* 0x0000000000007941 */ /* 0x000fea0003800200 */
.L_x_661:
        /* <DEDUP_REMOVED lines=33> */
.L_x_664:
[----:B------:R-:W-:Y:S05]  /*4180*/  BSYNC.RECONVERGENT B0 ;  /* 0x0000000000007941 */ /* 0x000fea0003800200 */
.L_x_663:
        /* <DEDUP_REMOVED lines=33> */
.L_x_666:
[----:B------:R-:W-:Y:S05]  /*43a0*/  BSYNC.RECONVERGENT B0 ;  /* 0x0000000000007941 */ /* 0x000fea0003800200 */
.L_x_665:
        /* <DEDUP_REMOVED lines=33> */
.L_x_668:
[----:B------:R-:W-:Y:S05]  /*45c0*/  BSYNC.RECONVERGENT B0 ;  /* 0x0000000000007941 */ /* 0x000fea0003800200 */
.L_x_667:
[----:B------:R-:W1:Y:S01]  /*45d0*/  LDCU.128 UR12, c[0x0][0x410] ;  /* 0x00008200ff0c77ac */ /* 0x000e620008000c00 */
[----:B------:R-:W2:Y:S01]  /*45e0*/  S2UR UR28, SR_CTAID.Y ;  /* 0x00000000001c79c3 */ /* 0x000ea20000002600 */
[----:B------:R-:W-:Y:S01]  /*45f0*/  P2R R89, PR, RZ, 0x1 ;  /* 0x00000001ff597803 */ /* 0x000fe20000000000 */
[----:B------:R-:W-:Y:S01]  /*4600*/  LDS R25, [R165+0x4] ;  /* 0x00000400a5197984 */ /* 0x000fe20000000800 */
[----:B------:R-:W-:Y:S01]  /*4610*/  UMOV UR8, UR26 ;  /* 0x0000001a00087c82 */ /* 0x000fe20008000000 */
[----:B------:R-:W-:Y:S01]  /*4620*/  UMOV UR9, URZ ;  /* 0x000000ff00097c82 */ /* 0x000fe20008000000 */
[----:B------:R-:W-:Y:S01]  /*4630*/  LOP3.LUT P0, RZ, R26, 0x40, RZ, 0xc0, !PT ;  /* 0x000000401aff7812 */ /* 0x000fe2000780c0ff */
[----:B------:R-:W-:Y:S01]  /*4640*/  LDS R24, [R164+0x8] ;  /* 0x00000800a4187984 */ /* 0x000fe20000000800 */
[----:B0-----:R-:W-:Y:S02]  /*4650*/  CS2R R6, SRZ ;  /* 0x0000000000067805 */ /* 0x001fe4000001ff00 */
[----:B------:R-:W-:-:S02]  /*4660*/  CS2R R8, SRZ ;  /* 0x0000000000087805 */ /* 0x000fc4000001ff00 */
[----:B------:R-:W-:Y:S01]  /*4670*/  P2R R87, PR, RZ, 0x1 ;  /* 0x00000001ff577803 */ /* 0x000fe20000000000 */
[----:B------:R-:W-:Y:S01]  /*4680*/  LDS R23, [R163+0xc] ;  /* 0x00000c00a3177984 */ /* 0x000fe20000000800 */
[C---:B------:R-:W-:Y:S01]  /*4690*/  LOP3.LUT P0, RZ, R26.reuse, 0x80, RZ, 0xc0, !PT ;  /* 0x000000801aff7812 */ /* 0x040fe2000780c0ff */
[----:B------:R-:W-:Y:S01]  /*46a0*/  HFMA2 R10, -RZ, RZ, 0, 0 ;  /* 0x00000000ff0a7431 */ /* 0x000fe200000001ff */
[----:B------:R-:W-:Y:S01]  /*46b0*/  P2R R90, PR, RZ, 0x2 ;  /* 0x00000002ff5a7803 */ /* 0x000fe20000000000 */
[----:B------:R-:W-:Y:S01]  /*46c0*/  LDS R22, [R162+0x10] ;  /* 0x00001000a2167984 */ /* 0x000fe20000000800 */
[----:B------:R-:W-:Y:S02]  /*46d0*/  P2R R84, PR, RZ, 0x1 ;  /* 0x00000001ff547803 */ /* 0x000fe40000000000 */
[----:B------:R-:W-:Y:S01]  /*46e0*/  CS2R R40, SRZ ;  /* 0x0000000000287805 */ /* 0x000fe2000001ff00 */
[----:B-1----:R-:W-:Y:S01]  /*46f0*/  UIMAD.WIDE.U32 UR30, UR25, UR12, UR8 ;  /* 0x0000000c191e72a5 */ /* 0x002fe2000f8e0008 */
[----:B------:R-:W-:Y:S01]  /*4700*/  LDS R21, [R161+0x14] ;  /* 0x00001400a1157984 */ /* 0x000fe20000000800 */
[----:B------:R-:W-:Y:S01]  /*4710*/  UIMAD UR13, UR25, UR13, URZ ;  /* 0x0000000d190d72a4 */ /* 0x000fe2000f8e02ff */
[----:B------:R-:W-:-:S02]  /*4720*/  LOP3.LUT P0, RZ, R26, 0x100, RZ, 0xc0, !PT ;  /* 0x000001001aff7812 */ /* 0x000fc4000780c0ff */
[----:B------:R-:W-:Y:S01]  /*4730*/  CS2R R42, SRZ ;  /* 0x00000000002a7805 */ /* 0x000fe2000001ff00 */
[----:B------:R-:W-:Y:S01]  /*4740*/  LDS R20, [R160+0x18] ;  /* 0x00001800a0147984 */ /* 0x000fe20000000800 */
[----:B------:R-:W-:Y:S01]  /*4750*/  UIADD3 UR13, UPT, UPT, UR31, UR13, URZ ;  /* 0x0000000d1f0d7290 */ /* 0x000fe2000fffe0ff */
[----:B------:R-:W-:Y:S01]  /*4760*/  P2R R81, PR, RZ, 0x1 ;  /* 0x00000001ff517803 */ /* 0x000fe20000000000 */
[----:B------:R-:W-:Y:S01]  /*4770*/  UMOV UR12, UR30 ;  /* 0x0000001e000c7c82 */ /* 0x000fe20008000000 */
[----:B------:R-:W-:Y:S01]  /*4780*/  LDS R19, [R159+0x1c] ;  /* 0x00001c009f137984 */ /* 0x000fe20000000800 */
[----:B--2---:R-:W-:Y:S01]  /*4790*/  UIMAD.WIDE.U32 UR12, UR28, UR14, UR12 ;  /* 0x0000000e1c0c72a5 */ /* 0x004fe2000f8e000c */
[----:B------:R-:W-:Y:S01]  /*47a0*/  LOP3.LUT P0, RZ, R26, 0x200, RZ, 0xc0, !PT ;  /* 0x000002001aff7812 */ /* 0x000fe2000780c0ff */
[----:B------:R-:W-:Y:S01]  /*47b0*/  HFMA2 R86, -RZ, RZ, 0, 0 ;  /* 0x00000000ff567431 */ /* 0x000fe200000001ff */
[----:B------:R-:W-:Y:S01]  /*47c0*/  LDS R18, [R158+0x20] ;  /* 0x000020009e127984 */ /* 0x000fe20000000800 */
[----:B------:R-:W-:Y:S01]  /*47d0*/  UIMAD UR15, UR28, UR15, UR13 ;  /* 0x0000000f1c0f72a4 */ /* 0x000fe2000f8e020d */
[----:B------:R-:W-:-:S02]  /*47e0*/  P2R R80, PR, RZ, 0x1 ;  /* 0x00000001ff507803 */ /* 0x000fc40000000000 */
[----:B------:R-:W-:Y:S02]  /*47f0*/  CS2R R82, SRZ ;  /* 0x0000000000527805 */ /* 0x000fe4000001ff00 */
[----:B------:R-:W-:Y:S01]  /*4800*/  IADD3 R3, P5, PT, R78, UR12, RZ ;  /* 0x0000000c4e037c10 */ /* 0x000fe2000ffbe0ff */
[----:B------:R-:W-:Y:S01]  /*4810*/  LDS R17, [R157+0x24] ;  /* 0x000024009d117984 */ /* 0x000fe20000000800 */
[C---:B------:R-:W-:Y:S01]  /*4820*/  LOP3.LUT P0, RZ, R26.reuse, 0x400, RZ, 0xc0, !PT ;  /* 0x000004001aff7812 */ /* 0x040fe2000780c0ff */
[----:B------:R-:W-:Y:S01]  /*4830*/  HFMA2 R91, -RZ, RZ, 0, 0 ;  /* 0x00000000ff5b7431 */ /* 0x000fe200000001ff */
[----:B------:R-:W-:Y:S01]  /*4840*/  IADD3.X R4, PT, PT, RZ, UR15, RZ, P5, !PT ;  /* 0x0000000fff047c10 */ /* 0x000fe2000affe4ff */
[----:B------:R-:W-:Y:S01]  /*4850*/  LDS R16, [R156+0x28] ;  /* 0x000028009c107984 */ /* 0x000fe20000000800 */
[----:B------:R-:W-:Y:S01]  /*4860*/  LOP3.LUT P1, RZ, R26, 0x20, RZ, 0xc0, !PT ;  /* 0x000000201aff7812 */ /* 0x000fe2000782c0ff */
[----:B------:R-:W0:Y:S02]  /*4870*/  LDCU.128 UR12, c[0x0][0x420] ;  /* 0x00008400ff0c77ac */ /* 0x000e240008000c00 */
[----:B------:R-:W-:Y:S01]  /*4880*/  LDS R14, [R155+0x2c] ;  /* 0x00002c009b0e7984 */ /* 0x000fe20000000800 */
[----:B------:R-:W-:-:S02]  /*4890*/  P2R R93, PR, RZ, 0x4 ;  /* 0x00000004ff5d7803 */ /* 0x000fc40000000000 */
[C---:B------:R-:W-:Y:S01]  /*48a0*/  LOP3.LUT P2, RZ, R26.reuse, 0x10, RZ, 0xc0, !PT ;  /* 0x000000101aff7812 */ /* 0x040fe2000784c0ff */
[----:B------:R-:W-:Y:S01]  /*48b0*/  LDS R95, [R154+0x30] ;  /* 0x000030009a5f7984 */ /* 0x000fe20000000800 */
[----:B------:R-:W-:Y:S02]  /*48c0*/  P2R R94, PR, RZ, 0x8 ;  /* 0x00000008ff5e7803 */ /* 0x000fe40000000000 */
[C---:B------:R-:W-:Y:S01]  /*48d0*/  LOP3.LUT P3, RZ, R26.reuse, 0x8, RZ, 0xc0, !PT ;  /* 0x000000081aff7812 */ /* 0x040fe2000786c0ff */
[----:B------:R-:W-:Y:S01]  /*48e0*/  LDS R13, [R153+0x34] ;  /* 0x00003400990d7984 */ /* 0x000fe20000000800 */
[----:B------:R-:W-:Y:S02]  /*48f0*/  P2R R96, PR, RZ, 0x10 ;  /* 0x00000010ff607803 */ /* 0x000fe40000000000 */
[----:B------:R-:W-:Y:S01]  /*4900*/  LOP3.LUT P4, RZ, R26, 0x4, RZ, 0xc0, !PT ;  /* 0x000000041aff7812 */ /* 0x000fe2000788c0ff */
[----:B------:R-:W-:Y:S01]  /*4910*/  LDS R12, [R152+0x38] ;  /* 0x00003800980c7984 */ /* 0x000fe20000000800 */
[----:B------:R-:W-:-:S02]  /*4920*/  MOV R15, RZ ;  /* 0x000000ff000f7202 */ /* 0x000fc40000000f00 */
[----:B------:R-:W-:Y:S01]  /*4930*/  LOP3.LUT P6, RZ, R26, 0x1, RZ, 0xc0, !PT ;  /* 0x000000011aff7812 */ /* 0x000fe200078cc0ff */
[----:B------:R-:W-:Y:S01]  /*4940*/  LDS R11, [R151+0x3c] ;  /* 0x00003c00970b7984 */ /* 0x000fe20000000800 */
[----:B0-----:R-:W-:Y:S01]  /*4950*/  UIMAD.WIDE.U32 UR30, UR25, UR12, UR8 ;  /* 0x0000000c191e72a5 */ /* 0x001fe2000f8e0008 */
[----:B------:R-:W-:Y:S02]  /*4960*/  MOV R88, RZ ;  /* 0x000000ff00587202 */ /* 0x000fe40000000f00 */
[----:B------:R-:W-:Y:S01]  /*4970*/  MOV R92, RZ ;  /* 0x000000ff005c7202 */ /* 0x000fe20000000f00 */
[----:B------:R-:W-:-:S03]  /*4980*/  UIMAD UR13, UR25, UR13, UR31 ;  /* 0x0000000d190d72a4 */ /* 0x000fc6000f8e021f */
[----:B------:R-:W-:Y:S02]  /*4990*/  UMOV UR12, UR30 ;  /* 0x0000001e000c7c82 */ /* 0x000fe40008000000 */
[----:B------:R-:W-:Y:S02]  /*49a0*/  UIMAD.WIDE.U32 UR12, UR28, UR14, UR12 ;  /* 0x0000000e1c0c72a5 */ /* 0x000fe4000f8e000c */
[----:B------:R-:W0:Y:S02]  /*49b0*/  LDCU.64 UR30, c[0x0][0x490] ;  /* 0x00009200ff1e77ac */ /* 0x000e240008000a00 */
[----:B------:R-:W-:Y:S02]  /*49c0*/  UIMAD UR15, UR28, UR15, UR13 ;  /* 0x0000000f1c0f72a4 */ /* 0x000fe4000f8e020d */
[----:B------:R-:W-:-:S05]  /*49d0*/  IADD3 R0, P5, PT, R78, UR12, RZ ;  /* 0x0000000c4e007c10 */ /* 0x000fca000ffbe0ff */
[----:B------:R-:W1:Y:S01]  /*49e0*/  LDCU.64 UR12, c[0x0][0x488] ;  /* 0x00009100ff0c77ac */ /* 0x000e620008000a00 */
[----:B------:R-:W-:-:S03]  /*49f0*/  IADD3.X R5, PT, PT, RZ, UR15, RZ, P5, !PT ;  /* 0x0000000fff057c10 */ /* 0x000fc6000affe4ff */
[----:B------:R-:W2:Y:S01]  /*4a00*/  LDCU.64 UR14, c[0x0][0x510] ;  /* 0x0000a200ff0e77ac */ /* 0x000ea20008000a00 */
[----:B-1----:R-:W-:-:S04]  /*4a10*/  LEA R2, P5, R3, UR12, 0x2 ;  /* 0x0000000c03027c11 */ /* 0x002fc8000f8a10ff */
[----:B------:R-:W-:Y:S01]  /*4a20*/  LEA.HI.X R3, R3, UR13, R4, 0x2, P5 ;  /* 0x0000000d03037c11 */ /* 0x000fe2000a8f1404 */
[----:B------:R-:W1:Y:S02]  /*4a30*/  LDCU.64 UR12, c[0x0][0x478] ;  /* 0x00008f00ff0c77ac */ /* 0x000e640008000a00 */
[----:B-1----:R-:W-:-:S04]  /*4a40*/  LEA R4, P5, R0, UR12, 0x2 ;  /* 0x0000000c00047c11 */ /* 0x002fc8000f8a10ff */
[----:B------:R-:W-:Y:S01]  /*4a50*/  LEA.HI.X R5, R0, UR13, R5, 0x2, P5 ;  /* 0x0000000d00057c11 */ /* 0x000fe2000a8f1405 */
[----:B------:R-:W1:Y:S01]  /*4a60*/  LDCU.64 UR12, c[0x0][0x508] ;  /* 0x0000a100ff0c77ac */ /* 0x000e620008000a00 */
[----:B------:R-:W-:Y:S01]  /*4a70*/  LDS R0, [R112] ;  /* 0x0000000070007984 */ /* 0x000fe20000000800 */
[----:B------:R-:W-:Y:S01]  /*4a80*/  BAR.SYNC.DEFER_BLOCKING 0x0 ;  /* 0x0000000000007b1d */ /* 0x000fe20000010000 */
[----:B------:R-:W-:-:S05]  /*4a90*/  LOP3.LUT P5, RZ, R26, 0x2, RZ, 0xc0, !PT ;  /* 0x000000021aff7812 */ /* 0x000fca00078ac0ff */
        /* <DEDUP_REMOVED lines=8> */
[----:B------:R-:W2:Y:S04]  /*4b20*/  @!P5 LDG.E R43, desc[UR34][R2.64+0x480] ;  /* 0x00048022022bd981 */ /* 0x000ea8000c1e1900 */
[----:B------:R-:W2:Y:S04]  /*4b30*/  @!P6 LDG.E R82, desc[UR34][R2.64+0x500] ;  /* 0x000500220252e981 */ /* 0x000ea8000c1e1900 */
[----:B------:R-:W5:Y:S01]  /*4b40*/  @!P0 LDG.E R8, desc[UR34][R2.64+0x100] ;  /* 0x0001002202088981 */ /* 0x000f62000c1e1900 */
[----:B------:R-:W-:-:S13]  /*4b50*/  ISETP.NE.AND P0, PT, R84, RZ, PT ;  /* 0x000000ff5400720c */ /* 0x000fda0003f05270 */
[----:B------:R-:W2:Y:S01]  /*4b60*/  @!P0 LDG.E R9, desc[UR34][R2.64+0x180] ;  /* 0x0001802202098981 */ /* 0x000ea2000c1e1900 */
[----:B------:R-:W-:Y:S02]  /*4b70*/  ISETP.NE.AND P0, PT, R87, RZ, PT ;  /* 0x000000ff5700720c */ /* 0x000fe40003f05270 */
[----:B------:R-:W-:Y:S02]  /*4b80*/  ISETP.NE.AND P1, PT, R90, RZ, PT ;  /* 0x000000ff5a00720c */ /* 0x000fe40003f25270 */
[----:B------:R-:W-:Y:S02]  /*4b90*/  ISETP.NE.AND P2, PT, R93, RZ, PT ;  /* 0x000000ff5d00720c */ /* 0x000fe40003f45270 */
[----:B------:R-:W-:Y:S02]  /*4ba0*/  ISETP.NE.AND P3, PT, R94, RZ, PT ;  /* 0x000000ff5e00720c */ /* 0x000fe40003f65270 */
[----:B------:R-:W-:-:S05]  /*4bb0*/  ISETP.NE.AND P4, PT, R96, RZ, PT ;  /* 0x000000ff6000720c */ /* 0x000fca0003f85270 */
[----:B------:R-:W2:Y:S01]  /*4bc0*/  @!P0 LDG.E R10, desc[UR34][R2.64+0x200] ;  /* 0x00020022020a8981 */ /* 0x000ea2000c1e1900 */
[----:B------:R-:W-:-:S03]  /*4bd0*/  ISETP.NE.AND P0, PT, R89, RZ, PT ;  /* 0x000000ff5900720c */ /* 0x000fc60003f05270 */
[----:B------:R-:W2:Y:S04]  /*4be0*/  @!P1 LDG.E R86, desc[UR34][R2.64+0x600] ;  /* 0x0006002202569981 */ /* 0x000ea8000c1e1900 */
[----:B------:R-:W2:Y:S04]  /*4bf0*/  @!P2 LDG.E R88, desc[UR34][R2.64+0x680] ;  /* 0x000680220258a981 */ /* 0x000ea8000c1e1900 */
[----:B------:R-:W2:Y:S04]  /*4c00*/  @!P3 LDG.E R91, desc[UR34][R2.64+0x700] ;  /* 0x00070022025bb981 */ /* 0x000ea8000c1e1900 */
[----:B------:R-:W2:Y:S04]  /*4c10*/  @!P0 LDG.E R83, desc[UR34][R2.64+0x580] ;  /* 0x0005802202538981 */ /* 0x000ea8000c1e1900 */
        /* <DEDUP_REMOVED lines=20> */
[----:B---3--:R-:W-:Y:S04]  /*4d60*/  STS [R150], R6 ;  /* 0x0000000696007388 */ /* 0x008fe80000000800 */
[----:B----4-:R0:W-:Y:S04]  /*4d70*/  STS [R149+0x80], R7 ;  /* 0x0000800795007388 */ /* 0x0101e80000000800 */
[----:B-----5:R3:W-:Y:S04]  /*4d80*/  STS [R148+0x100], R8 ;  /* 0x0001000894007388 */ /* 0x0207e80000000800 */
[----:B--2---:R-:W-:Y:S04]  /*4d90*/  STS [R147+0x180], R9 ;  /* 0x0001800993007388 */ /* 0x004fe80000000800 */
[----:B------:R-:W-:Y:S04]  /*4da0*/  STS [R146+0x200], R10 ;  /* 0x0002000a92007388 */ /* 0x000fe80000000800 */
[----:B------:R-:W-:Y:S04]  /*4db0*/  STS [R145+0x280], R15 ;  /* 0x0002800f91007388 */ /* 0x000fe80000000800 */
[----:B------:R2:W-:Y:S04]  /*4dc0*/  STS [R144+0x300], R40 ;  /* 0x0003002890007388 */ /* 0x0005e80000000800 */
[----:B------:R-:W-:Y:S04]  /*4dd0*/  STS [R143+0x380], R41 ;  /* 0x000380298f007388 */ /* 0x000fe80000000800 */
[----:B------:R-:W-:Y:S04]  /*4de0*/  STS [R142+0x400], R42 ;  /* 0x0004002a8e007388 */ /* 0x000fe80000000800 */
[----:B------:R4:W-:Y:S04]  /*4df0*/  STS [R140+0x480], R43 ;  /* 0x0004802b8c007388 */ /* 0x0009e80000000800 */
[----:B------:R-:W-:Y:S04]  /*4e00*/  STS [R138+0x500], R82 ;  /* 0x000500528a007388 */ /* 0x000fe80000000800 */
[----:B------:R5:W-:Y:S04]  /*4e10*/  STS [R136+0x580], R83 ;  /* 0x0005805388007388 */ /* 0x000be80000000800 */
[----:B------:R1:W-:Y:S04]  /*4e20*/  STS [R134+0x600], R86 ;  /* 0x0006005686007388 */ /* 0x0003e80000000800 */
[----:B------:R-:W-:Y:S04]  /*4e30*/  STS [R132+0x680], R88 ;  /* 0x0006805884007388 */ /* 0x000fe80000000800 */
[----:B------:R-:W-:Y:S04]  /*4e40*/  STS [R130+0x700], R91 ;  /* 0x0007005b82007388 */ /* 0x000fe80000000800 */
[----:B------:R-:W-:Y:S01]  /*4e50*/  STS [R128+0x780], R92 ;  /* 0x0007805c80007388 */ /* 0x000fe20000000800 */
[----:B------:R-:W-:-:S03]  /*4e60*/  NOP ;  /* 0x0000000000007918 */ /* 0x000fc60000000000 */
[----:B------:R-:W-:Y:S04]  /*4e70*/  LDS R41, [R112] ;  /* 0x0000000070297984 */ /* 0x000fe80000000800 */
[----:B------:R-:W1:Y:S04]  /*4e80*/  LDS R80, [R165+0x4] ;  /* 0x00000400a5507984 */ /* 0x000e680000000800 */
        /* <DEDUP_REMOVED lines=19> */
[----:B------:R-:W-:Y:S02]  /*4fc0*/  ISETP.NE.AND P5, PT, R94, RZ, PT ;  /* 0x000000ff5e00720c */ /* 0x000fe40003fa5270 */
[----:B---3--:R-:W-:-:S11]  /*4fd0*/  MOV R8, RZ ;  /* 0x000000ff00087202 */ /* 0x008fd60000000f00 */
[----:B------:R-:W3:Y:S01]  /*4fe0*/  @!P5 LDG.E R7, desc[UR34][R4.64+0x100] ;  /* 0x000100220407d981 */ /* 0x000ee2000c1e1900 */
[----:B------:R-:W-:Y:S01]  /*4ff0*/  ISETP.NE.AND P5, PT, R96, RZ, PT ;  /* 0x000000ff6000720c */ /* 0x000fe20003fa5270 */
[----:B--2---:R-:W-:-:S12]  /*5000*/  HFMA2 R40, -RZ, RZ, 0, 0 ;  /* 0x00000000ff287431 */ /* 0x004fd800000001ff */
[----:B------:R-:W2:Y:S01]  /*5010*/  @!P5 LDG.E R8, desc[UR34][R4.64+0x180] ;  /* 0x000180220408d981 */ /* 0x000ea2000c1e1900 */
[----:B------:R-:W-:Y:S02]  /*5020*/  ISETP.NE.AND P5, PT, R97, RZ, PT ;  /* 0x000000ff6100720c */ /* 0x000fe40003fa5270 */
[----:B----4-:R-:W-:-:S11]  /*5030*/  MOV R43, RZ ;  /* 0x000000ff002b7202 */ /* 0x010fd60000000f00 */
[----:B------:R-:W4:Y:S01]  /*5040*/  @!P5 LDG.E R40, desc[UR34][R4.64+0x200] ;  /* 0x000200220428d981 */ /* 0x000f22000c1e1900 */
[----:B------:R-:W-:Y:S01]  /*5050*/  ISETP.NE.AND P5, PT, R104, RZ, PT ;  /* 0x000000ff6800720c */ /* 0x000fe20003fa5270 */
[----:B-----5:R-:W-:-:S12]  /*5060*/  HFMA2 R83, -RZ, RZ, 0, 0 ;  /* 0x00000000ff537431 */ /* 0x020fd800000001ff */
[----:B------:R-:W5:Y:S01]  /*5070*/  @!P5 LDG.E R43, desc[UR34][R4.64+0x280] ;  /* 0x00028022042bd981 */ /* 0x000f62000c1e1900 */
[----:B------:R-:W-:Y:S01]  /*5080*/  ISETP.NE.AND P5, PT, R105, RZ, PT ;  /* 0x000000ff6900720c */ /* 0x000fe20003fa5270 */
[----:B-1----:R-:W-:-:S12]  /*5090*/  IMAD.MOV.U32 R86, RZ, RZ, RZ ;  /* 0x000000ffff567224 */ /* 0x002fd800078e00ff */
[----:B------:R-:W5:Y:S01]  /*50a0*/  @!P5 LDG.E R83, desc[UR34][R4.64+0x300] ;  /* 0x000300220453d981 */ /* 0x000f62000c1e1900 */
[----:B------:R-:W-:Y:S02]  /*50b0*/  ISETP.NE.AND P5, PT, R106, RZ, PT ;  /* 0x000000ff6a00720c */ /* 0x000fe40003fa5270 */
[----:B------:R-:W-:-:S11]  /*50c0*/  CS2R R96, SRZ ;  /* 0x0000000000607805 */ /* 0x000fd6000001ff00 */
[----:B------:R-:W5:Y:S01]  /*50d0*/  @!P5 LDG.E R86, desc[UR34][R4.64+0x380] ;  /* 0x000380220456d981 */ /* 0x000f62000c1e1900 */
[----:B------:R-:W-:Y:S02]  /*50e0*/  ISETP.NE.AND P5, PT, R107, RZ, PT ;  /* 0x000000ff6b00720c */ /* 0x000fe40003fa5270 */
[----:B------:R-:W-:Y:S02]  /*50f0*/  CS2R R104, SRZ ;  /* 0x0000000000687805 */ /* 0x000fe4000001ff00 */
[----:B------:R-:W-:-:S04]  /*5100*/  CS2R R106, SRZ ;  /* 0x00000000006a7805 */ /* 0x000fc8000001ff00 */
[----:B------:R-:W5:Y:S04]  /*5110*/  @!P6 LDG.E R104, desc[UR34][R4.64+0x500] ;  /* 0x000500220468e981 */ /* 0x000f68000c1e1900 */
[----:B------:R-:W5:Y:S04]  /*5120*/  @!P0 LDG.E R105, desc[UR34][R4.64+0x580] ;  /* 0x0005802204698981 */ /* 0x000f68000c1e1900 */
[----:B------:R-:W5:Y:S01]  /*5130*/  @!P5 LDG.E R96, desc[UR34][R4.64+0x400] ;  /* 0x000400220460d981 */ /* 0x000f62000c1e1900 */
[----:B------:R-:W-:Y:S02]  /*5140*/  ISETP.NE.AND P5, PT, R108, RZ, PT ;  /* 0x000000ff6c00720c */ /* 0x000fe40003fa5270 */
[----:B------:R-:W-:Y:S01]  /*5150*/  CS2R R108, SRZ ;  /* 0x00000000006c7805 */ /* 0x000fe2000001ff00 */
[----:B------:R-:W5:Y:S04]  /*5160*/  @!P1 LDG.E R106, desc[UR34][R4.64+0x600] ;  /* 0x00060022046a9981 */ /* 0x000f68000c1e1900 */
[----:B------:R-:W5:Y:S04]  /*5170*/  @!P2 LDG.E R107, desc[UR34][R4.64+0x680] ;  /* 0x00068022046ba981 */ /* 0x000f68000c1e1900 */
[----:B------:R-:W5:Y:S04]  /*5180*/  @!P3 LDG.E R108, desc[UR34][R4.64+0x700] ;  /* 0x00070022046cb981 */ /* 0x000f68000c1e1900 */
[----:B------:R-:W5:Y:S04]  /*5190*/  @!P5 LDG.E R97, desc[UR34][R4.64+0x480] ;  /* 0x000480220461d981 */ /* 0x000f68000c1e1900 */
[----:B------:R0:W5:Y:S01]  /*51a0*/  @!P4 LDG.E R109, desc[UR34][R4.64+0x780] ;  /* 0x00078022046dc981 */ /* 0x000162000c1e1900 */
[----:B------:R-:W-:Y:S01]  /*51b0*/  FMUL.FTZ R9, R80, -1.4426950216293334961 ;  /* 0xbfb8aa3b50097820 */ /* 0x000fe20000410000 */
[----:B------:R-:W-:-:S04]  /*51c0*/  FMUL.FTZ R82, R41, -1.4426950216293334961 ;  /* 0xbfb8aa3b29527820 */ /* 0x000fc80000410000 */
[----:B------:R-:W1:Y:S08]  /*51d0*/  MUFU.EX2 R111, R82 ;  /* 0x00000052006f7308 */ /* 0x000e700000000800 */
[----:B------:R-:W5:Y:S01]  /*51e0*/  MUFU.EX2 R9, R9 ;  /* 0x0000000900097308 */ /* 0x000f620000000800 */
[----:B------:R-:W-:Y:S01]  /*51f0*/  FMUL.FTZ R42, R81, -1.4426950216293334961 ;  /* 0xbfb8aa3b512a7820 */ /* 0x000fe20000410000 */
[----:B------:R-:W-:Y:S01]  /*5200*/  FMUL.FTZ R10, R84, -1.4426950216293334961 ;  /* 0xbfb8aa3b540a7820 */ /* 0x000fe20000410000 */
[----:B------:R-:W-:-:S05]  /*5210*/  FMUL.FTZ R3, R87, -1.4426950216293334961 ;  /* 0xbfb8aa3b57037820 */ /* 0x000fca0000410000 */
[----:B------:R-:W5:Y:S01]  /*5220*/  MUFU.EX2 R42, R42 ;  /* 0x0000002a002a7308 */ /* 0x000f620000000800 */
[----:B-1----:R-:W-:-:S07]  /*5230*/  FADD.FTZ R111, R111, 1 ;  /* 0x3f8000006f6f7421 */ /* 0x002fce0000010000 */
[----:B------:R-:W1:Y:S01]  /*5240*/  MUFU.EX2 R10, R10 ;  /* 0x0000000a000a7308 */ /* 0x000e620000000800 */
[----:B0-----:R-:W-:Y:S01]  /*5250*/  FMUL.FTZ R4, R89, -1.4426950216293334961 ;  /* 0xbfb8aa3b59047820 */ /* 0x001fe20000410000 */
[----:B------:R-:W-:-:S06]  /*5260*/  FMUL.FTZ R82, R90, -1.4426950216293334961 ;  /* 0xbfb8aa3b5a527820 */ /* 0x000fcc0000410000 */
[----:B------:R-:W-:Y:S08]  /*5270*/  MUFU.EX2 R3, R3 ;  /* 0x0000000300037308 */ /* 0x000ff00000000800 */
[----:B------:R-:W-:Y:S08]  /*5280*/  MUFU.EX2 R4, R4 ;  /* 0x0000000400047308 */ /* 0x000ff00000000800 */
[----:B------:R-:W-:Y:S01]  /*5290*/  MUFU.EX2 R82, R82 ;  /* 0x0000005200527308 */ /* 0x000fe20000000800 */
[----:B------:R-:W-:Y:S01]  /*52a0*/  FMUL.FTZ R5, R114, -1.4426950216293334961 ;  /* 0xbfb8aa3b72057820 */ /* 0x000fe20000410000 */
[----:B------:R-:W-:Y:S01]  /*52b0*/  FMUL.FTZ R88, R110, -1.4426950216293334961 ;  /* 0xbfb8aa3b6e587820 */ /* 0x000fe20000410000 */
[----:B------:R-:W-:-:S05]  /*52c0*/  FMUL.FTZ R91, R99, -1.4426950216293334961 ;  /* 0xbfb8aa3b635b7820 */ /* 0x000fca0000410000 */
[----:B------:R-:W-:Y:S08]  /*52d0*/  MUFU.EX2 R5, R5 ;  /* 0x0000000500057308 */ /* 0x000ff00000000800 */
[----:B------:R-:W-:Y:S01]  /*52e0*/  MUFU.EX2 R88, R88 ;  /* 0x0000005800587308 */ /* 0x000fe20000000800 */
[----:B------:R-:W-:-:S07]  /*52f0*/  FMUL.FTZ R92, R101, -1.4426950216293334961 ;  /* 0xbfb8aa3b655c7820 */ /* 0x000fce0000410000 */
[----:B------:R-:W-:Y:S01]  /*5300*/  MUFU.EX2 R91, R91 ;  /* 0x0000005b005b7308 */ /* 0x000fe20000000800 */
[----:B------:R-:W-:Y:S04]  /*5310*/  STS [R150], R2 ;  /* 0x0000000296007388 */ /* 0x000fe80000000800 */
[----:B------:R-:W-:Y:S04]  /*5320*/  STS [R149+0x80], R6 ;  /* 0x0000800695007388 */ /* 0x000fe80000000800 */
[----:B---3--:R-:W-:Y:S04]  /*5330*/  STS [R148+0x100], R7 ;  /* 0x0001000794007388 */ /* 0x008fe80000000800 */
[----:B--2---:R-:W-:Y:S04]  /*5340*/  STS [R147+0x180], R8 ;  /* 0x0001800893007388 */ /* 0x004fe80000000800 */
[----:B----4-:R-:W-:Y:S04]  /*5350*/  STS [R146+0x200], R40 ;  /* 0x0002002892007388 */ /* 0x010fe80000000800 */
[----:B-----5:R-:W-:Y:S04]  /*5360*/  STS [R145+0x280], R43 ;  /* 0x0002802b91007388 */ /* 0x020fe80000000800 */
[----:B------:R-:W-:Y:S04]  /*5370*/  STS [R144+0x300], R83 ;  /* 0x0003005390007388 */ /* 0x000fe80000000800 */
        /* <DEDUP_REMOVED lines=10> */
[----:B------:R-:W5:Y:S04]  /*5420*/  LDS R6, [R112] ;  /* 0x0000000070067984 */ /* 0x000f680000000800 */
[----:B------:R-:W5:Y:S01]  /*5430*/  LDS R7, [R165+0x4] ;  /* 0x00000400a5077984 */ /* 0x000f620000000800 */
[----:B0-----:R-:W-:-:S03]  /*5440*/  FADD.FTZ R96, R9, 1 ;  /* 0x3f80000009607421 */ /* 0x001fc60000010000 */
[----:B------:R-:W0:Y:S01]  /*5450*/  LDS R8, [R164+0x8] ;  /* 0x00000800a4087984 */ /* 0x000e220000000800 */
[----:B------:R-:W4:Y:S03]  /*5460*/  MUFU.RCP R86, R111 ;  /* 0x0000006f00567308 */ /* 0x000f260000001000 */
[----:B------:R-:W0:Y:S05]  /*5470*/  LDS R9, [R163+0xc] ;  /* 0x00000c00a3097984 */ /* 0x000e2a0000000800 */
[----:B--2---:R2:W5:Y:S01]  /*5480*/  MUFU.RCP R97, R96 ;  /* 0x0000006000617308 */ /* 0x0045620000001000 */
[----:B---3--:R-:W-:Y:S01]  /*5490*/  FADD.FTZ R105, R42, 1 ;  /* 0x3f8000002a697421 */ /* 0x008fe20000010000 */
[----:B-1----:R-:W-:-:S02]  /*54a0*/  FADD.FTZ R83, R10, 1 ;  /* 0x3f8000000a537421 */ /* 0x002fc40000010000 */
[----:B------:R-:W1:Y:S04]  /*54b0*/  LDS R10, [R162+0x10] ;  /* 0x00001000a20a7984 */ /* 0x000e680000000800 */
[----:B----4-:R3:W4:Y:S01]  /*54c0*/  MUFU.RCP R106, R105 ;  /* 0x00000069006a7308 */ /* 0x0107220000001000 */
[----:B------:R-:W-:Y:S01]  /*54d0*/  FADD.FTZ R42, -R86, 1 ;  /* 0x3f800000562a7421 */ /* 0x000fe20000010100 */
[----:B--2---:R-:W-:-:S03]  /*54e0*/  FADD.FTZ R96, R3, 1 ;  /* 0x3f80000003607421 */ /* 0x004fc60000010000 */
[C---:B------:R-:W-:Y:S01]  /*54f0*/  FFMA.FTZ R104, R41.reuse, R42, 1 ;  /* 0x3f80000029687423 */ /* 0x040fe2000001002a */
[----:B------:R-:W-:Y:S01]  /*5500*/  FMUL.FTZ R41, R41, R86 ;  /* 0x0000005629297220 */ /* 0x000fe20000410000 */
[----:B------:R-:W2:Y:S01]  /*5510*/  LDS R42, [R161+0x14] ;  /* 0x00001400a12a7984 */ /* 0x000ea20000000800 */
[----:B------:R-:W0:Y:S01]  /*5520*/  MUFU.RCP R83, R83 ;  /* 0x0000005300537308 */ /* 0x000e220000001000 */
[----:B-----5:R-:W-:Y:S01]  /*5530*/  FADD.FTZ R3, -R97, 1 ;  /* 0x3f80000061037421 */ /* 0x020fe20000010100 */
[----:B------:R-:W-:-:S04]  /*5540*/  FMUL.FTZ R43, R0, R6 ;  /* 0x00000006002b7220 */ /* 0x000fc80000410000 */
[----:B------:R-:W-:Y:S01]  /*5550*/  FMUL.FTZ R43, R86, R43 ;  /* 0x0000002b562b7220 */ /* 0x000fe20000410000 */
[----:B------:R-:W-:Y:S01]  /*5560*/  FMUL.FTZ R86, R25, R7 ;  /* 0x0000000719567220 */ /* 0x000fe20000410000 */
[----:B---3--:R-:W-:-:S03]  /*5570*/  FFMA.FTZ R105, R80, R3, 1 ;  /* 0x3f80000050697423 */ /* 0x008fc60000010003 */
[----:B------:R-:W-:Y:S01]  /*5580*/  FMUL.FTZ R86, R97, R86 ;  /* 0x0000005661567220 */ /* 0x000fe20000410000 */
[----:B------:R-:W-:Y:S01]  /*5590*/  FMUL.FTZ R3, R43, R104 ;  /* 0x000000682b037220 */ /* 0x000fe20000410000 */
[----:B------:R-:W-:Y:S01]  /*55a0*/  FADD.FTZ R104, R4, 1 ;  /* 0x3f80000004687421 */ /* 0x000fe20000010000 */
[----:B------:R-:W3:Y:S01]  /*55b0*/  LDS R43, [R160+0x18] ;  /* 0x00001800a02b7984 */ /* 0x000ee20000000800 */
[----:B------:R-:W-:Y:S01]  /*55c0*/  FMUL.FTZ R4, R86, R105 ;  /* 0x0000006956047220 */ /* 0x000fe20000410000 */
[----:B----4-:R-:W-:Y:S01]  /*55d0*/  FADD.FTZ R86, -R106, 1 ;  /* 0x3f8000006a567421 */ /* 0x010fe20000010100 */
[----:B------:R-:W-:Y:S01]  /*55e0*/  FADD.FTZ R105, R82, 1 ;  /* 0x3f80000052697421 */ /* 0x000fe20000010000 */
[----:B------:R-:W-:Y:S01]  /*55f0*/  FMUL.FTZ R80, R80, R97 ;  /* 0x0000006150507220 */ /* 0x000fe20000410000 */
[----:B------:R-:W4:Y:S01]  /*5600*/  LDS R82, [R159+0x1c] ;  /* 0x00001c009f527984 */ /* 0x000f220000000800 */
[----:B------:R-:W-:Y:S01]  /*5610*/  FFMA.FTZ R108, R81, R86, 1 ;  /* 0x3f800000516c7423 */ /* 0x000fe20000010056 */
[----:B0-----:R-:W-:Y:S01]  /*5620*/  FMUL.FTZ R97, R24, R8 ;  /* 0x0000000818617220 */ /* 0x001fe20000410000 */
[----:B------:R-:W-:Y:S01]  /*5630*/  FMUL.FTZ R86, R23, R9 ;  /* 0x0000000917567220 */ /* 0x000fe20000410000 */
[----:B------:R-:W-:Y:S01]  /*5640*/  FADD.FTZ R107, -R83, 1 ;  /* 0x3f800000536b7421 */ /* 0x000fe20000010100 */
[----:B------:R-:W0:Y:S01]  /*5650*/  MUFU.RCP R96, R96 ;  /* 0x0000006000607308 */ /* 0x000e220000001000 */
[----:B------:R-:W-:Y:S01]  /*5660*/  FMUL.FTZ R81, R81, R106 ;  /* 0x0000006a51517220 */ /* 0x000fe20000410000 */
[----:B------:R-:W-:Y:S01]  /*5670*/  FMUL.FTZ R97, R106, R97 ;  /* 0x000000616a617220 */ /* 0x000fe20000410000 */
[C---:B------:R-:W-:Y:S01]  /*5680*/  FFMA.FTZ R107, R84.reuse, R107, 1 ;  /* 0x3f800000546b7423 */ /* 0x040fe2000001006b */
[----:B------:R-:W-:Y:S01]  /*5690*/  FMUL.FTZ R106, R83, R86 ;  /* 0x00000056536a7220 */ /* 0x000fe20000410000 */
[----:B------:R-:W-:Y:S01]  /*56a0*/  FMUL.FTZ R84, R84, R83 ;  /* 0x0000005354547220 */ /* 0x000fe20000410000 */
[----:B------:R-:W5:Y:S04]  /*56b0*/  LDS R86, [R157+0x24] ;  /* 0x000024009d567984 */ /* 0x000f680000000800 */
[----:B------:R-:W5:Y:S01]  /*56c0*/  LDS R83, [R158+0x20] ;  /* 0x000020009e537984 */ /* 0x000f620000000800 */
[----:B------:R-:W2:Y:S01]  /*56d0*/  MUFU.RCP R104, R104 ;  /* 0x0000006800687308 */ /* 0x000ea20000001000 */
[----:B------:R-:W-:Y:S01]  /*56e0*/  FADD.FTZ R5, R5, 1 ;  /* 0x3f80000005057421 */ /* 0x000fe20000010000 */
[----:B------:R-:W-:Y:S01]  /*56f0*/  FADD.FTZ R141, R88, 1 ;  /* 0x3f800000588d7421 */ /* 0x000fe20000010000 */
[----:B------:R-:W-:Y:S01]  /*5700*/  FMUL.FTZ R97, R97, R108 ;  /* 0x0000006c61617220 */ /* 0x000fe20000410000 */
[----:B------:R-:W5:Y:S01]  /*5710*/  LDS R88, [R156+0x28] ;  /* 0x000028009c587984 */ /* 0x000f620000000800 */
[----:B------:R-:W-:-:S03]  /*5720*/  FMUL.FTZ R108, R106, R107 ;  /* 0x0000006b6a6c7220 */ /* 0x000fc60000410000 */
[----:B------:R-:W-:Y:S01]  /*5730*/  MUFU.EX2 R92, R92 ;  /* 0x0000005c005c7308 */ /* 0x000fe20000000800 */
[----:B0-----:R-:W-:Y:S01]  /*5740*/  FADD.FTZ R112, -R96, 1 ;  /* 0x3f80000060707421 */ /* 0x001fe20000010100 */
[----:B-1----:R-:W-:-:S06]  /*5750*/  FMUL.FTZ R107, R22, R10 ;  /* 0x0000000a166b7220 */ /* 0x002fcc0000410000 */
[----:B------:R-:W0:Y:S01]  /*5760*/  MUFU.RCP R105, R105 ;  /* 0x0000006900697308 */ /* 0x000e220000001000 */
[----:B------:R-:W-:Y:S01]  /*5770*/  FMUL.FTZ R94, R15, -1.4426950216293334961 ;  /* 0xbfb8aa3b0f5e7820 */ /* 0x000fe20000410000 */
[----:B------:R-:W-:Y:S01]  /*5780*/  FFMA.FTZ R112, R87, R112, 1 ;  /* 0x3f80000057707423 */ /* 0x000fe20000010070 */
[----:B------:R-:W-:Y:S01]  /*5790*/  FMUL.FTZ R107, R96, R107 ;  /* 0x0000006b606b7220 */ /* 0x000fe20000410000 */
[----:B------:R-:W-:-:S04]  /*57a0*/  FADD.FTZ R116, R91, 1 ;  /* 0x3f8000005b747421 */ /* 0x000fc80000010000 */
[----:B------:R-:W1:Y:S01]  /*57b0*/  MUFU.RCP R5, R5 ;  /* 0x0000000500057308 */ /* 0x000e620000001000 */
[----:B------:R-:W-:Y:S01]  /*57c0*/  FMUL.FTZ R87, R87, R96 ;  /* 0x0000006057577220 */ /* 0x000fe20000410000 */
[----:B--2---:R-:W-:Y:S01]  /*57d0*/  FADD.FTZ R96, -R104, 1 ;  /* 0x3f80000068607421 */ /* 0x004fe20000010100 */
[----:B------:R-:W-:Y:S01]  /*57e0*/  FMUL.FTZ R111, R107, R112 ;  /* 0x000000706b6f7220 */ /* 0x000fe20000410000 */
[----:B------:R-:W-:-:S04]  /*57f0*/  FMUL.FTZ R107, R21, R42 ;  /* 0x0000002a156b7220 */ /* 0x000fc80000410000 */
[----:B------:R-:W2:Y:S01]  /*5800*/  MUFU.EX2 R94, R94 ;  /* 0x0000005e005e7308 */ /* 0x000ea20000000800 */
[C---:B------:R-:W-:Y:S01]  /*5810*/  FFMA.FTZ R96, R89.reuse, R96, 1 ;  /* 0x3f80000059607423 */ /* 0x040fe20000010060 */
[----:B------:R-:W-:Y:S01]  /*5820*/  FMUL.FTZ R89, R89, R104 ;  /* 0x0000006859597220 */ /* 0x000fe20000410000 */
[----:B------:R-:W-:Y:S01]  /*5830*/  FMUL.FTZ R107, R104, R107 ;  /* 0x0000006b686b7220 */ /* 0x000fe20000410000 */
[----:B0-----:R-:W-:Y:S01]  /*5840*/  FADD.FTZ R91, -R105, 1 ;  /* 0x3f800000695b7421 */ /* 0x001fe20000010100 */
[----:B------:R-:W-:-:S03]  /*5850*/  FADD.FTZ R112, R92, 1 ;  /* 0x3f8000005c707421 */ /* 0x000fc60000010000 */
[----:B------:R-:W0:Y:S01]  /*5860*/  MUFU.RCP R116, R116 ;  /* 0x0000007400747308 */ /* 0x000e220000001000 */
[----:B---3--:R-:W-:Y:S01]  /*5870*/  FMUL.FTZ R104, R20, R43 ;  /* 0x0000002b14687220 */ /* 0x008fe20000410000 */
[----:B------:R-:W-:-:S06]  /*5880*/  FFMA.FTZ R115, R90, R91, 1 ;  /* 0x3f8000005a737423 */ /* 0x000fcc000001005b */
[----:B------:R-:W3:Y:S01]  /*5890*/  MUFU.RCP R141, R141 ;  /* 0x0000008d008d7308 */ /* 0x000ee20000001000 */
[----:B------:R-:W-:Y:S01]  /*58a0*/  FMUL.FTZ R90, R90, R105 ;  /* 0x000000695a5a7220 */ /* 0x000fe20000410000 */
[----:B------:R-:W-:Y:S01]  /*58b0*/  FMUL.FTZ R104, R105, R104 ;  /* 0x0000006869687220 */ /* 0x000fe20000410000 */
[----:B-1----:R-:W-:Y:S01]  /*58c0*/  FADD.FTZ R105, -R5, 1 ;  /* 0x3f80000005697421 */ /* 0x002fe20000010100 */
[----:B----4-:R-:W-:Y:S01]  /*58d0*/  FMUL.FTZ R92, R19, R82 ;  /* 0x00000052135c7220 */ /* 0x010fe20000410000 */
[----:B------:R-:W-:Y:S01]  /*58e0*/  FMUL.FTZ R93, R98, -1.4426950216293334961 ;  /* 0xbfb8aa3b625d7820 */ /* 0x000fe20000410000 */
[----:B------:R-:W1:Y:S02]  /*58f0*/  LDS R91, [R155+0x2c] ;  /* 0x00002c009b5b7984 */ /* 0x000e640000000800 */
[----:B------:R-:W4:Y:S01]  /*5900*/  MUFU.RCP R112, R112 ;  /* 0x0000007000707308 */ /* 0x000f220000001000 */
[----:B------:R-:W-:Y:S01]  /*5910*/  FFMA.FTZ R105, R114, R105, 1 ;  /* 0x3f80000072697423 */ /* 0x000fe20000010069 */
[----:B------:R-:W-:Y:S01]  /*5920*/  FMUL.FTZ R92, R5, R92 ;  /* 0x0000005c055c7220 */ /* 0x000fe20000410000 */
[----:B--2---:R-:W-:Y:S01]  /*5930*/  FADD.FTZ R106, R94, 1 ;  /* 0x3f8000005e6a7421 */ /* 0x004fe20000010000 */
[----:B------:R-:W-:Y:S01]  /*5940*/  FMUL.FTZ R113, R107, R96 ;  /* 0x000000606b717220 */ /* 0x000fe20000410000 */
[----:B0-----:R-:W-:Y:S01]  /*5950*/  FADD.FTZ R94, -R116, 1 ;  /* 0x3f800000745e7421 */ /* 0x001fe20000010100 */
[----:B------:R-:W-:Y:S01]  /*5960*/  FMUL.FTZ R117, R92, R105 ;  /* 0x000000695c757220 */ /* 0x000fe20000410000 */
[----:B-----5:R-:W-:Y:S01]  /*5970*/  FMUL.FTZ R107, R17, R86 ;  /* 0x00000056116b7220 */ /* 0x020fe20000410000 */
[----:B------:R-:W0:Y:S01]  /*5980*/  MUFU.EX2 R93, R93 ;  /* 0x0000005d005d7308 */ /* 0x000e220000000800 */
[----:B---3--:R-:W-:Y:S01]  /*5990*/  FADD.FTZ R105, -R141, 1 ;  /* 0x3f8000008d697421 */ /* 0x008fe20000010100 */
[----:B------:R-:W-:Y:S01]  /*59a0*/  FMUL.FTZ R92, R18, R83 ;  /* 0x00000053125c7220 */ /* 0x000fe20000410000 */
[----:B------:R-:W-:Y:S01]  /*59b0*/  FMUL.FTZ R40, R100, -1.4426950216293334961 ;  /* 0xbfb8aa3b64287820 */ /* 0x000fe20000410000 */
[----:B------:R-:W-:Y:S01]  /*59c0*/  FFMA.FTZ R96, R99, R94, 1 ;  /* 0x3f80000063607423 */ /* 0x000fe2000001005e */
[----:B------:R-:W-:Y:S01]  /*59d0*/  FMUL.FTZ R107, R116, R107 ;  /* 0x0000006b746b7220 */ /* 0x000fe20000410000 */
[----:B------:R-:W-:Y:S01]  /*59e0*/  FFMA.FTZ R105, R110, R105, 1 ;  /* 0x3f8000006e697423 */ /* 0x000fe20000010069 */
[----:B------:R-:W-:Y:S01]  /*59f0*/  FMUL.FTZ R118, R141, R92 ;  /* 0x0000005c8d767220 */ /* 0x000fe20000410000 */
[----:B------:R-:W-:Y:S01]  /*5a00*/  LDS R94, [R153+0x34] ;  /* 0x00003400995e7984 */ /* 0x000fe20000000800 */
[----:B------:R-:W-:Y:S01]  /*5a10*/  FMUL.FTZ R119, R107, R96 ;  /* 0x000000606b777220 */ /* 0x000fe20000410000 */
[----:B------:R-:W2:Y:S01]  /*5a20*/  MUFU.EX2 R40, R40 ;  /* 0x0000002800287308 */ /* 0x000ea20000000800 */
[----:B------:R-:W-:Y:S01]  /*5a30*/  FMUL.FTZ R118, R118, R105 ;  /* 0x0000006976767220 */ /* 0x000fe20000410000 */
[----:B------:R-:W3:Y:S01]  /*5a40*/  LDS R92, [R154+0x30] ;  /* 0x000030009a5c7984 */ /* 0x000ee20000000800 */
[----:B----4-:R-:W-:Y:S01]  /*5a50*/  FADD.FTZ R96, -R112, 1 ;  /* 0x3f80000070607421 */ /* 0x010fe20000010100 */
[----:B------:R-:W-:Y:S01]  /*5a60*/  FMUL.FTZ R115, R104, R115 ;  /* 0x0000007368737220 */ /* 0x000fe20000410000 */
[----:B------:R-:W-:-:S03]  /*5a70*/  FMUL.FTZ R105, R16, R88 ;  /* 0x0000005810697220 */ /* 0x000fc60000410000 */
[----:B------:R4:W-:Y:S01]  /*5a80*/  MUFU.RCP R104, R106 ;  /* 0x0000006a00687308 */ /* 0x0009e20000001000 */
[----:B------:R-:W-:Y:S01]  /*5a90*/  FFMA.FTZ R96, R101, R96, 1 ;  /* 0x3f80000065607423 */ /* 0x000fe20000010060 */
[----:B------:R-:W-:Y:S01]  /*5aa0*/  FMUL.FTZ R2, R102, -1.4426950216293334961 ;  /* 0xbfb8aa3b66027820 */ /* 0x000fe20000410000 */
[----:B------:R-:W-:Y:S01]  /*5ab0*/  FMUL.FTZ R105, R112, R105 ;  /* 0x0000006970697220 */ /* 0x000fe20000410000 */
[----:B0-----:R-:W-:Y:S02]  /*5ac0*/  FADD.FTZ R122, R93, 1 ;  /* 0x3f8000005d7a7421 */ /* 0x001fe40000010000 */
[----:B------:R-:W0:Y:S01]  /*5ad0*/  LDS R93, [R152+0x38] ;  /* 0x00003800985d7984 */ /* 0x000e220000000800 */
[----:B----4-:R-:W-:Y:S01]  /*5ae0*/  FMUL.FTZ R106, R103, -1.4426950216293334961 ;  /* 0xbfb8aa3b676a7820 */ /* 0x010fe20000410000 */
[----:B------:R-:W-:Y:S01]  /*5af0*/  FMUL.FTZ R120, R105, R96 ;  /* 0x0000006069787220 */ /* 0x000fe20000410000 */
[----:B------:R-:W4:Y:S01]  /*5b00*/  MUFU.EX2 R2, R2 ;  /* 0x0000000200027308 */ /* 0x000f220000000800 */
[----:B------:R-:W5:Y:S07]  /*5b10*/  LDS R96, [R151+0x3c] ;  /* 0x00003c0097607984 */ /* 0x000f6e0000000800 */
[----:B------:R-:W3:Y:S01]  /*5b20*/  MUFU.EX2 R106, R106 ;  /* 0x0000006a006a7308 */ /* 0x000ee20000000800 */
[----:B--2---:R-:W-:Y:S01]  /*5b30*/  FADD.FTZ R107, R40, 1 ;  /* 0x3f800000286b7421 */ /* 0x004fe20000010000 */
[----:B-1----:R-:W-:-:S06]  /*5b40*/  FMUL.FTZ R109, R14, R91 ;  /* 0x0000005b0e6d7220 */ /* 0x002fcc0000410000 */
[----:B------:R-:W1:Y:S01]  /*5b50*/  MUFU.RCP R105, R122 ;  /* 0x0000007a00697308 */ /* 0x000e620000001000 */
[----:B----4-:R-:W-:-:S07]  /*5b60*/  FADD.FTZ R124, R2, 1 ;  /* 0x3f800000027c7421 */ /* 0x010fce0000010000 */
[----:B------:R-:W2:Y:S01]  /*5b70*/  MUFU.RCP R107, R107 ;  /* 0x0000006b006b7308 */ /* 0x000ea20000001000 */
[----:B---3--:R-:W-:Y:S01]  /*5b80*/  FADD.FTZ R106, R106, 1 ;  /* 0x3f8000006a6a7421 */ /* 0x008fe20000010000 */
[C---:B------:R-:W-:Y:S01]  /*5b90*/  FADD.FTZ R40, -R104.reuse, 1 ;  /* 0x3f80000068287421 */ /* 0x040fe20000010100 */
[----:B------:R-:W-:-:S05]  /*5ba0*/  FMUL.FTZ R121, R104, R109 ;  /* 0x0000006d68797220 */ /* 0x000fca0000410000 */
[----:B------:R-:W3:Y:S01]  /*5bb0*/  MUFU.RCP R109, R124 ;  /* 0x0000007c006d7308 */ /* 0x000ee20000001000 */
[----:B------:R-:W-:-:S07]  /*5bc0*/  FFMA.FTZ R40, R15, R40, 1 ;  /* 0x3f8000000f287423 */ /* 0x000fce0000010028 */
[----:B------:R-:W4:Y:S01]  /*5bd0*/  MUFU.RCP R106, R106 ;  /* 0x0000006a006a7308 */ /* 0x000f220000001000 */
[----:B------:R-:W-:Y:S01]  /*5be0*/  FMUL.FTZ R121, R121, R40 ;  /* 0x0000002879797220 */ /* 0x000fe20000410000 */
[----:B-1----:R-:W-:Y:S01]  /*5bf0*/  FADD.FTZ R123, -R105, 1 ;  /* 0x3f800000697b7421 */ /* 0x002fe20000010100 */
[----:B------:R-:W-:Y:S01]  /*5c00*/  FMUL.FTZ R2, R95, R92 ;  /* 0x0000005c5f027220 */ /* 0x000fe20000410000 */
[----:B--2---:R-:W-:Y:S01]  /*5c10*/  FADD.FTZ R125, -R107, 1 ;  /* 0x3f8000006b7d7421 */ /* 0x004fe20000010100 */
[----:B------:R-:W-:Y:S01]  /*5c20*/  FMUL.FTZ R40, R13, R94 ;  /* 0x0000005e0d287220 */ /* 0x000fe20000410000 */
[----:B------:R-:W-:Y:S01]  /*5c30*/  FFMA.FTZ R123, R98, R123, 1 ;  /* 0x3f800000627b7423 */ /* 0x000fe2000001007b */
[----:B------:R-:W-:Y:S01]  /*5c40*/  FMUL.FTZ R2, R105, R2 ;  /* 0x0000000269027220 */ /* 0x000fe20000410000 */
[----:B------:R-:W-:Y:S01]  /*5c50*/  FFMA.FTZ R125, R100, R125, 1 ;  /* 0x3f800000647d7423 */ /* 0x000fe2000001007d */
[----:B------:R-:W-:Y:S01]  /*5c60*/  FMUL.FTZ R40, R107, R40 ;  /* 0x000000286b287220 */ /* 0x000fe20000410000 */
[----:B------:R-:W-:Y:S01]  /*5c70*/  BAR.SYNC.DEFER_BLOCKING 0x0 ;  /* 0x0000000000007b1d */ /* 0x000fe20000010000 */
[----:B------:R-:W-:Y:S01]  /*5c80*/  FMUL.FTZ R122, R2, R123 ;  /* 0x0000007b027a7220 */ /* 0x000fe20000410000 */
[----:B0-----:R-:W-:Y:S01]  /*5c90*/  FMUL.FTZ R2, R12, R93 ;  /* 0x0000005d0c027220 */ /* 0x001fe20000410000 */
[----:B------:R-:W-:Y:S01]  /*5ca0*/  FMUL.FTZ R123, R40, R125 ;  /* 0x0000007d287b7220 */ /* 0x000fe20000410000 */
[----:B---3--:R-:W-:Y:S01]  /*5cb0*/  FADD.FTZ R125, -R109, 1 ;  /* 0x3f8000006d7d7421 */ /* 0x008fe20000010100 */
[----:B-----5:R-:W-:Y:S01]  /*5cc0*/  FMUL.FTZ R127, R11, R96 ;  /* 0x000000600b7f7220 */ /* 0x020fe20000410000 */
[----:B----4-:R-:W-:-:S02]  /*5cd0*/  FADD.FTZ R124, -R106, 1 ;  /* 0x3f8000006a7c7421 */ /* 0x010fc40000010100 */
[----:B------:R-:W-:Y:S01]  /*5ce0*/  FFMA.FTZ R125, R102, R125, 1 ;  /* 0x3f800000667d7423 */ /* 0x000fe2000001007d */
[----:B------:R-:W-:Y:S01]  /*5cf0*/  FMUL.FTZ R2, R109, R2 ;  /* 0x000000026d027220 */ /* 0x000fe20000410000 */
[----:B------:R-:W-:Y:S01]  /*5d00*/  FMUL.FTZ R127, R106, R127 ;  /* 0x0000007f6a7f7220 */ /* 0x000fe20000410000 */
[----:B------:R-:W-:Y:S02]  /*5d10*/  FFMA.FTZ R126, R103, R124, 1 ;  /* 0x3f800000677e7423 */ /* 0x000fe4000001007c */
[----:B------:R-:W-:Y:S02]  /*5d20*/  FMUL.FTZ R124, R2, R125 ;  /* 0x0000007d027c7220 */ /* 0x000fe40000410000 */
[----:B------:R-:W-:Y:S02]  /*5d30*/  FMUL.FTZ R125, R127, R126 ;  /* 0x0000007e7f7d7220 */ /* 0x000fe40000410000 */
[----:B------:R-:W2:Y:S01]  /*5d40*/  LDL R126, [R1+0x7c] ;  /* 0x00007c00017e7983 */ /* 0x000ea20000100800 */
[----:B------:R-:W-:-:S02]  /*5d50*/  LOP3.LUT R40, R79, 0x1f, RZ, 0xc0, !PT ;  /* 0x0000001f4f287812 */ /* 0x000fc400078ec0ff */
[----:B------:R-:W0:Y:S01]  /*5d60*/  S2R R79, SR_TID.X ;  /* 0x00000000004f7919 */ /* 0x000e220000002100 */
[----:B------:R-:W-:-:S04]  /*5d70*/  UIMAD.WIDE.U32 UR8, UR25, UR12, UR8 ;  /* 0x0000000c190872a5 */ /* 0x000fc8000f8e0008 */
[----:B------:R-:W-:Y:S01]  /*5d80*/  UIMAD UR9, UR25, UR13, UR9 ;  /* 0x0000000d190972a4 */ /* 0x000fe2000f8e0209 */
[----:B------:R-:W1:Y:S01]  /*5d90*/  LDCU.64 UR12, c[0x0][0x558] ;  /* 0x0000ab00ff0c77ac */ /* 0x000e620008000a00 */
[----:B0-----:R-:W-:Y:S02]  /*5da0*/  ISETP.NE.AND P0, PT, R79, RZ, PT ;  /* 0x000000ff4f00720c */ /* 0x001fe40003f05270 */
[----:B------:R-:W-:-:S04]  /*5db0*/  UIMAD.WIDE.U32 UR8, UR28, UR14, UR8 ;  /* 0x0000000e1c0872a5 */ /* 0x000fc8000f8e0008 */
[----:B------:R-:W-:Y:S01]  /*5dc0*/  UIMAD UR9, UR28, UR15, UR9 ;  /* 0x0000000f1c0972a4 */ /* 0x000fe2000f8e0209 */
[----:B--2---:R-:W-:Y:S04]  /*5dd0*/  STS [R126], R3 ;  /* 0x000000037e007388 */ /* 0x004fe80000000800 */
        /* <DEDUP_REMOVED lines=10> */
[----:B0-----:R-:W2:Y:S01]  /*5e80*/  LDL.LU R120, [R1+0xc0] ;  /* 0x0000c00001787983 */ /* 0x001ea20000300800 */
[----:B------:R-:W-:-:S02]  /*5e90*/  MOV R4, UR11 ;  /* 0x0000000b00047c02 */ /* 0x000fc40008000f00 */
[----:B------:R-:W-:Y:S01]  /*5ea0*/  MOV R97, 0xfffff800 ;  /* 0xfffff80000617802 */ /* 0x000fe20000000f00 */
[----:B------:R-:W-:Y:S04]  /*5eb0*/  STS [R155+0x2c], R121 ;  /* 0x00002c799b007388 */ /* 0x000fe80000000800 */
[----:B------:R-:W-:Y:S01]  /*5ec0*/  @!P0 IMAD R4, R4, R97, UR27 ;  /* 0x0000001b04048e24 */ /* 0x000fe2000f8e0261 */
[----:B------:R-:W-:Y:S04]  /*5ed0*/  STS [R154+0x30], R122 ;  /* 0x0000307a9a007388 */ /* 0x000fe80000000800 */
[----:B------:R-:W-:Y:S01]  /*5ee0*/  STS [R153+0x34], R123 ;  /* 0x0000347b99007388 */ /* 0x000fe20000000800 */
[----:B------:R-:W-:-:S03]  /*5ef0*/  @!P0 IADD3 R118, PT, PT, R4, 0x800, RZ ;  /* 0x0000080004768810 */ /* 0x000fc60007ffe0ff */
        /* <DEDUP_REMOVED lines=20> */
[----:B------:R-:W-:-:S04]  /*6040*/  IADD3 R3, P1, PT, R78, UR8, RZ ;  /* 0x000000084e037c10 */ /* 0x000fc8000ff3e0ff */
[----:B------:R-:W-:Y:S02]  /*6050*/  IADD3.X R108, PT, PT, RZ, UR9, RZ, P1, !PT ;  /* 0x00000009ff6c7c10 */ /* 0x000fe40008ffe4ff */
[----:B-1----:R-:W-:-:S04]  /*6060*/  LEA R2, P1, R3, UR12, 0x2 ;  /* 0x0000000c03027c11 */ /* 0x002fc8000f8210ff */
        /* <DEDUP_REMOVED lines=29> */
[----:B------:R-:W-:Y:S02]  /*6240*/  FMUL.FTZ R0, R0, R41 ;  /* 0x0000002900007220 */ /* 0x000fe40000410000 */
        /* <DEDUP_REMOVED lines=8> */
[----:B------:R-:W-:Y:S01]  /*62d0*/  UISETP.NE.U32.AND UP0, UPT, UR30, URZ, UPT ;  /* 0x000000ff1e00728c */ /* 0x000fe2000bf05070 */
[----:B------:R-:W-:Y:S01]  /*62e0*/  FMUL.FTZ R104, R15, R104 ;  /* 0x000000680f687220 */ /* 0x000fe20000410000 */
[----:B------:R-:W-:-:S02]  /*62f0*/  FMUL.FTZ R24, R24, R81 ;  /* 0x0000005118187220 */ /* 0x000fc40000410000 */
        /* <DEDUP_REMOVED lines=19> */
[----:B--2---:R-:W-:-:S04]  /*6430*/  FFMA.FTZ R106, R62, R0, R120 ;  /* 0x000000003e6a7223 */ /* 0x004fc80000010078 */
[----:B------:R-:W-:-:S04]  /*6440*/  FFMA.FTZ R15, R61, R25, R106 ;  /* 0x000000193d0f7223 */ /* 0x000fc8000001006a */
[----:B------:R-:W-:Y:S01]  /*6450*/  FFMA.FTZ R106, R60, R24, R15 ;  /* 0x000000183c6a7223 */ /* 0x000fe2000001000f */
[----:B------:R-:W-:Y:S01]  /*6460*/  FMUL.FTZ R15, R14, R104 ;  /* 0x000000680e0f7220 */ /* 0x000fe20000410000 */
[----:B------:R-:W-:Y:S02]  /*6470*/  FMUL.FTZ R14, R95, R98 ;  /* 0x000000625f0e7220 */ /* 0x000fe40000410000 */
[----:B------:R-:W-:-:S04]  /*6480*/  FFMA.FTZ R95, R59, R23, R106 ;  /* 0x000000173b5f7223 */ /* 0x000fc8000001006a */
[----:B------:R-:W-:Y:S01]  /*6490*/  FFMA.FTZ R106, R58, R22, R95 ;  /* 0x000000163a6a7223 */ /* 0x000fe2000001005f */
[----:B0-----:R-:W-:Y:S06]  /*64a0*/  BRA.U !UP0, `(.L_x_669) ;  /* 0x0000000508907547 */ /* 0x001fec000b800000 */
        /* <DEDUP_REMOVED lines=11> */
[----:B------:R-:W-:Y:S01]  /*6560*/  FMUL.FTZ R86, R86, R99 ;  /* 0x0000006356567220 */ /* 0x000fe20000410000 */
[----:B------:R-:W-:Y:S01]  /*6570*/  MOV R3, 0xfffff800 ;  /* 0xfffff80000037802 */ /* 0x000fe20000000f00 */
[----:B------:R-:W-:Y:S01]  /*6580*/  FMUL.FTZ R88, R88, R101 ;  /* 0x0000006558587220 */ /* 0x000fe20000410000 */
[----:B------:R-:W-:Y:S01]  /*6590*/  FMUL.FTZ R91, R91, R104 ;  /* 0x000000685b5b7220 */ /* 0x000fe20000410000 */
[----:B------:R-:W-:Y:S01]  /*65a0*/  FMUL.FTZ R92, R92, R98 ;  /* 0x000000625c5c7220 */ /* 0x000fe20000410000 */
[----:B------:R-:W-:Y:S01]  /*65b0*/  FMUL.FTZ R94, R94, R100 ;  /* 0x000000645e5e7220 */ /* 0x000fe20000410000 */
[----:B------:R-:W-:-:S02]  /*65c0*/  @!P0 IMAD R2, R2, R3, UR27 ;  /* 0x0000001b02028e24 */ /* 0x000fc4000f8e0203 */
[----:B------:R-:W-:Y:S01]  /*65d0*/  FMUL.FTZ R93, R93, R102 ;  /* 0x000000665d5d7220 */ /* 0x000fe20000410000 */
[----:B------:R-:W-:Y:S01]  /*65e0*/  FMUL.FTZ R96, R96, R103 ;  /* 0x0000006760607220 */ /* 0x000fe20000410000 */
[----:B------:R-:W0:Y:S01]  /*65f0*/  LDCU.128 UR12, c[0x0][0x430] ;  /* 0x00008600ff0c77ac */ /* 0x000e220008000c00 */
[----:B------:R-:W-:Y:S01]  /*6600*/  @!P0 IADD3 R2, PT, PT, R2, 0x800, RZ ;  /* 0x0000080002028810 */ /* 0x000fe20007ffe0ff */
[----:B------:R1:W-:Y:S01]  /*6610*/  STS [R126], R6 ;  /* 0x000000067e007388 */ /* 0x0003e20000000800 */
[----:B------:R-:W-:Y:S01]  /*6620*/  UMOV UR8, UR26 ;  /* 0x0000001a00087c82 */ /* 0x000fe20008000000 */
[----:B------:R-:W-:Y:S02]  /*6630*/  UMOV UR9, URZ ;  /* 0x000000ff00097c82 */ /* 0x000fe40008000000 */
        /* <DEDUP_REMOVED lines=9> */
[----:B------:R-:W-:-:S03]  /*66d0*/  UIMAD UR15, UR28, UR15, UR9 ;  /* 0x0000000f1c0f72a4 */ /* 0x000fc6000f8e0209 */
[----:B------:R-:W-:Y:S01]  /*66e0*/  STS [R159+0x1c], R5 ;  /* 0x00001c059f007388 */ /* 0x000fe20000000800 */
[----:B------:R-:W-:-:S03]  /*66f0*/  IADD3 R3, P1, PT, R78, UR8, RZ ;  /* 0x000000084e037c10 */ /* 0x000fc6000ff3e0ff */
[----:B------:R-:W-:Y:S01]  /*6700*/  STS [R158+0x20], R4 ;  /* 0x000020049e007388 */ /* 0x000fe20000000800 */
[----:B-1----:R-:W-:-:S03]  /*6710*/  IADD3.X R6, PT, PT, RZ, UR15, RZ, P1, !PT ;  /* 0x0000000fff067c10 */ /* 0x002fc60008ffe4ff */
        /* <DEDUP_REMOVED lines=61> */
.L_x_669:
[----:B0-----:R-:W-:Y:S01]  /*6af0*/  FFMA.FTZ R3, R57, R21, R106 ;  /* 0x0000001539037223 */ /* 0x001fe2000001006a */
[----:B------:R-:W-:Y:S01]  /*6b00*/  FMUL.FTZ R43, R0, UR6 ;  /* 0x00000006002b7c20 */ /* 0x000fe20008410000 */
[----:B------:R-:W-:Y:S01]  /*6b10*/  FMUL.FTZ R80, R24, UR6 ;  /* 0x0000000618507c20 */ /* 0x000fe20008410000 */
[----:B------:R-:W0:Y:S01]  /*6b20*/  LDCU UR8, c[0x0][0x38c] ;  /* 0x00007180ff0877ac */ /* 0x000e220008000800 */
[----:B------:R-:W-:Y:S01]  /*6b30*/  FFMA.FTZ R2, R56, R20, R3 ;  /* 0x0000001438027223 */ /* 0x000fe20000010003 */
[----:B------:R-:W-:Y:S01]  /*6b40*/  MOV R10, RZ ;  /* 0x000000ff000a7202 */ /* 0x000fe20000000f00 */
[----:B------:R1:W-:Y:S01]  /*6b50*/  STL [R1+0x3c], R43 ;  /* 0x00003c2b01007387 */ /* 0x0003e20000100800 */
[----:B------:R-:W-:Y:S01]  /*6b60*/  CS2R R164, SRZ ;  /* 0x0000000000a47805 */ /* 0x000fe2000001ff00 */
[----:B------:R-:W-:Y:S01]  /*6b70*/  FFMA.FTZ R3, R55, R19, R2 ;  /* 0x0000001337037223 */ /* 0x000fe20000010002 */
[----:B------:R-:W-:Y:S02]  /*6b80*/  CS2R R160, SRZ ;  /* 0x0000000000a07805 */ /* 0x000fe4000001ff00 */
[----:B------:R-:W-:-:S02]  /*6b90*/  CS2R R158, SRZ ;  /* 0x00000000009e7805 */ /* 0x000fc4000001ff00 */
[----:B------:R-:W-:Y:S01]  /*6ba0*/  MOV R154, RZ ;  /* 0x000000ff009a7202 */ /* 0x000fe20000000f00 */
[----:B------:R-:W-:Y:S01]  /*6bb0*/  FFMA.FTZ R2, R54, R18, R3 ;  /* 0x0000001236027223 */ /* 0x000fe20000010003 */
[----:B------:R-:W-:Y:S02]  /*6bc0*/  CS2R R8, SRZ ;  /* 0x0000000000087805 */ /* 0x000fe4000001ff00 */
[----:B------:R-:W-:Y:S02]  /*6bd0*/  CS2R R6, SRZ ;  /* 0x0000000000067805 */ /* 0x000fe4000001ff00 */
[----:B------:R-:W-:Y:S01]  /*6be0*/  CS2R R4, SRZ ;  /* 0x0000000000047805 */ /* 0x000fe2000001ff00 */
[----:B------:R-:W-:Y:S01]  /*6bf0*/  FFMA.FTZ R41, R53, R17, R2 ;  /* 0x0000001135297223 */ /* 0x000fe20000010002 */
[----:B-1----:R-:W-:Y:S01]  /*6c00*/  FMUL.FTZ R43, R23, UR6 ;  /* 0x00000006172b7c20 */ /* 0x002fe20008410000 */
[----:B------:R-:W-:Y:S02]  /*6c10*/  CS2R R2, SRZ ;  /* 0x0000000000027805 */ /* 0x000fe4000001ff00 */
[----:B------:R-:W-:Y:S01]  /*6c20*/  FFMA.FTZ R42, R52, R16, R41 ;  /* 0x00000010342a7223 */ /* 0x000fe20000010029 */
[----:B------:R-:W-:Y:S01]  /*6c30*/  FMUL.FTZ R41, R25, UR6 ;  /* 0x0000000619297c20 */ /* 0x000fe20008410000 */
[----:B0-----:R-:W-:-:S04]  /*6c40*/  UISETP.GE.AND UP0, UPT, UR8, 0x1, UPT ;  /* 0x000000010800788c */ /* 0x001fc8000bf06270 */
        /* <DEDUP_REMOVED lines=29> */
[----:B------:R1:W-:Y:S01]  /*6e20*/  STL [R1+0x4], R80 ;  /* 0x0000045001007387 */ /* 0x0003e20000100800 */
[----:B0-----:R-:W-:-:S05]  /*6e30*/  FFMA.FTZ R41, R47, R11, R42 ;  /* 0x0000000b2f297223 */ /* 0x001fca000001002a */
[----:B------:R1:W-:Y:S04]  /*6e40*/  STL [R1+0xc0], R41 ;  /* 0x0000c02901007387 */ /* 0x0003e80000100800 */
[----:B------:R1:W-:Y:S01]  /*6e50*/  STL [R1], R43 ;  /* 0x0000002b01007387 */ /* 0x0003e20000100800 */
[----:B------:R-:W-:Y:S06]  /*6e60*/  BAR.SYNC.DEFER_BLOCKING 0x0 ;  /* 0x0000000000007b1d */ /* 0x000fec0000010000 */
[----:B------:R-:W-:Y:S05]  /*6e70*/  BRA.U !UP0, `(.L_x_670) ;  /* 0x0000004108347547 */ /* 0x000fea000b800000 */
[----:B------:R-:W-:Y:S01]  /*6e80*/  UIMAD UR9, UR11, -0x800, UR27 ;  /* 0xfffff8000b0978a4 */ /* 0x000fe2000f8e021b */
[----:B------:R-:W-:Y:S01]  /*6e90*/  LOP3.LUT R26, R26, 0xfffffffb, RZ, 0xc0, !PT ;  /* 0xfffffffb1a1a7812 */ /* 0x000fe200078ec0ff */
[----:B------:R-:W0:Y:S01]  /*6ea0*/  LDCU.64 UR24, c[0x0][0x3a0] ;  /* 0x00007400ff1877ac */ /* 0x000e220008000a00 */
        /* <DEDUP_REMOVED lines=9> */
[----:B0-----:R-:W-:Y:S02]  /*6f40*/  UIMAD.WIDE.U32 UR30, UR28, UR24, URZ ;  /* 0x000000181c1e72a5 */ /* 0x001fe4000f8e00ff */
[----:B--2---:R-:W-:Y:S01]  /*6f50*/  UIMAD.WIDE.U32 UR32, UR28, UR36, URZ ;  /* 0x000000241c2072a5 */ /* 0x004fe2000f8e00ff */
[----:B------:R-:W0:Y:S03]  /*6f60*/  LDCU UR27, c[0x0][0x388] ;  /* 0x00007100ff1b77ac */ /* 0x000e260008000800 */
[----:B------:R-:W-:Y:S01]  /*6f70*/  @P0 LOP3.LUT R26, R26, 0x4, RZ, 0xfc, !PT ;  /* 0x000000041a1a0812 */ /* 0x000fe200078efcff */
[----:B------:R-:W2:Y:S01]  /*6f80*/  LDCU.64 UR38, c[0x0][0x3a8] ;  /* 0x00007500ff2677ac */ /* 0x000ea20008000a00 */
[----:B------:R-:W0:Y:S01]  /*6f90*/  LDCU.64 UR40, c[0x0][0x3c0] ;  /* 0x00007800ff2877ac */ /* 0x000e220008000a00 */
[----:B------:R-:W0:Y:S01]  /*6fa0*/  LDCU.64 UR42, c[0x0][0x3e0] ;  /* 0x00007c00ff2a77ac */ /* 0x000e220008000a00 */
[----:B------:R-:W0:Y:S01]  /*6fb0*/  LDCU.64 UR44, c[0x0][0x4e0] ;  /* 0x00009c00ff2c77ac */ /* 0x000e220008000a00 */
[----:B------:R-:W0:Y:S01]  /*6fc0*/  LDCU.64 UR46, c[0x0][0x4f0] ;  /* 0x00009e00ff2e77ac */ /* 0x000e220008000a00 */
[----:B------:R-:W0:Y:S01]  /*6fd0*/  LDCU.64 UR48, c[0x0][0x540] ;  /* 0x0000a800ff3077ac */ /* 0x000e220008000a00 */
[----:B------:R-:W0:Y:S01]  /*6fe0*/  LDCU.128 UR12, c[0x0][0x440] ;  /* 0x00008800ff0c77ac */ /* 0x000e220008000c00 */
[----:B------:R-:W-:-:S02]  /*6ff0*/  UIMAD UR29, UR28, UR25, UR31 ;  /* 0x000000191c1d72a4 */ /* 0x000fc4000f8e021f */
[----:B------:R-:W-:Y:S01]  /*7000*/  UIMAD UR37, UR28, UR37, UR33 ;  /* 0x000000251c2572a4 */ /* 0x000fe2000f8e0221 */
[----:B---34-:R-:W-:-:S11]  /*7010*/  UMOV UR8, URZ ;  /* 0x000000ff00087c82 */ /* 0x018fd60008000000 */
.L_x_715:
[----:B------:R-:W-:Y:S01]  /*7020*/  UMOV UR28, UR30 ;  /* 0x0000001e001c7c82 */ /* 0x000fe20008000000 */
[----:B------:R-:W3:Y:S01]  /*7030*/  LDL R108, [R1+0xbc] ;  /* 0x0000bc00016c7983 */ /* 0x000ee20000100800 */
[----:B--2---:R-:W-:-:S03]  /*7040*/  UIMAD.WIDE.U32 UR24, UR8, UR38, UR28 ;  /* 0x00000026081872a5 */ /* 0x004fc6000f8e001c */
[----:B------:R-:W2:Y:S01]  /*7050*/  LDL R107, [R1+0xb8] ;  /* 0x0000b800016b7983 */ /* 0x000ea20000100800 */
[----:B------:R-:W-:Y:S02]  /*7060*/  UIMAD UR25, UR8, UR39, UR25 ;  /* 0x00000027081972a4 */ /* 0x000fe4000f8e0219 */
[----:B0-----:R-:W-:Y:S01]  /*7070*/  ULEA UR26, UP0, UR24, UR12, 0x2 ;  /* 0x0000000c181a7291 */ /* 0x001fe2000f8010ff */
[----:B-1----:R-:W-:Y:S01]  /*7080*/  MOV R43, UR42 ;  /* 0x0000002a002b7c02 */ /* 0x002fe20008000f00 */
[----:B------:R-:W-:Y:S01]  /*7090*/  IMAD.MOV.U32 R41, RZ, RZ, RZ ;  /* 0x000000ffff297224 */ /* 0x000fe200078e00ff */
[----:B------:R-:W-:Y:S01]  /*70a0*/  MOV R40, R78 ;  /* 0x0000004e00287202 */ /* 0x000fe20000000f00 */
[----:B------:R-:W-:Y:S01]  /*70b0*/  ULEA.HI.X UR24, UR24, UR13, UR25, 0x2, UP0 ;  /* 0x0000000d18187291 */ /* 0x000fe200080f1419 */
[----:B------:R-:W4:Y:S03]  /*70c0*/  LDL R106, [R1+0xb4] ;  /* 0x0000b400016a7983 */ /* 0x000f260000100800 */
[----:B------:R-:W-:Y:S01]  /*70d0*/  IMAD.WIDE.U32 R42, R43, UR8, R40 ;  /* 0x000000082b2a7c25 */ /* 0x000fe2000f8e0028 */
[----:B------:R-:W-:Y:S01]  /*70e0*/  MOV R40, UR26 ;  /* 0x0000001a00287c02 */ /* 0x000fe20008000f00 */
[----:B------:R-:W5:Y:S01]  /*70f0*/  LDL R105, [R1+0xb0] ;  /* 0x0000b00001697983 */ /* 0x000f620000100800 */
[----:B------:R-:W-:-:S03]  /*7100*/  MOV R41, UR24 ;  /* 0x0000001800297c02 */ /* 0x000fc60008000f00 */
[----:B------:R-:W5:Y:S04]  /*7110*/  LDL R104, [R1+0xac] ;  /* 0x0000ac0001687983 */ /* 0x000f680000100800 */
[----:B------:R0:W3:Y:S01]  /*7120*/  LDG.E R96, desc[UR34][R40.64] ;  /* 0x0000002228607981 */ /* 0x0000e2000c1e1900 */
[----:B------:R-:W-:Y:S02]  /*7130*/  MOV R63, UR43 ;  /* 0x0000002b003f7c02 */ /* 0x000fe40008000f00 */
[C---:B------:R-:W-:Y:S01]  /*7140*/  LOP3.LUT R77, R78.reuse, 0x20, RZ, 0xfc, !PT ;  /* 0x000000204e4d7812 */ /* 0x040fe200078efcff */
[----:B------:R-:W5:Y:S02]  /*7150*/  LDL R103, [R1+0xa8] ;  /* 0x0000a80001677983 */ /* 0x000f640000100800 */
[----:B------:R-:W-:Y:S01]  /*7160*/  IMAD R43, R63, UR8, R43 ;  /* 0x000000083f2b7c24 */ /* 0x000fe2000f8e022b */
[----:B------:R-:W-:Y:S01]  /*7170*/  LOP3.LUT R76, R78, 0x40, RZ, 0xfc, !PT ;  /* 0x000000404e4c7812 */ /* 0x000fe200078efcff */
[----:B------:R-:W5:Y:S01]  /*7180*/  LDL R102, [R1+0xa4] ;  /* 0x0000a40001667983 */ /* 0x000f620000100800 */
[----:B0-----:R-:W-:-:S02]  /*7190*/  LEA R40, P2, R42, UR22, 0x2 ;  /* 0x000000162a287c11 */ /* 0x001fc4000f8410ff */
[----:B------:R-:W-:Y:S01]  /*71a0*/  ISETP.GE.AND P5, PT, R77, UR9, PT ;  /* 0x000000094d007c0c */ /* 0x000fe2000bfa6270 */
[----:B------:R-:W5:Y:S01]  /*71b0*/  LDL R101, [R1+0xa0] ;  /* 0x0000a00001657983 */ /* 0x000f620000100800 */
[----:B------:R-:W-:Y:S02]  /*71c0*/  LEA.HI.X R41, R42, UR23, R43, 0x2, P2 ;  /* 0x000000172a297c11 */ /* 0x000fe400090f142b */
[----:B------:R-:W-:Y:S02]  /*71d0*/  ISETP.GE.AND P2, PT, R76, UR9, PT ;  /* 0x000000094c007c0c */ /* 0x000fe4000bf46270 */
[----:B------:R-:W-:Y:S02]  /*71e0*/  CS2R R94, SRZ ;  /* 0x00000000005e7805 */ /* 0x000fe4000001ff00 */
[----:B------:R-:W-:Y:S02]  /*71f0*/  CS2R R92, SRZ ;  /* 0x00000000005c7805 */ /* 0x000fe4000001ff00 */
[C---:B------:R-:W-:Y:S01]  /*7200*/  LOP3.LUT R74, R78.reuse, 0x80, RZ, 0xfc, !PT ;  /* 0x000000804e4a7812 */ /* 0x040fe200078efcff */
[----:B------:R-:W5:Y:S01]  /*7210*/  LDL R100, [R1+0x9c] ;  /* 0x00009c0001647983 */ /* 0x000f620000100800 */
[----:B------:R-:W-:-:S02]  /*7220*/  LOP3.LUT R73, R78, 0xa0, RZ, 0xfc, !PT ;  /* 0x000000a04e497812 */ /* 0x000fc400078efcff */
[----:B------:R-:W-:Y:S01]  /*7230*/  LOP3.LUT R72, R78, 0xc0, RZ, 0xfc, !PT ;  /* 0x000000c04e487812 */ /* 0x000fe200078efcff */
[----:B------:R-:W5:Y:S01]  /*7240*/  LDL R99, [R1+0x98] ;  /* 0x0000980001637983 */ /* 0x000f620000100800 */
[----:B------:R-:W-:-:S03]  /*7250*/  ISETP.GE.AND P4, PT, R74, UR9, PT ;  /* 0x000000094a007c0c */ /* 0x000fc6000bf86270 */
[----:B------:R-:W2:Y:S01]  /*7260*/  @!P5 LDG.E R94, desc[UR34][R40.64+0x80] ;  /* 0x00008022285ed981 */ /* 0x000ea2000c1e1900 */
[----:B------:R-:W-:-:S03]  /*7270*/  ISETP.GE.AND P5, PT, R73, UR9, PT ;  /* 0x0000000949007c0c */ /* 0x000fc6000bfa6270 */
[----:B------:R-:W4:Y:S01]  /*7280*/  @!P2 LDG.E R93, desc[UR34][R40.64+0x100] ;  /* 0x00010022285da981 */ /* 0x000f22000c1e1900 */
[----:B------:R-:W-:Y:S02]  /*7290*/  ISETP.GE.AND P2, PT, R72, UR9, PT ;  /* 0x0000000948007c0c */ /* 0x000fe4000bf46270 */
[----:B------:R-:W-:Y:S02]  /*72a0*/  CS2R R90, SRZ ;  /* 0x00000000005a7805 */ /* 0x000fe4000001ff00 */
[----:B------:R-:W-:Y:S02]  /*72b0*/  CS2R R88, SRZ ;  /* 0x0000000000587805 */ /* 0x000fe4000001ff00 */
[C---:B------:R-:W-:Y:S01]  /*72c0*/  LOP3.LUT R71, R78.reuse, 0xe0, RZ, 0xfc, !PT ;  /* 0x000000e04e477812 */ /* 0x040fe200078efcff */
[----:B------:R-:W5:Y:S01]  /*72d0*/  LDL R98, [R1+0x94] ;  /* 0x0000940001627983 */ /* 0x000f620000100800 */
[C---:B------:R-:W-:Y:S02]  /*72e0*/  LOP3.LUT R70, R78.reuse, 0x100, RZ, 0xfc, !PT ;  /* 0x000001004e467812 */ /* 0x040fe400078efcff */
[----:B------:R-:W-:Y:S01]  /*72f0*/  LOP3.LUT R69, R78, 0x120, RZ, 0xfc, !PT ;  /* 0x000001204e457812 */ /* 0x000fe200078efcff */
[----:B------:R-:W5:Y:S01]  /*7300*/  @!P4 LDG.E R91, desc[UR34][R40.64+0x200] ;  /* 0x00020022285bc981 */ /* 0x000f62000c1e1900 */
[----:B------:R-:W-:-:S03]  /*7310*/  ISETP.GE.AND P4, PT, R71, UR9, PT ;  /* 0x0000000947007c0c */ /* 0x000fc6000bf86270 */
[----:B------:R-:W5:Y:S01]  /*7320*/  @!P5 LDG.E R90, desc[UR34][R40.64+0x280] ;  /* 0x00028022285ad981 */ /* 0x000f62000c1e1900 */
[----:B------:R-:W-:-:S03]  /*7330*/  ISETP.GE.AND P5, PT, R70, UR9, PT ;  /* 0x0000000946007c0c */ /* 0x000fc6000bfa6270 */
[----:B------:R-:W5:Y:S01]  /*7340*/  @!P2 LDG.E R88, desc[UR34][R40.64+0x300] ;  /* 0x000300222858a981 */ /* 0x000f62000c1e1900 */
[----:B------:R-:W-:Y:S02]  /*7350*/  ISETP.GE.AND P2, PT, R69, UR9, PT ;  /* 0x0000000945007c0c */ /* 0x000fe4000bf46270 */
[----:B------:R-:W-:Y:S01]  /*7360*/  LOP3.LUT R75, R78, 0x60, RZ, 0xfc, !PT ;  /* 0x000000604e4b7812 */ /* 0x000fe200078efcff */
[----:B------:R-:W5:Y:S01]  /*7370*/  LDL R97, [R1+0x90] ;  /* 0x0000900001617983 */ /* 0x000f620000100800 */
[----:B------:R-:W-:Y:S02]  /*7380*/  LOP3.LUT P6, RZ, R26, 0x4, RZ, 0xc0, !PT ;  /* 0x000000041aff7812 */ /* 0x000fe400078cc0ff */
[----:B------:R-:W-:Y:S02]  /*7390*/  CS2R R84, SRZ ;  /* 0x0000000000547805 */ /* 0x000fe4000001ff00 */
[----:B------:R-:W-:Y:S02]  /*73a0*/  ISETP.GE.AND P3, PT, R75, UR9, PT ;  /* 0x000000094b007c0c */ /* 0x000fe4000bf66270 */
[----:B------:R-:W-:-:S02]  /*73b0*/  CS2R R86, SRZ ;  /* 0x0000000000567805 */ /* 0x000fc4000001ff00 */
[C---:B------:R-:W-:Y:S01]  /*73c0*/  LOP3.LUT R68, R78.reuse, 0x140, RZ, 0xfc, !PT ;  /* 0x000001404e447812 */ /* 0x040fe200078efcff */
[----:B------:R-:W5:Y:S01]  /*73d0*/  @!P4 LDG.E R89, desc[UR34][R40.64+0x380] ;  /* 0x000380222859c981 */ /* 0x000f62000c1e1900 */
[C---:B------:R-:W-:Y:S02]  /*73e0*/  LOP3.LUT R67, R78.reuse, 0x160, RZ, 0xfc, !PT ;  /* 0x000001604e437812 */ /* 0x040fe400078efcff */
[----:B------:R-:W-:Y:S01]  /*73f0*/  LOP3.LUT R66, R78, 0x180, RZ, 0xfc, !PT ;  /* 0x000001804e427812 */ /* 0x000fe200078efcff */
[----:B------:R-:W5:Y:S01]  /*7400*/  @!P5 LDG.E R84, desc[UR34][R40.64+0x400] ;  /* 0x000400222854d981 */ /* 0x000f62000c1e1900 */
[----:B------:R-:W-:Y:S02]  /*7410*/  ISETP.GE.AND P4, PT, R68, UR9, PT ;  /* 0x0000000944007c0c */ /* 0x000fe4000bf86270 */
[----:B------:R-:W-:Y:S01]  /*7420*/  ISETP.GE.AND P5, PT, R67, UR9, PT ;  /* 0x0000000943007c0c */ /* 0x000fe2000bfa6270 */
[----:B------:R-:W5:Y:S01]  /*7430*/  @!P2 LDG.E R87, desc[UR34][R40.64+0x480] ;  /* 0x000480222857a981 */ /* 0x000f62000c1e1900 */
[----:B------:R-:W-:-:S02]  /*7440*/  ISETP.GE.AND P2, PT, R66, UR9, PT ;  /* 0x0000000942007c0c */ /* 0x000fc4000bf46270 */
[----:B------:R-:W-:Y:S01]  /*7450*/  LOP3.LUT R65, R78, 0x1a0, RZ, 0xfc, !PT ;  /* 0x000001a04e417812 */ /* 0x000fe200078efcff */
[----:B------:R-:W2:Y:S01]  /*7460*/  @!P6 LDG.E R95, desc[UR34][R40.64] ;  /* 0x00000022285fe981 */ /* 0x000ea2000c1e1900 */
[----:B------:R-:W-:-:S03]  /*7470*/  CS2R R82, SRZ ;  /* 0x0000000000527805 */ /* 0x000fc6000001ff00 */
[----:B------:R-:W5:Y:S01]  /*7480*/  @!P3 LDG.E R92, desc[UR34][R40.64+0x180] ;  /* 0x00018022285cb981 */ /* 0x000f62000c1e1900 */
[----:B------:R-:W-:Y:S02]  /*7490*/  UMOV UR36, UR32 ;  /* 0x0000002000247c82 */ /* 0x000fe40008000000 */
[----:B------:R-:W-:Y:S01]  /*74a0*/  UIMAD.WIDE.U32 UR24, UR8, UR40, UR36 ;  /* 0x00000028081872a5 */ /* 0x000fe2000f8e0024 */
[----:B------:R-:W5:Y:S04]  /*74b0*/  @!P4 LDG.E R85, desc[UR34][R40.64+0x500] ;  /* 0x000500222855c981 */ /* 0x000f68000c1e1900 */
[----:B------:R-:W5:Y:S04]  /*74c0*/  @!P5 LDG.E R86, desc[UR34][R40.64+0x580] ;  /* 0x000580222856d981 */ /* 0x000f68000c1e1900 */
[----:B------:R-:W5:Y:S01]  /*74d0*/  @!P2 LDG.E R82, desc[UR34][R40.64+0x600] ;  /* 0x000600222852a981 */ /* 0x000f62000c1e1900 */
[----:B---3--:R-:W-:-:S03]  /*74e0*/  R2UR UR36, R96 ;  /* 0x00000000602472ca */ /* 0x008fc600000e0000 */
[----:B------:R-:W3:Y:S01]  /*74f0*/  LDL R96, [R1+0x8c] ;  /* 0x00008c0001607983 */ /* 0x000ee20000100800 */
[----:B------:R-:W-:-:S13]  /*7500*/  ISETP.GE.AND P0, PT, R65, UR9, PT ;  /* 0x0000000941007c0c */ /* 0x000fda000bf06270 */
[----:B------:R-:W-:Y:S01]  /*7510*/  @!P0 SHF.L.U32 R42, R79, 0x4, RZ ;  /* 0x000000044f2a8819 */ /* 0x000fe200000006ff */
[----:B------:R-:W-:Y:S01]  /*7520*/  UIMAD UR25, UR8, UR41, UR25 ;  /* 0x00000029081972a4 */ /* 0x000fe2000f8e0219 */
[----:B------:R-:W-:Y:S01]  /*7530*/  CS2R R80, SRZ ;  /* 0x0000000000507805 */ /* 0x000fe2000001ff00 */
[----:B------:R-:W-:Y:S01]  /*7540*/  ULEA UR26, UP0, UR24, UR14, 0x2 ;  /* 0x0000000e181a7291 */ /* 0x000fe2000f8010ff */
[----:B------:R-:W-:Y:S01]  /*7550*/  @!P0 LOP3.LUT R42, R42, 0x3e00, RZ, 0xc0, !PT ;  /* 0x00003e002a2a8812 */ /* 0x000fe200078ec0ff */
[----:B------:R-:W3:Y:S03]  /*7560*/  @!P0 LDG.E R83, desc[UR34][R40.64+0x680] ;  /* 0x0006802228538981 */ /* 0x000ee6000c1e1900 */
[----:B------:R-:W-:-:S04]  /*7570*/  @!P0 LOP3.LUT R78, R42, 0x1f, R79, 0xf8, !PT ;  /* 0x0000001f2a4e8812 */ /* 0x000fc800078ef84f */
[----:B------:R-:W-:-:S04]  /*7580*/  LOP3.LUT R64, R78, 0x1c0, RZ, 0xfc, !PT ;  /* 0x000001c04e407812 */ /* 0x000fc800078efcff */
[----:B------:R-:W-:-:S13]  /*7590*/  ISETP.GE.AND P3, PT, R64, UR9, PT ;  /* 0x0000000940007c0c */ /* 0x000fda000bf66270 */
[----:B------:R-:W-:Y:S01]  /*75a0*/  @!P3 SHF.L.U32 R42, R79, 0x4, RZ ;  /* 0x000000044f2ab819 */ /* 0x000fe200000006ff */
[----:B------:R-:W-:Y:S01]  /*75b0*/  ULEA.HI.X UR24, UR24, UR15, UR25, 0x2, UP0 ;  /* 0x0000000f18187291 */ /* 0x000fe200080f1419 */
[----:B------:R-:W3:Y:S02]  /*75c0*/  @!P3 LDG.E R80, desc[UR34][R40.64+0x700] ;  /* 0x000700222850b981 */ /* 0x000ee4000c1e1900 */
[----:B------:R-:W-:-:S04]  /*75d0*/  @!P3 LOP3.LUT R42, R42, 0x3e00, RZ, 0xc0, !PT ;  /* 0x00003e002a2ab812 */ /* 0x000fc800078ec0ff */
[----:B------:R-:W-:-:S04]  /*75e0*/  @!P3 LOP3.LUT R78, R42, 0x1f, R79, 0xf8, !PT ;  /* 0x0000001f2a4eb812 */ /* 0x000fc800078ef84f */
[----:B------:R-:W-:-:S04]  /*75f0*/  LOP3.LUT R63, R78, 0x1e0, RZ, 0xfc, !PT ;  /* 0x000001e04e3f7812 */ /* 0x000fc800078efcff */
[----:B------:R-:W-:Y:S02]  /*7600*/  ISETP.GE.AND P4, PT, R63, UR9, PT ;  /* 0x000000093f007c0c */ /* 0x000fe4000bf86270 */
[----:B------:R-:W-:Y:S02]  /*7610*/  MOV R42, UR26 ;  /* 0x0000001a002a7c02 */ /* 0x000fe40008000f00 */
[----:B------:R-:W-:-:S05]  /*7620*/  MOV R43, UR24 ;  /* 0x00000018002b7c02 */ /* 0x000fca0008000f00 */
[----:B------:R-:W3:Y:S04]  /*7630*/  LDG.E R42, desc[UR34][R42.64] ;  /* 0x000000222a2a7981 */ /* 0x000ee8000c1e1900 */
[----:B--2---:R-:W-:Y:S04]  /*7640*/  STS [R108], R95 ;  /* 0x0000005f6c007388 */ /* 0x004fe80000000800 */
[----:B------:R-:W-:Y:S04]  /*7650*/  STS [R107+0x80], R94 ;  /* 0x0000805e6b007388 */ /* 0x000fe80000000800 */
[----:B----4-:R-:W-:Y:S04]  /*7660*/  STS [R106+0x100], R93 ;  /* 0x0001005d6a007388 */ /* 0x010fe80000000800 */
[----:B-----5:R-:W-:Y:S04]  /*7670*/  STS [R105+0x180], R92 ;  /* 0x0001805c69007388 */ /* 0x020fe80000000800 */
[----:B------:R0:W2:Y:S04]  /*7680*/  @!P4 LDG.E R81, desc[UR34][R40.64+0x780] ;  /* 0x000780222851c981 */ /* 0x0000a8000c1e1900 */
[----:B------:R-:W-:Y:S04]  /*7690*/  STS [R104+0x200], R91 ;  /* 0x0002005b68007388 */ /* 0x000fe80000000800 */
[----:B------:R-:W-:Y:S04]  /*76a0*/  STS [R103+0x280], R90 ;  /* 0x0002805a67007388 */ /* 0x000fe80000000800 */
[----:B------:R-:W4:Y:S04]  /*76b0*/  LDL R41, [R1+0x88] ;  /* 0x0000880001297983 */ /* 0x000f280000100800 */
[----:B------:R-:W-:Y:S04]  /*76c0*/  STS [R102+0x300], R88 ;  /* 0x0003005866007388 */ /* 0x000fe80000000800 */
[----:B------:R-:W-:Y:S04]  /*76d0*/  STS [R101+0x380], R89 ;  /* 0x0003805965007388 */ /* 0x000fe80000000800 */
[----:B------:R1:W-:Y:S04]  /*76e0*/  STS [R100+0x400], R84 ;  /* 0x0004005464007388 */ /* 0x0003e80000000800 */
[----:B------:R5:W-:Y:S04]  /*76f0*/  STS [R99+0x480], R87 ;  /* 0x0004805763007388 */ /* 0x000be80000000800 */
[----:B------:R0:W-:Y:S04]  /*7700*/  STS [R98+0x500], R85 ;  /* 0x0005005562007388 */ /* 0x0001e80000000800 */
[----:B-1----:R-:W2:Y:S04]  /*7710*/  LDL R100, [R1+0x84] ;  /* 0x0000840001647983 */ /* 0x002ea80000100800 */
[----:B------:R1:W-:Y:S04]  /*7720*/  STS [R97+0x580], R86 ;  /* 0x0005805661007388 */ /* 0x0003e80000000800 */
[----:B------:R-:W2:Y:S04]  /*7730*/  LDL R43, [R1+0x80] ;  /* 0x00008000012b7983 */ /* 0x000ea80000100800 */
[----:B-----5:R-:W5:Y:S04]  /*7740*/  LDL R99, [R1+0x7c] ;  /* 0x00007c0001637983 */ /* 0x020f680000100800 */
[----:B0-----:R-:W5:Y:S04]  /*7750*/  LDL R98, [R1+0x78] ;  /* 0x0000780001627983 */ /* 0x001f680000100800 */
[----:B-1----:R-:W5:Y:S04]  /*7760*/  LDL R97, [R1+0x74] ;  /* 0x0000740001617983 */ /* 0x002f680000100800 */
[----:B------:R-:W5:Y:S04]  /*7770*/  LDL R91, [R1+0x5c] ;  /* 0x00005c00015b7983 */ /* 0x000f680000100800 */
        /* <DEDUP_REMOVED lines=11> */
[----:B---3--:R0:W-:Y:S04]  /*7830*/  STS [R96+0x600], R82 ;  /* 0x0006005260007388 */ /* 0x0081e80000000800 */
[----:B0-----:R-:W3:Y:S01]  /*7840*/  LDL R96, [R1+0x70] ;  /* 0x0000700001607983 */ /* 0x001ee20000100800 */
[----:B------:R-:W-:-:S05]  /*7850*/  MOV R79, UR36 ;  /* 0x00000024004f7c02 */ /* 0x000fca0008000f00 */
[----:B------:R-:W-:Y:S02]  /*7860*/  FMUL.FTZ R40, R79, 1.4426950216293334961 ;  /* 0x3fb8aa3b4f287820 */ /* 0x000fe40000410000 */
[----:B------:R-:W0:Y:S01]  /*7870*/  S2R R79, SR_TID.X ;  /* 0x00000000004f7919 */ /* 0x000e220000002100 */
[----:B------:R-:W1:Y:S01]  /*7880*/  S2UR UR26, SR_CgaCtaId ;  /* 0x00000000001a79c3 */ /* 0x000e620000008800 */
[----:B------:R-:W-:-:S04]  /*7890*/  UIADD3 UR24, UPT, UPT, UR11, -0x1, URZ ;  /* 0xffffffff0b187890 */ /* 0x000fc8000fffe0ff */
[----:B------:R-:W-:-:S04]  /*78a0*/  ULEA.HI UR25, UR24, UR24, URZ, 0x1 ;  /* 0x0000001818197291 */ /* 0x000fc8000f8f08ff */
[----:B------:R-:W-:-:S04]  /*78b0*/  ULOP3.LUT UR25, UR25, 0xfffffe, URZ, 0xc0, !UPT ;  /* 0x00fffffe19197892 */ /* 0x000fc8000f8ec0ff */
[----:B------:R-:W-:Y:S01]  /*78c0*/  UIADD3 UR25, UPT, UPT, UR24, -UR25, URZ ;  /* 0x8000001918197290 */ /* 0x000fe2000fffe0ff */
[----:B------:R-:W-:-:S03]  /*78d0*/  FMUL.FTZ R150, R40, R46 ;  /* 0x0000002e28967220 */ /* 0x000fc60000410000 */
[----:B------:R-:W-:Y:S01]  /*78e0*/  ULEA UR25, UR25, UR8, 0x8 ;  /* 0x0000000819197291 */ /* 0x000fe2000f8e40ff */
[----:B------:R-:W-:Y:S02]  /*78f0*/  UMOV UR24, 0x400 ;  /* 0x0000040000187882 */ /* 0x000fe40000000000 */
[----:B------:R-:W3:Y:S01]  /*7900*/  MUFU.EX2 R150, R150 ;  /* 0x0000009600967308 */ /* 0x000ee20000000800 */
[----:B-1----:R-:W-:Y:S01]  /*7910*/  ULEA UR24, UR26, UR24, 0x18 ;  /* 0x000000181a187291 */ /* 0x002fe2000f8ec0ff */
[C---:B0-----:R-:W-:Y:S01]  /*7920*/  ISETP.NE.AND P0, PT, R79.reuse, RZ, PT ;  /* 0x000000ff4f00720c */ /* 0x041fe20003f05270 */
        /* <DEDUP_REMOVED lines=10> */
[C---:B------:R-:W-:Y:S01]  /*79d0*/  ISETP.NE.AND P2, PT, R79.reuse, 0x7f, PT ;  /* 0x0000007f4f00780c */ /* 0x040fe20003f45270 */
[----:B------:R-:W0:Y:S08]  /*79e0*/  MUFU.EX2 R117, R117 ;  /* 0x0000007500757308 */ /* 0x000e300000000800 */
[----:B------:R-:W1:Y:S08]  /*79f0*/  MUFU.EX2 R116, R116 ;  /* 0x0000007400747308 */ /* 0x000e700000000800 */
[----:B------:R-:W0:Y:S01]  /*7a00*/  MUFU.EX2 R115, R115 ;  /* 0x0000007300737308 */ /* 0x000e220000000800 */
[----:B----4-:R4:W-:Y:S02]  /*7a10*/  STS [R41+0x680], R83 ;  /* 0x0006805329007388 */ /* 0x0109e40000000800 */
[----:B----4-:R-:W-:-:S04]  /*7a20*/  IADD3 R41, PT, PT, R79, 0x200, RZ ;  /* 0x000002004f297810 */ /* 0x010fc80007ffe0ff */
[----:B------:R-:W-:Y:S01]  /*7a30*/  SEL R41, R41, UR25, P0 ;  /* 0x0000001929297c07 */ /* 0x000fe20008000000 */
[----:B--2---:R-:W-:Y:S04]  /*7a40*/  STS [R100+0x700], R80 ;  /* 0x0007005064007388 */ /* 0x004fe80000000800 */
[----:B------:R2:W-:Y:S01]  /*7a50*/  STS [R43+0x780], R81 ;  /* 0x000780512b007388 */ /* 0x0005e20000000800 */
[----:B------:R-:W-:-:S03]  /*7a60*/  NOP ;  /* 0x0000000000007918 */ /* 0x000fc60000000000 */
[----:B-----5:R-:W4:Y:S01]  /*7a70*/  LDS R107, [R99] ;  /* 0x00000000636b7984 */ /* 0x020f220000000800 */
[----:B--2---:R-:W-:-:S03]  /*7a80*/  LEA R43, R41, UR24, 0x2 ;  /* 0x00000018292b7c11 */ /* 0x004fc6000f8e10ff */
[----:B------:R-:W2:Y:S01]  /*7a90*/  LDS R106, [R98+0x4] ;  /* 0x00000400626a7984 */ /* 0x000ea20000000800 */
[----:B------:R-:W-:-:S03]  /*7aa0*/  FMUL.FTZ R41, R40, R27 ;  /* 0x0000001b28297220 */ /* 0x000fc60000410000 */
[----:B------:R-:W0:Y:S04]  /*7ab0*/  LDS R105, [R97+0x8] ;  /* 0x0000080061697984 */ /* 0x000e280000000800 */
[----:B------:R5:W0:Y:S04]  /*7ac0*/  LDS R99, [R91+0x20] ;  /* 0x000020005b637984 */ /* 0x000a280000000800 */
[----:B------:R1:W0:Y:S04]  /*7ad0*/  LDS R98, [R90+0x24] ;  /* 0x000024005a627984 */ /* 0x0002280000000800 */
[----:B------:R1:W0:Y:S01]  /*7ae0*/  LDS R97, [R89+0x28] ;  /* 0x0000280059617984 */ /* 0x0002220000000800 */
[C---:B-----5:R-:W-:Y:S01]  /*7af0*/  FMUL.FTZ R91, R40.reuse, R31 ;  /* 0x0000001f285b7220 */ /* 0x060fe20000410000 */
[C---:B-1----:R-:W-:Y:S01]  /*7b00*/  FMUL.FTZ R90, R40.reuse, R30 ;  /* 0x0000001e285a7220 */ /* 0x042fe20000410000 */
[----:B------:R-:W1:Y:S01]  /*7b10*/  MUFU.EX2 R114, R114 ;  /* 0x0000007200727308 */ /* 0x000e620000000800 */
[----:B------:R-:W0:Y:S01]  /*7b20*/  LDS R103, [R95+0x10] ;  /* 0x000010005f677984 */ /* 0x000e220000000800 */
[----:B------:R-:W-:-:S03]  /*7b30*/  FMUL.FTZ R89, R40, R29 ;  /* 0x0000001d28597220 */ /* 0x000fc60000410000 */
[----:B------:R-:W0:Y:S03]  /*7b40*/  LDS R102, [R94+0x14] ;  /* 0x000014005e667984 */ /* 0x000e260000000800 */
[----:B------:R-:W0:Y:S01]  /*7b50*/  MUFU.EX2 R113, R113 ;  /* 0x0000007100717308 */ /* 0x000e220000000800 */
[----:B------:R-:W0:Y:S01]  /*7b60*/  LDS R101, [R93+0x18] ;  /* 0x000018005d657984 */ /* 0x000e220000000800 */
[----:B------:R-:W-:-:S03]  /*7b70*/  R2UR UR28, R42 ;  /* 0x000000002a1c72ca */ /* 0x000fc600000e0000 */
[----:B------:R-:W0:Y:S03]  /*7b80*/  LDS R100, [R92+0x1c] ;  /* 0x00001c005c647984 */ /* 0x000e260000000800 */
[----:B------:R-:W0:Y:S01]  /*7b90*/  MUFU.EX2 R112, R112 ;  /* 0x0000007000707308 */ /* 0x000e220000000800 */
[----:B------:R-:W0:Y:S01]  /*7ba0*/  LDS R95, [R87+0x30] ;  /* 0x00003000575f7984 */ /* 0x000e220000000800 */
[----:B------:R-:W-:Y:S03]  /*7bb0*/  BSSY.RECONVERGENT B0, `(.L_x_671) ;  /* 0x000001e000007945 */ /* 0x000fe60003800200 */
[----:B------:R-:W0:Y:S03]  /*7bc0*/  LDS R94, [R86+0x34] ;  /* 0x00003400565e7984 */ /* 0x000e260000000800 */
[----:B------:R-:W0:Y:S01]  /*7bd0*/  MUFU.EX2 R111, R111 ;  /* 0x0000006f006f7308 */ /* 0x000e220000000800 */
[----:B------:R-:W0:Y:S04]  /*7be0*/  LDS R93, [R85+0x38] ;  /* 0x00003800555d7984 */ /* 0x000e280000000800 */
[----:B------:R-:W0:Y:S03]  /*7bf0*/  LDS R92, [R84+0x3c] ;  /* 0x00003c00545c7984 */ /* 0x000e260000000800 */
[----:B------:R-:W0:Y:S08]  /*7c00*/  MUFU.EX2 R110, R110 ;  /* 0x0000006e006e7308 */ /* 0x000e300000000800 */
[----:B------:R-:W0:Y:S08]  /*7c10*/  MUFU.EX2 R109, R109 ;  /* 0x0000006d006d7308 */ /* 0x000e300000000800 */
[----:B------:R-:W0:Y:S08]  /*7c20*/  MUFU.EX2 R108, R108 ;  /* 0x0000006c006c7308 */ /* 0x000e300000000800 */
[----:B------:R-:W0:Y:S08]  /*7c30*/  MUFU.EX2 R91, R91 ;  /* 0x0000005b005b7308 */ /* 0x000e300000000800 */
[----:B------:R-:W0:Y:S08]  /*7c40*/  MUFU.EX2 R90, R90 ;  /* 0x0000005a005a7308 */ /* 0x000e300000000800 */
[----:B------:R-:W0:Y:S08]  /*7c50*/  MUFU.EX2 R89, R89 ;  /* 0x0000005900597308 */ /* 0x000e300000000800 */
[----:B------:R-:W0:Y:S01]  /*7c60*/  MUFU.EX2 R41, R41 ;  /* 0x0000002900297308 */ /* 0x000e220000000800 */
[----:B---3--:R-:W3:Y:S04]  /*7c70*/  LDS R104, [R96+0xc] ;  /* 0x00000c0060687984 */ /* 0x008ee80000000800 */
[----:B------:R5:W0:Y:S02]  /*7c80*/  LDS R96, [R88+0x2c] ;  /* 0x00002c0058607984 */ /* 0x000a240000000800 */
[----:B-----5:R-:W-:-:S06]  /*7c90*/  FMUL.FTZ R88, R40, R28 ;  /* 0x0000001c28587220 */ /* 0x020fcc0000410000 */
[----:B------:R-:W0:Y:S01]  /*7ca0*/  MUFU.EX2 R88, R88 ;  /* 0x0000005800587308 */ /* 0x000e220000000800 */
[----:B------:R0:W-:Y:S01]  /*7cb0*/  STS [R43+0x4c60], R150 ;  /* 0x004c60962b007388 */ /* 0x0001e20000000800 */
[----:B------:R-:W-:Y:S06]  /*7cc0*/  BAR.SYNC.DEFER_BLOCKING 0x0 ;  /* 0x0000000000007b1d */ /* 0x000fec0000010000 */
[----:B-12-4-:R-:W-:Y:S05]  /*7cd0*/  @P2 BRA `(.L_x_672) ;  /* 0x0000000000242947 */ /* 0x016fea0003800000 */
[----:B------:R-:W-:Y:S01]  /*7ce0*/  UISETP.NE.AND UP0, UPT, UR11, UR50, UPT ;  /* 0x000000320b00728c */ /* 0x000fe2000bf05270 */
[----:B------:R-:W-:-:S08]  /*7cf0*/  HFMA2 R40, -RZ, RZ, 1.875, 0 ;  /* 0x3f800000ff287431 */ /* 0x000fd000000001ff */
[----:B------:R-:W-:Y:S05]  /*7d00*/  BRA.U !UP0, `(.L_x_673) ;  /* 0x0000000108207547 */ /* 0x000fea000b800000 */
[----:B------:R-:W-:-:S04]  /*7d10*/  USHF.L.U32 UR25, UR11, 0x8, URZ ;  /* 0x000000080b197899 */ /* 0x000fc800080006ff */
[----:B------:R-:W-:-:S04]  /*7d20*/  ULOP3.LUT UR25, UR25, 0x100, URZ, 0xc0, !UPT ;  /* 0x0000010019197892 */ /* 0x000fc8000f8ec0ff */
[----:B------:R-:W-:-:S04]  /*7d30*/  UIADD3 UR25, UPT, UPT, UR25, UR8, URZ ;  /* 0x0000000819197290 */ /* 0x000fc8000fffe0ff */
[----:B------:R-:W-:-:S09]  /*7d40*/  ULEA UR25, UR25, UR24, 0x2 ;  /* 0x0000001819197291 */ /* 0x000fd2000f8e10ff */
[----:B------:R-:W2:Y:S01]  /*7d50*/  LDS R40, [UR25+0x4c60] ;  /* 0x004c6019ff287984 */ /* 0x000ea20008000800 */
[----:B------:R-:W-:Y:S05]  /*7d60*/  BRA `(.L_x_673) ;  /* 0x0000000000087947 */ /* 0x000fea0003800000 */
.L_x_672:
[----:B------:R-:W-:-:S06]  /*7d70*/  LEA R40, R79, UR24, 0x2 ;  /* 0x000000184f287c11 */ /* 0x000fcc000f8e10ff */
[----:B------:R-:W1:Y:S02]  /*7d80*/  LDS R40, [R40+0x5464] ;  /* 0x0054640028287984 */ /* 0x000e640000000800 */
.L_x_673:
[----:B------:R-:W-:Y:S05]  /*7d90*/  BSYNC.RECONVERGENT B0 ;  /* 0x0000000000007941 */ /* 0x000fea0003800200 */
.L_x_671:
[----:B------:R-:W4:Y:S01]  /*7da0*/  @P1 LDC R80, c[0x0][0x38c] ;  /* 0x0000e300ff501b82 */ /* 0x000f220000000800 */
[----:B------:R-:W-:Y:S02]  /*7db0*/  MOV R42, UR11 ;  /* 0x0000000b002a7c02 */ /* 0x000fe40008000f00 */
[----:B------:R-:W-:Y:S02]  /*7dc0*/  MOV R81, 0x8 ;  /* 0x0000000800517802 */ /* 0x000fe40000000f00 */
[----:B------:R-:W-:Y:S02]  /*7dd0*/  @P1 IADD3 R42, PT, PT, R42, -0x2, RZ ;  /* 0xfffffffe2a2a1810 */ /* 0x000fe40007ffe0ff */
[----:B0-----:R-:W-:Y:S01]  /*7de0*/  MOV R43, RZ ;  /* 0x000000ff002b7202 */ /* 0x001fe20000000f00 */
[----:B------:R-:W-:Y:S01]  /*7df0*/  FMUL.FTZ R134, R62, R46 ;  /* 0x0000002e3e867220 */ /* 0x000fe20000410000 */
[----:B------:R-:W-:Y:S01]  /*7e00*/  FMUL.FTZ R133, R61, R45 ;  /* 0x0000002d3d857220 */ /* 0x000fe20000410000 */
[----:B------:R-:W-:Y:S01]  /*7e10*/  FMUL.FTZ R132, R60, R44 ;  /* 0x0000002c3c847220 */ /* 0x000fe20000410000 */
        /* <DEDUP_REMOVED lines=56> */
[----:B------:R-:W4:Y:S01]  /*81a0*/  S2R R141, SR_LANEID ;  /* 0x00000000008d7919 */ /* 0x000f220000000000 */
[----:B------:R-:W-:Y:S01]  /*81b0*/  LOP3.LUT R26, R26, 0xfffffffe, RZ, 0xc0, !PT ;  /* 0xfffffffe1a1a7812 */ /* 0x000fe200078ec0ff */
[----:B------:R-:W-:Y:S01]  /*81c0*/  UMOV UR25, 0xffffffff ;  /* 0xffffffff00197882 */ /* 0x000fe20000000000 */
[----:B------:R-:W-:-:S05]  /*81d0*/  IMAD R135, R79, R135, UR24 ;  /* 0x000000184f877e24 */ /* 0x000fca000f8e0287 */
[----:B0-----:R-:W-:Y:S04]  /*81e0*/  LDS.64 R80, [R135+0x4250] ;  /* 0x0042500087507984 */ /* 0x001fe80000000a00 */
[----:B------:R-:W0:Y:S04]  /*81f0*/  LDS.64 R82, [R135+0x4258] ;  /* 0x0042580087527984 */ /* 0x000e280000000a00 */
[----:B------:R-:W1:Y:S04]  /*8200*/  LDS.64 R84, [R135+0x4260] ;  /* 0x0042600087547984 */ /* 0x000e680000000a00 */
[----:B------:R-:W2:Y:S01]  /*8210*/  LDS.64 R86, [R135+0x4268] ;  /* 0x0042680087567984 */ /* 0x000ea20000000a00 */
[----:B----4-:R-:W-:-:S02]  /*8220*/  ISETP.GE.AND P4, PT, R141, 0x10, PT ;  /* 0x000000108d00780c */ /* 0x010fc40003f86270 */
[C---:B------:R-:W-:Y:S02]  /*8230*/  ISETP.GE.AND P2, PT, R141.reuse, 0x8, PT ;  /* 0x000000088d00780c */ /* 0x040fe40003f46270 */
[C---:B------:R-:W-:Y:S02]  /*8240*/  ISETP.GE.AND P3, PT, R141.reuse, 0x4, PT ;  /* 0x000000048d00780c */ /* 0x040fe40003f66270 */
[----:B------:R-:W-:-:S07]  /*8250*/  ISETP.GE.AND P5, PT, R141, 0x1, PT ;  /* 0x000000018d00780c */ /* 0x000fce0003fa6270 */
[----:B------:R-:W-:Y:S02]  /*8260*/  @P4 LOP3.LUT R26, R26, 0x1, RZ, 0xfc, !PT ;  /* 0x000000011a1a4812 */ /* 0x000fe400078efcff */
[----:B------:R-:W-:Y:S01]  /*8270*/  ISETP.GE.AND P4, PT, R141, 0x2, PT ;  /* 0x000000028d00780c */ /* 0x000fe20003f86270 */
[-C--:B0-----:R-:W-:Y:S01]  /*8280*/  FMUL.FTZ R136, R80, R82.reuse ;  /* 0x0000005250887220 */ /* 0x081fe20000410000 */
[----:B------:R-:W-:-:S03]  /*8290*/  FFMA.FTZ R137, R81, R82, R83 ;  /* 0x0000005251897223 */ /* 0x000fc60000010053 */
[C---:B-1----:R-:W-:Y:S01]  /*82a0*/  FMUL.FTZ R136, R84.reuse, R136 ;  /* 0x0000008854887220 */ /* 0x042fe20000410000 */
        /* <DEDUP_REMOVED lines=26> */
.L_x_733:
[----:B------:R-:W-:Y:S01]  /*8450*/  ISETP.GE.AND P2, PT, R141, 0x10, PT ;  /* 0x000000108d00780c */ /* 0x000fe20003f46270 */
[----:B--2---:R-:W-:Y:S01]  /*8460*/  FFMA.FTZ R86, R136, R86, R138 ;  /* 0x0000005688567223 */ /* 0x004fe2000001008a */
[----:B------:R-:W-:-:S11]  /*8470*/  UMOV UR25, 0xffffffff ;  /* 0xffffffff00197882 */ /* 0x000fd60000000000 */
[----:B01----:R-:W-:Y:S01]  /*8480*/  @P2 FMUL.FTZ R136, R136, R137 ;  /* 0x0000008988882220 */ /* 0x003fe20000410000 */
[----:B------:R-:W-:Y:S01]  /*8490*/  FSEL R137, R138, R86, !P2 ;  /* 0x000000568a897208 */ /* 0x000fe20005000000 */
[----:B------:R-:W-:Y:S06]  /*84a0*/  BRA.DIV UR25, `(.L_x_676) ;  /* 0x0000005219c07947 */ /* 0x000fec000b800000 */
.L_x_736:
[----:B------:R-:W-:-:S03]  /*84b0*/  UMOV UR25, 0xffffffff ;  /* 0xffffffff00197882 */ /* 0x000fc60000000000 */
[----:B------:R-:W-:Y:S05]  /*84c0*/  BRA.DIV UR25, `(.L_x_677) ;  /* 0x0000005219e07947 */ /* 0x000fea000b800000 */
.L_x_739:
[----:B------:R-:W-:-:S03]  /*84d0*/  UMOV UR25, 0xffffffff ;  /* 0xffffffff00197882 */ /* 0x000fc60000000000 */
[----:B------:R-:W-:Y:S05]  /*84e0*/  BRA.DIV UR25, `(.L_x_678) ;  /* 0x0000005619007947 */ /* 0x000fea000b800000 */
[----:B------:R-:W0:Y:S04]  /*84f0*/  SHFL.UP PT, R136, R136, 0x1, RZ ;  /* 0x0420000088887989 */ /* 0x000e2800000e00ff */
[----:B------:R-:W1:Y:S04]  /*8500*/  SHFL.UP PT, R137, R137, 0x1, RZ ;  /* 0x0420000089897989 */ /* 0x000e6800000e00ff */
[----:B-----5:R-:W2:Y:S04]  /*8510*/  SHFL.IDX PT, R42, R42, RZ, 0x1f ;  /* 0x00001fff2a2a7589 */ /* 0x020ea800000e0000 */
[----:B------:R-:W4:Y:S02]  /*8520*/  SHFL.IDX PT, R43, R43, RZ, 0x1f ;  /* 0x00001fff2b2b7589 */ /* 0x000f2400000e0000 */
.L_x_745:
        /* <DEDUP_REMOVED lines=12> */
.L_x_674:
[----:B------:R-:W-:Y:S05]  /*85f0*/  WARPSYNC.ALL ;  /* 0x0000000000007948 */ /* 0x000fea0003800000 */
[----:B------:R-:W-:Y:S01]  /*8600*/  LOP3.LUT P0, RZ, R79, 0x1f, RZ, 0xc0, !PT ;  /* 0x0000001f4fff7812 */ /* 0x000fe2000780c0ff */
[----:B------:R-:W-:Y:S01]  /*8610*/  BAR.SYNC.DEFER_BLOCKING 0x0 ;  /* 0x0000000000007b1d */ /* 0x000fe20000010000 */
[----:B------:R-:W-:Y:S01]  /*8620*/  FMUL.FTZ R149, R92, UR28 ;  /* 0x0000001c5c957c20 */ /* 0x000fe20008410000 */
[----:B------:R-:W-:Y:S01]  /*8630*/  FMUL.FTZ R148, R93, UR28 ;  /* 0x0000001c5d947c20 */ /* 0x000fe20008410000 */
[----:B------:R-:W-:Y:S01]  /*8640*/  FMUL.FTZ R147, R94, UR28 ;  /* 0x0000001c5e937c20 */ /* 0x000fe20008410000 */
[----:B012-4-:R-:W-:Y:S01]  /*8650*/  FMUL.FTZ R80, R41, R40 ;  /* 0x0000002829507220 */ /* 0x017fe20000410000 */
        /* <DEDUP_REMOVED lines=42> */
[----:B---3--:R-:W-:Y:S01]  /*8900*/  FMUL.FTZ R137, R104, UR28 ;  /* 0x0000001c68897c20 */ /* 0x008fe20008410000 */
        /* <DEDUP_REMOVED lines=67> */
[----:B------:R-:W-:Y:S02]  /*8d40*/  @P2 MOV R163, R86 ;  /* 0x0000005600a32202 */ /* 0x000fe40000000f00 */
[----:B------:R-:W-:-:S03]  /*8d50*/  @P2 MOV R162, R151 ;  /* 0x0000009700a22202 */ /* 0x000fc60000000f00 */
[----:B------:R-:W0:Y:S01]  /*8d60*/  SHFL.DOWN PT, R86, R163, 0x2, 0x1f ;  /* 0x08401f00a3567f89 */ /* 0x000e2200000e0000 */
[----:B------:R-:W-:-:S03]  /*8d70*/  ISETP.GT.U32.AND P2, PT, R156, 0x1d, PT ;  /* 0x0000001d9c00780c */ /* 0x000fc60003f44070 */
[----:B------:R-:W1:Y:S10]  /*8d80*/  SHFL.DOWN PT, R151, R162, 0x2, 0x1f ;  /* 0x08401f00a2977f89 */ /* 0x000e7400000e0000 */
[C---:B0-----:R-:W-:Y:S01]  /*8d90*/  @!P2 FFMA.FTZ R86, R162.reuse, R86, R163 ;  /* 0x00000056a256a223 */ /* 0x041fe200000100a3 */
[----:B-1----:R-:W-:-:S04]  /*8da0*/  @!P2 FMUL.FTZ R151, R162, R151 ;  /* 0x00000097a297a220 */ /* 0x002fc80000410000 */
[----:B------:R-:W-:Y:S02]  /*8db0*/  @!P2 MOV R163, R86 ;  /* 0x0000005600a3a202 */ /* 0x000fe40000000f00 */
[----:B------:R-:W-:-:S03]  /*8dc0*/  @!P2 MOV R162, R151 ;  /* 0x0000009700a2a202 */ /* 0x000fc60000000f00 */
[----:B------:R-:W0:Y:S04]  /*8dd0*/  SHFL.DOWN PT, R86, R163, 0x4, 0x1f ;  /* 0x08801f00a3567f89 */ /* 0x000e2800000e0000 */
[----:B------:R-:W1:Y:S01]  /*8de0*/  SHFL.DOWN PT, R151, R162, 0x4, 0x1f ;  /* 0x08801f00a2977f89 */ /* 0x000e6200000e0000 */
        /* <DEDUP_REMOVED lines=24> */
.L_x_762:
        /* <DEDUP_REMOVED lines=14> */
.L_x_679:
        /* <DEDUP_REMOVED lines=40> */
[----:B------:R-:W-:Y:S01]  /*92d0*/  FMUL.FTZ R43, R21, R43 ;  /* 0x0000002b152b7220 */ /* 0x000fe20000410000 */
        /* <DEDUP_REMOVED lines=72> */
[----:B------:R-:W-:Y:S01]  /*9760*/  FFMA.FTZ R117, R117, R116, R134 ;  /* 0x0000007475757223 */ /* 0x000fe20000010086 */
        /* <DEDUP_REMOVED lines=35> */
[C---:B------:R-:W-:Y:S01]  /*99a0*/  FMUL.FTZ R92, R110.reuse, UR36 ;  /* 0x000000246e5c7c20 */ /* 0x040fe20008410000 */
        /* <DEDUP_REMOVED lines=47> */
[----:B------:R-:W-:Y:S01]  /*9ca0*/  HFMA2 R43, -RZ, RZ, 0, 0 ;  /* 0x00000000ff2b7431 */ /* 0x000fe200000001ff */
[----:B------:R-:W-:Y:S01]  /*9cb0*/  MOV R42, R79 ;  /* 0x0000004f002a7202 */ /* 0x000fe20000000f00 */
[----:B------:R-:W-:Y:S01]  /*9cc0*/  FMUL.FTZ R94, R94, R98 ;  /* 0x000000625e5e7220 */ /* 0x000fe20000410000 */
[----:B------:R-:W-:Y:S01]  /*9cd0*/  FMUL.FTZ R98, R90, UR36 ;  /* 0x000000245a627c20 */ /* 0x000fe20008410000 */
[----:B-1----:R-:W-:Y:S02]  /*9ce0*/  IMAD R101, R41, UR25, RZ ;  /* 0x0000001929657c24 */ /* 0x002fe4000f8e02ff */
[----:B------:R-:W-:Y:S01]  /*9cf0*/  FFMA.FTZ R41, R50, -R30, R122 ;  /* 0x8000001e32297223 */ /* 0x000fe2000001007a */
[----:B------:R-:W-:Y:S01]  /*9d00*/  FMUL.FTZ R97, R123, R98 ;  /* 0x000000627b617220 */ /* 0x000fe20000410000 */
[----:B------:R-:W-:-:S04]  /*9d10*/  IMAD.WIDE.U32 R42, R40, UR25, R42 ;  /* 0x00000019282a7c25 */ /* 0x000fc8000f8e002a */
[----:B------:R-:W-:Y:S01]  /*9d20*/  FMUL.FTZ R98, R89, UR36 ;  /* 0x0000002459627c20 */ /* 0x000fe20008410000 */
[----:B------:R-:W-:Y:S02]  /*9d30*/  IADD3 R43, PT, PT, R43, R101, RZ ;  /* 0x000000652b2b7210 */ /* 0x000fe40007ffe0ff */
[----:B------:R-:W-:Y:S01]  /*9d40*/  IADD3 R101, PT, PT, R79, 0x80, RZ ;  /* 0x000000804f657810 */ /* 0x000fe20007ffe0ff */
        /* <DEDUP_REMOVED lines=18> */
[C---:B------:R-:W-:Y:S02]  /*9e70*/  FMUL.FTZ R43, R148.reuse, R28 ;  /* 0x0000001c942b7220 */ /* 0x040fe40000410000 */
        /* <DEDUP_REMOVED lines=33> */
.L_x_682:
[----:B------:R-:W-:Y:S05]  /*a090*/  BSYNC.RECONVERGENT B0 ;  /* 0x0000000000007941 */ /* 0x000fea0003800200 */
.L_x_681:
[----:B------:R-:W-:Y:S04]  /*a0a0*/  BSSY.RECONVERGENT B0, `(.L_x_683) ;  /* 0x0000003000007945 */ /* 0x000fe80003800200 */
[----:B------:R-:W-:Y:S05]  /*a0b0*/  @!P3 BRA `(.L_x_684) ;  /* 0x000000000004b947 */ /* 0x000fea0003800000 */
[----:B------:R1:W-:Y:S02]  /*a0c0*/  REDG.E.ADD.F32.FTZ.RN.STRONG.GPU desc[UR34][R42.64+0x200], R101 ;  /* 0x000200652a0079a6 */ /* 0x0003e4000c12f322 */
.L_x_684:
[----:B------:R-:W-:Y:S05]  /*a0d0*/  BSYNC.RECONVERGENT B0 ;  /* 0x0000000000007941 */ /* 0x000fea0003800200 */
.L_x_683:
[----:B------:R-:W2:Y:S01]  /*a0e0*/  LDS R118, [R118+0x2510] ;  /* 0x0025100076767984 */ /* 0x000ea20000000800 */
[----:B------:R-:W-:Y:S01]  /*a0f0*/  BSSY.RECONVERGENT B0, `(.L_x_685) ;  /* 0x0000004000007945 */ /* 0x000fe20003800200 */
[----:B-1----:R-:W-:-:S03]  /*a100*/  IADD3 R101, PT, PT, R79, 0x180, RZ ;  /* 0x000001804f657810 */ /* 0x002fc60007ffe0ff */
[----:B------:R-:W-:Y:S05]  /*a110*/  @!P4 BRA `(.L_x_686) ;  /* 0x000000000004c947 */ /* 0x000fea0003800000 */
[----:B--2---:R1:W-:Y:S02]  /*a120*/  REDG.E.ADD.F32.FTZ.RN.STRONG.GPU desc[UR34][R42.64+0x400], R118 ;  /* 0x000400762a0079a6 */ /* 0x0043e4000c12f322 */
.L_x_686:
[----:B------:R-:W-:Y:S05]  /*a130*/  BSYNC.RECONVERGENT B0 ;  /* 0x0000000000007941 */ /* 0x000fea0003800200 */
.L_x_685:
[-C--:B------:R-:W-:Y:S01]  /*a140*/  LEA.HI R101, R101, R79.reuse, RZ, 0x1b ;  /* 0x0000004f65657211 */ /* 0x080fe200078fd8ff */
[----:B------:R-:W-:Y:S01]  /*a150*/  BSSY.RECONVERGENT B0, `(.L_x_687) ;  /* 0x000000f000007945 */ /* 0x000fe20003800200 */
[----:B------:R-:W-:Y:S01]  /*a160*/  ISETP.GE.AND P2, PT, R80, 0x181, PT ;  /* 0x000001815000780c */ /* 0x000fe20003f46270 */
[----:B------:R-:W-:Y:S01]  /*a170*/  VIADD R120, R79, 0x300 ;  /* 0x000003004f787836 */ /* 0x000fe20000000000 */
        /* <DEDUP_REMOVED lines=9> */
[----:B------:R-:W-:Y:S01]  /*a210*/  LEA.HI R119, R119, R79, RZ, 0x1b ;  /* 0x0000004f77777211 */ /* 0x000fe200078fd8ff */
[----:B------:R-:W-:Y:S08]  /*a220*/  @!P2 BRA `(.L_x_688) ;  /* 0x000000000004a947 */ /* 0x000ff00003800000 */
[----:B0-----:R1:W-:Y:S02]  /*a230*/  REDG.E.ADD.F32.FTZ.RN.STRONG.GPU desc[UR34][R42.64+0x600], R101 ;  /* 0x000600652a0079a6 */ /* 0x0013e4000c12f322 */
.L_x_688:
[----:B------:R-:W-:Y:S05]  /*a240*/  BSYNC.RECONVERGENT B0 ;  /* 0x0000000000007941 */ /* 0x000fea0003800200 */
.L_x_687:
[----:B------:R-:W2:Y:S01]  /*a250*/  LDS R118, [R118+0x2910] ;  /* 0x0029100076767984 */ /* 0x000ea20000000800 */
[----:B------:R-:W-:Y:S01]  /*a260*/  BSSY.RECONVERGENT B0, `(.L_x_689) ;  /* 0x0000005000007945 */ /* 0x000fe20003800200 */
[----:B01----:R-:W-:Y:S02]  /*a270*/  LEA.HI R101, R120, R79, RZ, 0x1b ;  /* 0x0000004f78657211 */ /* 0x003fe400078fd8ff */
[----:B------:R-:W-:Y:S01]  /*a280*/  LEA R119, R119, UR24, 0x2 ;  /* 0x0000001877777c11 */ /* 0x000fe2000f8e10ff */
[----:B------:R-:W-:Y:S06]  /*a290*/  @!P3 BRA `(.L_x_690) ;  /* 0x000000000004b947 */ /* 0x000fec0003800000 */
[----:B--2---:R0:W-:Y:S02]  /*a2a0*/  REDG.E.ADD.F32.FTZ.RN.STRONG.GPU desc[UR34][R42.64+0x800], R118 ;  /* 0x000800762a0079a6 */ /* 0x0041e4000c12f322 */
.L_x_690:
[----:B------:R-:W-:Y:S05]  /*a2b0*/  BSYNC.RECONVERGENT B0 ;  /* 0x0000000000007941 */ /* 0x000fea0003800200 */
.L_x_689:
[----:B------:R-:W1:Y:S01]  /*a2c0*/  LDS R119, [R119+0x2b10] ;  /* 0x002b100077777984 */ /* 0x000e620000000800 */
[----:B------:R-:W-:Y:S01]  /*a2d0*/  BSSY.RECONVERGENT B0, `(.L_x_691) ;  /* 0x0000004000007945 */ /* 0x000fe20003800200 */
[----:B------:R-:W-:-:S03]  /*a2e0*/  LEA R101, R101, UR24, 0x2 ;  /* 0x0000001865657c11 */ /* 0x000fc6000f8e10ff */
[----:B------:R-:W-:Y:S05]  /*a2f0*/  @!P4 BRA `(.L_x_692) ;  /* 0x000000000004c947 */ /* 0x000fea0003800000 */
[----:B-1----:R3:W-:Y:S02]  /*a300*/  REDG.E.ADD.F32.FTZ.RN.STRONG.GPU desc[UR34][R42.64+0xa00], R119 ;  /* 0x000a00772a0079a6 */ /* 0x0027e4000c12f322 */
.L_x_692:
[----:B------:R-:W-:Y:S05]  /*a310*/  BSYNC.RECONVERGENT B0 ;  /* 0x0000000000007941 */ /* 0x000fea0003800200 */
.L_x_691:
[----:B------:R-:W4:Y:S01]  /*a320*/  LDS R101, [R101+0x2d10] ;  /* 0x002d100065657984 */ /* 0x000f220000000800 */
[----:B------:R-:W-:Y:S01]  /*a330*/  BSSY.RECONVERGENT B0, `(.L_x_693) ;  /* 0x0000004000007945 */ /* 0x000fe20003800200 */
[----:B0-2---:R-:W-:-:S03]  /*a340*/  IADD3 R118, PT, PT, R79, 0x380, RZ ;  /* 0x000003804f767810 */ /* 0x005fc60007ffe0ff */
[----:B------:R-:W-:Y:S05]  /*a350*/  @!P5 BRA `(.L_x_694) ;  /* 0x000000000004d947 */ /* 0x000fea0003800000 */
[----:B----4-:R0:W-:Y:S02]  /*a360*/  REDG.E.ADD.F32.FTZ.RN.STRONG.GPU desc[UR34][R42.64+0xc00], R101 ;  /* 0x000c00652a0079a6 */ /* 0x0101e4000c12f322 */
.L_x_694:
[----:B------:R-:W-:Y:S05]  /*a370*/  BSYNC.RECONVERGENT B0 ;  /* 0x0000000000007941 */ /* 0x000fea0003800200 */
.L_x_693:
        /* <DEDUP_REMOVED lines=16> */
.L_x_696:
[----:B------:R-:W-:Y:S05]  /*a480*/  BSYNC.RECONVERGENT B0 ;  /* 0x0000000000007941 */ /* 0x000fea0003800200 */
.L_x_695:
[----:B------:R-:W2:Y:S01]  /*a490*/  LDS R118, [R118+0x3110] ;  /* 0x0031100076767984 */ /* 0x000ea20000000800 */
[----:B------:R-:W-:Y:S01]  /*a4a0*/  BSSY.RECONVERGENT B0, `(.L_x_697) ;  /* 0x0000005000007945 */ /* 0x000fe20003800200 */
[----:B01----:R-:W-:Y:S02]  /*a4b0*/  LEA.HI R101, R120, R79, RZ, 0x1b ;  /* 0x0000004f78657211 */ /* 0x003fe400078fd8ff */
[----:B------:R-:W-:Y:S01]  /*a4c0*/  LEA R119, R119, UR24, 0x2 ;  /* 0x0000001877777c11 */ /* 0x000fe2000f8e10ff */
[----:B------:R-:W-:Y:S06]  /*a4d0*/  @!P3 BRA `(.L_x_698) ;  /* 0x000000000004b947 */ /* 0x000fec0003800000 */
[----:B--2---:R0:W-:Y:S02]  /*a4e0*/  REDG.E.ADD.F32.FTZ.RN.STRONG.GPU desc[UR34][R42.64+0x1000], R118 ;  /* 0x001000762a0079a6 */ /* 0x0041e4000c12f322 */
.L_x_698:
[----:B------:R-:W-:Y:S05]  /*a4f0*/  BSYNC.RECONVERGENT B0 ;  /* 0x0000000000007941 */ /* 0x000fea0003800200 */
.L_x_697:
[----:B------:R-:W1:Y:S01]  /*a500*/  LDS R119, [R119+0x3310] ;  /* 0x0033100077777984 */ /* 0x000e620000000800 */
[----:B------:R-:W-:Y:S01]  /*a510*/  BSSY.RECONVERGENT B0, `(.L_x_699) ;  /* 0x0000004000007945 */ /* 0x000fe20003800200 */
[----:B------:R-:W-:-:S03]  /*a520*/  LEA R101, R101, UR24, 0x2 ;  /* 0x0000001865657c11 */ /* 0x000fc6000f8e10ff */
[----:B------:R-:W-:Y:S05]  /*a530*/  @!P4 BRA `(.L_x_700) ;  /* 0x000000000004c947 */ /* 0x000fea0003800000 */
[----:B-1----:R3:W-:Y:S02]  /*a540*/  REDG.E.ADD.F32.FTZ.RN.STRONG.GPU desc[UR34][R42.64+0x1200], R119 ;  /* 0x001200772a0079a6 */ /* 0x0027e4000c12f322 */
.L_x_700:
[----:B------:R-:W-:Y:S05]  /*a550*/  BSYNC.RECONVERGENT B0 ;  /* 0x0000000000007941 */ /* 0x000fea0003800200 */
.L_x_699:
[----:B------:R-:W4:Y:S01]  /*a560*/  LDS R101, [R101+0x3510] ;  /* 0x0035100065657984 */ /* 0x000f220000000800 */
[----:B------:R-:W-:Y:S01]  /*a570*/  BSSY.RECONVERGENT B0, `(.L_x_701) ;  /* 0x0000005000007945 */ /* 0x000fe20003800200 */
[C---:B0-2---:R-:W-:Y:S02]  /*a580*/  IADD3 R118, PT, PT, R79.reuse, 0x580, RZ ;  /* 0x000005804f767810 */ /* 0x045fe40007ffe0ff */
[----:B-1-3--:R-:W-:Y:S01]  /*a590*/  IADD3 R119, PT, PT, R79, 0x600, RZ ;  /* 0x000006004f777810 */ /* 0x00afe20007ffe0ff */
[----:B------:R-:W-:Y:S06]  /*a5a0*/  @!P5 BRA `(.L_x_702) ;  /* 0x000000000004d947 */ /* 0x000fec0003800000 */
[----:B----4-:R0:W-:Y:S02]  /*a5b0*/  REDG.E.ADD.F32.FTZ.RN.STRONG.GPU desc[UR34][R42.64+0x1400], R101 ;  /* 0x001400652a0079a6 */ /* 0x0101e4000c12f322 */
.L_x_702:
[----:B------:R-:W-:Y:S05]  /*a5c0*/  BSYNC.RECONVERGENT B0 ;  /* 0x0000000000007941 */ /* 0x000fea0003800200 */
.L_x_701:
        /* <DEDUP_REMOVED lines=16> */
.L_x_704:
[----:B------:R-:W-:Y:S05]  /*a6d0*/  BSYNC.RECONVERGENT B0 ;  /* 0x0000000000007941 */ /* 0x000fea0003800200 */
.L_x_703:
[----:B------:R-:W2:Y:S01]  /*a6e0*/  LDS R119, [R119+0x3910] ;  /* 0x0039100077777984 */ /* 0x000ea20000000800 */
[----:B------:R-:W-:Y:S01]  /*a6f0*/  BSSY.RECONVERGENT B0, `(.L_x_705) ;  /* 0x0000006000007945 */ /* 0x000fe20003800200 */
[----:B01----:R-:W-:Y:S02]  /*a700*/  IADD3 R118, PT, PT, R79, 0x780, RZ ;  /* 0x000007804f767810 */ /* 0x003fe40007ffe0ff */
[----:B------:R-:W-:Y:S02]  /*a710*/  LEA.HI R80, R120, R79, RZ, 0x1b ;  /* 0x0000004f78507211 */ /* 0x000fe400078fd8ff */
[----:B------:R-:W-:Y:S01]  /*a720*/  LEA R101, R101, UR24, 0x2 ;  /* 0x0000001865657c11 */ /* 0x000fe2000f8e10ff */
[----:B------:R-:W-:Y:S06]  /*a730*/  @!P2 BRA `(.L_x_706) ;  /* 0x000000000004a947 */ /* 0x000fec0003800000 */
[----:B--2---:R0:W-:Y:S02]  /*a740*/  REDG.E.ADD.F32.FTZ.RN.STRONG.GPU desc[UR34][R42.64+0x1800], R119 ;  /* 0x001800772a0079a6 */ /* 0x0041e4000c12f322 */
.L_x_706:
[----:B------:R-:W-:Y:S05]  /*a750*/  BSYNC.RECONVERGENT B0 ;  /* 0x0000000000007941 */ /* 0x000fea0003800200 */
.L_x_705:
[----:B------:R-:W1:Y:S01]  /*a760*/  LDS R101, [R101+0x3b10] ;  /* 0x003b100065657984 */ /* 0x000e620000000800 */
[----:B------:R-:W-:Y:S01]  /*a770*/  BSSY.RECONVERGENT B0, `(.L_x_707) ;  /* 0x0000005000007945 */ /* 0x000fe20003800200 */
[----:B------:R-:W-:Y:S02]  /*a780*/  LEA.HI R118, R118, R79, RZ, 0x1b ;  /* 0x0000004f76767211 */ /* 0x000fe400078fd8ff */
[----:B------:R-:W-:Y:S01]  /*a790*/  LEA R80, R80, UR24, 0x2 ;  /* 0x0000001850507c11 */ /* 0x000fe2000f8e10ff */
[----:B------:R-:W-:Y:S06]  /*a7a0*/  @!P3 BRA `(.L_x_708) ;  /* 0x000000000004b947 */ /* 0x000fec0003800000 */
[----:B-1----:R3:W-:Y:S02]  /*a7b0*/  REDG.E.ADD.F32.FTZ.RN.STRONG.GPU desc[UR34][R42.64+0x1a00], R101 ;  /* 0x001a00652a0079a6 */ /* 0x0027e4000c12f322 */
.L_x_708:
[----:B------:R-:W-:Y:S05]  /*a7c0*/  BSYNC.RECONVERGENT B0 ;  /* 0x0000000000007941 */ /* 0x000fea0003800200 */
.L_x_707:
[----:B------:R-:W4:Y:S01]  /*a7d0*/  LDS R80, [R80+0x3d10] ;  /* 0x003d100050507984 */ /* 0x000f220000000800 */
[----:B------:R-:W-:Y:S01]  /*a7e0*/  BSSY.RECONVERGENT B0, `(.L_x_709) ;  /* 0x0000004000007945 */ /* 0x000fe20003800200 */
[----:B------:R-:W-:-:S03]  /*a7f0*/  LEA R118, R118, UR24, 0x2 ;  /* 0x0000001876767c11 */ /* 0x000fc6000f8e10ff */
[----:B------:R-:W-:Y:S05]  /*a800*/  @!P4 BRA `(.L_x_710) ;  /* 0x000000000004c947 */ /* 0x000fea0003800000 */
[----:B----4-:R4:W-:Y:S02]  /*a810*/  REDG.E.ADD.F32.FTZ.RN.STRONG.GPU desc[UR34][R42.64+0x1c00], R80 ;  /* 0x001c00502a0079a6 */ /* 0x0109e4000c12f322 */
.L_x_710:
[----:B------:R-:W-:Y:S05]  /*a820*/  BSYNC.RECONVERGENT B0 ;  /* 0x0000000000007941 */ /* 0x000fea0003800200 */
.L_x_709:
[----:B------:R-:W0:Y:S01]  /*a830*/  LDS R118, [R118+0x3f10] ;  /* 0x003f100076767984 */ /* 0x000e220000000800 */
[----:B------:R-:W-:Y:S04]  /*a840*/  BSSY.RECONVERGENT B0, `(.L_x_711) ;  /* 0x0000003000007945 */ /* 0x000fe80003800200 */
[----:B------:R-:W-:Y:S05]  /*a850*/  @!P5 BRA `(.L_x_712) ;  /* 0x000000000004d947 */ /* 0x000fea0003800000 */
[----:B0-----:R0:W-:Y:S02]  /*a860*/  REDG.E.ADD.F32.FTZ.RN.STRONG.GPU desc[UR34][R42.64+0x1e00], R118 ;  /* 0x001e00762a0079a6 */ /* 0x0011e4000c12f322 */
.L_x_712:
[----:B------:R-:W-:Y:S05]  /*a870*/  BSYNC.RECONVERGENT B0 ;  /* 0x0000000000007941 */ /* 0x000fea0003800200 */
.L_x_711:
        /* <DEDUP_REMOVED lines=10> */
[----:B------:R-:W-:Y:S01]  /*a920*/  FFMA.FTZ R107, R47, R149, R107 ;  /* 0x000000952f6b7223 */ /* 0x000fe2000001006b */
        /* <DEDUP_REMOVED lines=30> */
[----:B------:R-:W-:-:S12]  /*ab10*/  FADD.FTZ R4, R103, R4 ;  /* 0x0000000467047221 */ /* 0x000fd80000010000 */
        /* <DEDUP_REMOVED lines=16> */
[----:B-1----:R-:W-:Y:S01]  /*ac20*/  @!P2 FADD.FTZ R99, R99, R42 ;  /* 0x0000002a6363a221 */ /* 0x002fe20000010000 */
[----:B------:R-:W-:-:S03]  /*ac30*/  ISETP.NE.AND P2, PT, R101, RZ, PT ;  /* 0x000000ff6500720c */ /* 0x000fc60003f45270 */
[----:B------:R-:W-:Y:S04]  /*ac40*/  SHFL.DOWN PT, R42, R84, 0x10, 0x1f ;  /* 0x0a001f00542a7f89 */ /* 0x000fe800000e0000 */
[----:B------:R-:W0:Y:S06]  /*ac50*/  SHFL.DOWN PT, R80, R99, 0x10, 0x1f ;  /* 0x0a001f0063507f89 */ /* 0x000e2c00000e0000 */
[----:B------:R-:W-:-:S04]  /*ac60*/  @!P2 SHF.R.U32.HI R43, RZ, 0x2, R79 ;  /* 0x00000002ff2ba819 */ /* 0x000fc8000001164f */
[----:B------:R-:W-:Y:S01]  /*ac70*/  @!P2 LOP3.LUT R43, R43, 0xf8, RZ, 0xc0, !PT ;  /* 0x000000f82b2ba812 */ /* 0x000fe200078ec0ff */
[----:B0-----:R-:W-:Y:S01]  /*ac80*/  FADD.FTZ R80, R99, R80 ;  /* 0x0000005063507221 */ /* 0x001fe20000010000 */
[----:B-----5:R-:W-:Y:S01]  /*ac90*/  FADD.FTZ R122, R81, R122 ;  /* 0x0000007a517a7221 */ /* 0x020fe20000010000 */
[----:B------:R-:W-:Y:S01]  /*aca0*/  FADD.FTZ R81, R84, R42 ;  /* 0x0000002a54517221 */ /* 0x000fe20000010000 */
[----:B------:R-:W-:Y:S01]  /*acb0*/  FMUL.FTZ R42, R133, R41 ;  /* 0x00000029852a7220 */ /* 0x000fe20000410000 */
[----:B------:R-:W-:Y:S01]  /*acc0*/  FMUL.FTZ R41, R150, R40 ;  /* 0x0000002896297220 */ /* 0x000fe20000410000 */
[----:B------:R-:W-:Y:S01]  /*acd0*/  FADD.FTZ R121, R87, R121 ;  /* 0x0000007957797221 */ /* 0x000fe20000010000 */
[----:B------:R0:W-:Y:S01]  /*ace0*/  STL [R1+0x2c], R122 ;  /* 0x00002c7a01007387 */ /* 0x0001e20000100800 */
[----:B------:R-:W-:Y:S01]  /*acf0*/  FFMA.FTZ R42, R61, R116, R42 ;  /* 0x000000743d2a7223 */ /* 0x000fe2000001002a */
[----:B------:R-:W-:Y:S01]  /*ad00*/  FFMA.FTZ R41, R62, R117, R41 ;  /* 0x000000753e297223 */ /* 0x000fe20000010029 */
[----:B------:R-:W-:Y:S01]  /*ad10*/  FADD.FTZ R120, R86, R120 ;  /* 0x0000007856787221 */ /* 0x000fe20000010000 */
[----:B------:R0:W-:Y:S01]  /*ad20*/  STL [R1+0x30], R121 ;  /* 0x0000307901007387 */ /* 0x0001e20000100800 */
[----:B------:R-:W-:Y:S01]  /*ad30*/  FADD.FTZ R3, R42, R3 ;  /* 0x000000032a037221 */ /* 0x000fe20000010000 */
[----:B------:R-:W-:Y:S01]  /*ad40*/  FADD.FTZ R2, R41, R2 ;  /* 0x0000000229027221 */ /* 0x000fe20000010000 */
[----:B--2---:R-:W-:Y:S01]  /*ad50*/  FADD.FTZ R119, R83, R119 ;  /* 0x0000007753777221 */ /* 0x004fe20000010000 */
        /* <DEDUP_REMOVED lines=27> */
.L_x_714:
[----:B------:R-:W-:Y:S05]  /*af10*/  BSYNC.RECONVERGENT B0 ;  /* 0x0000000000007941 */ /* 0x000fea0003800200 */
.L_x_713:
[----:B------:R-:W-:-:S04]  /*af20*/  UIADD3 UR8, UPT, UPT, UR8, 0x1, URZ ;  /* 0x0000000108087890 */ /* 0x000fc8000fffe0ff */
[----:B------:R-:W-:-:S09]  /*af30*/  UISETP.GE.AND UP0, UPT, UR8, UR51, UPT ;  /* 0x000000330800728c */ /* 0x000fd2000bf06270 */
[----:B------:R-:W-:Y:S05]  /*af40*/  BRA.U !UP0, `(.L_x_715) ;  /* 0xffffffc108347547 */ /* 0x000fea000b83ffff */
.L_x_670:
[----:B------:R-:W-:Y:S01]  /*af50*/  BAR.SYNC.DEFER_BLOCKING 0x0 ;  /* 0x0000000000007b1d */ /* 0x000fe20000010000 */
[----:B------:R-:W-:Y:S01]  /*af60*/  LOP3.LUT R0, R85, 0x3e00, RZ, 0xc0, !PT ;  /* 0x00003e0055007812 */ /* 0x000fe200078ec0ff */
[----:B------:R-:W-:-:S03]  /*af70*/  UIADD3 UR27, UPT, UPT, -UR26, UR27, URZ ;  /* 0x0000001b1a1b7290 */ /* 0x000fc6000fffe1ff */
[----:B------:R-:W-:Y:S01]  /*af80*/  LOP3.LUT R11, R0, 0x1f, R79, 0xf8, !PT ;  /* 0x0000001f000b7812 */ /* 0x000fe200078ef84f */
[----:B-1----:R-:W2:Y:S03]  /*af90*/  LDL.LU R41, [R1] ;  /* 0x0000000001297983 */ /* 0x002ea60000300800 */
[----:B------:R-:W-:Y:S02]  /*afa0*/  ISETP.GE.AND P2, PT, R11, UR27, PT ;  /* 0x0000001b0b007c0c */ /* 0x000fe4000bf46270 */
[----:B------:R-:W-:Y:S01]  /*afb0*/  MOV R12, UR18 ;  /* 0x00000012000c7c02 */ /* 0x000fe20008000f00 */
[----:B0-----:R-:W3:Y:S01]  /*afc0*/  LDL.LU R43, [R1+0x4] ;  /* 0x00000400012b7983 */ /* 0x001ee20000300800 */
[----:B------:R-:W-:Y:S02]  /*afd0*/  ISETP.GE.AND P3, PT, R77, UR27, PT ;  /* 0x0000001b4d007c0c */ /* 0x000fe4000bf66270 */
[----:B------:R-:W-:Y:S01]  /*afe0*/  MOV R13, UR19 ;  /* 0x00000013000d7c02 */ /* 0x000fe20008000f00 */
[----:B------:R-:W4:Y:S01]  /*aff0*/  LDL.LU R111, [R1+0x8] ;  /* 0x00000800016f7983 */ /* 0x000f220000300800 */
[----:B------:R-:W-:-:S02]  /*b000*/  ISETP.GE.AND P4, PT, R76, UR27, PT ;  /* 0x0000001b4c007c0c */ /* 0x000fc4000bf86270 */
[----:B------:R-:W-:Y:S02]  /*b010*/  CS2R R14, SRZ ;  /* 0x00000000000e7805 */ /* 0x000fe4000001ff00 */
[----:B------:R-:W-:Y:S01]  /*b020*/  CS2R R16, SRZ ;  /* 0x0000000000107805 */ /* 0x000fe2000001ff00 */
[----:B------:R-:W5:Y:S01]  /*b030*/  LDL.LU R112, [R1+0xc] ;  /* 0x00000c0001707983 */ /* 0x000f620000300800 */
[----:B------:R-:W-:Y:S02]  /*b040*/  ISETP.GE.AND P5, PT, R75, UR27, PT ;  /* 0x0000001b4b007c0c */ /* 0x000fe4000bfa6270 */
[----:B------:R-:W-:Y:S02]  /*b050*/  CS2R R18, SRZ ;  /* 0x0000000000127805 */ /* 0x000fe4000001ff00 */
[----:B------:R-:W-:Y:S01]  /*b060*/  CS2R R20, SRZ ;  /* 0x0000000000147805 */ /* 0x000fe2000001ff00 */
[----:B------:R-:W2:Y:S01]  /*b070*/  LDL.LU R113, [R1+0x10] ;  /* 0x0000100001717983 */ /* 0x000ea20000300800 */
[----:B------:R-:W-:Y:S01]  /*b080*/  CS2R R22, SRZ ;  /* 0x0000000000167805 */ /* 0x000fe2000001ff00 */
[----:B------:R-:W-:Y:S01]  /*b090*/  HFMA2 R27, -RZ, RZ, 0, 0 ;  /* 0x00000000ff1b7431 */ /* 0x000fe200000001ff */
[----:B------:R-:W-:Y:S01]  /*b0a0*/  CS2R R24, SRZ ;  /* 0x0000000000187805 */ /* 0x000fe2000001ff00 */
[----:B------:R-:W3:Y:S01]  /*b0b0*/  LDL.LU R114, [R1+0x14] ;  /* 0x0000140001727983 */ /* 0x000ee20000300800 */
[----:B------:R-:W-:Y:S01]  /*b0c0*/  CS2R R28, SRZ ;  /* 0x00000000001c7805 */ /* 0x000fe2000001ff00 */
[----:B------:R-:W0:Y:S02]  /*b0d0*/  LDCU.64 UR28, c[0x0][0x4f8] ;  /* 0x00009f00ff1c77ac */ /* 0x000e240008000a00 */
[----:B------:R-:W4:Y:S01]  /*b0e0*/  LDL.LU R115, [R1+0x18] ;  /* 0x0000180001737983 */ /* 0x000f220000300800 */
[----:B------:R-:W-:Y:S01]  /*b0f0*/  MOV R0, RZ ;  /* 0x000000ff00007202 */ /* 0x000fe20000000f00 */
[----:B------:R-:W1:Y:S01]  /*b100*/  S2UR UR12, SR_CTAID.Y ;  /* 0x00000000000c79c3 */ /* 0x000e620000002600 */
[----:B------:R-:W1:Y:S01]  /*b110*/  LDCU.64 UR30, c[0x0][0x500] ;  /* 0x0000a000ff1e77ac */ /* 0x000e620008000a00 */
[----:B------:R-:W5:Y:S01]  /*b120*/  LDL.LU R116, [R1+0x1c] ;  /* 0x00001c0001747983 */ /* 0x000f620000300800 */
[----:B------:R-:W-:-:S03]  /*b130*/  IMAD.WIDE.U32 R12, R11, 0x4, R12 ;  /* 0x000000040b0c7825 */ /* 0x000fc600078e000c */
[----:B------:R-:W2:Y:S04]  /*b140*/  LDL.LU R117, [R1+0x20] ;  /* 0x0000200001757983 */ /* 0x000ea80000300800 */
[----:B------:R-:W3:Y:S04]  /*b150*/  LDL.LU R118, [R1+0x24] ;  /* 0x0000240001767983 */ /* 0x000ee80000300800 */
[----:B------:R-:W4:Y:S04]  /*b160*/  LDL.LU R119, [R1+0x28] ;  /* 0x0000280001777983 */ /* 0x000f280000300800 */
[----:B------:R-:W5:Y:S01]  /*b170*/  LDL.LU R120, [R1+0x2c] ;  /* 0x00002c0001787983 */ /* 0x000f620000300800 */
[----:B------:R-:W-:-:S03]  /*b180*/  ISETP.GE.AND P6, PT, R74, UR27, PT ;  /* 0x0000001b4a007c0c */ /* 0x000fc6000bfc6270 */
[----:B------:R-:W2:Y:S01]  /*b190*/  LDL.LU R121, [R1+0x30] ;  /* 0x0000300001797983 */ /* 0x000ea20000300800 */
[----:B------:R-:W-:-:S03]  /*b1a0*/  ISETP.GE.AND P1, PT, R73, UR27, PT ;  /* 0x0000001b49007c0c */ /* 0x000fc6000bf26270 */
[----:B------:R-:W3:Y:S04]  /*b1b0*/  LDL.LU R122, [R1+0x34] ;  /* 0x00003400017a7983 */ /* 0x000ee80000300800 */
[----:B------:R-:W4:Y:S04]  /*b1c0*/  LDL.LU R123, [R1+0x38] ;  /* 0x00003800017b7983 */ /* 0x000f280000300800 */
[----:B------:R-:W5:Y:S04]  /*b1d0*/  LDL.LU R124, [R1+0x3c] ;  /* 0x00003c00017c7983 */ /* 0x000f680000300800 */
[----:B------:R-:W2:Y:S04]  /*b1e0*/  LDL.LU R110, [R1+0x7c] ;  /* 0x00007c00016e7983 */ /* 0x000ea80000300800 */
[----:B------:R-:W3:Y:S01]  /*b1f0*/  @!P2 LDG.E R0, desc[UR34][R12.64] ;  /* 0x000000220c00a981 */ /* 0x000ee2000c1e1900 */
[----:B------:R-:W-:-:S03]  /*b200*/  ISETP.GE.AND P2, PT, R72, UR27, PT ;  /* 0x0000001b48007c0c */ /* 0x000fc6000bf46270 */
[----:B------:R-:W4:Y:S04]  /*b210*/  LDL.LU R109, [R1+0x78] ;  /* 0x00007800016d7983 */ /* 0x000f280000300800 */
[----:B------:R-:W5:Y:S01]  /*b220*/  @!P3 LDG.E R14, desc[UR34][R12.64+0x80] ;  /* 0x000080220c0eb981 */ /* 0x000f62000c1e1900 */
[----:B------:R-:W-:-:S03]  /*b230*/  ISETP.GE.AND P3, PT, R71, UR27, PT ;  /* 0x0000001b47007c0c */ /* 0x000fc6000bf66270 */
[----:B------:R-:W4:Y:S04]  /*b240*/  LDL.LU R108, [R1+0x74] ;  /* 0x00007400016c7983 */ /* 0x000f280000300800 */
[----:B------:R-:W2:Y:S01]  /*b250*/  @!P4 LDG.E R15, desc[UR34][R12.64+0x100] ;  /* 0x000100220c0fc981 */ /* 0x000ea2000c1e1900 */
[----:B------:R-:W-:-:S03]  /*b260*/  ISETP.GE.AND P4, PT, R70, UR27, PT ;  /* 0x0000001b46007c0c */ /* 0x000fc6000bf86270 */
[----:B------:R-:W4:Y:S04]  /*b270*/  LDL.LU R107, [R1+0x70] ;  /* 0x00007000016b7983 */ /* 0x000f280000300800 */
[----:B------:R-:W4:Y:S01]  /*b280*/  @!P5 LDG.E R16, desc[UR34][R12.64+0x180] ;  /* 0x000180220c10d981 */ /* 0x000f22000c1e1900 */
[----:B------:R-:W-:-:S03]  /*b290*/  ISETP.GE.AND P5, PT, R69, UR27, PT ;  /* 0x0000001b45007c0c */ /* 0x000fc6000bfa6270 */
        /* <DEDUP_REMOVED lines=9> */
[----:B------:R-:W4:Y:S01]  /*b330*/  @!P6 LDG.E R17, desc[UR34][R12.64+0x200] ;  /* 0x000200220c11e981 */ /* 0x000f22000c1e1900 */
[----:B------:R-:W-:-:S03]  /*b340*/  ISETP.GE.AND P6, PT, R68, UR27, PT ;  /* 0x0000001b44007c0c */ /* 0x000fc6000bfc6270 */
        /* <DEDUP_REMOVED lines=9> */
[----:B------:R-:W3:Y:S04]  /*b3e0*/  LDL.LU R94, [R1+0xbc] ;  /* 0x0000bc00015e7983 */ /* 0x000ee80000300800 */
[----:B------:R-:W4:Y:S01]  /*b3f0*/  @!P4 LDG.E R21, desc[UR34][R12.64+0x400] ;  /* 0x000400220c15c981 */ /* 0x000f22000c1e1900 */
[----:B------:R-:W-:-:S03]  /*b400*/  ISETP.GE.AND P4, PT, R64, UR27, PT ;  /* 0x0000001b40007c0c */ /* 0x000fc6000bf86270 */
[----:B------:R-:W5:Y:S04]  /*b410*/  LDL.LU R93, [R1+0xb8] ;  /* 0x0000b800015d7983 */ /* 0x000f680000300800 */
[----:B------:R-:W4:Y:S01]  /*b420*/  @!P5 LDG.E R22, desc[UR34][R12.64+0x480] ;  /* 0x000480220c16d981 */ /* 0x000f22000c1e1900 */
[----:B------:R-:W-:-:S03]  /*b430*/  ISETP.GE.AND P5, PT, R63, UR27, PT ;  /* 0x0000001b3f007c0c */ /* 0x000fc6000bfa6270 */
[----:B------:R-:W2:Y:S04]  /*b440*/  LDL.LU R92, [R1+0xb4] ;  /* 0x0000b400015c7983 */ /* 0x000ea80000300800 */
        /* <DEDUP_REMOVED lines=8> */
[----:B------:R-:W4:Y:S04]  /*b4d0*/  @!P6 LDG.E R23, desc[UR34][R12.64+0x500] ;  /* 0x000500220c17e981 */ /* 0x000f28000c1e1900 */
        /* <DEDUP_REMOVED lines=10> */
[----:B---3--:R-:W-:Y:S04]  /*b580*/  STS [R94], R0 ;  /* 0x000000005e007388 */ /* 0x008fe80000000800 */
[----:B-----5:R-:W-:Y:S04]  /*b590*/  STS [R93+0x80], R14 ;  /* 0x0000800e5d007388 */ /* 0x020fe80000000800 */
[----:B--2---:R-:W-:Y:S04]  /*b5a0*/  STS [R92+0x100], R15 ;  /* 0x0001000f5c007388 */ /* 0x004fe80000000800 */
        /* <DEDUP_REMOVED lines=18> */
[----:B------:R-:W0:Y:S01]  /*b6d0*/  LDS R15, [R106+0x10] ;  /* 0x000010006a0f7984 */ /* 0x000e220000000800 */
[----:B--2---:R-:W-:-:S05]  /*b6e0*/  FADD.FTZ R0, R0, UR7 ;  /* 0x0000000700007e21 */ /* 0x004fca0008010000 */
[----:B------:R-:W-:Y:S01]  /*b6f0*/  FSETP.GTU.FTZ.AND P5, PT, R0, 20, PT ;  /* 0x41a000000000780b */ /* 0x000fe20003fbc000 */
[----:B---3--:R-:W-:Y:S01]  /*b700*/  FADD.FTZ R12, R12, UR7 ;  /* 0x000000070c0c7e21 */ /* 0x008fe20008010000 */
[----:B----4-:R-:W-:Y:S01]  /*b710*/  FADD.FTZ R13, R13, UR7 ;  /* 0x000000070d0d7e21 */ /* 0x010fe20008010000 */
[----:B-----5:R-:W-:-:S03]  /*b720*/  FADD.FTZ R14, R14, UR7 ;  /* 0x000000070e0e7e21 */ /* 0x020fc60008010000 */
[----:B------:R-:W-:Y:S02]  /*b730*/  FSETP.GTU.FTZ.AND P2, PT, R12, 20, PT ;  /* 0x41a000000c00780b */ /* 0x000fe40003f5c000 */
[----:B------:R-:W-:-:S05]  /*b740*/  FSETP.GTU.FTZ.AND P4, PT, R13, 20, PT ;  /* 0x41a000000d00780b */ /* 0x000fca0003f9c000 */
[----:B------:R-:W-:Y:S02]  /*b750*/  @!P5 FMUL.FTZ R16, R0, -1.4426950216293334961 ;  /* 0xbfb8aa3b0010d820 */ /* 0x000fe40000410000 */
[----:B------:R-:W2:Y:S01]  /*b760*/  LDS R0, [R105+0x14] ;  /* 0x0000140069007984 */ /* 0x000ea20000000800 */
[----:B------:R-:W-:Y:S01]  /*b770*/  FSETP.GTU.FTZ.AND P3, PT, R14, 20, PT ;  /* 0x41a000000e00780b */ /* 0x000fe20003f7c000 */
[----:B0-----:R-:W-:Y:S02]  /*b780*/  FADD.FTZ R20, R15, UR7 ;  /* 0x000000070f147e21 */ /* 0x001fe40008010000 */
[----:B------:R-:W-:Y:S02]  /*b790*/  @!P2 FMUL.FTZ R15, R12, -1.4426950216293334961 ;  /* 0xbfb8aa3b0c0fa820 */ /* 0x000fe40000410000 */
[----:B------:R-:W-:Y:S01]  /*b7a0*/  @!P4 FMUL.FTZ R18, R13, -1.4426950216293334961 ;  /* 0xbfb8aa3b0d12c820 */ /* 0x000fe20000410000 */
[----:B------:R-:W0:Y:S01]  /*b7b0*/  LDS R12, [R104+0x18] ;  /* 0x00001800680c7984 */ /* 0x000e220000000800 */
[----:B------:R-:W3:Y:S03]  /*b7c0*/  @!P5 MUFU.EX2 R16, R16 ;  /* 0x000000100010d308 */ /* 0x000ee60000000800 */
[----:B------:R-:W4:Y:S03]  /*b7d0*/  LDS R13, [R103+0x1c] ;  /* 0x00001c00670d7984 */ /* 0x000f260000000800 */
[----:B------:R-:W-:-:S02]  /*b7e0*/  @!P3 FMUL.FTZ R19, R14, -1.4426950216293334961 ;  /* 0xbfb8aa3b0e13b820 */ /* 0x000fc40000410000 */
[----:B------:R-:W5:Y:S01]  /*b7f0*/  LDS R14, [R102+0x20] ;  /* 0x00002000660e7984 */ /* 0x000f620000000800 */
[----:B------:R1:W3:Y:S03]  /*b800*/  @!P2 MUFU.EX2 R17, R15 ;  /* 0x0000000f0011a308 */ /* 0x0002e60000000800 */
[----:B-1----:R-:W1:Y:S05]  /*b810*/  LDS R15, [R101+0x24] ;  /* 0x00002400650f7984 */ /* 0x002e6a0000000800 */
[----:B------:R-:W0:Y:S08]  /*b820*/  @!P3 MUFU.EX2 R19, R19 ;  /* 0x000000130013b308 */ /* 0x000e300000000800 */
[----:B------:R-:W4:Y:S01]  /*b830*/  @!P4 MUFU.EX2 R18, R18 ;  /* 0x000000120012c308 */ /* 0x000f220000000800 */
[----:B---3--:R-:W-:Y:S01]  /*b840*/  @!P5 FADD.FTZ R16, R16, 1 ;  /* 0x3f8000001010d421 */ /* 0x008fe20000010000 */
[----:B------:R-:W-:Y:S01]  /*b850*/  @!P2 FADD.FTZ R17, R17, 1 ;  /* 0x3f8000001111a421 */ /* 0x000fe20000010000 */
[----:B--2---:R-:W-:-:S05]  /*b860*/  FADD.FTZ R24, R0, UR7 ;  /* 0x0000000700187e21 */ /* 0x004fca0008010000 */
[----:B------:R-:W2:Y:S01]  /*b870*/  @!P5 MUFU.RCP R21, R16 ;  /* 0x000000100015d308 */ /* 0x000ea20000001000 */
[----:B0-----:R-:W-:Y:S01]  /*b880*/  @!P3 FADD.FTZ R19, R19, 1 ;  /* 0x3f8000001313b421 */ /* 0x001fe20000010000 */
[----:B------:R-:W-:Y:S01]  /*b890*/  FSETP.GTU.FTZ.AND P6, PT, R24, 20, PT ;  /* 0x41a000001800780b */ /* 0x000fe20003fdc000 */
[----:B----4-:R-:W-:-:S05]  /*b8a0*/  @!P4 FADD.FTZ R18, R18, 1 ;  /* 0x3f8000001212c421 */ /* 0x010fca0000010000 */
[----:B------:R-:W0:Y:S01]  /*b8b0*/  @!P2 MUFU.RCP R22, R17 ;  /* 0x000000110016a308 */ /* 0x000e220000001000 */
[----:B------:R-:W-:-:S07]  /*b8c0*/  FSETP.GTU.FTZ.AND P1, PT, R20, 20, PT ;  /* 0x41a000001400780b */ /* 0x000fce0003f3c000 */
[----:B------:R-:W3:Y:S08]  /*b8d0*/  @!P3 MUFU.RCP R0, R19 ;  /* 0x000000130000b308 */ /* 0x000ef00000001000 */
[----:B------:R-:W4:Y:S01]  /*b8e0*/  @!P4 MUFU.RCP R23, R18 ;  /* 0x000000120017c308 */ /* 0x000f220000001000 */
[----:B------:R-:W-:Y:S01]  /*b8f0*/  FADD.FTZ R25, R12, UR7 ;  /* 0x000000070c197e21 */ /* 0x000fe20008010000 */
[----:B--2---:R-:W-:Y:S01]  /*b900*/  @!P5 FMUL.FTZ R2, R2, R21 ;  /* 0x000000150202d220 */ /* 0x004fe20000410000 */
[----:B------:R-:W-:Y:S01]  /*b910*/  FADD.FTZ R13, R13, UR7 ;  /* 0x000000070d0d7e21 */ /* 0x000fe20008010000 */
[----:B-----5:R-:W-:Y:S01]  /*b920*/  FADD.FTZ R21, R14, UR7 ;  /* 0x000000070e157e21 */ /* 0x020fe20008010000 */
[----:B------:R-:W-:Y:S01]  /*b930*/  @!P6 FMUL.FTZ R12, R24, -1.4426950216293334961 ;  /* 0xbfb8aa3b180ce820 */ /* 0x000fe20000410000 */
[----:B-1----:R-:W-:Y:S01]  /*b940*/  FADD.FTZ R15, R15, UR7 ;  /* 0x000000070f0f7e21 */ /* 0x002fe20008010000 */
[----:B0-----:R-:W-:Y:S01]  /*b950*/  @!P2 FMUL.FTZ R3, R3, R22 ;  /* 0x000000160303a220 */ /* 0x001fe20000410000 */
[----:B------:R-:W-:Y:S01]  /*b960*/  @!P1 FMUL.FTZ R20, R20, -1.4426950216293334961 ;  /* 0xbfb8aa3b14149820 */ /* 0x000fe20000410000 */
[----:B---3--:R-:W-:Y:S01]  /*b970*/  @!P3 FMUL.FTZ R5, R5, R0 ;  /* 0x000000000505b220 */ /* 0x008fe20000410000 */
[----:B------:R-:W-:Y:S01]  /*b980*/  FSETP.GTU.FTZ.AND P5, PT, R25, 20, PT ;  /* 0x41a000001900780b */ /* 0x000fe20003fbc000 */
[----:B------:R-:W0:Y:S01]  /*b990*/  LDS R0, [R100+0x28] ;  /* 0x0000280064007984 */ /* 0x000e220000000800 */
[----:B------:R-:W-:Y:S01]  /*b9a0*/  FSETP.GTU.FTZ.AND P2, PT, R13, 20, PT ;  /* 0x41a000000d00780b */ /* 0x000fe20003f5c000 */
[----:B------:R1:W2:Y:S01]  /*b9b0*/  @!P6 MUFU.EX2 R16, R12 ;  /* 0x0000000c0010e308 */ /* 0x0002a20000000800 */
[----:B------:R-:W-:Y:S01]  /*b9c0*/  FSETP.GTU.FTZ.AND P3, PT, R15, 20, PT ;  /* 0x41a000000f00780b */ /* 0x000fe20003f7c000 */
[----:B----4-:R-:W-:Y:S01]  /*b9d0*/  @!P4 FMUL.FTZ R4, R4, R23 ;  /* 0x000000170404c220 */ /* 0x010fe20000410000 */
[----:B------:R-:W-:-:S05]  /*b9e0*/  FSETP.GTU.FTZ.AND P4, PT, R21, 20, PT ;  /* 0x41a000001500780b */ /* 0x000fca0003f9c000 */
[----:B------:R-:W3:Y:S01]  /*b9f0*/  @!P1 MUFU.EX2 R20, R20 ;  /* 0x0000001400149308 */ /* 0x000ee20000000800 */
[----:B-1----:R-:W1:Y:S01]  /*ba00*/  LDS R12, [R99+0x2c] ;  /* 0x00002c00630c7984 */ /* 0x002e620000000800 */
[----:B------:R-:W-:Y:S02]  /*ba10*/  @!P5 FMUL.FTZ R14, R25, -1.4426950216293334961 ;  /* 0xbfb8aa3b190ed820 */ /* 0x000fe40000410000 */
[----:B------:R-:W-:Y:S02]  /*ba20*/  @!P2 FMUL.FTZ R17, R13, -1.4426950216293334961 ;  /* 0xbfb8aa3b0d11a820 */ /* 0x000fe40000410000 */
[----:B------:R-:W-:Y:S01]  /*ba30*/  @!P3 FMUL.FTZ R22, R15, -1.4426950216293334961 ;  /* 0xbfb8aa3b0f16b820 */ /* 0x000fe20000410000 */
[----:B------:R-:W4:Y:S01]  /*ba40*/  LDS R13, [R98+0x30] ;  /* 0x00003000620d7984 */ /* 0x000f220000000800 */
[----:B------:R-:W-:Y:S01]  /*ba50*/  @!P4 FMUL.FTZ R21, R21, -1.4426950216293334961 ;  /* 0xbfb8aa3b1515c820 */ /* 0x000fe20000410000 */
[----:B------:R2:W-:Y:S02]  /*ba60*/  @!P2 MUFU.EX2 R19, R17 ;  /* 0x000000110013a308 */ /* 0x0005e40000000800 */
[----:B------:R-:W-:Y:S06]  /*ba70*/  LDS R15, [R96+0x38] ;  /* 0x00003800600f7984 */ /* 0x000fec0000000800 */
[----:B------:R5:W-:Y:S01]  /*ba80*/  @!P5 MUFU.EX2 R18, R14 ;  /* 0x0000000e0012d308 */ /* 0x000be20000000800 */
[----:B--2---:R-:W-:-:S02]  /*ba90*/  @!P6 FADD.FTZ R17, R16, 1 ;  /* 0x3f8000001011e421 */ /* 0x004fc40000010000 */
[----:B------:R-:W-:Y:S01]  /*baa0*/  LDS R16, [R95+0x3c] ;  /* 0x00003c005f107984 */ /* 0x000fe20000000800 */
[----:B---3--:R-:W-:-:S04]  /*bab0*/  @!P1 FADD.FTZ R20, R20, 1 ;  /* 0x3f80000014149421 */ /* 0x008fc80000010000 */
[----:B------:R-:W2:Y:S01]  /*bac0*/  @!P4 MUFU.EX2 R21, R21 ;  /* 0x000000150015c308 */ /* 0x000ea20000000800 */
[----:B-----5:R-:W3:Y:S01]  /*bad0*/  LDS R14, [R97+0x34] ;  /* 0x00003400610e7984 */ /* 0x020ee20000000800 */
[----:B------:R-:W-:Y:S06]  /*bae0*/  BAR.SYNC.DEFER_BLOCKING 0x0 ;  /* 0x0000000000007b1d */ /* 0x000fec0000010000 */
[----:B------:R-:W5:Y:S08]  /*baf0*/  @!P3 MUFU.EX2 R22, R22 ;  /* 0x000000160016b308 */ /* 0x000f700000000800 */
[----:B------:R-:W1:Y:S01]  /*bb00*/  @!P1 MUFU.RCP R23, R20 ;  /* 0x0000001400179308 */ /* 0x000e620000001000 */
[----:B--2---:R-:W-:Y:S01]  /*bb10*/  @!P4 FADD.FTZ R21, R21, 1 ;  /* 0x3f8000001515c421 */ /* 0x004fe20000010000 */
[----:B------:R-:W-:Y:S01]  /*bb20*/  @!P5 FADD.FTZ R18, R18, 1 ;  /* 0x3f8000001212d421 */ /* 0x000fe20000010000 */
[----:B0-----:R-:W-:Y:S01]  /*bb30*/  FADD.FTZ R0, R0, UR7 ;  /* 0x0000000700007e21 */ /* 0x001fe20008010000 */
[----:B-----5:R-:W-:-:S04]  /*bb40*/  @!P3 FADD.FTZ R22, R22, 1 ;  /* 0x3f8000001616b421 */ /* 0x020fc80000010000 */
[----:B------:R-:W-:Y:S01]  /*bb50*/  @!P6 MUFU.RCP R24, R17 ;  /* 0x000000110018e308 */ /* 0x000fe20000001000 */
[----:B------:R-:W-:Y:S01]  /*bb60*/  STS [R110], R124 ;  /* 0x0000007c6e007388 */ /* 0x000fe20000000800 */
[----:B------:R-:W-:-:S03]  /*bb70*/  @!P2 FADD.FTZ R19, R19, 1 ;  /* 0x3f8000001313a421 */ /* 0x000fc60000010000 */
[----:B------:R-:W-:Y:S01]  /*bb80*/  STS [R109+0x4], R123 ;  /* 0x0000047b6d007388 */ /* 0x000fe20000000800 */
[----:B-1----:R-:W-:Y:S02]  /*bb90*/  @!P1 FMUL.FTZ R6, R6, R23 ;  /* 0x0000001706069220 */ /* 0x002fe40000410000 */
[----:B------:R-:W0:Y:S01]  /*bba0*/  @!P5 MUFU.RCP R25, R18 ;  /* 0x000000120019d308 */ /* 0x000e220000001000 */
[----:B------:R-:W-:Y:S01]  /*bbb0*/  FSETP.GTU.FTZ.AND P1, PT, R0, 20, PT ;  /* 0x41a000000000780b */ /* 0x000fe20003f3c000 */
[----:B------:R-:W-:Y:S06]  /*bbc0*/  STS [R108+0x8], R122 ;  /* 0x0000087a6c007388 */ /* 0x000fec0000000800 */
[----:B------:R-:W1:Y:S01]  /*bbd0*/  @!P4 MUFU.RCP R21, R21 ;  /* 0x000000150015c308 */ /* 0x000e620000001000 */
[----:B------:R-:W-:Y:S07]  /*bbe0*/  STS [R107+0xc], R121 ;  /* 0x00000c796b007388 */ /* 0x000fee0000000800 */
[----:B------:R2:W5:Y:S01]  /*bbf0*/  @!P3 MUFU.RCP R17, R22 ;  /* 0x000000160011b308 */ /* 0x0005620000001000 */
[----:B------:R-:W-:Y:S04]  /*bc00*/  STS [R106+0x10], R120 ;  /* 0x000010786a007388 */ /* 0x000fe80000000800 */
[----:B------:R-:W-:Y:S03]  /*bc10*/  STS [R105+0x14], R119 ;  /* 0x0000147769007388 */ /* 0x000fe60000000800 */
[----:B------:R4:W3:Y:S01]  /*bc20*/  @!P2 MUFU.RCP R28, R19 ;  /* 0x00000013001ca308 */ /* 0x0008e20000001000 */
[----:B------:R-:W-:Y:S04]  /*bc30*/  STS [R104+0x18], R118 ;  /* 0x0000187668007388 */ /* 0x000fe80000000800 */
[----:B------:R-:W-:Y:S04]  /*bc40*/  STS [R103+0x1c], R117 ;  /* 0x00001c7567007388 */ /* 0x000fe80000000800 */
[----:B------:R-:W-:Y:S04]  /*bc50*/  STS [R102+0x20], R116 ;  /* 0x0000207466007388 */ /* 0x000fe80000000800 */
[----:B------:R-:W-:Y:S01]  /*bc60*/  STS [R101+0x24], R115 ;  /* 0x0000247365007388 */ /* 0x000fe20000000800 */
[----:B--2---:R-:W-:-:S03]  /*bc70*/  MOV R22, UR27 ;  /* 0x0000001b00167c02 */ /* 0x004fc60008000f00 */
[----:B------:R-:W-:Y:S01]  /*bc80*/  STS [R100+0x28], R114 ;  /* 0x0000287264007388 */ /* 0x000fe20000000800 */
[----:B------:R-:W-:-:S03]  /*bc90*/  @!P1 FMUL.FTZ R0, R0, -1.4426950216293334961 ;  /* 0xbfb8aa3b00009820 */ /* 0x000fc60000410000 */
[----:B------:R-:W-:Y:S04]  /*bca0*/  STS [R99+0x2c], R113 ;  /* 0x00002c7163007388 */ /* 0x000fe80000000800 */
[----:B------:R-:W-:Y:S01]  /*bcb0*/  STS [R98+0x30], R112 ;  /* 0x0000307062007388 */ /* 0x000fe20000000800 */
[----:B------:R-:W-:-:S03]  /*bcc0*/  FADD.FTZ R12, R12, UR7 ;  /* 0x000000070c0c7e21 */ /* 0x000fc60008010000 */
[----:B------:R-:W-:Y:S01]  /*bcd0*/  STS [R97+0x34], R111 ;  /* 0x0000346f61007388 */ /* 0x000fe20000000800 */
[----:B0-----:R-:W-:Y:S01]  /*bce0*/  @!P5 FMUL.FTZ R8, R8, R25 ;  /* 0x000000190808d220 */ /* 0x001fe20000410000 */
[----:B-1----:R-:W-:Y:S02]  /*bcf0*/  @!P4 FMUL.FTZ R154, R154, R21 ;  /* 0x000000159a9ac220 */ /* 0x002fe40000410000 */
[----:B------:R-:W-:Y:S01]  /*bd00*/  STS [R96+0x38], R43 ;  /* 0x0000382b60007388 */ /* 0x000fe20000000800 */
[----:B-----5:R-:W-:-:S03]  /*bd10*/  @!P3 FMUL.FTZ R158, R158, R17 ;  /* 0x000000119e9eb220 */ /* 0x020fc60000410000 */
[----:B------:R-:W-:Y:S01]  /*bd20*/  STS [R95+0x3c], R41 ;  /* 0x00003c295f007388 */ /* 0x000fe20000000800 */
[----:B------:R-:W-:-:S03]  /*bd30*/  NOP ;  /* 0x0000000000007918 */ /* 0x000fc60000000000 */
[----:B------:R-:W-:Y:S01]  /*bd40*/  LDS R17, [R94] ;  /* 0x000000005e117984 */ /* 0x000fe20000000800 */
[----:B------:R-:W-:-:S03]  /*bd50*/  @!P6 FMUL.FTZ R7, R7, R24 ;  /* 0x000000180707e220 */ /* 0x000fc60000410000 */
[----:B----4-:R-:W-:Y:S01]  /*bd60*/  LDS R19, [R93+0x80] ;  /* 0x000080005d137984 */ /* 0x010fe20000000800 */
[----:B------:R-:W-:-:S03]  /*bd70*/  FADD.FTZ R13, R13, UR7 ;  /* 0x000000070d0d7e21 */ /* 0x000fc60008010000 */
[----:B------:R-:W-:Y:S01]  /*bd80*/  LDS R21, [R92+0x100] ;  /* 0x000100005c157984 */ /* 0x000fe20000000800 */
[----:B---3--:R-:W-:-:S03]  /*bd90*/  FADD.FTZ R14, R14, UR7 ;  /* 0x000000070e0e7e21 */ /* 0x008fc60008010000 */
[----:B------:R-:W-:Y:S01]  /*bda0*/  LDS R23, [R91+0x180] ;  /* 0x000180005b177984 */ /* 0x000fe20000000800 */
[----:B------:R-:W0:Y:S03]  /*bdb0*/  @!P1 MUFU.EX2 R0, R0 ;  /* 0x0000000000009308 */ /* 0x000e260000000800 */
[----:B------:R-:W-:Y:S01]  /*bdc0*/  LDS R25, [R90+0x200] ;  /* 0x000200005a197984 */ /* 0x000fe20000000800 */
        /* <DEDUP_REMOVED lines=12> */
[----:B------:R-:W-:-:S03]  /*be90*/  FSETP.GTU.FTZ.AND P6, PT, R12, 20, PT ;  /* 0x41a000000c00780b */ /* 0x000fc60003fdc000 */
[----:B------:R-:W-:Y:S01]  /*bea0*/  @!P0 STS [UR24+0x2100], R22 ;  /* 0x00210016ff008988 */ /* 0x000fe20008000818 */
[----:B------:R-:W-:Y:S01]  /*beb0*/  @!P2 FMUL.FTZ R9, R9, R28 ;  /* 0x0000001c0909a220 */ /* 0x000fe20000410000 */
[----:B------:R-:W-:Y:S01]  /*bec0*/  BAR.SYNC.DEFER_BLOCKING 0x0 ;  /* 0x0000000000007b1d */ /* 0x000fe20000010000 */
[----:B------:R-:W-:Y:S02]  /*bed0*/  FSETP.GTU.FTZ.AND P5, PT, R13, 20, PT ;  /* 0x41a000000d00780b */ /* 0x000fe40003fbc000 */
[----:B------:R-:W-:Y:S02]  /*bee0*/  FSETP.GTU.FTZ.AND P2, PT, R14, 20, PT ;  /* 0x41a000000e00780b */ /* 0x000fe40003f5c000 */
[----:B------:R-:W-:-:S03]  /*bef0*/  FSETP.GTU.FTZ.AND P4, PT, R15, 20, PT ;  /* 0x41a000000f00780b */ /* 0x000fc60003f9c000 */
[----:B------:R-:W-:Y:S01]  /*bf00*/  @!P6 FMUL.FTZ R12, R12, -1.4426950216293334961 ;  /* 0xbfb8aa3b0c0ce820 */ /* 0x000fe20000410000 */
[----:B------:R-:W-:Y:S01]  /*bf10*/  FADD.FTZ R16, R16, UR7 ;  /* 0x0000000710107e21 */ /* 0x000fe20008010000 */
[----:B0-----:R-:W-:-:S04]  /*bf20*/  @!P1 FADD.FTZ R0, R0, 1 ;  /* 0x3f80000000009421 */ /* 0x001fc80000010000 */
[----:B------:R-:W-:Y:S01]  /*bf30*/  FSETP.GTU.FTZ.AND P3, PT, R16, 20, PT ;  /* 0x41a000001000780b */ /* 0x000fe20003f7c000 */
[----:B------:R-:W-:Y:S01]  /*bf40*/  @!P5 FMUL.FTZ R13, R13, -1.4426950216293334961 ;  /* 0xbfb8aa3b0d0dd820 */ /* 0x000fe20000410000 */
[----:B------:R-:W-:Y:S02]  /*bf50*/  @!P2 FMUL.FTZ R14, R14, -1.4426950216293334961 ;  /* 0xbfb8aa3b0e0ea820 */ /* 0x000fe40000410000 */
[----:B------:R-:W-:Y:S01]  /*bf60*/  @!P4 FMUL.FTZ R15, R15, -1.4426950216293334961 ;  /* 0xbfb8aa3b0f0fc820 */ /* 0x000fe20000410000 */
[----:B------:R-:W0:Y:S08]  /*bf70*/  @!P6 MUFU.EX2 R12, R12 ;  /* 0x0000000c000ce308 */ /* 0x000e300000000800 */
[----:B------:R1:W-:Y:S08]  /*bf80*/  @!P1 MUFU.RCP R18, R0 ;  /* 0x0000000000129308 */ /* 0x0003f00000001000 */
[----:B------:R-:W2:Y:S01]  /*bf90*/  @!P5 MUFU.EX2 R13, R13 ;  /* 0x0000000d000dd308 */ /* 0x000ea20000000800 */
[----:B-1----:R-:W1:Y:S07]  /*bfa0*/  LDS R0, [UR24+0x2100] ;  /* 0x00210018ff007984 */ /* 0x002e6e0008000800 */
[----:B------:R-:W3:Y:S08]  /*bfb0*/  @!P2 MUFU.EX2 R14, R14 ;  /* 0x0000000e000ea308 */ /* 0x000ef00000000800 */
[----:B------:R-:W4:Y:S01]  /*bfc0*/  @!P4 MUFU.EX2 R15, R15 ;  /* 0x0000000f000fc308 */ /* 0x000f220000000800 */
[----:B------:R-:W-:Y:S01]  /*bfd0*/  @!P3 FMUL.FTZ R16, R16, -1.4426950216293334961 ;  /* 0xbfb8aa3b1010b820 */ /* 0x000fe20000410000 */
[----:B0-----:R-:W-:Y:S01]  /*bfe0*/  @!P6 FADD.FTZ R12, R12, 1 ;  /* 0x3f8000000c0ce421 */ /* 0x001fe20000010000 */
[----:B--2---:R-:W-:Y:S01]  /*bff0*/  @!P5 FADD.FTZ R13, R13, 1 ;  /* 0x3f8000000d0dd421 */ /* 0x004fe20000010000 */
[----:B------:R-:W-:Y:S01]  /*c000*/  UMOV UR8, UR26 ;  /* 0x0000001a00087c82 */ /* 0x000fe20008000000 */
[----:B------:R-:W-:Y:S01]  /*c010*/  UMOV UR9, URZ ;  /* 0x000000ff00097c82 */ /* 0x000fe20008000000 */
[----:B------:R-:W0:Y:S02]  /*c020*/  LDCU.64 UR26, c[0x0][0x550] ;  /* 0x0000aa00ff1a77ac */ /* 0x000e240008000a00 */
[----:B------:R-:W2:Y:S01]  /*c030*/  @!P3 MUFU.EX2 R16, R16 ;  /* 0x000000100010b308 */ /* 0x000ea20000000800 */
[----:B---3--:R-:W-:Y:S01]  /*c040*/  @!P2 FADD.FTZ R14, R14, 1 ;  /* 0x3f8000000e0ea421 */ /* 0x008fe20000010000 */
[----:B------:R-:W-:-:S06]  /*c050*/  UIMAD.WIDE.U32 UR14, UR25, UR28, UR8 ;  /* 0x0000001c190e72a5 */ /* 0x000fcc000f8e0008 */
[----:B------:R-:W3:Y:S01]  /*c060*/  @!P6 MUFU.RCP R49, R12 ;  /* 0x0000000c0031e308 */ /* 0x000ee20000001000 */
[----:B----4-:R-:W-:Y:S01]  /*c070*/  @!P4 FADD.FTZ R15, R15, 1 ;  /* 0x3f8000000f0fc421 */ /* 0x010fe20000010000 */
[----:B------:R-:W-:-:S06]  /*c080*/  UIMAD UR15, UR25, UR29, UR15 ;  /* 0x0000001d190f72a4 */ /* 0x000fcc000f8e020f */
[----:B------:R-:W4:Y:S01]  /*c090*/  @!P5 MUFU.RCP R12, R13 ;  /* 0x0000000d000cd308 */ /* 0x000f220000001000 */
[----:B------:R-:W-:-:S07]  /*c0a0*/  UIMAD UR13, UR12, UR31, URZ ;  /* 0x0000001f0c0d72a4 */ /* 0x000fce000f8e02ff */
[----:B------:R5:W0:Y:S01]  /*c0b0*/  @!P2 MUFU.RCP R51, R14 ;  /* 0x0000000e0033a308 */ /* 0x000a220000001000 */
[----:B------:R-:W-:-:S07]  /*c0c0*/  UIMAD.WIDE.U32 UR14, UR12, UR30, UR14 ;  /* 0x0000001e0c0e72a5 */ /* 0x000fce000f8e000e */
[----:B------:R-:W1:Y:S01]  /*c0d0*/  @!P4 MUFU.RCP R20, R15 ;  /* 0x0000000f0014c308 */ /* 0x000e620000001000 */
[----:B--2---:R-:W-:Y:S01]  /*c0e0*/  @!P3 FADD.FTZ R16, R16, 1 ;  /* 0x3f8000001010b421 */ /* 0x004fe20000010000 */
[----:B------:R-:W-:Y:S01]  /*c0f0*/  @!P1 FMUL.FTZ R159, R159, R18 ;  /* 0x000000129f9f9220 */ /* 0x000fe20000410000 */
[----:B---3--:R-:W-:Y:S01]  /*c100*/  @!P6 FMUL.FTZ R160, R160, R49 ;  /* 0x00000031a0a0e220 */ /* 0x008fe20000410000 */
[----:B-----5:R-:W-:Y:S02]  /*c110*/  MOV R14, UR13 ;  /* 0x0000000d000e7c02 */ /* 0x020fe40008000f00 */
[----:B------:R-:W-:Y:S02]  /*c120*/  IADD3 R13, P1, PT, R11, UR14, RZ ;  /* 0x0000000e0b0d7c10 */ /* 0x000fe4000ff3e0ff */
[----:B------:R-:W2:Y:S01]  /*c130*/  @!P3 MUFU.RCP R49, R16 ;  /* 0x000000100031b308 */ /* 0x000ea20000001000 */
[----:B----4-:R-:W-:Y:S01]  /*c140*/  @!P5 FMUL.FTZ R161, R161, R12 ;  /* 0x0000000ca1a1d220 */ /* 0x010fe20000410000 */
[----:B0-----:R-:W-:Y:S01]  /*c150*/  @!P2 FMUL.FTZ R164, R164, R51 ;  /* 0x00000033a4a4a220 */ /* 0x001fe20000410000 */
[----:B------:R-:W-:Y:S01]  /*c160*/  IADD3.X R14, PT, PT, R14, UR15, RZ, P1, !PT ;  /* 0x0000000f0e0e7c10 */ /* 0x000fe20008ffe4ff */
[----:B------:R-:W0:Y:S01]  /*c170*/  LDCU.64 UR14, c[0x0][0x518] ;  /* 0x0000a300ff0e77ac */ /* 0x000e220008000a00 */
[----:B-1----:R-:W-:-:S02]  /*c180*/  ISETP.GE.AND P1, PT, R11, R0, PT ;  /* 0x000000000b00720c */ /* 0x002fc40003f26270 */
[----:B------:R-:W-:Y:S01]  /*c190*/  ISETP.GE.AND P2, PT, R77, R0, PT ;  /* 0x000000004d00720c */ /* 0x000fe20003f46270 */
[----:B------:R-:W-:Y:S01]  /*c1a0*/  @!P4 FMUL.FTZ R165, R165, R20 ;  /* 0x00000014a5a5c220 */ /* 0x000fe20000410000 */
[-C--:B------:R-:W-:Y:S02]  /*c1b0*/  ISETP.GE.AND P4, PT, R76, R0.reuse, PT ;  /* 0x000000004c00720c */ /* 0x080fe40003f86270 */
        /* <DEDUP_REMOVED lines=73> */
[----:B------:R-:W3:Y:S03]  /*c650*/  LDCU.64 UR14, c[0x0][0x560] ;  /* 0x0000ac00ff0e77ac */ /* 0x000ee60008000a00 */
[----:B-1----:R-:W-:-:S04]  /*c660*/  UIMAD.WIDE.U32 UR8, UR12, UR26, UR8 ;  /* 0x0000001a0c0872a5 */ /* 0x002fc8000f8e0008 */
[----:B------:R-:W-:Y:S01]  /*c670*/  UIMAD UR9, UR12, UR27, UR9 ;  /* 0x0000001b0c0972a4 */ /* 0x000fe2000f8e0209 */
[-C--:B0-----:R-:W-:Y:S02]  /*c680*/  ISETP.GE.AND P2, PT, R11, R0.reuse, PT ;  /* 0x000000000b00720c */ /* 0x081fe40003f46270 */
[-C--:B------:R-:W-:Y:S02]  /*c690*/  ISETP.GE.AND P1, PT, R77, R0.reuse, PT ;  /* 0x000000004d00720c */ /* 0x080fe40003f26270 */
[-C--:B------:R-:W-:Y:S02]  /*c6a0*/  ISETP.GE.AND P4, PT, R75, R0.reuse, PT ;  /* 0x000000004b00720c */ /* 0x080fe40003f86270 */
[-C--:B------:R-:W-:Y:S02]  /*c6b0*/  ISETP.GE.AND P6, PT, R74, R0.reuse, PT ;  /* 0x000000004a00720c */ /* 0x080fe40003fc6270 */
[----:B------:R-:W-:Y:S01]  /*c6c0*/  ISETP.GE.AND P5, PT, R73, R0, PT ;  /* 0x000000004900720c */ /* 0x000fe20003fa6270 */
[----:B------:R-:W-:-:S04]  /*c6d0*/  UIADD3 UR22, UP0, UPT, UR22, -0x2000, URZ ;  /* 0xffffe00016167890 */ /* 0x000fc8000ff1e0ff */
[----:B------:R-:W-:Y:S02]  /*c6e0*/  UIADD3.X UR23, UPT, UPT, UR23, -0x1, URZ, UP0, !UPT ;  /* 0xffffffff17177890 */ /* 0x000fe400087fe4ff */
[----:B------:R-:W-:Y:S01]  /*c6f0*/  UIADD3 UR18, UP0, UPT, UR18, -0x2000, URZ ;  /* 0xffffe00012127890 */ /* 0x000fe2000ff1e0ff */
[----:B--2---:R-:W-:-:S04]  /*c700*/  FADD.FTZ R2, R2, R12 ;  /* 0x0000000c02027221 */ /* 0x004fc80000010000 */
[----:B------:R-:W-:-:S04]  /*c710*/  FADD.FTZ R3, R2, R3 ;  /* 0x0000000302037221 */ /* 0x000fc80000010000 */
[----:B------:R-:W-:-:S04]  /*c720*/  FADD.FTZ R4, R3, R4 ;  /* 0x0000000403047221 */ /* 0x000fc80000010000 */
[----:B------:R-:W-:-:S04]  /*c730*/  FADD.FTZ R5, R4, R5 ;  /* 0x0000000504057221 */ /* 0x000fc80000010000 */
[----:B------:R-:W-:Y:S01]  /*c740*/  FADD.FTZ R6, R5, R6 ;  /* 0x0000000605067221 */ /* 0x000fe20000010000 */
[----:B------:R-:W-:-:S03]  /*c750*/  IADD3 R3, P0, PT, R11, UR8, RZ ;  /* 0x000000080b037c10 */ /* 0x000fc6000ff1e0ff */
[----:B------:R-:W-:-:S04]  /*c760*/  FADD.FTZ R7, R6, R7 ;  /* 0x0000000706077221 */ /* 0x000fc80000010000 */
[----:B------:R-:W-:Y:S01]  /*c770*/  FADD.FTZ R8, R7, R8 ;  /* 0x0000000807087221 */ /* 0x000fe20000010000 */
[----:B------:R-:W-:Y:S01]  /*c780*/  IMAD.X R4, RZ, RZ, UR9, P0 ;  /* 0x00000009ff047e24 */ /* 0x000fe200080e06ff */
[C---:B---3--:R-:W-:Y:S02]  /*c790*/  LEA R2, P3, R3.reuse, UR14, 0x2 ;  /* 0x0000000e03027c11 */ /* 0x048fe4000f8610ff */
[----:B------:R-:W-:Y:S02]  /*c7a0*/  FADD.FTZ R9, R8, R9 ;  /* 0x0000000908097221 */ /* 0x000fe40000010000 */
[----:B------:R-:W-:Y:S02]  /*c7b0*/  LEA.HI.X R3, R3, UR15, R4, 0x2, P3 ;  /* 0x0000000f03037c11 */ /* 0x000fe400098f1404 */
[----:B------:R-:W-:Y:S01]  /*c7c0*/  FADD.FTZ R9, R9, R154 ;  /* 0x0000009a09097221 */ /* 0x000fe20000010000 */
[-C--:B------:R-:W-:Y:S02]  /*c7d0*/  ISETP.GE.AND P0, PT, R76, R0.reuse, PT ;  /* 0x000000004c00720c */ /* 0x080fe40003f06270 */
[----:B------:R0:W-:Y:S01]  /*c7e0*/  @!P2 STG.E desc[UR34][R2.64], R13 ;  /* 0x0000000d0200a986 */ /* 0x0001e2000c101922 */
[----:B------:R-:W-:Y:S01]  /*c7f0*/  FADD.FTZ R158, R9, R158 ;  /* 0x0000009e099e7221 */ /* 0x000fe20000010000 */
[----:B------:R-:W-:-:S02]  /*c800*/  ISETP.GE.AND P3, PT, R72, R0, PT ;  /* 0x000000004800720c */ /* 0x000fc40003f66270 */
[----:B------:R0:W-:Y:S01]  /*c810*/  @!P1 STG.E desc[UR34][R2.64+0x80], R15 ;  /* 0x0000800f02009986 */ /* 0x0001e2000c101922 */
[-C--:B------:R-:W-:Y:S02]  /*c820*/  ISETP.GE.AND P2, PT, R71, R0.reuse, PT ;  /* 0x000000004700720c */ /* 0x080fe40003f46270 */
        /* <DEDUP_REMOVED lines=34> */
[----:B------:R-:W-:Y:S02]  /*ca50*/  UIADD3.X UR17, UPT, UPT, UR17, -0x1, URZ, UP1, !UPT ;  /* 0xffffffff11117890 */ /* 0x000fe40008ffe4ff */
[----:B------:R-:W-:Y:S01]  /*ca60*/  UIADD3.X UR21, UPT, UPT, UR21, -0x1, URZ, UP2, !UPT ;  /* 0xffffffff15157890 */ /* 0x000fe200097fe4ff */
[----:B------:R-:W-:Y:S01]  /*ca70*/  UMOV UR11, UR8 ;  /* 0x00000008000b7c82 */ /* 0x000fe20008000000 */
[----:B0-----:R-:W-:Y:S10]  /*ca80*/  BRA.U UP0, `(.L_x_716) ;  /* 0xffffff3d00607547 */ /* 0x001ff4000b83ffff */
.L_x_636:
        /* <DEDUP_REMOVED lines=45> */
.L_x_718:
[----:B------:R-:W-:Y:S05]  /*cd60*/  BSYNC.RECONVERGENT B0 ;  /* 0x0000000000007941 */ /* 0x000fea0003800200 */
.L_x_717:
        /* <DEDUP_REMOVED lines=43> */
.L_x_720:
[----:B------:R-:W-:Y:S05]  /*d020*/  BSYNC.RECONVERGENT B0 ;  /* 0x0000000000007941 */ /* 0x000fea0003800200 */
.L_x_719:
        /* <DEDUP_REMOVED lines=15> */
.L_x_722:
        /* <DEDUP_REMOVED lines=13> */
[----:B------:R-:W-:-:S02]  /*d1f0*/  MOV R6, R8 ;  /* 0x0000000800067202 */ /* 0x000fc40000000f00 */
[----:B------:R-:W-:Y:S01]  /*d200*/  MOV R9, UR7 ;  /* 0x0000000700097c02 */ /* 0x000fe20008000f00 */
[C---:B------:R-:W-:Y:S01]  /*d210*/  IMAD R5, R11.reuse, UR17, R4 ;  /* 0x000000110b057c24 */ /* 0x040fe2000f8e0204 */
[C---:B---3--:R-:W-:Y:S01]  /*d220*/  LEA R4, P0, R2.reuse, UR20, 0x2 ;  /* 0x0000001402047c11 */ /* 0x048fe2000f8010ff */
[C---:B------:R-:W-:Y:S02]  /*d230*/  IMAD R9, R11.reuse, UR19, R10 ;  /* 0x000000130b097c24 */ /* 0x040fe4000f8e020a */
[----:B------:R-:W-:Y:S01]  /*d240*/  IMAD.WIDE.U32 R6, R11, UR18, R6 ;  /* 0x000000120b067c25 */ /* 0x000fe2000f8e0006 */
[----:B------:R-:W-:Y:S02]  /*d250*/  IADD3 R5, PT, PT, R3, R5, RZ ;  /* 0x0000000503057210 */ /* 0x000fe40007ffe0ff */
[----:B------:R-:W-:Y:S01]  /*d260*/  IADD3 R11, PT, PT, R11, UR14, RZ ;  /* 0x0000000e0b0b7c10 */ /* 0x000fe2000fffe0ff */
[----:B------:R-:W-:Y:S01]  /*d270*/  IMAD.IADD R3, R7, 0x1, R9 ;  /* 0x0000000107037824 */ /* 0x000fe200078e0209 */
[----:B------:R-:W-:-:S02]  /*d280*/  LEA.HI.X R5, R2, UR21, R5, 0x2, P0 ;  /* 0x0000001502057c11 */ /* 0x000fc400080f1405 */
[----:B------:R-:W-:Y:S02]  /*d290*/  ISETP.GE.AND P0, PT, R11, UR15, PT ;  /* 0x0000000f0b007c0c */ /* 0x000fe4000bf06270 */
[----:B------:R-:W-:-:S04]  /*d2a0*/  LEA R8, P1, R6, UR22, 0x2 ;  /* 0x0000001606087c11 */ /* 0x000fc8000f8210ff */
[----:B------:R-:W-:Y:S01]  /*d2b0*/  LEA.HI.X R9, R6, UR23, R3, 0x2, P1 ;  /* 0x0000001706097c11 */ /* 0x000fe200088f1403 */
[----:B0-----:R0:W-:Y:S04]  /*d2c0*/  REDG.E.ADD.F32.FTZ.RN.STRONG.GPU desc[UR34][R4.64], R13 ;  /* 0x0000000d040079a6 */ /* 0x0011e8000c12f322 */
[----:B-1----:R0:W-:Y:S02]  /*d2d0*/  REDG.E.ADD.F32.FTZ.RN.STRONG.GPU desc[UR34][R8.64], R15 ;  /* 0x0000000f080079a6 */ /* 0x0021e4000c12f322 */
[----:B------:R-:W-:Y:S05]  /*d2e0*/  @!P0 BRA `(.L_x_722) ;  /* 0xfffffffc008c8947 */ /* 0x000fea000383ffff */
[----:B------:R-:W-:Y:S05]  /*d2f0*/  BSYNC.RECONVERGENT B0 ;  /* 0x0000000000007941 */ /* 0x000fea0003800200 */
.L_x_721:
[----:B------:R-:W-:Y:S05]  /*d300*/  EXIT ;  /* 0x000000000000794d */ /* 0x000fea0003800000 */
.L_x_675:
[----:B------:R-:W-:Y:S01]  /*d310*/  HFMA2 R87, -RZ, RZ, 0, 5.9604644775390625e-08 ;  /* 0x00000001ff577431 */ /* 0x000fe200000001ff */
[----:B------:R-:W-:Y:S02]  /*d320*/  MOV R139, R136 ;  /* 0x00000088008b7202 */ /* 0x000fe40000000f00 */
[----:B------:R-:W-:Y:S02]  /*d330*/  MOV R86, RZ ;  /* 0x000000ff00567202 */ /* 0x000fe40000000f00 */
[----:B------:R-:W-:-:S07]  /*d340*/  MOV R152, 0xffffffff ;  /* 0xffffffff00987802 */ /* 0x000fce0000000f00 */
[----:B---3-5:R-:W-:Y:S05]  /*d350*/  WARPSYNC.COLLECTIVE R152, `(.L_x_723) ;  /* 0x0000000098087348 */ /* 0x028fea0003c00000 */
[----:B------:R0:W1:Y:S02]  /*d360*/  SHFL.UP P6, R140, R139, R87, R86 ;  /* 0x040000578b8c7389 */ /* 0x00006400000c0056 */
[----:B01-3-5:R-:W-:Y:S05]  /*d370*/  ENDCOLLECTIVE ;  /* 0x000000000000791b */ /* 0x02bfea0003800000 */
.L_x_723:
[----:B------:R-:W-:Y:S02]  /*d380*/  MOV R139, R137 ;  /* 0x00000089008b7202 */ /* 0x000fe40000000f00 */
[----:B------:R-:W-:-:S07]  /*d390*/  MOV R138, R140 ;  /* 0x0000008c008a7202 */ /* 0x000fce0000000f00 */
[----:B------:R-:W-:Y:S05]  /*d3a0*/  WARPSYNC.COLLECTIVE R152, `(.L_x_724) ;  /* 0x0000000098087348 */ /* 0x000fea0003c00000 */
[----:B------:R0:W1:Y:S02]  /*d3b0*/  SHFL.UP P6, R140, R139, R87, R86 ;  /* 0x040000578b8c7389 */ /* 0x00006400000c0056 */
[----:B01----:R-:W-:Y:S05]  /*d3c0*/  ENDCOLLECTIVE ;  /* 0x000000000000791b */ /* 0x003fea0003800000 */
.L_x_724:
        /* <DEDUP_REMOVED lines=10> */
.L_x_725:
[----:B------:R-:W-:Y:S02]  /*d470*/  MOV R139, R138 ;  /* 0x0000008a008b7202 */ /* 0x000fe40000000f00 */
[----:B------:R-:W-:-:S07]  /*d480*/  MOV R137, R140 ;  /* 0x0000008c00897202 */ /* 0x000fce0000000f00 */
[----:B------:R-:W-:Y:S05]  /*d490*/  WARPSYNC.COLLECTIVE R152, `(.L_x_726) ;  /* 0x0000000098087348 */ /* 0x000fea0003c00000 */
[----:B------:R0:W1:Y:S02]  /*d4a0*/  SHFL.UP P6, R140, R139, R87, R86 ;  /* 0x040000578b8c7389 */ /* 0x00006400000c0056 */
[----:B01----:R-:W-:Y:S05]  /*d4b0*/  ENDCOLLECTIVE ;  /* 0x000000000000791b */ /* 0x003fea0003800000 */
.L_x_726:
        /* <DEDUP_REMOVED lines=10> */
.L_x_727:
[----:B------:R-:W-:Y:S02]  /*d560*/  MOV R139, R138 ;  /* 0x0000008a008b7202 */ /* 0x000fe40000000f00 */
[----:B------:R-:W-:-:S07]  /*d570*/  MOV R137, R140 ;  /* 0x0000008c00897202 */ /* 0x000fce0000000f00 */
[----:B------:R-:W-:Y:S05]  /*d580*/  WARPSYNC.COLLECTIVE R152, `(.L_x_728) ;  /* 0x0000000098087348 */ /* 0x000fea0003c00000 */
[----:B------:R0:W1:Y:S02]  /*d590*/  SHFL.UP P6, R140, R139, R87, R86 ;  /* 0x040000578b8c7389 */ /* 0x00006400000c0056 */
[----:B01----:R-:W-:Y:S05]  /*d5a0*/  ENDCOLLECTIVE ;  /* 0x000000000000791b */ /* 0x003fea0003800000 */
.L_x_728:
[----:B------:R-:W-:Y:S01]  /*d5b0*/  HFMA2 R87, -RZ, RZ, 0, 4.76837158203125e-07 ;  /* 0x00000008ff577431 */ /* 0x000fe200000001ff */
        /* <DEDUP_REMOVED lines=9> */
.L_x_729:
[----:B------:R-:W-:Y:S02]  /*d650*/  MOV R139, R138 ;  /* 0x0000008a008b7202 */ /* 0x000fe40000000f00 */
[----:B------:R-:W-:-:S07]  /*d660*/  MOV R137, R140 ;  /* 0x0000008c00897202 */ /* 0x000fce0000000f00 */
[----:B------:R-:W-:Y:S05]  /*d670*/  WARPSYNC.COLLECTIVE R152, `(.L_x_730) ;  /* 0x0000000098087348 */ /* 0x000fea0003c00000 */
[----:B------:R0:W1:Y:S02]  /*d680*/  SHFL.UP P6, R140, R139, R87, R86 ;  /* 0x040000578b8c7389 */ /* 0x00006400000c0056 */
[----:B01----:R-:W-:Y:S05]  /*d690*/  ENDCOLLECTIVE ;  /* 0x000000000000791b */ /* 0x003fea0003800000 */
.L_x_730:
        /* <DEDUP_REMOVED lines=10> */
.L_x_731:
[----:B------:R-:W-:Y:S02]  /*d740*/  MOV R139, R138 ;  /* 0x0000008a008b7202 */ /* 0x000fe40000000f00 */
[----:B------:R-:W-:-:S07]  /*d750*/  MOV R137, R140 ;  /* 0x0000008c00897202 */ /* 0x000fce0000000f00 */
[----:B------:R-:W-:Y:S05]  /*d760*/  WARPSYNC.COLLECTIVE R152, `(.L_x_732) ;  /* 0x0000000098087348 */ /* 0x000fea0003c00000 */
[----:B------:R0:W1:Y:S02]  /*d770*/  SHFL.UP P6, R140, R139, R87, R86 ;  /* 0x040000578b8c7389 */ /* 0x00006400000c0056 */
[----:B01----:R-:W-:Y:S05]  /*d780*/  ENDCOLLECTIVE ;  /* 0x000000000000791b */ /* 0x003fea0003800000 */
.L_x_732:
[----:B------:R-:W-:Y:S01]  /*d790*/  IMAD.MOV.U32 R86, RZ, RZ, R140 ;  /* 0x000000ffff567224 */ /* 0x000fe200078e008c */
[----:B------:R-:W-:Y:S06]  /*d7a0*/  BRA `(.L_x_733) ;  /* 0xffffffac00287947 */ /* 0x000fec000383ffff */
.L_x_676:
        /* <DEDUP_REMOVED lines=8> */
.L_x_735:
[----:B------:R-:W-:Y:S05]  /*d830*/  BSYNC B0 ;  /* 0x0000000000007941 */ /* 0x000fea0003800000 */
.L_x_734:
[----:B------:R-:W-:Y:S05]  /*d840*/  BRA `(.L_x_736) ;  /* 0xffffffac00187947 */ /* 0x000fea000383ffff */
.L_x_677:
        /* <DEDUP_REMOVED lines=8> */
.L_x_738:
[----:B------:R-:W-:Y:S05]  /*d8d0*/  BSYNC B0 ;  /* 0x0000000000007941 */ /* 0x000fea0003800000 */
.L_x_737:
[----:B------:R-:W-:Y:S05]  /*d8e0*/  BRA `(.L_x_739) ;  /* 0xffffffa800f87947 */ /* 0x000fea000383ffff */
.L_x_678:
[----:B------:R-:W-:Y:S01]  /*d8f0*/  HFMA2 R87, -RZ, RZ, 0, 5.9604644775390625e-08 ;  /* 0x00000001ff577431 */ /* 0x000fe200000001ff */
[----:B------:R-:W-:Y:S01]  /*d900*/  BSSY B0, `(.L_x_740) ;  /* 0x0000007000007945 */ /* 0x000fe20003800000 */
[----:B------:R-:W-:Y:S02]  /*d910*/  MOV R139, R136 ;  /* 0x00000088008b7202 */ /* 0x000fe40000000f00 */
[----:B------:R-:W-:Y:S02]  /*d920*/  MOV R86, RZ ;  /* 0x000000ff00567202 */ /* 0x000fe40000000f00 */
[----:B------:R-:W-:-:S07]  /*d930*/  MOV R152, 0xffffffff ;  /* 0xffffffff00987802 */ /* 0x000fce0000000f00 */
[----:B---3-5:R-:W-:Y:S05]  /*d940*/  WARPSYNC.COLLECTIVE R152, `(.L_x_741) ;  /* 0x0000000098087348 */ /* 0x028fea0003c00000 */
[----:B------:R0:W1:Y:S02]  /*d950*/  SHFL.UP P6, R140, R139, R87, R86 ;  /* 0x040000578b8c7389 */ /* 0x00006400000c0056 */
[----:B01-3-5:R-:W-:Y:S05]  /*d960*/  ENDCOLLECTIVE ;  /* 0x000000000000791b */ /* 0x02bfea0003800000 */
.L_x_741:
[----:B------:R-:W-:Y:S05]  /*d970*/  BSYNC B0 ;  /* 0x0000000000007941 */ /* 0x000fea0003800000 */
.L_x_740:
        /* <DEDUP_REMOVED lines=9> */
.L_x_742:
[----:B------:R-:W-:Y:S01]  /*da10*/  HFMA2 R87, -RZ, RZ, 0, 0 ;  /* 0x00000000ff577431 */ /* 0x000fe200000001ff */
[----:B------:R-:W-:-:S07]  /*da20*/  MOV R86, 0x1f ;  /* 0x0000001f00567802 */ /* 0x000fce0000000f00 */
[----:B------:R-:W-:Y:S05]  /*da30*/  WARPSYNC.COLLECTIVE R152, `(.L_x_743) ;  /* 0x0000000098087348 */ /* 0x000fea0003c00000 */
[----:B------:R0:W1:Y:S02]  /*da40*/  SHFL.IDX P2, R153, R151, R87, R86 ;  /* 0x0000005797997389 */ /* 0x0000640000040056 */
[----:B01----:R-:W-:Y:S05]  /*da50*/  ENDCOLLECTIVE ;  /* 0x000000000000791b */ /* 0x003fea0003800000 */
.L_x_743:
[----:B------:R-:W-:Y:S02]  /*da60*/  MOV R137, R140 ;  /* 0x0000008c00897202 */ /* 0x000fe40000000f00 */
[----:B------:R-:W-:Y:S02]  /*da70*/  MOV R151, R43 ;  /* 0x0000002b00977202 */ /* 0x000fe40000000f00 */
[----:B------:R-:W-:-:S07]  /*da80*/  MOV R42, R153 ;  /* 0x00000099002a7202 */ /* 0x000fce0000000f00 */
[----:B------:R-:W-:Y:S05]  /*da90*/  WARPSYNC.COLLECTIVE R152, `(.L_x_744) ;  /* 0x0000000098087348 */ /* 0x000fea0003c00000 */
[----:B------:R0:W1:Y:S02]  /*daa0*/  SHFL.IDX P2, R153, R151, R87, R86 ;  /* 0x0000005797997389 */ /* 0x0000640000040056 */
[----:B01----:R-:W-:Y:S05]  /*dab0*/  ENDCOLLECTIVE ;  /* 0x000000000000791b */ /* 0x003fea0003800000 */
.L_x_744:
[----:B------:R-:W-:Y:S01]  /*dac0*/  MOV R43, R153 ;  /* 0x00000099002b7202 */ /* 0x000fe20000000f00 */
[----:B------:R-:W-:Y:S06]  /*dad0*/  BRA `(.L_x_745) ;  /* 0xffffffa800947947 */ /* 0x000fec000383ffff */
.L_x_680:
        /* <DEDUP_REMOVED lines=9> */
.L_x_746:
[----:B------:R-:W-:Y:S02]  /*db70*/  ISETP.GT.U32.AND P5, PT, R156, 0xf, PT ;  /* 0x0000000f9c00780c */ /* 0x000fe40003fa4070 */
[----:B------:R-:W-:Y:S02]  /*db80*/  MOV R151, R153 ;  /* 0x0000009900977202 */ /* 0x000fe40000000f00 */
[----:B------:R-:W-:-:S03]  /*db90*/  MOV R153, R163 ;  /* 0x000000a300997202 */ /* 0x000fc60000000f00 */
[----:B------:R-:W-:-:S07]  /*dba0*/  @P2 FMUL.FTZ R151, R151, R162 ;  /* 0x000000a297972220 */ /* 0x000fce0000410000 */
[----:B------:R-:W-:Y:S05]  /*dbb0*/  WARPSYNC.COLLECTIVE R152, `(.L_x_747) ;  /* 0x0000000098087348 */ /* 0x000fea0003c00000 */
[----:B------:R0:W1:Y:S02]  /*dbc0*/  SHFL.DOWN P0, R153, R153, R86, R87 ;  /* 0x0800005699997389 */ /* 0x0000640000000057 */
[----:B01----:R-:W-:Y:S05]  /*dbd0*/  ENDCOLLECTIVE ;  /* 0x000000000000791b */ /* 0x003fea0003800000 */
.L_x_747:
        /* <DEDUP_REMOVED lines=10> */
.L_x_748:
[----:B------:R-:W-:Y:S02]  /*dc80*/  MOV R151, R153 ;  /* 0x0000009900977202 */ /* 0x000fe40000000f00 */
[----:B------:R-:W-:-:S03]  /*dc90*/  MOV R153, R163 ;  /* 0x000000a300997202 */ /* 0x000fc60000000f00 */
[----:B------:R-:W-:-:S07]  /*dca0*/  @!P2 FMUL.FTZ R151, R162, R151 ;  /* 0x00000097a297a220 */ /* 0x000fce0000410000 */
[----:B------:R-:W-:Y:S05]  /*dcb0*/  WARPSYNC.COLLECTIVE R152, `(.L_x_749) ;  /* 0x0000000098087348 */ /* 0x000fea0003c00000 */
[----:B------:R0:W1:Y:S02]  /*dcc0*/  SHFL.DOWN P0, R153, R153, R86, R87 ;  /* 0x0800005699997389 */ /* 0x0000640000000057 */
[----:B01----:R-:W-:Y:S05]  /*dcd0*/  ENDCOLLECTIVE ;  /* 0x000000000000791b */ /* 0x003fea0003800000 */
.L_x_749:
        /* <DEDUP_REMOVED lines=9> */
.L_x_750:
[----:B------:R-:W-:Y:S02]  /*dd70*/  MOV R151, R153 ;  /* 0x0000009900977202 */ /* 0x000fe40000000f00 */
[----:B------:R-:W-:-:S03]  /*dd80*/  MOV R153, R163 ;  /* 0x000000a300997202 */ /* 0x000fc60000000f00 */
[----:B------:R-:W-:-:S07]  /*dd90*/  @!P3 FMUL.FTZ R151, R162, R151 ;  /* 0x00000097a297b220 */ /* 0x000fce0000410000 */
[----:B------:R-:W-:Y:S05]  /*dda0*/  WARPSYNC.COLLECTIVE R152, `(.L_x_751) ;  /* 0x0000000098087348 */ /* 0x000fea0003c00000 */
[----:B------:R0:W1:Y:S02]  /*ddb0*/  SHFL.DOWN P0, R153, R153, R86, R87 ;  /* 0x0800005699997389 */ /* 0x0000640000000057 */
[----:B01----:R-:W-:Y:S05]  /*ddc0*/  ENDCOLLECTIVE ;  /* 0x000000000000791b */ /* 0x003fea0003800000 */
.L_x_751:
        /* <DEDUP_REMOVED lines=9> */
.L_x_752:
[----:B------:R-:W-:Y:S02]  /*de60*/  MOV R151, R153 ;  /* 0x0000009900977202 */ /* 0x000fe40000000f00 */
[----:B------:R-:W-:-:S03]  /*de70*/  MOV R153, R163 ;  /* 0x000000a300997202 */ /* 0x000fc60000000f00 */
[----:B------:R-:W-:-:S07]  /*de80*/  @!P4 FMUL.FTZ R151, R162, R151 ;  /* 0x00000097a297c220 */ /* 0x000fce0000410000 */
[----:B------:R-:W-:Y:S05]  /*de90*/  WARPSYNC.COLLECTIVE R152, `(.L_x_753) ;  /* 0x0000000098087348 */ /* 0x000fea0003c00000 */
[----:B------:R0:W1:Y:S02]  /*dea0*/  SHFL.DOWN P0, R153, R153, R86, R87 ;  /* 0x0800005699997389 */ /* 0x0000640000000057 */
[----:B01----:R-:W-:Y:S05]  /*deb0*/  ENDCOLLECTIVE ;  /* 0x000000000000791b */ /* 0x003fea0003800000 */
.L_x_753:
[----:B------:R-:W-:-:S05]  /*dec0*/  MOV R86, R153 ;  /* 0x0000009900567202 */ /* 0x000fca0000000f00 */
[----:B------:R-:W-:Y:S01]  /*ded0*/  @!P4 FFMA.FTZ R86, R162, R86, R163 ;  /* 0x00000056a256c223 */ /* 0x000fe200000100a3 */
[----:B------:R-:W-:-:S04]  /*dee0*/  @!P4 MOV R162, R151 ;  /* 0x0000009700a2c202 */ /* 0x000fc80000000f00 */
[----:B------:R-:W-:Y:S01]  /*def0*/  @!P4 MOV R163, R86 ;  /* 0x0000005600a3c202 */ /* 0x000fe20000000f00 */
[----:B------:R-:W-:Y:S01]  /*df00*/  HFMA2 R86, -RZ, RZ, 0, 9.5367431640625e-07 ;  /* 0x00000010ff567431 */ /* 0x000fe200000001ff */
[----:B------:R-:W-:-:S07]  /*df10*/  MOV R153, R162 ;  /* 0x000000a200997202 */ /* 0x000fce0000000f00 */
[----:B------:R-:W-:Y:S05]  /*df20*/  WARPSYNC.COLLECTIVE R152, `(.L_x_754) ;  /* 0x0000000098087348 */ /* 0x000fea0003c00000 */
[----:B------:R0:W1:Y:S02]  /*df30*/  SHFL.DOWN P0, R153, R153, R86, R87 ;  /* 0x0800005699997389 */ /* 0x0000640000000057 */
[----:B01----:R-:W-:Y:S05]  /*df40*/  ENDCOLLECTIVE ;  /* 0x000000000000791b */ /* 0x003fea0003800000 */
.L_x_754:
[----:B------:R-:W-:Y:S02]  /*df50*/  MOV R151, R153 ;  /* 0x0000009900977202 */ /* 0x000fe40000000f00 */
[----:B------:R-:W-:-:S03]  /*df60*/  MOV R153, R163 ;  /* 0x000000a300997202 */ /* 0x000fc60000000f00 */
[----:B------:R-:W-:-:S07]  /*df70*/  @!P5 FMUL.FTZ R151, R162, R151 ;  /* 0x00000097a297d220 */ /* 0x000fce0000410000 */
[----:B------:R-:W-:Y:S05]  /*df80*/  WARPSYNC.COLLECTIVE R152, `(.L_x_755) ;  /* 0x0000000098087348 */ /* 0x000fea0003c00000 */
[----:B------:R0:W1:Y:S02]  /*df90*/  SHFL.DOWN P0, R153, R153, R86, R87 ;  /* 0x0800005699997389 */ /* 0x0000640000000057 */
[----:B01----:R-:W-:Y:S05]  /*dfa0*/  ENDCOLLECTIVE ;  /* 0x000000000000791b */ /* 0x003fea0003800000 */
.L_x_755:
[----:B------:R-:W-:Y:S01]  /*dfb0*/  HFMA2 R87, -RZ, RZ, 0, 0 ;  /* 0x00000000ff577431 */ /* 0x000fe200000001ff */
[----:B------:R-:W-:-:S05]  /*dfc0*/  MOV R86, R153 ;  /* 0x0000009900567202 */ /* 0x000fca0000000f00 */
[----:B------:R-:W-:Y:S01]  /*dfd0*/  @!P5 FFMA.FTZ R86, R162, R86, R163 ;  /* 0x00000056a256d223 */ /* 0x000fe200000100a3 */
[----:B------:R-:W-:-:S04]  /*dfe0*/  @!P5 MOV R162, R151 ;  /* 0x0000009700a2d202 */ /* 0x000fc80000000f00 */
[----:B------:R-:W-:Y:S01]  /*dff0*/  @!P5 MOV R163, R86 ;  /* 0x0000005600a3d202 */ /* 0x000fe20000000f00 */
[----:B------:R-:W-:Y:S01]  /*e000*/  IMAD.MOV.U32 R86, RZ, RZ, 0x1f ;  /* 0x0000001fff567424 */ /* 0x000fe200078e00ff */
[----:B------:R-:W-:-:S07]  /*e010*/  MOV R151, R162 ;  /* 0x000000a200977202 */ /* 0x000fce0000000f00 */
[----:B------:R-:W-:Y:S05]  /*e020*/  WARPSYNC.COLLECTIVE R152, `(.L_x_756) ;  /* 0x0000000098087348 */ /* 0x000fea0003c00000 */
[----:B------:R0:W1:Y:S02]  /*e030*/  SHFL.IDX P2, R153, R151, R87, R86 ;  /* 0x0000005797997389 */ /* 0x0000640000040056 */
[----:B01----:R-:W-:Y:S05]  /*e040*/  ENDCOLLECTIVE ;  /* 0x000000000000791b */ /* 0x003fea0003800000 */
.L_x_756:
[----:B------:R-:W-:Y:S02]  /*e050*/  MOV R151, R163 ;  /* 0x000000a300977202 */ /* 0x000fe40000000f00 */
[----:B------:R-:W-:-:S07]  /*e060*/  MOV R157, R153 ;  /* 0x00000099009d7202 */ /* 0x000fce0000000f00 */
[----:B------:R-:W-:Y:S05]  /*e070*/  WARPSYNC.COLLECTIVE R152, `(.L_x_757) ;  /* 0x0000000098087348 */ /* 0x000fea0003c00000 */
[----:B------:R0:W1:Y:S02]  /*e080*/  SHFL.IDX P2, R153, R151, R87, R86 ;  /* 0x0000005797997389 */ /* 0x0000640000040056 */
[----:B01----:R-:W-:Y:S05]  /*e090*/  ENDCOLLECTIVE ;  /* 0x000000000000791b */ /* 0x003fea0003800000 */
.L_x_757:
[----:B------:R-:W-:Y:S01]  /*e0a0*/  HFMA2 R86, -RZ, RZ, 0, 5.9604644775390625e-08 ;  /* 0x00000001ff567431 */ /* 0x000fe200000001ff */
[----:B------:R-:W-:Y:S02]  /*e0b0*/  MOV R87, 0x1f ;  /* 0x0000001f00577802 */ /* 0x000fe40000000f00 */
        /* <DEDUP_REMOVED lines=8> */
.L_x_758:
[----:B------:R-:W-:Y:S02]  /*e140*/  MOV R162, R153 ;  /* 0x0000009900a27202 */ /* 0x000fe40000000f00 */
[----:B------:R-:W-:-:S07]  /*e150*/  MOV R153, R163 ;  /* 0x000000a300997202 */ /* 0x000fce0000000f00 */
[----:B------:R-:W-:Y:S05]  /*e160*/  WARPSYNC.COLLECTIVE R152, `(.L_x_759) ;  /* 0x0000000098087348 */ /* 0x000fea0003c00000 */
[----:B------:R0:W1:Y:S02]  /*e170*/  SHFL.DOWN P0, R153, R153, R86, R87 ;  /* 0x0800005699997389 */ /* 0x0000640000000057 */
[----:B01----:R-:W-:Y:S05]  /*e180*/  ENDCOLLECTIVE ;  /* 0x000000000000791b */ /* 0x003fea0003800000 */
.L_x_759:
[----:B------:R-:W-:Y:S01]  /*e190*/  HFMA2 R87, -RZ, RZ, 0, 0 ;  /* 0x00000000ff577431 */ /* 0x000fe200000001ff */
[----:B------:R-:W-:Y:S02]  /*e1a0*/  MOV R86, 0x1f ;  /* 0x0000001f00567802 */ /* 0x000fe40000000f00 */
[----:B------:R-:W-:-:S07]  /*e1b0*/  MOV R163, R153 ;  /* 0x0000009900a37202 */ /* 0x000fce0000000f00 */
[----:B------:R-:W-:Y:S05]  /*e1c0*/  WARPSYNC.COLLECTIVE R152, `(.L_x_760) ;  /* 0x0000000098087348 */ /* 0x000fea0003c00000 */
[----:B------:R0:W1:Y:S02]  /*e1d0*/  SHFL.IDX P2, R153, R151, R87, R86 ;  /* 0x0000005797997389 */ /* 0x0000640000040056 */
[----:B01----:R-:W-:Y:S05]  /*e1e0*/  ENDCOLLECTIVE ;  /* 0x000000000000791b */ /* 0x003fea0003800000 */
.L_x_760:
[----:B------:R-:W-:Y:S02]  /*e1f0*/  ISETP.NE.AND P0, PT, R79, 0x1f, PT ;  /* 0x0000001f4f00780c */ /* 0x000fe40003f05270 */
[----:B------:R-:W-:Y:S02]  /*e200*/  MOV R151, R43 ;  /* 0x0000002b00977202 */ /* 0x000fe40000000f00 */
[----:B------:R-:W-:-:S09]  /*e210*/  MOV R42, R153 ;  /* 0x00000099002a7202 */ /* 0x000fd20000000f00 */
[----:B------:R-:W-:Y:S05]  /*e220*/  WARPSYNC.COLLECTIVE R152, `(.L_x_761) ;  /* 0x0000000098087348 */ /* 0x000fea0003c00000 */
[----:B------:R0:W1:Y:S02]  /*e230*/  SHFL.IDX P2, R153, R151, R87, R86 ;  /* 0x0000005797997389 */ /* 0x0000640000040056 */
[----:B01----:R-:W-:Y:S05]  /*e240*/  ENDCOLLECTIVE ;  /* 0x000000000000791b */ /* 0x003fea0003800000 */
.L_x_761:
[----:B------:R-:W-:Y:S01]  /*e250*/  MOV R43, R153 ;  /* 0x00000099002b7202 */ /* 0x000fe20000000f00 */
[----:B------:R-:W-:Y:S06]  /*e260*/  BRA `(.L_x_762) ;  /* 0xffffffac00407947 */ /* 0x000fec000383ffff */
.L_x_763:
        /* <DEDUP_REMOVED lines=9> */
.L_x_10416:


//--------------------- .text._Z25selective_scan_bwd_kernelI32Selective_Scan_bwd_kernel_traitsILi128ELi16ELb0ELb1ELb0ELb0ELb0EffEEv12SSMParamsBwd --------------------------
	.section	.text._Z25selective_scan_bwd_kernelI32Selective_Scan_bwd_kernel_traitsILi128ELi16ELb0ELb1ELb0ELb0ELb0EffEEv12SSMParamsBwd,"ax",@progbits
	.align	128
        .global         _Z25selective_scan_bwd_kernelI32Selective_Scan_bwd_kernel_traitsILi128ELi16ELb0ELb1ELb0ELb0ELb0EffEEv12SSMParamsBwd
        .type           _Z25selective_scan_bwd_kernelI32Selective_Scan_bwd_kernel_traitsILi128ELi16ELb0ELb1ELb0ELb0ELb0EffEEv12SSMParamsBwd,@function
        .size           _Z25selective_scan_bwd_kernelI32Selective_Scan_bwd_kernel_traitsILi128ELi16ELb0ELb1ELb0ELb0ELb0EffEEv12SSMParamsBwd,(.L_x_10417 - _Z25selective_scan_bwd_kernelI32Selective_Scan_bwd_kernel_traitsILi128ELi16ELb0ELb1ELb0ELb0ELb0EffEEv12SSMParamsBwd)
        .other          _Z25selective_scan_bwd_kernelI32Selective_Scan_bwd_kernel_traitsILi128ELi16ELb0ELb1ELb0ELb0ELb0EffEEv12SSMParamsBwd,@"STO_CUDA_ENTRY STV_DEFAULT"
_Z25selective_scan_bwd_kernelI32Selective_Scan_bwd_kernel_traitsILi128ELi16ELb0ELb1ELb0ELb0ELb0EffEEv12SSMParamsBwd:
.text._Z25selective_scan_bwd_kernelI32Selective_Scan_bwd_kernel_traitsILi128ELi16ELb0ELb1ELb0ELb0ELb0EffEEv12SSMParamsBwd:
        /* <DEDUP_REMOVED lines=47> */
[----:B------:R-:W-:Y:S01]  /*02f0*/  UIADD3 UR9, UP2, UPT, UR17, UR16, URZ ;  /* 0x0000001011097290 */ /* 0x000fe2000ff5e0ff */
[----:B------:R-:W-:Y:S01]  /*0300*/  UMOV UR4, URZ ;  /* 0x000000ff00047c82 */ /* 0x000fe20008000000 */
[----:B------:R-:W-:Y:S02]  /*0310*/  USHF.R.S32.HI UR11, URZ, 0x1f, UR17 ;  /* 0x0000001fff0b7899 */ /* 0x000fe40008011411 */
[----:B----4-:R-:W-:Y:S01]  /*0320*/  ULEA UR16, UP1, UR21, UR12, 0x2 ;  /* 0x0000000c15107291 */ /* 0x010fe2000f8210ff */
[----:B-----5:R-:W3:Y:S01]  /*0330*/  MUFU.RCP R0, R0 ;  /* 0x0000000000007308 */ /* 0x020ee20000001000 */
[----:B------:R-:W-:-:S02]  /*0340*/  ULEA UR12, UP3, UR9, UR14, 0x2 ;  /* 0x0000000e090c7291 */ /* 0x000fc4000f8610ff */
[----:B------:R-:W-:Y:S02]  /*0350*/  UIADD3.X UR14, UPT, UPT, UR11, UR22, URZ, UP0, !UPT ;  /* 0x000000160b0e7290 */ /* 0x000fe400087fe4ff */
[----:B------:R-:W-:Y:S02]  /*0360*/  UIADD3.X UR20, UPT, UPT, UR11, UR20, URZ, UP2, !UPT ;  /* 0x000000140b147290 */ /* 0x000fe400097fe4ff */
[----:B------:R-:W-:Y:S02]  /*0370*/  ULEA.HI.X UR14, UR21, UR13, UR14, 0x2, UP1 ;  /* 0x0000000d150e7291 */ /* 0x000fe400088f140e */
[----:B------:R-:W-:Y:S01]  /*0380*/  ULEA.HI.X UR13, UR9, UR15, UR20, 0x2, UP3 ;  /* 0x0000000f090d7291 */ /* 0x000fe200098f1414 */
[----:B------:R-:W4:Y:S01]  /*0390*/  LDCU.64 UR18, c[0x0][0x498] ;  /* 0x00009300ff1277ac */ /* 0x000f220008000a00 */
[----:B-1----:R-:W-:Y:S01]  /*03a0*/  UIMAD.WIDE.U32 UR20, UR10, UR6, URZ ;  /* 0x000000060a1472a5 */ /* 0x002fe2000f8e00ff */
[----:B---3--:R-:W-:Y:S01]  /*03b0*/  IADD3 R2, PT, PT, R0, 0xffffffe, RZ ;  /* 0x0ffffffe00027810 */ /* 0x008fe20007ffe0ff */
[----:B--2---:R-:W-:Y:S01]  /*03c0*/  UISETP.NE.U32.AND UP0, UPT, UR28, URZ, UPT ;  /* 0x000000ff1c00728c */ /* 0x004fe2000bf05070 */
[----:B------:R-:W-:Y:S01]  /*03d0*/  MOV R0, UR8 ;  /* 0x0000000800007c02 */ /* 0x000fe20008000f00 */
[----:B------:R-:W-:-:S02]  /*03e0*/  UIMAD UR21, UR10, UR7, UR21 ;  /* 0x000000070a1572a4 */ /* 0x000fc4000f8e0215 */
[----:B------:R-:W-:Y:S01]  /*03f0*/  UISETP.NE.AND.EX UP0, UPT, UR29, URZ, UPT, UP0 ;  /* 0x000000ff1d00728c */ /* 0x000fe2000bf05300 */
[----:B------:R-:W1:Y:S01]  /*0400*/  F2I.FTZ.U32.TRUNC.NTZ R2, R2 ;  /* 0x0000000200027305 */ /* 0x000e62000021f000 */
[----:B------:R-:W-:Y:S01]  /*0410*/  IABS R0, R0 ;  /* 0x0000000000007213 */ /* 0x000fe20000000000 */
[----:B------:R-:W2:Y:S03]  /*0420*/  LDCU.64 UR6, c[0x0][0x528] ;  /* 0x0000a500ff0677ac */ /* 0x000ea60008000a00 */
[----:B------:R-:W-:-:S05]  /*0430*/  R2UR UR25, R0 ;  /* 0x00000000001972ca */ /* 0x000fca00000e0000 */
[----:B------:R-:W3:Y:S01]  /*0440*/  @UP0 LDCU UR28, c[0x0][0x384] ;  /* 0x00007080ff1c07ac */ /* 0x000ee20008000800 */
[----:B------:R-:W5:Y:S01]  /*0450*/  @UP0 LDCU UR29, c[0x0][0x38c] ;  /* 0x00007180ff1d07ac */ /* 0x000f620008000800 */
[----:B-1----:R-:W-:-:S13]  /*0460*/  R2UR UR5, R2 ;  /* 0x00000000020572ca */ /* 0x002fda00000e0000 */
[----:B------:R-:W-:-:S04]  /*0470*/  UIADD3 UR24, UPT, UPT, URZ, -UR5, URZ ;  /* 0x80000005ff187290 */ /* 0x000fc8000fffe0ff */
[----:B------:R-:W-:-:S04]  /*0480*/  UIMAD UR24, UR24, UR31, URZ ;  /* 0x0000001f181872a4 */ /* 0x000fc8000f8e02ff */
[----:B------:R-:W-:-:S04]  /*0490*/  UIMAD.WIDE.U32 UR4, UR5, UR24, UR4 ;  /* 0x00000018050472a5 */ /* 0x000fc8000f8e0004 */
[----:B------:R-:W-:-:S07]  /*04a0*/  UIMAD.WIDE.U32 UR4, UR5, UR25, URZ ;  /* 0x00000019050472a5 */ /* 0x000fce000f8e00ff */
[----:B------:R-:W-:Y:S01]  /*04b0*/  UMOV UR9, UR5 ;  /* 0x0000000500097c82 */ /* 0x000fe20008000000 */
[----:B----4-:R-:W-:Y:S02]  /*04c0*/  UIMAD.WIDE.U32 UR4, UR10, UR18, URZ ;  /* 0x000000120a0472a5 */ /* 0x010fe4000f8e00ff */
[----:B------:R-:W-:Y:S02]  /*04d0*/  UIADD3 UR15, UPT, UPT, -UR9, URZ, URZ ;  /* 0x000000ff090f7290 */ /* 0x000fe4000fffe1ff */
[----:B------:R-:W-:Y:S02]  /*04e0*/  UIMAD UR5, UR10, UR19, UR5 ;  /* 0x000000130a0572a4 */ /* 0x000fe4000f8e0205 */
[----:B------:R-:W-:Y:S01]  /*04f0*/  UIMAD UR15, UR31, UR15, UR25 ;  /* 0x0000000f1f0f72a4 */ /* 0x000fe2000f8e0219 */
[----:B------:R-:W1:Y:S03]  /*0500*/  LDCU.64 UR24, c[0x0][0x3c8] ;  /* 0x00007900ff1877ac */ /* 0x000e660008000a00 */
[----:B------:R-:W-:-:S02]  /*0510*/  UISETP.GT.U32.AND UP2, UPT, UR31, UR15, UPT ;  /* 0x0000000f1f00728c */ /* 0x000fc4000bf44070 */
[----:B------:R-:W-:-:S03]  /*0520*/  UIMAD.WIDE.U32 UR18, UR8, UR32, UR4 ;  /* 0x00000020081272a5 */ /* 0x000fc6000f8e0004 */
[----:B------:R-:W4:Y:S01]  /*0530*/  LDCU.64 UR4, c[0x0][0x448] ;  /* 0x00008900ff0477ac */ /* 0x000f220008000a00 */
[----:B------:R-:W-:Y:S02]  /*0540*/  UIMAD UR22, UR8, UR33, UR19 ;  /* 0x00000021081672a4 */ /* 0x000fe4000f8e0213 */
[----:B---3--:R-:W-:-:S03]  /*0550*/  @UP0 UIMAD UR10, UR10, UR28, UR8 ;  /* 0x0000001c0a0a02a4 */ /* 0x008fc6000f8e0208 */
[----:B------:R-:W-:Y:S02]  /*0560*/  @!UP2 UIADD3 UR15, UPT, UPT, UR15, -UR31, URZ ;  /* 0x8000001f0f0fa290 */ /* 0x000fe4000fffe0ff */
[----:B------:R-:W-:Y:S02]  /*0570*/  @!UP2 UIADD3 UR9, UPT, UPT, UR9, 0x1, URZ ;  /* 0x000000010909a890 */ /* 0x000fe4000fffe0ff */
[----:B------:R-:W-:Y:S02]  /*0580*/  UISETP.GE.U32.AND UP1, UPT, UR15, UR31, UPT ;  /* 0x0000001f0f00728c */ /* 0x000fe4000bf26070 */
[----:B------:R-:W-:Y:S02]  /*0590*/  ULOP3.LUT UR15, UR8, UR30, URZ, 0x3c, !UPT ;  /* 0x0000001e080f7292 */ /* 0x000fe4000f8e3cff */
[----:B------:R-:W-:Y:S02]  /*05a0*/  @UP0 UIMAD UR10, UR10, UR23, URZ ;  /* 0x000000170a0a02a4 */ /* 0x000fe4000f8e02ff */
[----:B------:R-:W-:-:S02]  /*05b0*/  UISETP.GE.AND UP2, UPT, UR15, URZ, UPT ;  /* 0x000000ff0f00728c */ /* 0x000fc4000bf46270 */
[----:B-----5:R-:W-:-:S03]  /*05c0*/  @UP0 UIMAD UR10, UR10, UR29, URZ ;  /* 0x0000001d0a0a02a4 */ /* 0x020fc6000f8e02ff */
[----:B------:R-:W-:Y:S02]  /*05d0*/  @UP1 UIADD3 UR9, UPT, UPT, UR9, 0x1, URZ ;  /* 0x0000000109091890 */ /* 0x000fe4000fffe0ff */
[----:B------:R-:W-:-:S04]  /*05e0*/  UISETP.NE.AND UP1, UPT, UR30, URZ, UPT ;  /* 0x000000ff1e00728c */ /* 0x000fc8000bf25270 */
[----:B------:R-:W-:Y:S02]  /*05f0*/  @!UP2 UIADD3 UR9, UPT, UPT, -UR9, URZ, URZ ;  /* 0x000000ff0909a290 */ /* 0x000fe4000fffe1ff */
[----:B------:R-:W-:-:S04]  /*0600*/  UIADD3 UR19, UP2, UPT, UR17, UR18, URZ ;  /* 0x0000001211137290 */ /* 0x000fc8000ff5e0ff */
[----:B------:R-:W-:Y:S02]  /*0610*/  UIADD3.X UR22, UPT, UPT, UR11, UR22, URZ, UP2, !UPT ;  /* 0x000000160b167290 */ /* 0x000fe400097fe4ff */
[----:B------:R-:W-:Y:S02]  /*0620*/  @!UP1 ULOP3.LUT UR9, URZ, UR30, URZ, 0x33, !UPT ;  /* 0x0000001eff099292 */ /* 0x000fe4000f8e33ff */
[----:B--2---:R-:W-:Y:S02]  /*0630*/  ULEA UR18, UP1, UR19, UR6, 0x2 ;  /* 0x0000000613127291 */ /* 0x004fe4000f8210ff */
[----:B------:R-:W-:Y:S01]  /*0640*/  USHF.R.S32.HI UR6, URZ, 0x1f, UR9 ;  /* 0x0000001fff067899 */ /* 0x000fe20008011409 */
[----:B------:R-:W2:Y:S03]  /*0650*/  @UP0 LDCU.64 UR30, c[0x0][0x480] ;  /* 0x00009000ff1e07ac */ /* 0x000ea60008000a00 */
[----:B-1----:R-:W-:-:S02]  /*0660*/  UIMAD UR6, UR6, UR24, URZ ;  /* 0x00000018060672a4 */ /* 0x002fc4000f8e02ff */
[----:B------:R-:W-:Y:S02]  /*0670*/  UIMAD.WIDE.U32 UR20, UR9, UR24, UR20 ;  /* 0x00000018091472a5 */ /* 0x000fe4000f8e0014 */
[----:B------:R-:W-:Y:S02]  /*0680*/  UIMAD UR15, UR9, UR25, UR6 ;  /* 0x00000019090f72a4 */ /* 0x000fe4000f8e0206 */
[----:B------:R-:W-:Y:S02]  /*0690*/  ULEA.HI.X UR22, UR19, UR7, UR22, 0x2, UP1 ;  /* 0x0000000713167291 */ /* 0x000fe400088f1416 */
[----:B------:R-:W-:Y:S02]  /*06a0*/  UIADD3 UR17, UP1, UPT, UR17, UR20, URZ ;  /* 0x0000001411117290 */ /* 0x000fe4000ff3e0ff */
[----:B------:R-:W-:Y:S02]  /*06b0*/  UIADD3 UR20, UPT, UPT, UR21, UR15, URZ ;  /* 0x0000000f15147290 */ /* 0x000fe4000fffe0ff */
[----:B----4-:R-:W-:-:S02]  /*06c0*/  ULEA UR19, UP2, UR17, UR4, 0x2 ;  /* 0x0000000411137291 */ /* 0x010fc4000f8410ff */
[----:B------:R-:W-:Y:S01]  /*06d0*/  UIADD3.X UR20, UPT, UPT, UR11, UR20, URZ, UP1, !UPT ;  /* 0x000000140b147290 */ /* 0x000fe20008ffe4ff */
[----:B------:R-:W-:Y:S01]  /*06e0*/  UMOV UR4, URZ ;  /* 0x000000ff00047c82 */ /* 0x000fe20008000000 */
[----:B------:R-:W-:Y:S02]  /*06f0*/  UMOV UR7, URZ ;  /* 0x000000ff00077c82 */ /* 0x000fe40008000000 */
[----:B------:R-:W-:Y:S01]  /*0700*/  ULEA.HI.X UR20, UR17, UR5, UR20, 0x2, UP2 ;  /* 0x0000000511147291 */ /* 0x000fe200090f1414 */
[----:B------:R-:W-:Y:S02]  /*0710*/  UMOV UR6, URZ ;  /* 0x000000ff00067c82 */ /* 0x000fe40008000000 */
[----:B------:R-:W-:Y:S01]  /*0720*/  UMOV UR5, URZ ;  /* 0x000000ff00057c82 */ /* 0x000fe20008000000 */
[----:B--2---:R-:W-:Y:S02]  /*0730*/  @UP0 UIMAD.WIDE UR4, UR10, 0x8, UR30 ;  /* 0x000000080a0408a5 */ /* 0x004fe4000f8e021e */
[----:B------:R-:W-:Y:S01]  /*0740*/  UISETP.GE.AND UP0, UPT, UR23, 0x1, UPT ;  /* 0x000000011700788c */ /* 0x000fe2000bf06270 */
[----:B------:R-:W-:-:S02]  /*0750*/  @P0 R2UR UR7, R3 ;  /* 0x00000000030702ca */ /* 0x000fc400000e0000 */
[----:B------:R-:W-:-:S06]  /*0760*/  @P1 R2UR UR6, R4 ;  /* 0x00000000040612ca */ /* 0x000fcc00000e0000 */
[----:B0-----:R-:W-:Y:S09]  /*0770*/  BRA.U !UP0, `(.L_x_764) ;  /* 0x0000007108b07547 */ /* 0x001ff2000b800000 */
[----:B------:R-:W0:Y:S01]  /*0780*/  S2R R6, SR_TID.X ;  /* 0x0000000000067919 */ /* 0x000e220000002100 */
[----:B------:R-:W-:Y:S01]  /*0790*/  UMOV UR11, UR16 ;  /* 0x00000010000b7c82 */ /* 0x000fe20008000000 */
[----:B------:R-:W-:Y:S01]  /*07a0*/  UMOV UR17, UR18 ;  /* 0x0000001200117c82 */ /* 0x000fe20008000000 */
[----:B------:R-:W1:Y:S01]  /*07b0*/  LDCU UR10, c[0x0][0x394] ;  /* 0x00007280ff0a77ac */ /* 0x000e620008000800 */
[----:B------:R2:W-:Y:S01]  /*07c0*/  STL [R1+0x100], RZ ;  /* 0x000100ff01007387 */ /* 0x0005e20000100800 */
[----:B------:R-:W-:-:S03]  /*07d0*/  UMOV UR15, UR12 ;  /* 0x0000000c000f7c82 */ /* 0x000fc60008000000 */
[----:B------:R2:W-:Y:S01]  /*07e0*/  STL [R1+0x104], RZ ;  /* 0x000104ff01007387 */ /* 0x0005e20000100800 */
[----:B------:R-:W-:Y:S01]  /*07f0*/  UMOV UR16, UR13 ;  /* 0x0000000d00107c82 */ /* 0x000fe20008000000 */
[----:B------:R-:W-:Y:S01]  /*0800*/  UMOV UR18, UR22 ;  /* 0x0000001600127c82 */ /* 0x000fe20008000000 */
[C---:B0-----:R-:W-:Y:S01]  /*0810*/  IMAD.SHL.U32 R0, R6.reuse, 0x10, RZ ;  /* 0x0000001006007824 */ /* 0x041fe200078e00ff */
[----:B------:R-:W-:-:S04]  /*0820*/  LOP3.LUT R7, R6, 0x1f, RZ, 0xc0, !PT ;  /* 0x0000001f06077812 */ /* 0x000fc800078ec0ff */
[----:B-12---:R-:W-:-:S07]  /*0830*/  LOP3.LUT R9, R7, 0x3e00, R0, 0xf8, !PT ;  /* 0x00003e0007097812 */ /* 0x006fce00078ef800 */
.L_x_811:
        /* <DEDUP_REMOVED lines=11> */
[C---:B------:R-:W-:Y:S02]  /*08f0*/  LOP3.LUT R62, R26.reuse, R7, RZ, 0xfc, !PT ;  /* 0x000000071a3e7212 */ /* 0x040fe400078efcff */
[----:B------:R-:W-:Y:S02]  /*0900*/  CS2R R18, SRZ ;  /* 0x0000000000127805 */ /* 0x000fe4000001ff00 */
[----:B------:R-:W-:Y:S02]  /*0910*/  LOP3.LUT R63, R26, 0x20, R7, 0xfe, !PT ;  /* 0x000000201a3f7812 */ /* 0x000fe400078efe07 */
[----:B------:R-:W-:-:S02]  /*0920*/  CS2R R20, SRZ ;  /* 0x0000000000147805 */ /* 0x000fc4000001ff00 */
[----:B------:R-:W-:Y:S02]  /*0930*/  CS2R R22, SRZ ;  /* 0x0000000000167805 */ /* 0x000fe4000001ff00 */
[----:B------:R-:W-:Y:S01]  /*0940*/  MOV R24, RZ ;  /* 0x000000ff00187202 */ /* 0x000fe20000000f00 */
[----:B0-----:R-:W-:-:S06]  /*0950*/  UIADD3 UR8, UPT, UPT, -UR8, UR23, URZ ;  /* 0x0000001708087290 */ /* 0x001fcc000fffe1ff */
[C---:B------:R-:W-:Y:S01]  /*0960*/  ISETP.GE.AND P0, PT, R9.reuse, UR8, PT ;  /* 0x0000000809007c0c */ /* 0x040fe2000bf06270 */
[----:B------:R-:W-:Y:S01]  /*0970*/  IMAD.WIDE.U32 R8, R9, 0x4, R2 ;  /* 0x0000000409087825 */ /* 0x000fe200078e0002 */
[----:B------:R-:W-:Y:S02]  /*0980*/  BAR.SYNC.DEFER_BLOCKING 0x0 ;  /* 0x0000000000007b1d */ /* 0x000fe40000010000 */
[----:B------:R-:W-:Y:S01]  /*0990*/  P2R R71, PR, RZ, 0x1 ;  /* 0x00000001ff477803 */ /* 0x000fe20000000000 */
[C---:B------:R-:W-:Y:S01]  /*09a0*/  IMAD.SHL.U32 R2, R62.reuse, 0x4, RZ ;  /* 0x000000043e027824 */ /* 0x040fe200078e00ff */
[----:B------:R-:W-:-:S04]  /*09b0*/  LOP3.LUT R56, R62, 0xe0, RZ, 0xfc, !PT ;  /* 0x000000e03e387812 */ /* 0x000fc800078efcff */
[----:B------:R-:W-:-:S03]  /*09c0*/  IADD3 R4, P1, PT, R2, UR15, RZ ;  /* 0x0000000f02047c10 */ /* 0x000fc6000ff3e0ff */
[----:B------:R-:W2:Y:S01]  /*09d0*/  @!P0 LDG.E R6, desc[UR26][R8.64] ;  /* 0x0000001a08068981 */ /* 0x000ea2000c1e1900 */
[----:B------:R-:W-:Y:S02]  /*09e0*/  ISETP.GE.AND P0, PT, R63, UR8, PT ;  /* 0x000000083f007c0c */ /* 0x000fe4000bf06270 */
[----:B------:R-:W-:Y:S02]  /*09f0*/  LOP3.LUT R55, R62, 0x100, RZ, 0xfc, !PT ;  /* 0x000001003e377812 */ /* 0x000fe400078efcff */
[----:B------:R-:W-:Y:S02]  /*0a00*/  P2R R72, PR, RZ, 0x1 ;  /* 0x00000001ff487803 */ /* 0x000fe40000000000 */
[----:B------:R-:W-:Y:S02]  /*0a10*/  IADD3 R2, P0, PT, R2, UR17, RZ ;  /* 0x0000001102027c10 */ /* 0x000fe4000ff1e0ff */
[----:B------:R-:W-:Y:S02]  /*0a20*/  LOP3.LUT R61, R62, 0x40, RZ, 0xfc, !PT ;  /* 0x000000403e3d7812 */ /* 0x000fe400078efcff */
[----:B------:R-:W-:-:S02]  /*0a30*/  IADD3.X R3, PT, PT, RZ, UR18, RZ, P0, !PT ;  /* 0x00000012ff037c10 */ /* 0x000fc400087fe4ff */
[----:B------:R-:W-:Y:S02]  /*0a40*/  ISETP.GE.AND P0, PT, R56, UR8, PT ;  /* 0x0000000838007c0c */ /* 0x000fe4000bf06270 */
[C---:B------:R-:W-:Y:S02]  /*0a50*/  LOP3.LUT R57, R62.reuse, 0xc0, RZ, 0xfc, !PT ;  /* 0x000000c03e397812 */ /* 0x040fe400078efcff */
[C---:B------:R-:W-:Y:S02]  /*0a60*/  LOP3.LUT R60, R62.reuse, 0x60, RZ, 0xfc, !PT ;  /* 0x000000603e3c7812 */ /* 0x040fe400078efcff */
[C---:B------:R-:W-:Y:S02]  /*0a70*/  LOP3.LUT R58, R62.reuse, 0xa0, RZ, 0xfc, !PT ;  /* 0x000000a03e3a7812 */ /* 0x040fe400078efcff */
[----:B------:R-:W-:Y:S02]  /*0a80*/  P2R R69, PR, RZ, 0x1 ;  /* 0x00000001ff457803 */ /* 0x000fe40000000000 */
[----:B------:R-:W-:-:S02]  /*0a90*/  LOP3.LUT R59, R62, 0x80, RZ, 0xfc, !PT ;  /* 0x000000803e3b7812 */ /* 0x000fc400078efcff */
[----:B------:R-:W-:Y:S01]  /*0aa0*/  IADD3.X R5, PT, PT, RZ, UR16, RZ, P1, !PT ;  /* 0x00000010ff057c10 */ /* 0x000fe20008ffe4ff */
[----:B------:R-:W3:Y:S01]  /*0ab0*/  @!P0 LDG.E R16, desc[UR26][R8.64+0x380] ;  /* 0x0003801a08108981 */ /* 0x000ee2000c1e1900 */
[----:B------:R-:W-:Y:S02]  /*0ac0*/  ISETP.GE.AND P0, PT, R55, UR8, PT ;  /* 0x0000000837007c0c */ /* 0x000fe4000bf06270 */
[----:B------:R-:W-:Y:S02]  /*0ad0*/  ISETP.GE.AND P1, PT, R63, UR8, PT ;  /* 0x000000083f007c0c */ /* 0x000fe4000bf26270 */
[----:B------:R-:W-:Y:S02]  /*0ae0*/  ISETP.GE.AND P6, PT, R61, UR8, PT ;  /* 0x000000083d007c0c */ /* 0x000fe4000bfc6270 */
[----:B------:R-:W-:Y:S02]  /*0af0*/  ISETP.GE.AND P2, PT, R57, UR8, PT ;  /* 0x0000000839007c0c */ /* 0x000fe4000bf46270 */
[----:B------:R-:W-:-:S02]  /*0b00*/  ISETP.GE.AND P5, PT, R60, UR8, PT ;  /* 0x000000083c007c0c */ /* 0x000fc4000bfa6270 */
[----:B------:R-:W-:Y:S02]  /*0b10*/  ISETP.GE.AND P3, PT, R58, UR8, PT ;  /* 0x000000083a007c0c */ /* 0x000fe4000bf66270 */
[----:B------:R-:W-:Y:S01]  /*0b20*/  ISETP.GE.AND P4, PT, R59, UR8, PT ;  /* 0x000000083b007c0c */ /* 0x000fe2000bf86270 */
[----:B------:R-:W4:Y:S01]  /*0b30*/  @!P0 LDG.E R17, desc[UR26][R8.64+0x400] ;  /* 0x0004001a08118981 */ /* 0x000f22000c1e1900 */
[C---:B------:R-:W-:Y:S02]  /*0b40*/  LOP3.LUT R54, R62.reuse, 0x120, RZ, 0xfc, !PT ;  /* 0x000001203e367812 */ /* 0x040fe400078efcff */
[C---:B------:R-:W-:Y:S01]  /*0b50*/  LOP3.LUT R53, R62.reuse, 0x140, RZ, 0xfc, !PT ;  /* 0x000001403e357812 */ /* 0x040fe200078efcff */
[----:B------:R-:W5:Y:S01]  /*0b60*/  @!P1 LDG.E R10, desc[UR26][R8.64+0x80] ;  /* 0x0000801a080a9981 */ /* 0x000f62000c1e1900 */
[C---:B------:R-:W-:Y:S02]  /*0b70*/  LOP3.LUT R52, R62.reuse, 0x160, RZ, 0xfc, !PT ;  /* 0x000001603e347812 */ /* 0x040fe400078efcff */
[----:B------:R-:W-:Y:S01]  /*0b80*/  LOP3.LUT R51, R62, 0x180, RZ, 0xfc, !PT ;  /* 0x000001803e337812 */ /* 0x000fe200078efcff */
[----:B------:R-:W3:Y:S01]  /*0b90*/  @!P6 LDG.E R11, desc[UR26][R8.64+0x100] ;  /* 0x0001001a080be981 */ /* 0x000ee2000c1e1900 */
[----:B------:R-:W-:-:S02]  /*0ba0*/  P2R R68, PR, RZ, 0x1 ;  /* 0x00000001ff447803 */ /* 0x000fc40000000000 */
[----:B------:R-:W-:Y:S01]  /*0bb0*/  LOP3.LUT R50, R62, 0x1a0, RZ, 0xfc, !PT ;  /* 0x000001a03e327812 */ /* 0x000fe200078efcff */
[----:B------:R-:W4:Y:S01]  /*0bc0*/  @!P2 LDG.E R15, desc[UR26][R8.64+0x300] ;  /* 0x0003001a080fa981 */ /* 0x000f22000c1e1900 */
[----:B------:R-:W-:Y:S02]  /*0bd0*/  ISETP.GE.AND P0, PT, R54, UR8, PT ;  /* 0x0000000836007c0c */ /* 0x000fe4000bf06270 */
[----:B------:R-:W-:Y:S01]  /*0be0*/  P2R R70, PR, RZ, 0x4 ;  /* 0x00000004ff467803 */ /* 0x000fe20000000000 */
[----:B------:R-:W4:Y:S01]  /*0bf0*/  @!P5 LDG.E R12, desc[UR26][R8.64+0x180] ;  /* 0x0001801a080cd981 */ /* 0x000f22000c1e1900 */
[----:B------:R-:W-:Y:S02]  /*0c00*/  LOP3.LUT R49, R62, 0x1c0, RZ, 0xfc, !PT ;  /* 0x000001c03e317812 */ /* 0x000fe400078efcff */
[----:B------:R-:W-:Y:S01]  /*0c10*/  ISETP.GE.AND P1, PT, R53, UR8, PT ;  /* 0x0000000835007c0c */ /* 0x000fe2000bf26270 */
[----:B------:R-:W4:Y:S01]  /*0c20*/  @!P3 LDG.E R14, desc[UR26][R8.64+0x280] ;  /* 0x0002801a080eb981 */ /* 0x000f22000c1e1900 */
[----:B------:R-:W-:-:S02]  /*0c30*/  P2R R77, PR, RZ, 0x8 ;  /* 0x00000008ff4d7803 */ /* 0x000fc40000000000 */
[----:B------:R-:W-:Y:S01]  /*0c40*/  LOP3.LUT R48, R62, 0x1e0, RZ, 0xfc, !PT ;  /* 0x000001e03e307812 */ /* 0x000fe200078efcff */
[----:B------:R-:W4:Y:S01]  /*0c50*/  @!P4 LDG.E R13, desc[UR26][R8.64+0x200] ;  /* 0x0002001a080dc981 */ /* 0x000f22000c1e1900 */
[----:B------:R-:W-:Y:S02]  /*0c60*/  ISETP.GE.AND P2, PT, R52, UR8, PT ;  /* 0x0000000834007c0c */ /* 0x000fe4000bf46270 */
[----:B------:R-:W-:Y:S01]  /*0c70*/  P2R R76, PR, RZ, 0x10 ;  /* 0x00000010ff4c7803 */ /* 0x000fe20000000000 */
[----:B------:R-:W4:Y:S01]  /*0c80*/  @!P0 LDG.E R18, desc[UR26][R8.64+0x480] ;  /* 0x0004801a08128981 */ /* 0x000f22000c1e1900 */
[----:B------:R-:W-:Y:S02]  /*0c90*/  ISETP.GE.AND P3, PT, R51, UR8, PT ;  /* 0x0000000833007c0c */ /* 0x000fe4000bf66270 */
[----:B------:R-:W-:Y:S01]  /*0ca0*/  P2R R75, PR, RZ, 0x20 ;  /* 0x00000020ff4b7803 */ /* 0x000fe20000000000 */
[----:B------:R-:W4:Y:S01]  /*0cb0*/  @!P1 LDG.E R19, desc[UR26][R8.64+0x500] ;  /* 0x0005001a08139981 */ /* 0x000f22000c1e1900 */
[----:B------:R-:W-:-:S02]  /*0cc0*/  ISETP.GE.AND P4, PT, R50, UR8, PT ;  /* 0x0000000832007c0c */ /* 0x000fc4000bf86270 */
[----:B------:R-:W-:Y:S02]  /*0cd0*/  P2R R73, PR, RZ, 0x40 ;  /* 0x00000040ff497803 */ /* 0x000fe40000000000 */
[----:B------:R-:W-:Y:S01]  /*0ce0*/  ISETP.GE.AND P5, PT, R49, UR8, PT ;  /* 0x0000000831007c0c */ /* 0x000fe2000bfa6270 */
[----:B------:R-:W4:Y:S01]  /*0cf0*/  @!P2 LDG.E R20, desc[UR26][R8.64+0x580] ;  /* 0x0005801a0814a981 */ /* 0x000f22000c1e1900 */
[----:B------:R-:W-:-:S03]  /*0d00*/  ISETP.GE.AND P6, PT, R48, UR8, PT ;  /* 0x0000000830007c0c */ /* 0x000fc6000bfc6270 */
[----:B------:R-:W4:Y:S04]  /*0d10*/  @!P3 LDG.E R21, desc[UR26][R8.64+0x600] ;  /* 0x0006001a0815b981 */ /* 0x000f28000c1e1900 */
[----:B------:R-:W4:Y:S04]  /*0d20*/  @!P4 LDG.E R22, desc[UR26][R8.64+0x680] ;  /* 0x0006801a0816c981 */ /* 0x000f28000c1e1900 */
[----:B------:R-:W4:Y:S04]  /*0d30*/  @!P5 LDG.E R23, desc[UR26][R8.64+0x700] ;  /* 0x0007001a0817d981 */ /* 0x000f28000c1e1900 */
[----:B------:R0:W4:Y:S01]  /*0d40*/  @!P6 LDG.E R24, desc[UR26][R8.64+0x780] ;  /* 0x0007801a0818e981 */ /* 0x000122000c1e1900 */
[----:B------:R-:W1:Y:S01]  /*0d50*/  S2R R29, SR_LANEID ;  /* 0x00000000001d7919 */ /* 0x000e620000000000 */
[----:B------:R-:W0:Y:S01]  /*0d60*/  S2UR UR8, SR_CgaCtaId ;  /* 0x00000000000879c3 */ /* 0x000e220000008800 */
[----:B------:R-:W-:-:S02]  /*0d70*/  UMOV UR22, 0x400 ;  /* 0x0000040000167882 */ /* 0x000fc40000000000 */
[----:B0-----:R-:W-:Y:S01]  /*0d80*/  ULEA UR22, UR8, UR22, 0x18 ;  /* 0x0000001608167291 */ /* 0x001fe2000f8ec0ff */
[----:B------:R-:W-:Y:S01]  /*0d90*/  P2R R27, PR, RZ, 0x1 ;  /* 0x00000001ff1b7803 */ /* 0x000fe20000000000 */
[----:B------:R-:W-:Y:S02]  /*0da0*/  HFMA2 R9, -RZ, RZ, 0, 0 ;  /* 0x00000000ff097431 */ /* 0x000fe400000001ff */
[----:B-1----:R-:W-:Y:S01]  /*0db0*/  IMAD.IADD R25, R26, 0x1, R29 ;  /* 0x000000011a197824 */ /* 0x002fe200078e021d */
[----:B------:R-:W-:Y:S02]  /*0dc0*/  CS2R R78, SRZ ;  /* 0x00000000004e7805 */ /* 0x000fe4000001ff00 */
[----:B------:R-:W-:Y:S02]  /*0dd0*/  CS2R R80, SRZ ;  /* 0x0000000000507805 */ /* 0x000fe4000001ff00 */
[----:B------:R-:W-:Y:S01]  /*0de0*/  CS2R R82, SRZ ;  /* 0x0000000000527805 */ /* 0x000fe2000001ff00 */
[C---:B------:R-:W-:Y:S01]  /*0df0*/  VIADD R8, R25.reuse, 0x60 ;  /* 0x0000006019087836 */ /* 0x040fe20000000000 */
[----:B------:R-:W-:-:S02]  /*0e00*/  LEA.HI.SX32 R26, R25, R25, 0x1b ;  /* 0x00000019191a7211 */ /* 0x000fc400078fdaff */
[----:B------:R-:W-:Y:S02]  /*0e10*/  CS2R R84, SRZ ;  /* 0x0000000000547805 */ /* 0x000fe4000001ff00 */
[C---:B------:R-:W-:Y:S01]  /*0e20*/  IADD3 R28, PT, PT, R25.reuse, 0x40, RZ ;  /* 0x00000040191c7810 */ /* 0x040fe20007ffe0ff */
[----:B------:R-:W0:Y:S01]  /*0e30*/  LDCU UR8, c[0x0][0x38c] ;  /* 0x00007180ff0877ac */ /* 0x000e220008000800 */
[----:B------:R-:W-:Y:S02]  /*0e40*/  LEA R117, R26, UR22, 0x2 ;  /* 0x000000161a757c11 */ /* 0x000fe4000f8e10ff */
        /* <DEDUP_REMOVED lines=23> */
[----:B------:R-:W-:Y:S02]  /*0fc0*/  ISETP.NE.AND P0, PT, R68, RZ, PT ;  /* 0x000000ff4400720c */ /* 0x000fe40003f05270 */
[----:B------:R-:W-:Y:S02]  /*0fd0*/  LEA R109, R26, UR22, 0x2 ;  /* 0x000000161a6d7c11 */ /* 0x000fe4000f8e10ff */
[----:B------:R-:W-:Y:S02]  /*0fe0*/  LEA.HI.SX32 R8, R8, R25, 0x1b ;  /* 0x0000001908087211 */ /* 0x000fe400078fdaff */
[----:B------:R-:W-:Y:S02]  /*0ff0*/  LEA R108, R28, UR22, 0x2 ;  /* 0x000000161c6c7c11 */ /* 0x000fe4000f8e10ff */
[----:B------:R-:W-:Y:S02]  /*1000*/  LEA R107, R30, UR22, 0x2 ;  /* 0x000000161e6b7c11 */ /* 0x000fe4000f8e10ff */
[----:B------:R-:W-:-:S02]  /*1010*/  P2R R40, PR, RZ, 0x1 ;  /* 0x00000001ff287803 */ /* 0x000fc40000000000 */
[----:B------:R-:W-:Y:S02]  /*1020*/  LEA R105, R8, UR22, 0x2 ;  /* 0x0000001608697c11 */ /* 0x000fe4000f8e10ff */
        /* <DEDUP_REMOVED lines=22> */
[----:B-----5:R1:W-:Y:S04]  /*1190*/  STS [R116+0x80], R10 ;  /* 0x0000800a74007388 */ /* 0x0203e80000000800 */
[----:B---3--:R-:W-:Y:S01]  /*11a0*/  STS [R115+0x100], R11 ;  /* 0x0001000b73007388 */ /* 0x008fe20000000800 */
[----:B-1----:R-:W-:-:S03]  /*11b0*/  IADD3 R10, PT, PT, R25, 0x1a0, RZ ;  /* 0x000001a0190a7810 */ /* 0x002fc60007ffe0ff */
[----:B----4-:R1:W-:Y:S01]  /*11c0*/  STS [R114+0x180], R12 ;  /* 0x0001800c72007388 */ /* 0x0103e20000000800 */
[----:B------:R-:W-:-:S03]  /*11d0*/  LEA.HI.SX32 R10, R10, R25, 0x1b ;  /* 0x000000190a0a7211 */ /* 0x000fc600078fdaff */
[----:B------:R-:W-:Y:S01]  /*11e0*/  STS [R113+0x200], R13 ;  /* 0x0002000d71007388 */ /* 0x000fe20000000800 */
[----:B-1----:R-:W-:-:S03]  /*11f0*/  IADD3 R12, PT, PT, R25, 0x1c0, RZ ;  /* 0x000001c0190c7810 */ /* 0x002fc60007ffe0ff */
[----:B------:R1:W-:Y:S01]  /*1200*/  STS [R112+0x280], R14 ;  /* 0x0002800e70007388 */ /* 0x0003e20000000800 */
[----:B------:R-:W-:-:S03]  /*1210*/  LEA.HI.SX32 R12, R12, R25, 0x1b ;  /* 0x000000190c0c7211 */ /* 0x000fc600078fdaff */
[----:B------:R-:W-:Y:S01]  /*1220*/  STS [R111+0x300], R15 ;  /* 0x0003000f6f007388 */ /* 0x000fe20000000800 */
[----:B-1----:R-:W-:-:S03]  /*1230*/  VIADD R14, R25, 0x1e0 ;  /* 0x000001e0190e7836 */ /* 0x002fc60000000000 */
[----:B------:R-:W-:Y:S01]  /*1240*/  STS [R110+0x380], R16 ;  /* 0x000380106e007388 */ /* 0x000fe20000000800 */
[----:B------:R-:W-:Y:S02]  /*1250*/  LEA R104, R10, UR22, 0x2 ;  /* 0x000000160a687c11 */ /* 0x000fe4000f8e10ff */
[----:B------:R-:W-:Y:S01]  /*1260*/  LEA.HI.SX32 R14, R14, R25, 0x1b ;  /* 0x000000190e0e7211 */ /* 0x000fe200078fdaff */
[----:B------:R-:W-:Y:S01]  /*1270*/  STS [R109+0x400], R17 ;  /* 0x000400116d007388 */ /* 0x000fe20000000800 */
[----:B------:R-:W-:Y:S02]  /*1280*/  LEA R103, R12, UR22, 0x2 ;  /* 0x000000160c677c11 */ /* 0x000fe4000f8e10ff */
[----:B------:R-:W-:Y:S01]  /*1290*/  LEA R102, R14, UR22, 0x2 ;  /* 0x000000160e667c11 */ /* 0x000fe2000f8e10ff */
[----:B------:R1:W-:Y:S01]  /*12a0*/  STS [R108+0x480], R18 ;  /* 0x000480126c007388 */ /* 0x0003e20000000800 */
[----:B------:R-:W-:-:S03]  /*12b0*/  IMAD R25, R29, 0xf, R25 ;  /* 0x0000000f1d197824 */ /* 0x000fc600078e0219 */
[----:B------:R-:W-:Y:S04]  /*12c0*/  STS [R107+0x500], R19 ;  /* 0x000500136b007388 */ /* 0x000fe80000000800 */
[----:B------:R2:W-:Y:S04]  /*12d0*/  STS [R106+0x580], R20 ;  /* 0x000580146a007388 */ /* 0x0005e80000000800 */
[----:B------:R-:W-:Y:S01]  /*12e0*/  STS [R105+0x600], R21 ;  /* 0x0006001569007388 */ /* 0x000fe20000000800 */
[----:B------:R-:W-:-:S03]  /*12f0*/  VIADD R6, R25, 0x1 ;  /* 0x0000000119067836 */ /* 0x000fc60000000000 */
[----:B------:R3:W-:Y:S01]  /*1300*/  STS [R104+0x680], R22 ;  /* 0x0006801668007388 */ /* 0x0007e20000000800 */
[----:B------:R-:W-:-:S03]  /*1310*/  VIADD R12, R25, 0x4 ;  /* 0x00000004190c7836 */ /* 0x000fc60000000000 */
[----:B------:R-:W-:Y:S01]  /*1320*/  STS [R103+0x700], R23 ;  /* 0x0007001767007388 */ /* 0x000fe20000000800 */
[C---:B-1----:R-:W-:Y:S01]  /*1330*/  VIADD R18, R25.reuse, 0x7 ;  /* 0x0000000719127836 */ /* 0x042fe20000000000 */
[C---:B------:R-:W-:Y:S01]  /*1340*/  IADD3 R8, PT, PT, R25.reuse, 0x2, RZ ;  /* 0x0000000219087810 */ /* 0x040fe20007ffe0ff */
[C---:B------:R-:W-:Y:S01]  /*1350*/  VIADD R30, R25.reuse, 0xd ;  /* 0x0000000d191e7836 */ /* 0x040fe20000000000 */
[----:B------:R1:W-:Y:S01]  /*1360*/  STS [R102+0x780], R24 ;  /* 0x0007801866007388 */ /* 0x0003e20000000800 */
[C---:B------:R-:W-:Y:S02]  /*1370*/  IADD3 R10, PT, PT, R25.reuse, 0x3, RZ ;  /* 0x00000003190a7810 */ /* 0x040fe40007ffe0ff */
[C---:B------:R-:W-:Y:S02]  /*1380*/  IADD3 R14, PT, PT, R25.reuse, 0x5, RZ ;  /* 0x00000005190e7810 */ /* 0x040fe40007ffe0ff */
[C---:B------:R-:W-:Y:S02]  /*1390*/  IADD3 R16, PT, PT, R25.reuse, 0x6, RZ ;  /* 0x0000000619107810 */ /* 0x040fe40007ffe0ff */
[----:B--2---:R-:W-:-:S02]  /*13a0*/  IADD3 R20, PT, PT, R25, 0x8, RZ ;  /* 0x0000000819147810 */ /* 0x004fc40007ffe0ff */
[C---:B---3--:R-:W-:Y:S01]  /*13b0*/  IADD3 R22, PT, PT, R25.reuse, 0x9, RZ ;  /* 0x0000000919167810 */ /* 0x048fe20007ffe0ff */
[C---:B-1----:R-:W-:Y:S01]  /*13c0*/  VIADD R24, R25.reuse, 0xa ;  /* 0x0000000a19187836 */ /* 0x042fe20000000000 */
[C---:B------:R-:W-:Y:S02]  /*13d0*/  IADD3 R26, PT, PT, R25.reuse, 0xb, RZ ;  /* 0x0000000b191a7810 */ /* 0x040fe40007ffe0ff */
[C---:B------:R-:W-:Y:S02]  /*13e0*/  IADD3 R28, PT, PT, R25.reuse, 0xc, RZ ;  /* 0x0000000c191c7810 */ /* 0x040fe40007ffe0ff */
[C---:B------:R-:W-:Y:S02]  /*13f0*/  IADD3 R32, PT, PT, R25.reuse, 0xe, RZ ;  /* 0x0000000e19207810 */ /* 0x040fe40007ffe0ff */
[----:B------:R-:W-:Y:S02]  /*1400*/  IADD3 R34, PT, PT, R25, 0xf, RZ ;  /* 0x0000000f19227810 */ /* 0x000fe40007ffe0ff */
        /* <DEDUP_REMOVED lines=56> */
[----:B------:R-:W-:Y:S02]  /*1790*/  IMAD.MOV.U32 R19, RZ, RZ, RZ ;  /* 0x000000ffff137224 */ /* 0x000fe400078e00ff */
        /* <DEDUP_REMOVED lines=43> */
[----:B------:R-:W-:Y:S01]  /*1a50*/  IMAD.MOV.U32 R18, RZ, RZ, RZ ;  /* 0x000000ffff127224 */ /* 0x000fe200078e00ff */
        /* <DEDUP_REMOVED lines=34> */
[----:B-1----:R-:W-:-:S05]  /*1c80*/  HFMA2 R19, -RZ, RZ, 0, 0 ;  /* 0x00000000ff137431 */ /* 0x002fca00000001ff */
[----:B------:R-:W4:Y:S01]  /*1c90*/  @!P0 LDG.E R18, desc[UR26][R2.64] ;  /* 0x0000001a02128981 */ /* 0x000f22000c1e1900 */
[----:B------:R-:W-:Y:S02]  /*1ca0*/  ISETP.NE.AND P0, PT, R20, RZ, PT ;  /* 0x000000ff1400720c */ /* 0x000fe40003f05270 */
[----:B------:R-:W-:-:S11]  /*1cb0*/  MOV R20, RZ ;  /* 0x000000ff00147202 */ /* 0x000fd60000000f00 */
[----:B------:R-:W5:Y:S01]  /*1cc0*/  @!P0 LDG.E R19, desc[UR26][R2.64+0x80] ;  /* 0x0000801a02138981 */ /* 0x000f62000c1e1900 */
[----:B------:R-:W-:Y:S01]  /*1cd0*/  ISETP.NE.AND P0, PT, R22, RZ, PT ;  /* 0x000000ff1600720c */ /* 0x000fe20003f05270 */
[----:B--2---:R-:W-:-:S12]  /*1ce0*/  IMAD.MOV.U32 R21, RZ, RZ, RZ ;  /* 0x000000ffff157224 */ /* 0x004fd800078e00ff */
[----:B------:R-:W2:Y:S01]  /*1cf0*/  @!P0 LDG.E R20, desc[UR26][R2.64+0x100] ;  /* 0x0001001a02148981 */ /* 0x000ea2000c1e1900 */
[----:B------:R-:W-:Y:S01]  /*1d00*/  ISETP.NE.AND P0, PT, R24, RZ, PT ;  /* 0x000000ff1800720c */ /* 0x000fe20003f05270 */
[----:B------:R-:W-:-:S12]  /*1d10*/  HFMA2 R22, -RZ, RZ, 0, 0 ;  /* 0x00000000ff167431 */ /* 0x000fd800000001ff */
[----:B------:R-:W2:Y:S01]  /*1d20*/  @!P0 LDG.E R21, desc[UR26][R2.64+0x180] ;  /* 0x0001801a02158981 */ /* 0x000ea2000c1e1900 */
[----:B------:R-:W-:Y:S02]  /*1d30*/  ISETP.NE.AND P0, PT, R25, RZ, PT ;  /* 0x000000ff1900720c */ /* 0x000fe40003f05270 */
[----:B---3--:R-:W-:-:S11]  /*1d40*/  MOV R23, RZ ;  /* 0x000000ff00177202 */ /* 0x008fd60000000f00 */
        /* <DEDUP_REMOVED lines=9> */
[----:B------:R-:W-:Y:S01]  /*1de0*/  ISETP.NE.AND P0, PT, R64, RZ, PT ;  /* 0x000000ff4000720c */ /* 0x000fe20003f05270 */
[----:B------:R-:W-:Y:S02]  /*1df0*/  IMAD.MOV.U32 R43, RZ, RZ, RZ ;  /* 0x000000ffff2b7224 */ /* 0x000fe400078e00ff */
[----:B------:R-:W-:Y:S01]  /*1e00*/  HFMA2 R68, -RZ, RZ, 0, 0 ;  /* 0x00000000ff447431 */ /* 0x000fe200000001ff */
[----:B------:R-:W-:-:S03]  /*1e10*/  CS2R R66, SRZ ;  /* 0x0000000000427805 */ /* 0x000fc6000001ff00 */
        /* <DEDUP_REMOVED lines=76> */
[----:B-1----:R1:W-:Y:S04]  /*22e0*/  STL [R1+0x3c], R79 ;  /* 0x00003c4f01007387 */ /* 0x0023e80000100800 */
[----:B--2---:R2:W-:Y:S04]  /*22f0*/  STL [R1+0x38], R78 ;  /* 0x0000384e01007387 */ /* 0x0045e80000100800 */
[----:B---3--:R-:W-:Y:S01]  /*2300*/  STL [R1+0x34], R77 ;  /* 0x0000344d01007387 */ /* 0x008fe20000100800 */
[----:B------:R-:W-:-:S04]  /*2310*/  FFMA.FTZ R3, R47, R79, R2 ;  /* 0x0000004f2f037223 */ /* 0x000fc80000010002 */
[----:B------:R-:W-:-:S04]  /*2320*/  FFMA.FTZ R2, R46, R78, R3 ;  /* 0x0000004e2e027223 */ /* 0x000fc80000010003 */
[----:B------:R-:W-:-:S04]  /*2330*/  FFMA.FTZ R3, R45, R77, R2 ;  /* 0x0000004d2d037223 */ /* 0x000fc80000010002 */
[----:B----4-:R-:W-:-:S04]  /*2340*/  FFMA.FTZ R2, R44, R76, R3 ;  /* 0x0000004c2c027223 */ /* 0x010fc80000010003 */
[----:B-----5:R-:W-:-:S04]  /*2350*/  FFMA.FTZ R3, R39, R75, R2 ;  /* 0x0000004b27037223 */ /* 0x020fc80000010002 */
[----:B0-----:R-:W-:-:S04]  /*2360*/  FFMA.FTZ R2, R38, R73, R3 ;  /* 0x0000004926027223 */ /* 0x001fc80000010003 */
[----:B------:R-:W-:Y:S01]  /*2370*/  FFMA.FTZ R3, R37, R72, R2 ;  /* 0x0000004825037223 */ /* 0x000fe20000010002 */
[----:B------:R0:W-:Y:S03]  /*2380*/  STL [R1+0x30], R76 ;  /* 0x0000304c01007387 */ /* 0x0001e60000100800 */
[----:B------:R-:W-:Y:S01]  /*2390*/  FFMA.FTZ R2, R36, R71, R3 ;  /* 0x0000004724027223 */ /* 0x000fe20000010003 */
[----:B------:R-:W-:Y:S03]  /*23a0*/  STL [R1+0x2c], R75 ;  /* 0x00002c4b01007387 */ /* 0x000fe60000100800 */
[----:B------:R-:W-:Y:S01]  /*23b0*/  FFMA.FTZ R3, R35, R70, R2 ;  /* 0x0000004623037223 */ /* 0x000fe20000010002 */
[----:B------:R3:W-:Y:S04]  /*23c0*/  STL [R1+0x28], R73 ;  /* 0x0000284901007387 */ /* 0x0007e80000100800 */
[----:B------:R4:W-:Y:S01]  /*23d0*/  STL [R1+0x24], R72 ;  /* 0x0000244801007387 */ /* 0x0009e20000100800 */
[----:B------:R-:W-:-:S03]  /*23e0*/  FFMA.FTZ R2, R34, R69, R3 ;  /* 0x0000004522027223 */ /* 0x000fc60000010003 */
[----:B------:R-:W-:Y:S01]  /*23f0*/  STL [R1+0x20], R71 ;  /* 0x0000204701007387 */ /* 0x000fe20000100800 */
[----:B-1----:R-:W-:-:S03]  /*2400*/  FMUL.FTZ R79, R79, UR7 ;  /* 0x000000074f4f7c20 */ /* 0x002fc60008410000 */
[----:B------:R-:W-:Y:S01]  /*2410*/  STL [R1+0x1c], R70 ;  /* 0x00001c4601007387 */ /* 0x000fe20000100800 */
[----:B--2---:R-:W-:-:S03]  /*2420*/  FMUL.FTZ R78, R78, UR7 ;  /* 0x000000074e4e7c20 */ /* 0x004fc60008410000 */
        /* <DEDUP_REMOVED lines=8> */
[----:B------:R-:W-:Y:S01]  /*24b0*/  STL [R1], R43 ;  /* 0x0000002b01007387 */ /* 0x000fe20000100800 */
[----:B0-----:R-:W-:-:S03]  /*24c0*/  FMUL.FTZ R76, R76, UR7 ;  /* 0x000000074c4c7c20 */ /* 0x001fc60008410000 */
[----:B------:R-:W-:Y:S04]  /*24d0*/  STL [R1+0x7c], R79 ;  /* 0x00007c4f01007387 */ /* 0x000fe80000100800 */
[----:B------:R-:W-:Y:S04]  /*24e0*/  STL [R1+0x78], R78 ;  /* 0x0000784e01007387 */ /* 0x000fe80000100800 */
[----:B------:R0:W-:Y:S01]  /*24f0*/  STL [R1+0x74], R2 ;  /* 0x0000740201007387 */ /* 0x0001e20000100800 */
[----:B---3--:R-:W-:Y:S01]  /*2500*/  FMUL.FTZ R73, R73, UR7 ;  /* 0x0000000749497c20 */ /* 0x008fe20008410000 */
[----:B----4-:R-:W-:-:S02]  /*2510*/  FMUL.FTZ R72, R72, UR7 ;  /* 0x0000000748487c20 */ /* 0x010fc40008410000 */
[----:B------:R-:W-:Y:S01]  /*2520*/  STL [R1+0x70], R76 ;  /* 0x0000704c01007387 */ /* 0x000fe20000100800 */
[----:B0-----:R-:W-:Y:S01]  /*2530*/  FFMA.FTZ R2, R32, R67, R3 ;  /* 0x0000004320027223 */ /* 0x001fe20000010003 */
[----:B------:R-:W-:-:S05]  /*2540*/  FMUL.FTZ R3, R75, UR7 ;  /* 0x000000074b037c20 */ /* 0x000fca0008410000 */
[----:B------:R0:W-:Y:S01]  /*2550*/  STL [R1+0x6c], R3 ;  /* 0x00006c0301007387 */ /* 0x0001e20000100800 */
[----:B------:R-:W-:-:S03]  /*2560*/  FMUL.FTZ R70, R70, UR7 ;  /* 0x0000000746467c20 */ /* 0x000fc60008410000 */
[----:B------:R-:W-:Y:S01]  /*2570*/  STL [R1+0x68], R73 ;  /* 0x0000684901007387 */ /* 0x000fe20000100800 */
[----:B0-----:R-:W-:Y:S01]  /*2580*/  FFMA.FTZ R3, R31, R66, R2 ;  /* 0x000000421f037223 */ /* 0x001fe20000010002 */
[----:B------:R-:W-:Y:S02]  /*2590*/  FMUL.FTZ R2, R71, UR7 ;  /* 0x0000000747027c20 */ /* 0x000fe40008410000 */
[----:B------:R-:W-:Y:S01]  /*25a0*/  STL [R1+0x64], R72 ;  /* 0x0000644801007387 */ /* 0x000fe20000100800 */
[----:B------:R-:W-:-:S03]  /*25b0*/  FMUL.FTZ R69, R69, UR7 ;  /* 0x0000000745457c20 */ /* 0x000fc60008410000 */
[----:B------:R0:W-:Y:S01]  /*25c0*/  STL [R1+0x60], R2 ;  /* 0x0000600201007387 */ /* 0x0001e20000100800 */
[----:B------:R-:W-:-:S03]  /*25d0*/  FMUL.FTZ R67, R67, UR7 ;  /* 0x0000000743437c20 */ /* 0x000fc60008410000 */
[----:B------:R-:W-:Y:S01]  /*25e0*/  STL [R1+0x5c], R70 ;  /* 0x00005c4601007387 */ /* 0x000fe20000100800 */
[----:B0-----:R-:W-:Y:S01]  /*25f0*/  FFMA.FTZ R2, R30, R65, R3 ;  /* 0x000000411e027223 */ /* 0x001fe20000010003 */
[----:B------:R-:W-:Y:S02]  /*2600*/  FMUL.FTZ R3, R68, UR7 ;  /* 0x0000000744037c20 */ /* 0x000fe40008410000 */
[----:B------:R-:W-:Y:S01]  /*2610*/  STL [R1+0x58], R69 ;  /* 0x0000584501007387 */ /* 0x000fe20000100800 */
[----:B------:R-:W-:-:S03]  /*2620*/  FMUL.FTZ R66, R66, UR7 ;  /* 0x0000000742427c20 */ /* 0x000fc60008410000 */
[----:B------:R0:W-:Y:S04]  /*2630*/  STL [R1+0x54], R3 ;  /* 0x0000540301007387 */ /* 0x0001e80000100800 */
[----:B------:R-:W-:Y:S01]  /*2640*/  STL [R1+0x50], R67 ;  /* 0x0000504301007387 */ /* 0x000fe20000100800 */
[----:B0-----:R-:W-:Y:S01]  /*2650*/  FFMA.FTZ R3, R29, R64, R2 ;  /* 0x000000401d037223 */ /* 0x001fe20000010002 */
[----:B------:R-:W-:Y:S02]  /*2660*/  FMUL.FTZ R2, R65, UR7 ;  /* 0x0000000741027c20 */ /* 0x000fe40008410000 */
[----:B------:R-:W-:Y:S01]  /*2670*/  STL [R1+0x4c], R66 ;  /* 0x00004c4201007387 */ /* 0x000fe20000100800 */
[----:B------:R-:W-:Y:S01]  /*2680*/  FMUL.FTZ R65, R64, UR7 ;  /* 0x0000000740417c20 */ /* 0x000fe20008410000 */
[----:B------:R-:W-:-:S02]  /*2690*/  FMUL.FTZ R64, R43, UR7 ;  /* 0x000000072b407c20 */ /* 0x000fc40008410000 */
[----:B------:R0:W-:Y:S04]  /*26a0*/  STL [R1+0x48], R2 ;  /* 0x0000480201007387 */ /* 0x0001e80000100800 */
[----:B------:R1:W-:Y:S01]  /*26b0*/  STL [R1+0x44], R65 ;  /* 0x0000444101007387 */ /* 0x0003e20000100800 */
[----:B0-----:R-:W-:-:S05]  /*26c0*/  FFMA.FTZ R2, R28, R43, R3 ;  /* 0x0000002b1c027223 */ /* 0x001fca0000010003 */
[----:B------:R1:W-:Y:S04]  /*26d0*/  STL [R1+0x104], R2 ;  /* 0x0001040201007387 */ /* 0x0003e80000100800 */
[----:B------:R1:W-:Y:S01]  /*26e0*/  STL [R1+0x40], R64 ;  /* 0x0000404001007387 */ /* 0x0003e20000100800 */
[----:B------:R-:W-:Y:S01]  /*26f0*/  UISETP.GE.AND UP0, UPT, UR8, 0x1, UPT ;  /* 0x000000010800788c */ /* 0x000fe2000bf06270 */
[----:B------:R-:W-:Y:S02]  /*2700*/  CS2R R26, SRZ ;  /* 0x00000000001a7805 */ /* 0x000fe4000001ff00 */
[----:B------:R-:W-:Y:S02]  /*2710*/  CS2R R164, SRZ ;  /* 0x0000000000a47805 */ /* 0x000fe4000001ff00 */
[----:B------:R-:W-:-:S02]  /*2720*/  CS2R R160, SRZ ;  /* 0x0000000000a07805 */ /* 0x000fc4000001ff00 */
[----:B------:R-:W-:Y:S02]  /*2730*/  CS2R R158, SRZ ;  /* 0x00000000009e7805 */ /* 0x000fe4000001ff00 */
[----:B------:R-:W-:Y:S02]  /*2740*/  CS2R R24, SRZ ;  /* 0x0000000000187805 */ /* 0x000fe4000001ff00 */
[----:B------:R-:W-:Y:S02]  /*2750*/  CS2R R22, SRZ ;  /* 0x0000000000167805 */ /* 0x000fe4000001ff00 */
[----:B------:R-:W-:Y:S02]  /*2760*/  CS2R R20, SRZ ;  /* 0x0000000000147805 */ /* 0x000fe4000001ff00 */
[----:B------:R-:W-:Y:S01]  /*2770*/  CS2R R18, SRZ ;  /* 0x0000000000127805 */ /* 0x000fe2000001ff00 */
[----:B------:R-:W-:Y:S06]  /*2780*/  BAR.SYNC.DEFER_BLOCKING 0x0 ;  /* 0x0000000000007b1d */ /* 0x000fec0000010000 */
[----:B-1----:R-:W-:Y:S05]  /*2790*/  BRA.U !UP0, `(.L_x_765) ;  /* 0x0000004108a07547 */ /* 0x002fea000b800000 */
[----:B------:R-:W0:Y:S01]  /*27a0*/  S2UR UR21, SR_CTAID.Y ;  /* 0x00000000001579c3 */ /* 0x000e220000002600 */
[----:B------:R-:W0:Y:S01]  /*27b0*/  LDCU.64 UR24, c[0x0][0x3a0] ;  /* 0x00007400ff1877ac */ /* 0x000e220008000a00 */
[----:B------:R-:W-:Y:S01]  /*27c0*/  LOP3.LUT R0, R0, 0xfffffffb, RZ, 0xc0, !PT ;  /* 0xfffffffb00007812 */ /* 0x000fe200078ec0ff */
        /* <DEDUP_REMOVED lines=17> */
[----:B------:R-:W-:Y:S01]  /*28e0*/  FADD.FTZ R3, R41, UR6 ;  /* 0x0000000629037e21 */ /* 0x000fe20008010000 */
[----:B------:R-:W-:Y:S01]  /*28f0*/  FADD.FTZ R2, R40, UR6 ;  /* 0x0000000628027e21 */ /* 0x000fe20008010000 */
[----:B------:R-:W-:Y:S01]  /*2900*/  MOV R27, RZ ;  /* 0x000000ff001b7202 */ /* 0x000fe20000000f00 */
[----:B------:R-:W1:Y:S01]  /*2910*/  LDCU UR48, c[0x0][0x394] ;  /* 0x00007280ff3077ac */ /* 0x000e620008000800 */
[----:B0-----:R-:W-:-:S02]  /*2920*/  UIMAD.WIDE.U32 UR12, UR21, UR24, URZ ;  /* 0x00000018150c72a5 */ /* 0x001fc4000f8e00ff */
[----:B------:R-:W-:Y:S02]  /*2930*/  UIMAD UR24, UR10, -0x800, UR23 ;  /* 0xfffff8000a1878a4 */ /* 0x000fe4000f8e0217 */
[----:B------:R-:W-:Y:S02]  /*2940*/  UIMAD UR21, UR21, UR25, UR13 ;  /* 0x00000019151572a4 */ /* 0x000fe4000f8e020d */
[----:B------:R-:W-:Y:S01]  /*2950*/  UIADD3 UR24, UPT, UPT, UR24, 0x800, URZ ;  /* 0x0000080018187890 */ /* 0x000fe2000fffe0ff */
[----:B------:R-:W0:Y:S05]  /*2960*/  LDCU UR49, c[0x0][0x38c] ;  /* 0x00007180ff3177ac */ /* 0x000e2a0008000800 */
[----:B------:R-:W-:Y:S01]  /*2970*/  ISETP.GE.AND P0, PT, R62, UR24, PT ;  /* 0x000000183e007c0c */ /* 0x000fe2000bf06270 */
[----:B------:R-:W2:Y:S01]  /*2980*/  LDCU UR23, c[0x0][0x388] ;  /* 0x00007100ff1777ac */ /* 0x000ea20008000800 */
[----:B------:R-:W3:Y:S01]  /*2990*/  LDCU.64 UR44, c[0x0][0x3a8] ;  /* 0x00007500ff2c77ac */ /* 0x000ee20008000a00 */
[----:B------:R-:W4:Y:S10]  /*29a0*/  LDCU.64 UR42, c[0x0][0x440] ;  /* 0x00008800ff2a77ac */ /* 0x000f340008000a00 */
[----:B------:R-:W-:Y:S01]  /*29b0*/  @P0 LOP3.LUT R0, R0, 0x4, RZ, 0xfc, !PT ;  /* 0x0000000400000812 */ /* 0x000fe200078efcff */
[----:B------:R-:W0:Y:S01]  /*29c0*/  LDCU.64 UR40, c[0x0][0x3c0] ;  /* 0x00007800ff2877ac */ /* 0x000e220008000a00 */
[----:B------:R-:W0:Y:S01]  /*29d0*/  LDCU.64 UR38, c[0x0][0x450] ;  /* 0x00008a00ff2677ac */ /* 0x000e220008000a00 */
[----:B------:R-:W0:Y:S01]  /*29e0*/  LDCU.64 UR36, c[0x0][0x3e0] ;  /* 0x00007c00ff2477ac */ /* 0x000e220008000a00 */
[----:B------:R-:W0:Y:S01]  /*29f0*/  LDCU.64 UR34, c[0x0][0x3d8] ;  /* 0x00007b00ff2277ac */ /* 0x000e220008000a00 */
[----:B------:R-:W0:Y:S01]  /*2a00*/  LDCU.64 UR32, c[0x0][0x4c0] ;  /* 0x00009800ff2077ac */ /* 0x000e220008000a00 */
[----:B------:R-:W0:Y:S01]  /*2a10*/  LDCU.64 UR30, c[0x0][0x4d0] ;  /* 0x00009a00ff1e77ac */ /* 0x000e220008000a00 */
[----:B------:R-:W0:Y:S01]  /*2a20*/  LDCU.64 UR46, c[0x0][0x538] ;  /* 0x0000a700ff2e77ac */ /* 0x000e220008000a00 */
[----:B-1234-:R-:W-:-:S05]  /*2a30*/  UMOV UR8, URZ ;  /* 0x000000ff00087c82 */ /* 0x01efca0008000000 */
.L_x_810:
[----:B------:R-:W-:Y:S01]  /*2a40*/  MOV R40, R62 ;  /* 0x0000003e00287202 */ /* 0x000fe20000000f00 */
[----:B0-----:R-:W-:Y:S01]  /*2a50*/  IMAD.U32 R43, RZ, RZ, UR40 ;  /* 0x00000028ff2b7e24 */ /* 0x001fe2000f8e00ff */
[----:B------:R-:W2:Y:S01]  /*2a60*/  LDL R94, [R1+0xfc] ;  /* 0x0000fc00015e7983 */ /* 0x000ea20000100800 */
[----:B------:R-:W-:Y:S01]  /*2a70*/  IMAD.MOV.U32 R41, RZ, RZ, RZ ;  /* 0x000000ffff297224 */ /* 0x000fe200078e00ff */
[----:B------:R-:W-:Y:S02]  /*2a80*/  MOV R49, UR41 ;  /* 0x0000002900317c02 */ /* 0x000fe40008000f00 */
[----:B------:R-:W3:Y:S01]  /*2a90*/  LDL R93, [R1+0xf8] ;  /* 0x0000f800015d7983 */ /* 0x000ee20000100800 */
[----:B------:R-:W-:Y:S01]  /*2aa0*/  IMAD.WIDE.U32 R42, R43, UR8, R40 ;  /* 0x000000082b2a7c25 */ /* 0x000fe2000f8e0028 */
[----:B------:R-:W-:Y:S02]  /*2ab0*/  LOP3.LUT R63, R62, 0x20, RZ, 0xfc, !PT ;  /* 0x000000203e3f7812 */ /* 0x000fe400078efcff */
[----:B------:R-:W4:Y:S01]  /*2ac0*/  LDL R92, [R1+0xf4] ;  /* 0x0000f400015c7983 */ /* 0x000f220000100800 */
[----:B------:R-:W-:Y:S01]  /*2ad0*/  IMAD R41, R49, UR8, R43 ;  /* 0x0000000831297c24 */ /* 0x000fe2000f8e022b */
[----:B------:R-:W-:-:S02]  /*2ae0*/  LEA R40, P0, R42, UR19, 0x2 ;  /* 0x000000132a287c11 */ /* 0x000fc4000f8010ff */
[----:B------:R-:W-:Y:S01]  /*2af0*/  LOP3.LUT R61, R62, 0x40, RZ, 0xfc, !PT ;  /* 0x000000403e3d7812 */ /* 0x000fe200078efcff */
[----:B------:R-:W5:Y:S01]  /*2b00*/  LDL R91, [R1+0xf0] ;  /* 0x0000f000015b7983 */ /* 0x000f620000100800 */
[----:B------:R-:W-:Y:S02]  /*2b10*/  LEA.HI.X R41, R42, UR20, R41, 0x2, P0 ;  /* 0x000000142a297c11 */ /* 0x000fe400080f1429 */
[----:B------:R-:W-:Y:S01]  /*2b20*/  ISETP.GE.AND P0, PT, R63, UR24, PT ;  /* 0x000000183f007c0c */ /* 0x000fe2000bf06270 */
[----:B------:R-:W5:Y:S01]  /*2b30*/  LDL R90, [R1+0xec] ;  /* 0x0000ec00015a7983 */ /* 0x000f620000100800 */
[----:B------:R-:W-:Y:S01]  /*2b40*/  ISETP.GE.AND P2, PT, R61, UR24, PT ;  /* 0x000000183d007c0c */ /* 0x000fe2000bf46270 */
[----:B------:R-:W-:Y:S01]  /*2b50*/  HFMA2 R43, -RZ, RZ, 0, 0 ;  /* 0x00000000ff2b7431 */ /* 0x000fe200000001ff */
[----:B------:R-:W-:Y:S02]  /*2b60*/  LOP3.LUT R60, R62, 0x60, RZ, 0xfc, !PT ;  /* 0x000000603e3c7812 */ /* 0x000fe400078efcff */
[----:B------:R-:W-:-:S02]  /*2b70*/  CS2R R64, SRZ ;  /* 0x0000000000407805 */ /* 0x000fc4000001ff00 */
[C---:B------:R-:W-:Y:S01]  /*2b80*/  LOP3.LUT R59, R62.reuse, 0x80, RZ, 0xfc, !PT ;  /* 0x000000803e3b7812 */ /* 0x040fe200078efcff */
[----:B------:R-:W5:Y:S01]  /*2b90*/  LDL R89, [R1+0xe8] ;  /* 0x0000e80001597983 */ /* 0x000f620000100800 */
[C---:B------:R-:W-:Y:S02]  /*2ba0*/  LOP3.LUT R58, R62.reuse, 0xa0, RZ, 0xfc, !PT ;  /* 0x000000a03e3a7812 */ /* 0x040fe400078efcff */
[C---:B------:R-:W-:Y:S01]  /*2bb0*/  LOP3.LUT R57, R62.reuse, 0xc0, RZ, 0xfc, !PT ;  /* 0x000000c03e397812 */ /* 0x040fe200078efcff */
[----:B------:R-:W5:Y:S01]  /*2bc0*/  LDL R88, [R1+0xe4] ;  /* 0x0000e40001587983 */ /* 0x000f620000100800 */
[----:B------:R-:W-:Y:S02]  /*2bd0*/  LOP3.LUT R56, R62, 0xe0, RZ, 0xfc, !PT ;  /* 0x000000e03e387812 */ /* 0x000fe400078efcff */
[----:B------:R-:W-:Y:S01]  /*2be0*/  ISETP.GE.AND P3, PT, R60, UR24, PT ;  /* 0x000000183c007c0c */ /* 0x000fe2000bf66270 */
[----:B------:R-:W3:Y:S01]  /*2bf0*/  @!P0 LDG.E R43, desc[UR26][R40.64+0x80] ;  /* 0x0000801a282b8981 */ /* 0x000ee2000c1e1900 */
[----:B------:R-:W-:-:S02]  /*2c00*/  ISETP.GE.AND P4, PT, R59, UR24, PT ;  /* 0x000000183b007c0c */ /* 0x000fc4000bf86270 */
[----:B------:R-:W-:Y:S01]  /*2c10*/  ISETP.GE.AND P5, PT, R58, UR24, PT ;  /* 0x000000183a007c0c */ /* 0x000fe2000bfa6270 */
[----:B------:R-:W4:Y:S01]  /*2c20*/  @!P2 LDG.E R64, desc[UR26][R40.64+0x100] ;  /* 0x0001001a2840a981 */ /* 0x000f22000c1e1900 */
[----:B------:R-:W-:Y:S02]  /*2c30*/  ISETP.GE.AND P0, PT, R57, UR24, PT ;  /* 0x0000001839007c0c */ /* 0x000fe4000bf06270 */
[----:B------:R-:W-:Y:S01]  /*2c40*/  ISETP.GE.AND P2, PT, R56, UR24, PT ;  /* 0x0000001838007c0c */ /* 0x000fe2000bf46270 */
[----:B------:R-:W5:Y:S01]  /*2c50*/  LDL R87, [R1+0xe0] ;  /* 0x0000e00001577983 */ /* 0x000f620000100800 */
[----:B------:R-:W-:Y:S02]  /*2c60*/  LOP3.LUT P6, RZ, R0, 0x4, RZ, 0xc0, !PT ;  /* 0x0000000400ff7812 */ /* 0x000fe400078cc0ff */
[----:B------:R-:W-:Y:S02]  /*2c70*/  CS2R R66, SRZ ;  /* 0x0000000000427805 */ /* 0x000fe4000001ff00 */
[----:B------:R-:W-:-:S02]  /*2c80*/  CS2R R68, SRZ ;  /* 0x0000000000447805 */ /* 0x000fc4000001ff00 */
[C---:B------:R-:W-:Y:S01]  /*2c90*/  LOP3.LUT R55, R62.reuse, 0x100, RZ, 0xfc, !PT ;  /* 0x000001003e377812 */ /* 0x040fe200078efcff */
[----:B------:R-:W5:Y:S01]  /*2ca0*/  @!P3 LDG.E R65, desc[UR26][R40.64+0x180] ;  /* 0x0001801a2841b981 */ /* 0x000f62000c1e1900 */
[C---:B------:R-:W-:Y:S02]  /*2cb0*/  LOP3.LUT R54, R62.reuse, 0x120, RZ, 0xfc, !PT ;  /* 0x000001203e367812 */ /* 0x040fe400078efcff */
[C---:B------:R-:W-:Y:S01]  /*2cc0*/  LOP3.LUT R53, R62.reuse, 0x140, RZ, 0xfc, !PT ;  /* 0x000001403e357812 */ /* 0x040fe200078efcff */
[----:B------:R-:W5:Y:S01]  /*2cd0*/  @!P4 LDG.E R66, desc[UR26][R40.64+0x200] ;  /* 0x0002001a2842c981 */ /* 0x000f62000c1e1900 */
[C---:B------:R-:W-:Y:S02]  /*2ce0*/  LOP3.LUT R52, R62.reuse, 0x160, RZ, 0xfc, !PT ;  /* 0x000001603e347812 */ /* 0x040fe400078efcff */
[----:B------:R-:W-:Y:S01]  /*2cf0*/  MOV R42, RZ ;  /* 0x000000ff002a7202 */ /* 0x000fe20000000f00 */
[----:B------:R-:W5:Y:S01]  /*2d00*/  @!P5 LDG.E R67, desc[UR26][R40.64+0x280] ;  /* 0x0002801a2843d981 */ /* 0x000f62000c1e1900 */
[----:B------:R-:W-:-:S02]  /*2d10*/  LOP3.LUT R51, R62, 0x180, RZ, 0xfc, !PT ;  /* 0x000001803e337812 */ /* 0x000fc400078efcff */
[----:B------:R-:W-:Y:S01]  /*2d20*/  ISETP.GE.AND P3, PT, R55, UR24, PT ;  /* 0x0000001837007c0c */ /* 0x000fe2000bf66270 */
[----:B------:R-:W5:Y:S01]  /*2d30*/  @!P0 LDG.E R68, desc[UR26][R40.64+0x300] ;  /* 0x0003001a28448981 */ /* 0x000f62000c1e1900 */
[----:B------:R-:W-:Y:S02]  /*2d40*/  ISETP.GE.AND P4, PT, R54, UR24, PT ;  /* 0x0000001836007c0c */ /* 0x000fe4000bf86270 */
[----:B------:R-:W-:Y:S01]  /*2d50*/  ISETP.GE.AND P5, PT, R53, UR24, PT ;  /* 0x0000001835007c0c */ /* 0x000fe2000bfa6270 */
[----:B------:R-:W5:Y:S01]  /*2d60*/  @!P2 LDG.E R69, desc[UR26][R40.64+0x380] ;  /* 0x0003801a2845a981 */ /* 0x000f62000c1e1900 */
[----:B------:R-:W-:Y:S02]  /*2d70*/  ISETP.GE.AND P0, PT, R52, UR24, PT ;  /* 0x0000001834007c0c */ /* 0x000fe4000bf06270 */
[----:B------:R-:W-:Y:S01]  /*2d80*/  ISETP.GE.AND P2, PT, R51, UR24, PT ;  /* 0x0000001833007c0c */ /* 0x000fe2000bf46270 */
[----:B------:R-:W2:Y:S01]  /*2d90*/  @!P6 LDG.E R42, desc[UR26][R40.64] ;  /* 0x0000001a282ae981 */ /* 0x000ea2000c1e1900 */
[----:B------:R-:W-:-:S02]  /*2da0*/  CS2R R70, SRZ ;  /* 0x0000000000467805 */ /* 0x000fc4000001ff00 */
[----:B------:R-:W-:Y:S02]  /*2db0*/  CS2R R72, SRZ ;  /* 0x0000000000487805 */ /* 0x000fe4000001ff00 */
[----:B------:R-:W-:Y:S01]  /*2dc0*/  CS2R R74, SRZ ;  /* 0x00000000004a7805 */ /* 0x000fe2000001ff00 */
[----:B------:R-:W5:Y:S04]  /*2dd0*/  LDL R86, [R1+0xdc] ;  /* 0x0000dc0001567983 */ /* 0x000f680000100800 */
[----:B------:R-:W5:Y:S04]  /*2de0*/  @!P3 LDG.E R70, desc[UR26][R40.64+0x400] ;  /* 0x0004001a2846b981 */ /* 0x000f68000c1e1900 */
[----:B------:R-:W5:Y:S04]  /*2df0*/  LDL R85, [R1+0xd8] ;  /* 0x0000d80001557983 */ /* 0x000f680000100800 */
[----:B------:R-:W5:Y:S04]  /*2e00*/  @!P4 LDG.E R71, desc[UR26][R40.64+0x480] ;  /* 0x0004801a2847c981 */ /* 0x000f68000c1e1900 */
[----:B------:R-:W5:Y:S04]  /*2e10*/  LDL R84, [R1+0xd4] ;  /* 0x0000d40001547983 */ /* 0x000f680000100800 */
[----:B------:R-:W5:Y:S04]  /*2e20*/  @!P5 LDG.E R72, desc[UR26][R40.64+0x500] ;  /* 0x0005001a2848d981 */ /* 0x000f68000c1e1900 */
[----:B------:R-:W5:Y:S04]  /*2e30*/  LDL R83, [R1+0xd0] ;  /* 0x0000d00001537983 */ /* 0x000f680000100800 */
[----:B------:R-:W5:Y:S04]  /*2e40*/  @!P0 LDG.E R73, desc[UR26][R40.64+0x580] ;  /* 0x0005801a28498981 */ /* 0x000f68000c1e1900 */
[----:B------:R-:W5:Y:S04]  /*2e50*/  LDL R82, [R1+0xcc] ;  /* 0x0000cc0001527983 */ /* 0x000f680000100800 */
[----:B------:R-:W5:Y:S01]  /*2e60*/  @!P2 LDG.E R74, desc[UR26][R40.64+0x600] ;  /* 0x0006001a284aa981 */ /* 0x000f62000c1e1900 */
[----:B------:R-:W-:-:S02]  /*2e70*/  LOP3.LUT R50, R62, 0x1a0, RZ, 0xfc, !PT ;  /* 0x000001a03e327812 */ /* 0x000fc400078efcff */
[C---:B------:R-:W-:Y:S01]  /*2e80*/  LOP3.LUT R49, R62.reuse, 0x1c0, RZ, 0xfc, !PT ;  /* 0x000001c03e317812 */ /* 0x040fe200078efcff */
[----:B------:R-:W5:Y:S01]  /*2e90*/  LDL R81, [R1+0xc8] ;  /* 0x0000c80001517983 */ /* 0x000f620000100800 */
[----:B------:R-:W-:Y:S02]  /*2ea0*/  LOP3.LUT R48, R62, 0x1e0, RZ, 0xfc, !PT ;  /* 0x000001e03e307812 */ /* 0x000fe400078efcff */
[----:B------:R-:W-:Y:S01]  /*2eb0*/  ISETP.GE.AND P3, PT, R50, UR24, PT ;  /* 0x0000001832007c0c */ /* 0x000fe2000bf66270 */
[----:B------:R-:W5:Y:S01]  /*2ec0*/  LDL R80, [R1+0xc4] ;  /* 0x0000c40001507983 */ /* 0x000f620000100800 */
[----:B------:R-:W-:Y:S02]  /*2ed0*/  ISETP.GE.AND P4, PT, R49, UR24, PT ;  /* 0x0000001831007c0c */ /* 0x000fe4000bf86270 */
[----:B------:R-:W-:Y:S02]  /*2ee0*/  ISETP.GE.AND P5, PT, R48, UR24, PT ;  /* 0x0000001830007c0c */ /* 0x000fe4000bfa6270 */
[----:B------:R-:W-:Y:S01]  /*2ef0*/  CS2R R76, SRZ ;  /* 0x00000000004c7805 */ /* 0x000fe2000001ff00 */
[----:B------:R-:W-:Y:S01]  /*2f00*/  UMOV UR28, UR12 ;  /* 0x0000000c001c7c82 */ /* 0x000fe20008000000 */
[----:B------:R-:W-:Y:S01]  /*2f10*/  UMOV UR29, UR21 ;  /* 0x00000015001d7c82 */ /* 0x000fe20008000000 */
[----:B------:R-:W5:Y:S01]  /*2f20*/  LDL R79, [R1+0xc0] ;  /* 0x0000c000014f7983 */ /* 0x000f620000100800 */
[----:B------:R-:W-:-:S03]  /*2f30*/  UIMAD.WIDE.U32 UR28, UR8, UR44, UR28 ;  /* 0x0000002c081c72a5 */ /* 0x000fc6000f8e001c */
[----:B------:R-:W5:Y:S04]  /*2f40*/  @!P3 LDG.E R75, desc[UR26][R40.64+0x680] ;  /* 0x0006801a284bb981 */ /* 0x000f68000c1e1900 */
[----:B------:R-:W5:Y:S04]  /*2f50*/  @!P4 LDG.E R76, desc[UR26][R40.64+0x700] ;  /* 0x0007001a284cc981 */ /* 0x000f68000c1e1900 */
[----:B------:R0:W5:Y:S01]  /*2f60*/  @!P5 LDG.E R77, desc[UR26][R40.64+0x780] ;  /* 0x0007801a284dd981 */ /* 0x000162000c1e1900 */
[----:B------:R-:W-:Y:S02]  /*2f70*/  UIMAD UR22, UR8, UR45, UR29 ;  /* 0x0000002d081672a4 */ /* 0x000fe4000f8e021d */
[----:B------:R-:W-:-:S04]  /*2f80*/  ULEA UR25, UP0, UR28, UR42, 0x2 ;  /* 0x0000002a1c197291 */ /* 0x000fc8000f8010ff */
[----:B------:R-:W-:Y:S02]  /*2f90*/  ULEA.HI.X UR28, UR28, UR43, UR22, 0x2, UP0 ;  /* 0x0000002b1c1c7291 */ /* 0x000fe400080f1416 */
[----:B0-----:R-:W-:-:S04]  /*2fa0*/  IMAD.U32 R40, RZ, RZ, UR25 ;  /* 0x00000019ff287e24 */ /* 0x001fc8000f8e00ff */
[----:B------:R-:W-:-:S05]  /*2fb0*/  MOV R41, UR28 ;  /* 0x0000001c00297c02 */ /* 0x000fca0008000f00 */
[----:B------:R-:W5:Y:S04]  /*2fc0*/  LDG.E R78, desc[UR26][R40.64] ;  /* 0x0000001a284e7981 */ /* 0x000f68000c1e1900 */
[----:B--2---:R-:W-:Y:S04]  /*2fd0*/  STS [R94], R42 ;  /* 0x0000002a5e007388 */ /* 0x004fe80000000800 */
[----:B---3--:R-:W-:Y:S04]  /*2fe0*/  STS [R93+0x80], R43 ;  /* 0x0000802b5d007388 */ /* 0x008fe80000000800 */
        /* <DEDUP_REMOVED lines=11> */
[----:B0-----:R-:W3:Y:S04]  /*30a0*/  LDL R72, [R1+0xb4] ;  /* 0x0000b40001487983 */ /* 0x001ee80000100800 */
[----:B-1----:R-:W4:Y:S04]  /*30b0*/  LDL R73, [R1+0xb8] ;  /* 0x0000b80001497983 */ /* 0x002f280000100800 */
[----:B--2---:R-:W2:Y:S04]  /*30c0*/  LDL R74, [R1+0xbc] ;  /* 0x0000bc00014a7983 */ /* 0x004ea80000100800 */
        /* <DEDUP_REMOVED lines=8> */
[----:B------:R-:W5:Y:S01]  /*3150*/  LDL R43, [R1+0x90] ;  /* 0x00009000012b7983 */ /* 0x000f620000100800 */
[----:B------:R-:W0:Y:S03]  /*3160*/  S2UR UR22, SR_CTAID.Y ;  /* 0x00000000001679c3 */ /* 0x000e260000002600 */
[----:B------:R-:W-:Y:S04]  /*3170*/  STS [R81+0x680], R75 ;  /* 0x0006804b51007388 */ /* 0x000fe80000000800 */
[----:B------:R-:W-:Y:S04]  /*3180*/  STS [R80+0x700], R76 ;  /* 0x0007004c50007388 */ /* 0x000fe80000000800 */
[----:B------:R1:W-:Y:S01]  /*3190*/  STS [R79+0x780], R77 ;  /* 0x0007804d4f007388 */ /* 0x0003e20000000800 */
[----:B------:R-:W-:-:S03]  /*31a0*/  NOP ;  /* 0x0000000000007918 */ /* 0x000fc60000000000 */
[----:B------:R-:W5:Y:S04]  /*31b0*/  LDL R83, [R1+0x8c] ;  /* 0x00008c0001537983 */ /* 0x000f680000100800 */
[----:B-1----:R-:W5:Y:S01]  /*31c0*/  LDL R77, [R1+0x80] ;  /* 0x00008000014d7983 */ /* 0x002f620000100800 */
[----:B0-----:R-:W-:-:S03]  /*31d0*/  UIMAD.WIDE.U32 UR28, UR22, UR34, URZ ;  /* 0x00000022161c72a5 */ /* 0x001fc6000f8e00ff */
[----:B------:R-:W5:Y:S01]  /*31e0*/  LDL R82, [R1+0x88] ;  /* 0x0000880001527983 */ /* 0x000f620000100800 */
[----:B------:R-:W-:-:S03]  /*31f0*/  UIMAD UR29, UR22, UR35, UR29 ;  /* 0x00000023161d72a4 */ /* 0x000fc6000f8e021d */
[----:B------:R-:W5:Y:S01]  /*3200*/  LDL R81, [R1+0x84] ;  /* 0x0000840001517983 */ /* 0x000f620000100800 */
[----:B------:R-:W-:Y:S01]  /*3210*/  UIMAD.WIDE.U32 UR28, UR8, UR36, UR28 ;  /* 0x00000024081c72a5 */ /* 0x000fe2000f8e001c */
[----:B------:R-:W-:Y:S02]  /*3220*/  R2UR UR50, R78 ;  /* 0x000000004e3272ca */ /* 0x000fe400000e0000 */
[----:B------:R-:W5:Y:S01]  /*3230*/  LDL R76, [R1+0x3c] ;  /* 0x00003c00014c7983 */ /* 0x000f620000100800 */
[----:B------:R-:W-:Y:S02]  /*3240*/  UIMAD UR22, UR8, UR37, UR29 ;  /* 0x00000025081672a4 */ /* 0x000fe4000f8e021d */
[----:B------:R-:W-:Y:S01]  /*3250*/  ULEA UR25, UP0, UR28, UR38, 0x2 ;  /* 0x000000261c197291 */ /* 0x000fe2000f8010ff */
[----:B------:R-:W5:Y:S03]  /*3260*/  LDL R75, [R1+0x38] ;  /* 0x00003800014b7983 */ /* 0x000f660000100800 */
[----:B------:R-:W-:Y:S01]  /*3270*/  ULEA.HI.X UR28, UR28, UR39, UR22, 0x2, UP0 ;  /* 0x000000271c1c7291 */ /* 0x000fe200080f1416 */
[----:B------:R-:W5:Y:S01]  /*3280*/  LDL R79, [R1+0x4] ;  /* 0x00000400014f7983 */ /* 0x000f620000100800 */
[----:B------:R-:W-:-:S03]  /*3290*/  MOV R40, UR25 ;  /* 0x0000001900287c02 */ /* 0x000fc60008000f00 */
[----:B------:R-:W5:Y:S01]  /*32a0*/  LDL R78, [R1] ;  /* 0x00000000014e7983 */ /* 0x000f620000100800 */
[----:B------:R-:W-:-:S06]  /*32b0*/  IMAD.U32 R41, RZ, RZ, UR28 ;  /* 0x0000001cff297e24 */ /* 0x000fcc000f8e00ff */
[----:B------:R0:W5:Y:S04]  /*32c0*/  LDG.E R41, desc[UR26][R40.64] ;  /* 0x0000001a28297981 */ /* 0x000168000c1e1900 */
[----:B---3--:R-:W1:Y:S04]  /*32d0*/  LDS R103, [R72+0x8] ;  /* 0x0000080048677984 */ /* 0x008e680000000800 */
[----:B----4-:R-:W3:Y:S04]  /*32e0*/  LDS R104, [R73+0x4] ;  /* 0x0000040049687984 */ /* 0x010ee80000000800 */
[----:B--2---:R2:W4:Y:S04]  /*32f0*/  LDS R105, [R74] ;  /* 0x000000004a697984 */ /* 0x0045280000000800 */
[----:B-----5:R5:W0:Y:S04]  /*3300*/  LDS R102, [R71+0xc] ;  /* 0x00000c0047667984 */ /* 0x020a280000000800 */
        /* <DEDUP_REMOVED lines=8> */
[----:B--2---:R-:W2:Y:S04]  /*3390*/  LDL R74, [R1+0x34] ;  /* 0x00003400014a7983 */ /* 0x004ea80000100800 */
[----:B------:R-:W2:Y:S04]  /*33a0*/  LDL R73, [R1+0x30] ;  /* 0x0000300001497983 */ /* 0x000ea80000100800 */
[----:B------:R-:W2:Y:S04]  /*33b0*/  LDL R72, [R1+0x2c] ;  /* 0x00002c0001487983 */ /* 0x000ea80000100800 */
[----:B-----5:R-:W5:Y:S04]  /*33c0*/  LDL R71, [R1+0x28] ;  /* 0x0000280001477983 */ /* 0x020f680000100800 */
[----:B------:R-:W5:Y:S04]  /*33d0*/  LDL R70, [R1+0x24] ;  /* 0x0000240001467983 */ /* 0x000f680000100800 */
[----:B------:R-:W5:Y:S04]  /*33e0*/  LDL R69, [R1+0x20] ;  /* 0x0000200001457983 */ /* 0x000f680000100800 */
[----:B-1----:R-:W5:Y:S04]  /*33f0*/  LDL R68, [R1+0x1c] ;  /* 0x00001c0001447983 */ /* 0x002f680000100800 */
[----:B------:R-:W5:Y:S04]  /*3400*/  LDL R67, [R1+0x18] ;  /* 0x0000180001437983 */ /* 0x000f680000100800 */
[----:B---3--:R-:W3:Y:S04]  /*3410*/  LDL R66, [R1+0x14] ;  /* 0x0000140001427983 */ /* 0x008ee80000100800 */
[----:B------:R-:W3:Y:S04]  /*3420*/  LDL R65, [R1+0x10] ;  /* 0x0000100001417983 */ /* 0x000ee80000100800 */
[----:B----4-:R-:W4:Y:S04]  /*3430*/  LDL R64, [R1+0xc] ;  /* 0x00000c0001407983 */ /* 0x010f280000100800 */
[----:B------:R-:W4:Y:S01]  /*3440*/  LDL R43, [R1+0x8] ;  /* 0x00000800012b7983 */ /* 0x000f220000100800 */
[----:B------:R-:W1:Y:S01]  /*3450*/  S2R R112, SR_TID.X ;  /* 0x0000000000707919 */ /* 0x000e620000002100 */
[----:B------:R-:W1:Y:S01]  /*3460*/  S2UR UR29, SR_CgaCtaId ;  /* 0x00000000001d79c3 */ /* 0x000e620000008800 */
[----:B------:R-:W-:Y:S01]  /*3470*/  MOV R42, UR50 ;  /* 0x00000032002a7c02 */ /* 0x000fe20008000f00 */
[----:B------:R-:W-:Y:S01]  /*3480*/  ULEA UR22, UR10, 0xffffff00, 0x8 ;  /* 0xffffff000a167891 */ /* 0x000fe2000f8e40ff */
[----:B------:R0:W2:Y:S03]  /*3490*/  LDS R90, [R77+0x3c] ;  /* 0x00003c004d5a7984 */ /* 0x0000a60000000800 */
[----:B------:R-:W-:Y:S01]  /*34a0*/  FMUL.FTZ R42, R42, 1.4426950216293334961 ;  /* 0x3fb8aa3b2a2a7820 */ /* 0x000fe20000410000 */
[----:B------:R-:W-:Y:S01]  /*34b0*/  ULOP3.LUT UR22, UR22, 0x100, URZ, 0xc0, !UPT ;  /* 0x0000010016167892 */ /* 0x000fe2000f8ec0ff */
[----:B------:R0:W2:Y:S02]  /*34c0*/  LDS R93, [R83+0x30] ;  /* 0x00003000535d7984 */ /* 0x0000a40000000800 */
[-C--:B------:R-:W-:Y:S01]  /*34d0*/  FMUL.FTZ R151, R17, R42.reuse ;  /* 0x0000002a11977220 */ /* 0x080fe20000410000 */
[----:B------:R-:W-:Y:S01]  /*34e0*/  UIADD3 UR25, UPT, UPT, UR22, UR8, URZ ;  /* 0x0000000816197290 */ /* 0x000fe2000fffe0ff */
[-C--:B------:R-:W-:Y:S01]  /*34f0*/  FMUL.FTZ R118, R16, R42.reuse ;  /* 0x0000002a10767220 */ /* 0x080fe20000410000 */
[-C--:B------:R-:W-:Y:S01]  /*3500*/  FMUL.FTZ R117, R15, R42.reuse ;  /* 0x0000002a0f757220 */ /* 0x080fe20000410000 */
[----:B------:R0:W2:Y:S02]  /*3510*/  LDS R92, [R82+0x34] ;  /* 0x00003400525c7984 */ /* 0x0000a40000000800 */
[----:B------:R-:W1:Y:S01]  /*3520*/  MUFU.EX2 R151, R151 ;  /* 0x0000009700977308 */ /* 0x000e620000000800 */
        /* <DEDUP_REMOVED lines=10> */
[----:B0-----:R-:W-:-:S02]  /*35d0*/  IMAD.U32 R40, RZ, RZ, UR25 ;  /* 0x00000019ff287e24 */ /* 0x001fc4000f8e00ff */
[-C--:B------:R-:W-:Y:S01]  /*35e0*/  FMUL.FTZ R89, R4, R42.reuse ;  /* 0x0000002a04597220 */ /* 0x080fe20000410000 */
[-C--:B------:R-:W-:Y:S01]  /*35f0*/  FMUL.FTZ R88, R3, R42.reuse ;  /* 0x0000002a03587220 */ /* 0x080fe20000410000 */
[----:B------:R-:W-:Y:S01]  /*3600*/  FMUL.FTZ R77, R2, R42 ;  /* 0x0000002a024d7220 */ /* 0x000fe20000410000 */
[----:B------:R-:W-:Y:S01]  /*3610*/  UMOV UR28, 0x400 ;  /* 0x00000400001c7882 */ /* 0x000fe20000000000 */
[C---:B-1----:R-:W-:Y:S01]  /*3620*/  ISETP.NE.AND P0, PT, R112.reuse, RZ, PT ;  /* 0x000000ff7000720c */ /* 0x042fe20003f05270 */
[----:B------:R0:W1:Y:S01]  /*3630*/  LDS R91, [R81+0x38] ;  /* 0x00003800515b7984 */ /* 0x0000620000000800 */
[C---:B------:R-:W-:Y:S01]  /*3640*/  IADD3 R80, PT, PT, R112.reuse, 0x200, RZ ;  /* 0x0000020070507810 */ /* 0x040fe20007ffe0ff */
[----:B------:R-:W-:Y:S01]  /*3650*/  ULEA UR22, UR29, UR28, 0x18 ;  /* 0x0000001c1d167291 */ /* 0x000fe2000f8ec0ff */
[----:B------:R-:W-:Y:S01]  /*3660*/  ISETP.NE.AND P2, PT, R112, 0x7f, PT ;  /* 0x0000007f7000780c */ /* 0x000fe20003f45270 */
[----:B------:R-:W0:Y:S01]  /*3670*/  MUFU.EX2 R118, R118 ;  /* 0x0000007600767308 */ /* 0x000e220000000800 */
[----:B------:R-:W-:-:S04]  /*3680*/  SEL R40, R40, R80, !P0 ;  /* 0x0000005028287207 */ /* 0x000fc80004000000 */
[----:B------:R-:W-:-:S03]  /*3690*/  LEA R40, R40, UR22, 0x2 ;  /* 0x0000001628287c11 */ /* 0x000fc6000f8e10ff */
        /* <DEDUP_REMOVED lines=14> */
[----:B------:R0:W-:Y:S01]  /*3780*/  STS [R40+0x4c60], R151 ;  /* 0x004c609728007388 */ /* 0x0001e20000000800 */
[----:B------:R-:W-:Y:S01]  /*3790*/  BSSY.RECONVERGENT B0, `(.L_x_766) ;  /* 0x000001e000007945 */ /* 0x000fe20003800200 */
[-C--:B------:R-:W-:Y:S01]  /*37a0*/  FMUL.FTZ R76, R76, R41.reuse ;  /* 0x000000294c4c7220 */ /* 0x080fe20000410000 */
[-C--:B------:R-:W-:Y:S01]  /*37b0*/  FMUL.FTZ R75, R75, R41.reuse ;  /* 0x000000294b4b7220 */ /* 0x080fe20000410000 */
[-C--:B------:R-:W-:Y:S01]  /*37c0*/  FMUL.FTZ R42, R79, R41.reuse ;  /* 0x000000294f2a7220 */ /* 0x080fe20000410000 */
[-C--:B--2---:R-:W-:Y:S01]  /*37d0*/  FMUL.FTZ R74, R74, R41.reuse ;  /* 0x000000294a4a7220 */ /* 0x084fe20000410000 */
[-C--:B------:R-:W-:Y:S01]  /*37e0*/  FMUL.FTZ R73, R73, R41.reuse ;  /* 0x0000002949497220 */ /* 0x080fe20000410000 */
[-C--:B------:R-:W-:Y:S01]  /*37f0*/  FMUL.FTZ R72, R72, R41.reuse ;  /* 0x0000002948487220 */ /* 0x080fe20000410000 */
[-C--:B-----5:R-:W-:Y:S01]  /*3800*/  FMUL.FTZ R71, R71, R41.reuse ;  /* 0x0000002947477220 */ /* 0x0a0fe20000410000 */
[-C--:B------:R-:W-:Y:S01]  /*3810*/  FMUL.FTZ R70, R70, R41.reuse ;  /* 0x0000002946467220 */ /* 0x080fe20000410000 */
[-C--:B------:R-:W-:Y:S01]  /*3820*/  FMUL.FTZ R69, R69, R41.reuse ;  /* 0x0000002945457220 */ /* 0x080fe20000410000 */
[-C--:B------:R-:W-:Y:S01]  /*3830*/  FMUL.FTZ R68, R68, R41.reuse ;  /* 0x0000002944447220 */ /* 0x080fe20000410000 */
[-C--:B------:R-:W-:Y:S01]  /*3840*/  FMUL.FTZ R67, R67, R41.reuse ;  /* 0x0000002943437220 */ /* 0x080fe20000410000 */
[-C--:B---3--:R-:W-:Y:S01]  /*3850*/  FMUL.FTZ R66, R66, R41.reuse ;  /* 0x0000002942427220 */ /* 0x088fe20000410000 */
[-C--:B------:R-:W-:Y:S01]  /*3860*/  FMUL.FTZ R65, R65, R41.reuse ;  /* 0x0000002941417220 */ /* 0x080fe20000410000 */
[-C--:B----4-:R-:W-:Y:S01]  /*3870*/  FMUL.FTZ R64, R64, R41.reuse ;  /* 0x0000002940407220 */ /* 0x090fe20000410000 */
[-C--:B------:R-:W-:Y:S01]  /*3880*/  FMUL.FTZ R43, R43, R41.reuse ;  /* 0x000000292b2b7220 */ /* 0x080fe20000410000 */
[----:B------:R-:W-:Y:S01]  /*3890*/  FMUL.FTZ R41, R78, R41 ;  /* 0x000000294e297220 */ /* 0x000fe20000410000 */
[----:B------:R-:W-:Y:S06]  /*38a0*/  BAR.SYNC.DEFER_BLOCKING 0x0 ;  /* 0x0000000000007b1d */ /* 0x000fec0000010000 */
[----:B01----:R-:W-:Y:S05]  /*38b0*/  @P2 BRA `(.L_x_767) ;  /* 0x0000000000242947 */ /* 0x003fea0003800000 */
[----:B------:R-:W-:Y:S01]  /*38c0*/  UISETP.NE.AND UP0, UPT, UR10, UR48, UPT ;  /* 0x000000300a00728c */ /* 0x000fe2000bf05270 */
[----:B------:R-:W-:-:S08]  /*38d0*/  MOV R40, 0x3f800000 ;  /* 0x3f80000000287802 */ /* 0x000fd00000000f00 */
[----:B------:R-:W-:Y:S05]  /*38e0*/  BRA.U !UP0, `(.L_x_768) ;  /* 0x0000000108207547 */ /* 0x000fea000b800000 */
[----:B------:R-:W-:-:S04]  /*38f0*/  USHF.L.U32 UR25, UR10, 0x8, URZ ;  /* 0x000000080a197899 */ /* 0x000fc800080006ff */
[----:B------:R-:W-:-:S04]  /*3900*/  ULOP3.LUT UR25, UR25, 0x100, URZ, 0xc0, !UPT ;  /* 0x0000010019197892 */ /* 0x000fc8000f8ec0ff */
[----:B------:R-:W-:-:S04]  /*3910*/  UIADD3 UR25, UPT, UPT, UR25, UR8, URZ ;  /* 0x0000000819197290 */ /* 0x000fc8000fffe0ff */
[----:B------:R-:W-:-:S09]  /*3920*/  ULEA UR25, UR25, UR22, 0x2 ;  /* 0x0000001619197291 */ /* 0x000fd2000f8e10ff */
[----:B------:R-:W1:Y:S01]  /*3930*/  LDS R40, [UR25+0x4c60] ;  /* 0x004c6019ff287984 */ /* 0x000e620008000800 */
[----:B------:R-:W-:Y:S05]  /*3940*/  BRA `(.L_x_768) ;  /* 0x0000000000087947 */ /* 0x000fea0003800000 */
.L_x_767:
[----:B------:R-:W-:-:S06]  /*3950*/  LEA R40, R112, UR22, 0x2 ;  /* 0x0000001670287c11 */ /* 0x000fcc000f8e10ff */
[----:B------:R-:W0:Y:S02]  /*3960*/  LDS R40, [R40+0x5464] ;  /* 0x0054640028287984 */ /* 0x000e240000000800 */
.L_x_768:
[----:B------:R-:W-:Y:S05]  /*3970*/  BSYNC.RECONVERGENT B0 ;  /* 0x0000000000007941 */ /* 0x000fea0003800200 */
.L_x_766:
[----:B------:R-:W2:Y:S01]  /*3980*/  @P1 LDC R80, c[0x0][0x38c] ;  /* 0x0000e300ff501b82 */ /* 0x000ea20000000800 */
[----:B------:R-:W-:Y:S01]  /*3990*/  MOV R78, UR10 ;  /* 0x0000000a004e7c02 */ /* 0x000fe20008000f00 */
[----:B------:R-:W-:Y:S02]  /*39a0*/  HFMA2 R81, -RZ, RZ, 0, 4.76837158203125e-07 ;  /* 0x00000008ff517431 */ /* 0x000fe400000001ff */
[----:B------:R-:W-:Y:S02]  /*39b0*/  IMAD.MOV.U32 R79, RZ, RZ, RZ ;  /* 0x000000ffff4f7224 */ /* 0x000fe400078e00ff */
[----:B------:R-:W-:Y:S02]  /*39c0*/  @P1 VIADD R78, R78, 0xfffffffe ;  /* 0xfffffffe4e4e1836 */ /* 0x000fe40000000000 */
[----:B------:R-:W-:Y:S01]  /*39d0*/  FMUL.FTZ R121, R47, R17 ;  /* 0x000000112f797220 */ /* 0x000fe20000410000 */
[----:B------:R-:W-:Y:S01]  /*39e0*/  FMUL.FTZ R120, R46, R16 ;  /* 0x000000102e787220 */ /* 0x000fe20000410000 */
[----:B------:R-:W-:-:S02]  /*39f0*/  FMUL.FTZ R119, R45, R15 ;  /* 0x0000000f2d777220 */ /* 0x000fc40000410000 */
[----:B------:R-:W-:Y:S01]  /*3a00*/  FMUL.FTZ R152, R105, R121 ;  /* 0x0000007969987220 */ /* 0x000fe20000410000 */
[----:B------:R-:W-:Y:S01]  /*3a10*/  FMUL.FTZ R136, R104, R120 ;  /* 0x0000007868887220 */ /* 0x000fe20000410000 */
[----:B------:R-:W-:Y:S01]  /*3a20*/  FMUL.FTZ R122, R44, R14 ;  /* 0x0000000e2c7a7220 */ /* 0x000fe20000410000 */
[----:B------:R-:W-:Y:S01]  /*3a30*/  FMUL.FTZ R137, R103, R119 ;  /* 0x0000007767897220 */ /* 0x000fe20000410000 */
[----:B--2---:R-:W-:Y:S01]  /*3a40*/  @P1 IMAD R80, R78, R80, UR8 ;  /* 0x000000084e501e24 */ /* 0x004fe2000f8e0250 */
        /* <DEDUP_REMOVED lines=12> */
[----:B--2---:R-:W-:Y:S01]  /*3b10*/  FMUL.FTZ R80, R151, R118 ;  /* 0x0000007697507220 */ /* 0x004fe20000410000 */
[----:B------:R-:W-:Y:S01]  /*3b20*/  FFMA.FTZ R81, R118, R152, R136 ;  /* 0x0000009876517223 */ /* 0x000fe20000010088 */
[----:B------:R-:W-:Y:S01]  /*3b30*/  FMUL.FTZ R142, R98, R126 ;  /* 0x0000007e628e7220 */ /* 0x000fe20000410000 */
[----:B------:R-:W-:Y:S01]  /*3b40*/  FMUL.FTZ R143, R97, R127 ;  /* 0x0000007f618f7220 */ /* 0x000fe20000410000 */
[C---:B------:R-:W-:Y:S01]  /*3b50*/  FMUL.FTZ R80, R117.reuse, R80 ;  /* 0x0000005075507220 */ /* 0x040fe20000410000 */
        /* <DEDUP_REMOVED lines=26> */
[C---:B------:R-:W-:Y:S01]  /*3d00*/  ISETP.GT.U32.AND P2, PT, R112.reuse, 0x1f, PT ;  /* 0x0000001f7000780c */ /* 0x040fe20003f44070 */
[C---:B------:R-:W-:Y:S01]  /*3d10*/  FMUL.FTZ R80, R109.reuse, R80 ;  /* 0x000000506d507220 */ /* 0x040fe20000410000 */
[----:B------:R-:W-:Y:S01]  /*3d20*/  FFMA.FTZ R81, R109, R81, R144 ;  /* 0x000000516d517223 */ /* 0x000fe20000010090 */
[----:B------:R-:W-:Y:S01]  /*3d30*/  LEA.HI R135, R112, R112, RZ, 0x1e ;  /* 0x0000007070877211 */ /* 0x000fe200078ff0ff */
[----:B------:R-:W-:Y:S01]  /*3d40*/  FMUL.FTZ R150, R90, R134 ;  /* 0x000000865a967220 */ /* 0x000fe20000410000 */
[C---:B------:R-:W-:Y:S01]  /*3d50*/  FMUL.FTZ R80, R108.reuse, R80 ;  /* 0x000000506c507220 */ /* 0x040fe20000410000 */
[----:B------:R-:W-:Y:S01]  /*3d60*/  FFMA.FTZ R81, R108, R81, R145 ;  /* 0x000000516c517223 */ /* 0x000fe20000010091 */
[----:B------:R-:W-:-:S02]  /*3d70*/  LEA R135, R135, UR22, 0x3 ;  /* 0x0000001687877c11 */ /* 0x000fc4000f8e18ff */
[C---:B------:R-:W-:Y:S01]  /*3d80*/  FMUL.FTZ R80, R107.reuse, R80 ;  /* 0x000000506b507220 */ /* 0x040fe20000410000 */
[----:B------:R-:W-:Y:S01]  /*3d90*/  FFMA.FTZ R81, R107, R81, R146 ;  /* 0x000000516b517223 */ /* 0x000fe20000010092 */
[----:B------:R-:W-:Y:S02]  /*3da0*/  LOP3.LUT R0, R0, 0xfffffffd, RZ, 0xc0, !PT ;  /* 0xfffffffd00007812 */ /* 0x000fe400078ec0ff */
[C---:B------:R-:W-:Y:S01]  /*3db0*/  FMUL.FTZ R80, R106.reuse, R80 ;  /* 0x000000506a507220 */ /* 0x040fe20000410000 */
[----:B------:R-:W-:Y:S01]  /*3dc0*/  FFMA.FTZ R81, R106, R81, R147 ;  /* 0x000000516a517223 */ /* 0x000fe20000010093 */
[----:B------:R-:W-:Y:S02]  /*3dd0*/  @P2 LOP3.LUT R0, R0, 0x2, RZ, 0xfc, !PT ;  /* 0x0000000200002812 */ /* 0x000fe400078efcff */
        /* <DEDUP_REMOVED lines=53> */
.L_x_828:
[----:B------:R-:W4:Y:S01]  /*4130*/  S2R R87, SR_LANEID ;  /* 0x0000000000577919 */ /* 0x000f220000000000 */
[----:B---3--:R-:W-:Y:S01]  /*4140*/  FFMA.FTZ R86, R157, R86, R156 ;  /* 0x000000569d567223 */ /* 0x008fe2000001009c */
[----:B------:R-:W-:Y:S01]  /*4150*/  UMOV UR25, 0xffffffff ;  /* 0xffffffff00197882 */ /* 0x000fe20000000000 */
[----:B----4-:R-:W-:-:S04]  /*4160*/  ISETP.GE.AND P2, PT, R87, 0x10, PT ;  /* 0x000000105700780c */ /* 0x010fc80003f46270 */
[----:B------:R-:W-:-:S09]  /*4170*/  FSEL R162, R156, R86, !P2 ;  /* 0x000000569ca27208 */ /* 0x000fd20005000000 */
[----:B0-2---:R-:W-:Y:S01]  /*4180*/  @P2 FMUL.FTZ R157, R157, R153 ;  /* 0x000000999d9d2220 */ /* 0x005fe20000410000 */
[----:B------:R-:W-:Y:S06]  /*4190*/  BRA.DIV UR25, `(.L_x_771) ;  /* 0x0000004619747947 */ /* 0x000fec000b800000 */
.L_x_831:
[----:B------:R-:W-:-:S03]  /*41a0*/  UMOV UR25, 0xffffffff ;  /* 0xffffffff00197882 */ /* 0x000fc60000000000 */
[----:B------:R-:W-:Y:S05]  /*41b0*/  BRA.DIV UR25, `(.L_x_772) ;  /* 0x0000004619947947 */ /* 0x000fea000b800000 */
.L_x_834:
[----:B------:R-:W-:-:S03]  /*41c0*/  UMOV UR25, 0xffffffff ;  /* 0xffffffff00197882 */ /* 0x000fc60000000000 */
[----:B------:R-:W-:Y:S05]  /*41d0*/  BRA.DIV UR25, `(.L_x_773) ;  /* 0x0000004619b47947 */ /* 0x000fea000b800000 */
[----:B------:R-:W0:Y:S04]  /*41e0*/  SHFL.UP PT, R157, R157, 0x1, RZ ;  /* 0x042000009d9d7989 */ /* 0x000e2800000e00ff */
[----:B------:R-:W2:Y:S04]  /*41f0*/  SHFL.UP PT, R162, R162, 0x1, RZ ;  /* 0x04200000a2a27989 */ /* 0x000ea800000e00ff */
[----:B-----5:R-:W3:Y:S04]  /*4200*/  SHFL.IDX PT, R78, R78, RZ, 0x1f ;  /* 0x00001fff4e4e7589 */ /* 0x020ee800000e0000 */
[----:B------:R-:W4:Y:S02]  /*4210*/  SHFL.IDX PT, R79, R79, RZ, 0x1f ;  /* 0x00001fff4f4f7589 */ /* 0x000f2400000e0000 */
.L_x_840:
        /* <DEDUP_REMOVED lines=12> */
.L_x_769:
[----:B------:R-:W-:Y:S05]  /*42e0*/  WARPSYNC.ALL ;  /* 0x0000000000007948 */ /* 0x000fea0003800000 */
[C---:B------:R-:W-:Y:S01]  /*42f0*/  LOP3.LUT P0, RZ, R112.reuse, 0x1f, RZ, 0xc0, !PT ;  /* 0x0000001f70ff7812 */ /* 0x040fe2000780c0ff */
[----:B------:R-:W-:Y:S01]  /*4300*/  BAR.SYNC.DEFER_BLOCKING 0x0 ;  /* 0x0000000000007b1d */ /* 0x000fe20000010000 */
[C---:B0123--:R-:W-:Y:S01]  /*4310*/  FMUL.FTZ R80, R77.reuse, R40 ;  /* 0x000000284d507220 */ /* 0x04ffe20000410000 */
[----:B------:R-:W-:Y:S01]  /*4320*/  FFMA.FTZ R81, R77, R41, R42 ;  /* 0x000000294d517223 */ /* 0x000fe2000001002a */
[----:B-----5:R-:W-:Y:S01]  /*4330*/  HFMA2 R79, -RZ, RZ, 0, 0 ;  /* 0x00000000ff4f7431 */ /* 0x020fe200000001ff */
[----:B------:R-:W-:Y:S01]  /*4340*/  ISETP.GT.U32.AND P2, PT, R112, 0x1f, PT ;  /* 0x0000001f7000780c */ /* 0x000fe20003f44070 */
        /* <DEDUP_REMOVED lines=9> */
[----:B------:R-:W-:Y:S01]  /*43e0*/  FFMA.FTZ R81, R108, R81, R67 ;  /* 0x000000516c517223 */ /* 0x000fe20000010043 */
[----:B------:R-:W0:Y:S02]  /*43f0*/  LDS R78, [R135+0x4254] ;  /* 0x00425400874e7984 */ /* 0x000e240000000800 */
        /* <DEDUP_REMOVED lines=18> */
[----:B0-----:R-:W-:Y:S01]  /*4520*/  FFMA.FTZ R151, R151, R78, R152 ;  /* 0x0000004e97977223 */ /* 0x001fe20000010098 */
[----:B------:R-:W-:-:S03]  /*4530*/  MOV R78, UR48 ;  /* 0x00000030004e7c02 */ /* 0x000fc60008000f00 */
[----:B------:R-:W-:Y:S01]  /*4540*/  FFMA.FTZ R136, R118, R151, R136 ;  /* 0x0000009776887223 */ /* 0x000fe20000010088 */
[----:B------:R-:W-:Y:S01]  /*4550*/  ISETP.LE.OR P0, PT, R78, UR10, P0 ;  /* 0x0000000a4e007c0c */ /* 0x000fe20008703670 */
[----:B------:R-:W-:Y:S02]  /*4560*/  IMAD.MOV.U32 R78, RZ, RZ, 0x3f800000 ;  /* 0x3f800000ff4e7424 */ /* 0x000fe400078e00ff */
[----:B------:R-:W-:-:S04]  /*4570*/  FFMA.FTZ R137, R117, R136, R137 ;  /* 0x0000008875897223 */ /* 0x000fc80000010089 */
[----:B------:R-:W-:-:S04]  /*4580*/  FFMA.FTZ R138, R116, R137, R138 ;  /* 0x00000089748a7223 */ /* 0x000fc8000001008a */
[----:B------:R-:W-:Y:S02]  /*4590*/  FFMA.FTZ R139, R115, R138, R139 ;  /* 0x0000008a738b7223 */ /* 0x000fe4000001008b */
[----:B------:R-:W-:Y:S02]  /*45a0*/  VOTEU.ALL UP0, P0 ;  /* 0x0000000000ff7886 */ /* 0x000fe40000000000 */
[----:B------:R-:W-:-:S03]  /*45b0*/  FFMA.FTZ R140, R114, R139, R140 ;  /* 0x0000008b728c7223 */ /* 0x000fc6000001008c */
[----:B------:R-:W-:Y:S01]  /*45c0*/  @!UP0 ULEA UR25, UR8, UR22, 0x3 ;  /* 0x0000001608198291 */ /* 0x000fe2000f8e18ff */
[----:B------:R-:W-:-:S04]  /*45d0*/  FFMA.FTZ R141, R113, R140, R141 ;  /* 0x0000008c718d7223 */ /* 0x000fc8000001008d */
[----:B------:R-:W-:-:S04]  /*45e0*/  FFMA.FTZ R142, R111, R141, R142 ;  /* 0x0000008d6f8e7223 */ /* 0x000fc8000001008e */
        /* <DEDUP_REMOVED lines=9> */
[----:B------:R-:W-:Y:S01]  /*4680*/  FFMA.FTZ R152, R77, R149, R150 ;  /* 0x000000954d987223 */ /* 0x000fe20000010096 */
[----:B------:R-:W-:Y:S06]  /*4690*/  BAR.SYNC.DEFER_BLOCKING 0x0 ;  /* 0x0000000000007b1d */ /* 0x000fec0000010000 */
[----:B-1----:R-:W-:Y:S05]  /*46a0*/  @P2 BRA `(.L_x_774) ;  /* 0x0000000400242947 */ /* 0x002fea0003800000 */
[----:B------:R-:W-:Y:S01]  /*46b0*/  MOV R150, 0x28 ;  /* 0x0000002800967802 */ /* 0x000fe20000000f00 */
[----:B------:R-:W-:Y:S01]  /*46c0*/  UMOV UR25, 0xffffffff ;  /* 0xffffffff00197882 */ /* 0x000fe20000000000 */
[----:B------:R-:W-:-:S03]  /*46d0*/  LOP3.LUT R155, R112, 0x1f, RZ, 0xc0, !PT ;  /* 0x0000001f709b7812 */ /* 0x000fc600078ec0ff */
[----:B------:R-:W-:Y:S01]  /*46e0*/  IMAD R150, R112, R150, UR22 ;  /* 0x0000001670967e24 */ /* 0x000fe2000f8e0296 */
[----:B------:R-:W-:-:S04]  /*46f0*/  ISETP.NE.AND P2, PT, R155, 0x1f, PT ;  /* 0x0000001f9b00780c */ /* 0x000fc80003f45270 */
        /* <DEDUP_REMOVED lines=15> */
[----:B------:R-:W-:Y:S02]  /*47f0*/  ISETP.GT.U32.AND P5, PT, R155, 0xf, PT ;  /* 0x0000000f9b00780c */ /* 0x000fe40003fa4070 */
[----:B------:R-:W-:Y:S01]  /*4800*/  ISETP.NE.AND P0, PT, R112, 0x1f, PT ;  /* 0x0000001f7000780c */ /* 0x000fe20003f05270 */
[----:B-1----:R-:W-:Y:S01]  /*4810*/  @P2 FFMA.FTZ R87, R162, R87, R163 ;  /* 0x00000057a2572223 */ /* 0x002fe200000100a3 */
[----:B--2---:R-:W-:-:S03]  /*4820*/  @P2 FMUL.FTZ R86, R86, R162 ;  /* 0x000000a256562220 */ /* 0x004fc60000410000 */
[----:B------:R-:W-:Y:S02]  /*4830*/  @P2 IMAD.MOV.U32 R163, RZ, RZ, R87 ;  /* 0x000000ffffa32224 */ /* 0x000fe400078e0057 */
[----:B------:R-:W-:-:S03]  /*4840*/  @P2 MOV R162, R86 ;  /* 0x0000005600a22202 */ /* 0x000fc60000000f00 */
[----:B------:R-:W1:Y:S01]  /*4850*/  SHFL.DOWN PT, R87, R163, 0x2, 0x1f ;  /* 0x08401f00a3577f89 */ /* 0x000e6200000e0000 */
[----:B------:R-:W-:-:S03]  /*4860*/  ISETP.GT.U32.AND P2, PT, R155, 0x1d, PT ;  /* 0x0000001d9b00780c */ /* 0x000fc60003f44070 */
[----:B------:R-:W2:Y:S10]  /*4870*/  SHFL.DOWN PT, R86, R162, 0x2, 0x1f ;  /* 0x08401f00a2567f89 */ /* 0x000eb400000e0000 */
[C---:B-1----:R-:W-:Y:S01]  /*4880*/  @!P2 FFMA.FTZ R87, R162.reuse, R87, R163 ;  /* 0x00000057a257a223 */ /* 0x042fe200000100a3 */
[----:B--2---:R-:W-:-:S04]  /*4890*/  @!P2 FMUL.FTZ R86, R162, R86 ;  /* 0x00000056a256a220 */ /* 0x004fc80000410000 */
[----:B------:R-:W-:Y:S01]  /*48a0*/  @!P2 MOV R163, R87 ;  /* 0x0000005700a3a202 */ /* 0x000fe20000000f00 */
[----:B------:R-:W-:-:S04]  /*48b0*/  @!P2 IMAD.MOV.U32 R162, RZ, RZ, R86 ;  /* 0x000000ffffa2a224 */ /* 0x000fc800078e0056 */
        /* <DEDUP_REMOVED lines=9> */
[----:B--2---:R-:W-:-:S03]  /*4950*/  @!P4 FMUL.FTZ R86, R162, R86 ;  /* 0x00000056a256c220 */ /* 0x004fc60000410000 */
[----:B------:R-:W-:Y:S02]  /*4960*/  @!P4 IMAD.MOV.U32 R163, RZ, RZ, R87 ;  /* 0x000000ffffa3c224 */ /* 0x000fe400078e0057 */
[----:B------:R-:W-:-:S03]  /*4970*/  @!P4 MOV R162, R86 ;  /* 0x0000005600a2c202 */ /* 0x000fc60000000f00 */
[----:B------:R-:W1:Y:S04]  /*4980*/  SHFL.DOWN PT, R87, R163, 0x10, 0x1f ;  /* 0x0a001f00a3577f89 */ /* 0x000e6800000e0000 */
[----:B------:R-:W2:Y:S01]  /*4990*/  SHFL.DOWN PT, R86, R162, 0x10, 0x1f ;  /* 0x0a001f00a2567f89 */ /* 0x000ea200000e0000 */
[C---:B-1----:R-:W-:Y:S01]  /*49a0*/  @!P5 FFMA.FTZ R87, R162.reuse, R87, R163 ;  /* 0x00000057a257d223 */ /* 0x042fe200000100a3 */
[----:B--2---:R-:W-:-:S04]  /*49b0*/  @!P5 FMUL.FTZ R86, R162, R86 ;  /* 0x00000056a256d220 */ /* 0x004fc80000410000 */
[----:B------:R-:W-:Y:S01]  /*49c0*/  @!P5 MOV R163, R87 ;  /* 0x0000005700a3d202 */ /* 0x000fe20000000f00 */
[----:B------:R-:W-:-:S04]  /*49d0*/  @!P5 IMAD.MOV.U32 R162, RZ, RZ, R86 ;  /* 0x000000ffffa2d224 */ /* 0x000fc800078e0056 */
        /* <DEDUP_REMOVED lines=8> */
.L_x_857:
        /* <DEDUP_REMOVED lines=14> */
.L_x_774:
[----:B------:R-:W-:Y:S05]  /*4b40*/  WARPSYNC.ALL ;  /* 0x0000000000007948 */ /* 0x000fea0003800000 */
[----:B------:R-:W-:Y:S01]  /*4b50*/  ISETP.NE.AND P0, PT, R112, RZ, PT ;  /* 0x000000ff7000720c */ /* 0x000fe20003f05270 */
[----:B------:R-:W2:Y:S04]  /*4b60*/  LDL R153, [R1+0x3c] ;  /* 0x00003c0001997983 */ /* 0x000ea80000100800 */
[----:B-1----:R-:W3:Y:S04]  /*4b70*/  LDL R150, [R1+0x38] ;  /* 0x0000380001967983 */ /* 0x002ee80000100800 */
[----:B------:R-:W4:Y:S04]  /*4b80*/  LDL R87, [R1+0x34] ;  /* 0x0000340001577983 */ /* 0x000f280000100800 */
[----:B------:R-:W5:Y:S04]  /*4b90*/  LDL R86, [R1+0x30] ;  /* 0x0000300001567983 */ /* 0x000f680000100800 */
[----:B------:R-:W5:Y:S04]  /*4ba0*/  LDL R85, [R1+0x2c] ;  /* 0x00002c0001557983 */ /* 0x000f680000100800 */
[----:B------:R-:W5:Y:S04]  /*4bb0*/  LDL R84, [R1+0x28] ;  /* 0x0000280001547983 */ /* 0x000f680000100800 */
[----:B------:R-:W5:Y:S04]  /*4bc0*/  LDL R83, [R1+0x24] ;  /* 0x0000240001537983 */ /* 0x000f680000100800 */
[----:B------:R-:W5:Y:S01]  /*4bd0*/  LDL R82, [R1+0x20] ;  /* 0x0000200001527983 */ /* 0x000f620000100800 */
[----:B------:R-:W-:Y:S06]  /*4be0*/  BAR.SYNC.DEFER_BLOCKING 0x0 ;  /* 0x0000000000007b1d */ /* 0x000fec0000010000 */
[----:B------:R-:W5:Y:S01]  /*4bf0*/  LDL R81, [R1+0x1c] ;  /* 0x00001c0001517983 */ /* 0x000f620000100800 */
[----:B------:R-:W-:Y:S01]  /*4c00*/  FFMA.FTZ R121, R105, -R121, R151 ;  /* 0x8000007969797223 */ /* 0x000fe20000010097 */
[----:B------:R-:W-:Y:S01]  /*4c10*/  FFMA.FTZ R120, R104, -R120, R136 ;  /* 0x8000007868787223 */ /* 0x000fe20000010088 */
[----:B------:R-:W-:Y:S01]  /*4c20*/  FFMA.FTZ R119, R103, -R119, R137 ;  /* 0x8000007767777223 */ /* 0x000fe20000010089 */
[----:B------:R-:W1:Y:S02]  /*4c30*/  LDS R80, [R135+0x4764] ;  /* 0x0047640087507984 */ /* 0x000e640000000800 */
[----:B-1----:R-:W-:-:S04]  /*4c40*/  FFMA.FTZ R80, R80, R40, R41 ;  /* 0x0000002850507223 */ /* 0x002fc80000010029 */
[----:B------:R-:W-:-:S04]  /*4c50*/  FFMA.FTZ R77, R77, R80, R42 ;  /* 0x000000504d4d7223 */ /* 0x000fc8000001002a */
[----:B------:R-:W-:-:S04]  /*4c60*/  FFMA.FTZ R88, R88, R77, R43 ;  /* 0x0000004d58587223 */ /* 0x000fc8000001002b */
[----:B------:R-:W-:Y:S01]  /*4c70*/  FFMA.FTZ R64, R89, R88, R64 ;  /* 0x0000005859407223 */ /* 0x000fe20000010040 */
[----:B--2---:R-:W-:-:S04]  /*4c80*/  FFMA.FTZ R40, R153, R151, RZ ;  /* 0x0000009799287223 */ /* 0x004fc800000100ff */
[----:B---3--:R-:W-:Y:S02]  /*4c90*/  FFMA.FTZ R40, R150, R136, R40 ;  /* 0x0000008896287223 */ /* 0x008fe40000010028 */
[----:B------:R-:W2:Y:S02]  /*4ca0*/  LDL R150, [R1] ;  /* 0x0000000001967983 */ /* 0x000ea40000100800 */
[----:B----4-:R-:W-:Y:S02]  /*4cb0*/  FFMA.FTZ R40, R87, R137, R40 ;  /* 0x0000008957287223 */ /* 0x010fe40000010028 */
[----:B------:R-:W3:Y:S02]  /*4cc0*/  LDL R87, [R1+0x18] ;  /* 0x0000180001577983 */ /* 0x000ee40000100800 */
[----:B-----5:R-:W-:Y:S02]  /*4cd0*/  FFMA.FTZ R40, R86, R138, R40 ;  /* 0x0000008a56287223 */ /* 0x020fe40000010028 */
[----:B------:R-:W4:Y:S02]  /*4ce0*/  LDL R86, [R1+0x14] ;  /* 0x0000140001567983 */ /* 0x000f240000100800 */
[----:B------:R-:W-:-:S02]  /*4cf0*/  FFMA.FTZ R40, R85, R139, R40 ;  /* 0x0000008b55287223 */ /* 0x000fc40000010028 */
[----:B------:R-:W5:Y:S02]  /*4d00*/  LDL R85, [R1+0x10] ;  /* 0x0000100001557983 */ /* 0x000f640000100800 */
[----:B------:R-:W-:Y:S02]  /*4d10*/  FFMA.FTZ R40, R84, R140, R40 ;  /* 0x0000008c54287223 */ /* 0x000fe40000010028 */
[----:B------:R-:W2:Y:S02]  /*4d20*/  LDL R84, [R1+0xc] ;  /* 0x00000c0001547983 */ /* 0x000ea40000100800 */
[----:B------:R-:W-:Y:S02]  /*4d30*/  FFMA.FTZ R40, R83, R141, R40 ;  /* 0x0000008d53287223 */ /* 0x000fe40000010028 */
[----:B------:R-:W2:Y:S02]  /*4d40*/  LDL R83, [R1+0x8] ;  /* 0x0000080001537983 */ /* 0x000ea40000100800 */
[----:B------:R-:W-:-:S02]  /*4d50*/  FFMA.FTZ R40, R82, R142, R40 ;  /* 0x0000008e52287223 */ /* 0x000fc40000010028 */
[----:B------:R-:W2:Y:S01]  /*4d60*/  LDL R82, [R1+0x4] ;  /* 0x0000040001527983 */ /* 0x000ea20000100800 */
[----:B------:R-:W-:-:S04]  /*4d70*/  FFMA.FTZ R65, R106, R64, R65 ;  /* 0x000000406a417223 */ /* 0x000fc80000010041 */
[----:B------:R-:W-:-:S04]  /*4d80*/  FFMA.FTZ R66, R107, R65, R66 ;  /* 0x000000416b427223 */ /* 0x000fc80000010042 */
[----:B------:R-:W-:-:S04]  /*4d90*/  FFMA.FTZ R67, R108, R66, R67 ;  /* 0x000000426c437223 */ /* 0x000fc80000010043 */
[----:B------:R-:W-:-:S04]  /*4da0*/  FFMA.FTZ R68, R109, R67, R68 ;  /* 0x000000436d447223 */ /* 0x000fc80000010044 */
[----:B------:R-:W-:Y:S01]  /*4db0*/  FFMA.FTZ R69, R110, R68, R69 ;  /* 0x000000446e457223 */ /* 0x000fe20000010045 */
[----:B------:R-:W-:-:S03]  /*4dc0*/  FFMA.FTZ R40, R81, R143, R40 ;  /* 0x0000008f51287223 */ /* 0x000fc60000010028 */
[----:B------:R-:W-:-:S04]  /*4dd0*/  FFMA.FTZ R70, R111, R69, R70 ;  /* 0x000000456f467223 */ /* 0x000fc80000010046 */
[----:B------:R-:W-:Y:S01]  /*4de0*/  FFMA.FTZ R71, R113, R70, R71 ;  /* 0x0000004671477223 */ /* 0x000fe20000010047 */
[----:B------:R-:W-:-:S03]  /*4df0*/  USHF.L.U32 UR29, UR10, 0xb, URZ ;  /* 0x0000000b0a1d7899 */ /* 0x000fc600080006ff */
[----:B------:R-:W-:-:S04]  /*4e00*/  FFMA.FTZ R72, R114, R71, R72 ;  /* 0x0000004772487223 */ /* 0x000fc80000010048 */
[----:B------:R-:W-:Y:S01]  /*4e10*/  FFMA.FTZ R73, R115, R72, R73 ;  /* 0x0000004873497223 */ /* 0x000fe20000010049 */
[----:B------:R-:W-:Y:S01]  /*4e20*/  UIADD3 UR28, UPT, UPT, UR29, -0x800, URZ ;  /* 0xfffff8001d1c7890 */ /* 0x000fe2000fffe0ff */
[----:B------:R-:W-:Y:S01]  /*4e30*/  IMAD.U32 R41, RZ, RZ, UR23 ;  /* 0x00000017ff297e24 */ /* 0x000fe2000f8e00ff */
[----:B------:R-:W-:Y:S01]  /*4e40*/  VOTEU.ALL UP0, P0 ;  /* 0x0000000000ff7886 */ /* 0x000fe20000000000 */
[----:B------:R-:W-:Y:S01]  /*4e50*/  FFMA.FTZ R116, R116, R73, R74 ;  /* 0x0000004974747223 */ /* 0x000fe2000001004a */
[----:B------:R-:W-:-:S03]  /*4e60*/  LOP3.LUT R81, R112, UR29, RZ, 0xfc, !PT ;  /* 0x0000001d70517c12 */ /* 0x000fc6000f8efcff */
[----:B------:R-:W-:Y:S01]  /*4e70*/  FFMA.FTZ R75, R117, R116, R75 ;  /* 0x00000074754b7223 */ /* 0x000fe2000001004b */
[----:B------:R-:W-:Y:S01]  /*4e80*/  IADD3 R81, PT, PT, -R81, 0x800, R41 ;  /* 0x0000080051517810 */ /* 0x000fe20007ffe129 */
[----:B------:R-:W-:Y:S01]  /*4e90*/  @!UP0 ULEA UR25, UR8, UR22, 0x3 ;  /* 0x0000001608198291 */ /* 0x000fe2000f8e18ff */
[----:B------:R-:W-:Y:S01]  /*4ea0*/  LOP3.LUT R41, R112, UR28, RZ, 0xfc, !PT ;  /* 0x0000001c70297c12 */ /* 0x000fe2000f8efcff */
[----:B------:R-:W-:Y:S01]  /*4eb0*/  FFMA.FTZ R76, R118, R75, R76 ;  /* 0x0000004b764c7223 */ /* 0x000fe2000001004c */
[----:B------:R-:W-:Y:S01]  /*4ec0*/  SHF.L.U32 R74, R112, 0x4, RZ ;  /* 0x00000004704a7819 */ /* 0x000fe200000006ff */
[----:B------:R-:W-:Y:S01]  /*4ed0*/  FFMA.FTZ R133, R91, -R133, R149 ;  /* 0x800000855b857223 */ /* 0x000fe20000010095 */
[----:B------:R-:W-:-:S04]  /*4ee0*/  IADD3 R41, PT, PT, -R41, UR23, RZ ;  /* 0x0000001729297c10 */ /* 0x000fc8000fffe1ff */
[----:B------:R-:W-:Y:S01]  /*4ef0*/  ISETP.GE.AND P2, PT, R41, 0x1, PT ;  /* 0x000000012900780c */ /* 0x000fe20003f46270 */
[----:B0-----:R0:W-:Y:S01]  /*4f00*/  @!P0 STS.64 [UR25+0x5660], R78 ;  /* 0x0056604eff008988 */ /* 0x0011e20008000a19 */
[----:B------:R-:W-:Y:S01]  /*4f10*/  LEA.HI R41, R112, R74, RZ, 0x1f ;  /* 0x0000004a70297211 */ /* 0x000fe200078ff8ff */
[----:B------:R-:W-:-:S03]  /*4f20*/  FMUL.FTZ R43, R14, R73 ;  /* 0x000000490e2b7220 */ /* 0x000fc60000410000 */
[----:B------:R-:W-:Y:S01]  /*4f30*/  LEA R41, R41, UR22, 0x2 ;  /* 0x0000001629297c11 */ /* 0x000fe2000f8e10ff */
[----:B0-----:R-:W-:Y:S01]  /*4f40*/  FMUL.FTZ R78, R15, R116 ;  /* 0x000000740f4e7220 */ /* 0x001fe20000410000 */
[----:B------:R-:W-:-:S03]  /*4f50*/  FFMA.FTZ R122, R102, -R122, R138 ;  /* 0x8000007a667a7223 */ /* 0x000fc6000001008a */
[----:B------:R-:W-:Y:S01]  /*4f60*/  FMUL.FTZ R42, R45, R78 ;  /* 0x0000004e2d2a7220 */ /* 0x000fe20000410000 */
[----:B------:R-:W-:Y:S01]  /*4f70*/  FFMA.FTZ R123, R101, -R123, R139 ;  /* 0x8000007b657b7223 */ /* 0x000fe2000001008b */
[----:B------:R-:W-:Y:S01]  /*4f80*/  FFMA.FTZ R124, R100, -R124, R140 ;  /* 0x8000007c647c7223 */ /* 0x000fe2000001008c */
[----:B------:R-:W-:Y:S01]  /*4f90*/  FFMA.FTZ R125, R99, -R125, R141 ;  /* 0x8000007d637d7223 */ /* 0x000fe2000001008d */
[----:B------:R-:W0:Y:S01]  /*4fa0*/  S2UR UR25, SR_CTAID.X ;  /* 0x00000000001979c3 */ /* 0x000e220000002500 */
[----:B------:R-:W-:Y:S01]  /*4fb0*/  FFMA.FTZ R126, R98, -R126, R142 ;  /* 0x8000007e627e7223 */ /* 0x000fe2000001008e */
[----:B------:R-:W-:Y:S01]  /*4fc0*/  FFMA.FTZ R127, R97, -R127, R143 ;  /* 0x8000007f617f7223 */ /* 0x000fe2000001008f */
[----:B------:R-:W-:Y:S01]  /*4fd0*/  FFMA.FTZ R128, R96, -R128, R144 ;  /* 0x8000008060807223 */ /* 0x000fe20000010090 */
[----:B------:R-:W-:Y:S01]  /*4fe0*/  FFMA.FTZ R129, R95, -R129, R145 ;  /* 0x800000815f817223 */ /* 0x000fe20000010091 */
[----:B------:R-:W-:Y:S01]  /*4ff0*/  FFMA.FTZ R130, R94, -R130, R146 ;  /* 0x800000825e827223 */ /* 0x000fe20000010092 */
[----:B------:R-:W-:Y:S01]  /*5000*/  FFMA.FTZ R131, R93, -R131, R147 ;  /* 0x800000835d837223 */ /* 0x000fe20000010093 */
[----:B------:R-:W-:Y:S01]  /*5010*/  FFMA.FTZ R132, R92, -R132, R148 ;  /* 0x800000845c847223 */ /* 0x000fe20000010094 */
[C---:B------:R-:W-:Y:S01]  /*5020*/  FFMA.FTZ R134, R90.reuse, -R134, R152 ;  /* 0x800000865a867223 */ /* 0x040fe20000010098 */
[----:B------:R-:W-:Y:S01]  /*5030*/  FMUL.FTZ R90, R90, R80 ;  /* 0x000000505a5a7220 */ /* 0x000fe20000410000 */
[----:B------:R-:W-:Y:S01]  /*5040*/  FMUL.FTZ R91, R91, R77 ;  /* 0x0000004d5b5b7220 */ /* 0x000fe20000410000 */
[----:B------:R-:W-:Y:S01]  /*5050*/  BSSY.RECONVERGENT B0, `(.L_x_776) ;  /* 0x0000078000007945 */ /* 0x000fe20003800200 */
[----:B------:R-:W-:Y:S01]  /*5060*/  FMUL.FTZ R92, R92, R88 ;  /* 0x000000585c5c7220 */ /* 0x000fe20000410000 */
[----:B------:R-:W-:Y:S01]  /*5070*/  IADD3 R110, PT, PT, R112, 0x100, RZ ;  /* 0x00000100706e7810 */ /* 0x000fe20007ffe0ff */
[----:B------:R-:W-:Y:S01]  /*5080*/  FMUL.FTZ R106, R71, UR50 ;  /* 0x00000032476a7c20 */ /* 0x000fe20008410000 */
[----:B------:R-:W-:Y:S01]  /*5090*/  FMUL.FTZ R107, R72, UR50 ;  /* 0x00000032486b7c20 */ /* 0x000fe20008410000 */
[----:B------:R-:W-:Y:S01]  /*50a0*/  FMUL.FTZ R108, R73, UR50 ;  /* 0x00000032496c7c20 */ /* 0x000fe20008410000 */
[----:B---3--:R-:W-:-:S04]  /*50b0*/  FFMA.FTZ R40, R87, R144, R40 ;  /* 0x0000009057287223 */ /* 0x008fc80000010028 */
[----:B----4-:R-:W-:-:S04]  /*50c0*/  FFMA.FTZ R40, R86, R145, R40 ;  /* 0x0000009156287223 */ /* 0x010fc80000010028 */
[----:B-----5:R-:W-:-:S04]  /*50d0*/  FFMA.FTZ R40, R85, R146, R40 ;  /* 0x0000009255287223 */ /* 0x020fc80000010028 */
[----:B--2---:R-:W-:-:S04]  /*50e0*/  FFMA.FTZ R40, R84, R147, R40 ;  /* 0x0000009354287223 */ /* 0x004fc80000010028 */
[----:B------:R-:W-:Y:S01]  /*50f0*/  FFMA.FTZ R40, R83, R148, R40 ;  /* 0x0000009453287223 */ /* 0x000fe20000010028 */
[----:B------:R-:W-:-:S03]  /*5100*/  FMUL.FTZ R83, R17, R76 ;  /* 0x0000004c11537220 */ /* 0x000fc60000410000 */
[----:B------:R-:W-:Y:S01]  /*5110*/  FFMA.FTZ R149, R82, R149, R40 ;  /* 0x0000009552957223 */ /* 0x000fe20000010028 */
[----:B------:R-:W-:Y:S01]  /*5120*/  LEA.HI R40, R74, R74, RZ, 0x1b ;  /* 0x0000004a4a287211 */ /* 0x000fe200078fd8ff */
[----:B------:R-:W-:-:S03]  /*5130*/  FFMA.FTZ R82, R121, R83, RZ ;  /* 0x0000005379527223 */ /* 0x000fc600000100ff */
[----:B------:R-:W-:Y:S01]  /*5140*/  LEA R79, R40, UR22, 0x2 ;  /* 0x00000016284f7c11 */ /* 0x000fe2000f8e10ff */
[----:B------:R-:W-:Y:S01]  /*5150*/  FMUL.FTZ R40, R16, R75 ;  /* 0x0000004b10287220 */ /* 0x000fe20000410000 */
[----:B------:R-:W-:-:S03]  /*5160*/  FMUL.FTZ R83, R47, R83 ;  /* 0x000000532f537220 */ /* 0x000fc60000410000 */
[-C--:B------:R-:W-:Y:S01]  /*5170*/  FFMA.FTZ R82, R120, R40.reuse, R82 ;  /* 0x0000002878527223 */ /* 0x080fe20000010052 */
[----:B------:R-:W-:Y:S01]  /*5180*/  FMUL.FTZ R40, R46, R40 ;  /* 0x000000282e287220 */ /* 0x000fe20000410000 */
[----:B------:R1:W-:Y:S02]  /*5190*/  STS [R41+0x2110], R83 ;  /* 0x0021105329007388 */ /* 0x0003e40000000800 */
[----:B------:R-:W-:Y:S02]  /*51a0*/  FFMA.FTZ R78, R119, R78, R82 ;  /* 0x0000004e774e7223 */ /* 0x000fe40000010052 */
[----:B------:R2:W-:Y:S01]  /*51b0*/  STS [R79+0x2114], R40 ;  /* 0x002114284f007388 */ /* 0x0005e20000000800 */
[-C--:B-1----:R-:W-:Y:S01]  /*51c0*/  FMUL.FTZ R41, R44, R43.reuse ;  /* 0x0000002b2c297220 */ /* 0x082fe20000410000 */
[----:B------:R-:W-:Y:S01]  /*51d0*/  FFMA.FTZ R43, R122, R43, R78 ;  /* 0x0000002b7a2b7223 */ /* 0x000fe2000001004e */
[----:B--2---:R-:W-:-:S03]  /*51e0*/  FMUL.FTZ R40, R13, R72 ;  /* 0x000000480d287220 */ /* 0x004fc60000410000 */
[----:B------:R1:W-:Y:S01]  /*51f0*/  STS [R79+0x211c], R41 ;  /* 0x00211c294f007388 */ /* 0x0003e20000000800 */
[----:B------:R-:W-:-:S03]  /*5200*/  FFMA.FTZ R43, R123, R40, R43 ;  /* 0x000000287b2b7223 */ /* 0x000fc6000001002b */
[----:B------:R2:W-:Y:S01]  /*5210*/  STS [R79+0x2118], R42 ;  /* 0x0021182a4f007388 */ /* 0x0005e20000000800 */
[----:B------:R-:W-:Y:S01]  /*5220*/  FMUL.FTZ R83, R10, R69 ;  /* 0x000000450a537220 */ /* 0x000fe20000410000 */
[----:B-1----:R-:W-:Y:S01]  /*5230*/  FMUL.FTZ R41, R12, R71 ;  /* 0x000000470c297220 */ /* 0x002fe20000410000 */
[----:B------:R-:W-:Y:S01]  /*5240*/  FMUL.FTZ R84, R11, R70 ;  /* 0x000000460b547220 */ /* 0x000fe20000410000 */
[----:B--2---:R-:W-:Y:S02]  /*5250*/  FMUL.FTZ R42, R39, R40 ;  /* 0x00000028272a7220 */ /* 0x004fe40000410000 */
[-C--:B------:R-:W-:Y:S01]  /*5260*/  FMUL.FTZ R78, R38, R41.reuse ;  /* 0x00000029264e7220 */ /* 0x080fe20000410000 */
[----:B------:R-:W-:Y:S02]  /*5270*/  FFMA.FTZ R43, R124, R41, R43 ;  /* 0x000000297c2b7223 */ /* 0x000fe4000001002b */
[----:B------:R-:W0:Y:S01]  /*5280*/  LDC.64 R40, c[0x0][0x4b8] ;  /* 0x00012e00ff287b82 */ /* 0x000e220000000a00 */
[----:B------:R1:W-:Y:S01]  /*5290*/  STS [R79+0x2120], R42 ;  /* 0x0021202a4f007388 */ /* 0x0003e20000000800 */
[-C--:B------:R-:W-:Y:S01]  /*52a0*/  FMUL.FTZ R82, R37, R84.reuse ;  /* 0x0000005425527220 */ /* 0x080fe20000410000 */
[----:B------:R-:W-:Y:S01]  /*52b0*/  FFMA.FTZ R84, R125, R84, R43 ;  /* 0x000000547d547223 */ /* 0x000fe2000001002b */
[----:B-1----:R-:W-:-:S03]  /*52c0*/  FMUL.FTZ R42, R36, R83 ;  /* 0x00000053242a7220 */ /* 0x002fc60000410000 */
[----:B------:R-:W-:Y:S02]  /*52d0*/  FFMA.FTZ R83, R126, R83, R84 ;  /* 0x000000537e537223 */ /* 0x000fe40000010054 */
[----:B------:R1:W-:Y:S01]  /*52e0*/  STS [R79+0x212c], R42 ;  /* 0x00212c2a4f007388 */ /* 0x0003e20000000800 */
[----:B------:R-:W-:Y:S01]  /*52f0*/  FMUL.FTZ R86, R8, R67 ;  /* 0x0000004308567220 */ /* 0x000fe20000410000 */
[----:B------:R-:W-:Y:S02]  /*5300*/  FMUL.FTZ R85, R7, R66 ;  /* 0x0000004207557220 */ /* 0x000fe40000410000 */
[----:B------:R2:W-:Y:S01]  /*5310*/  STS [R79+0x2128], R82 ;  /* 0x002128524f007388 */ /* 0x0005e20000000800 */
[----:B-1----:R-:W-:-:S04]  /*5320*/  FMUL.FTZ R42, R9, R68 ;  /* 0x00000044092a7220 */ /* 0x002fc80000410000 */
[-C--:B------:R-:W-:Y:S01]  /*5330*/  FFMA.FTZ R83, R127, R42.reuse, R83 ;  /* 0x0000002a7f537223 */ /* 0x080fe20000010053 */
[----:B------:R-:W-:Y:S01]  /*5340*/  FMUL.FTZ R43, R35, R42 ;  /* 0x0000002a232b7220 */ /* 0x000fe20000410000 */
[-C--:B--2---:R-:W-:Y:S02]  /*5350*/  FMUL.FTZ R82, R34, R86.reuse ;  /* 0x0000005622527220 */ /* 0x084fe40000410000 */
[----:B------:R-:W-:Y:S01]  /*5360*/  FFMA.FTZ R86, R128, R86, R83 ;  /* 0x0000005680567223 */ /* 0x000fe20000010053 */
[----:B------:R1:W-:Y:S01]  /*5370*/  STS [R79+0x2124], R78 ;  /* 0x0021244e4f007388 */ /* 0x0003e20000000800 */
[-C--:B------:R-:W-:Y:S01]  /*5380*/  FMUL.FTZ R84, R33, R85.reuse ;  /* 0x0000005521547220 */ /* 0x080fe20000410000 */
[----:B------:R-:W-:Y:S01]  /*5390*/  MOV R42, R112 ;  /* 0x00000070002a7202 */ /* 0x000fe20000000f00 */
[----:B------:R-:W-:Y:S01]  /*53a0*/  FFMA.FTZ R86, R129, R85, R86 ;  /* 0x0000005581567223 */ /* 0x000fe20000010056 */
[----:B------:R2:W-:Y:S01]  /*53b0*/  STS [R79+0x2130], R43 ;  /* 0x0021302b4f007388 */ /* 0x0005e20000000800 */
[----:B-1----:R-:W-:Y:S01]  /*53c0*/  FMUL.FTZ R78, R6, R65 ;  /* 0x00000041064e7220 */ /* 0x002fe20000410000 */
[----:B--2---:R-:W-:-:S03]  /*53d0*/  IMAD.MOV.U32 R43, RZ, RZ, RZ ;  /* 0x000000ffff2b7224 */ /* 0x004fc600078e00ff */
[-C--:B------:R-:W-:Y:S01]  /*53e0*/  FMUL.FTZ R87, R32, R78.reuse ;  /* 0x0000004e20577220 */ /* 0x080fe20000410000 */
[----:B------:R1:W-:Y:S01]  /*53f0*/  STS [R79+0x2134], R82 ;  /* 0x002134524f007388 */ /* 0x0003e20000000800 */
[----:B------:R-:W-:Y:S01]  /*5400*/  FFMA.FTZ R86, R130, R78, R86 ;  /* 0x0000004e82567223 */ /* 0x000fe20000010056 */
[----:B0-----:R-:W-:-:S04]  /*5410*/  IMAD.WIDE.U32 R42, R40, UR25, R42 ;  /* 0x00000019282a7c25 */ /* 0x001fc8000f8e002a */
[----:B------:R-:W-:Y:S01]  /*5420*/  FMUL.FTZ R83, R4, R88 ;  /* 0x0000005804537220 */ /* 0x000fe20000410000 */
[----:B------:R0:W-:Y:S01]  /*5430*/  STS [R79+0x2138], R84 ;  /* 0x002138544f007388 */ /* 0x0001e20000000800 */
[----:B------:R-:W-:Y:S01]  /*5440*/  FMUL.FTZ R78, R2, R80 ;  /* 0x00000050024e7220 */ /* 0x000fe20000410000 */
[----:B------:R-:W-:Y:S02]  /*5450*/  IMAD R43, R41, UR25, R43 ;  /* 0x00000019292b7c24 */ /* 0x000fe4000f8e022b */
[----:B-1----:R-:W-:Y:S01]  /*5460*/  FMUL.FTZ R82, R3, R77 ;  /* 0x0000004d03527220 */ /* 0x002fe20000410000 */
[----:B------:R1:W-:Y:S01]  /*5470*/  STS [R79+0x213c], R87 ;  /* 0x00213c574f007388 */ /* 0x0003e20000000800 */
[----:B0-----:R-:W-:Y:S01]  /*5480*/  FMUL.FTZ R84, R5, R64 ;  /* 0x0000004005547220 */ /* 0x001fe20000410000 */
[----:B------:R-:W-:Y:S01]  /*5490*/  FMUL.FTZ R89, R30, R83 ;  /* 0x000000531e597220 */ /* 0x000fe20000410000 */
[----:B------:R-:W-:Y:S01]  /*54a0*/  FMUL.FTZ R40, R29, R82 ;  /* 0x000000521d287220 */ /* 0x000fe20000410000 */
[----:B------:R-:W-:Y:S01]  /*54b0*/  FMUL.FTZ R41, R28, R78 ;  /* 0x0000004e1c297220 */ /* 0x000fe20000410000 */
[----:B-1----:R-:W-:-:S02]  /*54c0*/  FMUL.FTZ R87, R31, R84 ;  /* 0x000000541f577220 */ /* 0x002fc40000410000 */
[----:B------:R-:W-:Y:S04]  /*54d0*/  STS [R79+0x2144], R89 ;  /* 0x002144594f007388 */ /* 0x000fe80000000800 */
[----:B------:R-:W-:Y:S04]  /*54e0*/  STS [R79+0x2140], R87 ;  /* 0x002140574f007388 */ /* 0x000fe80000000800 */
[----:B------:R-:W-:Y:S04]  /*54f0*/  STS [R79+0x2148], R40 ;  /* 0x002148284f007388 */ /* 0x000fe80000000800 */
[----:B------:R0:W-:Y:S01]  /*5500*/  STS [R79+0x214c], R41 ;  /* 0x00214c294f007388 */ /* 0x0001e20000000800 */
[----:B------:R-:W-:-:S04]  /*5510*/  IADD3 R85, PT, PT, R112, 0x80, RZ ;  /* 0x0000008070557810 */ /* 0x000fc80007ffe0ff */
[----:B------:R-:W-:-:S04]  /*5520*/  LEA.HI R85, R85, R112, RZ, 0x1b ;  /* 0x0000007055557211 */ /* 0x000fc800078fd8ff */
[----:B0-----:R-:W-:Y:S01]  /*5530*/  LEA R79, R85, UR22, 0x2 ;  /* 0x00000016554f7c11 */ /* 0x001fe2000f8e10ff */
[----:B------:R-:W-:Y:S01]  /*5540*/  BAR.SYNC.DEFER_BLOCKING 0x0 ;  /* 0x0000000000007b1d */ /* 0x000fe20000010000 */
[----:B------:R-:W-:Y:S01]  /*5550*/  USHF.R.S32.HI UR25, URZ, 0x1f, UR9 ;  /* 0x0000001fff197899 */ /* 0x000fe20008011409 */
[----:B------:R-:W-:-:S03]  /*5560*/  MOV R40, UR32 ;  /* 0x0000002000287c02 */ /* 0x000fc60008000f00 */
[----:B------:R-:W-:Y:S02]  /*5570*/  UIMAD UR25, UR25, UR32, URZ ;  /* 0x00000020191972a4 */ /* 0x000fe4000f8e02ff */
[----:B------:R-:W-:Y:S02]  /*5580*/  IMAD.WIDE.U32 R42, R40, UR9, R42 ;  /* 0x00000009282a7c25 */ /* 0x000fe4000f8e002a */
[----:B------:R-:W-:Y:S01]  /*5590*/  UIMAD UR25, UR9, UR33, UR25 ;  /* 0x00000021091972a4 */ /* 0x000fe2000f8e0219 */
[----:B------:R-:W0:Y:S01]  /*55a0*/  LDS R79, [R79+0x2310] ;  /* 0x002310004f4f7984 */ /* 0x000e220000000800 */
[----:B------:R-:W-:Y:S01]  /*55b0*/  IADD3 R40, P3, PT, R42, UR28, RZ ;  /* 0x0000001c2a287c10 */ /* 0x000fe2000ff7e0ff */
[----:B------:R-:W-:Y:S02]  /*55c0*/  IMAD.U32 R42, RZ, RZ, UR30 ;  /* 0x0000001eff2a7e24 */ /* 0x000fe4000f8e00ff */
[----:B------:R-:W-:Y:S01]  /*55d0*/  FFMA.FTZ R86, R131, R84, R86 ;  /* 0x0000005483567223 */ /* 0x000fe20000010056 */
[----:B------:R-:W-:-:S02]  /*55e0*/  IADD3.X R41, PT, PT, R43, UR25, RZ, P3, !PT ;  /* 0x000000192b297c10 */ /* 0x000fc40009ffe4ff */
[----:B------:R-:W-:Y:S01]  /*55f0*/  MOV R43, UR31 ;  /* 0x0000001f002b7c02 */ /* 0x000fe20008000f00 */
[----:B------:R-:W-:Y:S01]  /*5600*/  FFMA.FTZ R86, R132, R83, R86 ;  /* 0x0000005384567223 */ /* 0x000fe20000010056 */
[----:B------:R-:W-:-:S04]  /*5610*/  IMAD.WIDE.U32 R40, R42, UR8, R40 ;  /* 0x000000082a287c25 */ /* 0x000fc8000f8e0028 */
[----:B------:R-:W-:Y:S01]  /*5620*/  FMUL.FTZ R77, R77, UR50 ;  /* 0x000000324d4d7c20 */ /* 0x000fe20008410000 */
[----:B------:R-:W-:Y:S01]  /*5630*/  FFMA.FTZ R82, R133, R82, R86 ;  /* 0x0000005285527223 */ /* 0x000fe20000010056 */
[----:B------:R-:W-:Y:S01]  /*5640*/  FMUL.FTZ R80, R80, UR50 ;  /* 0x0000003250507c20 */ /* 0x000fe20008410000 */
[----:B------:R-:W-:Y:S01]  /*5650*/  IMAD R43, R43, UR8, R41 ;  /* 0x000000082b2b7c24 */ /* 0x000fe2000f8e0229 */
[----:B------:R-:W-:Y:S01]  /*5660*/  LEA R42, P3, R40, UR46, 0x2 ;  /* 0x0000002e282a7c11 */ /* 0x000fe2000f8610ff */
[----:B------:R-:W-:Y:S01]  /*5670*/  FMUL.FTZ R133, R133, R77 ;  /* 0x0000004d85857220 */ /* 0x000fe20000410000 */
[C---:B------:R-:W-:Y:S01]  /*5680*/  FMUL.FTZ R41, R134.reuse, R80 ;  /* 0x0000005086297220 */ /* 0x040fe20000410000 */
[----:B------:R-:W-:Y:S01]  /*5690*/  FFMA.FTZ R78, R134, R78, R82 ;  /* 0x0000004e864e7223 */ /* 0x000fe20000010052 */
[----:B------:R-:W-:Y:S01]  /*56a0*/  LEA.HI.X R43, R40, UR47, R43, 0x2, P3 ;  /* 0x0000002f282b7c11 */ /* 0x000fe200098f142b */
[----:B------:R-:W-:Y:S01]  /*56b0*/  FFMA.FTZ R152, R150, R152, R149 ;  /* 0x0000009896987223 */ /* 0x000fe20000010095 */
[----:B------:R-:W-:Y:S01]  /*56c0*/  ISETP.GE.AND P3, PT, R81, 0x81, PT ;  /* 0x000000815100780c */ /* 0x000fe20003f66270 */
        /* <DEDUP_REMOVED lines=11> */
[----:B------:R-:W-:Y:S06]  /*5780*/  @!P2 BRA `(.L_x_777) ;  /* 0x000000000010a947 */ /* 0x000fec0003800000 */
[----:B------:R-:W-:-:S04]  /*5790*/  LEA.HI R109, R112, R112, RZ, 0x1b ;  /* 0x00000070706d7211 */ /* 0x000fc800078fd8ff */
[----:B------:R-:W-:-:S06]  /*57a0*/  LEA R109, R109, UR22, 0x2 ;  /* 0x000000166d6d7c11 */ /* 0x000fcc000f8e10ff */
[----:B------:R-:W1:Y:S04]  /*57b0*/  LDS R109, [R109+0x2110] ;  /* 0x002110006d6d7984 */ /* 0x000e680000000800 */
[----:B-1----:R1:W-:Y:S02]  /*57c0*/  REDG.E.ADD.F32.FTZ.RN.STRONG.GPU desc[UR26][R42.64], R109 ;  /* 0x0000006d2a0079a6 */ /* 0x0023e4000c12f31a */
.L_x_777:
[----:B------:R-:W-:Y:S05]  /*57d0*/  BSYNC.RECONVERGENT B0 ;  /* 0x0000000000007941 */ /* 0x000fea0003800200 */
.L_x_776:
[----:B------:R-:W-:Y:S04]  /*57e0*/  BSSY.RECONVERGENT B0, `(.L_x_778) ;  /* 0x0000003000007945 */ /* 0x000fe80003800200 */
[----:B------:R-:W-:Y:S05]  /*57f0*/  @!P3 BRA `(.L_x_779) ;  /* 0x000000000004b947 */ /* 0x000fea0003800000 */
[----:B0-----:R2:W-:Y:S02]  /*5800*/  REDG.E.ADD.F32.FTZ.RN.STRONG.GPU desc[UR26][R42.64+0x200], R79 ;  /* 0x0002004f2a0079a6 */ /* 0x0015e4000c12f31a */
.L_x_779:
[----:B------:R-:W-:Y:S05]  /*5810*/  BSYNC.RECONVERGENT B0 ;  /* 0x0000000000007941 */ /* 0x000fea0003800200 */
.L_x_778:
[-C--:B------:R-:W-:Y:S01]  /*5820*/  LEA.HI R110, R110, R112.reuse, RZ, 0x1b ;  /* 0x000000706e6e7211 */ /* 0x080fe200078fd8ff */
[----:B0-2---:R-:W-:Y:S01]  /*5830*/  VIADD R79, R112, 0x180 ;  /* 0x00000180704f7836 */ /* 0x005fe20000000000 */
[----:B------:R-:W-:Y:S01]  /*5840*/  ISETP.GE.AND P2, PT, R81, 0x101, PT ;  /* 0x000001015100780c */ /* 0x000fe20003f46270 */
[----:B------:R-:W-:Y:S01]  /*5850*/  BSSY.RECONVERGENT B0, `(.L_x_780) ;  /* 0x000000b000007945 */ /* 0x000fe20003800200 */
[----:B------:R-:W-:Y:S02]  /*5860*/  LEA R110, R110, UR22, 0x2 ;  /* 0x000000166e6e7c11 */ /* 0x000fe4000f8e10ff */
[----:B-1----:R-:W-:Y:S02]  /*5870*/  IADD3 R109, PT, PT, R112, 0x200, RZ ;  /* 0x00000200706d7810 */ /* 0x002fe40007ffe0ff */
[----:B------:R-:W-:Y:S02]  /*5880*/  LEA.HI R79, R79, R112, RZ, 0x1b ;  /* 0x000000704f4f7211 */ /* 0x000fe400078fd8ff */
[----:B------:R-:W0:Y:S01]  /*5890*/  LDS R110, [R110+0x2510] ;  /* 0x002510006e6e7984 */ /* 0x000e220000000800 */
[----:B------:R-:W-:-:S02]  /*58a0*/  ISETP.GE.AND P3, PT, R81, 0x181, PT ;  /* 0x000001815100780c */ /* 0x000fc40003f66270 */
[----:B------:R-:W-:Y:S02]  /*58b0*/  ISETP.GE.AND P4, PT, R81, 0x201, PT ;  /* 0x000002015100780c */ /* 0x000fe40003f86270 */
[----:B------:R-:W-:Y:S02]  /*58c0*/  LEA.HI R109, R109, R112, RZ, 0x1b ;  /* 0x000000706d6d7211 */ /* 0x000fe400078fd8ff */
[----:B------:R-:W-:Y:S01]  /*58d0*/  LEA R79, R79, UR22, 0x2 ;  /* 0x000000164f4f7c11 */ /* 0x000fe2000f8e10ff */
[----:B------:R-:W-:Y:S08]  /*58e0*/  @!P2 BRA `(.L_x_781) ;  /* 0x000000000004a947 */ /* 0x000ff00003800000 */
[----:B0-----:R1:W-:Y:S02]  /*58f0*/  REDG.E.ADD.F32.FTZ.RN.STRONG.GPU desc[UR26][R42.64+0x400], R110 ;  /* 0x0004006e2a0079a6 */ /* 0x0013e4000c12f31a */
.L_x_781:
[----:B------:R-:W-:Y:S05]  /*5900*/  BSYNC.RECONVERGENT B0 ;  /* 0x0000000000007941 */ /* 0x000fea0003800200 */
.L_x_780:
[----:B------:R-:W2:Y:S01]  /*5910*/  LDS R79, [R79+0x2710] ;  /* 0x002710004f4f7984 */ /* 0x000ea20000000800 */
[----:B------:R-:W-:Y:S01]  /*5920*/  BSSY.RECONVERGENT B0, `(.L_x_782) ;  /* 0x0000004000007945 */ /* 0x000fe20003800200 */
[----:B------:R-:W-:-:S03]  /*5930*/  LEA R109, R109, UR22, 0x2 ;  /* 0x000000166d6d7c11 */ /* 0x000fc6000f8e10ff */
[----:B------:R-:W-:Y:S05]  /*5940*/  @!P3 BRA `(.L_x_783) ;  /* 0x000000000004b947 */ /* 0x000fea0003800000 */
[----:B--2---:R3:W-:Y:S02]  /*5950*/  REDG.E.ADD.F32.FTZ.RN.STRONG.GPU desc[UR26][R42.64+0x600], R79 ;  /* 0x0006004f2a0079a6 */ /* 0x0047e4000c12f31a */
.L_x_783:
[----:B------:R-:W-:Y:S05]  /*5960*/  BSYNC.RECONVERGENT B0 ;  /* 0x0000000000007941 */ /* 0x000fea0003800200 */
.L_x_782:
[----:B------:R-:W4:Y:S01]  /*5970*/  LDS R109, [R109+0x2910] ;  /* 0x002910006d6d7984 */ /* 0x000f220000000800 */
[----:B------:R-:W-:Y:S01]  /*5980*/  BSSY.RECONVERGENT B0, `(.L_x_784) ;  /* 0x0000005000007945 */ /* 0x000fe20003800200 */
[C---:B01----:R-:W-:Y:S01]  /*5990*/  IADD3 R110, PT, PT, R112.reuse, 0x280, RZ ;  /* 0x00000280706e7810 */ /* 0x043fe20007ffe0ff */
[----:B--23--:R-:W-:Y:S02]  /*59a0*/  VIADD R79, R112, 0x300 ;  /* 0x00000300704f7836 */ /* 0x00cfe40000000000 */
[----:B------:R-:W-:Y:S05]  /*59b0*/  @!P4 BRA `(.L_x_785) ;  /* 0x000000000004c947 */ /* 0x000fea0003800000 */
[----:B----4-:R0:W-:Y:S02]  /*59c0*/  REDG.E.ADD.F32.FTZ.RN.STRONG.GPU desc[UR26][R42.64+0x800], R109 ;  /* 0x0008006d2a0079a6 */ /* 0x0101e4000c12f31a */
.L_x_785:
[----:B------:R-:W-:Y:S05]  /*59d0*/  BSYNC.RECONVERGENT B0 ;  /* 0x0000000000007941 */ /* 0x000fea0003800200 */
.L_x_784:
[-C--:B------:R-:W-:Y:S01]  /*59e0*/  LEA.HI R110, R110, R112.reuse, RZ, 0x1b ;  /* 0x000000706e6e7211 */ /* 0x080fe200078fd8ff */
[----:B------:R-:W-:Y:S01]  /*59f0*/  BSSY.RECONVERGENT B0, `(.L_x_786) ;  /* 0x000000c000007945 */ /* 0x000fe20003800200 */
[----:B------:R-:W-:Y:S02]  /*5a00*/  ISETP.GE.AND P2, PT, R81, 0x281, PT ;  /* 0x000002815100780c */ /* 0x000fe40003f46270 */
[----:B------:R-:W-:Y:S02]  /*5a10*/  LEA R110, R110, UR22, 0x2 ;  /* 0x000000166e6e7c11 */ /* 0x000fe4000f8e10ff */
[----:B------:R-:W-:Y:S02]  /*5a20*/  LEA.HI R79, R79, R112, RZ, 0x1b ;  /* 0x000000704f4f7211 */ /* 0x000fe400078fd8ff */
[----:B0---4-:R-:W-:Y:S02]  /*5a30*/  IADD3 R109, PT, PT, R112, 0x380, RZ ;  /* 0x00000380706d7810 */ /* 0x011fe40007ffe0ff */
[----:B------:R-:W0:Y:S01]  /*5a40*/  LDS R110, [R110+0x2b10] ;  /* 0x002b10006e6e7984 */ /* 0x000e220000000800 */
[----:B------:R-:W-:-:S02]  /*5a50*/  ISETP.GE.AND P3, PT, R81, 0x301, PT ;  /* 0x000003015100780c */ /* 0x000fc40003f66270 */
[----:B------:R-:W-:Y:S02]  /*5a60*/  ISETP.GE.AND P4, PT, R81, 0x381, PT ;  /* 0x000003815100780c */ /* 0x000fe40003f86270 */
[----:B------:R-:W-:Y:S02]  /*5a70*/  LEA.HI R109, R109, R112, RZ, 0x1b ;  /* 0x000000706d6d7211 */ /* 0x000fe400078fd8ff */
[----:B------:R-:W-:Y:S01]  /*5a80*/  LEA R79, R79, UR22, 0x2 ;  /* 0x000000164f4f7c11 */ /* 0x000fe2000f8e10ff */
[----:B------:R-:W-:Y:S08]  /*5a90*/  @!P2 BRA `(.L_x_787) ;  /* 0x000000000004a947 */ /* 0x000ff00003800000 */
[----:B0-----:R1:W-:Y:S02]  /*5aa0*/  REDG.E.ADD.F32.FTZ.RN.STRONG.GPU desc[UR26][R42.64+0xa00], R110 ;  /* 0x000a006e2a0079a6 */ /* 0x0013e4000c12f31a */
.L_x_787:
[----:B------:R-:W-:Y:S05]  /*5ab0*/  BSYNC.RECONVERGENT B0 ;  /* 0x0000000000007941 */ /* 0x000fea0003800200 */
.L_x_786:
[----:B------:R-:W2:Y:S01]  /*5ac0*/  LDS R79, [R79+0x2d10] ;  /* 0x002d10004f4f7984 */ /* 0x000ea20000000800 */
[----:B------:R-:W-:Y:S01]  /*5ad0*/  BSSY.RECONVERGENT B0, `(.L_x_788) ;  /* 0x0000004000007945 */ /* 0x000fe20003800200 */
[----:B------:R-:W-:-:S03]  /*5ae0*/  LEA R109, R109, UR22, 0x2 ;  /* 0x000000166d6d7c11 */ /* 0x000fc6000f8e10ff */
[----:B------:R-:W-:Y:S05]  /*5af0*/  @!P3 BRA `(.L_x_789) ;  /* 0x000000000004b947 */ /* 0x000fea0003800000 */
[----:B--2---:R3:W-:Y:S02]  /*5b00*/  REDG.E.ADD.F32.FTZ.RN.STRONG.GPU desc[UR26][R42.64+0xc00], R79 ;  /* 0x000c004f2a0079a6 */ /* 0x0047e4000c12f31a */
.L_x_789:
[----:B------:R-:W-:Y:S05]  /*5b10*/  BSYNC.RECONVERGENT B0 ;  /* 0x0000000000007941 */ /* 0x000fea0003800200 */
.L_x_788:
[----:B------:R-:W4:Y:S01]  /*5b20*/  LDS R109, [R109+0x2f10] ;  /* 0x002f10006d6d7984 */ /* 0x000f220000000800 */
[----:B------:R-:W-:Y:S01]  /*5b30*/  BSSY.RECONVERGENT B0, `(.L_x_790) ;  /* 0x0000005000007945 */ /* 0x000fe20003800200 */
[C---:B01----:R-:W-:Y:S02]  /*5b40*/  LOP3.LUT R110, R112.reuse, 0x400, RZ, 0xfc, !PT ;  /* 0x00000400706e7812 */ /* 0x043fe400078efcff */
[----:B--23--:R-:W-:Y:S01]  /*5b50*/  IADD3 R79, PT, PT, R112, 0x480, RZ ;  /* 0x00000480704f7810 */ /* 0x00cfe20007ffe0ff */
[----:B------:R-:W-:Y:S06]  /*5b60*/  @!P4 BRA `(.L_x_791) ;  /* 0x000000000004c947 */ /* 0x000fec0003800000 */
[----:B----4-:R0:W-:Y:S02]  /*5b70*/  REDG.E.ADD.F32.FTZ.RN.STRONG.GPU desc[UR26][R42.64+0xe00], R109 ;  /* 0x000e006d2a0079a6 */ /* 0x0101e4000c12f31a */
.L_x_791:
[----:B------:R-:W-:Y:S05]  /*5b80*/  BSYNC.RECONVERGENT B0 ;  /* 0x0000000000007941 */ /* 0x000fea0003800200 */
.L_x_790:
[-C--:B------:R-:W-:Y:S01]  /*5b90*/  LEA.HI R110, R110, R112.reuse, RZ, 0x1b ;  /* 0x000000706e6e7211 */ /* 0x080fe200078fd8ff */
[----:B0---4-:R-:W-:Y:S01]  /*5ba0*/  VIADD R109, R112, 0x500 ;  /* 0x00000500706d7836 */ /* 0x011fe20000000000 */
[----:B------:R-:W-:Y:S01]  /*5bb0*/  ISETP.GE.AND P2, PT, R81, 0x401, PT ;  /* 0x000004015100780c */ /* 0x000fe20003f46270 */
[----:B------:R-:W-:Y:S01]  /*5bc0*/  BSSY.RECONVERGENT B0, `(.L_x_792) ;  /* 0x000000a000007945 */ /* 0x000fe20003800200 */
[----:B------:R-:W-:Y:S02]  /*5bd0*/  LEA R110, R110, UR22, 0x2 ;  /* 0x000000166e6e7c11 */ /* 0x000fe4000f8e10ff */
[----:B------:R-:W-:Y:S02]  /*5be0*/  LEA.HI R79, R79, R112, RZ, 0x1b ;  /* 0x000000704f4f7211 */ /* 0x000fe400078fd8ff */
[C---:B------:R-:W-:Y:S02]  /*5bf0*/  ISETP.GE.AND P3, PT, R81.reuse, 0x481, PT ;  /* 0x000004815100780c */ /* 0x040fe40003f66270 */
[----:B------:R-:W0:Y:S01]  /*5c00*/  LDS R110, [R110+0x3110] ;  /* 0x003110006e6e7984 */ /* 0x000e220000000800 */
[----:B------:R-:W-:-:S02]  /*5c10*/  ISETP.GE.AND P4, PT, R81, 0x501, PT ;  /* 0x000005015100780c */ /* 0x000fc40003f86270 */
[----:B------:R-:W-:Y:S02]  /*5c20*/  LEA.HI R109, R109, R112, RZ, 0x1b ;  /* 0x000000706d6d7211 */ /* 0x000fe400078fd8ff */
[----:B------:R-:W-:Y:S01]  /*5c30*/  LEA R79, R79, UR22, 0x2 ;  /* 0x000000164f4f7c11 */ /* 0x000fe2000f8e10ff */
[----:B------:R-:W-:Y:S08]  /*5c40*/  @!P2 BRA `(.L_x_793) ;  /* 0x000000000004a947 */ /* 0x000ff00003800000 */
[----:B0-----:R1:W-:Y:S02]  /*5c50*/  REDG.E.ADD.F32.FTZ.RN.STRONG.GPU desc[UR26][R42.64+0x1000], R110 ;  /* 0x0010006e2a0079a6 */ /* 0x0013e4000c12f31a */
.L_x_793:
[----:B------:R-:W-:Y:S05]  /*5c60*/  BSYNC.RECONVERGENT B0 ;  /* 0x0000000000007941 */ /* 0x000fea0003800200 */
.L_x_792:
[----:B------:R-:W2:Y:S01]  /*5c70*/  LDS R79, [R79+0x3310] ;  /* 0x003310004f4f7984 */ /* 0x000ea20000000800 */
[----:B------:R-:W-:Y:S01]  /*5c80*/  BSSY.RECONVERGENT B0, `(.L_x_794) ;  /* 0x0000005000007945 */ /* 0x000fe20003800200 */
[----:B------:R-:W-:Y:S02]  /*5c90*/  LEA R109, R109, UR22, 0x2 ;  /* 0x000000166d6d7c11 */ /* 0x000fe4000f8e10ff */
[----:B01----:R-:W-:Y:S01]  /*5ca0*/  IADD3 R110, PT, PT, R112, 0x580, RZ ;  /* 0x00000580706e7810 */ /* 0x003fe20007ffe0ff */
[----:B------:R-:W-:Y:S06]  /*5cb0*/  @!P3 BRA `(.L_x_795) ;  /* 0x000000000004b947 */ /* 0x000fec0003800000 */
[----:B--2---:R0:W-:Y:S02]  /*5cc0*/  REDG.E.ADD.F32.FTZ.RN.STRONG.GPU desc[UR26][R42.64+0x1200], R79 ;  /* 0x0012004f2a0079a6 */ /* 0x0041e4000c12f31a */
.L_x_795:
[----:B------:R-:W-:Y:S05]  /*5cd0*/  BSYNC.RECONVERGENT B0 ;  /* 0x0000000000007941 */ /* 0x000fea0003800200 */
.L_x_794:
[----:B------:R-:W1:Y:S01]  /*5ce0*/  LDS R109, [R109+0x3510] ;  /* 0x003510006d6d7984 */ /* 0x000e620000000800 */
[----:B------:R-:W-:Y:S01]  /*5cf0*/  BSSY.RECONVERGENT B0, `(.L_x_796) ;  /* 0x0000005000007945 */ /* 0x000fe20003800200 */
[----:B0-2---:R-:W-:Y:S02]  /*5d00*/  LEA.HI R79, R110, R112, RZ, 0x1b ;  /* 0x000000706e4f7211 */ /* 0x005fe400078fd8ff */
[----:B------:R-:W-:Y:S01]  /*5d10*/  IADD3 R110, PT, PT, R112, 0x600, RZ ;  /* 0x00000600706e7810 */ /* 0x000fe20007ffe0ff */
[----:B------:R-:W-:Y:S06]  /*5d20*/  @!P4 BRA `(.L_x_797) ;  /* 0x000000000004c947 */ /* 0x000fec0003800000 */
[----:B-1----:R0:W-:Y:S02]  /*5d30*/  REDG.E.ADD.F32.FTZ.RN.STRONG.GPU desc[UR26][R42.64+0x1400], R109 ;  /* 0x0014006d2a0079a6 */ /* 0x0021e4000c12f31a */
.L_x_797:
[----:B------:R-:W-:Y:S05]  /*5d40*/  BSYNC.RECONVERGENT B0 ;  /* 0x0000000000007941 */ /* 0x000fea0003800200 */
.L_x_796:
[----:B------:R-:W-:Y:S01]  /*5d50*/  LEA R79, R79, UR22, 0x2 ;  /* 0x000000164f4f7c11 */ /* 0x000fe2000f8e10ff */
[----:B------:R-:W-:Y:S01]  /*5d60*/  BSSY.RECONVERGENT B0, `(.L_x_798) ;  /* 0x000000b000007945 */ /* 0x000fe20003800200 */
[C---:B------:R-:W-:Y:S02]  /*5d70*/  ISETP.GE.AND P6, PT, R81.reuse, 0x581, PT ;  /* 0x000005815100780c */ /* 0x040fe40003fc6270 */
[----:B01----:R-:W-:Y:S01]  /*5d80*/  LEA.HI R109, R110, R112, RZ, 0x1b ;  /* 0x000000706e6d7211 */ /* 0x003fe200078fd8ff */
[----:B------:R-:W-:Y:S01]  /*5d90*/  VIADD R110, R112, 0x680 ;  /* 0x00000680706e7836 */ /* 0x000fe20000000000 */
[----:B------:R-:W0:Y:S01]  /*5da0*/  LDS R79, [R79+0x3710] ;  /* 0x003710004f4f7984 */ /* 0x000e220000000800 */
[C---:B------:R-:W-:Y:S02]  /*5db0*/  ISETP.GE.AND P2, PT, R81.reuse, 0x601, PT ;  /* 0x000006015100780c */ /* 0x040fe40003f46270 */
[C---:B------:R-:W-:Y:S02]  /*5dc0*/  ISETP.GE.AND P3, PT, R81.reuse, 0x681, PT ;  /* 0x000006815100780c */ /* 0x040fe40003f66270 */
[----:B------:R-:W-:-:S02]  /*5dd0*/  ISETP.GE.AND P4, PT, R81, 0x701, PT ;  /* 0x000007015100780c */ /* 0x000fc40003f86270 */
[----:B------:R-:W-:Y:S02]  /*5de0*/  ISETP.GE.AND P5, PT, R81, 0x781, PT ;  /* 0x000007815100780c */ /* 0x000fe40003fa6270 */
[----:B------:R-:W-:Y:S11]  /*5df0*/  @!P6 BRA `(.L_x_799) ;  /* 0x000000000004e947 */ /* 0x000ff60003800000 */
[----:B0-----:R1:W-:Y:S02]  /*5e00*/  REDG.E.ADD.F32.FTZ.RN.STRONG.GPU desc[UR26][R42.64+0x1600], R79 ;  /* 0x0016004f2a0079a6 */ /* 0x0013e4000c12f31a */
.L_x_799:
[----:B------:R-:W-:Y:S05]  /*5e10*/  BSYNC.RECONVERGENT B0 ;  /* 0x0000000000007941 */ /* 0x000fea0003800200 */
.L_x_798:
[----:B------:R-:W-:Y:S01]  /*5e20*/  LEA R109, R109, UR22, 0x2 ;  /* 0x000000166d6d7c11 */ /* 0x000fe2000f8e10ff */
[----:B------:R-:W-:Y:S01]  /*5e30*/  BSSY.RECONVERGENT B0, `(.L_x_800) ;  /* 0x0000009000007945 */ /* 0x000fe20003800200 */
[----:B------:R-:W-:Y:S02]  /*5e40*/  IADD3 R81, PT, PT, R112, 0x700, RZ ;  /* 0x0000070070517810 */ /* 0x000fe40007ffe0ff */
[-C--:B01----:R-:W-:Y:S02]  /*5e50*/  LEA.HI R79, R110, R112.reuse, RZ, 0x1b ;  /* 0x000000706e4f7211 */ /* 0x083fe400078fd8ff */
[----:B------:R-:W0:Y:S01]  /*5e60*/  LDS R109, [R109+0x3910] ;  /* 0x003910006d6d7984 */ /* 0x000e220000000800 */
[----:B------:R-:W-:Y:S02]  /*5e70*/  LEA.HI R81, R81, R112, RZ, 0x1b ;  /* 0x0000007051517211 */ /* 0x000fe400078fd8ff */
[----:B------:R-:W-:Y:S02]  /*5e80*/  LEA R79, R79, UR22, 0x2 ;  /* 0x000000164f4f7c11 */ /* 0x000fe4000f8e10ff */
[----:B------:R-:W-:Y:S01]  /*5e90*/  IADD3 R110, PT, PT, R112, 0x780, RZ ;  /* 0x00000780706e7810 */ /* 0x000fe20007ffe0ff */
[----:B------:R-:W-:Y:S06]  /*5ea0*/  @!P2 BRA `(.L_x_801) ;  /* 0x000000000004a947 */ /* 0x000fec0003800000 */
[----:B0-----:R1:W-:Y:S02]  /*5eb0*/  REDG.E.ADD.F32.FTZ.RN.STRONG.GPU desc[UR26][R42.64+0x1800], R109 ;  /* 0x0018006d2a0079a6 */ /* 0x0013e4000c12f31a */
.L_x_801:
[----:B------:R-:W-:Y:S05]  /*5ec0*/  BSYNC.RECONVERGENT B0 ;  /* 0x0000000000007941 */ /* 0x000fea0003800200 */
.L_x_800:
[----:B------:R-:W2:Y:S01]  /*5ed0*/  LDS R79, [R79+0x3b10] ;  /* 0x003b10004f4f7984 */ /* 0x000ea20000000800 */
[----:B------:R-:W-:Y:S01]  /*5ee0*/  BSSY.RECONVERGENT B0, `(.L_x_802) ;  /* 0x0000005000007945 */ /* 0x000fe20003800200 */
[----:B01----:R-:W-:Y:S02]  /*5ef0*/  LEA.HI R109, R110, R112, RZ, 0x1b ;  /* 0x000000706e6d7211 */ /* 0x003fe400078fd8ff */
[----:B------:R-:W-:Y:S01]  /*5f00*/  LEA R81, R81, UR22, 0x2 ;  /* 0x0000001651517c11 */ /* 0x000fe2000f8e10ff */
[----:B------:R-:W-:Y:S06]  /*5f10*/  @!P3 BRA `(.L_x_803) ;  /* 0x000000000004b947 */ /* 0x000fec0003800000 */
[----:B--2---:R0:W-:Y:S02]  /*5f20*/  REDG.E.ADD.F32.FTZ.RN.STRONG.GPU desc[UR26][R42.64+0x1a00], R79 ;  /* 0x001a004f2a0079a6 */ /* 0x0041e4000c12f31a */
.L_x_803:
[----:B------:R-:W-:Y:S05]  /*5f30*/  BSYNC.RECONVERGENT B0 ;  /* 0x0000000000007941 */ /* 0x000fea0003800200 */
.L_x_802:
[----:B------:R-:W1:Y:S01]  /*5f40*/  LDS R81, [R81+0x3d10] ;  /* 0x003d100051517984 */ /* 0x000e620000000800 */
[----:B------:R-:W-:Y:S01]  /*5f50*/  BSSY.RECONVERGENT B0, `(.L_x_804) ;  /* 0x0000004000007945 */ /* 0x000fe20003800200 */
[----:B------:R-:W-:-:S03]  /*5f60*/  LEA R109, R109, UR22, 0x2 ;  /* 0x000000166d6d7c11 */ /* 0x000fc6000f8e10ff */
[----:B------:R-:W-:Y:S05]  /*5f70*/  @!P4 BRA `(.L_x_805) ;  /* 0x000000000004c947 */ /* 0x000fea0003800000 */
[----:B-1----:R3:W-:Y:S02]  /*5f80*/  REDG.E.ADD.F32.FTZ.RN.STRONG.GPU desc[UR26][R42.64+0x1c00], R81 ;  /* 0x001c00512a0079a6 */ /* 0x0027e4000c12f31a */
.L_x_805:
[----:B------:R-:W-:Y:S05]  /*5f90*/  BSYNC.RECONVERGENT B0 ;  /* 0x0000000000007941 */ /* 0x000fea0003800200 */
.L_x_804:
[----:B------:R-:W4:Y:S01]  /*5fa0*/  LDS R109, [R109+0x3f10] ;  /* 0x003f10006d6d7984 */ /* 0x000f220000000800 */
[----:B------:R-:W-:Y:S04]  /*5fb0*/  BSSY.RECONVERGENT B0, `(.L_x_806) ;  /* 0x0000003000007945 */ /* 0x000fe80003800200 */
[----:B------:R-:W-:Y:S05]  /*5fc0*/  @!P5 BRA `(.L_x_807) ;  /* 0x000000000004d947 */ /* 0x000fea0003800000 */
[----:B----4-:R4:W-:Y:S02]  /*5fd0*/  REDG.E.ADD.F32.FTZ.RN.STRONG.GPU desc[UR26][R42.64+0x1e00], R109 ;  /* 0x001e006d2a0079a6 */ /* 0x0109e4000c12f31a */
.L_x_807:
[----:B------:R-:W-:Y:S05]  /*5fe0*/  BSYNC.RECONVERGENT B0 ;  /* 0x0000000000007941 */ /* 0x000fea0003800200 */
.L_x_806:
[----:B----4-:R-:W4:Y:S04]  /*5ff0*/  LDL.LU R109, [R1+0x40] ;  /* 0x00004000016d7983 */ /* 0x010f280000300800 */
[----:B------:R-:W5:Y:S04]  /*6000*/  LDL.LU R113, [R1+0x44] ;  /* 0x0000440001717983 */ /* 0x000f680000300800 */
[----:B------:R-:W5:Y:S04]  /*6010*/  LDL.LU R111, [R1+0x48] ;  /* 0x00004800016f7983 */ /* 0x000f680000300800 */
[----:B-1-3--:R-:W3:Y:S01]  /*6020*/  LDL.LU R81, [R1+0x4c] ;  /* 0x00004c0001517983 */ /* 0x00aee20000300800 */
[----:B0-2---:R-:W0:Y:S03]  /*6030*/  S2R R79, SR_LANEID ;  /* 0x00000000004f7919 */ /* 0x005e260000000000 */
[----:B------:R-:W1:Y:S04]  /*6040*/  SHFL.DOWN PT, R43, R152, 0x1, 0x1f ;  /* 0x08201f00982b7f89 */ /* 0x000e6800000e0000 */
[----:B------:R-:W2:Y:S01]  /*6050*/  SHFL.DOWN PT, R42, R78, 0x1, 0x1f ;  /* 0x08201f004e2a7f89 */ /* 0x000ea200000e0000 */
[----:B------:R-:W-:-:S03]  /*6060*/  FMUL.FTZ R64, R93, R64 ;  /* 0x000000405d407220 */ /* 0x000fc60000410000 */
[----:B------:R-:W3:Y:S01]  /*6070*/  LDL.LU R110, [R1+0x50] ;  /* 0x00005000016e7983 */ /* 0x000ee20000300800 */
[----:B0-----:R-:W-:-:S13]  /*6080*/  ISETP.GT.AND P2, PT, R79, 0x1e, PT ;  /* 0x0000001e4f00780c */ /* 0x001fda0003f44270 */
[----:B-1----:R-:W-:Y:S01]  /*6090*/  @!P2 FADD.FTZ R152, R152, R43 ;  /* 0x0000002b9898a221 */ /* 0x002fe20000010000 */
[----:B--2---:R-:W-:Y:S01]  /*60a0*/  @!P2 FADD.FTZ R78, R78, R42 ;  /* 0x0000002a4e4ea221 */ /* 0x004fe20000010000 */
[----:B------:R-:W-:-:S03]  /*60b0*/  ISETP.GT.AND P2, PT, R79, 0x1d, PT ;  /* 0x0000001d4f00780c */ /* 0x000fc60003f44270 */
[----:B------:R-:W0:Y:S04]  /*60c0*/  SHFL.DOWN PT, R43, R152, 0x2, 0x1f ;  /* 0x08401f00982b7f89 */ /* 0x000e2800000e0000 */
[----:B------:R-:W1:Y:S06]  /*60d0*/  SHFL.DOWN PT, R42, R78, 0x2, 0x1f ;  /* 0x08401f004e2a7f89 */ /* 0x000e6c00000e0000 */
[----:B0-----:R-:W-:Y:S01]  /*60e0*/  @!P2 FADD.FTZ R152, R152, R43 ;  /* 0x0000002b9898a221 */ /* 0x001fe20000010000 */
[----:B-1----:R-:W-:-:S04]  /*60f0*/  @!P2 FADD.FTZ R78, R78, R42 ;  /* 0x0000002a4e4ea221 */ /* 0x002fc80000010000 */
[----:B------:R-:W0:Y:S01]  /*6100*/  SHFL.DOWN PT, R43, R152, 0x4, 0x1f ;  /* 0x08801f00982b7f89 */ /* 0x000e2200000e0000 */
[----:B------:R-:W-:Y:S01]  /*6110*/  ISETP.GT.AND P2, PT, R79, 0x1b, PT ;  /* 0x0000001b4f00780c */ /* 0x000fe20003f44270 */
        /* <DEDUP_REMOVED lines=10> */
[----:B------:R-:W1:Y:S02]  /*61c0*/  SHFL.DOWN PT, R42, R78, 0x4, 0x1f ;  /* 0x08801f004e2a7f89 */ /* 0x000e6400000e0000 */
[----:B0-----:R-:W-:Y:S01]  /*61d0*/  @!P2 FADD.FTZ R152, R152, R43 ;  /* 0x0000002b9898a221 */ /* 0x001fe20000010000 */
[----:B----4-:R-:W-:Y:S01]  /*61e0*/  FFMA.FTZ R109, R2, R90, R109 ;  /* 0x0000005a026d7223 */ /* 0x010fe2000001006d */
[----:B-----5:R-:W-:-:S04]  /*61f0*/  FFMA.FTZ R113, R3, R91, R113 ;  /* 0x0000005b03717223 */ /* 0x020fc80000010071 */
[----:B------:R0:W-:Y:S01]  /*6200*/  STL [R1+0x40], R109 ;  /* 0x0000406d01007387 */ /* 0x0001e20000100800 */
[----:B------:R-:W-:Y:S01]  /*6210*/  FFMA.FTZ R111, R4, R92, R111 ;  /* 0x0000005c046f7223 */ /* 0x000fe2000001006f */
[----:B---3--:R-:W-:Y:S02]  /*6220*/  FFMA.FTZ R81, R5, R64, R81 ;  /* 0x0000004005517223 */ /* 0x008fe40000010051 */
[----:B0-----:R-:W2:Y:S04]  /*6230*/  LDL.LU R109, [R1+0x54] ;  /* 0x00005400016d7983 */ /* 0x001ea80000300800 */
[----:B------:R-:W3:Y:S01]  /*6240*/  LDL.LU R93, [R1+0x58] ;  /* 0x00005800015d7983 */ /* 0x000ee20000300800 */
[----:B------:R-:W-:Y:S01]  /*6250*/  FFMA.FTZ R88, R30, R92, R88 ;  /* 0x0000005c1e587223 */ /* 0x000fe20000010058 */
[----:B------:R-:W-:Y:S01]  /*6260*/  FFMA.FTZ R82, R31, R64, R82 ;  /* 0x000000401f527223 */ /* 0x000fe20000010052 */
[----:B------:R-:W-:Y:S01]  /*6270*/  FFMA.FTZ R133, R29, R91, R133 ;  /* 0x0000005b1d857223 */ /* 0x000fe20000010085 */
[----:B------:R-:W-:Y:S01]  /*6280*/  STL [R1+0x44], R113 ;  /* 0x0000447101007387 */ /* 0x000fe20000100800 */
[----:B------:R-:W-:-:S03]  /*6290*/  FFMA.FTZ R110, R6, R65, R110 ;  /* 0x00000041066e7223 */ /* 0x000fc6000001006e */
[----:B------:R-:W4:Y:S01]  /*62a0*/  LDL.LU R43, [R1+0x5c] ;  /* 0x00005c00012b7983 */ /* 0x000f220000300800 */
[----:B------:R-:W-:Y:S01]  /*62b0*/  FFMA.FTZ R86, R35, R68, R86 ;  /* 0x0000004423567223 */ /* 0x000fe20000010056 */
[----:B------:R-:W-:Y:S01]  /*62c0*/  FFMA.FTZ R85, R34, R67, R85 ;  /* 0x0000004322557223 */ /* 0x000fe20000010055 */
[----:B-1----:R-:W-:Y:S01]  /*62d0*/  @!P2 FADD.FTZ R78, R78, R42 ;  /* 0x0000002a4e4ea221 */ /* 0x002fe20000010000 */
[----:B------:R-:W-:Y:S01]  /*62e0*/  STL [R1+0x48], R111 ;  /* 0x0000486f01007387 */ /* 0x000fe20000100800 */
[----:B------:R-:W-:-:S03]  /*62f0*/  FADD.FTZ R27, R41, R27 ;  /* 0x0000001b291b7221 */ /* 0x000fc60000010000 */
[----:B------:R0:W-:Y:S04]  /*6300*/  STL [R1+0x4c], R81 ;  /* 0x00004c5101007387 */ /* 0x0001e80000100800 */
[----:B0-----:R-:W5:Y:S01]  /*6310*/  LDL.LU R81, [R1+0x60] ;  /* 0x0000600001517983 */ /* 0x001f620000300800 */
[----:B------:R-:W-:-:S03]  /*6320*/  FADD.FTZ R164, R88, R164 ;  /* 0x000000a458a47221 */ /* 0x000fc60000010000 */
[----:B------:R-:W5:Y:S04]  /*6330*/  LDL.LU R90, [R1+0x64] ;  /* 0x00006400015a7983 */ /* 0x000f680000300800 */
[----:B------:R-:W-:Y:S04]  /*6340*/  STL [R1+0x50], R110 ;  /* 0x0000506e01007387 */ /* 0x000fe80000100800 */
[----:B------:R-:W5:Y:S01]  /*6350*/  LDL.LU R88, [R1+0x68] ;  /* 0x0000680001587983 */ /* 0x000f620000300800 */
[----:B------:R-:W-:Y:S01]  /*6360*/  FADD.FTZ R161, R82, R161 ;  /* 0x000000a152a17221 */ /* 0x000fe20000010000 */
[----:B--2---:R-:W-:Y:S01]  /*6370*/  FFMA.FTZ R109, R7, R66, R109 ;  /* 0x00000042076d7223 */ /* 0x004fe2000001006d */
[----:B---3--:R-:W-:-:S04]  /*6380*/  FFMA.FTZ R93, R8, R67, R93 ;  /* 0x00000043085d7223 */ /* 0x008fc8000001005d */
[----:B------:R-:W-:Y:S04]  /*6390*/  STL [R1+0x54], R109 ;  /* 0x0000546d01007387 */ /* 0x000fe80000100800 */
[----:B------:R-:W-:Y:S01]  /*63a0*/  STL [R1+0x58], R93 ;  /* 0x0000585d01007387 */ /* 0x000fe20000100800 */
[----:B----4-:R-:W-:-:S05]  /*63b0*/  FFMA.FTZ R43, R9, R68, R43 ;  /* 0x00000044092b7223 */ /* 0x010fca000001002b */
[----:B------:R0:W-:Y:S04]  /*63c0*/  STL [R1+0x5c], R43 ;  /* 0x00005c2b01007387 */ /* 0x0001e80000100800 */
[----:B0-----:R-:W2:Y:S01]  /*63d0*/  LDL.LU R43, [R1+0x6c] ;  /* 0x00006c00012b7983 */ /* 0x001ea20000300800 */
[----:B-----5:R-:W-:-:S03]  /*63e0*/  FFMA.FTZ R81, R10, R69, R81 ;  /* 0x000000450a517223 */ /* 0x020fc60000010051 */
[----:B------:R-:W3:Y:S04]  /*63f0*/  LDL.LU R82, [R1+0x70] ;  /* 0x0000700001527983 */ /* 0x000ee80000300800 */
[----:B------:R0:W-:Y:S04]  /*6400*/  STL [R1+0x60], R81 ;  /* 0x0000605101007387 */ /* 0x0001e80000100800 */
[----:B0-----:R-:W4:Y:S04]  /*6410*/  LDL.LU R81, [R1+0x74] ;  /* 0x0000740001517983 */ /* 0x001f280000300800 */
[----:B------:R-:W5:Y:S04]  /*6420*/  LDL.LU R68, [R1+0x78] ;  /* 0x0000780001447983 */ /* 0x000f680000300800 */
[----:B------:R-:W5:Y:S04]  /*6430*/  LDL.LU R67, [R1+0x7c] ;  /* 0x00007c0001437983 */ /* 0x000f680000300800 */
[----:B------:R-:W0:Y:S04]  /*6440*/  SHFL.DOWN PT, R41, R78, 0x8, 0x1f ;  /* 0x09001f004e297f89 */ /* 0x000e2800000e0000 */
[----:B------:R-:W1:Y:S01]  /*6450*/  SHFL.DOWN PT, R42, R152, 0x8, 0x1f ;  /* 0x09001f00982a7f89 */ /* 0x000e6200000e0000 */
[----:B------:R-:W-:Y:S01]  /*6460*/  ISETP.GT.AND P2, PT, R79, 0x17, PT ;  /* 0x000000174f00780c */ /* 0x000fe20003f44270 */
[----:B------:R-:W-:Y:S01]  /*6470*/  FMUL.FTZ R83, R130, R83 ;  /* 0x0000005382537220 */ /* 0x000fe20000410000 */
[----:B------:R-:W-:Y:S01]  /*6480*/  FMUL.FTZ R70, R99, R70 ;  /* 0x0000004663467220 */ /* 0x000fe20000410000 */
[----:B------:R-:W-:Y:S01]  /*6490*/  FMUL.FTZ R71, R100, R71 ;  /* 0x0000004764477220 */ /* 0x000fe20000410000 */
[----:B------:R-:W-:Y:S01]  /*64a0*/  FMUL.FTZ R72, R101, R72 ;  /* 0x0000004865487220 */ /* 0x000fe20000410000 */
[----:B------:R-:W-:Y:S01]  /*64b0*/  FFMA.FTZ R83, R32, R65, R83 ;  /* 0x0000004120537223 */ /* 0x000fe20000010053 */
[----:B------:R-:W-:Y:S01]  /*64c0*/  FMUL.FTZ R73, R102, R73 ;  /* 0x0000004966497220 */ /* 0x000fe20000410000 */
[----:B------:R-:W-:Y:S01]  /*64d0*/  FFMA.FTZ R90, R11, R70, R90 ;  /* 0x000000460b5a7223 */ /* 0x000fe2000001005a */
[----:B------:R-:W-:Y:S01]  /*64e0*/  FMUL.FTZ R116, R103, R116 ;  /* 0x0000007467747220 */ /* 0x000fe20000410000 */
[----:B------:R-:W-:Y:S01]  /*64f0*/  FFMA.FTZ R88, R12, R71, R88 ;  /* 0x000000470c587223 */ /* 0x000fe20000010058 */
[----:B------:R-:W-:-:S03]  /*6500*/  FMUL.FTZ R75, R104, R75 ;  /* 0x0000004b684b7220 */ /* 0x000fc60000410000 */
[----:B0-----:R-:W-:Y:S01]  /*6510*/  @!P2 FADD.FTZ R78, R78, R41 ;  /* 0x000000294e4ea221 */ /* 0x001fe20000010000 */
[----:B-1----:R-:W-:-:S04]  /*6520*/  @!P2 FADD.FTZ R152, R152, R42 ;  /* 0x0000002a9898a221 */ /* 0x002fc80000010000 */
[----:B------:R-:W0:Y:S04]  /*6530*/  SHFL.DOWN PT, R64, R78, 0x10, 0x1f ;  /* 0x0a001f004e407f89 */ /* 0x000e2800000e0000 */
[----:B------:R-:W1:Y:S01]  /*6540*/  SHFL.DOWN PT, R65, R152, 0x10, 0x1f ;  /* 0x0a001f0098417f89 */ /* 0x000e6200000e0000 */
[----:B------:R-:W-:Y:S01]  /*6550*/  FMUL.FTZ R76, R105, R76 ;  /* 0x0000004c694c7220 */ /* 0x000fe20000410000 */
[----:B------:R-:W-:Y:S02]  /*6560*/  ISETP.NE.AND P2, PT, R79, RZ, PT ;  /* 0x000000ff4f00720c */ /* 0x000fe40003f45270 */
[----:B------:R-:W-:Y:S01]  /*6570*/  STL [R1+0x64], R90 ;  /* 0x0000645a01007387 */ /* 0x000fe20000100800 */
[----:B------:R-:W-:-:S03]  /*6580*/  FMUL.FTZ R87, R126, R87 ;  /* 0x000000577e577220 */ /* 0x000fc60000410000 */
[----:B------:R-:W-:Y:S01]  /*6590*/  STL [R1+0x68], R88 ;  /* 0x0000685801007387 */ /* 0x000fe20000100800 */
[----:B------:R-:W-:Y:S01]  /*65a0*/  FMUL.FTZ R84, R129, R84 ;  /* 0x0000005481547220 */ /* 0x000fe20000410000 */
[----:B------:R-:W-:Y:S01]  /*65b0*/  FFMA.FTZ R42, R36, R69, R87 ;  /* 0x00000045242a7223 */ /* 0x000fe20000010057 */
[----:B------:R-:W-:Y:S02]  /*65c0*/  FMUL.FTZ R41, R124, R106 ;  /* 0x0000006a7c297220 */ /* 0x000fe40000410000 */
[----:B------:R-:W-:Y:S01]  /*65d0*/  FFMA.FTZ R84, R33, R66, R84 ;  /* 0x0000004221547223 */ /* 0x000fe20000010054 */
[----:B------:R-:W-:Y:S01]  /*65e0*/  FADD.FTZ R25, R42, R25 ;  /* 0x000000192a197221 */ /* 0x000fe20000010000 */
[----:B------:R-:W-:Y:S01]  /*65f0*/  FMUL.FTZ R42, R123, R107 ;  /* 0x0000006b7b2a7220 */ /* 0x000fe20000410000 */
[----:B------:R-:W-:Y:S01]  /*6600*/  FFMA.FTZ R66, R38, R71, R41 ;  /* 0x0000004726427223 */ /* 0x000fe20000010029 */
[----:B------:R-:W-:Y:S01]  /*6610*/  @!P2 SHF.R.U32.HI R112, RZ, 0x2, R112 ;  /* 0x00000002ff70a819 */ /* 0x000fe20000011670 */
[----:B------:R-:W-:Y:S01]  /*6620*/  FMUL.FTZ R41, R122, R108 ;  /* 0x0000006c7a297220 */ /* 0x000fe20000410000 */
[----:B------:R-:W-:Y:S01]  /*6630*/  FMUL.FTZ R89, R125, R89 ;  /* 0x000000597d597220 */ /* 0x000fe20000410000 */
[----:B0-----:R-:W-:Y:S01]  /*6640*/  FADD.FTZ R64, R78, R64 ;  /* 0x000000404e407221 */ /* 0x001fe20000010000 */
[----:B------:R-:W-:Y:S01]  /*6650*/  @!P2 LOP3.LUT R112, R112, 0xf8, RZ, 0xc0, !PT ;  /* 0x000000f87070a812 */ /* 0x000fe200078ec0ff */
[----:B------:R-:W-:Y:S01]  /*6660*/  FMUL.FTZ R80, R119, R80 ;  /* 0x0000005077507220 */ /* 0x000fe20000410000 */
[----:B------:R-:W-:Y:S01]  /*6670*/  FMUL.FTZ R77, R120, R77 ;  /* 0x0000004d784d7220 */ /* 0x000fe20000410000 */
[----:B-1----:R-:W-:Y:S01]  /*6680*/  FADD.FTZ R65, R152, R65 ;  /* 0x0000004198417221 */ /* 0x002fe20000010000 */
[----:B------:R-:W-:Y:S01]  /*6690*/  FMUL.FTZ R40, R121, R40 ;  /* 0x0000002879287220 */ /* 0x000fe20000410000 */
[----:B------:R-:W-:Y:S01]  /*66a0*/  FFMA.FTZ R89, R37, R70, R89 ;  /* 0x0000004625597223 */ /* 0x000fe20000010059 */
[----:B------:R-:W-:Y:S02]  /*66b0*/  BSSY.RECONVERGENT B0, `(.L_x_808) ;  /* 0x0000033000007945 */ /* 0x000fe40003800200 */
[----:B------:R-:W-:Y:S01]  /*66c0*/  @!P2 STS.64 [R112+UR22+0x4218], R64 ;  /* 0x004218407000a988 */ /* 0x000fe20008000a16 */
[----:B------:R-:W-:Y:S01]  /*66d0*/  FADD.FTZ R165, R133, R165 ;  /* 0x000000a585a57221 */ /* 0x000fe20000010000 */
[----:B------:R-:W-:Y:S01]  /*66e0*/  FADD.FTZ R160, R83, R160 ;  /* 0x000000a053a07221 */ /* 0x000fe20000010000 */
[----:B------:R-:W-:Y:S01]  /*66f0*/  FADD.FTZ R159, R84, R159 ;  /* 0x0000009f549f7221 */ /* 0x000fe20000010000 */
[----:B------:R-:W-:Y:S01]  /*6700*/  FADD.FTZ R158, R85, R158 ;  /* 0x0000009e559e7221 */ /* 0x000fe20000010000 */
[----:B------:R-:W-:Y:S01]  /*6710*/  FADD.FTZ R26, R86, R26 ;  /* 0x0000001a561a7221 */ /* 0x000fe20000010000 */
[----:B------:R-:W-:Y:S01]  /*6720*/  FADD.FTZ R24, R89, R24 ;  /* 0x0000001859187221 */ /* 0x000fe20000010000 */
[----:B------:R-:W-:Y:S01]  /*6730*/  FADD.FTZ R23, R66, R23 ;  /* 0x0000001742177221 */ /* 0x000fe20000010000 */
[----:B--2---:R-:W-:Y:S01]  /*6740*/  FFMA.FTZ R43, R13, R72, R43 ;  /* 0x000000480d2b7223 */ /* 0x004fe2000001002b */
[----:B---3--:R-:W-:-:S04]  /*6750*/  FFMA.FTZ R82, R14, R73, R82 ;  /* 0x000000490e527223 */ /* 0x008fc80000010052 */
[----:B------:R0:W-:Y:S04]  /*6760*/  STL [R1+0x6c], R43 ;  /* 0x00006c2b01007387 */ /* 0x0001e80000100800 */
[----:B------:R1:W-:Y:S01]  /*6770*/  STL [R1+0x70], R82 ;  /* 0x0000705201007387 */ /* 0x0003e20000100800 */
[----:B----4-:R-:W-:Y:S01]  /*6780*/  FFMA.FTZ R81, R15, R116, R81 ;  /* 0x000000740f517223 */ /* 0x010fe20000010051 */
[----:B-----5:R-:W-:-:S04]  /*6790*/  FFMA.FTZ R68, R16, R75, R68 ;  /* 0x0000004b10447223 */ /* 0x020fc80000010044 */
[----:B------:R1:W-:Y:S01]  /*67a0*/  STL [R1+0x74], R81 ;  /* 0x0000745101007387 */ /* 0x0003e20000100800 */
[----:B------:R-:W-:-:S03]  /*67b0*/  FFMA.FTZ R67, R17, R76, R67 ;  /* 0x0000004c11437223 */ /* 0x000fc60000010043 */
[----:B------:R1:W-:Y:S04]  /*67c0*/  STL [R1+0x78], R68 ;  /* 0x0000784401007387 */ /* 0x0003e80000100800 */
[----:B------:R1:W-:Y:S01]  /*67d0*/  STL [R1+0x7c], R67 ;  /* 0x00007c4301007387 */ /* 0x0003e20000100800 */
[----:B0-----:R-:W-:Y:S01]  /*67e0*/  FFMA.FTZ R43, R39, R72, R42 ;  /* 0x00000048272b7223 */ /* 0x001fe2000001002a */
[----:B------:R-:W-:Y:S01]  /*67f0*/  FFMA.FTZ R42, R44, R73, R41 ;  /* 0x000000492c2a7223 */ /* 0x000fe20000010029 */
[----:B------:R-:W-:Y:S02]  /*6800*/  FFMA.FTZ R41, R47, R76, R40 ;  /* 0x0000004c2f297223 */ /* 0x000fe40000010028 */
[----:B------:R-:W-:Y:S01]  /*6810*/  FADD.FTZ R22, R43, R22 ;  /* 0x000000162b167221 */ /* 0x000fe20000010000 */
[----:B------:R-:W-:Y:S01]  /*6820*/  FADD.FTZ R21, R42, R21 ;  /* 0x000000152a157221 */ /* 0x000fe20000010000 */
[----:B------:R-:W-:Y:S01]  /*6830*/  FFMA.FTZ R43, R45, R116, R80 ;  /* 0x000000742d2b7223 */ /* 0x000fe20000010050 */
[----:B------:R-:W-:Y:S01]  /*6840*/  FFMA.FTZ R42, R46, R75, R77 ;  /* 0x0000004b2e2a7223 */ /* 0x000fe2000001004d */
[----:B------:R-:W-:-:S02]  /*6850*/  FADD.FTZ R18, R41, R18 ;  /* 0x0000001229127221 */ /* 0x000fc40000010000 */
[----:B------:R-:W-:Y:S01]  /*6860*/  FADD.FTZ R20, R43, R20 ;  /* 0x000000142b147221 */ /* 0x000fe20000010000 */
[----:B------:R-:W-:Y:S01]  /*6870*/  FADD.FTZ R19, R42, R19 ;  /* 0x000000132a137221 */ /* 0x000fe20000010000 */
[----:B------:R-:W-:Y:S06]  /*6880*/  BAR.SYNC.DEFER_BLOCKING 0x0 ;  /* 0x0000000000007b1d */ /* 0x000fec0000010000 */
[----:B-1----:R-:W-:Y:S05]  /*6890*/  @P0 BRA `(.L_x_809) ;  /* 0x0000000000500947 */ /* 0x002fea0003800000 */
[----:B------:R-:W-:Y:S01]  /*68a0*/  UISETP.NE.AND UP0, UPT, UR10, UR48, UPT ;  /* 0x000000300a00728c */ /* 0x000fe2000bf05270 */
[----:B------:R-:W0:Y:S01]  /*68b0*/  LDS.128 R40, [UR22+0x4220] ;  /* 0x00422016ff287984 */ /* 0x000e220008000c00 */
        /* <DEDUP_REMOVED lines=18> */
.L_x_809:
[----:B------:R-:W-:Y:S05]  /*69e0*/  BSYNC.RECONVERGENT B0 ;  /* 0x0000000000007941 */ /* 0x000fea0003800200 */
.L_x_808:
[----:B------:R-:W-:-:S04]  /*69f0*/  UIADD3 UR8, UPT, UPT, UR8, 0x1, URZ ;  /* 0x0000000108087890 */ /* 0x000fc8000fffe0ff */
[----:B------:R-:W-:-:S09]  /*6a00*/  UISETP.GE.AND UP0, UPT, UR8, UR49, UPT ;  /* 0x000000310800728c */ /* 0x000fd2000bf06270 */
[----:B------:R-:W-:Y:S05]  /*6a10*/  BRA.U !UP0, `(.L_x_810) ;  /* 0xffffffc108087547 */ /* 0x000fea000b83ffff */
.L_x_765:
[----:B------:R-:W2:Y:S01]  /*6a20*/  LDL.LU R76, [R1+0x7c] ;  /* 0x00007c00014c7983 */ /* 0x000ea20000300800 */
[----:B------:R-:W-:Y:S06]  /*6a30*/  BAR.SYNC.DEFER_BLOCKING 0x0 ;  /* 0x0000000000007b1d */ /* 0x000fec0000010000 */
[----:B------:R-:W1:Y:S01]  /*6a40*/  S2R R6, SR_TID.X ;  /* 0x0000000000067919 */ /* 0x000e620000002100 */
[----:B------:R-:W-:Y:S01]  /*6a50*/  UIMAD UR23, UR10, -0x800, UR23 ;  /* 0xfffff8000a1778a4 */ /* 0x000fe2000f8e0217 */
[----:B------:R-:W3:Y:S01]  /*6a60*/  S2UR UR32, SR_CTAID.X ;  /* 0x00000000002079c3 */ /* 0x000ee20000002500 */
[----:B------:R-:W3:Y:S01]  /*6a70*/  LDCU.64 UR28, c[0x0][0x4f8] ;  /* 0x00009f00ff1c77ac */ /* 0x000ee20008000a00 */
[----:B------:R-:W4:Y:S01]  /*6a80*/  LDL.LU R41, [R1+0x40] ;  /* 0x0000400001297983 */ /* 0x000f220000300800 */
[----:B------:R-:W5:Y:S03]  /*6a90*/  LDCU.64 UR30, c[0x0][0x500] ;  /* 0x0000a000ff1e77ac */ /* 0x000f660008000a00 */
[----:B------:R-:W5:Y:S04]  /*6aa0*/  LDL.LU R43, [R1+0x44] ;  /* 0x00004400012b7983 */ /* 0x000f680000300800 */
[----:B0-----:R-:W3:Y:S04]  /*6ab0*/  LDL.LU R65, [R1+0x48] ;  /* 0x0000480001417983 */ /* 0x001ee80000300800 */
[----:B------:R-:W2:Y:S04]  /*6ac0*/  LDL.LU R75, [R1+0x4c] ;  /* 0x00004c00014b7983 */ /* 0x000ea80000300800 */
[----:B------:R-:W4:Y:S04]  /*6ad0*/  LDL.LU R73, [R1+0x50] ;  /* 0x0000500001497983 */ /* 0x000f280000300800 */
[----:B------:R-:W5:Y:S04]  /*6ae0*/  LDL.LU R72, [R1+0x54] ;  /* 0x0000540001487983 */ /* 0x000f680000300800 */
[----:B------:R-:W3:Y:S04]  /*6af0*/  LDL.LU R71, [R1+0x58] ;  /* 0x0000580001477983 */ /* 0x000ee80000300800 */
        /* <DEDUP_REMOVED lines=26> */
[----:B------:R-:W3:Y:S01]  /*6ca0*/  LDL.LU R77, [R1+0xf4] ;  /* 0x0000f400014d7983 */ /* 0x000ee20000300800 */
[----:B--2---:R-:W-:Y:S01]  /*6cb0*/  IMAD.MOV.U32 R96, RZ, RZ, R75 ;  /* 0x000000ffff607224 */ /* 0x004fe200078e004b */
[----:B----4-:R-:W-:-:S02]  /*6cc0*/  MOV R97, R73 ;  /* 0x0000004900617202 */ /* 0x010fc40000000f00 */
[----:B-----5:R-:W-:Y:S01]  /*6cd0*/  MOV R98, R72 ;  /* 0x0000004800627202 */ /* 0x020fe20000000f00 */
[----:B---3--:R-:W-:Y:S01]  /*6ce0*/  IMAD.MOV.U32 R99, RZ, RZ, R71 ;  /* 0x000000ffff637224 */ /* 0x008fe200078e0047 */
[----:B------:R-:W-:Y:S02]  /*6cf0*/  MOV R100, R70 ;  /* 0x0000004600647202 */ /* 0x000fe40000000f00 */
[----:B------:R-:W-:Y:S01]  /*6d00*/  MOV R101, R69 ;  /* 0x0000004500657202 */ /* 0x000fe20000000f00 */
[----:B------:R-:W-:Y:S01]  /*6d10*/  IMAD.MOV.U32 R102, RZ, RZ, R68 ;  /* 0x000000ffff667224 */ /* 0x000fe200078e0044 */
[----:B------:R0:W-:Y:S04]  /*6d20*/  STS [R95], R76 ;  /* 0x0000004c5f007388 */ /* 0x0001e80000000800 */
[----:B0-----:R-:W2:Y:S04]  /*6d30*/  LDL.LU R76, [R1+0xf0] ;  /* 0x0000f000014c7983 */ /* 0x001ea80000300800 */
[----:B------:R-:W3:Y:S04]  /*6d40*/  LDL.LU R75, [R1+0xec] ;  /* 0x0000ec00014b7983 */ /* 0x000ee80000300800 */
[----:B------:R-:W4:Y:S04]  /*6d50*/  LDL.LU R73, [R1+0xe8] ;  /* 0x0000e80001497983 */ /* 0x000f280000300800 */
[----:B------:R-:W5:Y:S04]  /*6d60*/  LDL.LU R72, [R1+0xe4] ;  /* 0x0000e40001487983 */ /* 0x000f680000300800 */
[----:B------:R-:W5:Y:S04]  /*6d70*/  LDL.LU R71, [R1+0xe0] ;  /* 0x0000e00001477983 */ /* 0x000f680000300800 */
[----:B------:R-:W5:Y:S04]  /*6d80*/  LDL.LU R70, [R1+0xdc] ;  /* 0x0000dc0001467983 */ /* 0x000f680000300800 */
[----:B------:R-:W5:Y:S04]  /*6d90*/  LDL.LU R69, [R1+0xd8] ;  /* 0x0000d80001457983 */ /* 0x000f680000300800 */
[----:B------:R0:W-:Y:S04]  /*6da0*/  STS [R94+0x4], R67 ;  /* 0x000004435e007388 */ /* 0x0001e80000000800 */
[----:B------:R-:W5:Y:S04]  /*6db0*/  LDL.LU R68, [R1+0xd4] ;  /* 0x0000d40001447983 */ /* 0x000f680000300800 */
[----:B------:R1:W-:Y:S04]  /*6dc0*/  STS [R93+0x8], R66 ;  /* 0x000008425d007388 */ /* 0x0003e80000000800 */
[----:B0-----:R-:W5:Y:S04]  /*6dd0*/  LDL.LU R67, [R1+0xd0] ;  /* 0x0000d00001437983 */ /* 0x001f680000300800 */
[----:B------:R0:W-:Y:S04]  /*6de0*/  STS [R92+0xc], R64 ;  /* 0x00000c405c007388 */ /* 0x0001e80000000800 */
[----:B-1----:R-:W5:Y:S04]  /*6df0*/  LDL.LU R66, [R1+0xcc] ;  /* 0x0000cc0001427983 */ /* 0x002f680000300800 */
[----:B------:R1:W-:Y:S04]  /*6e00*/  STS [R91+0x10], R42 ;  /* 0x0000102a5b007388 */ /* 0x0003e80000000800 */
[----:B0-----:R-:W5:Y:S04]  /*6e10*/  LDL.LU R64, [R1+0xc8] ;  /* 0x0000c80001407983 */ /* 0x001f680000300800 */
[----:B------:R0:W-:Y:S04]  /*6e20*/  STS [R90+0x14], R40 ;  /* 0x000014285a007388 */ /* 0x0001e80000000800 */
[----:B-1----:R-:W5:Y:S04]  /*6e30*/  LDL.LU R42, [R1+0xc4] ;  /* 0x0000c400012a7983 */ /* 0x002f680000300800 */
[----:B0-----:R-:W5:Y:S01]  /*6e40*/  LDL.LU R40, [R1+0xc0] ;  /* 0x0000c00001287983 */ /* 0x001f620000300800 */
        /* <DEDUP_REMOVED lines=16> */
[----:B------:R-:W-:Y:S01]  /*6f50*/  LDS R13, [R77+0x100] ;  /* 0x000100004d0d7984 */ /* 0x000fe20000000800 */
[----:B------:R-:W0:Y:S01]  /*6f60*/  S2UR UR8, SR_CTAID.Y ;  /* 0x00000000000879c3 */ /* 0x000e220000002600 */
[----:B------:R-:W-:-:S04]  /*6f70*/  ULEA UR24, UR10, 0xfffff800, 0xb ;  /* 0xfffff8000a187891 */ /* 0x000fc8000f8e58ff */
[----:B------:R-:W-:-:S04]  /*6f80*/  USHF.R.S32.HI UR25, URZ, 0x1f, UR24 ;  /* 0x0000001fff197899 */ /* 0x000fc80008011418 */
[----:B------:R-:W-:Y:S01]  /*6f90*/  UIMAD.WIDE.U32 UR12, UR32, UR28, UR24 ;  /* 0x0000001c200c72a5 */ /* 0x000fe2000f8e0018 */
[----:B------:R-:W-:-:S03]  /*6fa0*/  LOP3.LUT R7, R6, 0x1f, RZ, 0xc0, !PT ;  /* 0x0000001f06077812 */ /* 0x000fc600078ec0ff */
[----:B------:R-:W-:Y:S01]  /*6fb0*/  UIMAD UR13, UR32, UR29, UR13 ;  /* 0x0000001d200d72a4 */ /* 0x000fe2000f8e020d */
[----:B------:R-:W1:Y:S01]  /*6fc0*/  LDCU.64 UR28, c[0x0][0x550] ;  /* 0x0000aa00ff1c77ac */ /* 0x000e620008000a00 */
[----:B------:R-:W-:Y:S01]  /*6fd0*/  LOP3.LUT R9, R7, 0x3e00, R74, 0xf8, !PT ;  /* 0x00003e0007097812 */ /* 0x000fe200078ef84a */
[----:B0-----:R-:W-:Y:S02]  /*6fe0*/  UIMAD UR21, UR8, UR31, URZ ;  /* 0x0000001f081572a4 */ /* 0x001fe4000f8e02ff */
[----:B------:R-:W-:-:S04]  /*6ff0*/  UIMAD.WIDE.U32 UR12, UR8, UR30, UR12 ;  /* 0x0000001e080c72a5 */ /* 0x000fc8000f8e000c */
[----:B------:R-:W-:Y:S02]  /*7000*/  MOV R8, UR21 ;  /* 0x0000001500087c02 */ /* 0x000fe40008000f00 */
[----:B------:R-:W-:-:S04]  /*7010*/  IADD3 R3, P1, PT, R9, UR12, RZ ;  /* 0x0000000c09037c10 */ /* 0x000fc8000ff3e0ff */
[----:B------:R-:W-:Y:S01]  /*7020*/  IADD3.X R8, PT, PT, R8, UR13, RZ, P1, !PT ;  /* 0x0000000d08087c10 */ /* 0x000fe20008ffe4ff */
[----:B------:R-:W0:Y:S01]  /*7030*/  LDCU.64 UR12, c[0x0][0x518] ;  /* 0x0000a300ff0c77ac */ /* 0x000e220008000a00 */
[----:B-1----:R-:W-:-:S04]  /*7040*/  LEA R2, P5, R3, UR28, 0x2 ;  /* 0x0000001c03027c11 */ /* 0x002fc8000f8a10ff */
[----:B------:R-:W-:Y:S01]  /*7050*/  LEA.HI.X R3, R3, UR29, R8, 0x2, P5 ;  /* 0x0000001d03037c11 */ /* 0x000fe2000a8f1408 */
[----:B------:R-:W1:Y:S01]  /*7060*/  LDCU.64 UR28, c[0x0][0x560] ;  /* 0x0000ac00ff1c77ac */ /* 0x000e620008000a00 */
        /* <DEDUP_REMOVED lines=87> */
[----:B------:R-:W3:Y:S01]  /*75e0*/  LDCU.64 UR22, c[0x0][0x520] ;  /* 0x0000a400ff1677ac */ /* 0x000ee20008000a00 */
[----:B------:R-:W-:Y:S01]  /*75f0*/  UIMAD UR13, UR32, UR13, UR25 ;  /* 0x0000000d200d72a4 */ /* 0x000fe2000f8e0219 */
[----:B------:R-:W-:-:S03]  /*7600*/  UMOV UR12, UR24 ;  /* 0x00000018000c7c82 */ /* 0x000fc60008000000 */
[----:B---3--:R-:W-:-:S04]  /*7610*/  UIMAD.WIDE.U32 UR12, UR8, UR22, UR12 ;  /* 0x00000016080c72a5 */ /* 0x008fc8000f8e000c */
        /* <DEDUP_REMOVED lines=14> */
[----:B------:R-:W-:Y:S01]  /*7700*/  FADD.FTZ R22, R21, R22 ;  /* 0x0000001615167221 */ /* 0x000fe20000010000 */
[----:B-1----:R-:W-:-:S03]  /*7710*/  LEA R2, P3, R3, UR28, 0x2 ;  /* 0x0000001c03027c11 */ /* 0x002fc6000f8610ff */
[----:B------:R-:W-:Y:S01]  /*7720*/  FADD.FTZ R23, R22, R23 ;  /* 0x0000001716177221 */ /* 0x000fe20000010000 */
[----:B------:R-:W-:-:S03]  /*7730*/  LEA.HI.X R3, R3, UR29, R8, 0x2, P3 ;  /* 0x0000001d03037c11 */ /* 0x000fc600098f1408 */
[----:B------:R-:W-:-:S04]  /*7740*/  FADD.FTZ R24, R23, R24 ;  /* 0x0000001817187221 */ /* 0x000fc80000010000 */
[----:B------:R-:W-:Y:S01]  /*7750*/  FADD.FTZ R25, R24, R25 ;  /* 0x0000001918197221 */ /* 0x000fe20000010000 */
[----:B------:R-:W-:Y:S01]  /*7760*/  @!P2 STG.E desc[UR26][R2.64], R5 ;  /* 0x000000050200a986 */ /* 0x000fe2000c10191a */
[-C--:B------:R-:W-:Y:S02]  /*7770*/  ISETP.GE.AND P3, PT, R57, R4.reuse, PT ;  /* 0x000000043900720c */ /* 0x080fe40003f66270 */
[----:B------:R-:W-:Y:S01]  /*7780*/  FADD.FTZ R25, R25, R26 ;  /* 0x0000001a19197221 */ /* 0x000fe20000010000 */
[----:B------:R-:W-:Y:S01]  /*7790*/  @!P1 STG.E desc[UR26][R2.64+0x80], R11 ;  /* 0x0000800b02009986 */ /* 0x000fe2000c10191a */
[-C--:B------:R-:W-:Y:S02]  /*77a0*/  ISETP.GE.AND P2, PT, R56, R4.reuse, PT ;  /* 0x000000043800720c */ /* 0x080fe40003f46270 */
        /* <DEDUP_REMOVED lines=30> */
[----:B------:R-:W-:Y:S02]  /*7990*/  UIADD3.X UR20, UPT, UPT, UR20, -0x1, URZ, UP0, !UPT ;  /* 0xffffffff14147890 */ /* 0x000fe400087fe4ff */
[----:B------:R-:W-:Y:S02]  /*79a0*/  UISETP.GT.AND UP0, UPT, UR10, 0x1, UPT ;  /* 0x000000010a00788c */ /* 0x000fe4000bf04270 */
[----:B------:R-:W-:Y:S02]  /*79b0*/  UIADD3 UR12, UPT, UPT, UR10, -0x1, URZ ;  /* 0xffffffff0a0c7890 */ /* 0x000fe4000fffe0ff */
[----:B------:R-:W-:Y:S02]  /*79c0*/  UIADD3 UR11, UP1, UPT, UR11, -0x2000, URZ ;  /* 0xffffe0000b0b7890 */ /* 0x000fe4000ff3e0ff */
[----:B------:R-:W-:Y:S02]  /*79d0*/  UIADD3 UR15, UP2, UPT, UR15, -0x2000, URZ ;  /* 0xffffe0000f0f7890 */ /* 0x000fe4000ff5e0ff */
[----:B------:R-:W-:-:S02]  /*79e0*/  UIADD3 UR17, UP3, UPT, UR17, -0x2000, URZ ;  /* 0xffffe00011117890 */ /* 0x000fc4000ff7e0ff */
[----:B------:R-:W-:Y:S02]  /*79f0*/  UIADD3.X UR14, UPT, UPT, UR14, -0x1, URZ, UP1, !UPT ;  /* 0xffffffff0e0e7890 */ /* 0x000fe40008ffe4ff */
[----:B------:R-:W-:Y:S02]  /*7a00*/  UIADD3.X UR16, UPT, UPT, UR16, -0x1, URZ, UP2, !UPT ;  /* 0xffffffff10107890 */ /* 0x000fe400097fe4ff */
[----:B------:R-:W-:Y:S01]  /*7a10*/  UIADD3.X UR18, UPT, UPT, UR18, -0x1, URZ, UP3, !UPT ;  /* 0xffffffff12127890 */ /* 0x000fe20009ffe4ff */
[----:B------:R-:W-:Y:S01]  /*7a20*/  UMOV UR10, UR12 ;  /* 0x0000000c000a7c82 */ /* 0x000fe20008000000 */
[----:B0-----:R-:W-:Y:S10]  /*7a30*/  BRA.U UP0, `(.L_x_811) ;  /* 0xffffff8d00807547 */ /* 0x001ff4000b83ffff */
.L_x_764:
        /* <DEDUP_REMOVED lines=45> */
.L_x_813:
[----:B------:R-:W-:Y:S05]  /*7d10*/  BSYNC.RECONVERGENT B0 ;  /* 0x0000000000007941 */ /* 0x000fea0003800200 */
.L_x_812:
        /* <DEDUP_REMOVED lines=43> */
.L_x_815:
[----:B------:R-:W-:Y:S05]  /*7fd0*/  BSYNC.RECONVERGENT B0 ;  /* 0x0000000000007941 */ /* 0x000fea0003800200 */
.L_x_814:
        /* <DEDUP_REMOVED lines=12> */
[----:B------:R-:W4:Y:S01]  /*80a0*/  LDCU.64 UR20, c[0x0][0x4f0] ;  /* 0x00009e00ff1477ac */ /* 0x000f220008000a00 */
[----:B------:R-:W0:Y:S01]  /*80b0*/  LDCU.64 UR22, c[0x0][0x540] ;  /* 0x0000a800ff1677ac */ /* 0x000e220008000a00 */
[----:B------:R-:W-:-:S02]  /*80c0*/  UIMAD UR8, UR8, UR13, UR7 ;  /* 0x0000000d080872a4 */ /* 0x000fc4000f8e0207 */
[----:B---3--:R-:W-:-:S12]  /*80d0*/  ULEA UR10, UR14, UR10, 0x18 ;  /* 0x0000000a0e0a7291 */ /* 0x008fd8000f8ec0ff */
.L_x_817:
[----:B------:R-:W-:Y:S01]  /*80e0*/  LEA R0, R11, UR10, 0x2 ;  /* 0x0000000a0b007c11 */ /* 0x000fe2000f8e10ff */
[----:B-123--:R-:W-:Y:S01]  /*80f0*/  IMAD.U32 R5, RZ, RZ, UR7 ;  /* 0x00000007ff057e24 */ /* 0x00efe2000f8e00ff */
[----:B0-----:R-:W-:Y:S01]  /*8100*/  MOV R4, UR6 ;  /* 0x0000000600047c02 */ /* 0x001fe20008000f00 */
        /* <DEDUP_REMOVED lines=9> */
[----:B----4-:R-:W-:Y:S01]  /*81a0*/  IMAD R10, R5, UR20, RZ ;  /* 0x00000014050a7c24 */ /* 0x010fe2000f8e02ff */
[----:B------:R-:W-:Y:S01]  /*81b0*/  MOV R6, R8 ;  /* 0x0000000800067202 */ /* 0x000fe20000000f00 */
[----:B------:R-:W-:-:S04]  /*81c0*/  IMAD.WIDE.U32 R2, R11, UR16, R2 ;  /* 0x000000100b027c25 */ /* 0x000fc8000f8e0002 */
[C---:B------:R-:W-:Y:S01]  /*81d0*/  IMAD R5, R11.reuse, UR17, R4 ;  /* 0x000000110b057c24 */ /* 0x040fe2000f8e0204 */
[C---:B------:R-:W-:Y:S01]  /*81e0*/  LEA R4, P0, R2.reuse, UR18, 0x2 ;  /* 0x0000001202047c11 */ /* 0x040fe2000f8010ff */
[----:B------:R-:W-:Y:S02]  /*81f0*/  IMAD R9, R11, UR21, R10 ;  /* 0x000000150b097c24 */ /* 0x000fe4000f8e020a */
[----:B------:R-:W-:Y:S02]  /*8200*/  IMAD.IADD R5, R3, 0x1, R5 ;  /* 0x0000000103057824 */ /* 0x000fe400078e0205 */
        /* <DEDUP_REMOVED lines=11> */
.L_x_816:
[----:B------:R-:W-:Y:S05]  /*82c0*/  EXIT ;  /* 0x000000000000794d */ /* 0x000fea0003800000 */
.L_x_770:
[----:B------:R-:W-:Y:S01]  /*82d0*/  HFMA2 R87, -RZ, RZ, 0, 5.9604644775390625e-08 ;  /* 0x00000001ff577431 */ /* 0x000fe200000001ff */
[----:B------:R-:W-:Y:S01]  /*82e0*/  MOV R86, RZ ;  /* 0x000000ff00567202 */ /* 0x000fe20000000f00 */
[----:B------:R-:W-:Y:S02]  /*82f0*/  IMAD.MOV.U32 R163, RZ, RZ, R157 ;  /* 0x000000ffffa37224 */ /* 0x000fe400078e009d */
[----:B------:R-:W-:-:S07]  /*8300*/  IMAD.MOV.U32 R154, RZ, RZ, -0x1 ;  /* 0xffffffffff9a7424 */ /* 0x000fce00078e00ff */
[----:B-1---5:R-:W-:Y:S05]  /*8310*/  WARPSYNC.COLLECTIVE R154, `(.L_x_818) ;  /* 0x000000009a087348 */ /* 0x022fea0003c00000 */
[----:B------:R0:W2:Y:S02]  /*8320*/  SHFL.UP P6, R86, R163, R87, R86 ;  /* 0x04000057a3567389 */ /* 0x0000a400000c0056 */
[----:B012--5:R-:W-:Y:S05]  /*8330*/  ENDCOLLECTIVE ;  /* 0x000000000000791b */ /* 0x027fea0003800000 */
.L_x_818:
[----:B------:R-:W-:Y:S02]  /*8340*/  MOV R163, R153 ;  /* 0x0000009900a37202 */ /* 0x000fe40000000f00 */
[----:B------:R-:W-:Y:S01]  /*8350*/  MOV R156, R86 ;  /* 0x00000056009c7202 */ /* 0x000fe20000000f00 */
[----:B------:R-:W-:-:S07]  /*8360*/  IMAD.MOV.U32 R86, RZ, RZ, RZ ;  /* 0x000000ffff567224 */ /* 0x000fce00078e00ff */
[----:B------:R-:W-:Y:S05]  /*8370*/  WARPSYNC.COLLECTIVE R154, `(.L_x_819) ;  /* 0x000000009a087348 */ /* 0x000fea0003c00000 */
[----:B------:R0:W1:Y:S02]  /*8380*/  SHFL.UP P6, R86, R163, R87, R86 ;  /* 0x04000057a3567389 */ /* 0x00006400000c0056 */
[----:B01----:R-:W-:Y:S05]  /*8390*/  ENDCOLLECTIVE ;  /* 0x000000000000791b */ /* 0x003fea0003800000 */
.L_x_819:
[----:B------:R-:W-:Y:S02]  /*83a0*/  HFMA2 R87, -RZ, RZ, 0, 1.1920928955078125e-07 ;  /* 0x00000002ff577431 */ /* 0x000fe400000001ff */
[C---:B------:R-:W-:Y:S01]  /*83b0*/  FFMA.FTZ R162, R157.reuse, R86, R153 ;  /* 0x000000569da27223 */ /* 0x040fe20000010099 */
[----:B------:R-:W-:Y:S01]  /*83c0*/  @P5 FMUL.FTZ R157, R157, R156 ;  /* 0x0000009c9d9d5220 */ /* 0x000fe20000410000 */
[----:B------:R-:W-:-:S03]  /*83d0*/  IMAD.MOV.U32 R86, RZ, RZ, RZ ;  /* 0x000000ffff567224 */ /* 0x000fc600078e00ff */
[----:B------:R-:W-:Y:S02]  /*83e0*/  FSEL R156, R153, R162, !P5 ;  /* 0x000000a2999c7208 */ /* 0x000fe40006800000 */
[----:B------:R-:W-:-:S07]  /*83f0*/  MOV R163, R157 ;  /* 0x0000009d00a37202 */ /* 0x000fce0000000f00 */
[----:B------:R-:W-:Y:S05]  /*8400*/  WARPSYNC.COLLECTIVE R154, `(.L_x_820) ;  /* 0x000000009a087348 */ /* 0x000fea0003c00000 */
[----:B------:R0:W1:Y:S02]  /*8410*/  SHFL.UP P6, R86, R163, R87, R86 ;  /* 0x04000057a3567389 */ /* 0x00006400000c0056 */
[----:B01----:R-:W-:Y:S05]  /*8420*/  ENDCOLLECTIVE ;  /* 0x000000000000791b */ /* 0x003fea0003800000 */
.L_x_820:
[----:B------:R-:W-:Y:S02]  /*8430*/  MOV R163, R156 ;  /* 0x0000009c00a37202 */ /* 0x000fe40000000f00 */
[----:B------:R-:W-:Y:S01]  /*8440*/  MOV R153, R86 ;  /* 0x0000005600997202 */ /* 0x000fe20000000f00 */
[----:B------:R-:W-:-:S07]  /*8450*/  IMAD.MOV.U32 R86, RZ, RZ, RZ ;  /* 0x000000ffff567224 */ /* 0x000fce00078e00ff */
[----:B------:R-:W-:Y:S05]  /*8460*/  WARPSYNC.COLLECTIVE R154, `(.L_x_821) ;  /* 0x000000009a087348 */ /* 0x000fea0003c00000 */
[----:B------:R0:W1:Y:S02]  /*8470*/  SHFL.UP P6, R86, R163, R87, R86 ;  /* 0x04000057a3567389 */ /* 0x00006400000c0056 */
[----:B01----:R-:W-:Y:S05]  /*8480*/  ENDCOLLECTIVE ;  /* 0x000000000000791b */ /* 0x003fea0003800000 */
.L_x_821:
[----:B------:R-:W-:Y:S02]  /*8490*/  HFMA2 R87, -RZ, RZ, 0, 2.384185791015625e-07 ;  /* 0x00000004ff577431 */ /* 0x000fe400000001ff */
        /* <DEDUP_REMOVED lines=8> */
.L_x_822:
[----:B------:R-:W-:Y:S02]  /*8520*/  MOV R163, R156 ;  /* 0x0000009c00a37202 */ /* 0x000fe40000000f00 */
[----:B------:R-:W-:Y:S01]  /*8530*/  MOV R153, R86 ;  /* 0x0000005600997202 */ /* 0x000fe20000000f00 */
[----:B------:R-:W-:-:S07]  /*8540*/  IMAD.MOV.U32 R86, RZ, RZ, RZ ;  /* 0x000000ffff567224 */ /* 0x000fce00078e00ff */
[----:B------:R-:W-:Y:S05]  /*8550*/  WARPSYNC.COLLECTIVE R154, `(.L_x_823) ;  /* 0x000000009a087348 */ /* 0x000fea0003c00000 */
[----:B------:R0:W1:Y:S02]  /*8560*/  SHFL.UP P6, R86, R163, R87, R86 ;  /* 0x04000057a3567389 */ /* 0x00006400000c0056 */
[----:B01----:R-:W-:Y:S05]  /*8570*/  ENDCOLLECTIVE ;  /* 0x000000000000791b */ /* 0x003fea0003800000 */
.L_x_823:
[----:B------:R-:W-:Y:S02]  /*8580*/  HFMA2 R87, -RZ, RZ, 0, 4.76837158203125e-07 ;  /* 0x00000008ff577431 */ /* 0x000fe400000001ff */
        /* <DEDUP_REMOVED lines=8> */
.L_x_824:
[----:B------:R-:W-:Y:S02]  /*8610*/  MOV R163, R156 ;  /* 0x0000009c00a37202 */ /* 0x000fe40000000f00 */
[----:B------:R-:W-:Y:S01]  /*8620*/  MOV R153, R86 ;  /* 0x0000005600997202 */ /* 0x000fe20000000f00 */
[----:B------:R-:W-:-:S07]  /*8630*/  IMAD.MOV.U32 R86, RZ, RZ, RZ ;  /* 0x000000ffff567224 */ /* 0x000fce00078e00ff */
[----:B------:R-:W-:Y:S05]  /*8640*/  WARPSYNC.COLLECTIVE R154, `(.L_x_825) ;  /* 0x000000009a087348 */ /* 0x000fea0003c00000 */
[----:B------:R0:W1:Y:S02]  /*8650*/  SHFL.UP P6, R86, R163, R87, R86 ;  /* 0x04000057a3567389 */ /* 0x00006400000c0056 */
[----:B01----:R-:W-:Y:S05]  /*8660*/  ENDCOLLECTIVE ;  /* 0x000000000000791b */ /* 0x003fea0003800000 */
.L_x_825:
[----:B------:R-:W-:Y:S02]  /*8670*/  HFMA2 R87, -RZ, RZ, 0, 9.5367431640625e-07 ;  /* 0x00000010ff577431 */ /* 0x000fe400000001ff */
        /* <DEDUP_REMOVED lines=8> */
.L_x_826:
[----:B------:R-:W-:Y:S02]  /*8700*/  MOV R163, R156 ;  /* 0x0000009c00a37202 */ /* 0x000fe40000000f00 */
[----:B------:R-:W-:Y:S01]  /*8710*/  MOV R153, R86 ;  /* 0x0000005600997202 */ /* 0x000fe20000000f00 */
[----:B------:R-:W-:-:S07]  /*8720*/  IMAD.MOV.U32 R86, RZ, RZ, RZ ;  /* 0x000000ffff567224 */ /* 0x000fce00078e00ff */
[----:B------:R-:W-:Y:S05]  /*8730*/  WARPSYNC.COLLECTIVE R154, `(.L_x_827) ;  /* 0x000000009a087348 */ /* 0x000fea0003c00000 */
[----:B------:R0:W1:Y:S02]  /*8740*/  SHFL.UP P6, R86, R163, R87, R86 ;  /* 0x04000057a3567389 */ /* 0x00006400000c0056 */
[----:B01----:R-:W-:Y:S05]  /*8750*/  ENDCOLLECTIVE ;  /* 0x000000000000791b */ /* 0x003fea0003800000 */
.L_x_827:
[----:B------:R-:W-:Y:S05]  /*8760*/  BRA `(.L_x_828) ;  /* 0xffffffb800707947 */ /* 0x000fea000383ffff */
.L_x_771:
        /* <DEDUP_REMOVED lines=8> */
.L_x_830:
[----:B------:R-:W-:Y:S05]  /*87f0*/  BSYNC B0 ;  /* 0x0000000000007941 */ /* 0x000fea0003800000 */
.L_x_829:
[----:B------:R-:W-:Y:S05]  /*8800*/  BRA `(.L_x_831) ;  /* 0xffffffb800647947 */ /* 0x000fea000383ffff */
.L_x_772:
        /* <DEDUP_REMOVED lines=8> */
.L_x_833:
[----:B------:R-:W-:Y:S05]  /*8890*/  BSYNC B0 ;  /* 0x0000000000007941 */ /* 0x000fea0003800000 */
.L_x_832:
[----:B------:R-:W-:Y:S05]  /*88a0*/  BRA `(.L_x_834) ;  /* 0xffffffb800447947 */ /* 0x000fea000383ffff */
.L_x_773:
[----:B------:R-:W-:Y:S01]  /*88b0*/  HFMA2 R87, -RZ, RZ, 0, 5.9604644775390625e-08 ;  /* 0x00000001ff577431 */ /* 0x000fe200000001ff */
[----:B------:R-:W-:Y:S01]  /*88c0*/  BSSY B0, `(.L_x_835) ;  /* 0x0000007000007945 */ /* 0x000fe20003800000 */
[----:B------:R-:W-:Y:S01]  /*88d0*/  MOV R163, R157 ;  /* 0x0000009d00a37202 */ /* 0x000fe20000000f00 */
[----:B------:R-:W-:Y:S01]  /*88e0*/  IMAD.MOV.U32 R86, RZ, RZ, RZ ;  /* 0x000000ffff567224 */ /* 0x000fe200078e00ff */
[----:B------:R-:W-:-:S07]  /*88f0*/  MOV R154, 0xffffffff ;  /* 0xffffffff009a7802 */ /* 0x000fce0000000f00 */
[----:B-1---5:R-:W-:Y:S05]  /*8900*/  WARPSYNC.COLLECTIVE R154, `(.L_x_836) ;  /* 0x000000009a087348 */ /* 0x022fea0003c00000 */
[----:B------:R0:W2:Y:S02]  /*8910*/  SHFL.UP P6, R86, R163, R87, R86 ;  /* 0x04000057a3567389 */ /* 0x0000a400000c0056 */
[----:B012--5:R-:W-:Y:S05]  /*8920*/  ENDCOLLECTIVE ;  /* 0x000000000000791b */ /* 0x027fea0003800000 */
.L_x_836:
[----:B------:R-:W-:Y:S05]  /*8930*/  BSYNC B0 ;  /* 0x0000000000007941 */ /* 0x000fea0003800000 */
.L_x_835:
[----:B------:R-:W-:Y:S01]  /*8940*/  MOV R157, R86 ;  /* 0x00000056009d7202 */ /* 0x000fe20000000f00 */
[----:B------:R-:W-:Y:S01]  /*8950*/  HFMA2 R86, -RZ, RZ, 0, 0 ;  /* 0x00000000ff567431 */ /* 0x000fe200000001ff */
[----:B------:R-:W-:Y:S01]  /*8960*/  MOV R163, R162 ;  /* 0x000000a200a37202 */ /* 0x000fe20000000f00 */
[----:B------:R-:W-:Y:S01]  /*8970*/  IMAD.MOV.U32 R87, RZ, RZ, 0x1 ;  /* 0x00000001ff577424 */ /* 0x000fe200078e00ff */
[----:B------:R-:W-:Y:S01]  /*8980*/  MOV R154, 0xffffffff ;  /* 0xffffffff009a7802 */ /* 0x000fe20000000f00 */
[----:B------:R-:W-:-:S07]  /*8990*/  IMAD.MOV.U32 R153, RZ, RZ, R78 ;  /* 0x000000ffff997224 */ /* 0x000fce00078e004e */
[----:B------:R-:W-:Y:S05]  /*89a0*/  WARPSYNC.COLLECTIVE R154, `(.L_x_837) ;  /* 0x000000009a087348 */ /* 0x000fea0003c00000 */
[----:B------:R0:W1:Y:S02]  /*89b0*/  SHFL.UP P6, R86, R163, R87, R86 ;  /* 0x04000057a3567389 */ /* 0x00006400000c0056 */
[----:B01----:R-:W-:Y:S05]  /*89c0*/  ENDCOLLECTIVE ;  /* 0x000000000000791b */ /* 0x003fea0003800000 */
.L_x_837:
[----:B------:R-:W-:Y:S01]  /*89d0*/  HFMA2 R87, -RZ, RZ, 0, 0 ;  /* 0x00000000ff577431 */ /* 0x000fe200000001ff */
[----:B------:R-:W-:Y:S02]  /*89e0*/  MOV R162, R86 ;  /* 0x0000005600a27202 */ /* 0x000fe40000000f00 */
[----:B------:R-:W-:-:S07]  /*89f0*/  MOV R86, 0x1f ;  /* 0x0000001f00567802 */ /* 0x000fce0000000f00 */
[----:B------:R-:W-:Y:S05]  /*8a00*/  WARPSYNC.COLLECTIVE R154, `(.L_x_838) ;  /* 0x000000009a087348 */ /* 0x000fea0003c00000 */
[----:B------:R0:W1:Y:S02]  /*8a10*/  SHFL.IDX P2, R156, R153, R87, R86 ;  /* 0x00000057999c7389 */ /* 0x0000640000040056 */
[----:B01----:R-:W-:Y:S05]  /*8a20*/  ENDCOLLECTIVE ;  /* 0x000000000000791b */ /* 0x003fea0003800000 */
.L_x_838:
[----:B------:R-:W-:Y:S01]  /*8a30*/  IMAD.MOV.U32 R153, RZ, RZ, R79 ;  /* 0x000000ffff997224 */ /* 0x000fe200078e004f */
[----:B------:R-:W-:-:S07]  /*8a40*/  MOV R78, R156 ;  /* 0x0000009c004e7202 */ /* 0x000fce0000000f00 */
[----:B------:R-:W-:Y:S05]  /*8a50*/  WARPSYNC.COLLECTIVE R154, `(.L_x_839) ;  /* 0x000000009a087348 */ /* 0x000fea0003c00000 */
[----:B------:R0:W1:Y:S02]  /*8a60*/  SHFL.IDX P2, R156, R153, R87, R86 ;  /* 0x00000057999c7389 */ /* 0x0000640000040056 */
[----:B01----:R-:W-:Y:S05]  /*8a70*/  ENDCOLLECTIVE ;  /* 0x000000000000791b */ /* 0x003fea0003800000 */
.L_x_839:
[----:B------:R-:W-:Y:S01]  /*8a80*/  MOV R79, R156 ;  /* 0x0000009c004f7202 */ /* 0x000fe20000000f00 */
[----:B------:R-:W-:Y:S06]  /*8a90*/  BRA `(.L_x_840) ;  /* 0xffffffb400e07947 */ /* 0x000fec000383ffff */
.L_x_775:
        /* <DEDUP_REMOVED lines=9> */
.L_x_841:
[----:B------:R-:W-:Y:S02]  /*8b30*/  ISETP.GT.U32.AND P5, PT, R155, 0xf, PT ;  /* 0x0000000f9b00780c */ /* 0x000fe40003fa4070 */
[----:B------:R-:W-:Y:S02]  /*8b40*/  MOV R86, R156 ;  /* 0x0000009c00567202 */ /* 0x000fe40000000f00 */
[----:B------:R-:W-:-:S03]  /*8b50*/  MOV R156, R163 ;  /* 0x000000a3009c7202 */ /* 0x000fc60000000f00 */
[----:B------:R-:W-:-:S07]  /*8b60*/  @P2 FMUL.FTZ R86, R86, R162 ;  /* 0x000000a256562220 */ /* 0x000fce0000410000 */
[----:B------:R-:W-:Y:S05]  /*8b70*/  WARPSYNC.COLLECTIVE R154, `(.L_x_842) ;  /* 0x000000009a087348 */ /* 0x000fea0003c00000 */
[----:B------:R0:W1:Y:S02]  /*8b80*/  SHFL.DOWN P0, R156, R156, R87, R153 ;  /* 0x080000579c9c7389 */ /* 0x0000640000000099 */
[----:B01----:R-:W-:Y:S05]  /*8b90*/  ENDCOLLECTIVE ;  /* 0x000000000000791b */ /* 0x003fea0003800000 */
.L_x_842:
[----:B------:R-:W-:-:S04]  /*8ba0*/  IMAD.MOV.U32 R87, RZ, RZ, R156 ;  /* 0x000000ffff577224 */ /* 0x000fc800078e009c */
        /* <DEDUP_REMOVED lines=9> */
.L_x_843:
[----:B------:R-:W-:Y:S02]  /*8c40*/  MOV R86, R156 ;  /* 0x0000009c00567202 */ /* 0x000fe40000000f00 */
[----:B------:R-:W-:-:S03]  /*8c50*/  MOV R156, R163 ;  /* 0x000000a3009c7202 */ /* 0x000fc60000000f00 */
[----:B------:R-:W-:-:S07]  /*8c60*/  @!P2 FMUL.FTZ R86, R162, R86 ;  /* 0x00000056a256a220 */ /* 0x000fce0000410000 */
[----:B------:R-:W-:Y:S05]  /*8c70*/  WARPSYNC.COLLECTIVE R154, `(.L_x_844) ;  /* 0x000000009a087348 */ /* 0x000fea0003c00000 */
[----:B------:R0:W1:Y:S02]  /*8c80*/  SHFL.DOWN P0, R156, R156, R87, R153 ;  /* 0x080000579c9c7389 */ /* 0x0000640000000099 */
[----:B01----:R-:W-:Y:S05]  /*8c90*/  ENDCOLLECTIVE ;  /* 0x000000000000791b */ /* 0x003fea0003800000 */
.L_x_844:
[----:B------:R-:W-:-:S05]  /*8ca0*/  MOV R87, R156 ;  /* 0x0000009c00577202 */ /* 0x000fca0000000f00 */
[----:B------:R-:W-:Y:S01]  /*8cb0*/  @!P2 FFMA.FTZ R87, R162, R87, R163 ;  /* 0x00000057a257a223 */ /* 0x000fe200000100a3 */
[----:B------:R-:W-:-:S03]  /*8cc0*/  @!P2 MOV R162, R86 ;  /* 0x0000005600a2a202 */ /* 0x000fc60000000f00 */
[----:B------:R-:W-:Y:S02]  /*8cd0*/  @!P2 IMAD.MOV.U32 R163, RZ, RZ, R87 ;  /* 0x000000ffffa3a224 */ /* 0x000fe400078e0057 */
[----:B------:R-:W-:Y:S01]  /*8ce0*/  HFMA2 R87, -RZ, RZ, 0, 2.384185791015625e-07 ;  /* 0x00000004ff577431 */ /* 0x000fe200000001ff */
[----:B------:R-:W-:-:S07]  /*8cf0*/  MOV R156, R162 ;  /* 0x000000a2009c7202 */ /* 0x000fce0000000f00 */
[----:B------:R-:W-:Y:S05]  /*8d00*/  WARPSYNC.COLLECTIVE R154, `(.L_x_845) ;  /* 0x000000009a087348 */ /* 0x000fea0003c00000 */
[----:B------:R0:W1:Y:S02]  /*8d10*/  SHFL.DOWN P0, R156, R156, R87, R153 ;  /* 0x080000579c9c7389 */ /* 0x0000640000000099 */
[----:B01----:R-:W-:Y:S05]  /*8d20*/  ENDCOLLECTIVE ;  /* 0x000000000000791b */ /* 0x003fea0003800000 */
.L_x_845:
[----:B------:R-:W-:Y:S01]  /*8d30*/  IMAD.MOV.U32 R86, RZ, RZ, R156 ;  /* 0x000000ffff567224 */ /* 0x000fe200078e009c */
[----:B------:R-:W-:-:S03]  /*8d40*/  MOV R156, R163 ;  /* 0x000000a3009c7202 */ /* 0x000fc60000000f00 */
[----:B------:R-:W-:-:S07]  /*8d50*/  @!P3 FMUL.FTZ R86, R162, R86 ;  /* 0x00000056a256b220 */ /* 0x000fce0000410000 */
[----:B------:R-:W-:Y:S05]  /*8d60*/  WARPSYNC.COLLECTIVE R154, `(.L_x_846) ;  /* 0x000000009a087348 */ /* 0x000fea0003c00000 */
[----:B------:R0:W1:Y:S02]  /*8d70*/  SHFL.DOWN P0, R156, R156, R87, R153 ;  /* 0x080000579c9c7389 */ /* 0x0000640000000099 */
[----:B01----:R-:W-:Y:S05]  /*8d80*/  ENDCOLLECTIVE ;  /* 0x000000000000791b */ /* 0x003fea0003800000 */
.L_x_846:
[----:B------:R-:W-:-:S05]  /*8d90*/  MOV R87, R156 ;  /* 0x0000009c00577202 */ /* 0x000fca0000000f00 */
[----:B------:R-:W-:Y:S01]  /*8da0*/  @!P3 FFMA.FTZ R87, R162, R87, R163 ;  /* 0x00000057a257b223 */ /* 0x000fe200000100a3 */
[----:B------:R-:W-:-:S04]  /*8db0*/  @!P3 IMAD.MOV.U32 R162, RZ, RZ, R86 ;  /* 0x000000ffffa2b224 */ /* 0x000fc800078e0056 */
[----:B------:R-:W-:Y:S01]  /*8dc0*/  @!P3 MOV R163, R87 ;  /* 0x0000005700a3b202 */ /* 0x000fe20000000f00 */
[----:B------:R-:W-:Y:S01]  /*8dd0*/  HFMA2 R87, -RZ, RZ, 0, 4.76837158203125e-07 ;  /* 0x00000008ff577431 */ /* 0x000fe200000001ff */
[----:B------:R-:W-:-:S07]  /*8de0*/  MOV R156, R162 ;  /* 0x000000a2009c7202 */ /* 0x000fce0000000f00 */
[----:B------:R-:W-:Y:S05]  /*8df0*/  WARPSYNC.COLLECTIVE R154, `(.L_x_847) ;  /* 0x000000009a087348 */ /* 0x000fea0003c00000 */
[----:B------:R0:W1:Y:S02]  /*8e00*/  SHFL.DOWN P0, R156, R156, R87, R153 ;  /* 0x080000579c9c7389 */ /* 0x0000640000000099 */
[----:B01----:R-:W-:Y:S05]  /*8e10*/  ENDCOLLECTIVE ;  /* 0x000000000000791b */ /* 0x003fea0003800000 */
.L_x_847:
[----:B------:R-:W-:Y:S01]  /*8e20*/  MOV R86, R156 ;  /* 0x0000009c00567202 */ /* 0x000fe20000000f00 */
[----:B------:R-:W-:-:S04]  /*8e30*/  IMAD.MOV.U32 R156, RZ, RZ, R163 ;  /* 0x000000ffff9c7224 */ /* 0x000fc800078e00a3 */
[----:B------:R-:W-:-:S07]  /*8e40*/  @!P4 FMUL.FTZ R86, R162, R86 ;  /* 0x00000056a256c220 */ /* 0x000fce0000410000 */
[----:B------:R-:W-:Y:S05]  /*8e50*/  WARPSYNC.COLLECTIVE R154, `(.L_x_848) ;  /* 0x000000009a087348 */ /* 0x000fea0003c00000 */
[----:B------:R0:W1:Y:S02]  /*8e60*/  SHFL.DOWN P0, R156, R156, R87, R153 ;  /* 0x080000579c9c7389 */ /* 0x0000640000000099 */
[----:B01----:R-:W-:Y:S05]  /*8e70*/  ENDCOLLECTIVE ;  /* 0x000000000000791b */ /* 0x003fea0003800000 */
.L_x_848:
        /* <DEDUP_REMOVED lines=9> */
.L_x_849:
[----:B------:R-:W-:Y:S02]  /*8f10*/  MOV R86, R156 ;  /* 0x0000009c00567202 */ /* 0x000fe40000000f00 */
[----:B------:R-:W-:-:S03]  /*8f20*/  MOV R156, R163 ;  /* 0x000000a3009c7202 */ /* 0x000fc60000000f00 */
[----:B------:R-:W-:-:S07]  /*8f30*/  @!P5 FMUL.FTZ R86, R162, R86 ;  /* 0x00000056a256d220 */ /* 0x000fce0000410000 */
[----:B------:R-:W-:Y:S05]  /*8f40*/  WARPSYNC.COLLECTIVE R154, `(.L_x_850) ;  /* 0x000000009a087348 */ /* 0x000fea0003c00000 */
[----:B------:R0:W1:Y:S02]  /*8f50*/  SHFL.DOWN P0, R156, R156, R87, R153 ;  /* 0x080000579c9c7389 */ /* 0x0000640000000099 */
[----:B01----:R-:W-:Y:S05]  /*8f60*/  ENDCOLLECTIVE ;  /* 0x000000000000791b */ /* 0x003fea0003800000 */
.L_x_850:
[----:B------:R-:W-:-:S04]  /*8f70*/  IMAD.MOV.U32 R87, RZ, RZ, R156 ;  /* 0x000000ffff577224 */ /* 0x000fc800078e009c */
[----:B------:R-:W-:Y:S01]  /*8f80*/  @!P5 FFMA.FTZ R87, R162, R87, R163 ;  /* 0x00000057a257d223 */ /* 0x000fe200000100a3 */
[----:B------:R-:W-:Y:S01]  /*8f90*/  @!P5 MOV R162, R86 ;  /* 0x0000005600a2d202 */ /* 0x000fe20000000f00 */
[----:B------:R-:W-:-:S03]  /*8fa0*/  HFMA2 R86, -RZ, RZ, 0, 1.847743988037109375e-06 ;  /* 0x0000001fff567431 */ /* 0x000fc600000001ff */
[----:B------:R-:W-:Y:S01]  /*8fb0*/  @!P5 MOV R163, R87 ;  /* 0x0000005700a3d202 */ /* 0x000fe20000000f00 */
[----:B------:R-:W-:Y:S01]  /*8fc0*/  IMAD.MOV.U32 R87, RZ, RZ, RZ ;  /* 0x000000ffff577224 */ /* 0x000fe200078e00ff */
[----:B------:R-:W-:-:S07]  /*8fd0*/  MOV R153, R162 ;  /* 0x000000a200997202 */ /* 0x000fce0000000f00 */
[----:B------:R-:W-:Y:S05]  /*8fe0*/  WARPSYNC.COLLECTIVE R154, `(.L_x_851) ;  /* 0x000000009a087348 */ /* 0x000fea0003c00000 */
[----:B------:R0:W1:Y:S02]  /*8ff0*/  SHFL.IDX P2, R156, R153, R87, R86 ;  /* 0x00000057999c7389 */ /* 0x0000640000040056 */
[----:B01----:R-:W-:Y:S05]  /*9000*/  ENDCOLLECTIVE ;  /* 0x000000000000791b */ /* 0x003fea0003800000 */
.L_x_851:
[----:B------:R-:W-:Y:S02]  /*9010*/  MOV R153, R163 ;  /* 0x000000a300997202 */ /* 0x000fe40000000f00 */
[----:B------:R-:W-:-:S07]  /*9020*/  MOV R157, R156 ;  /* 0x0000009c009d7202 */ /* 0x000fce0000000f00 */
[----:B------:R-:W-:Y:S05]  /*9030*/  WARPSYNC.COLLECTIVE R154, `(.L_x_852) ;  /* 0x000000009a087348 */ /* 0x000fea0003c00000 */
[----:B------:R0:W1:Y:S02]  /*9040*/  SHFL.IDX P2, R156, R153, R87, R86 ;  /* 0x00000057999c7389 */ /* 0x0000640000040056 */
[----:B01----:R-:W-:Y:S05]  /*9050*/  ENDCOLLECTIVE ;  /* 0x000000000000791b */ /* 0x003fea0003800000 */
.L_x_852:
[----:B------:R-:W-:Y:S01]  /*9060*/  HFMA2 R87, -RZ, RZ, 0, 5.9604644775390625e-08 ;  /* 0x00000001ff577431 */ /* 0x000fe200000001ff */
[----:B------:R-:W-:Y:S01]  /*9070*/  MOV R153, 0x1f ;  /* 0x0000001f00997802 */ /* 0x000fe20000000f00 */
[----:B------:R-:W-:Y:S01]  /*9080*/  IMAD.MOV.U32 R155, RZ, RZ, R156 ;  /* 0x000000ffff9b7224 */ /* 0x000fe200078e009c */
[----:B------:R-:W-:-:S03]  /*9090*/  MOV R156, R162 ;  /* 0x000000a2009c7202 */ /* 0x000fc60000000f00 */
[-C--:B------:R-:W-:Y:S01]  /*90a0*/  FFMA.FTZ R155, R79, R157.reuse, R155 ;  /* 0x0000009d4f9b7223 */ /* 0x080fe2000001009b */
[----:B------:R-:W-:-:S07]  /*90b0*/  FMUL.FTZ R157, R78, R157 ;  /* 0x0000009d4e9d7220 */ /* 0x000fce0000410000 */
[----:B------:R-:W-:Y:S05]  /*90c0*/  WARPSYNC.COLLECTIVE R154, `(.L_x_853) ;  /* 0x000000009a087348 */ /* 0x000fea0003c00000 */
[----:B------:R0:W1:Y:S02]  /*90d0*/  SHFL.DOWN P0, R156, R156, R87, R153 ;  /* 0x080000579c9c7389 */ /* 0x0000640000000099 */
[----:B01----:R-:W-:Y:S05]  /*90e0*/  ENDCOLLECTIVE ;  /* 0x000000000000791b */ /* 0x003fea0003800000 */
.L_x_853:
[----:B------:R-:W-:Y:S01]  /*90f0*/  IMAD.MOV.U32 R162, RZ, RZ, R156 ;  /* 0x000000ffffa27224 */ /* 0x000fe200078e009c */
[----:B------:R-:W-:-:S07]  /*9100*/  MOV R156, R163 ;  /* 0x000000a3009c7202 */ /* 0x000fce0000000f00 */
[----:B------:R-:W-:Y:S05]  /*9110*/  WARPSYNC.COLLECTIVE R154, `(.L_x_854) ;  /* 0x000000009a087348 */ /* 0x000fea0003c00000 */
[----:B------:R0:W1:Y:S02]  /*9120*/  SHFL.DOWN P0, R156, R156, R87, R153 ;  /* 0x080000579c9c7389 */ /* 0x0000640000000099 */
[----:B01----:R-:W-:Y:S05]  /*9130*/  ENDCOLLECTIVE ;  /* 0x000000000000791b */ /* 0x003fea0003800000 */
.L_x_854:
[----:B------:R-:W-:Y:S01]  /*9140*/  MOV R153, R78 ;  /* 0x0000004e00997202 */ /* 0x000fe20000000f00 */
[----:B------:R-:W-:Y:S01]  /*9150*/  IMAD.MOV.U32 R87, RZ, RZ, RZ ;  /* 0x000000ffff577224 */ /* 0x000fe200078e00ff */
[----:B------:R-:W-:-:S07]  /*9160*/  MOV R163, R156 ;  /* 0x0000009c00a37202 */ /* 0x000fce0000000f00 */
[----:B------:R-:W-:Y:S05]  /*9170*/  WARPSYNC.COLLECTIVE R154, `(.L_x_855) ;  /* 0x000000009a087348 */ /* 0x000fea0003c00000 */
[----:B------:R0:W1:Y:S02]  /*9180*/  SHFL.IDX P2, R156, R153, R87, R86 ;  /* 0x00000057999c7389 */ /* 0x0000640000040056 */
[----:B01----:R-:W-:Y:S05]  /*9190*/  ENDCOLLECTIVE ;  /* 0x000000000000791b */ /* 0x003fea0003800000 */
.L_x_855:
[----:B------:R-:W-:Y:S02]  /*91a0*/  ISETP.NE.AND P0, PT, R112, 0x1f, PT ;  /* 0x0000001f7000780c */ /* 0x000fe40003f05270 */
[----:B------:R-:W-:Y:S02]  /*91b0*/  MOV R153, R79 ;  /* 0x0000004f00997202 */ /* 0x000fe40000000f00 */
[----:B------:R-:W-:-:S09]  /*91c0*/  MOV R78, R156 ;  /* 0x0000009c004e7202 */ /* 0x000fd20000000f00 */
[----:B------:R-:W-:Y:S05]  /*91d0*/  WARPSYNC.COLLECTIVE R154, `(.L_x_856) ;  /* 0x000000009a087348 */ /* 0x000fea0003c00000 */
[----:B------:R0:W1:Y:S02]  /*91e0*/  SHFL.IDX P2, R156, R153, R87, R86 ;  /* 0x00000057999c7389 */ /* 0x0000640000040056 */
[----:B01----:R-:W-:Y:S05]  /*91f0*/  ENDCOLLECTIVE ;  /* 0x000000000000791b */ /* 0x003fea0003800000 */
.L_x_856:
[----:B------:R-:W-:Y:S01]  /*9200*/  MOV R79, R156 ;  /* 0x0000009c004f7202 */ /* 0x000fe20000000f00 */
[----:B------:R-:W-:Y:S06]  /*9210*/  BRA `(.L_x_857) ;  /* 0xffffffb800107947 */ /* 0x000fec000383ffff */
.L_x_858:
        /* <DEDUP_REMOVED lines=14> */
.L_x_10417:


//--------------------- .text._Z25selective_scan_bwd_kernelI32Selective_Scan_bwd_kernel_traitsILi128ELi16ELb0ELb1ELb0ELb0ELb1EffEEv12SSMParamsBwd --------------------------
	.section	.text._Z25selective_scan_bwd_kernelI32Selective_Scan_bwd_kernel_traitsILi128ELi16ELb0ELb1ELb0ELb0ELb1EffEEv12SSMParamsBwd,"ax",@progbits
	.align	128
        .global         _Z25selective_scan_bwd_kernelI32Selective_Scan_bwd_kernel_traitsILi128ELi16ELb0ELb1ELb0ELb0ELb1EffEEv12SSMParamsBwd
        .type           _Z25selective_scan_bwd_kernelI32Selective_Scan_bwd_kernel_traitsILi128ELi16ELb0ELb1ELb0ELb0ELb1EffEEv12SSMParamsBwd,@function
        .size           _Z25selective_scan_bwd_kernelI32Selective_Scan_bwd_kernel_traitsILi128ELi16ELb0ELb1ELb0ELb0ELb1EffEEv12SSMParamsBwd,(.L_x_10418 - _Z25selective_scan_bwd_kernelI32Selective_Scan_bwd_kernel_traitsILi128ELi16ELb0ELb1ELb0ELb0ELb1EffEEv12SSMParamsBwd)
        .other          _Z25selective_scan_bwd_kernelI32Selective_Scan_bwd_kernel_traitsILi128ELi16ELb0ELb1ELb0ELb0ELb1EffEEv12SSMParamsBwd,@"STO_CUDA_ENTRY STV_DEFAULT"
_Z25selective_scan_bwd_kernelI32Selective_Scan_bwd_kernel_traitsILi128ELi16ELb0ELb1ELb0ELb0ELb1EffEEv12SSMParamsBwd:
.text._Z25selective_scan_bwd_kernelI32Selective_Scan_bwd_kernel_traitsILi128ELi16ELb0ELb1ELb0ELb0ELb1EffEEv12SSMParamsBwd:
        /* <DEDUP_REMOVED lines=27> */
[----:B---3--:R3:W3:Y:S04]  /*01b0*/  @P0 LDG.E R3, desc[UR32][R2.64] ;  /* 0x0000002002030981 */ /* 0x0086e8000c1e1900 */
[----:B------:R-:W3:Y:S01]  /*01c0*/  @P1 LDG.E R4, desc[UR32][R4.64] ;  /* 0x0000002004041981 */ /* 0x000ee2000c1e1900 */
        /* <DEDUP_REMOVED lines=8> */
[----:B------:R-:W-:Y:S01]  /*0250*/  UMOV UR20, UR4 ;  /* 0x0000000400147c82 */ /* 0x000fe20008000000 */
[----:B-1----:R-:W-:Y:S01]  /*0260*/  ULEA UR16, UR29, 0xfffff800, 0xb ;  /* 0xfffff8001d107891 */ /* 0x002fe2000f8e58ff */
[----:B------:R0:W-:Y:S01]  /*0270*/  STL [R1+0x100], RZ ;  /* 0x000100ff01007387 */ /* 0x0001e20000100800 */
[----:B------:R-:W-:Y:S02]  /*0280*/  UIMAD.WIDE.U32 UR20, UR10, UR14, UR20 ;  /* 0x0000000e0a1472a5 */ /* 0x000fe4000f8e0014 */
[----:B------:R-:W-:-:S02]  /*0290*/  UIMAD.WIDE.U32 UR22, UR10, UR18, UR6 ;  /* 0x000000120a1672a5 */ /* 0x000fc4000f8e0006 */
[----:B------:R-:W-:Y:S01]  /*02a0*/  UIMAD UR17, UR10, UR15, UR21 ;  /* 0x0000000f0a1172a4 */ /* 0x000fe2000f8e0215 */
[----:B------:R-:W1:Y:S04]  /*02b0*/  LDCU.128 UR12, c[0x0][0x460] ;  /* 0x00008c00ff0c77ac */ /* 0x000e680008000c00 */
[----:B------:R-:W4:Y:S01]  /*02c0*/  I2F.RP R0, UR34 ;  /* 0x0000002200007d06 */ /* 0x000f220008209400 */
[----:B------:R-:W-:Y:S01]  /*02d0*/  UMOV UR4, URZ ;  /* 0x000000ff00047c82 */ /* 0x000fe20008000000 */
[----:B------:R-:W-:Y:S02]  /*02e0*/  UIMAD UR11, UR10, UR19, UR23 ;  /* 0x000000130a0b72a4 */ /* 0x000fe4000f8e0217 */
[----:B------:R-:W-:Y:S02]  /*02f0*/  USHF.R.S32.HI UR9, URZ, 0x1f, UR16 ;  /* 0x0000001fff097899 */ /* 0x000fe40008011410 */
[----:B------:R-:W-:-:S02]  /*0300*/  UIADD3 UR24, UP2, UPT, UR16, UR22, URZ ;  /* 0x0000001610187290 */ /* 0x000fc4000ff5e0ff */
[----:B------:R-:W-:Y:S02]  /*0310*/  UIADD3 UR20, UP0, UPT, UR16, UR20, URZ ;  /* 0x0000001410147290 */ /* 0x000fe4000ff1e0ff */
[----:B------:R-:W-:Y:S01]  /*0320*/  UIADD3.X UR11, UPT, UPT, UR9, UR11, URZ, UP2, !UPT ;  /* 0x0000000b090b7290 */ /* 0x000fe200097fe4ff */
[----:B------:R-:W5:Y:S01]  /*0330*/  LDCU.64 UR18, c[0x0][0x498] ;  /* 0x00009300ff1277ac */ /* 0x000f620008000a00 */
[----:B----4-:R-:W3:Y:S01]  /*0340*/  MUFU.RCP R0, R0 ;  /* 0x0000000000007308 */ /* 0x010ee20000001000 */
[----:B-1----:R-:W-:Y:S02]  /*0350*/  ULEA UR23, UP3, UR24, UR14, 0x2 ;  /* 0x0000000e18177291 */ /* 0x002fe4000f8610ff */
[----:B------:R-:W-:Y:S02]  /*0360*/  UIADD3.X UR22, UPT, UPT, UR9, UR17, URZ, UP0, !UPT ;  /* 0x0000001109167290 */ /* 0x000fe400087fe4ff */
[----:B------:R-:W-:Y:S01]  /*0370*/  ULEA.HI.X UR24, UR24, UR15, UR11, 0x2, UP3 ;  /* 0x0000000f18187291 */ /* 0x000fe200098f140b */
[----:B------:R-:W1:Y:S01]  /*0380*/  LDCU.64 UR6, c[0x0][0x3b0] ;  /* 0x00007600ff0677ac */ /* 0x000e620008000a00 */
[----:B--2---:R-:W-:-:S04]  /*0390*/  UISETP.NE.U32.AND UP0, UPT, UR26, URZ, UPT ;  /* 0x000000ff1a00728c */ /* 0x004fc8000bf05070 */
[----:B------:R-:W-:Y:S01]  /*03a0*/  UISETP.NE.AND.EX UP0, UPT, UR27, URZ, UPT, UP0 ;  /* 0x000000ff1b00728c */ /* 0x000fe2000bf05300 */
[----:B---3--:R-:W-:Y:S02]  /*03b0*/  IADD3 R2, PT, PT, R0, 0xffffffe, RZ ;  /* 0x0ffffffe00027810 */ /* 0x008fe40007ffe0ff */
[----:B------:R-:W-:-:S04]  /*03c0*/  IABS R0, UR10 ;  /* 0x0000000a00007c13 */ /* 0x000fc80008000000 */
[----:B------:R-:W2:Y:S01]  /*03d0*/  F2I.FTZ.U32.TRUNC.NTZ R2, R2 ;  /* 0x0000000200027305 */ /* 0x000ea2000021f000 */
[----:B------:R-:W-:Y:S01]  /*03e0*/  R2UR UR25, R0 ;  /* 0x00000000001972ca */ /* 0x000fe200000e0000 */
[----:B-1----:R-:W-:-:S04]  /*03f0*/  UIMAD.WIDE.U32 UR14, UR8, UR6, URZ ;  /* 0x00000006080e72a5 */ /* 0x002fc8000f8e00ff */
[----:B------:R-:W-:Y:S01]  /*0400*/  UIMAD UR15, UR8, UR7, UR15 ;  /* 0x00000007080f72a4 */ /* 0x000fe2000f8e020f */
[----:B------:R-:W1:Y:S01]  /*0410*/  LDCU.64 UR6, c[0x0][0x528] ;  /* 0x0000a500ff0677ac */ /* 0x000e620008000a00 */
[----:B--2---:R-:W-:-:S13]  /*0420*/  R2UR UR5, R2 ;  /* 0x00000000020572ca */ /* 0x004fda00000e0000 */
[----:B------:R-:W-:-:S04]  /*0430*/  UIADD3 UR21, UPT, UPT, URZ, -UR5, URZ ;  /* 0x80000005ff157290 */ /* 0x000fc8000fffe0ff */
[----:B------:R-:W-:-:S04]  /*0440*/  UIMAD UR21, UR21, UR34, URZ ;  /* 0x00000022151572a4 */ /* 0x000fc8000f8e02ff */
[----:B------:R-:W-:Y:S02]  /*0450*/  UIMAD.WIDE.U32 UR4, UR5, UR21, UR4 ;  /* 0x00000015050472a5 */ /* 0x000fe4000f8e0004 */
[----:B------:R-:W-:Y:S02]  /*0460*/  ULEA UR21, UP1, UR20, UR12, 0x2 ;  /* 0x0000000c14157291 */ /* 0x000fe4000f8210ff */
[----:B------:R-:W-:Y:S02]  /*0470*/  UIMAD.WIDE.U32 UR4, UR5, UR25, URZ ;  /* 0x00000019050472a5 */ /* 0x000fe4000f8e00ff */
[----:B------:R-:W-:-:S05]  /*0480*/  ULEA.HI.X UR22, UR20, UR13, UR22, 0x2, UP1 ;  /* 0x0000000d14167291 */ /* 0x000fca00088f1416 */
[----:B------:R-:W-:Y:S01]  /*0490*/  UMOV UR11, UR5 ;  /* 0x00000005000b7c82 */ /* 0x000fe20008000000 */
[----:B-----5:R-:W-:Y:S02]  /*04a0*/  UIMAD.WIDE.U32 UR4, UR8, UR18, URZ ;  /* 0x00000012080472a5 */ /* 0x020fe4000f8e00ff */
[----:B------:R-:W-:Y:S02]  /*04b0*/  UIADD3 UR17, UPT, UPT, -UR11, URZ, URZ ;  /* 0x000000ff0b117290 */ /* 0x000fe4000fffe1ff */
[----:B------:R-:W-:Y:S02]  /*04c0*/  UIMAD UR5, UR8, UR19, UR5 ;  /* 0x00000013080572a4 */ /* 0x000fe4000f8e0205 */
[----:B------:R-:W-:Y:S02]  /*04d0*/  UIMAD UR17, UR34, UR17, UR25 ;  /* 0x00000011221172a4 */ /* 0x000fe4000f8e0219 */
[----:B------:R-:W-:Y:S02]  /*04e0*/  UIMAD.WIDE.U32 UR12, UR10, UR30, UR4 ;  /* 0x0000001e0a0c72a5 */ /* 0x000fe4000f8e0004 */
[----:B------:R-:W-:-:S02]  /*04f0*/  UISETP.GT.U32.AND UP2, UPT, UR34, UR17, UPT ;  /* 0x000000112200728c */ /* 0x000fc4000bf44070 */
[----:B------:R-:W-:Y:S02]  /*0500*/  UIMAD UR26, UR10, UR31, UR13 ;  /* 0x0000001f0a1a72a4 */ /* 0x000fe4000f8e020d */
[----:B------:R-:W-:Y:S01]  /*0510*/  ULOP3.LUT UR13, UR10, UR28, URZ, 0x3c, !UPT ;  /* 0x0000001c0a0d7292 */ /* 0x000fe2000f8e3cff */
[----:B------:R-:W2:Y:S01]  /*0520*/  LDCU.64 UR18, c[0x0][0x3c8] ;  /* 0x00007900ff1277ac */ /* 0x000ea20008000a00 */
[----:B------:R-:W3:Y:S05]  /*0530*/  LDCU.64 UR4, c[0x0][0x448] ;  /* 0x00008900ff0477ac */ /* 0x000eea0008000a00 */
[----:B------:R-:W-:Y:S02]  /*0540*/  @!UP2 UIADD3 UR17, UPT, UPT, UR17, -UR34, URZ ;  /* 0x800000221111a290 */ /* 0x000fe4000fffe0ff */
[----:B------:R-:W-:-:S02]  /*0550*/  @!UP2 UIADD3 UR11, UPT, UPT, UR11, 0x1, URZ ;  /* 0x000000010b0ba890 */ /* 0x000fc4000fffe0ff */
[----:B------:R-:W-:Y:S02]  /*0560*/  UISETP.GE.U32.AND UP1, UPT, UR17, UR34, UPT ;  /* 0x000000221100728c */ /* 0x000fe4000bf26070 */
[----:B------:R-:W-:Y:S01]  /*0570*/  UISETP.GE.AND UP2, UPT, UR13, URZ, UPT ;  /* 0x000000ff0d00728c */ /* 0x000fe2000bf46270 */
[----:B------:R-:W4:Y:S04]  /*0580*/  @UP0 LDCU UR13, c[0x0][0x384] ;  /* 0x00007080ff0d07ac */ /* 0x000f280008000800 */
[----:B------:R-:W5:Y:S04]  /*0590*/  @UP0 LDCU UR17, c[0x0][0x38c] ;  /* 0x00007180ff1107ac */ /* 0x000f680008000800 */
[----:B------:R-:W-:-:S02]  /*05a0*/  @UP1 UIADD3 UR11, UPT, UPT, UR11, 0x1, URZ ;  /* 0x000000010b0b1890 */ /* 0x000fc4000fffe0ff */
[----:B------:R-:W-:Y:S02]  /*05b0*/  UISETP.NE.AND UP1, UPT, UR28, URZ, UPT ;  /* 0x000000ff1c00728c */ /* 0x000fe4000bf25270 */
[----:B------:R-:W-:Y:S02]  /*05c0*/  @!UP2 UIADD3 UR11, UPT, UPT, -UR11, URZ, URZ ;  /* 0x000000ff0b0ba290 */ /* 0x000fe4000fffe1ff */
[----:B------:R-:W-:Y:S01]  /*05d0*/  UIADD3 UR12, UP2, UPT, UR16, UR12, URZ ;  /* 0x0000000c100c7290 */ /* 0x000fe2000ff5e0ff */
[----:B------:R-:W0:Y:S03]  /*05e0*/  @UP0 LDCU.64 UR30, c[0x0][0x480] ;  /* 0x00009000ff1e07ac */ /* 0x000e260008000a00 */
[----:B------:R-:W-:-:S03]  /*05f0*/  UIADD3.X UR26, UPT, UPT, UR9, UR26, URZ, UP2, !UPT ;  /* 0x0000001a091a7290 */ /* 0x000fc600097fe4ff */
[----:B------:R-:W-:Y:S02]  /*0600*/  @!UP1 ULOP3.LUT UR11, URZ, UR28, URZ, 0x33, !UPT ;  /* 0x0000001cff0b9292 */ /* 0x000fe4000f8e33ff */
[----:B-1----:R-:W-:Y:S02]  /*0610*/  ULEA UR25, UP1, UR12, UR6, 0x2 ;  /* 0x000000060c197291 */ /* 0x002fe4000f8210ff */
[----:B------:R-:W-:Y:S02]  /*0620*/  USHF.R.S32.HI UR6, URZ, 0x1f, UR11 ;  /* 0x0000001fff067899 */ /* 0x000fe4000801140b */
[----:B------:R-:W-:Y:S02]  /*0630*/  ULEA.HI.X UR26, UR12, UR7, UR26, 0x2, UP1 ;  /* 0x000000070c1a7291 */ /* 0x000fe400088f141a */
[----:B--2---:R-:W-:Y:S02]  /*0640*/  UIMAD UR6, UR6, UR18, URZ ;  /* 0x00000012060672a4 */ /* 0x004fe4000f8e02ff */
[----:B------:R-:W-:-:S02]  /*0650*/  UIMAD.WIDE.U32 UR14, UR11, UR18, UR14 ;  /* 0x000000120b0e72a5 */ /* 0x000fc4000f8e000e */
[----:B------:R-:W-:Y:S02]  /*0660*/  UIMAD UR12, UR11, UR19, UR6 ;  /* 0x000000130b0c72a4 */ /* 0x000fe4000f8e0206 */
[----:B----4-:R-:W-:Y:S02]  /*0670*/  @UP0 UIMAD UR8, UR8, UR13, UR10 ;  /* 0x0000000d080802a4 */ /* 0x010fe4000f8e020a */
[----:B------:R-:W-:Y:S02]  /*0680*/  UIADD3 UR16, UP1, UPT, UR16, UR14, URZ ;  /* 0x0000000e10107290 */ /* 0x000fe4000ff3e0ff */
[----:B------:R-:W-:Y:S02]  /*0690*/  UIADD3 UR12, UPT, UPT, UR15, UR12, URZ ;  /* 0x0000000c0f0c7290 */ /* 0x000fe4000fffe0ff */
[----:B------:R-:W-:Y:S02]  /*06a0*/  @UP0 UIMAD UR8, UR8, UR29, URZ ;  /* 0x0000001d080802a4 */ /* 0x000fe4000f8e02ff */
[----:B---3--:R-:W-:-:S02]  /*06b0*/  ULEA UR27, UP2, UR16, UR4, 0x2 ;  /* 0x00000004101b7291 */ /* 0x008fc4000f8410ff */
[----:B------:R-:W-:Y:S02]  /*06c0*/  UIADD3.X UR28, UPT, UPT, UR9, UR12, URZ, UP1, !UPT ;  /* 0x0000000c091c7290 */ /* 0x000fe40008ffe4ff */
[----:B-----5:R-:W-:Y:S02]  /*06d0*/  @UP0 UIMAD UR8, UR8, UR17, URZ ;  /* 0x00000011080802a4 */ /* 0x020fe4000f8e02ff */
[----:B------:R-:W-:Y:S01]  /*06e0*/  ULEA.HI.X UR28, UR16, UR5, UR28, 0x2, UP2 ;  /* 0x00000005101c7291 */ /* 0x000fe200090f141c */
[----:B------:R-:W-:Y:S02]  /*06f0*/  UMOV UR4, URZ ;  /* 0x000000ff00047c82 */ /* 0x000fe40008000000 */
[----:B------:R-:W-:Y:S01]  /*0700*/  UMOV UR5, URZ ;  /* 0x000000ff00057c82 */ /* 0x000fe20008000000 */
[----:B0-----:R-:W-:Y:S02]  /*0710*/  @UP0 UIMAD.WIDE UR4, UR8, 0x8, UR30 ;  /* 0x00000008080408a5 */ /* 0x001fe4000f8e021e */
[----:B------:R-:W-:Y:S01]  /*0720*/  UISETP.GE.AND UP0, UPT, UR29, 0x1, UPT ;  /* 0x000000011d00788c */ /* 0x000fe2000bf06270 */
[----:B------:R-:W-:Y:S01]  /*0730*/  UMOV UR6, URZ ;  /* 0x000000ff00067c82 */ /* 0x000fe20008000000 */
[----:B------:R-:W-:Y:S01]  /*0740*/  UMOV UR7, URZ ;  /* 0x000000ff00077c82 */ /* 0x000fe20008000000 */
[----:B------:R-:W-:-:S02]  /*0750*/  @P0 R2UR UR6, R3 ;  /* 0x00000000030602ca */ /* 0x000fc400000e0000 */
[----:B------:R-:W-:-:S04]  /*0760*/  @P1 R2UR UR7, R4 ;  /* 0x00000000040712ca */ /* 0x000fc800000e0000 */
[----:B------:R-:W-:Y:S11]  /*0770*/  BRA.U !UP0, `(.L_x_859) ;  /* 0x0000009508e87547 */ /* 0x000ff6000b800000 */
[----:B------:R-:W0:Y:S01]  /*0780*/  S2R R64, SR_TID.X ;  /* 0x0000000000407919 */ /* 0x000e220000002100 */
[----:B------:R-:W1:Y:S01]  /*0790*/  LDCU UR20, c[0x0][0x394] ;  /* 0x00007280ff1477ac */ /* 0x000e620008000800 */
[----:B------:R2:W-:Y:S04]  /*07a0*/  STL [R1+0x100], RZ ;  /* 0x000100ff01007387 */ /* 0x0005e80000100800 */
[----:B------:R2:W-:Y:S01]  /*07b0*/  STL [R1+0x104], RZ ;  /* 0x000104ff01007387 */ /* 0x0005e20000100800 */
[C---:B0-----:R-:W-:Y:S01]  /*07c0*/  IMAD.SHL.U32 R0, R64.reuse, 0x10, RZ ;  /* 0x0000001040007824 */ /* 0x041fe200078e00ff */
[----:B------:R-:W-:-:S04]  /*07d0*/  LOP3.LUT R9, R64, 0x1f, RZ, 0xc0, !PT ;  /* 0x0000001f40097812 */ /* 0x000fc800078ec0ff */
[----:B-12---:R-:W-:-:S07]  /*07e0*/  LOP3.LUT R5, R9, 0x3e00, R0, 0xf8, !PT ;  /* 0x00003e0009057812 */ /* 0x006fce00078ef800 */
.L_x_907:
[----:B------:R-:W0:Y:S01]  /*07f0*/  S2UR UR29, SR_CTAID.X ;  /* 0x00000000001d79c3 */ /* 0x000e220000002500 */
[----:B------:R-:W0:Y:S01]  /*0800*/  LDCU.128 UR12, c[0x0][0x410] ;  /* 0x00008200ff0c77ac */ /* 0x000e220008000c00 */
[----:B------:R-:W-:Y:S02]  /*0810*/  SHF.L.U32 R76, R64, 0x4, RZ ;  /* 0x00000004404c7819 */ /* 0x000fe400000006ff */
[----:B------:R-:W-:Y:S02]  /*0820*/  CS2R R18, SRZ ;  /* 0x0000000000127805 */ /* 0x000fe4000001ff00 */
[----:B------:R-:W-:Y:S01]  /*0830*/  LOP3.LUT R0, R0, 0xfffffeff, RZ, 0xc0, !PT ;  /* 0xfffffeff00007812 */ /* 0x000fe200078ec0ff */
[----:B------:R-:W1:Y:S01]  /*0840*/  LDCU.128 UR16, c[0x0][0x420] ;  /* 0x00008400ff1077ac */ /* 0x000e620008000c00 */
[----:B------:R-:W-:Y:S02]  /*0850*/  LOP3.LUT R28, R76, 0x3e00, RZ, 0xc0, !PT ;  /* 0x00003e004c1c7812 */ /* 0x000fe400078ec0ff */
[----:B------:R-:W-:Y:S01]  /*0860*/  CS2R R20, SRZ ;  /* 0x0000000000147805 */ /* 0x000fe2000001ff00 */
[----:B------:R-:W2:Y:S01]  /*0870*/  S2UR UR10, SR_CTAID.Y ;  /* 0x00000000000a79c3 */ /* 0x000ea20000002600 */
[----:B------:R-:W-:Y:S01]  /*0880*/  USHF.L.U32 UR30, UR20, 0xb, URZ ;  /* 0x0000000b141e7899 */ /* 0x000fe200080006ff */
[C---:B------:R-:W-:Y:S01]  /*0890*/  LOP3.LUT R63, R28.reuse, R9, RZ, 0xfc, !PT ;  /* 0x000000091c3f7212 */ /* 0x040fe200078efcff */
[----:B------:R-:W3:Y:S01]  /*08a0*/  LDCU UR31, c[0x0][0x388] ;  /* 0x00007100ff1f77ac */ /* 0x000ee20008000800 */
[----:B------:R-:W-:-:S02]  /*08b0*/  LOP3.LUT R62, R28, 0x20, R9, 0xfe, !PT ;  /* 0x000000201c3e7812 */ /* 0x000fc400078efe09 */
[----:B------:R-:W-:Y:S02]  /*08c0*/  CS2R R14, SRZ ;  /* 0x00000000000e7805 */ /* 0x000fe4000001ff00 */
[C---:B------:R-:W-:Y:S01]  /*08d0*/  LOP3.LUT R61, R63.reuse, 0x40, RZ, 0xfc, !PT ;  /* 0x000000403f3d7812 */ /* 0x040fe200078efcff */
[----:B------:R-:W-:Y:S01]  /*08e0*/  UIADD3 UR30, UPT, UPT, UR30, -0x800, URZ ;  /* 0xfffff8001e1e7890 */ /* 0x000fe2000fffe0ff */
[----:B------:R-:W-:Y:S01]  /*08f0*/  MOV R6, UR21 ;  /* 0x0000001500067c02 */ /* 0x000fe20008000f00 */
[----:B------:R-:W-:Y:S01]  /*0900*/  UMOV UR9, URZ ;  /* 0x000000ff00097c82 */ /* 0x000fe20008000000 */
[----:B------:R-:W4:Y:S01]  /*0910*/  LDCU.64 UR38, c[0x0][0x488] ;  /* 0x00009100ff2677ac */ /* 0x000f220008000a00 */
[----:B------:R-:W-:Y:S02]  /*0920*/  MOV R7, UR22 ;  /* 0x0000001600077c02 */ /* 0x000fe40008000f00 */
[----:B------:R-:W-:Y:S02]  /*0930*/  CS2R R16, SRZ ;  /* 0x0000000000107805 */ /* 0x000fe4000001ff00 */
[C---:B------:R-:W-:Y:S01]  /*0940*/  LOP3.LUT R60, R63.reuse, 0x60, RZ, 0xfc, !PT ;  /* 0x000000603f3c7812 */ /* 0x040fe200078efcff */
[----:B------:R-:W-:Y:S01]  /*0950*/  UMOV UR8, UR30 ;  /* 0x0000001e00087c82 */ /* 0x000fe20008000000 */
[----:B------:R-:W-:Y:S01]  /*0960*/  LOP3.LUT R59, R63, 0x80, RZ, 0xfc, !PT ;  /* 0x000000803f3b7812 */ /* 0x000fe200078efcff */
[----:B0-----:R-:W-:Y:S01]  /*0970*/  UIMAD UR36, UR29, UR13, URZ ;  /* 0x0000000d1d2472a4 */ /* 0x001fe2000f8e02ff */
[----:B------:R-:W-:Y:S01]  /*0980*/  IMAD.WIDE.U32 R10, R5, 0x4, R6 ;  /* 0x00000004050a7825 */ /* 0x000fe200078e0006 */
[----:B------:R-:W-:Y:S01]  /*0990*/  UIMAD.WIDE.U32 UR12, UR29, UR12, UR8 ;  /* 0x0000000c1d0c72a5 */ /* 0x000fe2000f8e0008 */
[C---:B------:R-:W-:Y:S01]  /*09a0*/  SHF.L.U32 R6, R63.reuse, 0x2, RZ ;  /* 0x000000023f067819 */ /* 0x040fe200000006ff */
[----:B-1----:R-:W-:Y:S01]  /*09b0*/  UIMAD.WIDE.U32 UR34, UR29, UR16, UR8 ;  /* 0x000000101d2272a5 */ /* 0x002fe2000f8e0008 */
[C---:B------:R-:W-:Y:S01]  /*09c0*/  LOP3.LUT R58, R63.reuse, 0xa0, RZ, 0xfc, !PT ;  /* 0x000000a03f3a7812 */ /* 0x040fe200078efcff */
[----:B------:R-:W-:Y:S01]  /*09d0*/  UIADD3 UR13, UPT, UPT, UR13, UR36, URZ ;  /* 0x000000240d0d7290 */ /* 0x000fe2000fffe0ff */
[C---:B------:R-:W-:Y:S01]  /*09e0*/  LOP3.LUT R57, R63.reuse, 0xc0, RZ, 0xfc, !PT ;  /* 0x000000c03f397812 */ /* 0x040fe200078efcff */
[----:B------:R-:W-:Y:S01]  /*09f0*/  UIMAD UR35, UR29, UR17, UR35 ;  /* 0x000000111d2372a4 */ /* 0x000fe2000f8e0223 */
[C---:B------:R-:W-:Y:S01]  /*0a00*/  LOP3.LUT R56, R63.reuse, 0xe0, RZ, 0xfc, !PT ;  /* 0x000000e03f387812 */ /* 0x040fe200078efcff */
[----:B--2---:R-:W-:Y:S01]  /*0a10*/  UIMAD UR16, UR10, UR15, URZ ;  /* 0x0000000f0a1072a4 */ /* 0x004fe2000f8e02ff */
[C---:B------:R-:W-:Y:S01]  /*0a20*/  LOP3.LUT R55, R63.reuse, 0x100, RZ, 0xfc, !PT ;  /* 0x000001003f377812 */ /* 0x040fe200078efcff */
[----:B------:R-:W-:Y:S01]  /*0a30*/  UIMAD.WIDE.U32 UR14, UR10, UR14, UR12 ;  /* 0x0000000e0a0e72a5 */ /* 0x000fe2000f8e000c */
[C---:B------:R-:W-:Y:S01]  /*0a40*/  LOP3.LUT R54, R63.reuse, 0x120, RZ, 0xfc, !PT ;  /* 0x000001203f367812 */ /* 0x040fe200078efcff */
[----:B------:R-:W-:Y:S01]  /*0a50*/  UIMAD.WIDE.U32 UR12, UR10, UR18, UR34 ;  /* 0x000000120a0c72a5 */ /* 0x000fe2000f8e0022 */
[C---:B------:R-:W-:Y:S01]  /*0a60*/  LOP3.LUT R53, R63.reuse, 0x140, RZ, 0xfc, !PT ;  /* 0x000001403f357812 */ /* 0x040fe200078efcff */
[----:B------:R-:W-:Y:S01]  /*0a70*/  IMAD.U32 R12, RZ, RZ, UR16 ;  /* 0x00000010ff0c7e24 */ /* 0x000fe2000f8e00ff */
[----:B------:R-:W0:Y:S01]  /*0a80*/  LDCU.64 UR36, c[0x0][0x478] ;  /* 0x00008f00ff2477ac */ /* 0x000e220008000a00 */
[----:B------:R-:W-:-:S02]  /*0a90*/  IADD3 R3, P0, PT, R63, UR14, RZ ;  /* 0x0000000e3f037c10 */ /* 0x000fc4000ff1e0ff */
[----:B------:R-:W-:Y:S02]  /*0aa0*/  CS2R R22, SRZ ;  /* 0x0000000000167805 */ /* 0x000fe4000001ff00 */
[----:B------:R-:W-:Y:S01]  /*0ab0*/  IADD3 R8, P1, PT, R63, UR12, RZ ;  /* 0x0000000c3f087c10 */ /* 0x000fe2000ff3e0ff */
[----:B---3--:R-:W-:Y:S01]  /*0ac0*/  UIADD3 UR12, UPT, UPT, -UR30, UR31, URZ ;  /* 0x0000001f1e0c7290 */ /* 0x008fe2000fffe1ff */
[----:B------:R-:W-:Y:S01]  /*0ad0*/  IADD3.X R12, PT, PT, R12, UR15, RZ, P0, !PT ;  /* 0x0000000f0c0c7c10 */ /* 0x000fe200087fe4ff */
[----:B------:R-:W-:Y:S01]  /*0ae0*/  UIMAD UR19, UR10, UR19, UR13 ;  /* 0x000000130a1372a4 */ /* 0x000fe2000f8e020d */
[----:B----4-:R-:W-:Y:S02]  /*0af0*/  LEA R2, P0, R3, UR38, 0x2 ;  /* 0x0000002603027c11 */ /* 0x010fe4000f8010ff */
[----:B------:R-:W-:Y:S02]  /*0b00*/  CS2R R24, SRZ ;  /* 0x0000000000187805 */ /* 0x000fe4000001ff00 */
[----:B------:R-:W-:-:S02]  /*0b10*/  LOP3.LUT R52, R63, 0x160, RZ, 0xfc, !PT ;  /* 0x000001603f347812 */ /* 0x000fc400078efcff */
[----:B------:R-:W-:Y:S02]  /*0b20*/  CS2R R26, SRZ ;  /* 0x00000000001a7805 */ /* 0x000fe4000001ff00 */
[----:B------:R-:W-:Y:S02]  /*0b30*/  ISETP.GE.AND P2, PT, R5, UR12, PT ;  /* 0x0000000c05007c0c */ /* 0x000fe4000bf46270 */
[C---:B------:R-:W-:Y:S02]  /*0b40*/  LOP3.LUT R51, R63.reuse, 0x180, RZ, 0xfc, !PT ;  /* 0x000001803f337812 */ /* 0x040fe400078efcff */
[C---:B------:R-:W-:Y:S02]  /*0b50*/  LOP3.LUT R50, R63.reuse, 0x1a0, RZ, 0xfc, !PT ;  /* 0x000001a03f327812 */ /* 0x040fe400078efcff */
[C---:B------:R-:W-:Y:S02]  /*0b60*/  LOP3.LUT R49, R63.reuse, 0x1c0, RZ, 0xfc, !PT ;  /* 0x000001c03f317812 */ /* 0x040fe400078efcff */
[----:B------:R-:W-:Y:S01]  /*0b70*/  LOP3.LUT R48, R63, 0x1e0, RZ, 0xfc, !PT ;  /* 0x000001e03f307812 */ /* 0x000fe200078efcff */
[----:B------:R-:W-:Y:S01]  /*0b80*/  BAR.SYNC.DEFER_BLOCKING 0x0 ;  /* 0x0000000000007b1d */ /* 0x000fe20000010000 */
[----:B------:R-:W-:-:S02]  /*0b90*/  LEA.HI.X R3, R3, UR39, R12, 0x2, P0 ;  /* 0x0000002703037c11 */ /* 0x000fc400080f140c */
[----:B------:R-:W-:Y:S02]  /*0ba0*/  ISETP.GE.AND P0, PT, R62, UR12, PT ;  /* 0x0000000c3e007c0c */ /* 0x000fe4000bf06270 */
[----:B------:R-:W-:Y:S01]  /*0bb0*/  @P2 LOP3.LUT R0, R0, 0x100, RZ, 0xfc, !PT ;  /* 0x0000010000002812 */ /* 0x000fe200078efcff */
[----:B------:R-:W1:Y:S01]  /*0bc0*/  S2R R30, SR_LANEID ;  /* 0x00000000001e7919 */ /* 0x000e620000000000 */
[----:B------:R-:W-:Y:S01]  /*0bd0*/  ISETP.GE.AND P6, PT, R61, UR12, PT ;  /* 0x0000000c3d007c0c */ /* 0x000fe2000bfc6270 */
[----:B------:R-:W-:Y:S01]  /*0be0*/  UMOV UR16, 0x400 ;  /* 0x0000040000107882 */ /* 0x000fe20000000000 */
[----:B------:R-:W-:Y:S01]  /*0bf0*/  LOP3.LUT R0, R0, 0xffffff7f, RZ, 0xc0, !PT ;  /* 0xffffff7f00007812 */ /* 0x000fe200078ec0ff */
[----:B------:R-:W-:Y:S01]  /*0c00*/  HFMA2 R69, -RZ, RZ, 0, 0 ;  /* 0x00000000ff457431 */ /* 0x000fe200000001ff */
[----:B------:R-:W-:Y:S02]  /*0c10*/  IADD3.X R13, PT, PT, RZ, UR19, RZ, P1, !PT ;  /* 0x00000013ff0d7c10 */ /* 0x000fe40008ffe4ff */
[----:B------:R-:W-:-:S02]  /*0c20*/  CS2R R70, SRZ ;  /* 0x0000000000467805 */ /* 0x000fc4000001ff00 */
[----:B0-----:R-:W-:Y:S02]  /*0c30*/  LEA R4, P1, R8, UR36, 0x2 ;  /* 0x0000002408047c11 */ /* 0x001fe4000f8210ff */
[----:B------:R-:W-:Y:S02]  /*0c40*/  CS2R R72, SRZ ;  /* 0x0000000000487805 */ /* 0x000fe4000001ff00 */
[----:B------:R-:W-:Y:S02]  /*0c50*/  @P0 LOP3.LUT R0, R0, 0x80, RZ, 0xfc, !PT ;  /* 0x0000008000000812 */ /* 0x000fe400078efcff */
[----:B------:R-:W-:Y:S02]  /*0c60*/  CS2R R74, SRZ ;  /* 0x00000000004a7805 */ /* 0x000fe4000001ff00 */
[----:B------:R-:W-:Y:S02]  /*0c70*/  LEA.HI.X R5, R8, UR37, R13, 0x2, P1 ;  /* 0x0000002508057c11 */ /* 0x000fe400088f140d */
[----:B------:R-:W-:-:S02]  /*0c80*/  CS2R R12, SRZ ;  /* 0x00000000000c7805 */ /* 0x000fc4000001ff00 */
[----:B------:R-:W-:Y:S01]  /*0c90*/  ISETP.GE.AND P5, PT, R60, UR12, PT ;  /* 0x0000000c3c007c0c */ /* 0x000fe2000bfa6270 */
[----:B------:R-:W-:Y:S01]  /*0ca0*/  HFMA2 R108, -RZ, RZ, 0, 0 ;  /* 0x00000000ff6c7431 */ /* 0x000fe200000001ff */
[----:B------:R-:W-:Y:S01]  /*0cb0*/  LOP3.LUT R0, R0, 0xffffffbf, RZ, 0xc0, !PT ;  /* 0xffffffbf00007812 */ /* 0x000fe200078ec0ff */
[----:B------:R-:W2:Y:S01]  /*0cc0*/  @!P6 LDG.E R14, desc[UR32][R10.64+0x100] ;  /* 0x000100200a0ee981 */ /* 0x000ea2000c1e1900 */
[C---:B------:R-:W-:Y:S01]  /*0cd0*/  IADD3 R8, P0, PT, R6.reuse, UR23, RZ ;  /* 0x0000001706087c10 */ /* 0x040fe2000ff1e0ff */
[----:B------:R-:W0:Y:S01]  /*0ce0*/  LDCU.64 UR14, c[0x0][0x510] ;  /* 0x0000a200ff0e77ac */ /* 0x000e220008000a00 */
[----:B------:R-:W-:Y:S02]  /*0cf0*/  IADD3 R6, P1, PT, R6, UR25, RZ ;  /* 0x0000001906067c10 */ /* 0x000fe4000ff3e0ff */
[----:B------:R-:W-:Y:S01]  /*0d00*/  @P6 LOP3.LUT R0, R0, 0x40, RZ, 0xfc, !PT ;  /* 0x0000004000006812 */ /* 0x000fe200078efcff */
[----:B------:R-:W3:Y:S01]  /*0d10*/  LDCU.64 UR18, c[0x0][0x490] ;  /* 0x00009200ff1277ac */ /* 0x000ee20008000a00 */
[----:B------:R-:W-:Y:S01]  /*0d20*/  ISETP.GE.AND P4, PT, R59, UR12, PT ;  /* 0x0000000c3b007c0c */ /* 0x000fe2000bf86270 */
[----:B------:R-:W-:Y:S01]  /*0d30*/  IMAD.X R7, RZ, RZ, UR26, P1 ;  /* 0x0000001aff077e24 */ /* 0x000fe200088e06ff */
[C---:B------:R-:W-:Y:S01]  /*0d40*/  LOP3.LUT P1, RZ, R0.reuse, 0x100, RZ, 0xc0, !PT ;  /* 0x0000010000ff7812 */ /* 0x040fe2000782c0ff */
[----:B------:R-:W4:Y:S01]  /*0d50*/  @!P5 LDG.E R15, desc[UR32][R10.64+0x180] ;  /* 0x000180200a0fd981 */ /* 0x000f22000c1e1900 */
        /* <DEDUP_REMOVED lines=39> */
[----:B------:R-:W0:Y:S01]  /*0fd0*/  S2UR UR12, SR_CgaCtaId ;  /* 0x00000000000c79c3 */ /* 0x000e220000008800 */
[----:B-1----:R-:W-:-:S04]  /*0fe0*/  IADD3 R28, PT, PT, R28, R30, RZ ;  /* 0x0000001e1c1c7210 */ /* 0x002fc80007ffe0ff */
[C---:B------:R-:W-:Y:S01]  /*0ff0*/  LEA.HI.SX32 R29, R28.reuse, R28, 0x1b ;  /* 0x0000001c1c1d7211 */ /* 0x040fe200078fdaff */
[C---:B0-----:R-:W-:Y:S01]  /*1000*/  VIADD R11, R28.reuse, 0x60 ;  /* 0x000000601c0b7836 */ /* 0x041fe20000000000 */
[----:B------:R-:W-:-:S04]  /*1010*/  IADD3 R31, PT, PT, R28, 0x40, RZ ;  /* 0x000000401c1f7810 */ /* 0x000fc80007ffe0ff */
[----:B------:R-:W-:Y:S01]  /*1020*/  LEA.HI.SX32 R11, R11, R28, 0x1b ;  /* 0x0000001c0b0b7211 */ /* 0x000fe200078fdaff */
[----:B------:R-:W-:Y:S01]  /*1030*/  ULEA UR16, UR12, UR16, 0x18 ;  /* 0x000000100c107291 */ /* 0x000fe2000f8ec0ff */
[C---:B------:R-:W-:Y:S02]  /*1040*/  IADD3 R33, PT, PT, R28.reuse, 0x80, RZ ;  /* 0x000000801c217810 */ /* 0x040fe40007ffe0ff */
[----:B------:R-:W-:Y:S01]  /*1050*/  P2R R40, PR, RZ, 0x1 ;  /* 0x00000001ff287803 */ /* 0x000fe20000000000 */
[----:B------:R-:W-:Y:S01]  /*1060*/  HFMA2 R10, -RZ, RZ, 0, 0 ;  /* 0x00000000ff0a7431 */ /* 0x000fe200000001ff */
[C---:B------:R-:W-:Y:S01]  /*1070*/  IADD3 R35, PT, PT, R28.reuse, 0xa0, RZ ;  /* 0x000000a01c237810 */ /* 0x040fe20007ffe0ff */
[----:B------:R-:W0:Y:S01]  /*1080*/  LDCU.64 UR12, c[0x0][0x508] ;  /* 0x0000a100ff0c77ac */ /* 0x000e220008000a00 */
[----:B------:R-:W-:Y:S02]  /*1090*/  LEA R165, R29, UR16, 0x2 ;  /* 0x000000101da57c11 */ /* 0x000fe4000f8e10ff */
[----:B------:R-:W-:-:S02]  /*10a0*/  IADD3 R29, PT, PT, R28, 0x20, RZ ;  /* 0x000000201c1d7810 */ /* 0x000fc40007ffe0ff */
[----:B------:R-:W-:Y:S02]  /*10b0*/  LEA R162, R11, UR16, 0x2 ;  /* 0x000000100ba27c11 */ /* 0x000fe4000f8e10ff */
[-C--:B------:R-:W-:Y:S02]  /*10c0*/  LEA.HI.SX32 R29, R29, R28.reuse, 0x1b ;  /* 0x0000001c1d1d7211 */ /* 0x080fe400078fdaff */
[-C--:B------:R-:W-:Y:S02]  /*10d0*/  LEA.HI.SX32 R31, R31, R28.reuse, 0x1b ;  /* 0x0000001c1f1f7211 */ /* 0x080fe400078fdaff */
[C---:B------:R-:W-:Y:S02]  /*10e0*/  IADD3 R11, PT, PT, R28.reuse, 0xc0, RZ ;  /* 0x000000c01c0b7810 */ /* 0x040fe40007ffe0ff */
[-C--:B------:R-:W-:Y:S02]  /*10f0*/  LEA.HI.SX32 R33, R33, R28.reuse, 0x1b ;  /* 0x0000001c21217211 */ /* 0x080fe400078fdaff */
[----:B------:R-:W-:Y:S01]  /*1100*/  LEA R164, R29, UR16, 0x2 ;  /* 0x000000101da47c11 */ /* 0x000fe2000f8e10ff */
[----:B------:R-:W-:Y:S01]  /*1110*/  VIADD R29, R28, 0xe0 ;  /* 0x000000e01c1d7836 */ /* 0x000fe20000000000 */
[----:B------:R-:W-:-:S02]  /*1120*/  LEA.HI.SX32 R35, R35, R28, 0x1b ;  /* 0x0000001c23237211 */ /* 0x000fc400078fdaff */
[----:B------:R-:W-:Y:S02]  /*1130*/  LEA R163, R31, UR16, 0x2 ;  /* 0x000000101fa37c11 */ /* 0x000fe4000f8e10ff */
[----:B------:R-:W-:Y:S02]  /*1140*/  LEA.HI.SX32 R11, R11, R28, 0x1b ;  /* 0x0000001c0b0b7211 */ /* 0x000fe400078fdaff */
[----:B------:R-:W-:Y:S02]  /*1150*/  LEA R161, R33, UR16, 0x2 ;  /* 0x0000001021a17c11 */ /* 0x000fe4000f8e10ff */
[----:B------:R-:W-:Y:S02]  /*1160*/  LEA R160, R35, UR16, 0x2 ;  /* 0x0000001023a07c11 */ /* 0x000fe4000f8e10ff */
[C---:B------:R-:W-:Y:S02]  /*1170*/  IADD3 R31, PT, PT, R28.reuse, 0x100, RZ ;  /* 0x000001001c1f7810 */ /* 0x040fe40007ffe0ff */
[----:B------:R-:W-:-:S02]  /*1180*/  IADD3 R33, PT, PT, R28, 0x120, RZ ;  /* 0x000001201c217810 */ /* 0x000fc40007ffe0ff */
[-C--:B------:R-:W-:Y:S02]  /*1190*/  LEA.HI.SX32 R29, R29, R28.reuse, 0x1b ;  /* 0x0000001c1d1d7211 */ /* 0x080fe400078fdaff */
[----:B------:R-:W-:Y:S01]  /*11a0*/  LEA R159, R11, UR16, 0x2 ;  /* 0x000000100b9f7c11 */ /* 0x000fe2000f8e10ff */
[C---:B------:R-:W-:Y:S01]  /*11b0*/  VIADD R11, R28.reuse, 0x160 ;  /* 0x000001601c0b7836 */ /* 0x040fe20000000000 */
[C---:B------:R-:W-:Y:S02]  /*11c0*/  IADD3 R35, PT, PT, R28.reuse, 0x140, RZ ;  /* 0x000001401c237810 */ /* 0x040fe40007ffe0ff */
[-C--:B------:R-:W-:Y:S02]  /*11d0*/  LEA.HI.SX32 R31, R31, R28.reuse, 0x1b ;  /* 0x0000001c1f1f7211 */ /* 0x080fe400078fdaff */
[-C--:B------:R-:W-:Y:S02]  /*11e0*/  LEA.HI.SX32 R33, R33, R28.reuse, 0x1b ;  /* 0x0000001c21217211 */ /* 0x080fe400078fdaff */
[----:B------:R-:W-:Y:S01]  /*11f0*/  LEA R158, R29, UR16, 0x2 ;  /* 0x000000101d9e7c11 */ /* 0x000fe2000f8e10ff */
[----:B------:R-:W-:Y:S01]  /*1200*/  VIADD R29, R28, 0x1e0 ;  /* 0x000001e01c1d7836 */ /* 0x000fe20000000000 */
[----:B------:R-:W-:-:S02]  /*1210*/  LEA.HI.SX32 R35, R35, R28, 0x1b ;  /* 0x0000001c23237211 */ /* 0x000fc400078fdaff */
[----:B------:R-:W-:Y:S02]  /*1220*/  LOP3.LUT P0, RZ, R0, 0x1, RZ, 0xc0, !PT ;  /* 0x0000000100ff7812 */ /* 0x000fe4000780c0ff */
[----:B------:R-:W-:Y:S02]  /*1230*/  LEA.HI.SX32 R11, R11, R28, 0x1b ;  /* 0x0000001c0b0b7211 */ /* 0x000fe400078fdaff */
[----:B------:R-:W-:Y:S02]  /*1240*/  LEA R157, R31, UR16, 0x2 ;  /* 0x000000101f9d7c11 */ /* 0x000fe4000f8e10ff */
[----:B------:R-:W-:Y:S02]  /*1250*/  LEA R156, R33, UR16, 0x2 ;  /* 0x00000010219c7c11 */ /* 0x000fe4000f8e10ff */
[----:B------:R-:W-:Y:S02]  /*1260*/  LEA R155, R35, UR16, 0x2 ;  /* 0x00000010239b7c11 */ /* 0x000fe4000f8e10ff */
[----:B------:R-:W-:-:S02]  /*1270*/  P2R R41, PR, RZ, 0x1 ;  /* 0x00000001ff297803 */ /* 0x000fc40000000000 */
[----:B------:R-:W-:Y:S02]  /*1280*/  LEA.HI.SX32 R29, R29, R28, 0x1b ;  /* 0x0000001c1d1d7211 */ /* 0x000fe400078fdaff */
[----:B------:R-:W-:Y:S02]  /*1290*/  LEA R154, R11, UR16, 0x2 ;  /* 0x000000100b9a7c11 */ /* 0x000fe4000f8e10ff */
[C---:B------:R-:W-:Y:S02]  /*12a0*/  LOP3.LUT P0, RZ, R0.reuse, 0x2, RZ, 0xc0, !PT ;  /* 0x0000000200ff7812 */ /* 0x040fe4000780c0ff */
        /* <DEDUP_REMOVED lines=15> */
[----:B---3--:R-:W-:Y:S04]  /*13a0*/  STS [R165], R12 ;  /* 0x0000000ca5007388 */ /* 0x008fe80000000800 */
[----:B--2---:R1:W-:Y:S04]  /*13b0*/  STS [R164+0x80], R13 ;  /* 0x0000800da4007388 */ /* 0x0043e80000000800 */
[----:B------:R-:W-:Y:S04]  /*13c0*/  STS [R163+0x100], R14 ;  /* 0x0001000ea3007388 */ /* 0x000fe80000000800 */
[----:B----4-:R2:W-:Y:S01]  /*13d0*/  STS [R162+0x180], R15 ;  /* 0x0001800fa2007388 */ /* 0x0105e20000000800 */
[----:B-1----:R-:W-:-:S03]  /*13e0*/  IADD3 R13, PT, PT, R28, 0x180, RZ ;  /* 0x000001801c0d7810 */ /* 0x002fc60007ffe0ff */
[----:B-----5:R-:W-:Y:S04]  /*13f0*/  STS [R161+0x200], R16 ;  /* 0x00020010a1007388 */ /* 0x020fe80000000800 */
[----:B------:R1:W-:Y:S01]  /*1400*/  STS [R160+0x280], R17 ;  /* 0x00028011a0007388 */ /* 0x0003e20000000800 */
[C---:B--2---:R-:W-:Y:S02]  /*1410*/  IADD3 R15, PT, PT, R28.reuse, 0x1a0, RZ ;  /* 0x000001a01c0f7810 */ /* 0x044fe40007ffe0ff */
[-C--:B------:R-:W-:Y:S02]  /*1420*/  LEA.HI.SX32 R13, R13, R28.reuse, 0x1b ;  /* 0x0000001c0d0d7211 */ /* 0x080fe400078fdaff */
[----:B------:R-:W-:Y:S02]  /*1430*/  LEA.HI.SX32 R15, R15, R28, 0x1b ;  /* 0x0000001c0f0f7211 */ /* 0x000fe400078fdaff */
[----:B-1----:R-:W-:Y:S01]  /*1440*/  IADD3 R17, PT, PT, R28, 0x1c0, RZ ;  /* 0x000001c01c117810 */ /* 0x002fe20007ffe0ff */
[----:B------:R-:W-:Y:S01]  /*1450*/  STS [R159+0x300], R18 ;  /* 0x000300129f007388 */ /* 0x000fe20000000800 */
[----:B------:R-:W-:-:S02]  /*1460*/  LEA R153, R13, UR16, 0x2 ;  /* 0x000000100d997c11 */ /* 0x000fc4000f8e10ff */
[----:B------:R-:W-:Y:S01]  /*1470*/  LEA.HI.SX32 R17, R17, R28, 0x1b ;  /* 0x0000001c11117211 */ /* 0x000fe200078fdaff */
[----:B------:R-:W-:Y:S01]  /*1480*/  STS [R158+0x380], R19 ;  /* 0x000380139e007388 */ /* 0x000fe20000000800 */
[----:B------:R-:W-:Y:S02]  /*1490*/  LEA R152, R15, UR16, 0x2 ;  /* 0x000000100f987c11 */ /* 0x000fe4000f8e10ff */
[----:B------:R-:W-:Y:S01]  /*14a0*/  LEA R151, R17, UR16, 0x2 ;  /* 0x0000001011977c11 */ /* 0x000fe2000f8e10ff */
[----:B------:R-:W-:Y:S01]  /*14b0*/  STS [R157+0x400], R20 ;  /* 0x000400149d007388 */ /* 0x000fe20000000800 */
[----:B------:R-:W-:-:S04]  /*14c0*/  IMAD R28, R30, 0xf, R28 ;  /* 0x0000000f1e1c7824 */ /* 0x000fc800078e021c */
        /* <DEDUP_REMOVED lines=8> */
[C---:B------:R-:W-:Y:S01]  /*1550*/  VIADD R37, R28.reuse, 0xe ;  /* 0x0000000e1c257836 */ /* 0x040fe20000000000 */
[C---:B------:R-:W-:Y:S02]  /*1560*/  IADD3 R11, PT, PT, R28.reuse, 0x1, RZ ;  /* 0x000000011c0b7810 */ /* 0x040fe40007ffe0ff */
[----:B------:R-:W-:Y:S01]  /*1570*/  STS [R151+0x700], R26 ;  /* 0x0007001a97007388 */ /* 0x000fe20000000800 */
[C---:B------:R-:W-:Y:S02]  /*1580*/  IADD3 R15, PT, PT, R28.reuse, 0x3, RZ ;  /* 0x000000031c0f7810 */ /* 0x040fe40007ffe0ff */
[C---:B------:R-:W-:Y:S01]  /*1590*/  IADD3 R17, PT, PT, R28.reuse, 0x4, RZ ;  /* 0x000000041c117810 */ /* 0x040fe20007ffe0ff */
[----:B------:R3:W-:Y:S01]  /*15a0*/  STS [R150+0x780], R27 ;  /* 0x0007801b96007388 */ /* 0x0007e20000000800 */
[C---:B------:R-:W-:Y:S02]  /*15b0*/  IADD3 R19, PT, PT, R28.reuse, 0x5, RZ ;  /* 0x000000051c137810 */ /* 0x040fe40007ffe0ff */
[----:B--2---:R-:W-:-:S02]  /*15c0*/  IADD3 R23, PT, PT, R28, 0x7, RZ ;  /* 0x000000071c177810 */ /* 0x004fc40007ffe0ff */
[C---:B-1----:R-:W-:Y:S02]  /*15d0*/  IADD3 R25, PT, PT, R28.reuse, 0x8, RZ ;  /* 0x000000081c197810 */ /* 0x042fe40007ffe0ff */
[C---:B------:R-:W-:Y:S02]  /*15e0*/  IADD3 R31, PT, PT, R28.reuse, 0xb, RZ ;  /* 0x0000000b1c1f7810 */ /* 0x040fe40007ffe0ff */
[C---:B------:R-:W-:Y:S02]  /*15f0*/  IADD3 R33, PT, PT, R28.reuse, 0xc, RZ ;  /* 0x0000000c1c217810 */ /* 0x040fe40007ffe0ff */
[C---:B---3--:R-:W-:Y:S02]  /*1600*/  IADD3 R27, PT, PT, R28.reuse, 0x9, RZ ;  /* 0x000000091c1b7810 */ /* 0x048fe40007ffe0ff */
        /* <DEDUP_REMOVED lines=55> */
[----:B------:R-:W-:Y:S01]  /*1980*/  ISETP.NE.AND P0, PT, R68, RZ, PT ;  /* 0x000000ff4400720c */ /* 0x000fe20003f05270 */
[----:B------:R-:W-:Y:S01]  /*1990*/  IMAD.MOV.U32 R16, RZ, RZ, RZ ;  /* 0x000000ffff107224 */ /* 0x000fe200078e00ff */
[----:B------:R-:W-:Y:S01]  /*19a0*/  MOV R18, RZ ;  /* 0x000000ff00127202 */ /* 0x000fe20000000f00 */
[----:B------:R-:W-:Y:S01]  /*19b0*/  HFMA2 R20, -RZ, RZ, 0, 0 ;  /* 0x00000000ff147431 */ /* 0x000fe200000001ff */
[----:B------:R-:W-:Y:S01]  /*19c0*/  MOV R22, RZ ;  /* 0x000000ff00167202 */ /* 0x000fe20000000f00 */
[----:B------:R-:W-:Y:S01]  /*19d0*/  IMAD.MOV.U32 R24, RZ, RZ, RZ ;  /* 0x000000ffff187224 */ /* 0x000fe200078e00ff */
        /* <DEDUP_REMOVED lines=42> */
[----:B--2---:R-:W-:Y:S04]  /*1c80*/  STS [R165], R10 ;  /* 0x0000000aa5007388 */ /* 0x004fe80000000800 */
[----:B-----5:R-:W-:Y:S04]  /*1c90*/  STS [R164+0x80], R12 ;  /* 0x0000800ca4007388 */ /* 0x020fe80000000800 */
[----:B---3--:R-:W-:Y:S04]  /*1ca0*/  STS [R163+0x100], R14 ;  /* 0x0001000ea3007388 */ /* 0x008fe80000000800 */
[----:B----4-:R-:W-:Y:S04]  /*1cb0*/  STS [R162+0x180], R16 ;  /* 0x00018010a2007388 */ /* 0x010fe80000000800 */
[----:B------:R1:W-:Y:S04]  /*1cc0*/  STS [R161+0x200], R18 ;  /* 0x00020012a1007388 */ /* 0x0003e80000000800 */
[----:B------:R2:W-:Y:S04]  /*1cd0*/  STS [R160+0x280], R20 ;  /* 0x00028014a0007388 */ /* 0x0005e80000000800 */
[----:B------:R3:W-:Y:S04]  /*1ce0*/  STS [R159+0x300], R22 ;  /* 0x000300169f007388 */ /* 0x0007e80000000800 */
        /* <DEDUP_REMOVED lines=26> */
[----:B-1----:R-:W-:Y:S01]  /*1e90*/  CS2R R18, SRZ ;  /* 0x0000000000127805 */ /* 0x002fe2000001ff00 */
        /* <DEDUP_REMOVED lines=20> */
[----:B------:R-:W-:Y:S01]  /*1fe0*/  ISETP.NE.AND P0, PT, R84, RZ, PT ;  /* 0x000000ff5400720c */ /* 0x000fe20003f05270 */
[----:B------:R-:W-:Y:S02]  /*1ff0*/  HFMA2 R64, -RZ, RZ, 0, 0 ;  /* 0x00000000ff407431 */ /* 0x000fe400000001ff */
[----:B------:R-:W-:Y:S01]  /*2000*/  HFMA2 R69, -RZ, RZ, 0, 0 ;  /* 0x00000000ff457431 */ /* 0x000fe200000001ff */
[----:B------:R-:W-:Y:S01]  /*2010*/  MOV R67, RZ ;  /* 0x000000ff00437202 */ /* 0x000fe20000000f00 */
[----:B------:R-:W-:Y:S01]  /*2020*/  IMAD.MOV.U32 R68, RZ, RZ, RZ ;  /* 0x000000ffff447224 */ /* 0x000fe200078e00ff */
[----:B0-----:R-:W-:-:S04]  /*2030*/  CS2R R70, SRZ ;  /* 0x0000000000467805 */ /* 0x001fc8000001ff00 */
[----:B------:R-:W5:Y:S04]  /*2040*/  @!P2 LDG.E R67, desc[UR32][R6.64+0x580] ;  /* 0x000580200643a981 */ /* 0x000f68000c1e1900 */
[----:B------:R-:W5:Y:S01]  /*2050*/  @!P0 LDG.E R26, desc[UR32][R6.64+0x400] ;  /* 0x00040020061a8981 */ /* 0x000f62000c1e1900 */
[----:B------:R-:W-:-:S03]  /*2060*/  ISETP.NE.AND P0, PT, R85, RZ, PT ;  /* 0x000000ff5500720c */ /* 0x000fc60003f05270 */
[----:B------:R-:W5:Y:S04]  /*2070*/  @!P1 LDG.E R64, desc[UR32][R6.64+0x500] ;  /* 0x0005002006409981 */ /* 0x000f68000c1e1900 */
[----:B------:R-:W5:Y:S04]  /*2080*/  @!P3 LDG.E R68, desc[UR32][R6.64+0x600] ;  /* 0x000600200644b981 */ /* 0x000f68000c1e1900 */
[----:B------:R-:W5:Y:S04]  /*2090*/  @!P4 LDG.E R69, desc[UR32][R6.64+0x680] ;  /* 0x000680200645c981 */ /* 0x000f68000c1e1900 */
[----:B------:R-:W5:Y:S04]  /*20a0*/  @!P0 LDG.E R27, desc[UR32][R6.64+0x480] ;  /* 0x00048020061b8981 */ /* 0x000f68000c1e1900 */
[----:B------:R-:W5:Y:S04]  /*20b0*/  @!P5 LDG.E R70, desc[UR32][R6.64+0x700] ;  /* 0x000700200646d981 */ /* 0x000f68000c1e1900 */
[----:B------:R-:W5:Y:S01]  /*20c0*/  @!P6 LDG.E R71, desc[UR32][R6.64+0x780] ;  /* 0x000780200647e981 */ /* 0x000f62000c1e1900 */
        /* <DEDUP_REMOVED lines=51> */
[----:B0-----:R-:W-:Y:S01]  /*2400*/  MOV R19, RZ ;  /* 0x000000ff00137202 */ /* 0x001fe20000000f00 */
        /* <DEDUP_REMOVED lines=20> */
[----:B------:R-:W-:Y:S01]  /*2550*/  ISETP.NE.AND P0, PT, R85, RZ, PT ;  /* 0x000000ff5500720c */ /* 0x000fe20003f05270 */
[----:B-----5:R-:W-:Y:S02]  /*2560*/  HFMA2 R64, -RZ, RZ, 0, 0 ;  /* 0x00000000ff407431 */ /* 0x020fe400000001ff */
[----:B------:R-:W-:Y:S02]  /*2570*/  HFMA2 R70, -RZ, RZ, 0, 0 ;  /* 0x00000000ff467431 */ /* 0x000fe400000001ff */
[----:B------:R-:W-:Y:S01]  /*2580*/  IMAD.MOV.U32 R67, RZ, RZ, RZ ;  /* 0x000000ffff437224 */ /* 0x000fe200078e00ff */
[----:B------:R-:W-:Y:S02]  /*2590*/  MOV R69, RZ ;  /* 0x000000ff00457202 */ /* 0x000fe40000000f00 */
[----:B------:R-:W-:Y:S02]  /*25a0*/  CS2R R72, SRZ ;  /* 0x0000000000487805 */ /* 0x000fe4000001ff00 */
[----:B------:R-:W-:Y:S01]  /*25b0*/  MOV R77, RZ ;  /* 0x000000ff004d7202 */ /* 0x000fe20000000f00 */
        /* <DEDUP_REMOVED lines=27> */
[----:B0-----:R-:W-:Y:S01]  /*2770*/  IMAD.MOV.U32 R2, RZ, RZ, RZ ;  /* 0x000000ffff027224 */ /* 0x001fe200078e00ff */
[----:B------:R-:W-:Y:S04]  /*2780*/  STS [R165], R19 ;  /* 0x00000013a5007388 */ /* 0x000fe80000000800 */
[----:B------:R-:W-:Y:S04]  /*2790*/  STS [R164+0x80], R20 ;  /* 0x00008014a4007388 */ /* 0x000fe80000000800 */
[----:B--2---:R0:W-:Y:S04]  /*27a0*/  STS [R163+0x100], R21 ;  /* 0x00010015a3007388 */ /* 0x0041e80000000800 */
[----:B------:R1:W-:Y:S04]  /*27b0*/  STS [R162+0x180], R22 ;  /* 0x00018016a2007388 */ /* 0x0003e80000000800 */
[----:B---3--:R-:W-:Y:S04]  /*27c0*/  STS [R161+0x200], R23 ;  /* 0x00020017a1007388 */ /* 0x008fe80000000800 */
[----:B------:R-:W-:Y:S04]  /*27d0*/  STS [R160+0x280], R24 ;  /* 0x00028018a0007388 */ /* 0x000fe80000000800 */
[----:B----4-:R-:W-:Y:S04]  /*27e0*/  STS [R159+0x300], R25 ;  /* 0x000300199f007388 */ /* 0x010fe80000000800 */
[----:B------:R-:W-:Y:S04]  /*27f0*/  STS [R158+0x380], R26 ;  /* 0x0003801a9e007388 */ /* 0x000fe80000000800 */
[----:B-----5:R-:W-:Y:S04]  /*2800*/  STS [R157+0x400], R27 ;  /* 0x0004001b9d007388 */ /* 0x020fe80000000800 */
[----:B------:R2:W-:Y:S04]  /*2810*/  STS [R156+0x480], R64 ;  /* 0x000480409c007388 */ /* 0x0005e80000000800 */
[----:B------:R-:W-:Y:S04]  /*2820*/  STS [R155+0x500], R67 ;  /* 0x000500439b007388 */ /* 0x000fe80000000800 */
[----:B------:R3:W-:Y:S04]  /*2830*/  STS [R154+0x580], R69 ;  /* 0x000580459a007388 */ /* 0x0007e80000000800 */
[----:B------:R4:W-:Y:S04]  /*2840*/  STS [R153+0x600], R70 ;  /* 0x0006004699007388 */ /* 0x0009e80000000800 */
        /* <DEDUP_REMOVED lines=10> */
[----:B------:R-:W-:Y:S04]  /*28f0*/  LDS R19, [R132+0x18] ;  /* 0x0000180084137984 */ /* 0x000fe80000000800 */
[----:B------:R-:W5:Y:S04]  /*2900*/  LDS R112, [R131+0x1c] ;  /* 0x00001c0083707984 */ /* 0x000f680000000800 */
[----:B------:R-:W-:Y:S04]  /*2910*/  LDS R110, [R130+0x20] ;  /* 0x00002000826e7984 */ /* 0x000fe80000000800 */
        /* <DEDUP_REMOVED lines=8> */
[----:B0-----:R-:W-:-:S05]  /*29a0*/  CS2R R20, SRZ ;  /* 0x0000000000147805 */ /* 0x001fca000001ff00 */
[----:B------:R-:W5:Y:S01]  /*29b0*/  @!P0 LDG.E R2, desc[UR32][R4.64] ;  /* 0x0000002004028981 */ /* 0x000f62000c1e1900 */
[----:B------:R-:W-:Y:S01]  /*29c0*/  ISETP.NE.AND P0, PT, R78, RZ, PT ;  /* 0x000000ff4e00720c */ /* 0x000fe20003f05270 */
[----:B-1----:R-:W-:Y:S01]  /*29d0*/  HFMA2 R22, -RZ, RZ, 0, 0 ;  /* 0x00000000ff167431 */ /* 0x002fe200000001ff */
[----:B--2---:R-:W-:Y:S01]  /*29e0*/  MOV R64, RZ ;  /* 0x000000ff00407202 */ /* 0x004fe20000000f00 */
[----:B---3--:R-:W-:Y:S02]  /*29f0*/  HFMA2 R69, -RZ, RZ, 0, 0 ;  /* 0x00000000ff457431 */ /* 0x008fe400000001ff */
[----:B----4-:R-:W-:Y:S01]  /*2a00*/  IMAD.MOV.U32 R70, RZ, RZ, RZ ;  /* 0x000000ffff467224 */ /* 0x010fe200078e00ff */
[----:B-----5:R-:W-:Y:S01]  /*2a10*/  MOV R72, RZ ;  /* 0x000000ff00487202 */ /* 0x020fe20000000f00 */
[----:B------:R-:W2:Y:S06]  /*2a20*/  @!P6 LDG.E R108, desc[UR32][R4.64+0x780] ;  /* 0x00078020046ce981 */ /* 0x000eac000c1e1900 */
[----:B------:R-:W3:Y:S01]  /*2a30*/  @!P0 LDG.E R20, desc[UR32][R4.64+0x80] ;  /* 0x0000802004148981 */ /* 0x000ee2000c1e1900 */
[----:B------:R-:W-:-:S13]  /*2a40*/  ISETP.NE.AND P0, PT, R79, RZ, PT ;  /* 0x000000ff4f00720c */ /* 0x000fda0003f05270 */
[----:B------:R-:W4:Y:S01]  /*2a50*/  @!P0 LDG.E R21, desc[UR32][R4.64+0x100] ;  /* 0x0001002004158981 */ /* 0x000f22000c1e1900 */
[----:B------:R-:W-:-:S13]  /*2a60*/  ISETP.NE.AND P0, PT, R80, RZ, PT ;  /* 0x000000ff5000720c */ /* 0x000fda0003f05270 */
[----:B------:R-:W5:Y:S01]  /*2a70*/  @!P0 LDG.E R22, desc[UR32][R4.64+0x180] ;  /* 0x0001802004168981 */ /* 0x000f62000c1e1900 */
[----:B------:R-:W-:-:S13]  /*2a80*/  ISETP.NE.AND P0, PT, R81, RZ, PT ;  /* 0x000000ff5100720c */ /* 0x000fda0003f05270 */
[----:B------:R-:W2:Y:S01]  /*2a90*/  @!P0 LDG.E R64, desc[UR32][R4.64+0x200] ;  /* 0x0002002004408981 */ /* 0x000ea2000c1e1900 */
[----:B------:R-:W-:-:S13]  /*2aa0*/  ISETP.NE.AND P0, PT, R85, RZ, PT ;  /* 0x000000ff5500720c */ /* 0x000fda0003f05270 */
[----:B------:R-:W2:Y:S01]  /*2ab0*/  @!P0 LDG.E R69, desc[UR32][R4.64+0x280] ;  /* 0x0002802004458981 */ /* 0x000ea2000c1e1900 */
[----:B------:R-:W-:-:S13]  /*2ac0*/  ISETP.NE.AND P0, PT, R103, RZ, PT ;  /* 0x000000ff6700720c */ /* 0x000fda0003f05270 */
[----:B------:R-:W2:Y:S01]  /*2ad0*/  @!P0 LDG.E R70, desc[UR32][R4.64+0x300] ;  /* 0x0003002004468981 */ /* 0x000ea2000c1e1900 */
[----:B------:R-:W-:Y:S01]  /*2ae0*/  ISETP.NE.AND P0, PT, R104, RZ, PT ;  /* 0x000000ff6800720c */ /* 0x000fe20003f05270 */
[----:B------:R-:W-:-:S12]  /*2af0*/  HFMA2 R81, -RZ, RZ, 0, 0 ;  /* 0x00000000ff517431 */ /* 0x000fd800000001ff */
[----:B------:R-:W2:Y:S01]  /*2b00*/  @!P0 LDG.E R72, desc[UR32][R4.64+0x380] ;  /* 0x0003802004488981 */ /* 0x000ea2000c1e1900 */
[----:B------:R-:W-:Y:S01]  /*2b10*/  ISETP.NE.AND P0, PT, R105, RZ, PT ;  /* 0x000000ff6900720c */ /* 0x000fe20003f05270 */
[----:B------:R-:W-:Y:S01]  /*2b20*/  IMAD.MOV.U32 R103, RZ, RZ, RZ ;  /* 0x000000ffff677224 */ /* 0x000fe200078e00ff */
[----:B------:R-:W-:Y:S02]  /*2b30*/  MOV R85, RZ ;  /* 0x000000ff00557202 */ /* 0x000fe40000000f00 */
[----:B------:R-:W-:-:S03]  /*2b40*/  CS2R R104, SRZ ;  /* 0x0000000000687805 */ /* 0x000fc6000001ff00 */
[----:B------:R-:W2:Y:S04]  /*2b50*/  @!P1 LDG.E R103, desc[UR32][R4.64+0x500] ;  /* 0x0005002004679981 */ /* 0x000ea8000c1e1900 */
[----:B------:R-:W2:Y:S04]  /*2b60*/  @!P2 LDG.E R104, desc[UR32][R4.64+0x580] ;  /* 0x000580200468a981 */ /* 0x000ea8000c1e1900 */
[----:B------:R-:W2:Y:S01]  /*2b70*/  @!P0 LDG.E R81, desc[UR32][R4.64+0x400] ;  /* 0x0004002004518981 */ /* 0x000ea2000c1e1900 */
[----:B------:R-:W-:Y:S02]  /*2b80*/  ISETP.NE.AND P0, PT, R106, RZ, PT ;  /* 0x000000ff6a00720c */ /* 0x000fe40003f05270 */
[----:B------:R-:W-:Y:S01]  /*2b90*/  CS2R R106, SRZ ;  /* 0x00000000006a7805 */ /* 0x000fe2000001ff00 */
[----:B------:R-:W2:Y:S05]  /*2ba0*/  @!P3 LDG.E R105, desc[UR32][R4.64+0x600] ;  /* 0x000600200469b981 */ /* 0x000eaa000c1e1900 */
[----:B------:R-:W2:Y:S04]  /*2bb0*/  @!P4 LDG.E R106, desc[UR32][R4.64+0x680] ;  /* 0x00068020046ac981 */ /* 0x000ea8000c1e1900 */
[----:B------:R-:W2:Y:S04]  /*2bc0*/  @!P5 LDG.E R107, desc[UR32][R4.64+0x700] ;  /* 0x00070020046bd981 */ /* 0x000ea8000c1e1900 */
[----:B------:R0:W2:Y:S01]  /*2bd0*/  @!P0 LDG.E R85, desc[UR32][R4.64+0x480] ;  /* 0x0004802004558981 */ /* 0x0000a2000c1e1900 */
[----:B------:R-:W-:Y:S01]  /*2be0*/  FMUL.FTZ R3, R25, -1.4426950216293334961 ;  /* 0xbfb8aa3b19037820 */ /* 0x000fe20000410000 */
[----:B------:R-:W-:-:S03]  /*2bf0*/  FMUL.FTZ R67, R68, -1.4426950216293334961 ;  /* 0xbfb8aa3b44437820 */ /* 0x000fc60000410000 */
[----:B------:R-:W1:Y:S08]  /*2c00*/  MUFU.EX2 R109, R3 ;  /* 0x00000003006d7308 */ /* 0x000e700000000800 */
[----:B------:R-:W-:Y:S01]  /*2c10*/  MUFU.EX2 R67, R67 ;  /* 0x0000004300437308 */ /* 0x000fe20000000800 */
[----:B------:R-:W-:Y:S01]  /*2c20*/  FMUL.FTZ R23, R27, -1.4426950216293334961 ;  /* 0xbfb8aa3b1b177820 */ /* 0x000fe20000410000 */
[----:B------:R-:W-:Y:S01]  /*2c30*/  FMUL.FTZ R26, R74, -1.4426950216293334961 ;  /* 0xbfb8aa3b4a1a7820 */ /* 0x000fe20000410000 */
[----:B------:R-:W-:Y:S01]  /*2c40*/  FMUL.FTZ R24, R71, -1.4426950216293334961 ;  /* 0xbfb8aa3b47187820 */ /* 0x000fe20000410000 */
[----:B0-----:R-:W-:-:S04]  /*2c50*/  FMUL.FTZ R5, R75, -1.4426950216293334961 ;  /* 0xbfb8aa3b4b057820 */ /* 0x001fc80000410000 */
[----:B------:R-:W-:Y:S01]  /*2c60*/  MUFU.EX2 R23, R23 ;  /* 0x0000001700177308 */ /* 0x000fe20000000800 */
[----:B-1----:R-:W-:-:S07]  /*2c70*/  FADD.FTZ R109, R109, 1 ;  /* 0x3f8000006d6d7421 */ /* 0x002fce0000010000 */
[----:B------:R-:W-:Y:S08]  /*2c80*/  MUFU.EX2 R26, R26 ;  /* 0x0000001a001a7308 */ /* 0x000ff00000000800 */
[----:B------:R-:W-:Y:S08]  /*2c90*/  MUFU.EX2 R24, R24 ;  /* 0x0000001800187308 */ /* 0x000ff00000000800 */
[----:B------:R-:W-:Y:S01]  /*2ca0*/  MUFU.EX2 R5, R5 ;  /* 0x0000000500057308 */ /* 0x000fe20000000800 */
[----:B------:R-:W-:Y:S01]  /*2cb0*/  FMUL.FTZ R3, R112, -1.4426950216293334961 ;  /* 0xbfb8aa3b70037820 */ /* 0x000fe20000410000 */
[----:B------:R-:W-:Y:S01]  /*2cc0*/  FMUL.FTZ R4, R19, -1.4426950216293334961 ;  /* 0xbfb8aa3b13047820 */ /* 0x000fe20000410000 */
[----:B------:R-:W-:-:S05]  /*2cd0*/  FMUL.FTZ R73, R82, -1.4426950216293334961 ;  /* 0xbfb8aa3b52497820 */ /* 0x000fca0000410000 */
[----:B------:R-:W-:Y:S01]  /*2ce0*/  MUFU.EX2 R3, R3 ;  /* 0x0000000300037308 */ /* 0x000fe20000000800 */
[----:B------:R-:W-:-:S07]  /*2cf0*/  FMUL.FTZ R79, R110, -1.4426950216293334961 ;  /* 0xbfb8aa3b6e4f7820 */ /* 0x000fce0000410000 */
[----:B------:R-:W0:Y:S08]  /*2d00*/  MUFU.EX2 R4, R4 ;  /* 0x0000000400047308 */ /* 0x000e300000000800 */
[----:B------:R-:W-:Y:S01]  /*2d10*/  MUFU.EX2 R73, R73 ;  /* 0x0000004900497308 */ /* 0x000fe20000000800 */
[----:B------:R-:W-:-:S07]  /*2d20*/  FMUL.FTZ R77, R86, -1.4426950216293334961 ;  /* 0xbfb8aa3b564d7820 */ /* 0x000fce0000410000 */
[----:B------:R-:W-:Y:S01]  /*2d30*/  MUFU.EX2 R79, R79 ;  /* 0x0000004f004f7308 */ /* 0x000fe20000000800 */
[----:B0-----:R-:W-:Y:S01]  /*2d40*/  FADD.FTZ R4, R4, 1 ;  /* 0x3f80000004047421 */ /* 0x001fe20000010000 */
[----:B------:R-:W-:Y:S01]  /*2d50*/  FMUL.FTZ R78, R98, -1.4426950216293334961 ;  /* 0xbfb8aa3b624e7820 */ /* 0x000fe20000410000 */
[----:B------:R-:W-:Y:S04]  /*2d60*/  STS [R165], R2 ;  /* 0x00000002a5007388 */ /* 0x000fe80000000800 */
[----:B---3--:R-:W-:Y:S04]  /*2d70*/  STS [R164+0x80], R20 ;  /* 0x00008014a4007388 */ /* 0x008fe80000000800 */
[----:B----4-:R-:W-:Y:S04]  /*2d80*/  STS [R163+0x100], R21 ;  /* 0x00010015a3007388 */ /* 0x010fe80000000800 */
[----:B-----5:R-:W-:Y:S04]  /*2d90*/  STS [R162+0x180], R22 ;  /* 0x00018016a2007388 */ /* 0x020fe80000000800 */
[----:B--2---:R-:W-:Y:S04]  /*2da0*/  STS [R161+0x200], R64 ;  /* 0x00020040a1007388 */ /* 0x004fe80000000800 */
[----:B------:R0:W-:Y:S04]  /*2db0*/  STS [R160+0x280], R69 ;  /* 0x00028045a0007388 */ /* 0x0001e80000000800 */
[----:B------:R1:W-:Y:S04]  /*2dc0*/  STS [R159+0x300], R70 ;  /* 0x000300469f007388 */ /* 0x0003e80000000800 */
[----:B------:R2:W-:Y:S04]  /*2dd0*/  STS [R158+0x380], R72 ;  /* 0x000380489e007388 */ /* 0x0005e80000000800 */
[----:B------:R3:W-:Y:S04]  /*2de0*/  STS [R157+0x400], R81 ;  /* 0x000400519d007388 */ /* 0x0007e80000000800 */
[----:B------:R-:W-:Y:S04]  /*2df0*/  STS [R156+0x480], R85 ;  /* 0x000480559c007388 */ /* 0x000fe80000000800 */
[----:B------:R-:W-:Y:S04]  /*2e00*/  STS [R155+0x500], R103 ;  /* 0x000500679b007388 */ /* 0x000fe80000000800 */
[----:B------:R4:W-:Y:S04]  /*2e10*/  STS [R154+0x580], R104 ;  /* 0x000580689a007388 */ /* 0x0009e80000000800 */
[----:B------:R-:W-:Y:S04]  /*2e20*/  STS [R153+0x600], R105 ;  /* 0x0006006999007388 */ /* 0x000fe80000000800 */
[----:B------:R5:W-:Y:S04]  /*2e30*/  STS [R152+0x680], R106 ;  /* 0x0006806a98007388 */ /* 0x000be80000000800 */
[----:B------:R-:W-:Y:S04]  /*2e40*/  STS [R151+0x700], R107 ;  /* 0x0007006b97007388 */ /* 0x000fe80000000800 */
[----:B------:R5:W-:Y:S01]  /*2e50*/  STS [R150+0x780], R108 ;  /* 0x0007806c96007388 */ /* 0x000be20000000800 */
[----:B------:R-:W-:-:S03]  /*2e60*/  NOP ;  /* 0x0000000000007918 */ /* 0x000fc60000000000 */
[----:B------:R-:W5:Y:S04]  /*2e70*/  LDS R20, [R139] ;  /* 0x000000008b147984 */ /* 0x000f680000000800 */
[----:B------:R-:W5:Y:S01]  /*2e80*/  LDS R21, [R138+0x4] ;  /* 0x000004008a157984 */ /* 0x000f620000000800 */
[----:B0-----:R-:W-:Y:S01]  /*2e90*/  FADD.FTZ R69, R67, 1 ;  /* 0x3f80000043457421 */ /* 0x001fe20000010000 */
[----:B-1----:R-:W0:Y:S02]  /*2ea0*/  MUFU.RCP R70, R109 ;  /* 0x0000006d00467308 */ /* 0x002e240000001000 */
[----:B------:R-:W1:Y:S06]  /*2eb0*/  LDS R22, [R137+0x8] ;  /* 0x0000080089167984 */ /* 0x000e6c0000000800 */
[----:B------:R-:W0:Y:S01]  /*2ec0*/  MUFU.RCP R69, R69 ;  /* 0x0000004500457308 */ /* 0x000e220000001000 */
[----:B--2---:R-:W-:Y:S01]  /*2ed0*/  FADD.FTZ R72, R23, 1 ;  /* 0x3f80000017487421 */ /* 0x004fe20000010000 */
[----:B---3--:R-:W-:Y:S01]  /*2ee0*/  FADD.FTZ R81, R26, 1 ;  /* 0x3f8000001a517421 */ /* 0x008fe20000010000 */
[----:B------:R-:W2:Y:S01]  /*2ef0*/  LDS R23, [R136+0xc] ;  /* 0x00000c0088177984 */ /* 0x000ea20000000800 */
[----:B----4-:R-:W-:Y:S01]  /*2f00*/  FADD.FTZ R104, R24, 1 ;  /* 0x3f80000018687421 */ /* 0x010fe20000010000 */
[----:B-----5:R-:W-:-:S02]  /*2f10*/  FADD.FTZ R106, R5, 1 ;  /* 0x3f800000056a7421 */ /* 0x020fc40000010000 */
[----:B------:R-:W3:Y:S01]  /*2f20*/  LDS R24, [R135+0x10] ;  /* 0x0000100087187984 */ /* 0x000ee20000000800 */
[----:B0-----:R-:W-:-:S04]  /*2f30*/  FADD.FTZ R26, -R70, 1 ;  /* 0x3f800000461a7421 */ /* 0x001fc80000010100 */
[C---:B------:R-:W-:Y:S01]  /*2f40*/  FFMA.FTZ R108, R25.reuse, R26, 1 ;  /* 0x3f800000196c7423 */ /* 0x040fe2000001001a */
[----:B------:R-:W-:Y:S01]  /*2f50*/  FMUL.FTZ R25, R25, R70 ;  /* 0x0000004619197220 */ /* 0x000fe20000410000 */
[----:B------:R-:W0:Y:S01]  /*2f60*/  LDS R26, [R134+0x14] ;  /* 0x00001400861a7984 */ /* 0x000e220000000800 */
[----:B------:R-:W-:Y:S01]  /*2f70*/  FADD.FTZ R5, -R69, 1 ;  /* 0x3f80000045057421 */ /* 0x000fe20000010100 */
[----:B------:R-:W-:-:S04]  /*2f80*/  FMUL.FTZ R67, R97, R20 ;  /* 0x0000001461437220 */ /* 0x000fc80000410000 */
[----:B------:R-:W-:Y:S01]  /*2f90*/  FMUL.FTZ R67, R70, R67 ;  /* 0x0000004346437220 */ /* 0x000fe20000410000 */
[----:B------:R-:W-:Y:S01]  /*2fa0*/  FMUL.FTZ R70, R96, R21 ;  /* 0x0000001560467220 */ /* 0x000fe20000410000 */
[C---:B------:R-:W-:Y:S01]  /*2fb0*/  FFMA.FTZ R114, R68.reuse, R5, 1 ;  /* 0x3f80000044727423 */ /* 0x040fe20000010005 */
[----:B------:R-:W-:Y:S02]  /*2fc0*/  FMUL.FTZ R68, R68, R69 ;  /* 0x0000004544447220 */ /* 0x000fe40000410000 */
[----:B------:R-:W-:Y:S02]  /*2fd0*/  FMUL.FTZ R69, R69, R70 ;  /* 0x0000004645457220 */ /* 0x000fe40000410000 */
[----:B------:R-:W4:Y:S01]  /*2fe0*/  LDS R70, [R132+0x18] ;  /* 0x0000180084467984 */ /* 0x000f220000000800 */
[----:B------:R-:W5:Y:S01]  /*2ff0*/  MUFU.RCP R116, R72 ;  /* 0x0000004800747308 */ /* 0x000f620000001000 */
[----:B------:R-:W-:Y:S02]  /*3000*/  FMUL.FTZ R85, R67, R108 ;  /* 0x0000006c43557220 */ /* 0x000fe40000410000 */
[----:B------:R-:W4:Y:S01]  /*3010*/  LDS R67, [R130+0x20] ;  /* 0x0000200082437984 */ /* 0x000f220000000800 */
[----:B------:R-:W-:Y:S01]  /*3020*/  FADD.FTZ R105, R3, 1 ;  /* 0x3f80000003697421 */ /* 0x000fe20000010000 */
[----:B------:R-:W-:-:S02]  /*3030*/  FMUL.FTZ R3, R69, R114 ;  /* 0x0000007245037220 */ /* 0x000fc40000410000 */
[----:B------:R-:W4:Y:S01]  /*3040*/  LDS R69, [R129+0x24] ;  /* 0x0000240081457984 */ /* 0x000f220000000800 */
[----:B------:R-:W3:Y:S01]  /*3050*/  MUFU.RCP R81, R81 ;  /* 0x0000005100517308 */ /* 0x000ee20000001000 */
[----:B-1----:R-:W-:Y:S01]  /*3060*/  FMUL.FTZ R5, R95, R22 ;  /* 0x000000165f057220 */ /* 0x002fe20000410000 */
[----:B------:R-:W-:-:S06]  /*3070*/  FADD.FTZ R141, R73, 1 ;  /* 0x3f800000498d7421 */ /* 0x000fcc0000010000 */
[----:B------:R-:W-:Y:S01]  /*3080*/  MUFU.EX2 R77, R77 ;  /* 0x0000004d004d7308 */ /* 0x000fe20000000800 */
[C---:B-----5:R-:W-:Y:S01]  /*3090*/  FADD.FTZ R118, -R116.reuse, 1 ;  /* 0x3f80000074767421 */ /* 0x060fe20000010100 */
[----:B------:R-:W1:Y:S06]  /*30a0*/  LDS R73, [R128+0x28] ;  /* 0x0000280080497984 */ /* 0x000e6c0000000800 */
[----:B------:R-:W5:Y:S01]  /*30b0*/  MUFU.RCP R104, R104 ;  /* 0x0000006800687308 */ /* 0x000f620000001000 */
[----:B------:R-:W-:Y:S01]  /*30c0*/  FMUL.FTZ R5, R116, R5 ;  /* 0x0000000574057220 */ /* 0x000fe20000410000 */
[----:B------:R-:W-:Y:S01]  /*30d0*/  FFMA.FTZ R118, R27, R118, 1 ;  /* 0x3f8000001b767423 */ /* 0x000fe20000010076 */
[----:B--2---:R-:W-:Y:S01]  /*30e0*/  FMUL.FTZ R114, R94, R23 ;  /* 0x000000175e727220 */ /* 0x004fe20000410000 */
[----:B------:R-:W-:Y:S01]  /*30f0*/  FADD.FTZ R143, R79, 1 ;  /* 0x3f8000004f8f7421 */ /* 0x000fe20000010000 */
[----:B------:R-:W-:Y:S03]  /*3100*/  STL [R1+0xfc], R165 ;  /* 0x0000fca501007387 */ /* 0x000fe60000100800 */
[----:B------:R-:W2:Y:S01]  /*3110*/  MUFU.RCP R4, R4 ;  /* 0x0000000400047308 */ /* 0x000ea20000001000 */
[----:B------:R-:W-:Y:S01]  /*3120*/  FMUL.FTZ R108, R5, R118 ;  /* 0x00000076056c7220 */ /* 0x000fe20000410000 */
[----:B------:R-:W-:Y:S06]  /*3130*/  STL [R1+0xf8], R164 ;  /* 0x0000f8a401007387 */ /* 0x000fec0000100800 */
[----:B------:R-:W1:Y:S01]  /*3140*/  MUFU.RCP R106, R106 ;  /* 0x0000006a006a7308 */ /* 0x000e620000001000 */
[----:B---3--:R-:W-:Y:S01]  /*3150*/  FMUL.FTZ R111, R81, R114 ;  /* 0x00000072516f7220 */ /* 0x008fe20000410000 */
[----:B------:R-:W-:Y:S01]  /*3160*/  STL [R1+0xf4], R163 ;  /* 0x0000f4a301007387 */ /* 0x000fe20000100800 */
[----:B-----5:R-:W-:Y:S01]  /*3170*/  FADD.FTZ R114, -R104, 1 ;  /* 0x3f80000068727421 */ /* 0x020fe20000010100 */
[----:B------:R-:W-:-:S02]  /*3180*/  FMUL.FTZ R79, R93, R24 ;  /* 0x000000185d4f7220 */ /* 0x000fc40000410000 */
[----:B------:R-:W3:Y:S02]  /*3190*/  LDS R72, [R131+0x1c] ;  /* 0x00001c0083487984 */ /* 0x000ee40000000800 */
[----:B------:R-:W-:Y:S02]  /*31a0*/  MUFU.EX2 R78, R78 ;  /* 0x0000004e004e7308 */ /* 0x000fe40000000800 */
[----:B------:R-:W-:Y:S06]  /*31b0*/  STL [R1+0xf0], R162 ;  /* 0x0000f0a201007387 */ /* 0x000fec0000100800 */
[----:B------:R-:W5:Y:S01]  /*31c0*/  MUFU.RCP R5, R105 ;  /* 0x0000006900057308 */ /* 0x000f620000001000 */
[----:B------:R-:W-:Y:S01]  /*31d0*/  STL [R1+0xec], R161 ;  /* 0x0000eca101007387 */ /* 0x000fe20000100800 */
[----:B------:R-:W-:Y:S01]  /*31e0*/  FFMA.FTZ R114, R71, R114, 1 ;  /* 0x3f80000047727423 */ /* 0x000fe20000010072 */
[----:B------:R-:W-:Y:S01]  /*31f0*/  FMUL.FTZ R79, R104, R79 ;  /* 0x0000004f684f7220 */ /* 0x000fe20000410000 */
[----:B------:R-:W-:Y:S01]  /*3200*/  FADD.FTZ R133, R77, 1 ;  /* 0x3f8000004d857421 */ /* 0x000fe20000010000 */
[----:B------:R-:W-:Y:S03]  /*3210*/  STL [R1+0xe8], R160 ;  /* 0x0000e8a001007387 */ /* 0x000fe60000100800 */
[----:B------:R-:W3:Y:S01]  /*3220*/  MUFU.RCP R143, R143 ;  /* 0x0000008f008f7308 */ /* 0x000ee20000001000 */
[----:B------:R-:W-:Y:S01]  /*3230*/  STL [R1+0xe4], R159 ;  /* 0x0000e49f01007387 */ /* 0x000fe20000100800 */
[----:B------:R-:W-:-:S03]  /*3240*/  FMUL.FTZ R109, R79, R114 ;  /* 0x000000724f6d7220 */ /* 0x000fc60000410000 */
[----:B------:R-:W-:Y:S03]  /*3250*/  STL [R1+0xe0], R158 ;  /* 0x0000e09e01007387 */ /* 0x000fe60000100800 */
[----:B------:R-:W3:Y:S01]  /*3260*/  MUFU.RCP R141, R141 ;  /* 0x0000008d008d7308 */ /* 0x000ee20000001000 */
[----:B------:R-:W-:Y:S01]  /*3270*/  STL [R1+0xdc], R157 ;  /* 0x0000dc9d01007387 */ /* 0x000fe20000100800 */
[----:B------:R-:W-:Y:S01]  /*3280*/  FADD.FTZ R103, -R81, 1 ;  /* 0x3f80000051677421 */ /* 0x000fe20000010100 */
[----:B------:R-:W-:Y:S02]  /*3290*/  FMUL.FTZ R71, R71, R104 ;  /* 0x0000006847477220 */ /* 0x000fe40000410000 */
[----:B------:R-:W-:Y:S01]  /*32a0*/  STL [R1+0xd8], R156 ;  /* 0x0000d89c01007387 */ /* 0x000fe20000100800 */
[----:B0-----:R-:W-:Y:S01]  /*32b0*/  FMUL.FTZ R77, R92, R26 ;  /* 0x0000001a5c4d7220 */ /* 0x001fe20000410000 */
[----:B--2---:R-:W-:Y:S01]  /*32c0*/  FADD.FTZ R114, -R4, 1 ;  /* 0x3f80000004727421 */ /* 0x004fe20000010100 */
[----:B----4-:R-:W-:Y:S01]  /*32d0*/  FMUL.FTZ R79, R91, R70 ;  /* 0x000000465b4f7220 */ /* 0x010fe20000410000 */
[----:B------:R-:W-:Y:S01]  /*32e0*/  STL [R1+0xd4], R155 ;  /* 0x0000d49b01007387 */ /* 0x000fe20000100800 */
[----:B-1----:R-:W-:Y:S01]  /*32f0*/  FADD.FTZ R104, -R106, 1 ;  /* 0x3f8000006a687421 */ /* 0x002fe20000010100 */
[----:B------:R-:W0:Y:S02]  /*3300*/  MUFU.RCP R133, R133 ;  /* 0x0000008500857308 */ /* 0x000e240000001000 */
[----:B------:R-:W-:Y:S01]  /*3310*/  STL [R1+0xd0], R154 ;  /* 0x0000d09a01007387 */ /* 0x000fe20000100800 */
[----:B------:R-:W-:-:S03]  /*3320*/  FMUL.FTZ R27, R27, R116 ;  /* 0x000000741b1b7220 */ /* 0x000fc60000410000 */
[----:B------:R-:W-:Y:S01]  /*3330*/  STL [R1+0xcc], R153 ;  /* 0x0000cc9901007387 */ /* 0x000fe20000100800 */
[----:B------:R-:W-:Y:S01]  /*3340*/  FMUL.FTZ R80, R101, -1.4426950216293334961 ;  /* 0xbfb8aa3b65507820 */ /* 0x000fe20000410000 */
[----:B------:R-:W-:Y:S02]  /*3350*/  FFMA.FTZ R116, R74, R103, 1 ;  /* 0x3f8000004a747423 */ /* 0x000fe40000010067 */
[----:B------:R-:W-:Y:S01]  /*3360*/  STL [R1+0xc8], R152 ;  /* 0x0000c89801007387 */ /* 0x000fe20000100800 */
[----:B------:R-:W-:Y:S01]  /*3370*/  FMUL.FTZ R113, R106, R77 ;  /* 0x0000004d6a717220 */ /* 0x000fe20000410000 */
[----:B------:R-:W-:Y:S01]  /*3380*/  FFMA.FTZ R114, R19, R114, 1 ;  /* 0x3f80000013727423 */ /* 0x000fe20000010072 */
[----:B------:R-:W-:Y:S01]  /*3390*/  FMUL.FTZ R79, R4, R79 ;  /* 0x0000004f044f7220 */ /* 0x000fe20000410000 */
[----:B------:R-:W-:Y:S01]  /*33a0*/  STL [R1+0xc4], R151 ;  /* 0x0000c49701007387 */ /* 0x000fe20000100800 */
[----:B------:R-:W-:Y:S01]  /*33b0*/  FFMA.FTZ R104, R75, R104, 1 ;  /* 0x3f8000004b687423 */ /* 0x000fe20000010068 */
[----:B-----5:R-:W-:Y:S01]  /*33c0*/  FADD.FTZ R77, -R5, 1 ;  /* 0x3f800000054d7421 */ /* 0x020fe20000010100 */
[----:B------:R-:W-:Y:S01]  /*33d0*/  FADD.FTZ R103, R78, 1 ;  /* 0x3f8000004e677421 */ /* 0x000fe20000010000 */
[----:B------:R-:W-:Y:S01]  /*33e0*/  STL [R1+0xc0], R150 ;  /* 0x0000c09601007387 */ /* 0x000fe20000100800 */
[----:B------:R-:W-:-:S03]  /*33f0*/  FMUL.FTZ R78, R89, R67 ;  /* 0x00000043594e7220 */ /* 0x000fc60000410000 */
[----:B------:R-:W-:Y:S01]  /*3400*/  STL [R1+0xbc], R139 ;  /* 0x0000bc8b01007387 */ /* 0x000fe20000100800 */
[----:B------:R-:W-:-:S03]  /*3410*/  FMUL.FTZ R114, R79, R114 ;  /* 0x000000724f727220 */ /* 0x000fc60000410000 */
[----:B------:R-:W-:Y:S01]  /*3420*/  STL [R1+0xb8], R138 ;  /* 0x0000b88a01007387 */ /* 0x000fe20000100800 */
[----:B------:R-:W-:Y:S01]  /*3430*/  FMUL.FTZ R113, R113, R104 ;  /* 0x0000006871717220 */ /* 0x000fe20000410000 */
[----:B---3--:R-:W-:Y:S02]  /*3440*/  FADD.FTZ R79, -R143, 1 ;  /* 0x3f8000008f4f7421 */ /* 0x008fe40000010100 */
[----:B------:R-:W-:Y:S01]  /*3450*/  STL [R1+0xb4], R137 ;  /* 0x0000b48901007387 */ /* 0x000fe20000100800 */
[----:B------:R-:W1:Y:S01]  /*3460*/  MUFU.EX2 R80, R80 ;  /* 0x0000005000507308 */ /* 0x000e620000000800 */
[----:B------:R-:W-:Y:S02]  /*3470*/  FMUL.FTZ R111, R111, R116 ;  /* 0x000000746f6f7220 */ /* 0x000fe40000410000 */
[----:B------:R-:W-:Y:S01]  /*3480*/  STL [R1+0xb0], R136 ;  /* 0x0000b08801007387 */ /* 0x000fe20000100800 */
[----:B------:R-:W-:Y:S01]  /*3490*/  FFMA.FTZ R115, R112, R77, 1 ;  /* 0x3f80000070737423 */ /* 0x000fe2000001004d */
[----:B------:R-:W-:Y:S01]  /*34a0*/  FADD.FTZ R105, -R141, 1 ;  /* 0x3f8000008d697421 */ /* 0x000fe20000010100 */
[----:B------:R-:W-:Y:S01]  /*34b0*/  FMUL.FTZ R104, R88, R69 ;  /* 0x0000004558687220 */ /* 0x000fe20000410000 */
[----:B------:R-:W-:Y:S01]  /*34c0*/  STL [R1+0xac], R135 ;  /* 0x0000ac8701007387 */ /* 0x000fe20000100800 */
[----:B------:R-:W-:Y:S01]  /*34d0*/  FMUL.FTZ R116, R143, R78 ;  /* 0x0000004e8f747220 */ /* 0x000fe20000410000 */
[----:B------:R-:W-:-:S02]  /*34e0*/  FMUL.FTZ R74, R74, R81 ;  /* 0x000000514a4a7220 */ /* 0x000fc40000410000 */
[----:B------:R-:W-:Y:S01]  /*34f0*/  STL [R1+0xa8], R134 ;  /* 0x0000a88601007387 */ /* 0x000fe20000100800 */
[----:B------:R-:W-:-:S03]  /*3500*/  FFMA.FTZ R81, R110, R79, 1 ;  /* 0x3f8000006e517423 */ /* 0x000fc6000001004f */
[----:B------:R-:W-:Y:S01]  /*3510*/  STL [R1+0xa4], R132 ;  /* 0x0000a48401007387 */ /* 0x000fe20000100800 */
[----:B------:R-:W-:-:S03]  /*3520*/  FFMA.FTZ R105, R82, R105, 1 ;  /* 0x3f80000052697423 */ /* 0x000fc60000010069 */
[----:B------:R-:W2:Y:S01]  /*3530*/  LDS R77, [R126+0x2c] ;  /* 0x00002c007e4d7984 */ /* 0x000ea20000000800 */
[----:B------:R-:W-:-:S03]  /*3540*/  FMUL.FTZ R104, R141, R104 ;  /* 0x000000688d687220 */ /* 0x000fc60000410000 */
[----:B------:R-:W-:Y:S04]  /*3550*/  STL [R1+0xa0], R131 ;  /* 0x0000a08301007387 */ /* 0x000fe80000100800 */
[----:B------:R-:W3:Y:S04]  /*3560*/  LDS R78, [R124+0x30] ;  /* 0x000030007c4e7984 */ /* 0x000ee80000000800 */
[----:B------:R-:W-:Y:S01]  /*3570*/  STL [R1+0x9c], R130 ;  /* 0x00009c8201007387 */ /* 0x000fe20000100800 */
[----:B------:R-:W-:-:S03]  /*3580*/  FMUL.FTZ R116, R116, R81 ;  /* 0x0000005174747220 */ /* 0x000fc60000410000 */
[----:B------:R-:W-:Y:S01]  /*3590*/  STL [R1+0x98], R129 ;  /* 0x0000988101007387 */ /* 0x000fe20000100800 */
[----:B0-----:R-:W-:-:S03]  /*35a0*/  FADD.FTZ R81, -R133, 1 ;  /* 0x3f80000085517421 */ /* 0x001fc60000010100 */
[----:B------:R-:W-:Y:S04]  /*35b0*/  STL [R1+0x94], R128 ;  /* 0x0000948001007387 */ /* 0x000fe80000100800 */
[----:B------:R-:W-:Y:S04]  /*35c0*/  STL [R1+0x90], R126 ;  /* 0x0000907e01007387 */ /* 0x000fe80000100800 */
[----:B------:R-:W-:Y:S04]  /*35d0*/  STL [R1+0x88], R117 ;  /* 0x0000887501007387 */ /* 0x000fe80000100800 */
[----:B------:R0:W4:Y:S01]  /*35e0*/  LDS R79, [R117+0x34] ;  /* 0x00003400754f7984 */ /* 0x0001220000000800 */
[----:B------:R-:W-:Y:S01]  /*35f0*/  FFMA.FTZ R81, R86, R81, 1 ;  /* 0x3f80000056517423 */ /* 0x000fe20000010051 */
[----:B0-----:R-:W-:Y:S01]  /*3600*/  FMUL.FTZ R117, R104, R105 ;  /* 0x0000006968757220 */ /* 0x001fe20000410000 */
[----:B------:R-:W-:-:S04]  /*3610*/  FMUL.FTZ R104, R87, R73 ;  /* 0x0000004957687220 */ /* 0x000fc80000410000 */
[----:B------:R-:W-:Y:S01]  /*3620*/  FMUL.FTZ R104, R133, R104 ;  /* 0x0000006885687220 */ /* 0x000fe20000410000 */
[----:B------:R-:W-:Y:S01]  /*3630*/  FMUL.FTZ R64, R100, -1.4426950216293334961 ;  /* 0xbfb8aa3b64407820 */ /* 0x000fe20000410000 */
[----:B-1----:R-:W-:Y:S01]  /*3640*/  FADD.FTZ R120, R80, 1 ;  /* 0x3f80000050787421 */ /* 0x002fe20000010000 */
[----:B------:R-:W-:Y:S01]  /*3650*/  FMUL.FTZ R2, R99, -1.4426950216293334961 ;  /* 0xbfb8aa3b63027820 */ /* 0x000fe20000410000 */
[----:B------:R-:W-:Y:S01]  /*3660*/  FMUL.FTZ R118, R104, R81 ;  /* 0x0000005168767220 */ /* 0x000fe20000410000 */
[----:B------:R-:W0:Y:S04]  /*3670*/  LDS R80, [R121+0x38] ;  /* 0x0000380079507984 */ /* 0x000e280000000800 */
[----:B------:R-:W1:Y:S01]  /*3680*/  LDS R81, [R119+0x3c] ;  /* 0x00003c0077517984 */ /* 0x000e620000000800 */
[----:B------:R-:W-:Y:S06]  /*3690*/  BAR.SYNC.DEFER_BLOCKING 0x0 ;  /* 0x0000000000007b1d */ /* 0x000fec0000010000 */
[----:B------:R-:W5:Y:S01]  /*36a0*/  MUFU.EX2 R64, R64 ;  /* 0x0000004000407308 */ /* 0x000f620000000800 */
[----:B------:R-:W-:-:S07]  /*36b0*/  FMUL.FTZ R75, R75, R106 ;  /* 0x0000006a4b4b7220 */ /* 0x000fce0000410000 */
[----:B------:R-:W3:Y:S08]  /*36c0*/  MUFU.EX2 R2, R2 ;  /* 0x0000000200027308 */ /* 0x000ef00000000800 */
[----:B------:R-:W4:Y:S01]  /*36d0*/  MUFU.RCP R103, R103 ;  /* 0x0000006700677308 */ /* 0x000f220000001000 */
[----:B------:R-:W-:-:S07]  /*36e0*/  FMUL.FTZ R106, R90, R72 ;  /* 0x000000485a6a7220 */ /* 0x000fce0000410000 */
[----:B------:R-:W0:Y:S01]  /*36f0*/  MUFU.RCP R104, R120 ;  /* 0x0000007800687308 */ /* 0x000e220000001000 */
[----:B------:R-:W-:Y:S01]  /*3700*/  FMUL.FTZ R106, R5, R106 ;  /* 0x0000006a056a7220 */ /* 0x000fe20000410000 */
[----:B------:R-:W-:Y:S01]  /*3710*/  STL [R1+0x8c], R124 ;  /* 0x00008c7c01007387 */ /* 0x000fe20000100800 */
[----:B-----5:R-:W-:Y:S01]  /*3720*/  FADD.FTZ R105, R64, 1 ;  /* 0x3f80000040697421 */ /* 0x020fe20000010000 */
[----:B--2---:R-:W-:Y:S01]  /*3730*/  FMUL.FTZ R64, R84, R77 ;  /* 0x0000004d54407220 */ /* 0x004fe20000410000 */
[----:B------:R-:W-:Y:S01]  /*3740*/  FMUL.FTZ R115, R106, R115 ;  /* 0x000000736a737220 */ /* 0x000fe20000410000 */
[----:B------:R2:W-:Y:S01]  /*3750*/  STL [R1+0x84], R121 ;  /* 0x0000847901007387 */ /* 0x0005e20000100800 */
[----:B---3--:R-:W-:-:S03]  /*3760*/  FADD.FTZ R106, R2, 1 ;  /* 0x3f800000026a7421 */ /* 0x008fc60000010000 */
[----:B------:R3:W-:Y:S01]  /*3770*/  STL [R1+0x80], R119 ;  /* 0x0000807701007387 */ /* 0x0007e20000100800 */
[----:B----4-:R-:W-:-:S03]  /*3780*/  FMUL.FTZ R64, R103, R64 ;  /* 0x0000004067407220 */ /* 0x010fc60000410000 */
[----:B------:R-:W-:Y:S01]  /*3790*/  STS [R139], R85 ;  /* 0x000000558b007388 */ /* 0x000fe20000000800 */
[----:B--2---:R-:W-:Y:S01]  /*37a0*/  FMUL.FTZ R121, R83, R78 ;  /* 0x0000004e53797220 */ /* 0x004fe20000410000 */
[C---:B0-----:R-:W-:Y:S01]  /*37b0*/  FADD.FTZ R2, -R104.reuse, 1 ;  /* 0x3f80000068027421 */ /* 0x041fe20000010100 */
[----:B---3--:R-:W-:Y:S01]  /*37c0*/  FADD.FTZ R119, -R103, 1 ;  /* 0x3f80000067777421 */ /* 0x008fe20000010100 */
[----:B------:R-:W-:Y:S02]  /*37d0*/  STS [R138+0x4], R3 ;  /* 0x000004038a007388 */ /* 0x000fe40000000800 */
[----:B------:R-:W-:Y:S01]  /*37e0*/  FFMA.FTZ R123, R101, R2, 1 ;  /* 0x3f800000657b7423 */ /* 0x000fe20000010002 */
[----:B------:R-:W-:Y:S01]  /*37f0*/  FMUL.FTZ R120, R104, R121 ;  /* 0x0000007968787220 */ /* 0x000fe20000410000 */
[----:B------:R-:W-:Y:S01]  /*3800*/  FFMA.FTZ R119, R98, R119, 1 ;  /* 0x3f80000062777423 */ /* 0x000fe20000010077 */
[----:B------:R-:W-:Y:S04]  /*3810*/  STS [R137+0x8], R108 ;  /* 0x0000086c89007388 */ /* 0x000fe80000000800 */
[----:B------:R-:W-:Y:S01]  /*3820*/  STS [R136+0xc], R111 ;  /* 0x00000c6f88007388 */ /* 0x000fe20000000800 */
[----:B------:R-:W-:-:S03]  /*3830*/  FMUL.FTZ R119, R64, R119 ;  /* 0x0000007740777220 */ /* 0x000fc60000410000 */
[----:B------:R-:W-:Y:S01]  /*3840*/  STS [R135+0x10], R109 ;  /* 0x0000106d87007388 */ /* 0x000fe20000000800 */
[----:B------:R-:W-:-:S03]  /*3850*/  FMUL.FTZ R120, R120, R123 ;  /* 0x0000007b78787220 */ /* 0x000fc60000410000 */
        /* <DEDUP_REMOVED lines=8> */
[----:B0-----:R-:W3:Y:S04]  /*38e0*/  LDL R118, [R1+0x84] ;  /* 0x0000840001767983 */ /* 0x001ee80000100800 */
[----:B------:R-:W4:Y:S04]  /*38f0*/  LDL R116, [R1+0x80] ;  /* 0x0000800001747983 */ /* 0x000f280000100800 */
[----:B--2---:R-:W2:Y:S01]  /*3900*/  LDL R120, [R1+0x88] ;  /* 0x0000880001787983 */ /* 0x004ea20000100800 */
[----:B------:R-:W-:Y:S01]  /*3910*/  FMUL.FTZ R107, R102, -1.4426950216293334961 ;  /* 0xbfb8aa3b666b7820 */ /* 0x000fe20000410000 */
[----:B------:R-:W0:Y:S05]  /*3920*/  S2R R64, SR_TID.X ;  /* 0x0000000000407919 */ /* 0x000e2a0000002100 */
[----:B------:R-:W5:Y:S08]  /*3930*/  MUFU.EX2 R107, R107 ;  /* 0x0000006b006b7308 */ /* 0x000f700000000800 */
[----:B------:R-:W1:Y:S08]  /*3940*/  MUFU.RCP R105, R105 ;  /* 0x0000006900697308 */ /* 0x000e700000001000 */
[----:B------:R-:W0:Y:S01]  /*3950*/  MUFU.RCP R106, R106 ;  /* 0x0000006a006a7308 */ /* 0x000e220000001000 */
[----:B-----5:R-:W-:Y:S01]  /*3960*/  FADD.FTZ R107, R107, 1 ;  /* 0x3f8000006b6b7421 */ /* 0x020fe20000010000 */
[----:B------:R-:W-:-:S06]  /*3970*/  FMUL.FTZ R2, R18, R79 ;  /* 0x0000004f12027220 */ /* 0x000fcc0000410000 */
[----:B------:R-:W5:Y:S01]  /*3980*/  MUFU.RCP R107, R107 ;  /* 0x0000006b006b7308 */ /* 0x000f620000001000 */
[C---:B-1----:R-:W-:Y:S01]  /*3990*/  FADD.FTZ R125, -R105.reuse, 1 ;  /* 0x3f800000697d7421 */ /* 0x042fe20000010100 */
[----:B------:R-:W-:-:S03]  /*39a0*/  FMUL.FTZ R2, R105, R2 ;  /* 0x0000000269027220 */ /* 0x000fc60000410000 */
[----:B------:R-:W-:Y:S01]  /*39b0*/  FFMA.FTZ R125, R100, R125, 1 ;  /* 0x3f800000647d7423 */ /* 0x000fe2000001007d */
[----:B0-----:R-:W-:-:S03]  /*39c0*/  ISETP.NE.AND P0, PT, R64, RZ, PT ;  /* 0x000000ff4000720c */ /* 0x001fc60003f05270 */
[----:B------:R-:W-:Y:S01]  /*39d0*/  FMUL.FTZ R121, R2, R125 ;  /* 0x0000007d02797220 */ /* 0x000fe20000410000 */
[----:B------:R-:W-:Y:S01]  /*39e0*/  FADD.FTZ R2, -R106, 1 ;  /* 0x3f8000006a027421 */ /* 0x000fe20000010100 */
[----:B------:R-:W-:Y:S01]  /*39f0*/  FMUL.FTZ R123, R7, R80 ;  /* 0x00000050077b7220 */ /* 0x000fe20000410000 */
[----:B------:R-:W-:Y:S02]  /*3a00*/  MOV R85, UR20 ;  /* 0x0000001400557c02 */ /* 0x000fe40008000f00 */
[----:B------:R-:W-:Y:S01]  /*3a10*/  FFMA.FTZ R125, R99, R2, 1 ;  /* 0x3f800000637d7423 */ /* 0x000fe20000010002 */
[----:B------:R-:W-:Y:S01]  /*3a20*/  FMUL.FTZ R2, R6, R81 ;  /* 0x0000005106027220 */ /* 0x000fe20000410000 */
[----:B------:R-:W-:Y:S01]  /*3a30*/  MOV R114, 0xfffff800 ;  /* 0xfffff80000727802 */ /* 0x000fe20000000f00 */
[C---:B-----5:R-:W-:Y:S01]  /*3a40*/  FADD.FTZ R127, -R107.reuse, 1 ;  /* 0x3f8000006b7f7421 */ /* 0x060fe20000010100 */
[----:B------:R-:W-:Y:S01]  /*3a50*/  FMUL.FTZ R122, R106, R123 ;  /* 0x0000007b6a7a7220 */ /* 0x000fe20000410000 */
[----:B------:R-:W-:-:S02]  /*3a60*/  FMUL.FTZ R2, R107, R2 ;  /* 0x000000026b027220 */ /* 0x000fc40000410000 */
[----:B------:R-:W-:Y:S01]  /*3a70*/  FFMA.FTZ R127, R102, R127, 1 ;  /* 0x3f800000667f7423 */ /* 0x000fe2000001007f */
[----:B------:R-:W-:Y:S02]  /*3a80*/  @!P0 IMAD R85, R85, R114, UR31 ;  /* 0x0000001f55558e24 */ /* 0x000fe4000f8e0272 */
[----:B------:R-:W-:Y:S01]  /*3a90*/  FMUL.FTZ R122, R122, R125 ;  /* 0x0000007d7a7a7220 */ /* 0x000fe20000410000 */
[----:B------:R-:W-:Y:S02]  /*3aa0*/  FMUL.FTZ R123, R2, R127 ;  /* 0x0000007f027b7220 */ /* 0x000fe40000410000 */
[----:B------:R-:W-:Y:S01]  /*3ab0*/  @!P0 IADD3 R114, PT, PT, R85, 0x800, RZ ;  /* 0x0000080055728810 */ /* 0x000fe20007ffe0ff */
[----:B------:R-:W-:-:S04]  /*3ac0*/  UIMAD.WIDE.U32 UR8, UR29, UR12, UR8 ;  /* 0x0000000c1d0872a5 */ /* 0x000fc8000f8e0008 */
[----:B------:R-:W-:Y:S01]  /*3ad0*/  UIMAD UR9, UR29, UR13, UR9 ;  /* 0x0000000d1d0972a4 */ /* 0x000fe2000f8e0209 */
[----:B------:R-:W0:Y:S03]  /*3ae0*/  LDCU.64 UR12, c[0x0][0x558] ;  /* 0x0000ab00ff0c77ac */ /* 0x000e260008000a00 */
[----:B------:R-:W-:-:S04]  /*3af0*/  UIMAD.WIDE.U32 UR8, UR10, UR14, UR8 ;  /* 0x0000000e0a0872a5 */ /* 0x000fc8000f8e0008 */
[----:B------:R-:W-:Y:S02]  /*3b00*/  UIMAD UR9, UR10, UR15, UR9 ;  /* 0x0000000f0a0972a4 */ /* 0x000fe4000f8e0209 */
[----:B------:R-:W-:-:S05]  /*3b10*/  IADD3 R3, P1, PT, R63, UR8, RZ ;  /* 0x000000083f037c10 */ /* 0x000fca000ff3e0ff */
[----:B------:R-:W-:Y:S01]  /*3b20*/  IMAD.X R108, RZ, RZ, UR9, P1 ;  /* 0x00000009ff6c7e24 */ /* 0x000fe200088e06ff */
[----:B0-----:R-:W-:-:S04]  /*3b30*/  LEA R2, P1, R3, UR12, 0x2 ;  /* 0x0000000c03027c11 */ /* 0x001fc8000f8210ff */
[----:B------:R-:W-:Y:S01]  /*3b40*/  LEA.HI.X R3, R3, UR13, R108, 0x2, P1 ;  /* 0x0000000d03037c11 */ /* 0x000fe200088f146c */
        /* <DEDUP_REMOVED lines=9> */
[----:B------:R-:W-:Y:S01]  /*3be0*/  STL [R1+0x3c], R149 ;  /* 0x00003c9501007387 */ /* 0x000fe20000100800 */
        /* <DEDUP_REMOVED lines=13> */
[----:B------:R-:W-:-:S02]  /*3cc0*/  FMUL.FTZ R134, R87, R86 ;  /* 0x0000005657867220 */ /* 0x000fc40000410000 */
[----:B------:R-:W-:Y:S01]  /*3cd0*/  STL [R1+0x2c], R145 ;  /* 0x00002c9101007387 */ /* 0x000fe20000100800 */
[----:B------:R-:W-:Y:S01]  /*3ce0*/  FMUL.FTZ R99, R99, R106 ;  /* 0x0000006a63637220 */ /* 0x000fe20000410000 */
[----:B------:R-:W-:Y:S02]  /*3cf0*/  FMUL.FTZ R132, R84, R98 ;  /* 0x0000006254847220 */ /* 0x000fe40000410000 */
[----:B------:R-:W-:Y:S01]  /*3d00*/  STL [R1+0x28], R144 ;  /* 0x0000289001007387 */ /* 0x000fe20000100800 */
[----:B------:R-:W-:Y:S01]  /*3d10*/  FMUL.FTZ R130, R83, R101 ;  /* 0x0000006553827220 */ /* 0x000fe20000410000 */
[----:B------:R-:W-:Y:S02]  /*3d20*/  FMUL.FTZ R128, R18, R100 ;  /* 0x0000006412807220 */ /* 0x000fe40000410000 */
[----:B------:R-:W-:Y:S01]  /*3d30*/  STL [R1+0x24], R142 ;  /* 0x0000248e01007387 */ /* 0x000fe20000100800 */
[----:B------:R-:W-:-:S03]  /*3d40*/  FMUL.FTZ R124, R6, R102 ;  /* 0x00000066067c7220 */ /* 0x000fc60000410000 */
[----:B------:R-:W-:Y:S01]  /*3d50*/  STL [R1+0x20], R140 ;  /* 0x0000208c01007387 */ /* 0x000fe20000100800 */
[----:B------:R-:W-:-:S03]  /*3d60*/  FMUL.FTZ R126, R7, R99 ;  /* 0x00000063077e7220 */ /* 0x000fc60000410000 */
[----:B------:R-:W-:Y:S04]  /*3d70*/  STL [R1+0x1c], R138 ;  /* 0x00001c8a01007387 */ /* 0x000fe80000100800 */
[----:B------:R-:W-:Y:S04]  /*3d80*/  STL [R1+0x18], R136 ;  /* 0x0000188801007387 */ /* 0x000fe80000100800 */
[----:B------:R-:W-:Y:S04]  /*3d90*/  STL [R1+0x14], R134 ;  /* 0x0000148601007387 */ /* 0x000fe80000100800 */
[----:B------:R-:W-:Y:S04]  /*3da0*/  STL [R1+0x10], R132 ;  /* 0x0000108401007387 */ /* 0x000fe80000100800 */
[----:B------:R-:W-:Y:S04]  /*3db0*/  STL [R1+0xc], R130 ;  /* 0x00000c8201007387 */ /* 0x000fe80000100800 */
[----:B------:R-:W-:Y:S04]  /*3dc0*/  STL [R1+0x8], R128 ;  /* 0x0000088001007387 */ /* 0x000fe80000100800 */
[----:B------:R-:W-:Y:S04]  /*3dd0*/  STL [R1], R124 ;  /* 0x0000007c01007387 */ /* 0x000fe80000100800 */
[----:B------:R-:W-:Y:S01]  /*3de0*/  STL [R1+0x4], R126 ;  /* 0x0000047e01007387 */ /* 0x000fe20000100800 */
[----:B------:R-:W-:-:S04]  /*3df0*/  UISETP.NE.U32.AND UP0, UPT, UR18, URZ, UPT ;  /* 0x000000ff1200728c */ /* 0x000fc8000bf05070 */
[----:B------:R-:W-:Y:S01]  /*3e00*/  UISETP.NE.AND.EX UP0, UPT, UR19, URZ, UPT, UP0 ;  /* 0x000000ff1300728c */ /* 0x000fe2000bf05300 */
[----:B--2---:R-:W-:Y:S04]  /*3e10*/  STS [R120+0x34], R121 ;  /* 0x0000347978007388 */ /* 0x004fe80000000800 */
[----:B---3--:R-:W-:Y:S04]  /*3e20*/  STS [R118+0x38], R122 ;  /* 0x0000387a76007388 */ /* 0x008fe80000000800 */
[----:B----4-:R-:W-:Y:S01]  /*3e30*/  STS [R116+0x3c], R123 ;  /* 0x00003c7b74007388 */ /* 0x010fe20000000800 */
        /* <DEDUP_REMOVED lines=19> */
[----:B------:R-:W0:Y:S02]  /*3f70*/  LDS R108, [UR16+0x2100] ;  /* 0x00210010ff6c7984 */ /* 0x000e240008000800 */
[----:B0-----:R-:W-:-:S02]  /*3f80*/  ISETP.GE.AND P1, PT, R63, R108, PT ;  /* 0x0000006c3f00720c */ /* 0x001fc40003f26270 */
        /* <DEDUP_REMOVED lines=30> */
[----:B------:R0:W-:Y:S01]  /*4170*/  @!P1 STG.E desc[UR32][R2.64+0x780], R85 ;  /* 0x0007805502009986 */ /* 0x0001e2000c101920 */
[----:B------:R-:W-:Y:S05]  /*4180*/  BRA.U !UP0, `(.L_x_860) ;  /* 0x0000000508c07547 */ /* 0x000fea000b800000 */
[----:B0-----:R-:W2:Y:S04]  /*4190*/  LDL R113, [R1+0xbc] ;  /* 0x0000bc0001717983 */ /* 0x001ea80000100800 */
[----:B------:R-:W3:Y:S04]  /*41a0*/  LDL R111, [R1+0xb8] ;  /* 0x0000b800016f7983 */ /* 0x000ee80000100800 */
[----:B------:R-:W4:Y:S04]  /*41b0*/  LDL R109, [R1+0xb4] ;  /* 0x0000b400016d7983 */ /* 0x000f280000100800 */
        /* <DEDUP_REMOVED lines=37> */
[----:B------:R-:W-:-:S04]  /*4410*/  IADD3 R3, P1, PT, R63, UR8, RZ ;  /* 0x000000083f037c10 */ /* 0x000fc8000ff3e0ff */
[----:B------:R-:W-:Y:S01]  /*4420*/  IADD3.X R6, PT, PT, RZ, UR15, RZ, P1, !PT ;  /* 0x0000000fff067c10 */ /* 0x000fe20008ffe4ff */
        /* <DEDUP_REMOVED lines=70> */
.L_x_860:
[----:B01----:R-:W2:Y:S01]  /*4890*/  LDL.LU R2, [R1+0x104] ;  /* 0x0001040001027983 */ /* 0x003ea20000300800 */
[----:B------:R-:W-:Y:S01]  /*48a0*/  FADD.FTZ R6, R65, UR7 ;  /* 0x0000000741067e21 */ /* 0x000fe20008010000 */
[----:B------:R-:W-:Y:S01]  /*48b0*/  FADD.FTZ R4, R42, UR7 ;  /* 0x000000072a047e21 */ /* 0x000fe20008010000 */
[----:B------:R-:W-:Y:S01]  /*48c0*/  FADD.FTZ R5, R43, UR7 ;  /* 0x000000072b057e21 */ /* 0x000fe20008010000 */
[----:B------:R-:W-:Y:S01]  /*48d0*/  FMUL.FTZ R43, R148, UR6 ;  /* 0x00000006942b7c20 */ /* 0x000fe20008410000 */
[----:B------:R-:W0:Y:S01]  /*48e0*/  LDCU UR8, c[0x0][0x38c] ;  /* 0x00007180ff0877ac */ /* 0x000e220008000800 */
[----:B------:R-:W-:Y:S02]  /*48f0*/  CS2R R26, SRZ ;  /* 0x00000000001a7805 */ /* 0x000fe4000001ff00 */
[----:B------:R-:W-:Y:S02]  /*4900*/  CS2R R164, SRZ ;  /* 0x0000000000a47805 */ /* 0x000fe4000001ff00 */
[----:B------:R-:W-:-:S02]  /*4910*/  CS2R R160, SRZ ;  /* 0x0000000000a07805 */ /* 0x000fc4000001ff00 */
[----:B------:R-:W-:Y:S02]  /*4920*/  CS2R R158, SRZ ;  /* 0x00000000009e7805 */ /* 0x000fe4000001ff00 */
[----:B------:R-:W-:Y:S02]  /*4930*/  CS2R R24, SRZ ;  /* 0x0000000000187805 */ /* 0x000fe4000001ff00 */
[----:B------:R-:W-:Y:S02]  /*4940*/  CS2R R22, SRZ ;  /* 0x0000000000167805 */ /* 0x000fe4000001ff00 */
[----:B------:R-:W-:Y:S02]  /*4950*/  CS2R R20, SRZ ;  /* 0x0000000000147805 */ /* 0x000fe4000001ff00 */
[----:B------:R-:W-:Y:S02]  /*4960*/  CS2R R18, SRZ ;  /* 0x0000000000127805 */ /* 0x000fe4000001ff00 */
[----:B------:R-:W-:Y:S01]  /*4970*/  LOP3.LUT R67, R64, 0x1f, RZ, 0xc0, !PT ;  /* 0x0000001f40437812 */ /* 0x000fe200078ec0ff */
        /* <DEDUP_REMOVED lines=8> */
[----:B0-----:R-:W-:Y:S01]  /*4a00*/  UISETP.GE.AND UP0, UPT, UR8, 0x1, UPT ;  /* 0x000000010800788c */ /* 0x001fe2000bf06270 */
        /* <DEDUP_REMOVED lines=14> */
[----:B------:R-:W-:Y:S01]  /*4af0*/  FADD.FTZ R2, R40, UR7 ;  /* 0x0000000728027e21 */ /* 0x000fe20008010000 */
[----:B------:R-:W-:Y:S02]  /*4b00*/  FMUL.FTZ R40, R149, UR6 ;  /* 0x0000000695287c20 */ /* 0x000fe40008410000 */
[----:B------:R-:W-:-:S03]  /*4b10*/  FFMA.FTZ R42, R34, R136, R65 ;  /* 0x00000088222a7223 */ /* 0x000fc60000010041 */
[----:B------:R0:W-:Y:S01]  /*4b20*/  STL [R1+0x7c], R40 ;  /* 0x00007c2801007387 */ /* 0x0001e20000100800 */
[----:B------:R-:W-:Y:S01]  /*4b30*/  FFMA.FTZ R41, R33, R134, R42 ;  /* 0x0000008621297223 */ /* 0x000fe2000001002a */
[----:B------:R-:W-:Y:S02]  /*4b40*/  FMUL.FTZ R42, R146, UR6 ;  /* 0x00000006922a7c20 */ /* 0x000fe40008410000 */
[----:B------:R1:W-:Y:S01]  /*4b50*/  STL [R1+0x78], R43 ;  /* 0x0000782b01007387 */ /* 0x0003e20000100800 */
[----:B0-----:R-:W-:Y:S01]  /*4b60*/  FMUL.FTZ R40, R147, UR6 ;  /* 0x0000000693287c20 */ /* 0x001fe20008410000 */
[----:B-1----:R-:W-:-:S04]  /*4b70*/  FMUL.FTZ R43, R144, UR6 ;  /* 0x00000006902b7c20 */ /* 0x002fc80008410000 */
        /* <DEDUP_REMOVED lines=30> */
[----:B------:R1:W-:Y:S01]  /*4d60*/  STL [R1+0x40], R42 ;  /* 0x0000402a01007387 */ /* 0x0003e20000100800 */
[----:B------:R-:W-:Y:S05]  /*4d70*/  BRA.U !UP0, `(.L_x_861) ;  /* 0x0000004108647547 */ /* 0x000fea000b800000 */
[----:B------:R-:W-:Y:S01]  /*4d80*/  UIMAD UR9, UR20, -0x800, UR31 ;  /* 0xfffff800140978a4 */ /* 0x000fe2000f8e021f */
[----:B------:R-:W-:Y:S01]  /*4d90*/  LOP3.LUT R0, R0, 0xfffffffb, RZ, 0xc0, !PT ;  /* 0xfffffffb00007812 */ /* 0x000fe200078ec0ff */
[----:B------:R-:W0:Y:S01]  /*4da0*/  LDCU.64 UR14, c[0x0][0x3a0] ;  /* 0x00007400ff0e77ac */ /* 0x000e220008000a00 */
[----:B------:R-:W-:Y:S01]  /*4db0*/  IMAD.MOV.U32 R27, RZ, RZ, RZ ;  /* 0x000000ffff1b7224 */ /* 0x000fe200078e00ff */
[----:B------:R-:W-:Y:S02]  /*4dc0*/  UIADD3 UR9, UPT, UPT, UR9, 0x800, URZ ;  /* 0x0000080009097890 */ /* 0x000fe4000fffe0ff */
[----:B------:R-:W-:Y:S01]  /*4dd0*/  UISETP.NE.AND UP0, UPT, UR20, 0x1, UPT ;  /* 0x000000011400788c */ /* 0x000fe2000bf05270 */
[----:B------:R-:W2:Y:S03]  /*4de0*/  LDCU UR50, c[0x0][0x394] ;  /* 0x00007280ff3277ac */ /* 0x000ea60008000800 */
[----:B------:R-:W-:-:S02]  /*4df0*/  ISETP.GE.AND P0, PT, R63, UR9, PT ;  /* 0x000000093f007c0c */ /* 0x000fc4000bf06270 */
[----:B------:R-:W-:Y:S01]  /*4e00*/  PLOP3.LUT P1, PT, PT, PT, UP0, 0x80, 0x8 ;  /* 0x000000000008781c */ /* 0x000fe20003f2f008 */
[----:B------:R-:W3:Y:S03]  /*4e10*/  LDCU UR51, c[0x0][0x38c] ;  /* 0x00007180ff3377ac */ /* 0x000ee60008000800 */
[----:B------:R-:W-:Y:S01]  /*4e20*/  ISETP.EQ.AND P1, PT, R67, RZ, P1 ;  /* 0x000000ff4300720c */ /* 0x000fe20000f22270 */
[----:B------:R-:W4:Y:S01]  /*4e30*/  LDCU UR31, c[0x0][0x388] ;  /* 0x00007100ff1f77ac */ /* 0x000f220008000800 */
[----:B0-----:R-:W-:-:S05]  /*4e40*/  UIMAD.WIDE.U32 UR12, UR10, UR14, URZ ;  /* 0x0000000e0a0c72a5 */ /* 0x001fca000f8e00ff */
        /* <DEDUP_REMOVED lines=10> */
[----:B------:R-:W-:Y:S01]  /*4ef0*/  UIMAD UR15, UR10, UR15, UR13 ;  /* 0x0000000f0a0f72a4 */ /* 0x000fe2000f8e020d */
[----:B--23--:R-:W-:-:S11]  /*4f00*/  UMOV UR8, URZ ;  /* 0x000000ff00087c82 */ /* 0x00cfd60008000000 */
.L_x_906:
[----:B01----:R-:W-:Y:S01]  /*4f10*/  MOV R43, UR36 ;  /* 0x00000024002b7c02 */ /* 0x003fe20008000f00 */
[----:B------:R-:W-:Y:S01]  /*4f20*/  IMAD.MOV.U32 R41, RZ, RZ, RZ ;  /* 0x000000ffff297224 */ /* 0x000fe200078e00ff */
[----:B------:R-:W-:Y:S01]  /*4f30*/  MOV R40, R63 ;  /* 0x0000003f00287202 */ /* 0x000fe20000000f00 */
[----:B------:R-:W2:Y:S01]  /*4f40*/  LDL R94, [R1+0xfc] ;  /* 0x0000fc00015e7983 */ /* 0x000ea20000100800 */
[----:B------:R-:W-:-:S03]  /*4f50*/  MOV R49, UR37 ;  /* 0x0000002500317c02 */ /* 0x000fc60008000f00 */
[----:B------:R-:W-:Y:S01]  /*4f60*/  IMAD.WIDE.U32 R42, R43, UR8, R40 ;  /* 0x000000082b2a7c25 */ /* 0x000fe2000f8e0028 */
[----:B------:R-:W-:Y:S01]  /*4f70*/  LOP3.LUT R62, R63, 0x20, RZ, 0xfc, !PT ;  /* 0x000000203f3e7812 */ /* 0x000fe200078efcff */
[----:B------:R-:W3:Y:S02]  /*4f80*/  LDL R93, [R1+0xf8] ;  /* 0x0000f800015d7983 */ /* 0x000ee40000100800 */
[----:B------:R-:W-:Y:S01]  /*4f90*/  IMAD R41, R49, UR8, R43 ;  /* 0x0000000831297c24 */ /* 0x000fe2000f8e022b */
[C---:B------:R-:W-:Y:S01]  /*4fa0*/  LEA R40, P0, R42.reuse, UR27, 0x2 ;  /* 0x0000001b2a287c11 */ /* 0x040fe2000f8010ff */
[----:B------:R-:W5:Y:S01]  /*4fb0*/  LDL R92, [R1+0xf4] ;  /* 0x0000f400015c7983 */ /* 0x000f620000100800 */
[C---:B------:R-:W-:Y:S02]  /*4fc0*/  LOP3.LUT R61, R63.reuse, 0x40, RZ, 0xfc, !PT ;  /* 0x000000403f3d7812 */ /* 0x040fe400078efcff */
[----:B------:R-:W-:Y:S01]  /*4fd0*/  LOP3.LUT R60, R63, 0x60, RZ, 0xfc, !PT ;  /* 0x000000603f3c7812 */ /* 0x000fe200078efcff */
[----:B------:R-:W4:Y:S01]  /*4fe0*/  LDL R91, [R1+0xf0] ;  /* 0x0000f000015b7983 */ /* 0x000f220000100800 */
[----:B------:R-:W-:-:S02]  /*4ff0*/  LEA.HI.X R41, R42, UR28, R41, 0x2, P0 ;  /* 0x0000001c2a297c11 */ /* 0x000fc400080f1429 */
[----:B------:R-:W-:Y:S01]  /*5000*/  ISETP.GE.AND P0, PT, R62, UR9, PT ;  /* 0x000000093e007c0c */ /* 0x000fe2000bf06270 */
[----:B------:R-:W4:Y:S01]  /*5010*/  LDL R90, [R1+0xec] ;  /* 0x0000ec00015a7983 */ /* 0x000f220000100800 */
[----:B------:R-:W-:Y:S01]  /*5020*/  ISETP.GE.AND P2, PT, R61, UR9, PT ;  /* 0x000000093d007c0c */ /* 0x000fe2000bf46270 */
[----:B------:R-:W-:Y:S01]  /*5030*/  HFMA2 R43, -RZ, RZ, 0, 0 ;  /* 0x00000000ff2b7431 */ /* 0x000fe200000001ff */
[----:B------:R-:W-:Y:S02]  /*5040*/  ISETP.GE.AND P3, PT, R60, UR9, PT ;  /* 0x000000093c007c0c */ /* 0x000fe4000bf66270 */
[----:B------:R-:W-:Y:S02]  /*5050*/  CS2R R64, SRZ ;  /* 0x0000000000407805 */ /* 0x000fe4000001ff00 */
[C---:B------:R-:W-:Y:S01]  /*5060*/  LOP3.LUT R59, R63.reuse, 0x80, RZ, 0xfc, !PT ;  /* 0x000000803f3b7812 */ /* 0x040fe200078efcff */
[----:B------:R-:W4:Y:S01]  /*5070*/  LDL R89, [R1+0xe8] ;  /* 0x0000e80001597983 */ /* 0x000f220000100800 */
[----:B------:R-:W-:-:S02]  /*5080*/  LOP3.LUT R58, R63, 0xa0, RZ, 0xfc, !PT ;  /* 0x000000a03f3a7812 */ /* 0x000fc400078efcff */
[C---:B------:R-:W-:Y:S01]  /*5090*/  LOP3.LUT R57, R63.reuse, 0xc0, RZ, 0xfc, !PT ;  /* 0x000000c03f397812 */ /* 0x040fe200078efcff */
[----:B------:R-:W4:Y:S01]  /*50a0*/  LDL R88, [R1+0xe4] ;  /* 0x0000e40001587983 */ /* 0x000f220000100800 */
[C---:B------:R-:W-:Y:S02]  /*50b0*/  LOP3.LUT R56, R63.reuse, 0xe0, RZ, 0xfc, !PT ;  /* 0x000000e03f387812 */ /* 0x040fe400078efcff */
[----:B------:R-:W-:Y:S01]  /*50c0*/  LOP3.LUT R55, R63, 0x100, RZ, 0xfc, !PT ;  /* 0x000001003f377812 */ /* 0x000fe200078efcff */
[----:B------:R-:W3:Y:S01]  /*50d0*/  @!P0 LDG.E R43, desc[UR32][R40.64+0x80] ;  /* 0x00008020282b8981 */ /* 0x000ee2000c1e1900 */
[----:B------:R-:W-:Y:S02]  /*50e0*/  ISETP.GE.AND P4, PT, R59, UR9, PT ;  /* 0x000000093b007c0c */ /* 0x000fe4000bf86270 */
[----:B------:R-:W-:Y:S01]  /*50f0*/  ISETP.GE.AND P5, PT, R58, UR9, PT ;  /* 0x000000093a007c0c */ /* 0x000fe2000bfa6270 */
[----:B------:R-:W5:Y:S01]  /*5100*/  @!P2 LDG.E R64, desc[UR32][R40.64+0x100] ;  /* 0x000100202840a981 */ /* 0x000f62000c1e1900 */
[----:B------:R-:W-:-:S02]  /*5110*/  ISETP.GE.AND P0, PT, R57, UR9, PT ;  /* 0x0000000939007c0c */ /* 0x000fc4000bf06270 */
[----:B------:R-:W-:Y:S01]  /*5120*/  ISETP.GE.AND P2, PT, R56, UR9, PT ;  /* 0x0000000938007c0c */ /* 0x000fe2000bf46270 */
[----:B------:R-:W4:Y:S01]  /*5130*/  @!P3 LDG.E R65, desc[UR32][R40.64+0x180] ;  /* 0x000180202841b981 */ /* 0x000f22000c1e1900 */
[----:B------:R-:W-:Y:S02]  /*5140*/  ISETP.GE.AND P3, PT, R55, UR9, PT ;  /* 0x0000000937007c0c */ /* 0x000fe4000bf66270 */
[----:B------:R-:W-:Y:S02]  /*5150*/  LOP3.LUT P6, RZ, R0, 0x4, RZ, 0xc0, !PT ;  /* 0x0000000400ff7812 */ /* 0x000fe400078cc0ff */
[----:B------:R-:W-:Y:S02]  /*5160*/  CS2R R66, SRZ ;  /* 0x0000000000427805 */ /* 0x000fe4000001ff00 */
[----:B------:R-:W-:Y:S02]  /*5170*/  CS2R R68, SRZ ;  /* 0x0000000000447805 */ /* 0x000fe4000001ff00 */
[----:B------:R-:W-:-:S02]  /*5180*/  LOP3.LUT R54, R63, 0x120, RZ, 0xfc, !PT ;  /* 0x000001203f367812 */ /* 0x000fc400078efcff */
[----:B------:R-:W-:Y:S02]  /*5190*/  CS2R R70, SRZ ;  /* 0x0000000000467805 */ /* 0x000fe4000001ff00 */
[C---:B------:R-:W-:Y:S01]  /*51a0*/  LOP3.LUT R53, R63.reuse, 0x140, RZ, 0xfc, !PT ;  /* 0x000001403f357812 */ /* 0x040fe200078efcff */
[----:B------:R-:W4:Y:S01]  /*51b0*/  LDL R87, [R1+0xe0] ;  /* 0x0000e00001577983 */ /* 0x000f220000100800 */
[C---:B------:R-:W-:Y:S02]  /*51c0*/  LOP3.LUT R52, R63.reuse, 0x160, RZ, 0xfc, !PT ;  /* 0x000001603f347812 */ /* 0x040fe400078efcff */
[----:B------:R-:W-:Y:S01]  /*51d0*/  MOV R42, RZ ;  /* 0x000000ff002a7202 */ /* 0x000fe20000000f00 */
[----:B------:R-:W4:Y:S01]  /*51e0*/  @!P4 LDG.E R66, desc[UR32][R40.64+0x200] ;  /* 0x000200202842c981 */ /* 0x000f22000c1e1900 */
[C---:B------:R-:W-:Y:S02]  /*51f0*/  LOP3.LUT R51, R63.reuse, 0x180, RZ, 0xfc, !PT ;  /* 0x000001803f337812 */ /* 0x040fe400078efcff */
[----:B------:R-:W-:Y:S01]  /*5200*/  LOP3.LUT R50, R63, 0x1a0, RZ, 0xfc, !PT ;  /* 0x000001a03f327812 */ /* 0x000fe200078efcff */
[----:B------:R-:W4:Y:S01]  /*5210*/  @!P5 LDG.E R67, desc[UR32][R40.64+0x280] ;  /* 0x000280202843d981 */ /* 0x000f22000c1e1900 */
[----:B------:R-:W-:-:S02]  /*5220*/  ISETP.GE.AND P4, PT, R54, UR9, PT ;  /* 0x0000000936007c0c */ /* 0x000fc4000bf86270 */
[----:B------:R-:W-:Y:S01]  /*5230*/  ISETP.GE.AND P5, PT, R53, UR9, PT ;  /* 0x0000000935007c0c */ /* 0x000fe2000bfa6270 */
[----:B------:R-:W4:Y:S01]  /*5240*/  @!P0 LDG.E R68, desc[UR32][R40.64+0x300] ;  /* 0x0003002028448981 */ /* 0x000f22000c1e1900 */
[----:B------:R-:W-:-:S03]  /*5250*/  ISETP.GE.AND P0, PT, R52, UR9, PT ;  /* 0x0000000934007c0c */ /* 0x000fc6000bf06270 */
[----:B------:R-:W4:Y:S01]  /*5260*/  @!P2 LDG.E R69, desc[UR32][R40.64+0x380] ;  /* 0x000380202845a981 */ /* 0x000f22000c1e1900 */
[----:B------:R-:W-:-:S03]  /*5270*/  ISETP.GE.AND P2, PT, R51, UR9, PT ;  /* 0x0000000933007c0c */ /* 0x000fc6000bf46270 */
[----:B------:R-:W4:Y:S01]  /*5280*/  @!P3 LDG.E R70, desc[UR32][R40.64+0x400] ;  /* 0x000400202846b981 */ /* 0x000f22000c1e1900 */
[----:B------:R-:W-:-:S03]  /*5290*/  ISETP.GE.AND P3, PT, R50, UR9, PT ;  /* 0x0000000932007c0c */ /* 0x000fc6000bf66270 */
[----:B------:R-:W2:Y:S01]  /*52a0*/  @!P6 LDG.E R42, desc[UR32][R40.64] ;  /* 0x00000020282ae981 */ /* 0x000ea2000c1e1900 */
[----:B------:R-:W-:Y:S02]  /*52b0*/  CS2R R72, SRZ ;  /* 0x0000000000487805 */ /* 0x000fe4000001ff00 */
[----:B------:R-:W-:Y:S01]  /*52c0*/  CS2R R74, SRZ ;  /* 0x00000000004a7805 */ /* 0x000fe2000001ff00 */
[----:B------:R-:W4:Y:S04]  /*52d0*/  LDL R86, [R1+0xdc] ;  /* 0x0000dc0001567983 */ /* 0x000f280000100800 */
[----:B------:R-:W4:Y:S04]  /*52e0*/  LDL R85, [R1+0xd8] ;  /* 0x0000d80001557983 */ /* 0x000f280000100800 */
[----:B------:R-:W4:Y:S04]  /*52f0*/  @!P4 LDG.E R71, desc[UR32][R40.64+0x480] ;  /* 0x000480202847c981 */ /* 0x000f28000c1e1900 */
[----:B------:R-:W4:Y:S04]  /*5300*/  LDL R84, [R1+0xd4] ;  /* 0x0000d40001547983 */ /* 0x000f280000100800 */
[----:B------:R-:W4:Y:S04]  /*5310*/  @!P5 LDG.E R72, desc[UR32][R40.64+0x500] ;  /* 0x000500202848d981 */ /* 0x000f28000c1e1900 */
[----:B------:R-:W4:Y:S04]  /*5320*/  LDL R83, [R1+0xd0] ;  /* 0x0000d00001537983 */ /* 0x000f280000100800 */
[----:B------:R-:W4:Y:S04]  /*5330*/  @!P0 LDG.E R73, desc[UR32][R40.64+0x580] ;  /* 0x0005802028498981 */ /* 0x000f28000c1e1900 */
[----:B------:R-:W4:Y:S04]  /*5340*/  LDL R82, [R1+0xcc] ;  /* 0x0000cc0001527983 */ /* 0x000f280000100800 */
[----:B------:R-:W4:Y:S04]  /*5350*/  @!P2 LDG.E R74, desc[UR32][R40.64+0x600] ;  /* 0x00060020284aa981 */ /* 0x000f28000c1e1900 */
[----:B------:R-:W4:Y:S04]  /*5360*/  LDL R81, [R1+0xc8] ;  /* 0x0000c80001517983 */ /* 0x000f280000100800 */
[----:B------:R-:W4:Y:S01]  /*5370*/  @!P3 LDG.E R75, desc[UR32][R40.64+0x680] ;  /* 0x00068020284bb981 */ /* 0x000f22000c1e1900 */
[----:B------:R-:W-:-:S02]  /*5380*/  LOP3.LUT R49, R63, 0x1c0, RZ, 0xfc, !PT ;  /* 0x000001c03f317812 */ /* 0x000fc400078efcff */
[----:B------:R-:W-:Y:S01]  /*5390*/  LOP3.LUT R48, R63, 0x1e0, RZ, 0xfc, !PT ;  /* 0x000001e03f307812 */ /* 0x000fe200078efcff */
[----:B------:R-:W-:Y:S01]  /*53a0*/  UMOV UR14, UR12 ;  /* 0x0000000c000e7c82 */ /* 0x000fe20008000000 */
[----:B------:R-:W-:Y:S01]  /*53b0*/  ISETP.GE.AND P4, PT, R49, UR9, PT ;  /* 0x0000000931007c0c */ /* 0x000fe2000bf86270 */
[----:B------:R-:W-:Y:S01]  /*53c0*/  UIMAD.WIDE.U32 UR16, UR8, UR18, UR14 ;  /* 0x00000012081072a5 */ /* 0x000fe2000f8e000e */
[----:B------:R-:W-:Y:S01]  /*53d0*/  ISETP.GE.AND P5, PT, R48, UR9, PT ;  /* 0x0000000930007c0c */ /* 0x000fe2000bfa6270 */
[----:B------:R-:W4:Y:S02]  /*53e0*/  LDL R80, [R1+0xc4] ;  /* 0x0000c40001507983 */ /* 0x000f240000100800 */
[----:B------:R-:W-:Y:S02]  /*53f0*/  UIMAD UR10, UR8, UR19, UR17 ;  /* 0x00000013080a72a4 */ /* 0x000fe4000f8e0211 */
[----:B------:R-:W-:Y:S01]  /*5400*/  ULEA UR14, UP0, UR16, UR34, 0x2 ;  /* 0x00000022100e7291 */ /* 0x000fe2000f8010ff */
[----:B------:R-:W-:Y:S01]  /*5410*/  CS2R R76, SRZ ;  /* 0x00000000004c7805 */ /* 0x000fe2000001ff00 */
[----:B------:R-:W4:Y:S02]  /*5420*/  LDL R79, [R1+0xc0] ;  /* 0x0000c000014f7983 */ /* 0x000f240000100800 */
[----:B------:R-:W-:-:S03]  /*5430*/  ULEA.HI.X UR16, UR16, UR35, UR10, 0x2, UP0 ;  /* 0x0000002310107291 */ /* 0x000fc600080f140a */
[----:B------:R-:W4:Y:S04]  /*5440*/  @!P4 LDG.E R76, desc[UR32][R40.64+0x700] ;  /* 0x00070020284cc981 */ /* 0x000f28000c1e1900 */
[----:B------:R0:W4:Y:S02]  /*5450*/  @!P5 LDG.E R77, desc[UR32][R40.64+0x780] ;  /* 0x00078020284dd981 */ /* 0x000124000c1e1900 */
[----:B0-----:R-:W-:Y:S01]  /*5460*/  MOV R40, UR14 ;  /* 0x0000000e00287c02 */ /* 0x001fe20008000f00 */
[----:B------:R-:W-:-:S05]  /*5470*/  IMAD.U32 R41, RZ, RZ, UR16 ;  /* 0x00000010ff297e24 */ /* 0x000fca000f8e00ff */
[----:B------:R0:W4:Y:S04]  /*5480*/  LDG.E R78, desc[UR32][R40.64] ;  /* 0x00000020284e7981 */ /* 0x000128000c1e1900 */
[----:B--2---:R-:W-:Y:S04]  /*5490*/  STS [R94], R42 ;  /* 0x0000002a5e007388 */ /* 0x004fe80000000800 */
[----:B---3--:R-:W-:Y:S04]  /*54a0*/  STS [R93+0x80], R43 ;  /* 0x0000802b5d007388 */ /* 0x008fe80000000800 */
        /* <DEDUP_REMOVED lines=12> */
[----:B-1----:R-:W4:Y:S04]  /*5570*/  LDL R73, [R1+0xb4] ;  /* 0x0000b40001497983 */ /* 0x002f280000100800 */
[----:B--2---:R-:W2:Y:S04]  /*5580*/  LDL R74, [R1+0xb8] ;  /* 0x0000b800014a7983 */ /* 0x004ea80000100800 */
[----:B---3--:R-:W3:Y:S04]  /*5590*/  LDL R75, [R1+0xbc] ;  /* 0x0000bc00014b7983 */ /* 0x008ee80000100800 */
        /* <DEDUP_REMOVED lines=9> */
[----:B------:R-:W1:Y:S03]  /*5630*/  S2UR UR10, SR_CTAID.Y ;  /* 0x00000000000a79c3 */ /* 0x000e660000002600 */
[----:B------:R-:W5:Y:S04]  /*5640*/  LDL R84, [R1+0x8c] ;  /* 0x00008c0001547983 */ /* 0x000f680000100800 */
[----:B------:R-:W5:Y:S04]  /*5650*/  LDL R83, [R1+0x88] ;  /* 0x0000880001537983 */ /* 0x000f680000100800 */
[----:B------:R-:W5:Y:S04]  /*5660*/  LDL R82, [R1+0x84] ;  /* 0x0000840001527983 */ /* 0x000f680000100800 */
[----:B------:R-:W5:Y:S01]  /*5670*/  LDL R81, [R1+0x80] ;  /* 0x0000800001517983 */ /* 0x000f620000100800 */
[----:B-1----:R-:W-:-:S02]  /*5680*/  UIMAD.WIDE.U32 UR16, UR10, UR42, URZ ;  /* 0x0000002a0a1072a5 */ /* 0x002fc4000f8e00ff */
[----:B------:R-:W-:-:S04]  /*5690*/  UIMAD UR14, UR10, UR43, URZ ;  /* 0x0000002b0a0e72a4 */ /* 0x000fc8000f8e02ff */
[----:B------:R-:W-:-:S04]  /*56a0*/  UIADD3 UR17, UPT, UPT, UR17, UR14, URZ ;  /* 0x0000000e11117290 */ /* 0x000fc8000fffe0ff */
[----:B------:R-:W-:-:S04]  /*56b0*/  UIMAD.WIDE.U32 UR16, UR8, UR40, UR16 ;  /* 0x00000028081072a5 */ /* 0x000fc8000f8e0010 */
[----:B------:R-:W-:Y:S02]  /*56c0*/  UIMAD UR14, UR8, UR41, UR17 ;  /* 0x00000029080e72a4 */ /* 0x000fe4000f8e0211 */
[----:B------:R-:W-:-:S04]  /*56d0*/  ULEA UR17, UP0, UR16, UR38, 0x2 ;  /* 0x0000002610117291 */ /* 0x000fc8000f8010ff */
[----:B------:R-:W-:Y:S01]  /*56e0*/  ULEA.HI.X UR16, UR16, UR39, UR14, 0x2, UP0 ;  /* 0x0000002710107291 */ /* 0x000fe200080f140e */
[----:B------:R-:W-:Y:S01]  /*56f0*/  STS [R80+0x700], R76 ;  /* 0x0007004c50007388 */ /* 0x000fe20000000800 */
[----:B0-----:R-:W-:-:S04]  /*5700*/  MOV R40, UR17 ;  /* 0x0000001100287c02 */ /* 0x001fc80008000f00 */
[----:B------:R-:W-:Y:S01]  /*5710*/  MOV R41, UR16 ;  /* 0x0000001000297c02 */ /* 0x000fe20008000f00 */
[----:B------:R0:W-:Y:S01]  /*5720*/  STS [R79+0x780], R77 ;  /* 0x0007804d4f007388 */ /* 0x0001e20000000800 */
[----:B------:R-:W-:-:S04]  /*5730*/  NOP ;  /* 0x0000000000007918 */ /* 0x000fc80000000000 */
[----:B------:R1:W5:Y:S01]  /*5740*/  LDG.E R41, desc[UR32][R40.64] ;  /* 0x0000002028297981 */ /* 0x000362000c1e1900 */
[----:B------:R-:W-:-:S03]  /*5750*/  R2UR UR52, R78 ;  /* 0x000000004e3472ca */ /* 0x000fc600000e0000 */
[----:B0-----:R-:W5:Y:S04]  /*5760*/  LDL R77, [R1+0x3c] ;  /* 0x00003c00014d7983 */ /* 0x001f680000100800 */
[----:B------:R-:W5:Y:S04]  /*5770*/  LDL R76, [R1+0x38] ;  /* 0x00003800014c7983 */ /* 0x000f680000100800 */
[----:B------:R-:W5:Y:S04]  /*5780*/  LDL R79, [R1+0x4] ;  /* 0x00000400014f7983 */ /* 0x000f680000100800 */
[----:B------:R-:W5:Y:S04]  /*5790*/  LDL R78, [R1] ;  /* 0x00000000014e7983 */ /* 0x000f680000100800 */
[----:B----4-:R-:W0:Y:S04]  /*57a0*/  LDS R104, [R73+0x8] ;  /* 0x0000080049687984 */ /* 0x010e280000000800 */
[----:B--2---:R-:W2:Y:S04]  /*57b0*/  LDS R105, [R74+0x4] ;  /* 0x000004004a697984 */ /* 0x004ea80000000800 */
[----:B---3--:R3:W4:Y:S04]  /*57c0*/  LDS R106, [R75] ;  /* 0x000000004b6a7984 */ /* 0x0087280000000800 */
        /* <DEDUP_REMOVED lines=9> */
[----:B---3--:R-:W3:Y:S04]  /*5860*/  LDL R75, [R1+0x34] ;  /* 0x00003400014b7983 */ /* 0x008ee80000100800 */
[----:B------:R-:W3:Y:S04]  /*5870*/  LDL R74, [R1+0x30] ;  /* 0x00003000014a7983 */ /* 0x000ee80000100800 */
[----:B------:R-:W3:Y:S04]  /*5880*/  LDL R73, [R1+0x2c] ;  /* 0x00002c0001497983 */ /* 0x000ee80000100800 */
[----:B-----5:R-:W5:Y:S04]  /*5890*/  LDL R72, [R1+0x28] ;  /* 0x0000280001487983 */ /* 0x020f680000100800 */
[----:B-1----:R-:W5:Y:S04]  /*58a0*/  LDL R71, [R1+0x24] ;  /* 0x0000240001477983 */ /* 0x002f680000100800 */
[----:B------:R-:W5:Y:S04]  /*58b0*/  LDL R70, [R1+0x20] ;  /* 0x0000200001467983 */ /* 0x000f680000100800 */
[----:B------:R-:W5:Y:S04]  /*58c0*/  LDL R69, [R1+0x1c] ;  /* 0x00001c0001457983 */ /* 0x000f680000100800 */
[----:B--2---:R-:W2:Y:S04]  /*58d0*/  LDL R68, [R1+0x18] ;  /* 0x0000180001447983 */ /* 0x004ea80000100800 */
[----:B------:R-:W2:Y:S04]  /*58e0*/  LDL R67, [R1+0x14] ;  /* 0x0000140001437983 */ /* 0x000ea80000100800 */
[----:B----4-:R-:W4:Y:S04]  /*58f0*/  LDL R66, [R1+0x10] ;  /* 0x0000100001427983 */ /* 0x010f280000100800 */
[----:B------:R-:W4:Y:S04]  /*5900*/  LDL R65, [R1+0xc] ;  /* 0x00000c0001417983 */ /* 0x000f280000100800 */
[----:B------:R-:W4:Y:S01]  /*5910*/  LDL R43, [R1+0x8] ;  /* 0x00000800012b7983 */ /* 0x000f220000100800 */
[----:B------:R-:W1:Y:S01]  /*5920*/  S2R R64, SR_TID.X ;  /* 0x0000000000407919 */ /* 0x000e620000002100 */
[----:B------:R-:W0:Y:S01]  /*5930*/  S2UR UR17, SR_CgaCtaId ;  /* 0x00000000001179c3 */ /* 0x000e220000008800 */
        /* <DEDUP_REMOVED lines=10> */
[----:B------:R-:W-:Y:S01]  /*59e0*/  UMOV UR16, 0x400 ;  /* 0x0000040000107882 */ /* 0x000fe20000000000 */
[----:B------:R0:W2:Y:S01]  /*59f0*/  LDS R92, [R82+0x38] ;  /* 0x00003800525c7984 */ /* 0x0000a20000000800 */
        /* <DEDUP_REMOVED lines=14> */
[----:B------:R-:W-:Y:S01]  /*5ae0*/  MOV R40, UR14 ;  /* 0x0000000e00287c02 */ /* 0x000fe20008000f00 */
[C---:B-1----:R-:W-:Y:S01]  /*5af0*/  VIADD R80, R64.reuse, 0x200 ;  /* 0x0000020040507836 */ /* 0x042fe20000000000 */
[C---:B------:R-:W-:Y:S01]  /*5b00*/  ISETP.NE.AND P0, PT, R64.reuse, RZ, PT ;  /* 0x000000ff4000720c */ /* 0x040fe20003f05270 */
[----:B0-----:R-:W-:Y:S01]  /*5b10*/  ULEA UR16, UR17, UR16, 0x18 ;  /* 0x0000001011107291 */ /* 0x001fe2000f8ec0ff */
[----:B------:R-:W-:Y:S01]  /*5b20*/  ISETP.NE.AND P2, PT, R64, 0x7f, PT ;  /* 0x0000007f4000780c */ /* 0x000fe20003f45270 */
[----:B------:R-:W0:Y:S01]  /*5b30*/  MUFU.EX2 R118, R118 ;  /* 0x0000007600767308 */ /* 0x000e220000000800 */
[----:B------:R-:W-:Y:S01]  /*5b40*/  SEL R40, R40, R80, !P0 ;  /* 0x0000005028287207 */ /* 0x000fe20004000000 */
[----:B------:R1:W0:Y:S03]  /*5b50*/  LDS R91, [R81+0x3c] ;  /* 0x00003c00515b7984 */ /* 0x0002260000000800 */
        /* <DEDUP_REMOVED lines=20> */
[-C--:B---3--:R-:W-:Y:S01]  /*5ca0*/  FMUL.FTZ R75, R75, R41.reuse ;  /* 0x000000294b4b7220 */ /* 0x088fe20000410000 */
[-C--:B------:R-:W-:Y:S01]  /*5cb0*/  FMUL.FTZ R74, R74, R41.reuse ;  /* 0x000000294a4a7220 */ /* 0x080fe20000410000 */
[-C--:B------:R-:W-:Y:S01]  /*5cc0*/  FMUL.FTZ R73, R73, R41.reuse ;  /* 0x0000002949497220 */ /* 0x080fe20000410000 */
[-C--:B-----5:R-:W-:Y:S01]  /*5cd0*/  FMUL.FTZ R72, R72, R41.reuse ;  /* 0x0000002948487220 */ /* 0x0a0fe20000410000 */
[-C--:B------:R-:W-:Y:S01]  /*5ce0*/  FMUL.FTZ R71, R71, R41.reuse ;  /* 0x0000002947477220 */ /* 0x080fe20000410000 */
[-C--:B------:R-:W-:Y:S01]  /*5cf0*/  FMUL.FTZ R70, R70, R41.reuse ;  /* 0x0000002946467220 */ /* 0x080fe20000410000 */
[-C--:B------:R-:W-:Y:S01]  /*5d00*/  FMUL.FTZ R69, R69, R41.reuse ;  /* 0x0000002945457220 */ /* 0x080fe20000410000 */
[-C--:B--2---:R-:W-:Y:S01]  /*5d10*/  FMUL.FTZ R68, R68, R41.reuse ;  /* 0x0000002944447220 */ /* 0x084fe20000410000 */
[-C--:B------:R-:W-:Y:S01]  /*5d20*/  FMUL.FTZ R67, R67, R41.reuse ;  /* 0x0000002943437220 */ /* 0x080fe20000410000 */
[-C--:B----4-:R-:W-:Y:S01]  /*5d30*/  FMUL.FTZ R66, R66, R41.reuse ;  /* 0x0000002942427220 */ /* 0x090fe20000410000 */
[-C--:B------:R-:W-:Y:S01]  /*5d40*/  FMUL.FTZ R65, R65, R41.reuse ;  /* 0x0000002941417220 */ /* 0x080fe20000410000 */
        /* <DEDUP_REMOVED lines=13> */
.L_x_863:
[----:B------:R-:W-:-:S06]  /*5e20*/  LEA R40, R64, UR16, 0x2 ;  /* 0x0000001040287c11 */ /* 0x000fcc000f8e10ff */
[----:B------:R-:W0:Y:S02]  /*5e30*/  LDS R40, [R40+0x5464] ;  /* 0x0054640028287984 */ /* 0x000e240000000800 */
.L_x_864:
[----:B------:R-:W-:Y:S05]  /*5e40*/  BSYNC.RECONVERGENT B0 ;  /* 0x0000000000007941 */ /* 0x000fea0003800200 */
.L_x_862:
[----:B------:R-:W2:Y:S01]  /*5e50*/  @P1 LDC R80, c[0x0][0x38c] ;  /* 0x0000e300ff501b82 */ /* 0x000ea20000000800 */
[----:B------:R-:W-:Y:S01]  /*5e60*/  MOV R78, UR20 ;  /* 0x00000014004e7c02 */ /* 0x000fe20008000f00 */
[----:B------:R-:W-:Y:S02]  /*5e70*/  HFMA2 R81, -RZ, RZ, 0, 4.76837158203125e-07 ;  /* 0x00000008ff517431 */ /* 0x000fe400000001ff */
[----:B------:R-:W-:Y:S02]  /*5e80*/  HFMA2 R79, -RZ, RZ, 0, 0 ;  /* 0x00000000ff4f7431 */ /* 0x000fe400000001ff */
        /* <DEDUP_REMOVED lines=52> */
[----:B------:R-:W-:Y:S01]  /*61d0*/  ISETP.GT.U32.AND P2, PT, R64, 0x1f, PT ;  /* 0x0000001f4000780c */ /* 0x000fe20003f44070 */
        /* <DEDUP_REMOVED lines=23> */
[----:B------:R-:W3:Y:S01]  /*6350*/  S2R R154, SR_LANEID ;  /* 0x00000000009a7919 */ /* 0x000ee20000000000 */
[----:B------:R-:W-:Y:S01]  /*6360*/  LOP3.LUT R0, R0, 0xfffffffe, RZ, 0xc0, !PT ;  /* 0xfffffffe00007812 */ /* 0x000fe200078ec0ff */
[----:B------:R-:W-:Y:S01]  /*6370*/  UMOV UR14, 0xffffffff ;  /* 0xffffffff000e7882 */ /* 0x000fe20000000000 */
        /* <DEDUP_REMOVED lines=40> */
.L_x_924:
[----:B------:R-:W4:Y:S01]  /*6600*/  S2R R87, SR_LANEID ;  /* 0x0000000000577919 */ /* 0x000f220000000000 */
[----:B---3--:R-:W-:Y:S01]  /*6610*/  FFMA.FTZ R86, R157, R86, R156 ;  /* 0x000000569d567223 */ /* 0x008fe2000001009c */
[----:B------:R-:W-:Y:S01]  /*6620*/  UMOV UR14, 0xffffffff ;  /* 0xffffffff000e7882 */ /* 0x000fe20000000000 */
[----:B----4-:R-:W-:-:S04]  /*6630*/  ISETP.GE.AND P2, PT, R87, 0x10, PT ;  /* 0x000000105700780c */ /* 0x010fc80003f46270 */
[----:B------:R-:W-:-:S09]  /*6640*/  FSEL R162, R156, R86, !P2 ;  /* 0x000000569ca27208 */ /* 0x000fd20005000000 */
[----:B0-2---:R-:W-:Y:S01]  /*6650*/  @P2 FMUL.FTZ R157, R157, R153 ;  /* 0x000000999d9d2220 */ /* 0x005fe20000410000 */
[----:B------:R-:W-:Y:S06]  /*6660*/  BRA.DIV UR14, `(.L_x_867) ;  /* 0x000000460e787947 */ /* 0x000fec000b800000 */
.L_x_927:
[----:B------:R-:W-:-:S03]  /*6670*/  UMOV UR14, 0xffffffff ;  /* 0xffffffff000e7882 */ /* 0x000fc60000000000 */
[----:B------:R-:W-:Y:S05]  /*6680*/  BRA.DIV UR14, `(.L_x_868) ;  /* 0x000000460e987947 */ /* 0x000fea000b800000 */
.L_x_930:
[----:B------:R-:W-:-:S03]  /*6690*/  UMOV UR14, 0xffffffff ;  /* 0xffffffff000e7882 */ /* 0x000fc60000000000 */
[----:B------:R-:W-:Y:S05]  /*66a0*/  BRA.DIV UR14, `(.L_x_869) ;  /* 0x000000460eb87947 */ /* 0x000fea000b800000 */
[----:B------:R-:W0:Y:S04]  /*66b0*/  SHFL.UP PT, R157, R157, 0x1, RZ ;  /* 0x042000009d9d7989 */ /* 0x000e2800000e00ff */
[----:B------:R-:W2:Y:S04]  /*66c0*/  SHFL.UP PT, R162, R162, 0x1, RZ ;  /* 0x04200000a2a27989 */ /* 0x000ea800000e00ff */
[----:B-----5:R-:W3:Y:S04]  /*66d0*/  SHFL.IDX PT, R78, R78, RZ, 0x1f ;  /* 0x00001fff4e4e7589 */ /* 0x020ee800000e0000 */
[----:B------:R-:W4:Y:S02]  /*66e0*/  SHFL.IDX PT, R79, R79, RZ, 0x1f ;  /* 0x00001fff4f4f7589 */ /* 0x000f2400000e0000 */
.L_x_936:
        /* <DEDUP_REMOVED lines=12> */
.L_x_865:
[----:B------:R-:W-:Y:S05]  /*67b0*/  WARPSYNC.ALL ;  /* 0x0000000000007948 */ /* 0x000fea0003800000 */
[----:B------:R-:W-:Y:S01]  /*67c0*/  LOP3.LUT P0, RZ, R64, 0x1f, RZ, 0xc0, !PT ;  /* 0x0000001f40ff7812 */ /* 0x000fe2000780c0ff */
[----:B------:R-:W-:Y:S01]  /*67d0*/  BAR.SYNC.DEFER_BLOCKING 0x0 ;  /* 0x0000000000007b1d */ /* 0x000fe20000010000 */
[C---:B0123--:R-:W-:Y:S01]  /*67e0*/  FMUL.FTZ R80, R88.reuse, R40 ;  /* 0x0000002858507220 */ /* 0x04ffe20000410000 */
[----:B------:R-:W-:Y:S01]  /*67f0*/  FFMA.FTZ R81, R88, R41, R42 ;  /* 0x0000002958517223 */ /* 0x000fe2000001002a */
[----:B------:R-:W-:Y:S02]  /*6800*/  ISETP.GT.U32.AND P2, PT, R64, 0x1f, PT ;  /* 0x0000001f4000780c */ /* 0x000fe40003f44070 */
[C---:B------:R-:W-:Y:S01]  /*6810*/  FMUL.FTZ R80, R89.reuse, R80 ;  /* 0x0000005059507220 */ /* 0x040fe20000410000 */
[----:B------:R-:W-:Y:S01]  /*6820*/  FFMA.FTZ R81, R89, R81, R43 ;  /* 0x0000005159517223 */ /* 0x000fe2000001002b */
[----:B-----5:R-:W-:-:S02]  /*6830*/  MOV R79, RZ ;  /* 0x000000ff004f7202 */ /* 0x020fc40000000f00 */
        /* <DEDUP_REMOVED lines=31> */
[----:B------:R-:W-:Y:S02]  /*6a30*/  HFMA2 R78, -RZ, RZ, 1.875, 0 ;  /* 0x3f800000ff4e7431 */ /* 0x000fe400000001ff */
        /* <DEDUP_REMOVED lines=20> */
[----:B------:R-:W-:Y:S01]  /*6b80*/  IMAD.MOV.U32 R150, RZ, RZ, 0x28 ;  /* 0x00000028ff967424 */ /* 0x000fe200078e00ff */
[----:B------:R-:W-:Y:S01]  /*6b90*/  UMOV UR14, 0xffffffff ;  /* 0xffffffff000e7882 */ /* 0x000fe20000000000 */
[C---:B------:R-:W-:Y:S02]  /*6ba0*/  LOP3.LUT R155, R64.reuse, 0x1f, RZ, 0xc0, !PT ;  /* 0x0000001f409b7812 */ /* 0x040fe400078ec0ff */
[----:B------:R-:W-:Y:S02]  /*6bb0*/  IMAD R150, R64, R150, UR16 ;  /* 0x0000001040967e24 */ /* 0x000fe4000f8e0296 */
[----:B------:R-:W-:-:S03]  /*6bc0*/  ISETP.NE.AND P2, PT, R155, 0x1f, PT ;  /* 0x0000001f9b00780c */ /* 0x000fc60003f45270 */
        /* <DEDUP_REMOVED lines=54> */
.L_x_953:
        /* <DEDUP_REMOVED lines=14> */
.L_x_870:
[----:B------:R-:W-:Y:S05]  /*7010*/  WARPSYNC.ALL ;  /* 0x0000000000007948 */ /* 0x000fea0003800000 */
[----:B------:R-:W-:Y:S01]  /*7020*/  ISETP.NE.AND P0, PT, R64, RZ, PT ;  /* 0x000000ff4000720c */ /* 0x000fe20003f05270 */
[----:B-1----:R-:W2:Y:S04]  /*7030*/  LDL R150, [R1+0x3c] ;  /* 0x00003c0001967983 */ /* 0x002ea80000100800 */
[----:B------:R-:W3:Y:S04]  /*7040*/  LDL R87, [R1+0x38] ;  /* 0x0000380001577983 */ /* 0x000ee80000100800 */
[----:B------:R-:W4:Y:S04]  /*7050*/  LDL R86, [R1+0x34] ;  /* 0x0000340001567983 */ /* 0x000f280000100800 */
[----:B------:R-:W5:Y:S04]  /*7060*/  LDL R85, [R1+0x30] ;  /* 0x0000300001557983 */ /* 0x000f680000100800 */
[----:B------:R-:W5:Y:S04]  /*7070*/  LDL R84, [R1+0x2c] ;  /* 0x00002c0001547983 */ /* 0x000f680000100800 */
[----:B------:R-:W5:Y:S04]  /*7080*/  LDL R83, [R1+0x28] ;  /* 0x0000280001537983 */ /* 0x000f680000100800 */
[----:B------:R-:W5:Y:S04]  /*7090*/  LDL R82, [R1+0x24] ;  /* 0x0000240001527983 */ /* 0x000f680000100800 */
[----:B------:R-:W5:Y:S01]  /*70a0*/  LDL R81, [R1+0x20] ;  /* 0x0000200001517983 */ /* 0x000f620000100800 */
[----:B------:R-:W-:Y:S01]  /*70b0*/  FFMA.FTZ R121, R106, -R121, R151 ;  /* 0x800000796a797223 */ /* 0x000fe20000010097 */
[----:B------:R-:W-:Y:S01]  /*70c0*/  FFMA.FTZ R120, R105, -R120, R136 ;  /* 0x8000007869787223 */ /* 0x000fe20000010088 */
[----:B------:R-:W-:Y:S06]  /*70d0*/  BAR.SYNC.DEFER_BLOCKING 0x0 ;  /* 0x0000000000007b1d */ /* 0x000fec0000010000 */
[----:B------:R-:W1:Y:S02]  /*70e0*/  LDS R80, [R135+0x4764] ;  /* 0x0047640087507984 */ /* 0x000e640000000800 */
[----:B-1----:R-:W-:-:S04]  /*70f0*/  FFMA.FTZ R80, R80, R40, R41 ;  /* 0x0000002850507223 */ /* 0x002fc80000010029 */
[----:B------:R-:W-:-:S04]  /*7100*/  FFMA.FTZ R88, R88, R80, R42 ;  /* 0x0000005058587223 */ /* 0x000fc8000001002a */
[----:B------:R-:W-:-:S04]  /*7110*/  FFMA.FTZ R89, R89, R88, R43 ;  /* 0x0000005859597223 */ /* 0x000fc8000001002b */
[----:B------:R-:W-:-:S04]  /*7120*/  FFMA.FTZ R65, R90, R89, R65 ;  /* 0x000000595a417223 */ /* 0x000fc80000010041 */
[----:B------:R-:W-:-:S04]  /*7130*/  FFMA.FTZ R66, R107, R65, R66 ;  /* 0x000000416b427223 */ /* 0x000fc80000010042 */
[----:B------:R-:W-:Y:S01]  /*7140*/  FFMA.FTZ R67, R108, R66, R67 ;  /* 0x000000426c437223 */ /* 0x000fe20000010043 */
[----:B--2---:R-:W-:Y:S02]  /*7150*/  FFMA.FTZ R151, R150, R151, RZ ;  /* 0x0000009796977223 */ /* 0x004fe400000100ff */
[----:B------:R-:W2:Y:S02]  /*7160*/  LDL R150, [R1] ;  /* 0x0000000001967983 */ /* 0x000ea40000100800 */
[----:B---3--:R-:W-:Y:S02]  /*7170*/  FFMA.FTZ R151, R87, R136, R151 ;  /* 0x0000008857977223 */ /* 0x008fe40000010097 */
[----:B------:R-:W3:Y:S02]  /*7180*/  LDL R87, [R1+0x1c] ;  /* 0x00001c0001577983 */ /* 0x000ee40000100800 */
[----:B----4-:R-:W-:Y:S02]  /*7190*/  FFMA.FTZ R151, R86, R137, R151 ;  /* 0x0000008956977223 */ /* 0x010fe40000010097 */
[----:B------:R-:W4:Y:S02]  /*71a0*/  LDL R86, [R1+0x18] ;  /* 0x0000180001567983 */ /* 0x000f240000100800 */
[----:B-----5:R-:W-:-:S02]  /*71b0*/  FFMA.FTZ R151, R85, R138, R151 ;  /* 0x0000008a55977223 */ /* 0x020fc40000010097 */
[----:B------:R-:W5:Y:S02]  /*71c0*/  LDL R85, [R1+0x14] ;  /* 0x0000140001557983 */ /* 0x000f640000100800 */
[----:B------:R-:W-:Y:S02]  /*71d0*/  FFMA.FTZ R151, R84, R139, R151 ;  /* 0x0000008b54977223 */ /* 0x000fe40000010097 */
[----:B------:R-:W2:Y:S02]  /*71e0*/  LDL R84, [R1+0x10] ;  /* 0x0000100001547983 */ /* 0x000ea40000100800 */
[----:B------:R-:W-:Y:S02]  /*71f0*/  FFMA.FTZ R151, R83, R140, R151 ;  /* 0x0000008c53977223 */ /* 0x000fe40000010097 */
[----:B------:R-:W2:Y:S02]  /*7200*/  LDL R83, [R1+0xc] ;  /* 0x00000c0001537983 */ /* 0x000ea40000100800 */
[----:B------:R-:W-:-:S02]  /*7210*/  FFMA.FTZ R151, R82, R141, R151 ;  /* 0x0000008d52977223 */ /* 0x000fc40000010097 */
[----:B------:R-:W2:Y:S02]  /*7220*/  LDL R82, [R1+0x8] ;  /* 0x0000080001527983 */ /* 0x000ea40000100800 */
[----:B------:R-:W-:Y:S02]  /*7230*/  FFMA.FTZ R151, R81, R142, R151 ;  /* 0x0000008e51977223 */ /* 0x000fe40000010097 */
[----:B------:R-:W2:Y:S01]  /*7240*/  LDL R81, [R1+0x4] ;  /* 0x0000040001517983 */ /* 0x000ea20000100800 */
[----:B------:R-:W-:-:S04]  /*7250*/  FFMA.FTZ R68, R109, R67, R68 ;  /* 0x000000436d447223 */ /* 0x000fc80000010044 */
[----:B------:R-:W-:-:S04]  /*7260*/  FFMA.FTZ R69, R110, R68, R69 ;  /* 0x000000446e457223 */ /* 0x000fc80000010045 */
[----:B------:R-:W-:-:S04]  /*7270*/  FFMA.FTZ R70, R111, R69, R70 ;  /* 0x000000456f467223 */ /* 0x000fc80000010046 */
[----:B------:R-:W-:-:S04]  /*7280*/  FFMA.FTZ R71, R112, R70, R71 ;  /* 0x0000004670477223 */ /* 0x000fc80000010047 */
[----:B------:R-:W-:Y:S01]  /*7290*/  FFMA.FTZ R113, R113, R71, R72 ;  /* 0x0000004771717223 */ /* 0x000fe20000010048 */
[----:B------:R-:W-:Y:S02]  /*72a0*/  USHF.L.U32 UR17, UR20, 0xb, URZ ;  /* 0x0000000b14117899 */ /* 0x000fe400080006ff */
[----:B------:R-:W-:Y:S01]  /*72b0*/  USHF.L.U32 UR30, UR20, 0xb, URZ ;  /* 0x0000000b141e7899 */ /* 0x000fe200080006ff */
[----:B------:R-:W-:Y:S01]  /*72c0*/  FFMA.FTZ R73, R114, R113, R73 ;  /* 0x0000007172497223 */ /* 0x000fe20000010049 */
[----:B------:R-:W-:Y:S02]  /*72d0*/  MOV R40, UR31 ;  /* 0x0000001f00287c02 */ /* 0x000fe40008000f00 */
[----:B------:R-:W-:Y:S01]  /*72e0*/  UIADD3 UR30, UPT, UPT, UR30, -0x800, URZ ;  /* 0xfffff8001e1e7890 */ /* 0x000fe2000fffe0ff */
[----:B------:R-:W-:Y:S01]  /*72f0*/  FFMA.FTZ R74, R115, R73, R74 ;  /* 0x00000049734a7223 */ /* 0x000fe2000001004a */
[----:B------:R-:W-:Y:S01]  /*7300*/  LOP3.LUT R72, R64, UR17, RZ, 0xfc, !PT ;  /* 0x0000001140487c12 */ /* 0x000fe2000f8efcff */
[----:B------:R-:W-:-:S02]  /*7310*/  VOTEU.ALL UP0, P0 ;  /* 0x0000000000ff7886 */ /* 0x000fc40000000000 */
[----:B------:R-:W-:Y:S01]  /*7320*/  FFMA.FTZ R75, R116, R74, R75 ;  /* 0x0000004a744b7223 */ /* 0x000fe2000001004b */
[----:B------:R-:W-:Y:S02]  /*7330*/  IADD3 R72, PT, PT, -R72, 0x800, R40 ;  /* 0x0000080048487810 */ /* 0x000fe40007ffe128 */
[----:B------:R-:W-:Y:S01]  /*7340*/  LOP3.LUT R40, R64, UR30, RZ, 0xfc, !PT ;  /* 0x0000001e40287c12 */ /* 0x000fe2000f8efcff */
[----:B------:R-:W-:Y:S01]  /*7350*/  FFMA.FTZ R117, R117, R75, R76 ;  /* 0x0000004b75757223 */ /* 0x000fe2000001004c */
[----:B------:R-:W-:Y:S02]  /*7360*/  @!UP0 ULEA UR14, UR8, UR16, 0x3 ;  /* 0x00000010080e8291 */ /* 0x000fe4000f8e18ff */
[----:B------:R-:W-:Y:S01]  /*7370*/  IADD3 R40, PT, PT, -R40, UR31, RZ ;  /* 0x0000001f28287c10 */ /* 0x000fe2000fffe1ff */
[----:B------:R-:W-:Y:S01]  /*7380*/  FFMA.FTZ R77, R118, R117, R77 ;  /* 0x00000075764d7223 */ /* 0x000fe2000001004d */
[----:B------:R-:W-:Y:S02]  /*7390*/  SHF.L.U32 R76, R64, 0x4, RZ ;  /* 0x00000004404c7819 */ /* 0x000fe400000006ff */
[----:B------:R-:W-:Y:S01]  /*73a0*/  ISETP.GE.AND P2, PT, R40, 0x1, PT ;  /* 0x000000012800780c */ /* 0x000fe20003f46270 */
[----:B------:R-:W-:Y:S01]  /*73b0*/  FMUL.FTZ R40, R17, R77 ;  /* 0x0000004d11287220 */ /* 0x000fe20000410000 */
[----:B------:R-:W-:Y:S01]  /*73c0*/  LEA.HI R43, R64, R76, RZ, 0x1f ;  /* 0x0000004c402b7211 */ /* 0x000fe200078ff8ff */
[----:B0-----:R0:W-:Y:S01]  /*73d0*/  @!P0 STS.64 [UR14+0x5660], R78 ;  /* 0x0056604eff008988 */ /* 0x0011e20008000a0e */
[----:B------:R-:W-:Y:S01]  /*73e0*/  FMUL.FTZ R41, R16, R117 ;  /* 0x0000007510297220 */ /* 0x000fe20000410000 */
[----:B------:R-:W-:Y:S01]  /*73f0*/  FFMA.FTZ R133, R92, -R133, R149 ;  /* 0x800000855c857223 */ /* 0x000fe20000010095 */
[----:B------:R-:W-:Y:S01]  /*7400*/  LEA R43, R43, UR16, 0x2 ;  /* 0x000000102b2b7c11 */ /* 0x000fe2000f8e10ff */
[-C--:B------:R-:W-:Y:S01]  /*7410*/  FMUL.FTZ R42, R47, R40.reuse ;  /* 0x000000282f2a7220 */ /* 0x080fe20000410000 */
[----:B------:R-:W-:Y:S01]  /*7420*/  FFMA.FTZ R119, R104, -R119, R137 ;  /* 0x8000007768777223 */ /* 0x000fe20000010089 */
[----:B0-----:R-:W-:Y:S01]  /*7430*/  FFMA.FTZ R79, R121, R40, RZ ;  /* 0x00000028794f7223 */ /* 0x001fe200000100ff */
[----:B------:R-:W-:-:S03]  /*7440*/  LEA.HI R78, R76, R76, RZ, 0x1b ;  /* 0x0000004c4c4e7211 */ /* 0x000fc600078fd8ff */
[-C--:B------:R-:W-:Y:S01]  /*7450*/  FFMA.FTZ R79, R120, R41.reuse, R79 ;  /* 0x00000029784f7223 */ /* 0x080fe2000001004f */
[----:B------:R0:W-:Y:S01]  /*7460*/  STS [R43+0x2110], R42 ;  /* 0x0021102a2b007388 */ /* 0x0001e20000000800 */
[----:B------:R-:W-:Y:S01]  /*7470*/  FFMA.FTZ R122, R103, -R122, R138 ;  /* 0x8000007a677a7223 */ /* 0x000fe2000001008a */
[----:B------:R-:W-:Y:S01]  /*7480*/  LEA R78, R78, UR16, 0x2 ;  /* 0x000000104e4e7c11 */ /* 0x000fe2000f8e10ff */
[----:B------:R-:W-:Y:S01]  /*7490*/  FMUL.FTZ R40, R46, R41 ;  /* 0x000000292e287220 */ /* 0x000fe20000410000 */
[----:B------:R-:W-:Y:S01]  /*74a0*/  FFMA.FTZ R123, R102, -R123, R139 ;  /* 0x8000007b667b7223 */ /* 0x000fe2000001008b */
[----:B------:R-:W-:Y:S01]  /*74b0*/  FMUL.FTZ R41, R13, R73 ;  /* 0x000000490d297220 */ /* 0x000fe20000410000 */
[----:B0-----:R-:W-:Y:S02]  /*74c0*/  FMUL.FTZ R43, R14, R74 ;  /* 0x0000004a0e2b7220 */ /* 0x001fe40000410000 */
[----:B------:R0:W-:Y:S01]  /*74d0*/  STS [R78+0x2114], R40 ;  /* 0x002114284e007388 */ /* 0x0001e20000000800 */
[----:B------:R-:W-:Y:S01]  /*74e0*/  FFMA.FTZ R124, R101, -R124, R140 ;  /* 0x8000007c657c7223 */ /* 0x000fe2000001008c */
[----:B------:R-:W-:Y:S01]  /*74f0*/  FMUL.FTZ R42, R39, R41 ;  /* 0x00000029272a7220 */ /* 0x000fe20000410000 */
[----:B------:R-:W1:Y:S01]  /*7500*/  S2UR UR29, SR_CTAID.X ;  /* 0x00000000001d79c3 */ /* 0x000e620000002500 */
[----:B0-----:R-:W-:Y:S01]  /*7510*/  FMUL.FTZ R40, R12, R113 ;  /* 0x000000710c287220 */ /* 0x001fe20000410000 */
[----:B------:R-:W-:-:S02]  /*7520*/  FFMA.FTZ R125, R100, -R125, R141 ;  /* 0x8000007d647d7223 */ /* 0x000fc4000001008d */
[----:B------:R-:W-:Y:S01]  /*7530*/  STS [R78+0x2120], R42 ;  /* 0x0021202a4e007388 */ /* 0x000fe20000000800 */
[----:B------:R-:W-:Y:S01]  /*7540*/  FFMA.FTZ R126, R99, -R126, R142 ;  /* 0x8000007e637e7223 */ /* 0x000fe2000001008e */
[----:B------:R-:W-:Y:S01]  /*7550*/  FFMA.FTZ R127, R98, -R127, R143 ;  /* 0x8000007f627f7223 */ /* 0x000fe2000001008f */
[----:B------:R-:W-:Y:S01]  /*7560*/  FFMA.FTZ R128, R97, -R128, R144 ;  /* 0x8000008061807223 */ /* 0x000fe20000010090 */
[----:B------:R-:W-:Y:S01]  /*7570*/  FFMA.FTZ R129, R96, -R129, R145 ;  /* 0x8000008160817223 */ /* 0x000fe20000010091 */
[----:B------:R-:W-:Y:S01]  /*7580*/  FFMA.FTZ R130, R95, -R130, R146 ;  /* 0x800000825f827223 */ /* 0x000fe20000010092 */
[----:B------:R-:W-:-:S04]  /*7590*/  USHF.R.S32.HI UR14, URZ, 0x1f, UR11 ;  /* 0x0000001fff0e7899 */ /* 0x000fc8000801140b */
[----:B------:R-:W-:-:S04]  /*75a0*/  UIMAD UR14, UR14, UR44, URZ ;  /* 0x0000002c0e0e72a4 */ /* 0x000fc8000f8e02ff */
[----:B------:R-:W-:Y:S01]  /*75b0*/  UIMAD UR14, UR11, UR45, UR14 ;  /* 0x0000002d0b0e72a4 */ /* 0x000fe2000f8e020e */
        /* <DEDUP_REMOVED lines=15> */
[----:B------:R-:W-:-:S04]  /*76b0*/  FFMA.FTZ R151, R83, R147, R151 ;  /* 0x0000009353977223 */ /* 0x000fc80000010097 */
[----:B------:R-:W-:-:S04]  /*76c0*/  FFMA.FTZ R151, R82, R148, R151 ;  /* 0x0000009452977223 */ /* 0x000fc80000010097 */
[----:B------:R-:W-:Y:S01]  /*76d0*/  FFMA.FTZ R149, R81, R149, R151 ;  /* 0x0000009551957223 */ /* 0x000fe20000010097 */
[----:B------:R-:W-:-:S04]  /*76e0*/  FMUL.FTZ R81, R15, R75 ;  /* 0x0000004b0f517220 */ /* 0x000fc80000410000 */
[----:B------:R-:W-:Y:S01]  /*76f0*/  FFMA.FTZ R79, R119, R81, R79 ;  /* 0x00000051774f7223 */ /* 0x000fe2000001004f */
[----:B------:R-:W-:-:S03]  /*7700*/  FMUL.FTZ R82, R44, R43 ;  /* 0x0000002b2c527220 */ /* 0x000fc60000410000 */
[----:B------:R-:W-:Y:S01]  /*7710*/  FFMA.FTZ R79, R122, R43, R79 ;  /* 0x0000002b7a4f7223 */ /* 0x000fe2000001004f */
[----:B------:R-:W-:-:S03]  /*7720*/  FMUL.FTZ R81, R45, R81 ;  /* 0x000000512d517220 */ /* 0x000fc60000410000 */
[----:B------:R-:W-:Y:S01]  /*7730*/  FFMA.FTZ R79, R123, R41, R79 ;  /* 0x000000297b4f7223 */ /* 0x000fe2000001004f */
[----:B------:R0:W-:Y:S01]  /*7740*/  STS [R78+0x211c], R82 ;  /* 0x00211c524e007388 */ /* 0x0001e20000000800 */
[-C--:B------:R-:W-:Y:S02]  /*7750*/  FMUL.FTZ R43, R38, R40.reuse ;  /* 0x00000028262b7220 */ /* 0x080fe40000410000 */
[----:B------:R-:W-:Y:S02]  /*7760*/  FFMA.FTZ R79, R124, R40, R79 ;  /* 0x000000287c4f7223 */ /* 0x000fe4000001004f */
[----:B------:R-:W1:Y:S01]  /*7770*/  LDC.64 R40, c[0x0][0x4b8] ;  /* 0x00012e00ff287b82 */ /* 0x000e620000000a00 */
[----:B------:R2:W-:Y:S01]  /*7780*/  STS [R78+0x2118], R81 ;  /* 0x002118514e007388 */ /* 0x0005e20000000800 */
[----:B0-----:R-:W-:-:S04]  /*7790*/  FMUL.FTZ R82, R11, R71 ;  /* 0x000000470b527220 */ /* 0x001fc80000410000 */
[-C--:B------:R-:W-:Y:S01]  /*77a0*/  FMUL.FTZ R42, R37, R82.reuse ;  /* 0x00000052252a7220 */ /* 0x080fe20000410000 */
[----:B------:R-:W-:Y:S01]  /*77b0*/  FFMA.FTZ R82, R125, R82, R79 ;  /* 0x000000527d527223 */ /* 0x000fe2000001004f */
[----:B--2---:R-:W-:Y:S01]  /*77c0*/  FMUL.FTZ R81, R10, R70 ;  /* 0x000000460a517220 */ /* 0x004fe20000410000 */
[----:B------:R0:W-:Y:S04]  /*77d0*/  STS [R78+0x2124], R43 ;  /* 0x0021242b4e007388 */ /* 0x0001e80000000800 */
[----:B------:R2:W-:Y:S01]  /*77e0*/  STS [R78+0x2128], R42 ;  /* 0x0021282a4e007388 */ /* 0x0005e20000000800 */
[----:B------:R-:W-:Y:S01]  /*77f0*/  FMUL.FTZ R85, R8, R68 ;  /* 0x0000004408557220 */ /* 0x000fe20000410000 */
[-C--:B0-----:R-:W-:Y:S01]  /*7800*/  FMUL.FTZ R43, R36, R81.reuse ;  /* 0x00000051242b7220 */ /* 0x081fe20000410000 */
[----:B------:R-:W-:Y:S01]  /*7810*/  FFMA.FTZ R81, R126, R81, R82 ;  /* 0x000000517e517223 */ /* 0x000fe20000010052 */
[----:B--2---:R-:W-:-:S03]  /*7820*/  FMUL.FTZ R42, R9, R69 ;  /* 0x00000045092a7220 */ /* 0x004fc60000410000 */
[----:B------:R0:W-:Y:S01]  /*7830*/  STS [R78+0x212c], R43 ;  /* 0x00212c2b4e007388 */ /* 0x0001e20000000800 */
[-C--:B------:R-:W-:Y:S01]  /*7840*/  FFMA.FTZ R81, R127, R42.reuse, R81 ;  /* 0x0000002a7f517223 */ /* 0x080fe20000010051 */
[----:B------:R-:W-:Y:S01]  /*7850*/  FMUL.FTZ R86, R7, R67 ;  /* 0x0000004307567220 */ /* 0x000fe20000410000 */
[-C--:B------:R-:W-:Y:S02]  /*7860*/  FMUL.FTZ R82, R34, R85.reuse ;  /* 0x0000005522527220 */ /* 0x080fe40000410000 */
[----:B------:R-:W-:Y:S01]  /*7870*/  FFMA.FTZ R85, R128, R85, R81 ;  /* 0x0000005580557223 */ /* 0x000fe20000010051 */
[----:B0-----:R-:W-:Y:S01]  /*7880*/  FMUL.FTZ R43, R35, R42 ;  /* 0x0000002a232b7220 */ /* 0x001fe20000410000 */
[----:B------:R-:W-:Y:S01]  /*7890*/  MOV R42, R64 ;  /* 0x00000040002a7202 */ /* 0x000fe20000000f00 */
[----:B------:R-:W-:Y:S01]  /*78a0*/  FMUL.FTZ R79, R6, R66 ;  /* 0x00000042064f7220 */ /* 0x000fe20000410000 */
[-C--:B------:R-:W-:Y:S02]  /*78b0*/  FMUL.FTZ R83, R33, R86.reuse ;  /* 0x0000005621537220 */ /* 0x080fe40000410000 */
[----:B------:R0:W-:Y:S01]  /*78c0*/  STS [R78+0x2130], R43 ;  /* 0x0021302b4e007388 */ /* 0x0001e20000000800 */
[----:B------:R-:W-:Y:S01]  /*78d0*/  FFMA.FTZ R85, R129, R86, R85 ;  /* 0x0000005681557223 */ /* 0x000fe20000010055 */
[-C--:B------:R-:W-:Y:S01]  /*78e0*/  FMUL.FTZ R84, R32, R79.reuse ;  /* 0x0000004f20547220 */ /* 0x080fe20000410000 */
[----:B-1----:R-:W-:Y:S01]  /*78f0*/  IMAD R41, R41, UR29, RZ ;  /* 0x0000001d29297c24 */ /* 0x002fe2000f8e02ff */
[----:B------:R1:W-:Y:S01]  /*7900*/  STS [R78+0x2134], R82 ;  /* 0x002134524e007388 */ /* 0x0003e20000000800 */
[----:B------:R-:W-:Y:S01]  /*7910*/  FFMA.FTZ R85, R130, R79, R85 ;  /* 0x0000004f82557223 */ /* 0x000fe20000010055 */
[----:B0-----:R-:W-:-:S02]  /*7920*/  IMAD.MOV.U32 R43, RZ, RZ, RZ ;  /* 0x000000ffff2b7224 */ /* 0x001fc400078e00ff */
[----:B------:R0:W-:Y:S01]  /*7930*/  STS [R78+0x2138], R83 ;  /* 0x002138534e007388 */ /* 0x0001e20000000800 */
[----:B------:R-:W-:Y:S01]  /*7940*/  FMUL.FTZ R81, R3, R88 ;  /* 0x0000005803517220 */ /* 0x000fe20000410000 */
[----:B------:R-:W-:-:S04]  /*7950*/  IMAD.WIDE.U32 R42, R40, UR29, R42 ;  /* 0x0000001d282a7c25 */ /* 0x000fc8000f8e002a */
[----:B-1----:R-:W-:Y:S01]  /*7960*/  FMUL.FTZ R82, R4, R89 ;  /* 0x0000005904527220 */ /* 0x002fe20000410000 */
[----:B------:R-:W-:Y:S01]  /*7970*/  FMUL.FTZ R79, R2, R80 ;  /* 0x00000050024f7220 */ /* 0x000fe20000410000 */
[----:B------:R1:W-:Y:S01]  /*7980*/  STS [R78+0x213c], R84 ;  /* 0x00213c544e007388 */ /* 0x0003e20000000800 */
[----:B0-----:R-:W-:Y:S01]  /*7990*/  FMUL.FTZ R83, R5, R65 ;  /* 0x0000004105537220 */ /* 0x001fe20000410000 */
[----:B------:R-:W-:Y:S01]  /*79a0*/  IADD3 R43, PT, PT, R43, R41, RZ ;  /* 0x000000292b2b7210 */ /* 0x000fe20007ffe0ff */
[----:B------:R-:W-:Y:S01]  /*79b0*/  FMUL.FTZ R87, R30, R82 ;  /* 0x000000521e577220 */ /* 0x000fe20000410000 */
[----:B------:R-:W-:Y:S01]  /*79c0*/  FMUL.FTZ R40, R29, R81 ;  /* 0x000000511d287220 */ /* 0x000fe20000410000 */
[----:B------:R-:W-:Y:S01]  /*79d0*/  FMUL.FTZ R41, R28, R79 ;  /* 0x0000004f1c297220 */ /* 0x000fe20000410000 */
[----:B-1----:R-:W-:Y:S02]  /*79e0*/  FMUL.FTZ R84, R31, R83 ;  /* 0x000000531f547220 */ /* 0x002fe40000410000 */
[----:B------:R-:W-:Y:S04]  /*79f0*/  STS [R78+0x2144], R87 ;  /* 0x002144574e007388 */ /* 0x000fe80000000800 */
[----:B------:R0:W-:Y:S04]  /*7a00*/  STS [R78+0x2140], R84 ;  /* 0x002140544e007388 */ /* 0x0001e80000000800 */
[----:B------:R-:W-:Y:S04]  /*7a10*/  STS [R78+0x2148], R40 ;  /* 0x002148284e007388 */ /* 0x000fe80000000800 */
[----:B------:R1:W-:Y:S01]  /*7a20*/  STS [R78+0x214c], R41 ;  /* 0x00214c294e007388 */ /* 0x0003e20000000800 */
[----:B0-----:R-:W-:-:S04]  /*7a30*/  IADD3 R84, PT, PT, R64, 0x80, RZ ;  /* 0x0000008040547810 */ /* 0x001fc80007ffe0ff */
[----:B------:R-:W-:-:S04]  /*7a40*/  LEA.HI R84, R84, R64, RZ, 0x1b ;  /* 0x0000004054547211 */ /* 0x000fc800078fd8ff */
[----:B-1----:R-:W-:Y:S01]  /*7a50*/  LEA R78, R84, UR16, 0x2 ;  /* 0x00000010544e7c11 */ /* 0x002fe2000f8e10ff */
[----:B------:R-:W-:Y:S01]  /*7a60*/  BAR.SYNC.DEFER_BLOCKING 0x0 ;  /* 0x0000000000007b1d */ /* 0x000fe20000010000 */
[----:B------:R-:W-:-:S05]  /*7a70*/  MOV R40, UR44 ;  /* 0x0000002c00287c02 */ /* 0x000fca0008000f00 */
[----:B------:R-:W-:Y:S01]  /*7a80*/  IMAD.WIDE.U32 R42, R40, UR11, R42 ;  /* 0x0000000b282a7c25 */ /* 0x000fe2000f8e002a */
[----:B------:R-:W0:Y:S02]  /*7a90*/  LDS R78, [R78+0x2310] ;  /* 0x002310004e4e7984 */ /* 0x000e240000000800 */
[----:B------:R-:W-:Y:S01]  /*7aa0*/  IADD3 R40, P3, PT, R42, UR30, RZ ;  /* 0x0000001e2a287c10 */ /* 0x000fe2000ff7e0ff */
[----:B------:R-:W-:Y:S02]  /*7ab0*/  IMAD.U32 R42, RZ, RZ, UR46 ;  /* 0x0000002eff2a7e24 */ /* 0x000fe4000f8e00ff */
[----:B------:R-:W-:Y:S01]  /*7ac0*/  FFMA.FTZ R85, R131, R83, R85 ;  /* 0x0000005383557223 */ /* 0x000fe20000010055 */
[----:B------:R-:W-:Y:S02]  /*7ad0*/  IADD3.X R41, PT, PT, R43, UR14, RZ, P3, !PT ;  /* 0x0000000e2b297c10 */ /* 0x000fe40009ffe4ff */
        /* <DEDUP_REMOVED lines=30> */
.L_x_873:
[----:B------:R-:W-:Y:S05]  /*7cc0*/  BSYNC.RECONVERGENT B0 ;  /* 0x0000000000007941 */ /* 0x000fea0003800200 */
.L_x_872:
[----:B------:R-:W-:Y:S04]  /*7cd0*/  BSSY.RECONVERGENT B0, `(.L_x_874) ;  /* 0x0000003000007945 */ /* 0x000fe80003800200 */
[----:B------:R-:W-:Y:S05]  /*7ce0*/  @!P3 BRA `(.L_x_875) ;  /* 0x000000000004b947 */ /* 0x000fea0003800000 */
[----:B0-----:R2:W-:Y:S02]  /*7cf0*/  REDG.E.ADD.F32.FTZ.RN.STRONG.GPU desc[UR32][R42.64+0x200], R78 ;  /* 0x0002004e2a0079a6 */ /* 0x0015e4000c12f320 */
.L_x_875:
[----:B------:R-:W-:Y:S05]  /*7d00*/  BSYNC.RECONVERGENT B0 ;  /* 0x0000000000007941 */ /* 0x000fea0003800200 */
.L_x_874:
[-C--:B------:R-:W-:Y:S01]  /*7d10*/  LEA.HI R110, R110, R64.reuse, RZ, 0x1b ;  /* 0x000000406e6e7211 */ /* 0x080fe200078fd8ff */
[----:B-1----:R-:W-:Y:S01]  /*7d20*/  VIADD R109, R64, 0x200 ;  /* 0x00000200406d7836 */ /* 0x002fe20000000000 */
[----:B------:R-:W-:Y:S01]  /*7d30*/  ISETP.GE.AND P2, PT, R72, 0x101, PT ;  /* 0x000001014800780c */ /* 0x000fe20003f46270 */
[----:B------:R-:W-:Y:S01]  /*7d40*/  BSSY.RECONVERGENT B0, `(.L_x_876) ;  /* 0x000000b000007945 */ /* 0x000fe20003800200 */
[----:B------:R-:W-:Y:S02]  /*7d50*/  LEA R110, R110, UR16, 0x2 ;  /* 0x000000106e6e7c11 */ /* 0x000fe4000f8e10ff */
[----:B0-2---:R-:W-:Y:S02]  /*7d60*/  IADD3 R78, PT, PT, R64, 0x180, RZ ;  /* 0x00000180404e7810 */ /* 0x005fe40007ffe0ff */
[----:B------:R-:W-:Y:S02]  /*7d70*/  ISETP.GE.AND P3, PT, R72, 0x181, PT ;  /* 0x000001814800780c */ /* 0x000fe40003f66270 */
[----:B------:R-:W0:Y:S01]  /*7d80*/  LDS R110, [R110+0x2510] ;  /* 0x002510006e6e7984 */ /* 0x000e220000000800 */
[----:B------:R-:W-:-:S02]  /*7d90*/  LEA.HI R78, R78, R64, RZ, 0x1b ;  /* 0x000000404e4e7211 */ /* 0x000fc400078fd8ff */
[----:B------:R-:W-:Y:S02]  /*7da0*/  ISETP.GE.AND P4, PT, R72, 0x201, PT ;  /* 0x000002014800780c */ /* 0x000fe40003f86270 */
[----:B------:R-:W-:Y:S02]  /*7db0*/  LEA.HI R109, R109, R64, RZ, 0x1b ;  /* 0x000000406d6d7211 */ /* 0x000fe400078fd8ff */
[----:B------:R-:W-:Y:S01]  /*7dc0*/  LEA R78, R78, UR16, 0x2 ;  /* 0x000000104e4e7c11 */ /* 0x000fe2000f8e10ff */
[----:B------:R-:W-:Y:S08]  /*7dd0*/  @!P2 BRA `(.L_x_877) ;  /* 0x000000000004a947 */ /* 0x000ff00003800000 */
[----:B0-----:R1:W-:Y:S02]  /*7de0*/  REDG.E.ADD.F32.FTZ.RN.STRONG.GPU desc[UR32][R42.64+0x400], R110 ;  /* 0x0004006e2a0079a6 */ /* 0x0013e4000c12f320 */
.L_x_877:
[----:B------:R-:W-:Y:S05]  /*7df0*/  BSYNC.RECONVERGENT B0 ;  /* 0x0000000000007941 */ /* 0x000fea0003800200 */
.L_x_876:
[----:B------:R-:W2:Y:S01]  /*7e00*/  LDS R78, [R78+0x2710] ;  /* 0x002710004e4e7984 */ /* 0x000ea20000000800 */
[----:B------:R-:W-:Y:S01]  /*7e10*/  BSSY.RECONVERGENT B0, `(.L_x_878) ;  /* 0x0000004000007945 */ /* 0x000fe20003800200 */
[----:B------:R-:W-:-:S03]  /*7e20*/  LEA R109, R109, UR16, 0x2 ;  /* 0x000000106d6d7c11 */ /* 0x000fc6000f8e10ff */
[----:B------:R-:W-:Y:S05]  /*7e30*/  @!P3 BRA `(.L_x_879) ;  /* 0x000000000004b947 */ /* 0x000fea0003800000 */
[----:B--2---:R3:W-:Y:S02]  /*7e40*/  REDG.E.ADD.F32.FTZ.RN.STRONG.GPU desc[UR32][R42.64+0x600], R78 ;  /* 0x0006004e2a0079a6 */ /* 0x0047e4000c12f320 */
.L_x_879:
[----:B------:R-:W-:Y:S05]  /*7e50*/  BSYNC.RECONVERGENT B0 ;  /* 0x0000000000007941 */ /* 0x000fea0003800200 */
.L_x_878:
[----:B------:R-:W4:Y:S01]  /*7e60*/  LDS R109, [R109+0x2910] ;  /* 0x002910006d6d7984 */ /* 0x000f220000000800 */
[----:B------:R-:W-:Y:S01]  /*7e70*/  BSSY.RECONVERGENT B0, `(.L_x_880) ;  /* 0x0000005000007945 */ /* 0x000fe20003800200 */
[C---:B01----:R-:W-:Y:S02]  /*7e80*/  IADD3 R110, PT, PT, R64.reuse, 0x280, RZ ;  /* 0x00000280406e7810 */ /* 0x043fe40007ffe0ff */
[----:B--23--:R-:W-:Y:S01]  /*7e90*/  IADD3 R78, PT, PT, R64, 0x300, RZ ;  /* 0x00000300404e7810 */ /* 0x00cfe20007ffe0ff */
[----:B------:R-:W-:Y:S06]  /*7ea0*/  @!P4 BRA `(.L_x_881) ;  /* 0x000000000004c947 */ /* 0x000fec0003800000 */
[----:B----4-:R0:W-:Y:S02]  /*7eb0*/  REDG.E.ADD.F32.FTZ.RN.STRONG.GPU desc[UR32][R42.64+0x800], R109 ;  /* 0x0008006d2a0079a6 */ /* 0x0101e4000c12f320 */
.L_x_881:
[----:B------:R-:W-:Y:S05]  /*7ec0*/  BSYNC.RECONVERGENT B0 ;  /* 0x0000000000007941 */ /* 0x000fea0003800200 */
.L_x_880:
        /* <DEDUP_REMOVED lines=13> */
.L_x_883:
[----:B------:R-:W-:Y:S05]  /*7fa0*/  BSYNC.RECONVERGENT B0 ;  /* 0x0000000000007941 */ /* 0x000fea0003800200 */
.L_x_882:
[----:B------:R-:W2:Y:S01]  /*7fb0*/  LDS R78, [R78+0x2d10] ;  /* 0x002d10004e4e7984 */ /* 0x000ea20000000800 */
[----:B------:R-:W-:Y:S01]  /*7fc0*/  BSSY.RECONVERGENT B0, `(.L_x_884) ;  /* 0x0000004000007945 */ /* 0x000fe20003800200 */
[----:B------:R-:W-:-:S03]  /*7fd0*/  LEA R109, R109, UR16, 0x2 ;  /* 0x000000106d6d7c11 */ /* 0x000fc6000f8e10ff */
[----:B------:R-:W-:Y:S05]  /*7fe0*/  @!P3 BRA `(.L_x_885) ;  /* 0x000000000004b947 */ /* 0x000fea0003800000 */
[----:B--2---:R3:W-:Y:S02]  /*7ff0*/  REDG.E.ADD.F32.FTZ.RN.STRONG.GPU desc[UR32][R42.64+0xc00], R78 ;  /* 0x000c004e2a0079a6 */ /* 0x0047e4000c12f320 */
.L_x_885:
[----:B------:R-:W-:Y:S05]  /*8000*/  BSYNC.RECONVERGENT B0 ;  /* 0x0000000000007941 */ /* 0x000fea0003800200 */
.L_x_884:
[----:B------:R-:W4:Y:S01]  /*8010*/  LDS R109, [R109+0x2f10] ;  /* 0x002f10006d6d7984 */ /* 0x000f220000000800 */
[----:B------:R-:W-:Y:S01]  /*8020*/  BSSY.RECONVERGENT B0, `(.L_x_886) ;  /* 0x0000005000007945 */ /* 0x000fe20003800200 */
[C---:B01----:R-:W-:Y:S01]  /*8030*/  LOP3.LUT R110, R64.reuse, 0x400, RZ, 0xfc, !PT ;  /* 0x00000400406e7812 */ /* 0x043fe200078efcff */
[----:B--23--:R-:W-:Y:S02]  /*8040*/  VIADD R78, R64, 0x480 ;  /* 0x00000480404e7836 */ /* 0x00cfe40000000000 */
[----:B------:R-:W-:Y:S05]  /*8050*/  @!P4 BRA `(.L_x_887) ;  /* 0x000000000004c947 */ /* 0x000fea0003800000 */
[----:B----4-:R0:W-:Y:S02]  /*8060*/  REDG.E.ADD.F32.FTZ.RN.STRONG.GPU desc[UR32][R42.64+0xe00], R109 ;  /* 0x000e006d2a0079a6 */ /* 0x0101e4000c12f320 */
.L_x_887:
[----:B------:R-:W-:Y:S05]  /*8070*/  BSYNC.RECONVERGENT B0 ;  /* 0x0000000000007941 */ /* 0x000fea0003800200 */
.L_x_886:
        /* <DEDUP_REMOVED lines=13> */
.L_x_889:
[----:B------:R-:W-:Y:S05]  /*8150*/  BSYNC.RECONVERGENT B0 ;  /* 0x0000000000007941 */ /* 0x000fea0003800200 */
.L_x_888:
[----:B------:R-:W2:Y:S01]  /*8160*/  LDS R78, [R78+0x3310] ;  /* 0x003310004e4e7984 */ /* 0x000ea20000000800 */
[----:B------:R-:W-:Y:S01]  /*8170*/  BSSY.RECONVERGENT B0, `(.L_x_890) ;  /* 0x0000005000007945 */ /* 0x000fe20003800200 */
[----:B------:R-:W-:Y:S02]  /*8180*/  LEA R109, R109, UR16, 0x2 ;  /* 0x000000106d6d7c11 */ /* 0x000fe4000f8e10ff */
[----:B01----:R-:W-:Y:S01]  /*8190*/  IADD3 R110, PT, PT, R64, 0x580, RZ ;  /* 0x00000580406e7810 */ /* 0x003fe20007ffe0ff */
[----:B------:R-:W-:Y:S06]  /*81a0*/  @!P3 BRA `(.L_x_891) ;  /* 0x000000000004b947 */ /* 0x000fec0003800000 */
[----:B--2---:R0:W-:Y:S02]  /*81b0*/  REDG.E.ADD.F32.FTZ.RN.STRONG.GPU desc[UR32][R42.64+0x1200], R78 ;  /* 0x0012004e2a0079a6 */ /* 0x0041e4000c12f320 */
.L_x_891:
[----:B------:R-:W-:Y:S05]  /*81c0*/  BSYNC.RECONVERGENT B0 ;  /* 0x0000000000007941 */ /* 0x000fea0003800200 */
.L_x_890:
[----:B------:R-:W1:Y:S01]  /*81d0*/  LDS R109, [R109+0x3510] ;  /* 0x003510006d6d7984 */ /* 0x000e620000000800 */
[----:B------:R-:W-:Y:S01]  /*81e0*/  BSSY.RECONVERGENT B0, `(.L_x_892) ;  /* 0x0000005000007945 */ /* 0x000fe20003800200 */
[----:B0-2---:R-:W-:Y:S02]  /*81f0*/  LEA.HI R78, R110, R64, RZ, 0x1b ;  /* 0x000000406e4e7211 */ /* 0x005fe400078fd8ff */
[----:B------:R-:W-:Y:S01]  /*8200*/  IADD3 R110, PT, PT, R64, 0x600, RZ ;  /* 0x00000600406e7810 */ /* 0x000fe20007ffe0ff */
[----:B------:R-:W-:Y:S06]  /*8210*/  @!P4 BRA `(.L_x_893) ;  /* 0x000000000004c947 */ /* 0x000fec0003800000 */
[----:B-1----:R0:W-:Y:S02]  /*8220*/  REDG.E.ADD.F32.FTZ.RN.STRONG.GPU desc[UR32][R42.64+0x1400], R109 ;  /* 0x0014006d2a0079a6 */ /* 0x0021e4000c12f320 */
.L_x_893:
[----:B------:R-:W-:Y:S05]  /*8230*/  BSYNC.RECONVERGENT B0 ;  /* 0x0000000000007941 */ /* 0x000fea0003800200 */
.L_x_892:
[----:B------:R-:W-:Y:S01]  /*8240*/  LEA R78, R78, UR16, 0x2 ;  /* 0x000000104e4e7c11 */ /* 0x000fe2000f8e10ff */
[----:B------:R-:W-:Y:S01]  /*8250*/  BSSY.RECONVERGENT B0, `(.L_x_894) ;  /* 0x000000b000007945 */ /* 0x000fe20003800200 */
[----:B------:R-:W-:Y:S02]  /*8260*/  ISETP.GE.AND P6, PT, R72, 0x581, PT ;  /* 0x000005814800780c */ /* 0x000fe40003fc6270 */
        /* <DEDUP_REMOVED lines=9> */
.L_x_895:
[----:B------:R-:W-:Y:S05]  /*8300*/  BSYNC.RECONVERGENT B0 ;  /* 0x0000000000007941 */ /* 0x000fea0003800200 */
.L_x_894:
[----:B------:R-:W-:Y:S01]  /*8310*/  LEA R109, R109, UR16, 0x2 ;  /* 0x000000106d6d7c11 */ /* 0x000fe2000f8e10ff */
[----:B------:R-:W-:Y:S01]  /*8320*/  BSSY.RECONVERGENT B0, `(.L_x_896) ;  /* 0x0000009000007945 */ /* 0x000fe20003800200 */
[----:B01----:R-:W-:Y:S02]  /*8330*/  IADD3 R78, PT, PT, R64, 0x700, RZ ;  /* 0x00000700404e7810 */ /* 0x003fe40007ffe0ff */
[-C--:B------:R-:W-:Y:S02]  /*8340*/  LEA.HI R72, R110, R64.reuse, RZ, 0x1b ;  /* 0x000000406e487211 */ /* 0x080fe400078fd8ff */
[----:B------:R-:W0:Y:S01]  /*8350*/  LDS R109, [R109+0x3910] ;  /* 0x003910006d6d7984 */ /* 0x000e220000000800 */
[----:B------:R-:W-:Y:S02]  /*8360*/  LEA.HI R78, R78, R64, RZ, 0x1b ;  /* 0x000000404e4e7211 */ /* 0x000fe400078fd8ff */
[----:B------:R-:W-:Y:S02]  /*8370*/  LEA R72, R72, UR16, 0x2 ;  /* 0x0000001048487c11 */ /* 0x000fe4000f8e10ff */
[----:B------:R-:W-:Y:S01]  /*8380*/  IADD3 R110, PT, PT, R64, 0x780, RZ ;  /* 0x00000780406e7810 */ /* 0x000fe20007ffe0ff */
[----:B------:R-:W-:Y:S06]  /*8390*/  @!P2 BRA `(.L_x_897) ;  /* 0x000000000004a947 */ /* 0x000fec0003800000 */
[----:B0-----:R1:W-:Y:S02]  /*83a0*/  REDG.E.ADD.F32.FTZ.RN.STRONG.GPU desc[UR32][R42.64+0x1800], R109 ;  /* 0x0018006d2a0079a6 */ /* 0x0013e4000c12f320 */
.L_x_897:
[----:B------:R-:W-:Y:S05]  /*83b0*/  BSYNC.RECONVERGENT B0 ;  /* 0x0000000000007941 */ /* 0x000fea0003800200 */
.L_x_896:
[----:B------:R-:W2:Y:S01]  /*83c0*/  LDS R72, [R72+0x3b10] ;  /* 0x003b100048487984 */ /* 0x000ea20000000800 */
[----:B------:R-:W-:Y:S01]  /*83d0*/  BSSY.RECONVERGENT B0, `(.L_x_898) ;  /* 0x0000005000007945 */ /* 0x000fe20003800200 */
[----:B01----:R-:W-:Y:S02]  /*83e0*/  LEA.HI R109, R110, R64, RZ, 0x1b ;  /* 0x000000406e6d7211 */ /* 0x003fe400078fd8ff */
[----:B------:R-:W-:Y:S01]  /*83f0*/  LEA R78, R78, UR16, 0x2 ;  /* 0x000000104e4e7c11 */ /* 0x000fe2000f8e10ff */
[----:B------:R-:W-:Y:S06]  /*8400*/  @!P3 BRA `(.L_x_899) ;  /* 0x000000000004b947 */ /* 0x000fec0003800000 */
[----:B--2---:R0:W-:Y:S02]  /*8410*/  REDG.E.ADD.F32.FTZ.RN.STRONG.GPU desc[UR32][R42.64+0x1a00], R72 ;  /* 0x001a00482a0079a6 */ /* 0x0041e4000c12f320 */
.L_x_899:
[----:B------:R-:W-:Y:S05]  /*8420*/  BSYNC.RECONVERGENT B0 ;  /* 0x0000000000007941 */ /* 0x000fea0003800200 */
.L_x_898:
[----:B------:R-:W1:Y:S01]  /*8430*/  LDS R78, [R78+0x3d10] ;  /* 0x003d10004e4e7984 */ /* 0x000e620000000800 */
[----:B------:R-:W-:Y:S01]  /*8440*/  BSSY.RECONVERGENT B0, `(.L_x_900) ;  /* 0x0000004000007945 */ /* 0x000fe20003800200 */
[----:B------:R-:W-:-:S03]  /*8450*/  LEA R109, R109, UR16, 0x2 ;  /* 0x000000106d6d7c11 */ /* 0x000fc6000f8e10ff */
[----:B------:R-:W-:Y:S05]  /*8460*/  @!P4 BRA `(.L_x_901) ;  /* 0x000000000004c947 */ /* 0x000fea0003800000 */
[----:B-1----:R3:W-:Y:S02]  /*8470*/  REDG.E.ADD.F32.FTZ.RN.STRONG.GPU desc[UR32][R42.64+0x1c00], R78 ;  /* 0x001c004e2a0079a6 */ /* 0x0027e4000c12f320 */
.L_x_901:
[----:B------:R-:W-:Y:S05]  /*8480*/  BSYNC.RECONVERGENT B0 ;  /* 0x0000000000007941 */ /* 0x000fea0003800200 */
.L_x_900:
[----:B------:R-:W4:Y:S01]  /*8490*/  LDS R109, [R109+0x3f10] ;  /* 0x003f10006d6d7984 */ /* 0x000f220000000800 */
[----:B------:R-:W-:Y:S04]  /*84a0*/  BSSY.RECONVERGENT B0, `(.L_x_902) ;  /* 0x0000003000007945 */ /* 0x000fe80003800200 */
[----:B------:R-:W-:Y:S05]  /*84b0*/  @!P5 BRA `(.L_x_903) ;  /* 0x000000000004d947 */ /* 0x000fea0003800000 */
[----:B----4-:R4:W-:Y:S02]  /*84c0*/  REDG.E.ADD.F32.FTZ.RN.STRONG.GPU desc[UR32][R42.64+0x1e00], R109 ;  /* 0x001e006d2a0079a6 */ /* 0x0109e4000c12f320 */
.L_x_903:
[----:B------:R-:W-:Y:S05]  /*84d0*/  BSYNC.RECONVERGENT B0 ;  /* 0x0000000000007941 */ /* 0x000fea0003800200 */
.L_x_902:
[----:B----4-:R-:W4:Y:S04]  /*84e0*/  LDL.LU R109, [R1+0x40] ;  /* 0x00004000016d7983 */ /* 0x010f280000300800 */
[----:B------:R-:W5:Y:S04]  /*84f0*/  LDL.LU R112, [R1+0x44] ;  /* 0x0000440001707983 */ /* 0x000f680000300800 */
[----:B------:R-:W5:Y:S04]  /*8500*/  LDL.LU R111, [R1+0x48] ;  /* 0x00004800016f7983 */ /* 0x000f680000300800 */
[----:B-1-3--:R-:W3:Y:S01]  /*8510*/  LDL.LU R78, [R1+0x4c] ;  /* 0x00004c00014e7983 */ /* 0x00aee20000300800 */
[----:B------:R-:W-:-:S03]  /*8520*/  FMUL.FTZ R65, R94, R65 ;  /* 0x000000415e417220 */ /* 0x000fc60000410000 */
[----:B------:R-:W3:Y:S01]  /*8530*/  LDL.LU R110, [R1+0x50] ;  /* 0x00005000016e7983 */ /* 0x000ee20000300800 */
[----:B------:R-:W-:Y:S01]  /*8540*/  FFMA.FTZ R41, R28, R91, R41 ;  /* 0x0000005b1c297223 */ /* 0x000fe20000010029 */
[----:B0-2---:R-:W0:Y:S02]  /*8550*/  S2R R72, SR_LANEID ;  /* 0x0000000000487919 */ /* 0x005e240000000000 */
[----:B------:R-:W1:Y:S04]  /*8560*/  SHFL.DOWN PT, R43, R152, 0x1, 0x1f ;  /* 0x08201f00982b7f89 */ /* 0x000e6800000e0000 */
[----:B------:R-:W2:Y:S01]  /*8570*/  SHFL.DOWN PT, R42, R79, 0x1, 0x1f ;  /* 0x08201f004f2a7f89 */ /* 0x000ea200000e0000 */
        /* <DEDUP_REMOVED lines=16> */
[----:B----4-:R-:W-:Y:S01]  /*8680*/  FFMA.FTZ R109, R2, R91, R109 ;  /* 0x0000005b026d7223 */ /* 0x010fe2000001006d */
[----:B------:R-:W-:Y:S01]  /*8690*/  FMUL.FTZ R70, R99, R70 ;  /* 0x0000004663467220 */ /* 0x000fe20000410000 */
[----:B------:R-:W-:Y:S01]  /*86a0*/  FMUL.FTZ R86, R127, R86 ;  /* 0x000000567f567220 */ /* 0x000fe20000410000 */
[----:B------:R-:W-:Y:S01]  /*86b0*/  FMUL.FTZ R102, R102, R73 ;  /* 0x0000004966667220 */ /* 0x000fe20000410000 */
[----:B-----5:R-:W-:Y:S01]  /*86c0*/  FFMA.FTZ R112, R3, R92, R112 ;  /* 0x0000005c03707223 */ /* 0x020fe20000010070 */
[----:B------:R1:W-:Y:S01]  /*86d0*/  STL [R1+0x40], R109 ;  /* 0x0000406d01007387 */ /* 0x0003e20000100800 */
[----:B------:R-:W-:-:S03]  /*86e0*/  FFMA.FTZ R111, R4, R93, R111 ;  /* 0x0000005d046f7223 */ /* 0x000fc6000001006f */
[----:B------:R-:W2:Y:S01]  /*86f0*/  SHFL.DOWN PT, R42, R79, 0x4, 0x1f ;  /* 0x08801f004f2a7f89 */ /* 0x000ea200000e0000 */
[----:B---3--:R-:W-:-:S03]  /*8700*/  FFMA.FTZ R78, R5, R65, R78 ;  /* 0x00000041054e7223 */ /* 0x008fc6000001004e */
[----:B-1----:R-:W3:Y:S01]  /*8710*/  LDL.LU R109, [R1+0x54] ;  /* 0x00005400016d7983 */ /* 0x002ee20000300800 */
[----:B------:R-:W-:-:S03]  /*8720*/  FMUL.FTZ R89, R132, R89 ;  /* 0x0000005984597220 */ /* 0x000fc60000410000 */
[----:B------:R-:W4:Y:S01]  /*8730*/  LDL.LU R94, [R1+0x58] ;  /* 0x00005800015e7983 */ /* 0x000f220000300800 */
[----:B0-----:R-:W-:Y:S01]  /*8740*/  @!P2 FADD.FTZ R152, R152, R43 ;  /* 0x0000002b9898a221 */ /* 0x001fe20000010000 */
[----:B------:R-:W-:Y:S01]  /*8750*/  FADD.FTZ R27, R41, R27 ;  /* 0x0000001b291b7221 */ /* 0x000fe20000010000 */
[----:B------:R-:W-:Y:S01]  /*8760*/  FFMA.FTZ R133, R29, R92, R133 ;  /* 0x0000005c1d857223 */ /* 0x000fe20000010085 */
[----:B------:R-:W-:Y:S04]  /*8770*/  STL [R1+0x44], R112 ;  /* 0x0000447001007387 */ /* 0x000fe80000100800 */
[----:B------:R-:W5:Y:S04]  /*8780*/  LDL.LU R91, [R1+0x5c] ;  /* 0x00005c00015b7983 */ /* 0x000f680000300800 */
[----:B------:R-:W-:Y:S01]  /*8790*/  STL [R1+0x48], R111 ;  /* 0x0000486f01007387 */ /* 0x000fe20000100800 */
[-C--:B------:R-:W-:Y:S01]  /*87a0*/  FFMA.FTZ R110, R6, R66.reuse, R110 ;  /* 0x00000042066e7223 */ /* 0x080fe2000001006e */
[----:B------:R-:W-:Y:S01]  /*87b0*/  FFMA.FTZ R82, R31, R65, R82 ;  /* 0x000000411f527223 */ /* 0x000fe20000010052 */
[----:B------:R-:W-:Y:S01]  /*87c0*/  FFMA.FTZ R83, R32, R66, R83 ;  /* 0x0000004220537223 */ /* 0x000fe20000010053 */
[----:B------:R0:W-:Y:S01]  /*87d0*/  STL [R1+0x4c], R78 ;  /* 0x00004c4e01007387 */ /* 0x0001e20000100800 */
[----:B------:R-:W-:Y:S01]  /*87e0*/  FFMA.FTZ R86, R35, R69, R86 ;  /* 0x0000004523567223 */ /* 0x000fe20000010056 */
[----:B--2---:R-:W-:-:S02]  /*87f0*/  @!P2 FADD.FTZ R79, R79, R42 ;  /* 0x0000002a4f4fa221 */ /* 0x004fc40000010000 */
[----:B0-----:R-:W2:Y:S04]  /*8800*/  LDL.LU R78, [R1+0x60] ;  /* 0x00006000014e7983 */ /* 0x001ea80000300800 */
[----:B------:R-:W2:Y:S01]  /*8810*/  LDL.LU R65, [R1+0x64] ;  /* 0x0000640001417983 */ /* 0x000ea20000300800 */
[----:B------:R-:W-:-:S03]  /*8820*/  FADD.FTZ R160, R83, R160 ;  /* 0x000000a053a07221 */ /* 0x000fc60000010000 */
[----:B------:R-:W-:Y:S01]  /*8830*/  STL [R1+0x50], R110 ;  /* 0x0000506e01007387 */ /* 0x000fe20000100800 */
[----:B------:R-:W-:-:S03]  /*8840*/  FADD.FTZ R161, R82, R161 ;  /* 0x000000a152a17221 */ /* 0x000fc60000010000 */
[----:B------:R-:W2:Y:S01]  /*8850*/  LDL.LU R43, [R1+0x68] ;  /* 0x00006800012b7983 */ /* 0x000ea20000300800 */
[----:B---3--:R-:W-:Y:S01]  /*8860*/  FFMA.FTZ R109, R7, R67, R109 ;  /* 0x00000043076d7223 */ /* 0x008fe2000001006d */
[----:B----4-:R-:W-:-:S04]  /*8870*/  FFMA.FTZ R94, R8, R68, R94 ;  /* 0x00000044085e7223 */ /* 0x010fc8000001005e */
[----:B------:R-:W-:Y:S04]  /*8880*/  STL [R1+0x54], R109 ;  /* 0x0000546d01007387 */ /* 0x000fe80000100800 */
[----:B------:R-:W-:Y:S01]  /*8890*/  STL [R1+0x58], R94 ;  /* 0x0000585e01007387 */ /* 0x000fe20000100800 */
[----:B-----5:R-:W-:-:S03]  /*88a0*/  FFMA.FTZ R91, R9, R69, R91 ;  /* 0x00000045095b7223 */ /* 0x020fc6000001005b */
[----:B------:R-:W3:Y:S04]  /*88b0*/  LDL.LU R83, [R1+0x6c] ;  /* 0x00006c0001537983 */ /* 0x000ee80000300800 */
[----:B------:R-:W4:Y:S04]  /*88c0*/  LDL.LU R82, [R1+0x70] ;  /* 0x0000700001527983 */ /* 0x000f280000300800 */
[----:B------:R-:W-:Y:S01]  /*88d0*/  STL [R1+0x5c], R91 ;  /* 0x00005c5b01007387 */ /* 0x000fe20000100800 */
[----:B--2---:R-:W-:-:S05]  /*88e0*/  FFMA.FTZ R78, R10, R70, R78 ;  /* 0x000000460a4e7223 */ /* 0x004fca000001004e */
[----:B------:R0:W-:Y:S04]  /*88f0*/  STL [R1+0x60], R78 ;  /* 0x0000604e01007387 */ /* 0x0001e80000100800 */
[----:B0-----:R-:W2:Y:S04]  /*8900*/  LDL.LU R78, [R1+0x74] ;  /* 0x00007400014e7983 */ /* 0x001ea80000300800 */
[----:B------:R-:W5:Y:S04]  /*8910*/  LDL.LU R73, [R1+0x78] ;  /* 0x0000780001497983 */ /* 0x000f680000300800 */
[----:B------:R-:W5:Y:S04]  /*8920*/  LDL.LU R69, [R1+0x7c] ;  /* 0x00007c0001457983 */ /* 0x000f680000300800 */
[----:B------:R-:W0:Y:S04]  /*8930*/  SHFL.DOWN PT, R41, R79, 0x8, 0x1f ;  /* 0x09001f004f297f89 */ /* 0x000e2800000e0000 */
[----:B------:R-:W1:Y:S01]  /*8940*/  SHFL.DOWN PT, R42, R152, 0x8, 0x1f ;  /* 0x09001f00982a7f89 */ /* 0x000e6200000e0000 */
[----:B------:R-:W-:Y:S01]  /*8950*/  ISETP.GT.AND P2, PT, R72, 0x17, PT ;  /* 0x000000174800780c */ /* 0x000fe20003f44270 */
[----:B------:R-:W-:Y:S01]  /*8960*/  FMUL.FTZ R84, R129, R84 ;  /* 0x0000005481547220 */ /* 0x000fe20000410000 */
[----:B------:R-:W-:Y:S01]  /*8970*/  FMUL.FTZ R71, R100, R71 ;  /* 0x0000004764477220 */ /* 0x000fe20000410000 */
[----:B------:R-:W-:-:S02]  /*8980*/  FMUL.FTZ R101, R101, R113 ;  /* 0x0000007165657220 */ /* 0x000fc40000410000 */
        /* <DEDUP_REMOVED lines=10> */
[----:B------:R-:W-:Y:S01]  /*8a30*/  ISETP.NE.AND P2, PT, R72, RZ, PT ;  /* 0x000000ff4800720c */ /* 0x000fe20003f45270 */
[----:B------:R-:W-:Y:S02]  /*8a40*/  FMUL.FTZ R106, R106, R77 ;  /* 0x0000004d6a6a7220 */ /* 0x000fe40000410000 */
[----:B------:R-:W-:Y:S04]  /*8a50*/  STL [R1+0x64], R65 ;  /* 0x0000644101007387 */ /* 0x000fe80000100800 */
[----:B------:R0:W-:Y:S01]  /*8a60*/  STL [R1+0x68], R43 ;  /* 0x0000682b01007387 */ /* 0x0001e20000100800 */
[----:B------:R-:W-:Y:S01]  /*8a70*/  FMUL.FTZ R85, R128, R85 ;  /* 0x0000005580557220 */ /* 0x000fe20000410000 */
[----:B------:R-:W-:Y:S01]  /*8a80*/  FMUL.FTZ R41, R124, R90 ;  /* 0x0000005a7c297220 */ /* 0x000fe20000410000 */
[----:B------:R-:W-:-:S02]  /*8a90*/  FMUL.FTZ R42, R123, R107 ;  /* 0x0000006b7b2a7220 */ /* 0x000fc40000410000 */
[----:B------:R-:W-:Y:S01]  /*8aa0*/  FFMA.FTZ R85, R34, R68, R85 ;  /* 0x0000004422557223 */ /* 0x000fe20000010055 */
[----:B------:R-:W-:Y:S01]  /*8ab0*/  FFMA.FTZ R68, R38, R101, R41 ;  /* 0x0000006526447223 */ /* 0x000fe20000010029 */
[----:B------:R-:W-:Y:S01]  /*8ac0*/  FMUL.FTZ R41, R122, R108 ;  /* 0x0000006c7a297220 */ /* 0x000fe20000410000 */
[----:B0-----:R-:W-:Y:S02]  /*8ad0*/  @!P2 SHF.R.U32.HI R43, RZ, 0x2, R64 ;  /* 0x00000002ff2ba819 */ /* 0x001fe40000011640 */
[----:B------:R-:W-:Y:S01]  /*8ae0*/  FADD.FTZ R23, R68, R23 ;  /* 0x0000001744177221 */ /* 0x000fe20000010000 */
[----:B------:R-:W-:Y:S01]  /*8af0*/  FFMA.FTZ R68, R44, R103, R41 ;  /* 0x000000672c447223 */ /* 0x000fe20000010029 */
[----:B------:R-:W-:Y:S01]  /*8b00*/  @!P2 LOP3.LUT R65, R43, 0xf8, RZ, 0xc0, !PT ;  /* 0x000000f82b41a812 */ /* 0x000fe200078ec0ff */
[----:B------:R-:W-:Y:S01]  /*8b10*/  FFMA.FTZ R43, R39, R102, R42 ;  /* 0x00000066272b7223 */ /* 0x000fe2000001002a */
[----:B------:R-:W-:Y:S01]  /*8b20*/  FMUL.FTZ R42, R119, R81 ;  /* 0x00000051772a7220 */ /* 0x000fe20000410000 */
[----:B------:R-:W-:Y:S01]  /*8b30*/  FADD.FTZ R66, R79, R66 ;  /* 0x000000424f427221 */ /* 0x000fe20000010000 */
[----:B-1----:R-:W-:Y:S01]  /*8b40*/  FADD.FTZ R67, R152, R67 ;  /* 0x0000004398437221 */ /* 0x002fe20000010000 */
[----:B------:R-:W-:Y:S01]  /*8b50*/  FMUL.FTZ R41, R120, R80 ;  /* 0x0000005078297220 */ /* 0x000fe20000410000 */
[----:B------:R-:W-:Y:S01]  /*8b60*/  FMUL.FTZ R87, R126, R87 ;  /* 0x000000577e577220 */ /* 0x000fe20000410000 */
[----:B------:R-:W-:Y:S01]  /*8b70*/  FMUL.FTZ R88, R125, R88 ;  /* 0x000000587d587220 */ /* 0x000fe20000410000 */
[----:B------:R-:W-:Y:S01]  /*8b80*/  FMUL.FTZ R40, R121, R40 ;  /* 0x0000002879287220 */ /* 0x000fe20000410000 */
[----:B------:R-:W-:Y:S01]  /*8b90*/  FADD.FTZ R22, R43, R22 ;  /* 0x000000162b167221 */ /* 0x000fe20000010000 */
[----:B------:R-:W-:Y:S01]  /*8ba0*/  FFMA.FTZ R43, R45, R104, R42 ;  /* 0x000000682d2b7223 */ /* 0x000fe2000001002a */
[----:B------:R-:W-:Y:S01]  /*8bb0*/  FFMA.FTZ R42, R46, R105, R41 ;  /* 0x000000692e2a7223 */ /* 0x000fe20000010029 */
[----:B------:R-:W-:Y:S01]  /*8bc0*/  FFMA.FTZ R89, R30, R93, R89 ;  /* 0x0000005d1e597223 */ /* 0x000fe20000010059 */
[----:B------:R-:W-:Y:S01]  /*8bd0*/  FFMA.FTZ R70, R36, R70, R87 ;  /* 0x0000004624467223 */ /* 0x000fe20000010057 */
[----:B------:R-:W-:Y:S01]  /*8be0*/  FFMA.FTZ R71, R37, R71, R88 ;  /* 0x0000004725477223 */ /* 0x000fe20000010058 */
[----:B------:R0:W-:Y:S01]  /*8bf0*/  @!P2 STS.64 [R65+UR16+0x4218], R66 ;  /* 0x004218424100a988 */ /* 0x0001e20008000a10 */
        /* <DEDUP_REMOVED lines=13> */
[----:B---3--:R-:W-:Y:S01]  /*8cd0*/  FFMA.FTZ R83, R13, R102, R83 ;  /* 0x000000660d537223 */ /* 0x008fe20000010053 */
[----:B----4-:R-:W-:-:S04]  /*8ce0*/  FFMA.FTZ R82, R14, R103, R82 ;  /* 0x000000670e527223 */ /* 0x010fc80000010052 */
[----:B------:R0:W-:Y:S04]  /*8cf0*/  STL [R1+0x6c], R83 ;  /* 0x00006c5301007387 */ /* 0x0001e80000100800 */
[----:B------:R0:W-:Y:S01]  /*8d00*/  STL [R1+0x70], R82 ;  /* 0x0000705201007387 */ /* 0x0001e20000100800 */
[----:B--2---:R-:W-:Y:S01]  /*8d10*/  FFMA.FTZ R78, R15, R104, R78 ;  /* 0x000000680f4e7223 */ /* 0x004fe2000001004e */
[----:B-----5:R-:W-:-:S04]  /*8d20*/  FFMA.FTZ R73, R16, R105, R73 ;  /* 0x0000006910497223 */ /* 0x020fc80000010049 */
[----:B------:R0:W-:Y:S01]  /*8d30*/  STL [R1+0x74], R78 ;  /* 0x0000744e01007387 */ /* 0x0001e20000100800 */
[----:B------:R-:W-:-:S03]  /*8d40*/  FFMA.FTZ R69, R17, R106, R69 ;  /* 0x0000006a11457223 */ /* 0x000fc60000010045 */
[----:B------:R0:W-:Y:S04]  /*8d50*/  STL [R1+0x78], R73 ;  /* 0x0000784901007387 */ /* 0x0001e80000100800 */
[----:B------:R0:W-:Y:S01]  /*8d60*/  STL [R1+0x7c], R69 ;  /* 0x00007c4501007387 */ /* 0x0001e20000100800 */
[----:B------:R-:W-:Y:S06]  /*8d70*/  BAR.SYNC.DEFER_BLOCKING 0x0 ;  /* 0x0000000000007b1d */ /* 0x000fec0000010000 */
[----:B------:R-:W-:Y:S05]  /*8d80*/  @P0 BRA `(.L_x_905) ;  /* 0x0000000000500947 */ /* 0x000fea0003800000 */
[----:B------:R-:W-:Y:S01]  /*8d90*/  UISETP.NE.AND UP0, UPT, UR20, UR50, UPT ;  /* 0x000000321400728c */ /* 0x000fe2000bf05270 */
[----:B------:R-:W1:Y:S01]  /*8da0*/  LDS.128 R40, [UR16+0x4220] ;  /* 0x00422010ff287984 */ /* 0x000e620008000c00 */
[----:B------:R-:W-:Y:S01]  /*8db0*/  ULEA UR14, UR8, UR16, 0x2 ;  /* 0x00000010080e7291 */ /* 0x000fe2000f8e10ff */
[----:B------:R-:W-:Y:S02]  /*8dc0*/  ISETP.GT.AND P2, PT, R72, 0xf, PT ;  /* 0x0000000f4800780c */ /* 0x000fe40003f44270 */
[----:B0-----:R-:W0:Y:S01]  /*8dd0*/  LDS.64 R68, [UR16+0x4230] ;  /* 0x00423010ff447984 */ /* 0x001e220008000a00 */
[----:B------:R-:W-:Y:S02]  /*8de0*/  PLOP3.LUT P3, PT, PT, PT, UP0, 0x80, 0x8 ;  /* 0x000000000008781c */ /* 0x000fe40003f6f008 */
[----:B------:R-:W-:Y:S02]  /*8df0*/  FSEL R152, R152, R67, P2 ;  /* 0x0000004398987208 */ /* 0x000fe40001000000 */
[----:B------:R-:W-:-:S09]  /*8e00*/  FSEL R79, R79, R66, P2 ;  /* 0x000000424f4f7208 */ /* 0x000fd20001000000 */
[----:B------:R-:W2:Y:S04]  /*8e10*/  @P3 LDS R70, [UR14+0x6260] ;  /* 0x0062600eff463984 */ /* 0x000ea80008000800 */
[----:B------:R-:W3:Y:S01]  /*8e20*/  @P3 LDS R65, [UR14+0x5e60] ;  /* 0x005e600eff413984 */ /* 0x000ee20008000800 */
[----:B-1----:R-:W-:Y:S01]  /*8e30*/  FADD.FTZ R152, R41, R152 ;  /* 0x0000009829987221 */ /* 0x002fe20000010000 */
[----:B------:R-:W-:-:S03]  /*8e40*/  FADD.FTZ R79, R40, R79 ;  /* 0x0000004f284f7221 */ /* 0x000fc60000010000 */
[----:B------:R-:W-:Y:S01]  /*8e50*/  FADD.FTZ R152, R43, R152 ;  /* 0x000000982b987221 */ /* 0x000fe20000010000 */
[----:B------:R-:W-:-:S03]  /*8e60*/  FADD.FTZ R79, R42, R79 ;  /* 0x0000004f2a4f7221 */ /* 0x000fc60000010000 */
[----:B0-----:R-:W-:Y:S01]  /*8e70*/  FADD.FTZ R69, R152, R69 ;  /* 0x0000004598457221 */ /* 0x001fe20000010000 */
[----:B------:R-:W-:-:S03]  /*8e80*/  FADD.FTZ R68, R79, R68 ;  /* 0x000000444f447221 */ /* 0x000fc60000010000 */
[----:B--2---:R-:W-:Y:S01]  /*8e90*/  @P3 FADD.FTZ R69, R69, R70 ;  /* 0x0000004645453221 */ /* 0x004fe20000010000 */
[----:B---3--:R-:W-:-:S04]  /*8ea0*/  @P3 FADD.FTZ R68, R68, R65 ;  /* 0x0000004144443221 */ /* 0x008fc80000010000 */
[----:B------:R1:W-:Y:S04]  /*8eb0*/  STS [UR14+0x6260], R69 ;  /* 0x00626045ff007988 */ /* 0x0003e8000800080e */
[----:B------:R1:W-:Y:S02]  /*8ec0*/  STS [UR14+0x5e60], R68 ;  /* 0x005e6044ff007988 */ /* 0x0003e4000800080e */
.L_x_905:
[----:B------:R-:W-:Y:S05]  /*8ed0*/  BSYNC.RECONVERGENT B0 ;  /* 0x0000000000007941 */ /* 0x000fea0003800200 */
.L_x_904:
[----:B------:R-:W-:-:S04]  /*8ee0*/  UIADD3 UR8, UPT, UPT, UR8, 0x1, URZ ;  /* 0x0000000108087890 */ /* 0x000fc8000fffe0ff */
[----:B------:R-:W-:-:S09]  /*8ef0*/  UISETP.GE.AND UP0, UPT, UR8, UR51, UPT ;  /* 0x000000330800728c */ /* 0x000fd2000bf06270 */
[----:B------:R-:W-:Y:S05]  /*8f00*/  BRA.U !UP0, `(.L_x_906) ;  /* 0xffffffc108007547 */ /* 0x000fea000b83ffff */
.L_x_861:
[----:B------:R-:W2:Y:S01]  /*8f10*/  LDL.LU R77, [R1+0x7c] ;  /* 0x00007c00014d7983 */ /* 0x000ea20000300800 */
[----:B------:R-:W-:Y:S01]  /*8f20*/  UIMAD UR31, UR20, -0x800, UR31 ;  /* 0xfffff800141f78a4 */ /* 0x000fe2000f8e021f */
[----:B------:R-:W3:Y:S02]  /*8f30*/  LDCU.64 UR14, c[0x0][0x4f8] ;  /* 0x00009f00ff0e77ac */ /* 0x000ee40008000a00 */
[----:B------:R-:W4:Y:S01]  /*8f40*/  LDL.LU R75, [R1+0x78] ;  /* 0x00007800014b7983 */ /* 0x000f220000300800 */
[----:B------:R-:W5:Y:S03]  /*8f50*/  LDCU.64 UR18, c[0x0][0x500] ;  /* 0x0000a000ff1277ac */ /* 0x000f660008000a00 */
[----:B------:R-:W3:Y:S04]  /*8f60*/  LDL.LU R41, [R1+0x40] ;  /* 0x0000400001297983 */ /* 0x000ee80000300800 */
[----:B-1----:R-:W5:Y:S04]  /*8f70*/  LDL.LU R43, [R1+0x44] ;  /* 0x00004400012b7983 */ /* 0x002f680000300800 */
[----:B------:R-:W2:Y:S04]  /*8f80*/  LDL.LU R74, [R1+0x48] ;  /* 0x00004800014a7983 */ /* 0x000ea80000300800 */
[----:B0-----:R-:W4:Y:S04]  /*8f90*/  LDL.LU R73, [R1+0x4c] ;  /* 0x00004c0001497983 */ /* 0x001f280000300800 */
[----:B------:R-:W3:Y:S04]  /*8fa0*/  LDL.LU R72, [R1+0x50] ;  /* 0x0000500001487983 */ /* 0x000ee80000300800 */
        /* <DEDUP_REMOVED lines=11> */
[----:B------:R-:W-:Y:S01]  /*9060*/  UIADD3 UR31, UPT, UPT, UR31, 0x800, URZ ;  /* 0x000008001f1f7890 */ /* 0x000fe2000fffe0ff */
[----:B------:R-:W-:Y:S06]  /*9070*/  BAR.SYNC.DEFER_BLOCKING 0x0 ;  /* 0x0000000000007b1d */ /* 0x000fec0000010000 */
        /* <DEDUP_REMOVED lines=16> */
[----:B--2---:R-:W-:Y:S01]  /*9180*/  MOV R96, R74 ;  /* 0x0000004a00607202 */ /* 0x004fe20000000f00 */
[----:B----4-:R-:W-:Y:S01]  /*9190*/  IMAD.MOV.U32 R97, RZ, RZ, R73 ;  /* 0x000000ffff617224 */ /* 0x010fe200078e0049 */
[----:B---3--:R-:W-:-:S02]  /*91a0*/  MOV R98, R72 ;  /* 0x0000004800627202 */ /* 0x008fc40000000f00 */
[----:B-----5:R-:W-:Y:S02]  /*91b0*/  MOV R99, R71 ;  /* 0x0000004700637202 */ /* 0x020fe40000000f00 */
[----:B------:R-:W-:Y:S01]  /*91c0*/  MOV R100, R70 ;  /* 0x0000004600647202 */ /* 0x000fe20000000f00 */
[----:B------:R-:W-:Y:S01]  /*91d0*/  IMAD.MOV.U32 R101, RZ, RZ, R69 ;  /* 0x000000ffff657224 */ /* 0x000fe200078e0045 */
[----:B------:R-:W-:Y:S02]  /*91e0*/  MOV R102, R68 ;  /* 0x0000004400667202 */ /* 0x000fe40000000f00 */
[----:B------:R-:W-:Y:S02]  /*91f0*/  MOV R103, R67 ;  /* 0x0000004300677202 */ /* 0x000fe40000000f00 */
[----:B------:R-:W-:Y:S01]  /*9200*/  MOV R104, R66 ;  /* 0x0000004200687202 */ /* 0x000fe20000000f00 */
[----:B------:R-:W-:Y:S01]  /*9210*/  IMAD.MOV.U32 R105, RZ, RZ, R65 ;  /* 0x000000ffff697224 */ /* 0x000fe200078e0041 */
[----:B------:R-:W-:-:S02]  /*9220*/  MOV R106, R42 ;  /* 0x0000002a006a7202 */ /* 0x000fc40000000f00 */
        /* <DEDUP_REMOVED lines=41> */
[----:B------:R-:W-:Y:S02]  /*94c0*/  LOP3.LUT R5, R9, 0x3e00, R76, 0xf8, !PT ;  /* 0x00003e0009057812 */ /* 0x000fe400078ef84c */
[----:B------:R-:W-:-:S04]  /*94d0*/  UIMAD.WIDE.U32 UR12, UR10, UR18, UR12 ;  /* 0x000000120a0c72a5 */ /* 0x000fc8000f8e000c */
[----:B------:R-:W-:Y:S02]  /*94e0*/  UIMAD UR13, UR10, UR19, UR13 ;  /* 0x000000130a0d72a4 */ /* 0x000fe4000f8e020d */
[----:B------:R-:W-:-:S05]  /*94f0*/  IADD3 R3, P1, PT, R5, UR12, RZ ;  /* 0x0000000c05037c10 */ /* 0x000fca000ff3e0ff */
[----:B------:R-:W-:Y:S01]  /*9500*/  IMAD.X R6, RZ, RZ, UR13, P1 ;  /* 0x0000000dff067e24 */ /* 0x000fe200088e06ff */
[----:B0-----:R-:W-:-:S03]  /*9510*/  LEA R2, P5, R3, UR14, 0x2 ;  /* 0x0000000e03027c11 */ /* 0x001fc6000f8a10ff */
[----:B------:R-:W0:Y:S01]  /*9520*/  LDCU.64 UR12, c[0x0][0x518] ;  /* 0x0000a300ff0c77ac */ /* 0x000e220008000a00 */
        /* <DEDUP_REMOVED lines=93> */
[----:B------:R-:W-:Y:S02]  /*9b00*/  UIMAD UR9, UR10, UR15, UR9 ;  /* 0x0000000f0a0972a4 */ /* 0x000fe4000f8e0209 */
[----:B------:R-:W-:-:S04]  /*9b10*/  IADD3 R3, P0, PT, R5, UR8, RZ ;  /* 0x0000000805037c10 */ /* 0x000fc8000ff1e0ff */
[----:B------:R-:W-:Y:S02]  /*9b20*/  IADD3.X R6, PT, PT, RZ, UR9, RZ, P0, !PT ;  /* 0x00000009ff067c10 */ /* 0x000fe400087fe4ff */
[-C--:B0-----:R-:W-:Y:S02]  /*9b30*/  ISETP.GE.AND P2, PT, R5, R4.reuse, PT ;  /* 0x000000040500720c */ /* 0x081fe40003f46270 */
        /* <DEDUP_REMOVED lines=10> */
[----:B------:R-:W-:Y:S01]  /*9be0*/  FADD.FTZ R22, R21, R22 ;  /* 0x0000001615167221 */ /* 0x000fe20000010000 */
[----:B---3--:R-:W-:-:S03]  /*9bf0*/  LEA R2, P3, R3, UR12, 0x2 ;  /* 0x0000000c03027c11 */ /* 0x008fc6000f8610ff */
        /* <DEDUP_REMOVED lines=50> */
.L_x_859:
        /* <DEDUP_REMOVED lines=45> */
.L_x_909:
[----:B------:R-:W-:Y:S05]  /*a1f0*/  BSYNC.RECONVERGENT B0 ;  /* 0x0000000000007941 */ /* 0x000fea0003800200 */
.L_x_908:
        /* <DEDUP_REMOVED lines=43> */
.L_x_911:
[----:B------:R-:W-:Y:S05]  /*a4b0*/  BSYNC.RECONVERGENT B0 ;  /* 0x0000000000007941 */ /* 0x000fea0003800200 */
.L_x_910:
        /* <DEDUP_REMOVED lines=11> */
[----:B------:R-:W3:Y:S02]  /*a570*/  LDCU.64 UR20, c[0x0][0x4f0] ;  /* 0x00009e00ff1477ac */ /* 0x000ee40008000a00 */
[----:B------:R-:W-:Y:S01]  /*a580*/  UMOV UR9, 0x400 ;  /* 0x0000040000097882 */ /* 0x000fe20000000000 */
[----:B------:R-:W0:Y:S01]  /*a590*/  LDCU.64 UR22, c[0x0][0x540] ;  /* 0x0000a800ff1677ac */ /* 0x000e220008000a00 */
[----:B------:R-:W-:-:S02]  /*a5a0*/  UIMAD UR10, UR10, UR13, UR7 ;  /* 0x0000000d0a0a72a4 */ /* 0x000fc4000f8e0207 */
[----:B----4-:R-:W-:-:S12]  /*a5b0*/  ULEA UR9, UR11, UR9, 0x18 ;  /* 0x000000090b097291 */ /* 0x010fd8000f8ec0ff */
.L_x_913:
[----:B------:R-:W-:Y:S01]  /*a5c0*/  LEA R0, R11, UR9, 0x2 ;  /* 0x000000090b007c11 */ /* 0x000fe2000f8e10ff */
[----:B----4-:R-:W-:Y:S01]  /*a5d0*/  IMAD.U32 R8, RZ, RZ, UR4 ;  /* 0x00000004ff087e24 */ /* 0x010fe2000f8e00ff */
[----:B-12---:R-:W-:Y:S01]  /*a5e0*/  MOV R5, UR7 ;  /* 0x0000000700057c02 */ /* 0x006fe20008000f00 */
[----:B0-----:R-:W-:Y:S01]  /*a5f0*/  IMAD.U32 R3, RZ, RZ, UR10 ;  /* 0x0000000aff037e24 */ /* 0x001fe2000f8e00ff */
[----:B------:R-:W-:Y:S01]  /*a600*/  MOV R4, UR6 ;  /* 0x0000000600047c02 */ /* 0x000fe20008000f00 */
[----:B------:R-:W0:Y:S01]  /*a610*/  LDS R13, [R0+0x5e60] ;  /* 0x005e6000000d7984 */ /* 0x000e220000000800 */
[----:B------:R-:W-:Y:S02]  /*a620*/  SHF.R.S32.HI R5, RZ, 0x1f, R11 ;  /* 0x0000001fff057819 */ /* 0x000fe4000001140b */
[----:B------:R-:W-:Y:S01]  /*a630*/  MOV R2, R4 ;  /* 0x0000000400027202 */ /* 0x000fe20000000f00 */
[----:B------:R-:W1:Y:S01]  /*a640*/  LDS R15, [R0+0x6260] ;  /* 0x00626000000f7984 */ /* 0x000e620000000800 */
[----:B------:R-:W-:Y:S01]  /*a650*/  MOV R7, UR8 ;  /* 0x0000000800077c02 */ /* 0x000fe20008000f00 */
[C---:B------:R-:W-:Y:S01]  /*a660*/  IMAD R4, R5.reuse, UR16, RZ ;  /* 0x0000001005047c24 */ /* 0x040fe2000f8e02ff */
[----:B------:R-:W-:Y:S01]  /*a670*/  MOV R6, R8 ;  /* 0x0000000800067202 */ /* 0x000fe20000000f00 */
[----:B---3--:R-:W-:Y:S01]  /*a680*/  IMAD R10, R5, UR20, RZ ;  /* 0x00000014050a7c24 */ /* 0x008fe2000f8e02ff */
[----:B------:R-:W-:Y:S01]  /*a690*/  MOV R9, UR5 ;  /* 0x0000000500097c02 */ /* 0x000fe20008000f00 */
        /* <DEDUP_REMOVED lines=16> */
.L_x_912:
[----:B------:R-:W-:Y:S05]  /*a7a0*/  EXIT ;  /* 0x000000000000794d */ /* 0x000fea0003800000 */
.L_x_866:
[----:B------:R-:W-:Y:S01]  /*a7b0*/  HFMA2 R86, -RZ, RZ, 0, 0 ;  /* 0x00000000ff567431 */ /* 0x000fe200000001ff */
[----:B------:R-:W-:Y:S01]  /*a7c0*/  MOV R163, R157 ;  /* 0x0000009d00a37202 */ /* 0x000fe20000000f00 */
[----:B------:R-:W-:Y:S01]  /*a7d0*/  IMAD.MOV.U32 R87, RZ, RZ, 0x1 ;  /* 0x00000001ff577424 */ /* 0x000fe200078e00ff */
[----:B------:R-:W-:-:S07]  /*a7e0*/  MOV R154, 0xffffffff ;  /* 0xffffffff009a7802 */ /* 0x000fce0000000f00 */
[----:B-1---5:R-:W-:Y:S05]  /*a7f0*/  WARPSYNC.COLLECTIVE R154, `(.L_x_914) ;  /* 0x000000009a087348 */ /* 0x022fea0003c00000 */
[----:B------:R0:W2:Y:S02]  /*a800*/  SHFL.UP P6, R86, R163, R87, R86 ;  /* 0x04000057a3567389 */ /* 0x0000a400000c0056 */
[----:B012--5:R-:W-:Y:S05]  /*a810*/  ENDCOLLECTIVE ;  /* 0x000000000000791b */ /* 0x027fea0003800000 */
.L_x_914:
[----:B------:R-:W-:Y:S01]  /*a820*/  IMAD.MOV.U32 R163, RZ, RZ, R153 ;  /* 0x000000ffffa37224 */ /* 0x000fe200078e0099 */
[----:B------:R-:W-:Y:S01]  /*a830*/  MOV R156, R86 ;  /* 0x00000056009c7202 */ /* 0x000fe20000000f00 */
[----:B------:R-:W-:-:S07]  /*a840*/  HFMA2 R86, -RZ, RZ, 0, 0 ;  /* 0x00000000ff567431 */ /* 0x000fce00000001ff */
[----:B------:R-:W-:Y:S05]  /*a850*/  WARPSYNC.COLLECTIVE R154, `(.L_x_915) ;  /* 0x000000009a087348 */ /* 0x000fea0003c00000 */
[----:B------:R0:W1:Y:S02]  /*a860*/  SHFL.UP P6, R86, R163, R87, R86 ;  /* 0x04000057a3567389 */ /* 0x00006400000c0056 */
[----:B01----:R-:W-:Y:S05]  /*a870*/  ENDCOLLECTIVE ;  /* 0x000000000000791b */ /* 0x003fea0003800000 */
.L_x_915:
        /* <DEDUP_REMOVED lines=9> */
.L_x_916:
[----:B------:R-:W-:Y:S02]  /*a910*/  MOV R163, R156 ;  /* 0x0000009c00a37202 */ /* 0x000fe40000000f00 */
[----:B------:R-:W-:Y:S01]  /*a920*/  MOV R153, R86 ;  /* 0x0000005600997202 */ /* 0x000fe20000000f00 */
[----:B------:R-:W-:-:S07]  /*a930*/  HFMA2 R86, -RZ, RZ, 0, 0 ;  /* 0x00000000ff567431 */ /* 0x000fce00000001ff */
[----:B------:R-:W-:Y:S05]  /*a940*/  WARPSYNC.COLLECTIVE R154, `(.L_x_917) ;  /* 0x000000009a087348 */ /* 0x000fea0003c00000 */
[----:B------:R0:W1:Y:S02]  /*a950*/  SHFL.UP P6, R86, R163, R87, R86 ;  /* 0x04000057a3567389 */ /* 0x00006400000c0056 */
[----:B01----:R-:W-:Y:S05]  /*a960*/  ENDCOLLECTIVE ;  /* 0x000000000000791b */ /* 0x003fea0003800000 */
.L_x_917:
[----:B------:R-:W-:Y:S01]  /*a970*/  MOV R87, 0x4 ;  /* 0x0000000400577802 */ /* 0x000fe20000000f00 */
[C---:B------:R-:W-:Y:S01]  /*a980*/  FFMA.FTZ R86, R157.reuse, R86, R156 ;  /* 0x000000569d567223 */ /* 0x040fe2000001009c */
[----:B------:R-:W-:-:S04]  /*a990*/  @P4 FMUL.FTZ R157, R157, R153 ;  /* 0x000000999d9d4220 */ /* 0x000fc80000410000 */
[----:B------:R-:W-:Y:S01]  /*a9a0*/  FSEL R156, R156, R86, !P4 ;  /* 0x000000569c9c7208 */ /* 0x000fe20006000000 */
[----:B------:R-:W-:Y:S02]  /*a9b0*/  HFMA2 R86, -RZ, RZ, 0, 0 ;  /* 0x00000000ff567431 */ /* 0x000fe400000001ff */
[----:B------:R-:W-:-:S07]  /*a9c0*/  IMAD.MOV.U32 R163, RZ, RZ, R157 ;  /* 0x000000ffffa37224 */ /* 0x000fce00078e009d */
[----:B------:R-:W-:Y:S05]  /*a9d0*/  WARPSYNC.COLLECTIVE R154, `(.L_x_918) ;  /* 0x000000009a087348 */ /* 0x000fea0003c00000 */
[----:B------:R0:W1:Y:S02]  /*a9e0*/  SHFL.UP P6, R86, R163, R87, R86 ;  /* 0x04000057a3567389 */ /* 0x00006400000c0056 */
[----:B01----:R-:W-:Y:S05]  /*a9f0*/  ENDCOLLECTIVE ;  /* 0x000000000000791b */ /* 0x003fea0003800000 */
.L_x_918:
[----:B------:R-:W-:Y:S01]  /*aa00*/  IMAD.MOV.U32 R163, RZ, RZ, R156 ;  /* 0x000000ffffa37224 */ /* 0x000fe200078e009c */
[----:B------:R-:W-:Y:S01]  /*aa10*/  MOV R153, R86 ;  /* 0x0000005600997202 */ /* 0x000fe20000000f00 */
[----:B------:R-:W-:-:S07]  /*aa20*/  HFMA2 R86, -RZ, RZ, 0, 0 ;  /* 0x00000000ff567431 */ /* 0x000fce00000001ff */
[----:B------:R-:W-:Y:S05]  /*aa30*/  WARPSYNC.COLLECTIVE R154, `(.L_x_919) ;  /* 0x000000009a087348 */ /* 0x000fea0003c00000 */
[----:B------:R0:W1:Y:S02]  /*aa40*/  SHFL.UP P6, R86, R163, R87, R86 ;  /* 0x04000057a3567389 */ /* 0x00006400000c0056 */
[----:B01----:R-:W-:Y:S05]  /*aa50*/  ENDCOLLECTIVE ;  /* 0x000000000000791b */ /* 0x003fea0003800000 */
.L_x_919:
        /* <DEDUP_REMOVED lines=9> */
.L_x_920:
[----:B------:R-:W-:Y:S02]  /*aaf0*/  MOV R163, R156 ;  /* 0x0000009c00a37202 */ /* 0x000fe40000000f00 */
[----:B------:R-:W-:Y:S01]  /*ab00*/  MOV R153, R86 ;  /* 0x0000005600997202 */ /* 0x000fe20000000f00 */
[----:B------:R-:W-:-:S07]  /*ab10*/  HFMA2 R86, -RZ, RZ, 0, 0 ;  /* 0x00000000ff567431 */ /* 0x000fce00000001ff */
[----:B------:R-:W-:Y:S05]  /*ab20*/  WARPSYNC.COLLECTIVE R154, `(.L_x_921) ;  /* 0x000000009a087348 */ /* 0x000fea0003c00000 */
[----:B------:R0:W1:Y:S02]  /*ab30*/  SHFL.UP P6, R86, R163, R87, R86 ;  /* 0x04000057a3567389 */ /* 0x00006400000c0056 */
[----:B01----:R-:W-:Y:S05]  /*ab40*/  ENDCOLLECTIVE ;  /* 0x000000000000791b */ /* 0x003fea0003800000 */
.L_x_921:
        /* <DEDUP_REMOVED lines=9> */
.L_x_922:
[----:B------:R-:W-:Y:S01]  /*abe0*/  IMAD.MOV.U32 R163, RZ, RZ, R156 ;  /* 0x000000ffffa37224 */ /* 0x000fe200078e009c */
[----:B------:R-:W-:Y:S01]  /*abf0*/  MOV R153, R86 ;  /* 0x0000005600997202 */ /* 0x000fe20000000f00 */
[----:B------:R-:W-:-:S07]  /*ac00*/  HFMA2 R86, -RZ, RZ, 0, 0 ;  /* 0x00000000ff567431 */ /* 0x000fce00000001ff */
[----:B------:R-:W-:Y:S05]  /*ac10*/  WARPSYNC.COLLECTIVE R154, `(.L_x_923) ;  /* 0x000000009a087348 */ /* 0x000fea0003c00000 */
[----:B------:R0:W1:Y:S02]  /*ac20*/  SHFL.UP P6, R86, R163, R87, R86 ;  /* 0x04000057a3567389 */ /* 0x00006400000c0056 */
[----:B01----:R-:W-:Y:S05]  /*ac30*/  ENDCOLLECTIVE ;  /* 0x000000000000791b */ /* 0x003fea0003800000 */
.L_x_923:
[----:B------:R-:W-:Y:S05]  /*ac40*/  BRA `(.L_x_924) ;  /* 0xffffffb8006c7947 */ /* 0x000fea000383ffff */
.L_x_867:
        /* <DEDUP_REMOVED lines=8> */
.L_x_926:
[----:B------:R-:W-:Y:S05]  /*acd0*/  BSYNC B0 ;  /* 0x0000000000007941 */ /* 0x000fea0003800000 */
.L_x_925:
[----:B------:R-:W-:Y:S05]  /*ace0*/  BRA `(.L_x_927) ;  /* 0xffffffb800607947 */ /* 0x000fea000383ffff */
.L_x_868:
        /* <DEDUP_REMOVED lines=8> */
.L_x_929:
[----:B------:R-:W-:Y:S05]  /*ad70*/  BSYNC B0 ;  /* 0x0000000000007941 */ /* 0x000fea0003800000 */
.L_x_928:
[----:B------:R-:W-:Y:S05]  /*ad80*/  BRA `(.L_x_930) ;  /* 0xffffffb800407947 */ /* 0x000fea000383ffff */
.L_x_869:
        /* <DEDUP_REMOVED lines=8> */
.L_x_932:
[----:B------:R-:W-:Y:S05]  /*ae10*/  BSYNC B0 ;  /* 0x0000000000007941 */ /* 0x000fea0003800000 */
.L_x_931:
        /* <DEDUP_REMOVED lines=9> */
.L_x_933:
[----:B------:R-:W-:Y:S01]  /*aeb0*/  HFMA2 R87, -RZ, RZ, 0, 0 ;  /* 0x00000000ff577431 */ /* 0x000fe200000001ff */
[----:B------:R-:W-:Y:S02]  /*aec0*/  MOV R162, R86 ;  /* 0x0000005600a27202 */ /* 0x000fe40000000f00 */
[----:B------:R-:W-:-:S07]  /*aed0*/  MOV R86, 0x1f ;  /* 0x0000001f00567802 */ /* 0x000fce0000000f00 */
[----:B------:R-:W-:Y:S05]  /*aee0*/  WARPSYNC.COLLECTIVE R154, `(.L_x_934) ;  /* 0x000000009a087348 */ /* 0x000fea0003c00000 */
[----:B------:R0:W1:Y:S02]  /*aef0*/  SHFL.IDX P2, R156, R153, R87, R86 ;  /* 0x00000057999c7389 */ /* 0x0000640000040056 */
[----:B01----:R-:W-:Y:S05]  /*af00*/  ENDCOLLECTIVE ;  /* 0x000000000000791b */ /* 0x003fea0003800000 */
.L_x_934:
[----:B------:R-:W-:Y:S01]  /*af10*/  IMAD.MOV.U32 R153, RZ, RZ, R79 ;  /* 0x000000ffff997224 */ /* 0x000fe200078e004f */
[----:B------:R-:W-:-:S07]  /*af20*/  MOV R78, R156 ;  /* 0x0000009c004e7202 */ /* 0x000fce0000000f00 */
[----:B------:R-:W-:Y:S05]  /*af30*/  WARPSYNC.COLLECTIVE R154, `(.L_x_935) ;  /* 0x000000009a087348 */ /* 0x000fea0003c00000 */
[----:B------:R0:W1:Y:S02]  /*af40*/  SHFL.IDX P2, R156, R153, R87, R86 ;  /* 0x00000057999c7389 */ /* 0x0000640000040056 */
[----:B01----:R-:W-:Y:S05]  /*af50*/  ENDCOLLECTIVE ;  /* 0x000000000000791b */ /* 0x003fea0003800000 */
.L_x_935:
[----:B------:R-:W-:Y:S01]  /*af60*/  MOV R79, R156 ;  /* 0x0000009c004f7202 */ /* 0x000fe20000000f00 */
[----:B------:R-:W-:Y:S06]  /*af70*/  BRA `(.L_x_936) ;  /* 0xffffffb400dc7947 */ /* 0x000fec000383ffff */
.L_x_871:
        /* <DEDUP_REMOVED lines=9> */
.L_x_937:
[----:B------:R-:W-:Y:S02]  /*b010*/  ISETP.GT.U32.AND P5, PT, R155, 0xf, PT ;  /* 0x0000000f9b00780c */ /* 0x000fe40003fa4070 */
[----:B------:R-:W-:Y:S02]  /*b020*/  MOV R86, R156 ;  /* 0x0000009c00567202 */ /* 0x000fe40000000f00 */
[----:B------:R-:W-:-:S03]  /*b030*/  MOV R156, R163 ;  /* 0x000000a3009c7202 */ /* 0x000fc60000000f00 */
[----:B------:R-:W-:-:S07]  /*b040*/  @P2 FMUL.FTZ R86, R86, R162 ;  /* 0x000000a256562220 */ /* 0x000fce0000410000 */
[----:B------:R-:W-:Y:S05]  /*b050*/  WARPSYNC.COLLECTIVE R154, `(.L_x_938) ;  /* 0x000000009a087348 */ /* 0x000fea0003c00000 */
[----:B------:R0:W1:Y:S02]  /*b060*/  SHFL.DOWN P0, R156, R156, R87, R153 ;  /* 0x080000579c9c7389 */ /* 0x0000640000000099 */
[----:B01----:R-:W-:Y:S05]  /*b070*/  ENDCOLLECTIVE ;  /* 0x000000000000791b */ /* 0x003fea0003800000 */
.L_x_938:
        /* <DEDUP_REMOVED lines=10> */
.L_x_939:
[----:B------:R-:W-:Y:S02]  /*b120*/  MOV R86, R156 ;  /* 0x0000009c00567202 */ /* 0x000fe40000000f00 */
[----:B------:R-:W-:-:S03]  /*b130*/  MOV R156, R163 ;  /* 0x000000a3009c7202 */ /* 0x000fc60000000f00 */
[----:B------:R-:W-:-:S07]  /*b140*/  @!P2 FMUL.FTZ R86, R162, R86 ;  /* 0x00000056a256a220 */ /* 0x000fce0000410000 */
[----:B------:R-:W-:Y:S05]  /*b150*/  WARPSYNC.COLLECTIVE R154, `(.L_x_940) ;  /* 0x000000009a087348 */ /* 0x000fea0003c00000 */
[----:B------:R0:W1:Y:S02]  /*b160*/  SHFL.DOWN P0, R156, R156, R87, R153 ;  /* 0x080000579c9c7389 */ /* 0x0000640000000099 */
[----:B01----:R-:W-:Y:S05]  /*b170*/  ENDCOLLECTIVE ;  /* 0x000000000000791b */ /* 0x003fea0003800000 */
.L_x_940:
        /* <DEDUP_REMOVED lines=9> */
.L_x_941:
[----:B------:R-:W-:Y:S01]  /*b210*/  IMAD.MOV.U32 R86, RZ, RZ, R156 ;  /* 0x000000ffff567224 */ /* 0x000fe200078e009c */
[----:B------:R-:W-:-:S03]  /*b220*/  MOV R156, R163 ;  /* 0x000000a3009c7202 */ /* 0x000fc60000000f00 */
[----:B------:R-:W-:-:S07]  /*b230*/  @!P3 FMUL.FTZ R86, R162, R86 ;  /* 0x00000056a256b220 */ /* 0x000fce0000410000 */
[----:B------:R-:W-:Y:S05]  /*b240*/  WARPSYNC.COLLECTIVE R154, `(.L_x_942) ;  /* 0x000000009a087348 */ /* 0x000fea0003c00000 */
[----:B------:R0:W1:Y:S02]  /*b250*/  SHFL.DOWN P0, R156, R156, R87, R153 ;  /* 0x080000579c9c7389 */ /* 0x0000640000000099 */
[----:B01----:R-:W-:Y:S05]  /*b260*/  ENDCOLLECTIVE ;  /* 0x000000000000791b */ /* 0x003fea0003800000 */
.L_x_942:
        /* <DEDUP_REMOVED lines=9> */
.L_x_943:
[----:B------:R-:W-:Y:S01]  /*b300*/  MOV R86, R156 ;  /* 0x0000009c00567202 */ /* 0x000fe20000000f00 */
[----:B------:R-:W-:-:S04]  /*b310*/  IMAD.MOV.U32 R156, RZ, RZ, R163 ;  /* 0x000000ffff9c7224 */ /* 0x000fc800078e00a3 */
[----:B------:R-:W-:-:S07]  /*b320*/  @!P4 FMUL.FTZ R86, R162, R86 ;  /* 0x00000056a256c220 */ /* 0x000fce0000410000 */
[----:B------:R-:W-:Y:S05]  /*b330*/  WARPSYNC.COLLECTIVE R154, `(.L_x_944) ;  /* 0x000000009a087348 */ /* 0x000fea0003c00000 */
[----:B------:R0:W1:Y:S02]  /*b340*/  SHFL.DOWN P0, R156, R156, R87, R153 ;  /* 0x080000579c9c7389 */ /* 0x0000640000000099 */
[----:B01----:R-:W-:Y:S05]  /*b350*/  ENDCOLLECTIVE ;  /* 0x000000000000791b */ /* 0x003fea0003800000 */
.L_x_944:
        /* <DEDUP_REMOVED lines=9> */
.L_x_945:
[----:B------:R-:W-:Y:S02]  /*b3f0*/  MOV R86, R156 ;  /* 0x0000009c00567202 */ /* 0x000fe40000000f00 */
[----:B------:R-:W-:-:S03]  /*b400*/  MOV R156, R163 ;  /* 0x000000a3009c7202 */ /* 0x000fc60000000f00 */
[----:B------:R-:W-:-:S07]  /*b410*/  @!P5 FMUL.FTZ R86, R162, R86 ;  /* 0x00000056a256d220 */ /* 0x000fce0000410000 */
[----:B------:R-:W-:Y:S05]  /*b420*/  WARPSYNC.COLLECTIVE R154, `(.L_x_946) ;  /* 0x000000009a087348 */ /* 0x000fea0003c00000 */
[----:B------:R0:W1:Y:S02]  /*b430*/  SHFL.DOWN P0, R156, R156, R87, R153 ;  /* 0x080000579c9c7389 */ /* 0x0000640000000099 */
[----:B01----:R-:W-:Y:S05]  /*b440*/  ENDCOLLECTIVE ;  /* 0x000000000000791b */ /* 0x003fea0003800000 */
.L_x_946:
        /* <DEDUP_REMOVED lines=10> */
.L_x_947:
[----:B------:R-:W-:Y:S02]  /*b4f0*/  MOV R153, R163 ;  /* 0x000000a300997202 */ /* 0x000fe40000000f00 */
[----:B------:R-:W-:-:S07]  /*b500*/  MOV R157, R156 ;  /* 0x0000009c009d7202 */ /* 0x000fce0000000f00 */
[----:B------:R-:W-:Y:S05]  /*b510*/  WARPSYNC.COLLECTIVE R154, `(.L_x_948) ;  /* 0x000000009a087348 */ /* 0x000fea0003c00000 */
[----:B------:R0:W1:Y:S02]  /*b520*/  SHFL.IDX P2, R156, R153, R87, R86 ;  /* 0x00000057999c7389 */ /* 0x0000640000040056 */
[----:B01----:R-:W-:Y:S05]  /*b530*/  ENDCOLLECTIVE ;  /* 0x000000000000791b */ /* 0x003fea0003800000 */
.L_x_948:
        /* <DEDUP_REMOVED lines=9> */
.L_x_949:
[----:B------:R-:W-:Y:S01]  /*b5d0*/  IMAD.MOV.U32 R162, RZ, RZ, R156 ;  /* 0x000000ffffa27224 */ /* 0x000fe200078e009c */
[----:B------:R-:W-:-:S07]  /*b5e0*/  MOV R156, R163 ;  /* 0x000000a3009c7202 */ /* 0x000fce0000000f00 */
[----:B------:R-:W-:Y:S05]  /*b5f0*/  WARPSYNC.COLLECTIVE R154, `(.L_x_950) ;  /* 0x000000009a087348 */ /* 0x000fea0003c00000 */
[----:B------:R0:W1:Y:S02]  /*b600*/  SHFL.DOWN P0, R156, R156, R87, R153 ;  /* 0x080000579c9c7389 */ /* 0x0000640000000099 */
[----:B01----:R-:W-:Y:S05]  /*b610*/  ENDCOLLECTIVE ;  /* 0x000000000000791b */ /* 0x003fea0003800000 */
.L_x_950:
[----:B------:R-:W-:Y:S01]  /*b620*/  MOV R153, R78 ;  /* 0x0000004e00997202 */ /* 0x000fe20000000f00 */
[----:B------:R-:W-:Y:S01]  /*b630*/  IMAD.MOV.U32 R87, RZ, RZ, RZ ;  /* 0x000000ffff577224 */ /* 0x000fe200078e00ff */
[----:B------:R-:W-:-:S07]  /*b640*/  MOV R163, R156 ;  /* 0x0000009c00a37202 */ /* 0x000fce0000000f00 */
[----:B------:R-:W-:Y:S05]  /*b650*/  WARPSYNC.COLLECTIVE R154, `(.L_x_951) ;  /* 0x000000009a087348 */ /* 0x000fea0003c00000 */
[----:B------:R0:W1:Y:S02]  /*b660*/  SHFL.IDX P2, R156, R153, R87, R86 ;  /* 0x00000057999c7389 */ /* 0x0000640000040056 */
[----:B01----:R-:W-:Y:S05]  /*b670*/  ENDCOLLECTIVE ;  /* 0x000000000000791b */ /* 0x003fea0003800000 */
.L_x_951:
[----:B------:R-:W-:Y:S02]  /*b680*/  ISETP.NE.AND P0, PT, R64, 0x1f, PT ;  /* 0x0000001f4000780c */ /* 0x000fe40003f05270 */
[----:B------:R-:W-:Y:S02]  /*b690*/  MOV R153, R79 ;  /* 0x0000004f00997202 */ /* 0x000fe40000000f00 */
[----:B------:R-:W-:-:S09]  /*b6a0*/  MOV R78, R156 ;  /* 0x0000009c004e7202 */ /* 0x000fd20000000f00 */
[----:B------:R-:W-:Y:S05]  /*b6b0*/  WARPSYNC.COLLECTIVE R154, `(.L_x_952) ;  /* 0x000000009a087348 */ /* 0x000fea0003c00000 */
[----:B------:R0:W1:Y:S02]  /*b6c0*/  SHFL.IDX P2, R156, R153, R87, R86 ;  /* 0x00000057999c7389 */ /* 0x0000640000040056 */
[----:B01----:R-:W-:Y:S05]  /*b6d0*/  ENDCOLLECTIVE ;  /* 0x000000000000791b */ /* 0x003fea0003800000 */
.L_x_952:
[----:B------:R-:W-:Y:S01]  /*b6e0*/  MOV R79, R156 ;  /* 0x0000009c004f7202 */ /* 0x000fe20000000f00 */
[----:B------:R-:W-:Y:S06]  /*b6f0*/  BRA `(.L_x_953) ;  /* 0xffffffb8000c7947 */ /* 0x000fec000383ffff */
.L_x_954:
        /* <DEDUP_REMOVED lines=16> */
.L_x_10418:


//--------------------- .text._Z25selective_scan_bwd_kernelI32Selective_Scan_bwd_kernel_traitsILi128ELi16ELb0ELb1ELb0ELb1ELb0EffEEv12SSMParamsBwd --------------------------
	.section	.text._Z25selective_scan_bwd_kernelI32Selective_Scan_bwd_kernel_traitsILi128ELi16ELb0ELb1ELb0ELb1ELb0EffEEv12SSMParamsBwd,"ax",@progbits
	.align	128
        .global         _Z25selective_scan_bwd_kernelI32Selective_Scan_bwd_kernel_traitsILi128ELi16ELb0ELb1ELb0ELb1ELb0EffEEv12SSMParamsBwd
        .type           _Z25selective_scan_bwd_kernelI32Selective_Scan_bwd_kernel_traitsILi128ELi16ELb0ELb1ELb0ELb1ELb0EffEEv12SSMParamsBwd,@function
        .size           _Z25selective_scan_bwd_kernelI32Selective_Scan_bwd_kernel_traitsILi128ELi16ELb0ELb1ELb0ELb1ELb0EffEEv12SSMParamsBwd,(.L_x_10419 - _Z25selective_scan_bwd_kernelI32Selective_Scan_bwd_kernel_traitsILi128ELi16ELb0ELb1ELb0ELb1ELb0EffEEv12SSMParamsBwd)
        .other          _Z25selective_scan_bwd_kernelI32Selective_Scan_bwd_kernel_traitsILi128ELi16ELb0ELb1ELb0ELb1ELb0EffEEv12SSMParamsBwd,@"STO_CUDA_ENTRY STV_DEFAULT"
_Z25selective_scan_bwd_kernelI32Selective_Scan_bwd_kernel_traitsILi128ELi16ELb0ELb1ELb0ELb1ELb0EffEEv12SSMParamsBwd:
.text._Z25selective_scan_bwd_kernelI32Selective_Scan_bwd_kernel_traitsILi128ELi16ELb0ELb1ELb0ELb1ELb0EffEEv12SSMParamsBwd:
        /* <DEDUP_REMOVED lines=51> */
[----:B-----5:R-:W3:Y:S01]  /*0330*/  MUFU.RCP R0, R0 ;  /* 0x0000000000007308 */ /* 0x020ee20000001000 */
[----:B------:R-:W-:-:S02]  /*0340*/  UIADD3.X UR9, UPT, UPT, UR11, UR9, URZ, UP2, !UPT ;  /* 0x000000090b097290 */ /* 0x000fc400097fe4ff */
[----:B------:R-:W-:Y:S01]  /*0350*/  ULEA UR14, UP3, UR20, UR14, 0x2 ;  /* 0x0000000e140e7291 */ /* 0x000fe2000f8610ff */
[----:B------:R-:W4:Y:S03]  /*0360*/  LDCU.64 UR6, c[0x0][0x3b0] ;  /* 0x00007600ff0677ac */ /* 0x000f260008000a00 */
[----:B------:R-:W-:Y:S01]  /*0370*/  ULEA.HI.X UR15, UR20, UR15, UR9, 0x2, UP3 ;  /* 0x0000000f140f7291 */ /* 0x000fe200098f1409 */
        /* <DEDUP_REMOVED lines=9> */
[----:B------:R-:W-:Y:S02]  /*0410*/  UIADD3.X UR21, UPT, UPT, UR11, UR23, URZ, UP0, !UPT ;  /* 0x000000170b157290 */ /* 0x000fe400087fe4ff */
[----:B------:R-:W-:Y:S02]  /*0420*/  UIMAD.WIDE.U32 UR4, UR5, UR24, URZ ;  /* 0x00000018050472a5 */ /* 0x000fe4000f8e00ff */
[----:B------:R-:W-:Y:S02]  /*0430*/  ULEA.HI.X UR13, UR17, UR13, UR21, 0x2, UP1 ;  /* 0x0000000d110d7291 */ /* 0x000fe400088f1415 */
[----:B----4-:R-:W-:Y:S02]  /*0440*/  UIMAD.WIDE.U32 UR20, UR10, UR6, URZ ;  /* 0x000000060a1472a5 */ /* 0x010fe4000f8e00ff */
[----:B--2---:R-:W-:Y:S01]  /*0450*/  UISETP.NE.U32.AND UP0, UPT, UR28, URZ, UPT ;  /* 0x000000ff1c00728c */ /* 0x004fe2000bf05070 */
[----:B------:R-:W-:Y:S01]  /*0460*/  UMOV UR9, UR5 ;  /* 0x0000000500097c82 */ /* 0x000fe20008000000 */
[----:B-1----:R-:W-:-:S02]  /*0470*/  UIMAD.WIDE.U32 UR4, UR10, UR18, URZ ;  /* 0x000000120a0472a5 */ /* 0x002fc4000f8e00ff */
[----:B------:R-:W-:Y:S02]  /*0480*/  UIADD3 UR17, UPT, UPT, -UR9, URZ, URZ ;  /* 0x000000ff09117290 */ /* 0x000fe4000fffe1ff */
[----:B------:R-:W-:Y:S02]  /*0490*/  UIMAD UR5, UR10, UR19, UR5 ;  /* 0x000000130a0572a4 */ /* 0x000fe4000f8e0205 */
[----:B------:R-:W-:Y:S02]  /*04a0*/  UIMAD UR17, UR32, UR17, UR24 ;  /* 0x00000011201172a4 */ /* 0x000fe4000f8e0218 */
[----:B------:R-:W-:Y:S02]  /*04b0*/  UIMAD.WIDE.U32 UR18, UR8, UR30, UR4 ;  /* 0x0000001e081272a5 */ /* 0x000fe4000f8e0004 */
[----:B------:R-:W-:Y:S02]  /*04c0*/  UISETP.GT.U32.AND UP2, UPT, UR32, UR17, UPT ;  /* 0x000000112000728c */ /* 0x000fe4000bf44070 */
[----:B------:R-:W-:-:S02]  /*04d0*/  UIMAD UR21, UR10, UR7, UR21 ;  /* 0x000000070a1572a4 */ /* 0x000fc4000f8e0215 */
[----:B------:R-:W-:Y:S02]  /*04e0*/  ULOP3.LUT UR6, UR8, UR25, URZ, 0x3c, !UPT ;  /* 0x0000001908067292 */ /* 0x000fe4000f8e3cff */
[----:B------:R-:W-:Y:S02]  /*04f0*/  UIMAD UR7, UR8, UR31, UR19 ;  /* 0x0000001f080772a4 */ /* 0x000fe4000f8e0213 */
[----:B------:R-:W-:Y:S01]  /*0500*/  UISETP.NE.AND.EX UP0, UPT, UR29, URZ, UPT, UP0 ;  /* 0x000000ff1d00728c */ /* 0x000fe2000bf05300 */
[----:B------:R-:W1:Y:S02]  /*0510*/  LDCU.64 UR30, c[0x0][0x528] ;  /* 0x0000a500ff1e77ac */ /* 0x000e640008000a00 */
[----:B------:R-:W-:Y:S02]  /*0520*/  @!UP2 UIADD3 UR17, UPT, UPT, UR17, -UR32, URZ ;  /* 0x800000201111a290 */ /* 0x000fe4000fffe0ff */
[----:B------:R-:W-:Y:S02]  /*0530*/  @!UP2 UIADD3 UR9, UPT, UPT, UR9, 0x1, URZ ;  /* 0x000000010909a890 */ /* 0x000fe4000fffe0ff */
[----:B------:R-:W-:-:S02]  /*0540*/  UISETP.GE.U32.AND UP1, UPT, UR17, UR32, UPT ;  /* 0x000000201100728c */ /* 0x000fc4000bf26070 */
[----:B------:R-:W-:Y:S01]  /*0550*/  UISETP.GE.AND UP2, UPT, UR6, URZ, UPT ;  /* 0x000000ff0600728c */ /* 0x000fe2000bf46270 */
[----:B------:R-:W2:Y:S01]  /*0560*/  LDCU.64 UR28, c[0x0][0x3c8] ;  /* 0x00007900ff1c77ac */ /* 0x000ea20008000a00 */
[----:B------:R-:W3:Y:S07]  /*0570*/  @UP0 LDCU UR23, c[0x0][0x384] ;  /* 0x00007080ff1707ac */ /* 0x000eee0008000800 */
[----:B------:R-:W-:Y:S02]  /*0580*/  @UP1 UIADD3 UR9, UPT, UPT, UR9, 0x1, URZ ;  /* 0x0000000109091890 */ /* 0x000fe4000fffe0ff */
[----:B------:R-:W-:-:S02]  /*0590*/  UISETP.NE.AND UP1, UPT, UR25, URZ, UPT ;  /* 0x000000ff1900728c */ /* 0x000fc4000bf25270 */
[----:B------:R-:W-:Y:S02]  /*05a0*/  @!UP2 UIADD3 UR9, UPT, UPT, -UR9, URZ, URZ ;  /* 0x000000ff0909a290 */ /* 0x000fe4000fffe1ff */
[----:B------:R-:W-:Y:S01]  /*05b0*/  UIADD3 UR18, UP2, UPT, UR16, UR18, URZ ;  /* 0x0000001210127290 */ /* 0x000fe2000ff5e0ff */
[----:B------:R-:W4:Y:S03]  /*05c0*/  LDCU.64 UR4, c[0x0][0x448] ;  /* 0x00008900ff0477ac */ /* 0x000f260008000a00 */
[----:B------:R-:W-:-:S03]  /*05d0*/  UIADD3.X UR7, UPT, UPT, UR11, UR7, URZ, UP2, !UPT ;  /* 0x000000070b077290 */ /* 0x000fc600097fe4ff */
[----:B------:R-:W-:Y:S02]  /*05e0*/  @!UP1 ULOP3.LUT UR9, URZ, UR25, URZ, 0x33, !UPT ;  /* 0x00000019ff099292 */ /* 0x000fe4000f8e33ff */
        /* <DEDUP_REMOVED lines=33> */
[C---:B0-----:R-:W-:Y:S02]  /*0800*/  SHF.L.U32 R0, R5.reuse, 0x4, RZ ;  /* 0x0000000405007819 */ /* 0x041fe400000006ff */
[----:B------:R-:W-:-:S04]  /*0810*/  LOP3.LUT R41, R5, 0x1f, RZ, 0xc0, !PT ;  /* 0x0000001f05297812 */ /* 0x000fc800078ec0ff */
[----:B-12---:R-:W-:-:S07]  /*0820*/  LOP3.LUT R9, R41, 0x3e00, R0, 0xf8, !PT ;  /* 0x00003e0029097812 */ /* 0x006fce00078ef800 */
.L_x_1034:
[----:B------:R-:W0:Y:S01]  /*0830*/  LDCU UR21, c[0x0][0x388] ;  /* 0x00007100ff1577ac */ /* 0x000e220008000800 */
[----:B------:R-:W-:Y:S01]  /*0840*/  MOV R3, UR12 ;  /* 0x0000000c00037c02 */ /* 0x000fe20008000f00 */
[----:B------:R-:W-:Y:S01]  /*0850*/  IMAD.U32 R2, RZ, RZ, UR11 ;  /* 0x0000000bff027e24 */ /* 0x000fe2000f8e00ff */
[----:B------:R-:W-:Y:S01]  /*0860*/  SHF.L.U32 R74, R5, 0x4, RZ ;  /* 0x00000004054a7819 */ /* 0x000fe200000006ff */
[----:B------:R-:W-:Y:S01]  /*0870*/  ULEA UR8, UR10, 0xfffff800, 0xb ;  /* 0xfffff8000a087891 */ /* 0x000fe2000f8e58ff */
[----:B------:R-:W-:Y:S01]  /*0880*/  CS2R R14, SRZ ;  /* 0x00000000000e7805 */ /* 0x000fe2000001ff00 */
[----:B------:R-:W-:Y:S01]  /*0890*/  IMAD.WIDE.U32 R6, R9, 0x4, R2 ;  /* 0x0000000409067825 */ /* 0x000fe200078e0002 */
[----:B------:R-:W-:Y:S02]  /*08a0*/  LOP3.LUT R24, R74, 0x3e00, RZ, 0xc0, !PT ;  /* 0x00003e004a187812 */ /* 0x000fe400078ec0ff */
[----:B------:R-:W-:Y:S02]  /*08b0*/  CS2R R16, SRZ ;  /* 0x0000000000107805 */ /* 0x000fe4000001ff00 */
[----:B------:R-:W-:-:S02]  /*08c0*/  CS2R R10, SRZ ;  /* 0x00000000000a7805 */ /* 0x000fc4000001ff00 */
[----:B------:R-:W-:Y:S02]  /*08d0*/  CS2R R12, SRZ ;  /* 0x00000000000c7805 */ /* 0x000fe4000001ff00 */
[C---:B------:R-:W-:Y:S02]  /*08e0*/  LOP3.LUT R63, R24.reuse, 0x20, R41, 0xfe, !PT ;  /* 0x00000020183f7812 */ /* 0x040fe400078efe29 */
[----:B------:R-:W-:Y:S02]  /*08f0*/  CS2R R18, SRZ ;  /* 0x0000000000127805 */ /* 0x000fe4000001ff00 */
[----:B------:R-:W-:Y:S02]  /*0900*/  LOP3.LUT R62, R24, R41, RZ, 0xfc, !PT ;  /* 0x00000029183e7212 */ /* 0x000fe400078efcff */
[----:B------:R-:W-:Y:S02]  /*0910*/  CS2R R20, SRZ ;  /* 0x0000000000147805 */ /* 0x000fe4000001ff00 */
[----:B------:R-:W-:Y:S01]  /*0920*/  CS2R R22, SRZ ;  /* 0x0000000000167805 */ /* 0x000fe2000001ff00 */
[----:B0-----:R-:W-:-:S06]  /*0930*/  UIADD3 UR8, UPT, UPT, -UR8, UR21, URZ ;  /* 0x0000001508087290 */ /* 0x001fcc000fffe1ff */
[----:B------:R-:W-:Y:S02]  /*0940*/  ISETP.GE.AND P0, PT, R9, UR8, PT ;  /* 0x0000000809007c0c */ /* 0x000fe4000bf06270 */
[----:B------:R-:W-:Y:S01]  /*0950*/  CS2R R8, SRZ ;  /* 0x0000000000087805 */ /* 0x000fe2000001ff00 */
[----:B------:R-:W-:Y:S01]  /*0960*/  BAR.SYNC.DEFER_BLOCKING 0x0 ;  /* 0x0000000000007b1d */ /* 0x000fe20000010000 */
[----:B------:R-:W-:Y:S02]  /*0970*/  SHF.L.U32 R2, R62, 0x2, RZ ;  /* 0x000000023e027819 */ /* 0x000fe400000006ff */
[----:B------:R-:W-:Y:S02]  /*0980*/  P2R R78, PR, RZ, 0x1 ;  /* 0x00000001ff4e7803 */ /* 0x000fe40000000000 */
[----:B------:R-:W-:Y:S02]  /*0990*/  IADD3 R4, P1, PT, R2, UR13, RZ ;  /* 0x0000000d02047c10 */ /* 0x000fe4000ff3e0ff */
[----:B------:R-:W-:-:S03]  /*09a0*/  LOP3.LUT R56, R62, 0xe0, RZ, 0xfc, !PT ;  /* 0x000000e03e387812 */ /* 0x000fc600078efcff */
        /* <DEDUP_REMOVED lines=11> */
[----:B------:R-:W-:Y:S02]  /*0a60*/  LOP3.LUT R58, R62, 0xa0, RZ, 0xfc, !PT ;  /* 0x000000a03e3a7812 */ /* 0x000fe400078efcff */
[----:B------:R-:W-:-:S02]  /*0a70*/  IADD3.X R5, PT, PT, RZ, UR16, RZ, P1, !PT ;  /* 0x00000010ff057c10 */ /* 0x000fc40008ffe4ff */
[----:B------:R-:W-:Y:S01]  /*0a80*/  P2R R76, PR, RZ, 0x1 ;  /* 0x00000001ff4c7803 */ /* 0x000fe20000000000 */
        /* <DEDUP_REMOVED lines=17> */
[----:B------:R-:W5:Y:S01]  /*0ba0*/  @!P5 LDG.E R11, desc[UR26][R6.64+0x180] ;  /* 0x0001801a060bd981 */ /* 0x000f62000c1e1900 */
[----:B------:R-:W-:Y:S02]  /*0bb0*/  ISETP.GE.AND P0, PT, R54, UR8, PT ;  /* 0x0000000836007c0c */ /* 0x000fe4000bf06270 */
[----:B------:R-:W-:Y:S01]  /*0bc0*/  P2R R77, PR, RZ, 0x4 ;  /* 0x00000004ff4d7803 */ /* 0x000fe20000000000 */
[----:B------:R-:W5:Y:S01]  /*0bd0*/  @!P2 LDG.E R14, desc[UR26][R6.64+0x300] ;  /* 0x0003001a060ea981 */ /* 0x000f62000c1e1900 */
[----:B------:R-:W-:Y:S02]  /*0be0*/  LOP3.LUT R49, R62, 0x1c0, RZ, 0xfc, !PT ;  /* 0x000001c03e317812 */ /* 0x000fe400078efcff */
[----:B------:R-:W-:Y:S01]  /*0bf0*/  ISETP.GE.AND P1, PT, R53, UR8, PT ;  /* 0x0000000835007c0c */ /* 0x000fe2000bf26270 */
[----:B------:R-:W5:Y:S01]  /*0c00*/  @!P4 LDG.E R12, desc[UR26][R6.64+0x200] ;  /* 0x0002001a060cc981 */ /* 0x000f62000c1e1900 */
[----:B------:R-:W-:-:S02]  /*0c10*/  P2R R73, PR, RZ, 0x8 ;  /* 0x00000008ff497803 */ /* 0x000fc40000000000 */
[----:B------:R-:W-:Y:S01]  /*0c20*/  LOP3.LUT R48, R62, 0x1e0, RZ, 0xfc, !PT ;  /* 0x000001e03e307812 */ /* 0x000fe200078efcff */
[----:B------:R-:W5:Y:S01]  /*0c30*/  @!P3 LDG.E R13, desc[UR26][R6.64+0x280] ;  /* 0x0002801a060db981 */ /* 0x000f62000c1e1900 */
[----:B------:R-:W-:Y:S02]  /*0c40*/  ISETP.GE.AND P2, PT, R52, UR8, PT ;  /* 0x0000000834007c0c */ /* 0x000fe4000bf46270 */
[----:B------:R-:W-:Y:S01]  /*0c50*/  P2R R72, PR, RZ, 0x10 ;  /* 0x00000010ff487803 */ /* 0x000fe20000000000 */
[----:B------:R-:W5:Y:S01]  /*0c60*/  @!P0 LDG.E R17, desc[UR26][R6.64+0x480] ;  /* 0x0004801a06118981 */ /* 0x000f62000c1e1900 */
[----:B------:R-:W-:Y:S02]  /*0c70*/  ISETP.GE.AND P3, PT, R51, UR8, PT ;  /* 0x0000000833007c0c */ /* 0x000fe4000bf66270 */
[----:B------:R-:W-:Y:S01]  /*0c80*/  P2R R71, PR, RZ, 0x20 ;  /* 0x00000020ff477803 */ /* 0x000fe20000000000 */
[----:B------:R-:W5:Y:S01]  /*0c90*/  @!P1 LDG.E R18, desc[UR26][R6.64+0x500] ;  /* 0x0005001a06129981 */ /* 0x000f62000c1e1900 */
[----:B------:R-:W-:-:S02]  /*0ca0*/  ISETP.GE.AND P4, PT, R50, UR8, PT ;  /* 0x0000000832007c0c */ /* 0x000fc4000bf86270 */
[----:B------:R-:W-:Y:S02]  /*0cb0*/  P2R R70, PR, RZ, 0x40 ;  /* 0x00000040ff467803 */ /* 0x000fe40000000000 */
        /* <DEDUP_REMOVED lines=28> */
[----:B------:R-:W-:Y:S02]  /*0e80*/  LEA R113, R29, UR23, 0x2 ;  /* 0x000000171d717c11 */ /* 0x000fe4000f8e10ff */
[----:B------:R-:W-:Y:S02]  /*0e90*/  IADD3 R25, PT, PT, R24, 0xe0, RZ ;  /* 0x000000e018197810 */ /* 0x000fe40007ffe0ff */
[----:B------:R-:W-:-:S02]  /*0ea0*/  LEA.HI.SX32 R7, R7, R24, 0x1b ;  /* 0x0000001807077211 */ /* 0x000fc400078fdaff */
[----:B------:R-:W-:Y:S02]  /*0eb0*/  LEA R112, R31, UR23, 0x2 ;  /* 0x000000171f707c11 */ /* 0x000fe4000f8e10ff */
[C---:B------:R-:W-:Y:S02]  /*0ec0*/  IADD3 R27, PT, PT, R24.reuse, 0x100, RZ ;  /* 0x00000100181b7810 */ /* 0x040fe40007ffe0ff */
[C---:B------:R-:W-:Y:S02]  /*0ed0*/  IADD3 R29, PT, PT, R24.reuse, 0x120, RZ ;  /* 0x00000120181d7810 */ /* 0x040fe40007ffe0ff */
[----:B------:R-:W-:Y:S02]  /*0ee0*/  IADD3 R31, PT, PT, R24, 0x140, RZ ;  /* 0x00000140181f7810 */ /* 0x000fe40007ffe0ff */
[----:B------:R-:W-:Y:S02]  /*0ef0*/  LEA.HI.SX32 R25, R25, R24, 0x1b ;  /* 0x0000001819197211 */ /* 0x000fe400078fdaff */
[----:B------:R-:W-:-:S02]  /*0f00*/  LEA R111, R7, UR23, 0x2 ;  /* 0x00000017076f7c11 */ /* 0x000fc4000f8e10ff */
[----:B------:R-:W-:Y:S02]  /*0f10*/  IADD3 R7, PT, PT, R24, 0x160, RZ ;  /* 0x0000016018077810 */ /* 0x000fe40007ffe0ff */
[-C--:B------:R-:W-:Y:S02]  /*0f20*/  LEA.HI.SX32 R27, R27, R24.reuse, 0x1b ;  /* 0x000000181b1b7211 */ /* 0x080fe400078fdaff */
[-C--:B------:R-:W-:Y:S02]  /*0f30*/  LEA.HI.SX32 R29, R29, R24.reuse, 0x1b ;  /* 0x000000181d1d7211 */ /* 0x080fe400078fdaff */
[----:B------:R-:W-:Y:S02]  /*0f40*/  LEA.HI.SX32 R31, R31, R24, 0x1b ;  /* 0x000000181f1f7211 */ /* 0x000fe400078fdaff */
[----:B------:R-:W-:Y:S02]  /*0f50*/  LEA R110, R25, UR23, 0x2 ;  /* 0x00000017196e7c11 */ /* 0x000fe4000f8e10ff */
[----:B------:R-:W-:-:S02]  /*0f60*/  P2R R26, PR, RZ, 0x1 ;  /* 0x00000001ff1a7803 */ /* 0x000fc40000000000 */
[----:B------:R-:W-:Y:S02]  /*0f70*/  IADD3 R25, PT, PT, R24, 0x1e0, RZ ;  /* 0x000001e018197810 */ /* 0x000fe40007ffe0ff */
[----:B------:R-:W-:Y:S02]  /*0f80*/  LEA.HI.SX32 R7, R7, R24, 0x1b ;  /* 0x0000001807077211 */ /* 0x000fe400078fdaff */
[----:B------:R-:W-:Y:S02]  /*0f90*/  ISETP.NE.AND P0, PT, R75, RZ, PT ;  /* 0x000000ff4b00720c */ /* 0x000fe40003f05270 */
[----:B------:R-:W-:Y:S02]  /*0fa0*/  LEA R109, R27, UR23, 0x2 ;  /* 0x000000171b6d7c11 */ /* 0x000fe4000f8e10ff */
[----:B------:R-:W-:Y:S02]  /*0fb0*/  LEA R108, R29, UR23, 0x2 ;  /* 0x000000171d6c7c11 */ /* 0x000fe4000f8e10ff */
[----:B------:R-:W-:-:S02]  /*0fc0*/  LEA R107, R31, UR23, 0x2 ;  /* 0x000000171f6b7c11 */ /* 0x000fc4000f8e10ff */
[----:B------:R-:W-:Y:S02]  /*0fd0*/  LEA.HI.SX32 R25, R25, R24, 0x1b ;  /* 0x0000001819197211 */ /* 0x000fe400078fdaff */
[----:B------:R-:W-:Y:S02]  /*0fe0*/  LEA R106, R7, UR23, 0x2 ;  /* 0x00000017076a7c11 */ /* 0x000fe4000f8e10ff */
[----:B------:R-:W-:Y:S02]  /*0ff0*/  P2R R40, PR, RZ, 0x1 ;  /* 0x00000001ff287803 */ /* 0x000fe40000000000 */
[----:B------:R-:W-:Y:S02]  /*1000*/  ISETP.NE.AND P0, PT, R76, RZ, PT ;  /* 0x000000ff4c00720c */ /* 0x000fe40003f05270 */
[----:B------:R-:W-:Y:S02]  /*1010*/  LEA R102, R25, UR23, 0x2 ;  /* 0x0000001719667c11 */ /* 0x000fe4000f8e10ff */
[----:B------:R-:W-:-:S02]  /*1020*/  P2R R42, PR, RZ, 0x1 ;  /* 0x00000001ff2a7803 */ /* 0x000fc40000000000 */
        /* <DEDUP_REMOVED lines=12> */
[----:B--2---:R-:W-:Y:S04]  /*10f0*/  STS [R117], R8 ;  /* 0x0000000875007388 */ /* 0x004fe80000000800 */
[----:B----4-:R0:W-:Y:S04]  /*1100*/  STS [R116+0x80], R9 ;  /* 0x0000800974007388 */ /* 0x0101e80000000800 */
[----:B---3--:R-:W-:Y:S01]  /*1110*/  STS [R115+0x100], R10 ;  /* 0x0001000a73007388 */ /* 0x008fe20000000800 */
[----:B0-----:R-:W-:-:S03]  /*1120*/  IADD3 R9, PT, PT, R24, 0x180, RZ ;  /* 0x0000018018097810 */ /* 0x001fc60007ffe0ff */
[----:B-----5:R0:W-:Y:S01]  /*1130*/  STS [R114+0x180], R11 ;  /* 0x0001800b72007388 */ /* 0x0201e20000000800 */
[----:B------:R-:W-:-:S03]  /*1140*/  LEA.HI.SX32 R9, R9, R24, 0x1b ;  /* 0x0000001809097211 */ /* 0x000fc600078fdaff */
[----:B------:R-:W-:Y:S01]  /*1150*/  STS [R113+0x200], R12 ;  /* 0x0002000c71007388 */ /* 0x000fe20000000800 */
[----:B0-----:R-:W-:-:S03]  /*1160*/  IADD3 R11, PT, PT, R24, 0x1a0, RZ ;  /* 0x000001a0180b7810 */ /* 0x001fc60007ffe0ff */
[----:B------:R0:W-:Y:S01]  /*1170*/  STS [R112+0x280], R13 ;  /* 0x0002800d70007388 */ /* 0x0001e20000000800 */
[----:B------:R-:W-:-:S03]  /*1180*/  LEA.HI.SX32 R11, R11, R24, 0x1b ;  /* 0x000000180b0b7211 */ /* 0x000fc600078fdaff */
[----:B------:R-:W-:Y:S01]  /*1190*/  STS [R111+0x300], R14 ;  /* 0x0003000e6f007388 */ /* 0x000fe20000000800 */
[----:B0-----:R-:W-:-:S03]  /*11a0*/  VIADD R13, R24, 0x1c0 ;  /* 0x000001c0180d7836 */ /* 0x001fc60000000000 */
[----:B------:R0:W-:Y:S01]  /*11b0*/  STS [R110+0x380], R15 ;  /* 0x0003800f6e007388 */ /* 0x0001e20000000800 */
        /* <DEDUP_REMOVED lines=9> */
[----:B------:R-:W-:Y:S04]  /*1250*/  STS [R105+0x600], R20 ;  /* 0x0006001469007388 */ /* 0x000fe80000000800 */
[----:B------:R-:W-:Y:S01]  /*1260*/  STS [R104+0x680], R21 ;  /* 0x0006801568007388 */ /* 0x000fe20000000800 */
[----:B------:R-:W-:-:S03]  /*1270*/  IADD3 R7, PT, PT, R24, 0x1, RZ ;  /* 0x0000000118077810 */ /* 0x000fc60007ffe0ff */
[----:B------:R-:W-:Y:S01]  /*1280*/  STS [R103+0x700], R22 ;  /* 0x0007001667007388 */ /* 0x000fe20000000800 */
[----:B------:R-:W-:-:S03]  /*1290*/  IADD3 R9, PT, PT, R24, 0x2, RZ ;  /* 0x0000000218097810 */ /* 0x000fc60007ffe0ff */
[----:B------:R3:W-:Y:S01]  /*12a0*/  STS [R102+0x780], R23 ;  /* 0x0007801766007388 */ /* 0x0007e20000000800 */
[C---:B------:R-:W-:Y:S02]  /*12b0*/  IADD3 R11, PT, PT, R24.reuse, 0x3, RZ ;  /* 0x00000003180b7810 */ /* 0x040fe40007ffe0ff */
[C---:B------:R-:W-:Y:S02]  /*12c0*/  IADD3 R13, PT, PT, R24.reuse, 0x4, RZ ;  /* 0x00000004180d7810 */ /* 0x040fe40007ffe0ff */
[C---:B0-----:R-:W-:Y:S02]  /*12d0*/  IADD3 R15, PT, PT, R24.reuse, 0x5, RZ ;  /* 0x00000005180f7810 */ /* 0x041fe40007ffe0ff */
[C---:B-1----:R-:W-:Y:S02]  /*12e0*/  IADD3 R17, PT, PT, R24.reuse, 0x6, RZ ;  /* 0x0000000618117810 */ /* 0x042fe40007ffe0ff */
[C---:B--2---:R-:W-:Y:S01]  /*12f0*/  IADD3 R19, PT, PT, R24.reuse, 0x7, RZ ;  /* 0x0000000718137810 */ /* 0x044fe20007ffe0ff */
[C---:B---3--:R-:W-:Y:S01]  /*1300*/  VIADD R23, R24.reuse, 0x9 ;  /* 0x0000000918177836 */ /* 0x048fe20000000000 */
[----:B------:R-:W-:-:S02]  /*1310*/  IADD3 R21, PT, PT, R24, 0x8, RZ ;  /* 0x0000000818157810 */ /* 0x000fc40007ffe0ff */
[C---:B------:R-:W-:Y:S02]  /*1320*/  IADD3 R25, PT, PT, R24.reuse, 0xa, RZ ;  /* 0x0000000a18197810 */ /* 0x040fe40007ffe0ff */
[C---:B------:R-:W-:Y:S02]  /*1330*/  IADD3 R27, PT, PT, R24.reuse, 0xb, RZ ;  /* 0x0000000b181b7810 */ /* 0x040fe40007ffe0ff */
        /* <DEDUP_REMOVED lines=53> */
[----:B------:R-:W-:Y:S01]  /*1690*/  ISETP.NE.AND P0, PT, R78, RZ, PT ;  /* 0x000000ff4e00720c */ /* 0x000fe20003f05270 */
[----:B------:R-:W-:Y:S01]  /*16a0*/  HFMA2 R6, -RZ, RZ, 0, 0 ;  /* 0x00000000ff067431 */ /* 0x000fe200000001ff */
[----:B------:R-:W-:Y:S01]  /*16b0*/  BAR.SYNC.DEFER_BLOCKING 0x0 ;  /* 0x0000000000007b1d */ /* 0x000fe20000010000 */
[----:B------:R-:W-:Y:S01]  /*16c0*/  MOV R8, RZ ;  /* 0x000000ff00087202 */ /* 0x000fe20000000f00 */
[----:B------:R-:W-:-:S09]  /*16d0*/  HFMA2 R10, -RZ, RZ, 0, 0 ;  /* 0x00000000ff0a7431 */ /* 0x000fd200000001ff */
        /* <DEDUP_REMOVED lines=19> */
[----:B------:R-:W-:-:S12]  /*1810*/  IMAD.MOV.U32 R79, RZ, RZ, RZ ;  /* 0x000000ffff4f7224 */ /* 0x000fd800078e00ff */
[----:B------:R-:W5:Y:S01]  /*1820*/  @!P0 LDG.E R20, desc[UR26][R4.64+0x380] ;  /* 0x0003801a04148981 */ /* 0x000f62000c1e1900 */
[----:B------:R-:W-:Y:S01]  /*1830*/  ISETP.NE.AND P0, PT, R40, RZ, PT ;  /* 0x000000ff2800720c */ /* 0x000fe20003f05270 */
[----:B------:R-:W-:Y:S01]  /*1840*/  HFMA2 R22, -RZ, RZ, 0, 0 ;  /* 0x00000000ff167431 */ /* 0x000fe200000001ff */
        /* <DEDUP_REMOVED lines=29> */
[----:B------:R-:W-:Y:S02]  /*1a20*/  ISETP.NE.AND P0, PT, R78, RZ, PT ;  /* 0x000000ff4e00720c */ /* 0x000fe40003f05270 */
[----:B0-----:R-:W-:Y:S01]  /*1a30*/  MOV R4, RZ ;  /* 0x000000ff00047202 */ /* 0x001fe20000000f00 */
[----:B--2---:R0:W-:Y:S04]  /*1a40*/  STS [R117], R6 ;  /* 0x0000000675007388 */ /* 0x0041e80000000800 */
[----:B---3--:R1:W-:Y:S04]  /*1a50*/  STS [R116+0x80], R8 ;  /* 0x0000800874007388 */ /* 0x0083e80000000800 */
[----:B----4-:R2:W-:Y:S04]  /*1a60*/  STS [R115+0x100], R10 ;  /* 0x0001000a73007388 */ /* 0x0105e80000000800 */
[----:B-----5:R3:W-:Y:S04]  /*1a70*/  STS [R114+0x180], R12 ;  /* 0x0001800c72007388 */ /* 0x0207e80000000800 */
        /* <DEDUP_REMOVED lines=29> */
[----:B------:R-:W-:Y:S06]  /*1c50*/  BAR.SYNC.DEFER_BLOCKING 0x0 ;  /* 0x0000000000007b1d */ /* 0x000fec0000010000 */
[----:B------:R-:W5:Y:S01]  /*1c60*/  @!P0 LDG.E R4, desc[UR26][R2.64] ;  /* 0x0000001a02048981 */ /* 0x000f62000c1e1900 */
[----:B------:R-:W-:-:S02]  /*1c70*/  ISETP.NE.AND P0, PT, R7, RZ, PT ;  /* 0x000000ff0700720c */ /* 0x000fc40003f05270 */
[----:B0-----:R-:W-:-:S11]  /*1c80*/  CS2R R6, SRZ ;  /* 0x0000000000067805 */ /* 0x001fd6000001ff00 */
[----:B------:R-:W5:Y:S01]  /*1c90*/  @!P0 LDG.E R6, desc[UR26][R2.64+0x80] ;  /* 0x0000801a02068981 */ /* 0x000f62000c1e1900 */
[----:B------:R-:W-:Y:S01]  /*1ca0*/  ISETP.NE.AND P0, PT, R11, RZ, PT ;  /* 0x000000ff0b00720c */ /* 0x000fe20003f05270 */
[----:B-1----:R-:W-:-:S12]  /*1cb0*/  HFMA2 R8, -RZ, RZ, 0, 0 ;  /* 0x00000000ff087431 */ /* 0x002fd800000001ff */
[----:B------:R-:W5:Y:S01]  /*1cc0*/  @!P0 LDG.E R7, desc[UR26][R2.64+0x100] ;  /* 0x0001001a02078981 */ /* 0x000f62000c1e1900 */
[----:B------:R-:W-:Y:S02]  /*1cd0*/  ISETP.NE.AND P0, PT, R40, RZ, PT ;  /* 0x000000ff2800720c */ /* 0x000fe40003f05270 */
[----:B--2---:R-:W-:-:S11]  /*1ce0*/  CS2R R10, SRZ ;  /* 0x00000000000a7805 */ /* 0x004fd6000001ff00 */
[----:B------:R-:W2:Y:S01]  /*1cf0*/  @!P0 LDG.E R8, desc[UR26][R2.64+0x180] ;  /* 0x0001801a02088981 */ /* 0x000ea2000c1e1900 */
[----:B------:R-:W-:-:S13]  /*1d00*/  ISETP.NE.AND P0, PT, R42, RZ, PT ;  /* 0x000000ff2a00720c */ /* 0x000fda0003f05270 */
[----:B------:R-:W2:Y:S01]  /*1d10*/  @!P0 LDG.E R10, desc[UR26][R2.64+0x200] ;  /* 0x0002001a020a8981 */ /* 0x000ea2000c1e1900 */
[----:B------:R-:W-:Y:S02]  /*1d20*/  ISETP.NE.AND P0, PT, R43, RZ, PT ;  /* 0x000000ff2b00720c */ /* 0x000fe40003f05270 */
[----:B---3--:R-:W-:-:S11]  /*1d30*/  MOV R12, RZ ;  /* 0x000000ff000c7202 */ /* 0x008fd60000000f00 */
[----:B------:R-:W3:Y:S01]  /*1d40*/  @!P0 LDG.E R11, desc[UR26][R2.64+0x280] ;  /* 0x0002801a020b8981 */ /* 0x000ee2000c1e1900 */
[----:B------:R-:W-:Y:S01]  /*1d50*/  ISETP.NE.AND P0, PT, R64, RZ, PT ;  /* 0x000000ff4000720c */ /* 0x000fe20003f05270 */
[----:B----4-:R-:W-:-:S12]  /*1d60*/  IMAD.MOV.U32 R16, RZ, RZ, RZ ;  /* 0x000000ffff107224 */ /* 0x010fd800078e00ff */
[----:B------:R-:W4:Y:S01]  /*1d70*/  @!P0 LDG.E R12, desc[UR26][R2.64+0x300] ;  /* 0x0003001a020c8981 */ /* 0x000f22000c1e1900 */
[----:B------:R-:W-:Y:S01]  /*1d80*/  ISETP.NE.AND P0, PT, R65, RZ, PT ;  /* 0x000000ff4100720c */ /* 0x000fe20003f05270 */
[----:B------:R-:W-:-:S12]  /*1d90*/  HFMA2 R40, -RZ, RZ, 0, 0 ;  /* 0x00000000ff287431 */ /* 0x000fd800000001ff */
[----:B------:R-:W4:Y:S01]  /*1da0*/  @!P0 LDG.E R16, desc[UR26][R2.64+0x380] ;  /* 0x0003801a02108981 */ /* 0x000f22000c1e1900 */
[----:B------:R-:W-:Y:S02]  /*1db0*/  ISETP.NE.AND P0, PT, R66, RZ, PT ;  /* 0x000000ff4200720c */ /* 0x000fe40003f05270 */
[----:B------:R-:W-:Y:S02]  /*1dc0*/  CS2R R42, SRZ ;  /* 0x00000000002a7805 */ /* 0x000fe4000001ff00 */
[----:B------:R-:W-:Y:S02]  /*1dd0*/  CS2R R64, SRZ ;  /* 0x0000000000407805 */ /* 0x000fe4000001ff00 */
[----:B------:R-:W-:Y:S02]  /*1de0*/  MOV R68, RZ ;  /* 0x000000ff00447202 */ /* 0x000fe40000000f00 */
[----:B------:R-:W4:Y:S04]  /*1df0*/  @!P1 LDG.E R43, desc[UR26][R2.64+0x500] ;  /* 0x0005001a022b9981 */ /* 0x000f28000c1e1900 */
[----:B------:R-:W4:Y:S04]  /*1e00*/  @!P2 LDG.E R64, desc[UR26][R2.64+0x580] ;  /* 0x0005801a0240a981 */ /* 0x000f28000c1e1900 */
[----:B------:R-:W4:Y:S01]  /*1e10*/  @!P0 LDG.E R40, desc[UR26][R2.64+0x400] ;  /* 0x0004001a02288981 */ /* 0x000f22000c1e1900 */
[----:B------:R-:W-:-:S02]  /*1e20*/  ISETP.NE.AND P0, PT, R67, RZ, PT ;  /* 0x000000ff4300720c */ /* 0x000fc40003f05270 */
[----:B------:R-:W-:Y:S01]  /*1e30*/  CS2R R66, SRZ ;  /* 0x0000000000427805 */ /* 0x000fe2000001ff00 */
[----:B------:R-:W4:Y:S05]  /*1e40*/  @!P3 LDG.E R65, desc[UR26][R2.64+0x600] ;  /* 0x0006001a0241b981 */ /* 0x000f2a000c1e1900 */
[----:B------:R-:W4:Y:S04]  /*1e50*/  @!P4 LDG.E R66, desc[UR26][R2.64+0x680] ;  /* 0x0006801a0242c981 */ /* 0x000f28000c1e1900 */
[----:B------:R-:W4:Y:S04]  /*1e60*/  @!P5 LDG.E R67, desc[UR26][R2.64+0x700] ;  /* 0x0007001a0243d981 */ /* 0x000f28000c1e1900 */
[----:B------:R-:W4:Y:S04]  /*1e70*/  @!P0 LDG.E R42, desc[UR26][R2.64+0x480] ;  /* 0x0004801a022a8981 */ /* 0x000f28000c1e1900 */
[----:B------:R-:W4:Y:S04]  /*1e80*/  @!P6 LDG.E R68, desc[UR26][R2.64+0x780] ;  /* 0x0007801a0244e981 */ /* 0x000f28000c1e1900 */
        /* <DEDUP_REMOVED lines=28> */
[----:B-----5:R-:W-:Y:S04]  /*2050*/  STS [R117], R4 ;  /* 0x0000000475007388 */ /* 0x020fe80000000800 */
[----:B------:R-:W-:Y:S04]  /*2060*/  STS [R116+0x80], R6 ;  /* 0x0000800674007388 */ /* 0x000fe80000000800 */
[----:B------:R-:W-:Y:S04]  /*2070*/  STS [R115+0x100], R7 ;  /* 0x0001000773007388 */ /* 0x000fe80000000800 */
[----:B--2---:R-:W-:Y:S04]  /*2080*/  STS [R114+0x180], R8 ;  /* 0x0001800872007388 */ /* 0x004fe80000000800 */
[----:B------:R-:W-:Y:S04]  /*2090*/  STS [R113+0x200], R10 ;  /* 0x0002000a71007388 */ /* 0x000fe80000000800 */
[----:B---3--:R-:W-:Y:S04]  /*20a0*/  STS [R112+0x280], R11 ;  /* 0x0002800b70007388 */ /* 0x008fe80000000800 */
        /* <DEDUP_REMOVED lines=27> */
[----:B------:R0:W-:Y:S04]  /*2260*/  STL [R1+0x8c], R89 ;  /* 0x00008c5901007387 */ /* 0x0001e80000100800 */
[----:B------:R0:W-:Y:S04]  /*2270*/  STL [R1+0x88], R88 ;  /* 0x0000885801007387 */ /* 0x0001e80000100800 */
[----:B------:R1:W-:Y:S04]  /*2280*/  STL [R1+0x84], R87 ;  /* 0x0000845701007387 */ /* 0x0003e80000100800 */
[----:B------:R2:W-:Y:S04]  /*2290*/  STL [R1+0x80], R86 ;  /* 0x0000805601007387 */ /* 0x0005e80000100800 */
[----:B0-----:R0:W-:Y:S04]  /*22a0*/  STL [R1+0x3c], R42 ;  /* 0x00003c2a01007387 */ /* 0x0011e80000100800 */
[----:B-1----:R0:W-:Y:S04]  /*22b0*/  STL [R1+0x38], R83 ;  /* 0x0000385301007387 */ /* 0x0021e80000100800 */
[----:B--2---:R0:W-:Y:S04]  /*22c0*/  STL [R1+0x34], R82 ;  /* 0x0000345201007387 */ /* 0x0041e80000100800 */
[----:B---3--:R0:W-:Y:S04]  /*22d0*/  STL [R1+0x30], R81 ;  /* 0x0000305101007387 */ /* 0x0081e80000100800 */
[----:B----4-:R0:W-:Y:S04]  /*22e0*/  STL [R1+0x2c], R80 ;  /* 0x00002c5001007387 */ /* 0x0101e80000100800 */
[----:B-----5:R0:W-:Y:S04]  /*22f0*/  STL [R1+0x28], R79 ;  /* 0x0000284f01007387 */ /* 0x0201e80000100800 */
        /* <DEDUP_REMOVED lines=10> */
[----:B------:R0:W-:Y:S01]  /*23a0*/  STL [R1], R66 ;  /* 0x0000004201007387 */ /* 0x0001e20000100800 */
        /* <DEDUP_REMOVED lines=13> */
[----:B0-----:R-:W-:-:S12]  /*2480*/  @P0 BRA `(.L_x_957) ;  /* 0x0000000000780947 */ /* 0x001fd80003800000 */
        /* <DEDUP_REMOVED lines=30> */
.L_x_957:
[----:B------:R-:W-:Y:S05]  /*2670*/  BSYNC.RECONVERGENT B0 ;  /* 0x0000000000007941 */ /* 0x000fea0003800200 */
.L_x_956:
[----:B------:R-:W-:Y:S01]  /*2680*/  BSSY.RECONVERGENT B0, `(.L_x_958) ;  /* 0x0000022000007945 */ /* 0x000fe20003800200 */
[----:B------:R-:W-:Y:S01]  /*2690*/  FSETP.GTU.FTZ.AND P0, PT, R21, 20, PT ;  /* 0x41a000001500780b */ /* 0x000fe20003f1c000 */
[----:B------:R-:W-:Y:S02]  /*26a0*/  FADD.FTZ R20, R20, UR6 ;  /* 0x0000000614147e21 */ /* 0x000fe40008010000 */
[----:B------:R-:W-:Y:S10]  /*26b0*/  @P1 BRA `(.L_x_959) ;  /* 0x0000000000781947 */ /* 0x000ff40003800000 */
        /* <DEDUP_REMOVED lines=9> */
[----:B------:R-:W-:Y:S01]  /*2750*/  IADD3 R4, PT, PT, -R2, 0x40800000, RZ ;  /* 0x4080000002047810 */ /* 0x000fe20007ffe1ff */
[----:B------:R-:W-:Y:S01]  /*2760*/  IMAD.IADD R3, R7, 0x1, -R2 ;  /* 0x0000000107037824 */ /* 0x000fe200078e0a02 */
[----:B------:R-:W-:-:S03]  /*2770*/  I2FP.F32.S32 R2, R2 ;  /* 0x0000000200027245 */ /* 0x000fc60000201400 */
[----:B------:R-:W-:Y:S02]  /*2780*/  FFMA.FTZ R4, R4, R11, -1 ;  /* 0xbf80000004047423 */ /* 0x000fe4000001000b */
[----:B------:R-:W-:Y:S02]  /*2790*/  FMUL.FTZ R2, R2, 1.1920928955078125e-07 ;  /* 0x3400000002027820 */ /* 0x000fe40000410000 */
[----:B------:R-:W-:-:S04]  /*27a0*/  FADD.FTZ R3, R3, R4 ;  /* 0x0000000403037221 */ /* 0x000fc80000010000 */
        /* <DEDUP_REMOVED lines=15> */
.L_x_959:
[----:B------:R-:W-:Y:S05]  /*28a0*/  BSYNC.RECONVERGENT B0 ;  /* 0x0000000000007941 */ /* 0x000fea0003800200 */
.L_x_958:
        /* <DEDUP_REMOVED lines=34> */
.L_x_961:
[----:B------:R-:W-:Y:S05]  /*2ad0*/  BSYNC.RECONVERGENT B0 ;  /* 0x0000000000007941 */ /* 0x000fea0003800200 */
.L_x_960:
        /* <DEDUP_REMOVED lines=34> */
.L_x_963:
[----:B------:R-:W-:Y:S05]  /*2d00*/  BSYNC.RECONVERGENT B0 ;  /* 0x0000000000007941 */ /* 0x000fea0003800200 */
.L_x_962:
        /* <DEDUP_REMOVED lines=34> */
.L_x_965:
[----:B------:R-:W-:Y:S05]  /*2f30*/  BSYNC.RECONVERGENT B0 ;  /* 0x0000000000007941 */ /* 0x000fea0003800200 */
.L_x_964:
[----:B------:R-:W2:Y:S01]  /*2f40*/  LDL.LU R2, [R1+0x104] ;  /* 0x0001040001027983 */ /* 0x000ea20000300800 */
[----:B------:R-:W-:Y:S01]  /*2f50*/  BSSY.RECONVERGENT B0, `(.L_x_966) ;  /* 0x0000024000007945 */ /* 0x000fe20003800200 */
[----:B------:R-:W-:Y:S01]  /*2f60*/  HFMA2 R16, -RZ, RZ, 0, 0 ;  /* 0x00000000ff107431 */ /* 0x000fe200000001ff */
[----:B------:R-:W-:Y:S01]  /*2f70*/  FSETP.GTU.FTZ.AND P4, PT, R17, 20, PT ;  /* 0x41a000001100780b */ /* 0x000fe20003f9c000 */
[----:B------:R-:W-:Y:S01]  /*2f80*/  FADD.FTZ R15, R15, UR6 ;  /* 0x000000060f0f7e21 */ /* 0x000fe20008010000 */
[----:B--2---:R-:W-:Y:S01]  /*2f90*/  FFMA.FTZ R7, R47, R42, R2 ;  /* 0x0000002a2f077223 */ /* 0x004fe20000010002 */
[----:B------:R-:W-:Y:S10]  /*2fa0*/  @P5 BRA `(.L_x_967) ;  /* 0x0000000000785947 */ /* 0x000ff40003800000 */
[----:B------:R-:W-:Y:S01]  /*2fb0*/  FMUL.FTZ R22, R22, 1.4426950216293334961 ;  /* 0x3fb8aa3b16167820 */ /* 0x000fe20000410000 */
[----:B------:R-:W-:Y:S01]  /*2fc0*/  IMAD.MOV.U32 R43, RZ, RZ, 0x3e800000 ;  /* 0x3e800000ff2b7424 */ /* 0x000fe200078e00ff */
        /* <DEDUP_REMOVED lines=28> */
.L_x_967:
[----:B------:R-:W-:Y:S05]  /*3190*/  BSYNC.RECONVERGENT B0 ;  /* 0x0000000000007941 */ /* 0x000fea0003800200 */
.L_x_966:
        /* <DEDUP_REMOVED lines=38> */
.L_x_969:
[----:B------:R-:W-:Y:S05]  /*3400*/  BSYNC.RECONVERGENT B0 ;  /* 0x0000000000007941 */ /* 0x000fea0003800200 */
.L_x_968:
        /* <DEDUP_REMOVED lines=38> */
.L_x_971:
[----:B------:R-:W-:Y:S05]  /*3670*/  BSYNC.RECONVERGENT B0 ;  /* 0x0000000000007941 */ /* 0x000fea0003800200 */
.L_x_970:
        /* <DEDUP_REMOVED lines=9> */
[----:B------:R-:W-:Y:S01]  /*3710*/  MOV R65, 0x3e800000 ;  /* 0x3e80000000417802 */ /* 0x000fe20000000f00 */
[----:B------:R-:W-:Y:S02]  /*3720*/  IMAD.MOV.U32 R6, RZ, RZ, 0x3d39bf78 ;  /* 0x3d39bf78ff067424 */ /* 0x000fe400078e00ff */
        /* <DEDUP_REMOVED lines=27> */
.L_x_973:
[----:B------:R-:W-:Y:S05]  /*38e0*/  BSYNC.RECONVERGENT B0 ;  /* 0x0000000000007941 */ /* 0x000fea0003800200 */
.L_x_972:
        /* <DEDUP_REMOVED lines=38> */
.L_x_975:
[----:B------:R-:W-:Y:S05]  /*3b50*/  BSYNC.RECONVERGENT B0 ;  /* 0x0000000000007941 */ /* 0x000fea0003800200 */
.L_x_974:
[----:B------:R-:W-:Y:S01]  /*3b60*/  FMUL.FTZ R42, R42, UR7 ;  /* 0x000000072a2a7c20 */ /* 0x000fe20008410000 */
[----:B------:R-:W-:Y:S01]  /*3b70*/  FFMA.FTZ R40, R34, R75, R43 ;  /* 0x0000004b22287223 */ /* 0x000fe2000001002b */
[----:B------:R-:W-:Y:S01]  /*3b80*/  BSSY.RECONVERGENT B0, `(.L_x_976) ;  /* 0x0000025000007945 */ /* 0x000fe20003800200 */
[----:B------:R-:W-:Y:S01]  /*3b90*/  HFMA2 R4, -RZ, RZ, 0, 0 ;  /* 0x00000000ff047431 */ /* 0x000fe200000001ff */
[----:B------:R-:W-:Y:S01]  /*3ba0*/  FSETP.GTU.FTZ.AND P3, PT, R5, 20, PT ;  /* 0x41a000000500780b */ /* 0x000fe20003f7c000 */
[----:B------:R0:W-:Y:S01]  /*3bb0*/  STL [R1+0x7c], R42 ;  /* 0x00007c2a01007387 */ /* 0x0001e20000100800 */
[----:B------:R-:W-:Y:S01]  /*3bc0*/  CS2R R2, SRZ ;  /* 0x0000000000027805 */ /* 0x000fe2000001ff00 */
[----:B------:R-:W-:Y:S01]  /*3bd0*/  FFMA.FTZ R43, R33, R73, R40 ;  /* 0x00000049212b7223 */ /* 0x000fe20000010028 */
[----:B------:R-:W-:Y:S09]  /*3be0*/  @P4 BRA `(.L_x_977) ;  /* 0x0000000000784947 */ /* 0x000ff20003800000 */
[----:B------:R-:W-:Y:S01]  /*3bf0*/  FMUL.FTZ R17, R17, 1.4426950216293334961 ;  /* 0x3fb8aa3b11117820 */ /* 0x000fe20000410000 */
[----:B------:R-:W-:Y:S01]  /*3c00*/  IMAD.MOV.U32 R65, RZ, RZ, 0x3e800000 ;  /* 0x3e800000ff417424 */ /* 0x000fe200078e00ff */
[----:B------:R-:W-:Y:S02]  /*3c10*/  MOV R69, 0x3d39bf78 ;  /* 0x3d39bf7800457802 */ /* 0x000fe40000000f00 */
[----:B------:R-:W1:Y:S02]  /*3c20*/  MUFU.EX2 R67, R17 ;  /* 0x0000001100437308 */ /* 0x000e640000000800 */
[C---:B-1----:R-:W-:Y:S01]  /*3c30*/  FADD.FTZ.RZ R40, R67.reuse, 1 ;  /* 0x3f80000043287421 */ /* 0x042fe2000001c000 */
[----:B------:R-:W-:-:S04]  /*3c40*/  ISETP.GE.U32.AND P4, PT, R67, 0x7f800000, PT ;  /* 0x7f8000004300780c */ /* 0x000fc80003f86070 */
[----:B------:R-:W-:Y:S02]  /*3c50*/  IADD3 R40, PT, PT, R40, -0x3f400000, RZ ;  /* 0xc0c0000028287810 */ /* 0x000fe40007ffe0ff */
[----:B------:R-:W-:Y:S02]  /*3c60*/  ISETP.GT.AND P6, PT, R67, -0x40800000, P4 ;  /* 0xbf8000004300780c */ /* 0x000fe400027c4270 */
[----:B------:R-:W-:-:S04]  /*3c70*/  LOP3.LUT R40, R40, 0xff800000, RZ, 0xc0, !PT ;  /* 0xff80000028287812 */ /* 0x000fc800078ec0ff */
[----:B------:R-:W-:Y:S02]  /*3c80*/  IADD3 R64, PT, PT, -R40, 0x40800000, RZ ;  /* 0x4080000028407810 */ /* 0x000fe40007ffe1ff */
[-C--:B0-----:R-:W-:Y:S02]  /*3c90*/  IADD3 R42, PT, PT, R67, -R40.reuse, RZ ;  /* 0x80000028432a7210 */ /* 0x081fe40007ffe0ff */
        /* <DEDUP_REMOVED lines=19> */
.L_x_977:
[----:B------:R-:W-:Y:S05]  /*3dd0*/  BSYNC.RECONVERGENT B0 ;  /* 0x0000000000007941 */ /* 0x000fea0003800200 */
.L_x_976:
[----:B------:R-:W-:Y:S04]  /*3de0*/  BSSY.RECONVERGENT B0, `(.L_x_978) ;  /* 0x0000020000007945 */ /* 0x000fe80003800200 */
[----:B------:R-:W-:Y:S05]  /*3df0*/  @P5 BRA `(.L_x_979) ;  /* 0x0000000000785947 */ /* 0x000fea0003800000 */
[----:B------:R-:W-:Y:S01]  /*3e00*/  FMUL.FTZ R15, R15, 1.4426950216293334961 ;  /* 0x3fb8aa3b0f0f7820 */ /* 0x000fe20000410000 */
[----:B------:R-:W-:Y:S01]  /*3e10*/  MOV R65, 0x3e800000 ;  /* 0x3e80000000417802 */ /* 0x000fe20000000f00 */
[----:B------:R-:W-:Y:S02]  /*3e20*/  HFMA2 R69, -RZ, RZ, 1.3056640625, -1.8671875 ;  /* 0x3d39bf78ff457431 */ /* 0x000fe400000001ff */
[----:B------:R-:W1:Y:S02]  /*3e30*/  MUFU.EX2 R67, R15 ;  /* 0x0000000f00437308 */ /* 0x000e640000000800 */
[C---:B-1----:R-:W-:Y:S01]  /*3e40*/  FADD.FTZ.RZ R40, R67.reuse, 1 ;  /* 0x3f80000043287421 */ /* 0x042fe2000001c000 */
[----:B------:R-:W-:-:S04]  /*3e50*/  ISETP.GE.U32.AND P4, PT, R67, 0x7f800000, PT ;  /* 0x7f8000004300780c */ /* 0x000fc80003f86070 */
[----:B------:R-:W-:Y:S02]  /*3e60*/  IADD3 R40, PT, PT, R40, -0x3f400000, RZ ;  /* 0xc0c0000028287810 */ /* 0x000fe40007ffe0ff */
[----:B------:R-:W-:Y:S02]  /*3e70*/  ISETP.GT.AND P6, PT, R67, -0x40800000, P4 ;  /* 0xbf8000004300780c */ /* 0x000fe400027c4270 */
[----:B------:R-:W-:-:S04]  /*3e80*/  LOP3.LUT R40, R40, 0xff800000, RZ, 0xc0, !PT ;  /* 0xff80000028287812 */ /* 0x000fc800078ec0ff */
[----:B------:R-:W-:Y:S02]  /*3e90*/  IADD3 R64, PT, PT, -R40, 0x40800000, RZ ;  /* 0x4080000028407810 */ /* 0x000fe40007ffe1ff */
[CC--:B0-----:R-:W-:Y:S02]  /*3ea0*/  IADD3 R42, PT, PT, R67.reuse, -R40.reuse, RZ ;  /* 0x80000028432a7210 */ /* 0x0c1fe40007ffe0ff */
        /* <DEDUP_REMOVED lines=19> */
.L_x_979:
[----:B------:R-:W-:Y:S05]  /*3fe0*/  BSYNC.RECONVERGENT B0 ;  /* 0x0000000000007941 */ /* 0x000fea0003800200 */
.L_x_978:
[----:B------:R-:W-:Y:S04]  /*3ff0*/  BSSY.RECONVERGENT B0, `(.L_x_980) ;  /* 0x0000020000007945 */ /* 0x000fe80003800200 */
[----:B------:R-:W-:Y:S05]  /*4000*/  @P0 BRA `(.L_x_981) ;  /* 0x0000000000780947 */ /* 0x000fea0003800000 */
[----:B------:R-:W-:Y:S01]  /*4010*/  FMUL.FTZ R14, R14, 1.4426950216293334961 ;  /* 0x3fb8aa3b0e0e7820 */ /* 0x000fe20000410000 */
[----:B------:R-:W-:Y:S02]  /*4020*/  IMAD.MOV.U32 R65, RZ, RZ, 0x3e800000 ;  /* 0x3e800000ff417424 */ /* 0x000fe400078e00ff */
[----:B------:R-:W-:Y:S01]  /*4030*/  HFMA2 R69, -RZ, RZ, 1.3056640625, -1.8671875 ;  /* 0x3d39bf78ff457431 */ /* 0x000fe200000001ff */
        /* <DEDUP_REMOVED lines=27> */
.L_x_981:
[----:B------:R-:W-:Y:S05]  /*41f0*/  BSYNC.RECONVERGENT B0 ;  /* 0x0000000000007941 */ /* 0x000fea0003800200 */
.L_x_980:
[----:B------:R-:W-:Y:S04]  /*4200*/  BSSY.RECONVERGENT B0, `(.L_x_982) ;  /* 0x0000020000007945 */ /* 0x000fe80003800200 */
[----:B------:R-:W-:Y:S05]  /*4210*/  @P1 BRA `(.L_x_983) ;  /* 0x0000000000781947 */ /* 0x000fea0003800000 */
[----:B------:R-:W-:Y:S01]  /*4220*/  FMUL.FTZ R13, R13, 1.4426950216293334961 ;  /* 0x3fb8aa3b0d0d7820 */ /* 0x000fe20000410000 */
[----:B------:R-:W-:Y:S01]  /*4230*/  HFMA2 R65, -RZ, RZ, 1.625, 0 ;  /* 0x3e800000ff417431 */ /* 0x000fe200000001ff */
        /* <DEDUP_REMOVED lines=28> */
.L_x_983:
[----:B------:R-:W-:Y:S05]  /*4400*/  BSYNC.RECONVERGENT B0 ;  /* 0x0000000000007941 */ /* 0x000fea0003800200 */
.L_x_982:
        /* <DEDUP_REMOVED lines=32> */
.L_x_985:
[----:B------:R-:W-:Y:S05]  /*4610*/  BSYNC.RECONVERGENT B0 ;  /* 0x0000000000007941 */ /* 0x000fea0003800200 */
.L_x_984:
        /* <DEDUP_REMOVED lines=32> */
.L_x_987:
[----:B------:R-:W-:Y:S05]  /*4820*/  BSYNC.RECONVERGENT B0 ;  /* 0x0000000000007941 */ /* 0x000fea0003800200 */
.L_x_986:
        /* <DEDUP_REMOVED lines=38> */
[----:B------:R-:W-:Y:S06]  /*4a90*/  BAR.SYNC.DEFER_BLOCKING 0x0 ;  /* 0x0000000000007b1d */ /* 0x000fec0000010000 */
[----:B------:R-:W-:Y:S05]  /*4aa0*/  BRA.U !UP0, `(.L_x_988) ;  /* 0x00000041085c7547 */ /* 0x000fea000b800000 */
[----:B------:R-:W0:Y:S01]  /*4ab0*/  S2UR UR8, SR_CTAID.Y ;  /* 0x00000000000879c3 */ /* 0x000e220000002600 */
[----:B------:R-:W-:Y:S01]  /*4ac0*/  UIMAD UR22, UR10, -0x800, UR21 ;  /* 0xfffff8000a1678a4 */ /* 0x000fe2000f8e0215 */
[----:B------:R-:W-:Y:S01]  /*4ad0*/  LOP3.LUT R0, R0, 0xfffffffb, RZ, 0xc0, !PT ;  /* 0xfffffffb00007812 */ /* 0x000fe200078ec0ff */
[----:B------:R-:W0:Y:S01]  /*4ae0*/  LDCU.64 UR24, c[0x0][0x3a0] ;  /* 0x00007400ff1877ac */ /* 0x000e220008000a00 */
[----:B------:R-:W-:Y:S01]  /*4af0*/  HFMA2 R16, -RZ, RZ, 0, 0 ;  /* 0x00000000ff107431 */ /* 0x000fe200000001ff */
        /* <DEDUP_REMOVED lines=11> */
[----:B------:R-:W-:Y:S01]  /*4bb0*/  UIMAD UR25, UR8, UR25, UR15 ;  /* 0x00000019081972a4 */ /* 0x000fe2000f8e020f */
        /* <DEDUP_REMOVED lines=8> */
[----:B--234-:R-:W-:-:S05]  /*4c40*/  UMOV UR8, URZ ;  /* 0x000000ff00087c82 */ /* 0x01cfca0008000000 */
.L_x_1033:
[----:B-1----:R-:W-:Y:S01]  /*4c50*/  MOV R40, R62 ;  /* 0x0000003e00287202 */ /* 0x002fe20000000f00 */
[----:B0-----:R-:W-:Y:S01]  /*4c60*/  IMAD.U32 R43, RZ, RZ, UR34 ;  /* 0x00000022ff2b7e24 */ /* 0x001fe2000f8e00ff */
[----:B------:R-:W-:Y:S01]  /*4c70*/  MOV R41, RZ ;  /* 0x000000ff00297202 */ /* 0x000fe20000000f00 */
[----:B------:R-:W2:Y:S01]  /*4c80*/  LDL R94, [R1+0xfc] ;  /* 0x0000fc00015e7983 */ /* 0x000ea20000100800 */
[----:B------:R-:W-:Y:S01]  /*4c90*/  MOV R49, UR35 ;  /* 0x0000002300317c02 */ /* 0x000fe20008000f00 */
[----:B------:R-:W-:Y:S01]  /*4ca0*/  IMAD.WIDE.U32 R42, R43, UR8, R40 ;  /* 0x000000082b2a7c25 */ /* 0x000fe2000f8e0028 */
[----:B------:R-:W-:Y:S01]  /*4cb0*/  LOP3.LUT R63, R62, 0x20, RZ, 0xfc, !PT ;  /* 0x000000203e3f7812 */ /* 0x000fe200078efcff */
[----:B------:R-:W3:Y:S02]  /*4cc0*/  LDL R93, [R1+0xf8] ;  /* 0x0000f800015d7983 */ /* 0x000ee40000100800 */
[----:B------:R-:W-:Y:S01]  /*4cd0*/  IMAD R41, R49, UR8, R43 ;  /* 0x0000000831297c24 */ /* 0x000fe2000f8e022b */
[----:B------:R-:W-:Y:S01]  /*4ce0*/  LEA R40, P0, R42, UR19, 0x2 ;  /* 0x000000132a287c11 */ /* 0x000fe2000f8010ff */
[----:B------:R-:W4:Y:S01]  /*4cf0*/  LDL R92, [R1+0xf4] ;  /* 0x0000f400015c7983 */ /* 0x000f220000100800 */
[----:B------:R-:W-:-:S02]  /*4d00*/  LOP3.LUT R61, R62, 0x40, RZ, 0xfc, !PT ;  /* 0x000000403e3d7812 */ /* 0x000fc400078efcff */
[----:B------:R-:W-:Y:S01]  /*4d10*/  LEA.HI.X R41, R42, UR20, R41, 0x2, P0 ;  /* 0x000000142a297c11 */ /* 0x000fe200080f1429 */
[----:B------:R-:W5:Y:S01]  /*4d20*/  LDL R91, [R1+0xf0] ;  /* 0x0000f000015b7983 */ /* 0x000f620000100800 */
[----:B------:R-:W-:Y:S02]  /*4d30*/  ISETP.GE.AND P0, PT, R63, UR22, PT ;  /* 0x000000163f007c0c */ /* 0x000fe4000bf06270 */
[----:B------:R-:W-:Y:S02]  /*4d40*/  ISETP.GE.AND P2, PT, R61, UR22, PT ;  /* 0x000000163d007c0c */ /* 0x000fe4000bf46270 */
[----:B------:R-:W-:Y:S02]  /*4d50*/  CS2R R64, SRZ ;  /* 0x0000000000407805 */ /* 0x000fe4000001ff00 */
[----:B------:R-:W-:Y:S01]  /*4d60*/  MOV R43, RZ ;  /* 0x000000ff002b7202 */ /* 0x000fe20000000f00 */
[----:B------:R-:W5:Y:S01]  /*4d70*/  LDL R90, [R1+0xec] ;  /* 0x0000ec00015a7983 */ /* 0x000f620000100800 */
[----:B------:R-:W-:-:S02]  /*4d80*/  LOP3.LUT R60, R62, 0x60, RZ, 0xfc, !PT ;  /* 0x000000603e3c7812 */ /* 0x000fc400078efcff */
[C---:B------:R-:W-:Y:S01]  /*4d90*/  LOP3.LUT R59, R62.reuse, 0x80, RZ, 0xfc, !PT ;  /* 0x000000803e3b7812 */ /* 0x040fe200078efcff */
[----:B------:R-:W5:Y:S01]  /*4da0*/  LDL R89, [R1+0xe8] ;  /* 0x0000e80001597983 */ /* 0x000f620000100800 */
[C---:B------:R-:W-:Y:S02]  /*4db0*/  LOP3.LUT R58, R62.reuse, 0xa0, RZ, 0xfc, !PT ;  /* 0x000000a03e3a7812 */ /* 0x040fe400078efcff */
[C---:B------:R-:W-:Y:S01]  /*4dc0*/  LOP3.LUT R57, R62.reuse, 0xc0, RZ, 0xfc, !PT ;  /* 0x000000c03e397812 */ /* 0x040fe200078efcff */
[----:B------:R-:W3:Y:S01]  /*4dd0*/  @!P0 LDG.E R43, desc[UR26][R40.64+0x80] ;  /* 0x0000801a282b8981 */ /* 0x000ee2000c1e1900 */
[----:B------:R-:W-:Y:S02]  /*4de0*/  LOP3.LUT R56, R62, 0xe0, RZ, 0xfc, !PT ;  /* 0x000000e03e387812 */ /* 0x000fe400078efcff */
[----:B------:R-:W-:Y:S01]  /*4df0*/  ISETP.GE.AND P3, PT, R60, UR22, PT ;  /* 0x000000163c007c0c */ /* 0x000fe2000bf66270 */
[----:B------:R-:W4:Y:S01]  /*4e00*/  @!P2 LDG.E R64, desc[UR26][R40.64+0x100] ;  /* 0x0001001a2840a981 */ /* 0x000f22000c1e1900 */
[----:B------:R-:W-:-:S02]  /*4e10*/  ISETP.GE.AND P4, PT, R59, UR22, PT ;  /* 0x000000163b007c0c */ /* 0x000fc4000bf86270 */
[----:B------:R-:W-:Y:S01]  /*4e20*/  ISETP.GE.AND P5, PT, R58, UR22, PT ;  /* 0x000000163a007c0c */ /* 0x000fe2000bfa6270 */
[----:B------:R-:W5:Y:S01]  /*4e30*/  LDL R88, [R1+0xe4] ;  /* 0x0000e40001587983 */ /* 0x000f620000100800 */
        /* <DEDUP_REMOVED lines=46> */
[----:B------:R-:W5:Y:S01]  /*5120*/  LDL R79, [R1+0xc0] ;  /* 0x0000c000014f7983 */ /* 0x000f620000100800 */
[----:B------:R-:W-:-:S04]  /*5130*/  UIMAD.WIDE.U32 UR28, UR8, UR30, UR24 ;  /* 0x0000001e081c72a5 */ /* 0x000fc8000f8e0018 */
[----:B------:R-:W5:Y:S04]  /*5140*/  @!P3 LDG.E R75, desc[UR26][R40.64+0x680] ;  /* 0x0006801a284bb981 */ /* 0x000f68000c1e1900 */
[----:B------:R-:W5:Y:S04]  /*5150*/  @!P4 LDG.E R76, desc[UR26][R40.64+0x700] ;  /* 0x0007001a284cc981 */ /* 0x000f68000c1e1900 */
[----:B------:R0:W5:Y:S01]  /*5160*/  @!P5 LDG.E R77, desc[UR26][R40.64+0x780] ;  /* 0x0007801a284dd981 */ /* 0x000162000c1e1900 */
[----:B------:R-:W-:Y:S02]  /*5170*/  UIMAD UR23, UR8, UR31, UR29 ;  /* 0x0000001f081772a4 */ /* 0x000fe4000f8e021d */
[----:B------:R-:W-:-:S04]  /*5180*/  ULEA UR24, UP0, UR28, UR32, 0x2 ;  /* 0x000000201c187291 */ /* 0x000fc8000f8010ff */
[----:B------:R-:W-:Y:S02]  /*5190*/  ULEA.HI.X UR28, UR28, UR33, UR23, 0x2, UP0 ;  /* 0x000000211c1c7291 */ /* 0x000fe400080f1417 */
[----:B0-----:R-:W-:-:S04]  /*51a0*/  MOV R40, UR24 ;  /* 0x0000001800287c02 */ /* 0x001fc80008000f00 */
        /* <DEDUP_REMOVED lines=48> */
[----:B------:R-:W-:-:S06]  /*54b0*/  MOV R41, UR28 ;  /* 0x0000001c00297c02 */ /* 0x000fcc0008000f00 */
        /* <DEDUP_REMOVED lines=27> */
[----:B------:R-:W-:Y:S01]  /*5670*/  IMAD.U32 R42, RZ, RZ, UR50 ;  /* 0x00000032ff2a7e24 */ /* 0x000fe2000f8e00ff */
[----:B------:R-:W-:Y:S01]  /*5680*/  ULEA UR23, UR10, 0xffffff00, 0x8 ;  /* 0xffffff000a177891 */ /* 0x000fe2000f8e40ff */
[----:B------:R0:W2:Y:S02]  /*5690*/  LDS R90, [R77+0x3c] ;  /* 0x00003c004d5a7984 */ /* 0x0000a40000000800 */
[----:B------:R-:W-:Y:S01]  /*56a0*/  FMUL.FTZ R42, R42, 1.4426950216293334961 ;  /* 0x3fb8aa3b2a2a7820 */ /* 0x000fe20000410000 */
[----:B------:R-:W-:Y:S01]  /*56b0*/  ULOP3.LUT UR23, UR23, 0x100, URZ, 0xc0, !UPT ;  /* 0x0000010017177892 */ /* 0x000fe2000f8ec0ff */
[----:B------:R0:W2:Y:S02]  /*56c0*/  LDS R93, [R83+0x30] ;  /* 0x00003000535d7984 */ /* 0x0000a40000000800 */
[C---:B------:R-:W-:Y:S01]  /*56d0*/  FMUL.FTZ R151, R42.reuse, R27 ;  /* 0x0000001b2a977220 */ /* 0x040fe20000410000 */
[----:B------:R-:W-:Y:S01]  /*56e0*/  UIADD3 UR24, UPT, UPT, UR23, UR8, URZ ;  /* 0x0000000817187290 */ /* 0x000fe2000fffe0ff */
[C---:B------:R-:W-:Y:S01]  /*56f0*/  FMUL.FTZ R118, R42.reuse, R26 ;  /* 0x0000001a2a767220 */ /* 0x040fe20000410000 */
[C---:B------:R-:W-:Y:S01]  /*5700*/  FMUL.FTZ R117, R42.reuse, R25 ;  /* 0x000000192a757220 */ /* 0x040fe20000410000 */
[----:B------:R0:W2:Y:S02]  /*5710*/  LDS R92, [R82+0x34] ;  /* 0x00003400525c7984 */ /* 0x0000a40000000800 */
[----:B------:R-:W1:Y:S01]  /*5720*/  MUFU.EX2 R151, R151 ;  /* 0x0000009700977308 */ /* 0x000e620000000800 */
        /* <DEDUP_REMOVED lines=12> */
[----:B0-----:R-:W-:Y:S01]  /*57f0*/  FMUL.FTZ R77, R42, R5 ;  /* 0x000000052a4d7220 */ /* 0x001fe20000410000 */
[----:B------:R-:W-:Y:S01]  /*5800*/  UMOV UR28, 0x400 ;  /* 0x00000400001c7882 */ /* 0x000fe20000000000 */
[----:B------:R-:W-:Y:S01]  /*5810*/  MOV R40, UR24 ;  /* 0x0000001800287c02 */ /* 0x000fe20008000f00 */
[----:B------:R0:W0:Y:S01]  /*5820*/  LDS R91, [R81+0x38] ;  /* 0x00003800515b7984 */ /* 0x0000220000000800 */
[----:B-1----:R-:W-:-:S02]  /*5830*/  ISETP.NE.AND P0, PT, R112, RZ, PT ;  /* 0x000000ff7000720c */ /* 0x002fc40003f05270 */
[C---:B------:R-:W-:Y:S01]  /*5840*/  IADD3 R80, PT, PT, R112.reuse, 0x200, RZ ;  /* 0x0000020070507810 */ /* 0x040fe20007ffe0ff */
[----:B------:R-:W-:Y:S01]  /*5850*/  ULEA UR23, UR29, UR28, 0x18 ;  /* 0x0000001c1d177291 */ /* 0x000fe2000f8ec0ff */
[----:B------:R-:W-:Y:S01]  /*5860*/  ISETP.NE.AND P2, PT, R112, 0x7f, PT ;  /* 0x0000007f7000780c */ /* 0x000fe20003f45270 */
[----:B------:R-:W1:Y:S01]  /*5870*/  MUFU.EX2 R118, R118 ;  /* 0x0000007600767308 */ /* 0x000e620000000800 */
        /* <DEDUP_REMOVED lines=37> */
[----:B------:R-:W-:-:S08]  /*5ad0*/  HFMA2 R40, -RZ, RZ, 1.875, 0 ;  /* 0x3f800000ff287431 */ /* 0x000fd000000001ff */
[----:B------:R-:W-:Y:S05]  /*5ae0*/  BRA.U !UP0, `(.L_x_991) ;  /* 0x0000000108207547 */ /* 0x000fea000b800000 */
[----:B------:R-:W-:-:S04]  /*5af0*/  USHF.L.U32 UR24, UR10, 0x8, URZ ;  /* 0x000000080a187899 */ /* 0x000fc800080006ff */
[----:B------:R-:W-:-:S04]  /*5b00*/  ULOP3.LUT UR24, UR24, 0x100, URZ, 0xc0, !UPT ;  /* 0x0000010018187892 */ /* 0x000fc8000f8ec0ff */
[----:B------:R-:W-:-:S04]  /*5b10*/  UIADD3 UR24, UPT, UPT, UR24, UR8, URZ ;  /* 0x0000000818187290 */ /* 0x000fc8000fffe0ff */
[----:B------:R-:W-:-:S09]  /*5b20*/  ULEA UR24, UR24, UR23, 0x2 ;  /* 0x0000001718187291 */ /* 0x000fd2000f8e10ff */
[----:B------:R-:W1:Y:S01]  /*5b30*/  LDS R40, [UR24+0x4c60] ;  /* 0x004c6018ff287984 */ /* 0x000e620008000800 */
[----:B------:R-:W-:Y:S05]  /*5b40*/  BRA `(.L_x_991) ;  /* 0x0000000000087947 */ /* 0x000fea0003800000 */
.L_x_990:
[----:B------:R-:W-:-:S06]  /*5b50*/  LEA R40, R112, UR23, 0x2 ;  /* 0x0000001770287c11 */ /* 0x000fcc000f8e10ff */
[----:B------:R-:W0:Y:S02]  /*5b60*/  LDS R40, [R40+0x5464] ;  /* 0x0054640028287984 */ /* 0x000e240000000800 */
.L_x_991:
[----:B------:R-:W-:Y:S05]  /*5b70*/  BSYNC.RECONVERGENT B0 ;  /* 0x0000000000007941 */ /* 0x000fea0003800200 */
.L_x_989:
[----:B------:R-:W2:Y:S01]  /*5b80*/  @P1 LDC R80, c[0x0][0x38c] ;  /* 0x0000e300ff501b82 */ /* 0x000ea20000000800 */
[----:B------:R-:W-:Y:S02]  /*5b90*/  MOV R78, UR10 ;  /* 0x0000000a004e7c02 */ /* 0x000fe40008000f00 */
[----:B------:R-:W-:Y:S02]  /*5ba0*/  MOV R81, 0x8 ;  /* 0x0000000800517802 */ /* 0x000fe40000000f00 */
[----:B------:R-:W-:Y:S01]  /*5bb0*/  @P1 IADD3 R78, PT, PT, R78, -0x2, RZ ;  /* 0xfffffffe4e4e1810 */ /* 0x000fe20007ffe0ff */
[----:B------:R-:W-:Y:S01]  /*5bc0*/  FMUL.FTZ R121, R47, R27 ;  /* 0x0000001b2f797220 */ /* 0x000fe20000410000 */
[----:B------:R-:W-:Y:S01]  /*5bd0*/  FMUL.FTZ R120, R46, R26 ;  /* 0x0000001a2e787220 */ /* 0x000fe20000410000 */
[----:B------:R-:W-:Y:S01]  /*5be0*/  MOV R79, RZ ;  /* 0x000000ff004f7202 */ /* 0x000fe20000000f00 */
[----:B------:R-:W-:Y:S01]  /*5bf0*/  FMUL.FTZ R119, R45, R25 ;  /* 0x000000192d777220 */ /* 0x000fe20000410000 */
[----:B------:R-:W-:Y:S01]  /*5c00*/  FMUL.FTZ R152, R105, R121 ;  /* 0x0000007969987220 */ /* 0x000fe20000410000 */
[----:B------:R-:W-:Y:S01]  /*5c10*/  FMUL.FTZ R136, R104, R120 ;  /* 0x0000007868887220 */ /* 0x000fe20000410000 */
[----:B------:R-:W-:Y:S01]  /*5c20*/  FMUL.FTZ R122, R44, R24 ;  /* 0x000000182c7a7220 */ /* 0x000fe20000410000 */
[----:B--2---:R-:W-:-:S02]  /*5c30*/  @P1 IMAD R80, R78, R80, UR8 ;  /* 0x000000084e501e24 */ /* 0x004fc4000f8e0250 */
[----:B------:R-:W-:Y:S02]  /*5c40*/  HFMA2 R78, -RZ, RZ, 1.875, 0 ;  /* 0x3f800000ff4e7431 */ /* 0x000fe400000001ff */
[----:B------:R-:W-:-:S04]  /*5c50*/  @P1 IMAD.WIDE R80, R80, R81, UR4 ;  /* 0x0000000450501e25 */ /* 0x000fc8000f8e0251 */
[----:B------:R-:W-:Y:S01]  /*5c60*/  FMUL.FTZ R137, R103, R119 ;  /* 0x0000007767897220 */ /* 0x000fe20000410000 */
        /* <DEDUP_REMOVED lines=108> */
.L_x_1051:
[----:B------:R-:W4:Y:S01]  /*6330*/  S2R R87, SR_LANEID ;  /* 0x0000000000577919 */ /* 0x000f220000000000 */
[----:B---3--:R-:W-:Y:S01]  /*6340*/  FFMA.FTZ R86, R157, R86, R156 ;  /* 0x000000569d567223 */ /* 0x008fe2000001009c */
[----:B------:R-:W-:Y:S01]  /*6350*/  UMOV UR24, 0xffffffff ;  /* 0xffffffff00187882 */ /* 0x000fe20000000000 */
[----:B----4-:R-:W-:-:S04]  /*6360*/  ISETP.GE.AND P2, PT, R87, 0x10, PT ;  /* 0x000000105700780c */ /* 0x010fc80003f46270 */
[----:B------:R-:W-:-:S09]  /*6370*/  FSEL R162, R156, R86, !P2 ;  /* 0x000000569ca27208 */ /* 0x000fd20005000000 */
[----:B0-2---:R-:W-:Y:S01]  /*6380*/  @P2 FMUL.FTZ R157, R157, R153 ;  /* 0x000000999d9d2220 */ /* 0x005fe20000410000 */
[----:B------:R-:W-:Y:S06]  /*6390*/  BRA.DIV UR24, `(.L_x_994) ;  /* 0x0000005218507947 */ /* 0x000fec000b800000 */
.L_x_1054:
[----:B------:R-:W-:-:S03]  /*63a0*/  UMOV UR24, 0xffffffff ;  /* 0xffffffff00187882 */ /* 0x000fc60000000000 */
[----:B------:R-:W-:Y:S05]  /*63b0*/  BRA.DIV UR24, `(.L_x_995) ;  /* 0x0000005218707947 */ /* 0x000fea000b800000 */
.L_x_1057:
[----:B------:R-:W-:-:S03]  /*63c0*/  UMOV UR24, 0xffffffff ;  /* 0xffffffff00187882 */ /* 0x000fc60000000000 */
[----:B------:R-:W-:Y:S05]  /*63d0*/  BRA.DIV UR24, `(.L_x_996) ;  /* 0x0000005218907947 */ /* 0x000fea000b800000 */
[----:B------:R-:W0:Y:S04]  /*63e0*/  SHFL.UP PT, R157, R157, 0x1, RZ ;  /* 0x042000009d9d7989 */ /* 0x000e2800000e00ff */
[----:B------:R-:W2:Y:S04]  /*63f0*/  SHFL.UP PT, R162, R162, 0x1, RZ ;  /* 0x04200000a2a27989 */ /* 0x000ea800000e00ff */
[----:B-----5:R-:W3:Y:S04]  /*6400*/  SHFL.IDX PT, R78, R78, RZ, 0x1f ;  /* 0x00001fff4e4e7589 */ /* 0x020ee800000e0000 */
[----:B------:R-:W4:Y:S02]  /*6410*/  SHFL.IDX PT, R79, R79, RZ, 0x1f ;  /* 0x00001fff4f4f7589 */ /* 0x000f2400000e0000 */
.L_x_1063:
        /* <DEDUP_REMOVED lines=12> */
.L_x_992:
[----:B------:R-:W-:Y:S05]  /*64e0*/  WARPSYNC.ALL ;  /* 0x0000000000007948 */ /* 0x000fea0003800000 */
[C---:B------:R-:W-:Y:S01]  /*64f0*/  LOP3.LUT P0, RZ, R112.reuse, 0x1f, RZ, 0xc0, !PT ;  /* 0x0000001f70ff7812 */ /* 0x040fe2000780c0ff */
        /* <DEDUP_REMOVED lines=35> */
[----:B------:R-:W-:-:S03]  /*6730*/  IMAD.U32 R78, RZ, RZ, UR48 ;  /* 0x00000030ff4e7e24 */ /* 0x000fc6000f8e00ff */
[----:B------:R-:W-:Y:S02]  /*6740*/  FFMA.FTZ R136, R118, R151, R136 ;  /* 0x0000009776887223 */ /* 0x000fe40000010088 */
[----:B------:R-:W-:Y:S01]  /*6750*/  ISETP.LE.OR P0, PT, R78, UR10, P0 ;  /* 0x0000000a4e007c0c */ /* 0x000fe20008703670 */
[----:B------:R-:W-:Y:S02]  /*6760*/  HFMA2 R78, -RZ, RZ, 1.875, 0 ;  /* 0x3f800000ff4e7431 */ /* 0x000fe400000001ff */
[----:B------:R-:W-:-:S04]  /*6770*/  FFMA.FTZ R137, R117, R136, R137 ;  /* 0x0000008875897223 */ /* 0x000fc80000010089 */
[----:B------:R-:W-:-:S04]  /*6780*/  FFMA.FTZ R138, R116, R137, R138 ;  /* 0x00000089748a7223 */ /* 0x000fc8000001008a */
[----:B------:R-:W-:Y:S02]  /*6790*/  FFMA.FTZ R139, R115, R138, R139 ;  /* 0x0000008a738b7223 */ /* 0x000fe4000001008b */
[----:B------:R-:W-:Y:S02]  /*67a0*/  VOTEU.ALL UP0, P0 ;  /* 0x0000000000ff7886 */ /* 0x000fe40000000000 */
[----:B------:R-:W-:-:S04]  /*67b0*/  FFMA.FTZ R140, R114, R139, R140 ;  /* 0x0000008b728c7223 */ /* 0x000fc8000001008c */
[----:B------:R-:W-:Y:S01]  /*67c0*/  FFMA.FTZ R141, R113, R140, R141 ;  /* 0x0000008c718d7223 */ /* 0x000fe2000001008d */
[----:B------:R-:W-:-:S03]  /*67d0*/  @!UP0 ULEA UR24, UR8, UR23, 0x3 ;  /* 0x0000001708188291 */ /* 0x000fc6000f8e18ff */
[----:B------:R-:W-:-:S04]  /*67e0*/  FFMA.FTZ R142, R111, R141, R142 ;  /* 0x0000008d6f8e7223 */ /* 0x000fc8000001008e */
[----:B------:R-:W-:Y:S02]  /*67f0*/  FFMA.FTZ R143, R110, R142, R143 ;  /* 0x0000008e6e8f7223 */ /* 0x000fe4000001008f */
[----:B------:R-:W0:Y:S02]  /*6800*/  @!P0 LDS.64 R78, [UR24+0x5660] ;  /* 0x00566018ff4e8984 */ /* 0x000e240008000a00 */
[----:B------:R-:W-:Y:S02]  /*6810*/  FFMA.FTZ R144, R109, R143, R144 ;  /* 0x0000008f6d907223 */ /* 0x000fe40000010090 */
[----:B------:R1:W-:Y:S02]  /*6820*/  STS.64 [R135+0x4760], R80 ;  /* 0x0047605087007388 */ /* 0x0003e40000000a00 */
        /* <DEDUP_REMOVED lines=67> */
.L_x_1080:
        /* <DEDUP_REMOVED lines=14> */
.L_x_997:
        /* <DEDUP_REMOVED lines=42> */
[----:B------:R-:W-:-:S04]  /*6fe0*/  FFMA.FTZ R71, R113, R70, R71 ;  /* 0x0000004671477223 */ /* 0x000fc80000010047 */
[----:B------:R-:W-:Y:S01]  /*6ff0*/  FFMA.FTZ R72, R114, R71, R72 ;  /* 0x0000004772487223 */ /* 0x000fe20000010048 */
[----:B------:R-:W-:-:S03]  /*7000*/  USHF.L.U32 UR29, UR10, 0xb, URZ ;  /* 0x0000000b0a1d7899 */ /* 0x000fc600080006ff */
[----:B------:R-:W-:Y:S01]  /*7010*/  FFMA.FTZ R73, R115, R72, R73 ;  /* 0x0000004873497223 */ /* 0x000fe20000010049 */
[----:B------:R-:W-:Y:S01]  /*7020*/  VOTEU.ALL UP0, P0 ;  /* 0x0000000000ff7886 */ /* 0x000fe20000000000 */
[----:B------:R-:W-:Y:S02]  /*7030*/  UIADD3 UR28, UPT, UPT, UR29, -0x800, URZ ;  /* 0xfffff8001d1c7890 */ /* 0x000fe4000fffe0ff */
[----:B------:R-:W-:Y:S01]  /*7040*/  FFMA.FTZ R116, R116, R73, R74 ;  /* 0x0000004974747223 */ /* 0x000fe2000001004a */
[C---:B------:R-:W-:Y:S02]  /*7050*/  LOP3.LUT R81, R112.reuse, UR29, RZ, 0xfc, !PT ;  /* 0x0000001d70517c12 */ /* 0x040fe4000f8efcff */
[----:B------:R-:W-:Y:S01]  /*7060*/  MOV R41, UR21 ;  /* 0x0000001500297c02 */ /* 0x000fe20008000f00 */
[----:B------:R-:W-:Y:S01]  /*7070*/  FFMA.FTZ R75, R117, R116, R75 ;  /* 0x00000074754b7223 */ /* 0x000fe2000001004b */
[----:B------:R-:W-:Y:S01]  /*7080*/  @!UP0 ULEA UR24, UR8, UR23, 0x3 ;  /* 0x0000001708188291 */ /* 0x000fe2000f8e18ff */
[----:B------:R-:W-:-:S02]  /*7090*/  SHF.L.U32 R74, R112, 0x4, RZ ;  /* 0x00000004704a7819 */ /* 0x000fc400000006ff */
[----:B------:R-:W-:Y:S01]  /*70a0*/  IADD3 R81, PT, PT, -R81, 0x800, R41 ;  /* 0x0000080051517810 */ /* 0x000fe20007ffe129 */
[----:B------:R-:W-:Y:S01]  /*70b0*/  FFMA.FTZ R76, R118, R75, R76 ;  /* 0x0000004b764c7223 */ /* 0x000fe2000001004c */
[----:B------:R-:W-:Y:S01]  /*70c0*/  LOP3.LUT R41, R112, UR28, RZ, 0xfc, !PT ;  /* 0x0000001c70297c12 */ /* 0x000fe2000f8efcff */
[----:B------:R-:W-:-:S03]  /*70d0*/  FFMA.FTZ R133, R91, -R133, R149 ;  /* 0x800000855b857223 */ /* 0x000fc60000010095 */
[----:B------:R-:W-:Y:S01]  /*70e0*/  IADD3 R41, PT, PT, -R41, UR21, RZ ;  /* 0x0000001529297c10 */ /* 0x000fe2000fffe1ff */
[----:B0-----:R0:W-:Y:S03]  /*70f0*/  @!P0 STS.64 [UR24+0x5660], R78 ;  /* 0x0056604eff008988 */ /* 0x0011e60008000a18 */
[----:B------:R-:W-:Y:S02]  /*7100*/  ISETP.GE.AND P2, PT, R41, 0x1, PT ;  /* 0x000000012900780c */ /* 0x000fe40003f46270 */
        /* <DEDUP_REMOVED lines=43> */
[----:B-1----:R-:W-:-:S03]  /*73c0*/  FMUL.FTZ R41, R44, R43 ;  /* 0x0000002b2c297220 */ /* 0x002fc60000410000 */
[----:B------:R1:W-:Y:S01]  /*73d0*/  STS [R79+0x2118], R42 ;  /* 0x0021182a4f007388 */ /* 0x0003e20000000800 */
[----:B--2---:R-:W-:Y:S01]  /*73e0*/  FMUL.FTZ R40, R72, R23 ;  /* 0x0000001748287220 */ /* 0x004fe20000410000 */
[----:B------:R-:W-:Y:S02]  /*73f0*/  FFMA.FTZ R43, R122, R43, R78 ;  /* 0x0000002b7a2b7223 */ /* 0x000fe4000001004e */
[----:B------:R2:W-:Y:S01]  /*7400*/  STS [R79+0x211c], R41 ;  /* 0x00211c294f007388 */ /* 0x0005e20000000800 */
[----:B------:R-:W-:Y:S01]  /*7410*/  FMUL.FTZ R83, R69, R20 ;  /* 0x0000001445537220 */ /* 0x000fe20000410000 */
[-C--:B-1----:R-:W-:Y:S01]  /*7420*/  FMUL.FTZ R42, R39, R40.reuse ;  /* 0x00000028272a7220 */ /* 0x082fe20000410000 */
[----:B------:R-:W-:Y:S01]  /*7430*/  FFMA.FTZ R43, R123, R40, R43 ;  /* 0x000000287b2b7223 */ /* 0x000fe2000001002b */
[----:B--2---:R-:W-:-:S03]  /*7440*/  FMUL.FTZ R41, R71, R22 ;  /* 0x0000001647297220 */ /* 0x004fc60000410000 */
[----:B------:R1:W-:Y:S01]  /*7450*/  STS [R79+0x2120], R42 ;  /* 0x0021202a4f007388 */ /* 0x0003e20000000800 */
[----:B------:R-:W-:Y:S01]  /*7460*/  FMUL.FTZ R84, R70, R21 ;  /* 0x0000001546547220 */ /* 0x000fe20000410000 */
[-C--:B------:R-:W-:Y:S01]  /*7470*/  FMUL.FTZ R78, R38, R41.reuse ;  /* 0x00000029264e7220 */ /* 0x080fe20000410000 */
[----:B------:R-:W-:Y:S02]  /*7480*/  FFMA.FTZ R43, R124, R41, R43 ;  /* 0x000000297c2b7223 */ /* 0x000fe4000001002b */
[----:B------:R-:W0:Y:S01]  /*7490*/  LDC.64 R40, c[0x0][0x4b8] ;  /* 0x00012e00ff287b82 */ /* 0x000e220000000a00 */
[----:B-1----:R-:W-:Y:S01]  /*74a0*/  FMUL.FTZ R42, R36, R83 ;  /* 0x00000053242a7220 */ /* 0x002fe20000410000 */
[-C--:B------:R-:W-:Y:S01]  /*74b0*/  FMUL.FTZ R82, R37, R84.reuse ;  /* 0x0000005425527220 */ /* 0x080fe20000410000 */
[----:B------:R-:W-:-:S03]  /*74c0*/  FFMA.FTZ R84, R125, R84, R43 ;  /* 0x000000547d547223 */ /* 0x000fc6000001002b */
[----:B------:R1:W-:Y:S01]  /*74d0*/  STS [R79+0x212c], R42 ;  /* 0x00212c2a4f007388 */ /* 0x0003e20000000800 */
[----:B------:R-:W-:Y:S01]  /*74e0*/  FFMA.FTZ R83, R126, R83, R84 ;  /* 0x000000537e537223 */ /* 0x000fe20000010054 */
[----:B------:R-:W-:Y:S01]  /*74f0*/  FMUL.FTZ R86, R67, R18 ;  /* 0x0000001243567220 */ /* 0x000fe20000410000 */
[----:B-1----:R-:W-:-:S04]  /*7500*/  FMUL.FTZ R42, R68, R19 ;  /* 0x00000013442a7220 */ /* 0x002fc80000410000 */
[-C--:B------:R-:W-:Y:S01]  /*7510*/  FMUL.FTZ R43, R35, R42.reuse ;  /* 0x0000002a232b7220 */ /* 0x080fe20000410000 */
[----:B------:R-:W-:Y:S01]  /*7520*/  FFMA.FTZ R83, R127, R42, R83 ;  /* 0x0000002a7f537223 */ /* 0x000fe20000010053 */
[----:B------:R1:W-:Y:S01]  /*7530*/  STS [R79+0x2128], R82 ;  /* 0x002128524f007388 */ /* 0x0003e20000000800 */
[----:B------:R-:W-:-:S03]  /*7540*/  FMUL.FTZ R85, R66, R17 ;  /* 0x0000001142557220 */ /* 0x000fc60000410000 */
[----:B------:R2:W-:Y:S01]  /*7550*/  STS [R79+0x2130], R43 ;  /* 0x0021302b4f007388 */ /* 0x0005e20000000800 */
[-C--:B------:R-:W-:Y:S01]  /*7560*/  FMUL.FTZ R84, R33, R85.reuse ;  /* 0x0000005521547220 */ /* 0x080fe20000410000 */
[----:B------:R-:W-:Y:S01]  /*7570*/  MOV R42, R112 ;  /* 0x00000070002a7202 */ /* 0x000fe20000000f00 */
[-C--:B-1----:R-:W-:Y:S01]  /*7580*/  FMUL.FTZ R82, R34, R86.reuse ;  /* 0x0000005622527220 */ /* 0x082fe20000410000 */
[----:B------:R-:W-:Y:S01]  /*7590*/  FFMA.FTZ R86, R128, R86, R83 ;  /* 0x0000005680567223 */ /* 0x000fe20000010053 */
[----:B--2---:R-:W-:Y:S01]  /*75a0*/  HFMA2 R43, -RZ, RZ, 0, 0 ;  /* 0x00000000ff2b7431 */ /* 0x004fe200000001ff */
[----:B------:R1:W-:Y:S02]  /*75b0*/  STS [R79+0x2124], R78 ;  /* 0x0021244e4f007388 */ /* 0x0003e40000000800 */
[----:B------:R-:W-:Y:S01]  /*75c0*/  FFMA.FTZ R86, R129, R85, R86 ;  /* 0x0000005581567223 */ /* 0x000fe20000010056 */
[----:B------:R-:W-:Y:S01]  /*75d0*/  FMUL.FTZ R83, R88, R13 ;  /* 0x0000000d58537220 */ /* 0x000fe20000410000 */
[----:B------:R2:W-:Y:S01]  /*75e0*/  STS [R79+0x2134], R82 ;  /* 0x002134524f007388 */ /* 0x0005e20000000800 */
[----:B-1----:R-:W-:-:S03]  /*75f0*/  FMUL.FTZ R78, R65, R15 ;  /* 0x0000000f414e7220 */ /* 0x002fc60000410000 */
[----:B------:R1:W-:Y:S01]  /*7600*/  STS [R79+0x2138], R84 ;  /* 0x002138544f007388 */ /* 0x0003e20000000800 */
[----:B0-----:R-:W-:-:S04]  /*7610*/  IMAD.WIDE.U32 R42, R40, UR24, R42 ;  /* 0x00000018282a7c25 */ /* 0x001fc8000f8e002a */
[-C--:B------:R-:W-:Y:S01]  /*7620*/  FMUL.FTZ R87, R32, R78.reuse ;  /* 0x0000004e20577220 */ /* 0x080fe20000410000 */
[----:B------:R-:W-:Y:S01]  /*7630*/  FFMA.FTZ R86, R130, R78, R86 ;  /* 0x0000004e82567223 */ /* 0x000fe20000010056 */
[----:B--2---:R-:W-:Y:S01]  /*7640*/  FMUL.FTZ R82, R77, R9 ;  /* 0x000000094d527220 */ /* 0x004fe20000410000 */
[----:B------:R-:W-:Y:S01]  /*7650*/  FMUL.FTZ R78, R80, R5 ;  /* 0x00000005504e7220 */ /* 0x000fe20000410000 */
[----:B------:R-:W-:Y:S02]  /*7660*/  IMAD R43, R41, UR24, R43 ;  /* 0x00000018292b7c24 */ /* 0x000fe4000f8e022b */
[----:B-1----:R-:W-:Y:S01]  /*7670*/  FMUL.FTZ R84, R64, R14 ;  /* 0x0000000e40547220 */ /* 0x002fe20000410000 */
[----:B------:R0:W-:Y:S01]  /*7680*/  STS [R79+0x213c], R87 ;  /* 0x00213c574f007388 */ /* 0x0001e20000000800 */
[----:B------:R-:W-:Y:S01]  /*7690*/  FMUL.FTZ R89, R30, R83 ;  /* 0x000000531e597220 */ /* 0x000fe20000410000 */
[----:B------:R-:W-:Y:S01]  /*76a0*/  FMUL.FTZ R40, R29, R82 ;  /* 0x000000521d287220 */ /* 0x000fe20000410000 */
[----:B------:R-:W-:Y:S01]  /*76b0*/  FMUL.FTZ R41, R28, R78 ;  /* 0x0000004e1c297220 */ /* 0x000fe20000410000 */
[----:B0-----:R-:W-:-:S02]  /*76c0*/  FMUL.FTZ R87, R31, R84 ;  /* 0x000000541f577220 */ /* 0x001fc40000410000 */
        /* <DEDUP_REMOVED lines=9> */
[----:B------:R-:W-:-:S03]  /*7760*/  IMAD.U32 R40, RZ, RZ, UR42 ;  /* 0x0000002aff287e24 */ /* 0x000fc6000f8e00ff */
[----:B------:R-:W-:Y:S01]  /*7770*/  UIMAD UR24, UR24, UR42, URZ ;  /* 0x0000002a181872a4 */ /* 0x000fe2000f8e02ff */
[----:B------:R-:W-:-:S03]  /*7780*/  IMAD.WIDE.U32 R42, R40, UR9, R42 ;  /* 0x00000009282a7c25 */ /* 0x000fc6000f8e002a */
[----:B------:R-:W-:Y:S01]  /*7790*/  UIMAD UR24, UR9, UR43, UR24 ;  /* 0x0000002b091872a4 */ /* 0x000fe2000f8e0218 */
[----:B------:R-:W0:Y:S01]  /*77a0*/  LDS R79, [R79+0x2310] ;  /* 0x002310004f4f7984 */ /* 0x000e220000000800 */
[----:B------:R-:W-:Y:S02]  /*77b0*/  IADD3 R40, P3, PT, R42, UR28, RZ ;  /* 0x0000001c2a287c10 */ /* 0x000fe4000ff7e0ff */
[----:B------:R-:W-:Y:S02]  /*77c0*/  MOV R42, UR44 ;  /* 0x0000002c002a7c02 */ /* 0x000fe40008000f00 */
[----:B------:R-:W-:Y:S01]  /*77d0*/  IADD3.X R41, PT, PT, R43, UR24, RZ, P3, !PT ;  /* 0x000000182b297c10 */ /* 0x000fe20009ffe4ff */
[----:B------:R-:W-:Y:S01]  /*77e0*/  FFMA.FTZ R86, R131, R84, R86 ;  /* 0x0000005483567223 */ /* 0x000fe20000010056 */
[----:B------:R-:W-:Y:S01]  /*77f0*/  MOV R43, UR45 ;  /* 0x0000002d002b7c02 */ /* 0x000fe20008000f00 */
[----:B------:R-:W-:-:S04]  /*7800*/  IMAD.WIDE.U32 R40, R42, UR8, R40 ;  /* 0x000000082a287c25 */ /* 0x000fc8000f8e0028 */
[----:B------:R-:W-:Y:S01]  /*7810*/  FFMA.FTZ R86, R132, R83, R86 ;  /* 0x0000005384567223 */ /* 0x000fe20000010056 */
[----:B------:R-:W-:Y:S01]  /*7820*/  FMUL.FTZ R77, R77, UR50 ;  /* 0x000000324d4d7c20 */ /* 0x000fe20008410000 */
[----:B------:R-:W-:Y:S01]  /*7830*/  FMUL.FTZ R80, R80, UR50 ;  /* 0x0000003250507c20 */ /* 0x000fe20008410000 */
[----:B------:R-:W-:Y:S02]  /*7840*/  IMAD R43, R43, UR8, R41 ;  /* 0x000000082b2b7c24 */ /* 0x000fe4000f8e0229 */
[C---:B------:R-:W-:Y:S01]  /*7850*/  FFMA.FTZ R82, R133.reuse, R82, R86 ;  /* 0x0000005285527223 */ /* 0x040fe20000010056 */
        /* <DEDUP_REMOVED lines=23> */
.L_x_1000:
[----:B------:R-:W-:Y:S05]  /*79d0*/  BSYNC.RECONVERGENT B0 ;  /* 0x0000000000007941 */ /* 0x000fea0003800200 */
.L_x_999:
[----:B------:R-:W-:Y:S04]  /*79e0*/  BSSY.RECONVERGENT B0, `(.L_x_1001) ;  /* 0x0000003000007945 */ /* 0x000fe80003800200 */
[----:B------:R-:W-:Y:S05]  /*79f0*/  @!P3 BRA `(.L_x_1002) ;  /* 0x000000000004b947 */ /* 0x000fea0003800000 */
[----:B0-----:R2:W-:Y:S02]  /*7a00*/  REDG.E.ADD.F32.FTZ.RN.STRONG.GPU desc[UR26][R42.64+0x200], R79 ;  /* 0x0002004f2a0079a6 */ /* 0x0015e4000c12f31a */
.L_x_1002:
[----:B------:R-:W-:Y:S05]  /*7a10*/  BSYNC.RECONVERGENT B0 ;  /* 0x0000000000007941 */ /* 0x000fea0003800200 */
.L_x_1001:
[-C--:B------:R-:W-:Y:S01]  /*7a20*/  LEA.HI R110, R110, R112.reuse, RZ, 0x1b ;  /* 0x000000706e6e7211 */ /* 0x080fe200078fd8ff */
[----:B------:R-:W-:Y:S01]  /*7a30*/  BSSY.RECONVERGENT B0, `(.L_x_1003) ;  /* 0x000000d000007945 */ /* 0x000fe20003800200 */
[----:B------:R-:W-:Y:S02]  /*7a40*/  ISETP.GE.AND P2, PT, R81, 0x101, PT ;  /* 0x000001015100780c */ /* 0x000fe40003f46270 */
[----:B------:R-:W-:Y:S02]  /*7a50*/  LEA R110, R110, UR23, 0x2 ;  /* 0x000000176e6e7c11 */ /* 0x000fe4000f8e10ff */
[C---:B0-2---:R-:W-:Y:S02]  /*7a60*/  IADD3 R79, PT, PT, R112.reuse, 0x180, RZ ;  /* 0x00000180704f7810 */ /* 0x045fe40007ffe0ff */
[----:B-1----:R-:W-:Y:S02]  /*7a70*/  IADD3 R109, PT, PT, R112, 0x200, RZ ;  /* 0x00000200706d7810 */ /* 0x002fe40007ffe0ff */
[----:B------:R-:W0:Y:S01]  /*7a80*/  LDS R110, [R110+0x2510] ;  /* 0x002510006e6e7984 */ /* 0x000e220000000800 */
[----:B------:R-:W-:-:S02]  /*7a90*/  LEA.HI R79, R79, R112, RZ, 0x1b ;  /* 0x000000704f4f7211 */ /* 0x000fc400078fd8ff */
[C---:B------:R-:W-:Y:S02]  /*7aa0*/  ISETP.GE.AND P3, PT, R81.reuse, 0x181, PT ;  /* 0x000001815100780c */ /* 0x040fe40003f66270 */
[----:B------:R-:W-:Y:S02]  /*7ab0*/  ISETP.GE.AND P4, PT, R81, 0x201, PT ;  /* 0x000002015100780c */ /* 0x000fe40003f86270 */
[----:B------:R-:W-:Y:S02]  /*7ac0*/  LEA.HI R109, R109, R112, RZ, 0x1b ;  /* 0x000000706d6d7211 */ /* 0x000fe400078fd8ff */
[----:B------:R-:W-:Y:S01]  /*7ad0*/  LEA R79, R79, UR23, 0x2 ;  /* 0x000000174f4f7c11 */ /* 0x000fe2000f8e10ff */
[----:B------:R-:W-:Y:S08]  /*7ae0*/  @!P2 BRA `(.L_x_1004) ;  /* 0x000000000004a947 */ /* 0x000ff00003800000 */
[----:B0-----:R1:W-:Y:S02]  /*7af0*/  REDG.E.ADD.F32.FTZ.RN.STRONG.GPU desc[UR26][R42.64+0x400], R110 ;  /* 0x0004006e2a0079a6 */ /* 0x0013e4000c12f31a */
.L_x_1004:
[----:B------:R-:W-:Y:S05]  /*7b00*/  BSYNC.RECONVERGENT B0 ;  /* 0x0000000000007941 */ /* 0x000fea0003800200 */
.L_x_1003:
[----:B------:R-:W2:Y:S01]  /*7b10*/  LDS R79, [R79+0x2710] ;  /* 0x002710004f4f7984 */ /* 0x000ea20000000800 */
[----:B------:R-:W-:Y:S01]  /*7b20*/  BSSY.RECONVERGENT B0, `(.L_x_1005) ;  /* 0x0000004000007945 */ /* 0x000fe20003800200 */
[----:B------:R-:W-:-:S03]  /*7b30*/  LEA R109, R109, UR23, 0x2 ;  /* 0x000000176d6d7c11 */ /* 0x000fc6000f8e10ff */
[----:B------:R-:W-:Y:S05]  /*7b40*/  @!P3 BRA `(.L_x_1006) ;  /* 0x000000000004b947 */ /* 0x000fea0003800000 */
[----:B--2---:R3:W-:Y:S02]  /*7b50*/  REDG.E.ADD.F32.FTZ.RN.STRONG.GPU desc[UR26][R42.64+0x600], R79 ;  /* 0x0006004f2a0079a6 */ /* 0x0047e4000c12f31a */
.L_x_1006:
[----:B------:R-:W-:Y:S05]  /*7b60*/  BSYNC.RECONVERGENT B0 ;  /* 0x0000000000007941 */ /* 0x000fea0003800200 */
.L_x_1005:
[----:B------:R-:W4:Y:S01]  /*7b70*/  LDS R109, [R109+0x2910] ;  /* 0x002910006d6d7984 */ /* 0x000f220000000800 */
[----:B------:R-:W-:Y:S01]  /*7b80*/  BSSY.RECONVERGENT B0, `(.L_x_1007) ;  /* 0x0000005000007945 */ /* 0x000fe20003800200 */
[C---:B01----:R-:W-:Y:S02]  /*7b90*/  IADD3 R110, PT, PT, R112.reuse, 0x280, RZ ;  /* 0x00000280706e7810 */ /* 0x043fe40007ffe0ff */
[----:B--23--:R-:W-:Y:S01]  /*7ba0*/  IADD3 R79, PT, PT, R112, 0x300, RZ ;  /* 0x00000300704f7810 */ /* 0x00cfe20007ffe0ff */
[----:B------:R-:W-:Y:S06]  /*7bb0*/  @!P4 BRA `(.L_x_1008) ;  /* 0x000000000004c947 */ /* 0x000fec0003800000 */
[----:B----4-:R0:W-:Y:S02]  /*7bc0*/  REDG.E.ADD.F32.FTZ.RN.STRONG.GPU desc[UR26][R42.64+0x800], R109 ;  /* 0x0008006d2a0079a6 */ /* 0x0101e4000c12f31a */
.L_x_1008:
[----:B------:R-:W-:Y:S05]  /*7bd0*/  BSYNC.RECONVERGENT B0 ;  /* 0x0000000000007941 */ /* 0x000fea0003800200 */
.L_x_1007:
        /* <DEDUP_REMOVED lines=13> */
.L_x_1010:
[----:B------:R-:W-:Y:S05]  /*7cb0*/  BSYNC.RECONVERGENT B0 ;  /* 0x0000000000007941 */ /* 0x000fea0003800200 */
.L_x_1009:
[----:B------:R-:W2:Y:S01]  /*7cc0*/  LDS R79, [R79+0x2d10] ;  /* 0x002d10004f4f7984 */ /* 0x000ea20000000800 */
[----:B------:R-:W-:Y:S01]  /*7cd0*/  BSSY.RECONVERGENT B0, `(.L_x_1011) ;  /* 0x0000004000007945 */ /* 0x000fe20003800200 */
[----:B------:R-:W-:-:S03]  /*7ce0*/  LEA R109, R109, UR23, 0x2 ;  /* 0x000000176d6d7c11 */ /* 0x000fc6000f8e10ff */
[----:B------:R-:W-:Y:S05]  /*7cf0*/  @!P3 BRA `(.L_x_1012) ;  /* 0x000000000004b947 */ /* 0x000fea0003800000 */
[----:B--2---:R3:W-:Y:S02]  /*7d00*/  REDG.E.ADD.F32.FTZ.RN.STRONG.GPU desc[UR26][R42.64+0xc00], R79 ;  /* 0x000c004f2a0079a6 */ /* 0x0047e4000c12f31a */
.L_x_1012:
[----:B------:R-:W-:Y:S05]  /*7d10*/  BSYNC.RECONVERGENT B0 ;  /* 0x0000000000007941 */ /* 0x000fea0003800200 */
.L_x_1011:
[----:B------:R-:W4:Y:S01]  /*7d20*/  LDS R109, [R109+0x2f10] ;  /* 0x002f10006d6d7984 */ /* 0x000f220000000800 */
[----:B------:R-:W-:Y:S01]  /*7d30*/  BSSY.RECONVERGENT B0, `(.L_x_1013) ;  /* 0x0000005000007945 */ /* 0x000fe20003800200 */
[C---:B01----:R-:W-:Y:S01]  /*7d40*/  LOP3.LUT R110, R112.reuse, 0x400, RZ, 0xfc, !PT ;  /* 0x00000400706e7812 */ /* 0x043fe200078efcff */
[----:B--23--:R-:W-:Y:S02]  /*7d50*/  VIADD R79, R112, 0x480 ;  /* 0x00000480704f7836 */ /* 0x00cfe40000000000 */
[----:B------:R-:W-:Y:S05]  /*7d60*/  @!P4 BRA `(.L_x_1014) ;  /* 0x000000000004c947 */ /* 0x000fea0003800000 */
[----:B----4-:R0:W-:Y:S02]  /*7d70*/  REDG.E.ADD.F32.FTZ.RN.STRONG.GPU desc[UR26][R42.64+0xe00], R109 ;  /* 0x000e006d2a0079a6 */ /* 0x0101e4000c12f31a */
.L_x_1014:
[----:B------:R-:W-:Y:S05]  /*7d80*/  BSYNC.RECONVERGENT B0 ;  /* 0x0000000000007941 */ /* 0x000fea0003800200 */
.L_x_1013:
        /* <DEDUP_REMOVED lines=13> */
.L_x_1016:
[----:B------:R-:W-:Y:S05]  /*7e60*/  BSYNC.RECONVERGENT B0 ;  /* 0x0000000000007941 */ /* 0x000fea0003800200 */
.L_x_1015:
[----:B------:R-:W2:Y:S01]  /*7e70*/  LDS R79, [R79+0x3310] ;  /* 0x003310004f4f7984 */ /* 0x000ea20000000800 */
[----:B------:R-:W-:Y:S01]  /*7e80*/  BSSY.RECONVERGENT B0, `(.L_x_1017) ;  /* 0x0000005000007945 */ /* 0x000fe20003800200 */
[----:B------:R-:W-:Y:S02]  /*7e90*/  LEA R109, R109, UR23, 0x2 ;  /* 0x000000176d6d7c11 */ /* 0x000fe4000f8e10ff */
[----:B01----:R-:W-:Y:S01]  /*7ea0*/  IADD3 R110, PT, PT, R112, 0x580, RZ ;  /* 0x00000580706e7810 */ /* 0x003fe20007ffe0ff */
[----:B------:R-:W-:Y:S06]  /*7eb0*/  @!P3 BRA `(.L_x_1018) ;  /* 0x000000000004b947 */ /* 0x000fec0003800000 */
[----:B--2---:R0:W-:Y:S02]  /*7ec0*/  REDG.E.ADD.F32.FTZ.RN.STRONG.GPU desc[UR26][R42.64+0x1200], R79 ;  /* 0x0012004f2a0079a6 */ /* 0x0041e4000c12f31a */
.L_x_1018:
[----:B------:R-:W-:Y:S05]  /*7ed0*/  BSYNC.RECONVERGENT B0 ;  /* 0x0000000000007941 */ /* 0x000fea0003800200 */
.L_x_1017:
[----:B------:R-:W1:Y:S01]  /*7ee0*/  LDS R109, [R109+0x3510] ;  /* 0x003510006d6d7984 */ /* 0x000e620000000800 */
[----:B------:R-:W-:Y:S01]  /*7ef0*/  BSSY.RECONVERGENT B0, `(.L_x_1019) ;  /* 0x0000005000007945 */ /* 0x000fe20003800200 */
[----:B0-2---:R-:W-:Y:S02]  /*7f00*/  LEA.HI R79, R110, R112, RZ, 0x1b ;  /* 0x000000706e4f7211 */ /* 0x005fe400078fd8ff */
[----:B------:R-:W-:Y:S01]  /*7f10*/  IADD3 R110, PT, PT, R112, 0x600, RZ ;  /* 0x00000600706e7810 */ /* 0x000fe20007ffe0ff */
[----:B------:R-:W-:Y:S06]  /*7f20*/  @!P4 BRA `(.L_x_1020) ;  /* 0x000000000004c947 */ /* 0x000fec0003800000 */
[----:B-1----:R0:W-:Y:S02]  /*7f30*/  REDG.E.ADD.F32.FTZ.RN.STRONG.GPU desc[UR26][R42.64+0x1400], R109 ;  /* 0x0014006d2a0079a6 */ /* 0x0021e4000c12f31a */
.L_x_1020:
[----:B------:R-:W-:Y:S05]  /*7f40*/  BSYNC.RECONVERGENT B0 ;  /* 0x0000000000007941 */ /* 0x000fea0003800200 */
.L_x_1019:
[----:B------:R-:W-:Y:S01]  /*7f50*/  LEA R79, R79, UR23, 0x2 ;  /* 0x000000174f4f7c11 */ /* 0x000fe2000f8e10ff */
[----:B------:R-:W-:Y:S01]  /*7f60*/  BSSY.RECONVERGENT B0, `(.L_x_1021) ;  /* 0x000000b000007945 */ /* 0x000fe20003800200 */
[C---:B------:R-:W-:Y:S02]  /*7f70*/  ISETP.GE.AND P6, PT, R81.reuse, 0x581, PT ;  /* 0x000005815100780c */ /* 0x040fe40003fc6270 */
[----:B01----:R-:W-:Y:S02]  /*7f80*/  LEA.HI R109, R110, R112, RZ, 0x1b ;  /* 0x000000706e6d7211 */ /* 0x003fe400078fd8ff */
[----:B------:R-:W0:Y:S01]  /*7f90*/  LDS R79, [R79+0x3710] ;  /* 0x003710004f4f7984 */ /* 0x000e220000000800 */
[C---:B------:R-:W-:Y:S02]  /*7fa0*/  ISETP.GE.AND P2, PT, R81.reuse, 0x601, PT ;  /* 0x000006015100780c */ /* 0x040fe40003f46270 */
[C---:B------:R-:W-:Y:S02]  /*7fb0*/  ISETP.GE.AND P3, PT, R81.reuse, 0x681, PT ;  /* 0x000006815100780c */ /* 0x040fe40003f66270 */
[----:B------:R-:W-:-:S02]  /*7fc0*/  ISETP.GE.AND P4, PT, R81, 0x701, PT ;  /* 0x000007015100780c */ /* 0x000fc40003f86270 */
[----:B------:R-:W-:Y:S02]  /*7fd0*/  IADD3 R110, PT, PT, R112, 0x680, RZ ;  /* 0x00000680706e7810 */ /* 0x000fe40007ffe0ff */
[----:B------:R-:W-:Y:S01]  /*7fe0*/  ISETP.GE.AND P5, PT, R81, 0x781, PT ;  /* 0x000007815100780c */ /* 0x000fe20003fa6270 */
[----:B------:R-:W-:-:S12]  /*7ff0*/  @!P6 BRA `(.L_x_1022) ;  /* 0x000000000004e947 */ /* 0x000fd80003800000 */
[----:B0-----:R1:W-:Y:S02]  /*8000*/  REDG.E.ADD.F32.FTZ.RN.STRONG.GPU desc[UR26][R42.64+0x1600], R79 ;  /* 0x0016004f2a0079a6 */ /* 0x0013e4000c12f31a */
.L_x_1022:
[----:B------:R-:W-:Y:S05]  /*8010*/  BSYNC.RECONVERGENT B0 ;  /* 0x0000000000007941 */ /* 0x000fea0003800200 */
.L_x_1021:
        /* <DEDUP_REMOVED lines=10> */
.L_x_1024:
[----:B------:R-:W-:Y:S05]  /*80c0*/  BSYNC.RECONVERGENT B0 ;  /* 0x0000000000007941 */ /* 0x000fea0003800200 */
.L_x_1023:
[----:B------:R-:W2:Y:S01]  /*80d0*/  LDS R79, [R79+0x3b10] ;  /* 0x003b10004f4f7984 */ /* 0x000ea20000000800 */
[----:B------:R-:W-:Y:S01]  /*80e0*/  BSSY.RECONVERGENT B0, `(.L_x_1025) ;  /* 0x0000005000007945 */ /* 0x000fe20003800200 */
[----:B01----:R-:W-:Y:S02]  /*80f0*/  LEA.HI R109, R110, R112, RZ, 0x1b ;  /* 0x000000706e6d7211 */ /* 0x003fe400078fd8ff */
[----:B------:R-:W-:Y:S01]  /*8100*/  LEA R81, R81, UR23, 0x2 ;  /* 0x0000001751517c11 */ /* 0x000fe2000f8e10ff */
[----:B------:R-:W-:Y:S06]  /*8110*/  @!P3 BRA `(.L_x_1026) ;  /* 0x000000000004b947 */ /* 0x000fec0003800000 */
[----:B--2---:R0:W-:Y:S02]  /*8120*/  REDG.E.ADD.F32.FTZ.RN.STRONG.GPU desc[UR26][R42.64+0x1a00], R79 ;  /* 0x001a004f2a0079a6 */ /* 0x0041e4000c12f31a */
.L_x_1026:
[----:B------:R-:W-:Y:S05]  /*8130*/  BSYNC.RECONVERGENT B0 ;  /* 0x0000000000007941 */ /* 0x000fea0003800200 */
.L_x_1025:
[----:B------:R-:W1:Y:S01]  /*8140*/  LDS R81, [R81+0x3d10] ;  /* 0x003d100051517984 */ /* 0x000e620000000800 */
[----:B------:R-:W-:Y:S01]  /*8150*/  BSSY.RECONVERGENT B0, `(.L_x_1027) ;  /* 0x0000004000007945 */ /* 0x000fe20003800200 */
[----:B------:R-:W-:-:S03]  /*8160*/  LEA R109, R109, UR23, 0x2 ;  /* 0x000000176d6d7c11 */ /* 0x000fc6000f8e10ff */
[----:B------:R-:W-:Y:S05]  /*8170*/  @!P4 BRA `(.L_x_1028) ;  /* 0x000000000004c947 */ /* 0x000fea0003800000 */
[----:B-1----:R3:W-:Y:S02]  /*8180*/  REDG.E.ADD.F32.FTZ.RN.STRONG.GPU desc[UR26][R42.64+0x1c00], R81 ;  /* 0x001c00512a0079a6 */ /* 0x0027e4000c12f31a */
.L_x_1028:
[----:B------:R-:W-:Y:S05]  /*8190*/  BSYNC.RECONVERGENT B0 ;  /* 0x0000000000007941 */ /* 0x000fea0003800200 */
.L_x_1027:
[----:B------:R-:W4:Y:S01]  /*81a0*/  LDS R109, [R109+0x3f10] ;  /* 0x003f10006d6d7984 */ /* 0x000f220000000800 */
[----:B------:R-:W-:Y:S04]  /*81b0*/  BSSY.RECONVERGENT B0, `(.L_x_1029) ;  /* 0x0000003000007945 */ /* 0x000fe80003800200 */
[----:B------:R-:W-:Y:S05]  /*81c0*/  @!P5 BRA `(.L_x_1030) ;  /* 0x000000000004d947 */ /* 0x000fea0003800000 */
[----:B----4-:R4:W-:Y:S02]  /*81d0*/  REDG.E.ADD.F32.FTZ.RN.STRONG.GPU desc[UR26][R42.64+0x1e00], R109 ;  /* 0x001e006d2a0079a6 */ /* 0x0109e4000c12f31a */
.L_x_1030:
[----:B------:R-:W-:Y:S05]  /*81e0*/  BSYNC.RECONVERGENT B0 ;  /* 0x0000000000007941 */ /* 0x000fea0003800200 */
.L_x_1029:
[----:B----4-:R-:W4:Y:S04]  /*81f0*/  LDL.LU R109, [R1+0x40] ;  /* 0x00004000016d7983 */ /* 0x010f280000300800 */
[----:B------:R-:W5:Y:S04]  /*8200*/  LDL.LU R113, [R1+0x44] ;  /* 0x0000440001717983 */ /* 0x000f680000300800 */
[----:B-1-3--:R-:W3:Y:S01]  /*8210*/  LDL.LU R81, [R1+0x48] ;  /* 0x0000480001517983 */ /* 0x00aee20000300800 */
[----:B0-2---:R-:W0:Y:S03]  /*8220*/  S2R R79, SR_LANEID ;  /* 0x00000000004f7919 */ /* 0x005e260000000000 */
[----:B------:R-:W1:Y:S04]  /*8230*/  SHFL.DOWN PT, R43, R152, 0x1, 0x1f ;  /* 0x08201f00982b7f89 */ /* 0x000e6800000e0000 */
[----:B------:R-:W2:Y:S01]  /*8240*/  SHFL.DOWN PT, R42, R78, 0x1, 0x1f ;  /* 0x08201f004e2a7f89 */ /* 0x000ea200000e0000 */
[----:B------:R-:W-:-:S03]  /*8250*/  FMUL.FTZ R64, R93, R64 ;  /* 0x000000405d407220 */ /* 0x000fc60000410000 */
[----:B------:R-:W3:Y:S04]  /*8260*/  LDL.LU R111, [R1+0x4c] ;  /* 0x00004c00016f7983 */ /* 0x000ee80000300800 */
        /* <DEDUP_REMOVED lines=26> */
[----:B---3--:R-:W-:-:S03]  /*8410*/  FFMA.FTZ R81, R92, R13, R81 ;  /* 0x0000000d5c517223 */ /* 0x008fc60000010051 */
[----:B0-----:R-:W2:Y:S04]  /*8420*/  LDL.LU R109, [R1+0x54] ;  /* 0x00005400016d7983 */ /* 0x001ea80000300800 */
[----:B------:R-:W3:Y:S01]  /*8430*/  LDL.LU R93, [R1+0x58] ;  /* 0x00005800015d7983 */ /* 0x000ee20000300800 */
[----:B------:R-:W-:Y:S01]  /*8440*/  FFMA.FTZ R88, R30, R92, R88 ;  /* 0x0000005c1e587223 */ /* 0x000fe20000010058 */
[----:B------:R-:W-:Y:S01]  /*8450*/  FFMA.FTZ R133, R29, R91, R133 ;  /* 0x0000005b1d857223 */ /* 0x000fe20000010085 */
[----:B------:R-:W-:Y:S01]  /*8460*/  FFMA.FTZ R111, R64, R14, R111 ;  /* 0x0000000e406f7223 */ /* 0x000fe2000001006f */
[----:B------:R-:W-:Y:S01]  /*8470*/  STL [R1+0x44], R113 ;  /* 0x0000447101007387 */ /* 0x000fe20000100800 */
[----:B------:R-:W-:-:S03]  /*8480*/  FFMA.FTZ R110, R65, R15, R110 ;  /* 0x0000000f416e7223 */ /* 0x000fc6000001006e */
[----:B------:R0:W-:Y:S01]  /*8490*/  STL [R1+0x48], R81 ;  /* 0x0000485101007387 */ /* 0x0001e20000100800 */
[----:B------:R-:W-:Y:S01]  /*84a0*/  FFMA.FTZ R82, R31, R64, R82 ;  /* 0x000000401f527223 */ /* 0x000fe20000010052 */
[----:B------:R-:W-:Y:S01]  /*84b0*/  FFMA.FTZ R85, R34, R67, R85 ;  /* 0x0000004322557223 */ /* 0x000fe20000010055 */
[----:B------:R-:W-:Y:S01]  /*84c0*/  FFMA.FTZ R84, R33, R66, R84 ;  /* 0x0000004221547223 */ /* 0x000fe20000010054 */
[----:B-1----:R-:W-:Y:S01]  /*84d0*/  @!P2 FADD.FTZ R78, R78, R42 ;  /* 0x0000002a4e4ea221 */ /* 0x002fe20000010000 */
[----:B------:R-:W-:Y:S01]  /*84e0*/  FADD.FTZ R16, R41, R16 ;  /* 0x0000001029107221 */ /* 0x000fe20000010000 */
[----:B0-----:R-:W4:Y:S01]  /*84f0*/  LDL.LU R81, [R1+0x5c] ;  /* 0x00005c0001517983 */ /* 0x001f220000300800 */
[----:B------:R-:W-:Y:S01]  /*8500*/  FADD.FTZ R164, R88, R164 ;  /* 0x000000a458a47221 */ /* 0x000fe20000010000 */
[----:B------:R-:W-:Y:S01]  /*8510*/  FMUL.FTZ R83, R130, R83 ;  /* 0x0000005382537220 */ /* 0x000fe20000410000 */
[----:B------:R-:W-:Y:S01]  /*8520*/  FMUL.FTZ R70, R99, R70 ;  /* 0x0000004663467220 */ /* 0x000fe20000410000 */
[----:B------:R-:W5:Y:S01]  /*8530*/  LDL.LU R43, [R1+0x60] ;  /* 0x00006000012b7983 */ /* 0x000f620000300800 */
[----:B------:R-:W-:Y:S01]  /*8540*/  FMUL.FTZ R71, R100, R71 ;  /* 0x0000004764477220 */ /* 0x000fe20000410000 */
[----:B------:R-:W-:Y:S01]  /*8550*/  FMUL.FTZ R72, R101, R72 ;  /* 0x0000004865487220 */ /* 0x000fe20000410000 */
[----:B------:R-:W-:Y:S01]  /*8560*/  FMUL.FTZ R73, R102, R73 ;  /* 0x0000004966497220 */ /* 0x000fe20000410000 */
[----:B------:R-:W-:Y:S01]  /*8570*/  STL [R1+0x4c], R111 ;  /* 0x00004c6f01007387 */ /* 0x000fe20000100800 */
[----:B------:R-:W-:Y:S01]  /*8580*/  FMUL.FTZ R116, R103, R116 ;  /* 0x0000007467747220 */ /* 0x000fe20000410000 */
[----:B------:R-:W-:Y:S01]  /*8590*/  FMUL.FTZ R75, R104, R75 ;  /* 0x0000004b684b7220 */ /* 0x000fe20000410000 */
[----:B------:R-:W-:Y:S01]  /*85a0*/  FMUL.FTZ R76, R105, R76 ;  /* 0x0000004c694c7220 */ /* 0x000fe20000410000 */
[----:B------:R-:W5:Y:S01]  /*85b0*/  LDL.LU R90, [R1+0x64] ;  /* 0x00006400015a7983 */ /* 0x000f620000300800 */
[----:B------:R-:W-:Y:S01]  /*85c0*/  FADD.FTZ R161, R82, R161 ;  /* 0x000000a152a17221 */ /* 0x000fe20000010000 */
[----:B------:R-:W-:Y:S01]  /*85d0*/  FMUL.FTZ R87, R126, R87 ;  /* 0x000000577e577220 */ /* 0x000fe20000410000 */
[----:B------:R-:W-:Y:S01]  /*85e0*/  FMUL.FTZ R86, R127, R86 ;  /* 0x000000567f567220 */ /* 0x000fe20000410000 */
[----:B------:R-:W-:Y:S01]  /*85f0*/  STL [R1+0x50], R110 ;  /* 0x0000506e01007387 */ /* 0x000fe20000100800 */
[----:B------:R-:W-:Y:S01]  /*8600*/  FMUL.FTZ R89, R125, R89 ;  /* 0x000000597d597220 */ /* 0x000fe20000410000 */
[----:B------:R-:W-:Y:S01]  /*8610*/  FMUL.FTZ R80, R119, R80 ;  /* 0x0000005077507220 */ /* 0x000fe20000410000 */
[----:B------:R-:W-:Y:S01]  /*8620*/  FMUL.FTZ R77, R120, R77 ;  /* 0x0000004d784d7220 */ /* 0x000fe20000410000 */
[----:B------:R-:W5:Y:S01]  /*8630*/  LDL.LU R88, [R1+0x68] ;  /* 0x0000680001587983 */ /* 0x000f620000300800 */
[----:B------:R-:W-:Y:S01]  /*8640*/  FMUL.FTZ R40, R121, R40 ;  /* 0x0000002879287220 */ /* 0x000fe20000410000 */
[----:B------:R-:W-:Y:S01]  /*8650*/  BSSY.RECONVERGENT B0, `(.L_x_1031) ;  /* 0x0000059000007945 */ /* 0x000fe20003800200 */
[----:B------:R-:W-:Y:S01]  /*8660*/  FADD.FTZ R165, R133, R165 ;  /* 0x000000a585a57221 */ /* 0x000fe20000010000 */
[----:B------:R-:W0:Y:S04]  /*8670*/  SHFL.DOWN PT, R41, R78, 0x8, 0x1f ;  /* 0x09001f004e297f89 */ /* 0x000e2800000e0000 */
[----:B------:R-:W1:Y:S01]  /*8680*/  SHFL.DOWN PT, R42, R152, 0x8, 0x1f ;  /* 0x09001f00982a7f89 */ /* 0x000e6200000e0000 */
[----:B--2---:R-:W-:Y:S01]  /*8690*/  FFMA.FTZ R109, R66, R17, R109 ;  /* 0x00000011426d7223 */ /* 0x004fe2000001006d */
[----:B---3--:R-:W-:-:S04]  /*86a0*/  FFMA.FTZ R93, R67, R18, R93 ;  /* 0x00000012435d7223 */ /* 0x008fc8000001005d */
[----:B------:R-:W-:Y:S04]  /*86b0*/  STL [R1+0x54], R109 ;  /* 0x0000546d01007387 */ /* 0x000fe80000100800 */
[----:B------:R-:W-:Y:S04]  /*86c0*/  STL [R1+0x58], R93 ;  /* 0x0000585d01007387 */ /* 0x000fe80000100800 */
[----:B------:R-:W2:Y:S01]  /*86d0*/  LDL.LU R82, [R1+0x6c] ;  /* 0x00006c0001527983 */ /* 0x000ea20000300800 */
[----:B----4-:R-:W-:Y:S01]  /*86e0*/  FFMA.FTZ R81, R68, R19, R81 ;  /* 0x0000001344517223 */ /* 0x010fe20000010051 */
[----:B-----5:R-:W-:-:S04]  /*86f0*/  FFMA.FTZ R43, R69, R20, R43 ;  /* 0x00000014452b7223 */ /* 0x020fc8000001002b */
[----:B------:R3:W-:Y:S04]  /*8700*/  STL [R1+0x5c], R81 ;  /* 0x00005c5101007387 */ /* 0x0007e80000100800 */
[----:B---3--:R-:W3:Y:S04]  /*8710*/  LDL.LU R81, [R1+0x70] ;  /* 0x0000700001517983 */ /* 0x008ee80000300800 */
[----:B------:R4:W-:Y:S04]  /*8720*/  STL [R1+0x60], R43 ;  /* 0x0000602b01007387 */ /* 0x0009e80000100800 */
[----:B----4-:R-:W4:Y:S04]  /*8730*/  LDL.LU R43, [R1+0x74] ;  /* 0x00007400012b7983 */ /* 0x010f280000300800 */
[----:B------:R-:W5:Y:S04]  /*8740*/  LDL.LU R67, [R1+0x78] ;  /* 0x0000780001437983 */ /* 0x000f680000300800 */
[----:B------:R-:W5:Y:S01]  /*8750*/  LDL.LU R66, [R1+0x7c] ;  /* 0x00007c0001427983 */ /* 0x000f620000300800 */
[----:B------:R-:W-:Y:S01]  /*8760*/  ISETP.GT.AND P2, PT, R79, 0x17, PT ;  /* 0x000000174f00780c */ /* 0x000fe20003f44270 */
[----:B------:R-:W-:Y:S01]  /*8770*/  FFMA.FTZ R83, R32, R65, R83 ;  /* 0x0000004120537223 */ /* 0x000fe20000010053 */
[----:B------:R-:W-:Y:S01]  /*8780*/  FFMA.FTZ R90, R70, R21, R90 ;  /* 0x00000015465a7223 */ /* 0x000fe2000001005a */
[----:B------:R-:W-:-:S10]  /*8790*/  FFMA.FTZ R88, R71, R22, R88 ;  /* 0x0000001647587223 */ /* 0x000fd40000010058 */
[----:B0-----:R-:W-:Y:S01]  /*87a0*/  @!P2 FADD.FTZ R78, R78, R41 ;  /* 0x000000294e4ea221 */ /* 0x001fe20000010000 */
[----:B-1----:R-:W-:-:S04]  /*87b0*/  @!P2 FADD.FTZ R152, R152, R42 ;  /* 0x0000002a9898a221 */ /* 0x002fc80000010000 */
[----:B------:R-:W0:Y:S04]  /*87c0*/  SHFL.DOWN PT, R64, R78, 0x10, 0x1f ;  /* 0x0a001f004e407f89 */ /* 0x000e2800000e0000 */
[----:B------:R-:W1:Y:S01]  /*87d0*/  SHFL.DOWN PT, R65, R152, 0x10, 0x1f ;  /* 0x0a001f0098417f89 */ /* 0x000e6200000e0000 */
[----:B------:R-:W-:-:S03]  /*87e0*/  ISETP.NE.AND P2, PT, R79, RZ, PT ;  /* 0x000000ff4f00720c */ /* 0x000fc60003f45270 */
[----:B------:R-:W-:Y:S04]  /*87f0*/  STL [R1+0x64], R90 ;  /* 0x0000645a01007387 */ /* 0x000fe80000100800 */
[----:B------:R-:W-:Y:S01]  /*8800*/  STL [R1+0x68], R88 ;  /* 0x0000685801007387 */ /* 0x000fe20000100800 */
[----:B------:R-:W-:Y:S01]  /*8810*/  FFMA.FTZ R42, R36, R69, R87 ;  /* 0x00000045242a7223 */ /* 0x000fe20000010057 */
[----:B------:R-:W-:-:S03]  /*8820*/  FMUL.FTZ R41, R124, R106 ;  /* 0x0000006a7c297220 */ /* 0x000fc60000410000 */
[----:B------:R-:W-:Y:S01]  /*8830*/  FADD.FTZ R11, R42, R11 ;  /* 0x0000000b2a0b7221 */ /* 0x000fe20000010000 */
[----:B------:R-:W-:Y:S01]  /*8840*/  FFMA.FTZ R71, R38, R71, R41 ;  /* 0x0000004726477223 */ /* 0x000fe20000010029 */
[----:B------:R-:W-:Y:S01]  /*8850*/  FMUL.FTZ R42, R123, R107 ;  /* 0x0000006b7b2a7220 */ /* 0x000fe20000410000 */
[----:B------:R-:W-:Y:S01]  /*8860*/  @!P2 SHF.R.U32.HI R112, RZ, 0x2, R112 ;  /* 0x00000002ff70a819 */ /* 0x000fe20000011670 */
[----:B------:R-:W-:Y:S02]  /*8870*/  FMUL.FTZ R41, R122, R108 ;  /* 0x0000006c7a297220 */ /* 0x000fe40000410000 */
[----:B------:R-:W-:Y:S01]  /*8880*/  FFMA.FTZ R42, R39, R72, R42 ;  /* 0x00000048272a7223 */ /* 0x000fe2000001002a */
[----:B------:R-:W-:Y:S01]  /*8890*/  @!P2 LOP3.LUT R112, R112, 0xf8, RZ, 0xc0, !PT ;  /* 0x000000f87070a812 */ /* 0x000fe200078ec0ff */
[----:B0-----:R-:W-:Y:S01]  /*88a0*/  FADD.FTZ R64, R78, R64 ;  /* 0x000000404e407221 */ /* 0x001fe20000010000 */
[----:B------:R-:W-:Y:S01]  /*88b0*/  FFMA.FTZ R41, R44, R73, R41 ;  /* 0x000000492c297223 */ /* 0x000fe20000010029 */
[----:B-1----:R-:W-:Y:S01]  /*88c0*/  FADD.FTZ R65, R152, R65 ;  /* 0x0000004198417221 */ /* 0x002fe20000010000 */
[----:B------:R-:W-:-:S02]  /*88d0*/  FADD.FTZ R7, R42, R7 ;  /* 0x000000072a077221 */ /* 0x000fc40000010000 */
[----:B------:R-:W-:Y:S01]  /*88e0*/  FADD.FTZ R6, R41, R6 ;  /* 0x0000000629067221 */ /* 0x000fe20000010000 */
[----:B------:R-:W-:Y:S01]  /*88f0*/  FFMA.FTZ R86, R35, R68, R86 ;  /* 0x0000004423567223 */ /* 0x000fe20000010056 */
[----:B------:R-:W-:Y:S01]  /*8900*/  FFMA.FTZ R89, R37, R70, R89 ;  /* 0x0000004625597223 */ /* 0x000fe20000010059 */
[----:B------:R-:W-:Y:S01]  /*8910*/  @!P2 STS.64 [R112+UR23+0x4218], R64 ;  /* 0x004218407000a988 */ /* 0x000fe20008000a17 */
        /* <DEDUP_REMOVED lines=10> */
[----:B--2---:R-:W-:-:S05]  /*89c0*/  FFMA.FTZ R82, R72, R23, R82 ;  /* 0x0000001748527223 */ /* 0x004fca0000010052 */
[----:B------:R-:W-:Y:S01]  /*89d0*/  STL [R1+0x6c], R82 ;  /* 0x00006c5201007387 */ /* 0x000fe20000100800 */
[----:B---3--:R-:W-:-:S05]  /*89e0*/  FFMA.FTZ R81, R73, R24, R81 ;  /* 0x0000001849517223 */ /* 0x008fca0000010051 */
[----:B------:R-:W-:Y:S01]  /*89f0*/  STL [R1+0x70], R81 ;  /* 0x0000705101007387 */ /* 0x000fe20000100800 */
[----:B----4-:R-:W-:Y:S01]  /*8a00*/  FFMA.FTZ R43, R116, R25, R43 ;  /* 0x00000019742b7223 */ /* 0x010fe2000001002b */
[----:B-----5:R-:W-:-:S04]  /*8a10*/  FFMA.FTZ R67, R75, R26, R67 ;  /* 0x0000001a4b437223 */ /* 0x020fc80000010043 */
[----:B------:R0:W-:Y:S01]  /*8a20*/  STL [R1+0x74], R43 ;  /* 0x0000742b01007387 */ /* 0x0001e20000100800 */
[----:B------:R-:W-:-:S03]  /*8a30*/  FFMA.FTZ R66, R76, R27, R66 ;  /* 0x0000001b4c427223 */ /* 0x000fc60000010042 */
[----:B------:R1:W-:Y:S04]  /*8a40*/  STL [R1+0x78], R67 ;  /* 0x0000784301007387 */ /* 0x0003e80000100800 */
[----:B------:R1:W-:Y:S01]  /*8a50*/  STL [R1+0x7c], R66 ;  /* 0x00007c4201007387 */ /* 0x0003e20000100800 */
[----:B0-----:R-:W-:-:S04]  /*8a60*/  FFMA.FTZ R43, R45, R116, R80 ;  /* 0x000000742d2b7223 */ /* 0x001fc80000010050 */
[----:B------:R-:W-:Y:S01]  /*8a70*/  FADD.FTZ R4, R43, R4 ;  /* 0x000000042b047221 */ /* 0x000fe20000010000 */
[----:B------:R-:W-:Y:S06]  /*8a80*/  BAR.SYNC.DEFER_BLOCKING 0x0 ;  /* 0x0000000000007b1d */ /* 0x000fec0000010000 */
[----:B------:R-:W-:Y:S05]  /*8a90*/  @P0 BRA `(.L_x_1032) ;  /* 0x0000000000500947 */ /* 0x000fea0003800000 */
[----:B------:R-:W-:Y:S01]  /*8aa0*/  UISETP.NE.AND UP0, UPT, UR10, UR48, UPT ;  /* 0x000000300a00728c */ /* 0x000fe2000bf05270 */
[----:B------:R-:W0:Y:S01]  /*8ab0*/  LDS.128 R40, [UR23+0x4220] ;  /* 0x00422017ff287984 */ /* 0x000e220008000c00 */
[----:B------:R-:W-:Y:S01]  /*8ac0*/  ULEA UR24, UR8, UR23, 0x2 ;  /* 0x0000001708187291 */ /* 0x000fe2000f8e10ff */
[----:B------:R-:W-:Y:S02]  /*8ad0*/  ISETP.GT.AND P0, PT, R79, 0xf, PT ;  /* 0x0000000f4f00780c */ /* 0x000fe40003f04270 */
[----:B-1----:R-:W1:Y:S01]  /*8ae0*/  LDS.64 R66, [UR23+0x4230] ;  /* 0x00423017ff427984 */ /* 0x002e620008000a00 */
        /* <DEDUP_REMOVED lines=15> */
.L_x_1032:
[----:B------:R-:W-:Y:S05]  /*8be0*/  BSYNC.RECONVERGENT B0 ;  /* 0x0000000000007941 */ /* 0x000fea0003800200 */
.L_x_1031:
[----:B------:R-:W-:-:S04]  /*8bf0*/  UIADD3 UR8, UPT, UPT, UR8, 0x1, URZ ;  /* 0x0000000108087890 */ /* 0x000fc8000fffe0ff */
[----:B------:R-:W-:-:S09]  /*8c00*/  UISETP.GE.AND UP0, UPT, UR8, UR49, UPT ;  /* 0x000000310800728c */ /* 0x000fd2000bf06270 */
[----:B------:R-:W-:Y:S05]  /*8c10*/  BRA.U !UP0, `(.L_x_1033) ;  /* 0xffffffc1080c7547 */ /* 0x000fea000b83ffff */
.L_x_988:
[----:B------:R-:W2:Y:S01]  /*8c20*/  S2R R5, SR_TID.X ;  /* 0x0000000000057919 */ /* 0x000ea20000002100 */
[----:B------:R-:W-:Y:S01]  /*8c30*/  UIMAD UR21, UR10, -0x800, UR21 ;  /* 0xfffff8000a1578a4 */ /* 0x000fe2000f8e0215 */
[----:B------:R-:W-:Y:S03]  /*8c40*/  BAR.SYNC.DEFER_BLOCKING 0x0 ;  /* 0x0000000000007b1d */ /* 0x000fe60000010000 */
[----:B------:R-:W-:-:S03]  /*8c50*/  UIADD3 UR21, UPT, UPT, UR21, 0x800, URZ ;  /* 0x0000080015157890 */ /* 0x000fc6000fffe0ff */
[----:B------:R-:W3:Y:S01]  /*8c60*/  LDL.LU R43, [R1+0x40] ;  /* 0x00004000012b7983 */ /* 0x000ee20000300800 */
[----:B------:R-:W-:Y:S02]  /*8c70*/  MOV R14, UR13 ;  /* 0x0000000d000e7c02 */ /* 0x000fe40008000f00 */
[----:B------:R-:W-:Y:S01]  /*8c80*/  MOV R15, UR16 ;  /* 0x00000010000f7c02 */ /* 0x000fe20008000f00 */
[----:B0-----:R-:W4:Y:S01]  /*8c90*/  LDL.LU R65, [R1+0x44] ;  /* 0x0000440001417983 */ /* 0x001f220000300800 */
[----:B------:R-:W-:Y:S01]  /*8ca0*/  MOV R13, RZ ;  /* 0x000000ff000d7202 */ /* 0x000fe20000000f00 */
[----:B------:R-:W-:Y:S01]  /*8cb0*/  IMAD.MOV.U32 R17, RZ, RZ, RZ ;  /* 0x000000ffff117224 */ /* 0x000fe200078e00ff */
[----:B------:R-:W-:Y:S01]  /*8cc0*/  CS2R R18, SRZ ;  /* 0x0000000000127805 */ /* 0x000fe2000001ff00 */
[----:B-1----:R-:W5:Y:S01]  /*8cd0*/  LDL.LU R67, [R1+0x48] ;  /* 0x0000480001437983 */ /* 0x002f620000300800 */
[----:B------:R-:W-:Y:S02]  /*8ce0*/  ISETP.GE.AND P1, PT, R63, UR21, PT ;  /* 0x000000153f007c0c */ /* 0x000fe4000bf26270 */
[----:B------:R-:W-:-:S02]  /*8cf0*/  CS2R R20, SRZ ;  /* 0x0000000000147805 */ /* 0x000fc4000001ff00 */
        /* <DEDUP_REMOVED lines=11> */
[----:B------:R-:W1:Y:S02]  /*8db0*/  LDCU.64 UR30, c[0x0][0x500] ;  /* 0x0000a000ff1e77ac */ /* 0x000e640008000a00 */
        /* <DEDUP_REMOVED lines=96> */
[----:B------:R-:W1:Y:S04]  /*93c0*/  LDS R18, [R92+0x10] ;  /* 0x000010005c127984 */ /* 0x000e680000000800 */
[----:B------:R-:W0:Y:S01]  /*93d0*/  LDS R19, [R91+0x14] ;  /* 0x000014005b137984 */ /* 0x000e220000000800 */
[----:B--2---:R-:W-:-:S05]  /*93e0*/  FADD.FTZ R13, R13, UR6 ;  /* 0x000000060d0d7e21 */ /* 0x004fca0008010000 */
[----:B------:R-:W-:Y:S01]  /*93f0*/  FSETP.GTU.FTZ.AND P3, PT, R13, 20, PT ;  /* 0x41a000000d00780b */ /* 0x000fe20003f7c000 */
[----:B---3--:R-:W-:Y:S01]  /*9400*/  FADD.FTZ R21, R14, UR6 ;  /* 0x000000060e157e21 */ /* 0x008fe20008010000 */
[----:B----4-:R-:W-:-:S04]  /*9410*/  FADD.FTZ R15, R15, UR6 ;  /* 0x000000060f0f7e21 */ /* 0x010fc80008010000 */
[----:B------:R-:W-:Y:S01]  /*9420*/  FSETP.GTU.FTZ.AND P2, PT, R21, 20, PT ;  /* 0x41a000001500780b */ /* 0x000fe20003f5c000 */
[----:B-----5:R-:W-:Y:S01]  /*9430*/  FADD.FTZ R22, R17, UR6 ;  /* 0x0000000611167e21 */ /* 0x020fe20008010000 */
[----:B------:R-:W-:-:S05]  /*9440*/  FSETP.GTU.FTZ.AND P1, PT, R15, 20, PT ;  /* 0x41a000000f00780b */ /* 0x000fca0003f3c000 */
[----:B------:R-:W-:Y:S01]  /*9450*/  @!P3 FMUL.FTZ R14, R13, -1.4426950216293334961 ;  /* 0xbfb8aa3b0d0eb820 */ /* 0x000fe20000410000 */
[----:B------:R-:W-:Y:S01]  /*9460*/  FSETP.GTU.FTZ.AND P0, PT, R22, 20, PT ;  /* 0x41a000001600780b */ /* 0x000fe20003f1c000 */
[----:B------:R-:W2:Y:S01]  /*9470*/  LDS R13, [R90+0x18] ;  /* 0x000018005a0d7984 */ /* 0x000ea20000000800 */
[----:B-1----:R-:W-:-:S03]  /*9480*/  FADD.FTZ R23, R18, UR6 ;  /* 0x0000000612177e21 */ /* 0x002fc60008010000 */
[----:B------:R-:W-:Y:S02]  /*9490*/  @!P2 FMUL.FTZ R17, R21, -1.4426950216293334961 ;  /* 0xbfb8aa3b1511a820 */ /* 0x000fe40000410000 */
[----:B------:R-:W-:Y:S01]  /*94a0*/  @!P1 FMUL.FTZ R18, R15, -1.4426950216293334961 ;  /* 0xbfb8aa3b0f129820 */ /* 0x000fe20000410000 */
[----:B0-----:R-:W-:Y:S01]  /*94b0*/  FADD.FTZ R24, R19, UR6 ;  /* 0x0000000613187e21 */ /* 0x001fe20008010000 */
[----:B------:R0:W-:Y:S01]  /*94c0*/  @!P2 MUFU.EX2 R21, R17 ;  /* 0x000000110015a308 */ /* 0x0001e20000000800 */
[----:B------:R-:W1:Y:S03]  /*94d0*/  LDS R15, [R88+0x20] ;  /* 0x00002000580f7984 */ /* 0x000e660000000800 */
[----:B------:R-:W-:-:S04]  /*94e0*/  @!P0 FMUL.FTZ R22, R22, -1.4426950216293334961 ;  /* 0xbfb8aa3b16168820 */ /* 0x000fc80000410000 */
[----:B------:R3:W4:Y:S01]  /*94f0*/  @!P1 MUFU.EX2 R19, R18 ;  /* 0x0000001200139308 */ /* 0x0007220000000800 */
[----:B0-----:R-:W0:Y:S07]  /*9500*/  LDS R17, [R87+0x24] ;  /* 0x0000240057117984 */ /* 0x001e2e0000000800 */
[----:B------:R5:W2:Y:S01]  /*9510*/  @!P3 MUFU.EX2 R20, R14 ;  /* 0x0000000e0014b308 */ /* 0x000aa20000000800 */
[----:B---3--:R-:W3:Y:S07]  /*9520*/  LDS R18, [R86+0x28] ;  /* 0x0000280056127984 */ /* 0x008eee0000000800 */
[----:B------:R-:W1:Y:S01]  /*9530*/  @!P0 MUFU.EX2 R22, R22 ;  /* 0x0000001600168308 */ /* 0x000e620000000800 */
[----:B----4-:R-:W-:Y:S01]  /*9540*/  @!P1 FADD.FTZ R19, R19, 1 ;  /* 0x3f80000013139421 */ /* 0x010fe20000010000 */
[----:B------:R-:W-:Y:S01]  /*9550*/  @!P2 FADD.FTZ R21, R21, 1 ;  /* 0x3f8000001515a421 */ /* 0x000fe20000010000 */
[----:B-----5:R-:W4:Y:S01]  /*9560*/  LDS R14, [R89+0x1c] ;  /* 0x00001c00590e7984 */ /* 0x020f220000000800 */
[----:B--2---:R-:W-:Y:S01]  /*9570*/  @!P3 FADD.FTZ R20, R20, 1 ;  /* 0x3f8000001414b421 */ /* 0x004fe20000010000 */
[----:B------:R-:W-:-:S03]  /*9580*/  FADD.FTZ R27, R13, UR6 ;  /* 0x000000060d1b7e21 */ /* 0x000fc60008010000 */
[----:B------:R-:W2:Y:S01]  /*9590*/  @!P3 MUFU.RCP R25, R20 ;  /* 0x000000140019b308 */ /* 0x000ea20000001000 */
[----:B-1----:R-:W-:-:S07]  /*95a0*/  @!P0 FADD.FTZ R22, R22, 1 ;  /* 0x3f80000016168421 */ /* 0x002fce0000010000 */
[----:B------:R-:W1:Y:S01]  /*95b0*/  @!P0 MUFU.RCP R13, R22 ;  /* 0x00000016000d8308 */ /* 0x000e620000001000 */
[----:B------:R-:W-:-:S07]  /*95c0*/  FSETP.GTU.FTZ.AND P4, PT, R23, 20, PT ;  /* 0x41a000001700780b */ /* 0x000fce0003f9c000 */
[----:B------:R-:W5:Y:S08]  /*95d0*/  @!P2 MUFU.RCP R26, R21 ;  /* 0x00000015001aa308 */ /* 0x000f700000001000 */
[----:B------:R-:W4:Y:S01]  /*95e0*/  @!P1 MUFU.RCP R19, R19 ;  /* 0x0000001300139308 */ /* 0x000f220000001000 */
[----:B--2---:R-:W-:Y:S01]  /*95f0*/  @!P3 FMUL.FTZ R2, R2, R25 ;  /* 0x000000190202b220 */ /* 0x004fe20000410000 */
[----:B------:R-:W-:Y:S01]  /*9600*/  FADD.FTZ R15, R15, UR6 ;  /* 0x000000060f0f7e21 */ /* 0x000fe20008010000 */
[----:B0-----:R-:W-:Y:S01]  /*9610*/  FADD.FTZ R25, R17, UR6 ;  /* 0x0000000611197e21 */ /* 0x001fe20008010000 */
[----:B---3--:R-:W-:Y:S01]  /*9620*/  FADD.FTZ R18, R18, UR6 ;  /* 0x0000000612127e21 */ /* 0x008fe20008010000 */
[----:B-1----:R-:W-:Y:S01]  /*9630*/  @!P0 FMUL.FTZ R6, R6, R13 ;  /* 0x0000000d06068220 */ /* 0x002fe20000410000 */
[----:B------:R-:W-:Y:S01]  /*9640*/  @!P4 FMUL.FTZ R23, R23, -1.4426950216293334961 ;  /* 0xbfb8aa3b1717c820 */ /* 0x000fe20000410000 */
[----:B------:R-:W0:Y:S01]  /*9650*/  LDS R13, [R85+0x2c] ;  /* 0x00002c00550d7984 */ /* 0x000e220000000800 */
[----:B-----5:R-:W-:Y:S01]  /*9660*/  @!P2 FMUL.FTZ R3, R3, R26 ;  /* 0x0000001a0303a220 */ /* 0x020fe20000410000 */
[----:B------:R-:W-:-:S02]  /*9670*/  FSETP.GTU.FTZ.AND P2, PT, R15, 20, PT ;  /* 0x41a000000f00780b */ /* 0x000fc40003f5c000 */
[----:B------:R-:W-:Y:S01]  /*9680*/  FSETP.GTU.FTZ.AND P0, PT, R18, 20, PT ;  /* 0x41a000001200780b */ /* 0x000fe20003f1c000 */
[----:B----4-:R-:W-:Y:S01]  /*9690*/  @!P1 FMUL.FTZ R4, R4, R19 ;  /* 0x0000001304049220 */ /* 0x010fe20000410000 */
[----:B------:R-:W-:Y:S01]  /*96a0*/  FSETP.GTU.FTZ.AND P1, PT, R25, 20, PT ;  /* 0x41a000001900780b */ /* 0x000fe20003f3c000 */
[----:B------:R-:W1:Y:S08]  /*96b0*/  @!P4 MUFU.EX2 R23, R23 ;  /* 0x000000170017c308 */ /* 0x000e700000000800 */
[----:B------:R-:W-:Y:S01]  /*96c0*/  @!P2 FMUL.FTZ R21, R15, -1.4426950216293334961 ;  /* 0xbfb8aa3b0f15a820 */ /* 0x000fe20000410000 */
[----:B------:R-:W-:Y:S01]  /*96d0*/  FADD.FTZ R28, R14, UR6 ;  /* 0x000000060e1c7e21 */ /* 0x000fe20008010000 */
[----:B------:R-:W-:Y:S01]  /*96e0*/  FSETP.GTU.FTZ.AND P5, PT, R27, 20, PT ;  /* 0x41a000001b00780b */ /* 0x000fe20003fbc000 */
[----:B------:R-:W-:Y:S01]  /*96f0*/  LDS R15, [R83+0x34] ;  /* 0x00003400530f7984 */ /* 0x000fe20000000800 */
[----:B------:R-:W-:Y:S01]  /*9700*/  @!P1 FMUL.FTZ R22, R25, -1.4426950216293334961 ;  /* 0xbfb8aa3b19169820 */ /* 0x000fe20000410000 */
[----:B------:R-:W-:-:S02]  /*9710*/  @!P0 FMUL.FTZ R25, R18, -1.4426950216293334961 ;  /* 0xbfb8aa3b12198820 */ /* 0x000fc40000410000 */
[----:B------:R-:W2:Y:S01]  /*9720*/  LDS R18, [R81+0x3c] ;  /* 0x00003c0051127984 */ /* 0x000ea20000000800 */
[----:B------:R-:W3:Y:S01]  /*9730*/  @!P2 MUFU.EX2 R21, R21 ;  /* 0x000000150015a308 */ /* 0x000ee20000000800 */
[----:B-1----:R-:W-:Y:S01]  /*9740*/  @!P4 FADD.FTZ R23, R23, 1 ;  /* 0x3f8000001717c421 */ /* 0x002fe20000010000 */
[----:B------:R-:W-:-:S06]  /*9750*/  FSETP.GTU.FTZ.AND P3, PT, R28, 20, PT ;  /* 0x41a000001c00780b */ /* 0x000fcc0003f7c000 */
[----:B------:R-:W1:Y:S01]  /*9760*/  @!P4 MUFU.RCP R26, R23 ;  /* 0x00000017001ac308 */ /* 0x000e620000001000 */
[----:B------:R-:W-:Y:S01]  /*9770*/  @!P5 FMUL.FTZ R14, R27, -1.4426950216293334961 ;  /* 0xbfb8aa3b1b0ed820 */ /* 0x000fe20000410000 */
[----:B0-----:R-:W-:-:S05]  /*9780*/  FADD.FTZ R13, R13, UR6 ;  /* 0x000000060d0d7e21 */ /* 0x001fca0008010000 */
[----:B------:R-:W-:Y:S01]  /*9790*/  @!P3 FMUL.FTZ R17, R28, -1.4426950216293334961 ;  /* 0xbfb8aa3b1c11b820 */ /* 0x000fe20000410000 */
[----:B---3--:R-:W-:Y:S01]  /*97a0*/  @!P2 FADD.FTZ R21, R21, 1 ;  /* 0x3f8000001515a421 */ /* 0x008fe20000010000 */
[----:B------:R0:W-:Y:S01]  /*97b0*/  @!P5 MUFU.EX2 R20, R14 ;  /* 0x0000000e0014d308 */ /* 0x0001e20000000800 */
[----:B-1----:R-:W-:-:S07]  /*97c0*/  @!P4 FMUL.FTZ R7, R7, R26 ;  /* 0x0000001a0707c220 */ /* 0x002fce0000410000 */
[----:B------:R-:W1:Y:S01]  /*97d0*/  @!P2 MUFU.RCP R21, R21 ;  /* 0x000000150015a308 */ /* 0x000e620000001000 */
[----:B------:R-:W-:Y:S01]  /*97e0*/  FSETP.GTU.FTZ.AND P4, PT, R13, 20, PT ;  /* 0x41a000000d00780b */ /* 0x000fe20003f9c000 */
[----:B0-----:R-:W-:Y:S06]  /*97f0*/  LDS R14, [R84+0x30] ;  /* 0x00003000540e7984 */ /* 0x001fec0000000800 */
[----:B------:R0:W-:Y:S02]  /*9800*/  @!P3 MUFU.EX2 R19, R17 ;  /* 0x000000110013b308 */ /* 0x0001e40000000800 */
[----:B0-----:R-:W0:Y:S01]  /*9810*/  LDS R17, [R82+0x38] ;  /* 0x0000380052117984 */ /* 0x001e220000000800 */
[----:B------:R-:W-:Y:S01]  /*9820*/  BAR.SYNC.DEFER_BLOCKING 0x0 ;  /* 0x0000000000007b1d */ /* 0x000fe20000010000 */
[----:B--2---:R-:W-:-:S02]  /*9830*/  FADD.FTZ R18, R18, UR6 ;  /* 0x0000000612127e21 */ /* 0x004fc40008010000 */
[----:B------:R-:W-:Y:S01]  /*9840*/  @!P4 FMUL.FTZ R13, R13, -1.4426950216293334961 ;  /* 0xbfb8aa3b0d0dc820 */ /* 0x000fe20000410000 */
[----:B-1----:R-:W-:Y:S02]  /*9850*/  @!P2 FMUL.FTZ R12, R12, R21 ;  /* 0x000000150c0ca220 */ /* 0x002fe40000410000 */
[----:B------:R-:W-:-:S03]  /*9860*/  FSETP.GTU.FTZ.AND P2, PT, R18, 20, PT ;  /* 0x41a000001200780b */ /* 0x000fc60003f5c000 */
[----:B------:R-:W1:Y:S10]  /*9870*/  @!P4 MUFU.EX2 R13, R13 ;  /* 0x0000000d000dc308 */ /* 0x000e740000000800 */
[----:B------:R-:W-:Y:S01]  /*9880*/  @!P2 FMUL.FTZ R18, R18, -1.4426950216293334961 ;  /* 0xbfb8aa3b1212a820 */ /* 0x000fe20000410000 */
[----:B------:R-:W-:Y:S04]  /*9890*/  STS [R96], R109 ;  /* 0x0000006d60007388 */ /* 0x000fe80000000800 */
[----:B------:R-:W-:Y:S04]  /*98a0*/  STS [R95+0x4], R108 ;  /* 0x0000046c5f007388 */ /* 0x000fe80000000800 */
[----:B------:R-:W-:Y:S04]  /*98b0*/  STS [R94+0x8], R107 ;  /* 0x0000086b5e007388 */ /* 0x000fe80000000800 */
[----:B------:R-:W-:Y:S04]  /*98c0*/  STS [R93+0xc], R106 ;  /* 0x00000c6a5d007388 */ /* 0x000fe80000000800 */
[----:B------:R-:W-:Y:S04]  /*98d0*/  STS [R92+0x10], R105 ;  /* 0x000010695c007388 */ /* 0x000fe80000000800 */
[----:B------:R-:W-:Y:S04]  /*98e0*/  STS [R91+0x14], R104 ;  /* 0x000014685b007388 */ /* 0x000fe80000000800 */
[----:B------:R-:W-:Y:S01]  /*98f0*/  STS [R90+0x18], R103 ;  /* 0x000018675a007388 */ /* 0x000fe20000000800 */
[----:B------:R-:W2:Y:S03]  /*9900*/  @!P2 MUFU.EX2 R18, R18 ;  /* 0x000000120012a308 */ /* 0x000ea60000000800 */
[----:B------:R-:W-:Y:S01]  /*9910*/  STS [R89+0x1c], R102 ;  /* 0x00001c6659007388 */ /* 0x000fe20000000800 */
[----:B-1----:R-:W-:-:S03]  /*9920*/  @!P4 FADD.FTZ R13, R13, 1 ;  /* 0x3f8000000d0dc421 */ /* 0x002fc60000010000 */
[----:B------:R-:W-:Y:S04]  /*9930*/  STS [R88+0x20], R101 ;  /* 0x0000206558007388 */ /* 0x000fe80000000800 */
[----:B------:R-:W-:Y:S04]  /*9940*/  STS [R87+0x24], R100 ;  /* 0x0000246457007388 */ /* 0x000fe80000000800 */
[----:B------:R-:W-:Y:S04]  /*9950*/  STS [R86+0x28], R99 ;  /* 0x0000286356007388 */ /* 0x000fe80000000800 */
[----:B------:R-:W-:Y:S04]  /*9960*/  STS [R85+0x2c], R98 ;  /* 0x00002c6255007388 */ /* 0x000fe80000000800 */
[----:B------:R-:W-:Y:S04]  /*9970*/  STS [R84+0x30], R97 ;  /* 0x0000306154007388 */ /* 0x000fe80000000800 */
[----:B------:R1:W-:Y:S02]  /*9980*/  STS [R83+0x34], R67 ;  /* 0x0000344353007388 */ /* 0x0003e40000000800 */
[----:B-1----:R-:W1:Y:S01]  /*9990*/  @!P4 MUFU.RCP R67, R13 ;  /* 0x0000000d0043c308 */ /* 0x002e620000001000 */
[----:B--2---:R-:W-:Y:S01]  /*99a0*/  @!P2 FADD.FTZ R18, R18, 1 ;  /* 0x3f8000001212a421 */ /* 0x004fe20000010000 */
[----:B-1----:R-:W-:-:S06]  /*99b0*/  @!P4 FMUL.FTZ R160, R160, R67 ;  /* 0x00000043a0a0c220 */ /* 0x002fcc0000410000 */
[----:B------:R1:W-:Y:S02]  /*99c0*/  @!P2 MUFU.RCP R67, R18 ;  /* 0x000000120043a308 */ /* 0x0003e40000001000 */
[----:B-1----:R-:W2:Y:S01]  /*99d0*/  LDL.LU R18, [R1+0x100] ;  /* 0x0001000001127983 */ /* 0x002ea20000300800 */
[----:B------:R-:W-:-:S05]  /*99e0*/  FSETP.GTU.FTZ.AND P6, PT, R24, 20, PT ;  /* 0x41a000001800780b */ /* 0x000fca0003fdc000 */
[----:B------:R-:W1:Y:S08]  /*99f0*/  @!P1 MUFU.EX2 R22, R22 ;  /* 0x0000001600169308 */ /* 0x000e700000000800 */
[----:B------:R-:W-:-:S06]  /*9a00*/  @!P6 FMUL.FTZ R24, R24, -1.4426950216293334961 ;  /* 0xbfb8aa3b1818e820 */ /* 0x000fcc0000410000 */
[----:B------:R-:W3:Y:S01]  /*9a10*/  @!P6 MUFU.EX2 R24, R24 ;  /* 0x000000180018e308 */ /* 0x000ee20000000800 */
[----:B-1----:R-:W-:-:S07]  /*9a20*/  @!P1 FADD.FTZ R22, R22, 1 ;  /* 0x3f80000016169421 */ /* 0x002fce0000010000 */
[----:B------:R-:W1:Y:S01]  /*9a30*/  @!P1 MUFU.RCP R23, R22 ;  /* 0x0000001600179308 */ /* 0x000e620000001000 */
[----:B------:R-:W-:-:S07]  /*9a40*/  @!P5 FADD.FTZ R20, R20, 1 ;  /* 0x3f8000001414d421 */ /* 0x000fce0000010000 */
[----:B------:R-:W4:Y:S01]  /*9a50*/  @!P0 MUFU.EX2 R25, R25 ;  /* 0x0000001900198308 */ /* 0x000f220000000800 */
[----:B---3--:R-:W-:Y:S01]  /*9a60*/  @!P6 FADD.FTZ R24, R24, 1 ;  /* 0x3f8000001818e421 */ /* 0x008fe20000010000 */
[----:B------:R-:W-:-:S06]  /*9a70*/  @!P3 FADD.FTZ R19, R19, 1 ;  /* 0x3f8000001313b421 */ /* 0x000fcc0000010000 */
[----:B------:R-:W3:Y:S01]  /*9a80*/  @!P6 MUFU.RCP R27, R24 ;  /* 0x00000018001be308 */ /* 0x000ee20000001000 */
[----:B-1----:R-:W-:Y:S01]  /*9a90*/  @!P1 FMUL.FTZ R158, R158, R23 ;  /* 0x000000179e9e9220 */ /* 0x002fe20000410000 */
[----:B------:R-:W-:-:S06]  /*9aa0*/  ISETP.NE.AND P1, PT, R5, RZ, PT ;  /* 0x000000ff0500720c */ /* 0x000fcc0003f25270 */
[----:B------:R-:W1:Y:S01]  /*9ab0*/  @!P5 MUFU.RCP R29, R20 ;  /* 0x00000014001dd308 */ /* 0x000e620000001000 */
[----:B----4-:R-:W-:Y:S01]  /*9ac0*/  @!P0 FADD.FTZ R25, R25, 1 ;  /* 0x3f80000019198421 */ /* 0x010fe20000010000 */
[----:B------:R-:W-:-:S06]  /*9ad0*/  MOV R26, UR21 ;  /* 0x00000015001a7c02 */ /* 0x000fcc0008000f00 */
[----:B------:R4:W5:Y:S01]  /*9ae0*/  @!P3 MUFU.RCP R28, R19 ;  /* 0x00000013001cb308 */ /* 0x0009620000001000 */
[----:B------:R-:W-:Y:S01]  /*9af0*/  STS [R82+0x38], R65 ;  /* 0x0000384152007388 */ /* 0x000fe20000000800 */
[----:B---3--:R-:W-:Y:S01]  /*9b00*/  @!P6 FMUL.FTZ R8, R8, R27 ;  /* 0x0000001b0808e220 */ /* 0x008fe20000410000 */
[----:B------:R-:W-:Y:S02]  /*9b10*/  FADD.FTZ R15, R15, UR6 ;  /* 0x000000060f0f7e21 */ /* 0x000fe40008010000 */
[----:B------:R-:W-:Y:S01]  /*9b20*/  STS [R81+0x3c], R43 ;  /* 0x00003c2b51007388 */ /* 0x000fe20000000800 */
[----:B------:R-:W-:Y:S01]  /*9b30*/  NOP ;  /* 0x0000000000007918 */ /* 0x000fe20000000000 */
[----:B-1----:R-:W-:Y:S01]  /*9b40*/  @!P5 FMUL.FTZ R10, R10, R29 ;  /* 0x0000001d0a0ad220 */ /* 0x002fe20000410000 */
[----:B------:R1:W-:Y:S01]  /*9b50*/  @!P0 MUFU.RCP R22, R25 ;  /* 0x0000001900168308 */ /* 0x0003e20000001000 */
[----:B----4-:R-:W-:Y:S01]  /*9b60*/  LDS R19, [R80] ;  /* 0x0000000050137984 */ /* 0x010fe20000000800 */
[----:B0-----:R-:W-:-:S03]  /*9b70*/  FADD.FTZ R17, R17, UR6 ;  /* 0x0000000611117e21 */ /* 0x001fc60008010000 */
[----:B------:R-:W-:Y:S04]  /*9b80*/  LDS R21, [R79+0x80] ;  /* 0x000080004f157984 */ /* 0x000fe80000000800 */
[----:B------:R-:W-:Y:S04]  /*9b90*/  LDS R23, [R78+0x100] ;  /* 0x000100004e177984 */ /* 0x000fe80000000800 */
[----:B-1----:R-:W-:Y:S04]  /*9ba0*/  LDS R25, [R77+0x180] ;  /* 0x000180004d197984 */ /* 0x002fe80000000800 */
        /* <DEDUP_REMOVED lines=13> */
[----:B------:R-:W-:Y:S01]  /*9c80*/  FADD.FTZ R14, R14, UR6 ;  /* 0x000000060e0e7e21 */ /* 0x000fe20008010000 */
[----:B------:R-:W-:Y:S01]  /*9c90*/  BAR.SYNC.DEFER_BLOCKING 0x0 ;  /* 0x0000000000007b1d */ /* 0x000fe20000010000 */
[----:B------:R-:W-:Y:S01]  /*9ca0*/  FSETP.GTU.FTZ.AND P5, PT, R15, 20, PT ;  /* 0x41a000000f00780b */ /* 0x000fe20003fbc000 */
[----:B-----5:R-:W-:Y:S01]  /*9cb0*/  @!P3 FMUL.FTZ R11, R11, R28 ;  /* 0x0000001c0b0bb220 */ /* 0x020fe20000410000 */
[----:B------:R-:W-:-:S02]  /*9cc0*/  FSETP.GTU.FTZ.AND P3, PT, R17, 20, PT ;  /* 0x41a000001100780b */ /* 0x000fc40003f7c000 */
[----:B------:R-:W-:-:S09]  /*9cd0*/  FSETP.GTU.FTZ.AND P6, PT, R14, 20, PT ;  /* 0x41a000000e00780b */ /* 0x000fd20003fdc000 */
[----:B------:R-:W-:Y:S02]  /*9ce0*/  @!P5 FMUL.FTZ R15, R15, -1.4426950216293334961 ;  /* 0xbfb8aa3b0f0fd820 */ /* 0x000fe40000410000 */
[----:B------:R-:W-:Y:S02]  /*9cf0*/  @!P3 FMUL.FTZ R17, R17, -1.4426950216293334961 ;  /* 0xbfb8aa3b1111b820 */ /* 0x000fe40000410000 */
[----:B------:R-:W-:Y:S02]  /*9d00*/  @!P6 FMUL.FTZ R14, R14, -1.4426950216293334961 ;  /* 0xbfb8aa3b0e0ee820 */ /* 0x000fe40000410000 */
[----:B------:R-:W0:Y:S01]  /*9d10*/  @!P5 MUFU.EX2 R15, R15 ;  /* 0x0000000f000fd308 */ /* 0x000e220000000800 */
[----:B------:R-:W1:Y:S07]  /*9d20*/  LDS R20, [UR23+0x2100] ;  /* 0x00210017ff147984 */ /* 0x000e6e0008000800 */
[----:B------:R-:W3:Y:S01]  /*9d30*/  @!P3 MUFU.EX2 R17, R17 ;  /* 0x000000110011b308 */ /* 0x000ee20000000800 */
[----:B------:R-:W4:Y:S07]  /*9d40*/  S2UR UR8, SR_CTAID.Y ;  /* 0x00000000000879c3 */ /* 0x000f2e0000002600 */
[----:B------:R-:W5:Y:S01]  /*9d50*/  @!P6 MUFU.EX2 R14, R14 ;  /* 0x0000000e000ee308 */ /* 0x000f620000000800 */
[----:B------:R-:W-:Y:S01]  /*9d60*/  ULEA UR24, UR10, 0xfffff800, 0xb ;  /* 0xfffff8000a187891 */ /* 0x000fe2000f8e58ff */
[----:B0-----:R-:W-:-:S03]  /*9d70*/  @!P5 FADD.FTZ R15, R15, 1 ;  /* 0x3f8000000f0fd421 */ /* 0x001fc60000010000 */
[----:B------:R-:W-:Y:S01]  /*9d80*/  USHF.R.S32.HI UR25, URZ, 0x1f, UR24 ;  /* 0x0000001fff197899 */ /* 0x000fe20008011418 */
[----:B---3--:R-:W-:Y:S02]  /*9d90*/  @!P3 FADD.FTZ R17, R17, 1 ;  /* 0x3f8000001111b421 */ /* 0x008fe40000010000 */
[----:B------:R-:W0:Y:S01]  /*9da0*/  @!P5 MUFU.RCP R15, R15 ;  /* 0x0000000f000fd308 */ /* 0x000e220000001000 */
[----:B------:R-:W-:Y:S01]  /*9db0*/  UIMAD.WIDE.U32 UR14, UR32, UR28, UR24 ;  /* 0x0000001c200e72a5 */ /* 0x000fe2000f8e0018 */
[----:B-----5:R-:W-:-:S06]  /*9dc0*/  @!P6 FADD.FTZ R14, R14, 1 ;  /* 0x3f8000000e0ee421 */ /* 0x020fcc0000010000 */
[----:B------:R-:W3:Y:S01]  /*9dd0*/  @!P3 MUFU.RCP R24, R17 ;  /* 0x000000110018b308 */ /* 0x000ee20000001000 */
[----:B------:R-:W-:Y:S01]  /*9de0*/  UIMAD UR15, UR32, UR29, UR15 ;  /* 0x0000001d200f72a4 */ /* 0x000fe2000f8e020f */
[----:B------:R-:W5:Y:S06]  /*9df0*/  LDCU.64 UR28, c[0x0][0x550] ;  /* 0x0000aa00ff1c77ac */ /* 0x000f6c0008000a00 */
[----:B------:R-:W5:Y:S01]  /*9e00*/  @!P6 MUFU.RCP R14, R14 ;  /* 0x0000000e000ee308 */ /* 0x000f620000001000 */
[----:B----4-:R-:W-:Y:S02]  /*9e10*/  UIMAD UR21, UR8, UR31, URZ ;  /* 0x0000001f081572a4 */ /* 0x010fe4000f8e02ff */
[----:B------:R-:W-:Y:S01]  /*9e20*/  UIMAD.WIDE.U32 UR14, UR8, UR30, UR14 ;  /* 0x0000001e080e72a5 */ /* 0x000fe2000f8e000e */
[----:B------:R-:W-:-:S03]  /*9e30*/  @!P0 FMUL.FTZ R159, R159, R22 ;  /* 0x000000169f9f8220 */ /* 0x000fc60000410000 */
[----:B------:R-:W-:Y:S02]  /*9e40*/  MOV R28, UR21 ;  /* 0x00000015001c7c02 */ /* 0x000fe40008000f00 */
[----:B------:R-:W-:Y:S01]  /*9e50*/  IADD3 R22, P0, PT, R9, UR14, RZ ;  /* 0x0000000e09167c10 */ /* 0x000fe2000ff1e0ff */
[----:B0-----:R-:W-:Y:S01]  /*9e60*/  @!P5 FMUL.FTZ R164, R164, R15 ;  /* 0x0000000fa4a4d220 */ /* 0x001fe20000410000 */
[----:B---3--:R-:W-:Y:S01]  /*9e70*/  @!P3 FMUL.FTZ R165, R165, R24 ;  /* 0x00000018a5a5b220 */ /* 0x008fe20000410000 */
[-C--:B-1----:R-:W-:Y:S02]  /*9e80*/  ISETP.GE.AND P3, PT, R63, R20.reuse, PT ;  /* 0x000000143f00720c */ /* 0x082fe40003f66270 */
[----:B------:R-:W-:Y:S01]  /*9e90*/  IADD3.X R15, PT, PT, R28, UR15, RZ, P0, !PT ;  /* 0x0000000f1c0f7c10 */ /* 0x000fe200087fe4ff */
[----:B------:R-:W-:Y:S01]  /*9ea0*/  @!P2 FMUL.FTZ R16, R16, R67 ;  /* 0x000000431010a220 */ /* 0x000fe20000410000 */
[-C--:B------:R-:W-:Y:S02]  /*9eb0*/  ISETP.GE.AND P0, PT, R9, R20.reuse, PT ;  /* 0x000000140900720c */ /* 0x080fe40003f06270 */
[----:B------:R-:W-:Y:S01]  /*9ec0*/  ISETP.GE.AND P4, PT, R61, R20, PT ;  /* 0x000000143d00720c */ /* 0x000fe20003f86270 */
[----:B-----5:R-:W-:Y:S01]  /*9ed0*/  @!P6 FMUL.FTZ R161, R161, R14 ;  /* 0x0000000ea1a1e220 */ /* 0x020fe20000410000 */
[----:B------:R-:W-:Y:S01]  /*9ee0*/  ISETP.GE.AND P5, PT, R60, R20, PT ;  /* 0x000000143c00720c */ /* 0x000fe20003fa6270 */
[----:B------:R-:W0:Y:S01]  /*9ef0*/  LDCU.64 UR14, c[0x0][0x518] ;  /* 0x0000a300ff0e77ac */ /* 0x000e220008000a00 */
[----:B------:R-:W-:-:S04]  /*9f00*/  LEA R14, P6, R22, UR28, 0x2 ;  /* 0x0000001c160e7c11 */ /* 0x000fc8000f8c10ff */
[----:B------:R-:W-:Y:S01]  /*9f10*/  LEA.HI.X R15, R22, UR29, R15, 0x2, P6 ;  /* 0x0000001d160f7c11 */ /* 0x000fe2000b0f140f */
[----:B------:R-:W1:Y:S01]  /*9f20*/  LDCU.64 UR28, c[0x0][0x560] ;  /* 0x0000ac00ff1c77ac */ /* 0x000e620008000a00 */
        /* <DEDUP_REMOVED lines=64> */
[----:B--2---:R-:W-:-:S05]  /*a330*/  FADD.FTZ R2, R2, R18 ;  /* 0x0000001202027221 */ /* 0x004fca0000010000 */
[----:B------:R-:W2:Y:S01]  /*a340*/  LDS R14, [UR23+0x2100] ;  /* 0x00210017ff0e7984 */ /* 0x000ea20008000800 */
[----:B------:R-:W1:Y:S01]  /*a350*/  LDCU.64 UR22, c[0x0][0x520] ;  /* 0x0000a400ff1677ac */ /* 0x000e620008000a00 */
[----:B---3--:R-:W-:Y:S01]  /*a360*/  FADD.FTZ R3, R2, R3 ;  /* 0x0000000302037221 */ /* 0x008fe20000010000 */
[----:B0-----:R-:W-:-:S03]  /*a370*/  UIMAD.WIDE.U32 UR24, UR32, UR14, UR24 ;  /* 0x0000000e201872a5 */ /* 0x001fc6000f8e0018 */
[----:B------:R-:W-:Y:S01]  /*a380*/  FADD.FTZ R3, R3, R4 ;  /* 0x0000000403037221 */ /* 0x000fe20000010000 */
[----:B------:R-:W-:-:S03]  /*a390*/  UIMAD UR15, UR32, UR15, UR25 ;  /* 0x0000000f200f72a4 */ /* 0x000fc6000f8e0219 */
[----:B----4-:R-:W-:Y:S01]  /*a3a0*/  FADD.FTZ R6, R3, R6 ;  /* 0x0000000603067221 */ /* 0x010fe20000010000 */
[----:B------:R-:W-:-:S03]  /*a3b0*/  UMOV UR14, UR24 ;  /* 0x00000018000e7c82 */ /* 0x000fc60008000000 */
[----:B-----5:R-:W-:Y:S01]  /*a3c0*/  FADD.FTZ R7, R6, R7 ;  /* 0x0000000706077221 */ /* 0x020fe20000010000 */
[----:B-1----:R-:W-:-:S04]  /*a3d0*/  UIMAD.WIDE.U32 UR14, UR8, UR22, UR14 ;  /* 0x00000016080e72a5 */ /* 0x002fc8000f8e000e */
[----:B------:R-:W-:Y:S02]  /*a3e0*/  UIMAD UR15, UR8, UR23, UR15 ;  /* 0x00000017080f72a4 */ /* 0x000fe4000f8e020f */
[----:B------:R-:W-:Y:S01]  /*a3f0*/  IADD3 R3, P0, PT, R9, UR14, RZ ;  /* 0x0000000e09037c10 */ /* 0x000fe2000ff1e0ff */
[----:B------:R-:W-:-:S03]  /*a400*/  FADD.FTZ R7, R7, R8 ;  /* 0x0000000807077221 */ /* 0x000fc60000010000 */
[----:B------:R-:W-:Y:S02]  /*a410*/  IADD3.X R4, PT, PT, RZ, UR15, RZ, P0, !PT ;  /* 0x0000000fff047c10 */ /* 0x000fe400087fe4ff */
[----:B------:R-:W-:Y:S01]  /*a420*/  LEA R2, P3, R3, UR28, 0x2 ;  /* 0x0000001c03027c11 */ /* 0x000fe2000f8610ff */
[----:B------:R-:W-:Y:S01]  /*a430*/  FADD.FTZ R10, R7, R10 ;  /* 0x0000000a070a7221 */ /* 0x000fe20000010000 */
[-C--:B--2---:R-:W-:Y:S02]  /*a440*/  ISETP.GE.AND P2, PT, R9, R14.reuse, PT ;  /* 0x0000000e0900720c */ /* 0x084fe40003f46270 */
[-C--:B------:R-:W-:Y:S02]  /*a450*/  ISETP.GE.AND P1, PT, R63, R14.reuse, PT ;  /* 0x0000000e3f00720c */ /* 0x080fe40003f26270 */
[----:B------:R-:W-:Y:S01]  /*a460*/  LEA.HI.X R3, R3, UR29, R4, 0x2, P3 ;  /* 0x0000001d03037c11 */ /* 0x000fe200098f1404 */
[----:B------:R-:W-:Y:S01]  /*a470*/  FADD.FTZ R11, R10, R11 ;  /* 0x0000000b0a0b7221 */ /* 0x000fe20000010000 */
[----:B------:R-:W-:-:S02]  /*a480*/  ISETP.GE.AND P0, PT, R61, R14, PT ;  /* 0x0000000e3d00720c */ /* 0x000fc40003f06270 */
[-C--:B------:R-:W-:Y:S01]  /*a490*/  ISETP.GE.AND P4, PT, R60, R14.reuse, PT ;  /* 0x0000000e3c00720c */ /* 0x080fe20003f86270 */
[----:B------:R-:W-:Y:S01]  /*a4a0*/  FADD.FTZ R11, R11, R12 ;  /* 0x0000000c0b0b7221 */ /* 0x000fe20000010000 */
[-C--:B------:R-:W-:Y:S02]  /*a4b0*/  ISETP.GE.AND P6, PT, R59, R14.reuse, PT ;  /* 0x0000000e3b00720c */ /* 0x080fe40003fc6270 */
[-C--:B------:R-:W-:Y:S01]  /*a4c0*/  ISETP.GE.AND P5, PT, R58, R14.reuse, PT ;  /* 0x0000000e3a00720c */ /* 0x080fe20003fa6270 */
[----:B------:R-:W-:Y:S01]  /*a4d0*/  @!P2 STG.E desc[UR26][R2.64], R13 ;  /* 0x0000000d0200a986 */ /* 0x000fe2000c10191a */
[-C--:B------:R-:W-:Y:S02]  /*a4e0*/  ISETP.GE.AND P3, PT, R57, R14.reuse, PT ;  /* 0x0000000e3900720c */ /* 0x080fe40003f66270 */
[-C--:B------:R-:W-:Y:S01]  /*a4f0*/  ISETP.GE.AND P2, PT, R56, R14.reuse, PT ;  /* 0x0000000e3800720c */ /* 0x080fe20003f46270 */
        /* <DEDUP_REMOVED lines=30> */
[----:B0-----:R-:W-:-:S03]  /*a6e0*/  FADD.FTZ R2, R165, R16 ;  /* 0x00000010a5027221 */ /* 0x001fc60000010000 */
[----:B------:R-:W-:Y:S02]  /*a6f0*/  UIADD3.X UR20, UPT, UPT, UR20, -0x1, URZ, UP0, !UPT ;  /* 0xffffffff14147890 */ /* 0x000fe400087fe4ff */
        /* <DEDUP_REMOVED lines=11> */
.L_x_955:
        /* <DEDUP_REMOVED lines=45> */
.L_x_1036:
[----:B------:R-:W-:Y:S05]  /*aa80*/  BSYNC.RECONVERGENT B0 ;  /* 0x0000000000007941 */ /* 0x000fea0003800200 */
.L_x_1035:
        /* <DEDUP_REMOVED lines=43> */
.L_x_1038:
[----:B------:R-:W-:Y:S05]  /*ad40*/  BSYNC.RECONVERGENT B0 ;  /* 0x0000000000007941 */ /* 0x000fea0003800200 */
.L_x_1037:
        /* <DEDUP_REMOVED lines=16> */
.L_x_1040:
[----:B------:R-:W-:Y:S01]  /*ae50*/  LEA R0, R11, UR10, 0x2 ;  /* 0x0000000a0b007c11 */ /* 0x000fe2000f8e10ff */
[----:B012---:R-:W-:Y:S01]  /*ae60*/  IMAD.U32 R3, RZ, RZ, UR8 ;  /* 0x00000008ff037e24 */ /* 0x007fe2000f8e00ff */
[----:B---3--:R-:W-:Y:S02]  /*ae70*/  MOV R5, UR7 ;  /* 0x0000000700057c02 */ /* 0x008fe40008000f00 */
        /* <DEDUP_REMOVED lines=8> */
[----:B----4-:R-:W-:Y:S01]  /*af00*/  IMAD R10, R5, UR20, RZ ;  /* 0x00000014050a7c24 */ /* 0x010fe2000f8e02ff */
[----:B------:R-:W-:Y:S01]  /*af10*/  MOV R6, R8 ;  /* 0x0000000800067202 */ /* 0x000fe20000000f00 */
[----:B------:R-:W-:Y:S01]  /*af20*/  IMAD.WIDE.U32 R2, R11, UR16, R2 ;  /* 0x000000100b027c25 */ /* 0x000fe2000f8e0002 */
[----:B------:R-:W-:-:S03]  /*af30*/  MOV R9, UR5 ;  /* 0x0000000500097c02 */ /* 0x000fc60008000f00 */
[C---:B------:R-:W-:Y:S01]  /*af40*/  IMAD R5, R11.reuse, UR17, R4 ;  /* 0x000000110b057c24 */ /* 0x040fe2000f8e0204 */
[----:B------:R-:W-:Y:S01]  /*af50*/  LEA R4, P0, R2, UR18, 0x2 ;  /* 0x0000001202047c11 */ /* 0x000fe2000f8010ff */
[C---:B------:R-:W-:Y:S02]  /*af60*/  IMAD R9, R11.reuse, UR21, R10 ;  /* 0x000000150b097c24 */ /* 0x040fe4000f8e020a */
[----:B------:R-:W-:Y:S01]  /*af70*/  IMAD.WIDE.U32 R6, R11, UR20, R6 ;  /* 0x000000140b067c25 */ /* 0x000fe2000f8e0006 */
[----:B------:R-:W-:-:S03]  /*af80*/  IADD3 R5, PT, PT, R3, R5, RZ ;  /* 0x0000000503057210 */ /* 0x000fc60007ffe0ff */
[----:B------:R-:W-:Y:S01]  /*af90*/  VIADD R11, R11, UR15 ;  /* 0x0000000f0b0b7c36 */ /* 0x000fe20008000000 */
[----:B------:R-:W-:Y:S02]  /*afa0*/  LEA.HI.X R5, R2, UR19, R5, 0x2, P0 ;  /* 0x0000001302057c11 */ /* 0x000fe400080f1405 */
[----:B------:R-:W-:Y:S02]  /*afb0*/  IADD3 R3, PT, PT, R7, R9, RZ ;  /* 0x0000000907037210 */ /* 0x000fe40007ffe0ff */
[----:B------:R-:W-:Y:S02]  /*afc0*/  ISETP.GE.AND P0, PT, R11, UR24, PT ;  /* 0x000000180b007c0c */ /* 0x000fe4000bf06270 */
[----:B------:R-:W-:-:S04]  /*afd0*/  LEA R8, P1, R6, UR22, 0x2 ;  /* 0x0000001606087c11 */ /* 0x000fc8000f8210ff */
[----:B------:R-:W-:Y:S01]  /*afe0*/  LEA.HI.X R9, R6, UR23, R3, 0x2, P1 ;  /* 0x0000001706097c11 */ /* 0x000fe200088f1403 */
[----:B0-----:R3:W-:Y:S04]  /*aff0*/  REDG.E.ADD.F32.FTZ.RN.STRONG.GPU desc[UR26][R4.64], R13 ;  /* 0x0000000d040079a6 */ /* 0x0017e8000c12f31a */
[----:B-1----:R3:W-:Y:S02]  /*b000*/  REDG.E.ADD.F32.FTZ.RN.STRONG.GPU desc[UR26][R8.64], R15 ;  /* 0x0000000f080079a6 */ /* 0x0027e4000c12f31a */
[----:B------:R-:W-:Y:S05]  /*b010*/  @!P0 BRA `(.L_x_1040) ;  /* 0xfffffffc008c8947 */ /* 0x000fea000383ffff */
[----:B------:R-:W-:Y:S05]  /*b020*/  BSYNC.RECONVERGENT B0 ;  /* 0x0000000000007941 */ /* 0x000fea0003800200 */
.L_x_1039:
[----:B------:R-:W-:Y:S05]  /*b030*/  EXIT ;  /* 0x000000000000794d */ /* 0x000fea0003800000 */
.L_x_993:
[----:B------:R-:W-:Y:S01]  /*b040*/  HFMA2 R87, -RZ, RZ, 0, 5.9604644775390625e-08 ;  /* 0x00000001ff577431 */ /* 0x000fe200000001ff */
[----:B------:R-:W-:Y:S02]  /*b050*/  MOV R86, RZ ;  /* 0x000000ff00567202 */ /* 0x000fe40000000f00 */
[----:B------:R-:W-:Y:S02]  /*b060*/  MOV R163, R157 ;  /* 0x0000009d00a37202 */ /* 0x000fe40000000f00 */
[----:B------:R-:W-:-:S07]  /*b070*/  MOV R154, 0xffffffff ;  /* 0xffffffff009a7802 */ /* 0x000fce0000000f00 */
[----:B-1---5:R-:W-:Y:S05]  /*b080*/  WARPSYNC.COLLECTIVE R154, `(.L_x_1041) ;  /* 0x000000009a087348 */ /* 0x022fea0003c00000 */
[----:B------:R0:W2:Y:S02]  /*b090*/  SHFL.UP P6, R86, R163, R87, R86 ;  /* 0x04000057a3567389 */ /* 0x0000a400000c0056 */
[----:B012--5:R-:W-:Y:S05]  /*b0a0*/  ENDCOLLECTIVE ;  /* 0x000000000000791b */ /* 0x027fea0003800000 */
.L_x_1041:
[----:B------:R-:W-:Y:S02]  /*b0b0*/  MOV R163, R153 ;  /* 0x0000009900a37202 */ /* 0x000fe40000000f00 */
[----:B------:R-:W-:Y:S01]  /*b0c0*/  MOV R156, R86 ;  /* 0x00000056009c7202 */ /* 0x000fe20000000f00 */
[----:B------:R-:W-:-:S07]  /*b0d0*/  HFMA2 R86, -RZ, RZ, 0, 0 ;  /* 0x00000000ff567431 */ /* 0x000fce00000001ff */
[----:B------:R-:W-:Y:S05]  /*b0e0*/  WARPSYNC.COLLECTIVE R154, `(.L_x_1042) ;  /* 0x000000009a087348 */ /* 0x000fea0003c00000 */
[----:B------:R0:W1:Y:S02]  /*b0f0*/  SHFL.UP P6, R86, R163, R87, R86 ;  /* 0x04000057a3567389 */ /* 0x00006400000c0056 */
[----:B01----:R-:W-:Y:S05]  /*b100*/  ENDCOLLECTIVE ;  /* 0x000000000000791b */ /* 0x003fea0003800000 */
.L_x_1042:
        /* <DEDUP_REMOVED lines=9> */
.L_x_1043:
[----:B------:R-:W-:Y:S02]  /*b1a0*/  MOV R163, R156 ;  /* 0x0000009c00a37202 */ /* 0x000fe40000000f00 */
[----:B------:R-:W-:Y:S01]  /*b1b0*/  MOV R153, R86 ;  /* 0x0000005600997202 */ /* 0x000fe20000000f00 */
[----:B------:R-:W-:-:S07]  /*b1c0*/  HFMA2 R86, -RZ, RZ, 0, 0 ;  /* 0x00000000ff567431 */ /* 0x000fce00000001ff */
[----:B------:R-:W-:Y:S05]  /*b1d0*/  WARPSYNC.COLLECTIVE R154, `(.L_x_1044) ;  /* 0x000000009a087348 */ /* 0x000fea0003c00000 */
[----:B------:R0:W1:Y:S02]  /*b1e0*/  SHFL.UP P6, R86, R163, R87, R86 ;  /* 0x04000057a3567389 */ /* 0x00006400000c0056 */
[----:B01----:R-:W-:Y:S05]  /*b1f0*/  ENDCOLLECTIVE ;  /* 0x000000000000791b */ /* 0x003fea0003800000 */
.L_x_1044:
[----:B------:R-:W-:Y:S02]  /*b200*/  HFMA2 R87, -RZ, RZ, 0, 2.384185791015625e-07 ;  /* 0x00000004ff577431 */ /* 0x000fe400000001ff */
[C---:B------:R-:W-:Y:S01]  /*b210*/  FFMA.FTZ R86, R157.reuse, R86, R156 ;  /* 0x000000569d567223 */ /* 0x040fe2000001009c */
[----:B------:R-:W-:-:S04]  /*b220*/  @P4 FMUL.FTZ R157, R157, R153 ;  /* 0x000000999d9d4220 */ /* 0x000fc80000410000 */
[----:B------:R-:W-:Y:S02]  /*b230*/  FSEL R156, R156, R86, !P4 ;  /* 0x000000569c9c7208 */ /* 0x000fe40006000000 */
[----:B------:R-:W-:Y:S02]  /*b240*/  MOV R86, RZ ;  /* 0x000000ff00567202 */ /* 0x000fe40000000f00 */
[----:B------:R-:W-:-:S07]  /*b250*/  MOV R163, R157 ;  /* 0x0000009d00a37202 */ /* 0x000fce0000000f00 */
[----:B------:R-:W-:Y:S05]  /*b260*/  WARPSYNC.COLLECTIVE R154, `(.L_x_1045) ;  /* 0x000000009a087348 */ /* 0x000fea0003c00000 */
[----:B------:R0:W1:Y:S02]  /*b270*/  SHFL.UP P6, R86, R163, R87, R86 ;  /* 0x04000057a3567389 */ /* 0x00006400000c0056 */
[----:B01----:R-:W-:Y:S05]  /*b280*/  ENDCOLLECTIVE ;  /* 0x000000000000791b */ /* 0x003fea0003800000 */
.L_x_1045:
[----:B------:R-:W-:Y:S02]  /*b290*/  MOV R163, R156 ;  /* 0x0000009c00a37202 */ /* 0x000fe40000000f00 */
[----:B------:R-:W-:Y:S01]  /*b2a0*/  MOV R153, R86 ;  /* 0x0000005600997202 */ /* 0x000fe20000000f00 */
[----:B------:R-:W-:-:S07]  /*b2b0*/  HFMA2 R86, -RZ, RZ, 0, 0 ;  /* 0x00000000ff567431 */ /* 0x000fce00000001ff */
[----:B------:R-:W-:Y:S05]  /*b2c0*/  WARPSYNC.COLLECTIVE R154, `(.L_x_1046) ;  /* 0x000000009a087348 */ /* 0x000fea0003c00000 */
[----:B------:R0:W1:Y:S02]  /*b2d0*/  SHFL.UP P6, R86, R163, R87, R86 ;  /* 0x04000057a3567389 */ /* 0x00006400000c0056 */
[----:B01----:R-:W-:Y:S05]  /*b2e0*/  ENDCOLLECTIVE ;  /* 0x000000000000791b */ /* 0x003fea0003800000 */
.L_x_1046:
        /* <DEDUP_REMOVED lines=9> */
.L_x_1047:
[----:B------:R-:W-:Y:S02]  /*b380*/  MOV R163, R156 ;  /* 0x0000009c00a37202 */ /* 0x000fe40000000f00 */
[----:B------:R-:W-:Y:S01]  /*b390*/  MOV R153, R86 ;  /* 0x0000005600997202 */ /* 0x000fe20000000f00 */
[----:B------:R-:W-:-:S07]  /*b3a0*/  HFMA2 R86, -RZ, RZ, 0, 0 ;  /* 0x00000000ff567431 */ /* 0x000fce00000001ff */
[----:B------:R-:W-:Y:S05]  /*b3b0*/  WARPSYNC.COLLECTIVE R154, `(.L_x_1048) ;  /* 0x000000009a087348 */ /* 0x000fea0003c00000 */
[----:B------:R0:W1:Y:S02]  /*b3c0*/  SHFL.UP P6, R86, R163, R87, R86 ;  /* 0x04000057a3567389 */ /* 0x00006400000c0056 */
[----:B01----:R-:W-:Y:S05]  /*b3d0*/  ENDCOLLECTIVE ;  /* 0x000000000000791b */ /* 0x003fea0003800000 */
.L_x_1048:
[----:B------:R-:W-:Y:S02]  /*b3e0*/  HFMA2 R87, -RZ, RZ, 0, 9.5367431640625e-07 ;  /* 0x00000010ff577431 */ /* 0x000fe400000001ff */
        /* <DEDUP_REMOVED lines=8> */
.L_x_1049:
[----:B------:R-:W-:Y:S01]  /*b470*/  IMAD.MOV.U32 R163, RZ, RZ, R156 ;  /* 0x000000ffffa37224 */ /* 0x000fe200078e009c */
[----:B------:R-:W-:Y:S01]  /*b480*/  MOV R153, R86 ;  /* 0x0000005600997202 */ /* 0x000fe20000000f00 */
[----:B------:R-:W-:-:S07]  /*b490*/  HFMA2 R86, -RZ, RZ, 0, 0 ;  /* 0x00000000ff567431 */ /* 0x000fce00000001ff */
[----:B------:R-:W-:Y:S05]  /*b4a0*/  WARPSYNC.COLLECTIVE R154, `(.L_x_1050) ;  /* 0x000000009a087348 */ /* 0x000fea0003c00000 */
[----:B------:R0:W1:Y:S02]  /*b4b0*/  SHFL.UP P6, R86, R163, R87, R86 ;  /* 0x04000057a3567389 */ /* 0x00006400000c0056 */
[----:B01----:R-:W-:Y:S05]  /*b4c0*/  ENDCOLLECTIVE ;  /* 0x000000000000791b */ /* 0x003fea0003800000 */
.L_x_1050:
[----:B------:R-:W-:Y:S05]  /*b4d0*/  BRA `(.L_x_1051) ;  /* 0xffffffac00947947 */ /* 0x000fea000383ffff */
.L_x_994:
        /* <DEDUP_REMOVED lines=8> */
.L_x_1053:
[----:B------:R-:W-:Y:S05]  /*b560*/  BSYNC B0 ;  /* 0x0000000000007941 */ /* 0x000fea0003800000 */
.L_x_1052:
[----:B------:R-:W-:Y:S05]  /*b570*/  BRA `(.L_x_1054) ;  /* 0xffffffac00887947 */ /* 0x000fea000383ffff */
.L_x_995:
        /* <DEDUP_REMOVED lines=8> */
.L_x_1056:
[----:B------:R-:W-:Y:S05]  /*b600*/  BSYNC B0 ;  /* 0x0000000000007941 */ /* 0x000fea0003800000 */
.L_x_1055:
[----:B------:R-:W-:Y:S05]  /*b610*/  BRA `(.L_x_1057) ;  /* 0xffffffac00687947 */ /* 0x000fea000383ffff */
.L_x_996:
[----:B------:R-:W-:Y:S01]  /*b620*/  HFMA2 R87, -RZ, RZ, 0, 5.9604644775390625e-08 ;  /* 0x00000001ff577431 */ /* 0x000fe200000001ff */
[----:B------:R-:W-:Y:S01]  /*b630*/  BSSY B0, `(.L_x_1058) ;  /* 0x0000007000007945 */ /* 0x000fe20003800000 */
[----:B------:R-:W-:Y:S01]  /*b640*/  IMAD.MOV.U32 R163, RZ, RZ, R157 ;  /* 0x000000ffffa37224 */ /* 0x000fe200078e009d */
[----:B------:R-:W-:Y:S02]  /*b650*/  MOV R86, RZ ;  /* 0x000000ff00567202 */ /* 0x000fe40000000f00 */
[----:B------:R-:W-:-:S07]  /*b660*/  MOV R154, 0xffffffff ;  /* 0xffffffff009a7802 */ /* 0x000fce0000000f00 */
[----:B-1---5:R-:W-:Y:S05]  /*b670*/  WARPSYNC.COLLECTIVE R154, `(.L_x_1059) ;  /* 0x000000009a087348 */ /* 0x022fea0003c00000 */
[----:B------:R0:W2:Y:S02]  /*b680*/  SHFL.UP P6, R86, R163, R87, R86 ;  /* 0x04000057a3567389 */ /* 0x0000a400000c0056 */
[----:B012--5:R-:W-:Y:S05]  /*b690*/  ENDCOLLECTIVE ;  /* 0x000000000000791b */ /* 0x027fea0003800000 */
.L_x_1059:
[----:B------:R-:W-:Y:S05]  /*b6a0*/  BSYNC B0 ;  /* 0x0000000000007941 */ /* 0x000fea0003800000 */
.L_x_1058:
[----:B------:R-:W-:Y:S01]  /*b6b0*/  MOV R157, R86 ;  /* 0x00000056009d7202 */ /* 0x000fe20000000f00 */
[----:B------:R-:W-:Y:S01]  /*b6c0*/  HFMA2 R87, -RZ, RZ, 0, 5.9604644775390625e-08 ;  /* 0x00000001ff577431 */ /* 0x000fe200000001ff */
[----:B------:R-:W-:Y:S01]  /*b6d0*/  MOV R86, RZ ;  /* 0x000000ff00567202 */ /* 0x000fe20000000f00 */
[----:B------:R-:W-:Y:S01]  /*b6e0*/  IMAD.MOV.U32 R153, RZ, RZ, R78 ;  /* 0x000000ffff997224 */ /* 0x000fe200078e004e */
[----:B------:R-:W-:Y:S02]  /*b6f0*/  MOV R163, R162 ;  /* 0x000000a200a37202 */ /* 0x000fe40000000f00 */
[----:B------:R-:W-:-:S07]  /*b700*/  MOV R154, 0xffffffff ;  /* 0xffffffff009a7802 */ /* 0x000fce0000000f00 */
[----:B------:R-:W-:Y:S05]  /*b710*/  WARPSYNC.COLLECTIVE R154, `(.L_x_1060) ;  /* 0x000000009a087348 */ /* 0x000fea0003c00000 */
[----:B------:R0:W1:Y:S02]  /*b720*/  SHFL.UP P6, R86, R163, R87, R86 ;  /* 0x04000057a3567389 */ /* 0x00006400000c0056 */
[----:B01----:R-:W-:Y:S05]  /*b730*/  ENDCOLLECTIVE ;  /* 0x000000000000791b */ /* 0x003fea0003800000 */
.L_x_1060:
[----:B------:R-:W-:Y:S01]  /*b740*/  HFMA2 R87, -RZ, RZ, 0, 0 ;  /* 0x00000000ff577431 */ /* 0x000fe200000001ff */
[----:B------:R-:W-:Y:S02]  /*b750*/  MOV R162, R86 ;  /* 0x0000005600a27202 */ /* 0x000fe40000000f00 */
[----:B------:R-:W-:-:S07]  /*b760*/  MOV R86, 0x1f ;  /* 0x0000001f00567802 */ /* 0x000fce0000000f00 */
[----:B------:R-:W-:Y:S05]  /*b770*/  WARPSYNC.COLLECTIVE R154, `(.L_x_1061) ;  /* 0x000000009a087348 */ /* 0x000fea0003c00000 */
[----:B------:R0:W1:Y:S02]  /*b780*/  SHFL.IDX P2, R156, R153, R87, R86 ;  /* 0x00000057999c7389 */ /* 0x0000640000040056 */
[----:B01----:R-:W-:Y:S05]  /*b790*/  ENDCOLLECTIVE ;  /* 0x000000000000791b */ /* 0x003fea0003800000 */
.L_x_1061:
[----:B------:R-:W-:Y:S02]  /*b7a0*/  MOV R153, R79 ;  /* 0x0000004f00997202 */ /* 0x000fe40000000f00 */
[----:B------:R-:W-:-:S07]  /*b7b0*/  MOV R78, R156 ;  /* 0x0000009c004e7202 */ /* 0x000fce0000000f00 */
[----:B------:R-:W-:Y:S05]  /*b7c0*/  WARPSYNC.COLLECTIVE R154, `(.L_x_1062) ;  /* 0x000000009a087348 */ /* 0x000fea0003c00000 */
[----:B------:R0:W1:Y:S02]  /*b7d0*/  SHFL.IDX P2, R156, R153, R87, R86 ;  /* 0x00000057999c7389 */ /* 0x0000640000040056 */
[----:B01----:R-:W-:Y:S05]  /*b7e0*/  ENDCOLLECTIVE ;  /* 0x000000000000791b */ /* 0x003fea0003800000 */
.L_x_1062:
[----:B------:R-:W-:Y:S01]  /*b7f0*/  MOV R79, R156 ;  /* 0x0000009c004f7202 */ /* 0x000fe20000000f00 */
[----:B------:R-:W-:Y:S06]  /*b800*/  BRA `(.L_x_1063) ;  /* 0xffffffac00047947 */ /* 0x000fec000383ffff */
.L_x_998:
[----:B------:R-:W-:Y:S01]  /*b810*/  HFMA2 R87, -RZ, RZ, 0, 5.9604644775390625e-08 ;  /* 0x00000001ff577431 */ /* 0x000fe200000001ff */
[----:B------:R-:W-:Y:S02]  /*b820*/  MOV R156, R162 ;  /* 0x000000a2009c7202 */ /* 0x000fe40000000f00 */
[----:B------:R-:W-:Y:S02]  /*b830*/  MOV R153, 0x1f ;  /* 0x0000001f00997802 */ /* 0x000fe40000000f00 */
[----:B------:R-:W-:Y:S02]  /*b840*/  MOV R154, 0xffffffff ;  /* 0xffffffff009a7802 */ /* 0x000fe40000000f00 */
[C---:B------:R-:W-:Y:S02]  /*b850*/  ISETP.GT.U32.AND P3, PT, R155.reuse, 0x1b, PT ;  /* 0x0000001b9b00780c */ /* 0x040fe40003f64070 */
[----:B------:R-:W-:-:S13]  /*b860*/  ISETP.GT.U32.AND P4, PT, R155, 0x17, PT ;  /* 0x000000179b00780c */ /* 0x000fda0003f84070 */
[----:B0-----:R-:W-:Y:S05]  /*b870*/  WARPSYNC.COLLECTIVE R154, `(.L_x_1064) ;  /* 0x000000009a087348 */ /* 0x001fea0003c00000 */
[----:B------:R1:W2:Y:S02]  /*b880*/  SHFL.DOWN P0, R156, R156, R87, R153 ;  /* 0x080000579c9c7389 */ /* 0x0002a40000000099 */
[----:B012---:R-:W-:Y:S05]  /*b890*/  ENDCOLLECTIVE ;  /* 0x000000000000791b */ /* 0x007fea0003800000 */
.L_x_1064:
[----:B------:R-:W-:Y:S01]  /*b8a0*/  ISETP.GT.U32.AND P5, PT, R155, 0xf, PT ;  /* 0x0000000f9b00780c */ /* 0x000fe20003fa4070 */
[----:B------:R-:W-:Y:S01]  /*b8b0*/  IMAD.MOV.U32 R86, RZ, RZ, R156 ;  /* 0x000000ffff567224 */ /* 0x000fe200078e009c */
[----:B------:R-:W-:-:S03]  /*b8c0*/  MOV R156, R163 ;  /* 0x000000a3009c7202 */ /* 0x000fc60000000f00 */
[----:B------:R-:W-:-:S08]  /*b8d0*/  @P2 FMUL.FTZ R86, R86, R162 ;  /* 0x000000a256562220 */ /* 0x000fd00000410000 */
[----:B------:R-:W-:Y:S05]  /*b8e0*/  WARPSYNC.COLLECTIVE R154, `(.L_x_1065) ;  /* 0x000000009a087348 */ /* 0x000fea0003c00000 */
[----:B------:R0:W1:Y:S02]  /*b8f0*/  SHFL.DOWN P0, R156, R156, R87, R153 ;  /* 0x080000579c9c7389 */ /* 0x0000640000000099 */
[----:B01----:R-:W-:Y:S05]  /*b900*/  ENDCOLLECTIVE ;  /* 0x000000000000791b */ /* 0x003fea0003800000 */
.L_x_1065:
[----:B------:R-:W-:-:S05]  /*b910*/  MOV R87, R156 ;  /* 0x0000009c00577202 */ /* 0x000fca0000000f00 */
[----:B------:R-:W-:Y:S01]  /*b920*/  @P2 FFMA.FTZ R87, R162, R87, R163 ;  /* 0x00000057a2572223 */ /* 0x000fe200000100a3 */
[----:B------:R-:W-:-:S04]  /*b930*/  @P2 MOV R162, R86 ;  /* 0x0000005600a22202 */ /* 0x000fc80000000f00 */
[----:B------:R-:W-:Y:S01]  /*b940*/  @P2 MOV R163, R87 ;  /* 0x0000005700a32202 */ /* 0x000fe20000000f00 */
[----:B------:R-:W-:Y:S01]  /*b950*/  HFMA2 R87, -RZ, RZ, 0, 1.1920928955078125e-07 ;  /* 0x00000002ff577431 */ /* 0x000fe200000001ff */
[----:B------:R-:W-:Y:S02]  /*b960*/  MOV R156, R162 ;  /* 0x000000a2009c7202 */ /* 0x000fe40000000f00 */
[----:B------:R-:W-:-:S13]  /*b970*/  ISETP.GT.U32.AND P2, PT, R155, 0x1d, PT ;  /* 0x0000001d9b00780c */ /* 0x000fda0003f44070 */
[----:B------:R-:W-:Y:S05]  /*b980*/  WARPSYNC.COLLECTIVE R154, `(.L_x_1066) ;  /* 0x000000009a087348 */ /* 0x000fea0003c00000 */
[----:B------:R0:W1:Y:S02]  /*b990*/  SHFL.DOWN P0, R156, R156, R87, R153 ;  /* 0x080000579c9c7389 */ /* 0x0000640000000099 */
[----:B01----:R-:W-:Y:S05]  /*b9a0*/  ENDCOLLECTIVE ;  /* 0x000000000000791b */ /* 0x003fea0003800000 */
.L_x_1066:
[----:B------:R-:W-:Y:S02]  /*b9b0*/  MOV R86, R156 ;  /* 0x0000009c00567202 */ /* 0x000fe40000000f00 */
[----:B------:R-:W-:-:S03]  /*b9c0*/  MOV R156, R163 ;  /* 0x000000a3009c7202 */ /* 0x000fc60000000f00 */
[----:B------:R-:W-:-:S07]  /*b9d0*/  @!P2 FMUL.FTZ R86, R162, R86 ;  /* 0x00000056a256a220 */ /* 0x000fce0000410000 */
[----:B------:R-:W-:Y:S05]  /*b9e0*/  WARPSYNC.COLLECTIVE R154, `(.L_x_1067) ;  /* 0x000000009a087348 */ /* 0x000fea0003c00000 */
[----:B------:R0:W1:Y:S02]  /*b9f0*/  SHFL.DOWN P0, R156, R156, R87, R153 ;  /* 0x080000579c9c7389 */ /* 0x0000640000000099 */
[----:B01----:R-:W-:Y:S05]  /*ba00*/  ENDCOLLECTIVE ;  /* 0x000000000000791b */ /* 0x003fea0003800000 */
.L_x_1067:
        /* <DEDUP_REMOVED lines=9> */
.L_x_1068:
[----:B------:R-:W-:Y:S02]  /*baa0*/  MOV R86, R156 ;  /* 0x0000009c00567202 */ /* 0x000fe40000000f00 */
[----:B------:R-:W-:-:S03]  /*bab0*/  MOV R156, R163 ;  /* 0x000000a3009c7202 */ /* 0x000fc60000000f00 */
[----:B------:R-:W-:-:S07]  /*bac0*/  @!P3 FMUL.FTZ R86, R162, R86 ;  /* 0x00000056a256b220 */ /* 0x000fce0000410000 */
[----:B------:R-:W-:Y:S05]  /*bad0*/  WARPSYNC.COLLECTIVE R154, `(.L_x_1069) ;  /* 0x000000009a087348 */ /* 0x000fea0003c00000 */
[----:B------:R0:W1:Y:S02]  /*bae0*/  SHFL.DOWN P0, R156, R156, R87, R153 ;  /* 0x080000579c9c7389 */ /* 0x0000640000000099 */
[----:B01----:R-:W-:Y:S05]  /*baf0*/  ENDCOLLECTIVE ;  /* 0x000000000000791b */ /* 0x003fea0003800000 */
.L_x_1069:
        /* <DEDUP_REMOVED lines=9> */
.L_x_1070:
[----:B------:R-:W-:Y:S02]  /*bb90*/  MOV R86, R156 ;  /* 0x0000009c00567202 */ /* 0x000fe40000000f00 */
[----:B------:R-:W-:-:S03]  /*bba0*/  MOV R156, R163 ;  /* 0x000000a3009c7202 */ /* 0x000fc60000000f00 */
[----:B------:R-:W-:-:S07]  /*bbb0*/  @!P4 FMUL.FTZ R86, R162, R86 ;  /* 0x00000056a256c220 */ /* 0x000fce0000410000 */
[----:B------:R-:W-:Y:S05]  /*bbc0*/  WARPSYNC.COLLECTIVE R154, `(.L_x_1071) ;  /* 0x000000009a087348 */ /* 0x000fea0003c00000 */
[----:B------:R0:W1:Y:S02]  /*bbd0*/  SHFL.DOWN P0, R156, R156, R87, R153 ;  /* 0x080000579c9c7389 */ /* 0x0000640000000099 */
[----:B01----:R-:W-:Y:S05]  /*bbe0*/  ENDCOLLECTIVE ;  /* 0x000000000000791b */ /* 0x003fea0003800000 */
.L_x_1071:
        /* <DEDUP_REMOVED lines=9> */
.L_x_1072:
[----:B------:R-:W-:Y:S02]  /*bc80*/  MOV R86, R156 ;  /* 0x0000009c00567202 */ /* 0x000fe40000000f00 */
[----:B------:R-:W-:-:S03]  /*bc90*/  MOV R156, R163 ;  /* 0x000000a3009c7202 */ /* 0x000fc60000000f00 */
[----:B------:R-:W-:-:S07]  /*bca0*/  @!P5 FMUL.FTZ R86, R162, R86 ;  /* 0x00000056a256d220 */ /* 0x000fce0000410000 */
[----:B------:R-:W-:Y:S05]  /*bcb0*/  WARPSYNC.COLLECTIVE R154, `(.L_x_1073) ;  /* 0x000000009a087348 */ /* 0x000fea0003c00000 */
[----:B------:R0:W1:Y:S02]  /*bcc0*/  SHFL.DOWN P0, R156, R156, R87, R153 ;  /* 0x080000579c9c7389 */ /* 0x0000640000000099 */
[----:B01----:R-:W-:Y:S05]  /*bcd0*/  ENDCOLLECTIVE ;  /* 0x000000000000791b */ /* 0x003fea0003800000 */
.L_x_1073:
[----:B------:R-:W-:-:S04]  /*bce0*/  IMAD.MOV.U32 R87, RZ, RZ, R156 ;  /* 0x000000ffff577224 */ /* 0x000fc800078e009c */
[----:B------:R-:W-:Y:S01]  /*bcf0*/  @!P5 FFMA.FTZ R87, R162, R87, R163 ;  /* 0x00000057a257d223 */ /* 0x000fe200000100a3 */
[----:B------:R-:W-:Y:S02]  /*bd00*/  @!P5 MOV R162, R86 ;  /* 0x0000005600a2d202 */ /* 0x000fe40000000f00 */
[----:B------:R-:W-:Y:S02]  /*bd10*/  MOV R86, 0x1f ;  /* 0x0000001f00567802 */ /* 0x000fe40000000f00 */
[----:B------:R-:W-:Y:S01]  /*bd20*/  @!P5 MOV R163, R87 ;  /* 0x0000005700a3d202 */ /* 0x000fe20000000f00 */
[----:B------:R-:W-:Y:S01]  /*bd30*/  HFMA2 R87, -RZ, RZ, 0, 0 ;  /* 0x00000000ff577431 */ /* 0x000fe200000001ff */
[----:B------:R-:W-:-:S07]  /*bd40*/  MOV R153, R162 ;  /* 0x000000a200997202 */ /* 0x000fce0000000f00 */
[----:B------:R-:W-:Y:S05]  /*bd50*/  WARPSYNC.COLLECTIVE R154, `(.L_x_1074) ;  /* 0x000000009a087348 */ /* 0x000fea0003c00000 */
[----:B------:R0:W1:Y:S02]  /*bd60*/  SHFL.IDX P2, R156, R153, R87, R86 ;  /* 0x00000057999c7389 */ /* 0x0000640000040056 */
[----:B01----:R-:W-:Y:S05]  /*bd70*/  ENDCOLLECTIVE ;  /* 0x000000000000791b */ /* 0x003fea0003800000 */
.L_x_1074:
[----:B------:R-:W-:Y:S02]  /*bd80*/  MOV R153, R163 ;  /* 0x000000a300997202 */ /* 0x000fe40000000f00 */
[----:B------:R-:W-:-:S07]  /*bd90*/  MOV R157, R156 ;  /* 0x0000009c009d7202 */ /* 0x000fce0000000f00 */
[----:B------:R-:W-:Y:S05]  /*bda0*/  WARPSYNC.COLLECTIVE R154, `(.L_x_1075) ;  /* 0x000000009a087348 */ /* 0x000fea0003c00000 */
[----:B------:R0:W1:Y:S02]  /*bdb0*/  SHFL.IDX P2, R156, R153, R87, R86 ;  /* 0x00000057999c7389 */ /* 0x0000640000040056 */
[----:B01----:R-:W-:Y:S05]  /*bdc0*/  ENDCOLLECTIVE ;  /* 0x000000000000791b */ /* 0x003fea0003800000 */
.L_x_1075:
[----:B------:R-:W-:Y:S02]  /*bdd0*/  HFMA2 R153, -RZ, RZ, 0, 1.847743988037109375e-06 ;  /* 0x0000001fff997431 */ /* 0x000fe400000001ff */
[----:B------:R-:W-:Y:S01]  /*bde0*/  IMAD.MOV.U32 R87, RZ, RZ, 0x1 ;  /* 0x00000001ff577424 */ /* 0x000fe200078e00ff */
[----:B------:R-:W-:Y:S02]  /*bdf0*/  MOV R155, R156 ;  /* 0x0000009c009b7202 */ /* 0x000fe40000000f00 */
[----:B------:R-:W-:-:S03]  /*be00*/  MOV R156, R162 ;  /* 0x000000a2009c7202 */ /* 0x000fc60000000f00 */
[-C--:B------:R-:W-:Y:S01]  /*be10*/  FFMA.FTZ R155, R79, R157.reuse, R155 ;  /* 0x0000009d4f9b7223 */ /* 0x080fe2000001009b */
[----:B------:R-:W-:-:S07]  /*be20*/  FMUL.FTZ R157, R78, R157 ;  /* 0x0000009d4e9d7220 */ /* 0x000fce0000410000 */
[----:B------:R-:W-:Y:S05]  /*be30*/  WARPSYNC.COLLECTIVE R154, `(.L_x_1076) ;  /* 0x000000009a087348 */ /* 0x000fea0003c00000 */
[----:B------:R0:W1:Y:S02]  /*be40*/  SHFL.DOWN P0, R156, R156, R87, R153 ;  /* 0x080000579c9c7389 */ /* 0x0000640000000099 */
[----:B01----:R-:W-:Y:S05]  /*be50*/  ENDCOLLECTIVE ;  /* 0x000000000000791b */ /* 0x003fea0003800000 */
.L_x_1076:
[----:B------:R-:W-:Y:S02]  /*be60*/  MOV R162, R156 ;  /* 0x0000009c00a27202 */ /* 0x000fe40000000f00 */
[----:B------:R-:W-:-:S07]  /*be70*/  MOV R156, R163 ;  /* 0x000000a3009c7202 */ /* 0x000fce0000000f00 */
[----:B------:R-:W-:Y:S05]  /*be80*/  WARPSYNC.COLLECTIVE R154, `(.L_x_1077) ;  /* 0x000000009a087348 */ /* 0x000fea0003c00000 */
[----:B------:R0:W1:Y:S02]  /*be90*/  SHFL.DOWN P0, R156, R156, R87, R153 ;  /* 0x080000579c9c7389 */ /* 0x0000640000000099 */
[----:B01----:R-:W-:Y:S05]  /*bea0*/  ENDCOLLECTIVE ;  /* 0x000000000000791b */ /* 0x003fea0003800000 */
.L_x_1077:
[----:B------:R-:W-:Y:S01]  /*beb0*/  HFMA2 R87, -RZ, RZ, 0, 0 ;  /* 0x00000000ff577431 */ /* 0x000fe200000001ff */
[----:B------:R-:W-:Y:S02]  /*bec0*/  MOV R153, R78 ;  /* 0x0000004e00997202 */ /* 0x000fe40000000f00 */
[----:B------:R-:W-:-:S07]  /*bed0*/  MOV R163, R156 ;  /* 0x0000009c00a37202 */ /* 0x000fce0000000f00 */
[----:B------:R-:W-:Y:S05]  /*bee0*/  WARPSYNC.COLLECTIVE R154, `(.L_x_1078) ;  /* 0x000000009a087348 */ /* 0x000fea0003c00000 */
[----:B------:R0:W1:Y:S02]  /*bef0*/  SHFL.IDX P2, R156, R153, R87, R86 ;  /* 0x00000057999c7389 */ /* 0x0000640000040056 */
[----:B01----:R-:W-:Y:S05]  /*bf00*/  ENDCOLLECTIVE ;  /* 0x000000000000791b */ /* 0x003fea0003800000 */
.L_x_1078:
[----:B------:R-:W-:Y:S02]  /*bf10*/  ISETP.NE.AND P0, PT, R112, 0x1f, PT ;  /* 0x0000001f7000780c */ /* 0x000fe40003f05270 */
[----:B------:R-:W-:Y:S02]  /*bf20*/  MOV R153, R79 ;  /* 0x0000004f00997202 */ /* 0x000fe40000000f00 */
[----:B------:R-:W-:-:S09]  /*bf30*/  MOV R78, R156 ;  /* 0x0000009c004e7202 */ /* 0x000fd20000000f00 */
[----:B------:R-:W-:Y:S05]  /*bf40*/  WARPSYNC.COLLECTIVE R154, `(.L_x_1079) ;  /* 0x000000009a087348 */ /* 0x000fea0003c00000 */
[----:B------:R0:W1:Y:S02]  /*bf50*/  SHFL.IDX P2, R156, R153, R87, R86 ;  /* 0x00000057999c7389 */ /* 0x0000640000040056 */
[----:B01----:R-:W-:Y:S05]  /*bf60*/  ENDCOLLECTIVE ;  /* 0x000000000000791b */ /* 0x003fea0003800000 */
.L_x_1079:
[----:B------:R-:W-:Y:S01]  /*bf70*/  MOV R79, R156 ;  /* 0x0000009c004f7202 */ /* 0x000fe20000000f00 */
[----:B------:R-:W-:Y:S06]  /*bf80*/  BRA `(.L_x_1080) ;  /* 0xffffffac00347947 */ /* 0x000fec000383ffff */
.L_x_1081:
        /* <DEDUP_REMOVED lines=15> */
.L_x_10419:


//--------------------- .text._Z25selective_scan_bwd_kernelI32Selective_Scan_bwd_kernel_traitsILi128ELi16ELb0ELb1ELb0ELb1ELb1EffEEv12SSMParamsBwd --------------------------
	.section	.text._Z25selective_scan_bwd_kernelI32Selective_Scan_bwd_kernel_traitsILi128ELi16ELb0ELb1ELb0ELb1ELb1EffEEv12SSMParamsBwd,"ax",@progbits
	.align	128
        .global         _Z25selective_scan_bwd_kernelI32Selective_Scan_bwd_kernel_traitsILi128ELi16ELb0ELb1ELb0ELb1ELb1EffEEv12SSMParamsBwd
        .type           _Z25selective_scan_bwd_kernelI32Selective_Scan_bwd_kernel_traitsILi128ELi16ELb0ELb1ELb0ELb1ELb1EffEEv12SSMParamsBwd,@function
        .size           _Z25selective_scan_bwd_kernelI32Selective_Scan_bwd_kernel_traitsILi128ELi16ELb0ELb1ELb0ELb1ELb1EffEEv12SSMParamsBwd,(.L_x_10420 - _Z25selective_scan_bwd_kernelI32Selective_Scan_bwd_kernel_traitsILi128ELi16ELb0ELb1ELb0ELb1ELb1EffEEv12SSMParamsBwd)
        .other          _Z25selective_scan_bwd_kernelI32Selective_Scan_bwd_kernel_traitsILi128ELi16ELb0ELb1ELb0ELb1ELb1EffEEv12SSMParamsBwd,@"STO_CUDA_ENTRY STV_DEFAULT"
_Z25selective_scan_bwd_kernelI32Selective_Scan_bwd_kernel_traitsILi128ELi16ELb0ELb1ELb0ELb1ELb1EffEEv12SSMParamsBwd:
.text._Z25selective_scan_bwd_kernelI32Selective_Scan_bwd_kernel_traitsILi128ELi16ELb0ELb1ELb0ELb1ELb1EffEEv12SSMParamsBwd:
        /* <DEDUP_REMOVED lines=40> */
[----:B------:R-:W-:-:S02]  /*0280*/  UIMAD.WIDE.U32 UR18, UR10, UR14, UR18 ;  /* 0x0000000e0a1272a5 */ /* 0x000fc4000f8e0012 */
[----:B------:R-:W-:Y:S02]  /*0290*/  UIMAD.WIDE.U32 UR22, UR10, UR34, UR6 ;  /* 0x000000220a1672a5 */ /* 0x000fe4000f8e0006 */
[----:B------:R-:W-:Y:S01]  /*02a0*/  UIMAD UR24, UR10, UR15, UR19 ;  /* 0x0000000f0a1872a4 */ /* 0x000fe2000f8e0213 */
[----:B------:R-:W1:Y:S04]  /*02b0*/  LDCU.128 UR12, c[0x0][0x460] ;  /* 0x00008c00ff0c77ac */ /* 0x000e680008000c00 */
[----:B------:R-:W4:Y:S01]  /*02c0*/  I2F.RP R0, UR29 ;  /* 0x0000001d00007d06 */ /* 0x000f220008209400 */
[----:B------:R-:W-:Y:S01]  /*02d0*/  UIMAD UR11, UR10, UR35, UR23 ;  /* 0x000000230a0b72a4 */ /* 0x000fe2000f8e0217 */
[----:B------:R-:W-:Y:S01]  /*02e0*/  UMOV UR4, URZ ;  /* 0x000000ff00047c82 */ /* 0x000fe20008000000 */
[----:B------:R-:W-:-:S02]  /*02f0*/  USHF.R.S32.HI UR9, URZ, 0x1f, UR16 ;  /* 0x0000001fff097899 */ /* 0x000fc40008011410 */
[----:B------:R-:W-:Y:S01]  /*0300*/  UIADD3 UR22, UP2, UPT, UR16, UR22, URZ ;  /* 0x0000001610167290 */ /* 0x000fe2000ff5e0ff */
[----:B------:R-:W5:Y:S03]  /*0310*/  LDCU.64 UR32, c[0x0][0x4a0] ;  /* 0x00009400ff2077ac */ /* 0x000f660008000a00 */
[----:B------:R-:W-:Y:S01]  /*0320*/  UIADD3.X UR11, UPT, UPT, UR9, UR11, URZ, UP2, !UPT ;  /* 0x0000000b090b7290 */ /* 0x000fe200097fe4ff */
[----:B------:R-:W0:Y:S01]  /*0330*/  LDCU.64 UR6, c[0x0][0x3b0] ;  /* 0x00007600ff0677ac */ /* 0x000e220008000a00 */
[----:B----4-:R-:W3:Y:S01]  /*0340*/  MUFU.RCP R0, R0 ;  /* 0x0000000000007308 */ /* 0x010ee20000001000 */
[----:B-1----:R-:W-:Y:S02]  /*0350*/  ULEA UR19, UP3, UR22, UR14, 0x2 ;  /* 0x0000000e16137291 */ /* 0x002fe4000f8610ff */
[----:B------:R-:W-:Y:S02]  /*0360*/  UIADD3 UR18, UP0, UPT, UR16, UR18, URZ ;  /* 0x0000001210127290 */ /* 0x000fe4000ff1e0ff */
[----:B------:R-:W-:Y:S01]  /*0370*/  ULEA.HI.X UR15, UR22, UR15, UR11, 0x2, UP3 ;  /* 0x0000000f160f7291 */ /* 0x000fe200098f140b */
[----:B---3--:R-:W-:-:S02]  /*0380*/  IADD3 R2, PT, PT, R0, 0xffffffe, RZ ;  /* 0x0ffffffe00027810 */ /* 0x008fc40007ffe0ff */
[----:B------:R-:W-:-:S04]  /*0390*/  IABS R0, UR10 ;  /* 0x0000000a00007c13 */ /* 0x000fc80008000000 */
[----:B------:R-:W1:Y:S01]  /*03a0*/  F2I.FTZ.U32.TRUNC.NTZ R2, R2 ;  /* 0x0000000200027305 */ /* 0x000e62000021f000 */
[----:B------:R-:W-:Y:S02]  /*03b0*/  R2UR UR23, R0 ;  /* 0x00000000001772ca */ /* 0x000fe400000e0000 */
[----:B-1----:R-:W-:-:S13]  /*03c0*/  R2UR UR5, R2 ;  /* 0x00000000020572ca */ /* 0x002fda00000e0000 */
[----:B------:R-:W-:-:S04]  /*03d0*/  UIADD3 UR17, UPT, UPT, URZ, -UR5, URZ ;  /* 0x80000005ff117290 */ /* 0x000fc8000fffe0ff */
[----:B------:R-:W-:-:S04]  /*03e0*/  UIMAD UR17, UR17, UR29, URZ ;  /* 0x0000001d111172a4 */ /* 0x000fc8000f8e02ff */
[----:B------:R-:W-:Y:S02]  /*03f0*/  UIMAD.WIDE.U32 UR4, UR5, UR17, UR4 ;  /* 0x00000011050472a5 */ /* 0x000fe4000f8e0004 */
[----:B------:R-:W-:Y:S02]  /*0400*/  ULEA UR17, UP1, UR18, UR12, 0x2 ;  /* 0x0000000c12117291 */ /* 0x000fe4000f8210ff */
[----:B------:R-:W-:Y:S02]  /*0410*/  UIMAD.WIDE.U32 UR4, UR5, UR23, URZ ;  /* 0x00000017050472a5 */ /* 0x000fe4000f8e00ff */
[----:B------:R-:W-:Y:S02]  /*0420*/  UIADD3.X UR12, UPT, UPT, UR9, UR24, URZ, UP0, !UPT ;  /* 0x00000018090c7290 */ /* 0x000fe400087fe4ff */
[----:B--2---:R-:W-:Y:S02]  /*0430*/  UISETP.NE.U32.AND UP0, UPT, UR26, URZ, UPT ;  /* 0x000000ff1a00728c */ /* 0x004fe4000bf05070 */
[----:B------:R-:W-:Y:S01]  /*0440*/  ULEA.HI.X UR18, UR18, UR13, UR12, 0x2, UP1 ;  /* 0x0000000d12127291 */ /* 0x000fe200088f140c */
[----:B------:R-:W-:Y:S01]  /*0450*/  UMOV UR11, UR5 ;  /* 0x00000005000b7c82 */ /* 0x000fe20008000000 */
[----:B------:R-:W-:-:S02]  /*0460*/  UIMAD.WIDE.U32 UR4, UR8, UR20, URZ ;  /* 0x00000014080472a5 */ /* 0x000fc4000f8e00ff */
[----:B------:R-:W-:Y:S02]  /*0470*/  UIADD3 UR14, UPT, UPT, -UR11, URZ, URZ ;  /* 0x000000ff0b0e7290 */ /* 0x000fe4000fffe1ff */
[----:B------:R-:W-:Y:S02]  /*0480*/  UIMAD UR5, UR8, UR21, UR5 ;  /* 0x00000015080572a4 */ /* 0x000fe4000f8e0205 */
[----:B------:R-:W-:Y:S02]  /*0490*/  UIMAD UR14, UR29, UR14, UR23 ;  /* 0x0000000e1d0e72a4 */ /* 0x000fe4000f8e0217 */
[----:B-----5:R-:W-:Y:S02]  /*04a0*/  UIMAD.WIDE.U32 UR12, UR10, UR32, UR4 ;  /* 0x000000200a0c72a5 */ /* 0x020fe4000f8e0004 */
[----:B------:R-:W-:Y:S02]  /*04b0*/  UISETP.GT.U32.AND UP2, UPT, UR29, UR14, UPT ;  /* 0x0000000e1d00728c */ /* 0x000fe4000bf44070 */
[----:B0-----:R-:W-:-:S02]  /*04c0*/  UIMAD.WIDE.U32 UR20, UR8, UR6, URZ ;  /* 0x00000006081472a5 */ /* 0x001fc4000f8e00ff */
[----:B------:R-:W-:Y:S02]  /*04d0*/  UIMAD UR22, UR10, UR33, UR13 ;  /* 0x000000210a1672a4 */ /* 0x000fe4000f8e020d */
[----:B------:R-:W-:Y:S02]  /*04e0*/  ULOP3.LUT UR13, UR10, UR28, URZ, 0x3c, !UPT ;  /* 0x0000001c0a0d7292 */ /* 0x000fe4000f8e3cff */
[----:B------:R-:W-:Y:S02]  /*04f0*/  UIMAD UR21, UR8, UR7, UR21 ;  /* 0x00000007081572a4 */ /* 0x000fe4000f8e0215 */
[----:B------:R-:W-:Y:S02]  /*0500*/  UISETP.NE.AND.EX UP0, UPT, UR27, URZ, UPT, UP0 ;  /* 0x000000ff1b00728c */ /* 0x000fe4000bf05300 */
[----:B------:R-:W-:Y:S02]  /*0510*/  @!UP2 UIADD3 UR14, UPT, UPT, UR14, -UR29, URZ ;  /* 0x8000001d0e0ea290 */ /* 0x000fe4000fffe0ff */
[----:B------:R-:W-:-:S02]  /*0520*/  @!UP2 UIADD3 UR11, UPT, UPT, UR11, 0x1, URZ ;  /* 0x000000010b0ba890 */ /* 0x000fc4000fffe0ff */
[----:B------:R-:W-:Y:S01]  /*0530*/  UISETP.GE.U32.AND UP1, UPT, UR14, UR29, UPT ;  /* 0x0000001d0e00728c */ /* 0x000fe2000bf26070 */
[----:B------:R-:W0:Y:S01]  /*0540*/  LDCU.64 UR6, c[0x0][0x528] ;  /* 0x0000a500ff0677ac */ /* 0x000e220008000a00 */
[----:B------:R-:W-:Y:S01]  /*0550*/  UISETP.GE.AND UP2, UPT, UR13, URZ, UPT ;  /* 0x000000ff0d00728c */ /* 0x000fe2000bf46270 */
[----:B------:R-:W1:Y:S08]  /*0560*/  LDCU.64 UR26, c[0x0][0x3c8] ;  /* 0x00007900ff1a77ac */ /* 0x000e700008000a00 */
[----:B------:R-:W-:-:S02]  /*0570*/  @UP1 UIADD3 UR11, UPT, UPT, UR11, 0x1, URZ ;  /* 0x000000010b0b1890 */ /* 0x000fc4000fffe0ff */
[----:B------:R-:W-:Y:S01]  /*0580*/  UISETP.NE.AND UP1, UPT, UR28, URZ, UPT ;  /* 0x000000ff1c00728c */ /* 0x000fe2000bf25270 */
[----:B------:R-:W2:Y:S01]  /*0590*/  @UP0 LDCU UR14, c[0x0][0x384] ;  /* 0x00007080ff0e07ac */ /* 0x000ea20008000800 */
[----:B------:R-:W-:Y:S02]  /*05a0*/  @!UP2 UIADD3 UR11, UPT, UPT, -UR11, URZ, URZ ;  /* 0x000000ff0b0ba290 */ /* 0x000fe4000fffe1ff */
[----:B------:R-:W-:Y:S01]  /*05b0*/  UIADD3 UR13, UP2, UPT, UR16, UR12, URZ ;  /* 0x0000000c100d7290 */ /* 0x000fe2000ff5e0ff */
[----:B------:R-:W3:Y:S06]  /*05c0*/  LDCU.64 UR4, c[0x0][0x448] ;  /* 0x00008900ff0477ac */ /* 0x000eec0008000a00 */
[----:B------:R-:W-:-:S02]  /*05d0*/  @!UP1 ULOP3.LUT UR11, URZ, UR28, URZ, 0x33, !UPT ;  /* 0x0000001cff0b9292 */ /* 0x000fc4000f8e33ff */
[----:B0-----:R-:W-:Y:S02]  /*05e0*/  ULEA UR12, UP1, UR13, UR6, 0x2 ;  /* 0x000000060d0c7291 */ /* 0x001fe4000f8210ff */
[----:B------:R-:W-:Y:S01]  /*05f0*/  USHF.R.S32.HI UR6, URZ, 0x1f, UR11 ;  /* 0x0000001fff067899 */ /* 0x000fe2000801140b */
[----:B------:R-:W0:Y:S01]  /*0600*/  @UP0 LDCU UR28, c[0x0][0x38c] ;  /* 0x00007180ff1c07ac */ /* 0x000e220008000800 */
[----:B------:R-:W-:Y:S02]  /*0610*/  UIADD3.X UR22, UPT, UPT, UR9, UR22, URZ, UP2, !UPT ;  /* 0x0000001609167290 */ /* 0x000fe400097fe4ff */
[----:B-1----:R-:W-:Y:S01]  /*0620*/  UIMAD UR6, UR6, UR26, URZ ;  /* 0x0000001a060672a4 */ /* 0x002fe2000f8e02ff */
[----:B------:R-:W1:Y:S01]  /*0630*/  @UP0 LDCU.64 UR32, c[0x0][0x480] ;  /* 0x00009000ff2007ac */ /* 0x000e620008000a00 */
[----:B------:R-:W-:Y:S02]  /*0640*/  ULEA.HI.X UR22, UR13, UR7, UR22, 0x2, UP1 ;  /* 0x000000070d167291 */ /* 0x000fe400088f1416 */
[----:B------:R-:W-:-:S02]  /*0650*/  UIMAD.WIDE.U32 UR20, UR11, UR26, UR20 ;  /* 0x0000001a0b1472a5 */ /* 0x000fc4000f8e0014 */
[----:B------:R-:W-:Y:S02]  /*0660*/  UIMAD UR13, UR11, UR27, UR6 ;  /* 0x0000001b0b0d72a4 */ /* 0x000fe4000f8e0206 */
[----:B--2---:R-:W-:Y:S02]  /*0670*/  @UP0 UIMAD UR8, UR8, UR14, UR10 ;  /* 0x0000000e080802a4 */ /* 0x004fe4000f8e020a */
[----:B------:R-:W-:Y:S02]  /*0680*/  UIADD3 UR16, UP1, UPT, UR16, UR20, URZ ;  /* 0x0000001410107290 */ /* 0x000fe4000ff3e0ff */
[----:B------:R-:W-:Y:S02]  /*0690*/  UIADD3 UR13, UPT, UPT, UR21, UR13, URZ ;  /* 0x0000000d150d7290 */ /* 0x000fe4000fffe0ff */
[----:B------:R-:W-:Y:S02]  /*06a0*/  @UP0 UIMAD UR8, UR8, UR25, URZ ;  /* 0x00000019080802a4 */ /* 0x000fe4000f8e02ff */
[----:B---3--:R-:W-:-:S02]  /*06b0*/  ULEA UR23, UP2, UR16, UR4, 0x2 ;  /* 0x0000000410177291 */ /* 0x008fc4000f8410ff */
[----:B------:R-:W-:Y:S02]  /*06c0*/  UIADD3.X UR24, UPT, UPT, UR9, UR13, URZ, UP1, !UPT ;  /* 0x0000000d09187290 */ /* 0x000fe40008ffe4ff */
[----:B0-----:R-:W-:Y:S02]  /*06d0*/  @UP0 UIMAD UR8, UR8, UR28, URZ ;  /* 0x0000001c080802a4 */ /* 0x001fe4000f8e02ff */
[----:B------:R-:W-:Y:S01]  /*06e0*/  ULEA.HI.X UR24, UR16, UR5, UR24, 0x2, UP2 ;  /* 0x0000000510187291 */ /* 0x000fe200090f1418 */
[----:B------:R-:W-:Y:S02]  /*06f0*/  UMOV UR4, URZ ;  /* 0x000000ff00047c82 */ /* 0x000fe40008000000 */
[----:B------:R-:W-:Y:S01]  /*0700*/  UMOV UR5, URZ ;  /* 0x000000ff00057c82 */ /* 0x000fe20008000000 */
[----:B-1----:R-:W-:Y:S02]  /*0710*/  @UP0 UIMAD.WIDE UR4, UR8, 0x8, UR32 ;  /* 0x00000008080408a5 */ /* 0x002fe4000f8e0220 */
        /* <DEDUP_REMOVED lines=15> */
.L_x_1162:
        /* <DEDUP_REMOVED lines=9> */
[----:B------:R-:W-:Y:S01]  /*08a0*/  LOP3.LUT R63, R24, 0x1f, R64, 0xf8, !PT ;  /* 0x0000001f183f7812 */ /* 0x000fe200078ef840 */
[----:B------:R-:W-:Y:S01]  /*08b0*/  IMAD.MOV.U32 R10, RZ, RZ, RZ ;  /* 0x000000ffff0a7224 */ /* 0x000fe200078e00ff */
[----:B------:R-:W-:-:S02]  /*08c0*/  MOV R3, UR18 ;  /* 0x0000001200037c02 */ /* 0x000fc40008000f00 */
[----:B------:R-:W-:Y:S02]  /*08d0*/  CS2R R16, SRZ ;  /* 0x0000000000107805 */ /* 0x000fe4000001ff00 */
[C---:B------:R-:W-:Y:S02]  /*08e0*/  LOP3.LUT R62, R63.reuse, 0x20, RZ, 0xfc, !PT ;  /* 0x000000203f3e7812 */ /* 0x040fe400078efcff */
[----:B------:R-:W-:Y:S02]  /*08f0*/  CS2R R12, SRZ ;  /* 0x00000000000c7805 */ /* 0x000fe4000001ff00 */
[----:B------:R-:W-:Y:S01]  /*0900*/  LOP3.LUT R61, R63, 0x40, RZ, 0xfc, !PT ;  /* 0x000000403f3d7812 */ /* 0x000fe200078efcff */
        /* <DEDUP_REMOVED lines=8> */
[----:B------:R-:W-:Y:S02]  /*0990*/  CS2R R22, SRZ ;  /* 0x0000000000167805 */ /* 0x000fe4000001ff00 */
[----:B------:R-:W-:-:S02]  /*09a0*/  ISETP.GE.AND P0, PT, R15, UR8, PT ;  /* 0x000000080f007c0c */ /* 0x000fc4000bf06270 */
[----:B------:R-:W-:Y:S02]  /*09b0*/  CS2R R14, SRZ ;  /* 0x00000000000e7805 */ /* 0x000fe4000001ff00 */
[----:B------:R-:W-:Y:S01]  /*09c0*/  ISETP.GE.AND P6, PT, R61, UR8, PT ;  /* 0x000000083d007c0c */ /* 0x000fe2000bfc6270 */
[----:B------:R-:W-:Y:S01]  /*09d0*/  BAR.SYNC.DEFER_BLOCKING 0x0 ;  /* 0x0000000000007b1d */ /* 0x000fe20000010000 */
[----:B------:R-:W-:Y:S02]  /*09e0*/  ISETP.GE.AND P5, PT, R60, UR8, PT ;  /* 0x000000083c007c0c */ /* 0x000fe4000bfa6270 */
[----:B------:R-:W-:Y:S02]  /*09f0*/  IADD3.X R3, PT, PT, RZ, UR20, RZ, P1, !PT ;  /* 0x00000014ff037c10 */ /* 0x000fe40008ffe4ff */
[----:B------:R-:W-:Y:S02]  /*0a00*/  ISETP.GE.AND P4, PT, R59, UR8, PT ;  /* 0x000000083b007c0c */ /* 0x000fe4000bf86270 */
[C---:B------:R-:W-:Y:S01]  /*0a10*/  LOP3.LUT R58, R63.reuse, 0xa0, RZ, 0xfc, !PT ;  /* 0x000000a03f3a7812 */ /* 0x040fe200078efcff */
[----:B------:R-:W0:Y:S01]  /*0a20*/  S2R R28, SR_LANEID ;  /* 0x00000000001c7919 */ /* 0x000e220000000000 */
[----:B------:R-:W-:-:S02]  /*0a30*/  LOP3.LUT R57, R63, 0xc0, RZ, 0xfc, !PT ;  /* 0x000000c03f397812 */ /* 0x000fc400078efcff */
[----:B------:R-:W-:Y:S01]  /*0a40*/  @P0 LOP3.LUT R11, R11, 0x400, RZ, 0xfc, !PT ;  /* 0x000004000b0b0812 */ /* 0x000fe200078efcff */
[----:B------:R0:W-:Y:S01]  /*0a50*/  STL [R1+0x100], R24 ;  /* 0x0001001801007387 */ /* 0x0001e20000100800 */
[----:B------:R-:W-:Y:S02]  /*0a60*/  ISETP.GE.AND P0, PT, R62, UR8, PT ;  /* 0x000000083e007c0c */ /* 0x000fe4000bf06270 */
[----:B------:R-:W-:Y:S02]  /*0a70*/  LOP3.LUT R11, R11, 0xfffffdff, RZ, 0xc0, !PT ;  /* 0xfffffdff0b0b7812 */ /* 0x000fe400078ec0ff */
[----:B------:R-:W-:Y:S02]  /*0a80*/  ISETP.GE.AND P3, PT, R58, UR8, PT ;  /* 0x000000083a007c0c */ /* 0x000fe4000bf66270 */
[----:B------:R-:W-:Y:S02]  /*0a90*/  ISETP.GE.AND P2, PT, R57, UR8, PT ;  /* 0x0000000839007c0c */ /* 0x000fe4000bf46270 */
[----:B------:R-:W-:-:S02]  /*0aa0*/  LOP3.LUT R56, R63, 0xe0, RZ, 0xfc, !PT ;  /* 0x000000e03f387812 */ /* 0x000fc400078efcff */
[C---:B------:R-:W-:Y:S01]  /*0ab0*/  LOP3.LUT R55, R63.reuse, 0x100, RZ, 0xfc, !PT ;  /* 0x000001003f377812 */ /* 0x040fe200078efcff */
[----:B------:R-:W2:Y:S01]  /*0ac0*/  @!P6 LDG.E R9, desc[UR30][R6.64+0x100] ;  /* 0x0001001e0609e981 */ /* 0x000ea2000c1e1900 */
[----:B------:R-:W-:Y:S02]  /*0ad0*/  LOP3.LUT R54, R63, 0x120, RZ, 0xfc, !PT ;  /* 0x000001203f367812 */ /* 0x000fe400078efcff */
[----:B------:R-:W-:Y:S01]  /*0ae0*/  @P0 LOP3.LUT R11, R11, 0x200, RZ, 0xfc, !PT ;  /* 0x000002000b0b0812 */ /* 0x000fe200078efcff */
[----:B------:R-:W3:Y:S01]  /*0af0*/  @!P5 LDG.E R10, desc[UR30][R6.64+0x180] ;  /* 0x0001801e060ad981 */ /* 0x000ee2000c1e1900 */
[----:B------:R-:W-:Y:S02]  /*0b00*/  IADD3 R4, P0, PT, R4, UR21, RZ ;  /* 0x0000001504047c10 */ /* 0x000fe4000ff1e0ff */
[----:B------:R-:W-:Y:S01]  /*0b10*/  LOP3.LUT R11, R11, 0xfffffeff, RZ, 0xc0, !PT ;  /* 0xfffffeff0b0b7812 */ /* 0x000fe200078ec0ff */
[----:B------:R-:W4:Y:S01]  /*0b20*/  @!P4 LDG.E R12, desc[UR30][R6.64+0x200] ;  /* 0x0002001e060cc981 */ /* 0x000f22000c1e1900 */
[----:B------:R-:W-:-:S02]  /*0b30*/  IADD3.X R5, PT, PT, RZ, UR22, RZ, P0, !PT ;  /* 0x00000016ff057c10 */ /* 0x000fc400087fe4ff */
[----:B------:R-:W-:Y:S01]  /*0b40*/  @P6 LOP3.LUT R11, R11, 0x100, RZ, 0xfc, !PT ;  /* 0x000001000b0b6812 */ /* 0x000fe200078efcff */
[----:B------:R-:W5:Y:S01]  /*0b50*/  @!P3 LDG.E R13, desc[UR30][R6.64+0x280] ;  /* 0x0002801e060db981 */ /* 0x000f62000c1e1900 */
[----:B------:R-:W-:Y:S02]  /*0b60*/  LOP3.LUT R53, R63, 0x140, RZ, 0xfc, !PT ;  /* 0x000001403f357812 */ /* 0x000fe400078efcff */
[C---:B------:R-:W-:Y:S01]  /*0b70*/  LOP3.LUT P1, RZ, R11.reuse, 0x200, RZ, 0xc0, !PT ;  /* 0x000002000bff7812 */ /* 0x040fe2000782c0ff */
[----:B------:R-:W5:Y:S01]  /*0b80*/  @!P2 LDG.E R14, desc[UR30][R6.64+0x300] ;  /* 0x0003001e060ea981 */ /* 0x000f62000c1e1900 */
[----:B------:R-:W-:Y:S02]  /*0b90*/  LOP3.LUT R11, R11, 0xffffff7f, RZ, 0xc0, !PT ;  /* 0xffffff7f0b0b7812 */ /* 0x000fe400078ec0ff */
[----:B------:R-:W-:Y:S02]  /*0ba0*/  LOP3.LUT R52, R63, 0x160, RZ, 0xfc, !PT ;  /* 0x000001603f347812 */ /* 0x000fe400078efcff */
[----:B------:R-:W-:-:S02]  /*0bb0*/  @P5 LOP3.LUT R11, R11, 0x80, RZ, 0xfc, !PT ;  /* 0x000000800b0b5812 */ /* 0x000fc400078efcff */
[----:B------:R-:W-:Y:S02]  /*0bc0*/  LOP3.LUT R51, R63, 0x180, RZ, 0xfc, !PT ;  /* 0x000001803f337812 */ /* 0x000fe400078efcff */
[C---:B------:R-:W-:Y:S02]  /*0bd0*/  LOP3.LUT P0, RZ, R11.reuse, 0x400, RZ, 0xc0, !PT ;  /* 0x000004000bff7812 */ /* 0x040fe4000780c0ff */
[----:B------:R-:W-:Y:S01]  /*0be0*/  LOP3.LUT R11, R11, 0xffffffbf, RZ, 0xc0, !PT ;  /* 0xffffffbf0b0b7812 */ /* 0x000fe200078ec0ff */
[----:B------:R-:W2:Y:S01]  /*0bf0*/  @!P1 LDG.E R8, desc[UR30][R6.64+0x80] ;  /* 0x0000801e06089981 */ /* 0x000ea2000c1e1900 */
[----:B------:R-:W-:Y:S02]  /*0c00*/  LOP3.LUT R50, R63, 0x1a0, RZ, 0xfc, !PT ;  /* 0x000001a03f327812 */ /* 0x000fe400078efcff */
[----:B------:R-:W-:Y:S02]  /*0c10*/  @P4 LOP3.LUT R11, R11, 0x40, RZ, 0xfc, !PT ;  /* 0x000000400b0b4812 */ /* 0x000fe400078efcff */
[----:B------:R-:W-:-:S02]  /*0c20*/  LOP3.LUT R49, R63, 0x1c0, RZ, 0xfc, !PT ;  /* 0x000001c03f317812 */ /* 0x000fc400078efcff */
[----:B------:R-:W-:Y:S02]  /*0c30*/  LOP3.LUT R11, R11, 0xffffffdf, RZ, 0xc0, !PT ;  /* 0xffffffdf0b0b7812 */ /* 0x000fe400078ec0ff */
[----:B------:R-:W-:Y:S01]  /*0c40*/  LOP3.LUT R48, R63, 0x1e0, RZ, 0xfc, !PT ;  /* 0x000001e03f307812 */ /* 0x000fe200078efcff */
[----:B------:R-:W3:Y:S01]  /*0c50*/  @!P0 LDG.E R0, desc[UR30][R6.64] ;  /* 0x0000001e06008981 */ /* 0x000ee2000c1e1900 */
[----:B------:R-:W-:Y:S02]  /*0c60*/  @P3 LOP3.LUT R11, R11, 0x20, RZ, 0xfc, !PT ;  /* 0x000000200b0b3812 */ /* 0x000fe400078efcff */
[----:B------:R-:W-:Y:S02]  /*0c70*/  ISETP.GE.AND P0, PT, R56, UR8, PT ;  /* 0x0000000838007c0c */ /* 0x000fe4000bf06270 */
[----:B------:R-:W-:-:S04]  /*0c80*/  LOP3.LUT R11, R11, 0xffffffef, RZ, 0xc0, !PT ;  /* 0xffffffef0b0b7812 */ /* 0x000fc800078ec0ff */
        /* <DEDUP_REMOVED lines=22> */
[----:B------:R-:W1:Y:S01]  /*0df0*/  S2UR UR8, SR_CgaCtaId ;  /* 0x00000000000879c3 */ /* 0x000e620000008800 */
[----:B------:R-:W-:Y:S01]  /*0e00*/  UMOV UR26, 0x400 ;  /* 0x00000400001a7882 */ /* 0x000fe20000000000 */
[----:B0-----:R-:W-:-:S04]  /*0e10*/  IADD3 R24, PT, PT, R24, R28, RZ ;  /* 0x0000001c18187210 */ /* 0x001fc80007ffe0ff */
[CC--:B------:R-:W-:Y:S02]  /*0e20*/  LEA.HI.SX32 R25, R24.reuse, R24.reuse, 0x1b ;  /* 0x0000001818197211 */ /* 0x0c0fe400078fdaff */
[C---:B-1----:R-:W-:Y:S02]  /*0e30*/  IADD3 R7, PT, PT, R24.reuse, 0x60, RZ ;  /* 0x0000006018077810 */ /* 0x042fe40007ffe0ff */
[C---:B------:R-:W-:Y:S02]  /*0e40*/  IADD3 R27, PT, PT, R24.reuse, 0x40, RZ ;  /* 0x00000040181b7810 */ /* 0x040fe40007ffe0ff */
[----:B------:R-:W-:Y:S01]  /*0e50*/  LEA.HI.SX32 R7, R7, R24, 0x1b ;  /* 0x0000001807077211 */ /* 0x000fe200078fdaff */
[----:B------:R-:W-:Y:S01]  /*0e60*/  ULEA UR26, UR8, UR26, 0x18 ;  /* 0x0000001a081a7291 */ /* 0x000fe2000f8ec0ff */
[----:B------:R-:W-:-:S05]  /*0e70*/  IADD3 R29, PT, PT, R24, 0x80, RZ ;  /* 0x00000080181d7810 */ /* 0x000fca0007ffe0ff */
[----:B------:R-:W-:Y:S02]  /*0e80*/  LEA R154, R25, UR26, 0x2 ;  /* 0x0000001a199a7c11 */ /* 0x000fe4000f8e10ff */
[C---:B------:R-:W-:Y:S02]  /*0e90*/  IADD3 R25, PT, PT, R24.reuse, 0x20, RZ ;  /* 0x0000002018197810 */ /* 0x040fe40007ffe0ff */
[----:B------:R-:W-:Y:S02]  /*0ea0*/  IADD3 R31, PT, PT, R24, 0xa0, RZ ;  /* 0x000000a0181f7810 */ /* 0x000fe40007ffe0ff */
[-C--:B------:R-:W-:Y:S02]  /*0eb0*/  LEA.HI.SX32 R25, R25, R24.reuse, 0x1b ;  /* 0x0000001819197211 */ /* 0x080fe400078fdaff */
[----:B------:R-:W-:Y:S02]  /*0ec0*/  LEA.HI.SX32 R27, R27, R24, 0x1b ;  /* 0x000000181b1b7211 */ /* 0x000fe400078fdaff */
[----:B------:R-:W-:-:S02]  /*0ed0*/  LEA R151, R7, UR26, 0x2 ;  /* 0x0000001a07977c11 */ /* 0x000fc4000f8e10ff */
[-C--:B------:R-:W-:Y:S02]  /*0ee0*/  LEA.HI.SX32 R29, R29, R24.reuse, 0x1b ;  /* 0x000000181d1d7211 */ /* 0x080fe400078fdaff */
[C---:B------:R-:W-:Y:S02]  /*0ef0*/  IADD3 R7, PT, PT, R24.reuse, 0xc0, RZ ;  /* 0x000000c018077810 */ /* 0x040fe40007ffe0ff */
[----:B------:R-:W-:Y:S02]  /*0f00*/  LEA.HI.SX32 R31, R31, R24, 0x1b ;  /* 0x000000181f1f7211 */ /* 0x000fe400078fdaff */
[----:B------:R-:W-:Y:S02]  /*0f10*/  LEA R153, R25, UR26, 0x2 ;  /* 0x0000001a19997c11 */ /* 0x000fe4000f8e10ff */
[----:B------:R-:W-:Y:S02]  /*0f20*/  LEA R152, R27, UR26, 0x2 ;  /* 0x0000001a1b987c11 */ /* 0x000fe4000f8e10ff */
[----:B------:R-:W-:-:S02]  /*0f30*/  IADD3 R25, PT, PT, R24, 0xe0, RZ ;  /* 0x000000e018197810 */ /* 0x000fc40007ffe0ff */
[----:B------:R-:W-:Y:S02]  /*0f40*/  LEA R150, R29, UR26, 0x2 ;  /* 0x0000001a1d967c11 */ /* 0x000fe4000f8e10ff */
[C---:B------:R-:W-:Y:S02]  /*0f50*/  IADD3 R27, PT, PT, R24.reuse, 0x100, RZ ;  /* 0x00000100181b7810 */ /* 0x040fe40007ffe0ff */
[-C--:B------:R-:W-:Y:S01]  /*0f60*/  LEA.HI.SX32 R7, R7, R24.reuse, 0x1b ;  /* 0x0000001807077211 */ /* 0x080fe200078fdaff */
[----:B------:R-:W-:Y:S01]  /*0f70*/  VIADD R29, R24, 0x120 ;  /* 0x00000120181d7836 */ /* 0x000fe20000000000 */
[----:B------:R-:W-:Y:S02]  /*0f80*/  LOP3.LUT R11, R11, 0xfffffffd, RZ, 0xc0, !PT ;  /* 0xfffffffd0b0b7812 */ /* 0x000fe400078ec0ff */
[----:B------:R-:W-:Y:S02]  /*0f90*/  LEA R149, R31, UR26, 0x2 ;  /* 0x0000001a1f957c11 */ /* 0x000fe4000f8e10ff */
[----:B------:R-:W-:-:S02]  /*0fa0*/  LEA.HI.SX32 R25, R25, R24, 0x1b ;  /* 0x0000001819197211 */ /* 0x000fc400078fdaff */
[C---:B------:R-:W-:Y:S02]  /*0fb0*/  IADD3 R31, PT, PT, R24.reuse, 0x140, RZ ;  /* 0x00000140181f7810 */ /* 0x040fe40007ffe0ff */
[-C--:B------:R-:W-:Y:S02]  /*0fc0*/  LEA.HI.SX32 R27, R27, R24.reuse, 0x1b ;  /* 0x000000181b1b7211 */ /* 0x080fe400078fdaff */
[----:B------:R-:W-:Y:S02]  /*0fd0*/  LEA R148, R7, UR26, 0x2 ;  /* 0x0000001a07947c11 */ /* 0x000fe4000f8e10ff */
[----:B------:R-:W-:Y:S02]  /*0fe0*/  @P6 LOP3.LUT R11, R11, 0x2, RZ, 0xfc, !PT ;  /* 0x000000020b0b6812 */ /* 0x000fe400078efcff */
[----:B------:R-:W-:Y:S02]  /*0ff0*/  IADD3 R7, PT, PT, R24, 0x160, RZ ;  /* 0x0000016018077810 */ /* 0x000fe40007ffe0ff */
[----:B------:R-:W-:-:S02]  /*1000*/  LEA.HI.SX32 R29, R29, R24, 0x1b ;  /* 0x000000181d1d7211 */ /* 0x000fc400078fdaff */
[----:B------:R-:W-:Y:S02]  /*1010*/  LEA R147, R25, UR26, 0x2 ;  /* 0x0000001a19937c11 */ /* 0x000fe4000f8e10ff */
[----:B------:R-:W-:Y:S02]  /*1020*/  P2R R26, PR, RZ, 0x40 ;  /* 0x00000040ff1a7803 */ /* 0x000fe40000000000 */
[----:B------:R-:W-:Y:S02]  /*1030*/  LEA.HI.SX32 R31, R31, R24, 0x1b ;  /* 0x000000181f1f7211 */ /* 0x000fe400078fdaff */
[----:B------:R-:W-:Y:S02]  /*1040*/  LEA R146, R27, UR26, 0x2 ;  /* 0x0000001a1b927c11 */ /* 0x000fe4000f8e10ff */
[----:B------:R-:W-:Y:S02]  /*1050*/  IADD3 R25, PT, PT, R24, 0x1c0, RZ ;  /* 0x000001c018197810 */ /* 0x000fe40007ffe0ff */
[----:B------:R-:W-:-:S02]  /*1060*/  LOP3.LUT P6, RZ, R11, 0x4, RZ, 0xc0, !PT ;  /* 0x000000040bff7812 */ /* 0x000fc400078cc0ff */
[----:B------:R-:W-:Y:S02]  /*1070*/  IADD3 R27, PT, PT, R24, 0x1e0, RZ ;  /* 0x000001e0181b7810 */ /* 0x000fe40007ffe0ff */
[-C--:B------:R-:W-:Y:S02]  /*1080*/  LEA.HI.SX32 R7, R7, R24.reuse, 0x1b ;  /* 0x0000001807077211 */ /* 0x080fe400078fdaff */
[----:B------:R-:W-:Y:S02]  /*1090*/  LEA R145, R29, UR26, 0x2 ;  /* 0x0000001a1d917c11 */ /* 0x000fe4000f8e10ff */
[----:B------:R-:W-:Y:S02]  /*10a0*/  LEA R144, R31, UR26, 0x2 ;  /* 0x0000001a1f907c11 */ /* 0x000fe4000f8e10ff */
[----:B------:R-:W-:Y:S02]  /*10b0*/  LEA.HI.SX32 R25, R25, R24, 0x1b ;  /* 0x0000001819197211 */ /* 0x000fe400078fdaff */
[----:B------:R-:W-:-:S02]  /*10c0*/  P2R R40, PR, RZ, 0x40 ;  /* 0x00000040ff287803 */ /* 0x000fc40000000000 */
[----:B------:R-:W-:Y:S02]  /*10d0*/  LEA.HI.SX32 R27, R27, R24, 0x1b ;  /* 0x000000181b1b7211 */ /* 0x000fe400078fdaff */
[----:B------:R-:W-:Y:S02]  /*10e0*/  LEA R143, R7, UR26, 0x2 ;  /* 0x0000001a078f7c11 */ /* 0x000fe4000f8e10ff */
[----:B------:R-:W-:Y:S02]  /*10f0*/  LOP3.LUT P6, RZ, R11, 0x8, RZ, 0xc0, !PT ;  /* 0x000000080bff7812 */ /* 0x000fe400078cc0ff */
        /* <DEDUP_REMOVED lines=17> */
[----:B---3--:R-:W-:Y:S04]  /*1210*/  STS [R154], R0 ;  /* 0x000000009a007388 */ /* 0x008fe80000000800 */
[----:B--2---:R-:W-:Y:S04]  /*1220*/  STS [R153+0x80], R8 ;  /* 0x0000800899007388 */ /* 0x004fe80000000800 */
[----:B------:R0:W-:Y:S04]  /*1230*/  STS [R152+0x100], R9 ;  /* 0x0001000998007388 */ /* 0x0001e80000000800 */
[----:B------:R-:W-:Y:S04]  /*1240*/  STS [R151+0x180], R10 ;  /* 0x0001800a97007388 */ /* 0x000fe80000000800 */
[----:B----4-:R-:W-:Y:S01]  /*1250*/  STS [R150+0x200], R12 ;  /* 0x0002000c96007388 */ /* 0x010fe20000000800 */
        /* <DEDUP_REMOVED lines=8> */
[----:B------:R-:W-:Y:S02]  /*12e0*/  LEA R142, R9, UR26, 0x2 ;  /* 0x0000001a098e7c11 */ /* 0x000fe4000f8e10ff */
[----:B------:R-:W-:Y:S01]  /*12f0*/  LEA R140, R13, UR26, 0x2 ;  /* 0x0000001a0d8c7c11 */ /* 0x000fe2000f8e10ff */
[----:B------:R1:W-:Y:S01]  /*1300*/  STS [R145+0x480], R17 ;  /* 0x0004801191007388 */ /* 0x0003e20000000800 */
[----:B------:R-:W-:-:S03]  /*1310*/  IMAD R24, R28, 0xf, R24 ;  /* 0x0000000f1c187824 */ /* 0x000fc600078e0218 */
[----:B------:R-:W-:Y:S01]  /*1320*/  STS [R144+0x500], R18 ;  /* 0x0005001290007388 */ /* 0x000fe20000000800 */
[----:B------:R-:W-:-:S03]  /*1330*/  VIADD R25, R24, 0x9 ;  /* 0x0000000918197836 */ /* 0x000fc60000000000 */
[----:B------:R2:W-:Y:S04]  /*1340*/  STS [R143+0x580], R19 ;  /* 0x000580138f007388 */ /* 0x0005e80000000800 */
[----:B------:R-:W-:Y:S01]  /*1350*/  STS [R142+0x600], R20 ;  /* 0x000600148e007388 */ /* 0x000fe20000000800 */
[----:B------:R-:W-:-:S03]  /*1360*/  IADD3 R7, PT, PT, R24, 0x1, RZ ;  /* 0x0000000118077810 */ /* 0x000fc60007ffe0ff */
[----:B------:R3:W-:Y:S01]  /*1370*/  STS [R140+0x680], R21 ;  /* 0x000680158c007388 */ /* 0x0007e20000000800 */
[----:B------:R-:W-:-:S03]  /*1380*/  IADD3 R9, PT, PT, R24, 0x2, RZ ;  /* 0x0000000218097810 */ /* 0x000fc60007ffe0ff */
[----:B------:R-:W-:Y:S01]  /*1390*/  STS [R138+0x700], R22 ;  /* 0x000700168a007388 */ /* 0x000fe20000000800 */
[C---:B------:R-:W-:Y:S02]  /*13a0*/  IADD3 R13, PT, PT, R24.reuse, 0x3, RZ ;  /* 0x00000003180d7810 */ /* 0x040fe40007ffe0ff */
[C---:B0-----:R-:W-:Y:S01]  /*13b0*/  IADD3 R15, PT, PT, R24.reuse, 0x4, RZ ;  /* 0x00000004180f7810 */ /* 0x041fe20007ffe0ff */
[----:B------:R0:W-:Y:S01]  /*13c0*/  STS [R136+0x780], R23 ;  /* 0x0007801788007388 */ /* 0x0001e20000000800 */
[C---:B-1----:R-:W-:Y:S02]  /*13d0*/  IADD3 R17, PT, PT, R24.reuse, 0x5, RZ ;  /* 0x0000000518117810 */ /* 0x042fe40007ffe0ff */
[C---:B--2---:R-:W-:Y:S02]  /*13e0*/  IADD3 R19, PT, PT, R24.reuse, 0x6, RZ ;  /* 0x0000000618137810 */ /* 0x044fe40007ffe0ff */
[C---:B---3--:R-:W-:Y:S02]  /*13f0*/  IADD3 R21, PT, PT, R24.reuse, 0x7, RZ ;  /* 0x0000000718157810 */ /* 0x048fe40007ffe0ff */
[----:B------:R-:W-:-:S02]  /*1400*/  IADD3 R27, PT, PT, R24, 0xa, RZ ;  /* 0x0000000a181b7810 */ /* 0x000fc40007ffe0ff */
[C---:B------:R-:W-:Y:S02]  /*1410*/  IADD3 R29, PT, PT, R24.reuse, 0xb, RZ ;  /* 0x0000000b181d7810 */ /* 0x040fe40007ffe0ff */
[C---:B0-----:R-:W-:Y:S02]  /*1420*/  IADD3 R23, PT, PT, R24.reuse, 0x8, RZ ;  /* 0x0000000818177810 */ /* 0x041fe40007ffe0ff */
        /* <DEDUP_REMOVED lines=53> */
[----:B------:R-:W-:Y:S01]  /*1780*/  MOV R0, RZ ;  /* 0x000000ff00007202 */ /* 0x000fe20000000f00 */
[----:B------:R-:W-:Y:S01]  /*1790*/  BAR.SYNC.DEFER_BLOCKING 0x0 ;  /* 0x0000000000007b1d */ /* 0x000fe20000010000 */
[----:B------:R-:W-:-:S05]  /*17a0*/  MOV R8, RZ ;  /* 0x000000ff00087202 */ /* 0x000fca0000000f00 */
[----:B------:R-:W2:Y:S01]  /*17b0*/  @!P6 LDG.E R0, desc[UR30][R2.64] ;  /* 0x0000001e0200e981 */ /* 0x000ea2000c1e1900 */
[----:B------:R-:W-:-:S13]  /*17c0*/  ISETP.NE.AND P6, PT, R68, RZ, PT ;  /* 0x000000ff4400720c */ /* 0x000fda0003fc5270 */
[----:B------:R-:W3:Y:S01]  /*17d0*/  @!P6 LDG.E R6, desc[UR30][R2.64+0x80] ;  /* 0x0000801e0206e981 */ /* 0x000ee2000c1e1900 */
[----:B------:R-:W-:Y:S01]  /*17e0*/  ISETP.NE.AND P6, PT, R67, RZ, PT ;  /* 0x000000ff4300720c */ /* 0x000fe20003fc5270 */
[----:B------:R-:W-:-:S12]  /*17f0*/  HFMA2 R10, -RZ, RZ, 0, 0 ;  /* 0x00000000ff0a7431 */ /* 0x000fd800000001ff */
[----:B------:R-:W4:Y:S01]  /*1800*/  @!P6 LDG.E R8, desc[UR30][R2.64+0x100] ;  /* 0x0001001e0208e981 */ /* 0x000f22000c1e1900 */
[----:B------:R-:W-:Y:S02]  /*1810*/  ISETP.NE.AND P6, PT, R66, RZ, PT ;  /* 0x000000ff4200720c */ /* 0x000fe40003fc5270 */
[----:B------:R-:W-:-:S11]  /*1820*/  MOV R12, RZ ;  /* 0x000000ff000c7202 */ /* 0x000fd60000000f00 */
[----:B------:R-:W5:Y:S01]  /*1830*/  @!P6 LDG.E R10, desc[UR30][R2.64+0x180] ;  /* 0x0001801e020ae981 */ /* 0x000f62000c1e1900 */
[----:B------:R-:W-:Y:S01]  /*1840*/  ISETP.NE.AND P6, PT, R65, RZ, PT ;  /* 0x000000ff4100720c */ /* 0x000fe20003fc5270 */
[----:B------:R-:W-:-:S12]  /*1850*/  HFMA2 R14, -RZ, RZ, 0, 0 ;  /* 0x00000000ff0e7431 */ /* 0x000fd800000001ff */
[----:B------:R-:W5:Y:S01]  /*1860*/  @!P6 LDG.E R12, desc[UR30][R2.64+0x200] ;  /* 0x0002001e020ce981 */ /* 0x000f62000c1e1900 */
[----:B------:R-:W-:Y:S01]  /*1870*/  ISETP.NE.AND P6, PT, R43, RZ, PT ;  /* 0x000000ff2b00720c */ /* 0x000fe20003fc5270 */
[----:B------:R-:W-:-:S12]  /*1880*/  IMAD.MOV.U32 R16, RZ, RZ, RZ ;  /* 0x000000ffff107224 */ /* 0x000fd800078e00ff */
[----:B------:R-:W5:Y:S01]  /*1890*/  @!P6 LDG.E R14, desc[UR30][R2.64+0x280] ;  /* 0x0002801e020ee981 */ /* 0x000f62000c1e1900 */
[----:B------:R-:W-:Y:S02]  /*18a0*/  ISETP.NE.AND P6, PT, R42, RZ, PT ;  /* 0x000000ff2a00720c */ /* 0x000fe40003fc5270 */
[----:B------:R-:W-:-:S11]  /*18b0*/  MOV R18, RZ ;  /* 0x000000ff00127202 */ /* 0x000fd60000000f00 */
[----:B------:R-:W5:Y:S01]  /*18c0*/  @!P6 LDG.E R16, desc[UR30][R2.64+0x300] ;  /* 0x0003001e0210e981 */ /* 0x000f62000c1e1900 */
[----:B------:R-:W-:Y:S01]  /*18d0*/  ISETP.NE.AND P6, PT, R41, RZ, PT ;  /* 0x000000ff2900720c */ /* 0x000fe20003fc5270 */
[----:B------:R-:W-:-:S12]  /*18e0*/  HFMA2 R20, -RZ, RZ, 0, 0 ;  /* 0x00000000ff147431 */ /* 0x000fd800000001ff */
[----:B------:R-:W5:Y:S01]  /*18f0*/  @!P6 LDG.E R18, desc[UR30][R2.64+0x380] ;  /* 0x0003801e0212e981 */ /* 0x000f62000c1e1900 */
[----:B------:R-:W-:Y:S01]  /*1900*/  ISETP.NE.AND P6, PT, R40, RZ, PT ;  /* 0x000000ff2800720c */ /* 0x000fe20003fc5270 */
[----:B------:R-:W-:Y:S01]  /*1910*/  HFMA2 R69, -RZ, RZ, 0, 0 ;  /* 0x00000000ff457431 */ /* 0x000fe200000001ff */
[----:B------:R-:W-:Y:S02]  /*1920*/  MOV R22, RZ ;  /* 0x000000ff00167202 */ /* 0x000fe40000000f00 */
[----:B------:R-:W-:Y:S02]  /*1930*/  CS2R R70, SRZ ;  /* 0x0000000000467805 */ /* 0x000fe4000001ff00 */
[----:B------:R-:W-:Y:S02]  /*1940*/  CS2R R72, SRZ ;  /* 0x0000000000487805 */ /* 0x000fe4000001ff00 */
[----:B------:R-:W-:Y:S02]  /*1950*/  MOV R74, RZ ;  /* 0x000000ff004a7202 */ /* 0x000fe40000000f00 */
        /* <DEDUP_REMOVED lines=81> */
[----:B------:R-:W-:Y:S02]  /*1e70*/  ISETP.NE.AND P6, PT, R82, RZ, PT ;  /* 0x000000ff5200720c */ /* 0x000fe40003fc5270 */
[----:B------:R-:W-:-:S11]  /*1e80*/  CS2R R40, SRZ ;  /* 0x0000000000287805 */ /* 0x000fd6000001ff00 */
[----:B------:R-:W3:Y:S01]  /*1e90*/  @!P6 LDG.E R10, desc[UR30][R4.64+0x380] ;  /* 0x0003801e040ae981 */ /* 0x000ee2000c1e1900 */
[----:B------:R-:W-:Y:S01]  /*1ea0*/  ISETP.NE.AND P6, PT, R83, RZ, PT ;  /* 0x000000ff5300720c */ /* 0x000fe20003fc5270 */
[----:B------:R-:W-:Y:S01]  /*1eb0*/  HFMA2 R65, -RZ, RZ, 0, 0 ;  /* 0x00000000ff417431 */ /* 0x000fe200000001ff */
[----:B------:R-:W-:Y:S02]  /*1ec0*/  CS2R R42, SRZ ;  /* 0x00000000002a7805 */ /* 0x000fe4000001ff00 */
[----:B------:R-:W-:Y:S02]  /*1ed0*/  CS2R R66, SRZ ;  /* 0x0000000000427805 */ /* 0x000fe4000001ff00 */
[----:B------:R-:W-:Y:S02]  /*1ee0*/  MOV R68, RZ ;  /* 0x000000ff00447202 */ /* 0x000fe40000000f00 */
[----:B------:R-:W3:Y:S04]  /*1ef0*/  @!P5 LDG.E R42, desc[UR30][R4.64+0x500] ;  /* 0x0005001e042ad981 */ /* 0x000ee8000c1e1900 */
[----:B------:R-:W3:Y:S04]  /*1f00*/  @!P0 LDG.E R43, desc[UR30][R4.64+0x580] ;  /* 0x0005801e042b8981 */ /* 0x000ee8000c1e1900 */
[----:B------:R-:W3:Y:S01]  /*1f10*/  @!P6 LDG.E R40, desc[UR30][R4.64+0x400] ;  /* 0x0004001e0428e981 */ /* 0x000ee2000c1e1900 */
[----:B------:R-:W-:-:S03]  /*1f20*/  ISETP.NE.AND P6, PT, R84, RZ, PT ;  /* 0x000000ff5400720c */ /* 0x000fc60003fc5270 */
[----:B------:R-:W3:Y:S04]  /*1f30*/  @!P1 LDG.E R65, desc[UR30][R4.64+0x600] ;  /* 0x0006001e04419981 */ /* 0x000ee8000c1e1900 */
        /* <DEDUP_REMOVED lines=36> */
[----:B------:R0:W-:Y:S01]  /*2180*/  STL [R1+0x80], R155 ;  /* 0x0000809b01007387 */ /* 0x0001e20000100800 */
[----:B------:R-:W-:Y:S01]  /*2190*/  FSETP.GTU.FTZ.AND P5, PT, R27, 20, PT ;  /* 0x41a000001b00780b */ /* 0x000fe20003fbc000 */
[----:B------:R-:W1:Y:S01]  /*21a0*/  S2UR UR25, SR_CTAID.X ;  /* 0x00000000001979c3 */ /* 0x000e620000002500 */
[----:B------:R-:W-:Y:S01]  /*21b0*/  BSSY.RECONVERGENT B0, `(.L_x_1083) ;  /* 0x0000040000007945 */ /* 0x000fe20003800200 */
[----:B-----5:R-:W-:Y:S01]  /*21c0*/  FADD.FTZ R26, R26, UR7 ;  /* 0x000000071a1a7e21 */ /* 0x020fe20008010000 */
        /* <DEDUP_REMOVED lines=19> */
[----:B------:R0:W-:Y:S04]  /*2300*/  STS [R149+0x280], R8 ;  /* 0x0002800895007388 */ /* 0x0001e80000000800 */
        /* <DEDUP_REMOVED lines=11> */
[----:B-1----:R-:W-:Y:S05]  /*23c0*/  @P5 BRA `(.L_x_1084) ;  /* 0x0000000000785947 */ /* 0x002fea0003800000 */
[----:B------:R-:W-:Y:S01]  /*23d0*/  FMUL.FTZ R27, R27, 1.4426950216293334961 ;  /* 0x3fb8aa3b1b1b7820 */ /* 0x000fe20000410000 */
[----:B------:R-:W-:Y:S01]  /*23e0*/  IMAD.MOV.U32 R4, RZ, RZ, 0x3e800000 ;  /* 0x3e800000ff047424 */ /* 0x000fe200078e00ff */
[----:B------:R-:W-:Y:S02]  /*23f0*/  MOV R5, 0x3d39bf78 ;  /* 0x3d39bf7800057802 */ /* 0x000fe40000000f00 */
        /* <DEDUP_REMOVED lines=27> */
.L_x_1084:
[----:B------:R-:W-:Y:S05]  /*25b0*/  BSYNC.RECONVERGENT B0 ;  /* 0x0000000000007941 */ /* 0x000fea0003800200 */
.L_x_1083:
        /* <DEDUP_REMOVED lines=33> */
.L_x_1086:
[----:B------:R-:W-:Y:S05]  /*27d0*/  BSYNC.RECONVERGENT B0 ;  /* 0x0000000000007941 */ /* 0x000fea0003800200 */
.L_x_1085:
        /* <DEDUP_REMOVED lines=33> */
.L_x_1088:
[----:B------:R-:W-:Y:S05]  /*29f0*/  BSYNC.RECONVERGENT B0 ;  /* 0x0000000000007941 */ /* 0x000fea0003800200 */
.L_x_1087:
        /* <DEDUP_REMOVED lines=33> */
.L_x_1090:
[----:B------:R-:W-:Y:S05]  /*2c10*/  BSYNC.RECONVERGENT B0 ;  /* 0x0000000000007941 */ /* 0x000fea0003800200 */
.L_x_1089:
        /* <DEDUP_REMOVED lines=33> */
.L_x_1092:
[----:B------:R-:W-:Y:S05]  /*2e30*/  BSYNC.RECONVERGENT B0 ;  /* 0x0000000000007941 */ /* 0x000fea0003800200 */
.L_x_1091:
        /* <DEDUP_REMOVED lines=33> */
.L_x_1094:
[----:B------:R-:W-:Y:S05]  /*3050*/  BSYNC.RECONVERGENT B0 ;  /* 0x0000000000007941 */ /* 0x000fea0003800200 */
.L_x_1093:
        /* <DEDUP_REMOVED lines=33> */
.L_x_1096:
[----:B------:R-:W-:Y:S05]  /*3270*/  BSYNC.RECONVERGENT B0 ;  /* 0x0000000000007941 */ /* 0x000fea0003800200 */
.L_x_1095:
        /* <DEDUP_REMOVED lines=33> */
.L_x_1098:
[----:B------:R-:W-:Y:S05]  /*3490*/  BSYNC.RECONVERGENT B0 ;  /* 0x0000000000007941 */ /* 0x000fea0003800200 */
.L_x_1097:
        /* <DEDUP_REMOVED lines=33> */
.L_x_1100:
[----:B------:R-:W-:Y:S05]  /*36b0*/  BSYNC.RECONVERGENT B0 ;  /* 0x0000000000007941 */ /* 0x000fea0003800200 */
.L_x_1099:
        /* <DEDUP_REMOVED lines=33> */
.L_x_1102:
[----:B------:R-:W-:Y:S05]  /*38d0*/  BSYNC.RECONVERGENT B0 ;  /* 0x0000000000007941 */ /* 0x000fea0003800200 */
.L_x_1101:
        /* <DEDUP_REMOVED lines=33> */
.L_x_1104:
[----:B------:R-:W-:Y:S05]  /*3af0*/  BSYNC.RECONVERGENT B0 ;  /* 0x0000000000007941 */ /* 0x000fea0003800200 */
.L_x_1103:
        /* <DEDUP_REMOVED lines=33> */
.L_x_1106:
[----:B------:R-:W-:Y:S05]  /*3d10*/  BSYNC.RECONVERGENT B0 ;  /* 0x0000000000007941 */ /* 0x000fea0003800200 */
.L_x_1105:
        /* <DEDUP_REMOVED lines=33> */
.L_x_1108:
[----:B------:R-:W-:Y:S05]  /*3f30*/  BSYNC.RECONVERGENT B0 ;  /* 0x0000000000007941 */ /* 0x000fea0003800200 */
.L_x_1107:
[----:B------:R-:W-:Y:S01]  /*3f40*/  FSETP.GTU.FTZ.AND P5, PT, R14, 20, PT ;  /* 0x41a000000e00780b */ /* 0x000fe20003fbc000 */
[----:B------:R-:W-:-:S12]  /*3f50*/  BSSY.RECONVERGENT B0, `(.L_x_1109) ;  /* 0x0000020000007945 */ /* 0x000fd80003800200 */
[----:B------:R-:W-:Y:S05]  /*3f60*/  @P5 BRA `(.L_x_1110) ;  /* 0x0000000000785947 */ /* 0x000fea0003800000 */
[----:B------:R-:W-:Y:S01]  /*3f70*/  FMUL.FTZ R14, R14, 1.4426950216293334961 ;  /* 0x3fb8aa3b0e0e7820 */ /* 0x000fe20000410000 */
[----:B------:R-:W-:Y:S02]  /*3f80*/  IMAD.MOV.U32 R4, RZ, RZ, 0x3e800000 ;  /* 0x3e800000ff047424 */ /* 0x000fe400078e00ff */
[----:B0-----:R-:W-:Y:S01]  /*3f90*/  HFMA2 R7, -RZ, RZ, 1.3056640625, -1.8671875 ;  /* 0x3d39bf78ff077431 */ /* 0x001fe200000001ff */
        /* <DEDUP_REMOVED lines=27> */
.L_x_1110:
[----:B------:R-:W-:Y:S05]  /*4150*/  BSYNC.RECONVERGENT B0 ;  /* 0x0000000000007941 */ /* 0x000fea0003800200 */
.L_x_1109:
        /* <DEDUP_REMOVED lines=33> */
.L_x_1112:
[----:B------:R-:W-:Y:S05]  /*4370*/  BSYNC.RECONVERGENT B0 ;  /* 0x0000000000007941 */ /* 0x000fea0003800200 */
.L_x_1111:
        /* <DEDUP_REMOVED lines=33> */
.L_x_1114:
[----:B------:R-:W-:Y:S05]  /*4590*/  BSYNC.RECONVERGENT B0 ;  /* 0x0000000000007941 */ /* 0x000fea0003800200 */
.L_x_1113:
[----:B------:R-:W1:Y:S01]  /*45a0*/  LDCU.128 UR12, c[0x0][0x410] ;  /* 0x00008200ff0c77ac */ /* 0x000e620008000c00 */
[----:B------:R-:W2:Y:S01]  /*45b0*/  S2UR UR10, SR_CTAID.Y ;  /* 0x00000000000a79c3 */ /* 0x000ea20000002600 */
[----:B------:R-:W-:Y:S01]  /*45c0*/  P2R R79, PR, RZ, 0x1 ;  /* 0x00000001ff4f7803 */ /* 0x000fe20000000000 */
[----:B------:R-:W-:Y:S01]  /*45d0*/  LDS R96, [R133] ;  /* 0x0000000085607984 */ /* 0x000fe20000000800 */
[----:B------:R-:W-:Y:S01]  /*45e0*/  UMOV UR8, UR27 ;  /* 0x0000001b00087c82 */ /* 0x000fe20008000000 */
[----:B------:R-:W-:Y:S01]  /*45f0*/  UMOV UR9, URZ ;  /* 0x000000ff00097c82 */ /* 0x000fe20008000000 */
[C---:B------:R-:W-:Y:S01]  /*4600*/  LOP3.LUT P0, RZ, R11.reuse, 0x40, RZ, 0xc0, !PT ;  /* 0x000000400bff7812 */ /* 0x040fe2000780c0ff */
[----:B------:R-:W-:Y:S01]  /*4610*/  LDS R95, [R132+0x4] ;  /* 0x00000400845f7984 */ /* 0x000fe20000000800 */
[----:B0-----:R-:W-:Y:S01]  /*4620*/  CS2R R8, SRZ ;  /* 0x0000000000087805 */ /* 0x001fe2000001ff00 */
[----:B------:R-:W-:Y:S01]  /*4630*/  HFMA2 R10, -RZ, RZ, 0, 0 ;  /* 0x00000000ff0a7431 */ /* 0x000fe200000001ff */
[----:B------:R-:W-:Y:S01]  /*4640*/  P2R R78, PR, RZ, 0x1 ;  /* 0x00000001ff4e7803 */ /* 0x000fe20000000000 */
[----:B------:R-:W-:Y:S01]  /*4650*/  LDS R94, [R131+0x8] ;  /* 0x00000800835e7984 */ /* 0x000fe20000000800 */
[----:B------:R-:W-:-:S02]  /*4660*/  LOP3.LUT P0, RZ, R11, 0x80, RZ, 0xc0, !PT ;  /* 0x000000800bff7812 */ /* 0x000fc4000780c0ff */
[----:B------:R-:W-:Y:S02]  /*4670*/  CS2R R40, SRZ ;  /* 0x0000000000287805 */ /* 0x000fe4000001ff00 */
        /* <DEDUP_REMOVED lines=12> */
[----:B--2---:R-:W-:Y:S01]  /*4740*/  UIMAD UR12, UR10, UR15, URZ ;  /* 0x0000000f0a0c72a4 */ /* 0x004fe2000f8e02ff */
[----:B------:R-:W-:Y:S01]  /*4750*/  LDS R88, [R164+0x18] ;  /* 0x00001800a4587984 */ /* 0x000fe20000000800 */
[----:B------:R-:W-:Y:S01]  /*4760*/  UIMAD.WIDE.U32 UR14, UR10, UR14, UR32 ;  /* 0x0000000e0a0e72a5 */ /* 0x000fe2000f8e0020 */
[----:B------:R-:W-:Y:S01]  /*4770*/  LOP3.LUT P0, RZ, R11, 0x200, RZ, 0xc0, !PT ;  /* 0x000002000bff7812 */ /* 0x000fe2000780c0ff */
[----:B------:R-:W-:Y:S01]  /*4780*/  HFMA2 R68, -RZ, RZ, 0, 0 ;  /* 0x00000000ff447431 */ /* 0x000fe200000001ff */
[----:B------:R-:W-:Y:S01]  /*4790*/  LDS R87, [R163+0x1c] ;  /* 0x00001c00a3577984 */ /* 0x000fe20000000800 */
[----:B------:R-:W-:-:S02]  /*47a0*/  MOV R4, UR12 ;  /* 0x0000000c00047c02 */ /* 0x000fc40008000f00 */
[----:B------:R-:W-:Y:S02]  /*47b0*/  CS2R R72, SRZ ;  /* 0x0000000000487805 */ /* 0x000fe4000001ff00 */
[----:B------:R-:W-:Y:S01]  /*47c0*/  IADD3 R3, P5, PT, R63, UR14, RZ ;  /* 0x0000000e3f037c10 */ /* 0x000fe2000ffbe0ff */
[----:B------:R-:W-:Y:S01]  /*47d0*/  LDS R85, [R162+0x20] ;  /* 0x00002000a2557984 */ /* 0x000fe20000000800 */
[----:B------:R-:W-:Y:S02]  /*47e0*/  P2R R69, PR, RZ, 0x1 ;  /* 0x00000001ff457803 */ /* 0x000fe40000000000 */
[----:B------:R-:W-:Y:S02]  /*47f0*/  CS2R R74, SRZ ;  /* 0x00000000004a7805 */ /* 0x000fe4000001ff00 */
[----:B------:R-:W-:Y:S01]  /*4800*/  IADD3.X R4, PT, PT, R4, UR15, RZ, P5, !PT ;  /* 0x0000000f04047c10 */ /* 0x000fe2000affe4ff */
[----:B------:R-:W0:Y:S01]  /*4810*/  LDCU.128 UR12, c[0x0][0x420] ;  /* 0x00008400ff0c77ac */ /* 0x000e220008000c00 */
[----:B------:R-:W-:Y:S01]  /*4820*/  LDS R86, [R161+0x24] ;  /* 0x00002400a1567984 */ /* 0x000fe20000000800 */
[----:B------:R-:W-:-:S02]  /*4830*/  LOP3.LUT P0, RZ, R11, 0x400, RZ, 0xc0, !PT ;  /* 0x000004000bff7812 */ /* 0x000fc4000780c0ff */
        /* <DEDUP_REMOVED lines=11> */
[----:B0-----:R-:W-:Y:S01]  /*48f0*/  UIMAD.WIDE.U32 UR32, UR25, UR12, UR8 ;  /* 0x0000000c192072a5 */ /* 0x001fe2000f8e0008 */
[----:B------:R-:W-:Y:S02]  /*4900*/  MOV R65, RZ ;  /* 0x000000ff00417202 */ /* 0x000fe40000000f00 */
[----:B------:R-:W-:Y:S01]  /*4910*/  LDS R6, [R156+0x38] ;  /* 0x000038009c067984 */ /* 0x000fe20000000800 */
[----:B------:R-:W-:Y:S01]  /*4920*/  UIMAD UR13, UR25, UR13, UR33 ;  /* 0x0000000d190d72a4 */ /* 0x000fe2000f8e0221 */
[----:B------:R-:W-:Y:S02]  /*4930*/  LOP3.LUT P6, RZ, R11, 0x1, RZ, 0xc0, !PT ;  /* 0x000000010bff7812 */ /* 0x000fe400078cc0ff */
[----:B------:R-:W-:Y:S01]  /*4940*/  UMOV UR12, UR32 ;  /* 0x00000020000c7c82 */ /* 0x000fe20008000000 */
[----:B------:R-:W-:Y:S01]  /*4950*/  MOV R71, RZ ;  /* 0x000000ff00477202 */ /* 0x000fe20000000f00 */
[----:B------:R-:W-:Y:S01]  /*4960*/  UIMAD.WIDE.U32 UR12, UR10, UR14, UR12 ;  /* 0x0000000e0a0c72a5 */ /* 0x000fe2000f8e000c */
[----:B------:R-:W-:-:S02]  /*4970*/  CS2R R110, SRZ ;  /* 0x00000000006e7805 */ /* 0x000fc4000001ff00 */
[----:B------:R-:W-:Y:S01]  /*4980*/  MOV R112, RZ ;  /* 0x000000ff00707202 */ /* 0x000fe20000000f00 */
[----:B------:R-:W0:Y:S02]  /*4990*/  LDCU.64 UR32, c[0x0][0x490] ;  /* 0x00009200ff2077ac */ /* 0x000e240008000a00 */
[----:B------:R-:W-:Y:S01]  /*49a0*/  IADD3 R0, P5, PT, R63, UR12, RZ ;  /* 0x0000000c3f007c10 */ /* 0x000fe2000ffbe0ff */
[----:B------:R-:W-:-:S04]  /*49b0*/  UIMAD UR15, UR10, UR15, UR13 ;  /* 0x0000000f0a0f72a4 */ /* 0x000fc8000f8e020d */
[----:B------:R-:W1:Y:S02]  /*49c0*/  LDCU.64 UR12, c[0x0][0x488] ;  /* 0x00009100ff0c77ac */ /* 0x000e640008000a00 */
[----:B------:R-:W-:-:S05]  /*49d0*/  IADD3.X R5, PT, PT, RZ, UR15, RZ, P5, !PT ;  /* 0x0000000fff057c10 */ /* 0x000fca000affe4ff */
[----:B------:R-:W2:Y:S01]  /*49e0*/  LDCU.64 UR14, c[0x0][0x510] ;  /* 0x0000a200ff0e77ac */ /* 0x000ea20008000a00 */
[----:B-1----:R-:W-:-:S04]  /*49f0*/  LEA R2, P5, R3, UR12, 0x2 ;  /* 0x0000000c03027c11 */ /* 0x002fc8000f8a10ff */
[----:B------:R-:W-:Y:S01]  /*4a00*/  LEA.HI.X R3, R3, UR13, R4, 0x2, P5 ;  /* 0x0000000d03037c11 */ /* 0x000fe2000a8f1404 */
[----:B------:R-:W1:Y:S02]  /*4a10*/  LDCU.64 UR12, c[0x0][0x478] ;  /* 0x00008f00ff0c77ac */ /* 0x000e640008000a00 */
[----:B-1----:R-:W-:-:S04]  /*4a20*/  LEA R4, P5, R0, UR12, 0x2 ;  /* 0x0000000c00047c11 */ /* 0x002fc8000f8a10ff */
[----:B------:R-:W-:Y:S01]  /*4a30*/  LEA.HI.X R5, R0, UR13, R5, 0x2, P5 ;  /* 0x0000000d00057c11 */ /* 0x000fe2000a8f1405 */
[----:B------:R-:W1:Y:S01]  /*4a40*/  LDCU.64 UR12, c[0x0][0x508] ;  /* 0x0000a100ff0c77ac */ /* 0x000e620008000a00 */
[----:B------:R-:W-:Y:S01]  /*4a50*/  LDS R0, [R155+0x3c] ;  /* 0x00003c009b007984 */ /* 0x000fe20000000800 */
        /* <DEDUP_REMOVED lines=48> */
[----:B-----5:R-:W-:Y:S04]  /*4d60*/  STS [R152+0x100], R10 ;  /* 0x0001000a98007388 */ /* 0x020fe80000000800 */
        /* <DEDUP_REMOVED lines=15> */
[----:B------:R-:W3:Y:S04]  /*4e60*/  LDS R80, [R132+0x4] ;  /* 0x0000040084507984 */ /* 0x000ee80000000800 */
[----:B------:R-:W4:Y:S04]  /*4e70*/  LDS R70, [R131+0x8] ;  /* 0x0000080083467984 */ /* 0x000f280000000800 */
[----:B------:R-:W5:Y:S04]  /*4e80*/  LDS R69, [R130+0xc] ;  /* 0x00000c0082457984 */ /* 0x000f680000000800 */
        /* <DEDUP_REMOVED lines=10> */
[----:B------:R-:W-:Y:S04]  /*4f30*/  LDS R98, [R156+0x38] ;  /* 0x000038009c627984 */ /* 0x000fe80000000800 */
[----:B------:R-:W-:Y:S01]  /*4f40*/  LDS R97, [R155+0x3c] ;  /* 0x00003c009b617984 */ /* 0x000fe20000000800 */
[----:B------:R-:W-:Y:S01]  /*4f50*/  BAR.SYNC.DEFER_BLOCKING 0x0 ;  /* 0x0000000000007b1d */ /* 0x000fe20000010000 */
[----:B0-----:R-:W-:-:S02]  /*4f60*/  MOV R9, RZ ;  /* 0x000000ff00097202 */ /* 0x001fc40000000f00 */
[----:B--2---:R-:W-:-:S03]  /*4f70*/  CS2R R72, SRZ ;  /* 0x0000000000487805 */ /* 0x004fc6000001ff00 */
[----:B------:R-:W2:Y:S01]  /*4f80*/  @!P5 LDG.E R2, desc[UR30][R4.64] ;  /* 0x0000001e0402d981 */ /* 0x000ea2000c1e1900 */
[----:B------:R-:W-:-:S03]  /*4f90*/  ISETP.NE.AND P5, PT, R77, RZ, PT ;  /* 0x000000ff4d00720c */ /* 0x000fc60003fa5270 */
[----:B------:R-:W2:Y:S04]  /*4fa0*/  @!P2 LDG.E R110, desc[UR30][R4.64+0x680] ;  /* 0x0006801e046ea981 */ /* 0x000ea8000c1e1900 */
[----:B------:R-:W2:Y:S04]  /*4fb0*/  @!P3 LDG.E R111, desc[UR30][R4.64+0x700] ;  /* 0x0007001e046fb981 */ /* 0x000ea8000c1e1900 */
[----:B------:R-:W2:Y:S04]  /*4fc0*/  @!P4 LDG.E R112, desc[UR30][R4.64+0x780] ;  /* 0x0007801e0470c981 */ /* 0x000ea8000c1e1900 */
[----:B------:R-:W2:Y:S01]  /*4fd0*/  @!P5 LDG.E R9, desc[UR30][R4.64+0x80] ;  /* 0x0000801e0409d981 */ /* 0x000ea2000c1e1900 */
[----:B------:R-:W-:-:S13]  /*4fe0*/  ISETP.NE.AND P5, PT, R78, RZ, PT ;  /* 0x000000ff4e00720c */ /* 0x000fda0003fa5270 */
[----:B------:R-:W2:Y:S01]  /*4ff0*/  @!P5 LDG.E R72, desc[UR30][R4.64+0x100] ;  /* 0x0001001e0448d981 */ /* 0x000ea2000c1e1900 */
[----:B------:R-:W-:Y:S01]  /*5000*/  ISETP.NE.AND P5, PT, R81, RZ, PT ;  /* 0x000000ff5100720c */ /* 0x000fe20003fa5270 */
[----:B------:R-:W-:-:S12]  /*5010*/  HFMA2 R78, -RZ, RZ, 0, 0 ;  /* 0x00000000ff4e7431 */ /* 0x000fd800000001ff */
[----:B------:R-:W2:Y:S01]  /*5020*/  @!P5 LDG.E R73, desc[UR30][R4.64+0x180] ;  /* 0x0001801e0449d981 */ /* 0x000ea2000c1e1900 */
[----:B------:R-:W-:Y:S02]  /*5030*/  ISETP.NE.AND P5, PT, R89, RZ, PT ;  /* 0x000000ff5900720c */ /* 0x000fe40003fa5270 */
[----:B------:R-:W-:-:S11]  /*5040*/  MOV R81, RZ ;  /* 0x000000ff00517202 */ /* 0x000fd60000000f00 */
[----:B------:R-:W2:Y:S01]  /*5050*/  @!P5 LDG.E R78, desc[UR30][R4.64+0x200] ;  /* 0x0002001e044ed981 */ /* 0x000ea2000c1e1900 */
[----:B------:R-:W-:Y:S01]  /*5060*/  ISETP.NE.AND P5, PT, R104, RZ, PT ;  /* 0x000000ff6800720c */ /* 0x000fe20003fa5270 */
[----:B------:R-:W-:-:S12]  /*5070*/  HFMA2 R89, -RZ, RZ, 0, 0 ;  /* 0x00000000ff597431 */ /* 0x000fd800000001ff */
[----:B------:R-:W2:Y:S01]  /*5080*/  @!P5 LDG.E R81, desc[UR30][R4.64+0x280] ;  /* 0x0002801e0451d981 */ /* 0x000ea2000c1e1900 */
[----:B------:R-:W-:Y:S02]  /*5090*/  ISETP.NE.AND P5, PT, R105, RZ, PT ;  /* 0x000000ff6900720c */ /* 0x000fe40003fa5270 */
[----:B------:R-:W-:-:S11]  /*50a0*/  CS2R R104, SRZ ;  /* 0x0000000000687805 */ /* 0x000fd6000001ff00 */
[----:B------:R-:W2:Y:S01]  /*50b0*/  @!P5 LDG.E R89, desc[UR30][R4.64+0x300] ;  /* 0x0003001e0459d981 */ /* 0x000ea2000c1e1900 */
[----:B------:R-:W-:-:S13]  /*50c0*/  ISETP.NE.AND P5, PT, R106, RZ, PT ;  /* 0x000000ff6a00720c */ /* 0x000fda0003fa5270 */
[----:B------:R-:W2:Y:S01]  /*50d0*/  @!P5 LDG.E R104, desc[UR30][R4.64+0x380] ;  /* 0x0003801e0468d981 */ /* 0x000ea2000c1e1900 */
[----:B------:R-:W-:Y:S02]  /*50e0*/  ISETP.NE.AND P5, PT, R107, RZ, PT ;  /* 0x000000ff6b00720c */ /* 0x000fe40003fa5270 */
[----:B------:R-:W-:-:S06]  /*50f0*/  CS2R R106, SRZ ;  /* 0x00000000006a7805 */ /* 0x000fcc000001ff00 */
[----:B------:R-:W2:Y:S05]  /*5100*/  @!P6 LDG.E R107, desc[UR30][R4.64+0x500] ;  /* 0x0005001e046be981 */ /* 0x000eaa000c1e1900 */
[----:B------:R-:W2:Y:S01]  /*5110*/  @!P5 LDG.E R105, desc[UR30][R4.64+0x400] ;  /* 0x0004001e0469d981 */ /* 0x000ea2000c1e1900 */
[----:B------:R-:W-:Y:S02]  /*5120*/  ISETP.NE.AND P5, PT, R108, RZ, PT ;  /* 0x000000ff6c00720c */ /* 0x000fe40003fa5270 */
[----:B------:R-:W-:-:S06]  /*5130*/  CS2R R108, SRZ ;  /* 0x00000000006c7805 */ /* 0x000fcc000001ff00 */
[----:B------:R-:W2:Y:S04]  /*5140*/  @!P0 LDG.E R108, desc[UR30][R4.64+0x580] ;  /* 0x0005801e046c8981 */ /* 0x000ea8000c1e1900 */
[----:B------:R-:W2:Y:S04]  /*5150*/  @!P1 LDG.E R109, desc[UR30][R4.64+0x600] ;  /* 0x0006001e046d9981 */ /* 0x000ea8000c1e1900 */
[----:B------:R-:W2:Y:S01]  /*5160*/  @!P5 LDG.E R106, desc[UR30][R4.64+0x480] ;  /* 0x0004801e046ad981 */ /* 0x000ea2000c1e1900 */
[----:B---3--:R-:W-:Y:S01]  /*5170*/  FMUL.FTZ R74, R80, -1.4426950216293334961 ;  /* 0xbfb8aa3b504a7820 */ /* 0x008fe20000410000 */
[----:B------:R-:W-:-:S05]  /*5180*/  FMUL.FTZ R75, R79, -1.4426950216293334961 ;  /* 0xbfb8aa3b4f4b7820 */ /* 0x000fca0000410000 */
[----:B------:R-:W-:Y:S01]  /*5190*/  MUFU.EX2 R74, R74 ;  /* 0x0000004a004a7308 */ /* 0x000fe20000000800 */
[----:B----4-:R-:W-:-:S07]  /*51a0*/  FMUL.FTZ R77, R70, -1.4426950216293334961 ;  /* 0xbfb8aa3b464d7820 */ /* 0x010fce0000410000 */
[----:B------:R-:W-:Y:S01]  /*51b0*/  MUFU.EX2 R75, R75 ;  /* 0x0000004b004b7308 */ /* 0x000fe20000000800 */
[----:B-----5:R-:W-:-:S07]  /*51c0*/  FMUL.FTZ R68, R69, -1.4426950216293334961 ;  /* 0xbfb8aa3b45447820 */ /* 0x020fce0000410000 */
[----:B------:R-:W-:Y:S01]  /*51d0*/  MUFU.EX2 R77, R77 ;  /* 0x0000004d004d7308 */ /* 0x000fe20000000800 */
[----:B-1----:R-:W-:Y:S01]  /*51e0*/  FMUL.FTZ R71, R66, -1.4426950216293334961 ;  /* 0xbfb8aa3b42477820 */ /* 0x002fe20000410000 */
[----:B------:R-:W-:-:S06]  /*51f0*/  FMUL.FTZ R67, R43, -1.4426950216293334961 ;  /* 0xbfb8aa3b2b437820 */ /* 0x000fcc0000410000 */
[----:B------:R-:W0:Y:S01]  /*5200*/  MUFU.EX2 R68, R68 ;  /* 0x0000004400447308 */ /* 0x000e220000000800 */
[----:B------:R-:W-:-:S07]  /*5210*/  FMUL.FTZ R3, R42, -1.4426950216293334961 ;  /* 0xbfb8aa3b2a037820 */ /* 0x000fce0000410000 */
[----:B------:R-:W-:Y:S08]  /*5220*/  MUFU.EX2 R71, R71 ;  /* 0x0000004700477308 */ /* 0x000ff00000000800 */
[----:B------:R-:W-:Y:S01]  /*5230*/  MUFU.EX2 R67, R67 ;  /* 0x0000004300437308 */ /* 0x000fe20000000800 */
[----:B0-----:R-:W-:Y:S01]  /*5240*/  FADD.FTZ R68, R68, 1 ;  /* 0x3f80000044447421 */ /* 0x001fe20000010000 */
[----:B------:R-:W-:-:S06]  /*5250*/  FMUL.FTZ R65, R10, -1.4426950216293334961 ;  /* 0xbfb8aa3b0a417820 */ /* 0x000fcc0000410000 */
[----:B------:R-:W-:Y:S08]  /*5260*/  MUFU.EX2 R3, R3 ;  /* 0x0000000300037308 */ /* 0x000ff00000000800 */
[----:B------:R-:W-:Y:S01]  /*5270*/  MUFU.RCP R68, R68 ;  /* 0x0000004400447308 */ /* 0x000fe20000001000 */
[----:B------:R-:W-:-:S07]  /*5280*/  FMUL.FTZ R41, R90, -1.4426950216293334961 ;  /* 0xbfb8aa3b5a297820 */ /* 0x000fce0000410000 */
[----:B------:R-:W-:Y:S01]  /*5290*/  MUFU.EX2 R65, R65 ;  /* 0x0000004100417308 */ /* 0x000fe20000000800 */
[----:B------:R-:W-:-:S07]  /*52a0*/  FMUL.FTZ R8, R100, -1.4426950216293334961 ;  /* 0xbfb8aa3b64087820 */ /* 0x000fce0000410000 */
[----:B------:R-:W-:Y:S08]  /*52b0*/  MUFU.EX2 R41, R41 ;  /* 0x0000002900297308 */ /* 0x000ff00000000800 */
[----:B------:R-:W-:Y:S01]  /*52c0*/  MUFU.EX2 R8, R8 ;  /* 0x0000000800087308 */ /* 0x000fe20000000800 */
[----:B--2---:R-:W-:Y:S04]  /*52d0*/  STS [R154], R2 ;  /* 0x000000029a007388 */ /* 0x004fe80000000800 */
[----:B------:R-:W-:Y:S04]  /*52e0*/  STS [R153+0x80], R9 ;  /* 0x0000800999007388 */ /* 0x000fe80000000800 */
        /* <DEDUP_REMOVED lines=13> */
[----:B------:R-:W-:Y:S01]  /*53c0*/  STS [R136+0x780], R112 ;  /* 0x0007807088007388 */ /* 0x000fe20000000800 */
[----:B------:R-:W-:-:S03]  /*53d0*/  NOP ;  /* 0x0000000000007918 */ /* 0x000fc60000000000 */
[----:B------:R-:W2:Y:S04]  /*53e0*/  LDS R72, [R133] ;  /* 0x0000000085487984 */ /* 0x000ea80000000800 */
[----:B------:R-:W3:Y:S01]  /*53f0*/  LDS R73, [R132+0x4] ;  /* 0x0000040084497984 */ /* 0x000ee20000000800 */
[----:B0-----:R-:W-:Y:S01]  /*5400*/  FADD.FTZ R81, R74, 1 ;  /* 0x3f8000004a517421 */ /* 0x001fe20000010000 */
[----:B------:R-:W-:Y:S02]  /*5410*/  FADD.FTZ R78, R75, 1 ;  /* 0x3f8000004b4e7421 */ /* 0x000fe40000010000 */
[----:B------:R-:W0:Y:S04]  /*5420*/  LDS R74, [R130+0xc] ;  /* 0x00000c00824a7984 */ /* 0x000e280000000800 */
[----:B------:R-:W4:Y:S01]  /*5430*/  MUFU.RCP R78, R78 ;  /* 0x0000004e004e7308 */ /* 0x000f220000001000 */
[----:B------:R-:W5:Y:S01]  /*5440*/  LDS R75, [R131+0x8] ;  /* 0x00000800834b7984 */ /* 0x000f620000000800 */
[----:B-1----:R-:W-:-:S03]  /*5450*/  FADD.FTZ R107, R77, 1 ;  /* 0x3f8000004d6b7421 */ /* 0x002fc60000010000 */
[----:B------:R-:W1:Y:S03]  /*5460*/  LDS R77, [R128+0x10] ;  /* 0x00001000804d7984 */ /* 0x000e660000000800 */
[----:B------:R-:W2:Y:S08]  /*5470*/  MUFU.RCP R81, R81 ;  /* 0x0000005100517308 */ /* 0x000eb00000001000 */
[----:B------:R-:W3:Y:S01]  /*5480*/  MUFU.RCP R107, R107 ;  /* 0x0000006b006b7308 */ /* 0x000ee20000001000 */
[----:B----4-:R-:W-:Y:S01]  /*5490*/  FADD.FTZ R104, -R78, 1 ;  /* 0x3f8000004e687421 */ /* 0x010fe20000010100 */
[----:B------:R-:W-:-:S03]  /*54a0*/  FADD.FTZ R105, R71, 1 ;  /* 0x3f80000047697421 */ /* 0x000fc60000010000 */
[----:B------:R-:W-:Y:S01]  /*54b0*/  FFMA.FTZ R106, R79, R104, 1 ;  /* 0x3f8000004f6a7423 */ /* 0x000fe20000010068 */
[----:B------:R-:W-:Y:S01]  /*54c0*/  FADD.FTZ R104, R67, 1 ;  /* 0x3f80000043687421 */ /* 0x000fe20000010000 */
[----:B------:R-:W-:Y:S01]  /*54d0*/  FMUL.FTZ R79, R79, R78 ;  /* 0x0000004e4f4f7220 */ /* 0x000fe20000410000 */
[----:B--2---:R-:W-:Y:S01]  /*54e0*/  FADD.FTZ R67, -R81, 1 ;  /* 0x3f80000051437421 */ /* 0x004fe20000010100 */
[----:B------:R-:W-:-:S03]  /*54f0*/  FMUL.FTZ R71, R96, R72 ;  /* 0x0000004860477220 */ /* 0x000fc60000410000 */
[----:B------:R-:W-:Y:S01]  /*5500*/  FFMA.FTZ R110, R80, R67, 1 ;  /* 0x3f800000506e7423 */ /* 0x000fe20000010043 */
[----:B------:R-:W-:Y:S01]  /*5510*/  FMUL.FTZ R71, R78, R71 ;  /* 0x000000474e477220 */ /* 0x000fe20000410000 */
[----:B---3--:R-:W-:Y:S01]  /*5520*/  FMUL.FTZ R108, R95, R73 ;  /* 0x000000495f6c7220 */ /* 0x008fe20000410000 */
[----:B------:R-:W2:Y:S01]  /*5530*/  LDS R78, [R165+0x14] ;  /* 0x00001400a54e7984 */ /* 0x000ea20000000800 */
[----:B------:R-:W-:Y:S01]  /*5540*/  FADD.FTZ R67, -R107, 1 ;  /* 0x3f8000006b437421 */ /* 0x000fe20000010100 */
[----:B------:R-:W-:Y:S01]  /*5550*/  FMUL.FTZ R80, R80, R81 ;  /* 0x0000005150507220 */ /* 0x000fe20000410000 */
[----:B------:R-:W-:Y:S01]  /*5560*/  FMUL.FTZ R89, R81, R108 ;  /* 0x0000006c51597220 */ /* 0x000fe20000410000 */
[----:B------:R-:W-:Y:S01]  /*5570*/  FADD.FTZ R109, R3, 1 ;  /* 0x3f800000036d7421 */ /* 0x000fe20000010000 */
[----:B------:R-:W3:Y:S01]  /*5580*/  LDS R81, [R164+0x18] ;  /* 0x00001800a4517984 */ /* 0x000ee20000000800 */
[----:B------:R-:W-:Y:S01]  /*5590*/  FFMA.FTZ R113, R70, R67, 1 ;  /* 0x3f80000046717423 */ /* 0x000fe20000010043 */
[----:B------:R-:W4:Y:S01]  /*55a0*/  MUFU.RCP R105, R105 ;  /* 0x0000006900697308 */ /* 0x000f220000001000 */
[----:B------:R-:W-:Y:S01]  /*55b0*/  FMUL.FTZ R3, R71, R106 ;  /* 0x0000006a47037220 */ /* 0x000fe20000410000 */
[C---:B------:R-:W-:Y:S01]  /*55c0*/  FADD.FTZ R108, -R68.reuse, 1 ;  /* 0x3f800000446c7421 */ /* 0x040fe20000010100 */
[----:B0-----:R-:W-:Y:S01]  /*55d0*/  FMUL.FTZ R67, R93, R74 ;  /* 0x0000004a5d437220 */ /* 0x001fe20000410000 */
[----:B------:R-:W0:Y:S01]  /*55e0*/  LDS R71, [R163+0x1c] ;  /* 0x00001c00a3477984 */ /* 0x000e220000000800 */
[----:B------:R-:W-:Y:S01]  /*55f0*/  FADD.FTZ R111, R65, 1 ;  /* 0x3f800000416f7421 */ /* 0x000fe20000010000 */
[C---:B------:R-:W-:Y:S01]  /*5600*/  FFMA.FTZ R108, R69.reuse, R108, 1 ;  /* 0x3f800000456c7423 */ /* 0x040fe2000001006c */
[----:B------:R-:W-:Y:S01]  /*5610*/  FMUL.FTZ R69, R69, R68 ;  /* 0x0000004445457220 */ /* 0x000fe20000410000 */
[----:B------:R-:W-:-:S02]  /*5620*/  FMUL.FTZ R65, R68, R67 ;  /* 0x0000004344417220 */ /* 0x000fc40000410000 */
[----:B------:R-:W0:Y:S01]  /*5630*/  LDS R68, [R162+0x20] ;  /* 0x00002000a2447984 */ /* 0x000e220000000800 */
[----:B-----5:R-:W-:-:S03]  /*5640*/  FMUL.FTZ R106, R94, R75 ;  /* 0x0000004b5e6a7220 */ /* 0x020fc60000410000 */
[----:B------:R-:W5:Y:S01]  /*5650*/  LDS R67, [R161+0x24] ;  /* 0x00002400a1437984 */ /* 0x000f620000000800 */
[----:B------:R-:W-:Y:S01]  /*5660*/  FMUL.FTZ R106, R107, R106 ;  /* 0x0000006a6b6a7220 */ /* 0x000fe20000410000 */
[----:B------:R-:W-:Y:S01]  /*5670*/  FMUL.FTZ R40, R103, -1.4426950216293334961 ;  /* 0xbfb8aa3b67287820 */ /* 0x000fe20000410000 */
[----:B------:R-:W2:Y:S01]  /*5680*/  MUFU.RCP R104, R104 ;  /* 0x0000006800687308 */ /* 0x000ea20000001000 */
[----:B------:R-:W-:Y:S01]  /*5690*/  FMUL.FTZ R70, R70, R107 ;  /* 0x0000006b46467220 */ /* 0x000fe20000410000 */
[----:B------:R-:W-:Y:S01]  /*56a0*/  FADD.FTZ R107, R41, 1 ;  /* 0x3f800000296b7421 */ /* 0x000fe20000010000 */
[----:B------:R-:W-:Y:S01]  /*56b0*/  FMUL.FTZ R112, R106, R113 ;  /* 0x000000716a707220 */ /* 0x000fe20000410000 */
[C---:B----4-:R-:W-:Y:S01]  /*56c0*/  FADD.FTZ R41, -R105.reuse, 1 ;  /* 0x3f80000069297421 */ /* 0x050fe20000010100 */
[----:B-1----:R-:W-:Y:S01]  /*56d0*/  FMUL.FTZ R106, R92, R77 ;  /* 0x0000004d5c6a7220 */ /* 0x002fe20000410000 */
[----:B------:R-:W-:Y:S02]  /*56e0*/  FMUL.FTZ R4, R102, -1.4426950216293334961 ;  /* 0xbfb8aa3b66047820 */ /* 0x000fe40000410000 */
[----:B------:R-:W-:Y:S01]  /*56f0*/  MUFU.EX2 R40, R40 ;  /* 0x0000002800287308 */ /* 0x000fe20000000800 */
[C---:B------:R-:W-:Y:S01]  /*5700*/  FFMA.FTZ R41, R66.reuse, R41, 1 ;  /* 0x3f80000042297423 */ /* 0x040fe20000010029 */
[----:B------:R-:W-:Y:S01]  /*5710*/  FMUL.FTZ R66, R66, R105 ;  /* 0x0000006942427220 */ /* 0x000fe20000410000 */
[----:B------:R-:W-:Y:S01]  /*5720*/  FMUL.FTZ R106, R105, R106 ;  /* 0x0000006a696a7220 */ /* 0x000fe20000410000 */
[----:B------:R-:W-:-:S04]  /*5730*/  FADD.FTZ R105, R8, 1 ;  /* 0x3f80000008697421 */ /* 0x000fc80000010000 */
[----:B------:R-:W1:Y:S01]  /*5740*/  MUFU.RCP R109, R109 ;  /* 0x0000006d006d7308 */ /* 0x000e620000001000 */
[----:B------:R-:W-:Y:S01]  /*5750*/  FMUL.FTZ R9, R101, -1.4426950216293334961 ;  /* 0xbfb8aa3b65097820 */ /* 0x000fe20000410000 */
[----:B------:R-:W-:-:S06]  /*5760*/  FMUL.FTZ R5, R99, -1.4426950216293334961 ;  /* 0xbfb8aa3b63057820 */ /* 0x000fcc0000410000 */
[----:B------:R-:W4:Y:S01]  /*5770*/  MUFU.RCP R111, R111 ;  /* 0x0000006f006f7308 */ /* 0x000f220000001000 */
[----:B--2---:R-:W-:Y:S01]  /*5780*/  FADD.FTZ R8, -R104, 1 ;  /* 0x3f80000068087421 */ /* 0x004fe20000010100 */
[----:B------:R-:W-:Y:S01]  /*5790*/  FMUL.FTZ R114, R106, R41 ;  /* 0x000000296a727220 */ /* 0x000fe20000410000 */
[----:B------:R-:W-:-:S05]  /*57a0*/  FMUL.FTZ R41, R91, R78 ;  /* 0x0000004e5b297220 */ /* 0x000fca0000410000 */
[----:B------:R-:W2:Y:S01]  /*57b0*/  MUFU.EX2 R4, R4 ;  /* 0x0000000400047308 */ /* 0x000ea20000000800 */
[----:B------:R-:W-:-:S07]  /*57c0*/  FFMA.FTZ R8, R43, R8, 1 ;  /* 0x3f8000002b087423 */ /* 0x000fce0000010008 */
[----:B------:R-:W5:Y:S01]  /*57d0*/  MUFU.RCP R105, R105 ;  /* 0x0000006900697308 */ /* 0x000f620000001000 */
[----:B------:R-:W-:Y:S01]  /*57e0*/  FMUL.FTZ R43, R43, R104 ;  /* 0x000000682b2b7220 */ /* 0x000fe20000410000 */
[----:B------:R-:W-:Y:S01]  /*57f0*/  FMUL.FTZ R115, R104, R41 ;  /* 0x0000002968737220 */ /* 0x000fe20000410000 */
[----:B-1----:R-:W-:Y:S01]  /*5800*/  FADD.FTZ R117, -R109, 1 ;  /* 0x3f8000006d757421 */ /* 0x002fe20000010100 */
[----:B------:R-:W-:-:S04]  /*5810*/  FADD.FTZ R104, R40, 1 ;  /* 0x3f80000028687421 */ /* 0x000fc80000010000 */
[----:B------:R-:W-:Y:S01]  /*5820*/  MUFU.EX2 R9, R9 ;  /* 0x0000000900097308 */ /* 0x000fe20000000800 */
[----:B---3--:R-:W-:Y:S01]  /*5830*/  FMUL.FTZ R40, R88, R81 ;  /* 0x0000005158287220 */ /* 0x008fe20000410000 */
[----:B----4-:R-:W-:-:S06]  /*5840*/  FADD.FTZ R41, -R111, 1 ;  /* 0x3f8000006f297421 */ /* 0x010fcc0000010100 */
[----:B------:R-:W-:Y:S01]  /*5850*/  MUFU.EX2 R5, R5 ;  /* 0x0000000500057308 */ /* 0x000fe20000000800 */
[----:B0-----:R-:W-:-:S07]  /*5860*/  FMUL.FTZ R106, R87, R71 ;  /* 0x00000047576a7220 */ /* 0x001fce0000410000 */
[----:B------:R-:W0:Y:S01]  /*5870*/  MUFU.RCP R107, R107 ;  /* 0x0000006b006b7308 */ /* 0x000e220000001000 */
[C---:B------:R-:W-:Y:S01]  /*5880*/  FFMA.FTZ R117, R42.reuse, R117, 1 ;  /* 0x3f8000002a757423 */ /* 0x040fe20000010075 */
[----:B------:R-:W-:Y:S01]  /*5890*/  FMUL.FTZ R42, R42, R109 ;  /* 0x0000006d2a2a7220 */ /* 0x000fe20000410000 */
[----:B------:R-:W-:Y:S01]  /*58a0*/  FMUL.FTZ R40, R109, R40 ;  /* 0x000000286d287220 */ /* 0x000fe20000410000 */
[----:B------:R-:W-:Y:S01]  /*58b0*/  FMUL.FTZ R113, R65, R108 ;  /* 0x0000006c41717220 */ /* 0x000fe20000410000 */
[----:B------:R-:W-:Y:S01]  /*58c0*/  FFMA.FTZ R109, R10, R41, 1 ;  /* 0x3f8000000a6d7423 */ /* 0x000fe20000010029 */
[----:B------:R-:W-:Y:S01]  /*58d0*/  FMUL.FTZ R106, R111, R106 ;  /* 0x0000006a6f6a7220 */ /* 0x000fe20000410000 */
[----:B--2---:R-:W-:Y:S01]  /*58e0*/  FADD.FTZ R108, R4, 1 ;  /* 0x3f800000046c7421 */ /* 0x004fe20000010000 */
[----:B------:R-:W-:Y:S01]  /*58f0*/  FMUL.FTZ R115, R115, R8 ;  /* 0x0000000873737220 */ /* 0x000fe20000410000 */
[----:B-----5:R-:W-:Y:S01]  /*5900*/  FADD.FTZ R119, -R105, 1 ;  /* 0x3f80000069777421 */ /* 0x020fe20000010100 */
[----:B------:R-:W-:Y:S01]  /*5910*/  FMUL.FTZ R4, R85, R68 ;  /* 0x0000004455047220 */ /* 0x000fe20000410000 */
[----:B------:R-:W-:Y:S01]  /*5920*/  FMUL.FTZ R8, R86, R67 ;  /* 0x0000004356087220 */ /* 0x000fe20000410000 */
[----:B------:R-:W-:Y:S01]  /*5930*/  FMUL.FTZ R116, R40, R117 ;  /* 0x0000007528747220 */ /* 0x000fe20000410000 */
[----:B------:R-:W-:Y:S01]  /*5940*/  FMUL.FTZ R117, R106, R109 ;  /* 0x0000006d6a757220 */ /* 0x000fe20000410000 */
[----:B------:R-:W-:Y:S01]  /*5950*/  FFMA.FTZ R40, R100, R119, 1 ;  /* 0x3f80000064287423 */ /* 0x000fe20000010077 */
[----:B------:R1:W-:Y:S01]  /*5960*/  MUFU.RCP R109, R108 ;  /* 0x0000006c006d7308 */ /* 0x0003e20000001000 */
[----:B------:R-:W-:Y:S01]  /*5970*/  FMUL.FTZ R119, R105, R8 ;  /* 0x0000000869777220 */ /* 0x000fe20000410000 */
[----:B0-----:R-:W-:Y:S01]  /*5980*/  FMUL.FTZ R118, R107, R4 ;  /* 0x000000046b767220 */ /* 0x001fe20000410000 */
[----:B------:R-:W-:Y:S01]  /*5990*/  FADD.FTZ R122, R9, 1 ;  /* 0x3f800000097a7421 */ /* 0x000fe20000010000 */
[----:B------:R-:W0:Y:S04]  /*59a0*/  LDS R65, [R160+0x28] ;  /* 0x00002800a0417984 */ /* 0x000e280000000800 */
[----:B------:R-:W2:Y:S01]  /*59b0*/  LDS R41, [R159+0x2c] ;  /* 0x00002c009f297984 */ /* 0x000ea20000000800 */
[----:B-1----:R-:W-:-:S03]  /*59c0*/  FADD.FTZ R108, R5, 1 ;  /* 0x3f800000056c7421 */ /* 0x002fc60000010000 */
[----:B------:R-:W1:Y:S04]  /*59d0*/  LDS R8, [R158+0x30] ;  /* 0x000030009e087984 */ /* 0x000e680000000800 */
[----:B------:R-:W3:Y:S04]  /*59e0*/  LDS R4, [R157+0x34] ;  /* 0x000034009d047984 */ /* 0x000ee80000000800 */
[----:B------:R-:W4:Y:S04]  /*59f0*/  LDS R9, [R156+0x38] ;  /* 0x000038009c097984 */ /* 0x000f280000000800 */
[----:B------:R-:W5:Y:S01]  /*5a00*/  LDS R5, [R155+0x3c] ;  /* 0x00003c009b057984 */ /* 0x000f620000000800 */
[----:B------:R-:W-:Y:S01]  /*5a10*/  BAR.SYNC.DEFER_BLOCKING 0x0 ;  /* 0x0000000000007b1d */ /* 0x000fe20000010000 */
[----:B------:R-:W-:-:S05]  /*5a20*/  FMUL.FTZ R89, R89, R110 ;  /* 0x0000006e59597220 */ /* 0x000fca0000410000 */
[----:B------:R-:W-:Y:S04]  /*5a30*/  STS [R133], R3 ;  /* 0x0000000385007388 */ /* 0x000fe80000000800 */
[----:B------:R-:W-:Y:S04]  /*5a40*/  STS [R132+0x4], R89 ;  /* 0x0000045984007388 */ /* 0x000fe80000000800 */
[----:B------:R-:W-:Y:S04]  /*5a50*/  STS [R131+0x8], R112 ;  /* 0x0000087083007388 */ /* 0x000fe80000000800 */
[----:B------:R-:W-:Y:S04]  /*5a60*/  STS [R130+0xc], R113 ;  /* 0x00000c7182007388 */ /* 0x000fe80000000800 */
[----:B------:R-:W-:Y:S04]  /*5a70*/  STS [R128+0x10], R114 ;  /* 0x0000107280007388 */ /* 0x000fe80000000800 */
[----:B------:R-:W-:Y:S04]  /*5a80*/  STS [R165+0x14], R115 ;  /* 0x00001473a5007388 */ /* 0x000fe80000000800 */
[----:B------:R0:W-:Y:S04]  /*5a90*/  STS [R164+0x18], R116 ;  /* 0x00001874a4007388 */ /* 0x0001e80000000800 */
[----:B0-----:R-:W5:Y:S01]  /*5aa0*/  LDL.LU R116, [R1+0x104] ;  /* 0x0001040001747983 */ /* 0x001f620000300800 */
[----:B------:R-:W0:Y:S01]  /*5ab0*/  MUFU.RCP R104, R104 ;  /* 0x0000006800687308 */ /* 0x000e220000001000 */
[----:B------:R-:W-:Y:S01]  /*5ac0*/  FMUL.FTZ R10, R10, R111 ;  /* 0x0000006f0a0a7220 */ /* 0x000fe20000410000 */
[----:B------:R-:W-:Y:S01]  /*5ad0*/  FMUL.FTZ R119, R119, R40 ;  /* 0x0000002877777220 */ /* 0x000fe20000410000 */
[----:B------:R-:W-:Y:S01]  /*5ae0*/  FADD.FTZ R111, -R107, 1 ;  /* 0x3f8000006b6f7421 */ /* 0x000fe20000010100 */
[----:B------:R-:W-:-:S03]  /*5af0*/  FMUL.FTZ R40, R97, -1.4426950216293334961 ;  /* 0xbfb8aa3b61287820 */ /* 0x000fc60000410000 */
[----:B------:R-:W-:-:S03]  /*5b00*/  FFMA.FTZ R111, R90, R111, 1 ;  /* 0x3f8000005a6f7423 */ /* 0x000fc6000001006f */
[----:B------:R-:W1:Y:S01]  /*5b10*/  MUFU.EX2 R40, R40 ;  /* 0x0000002800287308 */ /* 0x000e620000000800 */
[----:B------:R-:W-:Y:S01]  /*5b20*/  FMUL.FTZ R118, R118, R111 ;  /* 0x0000006f76767220 */ /* 0x000fe20000410000 */
[----:B------:R-:W-:Y:S01]  /*5b30*/  FMUL.FTZ R111, R84, R65 ;  /* 0x00000041546f7220 */ /* 0x000fe20000410000 */
[----:B0-----:R-:W-:-:S03]  /*5b40*/  FADD.FTZ R106, -R104, 1 ;  /* 0x3f800000686a7421 */ /* 0x001fc60000010100 */
[----:B------:R-:W-:Y:S01]  /*5b50*/  FMUL.FTZ R111, R104, R111 ;  /* 0x0000006f686f7220 */ /* 0x000fe20000410000 */
[----:B------:R-:W-:Y:S01]  /*5b60*/  FFMA.FTZ R106, R103, R106, 1 ;  /* 0x3f800000676a7423 */ /* 0x000fe2000001006a */
[----:B--2---:R-:W-:-:S03]  /*5b70*/  FMUL.FTZ R110, R82, R41 ;  /* 0x00000029526e7220 */ /* 0x004fc60000410000 */
[----:B------:R-:W-:Y:S01]  /*5b80*/  FMUL.FTZ R120, R111, R106 ;  /* 0x0000006a6f787220 */ /* 0x000fe20000410000 */
[C---:B------:R-:W-:Y:S01]  /*5b90*/  FADD.FTZ R111, -R109.reuse, 1 ;  /* 0x3f8000006d6f7421 */ /* 0x040fe20000010100 */
[----:B------:R-:W-:Y:S01]  /*5ba0*/  FMUL.FTZ R110, R109, R110 ;  /* 0x0000006e6d6e7220 */ /* 0x000fe20000410000 */
[----:B------:R-:W-:Y:S01]  /*5bb0*/  FMUL.FTZ R2, R98, -1.4426950216293334961 ;  /* 0xbfb8aa3b62027820 */ /* 0x000fe20000410000 */
[----:B-1----:R-:W-:Y:S01]  /*5bc0*/  FADD.FTZ R40, R40, 1 ;  /* 0x3f80000028287421 */ /* 0x002fe20000010000 */
[----:B------:R-:W-:-:S04]  /*5bd0*/  FFMA.FTZ R121, R102, R111, 1 ;  /* 0x3f80000066797423 */ /* 0x000fc8000001006f */
[----:B------:R-:W-:Y:S02]  /*5be0*/  FMUL.FTZ R121, R110, R121 ;  /* 0x000000796e797220 */ /* 0x000fe40000410000 */
[----:B------:R0:W-:Y:S08]  /*5bf0*/  MUFU.RCP R110, R40 ;  /* 0x00000028006e7308 */ /* 0x0001f00000001000 */
[----:B------:R-:W1:Y:S01]  /*5c00*/  MUFU.EX2 R2, R2 ;  /* 0x0000000200027308 */ /* 0x000e620000000800 */
[----:B0-----:R-:W-:-:S02]  /*5c10*/  LOP3.LUT R40, R64, 0x1f, RZ, 0xc0, !PT ;  /* 0x0000001f40287812 */ /* 0x001fc400078ec0ff */
[----:B------:R-:W0:Y:S05]  /*5c20*/  S2R R64, SR_TID.X ;  /* 0x0000000000407919 */ /* 0x000e2a0000002100 */
[----:B------:R-:W2:Y:S08]  /*5c30*/  MUFU.RCP R106, R122 ;  /* 0x0000007a006a7308 */ /* 0x000eb00000001000 */
[----:B------:R-:W4:Y:S01]  /*5c40*/  MUFU.RCP R108, R108 ;  /* 0x0000006c006c7308 */ /* 0x000f220000001000 */
[----:B-1----:R-:W-:-:S07]  /*5c50*/  FADD.FTZ R124, R2, 1 ;  /* 0x3f800000027c7421 */ /* 0x002fce0000010000 */
[----:B------:R1:W1:Y:S01]  /*5c60*/  MUFU.RCP R111, R124 ;  /* 0x0000007c006f7308 */ /* 0x0002620000001000 */
[C---:B--2---:R-:W-:Y:S01]  /*5c70*/  FADD.FTZ R2, -R106.reuse, 1 ;  /* 0x3f8000006a027421 */ /* 0x044fe20000010100 */
[----:B------:R-:W-:Y:S01]  /*5c80*/  FMUL.FTZ R123, R83, R8 ;  /* 0x00000008537b7220 */ /* 0x000fe20000410000 */
[----:B---3--:R-:W-:Y:S02]  /*5c90*/  FMUL.FTZ R127, R7, R4 ;  /* 0x00000004077f7220 */ /* 0x008fe40000410000 */
[----:B------:R-:W-:Y:S01]  /*5ca0*/  FFMA.FTZ R125, R101, R2, 1 ;  /* 0x3f800000657d7423 */ /* 0x000fe20000010002 */
[----:B------:R-:W-:Y:S01]  /*5cb0*/  FMUL.FTZ R122, R106, R123 ;  /* 0x0000007b6a7a7220 */ /* 0x000fe20000410000 */
[C---:B----4-:R-:W-:Y:S01]  /*5cc0*/  FADD.FTZ R2, -R108.reuse, 1 ;  /* 0x3f8000006c027421 */ /* 0x050fe20000010100 */
[----:B------:R-:W-:Y:S01]  /*5cd0*/  FMUL.FTZ R123, R108, R127 ;  /* 0x0000007f6c7b7220 */ /* 0x000fe20000410000 */
[----:B0-----:R-:W-:Y:S02]  /*5ce0*/  ISETP.NE.AND P0, PT, R64, RZ, PT ;  /* 0x000000ff4000720c */ /* 0x001fe40003f05270 */
[----:B------:R-:W-:Y:S01]  /*5cf0*/  FFMA.FTZ R2, R99, R2, 1 ;  /* 0x3f80000063027423 */ /* 0x000fe20000010002 */
[----:B------:R-:W-:Y:S01]  /*5d00*/  FMUL.FTZ R122, R122, R125 ;  /* 0x0000007d7a7a7220 */ /* 0x000fe20000410000 */
[----:B-1----:R-:W-:-:S02]  /*5d10*/  FADD.FTZ R124, -R110, 1 ;  /* 0x3f8000006e7c7421 */ /* 0x002fc40000010100 */
[----:B------:R-:W-:Y:S01]  /*5d20*/  FMUL.FTZ R123, R123, R2 ;  /* 0x000000027b7b7220 */ /* 0x000fe20000410000 */
[C---:B------:R-:W-:Y:S01]  /*5d30*/  FADD.FTZ R125, -R111.reuse, 1 ;  /* 0x3f8000006f7d7421 */ /* 0x040fe20000010100 */
[----:B------:R-:W-:Y:S01]  /*5d40*/  FMUL.FTZ R2, R6, R9 ;  /* 0x0000000906027220 */ /* 0x000fe20000410000 */
[----:B-----5:R-:W-:Y:S01]  /*5d50*/  FMUL.FTZ R127, R0, R5 ;  /* 0x00000005007f7220 */ /* 0x020fe20000410000 */
[----:B------:R-:W-:Y:S01]  /*5d60*/  MOV R114, 0xfffff800 ;  /* 0xfffff80000727802 */ /* 0x000fe20000000f00 */
[----:B------:R-:W-:Y:S02]  /*5d70*/  IMAD.U32 R89, RZ, RZ, UR16 ;  /* 0x00000010ff597e24 */ /* 0x000fe4000f8e00ff */
[----:B------:R-:W-:Y:S01]  /*5d80*/  FFMA.FTZ R125, R98, R125, 1 ;  /* 0x3f800000627d7423 */ /* 0x000fe2000001007d */
[----:B------:R-:W-:Y:S01]  /*5d90*/  FMUL.FTZ R2, R111, R2 ;  /* 0x000000026f027220 */ /* 0x000fe20000410000 */
[----:B------:R-:W-:Y:S01]  /*5da0*/  FFMA.FTZ R129, R97, R124, 1 ;  /* 0x3f80000061817423 */ /* 0x000fe2000001007c */
[----:B------:R-:W-:Y:S01]  /*5db0*/  FMUL.FTZ R126, R110, R127 ;  /* 0x0000007f6e7e7220 */ /* 0x000fe20000410000 */
[----:B------:R-:W-:Y:S01]  /*5dc0*/  STS [R163+0x1c], R117 ;  /* 0x00001c75a3007388 */ /* 0x000fe20000000800 */
[----:B------:R-:W-:-:S02]  /*5dd0*/  @!P0 IMAD R89, R89, R114, UR28 ;  /* 0x0000001c59598e24 */ /* 0x000fc4000f8e0272 */
[----:B------:R-:W-:Y:S01]  /*5de0*/  FMUL.FTZ R124, R2, R125 ;  /* 0x0000007d027c7220 */ /* 0x000fe20000410000 */
[----:B------:R-:W-:Y:S01]  /*5df0*/  STS [R162+0x20], R118 ;  /* 0x00002076a2007388 */ /* 0x000fe20000000800 */
[----:B------:R-:W-:-:S03]  /*5e00*/  FMUL.FTZ R126, R126, R129 ;  /* 0x000000817e7e7220 */ /* 0x000fc60000410000 */
[----:B------:R-:W-:Y:S01]  /*5e10*/  STS [R161+0x24], R119 ;  /* 0x00002477a1007388 */ /* 0x000fe20000000800 */
[----:B------:R-:W-:-:S03]  /*5e20*/  @!P0 IADD3 R114, PT, PT, R89, 0x800, RZ ;  /* 0x0000080059728810 */ /* 0x000fc60007ffe0ff */
[----:B------:R-:W-:Y:S04]  /*5e30*/  STS [R160+0x28], R120 ;  /* 0x00002878a0007388 */ /* 0x000fe80000000800 */
[----:B------:R-:W-:Y:S01]  /*5e40*/  STS [R159+0x2c], R121 ;  /* 0x00002c799f007388 */ /* 0x000fe20000000800 */
[----:B------:R-:W-:-:S03]  /*5e50*/  UIMAD.WIDE.U32 UR8, UR25, UR12, UR8 ;  /* 0x0000000c190872a5 */ /* 0x000fc6000f8e0008 */
[----:B------:R-:W-:Y:S04]  /*5e60*/  STS [R158+0x30], R122 ;  /* 0x0000307a9e007388 */ /* 0x000fe80000000800 */
[----:B------:R-:W-:Y:S04]  /*5e70*/  STS [R157+0x34], R123 ;  /* 0x0000347b9d007388 */ /* 0x000fe80000000800 */
[----:B------:R-:W-:Y:S04]  /*5e80*/  STS [R156+0x38], R124 ;  /* 0x0000387c9c007388 */ /* 0x000fe80000000800 */
[----:B------:R-:W-:Y:S01]  /*5e90*/  STS [R155+0x3c], R126 ;  /* 0x00003c7e9b007388 */ /* 0x000fe20000000800 */
[----:B------:R-:W-:-:S03]  /*5ea0*/  NOP ;  /* 0x0000000000007918 */ /* 0x000fc60000000000 */
[----:B------:R-:W-:Y:S01]  /*5eb0*/  LDS R139, [R154] ;  /* 0x000000009a8b7984 */ /* 0x000fe20000000800 */
[----:B------:R-:W-:Y:S01]  /*5ec0*/  UIMAD UR9, UR25, UR13, UR9 ;  /* 0x0000000d190972a4 */ /* 0x000fe2000f8e0209 */
[----:B------:R-:W0:Y:S02]  /*5ed0*/  LDCU.64 UR12, c[0x0][0x558] ;  /* 0x0000ab00ff0c77ac */ /* 0x000e240008000a00 */
        /* <DEDUP_REMOVED lines=23> */
[----:B------:R-:W0:Y:S01]  /*6050*/  LDS R112, [UR26+0x2100] ;  /* 0x0021001aff707984 */ /* 0x000e220008000800 */
[----:B------:R-:W-:Y:S01]  /*6060*/  FMUL.FTZ R134, R96, R79 ;  /* 0x0000004f60867220 */ /* 0x000fe20000410000 */
[----:B------:R-:W-:Y:S01]  /*6070*/  FMUL.FTZ R132, R95, R80 ;  /* 0x000000505f847220 */ /* 0x000fe20000410000 */
[----:B------:R-:W-:Y:S01]  /*6080*/  FMUL.FTZ R130, R94, R70 ;  /* 0x000000465e827220 */ /* 0x000fe20000410000 */
        /* <DEDUP_REMOVED lines=13> */
[----:B------:R-:W-:Y:S01]  /*6160*/  ISETP.GE.AND P1, PT, R55, R112, PT ;  /* 0x000000703700720c */ /* 0x000fe20003f26270 */
[----:B------:R-:W-:Y:S01]  /*6170*/  FMUL.FTZ R128, R93, R69 ;  /* 0x000000455d807220 */ /* 0x000fe20000410000 */
[----:B------:R-:W-:Y:S01]  /*6180*/  FMUL.FTZ R90, R90, R107 ;  /* 0x0000006b5a5a7220 */ /* 0x000fe20000410000 */
[----:B------:R-:W-:Y:S01]  /*6190*/  FMUL.FTZ R92, R92, R66 ;  /* 0x000000425c5c7220 */ /* 0x000fe20000410000 */
[----:B------:R-:W-:Y:S01]  /*61a0*/  FMUL.FTZ R100, R100, R105 ;  /* 0x0000006964647220 */ /* 0x000fe20000410000 */
[----:B------:R-:W-:Y:S01]  /*61b0*/  FMUL.FTZ R99, R99, R108 ;  /* 0x0000006c63637220 */ /* 0x000fe20000410000 */
[----:B------:R0:W-:Y:S01]  /*61c0*/  STL [R1+0x3c], R134 ;  /* 0x00003c8601007387 */ /* 0x0001e20000100800 */
[----:B------:R-:W-:Y:S01]  /*61d0*/  FMUL.FTZ R91, R91, R43 ;  /* 0x0000002b5b5b7220 */ /* 0x000fe20000410000 */
[----:B------:R-:W-:Y:S01]  /*61e0*/  FMUL.FTZ R103, R103, R104 ;  /* 0x0000006867677220 */ /* 0x000fe20000410000 */
[----:B------:R-:W-:Y:S01]  /*61f0*/  FMUL.FTZ R108, R88, R42 ;  /* 0x0000002a586c7220 */ /* 0x000fe20000410000 */
[----:B------:R0:W-:Y:S01]  /*6200*/  @!P2 STG.E desc[UR30][R2.64+0x180], R127 ;  /* 0x0001807f0200a986 */ /* 0x0001e2000c10191e */
[----:B------:R-:W-:Y:S01]  /*6210*/  ISETP.GE.AND P2, PT, R53, R112, PT ;  /* 0x000000703500720c */ /* 0x000fe20003f46270 */
[----:B------:R-:W-:Y:S01]  /*6220*/  FMUL.FTZ R102, R102, R109 ;  /* 0x0000006d66667220 */ /* 0x000fe20000410000 */
[----:B------:R-:W-:Y:S01]  /*6230*/  FMUL.FTZ R101, R101, R106 ;  /* 0x0000006a65657220 */ /* 0x000fe20000410000 */
[----:B------:R0:W-:Y:S01]  /*6240*/  @!P4 STG.E desc[UR30][R2.64+0x280], R131 ;  /* 0x000280830200c986 */ /* 0x0001e2000c10191e */
[----:B------:R-:W-:Y:S01]  /*6250*/  ISETP.GE.AND P4, PT, R52, R112, PT ;  /* 0x000000703400720c */ /* 0x000fe20003f86270 */
[----:B------:R-:W-:-:S02]  /*6260*/  FMUL.FTZ R107, R87, R10 ;  /* 0x0000000a576b7220 */ /* 0x000fc40000410000 */
[----:B------:R0:W-:Y:S01]  /*6270*/  @!P5 STG.E desc[UR30][R2.64+0x300], R133 ;  /* 0x000300850200d986 */ /* 0x0001e2000c10191e */
[----:B------:R-:W-:Y:S01]  /*6280*/  ISETP.GE.AND P5, PT, R50, R112, PT ;  /* 0x000000703200720c */ /* 0x000fe20003fa6270 */
[----:B------:R-:W-:Y:S02]  /*6290*/  FMUL.FTZ R106, R85, R90 ;  /* 0x0000005a556a7220 */ /* 0x000fe40000410000 */
[----:B------:R0:W-:Y:S01]  /*62a0*/  @!P6 STG.E desc[UR30][R2.64+0x380], R135 ;  /* 0x000380870200e986 */ /* 0x0001e2000c10191e */
[----:B------:R-:W-:-:S03]  /*62b0*/  ISETP.GE.AND P6, PT, R51, R112, PT ;  /* 0x000000703300720c */ /* 0x000fc60003fc6270 */
[----:B------:R0:W-:Y:S01]  /*62c0*/  @!P1 STG.E desc[UR30][R2.64+0x400], R137 ;  /* 0x0004008902009986 */ /* 0x0001e2000c10191e */
[----:B------:R-:W-:-:S03]  /*62d0*/  ISETP.GE.AND P1, PT, R49, R112, PT ;  /* 0x000000703100720c */ /* 0x000fc60003f26270 */
[----:B------:R0:W-:Y:S01]  /*62e0*/  @!P3 STG.E desc[UR30][R2.64+0x480], R113 ;  /* 0x000480710200b986 */ /* 0x0001e2000c10191e */
[----:B------:R-:W-:-:S03]  /*62f0*/  ISETP.GE.AND P3, PT, R48, R112, PT ;  /* 0x000000703000720c */ /* 0x000fc60003f66270 */
[----:B------:R0:W-:Y:S01]  /*6300*/  STL [R1+0x38], R132 ;  /* 0x0000388401007387 */ /* 0x0001e20000100800 */
[----:B------:R-:W-:-:S03]  /*6310*/  FMUL.FTZ R86, R86, R100 ;  /* 0x0000006456567220 */ /* 0x000fc60000410000 */
[----:B------:R0:W-:Y:S01]  /*6320*/  STL [R1+0x34], R130 ;  /* 0x0000348201007387 */ /* 0x0001e20000100800 */
[----:B------:R-:W-:Y:S01]  /*6330*/  FMUL.FTZ R98, R98, R111 ;  /* 0x0000006f62627220 */ /* 0x000fe20000410000 */
[----:B------:R-:W-:Y:S02]  /*6340*/  FMUL.FTZ R84, R84, R103 ;  /* 0x0000006754547220 */ /* 0x000fe40000410000 */
[----:B------:R0:W-:Y:S01]  /*6350*/  STL [R1+0x30], R128 ;  /* 0x0000308001007387 */ /* 0x0001e20000100800 */
[----:B------:R-:W-:Y:S01]  /*6360*/  FMUL.FTZ R97, R97, R110 ;  /* 0x0000006e61617220 */ /* 0x000fe20000410000 */
[----:B------:R-:W-:Y:S02]  /*6370*/  FMUL.FTZ R105, R82, R102 ;  /* 0x0000006652697220 */ /* 0x000fe40000410000 */
[----:B------:R0:W-:Y:S01]  /*6380*/  STL [R1+0x2c], R92 ;  /* 0x00002c5c01007387 */ /* 0x0001e20000100800 */
[----:B------:R-:W-:-:S03]  /*6390*/  FMUL.FTZ R104, R83, R101 ;  /* 0x0000006553687220 */ /* 0x000fc60000410000 */
[----:B------:R0:W-:Y:S01]  /*63a0*/  STL [R1+0x28], R91 ;  /* 0x0000285b01007387 */ /* 0x0001e20000100800 */
[----:B------:R-:W-:-:S03]  /*63b0*/  FMUL.FTZ R96, R7, R99 ;  /* 0x0000006307607220 */ /* 0x000fc60000410000 */
[----:B------:R0:W-:Y:S01]  /*63c0*/  STL [R1+0x24], R108 ;  /* 0x0000246c01007387 */ /* 0x0001e20000100800 */
[----:B------:R-:W-:-:S03]  /*63d0*/  FMUL.FTZ R95, R6, R98 ;  /* 0x00000062065f7220 */ /* 0x000fc60000410000 */
[----:B------:R0:W-:Y:S01]  /*63e0*/  STL [R1+0x20], R107 ;  /* 0x0000206b01007387 */ /* 0x0001e20000100800 */
[----:B------:R-:W-:-:S03]  /*63f0*/  FMUL.FTZ R94, R0, R97 ;  /* 0x00000061005e7220 */ /* 0x000fc60000410000 */
        /* <DEDUP_REMOVED lines=12> */
[----:B------:R0:W-:Y:S04]  /*64c0*/  @!P3 STG.E desc[UR30][R2.64+0x780], R89 ;  /* 0x000780590200b986 */ /* 0x0001e8000c10191e */
[----:B------:R0:W-:Y:S01]  /*64d0*/  STL [R1], R94 ;  /* 0x0000005e01007387 */ /* 0x0001e20000100800 */
[----:B------:R-:W-:Y:S01]  /*64e0*/  FFMA.FTZ R93, R47, R134, R116 ;  /* 0x000000862f5d7223 */ /* 0x000fe20000010074 */
[----:B------:R-:W-:-:S03]  /*64f0*/  UISETP.NE.U32.AND UP0, UPT, UR32, URZ, UPT ;  /* 0x000000ff2000728c */ /* 0x000fc6000bf05070 */
[----:B------:R-:W-:Y:S01]  /*6500*/  FFMA.FTZ R88, R46, R132, R93 ;  /* 0x000000842e587223 */ /* 0x000fe2000001005d */
[----:B------:R-:W-:-:S03]  /*6510*/  UISETP.NE.AND.EX UP0, UPT, UR33, URZ, UPT, UP0 ;  /* 0x000000ff2100728c */ /* 0x000fc6000bf05300 */
[----:B------:R-:W-:-:S04]  /*6520*/  FFMA.FTZ R85, R45, R130, R88 ;  /* 0x000000822d557223 */ /* 0x000fc80000010058 */
[----:B------:R-:W-:-:S04]  /*6530*/  FFMA.FTZ R82, R44, R128, R85 ;  /* 0x000000802c527223 */ /* 0x000fc80000010055 */
[----:B------:R-:W-:Y:S01]  /*6540*/  FFMA.FTZ R7, R39, R92, R82 ;  /* 0x0000005c27077223 */ /* 0x000fe20000010052 */
[----:B0-----:R-:W-:Y:S06]  /*6550*/  BRA.U !UP0, `(.L_x_1115) ;  /* 0x0000000508a47547 */ /* 0x001fec000b800000 */
[----:B------:R-:W2:Y:S04]  /*6560*/  LDL R124, [R1+0xbc] ;  /* 0x0000bc00017c7983 */ /* 0x000ea80000100800 */
[----:B------:R-:W3:Y:S04]  /*6570*/  LDL R122, [R1+0xb8] ;  /* 0x0000b800017a7983 */ /* 0x000ee80000100800 */
[----:B------:R-:W4:Y:S04]  /*6580*/  LDL R120, [R1+0xb4] ;  /* 0x0000b40001787983 */ /* 0x000f280000100800 */
        /* <DEDUP_REMOVED lines=24> */
[----:B------:R-:W-:Y:S01]  /*6710*/  UMOV UR8, UR27 ;  /* 0x0000001b00087c82 */ /* 0x000fe20008000000 */
[----:B------:R-:W-:Y:S02]  /*6720*/  UMOV UR9, URZ ;  /* 0x000000ff00097c82 */ /* 0x000fe40008000000 */
[----:B0-----:R-:W-:-:S04]  /*6730*/  UIMAD.WIDE.U32 UR8, UR25, UR12, UR8 ;  /* 0x0000000c190872a5 */ /* 0x001fc8000f8e0008 */
[----:B------:R-:W-:-:S04]  /*6740*/  UIMAD UR9, UR25, UR13, UR9 ;  /* 0x0000000d190972a4 */ /* 0x000fc8000f8e0209 */
[----:B------:R-:W-:-:S04]  /*6750*/  UIMAD.WIDE.U32 UR8, UR10, UR14, UR8 ;  /* 0x0000000e0a0872a5 */ /* 0x000fc8000f8e0008 */
[----:B------:R-:W-:Y:S02]  /*6760*/  UIMAD UR15, UR10, UR15, UR9 ;  /* 0x0000000f0a0f72a4 */ /* 0x000fe4000f8e0209 */
[----:B------:R-:W-:Y:S01]  /*6770*/  IADD3 R3, P1, PT, R63, UR8, RZ ;  /* 0x000000083f037c10 */ /* 0x000fe2000ff3e0ff */
        /* <DEDUP_REMOVED lines=17> */
[----:B------:R-:W-:Y:S01]  /*6890*/  LDS R43, [R154] ;  /* 0x000000009a2b7984 */ /* 0x000fe20000000800 */
[----:B0-----:R-:W-:-:S03]  /*68a0*/  IADD3.X R4, PT, PT, RZ, UR15, RZ, P1, !PT ;  /* 0x0000000fff047c10 */ /* 0x001fc60008ffe4ff */
        /* <DEDUP_REMOVED lines=52> */
.L_x_1115:
[----:B------:R-:W-:Y:S01]  /*6bf0*/  FFMA.FTZ R0, R38, R91, R7 ;  /* 0x0000005b26007223 */ /* 0x000fe20000010007 */
[----:B0-----:R-:W-:Y:S01]  /*6c00*/  FMUL.FTZ R43, R134, UR6 ;  /* 0x00000006862b7c20 */ /* 0x001fe20008410000 */
        /* <DEDUP_REMOVED lines=9> */
[----:B------:R-:W-:Y:S01]  /*6ca0*/  CS2R R8, SRZ ;  /* 0x0000000000087805 */ /* 0x000fe2000001ff00 */
[----:B------:R-:W-:Y:S01]  /*6cb0*/  FFMA.FTZ R41, R35, R106, R0 ;  /* 0x0000006a23297223 */ /* 0x000fe20000010000 */
[----:B------:R-:W-:Y:S02]  /*6cc0*/  CS2R R6, SRZ ;  /* 0x0000000000067805 */ /* 0x000fe4000001ff00 */
[----:B------:R-:W-:Y:S02]  /*6cd0*/  CS2R R4, SRZ ;  /* 0x0000000000047805 */ /* 0x000fe4000001ff00 */
[----:B------:R-:W-:Y:S01]  /*6ce0*/  CS2R R2, SRZ ;  /* 0x0000000000027805 */ /* 0x000fe2000001ff00 */
[----:B------:R-:W-:Y:S01]  /*6cf0*/  FFMA.FTZ R42, R34, R86, R41 ;  /* 0x00000056222a7223 */ /* 0x000fe20000010029 */
[----:B-1----:R-:W-:Y:S01]  /*6d00*/  FMUL.FTZ R43, R128, UR6 ;  /* 0x00000006802b7c20 */ /* 0x002fe20008410000 */
[----:B------:R-:W-:Y:S02]  /*6d10*/  MOV R0, RZ ;  /* 0x000000ff00007202 */ /* 0x000fe40000000f00 */
        /* <DEDUP_REMOVED lines=35> */
[----:B------:R0:W-:Y:S01]  /*6f50*/  STL [R1+0x40], R42 ;  /* 0x0000402a01007387 */ /* 0x0001e20000100800 */
[----:B------:R-:W-:Y:S06]  /*6f60*/  BAR.SYNC.DEFER_BLOCKING 0x0 ;  /* 0x0000000000007b1d */ /* 0x000fec0000010000 */
[----:B------:R-:W-:Y:S05]  /*6f70*/  BRA.U !UP0, `(.L_x_1116) ;  /* 0x0000004108787547 */ /* 0x000fea000b800000 */
[----:B------:R-:W-:Y:S01]  /*6f80*/  UIMAD UR9, UR16, -0x800, UR28 ;  /* 0xfffff800100978a4 */ /* 0x000fe2000f8e021c */
[----:B------:R-:W-:Y:S01]  /*6f90*/  LOP3.LUT R11, R11, 0xfffffffb, RZ, 0xc0, !PT ;  /* 0xfffffffb0b0b7812 */ /* 0x000fe200078ec0ff */
[----:B------:R-:W1:Y:S01]  /*6fa0*/  LDCU.64 UR14, c[0x0][0x3a0] ;  /* 0x00007400ff0e77ac */ /* 0x000e620008000a00 */
        /* <DEDUP_REMOVED lines=9> */
[----:B-1----:R-:W-:-:S05]  /*7040*/  UIMAD.WIDE.U32 UR12, UR10, UR14, URZ ;  /* 0x0000000e0a0c72a5 */ /* 0x002fca000f8e00ff */
[----:B------:R-:W-:Y:S01]  /*7050*/  @P0 LOP3.LUT R11, R11, 0x4, RZ, 0xfc, !PT ;  /* 0x000000040b0b0812 */ /* 0x000fe200078efcff */
[----:B------:R-:W1:Y:S01]  /*7060*/  LDCU.64 UR32, c[0x0][0x3a8] ;  /* 0x00007500ff2077ac */ /* 0x000e620008000a00 */
        /* <DEDUP_REMOVED lines=10> */
.L_x_1161:
[----:B------:R-:W2:Y:S01]  /*7110*/  LDL R48, [R1+0x100] ;  /* 0x0001000001307983 */ /* 0x000ea20000100800 */
[----:B0-----:R-:W-:Y:S01]  /*7120*/  MOV R43, UR36 ;  /* 0x00000024002b7c02 */ /* 0x001fe20008000f00 */
[----:B------:R-:W-:Y:S01]  /*7130*/  IMAD.MOV.U32 R40, RZ, RZ, R63 ;  /* 0x000000ffff287224 */ /* 0x000fe200078e003f */
[----:B------:R-:W-:Y:S02]  /*7140*/  MOV R41, RZ ;  /* 0x000000ff00297202 */ /* 0x000fe40000000f00 */
[----:B------:R-:W-:Y:S02]  /*7150*/  CS2R R66, SRZ ;  /* 0x0000000000427805 */ /* 0x000fe4000001ff00 */
[----:B------:R-:W-:Y:S01]  /*7160*/  MOV R49, UR37 ;  /* 0x0000002500317c02 */ /* 0x000fe20008000f00 */
[----:B------:R-:W3:Y:S01]  /*7170*/  LDL R94, [R1+0xfc] ;  /* 0x0000fc00015e7983 */ /* 0x000ee20000100800 */
[----:B------:R-:W-:Y:S01]  /*7180*/  LOP3.LUT R62, R63, 0x20, RZ, 0xfc, !PT ;  /* 0x000000203f3e7812 */ /* 0x000fe200078efcff */
[----:B------:R-:W-:Y:S01]  /*7190*/  IMAD.WIDE.U32 R42, R43, UR8, R40 ;  /* 0x000000082b2a7c25 */ /* 0x000fe2000f8e0028 */
[----:B------:R-:W-:Y:S01]  /*71a0*/  LOP3.LUT R61, R63, 0x40, RZ, 0xfc, !PT ;  /* 0x000000403f3d7812 */ /* 0x000fe200078efcff */
[----:B------:R-:W5:Y:S01]  /*71b0*/  LDL R93, [R1+0xf8] ;  /* 0x0000f800015d7983 */ /* 0x000f620000100800 */
[----:B------:R-:W-:Y:S01]  /*71c0*/  ISETP.GE.AND P5, PT, R62, UR9, PT ;  /* 0x000000093e007c0c */ /* 0x000fe2000bfa6270 */
[----:B------:R-:W-:Y:S01]  /*71d0*/  IMAD R41, R49, UR8, R43 ;  /* 0x0000000831297c24 */ /* 0x000fe2000f8e022b */
[----:B------:R-:W-:Y:S01]  /*71e0*/  LEA R40, P0, R42, UR23, 0x2 ;  /* 0x000000172a287c11 */ /* 0x000fe2000f8010ff */
[----:B------:R-:W4:Y:S01]  /*71f0*/  LDL R92, [R1+0xf4] ;  /* 0x0000f400015c7983 */ /* 0x000f220000100800 */
[----:B------:R-:W-:-:S02]  /*7200*/  LOP3.LUT R49, R63, 0x1c0, RZ, 0xfc, !PT ;  /* 0x000001c03f317812 */ /* 0x000fc400078efcff */
[----:B------:R-:W-:Y:S01]  /*7210*/  LEA.HI.X R41, R42, UR24, R41, 0x2, P0 ;  /* 0x000000182a297c11 */ /* 0x000fe200080f1429 */
[----:B------:R-:W4:Y:S01]  /*7220*/  LDL R91, [R1+0xf0] ;  /* 0x0000f000015b7983 */ /* 0x000f220000100800 */
[----:B------:R-:W-:Y:S02]  /*7230*/  ISETP.GE.AND P0, PT, R49, UR9, PT ;  /* 0x0000000931007c0c */ /* 0x000fe4000bf06270 */
[----:B------:R-:W-:Y:S01]  /*7240*/  MOV R43, RZ ;  /* 0x000000ff002b7202 */ /* 0x000fe20000000f00 */
[----:B------:R-:W4:Y:S01]  /*7250*/  LDL R90, [R1+0xec] ;  /* 0x0000ec00015a7983 */ /* 0x000f220000100800 */
[C---:B------:R-:W-:Y:S02]  /*7260*/  LOP3.LUT R60, R63.reuse, 0x60, RZ, 0xfc, !PT ;  /* 0x000000603f3c7812 */ /* 0x040fe400078efcff */
[C---:B------:R-:W-:Y:S01]  /*7270*/  LOP3.LUT R59, R63.reuse, 0x80, RZ, 0xfc, !PT ;  /* 0x000000803f3b7812 */ /* 0x040fe200078efcff */
[----:B------:R-:W4:Y:S01]  /*7280*/  LDL R89, [R1+0xe8] ;  /* 0x0000e80001597983 */ /* 0x000f220000100800 */
[----:B------:R-:W-:-:S02]  /*7290*/  LOP3.LUT R58, R63, 0xa0, RZ, 0xfc, !PT ;  /* 0x000000a03f3a7812 */ /* 0x000fc400078efcff */
[----:B------:R-:W-:Y:S01]  /*72a0*/  ISETP.GE.AND P2, PT, R61, UR9, PT ;  /* 0x000000093d007c0c */ /* 0x000fe2000bf46270 */
[----:B------:R-:W5:Y:S01]  /*72b0*/  @!P5 LDG.E R43, desc[UR30][R40.64+0x80] ;  /* 0x0000801e282bd981 */ /* 0x000f62000c1e1900 */
[----:B------:R-:W-:Y:S02]  /*72c0*/  ISETP.GE.AND P3, PT, R60, UR9, PT ;  /* 0x000000093c007c0c */ /* 0x000fe4000bf66270 */
[----:B------:R-:W-:Y:S01]  /*72d0*/  ISETP.GE.AND P4, PT, R59, UR9, PT ;  /* 0x000000093b007c0c */ /* 0x000fe2000bf86270 */
[----:B------:R-:W4:Y:S01]  /*72e0*/  LDL R88, [R1+0xe4] ;  /* 0x0000e40001587983 */ /* 0x000f220000100800 */
[----:B------:R-:W-:Y:S02]  /*72f0*/  ISETP.GE.AND P5, PT, R58, UR9, PT ;  /* 0x000000093a007c0c */ /* 0x000fe4000bfa6270 */
[----:B------:R-:W-:Y:S01]  /*7300*/  MOV R65, RZ ;  /* 0x000000ff00417202 */ /* 0x000fe20000000f00 */
[----:B------:R-:W4:Y:S01]  /*7310*/  LDL R87, [R1+0xe0] ;  /* 0x0000e00001577983 */ /* 0x000f220000100800 */
[----:B------:R-:W-:-:S02]  /*7320*/  LOP3.LUT R57, R63, 0xc0, RZ, 0xfc, !PT ;  /* 0x000000c03f397812 */ /* 0x000fc400078efcff */
[C---:B------:R-:W-:Y:S01]  /*7330*/  LOP3.LUT R56, R63.reuse, 0xe0, RZ, 0xfc, !PT ;  /* 0x000000e03f387812 */ /* 0x040fe200078efcff */
[----:B------:R-:W4:Y:S01]  /*7340*/  LDL R86, [R1+0xdc] ;  /* 0x0000dc0001567983 */ /* 0x000f220000100800 */
[C---:B------:R-:W-:Y:S02]  /*7350*/  LOP3.LUT R55, R63.reuse, 0x100, RZ, 0xfc, !PT ;  /* 0x000001003f377812 */ /* 0x040fe400078efcff */
[C---:B------:R-:W-:Y:S01]  /*7360*/  LOP3.LUT R54, R63.reuse, 0x120, RZ, 0xfc, !PT ;  /* 0x000001203f367812 */ /* 0x040fe200078efcff */
[----:B------:R-:W4:Y:S01]  /*7370*/  @!P2 LDG.E R65, desc[UR30][R40.64+0x100] ;  /* 0x0001001e2841a981 */ /* 0x000f22000c1e1900 */
[C---:B------:R-:W-:Y:S02]  /*7380*/  LOP3.LUT R53, R63.reuse, 0x140, RZ, 0xfc, !PT ;  /* 0x000001403f357812 */ /* 0x040fe400078efcff */
[C---:B------:R-:W-:Y:S01]  /*7390*/  LOP3.LUT R52, R63.reuse, 0x160, RZ, 0xfc, !PT ;  /* 0x000001603f347812 */ /* 0x040fe200078efcff */
[----:B------:R-:W4:Y:S01]  /*73a0*/  @!P3 LDG.E R66, desc[UR30][R40.64+0x180] ;  /* 0x0001801e2842b981 */ /* 0x000f22000c1e1900 */
[----:B------:R-:W-:-:S02]  /*73b0*/  LOP3.LUT R51, R63, 0x180, RZ, 0xfc, !PT ;  /* 0x000001803f337812 */ /* 0x000fc400078efcff */
[----:B------:R-:W-:Y:S01]  /*73c0*/  LOP3.LUT R50, R63, 0x1a0, RZ, 0xfc, !PT ;  /* 0x000001a03f327812 */ /* 0x000fe200078efcff */
[----:B------:R-:W4:Y:S01]  /*73d0*/  @!P5 LDG.E R67, desc[UR30][R40.64+0x280] ;  /* 0x0002801e2843d981 */ /* 0x000f22000c1e1900 */
[----:B------:R-:W-:Y:S02]  /*73e0*/  ISETP.GE.AND P2, PT, R57, UR9, PT ;  /* 0x0000000939007c0c */ /* 0x000fe4000bf46270 */
[----:B------:R-:W-:Y:S01]  /*73f0*/  ISETP.GE.AND P3, PT, R56, UR9, PT ;  /* 0x0000000938007c0c */ /* 0x000fe2000bf66270 */
[----:B------:R-:W4:Y:S01]  /*7400*/  LDL R85, [R1+0xd8] ;  /* 0x0000d80001557983 */ /* 0x000f220000100800 */
[----:B------:R-:W-:Y:S02]  /*7410*/  ISETP.GE.AND P5, PT, R54, UR9, PT ;  /* 0x0000000936007c0c */ /* 0x000fe4000bfa6270 */
[----:B------:R-:W-:Y:S02]  /*7420*/  LOP3.LUT P6, RZ, R11, 0x4, RZ, 0xc0, !PT ;  /* 0x000000040bff7812 */ /* 0x000fe400078cc0ff */
[----:B------:R-:W-:-:S02]  /*7430*/  CS2R R68, SRZ ;  /* 0x0000000000447805 */ /* 0x000fc4000001ff00 */
[----:B------:R-:W-:Y:S02]  /*7440*/  CS2R R70, SRZ ;  /* 0x0000000000467805 */ /* 0x000fe4000001ff00 */
[----:B------:R-:W-:Y:S01]  /*7450*/  MOV R42, RZ ;  /* 0x000000ff002a7202 */ /* 0x000fe20000000f00 */
[----:B------:R-:W4:Y:S04]  /*7460*/  LDL R84, [R1+0xd4] ;  /* 0x0000d40001547983 */ /* 0x000f280000100800 */
[----:B------:R-:W4:Y:S01]  /*7470*/  @!P2 LDG.E R68, desc[UR30][R40.64+0x300] ;  /* 0x0003001e2844a981 */ /* 0x000f22000c1e1900 */
[----:B------:R-:W-:-:S03]  /*7480*/  ISETP.GE.AND P2, PT, R53, UR9, PT ;  /* 0x0000000935007c0c */ /* 0x000fc6000bf46270 */
[----:B------:R-:W4:Y:S01]  /*7490*/  @!P3 LDG.E R69, desc[UR30][R40.64+0x380] ;  /* 0x0003801e2845b981 */ /* 0x000f22000c1e1900 */
[----:B------:R-:W-:-:S03]  /*74a0*/  ISETP.GE.AND P3, PT, R52, UR9, PT ;  /* 0x0000000934007c0c */ /* 0x000fc6000bf66270 */
[----:B------:R-:W4:Y:S01]  /*74b0*/  @!P5 LDG.E R71, desc[UR30][R40.64+0x480] ;  /* 0x0004801e2847d981 */ /* 0x000f22000c1e1900 */
[----:B------:R-:W-:-:S03]  /*74c0*/  ISETP.GE.AND P5, PT, R50, UR9, PT ;  /* 0x0000000932007c0c */ /* 0x000fc6000bfa6270 */
[----:B------:R-:W3:Y:S01]  /*74d0*/  @!P6 LDG.E R42, desc[UR30][R40.64] ;  /* 0x0000001e282ae981 */ /* 0x000ee2000c1e1900 */
[----:B------:R-:W-:Y:S02]  /*74e0*/  CS2R R72, SRZ ;  /* 0x0000000000487805 */ /* 0x000fe4000001ff00 */
[----:B------:R-:W-:Y:S01]  /*74f0*/  CS2R R74, SRZ ;  /* 0x00000000004a7805 */ /* 0x000fe2000001ff00 */
[----:B------:R-:W4:Y:S04]  /*7500*/  LDL R83, [R1+0xd0] ;  /* 0x0000d00001537983 */ /* 0x000f280000100800 */
[----:B------:R-:W4:Y:S04]  /*7510*/  @!P2 LDG.E R72, desc[UR30][R40.64+0x500] ;  /* 0x0005001e2848a981 */ /* 0x000f28000c1e1900 */
[----:B------:R-:W4:Y:S04]  /*7520*/  @!P3 LDG.E R73, desc[UR30][R40.64+0x580] ;  /* 0x0005801e2849b981 */ /* 0x000f28000c1e1900 */
[----:B------:R-:W4:Y:S04]  /*7530*/  LDL R82, [R1+0xcc] ;  /* 0x0000cc0001527983 */ /* 0x000f280000100800 */
[----:B------:R-:W4:Y:S04]  /*7540*/  LDL R81, [R1+0xc8] ;  /* 0x0000c80001517983 */ /* 0x000f280000100800 */
[----:B------:R-:W4:Y:S04]  /*7550*/  @!P5 LDG.E R75, desc[UR30][R40.64+0x680] ;  /* 0x0006801e284bd981 */ /* 0x000f28000c1e1900 */
[----:B------:R-:W4:Y:S04]  /*7560*/  LDL R80, [R1+0xc4] ;  /* 0x0000c40001507983 */ /* 0x000f280000100800 */
[----:B------:R-:W4:Y:S01]  /*7570*/  LDL R79, [R1+0xc0] ;  /* 0x0000c000014f7983 */ /* 0x000f220000100800 */
[----:B--2---:R-:W-:-:S02]  /*7580*/  @!P0 LOP3.LUT R63, R48, 0x1f, R64, 0xf8, !PT ;  /* 0x0000001f303f8812 */ /* 0x004fc400078ef840 */
[----:B------:R-:W-:-:S06]  /*7590*/  MOV R64, RZ ;  /* 0x000000ff00407202 */ /* 0x000fcc0000000f00 */
[----:B------:R-:W2:Y:S01]  /*75a0*/  @!P4 LDG.E R64, desc[UR30][R40.64+0x200] ;  /* 0x0002001e2840c981 */ /* 0x000ea2000c1e1900 */
[----:B------:R-:W-:-:S13]  /*75b0*/  ISETP.GE.AND P4, PT, R55, UR9, PT ;  /* 0x0000000937007c0c */ /* 0x000fda000bf86270 */
[----:B------:R-:W2:Y:S01]  /*75c0*/  @!P4 LDG.E R70, desc[UR30][R40.64+0x400] ;  /* 0x0004001e2846c981 */ /* 0x000ea2000c1e1900 */
[----:B------:R-:W-:-:S13]  /*75d0*/  ISETP.GE.AND P4, PT, R51, UR9, PT ;  /* 0x0000000933007c0c */ /* 0x000fda000bf86270 */
[----:B------:R-:W2:Y:S01]  /*75e0*/  @!P4 LDG.E R74, desc[UR30][R40.64+0x600] ;  /* 0x0006001e284ac981 */ /* 0x000ea2000c1e1900 */
[----:B------:R-:W-:Y:S01]  /*75f0*/  LOP3.LUT R48, R63, 0x1e0, RZ, 0xfc, !PT ;  /* 0x000001e03f307812 */ /* 0x000fe200078efcff */
[----:B------:R-:W-:Y:S02]  /*7600*/  UMOV UR14, UR12 ;  /* 0x0000000c000e7c82 */ /* 0x000fe40008000000 */
[----:B-1----:R-:W-:Y:S01]  /*7610*/  UIMAD.WIDE.U32 UR26, UR8, UR32, UR14 ;  /* 0x00000020081a72a5 */ /* 0x002fe2000f8e000e */
[----:B------:R-:W-:-:S03]  /*7620*/  ISETP.GE.AND P2, PT, R48, UR9, PT ;  /* 0x0000000930007c0c */ /* 0x000fc6000bf46270 */
[----:B------:R-:W-:Y:S02]  /*7630*/  UIMAD UR10, UR8, UR33, UR27 ;  /* 0x00000021080a72a4 */ /* 0x000fe4000f8e021b */
[----:B------:R-:W-:Y:S01]  /*7640*/  ULEA UR14, UP0, UR26, UR34, 0x2 ;  /* 0x000000221a0e7291 */ /* 0x000fe2000f8010ff */
[----:B------:R-:W-:-:S03]  /*7650*/  CS2R R76, SRZ ;  /* 0x00000000004c7805 */ /* 0x000fc6000001ff00 */
[----:B------:R-:W-:-:S03]  /*7660*/  ULEA.HI.X UR26, UR26, UR35, UR10, 0x2, UP0 ;  /* 0x000000231a1a7291 */ /* 0x000fc600080f140a */
[----:B------:R-:W2:Y:S04]  /*7670*/  @!P0 LDG.E R76, desc[UR30][R40.64+0x700] ;  /* 0x0007001e284c8981 */ /* 0x000ea8000c1e1900 */
[----:B------:R0:W2:Y:S02]  /*7680*/  @!P2 LDG.E R77, desc[UR30][R40.64+0x780] ;  /* 0x0007801e284da981 */ /* 0x0000a4000c1e1900 */
[----:B0-----:R-:W-:Y:S02]  /*7690*/  MOV R40, UR14 ;  /* 0x0000000e00287c02 */ /* 0x001fe40008000f00 */
[----:B------:R-:W-:-:S05]  /*76a0*/  MOV R41, UR26 ;  /* 0x0000001a00297c02 */ /* 0x000fca0008000f00 */
[----:B------:R0:W2:Y:S04]  /*76b0*/  LDG.E R78, desc[UR30][R40.64] ;  /* 0x0000001e284e7981 */ /* 0x0000a8000c1e1900 */
[----:B---3--:R-:W-:Y:S04]  /*76c0*/  STS [R94], R42 ;  /* 0x0000002a5e007388 */ /* 0x008fe80000000800 */
[----:B-----5:R1:W-:Y:S04]  /*76d0*/  STS [R93+0x80], R43 ;  /* 0x0000802b5d007388 */ /* 0x0203e80000000800 */
[----:B----4-:R3:W-:Y:S04]  /*76e0*/  STS [R92+0x100], R65 ;  /* 0x000100415c007388 */ /* 0x0107e80000000800 */
[----:B------:R4:W-:Y:S04]  /*76f0*/  STS [R91+0x180], R66 ;  /* 0x000180425b007388 */ /* 0x0009e80000000800 */
[----:B-1----:R-:W5:Y:S04]  /*7700*/  LDL R43, [R1+0x90] ;  /* 0x00009000012b7983 */ /* 0x002f680000100800 */
[----:B---3--:R-:W3:Y:S04]  /*7710*/  LDL R65, [R1+0x94] ;  /* 0x0000940001417983 */ /* 0x008ee80000100800 */
[----:B----4-:R-:W4:Y:S04]  /*7720*/  LDL R66, [R1+0x98] ;  /* 0x0000980001427983 */ /* 0x010f280000100800 */
[----:B--2---:R-:W-:Y:S04]  /*7730*/  STS [R90+0x200], R64 ;  /* 0x000200405a007388 */ /* 0x004fe80000000800 */
        /* <DEDUP_REMOVED lines=10> */
[----:B--2---:R-:W2:Y:S04]  /*77e0*/  LDL R74, [R1+0xb8] ;  /* 0x0000b800014a7983 */ /* 0x004ea80000100800 */
[----:B0-----:R-:W2:Y:S04]  /*77f0*/  LDL R75, [R1+0xbc] ;  /* 0x0000bc00014b7983 */ /* 0x001ea80000100800 */
[----:B------:R-:W2:Y:S04]  /*7800*/  LDL R72, [R1+0xb0] ;  /* 0x0000b00001487983 */ /* 0x000ea80000100800 */
[----:B------:R-:W2:Y:S04]  /*7810*/  LDL R71, [R1+0xac] ;  /* 0x0000ac0001477983 */ /* 0x000ea80000100800 */
[----:B------:R-:W2:Y:S04]  /*7820*/  LDL R70, [R1+0xa8] ;  /* 0x0000a80001467983 */ /* 0x000ea80000100800 */
[----:B------:R-:W2:Y:S04]  /*7830*/  LDL R69, [R1+0xa4] ;  /* 0x0000a40001457983 */ /* 0x000ea80000100800 */
[----:B------:R-:W2:Y:S04]  /*7840*/  LDL R68, [R1+0xa0] ;  /* 0x0000a00001447983 */ /* 0x000ea80000100800 */
[----:B------:R-:W2:Y:S01]  /*7850*/  LDL R67, [R1+0x9c] ;  /* 0x00009c0001437983 */ /* 0x000ea20000100800 */
[----:B------:R-:W0:Y:S03]  /*7860*/  S2UR UR10, SR_CTAID.Y ;  /* 0x00000000000a79c3 */ /* 0x000e260000002600 */
[----:B------:R-:W2:Y:S04]  /*7870*/  LDL R84, [R1+0x8c] ;  /* 0x00008c0001547983 */ /* 0x000ea80000100800 */
[----:B------:R-:W2:Y:S04]  /*7880*/  LDL R83, [R1+0x88] ;  /* 0x0000880001537983 */ /* 0x000ea80000100800 */
[----:B------:R-:W2:Y:S04]  /*7890*/  LDL R82, [R1+0x84] ;  /* 0x0000840001527983 */ /* 0x000ea80000100800 */
[----:B------:R-:W2:Y:S01]  /*78a0*/  LDL R81, [R1+0x80] ;  /* 0x0000800001517983 */ /* 0x000ea20000100800 */
[----:B0-----:R-:W-:-:S02]  /*78b0*/  UIMAD.WIDE.U32 UR26, UR10, UR42, URZ ;  /* 0x0000002a0a1a72a5 */ /* 0x001fc4000f8e00ff */
[----:B------:R-:W-:-:S04]  /*78c0*/  UIMAD UR14, UR10, UR43, URZ ;  /* 0x0000002b0a0e72a4 */ /* 0x000fc8000f8e02ff */
[----:B------:R-:W-:-:S04]  /*78d0*/  UIADD3 UR27, UPT, UPT, UR27, UR14, URZ ;  /* 0x0000000e1b1b7290 */ /* 0x000fc8000fffe0ff */
[----:B------:R-:W-:-:S04]  /*78e0*/  UIMAD.WIDE.U32 UR26, UR8, UR40, UR26 ;  /* 0x00000028081a72a5 */ /* 0x000fc8000f8e001a */
[----:B------:R-:W-:Y:S02]  /*78f0*/  UIMAD UR14, UR8, UR41, UR27 ;  /* 0x00000029080e72a4 */ /* 0x000fe4000f8e021b */
[----:B------:R-:W-:-:S04]  /*7900*/  ULEA UR25, UP0, UR26, UR38, 0x2 ;  /* 0x000000261a197291 */ /* 0x000fc8000f8010ff */
[----:B------:R-:W-:Y:S01]  /*7910*/  ULEA.HI.X UR26, UR26, UR39, UR14, 0x2, UP0 ;  /* 0x000000271a1a7291 */ /* 0x000fe200080f140e */
[----:B------:R-:W-:Y:S01]  /*7920*/  STS [R80+0x700], R76 ;  /* 0x0007004c50007388 */ /* 0x000fe20000000800 */
[----:B------:R-:W-:-:S04]  /*7930*/  MOV R40, UR25 ;  /* 0x0000001900287c02 */ /* 0x000fc80008000f00 */
[----:B------:R-:W-:Y:S01]  /*7940*/  MOV R41, UR26 ;  /* 0x0000001a00297c02 */ /* 0x000fe20008000f00 */
[----:B------:R0:W-:Y:S01]  /*7950*/  STS [R79+0x780], R77 ;  /* 0x0007804d4f007388 */ /* 0x0001e20000000800 */
[----:B------:R-:W-:-:S03]  /*7960*/  NOP ;  /* 0x0000000000007918 */ /* 0x000fc60000000000 */
[----:B----4-:R1:W4:Y:S01]  /*7970*/  LDS R97, [R66+0x24] ;  /* 0x0000240042617984 */ /* 0x0103220000000800 */
[----:B------:R-:W-:-:S03]  /*7980*/  R2UR UR51, R78 ;  /* 0x000000004e3372ca */ /* 0x000fc600000e0000 */
[----:B---3--:R3:W2:Y:S04]  /*7990*/  LDS R96, [R65+0x28] ;  /* 0x0000280041607984 */ /* 0x0086a80000000800 */
[----:B-----5:R5:W2:Y:S04]  /*79a0*/  LDS R95, [R43+0x2c] ;  /* 0x00002c002b5f7984 */ /* 0x020aa80000000800 */
[----:B------:R4:W4:Y:S04]  /*79b0*/  LDG.E R41, desc[UR30][R40.64] ;  /* 0x0000001e28297981 */ /* 0x000928000c1e1900 */
[----:B0-----:R-:W4:Y:S04]  /*79c0*/  LDL R77, [R1+0x3c] ;  /* 0x00003c00014d7983 */ /* 0x001f280000100800 */
[----:B------:R-:W4:Y:S04]  /*79d0*/  LDL R76, [R1+0x38] ;  /* 0x00003800014c7983 */ /* 0x000f280000100800 */
[----:B-1----:R-:W4:Y:S04]  /*79e0*/  LDL R66, [R1+0x10] ;  /* 0x0000100001427983 */ /* 0x002f280000100800 */
[----:B---3--:R-:W3:Y:S04]  /*79f0*/  LDL R65, [R1+0xc] ;  /* 0x00000c0001417983 */ /* 0x008ee80000100800 */
[----:B-----5:R-:W5:Y:S04]  /*7a00*/  LDL R43, [R1+0x8] ;  /* 0x00000800012b7983 */ /* 0x020f680000100800 */
[----:B------:R-:W5:Y:S04]  /*7a10*/  LDL R79, [R1+0x4] ;  /* 0x00000400014f7983 */ /* 0x000f680000100800 */
[----:B------:R-:W5:Y:S04]  /*7a20*/  LDL R78, [R1] ;  /* 0x00000000014e7983 */ /* 0x000f680000100800 */
[----:B------:R-:W0:Y:S04]  /*7a30*/  LDS R104, [R73+0x8] ;  /* 0x0000080049687984 */ /* 0x000e280000000800 */
[----:B--2---:R-:W1:Y:S04]  /*7a40*/  LDS R105, [R74+0x4] ;  /* 0x000004004a697984 */ /* 0x004e680000000800 */
[----:B------:R2:W0:Y:S04]  /*7a50*/  LDS R106, [R75] ;  /* 0x000000004b6a7984 */ /* 0x0004280000000800 */
        /* <DEDUP_REMOVED lines=9> */
[----:B------:R-:W2:Y:S04]  /*7af0*/  LDL R72, [R1+0x28] ;  /* 0x0000280001487983 */ /* 0x000ea80000100800 */
[----:B------:R-:W2:Y:S04]  /*7b00*/  LDL R71, [R1+0x24] ;  /* 0x0000240001477983 */ /* 0x000ea80000100800 */
[----:B-1----:R-:W2:Y:S04]  /*7b10*/  LDL R70, [R1+0x20] ;  /* 0x0000200001467983 */ /* 0x002ea80000100800 */
[----:B------:R-:W2:Y:S04]  /*7b20*/  LDL R69, [R1+0x1c] ;  /* 0x00001c0001457983 */ /* 0x000ea80000100800 */
[----:B------:R-:W2:Y:S04]  /*7b30*/  LDL R68, [R1+0x18] ;  /* 0x0000180001447983 */ /* 0x000ea80000100800 */
[----:B------:R-:W2:Y:S01]  /*7b40*/  LDL R67, [R1+0x14] ;  /* 0x0000140001437983 */ /* 0x000ea20000100800 */
[----:B------:R-:W1:Y:S01]  /*7b50*/  S2R R64, SR_TID.X ;  /* 0x0000000000407919 */ /* 0x000e620000002100 */
[----:B------:R-:W0:Y:S01]  /*7b60*/  S2UR UR25, SR_CgaCtaId ;  /* 0x00000000001979c3 */ /* 0x000e220000008800 */
[----:B------:R-:W-:Y:S01]  /*7b70*/  UIADD3 UR14, UPT, UPT, UR16, -0x1, URZ ;  /* 0xffffffff100e7890 */ /* 0x000fe2000fffe0ff */
[----:B------:R-:W-:Y:S01]  /*7b80*/  MOV R42, UR51 ;  /* 0x00000033002a7c02 */ /* 0x000fe20008000f00 */
[----:B------:R0:W2:Y:S02]  /*7b90*/  LDS R94, [R84+0x30] ;  /* 0x00003000545e7984 */ /* 0x0000a40000000800 */
[----:B------:R-:W-:-:S02]  /*7ba0*/  ULEA.HI UR26, UR14, UR14, URZ, 0x1 ;  /* 0x0000000e0e1a7291 */ /* 0x000fc4000f8f08ff */
[----:B------:R-:W-:Y:S01]  /*7bb0*/  FMUL.FTZ R42, R42, 1.4426950216293334961 ;  /* 0x3fb8aa3b2a2a7820 */ /* 0x000fe20000410000 */
[----:B------:R0:W2:Y:S01]  /*7bc0*/  LDS R93, [R83+0x34] ;  /* 0x00003400535d7984 */ /* 0x0000a20000000800 */
[----:B------:R-:W-:Y:S02]  /*7bd0*/  ULOP3.LUT UR26, UR26, 0xfffffe, URZ, 0xc0, !UPT ;  /* 0x00fffffe1a1a7892 */ /* 0x000fe4000f8ec0ff */
[C---:B------:R-:W-:Y:S01]  /*7be0*/  FMUL.FTZ R151, R42.reuse, R27 ;  /* 0x0000001b2a977220 */ /* 0x040fe20000410000 */
[----:B------:R0:W2:Y:S01]  /*7bf0*/  LDS R92, [R82+0x38] ;  /* 0x00003800525c7984 */ /* 0x0000a20000000800 */
[----:B------:R-:W-:Y:S01]  /*7c00*/  UIADD3 UR14, UPT, UPT, UR14, -UR26, URZ ;  /* 0x8000001a0e0e7290 */ /* 0x000fe2000fffe0ff */
[----:B------:R-:W-:Y:S02]  /*7c10*/  BSSY.RECONVERGENT B0, `(.L_x_1117) ;  /* 0x0000048000007945 */ /* 0x000fe40003800200 */
[----:B------:R0:W2:Y:S01]  /*7c20*/  LDS R91, [R81+0x3c] ;  /* 0x00003c00515b7984 */ /* 0x0000a20000000800 */
[----:B------:R-:W-:Y:S01]  /*7c30*/  ULEA UR14, UR14, UR8, 0x8 ;  /* 0x000000080e0e7291 */ /* 0x000fe2000f8e40ff */
[----:B------:R-:W3:Y:S01]  /*7c40*/  MUFU.EX2 R151, R151 ;  /* 0x0000009700977308 */ /* 0x000ee20000000800 */
        /* <DEDUP_REMOVED lines=15> */
[----:B------:R-:W-:Y:S01]  /*7d40*/  UMOV UR26, 0x400 ;  /* 0x00000400001a7882 */ /* 0x000fe20000000000 */
[----:B-1----:R-:W-:-:S02]  /*7d50*/  ISETP.NE.AND P0, PT, R64, RZ, PT ;  /* 0x000000ff4000720c */ /* 0x002fc40003f05270 */
[C---:B------:R-:W-:Y:S02]  /*7d60*/  IADD3 R80, PT, PT, R64.reuse, 0x200, RZ ;  /* 0x0000020040507810 */ /* 0x040fe40007ffe0ff */
[----:B----4-:R-:W-:Y:S01]  /*7d70*/  MOV R40, UR14 ;  /* 0x0000000e00287c02 */ /* 0x010fe20008000f00 */
[----:B0-----:R-:W-:Y:S01]  /*7d80*/  ULEA UR26, UR25, UR26, 0x18 ;  /* 0x0000001a191a7291 */ /* 0x001fe2000f8ec0ff */
[----:B------:R-:W-:Y:S01]  /*7d90*/  ISETP.NE.AND P2, PT, R64, 0x7f, PT ;  /* 0x0000007f4000780c */ /* 0x000fe20003f45270 */
[----:B------:R-:W0:Y:S01]  /*7da0*/  MUFU.EX2 R118, R118 ;  /* 0x0000007600767308 */ /* 0x000e220000000800 */
[----:B------:R-:W-:-:S04]  /*7db0*/  SEL R40, R40, R80, !P0 ;  /* 0x0000005028287207 */ /* 0x000fc80004000000 */
[----:B------:R-:W-:-:S03]  /*7dc0*/  LEA R40, R40, UR26, 0x2 ;  /* 0x0000001a28287c11 */ /* 0x000fc6000f8e10ff */
[----:B------:R-:W1:Y:S08]  /*7dd0*/  MUFU.EX2 R117, R117 ;  /* 0x0000007500757308 */ /* 0x000e700000000800 */
[----:B------:R-:W4:Y:S08]  /*7de0*/  MUFU.EX2 R116, R116 ;  /* 0x0000007400747308 */ /* 0x000f300000000800 */
        /* <DEDUP_REMOVED lines=12> */
[----:B---3--:R3:W-:Y:S01]  /*7eb0*/  STS [R40+0x4c60], R151 ;  /* 0x004c609728007388 */ /* 0x0087e20000000800 */
[-C--:B------:R-:W-:Y:S01]  /*7ec0*/  FMUL.FTZ R77, R77, R41.reuse ;  /* 0x000000294d4d7220 */ /* 0x080fe20000410000 */
[-C--:B------:R-:W-:Y:S01]  /*7ed0*/  FMUL.FTZ R76, R76, R41.reuse ;  /* 0x000000294c4c7220 */ /* 0x080fe20000410000 */
[-C--:B------:R-:W-:Y:S01]  /*7ee0*/  FMUL.FTZ R66, R66, R41.reuse ;  /* 0x0000002942427220 */ /* 0x080fe20000410000 */
[-C--:B------:R-:W-:Y:S01]  /*7ef0*/  FMUL.FTZ R65, R65, R41.reuse ;  /* 0x0000002941417220 */ /* 0x080fe20000410000 */
[-C--:B-----5:R-:W-:Y:S01]  /*7f00*/  FMUL.FTZ R43, R43, R41.reuse ;  /* 0x000000292b2b7220 */ /* 0x0a0fe20000410000 */
[-C--:B------:R-:W-:Y:S01]  /*7f10*/  FMUL.FTZ R42, R79, R41.reuse ;  /* 0x000000294f2a7220 */ /* 0x080fe20000410000 */
[-C--:B--2---:R-:W-:Y:S01]  /*7f20*/  FMUL.FTZ R75, R75, R41.reuse ;  /* 0x000000294b4b7220 */ /* 0x084fe20000410000 */
        /* <DEDUP_REMOVED lines=10> */
[----:B01-34-:R-:W-:Y:S05]  /*7fd0*/  @P2 BRA `(.L_x_1118) ;  /* 0x0000000000242947 */ /* 0x01bfea0003800000 */
[----:B------:R-:W-:Y:S01]  /*7fe0*/  UISETP.NE.AND UP0, UPT, UR16, UR29, UPT ;  /* 0x0000001d1000728c */ /* 0x000fe2000bf05270 */
[----:B------:R-:W-:-:S08]  /*7ff0*/  IMAD.MOV.U32 R40, RZ, RZ, 0x3f800000 ;  /* 0x3f800000ff287424 */ /* 0x000fd000078e00ff */
[----:B------:R-:W-:Y:S05]  /*8000*/  BRA.U !UP0, `(.L_x_1119) ;  /* 0x0000000108207547 */ /* 0x000fea000b800000 */
[----:B------:R-:W-:-:S04]  /*8010*/  USHF.L.U32 UR14, UR16, 0x8, URZ ;  /* 0x00000008100e7899 */ /* 0x000fc800080006ff */
[----:B------:R-:W-:-:S04]  /*8020*/  ULOP3.LUT UR14, UR14, 0x100, URZ, 0xc0, !UPT ;  /* 0x000001000e0e7892 */ /* 0x000fc8000f8ec0ff */
[----:B------:R-:W-:-:S04]  /*8030*/  UIADD3 UR14, UPT, UPT, UR14, UR8, URZ ;  /* 0x000000080e0e7290 */ /* 0x000fc8000fffe0ff */
[----:B------:R-:W-:-:S09]  /*8040*/  ULEA UR14, UR14, UR26, 0x2 ;  /* 0x0000001a0e0e7291 */ /* 0x000fd2000f8e10ff */
[----:B------:R-:W1:Y:S01]  /*8050*/  LDS R40, [UR14+0x4c60] ;  /* 0x004c600eff287984 */ /* 0x000e620008000800 */
[----:B------:R-:W-:Y:S05]  /*8060*/  BRA `(.L_x_1119) ;  /* 0x0000000000087947 */ /* 0x000fea0003800000 */
.L_x_1118:
[----:B------:R-:W-:-:S06]  /*8070*/  LEA R40, R64, UR26, 0x2 ;  /* 0x0000001a40287c11 */ /* 0x000fcc000f8e10ff */
[----:B------:R-:W0:Y:S02]  /*8080*/  LDS R40, [R40+0x5464] ;  /* 0x0054640028287984 */ /* 0x000e240000000800 */
.L_x_1119:
[----:B------:R-:W-:Y:S05]  /*8090*/  BSYNC.RECONVERGENT B0 ;  /* 0x0000000000007941 */ /* 0x000fea0003800200 */
.L_x_1117:
[----:B------:R-:W2:Y:S01]  /*80a0*/  @P1 LDC R80, c[0x0][0x38c] ;  /* 0x0000e300ff501b82 */ /* 0x000ea20000000800 */
[----:B------:R-:W-:Y:S01]  /*80b0*/  MOV R78, UR16 ;  /* 0x00000010004e7c02 */ /* 0x000fe20008000f00 */
[----:B------:R-:W-:Y:S02]  /*80c0*/  HFMA2 R81, -RZ, RZ, 0, 4.76837158203125e-07 ;  /* 0x00000008ff517431 */ /* 0x000fe400000001ff */
[----:B------:R-:W-:Y:S01]  /*80d0*/  HFMA2 R79, -RZ, RZ, 0, 0 ;  /* 0x00000000ff4f7431 */ /* 0x000fe200000001ff */
[----:B------:R-:W-:Y:S01]  /*80e0*/  @P1 IADD3 R78, PT, PT, R78, -0x2, RZ ;  /* 0xfffffffe4e4e1810 */ /* 0x000fe20007ffe0ff */
[----:B------:R-:W-:Y:S01]  /*80f0*/  FMUL.FTZ R121, R47, R27 ;  /* 0x0000001b2f797220 */ /* 0x000fe20000410000 */
[----:B------:R-:W-:Y:S01]  /*8100*/  FMUL.FTZ R120, R46, R26 ;  /* 0x0000001a2e787220 */ /* 0x000fe20000410000 */
[----:B------:R-:W-:Y:S02]  /*8110*/  FMUL.FTZ R119, R45, R25 ;  /* 0x000000192d777220 */ /* 0x000fe40000410000 */
        /* <DEDUP_REMOVED lines=115> */
.L_x_1179:
[----:B------:R-:W4:Y:S01]  /*8850*/  S2R R87, SR_LANEID ;  /* 0x0000000000577919 */ /* 0x000f220000000000 */
[----:B---3--:R-:W-:Y:S01]  /*8860*/  FFMA.FTZ R86, R157, R86, R156 ;  /* 0x000000569d567223 */ /* 0x008fe2000001009c */
[----:B------:R-:W-:Y:S01]  /*8870*/  UMOV UR14, 0xffffffff ;  /* 0xffffffff000e7882 */ /* 0x000fe20000000000 */
[----:B----4-:R-:W-:-:S04]  /*8880*/  ISETP.GE.AND P2, PT, R87, 0x10, PT ;  /* 0x000000105700780c */ /* 0x010fc80003f46270 */
[----:B------:R-:W-:-:S09]  /*8890*/  FSEL R162, R156, R86, !P2 ;  /* 0x000000569ca27208 */ /* 0x000fd20005000000 */
[----:B0-2---:R-:W-:Y:S01]  /*88a0*/  @P2 FMUL.FTZ R157, R157, R153 ;  /* 0x000000999d9d2220 */ /* 0x005fe20000410000 */
[----:B------:R-:W-:Y:S06]  /*88b0*/  BRA.DIV UR14, `(.L_x_1122) ;  /* 0x000000520e3c7947 */ /* 0x000fec000b800000 */
.L_x_1182:
[----:B------:R-:W-:-:S03]  /*88c0*/  UMOV UR14, 0xffffffff ;  /* 0xffffffff000e7882 */ /* 0x000fc60000000000 */
[----:B------:R-:W-:Y:S05]  /*88d0*/  BRA.DIV UR14, `(.L_x_1123) ;  /* 0x000000520e5c7947 */ /* 0x000fea000b800000 */
.L_x_1185:
[----:B------:R-:W-:-:S03]  /*88e0*/  UMOV UR14, 0xffffffff ;  /* 0xffffffff000e7882 */ /* 0x000fc60000000000 */
[----:B------:R-:W-:Y:S05]  /*88f0*/  BRA.DIV UR14, `(.L_x_1124) ;  /* 0x000000520e7c7947 */ /* 0x000fea000b800000 */
[----:B------:R-:W0:Y:S04]  /*8900*/  SHFL.UP PT, R157, R157, 0x1, RZ ;  /* 0x042000009d9d7989 */ /* 0x000e2800000e00ff */
[----:B------:R-:W2:Y:S04]  /*8910*/  SHFL.UP PT, R162, R162, 0x1, RZ ;  /* 0x04200000a2a27989 */ /* 0x000ea800000e00ff */
[----:B-----5:R-:W3:Y:S04]  /*8920*/  SHFL.IDX PT, R78, R78, RZ, 0x1f ;  /* 0x00001fff4e4e7589 */ /* 0x020ee800000e0000 */
[----:B------:R-:W4:Y:S02]  /*8930*/  SHFL.IDX PT, R79, R79, RZ, 0x1f ;  /* 0x00001fff4f4f7589 */ /* 0x000f2400000e0000 */
.L_x_1191:
        /* <DEDUP_REMOVED lines=12> */
.L_x_1120:
        /* <DEDUP_REMOVED lines=120> */
.L_x_1208:
        /* <DEDUP_REMOVED lines=14> */
.L_x_1125:
        /* <DEDUP_REMOVED lines=203> */
.L_x_1128:
[----:B------:R-:W-:Y:S05]  /*9f10*/  BSYNC.RECONVERGENT B0 ;  /* 0x0000000000007941 */ /* 0x000fea0003800200 */
.L_x_1127:
[----:B------:R-:W-:Y:S04]  /*9f20*/  BSSY.RECONVERGENT B0, `(.L_x_1129) ;  /* 0x0000003000007945 */ /* 0x000fe80003800200 */
[----:B------:R-:W-:Y:S05]  /*9f30*/  @!P3 BRA `(.L_x_1130) ;  /* 0x000000000004b947 */ /* 0x000fea0003800000 */
[----:B0-----:R2:W-:Y:S02]  /*9f40*/  REDG.E.ADD.F32.FTZ.RN.STRONG.GPU desc[UR30][R42.64+0x200], R78 ;  /* 0x0002004e2a0079a6 */ /* 0x0015e4000c12f31e */
.L_x_1130:
[----:B------:R-:W-:Y:S05]  /*9f50*/  BSYNC.RECONVERGENT B0 ;  /* 0x0000000000007941 */ /* 0x000fea0003800200 */
.L_x_1129:
        /* <DEDUP_REMOVED lines=14> */
.L_x_1132:
[----:B------:R-:W-:Y:S05]  /*a040*/  BSYNC.RECONVERGENT B0 ;  /* 0x0000000000007941 */ /* 0x000fea0003800200 */
.L_x_1131:
[----:B------:R-:W2:Y:S01]  /*a050*/  LDS R78, [R78+0x2710] ;  /* 0x002710004e4e7984 */ /* 0x000ea20000000800 */
[----:B------:R-:W-:Y:S01]  /*a060*/  BSSY.RECONVERGENT B0, `(.L_x_1133) ;  /* 0x0000004000007945 */ /* 0x000fe20003800200 */
[----:B------:R-:W-:-:S03]  /*a070*/  LEA R109, R109, UR26, 0x2 ;  /* 0x0000001a6d6d7c11 */ /* 0x000fc6000f8e10ff */
[----:B------:R-:W-:Y:S05]  /*a080*/  @!P3 BRA `(.L_x_1134) ;  /* 0x000000000004b947 */ /* 0x000fea0003800000 */
[----:B--2---:R3:W-:Y:S02]  /*a090*/  REDG.E.ADD.F32.FTZ.RN.STRONG.GPU desc[UR30][R42.64+0x600], R78 ;  /* 0x0006004e2a0079a6 */ /* 0x0047e4000c12f31e */
.L_x_1134:
[----:B------:R-:W-:Y:S05]  /*a0a0*/  BSYNC.RECONVERGENT B0 ;  /* 0x0000000000007941 */ /* 0x000fea0003800200 */
.L_x_1133:
[----:B------:R-:W4:Y:S01]  /*a0b0*/  LDS R109, [R109+0x2910] ;  /* 0x002910006d6d7984 */ /* 0x000f220000000800 */
[----:B------:R-:W-:Y:S01]  /*a0c0*/  BSSY.RECONVERGENT B0, `(.L_x_1135) ;  /* 0x0000005000007945 */ /* 0x000fe20003800200 */
[C---:B01----:R-:W-:Y:S02]  /*a0d0*/  IADD3 R110, PT, PT, R64.reuse, 0x280, RZ ;  /* 0x00000280406e7810 */ /* 0x043fe40007ffe0ff */
[----:B--23--:R-:W-:Y:S01]  /*a0e0*/  IADD3 R78, PT, PT, R64, 0x300, RZ ;  /* 0x00000300404e7810 */ /* 0x00cfe20007ffe0ff */
[----:B------:R-:W-:Y:S06]  /*a0f0*/  @!P4 BRA `(.L_x_1136) ;  /* 0x000000000004c947 */ /* 0x000fec0003800000 */
[----:B----4-:R0:W-:Y:S02]  /*a100*/  REDG.E.ADD.F32.FTZ.RN.STRONG.GPU desc[UR30][R42.64+0x800], R109 ;  /* 0x0008006d2a0079a6 */ /* 0x0101e4000c12f31e */
.L_x_1136:
[----:B------:R-:W-:Y:S05]  /*a110*/  BSYNC.RECONVERGENT B0 ;  /* 0x0000000000007941 */ /* 0x000fea0003800200 */
.L_x_1135:
        /* <DEDUP_REMOVED lines=13> */
.L_x_1138:
[----:B------:R-:W-:Y:S05]  /*a1f0*/  BSYNC.RECONVERGENT B0 ;  /* 0x0000000000007941 */ /* 0x000fea0003800200 */
.L_x_1137:
[----:B------:R-:W2:Y:S01]  /*a200*/  LDS R78, [R78+0x2d10] ;  /* 0x002d10004e4e7984 */ /* 0x000ea20000000800 */
[----:B------:R-:W-:Y:S01]  /*a210*/  BSSY.RECONVERGENT B0, `(.L_x_1139) ;  /* 0x0000004000007945 */ /* 0x000fe20003800200 */
[----:B------:R-:W-:-:S03]  /*a220*/  LEA R109, R109, UR26, 0x2 ;  /* 0x0000001a6d6d7c11 */ /* 0x000fc6000f8e10ff */
[----:B------:R-:W-:Y:S05]  /*a230*/  @!P3 BRA `(.L_x_1140) ;  /* 0x000000000004b947 */ /* 0x000fea0003800000 */
[----:B--2---:R3:W-:Y:S02]  /*a240*/  REDG.E.ADD.F32.FTZ.RN.STRONG.GPU desc[UR30][R42.64+0xc00], R78 ;  /* 0x000c004e2a0079a6 */ /* 0x0047e4000c12f31e */
.L_x_1140:
[----:B------:R-:W-:Y:S05]  /*a250*/  BSYNC.RECONVERGENT B0 ;  /* 0x0000000000007941 */ /* 0x000fea0003800200 */
.L_x_1139:
[----:B------:R-:W4:Y:S01]  /*a260*/  LDS R109, [R109+0x2f10] ;  /* 0x002f10006d6d7984 */ /* 0x000f220000000800 */
[----:B------:R-:W-:Y:S01]  /*a270*/  BSSY.RECONVERGENT B0, `(.L_x_1141) ;  /* 0x0000005000007945 */ /* 0x000fe20003800200 */
[C---:B01----:R-:W-:Y:S02]  /*a280*/  LOP3.LUT R110, R64.reuse, 0x400, RZ, 0xfc, !PT ;  /* 0x00000400406e7812 */ /* 0x043fe400078efcff */
[----:B--23--:R-:W-:Y:S01]  /*a290*/  IADD3 R78, PT, PT, R64, 0x480, RZ ;  /* 0x00000480404e7810 */ /* 0x00cfe20007ffe0ff */
[----:B------:R-:W-:Y:S06]  /*a2a0*/  @!P4 BRA `(.L_x_1142) ;  /* 0x000000000004c947 */ /* 0x000fec0003800000 */
[----:B----4-:R0:W-:Y:S02]  /*a2b0*/  REDG.E.ADD.F32.FTZ.RN.STRONG.GPU desc[UR30][R42.64+0xe00], R109 ;  /* 0x000e006d2a0079a6 */ /* 0x0101e4000c12f31e */
.L_x_1142:
[----:B------:R-:W-:Y:S05]  /*a2c0*/  BSYNC.RECONVERGENT B0 ;  /* 0x0000000000007941 */ /* 0x000fea0003800200 */
.L_x_1141:
        /* <DEDUP_REMOVED lines=13> */
.L_x_1144:
[----:B------:R-:W-:Y:S05]  /*a3a0*/  BSYNC.RECONVERGENT B0 ;  /* 0x0000000000007941 */ /* 0x000fea0003800200 */
.L_x_1143:
[----:B------:R-:W2:Y:S01]  /*a3b0*/  LDS R78, [R78+0x3310] ;  /* 0x003310004e4e7984 */ /* 0x000ea20000000800 */
[----:B------:R-:W-:Y:S01]  /*a3c0*/  BSSY.RECONVERGENT B0, `(.L_x_1145) ;  /* 0x0000005000007945 */ /* 0x000fe20003800200 */
[----:B------:R-:W-:Y:S02]  /*a3d0*/  LEA R109, R109, UR26, 0x2 ;  /* 0x0000001a6d6d7c11 */ /* 0x000fe4000f8e10ff */
[----:B01----:R-:W-:Y:S01]  /*a3e0*/  IADD3 R110, PT, PT, R64, 0x580, RZ ;  /* 0x00000580406e7810 */ /* 0x003fe20007ffe0ff */
[----:B------:R-:W-:Y:S06]  /*a3f0*/  @!P3 BRA `(.L_x_1146) ;  /* 0x000000000004b947 */ /* 0x000fec0003800000 */
[----:B--2---:R0:W-:Y:S02]  /*a400*/  REDG.E.ADD.F32.FTZ.RN.STRONG.GPU desc[UR30][R42.64+0x1200], R78 ;  /* 0x0012004e2a0079a6 */ /* 0x0041e4000c12f31e */
.L_x_1146:
[----:B------:R-:W-:Y:S05]  /*a410*/  BSYNC.RECONVERGENT B0 ;  /* 0x0000000000007941 */ /* 0x000fea0003800200 */
.L_x_1145:
[----:B------:R-:W1:Y:S01]  /*a420*/  LDS R109, [R109+0x3510] ;  /* 0x003510006d6d7984 */ /* 0x000e620000000800 */
[----:B------:R-:W-:Y:S01]  /*a430*/  BSSY.RECONVERGENT B0, `(.L_x_1147) ;  /* 0x0000005000007945 */ /* 0x000fe20003800200 */
[----:B0-2---:R-:W-:Y:S02]  /*a440*/  LEA.HI R78, R110, R64, RZ, 0x1b ;  /* 0x000000406e4e7211 */ /* 0x005fe400078fd8ff */
[----:B------:R-:W-:Y:S01]  /*a450*/  IADD3 R110, PT, PT, R64, 0x600, RZ ;  /* 0x00000600406e7810 */ /* 0x000fe20007ffe0ff */
[----:B------:R-:W-:Y:S06]  /*a460*/  @!P4 BRA `(.L_x_1148) ;  /* 0x000000000004c947 */ /* 0x000fec0003800000 */
[----:B-1----:R0:W-:Y:S02]  /*a470*/  REDG.E.ADD.F32.FTZ.RN.STRONG.GPU desc[UR30][R42.64+0x1400], R109 ;  /* 0x0014006d2a0079a6 */ /* 0x0021e4000c12f31e */
.L_x_1148:
[----:B------:R-:W-:Y:S05]  /*a480*/  BSYNC.RECONVERGENT B0 ;  /* 0x0000000000007941 */ /* 0x000fea0003800200 */
.L_x_1147:
[----:B------:R-:W-:Y:S01]  /*a490*/  LEA R78, R78, UR26, 0x2 ;  /* 0x0000001a4e4e7c11 */ /* 0x000fe2000f8e10ff */
[----:B------:R-:W-:Y:S01]  /*a4a0*/  BSSY.RECONVERGENT B0, `(.L_x_1149) ;  /* 0x000000b000007945 */ /* 0x000fe20003800200 */
[----:B------:R-:W-:Y:S02]  /*a4b0*/  ISETP.GE.AND P6, PT, R72, 0x581, PT ;  /* 0x000005814800780c */ /* 0x000fe40003fc6270 */
        /* <DEDUP_REMOVED lines=9> */
.L_x_1150:
[----:B------:R-:W-:Y:S05]  /*a550*/  BSYNC.RECONVERGENT B0 ;  /* 0x0000000000007941 */ /* 0x000fea0003800200 */
.L_x_1149:
        /* <DEDUP_REMOVED lines=10> */
.L_x_1152:
[----:B------:R-:W-:Y:S05]  /*a600*/  BSYNC.RECONVERGENT B0 ;  /* 0x0000000000007941 */ /* 0x000fea0003800200 */
.L_x_1151:
[----:B------:R-:W2:Y:S01]  /*a610*/  LDS R72, [R72+0x3b10] ;  /* 0x003b100048487984 */ /* 0x000ea20000000800 */
[----:B------:R-:W-:Y:S01]  /*a620*/  BSSY.RECONVERGENT B0, `(.L_x_1153) ;  /* 0x0000005000007945 */ /* 0x000fe20003800200 */
[----:B01----:R-:W-:Y:S02]  /*a630*/  LEA.HI R109, R110, R64, RZ, 0x1b ;  /* 0x000000406e6d7211 */ /* 0x003fe400078fd8ff */
[----:B------:R-:W-:Y:S01]  /*a640*/  LEA R78, R78, UR26, 0x2 ;  /* 0x0000001a4e4e7c11 */ /* 0x000fe2000f8e10ff */
[----:B------:R-:W-:Y:S06]  /*a650*/  @!P3 BRA `(.L_x_1154) ;  /* 0x000000000004b947 */ /* 0x000fec0003800000 */
[----:B--2---:R0:W-:Y:S02]  /*a660*/  REDG.E.ADD.F32.FTZ.RN.STRONG.GPU desc[UR30][R42.64+0x1a00], R72 ;  /* 0x001a00482a0079a6 */ /* 0x0041e4000c12f31e */
.L_x_1154:
[----:B------:R-:W-:Y:S05]  /*a670*/  BSYNC.RECONVERGENT B0 ;  /* 0x0000000000007941 */ /* 0x000fea0003800200 */
.L_x_1153:
[----:B------:R-:W1:Y:S01]  /*a680*/  LDS R78, [R78+0x3d10] ;  /* 0x003d10004e4e7984 */ /* 0x000e620000000800 */
[----:B------:R-:W-:Y:S01]  /*a690*/  BSSY.RECONVERGENT B0, `(.L_x_1155) ;  /* 0x0000004000007945 */ /* 0x000fe20003800200 */
[----:B------:R-:W-:-:S03]  /*a6a0*/  LEA R109, R109, UR26, 0x2 ;  /* 0x0000001a6d6d7c11 */ /* 0x000fc6000f8e10ff */
[----:B------:R-:W-:Y:S05]  /*a6b0*/  @!P4 BRA `(.L_x_1156) ;  /* 0x000000000004c947 */ /* 0x000fea0003800000 */
[----:B-1----:R3:W-:Y:S02]  /*a6c0*/  REDG.E.ADD.F32.FTZ.RN.STRONG.GPU desc[UR30][R42.64+0x1c00], R78 ;  /* 0x001c004e2a0079a6 */ /* 0x0027e4000c12f31e */
.L_x_1156:
[----:B------:R-:W-:Y:S05]  /*a6d0*/  BSYNC.RECONVERGENT B0 ;  /* 0x0000000000007941 */ /* 0x000fea0003800200 */
.L_x_1155:
[----:B------:R-:W4:Y:S01]  /*a6e0*/  LDS R109, [R109+0x3f10] ;  /* 0x003f10006d6d7984 */ /* 0x000f220000000800 */
[----:B------:R-:W-:Y:S04]  /*a6f0*/  BSSY.RECONVERGENT B0, `(.L_x_1157) ;  /* 0x0000003000007945 */ /* 0x000fe80003800200 */
[----:B------:R-:W-:Y:S05]  /*a700*/  @!P5 BRA `(.L_x_1158) ;  /* 0x000000000004d947 */ /* 0x000fea0003800000 */
[----:B----4-:R4:W-:Y:S02]  /*a710*/  REDG.E.ADD.F32.FTZ.RN.STRONG.GPU desc[UR30][R42.64+0x1e00], R109 ;  /* 0x001e006d2a0079a6 */ /* 0x0109e4000c12f31e */
.L_x_1158:
[----:B------:R-:W-:Y:S05]  /*a720*/  BSYNC.RECONVERGENT B0 ;  /* 0x0000000000007941 */ /* 0x000fea0003800200 */
.L_x_1157:
[----:B----4-:R-:W4:Y:S04]  /*a730*/  LDL.LU R109, [R1+0x40] ;  /* 0x00004000016d7983 */ /* 0x010f280000300800 */
[----:B------:R-:W5:Y:S04]  /*a740*/  LDL.LU R112, [R1+0x44] ;  /* 0x0000440001707983 */ /* 0x000f680000300800 */
[----:B------:R-:W5:Y:S04]  /*a750*/  LDL.LU R111, [R1+0x48] ;  /* 0x00004800016f7983 */ /* 0x000f680000300800 */
[----:B-1-3--:R-:W3:Y:S01]  /*a760*/  LDL.LU R78, [R1+0x4c] ;  /* 0x00004c00014e7983 */ /* 0x00aee20000300800 */
[----:B------:R-:W-:-:S03]  /*a770*/  FMUL.FTZ R65, R94, R65 ;  /* 0x000000415e417220 */ /* 0x000fc60000410000 */
[----:B------:R-:W3:Y:S01]  /*a780*/  LDL.LU R110, [R1+0x50] ;  /* 0x00005000016e7983 */ /* 0x000ee20000300800 */
[----:B------:R-:W-:Y:S01]  /*a790*/  FFMA.FTZ R41, R28, R91, R41 ;  /* 0x0000005b1c297223 */ /* 0x000fe20000010029 */
[----:B------:R-:W-:Y:S01]  /*a7a0*/  FMUL.FTZ R82, R131, R82 ;  /* 0x0000005283527220 */ /* 0x000fe20000410000 */
[----:B0-2---:R-:W0:Y:S03]  /*a7b0*/  S2R R72, SR_LANEID ;  /* 0x0000000000487919 */ /* 0x005e260000000000 */
[----:B------:R-:W-:Y:S01]  /*a7c0*/  FFMA.FTZ R82, R31, R65, R82 ;  /* 0x000000411f527223 */ /* 0x000fe20000010052 */
        /* <DEDUP_REMOVED lines=12> */
[----:B----4-:R-:W-:Y:S01]  /*a890*/  FFMA.FTZ R109, R91, R12, R109 ;  /* 0x0000000c5b6d7223 */ /* 0x010fe2000001006d */
[----:B-----5:R-:W-:-:S04]  /*a8a0*/  FFMA.FTZ R112, R92, R13, R112 ;  /* 0x0000000d5c707223 */ /* 0x020fc80000010070 */
[----:B------:R1:W-:Y:S01]  /*a8b0*/  STL [R1+0x40], R109 ;  /* 0x0000406d01007387 */ /* 0x0003e20000100800 */
[----:B------:R-:W-:Y:S01]  /*a8c0*/  FFMA.FTZ R111, R93, R14, R111 ;  /* 0x0000000e5d6f7223 */ /* 0x000fe2000001006f */
[----:B---3--:R-:W-:Y:S01]  /*a8d0*/  FFMA.FTZ R78, R65, R15, R78 ;  /* 0x0000000f414e7223 */ /* 0x008fe2000001004e */
[----:B------:R-:W-:Y:S01]  /*a8e0*/  FMUL.FTZ R66, R95, R66 ;  /* 0x000000425f427220 */ /* 0x000fe20000410000 */
[----:B------:R-:W-:Y:S01]  /*a8f0*/  FMUL.FTZ R67, R96, R67 ;  /* 0x0000004360437220 */ /* 0x000fe20000410000 */
[----:B-1----:R-:W2:Y:S04]  /*a900*/  LDL.LU R109, [R1+0x54] ;  /* 0x00005400016d7983 */ /* 0x002ea80000300800 */
[----:B------:R-:W3:Y:S04]  /*a910*/  LDL.LU R94, [R1+0x58] ;  /* 0x00005800015e7983 */ /* 0x000ee80000300800 */
[----:B------:R-:W-:Y:S04]  /*a920*/  STL [R1+0x44], R112 ;  /* 0x0000447001007387 */ /* 0x000fe80000100800 */
[----:B------:R-:W4:Y:S04]  /*a930*/  LDL.LU R91, [R1+0x5c] ;  /* 0x00005c00015b7983 */ /* 0x000f280000300800 */
[----:B------:R-:W-:Y:S04]  /*a940*/  STL [R1+0x48], R111 ;  /* 0x0000486f01007387 */ /* 0x000fe80000100800 */
[----:B------:R1:W-:Y:S01]  /*a950*/  STL [R1+0x4c], R78 ;  /* 0x00004c4e01007387 */ /* 0x0003e20000100800 */
[----:B------:R-:W-:Y:S01]  /*a960*/  FMUL.FTZ R68, R97, R68 ;  /* 0x0000004461447220 */ /* 0x000fe20000410000 */
[----:B------:R-:W-:Y:S01]  /*a970*/  FMUL.FTZ R69, R98, R69 ;  /* 0x0000004562457220 */ /* 0x000fe20000410000 */
[----:B------:R-:W-:Y:S01]  /*a980*/  FMUL.FTZ R70, R99, R70 ;  /* 0x0000004663467220 */ /* 0x000fe20000410000 */
[----:B------:R-:W-:Y:S01]  /*a990*/  FMUL.FTZ R85, R128, R85 ;  /* 0x0000005580557220 */ /* 0x000fe20000410000 */
[----:B------:R-:W-:Y:S01]  /*a9a0*/  FMUL.FTZ R71, R100, R71 ;  /* 0x0000004764477220 */ /* 0x000fe20000410000 */
[----:B------:R-:W-:Y:S01]  /*a9b0*/  FADD.FTZ R161, R82, R161 ;  /* 0x000000a152a17221 */ /* 0x000fe20000010000 */
[----:B------:R-:W-:Y:S01]  /*a9c0*/  FMUL.FTZ R86, R127, R86 ;  /* 0x000000567f567220 */ /* 0x000fe20000410000 */
[----:B------:R-:W5:Y:S04]  /*a9d0*/  SHFL.DOWN PT, R42, R79, 0x4, 0x1f ;  /* 0x08801f004f2a7f89 */ /* 0x000f6800000e0000 */
[----:B-1----:R-:W5:Y:S04]  /*a9e0*/  LDL.LU R78, [R1+0x60] ;  /* 0x00006000014e7983 */ /* 0x002f680000300800 */
[----:B------:R-:W5:Y:S01]  /*a9f0*/  LDL.LU R65, [R1+0x64] ;  /* 0x0000640001417983 */ /* 0x000f620000300800 */
[----:B------:R-:W-:Y:S01]  /*aa00*/  FFMA.FTZ R110, R66, R16, R110 ;  /* 0x00000010426e7223 */ /* 0x000fe2000001006e */
[----:B0-----:R-:W-:Y:S01]  /*aa10*/  @!P2 FADD.FTZ R152, R152, R43 ;  /* 0x0000002b9898a221 */ /* 0x001fe20000010000 */
[----:B------:R-:W-:-:S03]  /*aa20*/  FFMA.FTZ R85, R34, R68, R85 ;  /* 0x0000004422557223 */ /* 0x000fc60000010055 */
[----:B------:R-:W-:Y:S04]  /*aa30*/  STL [R1+0x50], R110 ;  /* 0x0000506e01007387 */ /* 0x000fe80000100800 */
[----:B------:R-:W5:Y:S01]  /*aa40*/  LDL.LU R43, [R1+0x68] ;  /* 0x00006800012b7983 */ /* 0x000f620000300800 */
[----:B------:R-:W-:Y:S01]  /*aa50*/  FFMA.FTZ R86, R35, R69, R86 ;  /* 0x0000004523567223 */ /* 0x000fe20000010056 */
[----:B--2---:R-:W-:Y:S01]  /*aa60*/  FFMA.FTZ R109, R67, R17, R109 ;  /* 0x00000011436d7223 */ /* 0x004fe2000001006d */
[----:B---3--:R-:W-:-:S04]  /*aa70*/  FFMA.FTZ R94, R68, R18, R94 ;  /* 0x00000012445e7223 */ /* 0x008fc8000001005e */
[----:B------:R-:W-:Y:S04]  /*aa80*/  STL [R1+0x54], R109 ;  /* 0x0000546d01007387 */ /* 0x000fe80000100800 */
[----:B------:R-:W-:Y:S01]  /*aa90*/  STL [R1+0x58], R94 ;  /* 0x0000585e01007387 */ /* 0x000fe20000100800 */
[----:B----4-:R-:W-:-:S03]  /*aaa0*/  FFMA.FTZ R91, R69, R19, R91 ;  /* 0x00000013455b7223 */ /* 0x010fc6000001005b */
[----:B------:R-:W2:Y:S04]  /*aab0*/  LDL.LU R68, [R1+0x6c] ;  /* 0x00006c0001447983 */ /* 0x000ea80000300800 */
[----:B------:R-:W3:Y:S04]  /*aac0*/  LDL.LU R82, [R1+0x70] ;  /* 0x0000700001527983 */ /* 0x000ee80000300800 */
[----:B------:R-:W-:Y:S01]  /*aad0*/  STL [R1+0x5c], R91 ;  /* 0x00005c5b01007387 */ /* 0x000fe20000100800 */
[----:B-----5:R-:W-:Y:S01]  /*aae0*/  FFMA.FTZ R78, R70, R20, R78 ;  /* 0x00000014464e7223 */ /* 0x020fe2000001004e */
[----:B------:R-:W-:-:S04]  /*aaf0*/  FFMA.FTZ R65, R71, R21, R65 ;  /* 0x0000001547417223 */ /* 0x000fc80000010041 */
[----:B------:R0:W-:Y:S04]  /*ab00*/  STL [R1+0x60], R78 ;  /* 0x0000604e01007387 */ /* 0x0001e80000100800 */
[----:B0-----:R-:W4:Y:S04]  /*ab10*/  LDL.LU R78, [R1+0x74] ;  /* 0x00007400014e7983 */ /* 0x001f280000300800 */
[----:B------:R-:W5:Y:S04]  /*ab20*/  LDL.LU R69, [R1+0x78] ;  /* 0x0000780001457983 */ /* 0x000f680000300800 */
[----:B------:R0:W-:Y:S04]  /*ab30*/  STL [R1+0x64], R65 ;  /* 0x0000644101007387 */ /* 0x0001e80000100800 */
[----:B0-----:R-:W5:Y:S01]  /*ab40*/  LDL.LU R65, [R1+0x7c] ;  /* 0x00007c0001417983 */ /* 0x001f620000300800 */
[----:B------:R-:W-:Y:S01]  /*ab50*/  @!P2 FADD.FTZ R79, R79, R42 ;  /* 0x0000002a4f4fa221 */ /* 0x000fe20000010000 */
[----:B------:R-:W-:-:S02]  /*ab60*/  FADD.FTZ R10, R41, R10 ;  /* 0x0000000a290a7221 */ /* 0x000fc40000010000 */
        /* <DEDUP_REMOVED lines=8> */
[----:B------:R-:W-:Y:S01]  /*abf0*/  FFMA.FTZ R84, R33, R67, R84 ;  /* 0x0000004321547223 */ /* 0x000fe20000010054 */
[----:B------:R-:W-:Y:S01]  /*ac00*/  FMUL.FTZ R103, R103, R74 ;  /* 0x0000004a67677220 */ /* 0x000fe20000410000 */
        /* <DEDUP_REMOVED lines=9> */
[----:B------:R0:W-:Y:S01]  /*aca0*/  STL [R1+0x68], R43 ;  /* 0x0000682b01007387 */ /* 0x0001e20000100800 */
[----:B------:R-:W-:Y:S01]  /*acb0*/  FMUL.FTZ R41, R124, R90 ;  /* 0x0000005a7c297220 */ /* 0x000fe20000410000 */
[----:B------:R-:W-:-:S03]  /*acc0*/  FMUL.FTZ R42, R123, R107 ;  /* 0x0000006b7b2a7220 */ /* 0x000fc60000410000 */
[----:B------:R-:W-:Y:S01]  /*acd0*/  FFMA.FTZ R101, R38, R101, R41 ;  /* 0x0000006526657223 */ /* 0x000fe20000010029 */
[----:B------:R-:W-:-:S05]  /*ace0*/  FMUL.FTZ R41, R122, R108 ;  /* 0x0000006c7a297220 */ /* 0x000fca0000410000 */
[----:B0-----:R-:W-:Y:S01]  /*acf0*/  @!P2 SHF.R.U32.HI R43, RZ, 0x2, R64 ;  /* 0x00000002ff2ba819 */ /* 0x001fe20000011640 */
[----:B------:R-:W-:Y:S01]  /*ad00*/  FMUL.FTZ R89, R132, R89 ;  /* 0x0000005984597220 */ /* 0x000fe20000410000 */
[----:B------:R-:W-:Y:S01]  /*ad10*/  FMUL.FTZ R87, R126, R87 ;  /* 0x000000577e577220 */ /* 0x000fe20000410000 */
[----:B------:R-:W-:Y:S01]  /*ad20*/  FMUL.FTZ R88, R125, R88 ;  /* 0x000000587d587220 */ /* 0x000fe20000410000 */
[----:B------:R-:W-:Y:S01]  /*ad30*/  @!P2 LOP3.LUT R43, R43, 0xf8, RZ, 0xc0, !PT ;  /* 0x000000f82b2ba812 */ /* 0x000fe200078ec0ff */
[----:B------:R-:W-:Y:S01]  /*ad40*/  FADD.FTZ R67, R152, R67 ;  /* 0x0000004398437221 */ /* 0x000fe20000010000 */
[----:B------:R-:W-:Y:S01]  /*ad50*/  FMUL.FTZ R40, R121, R40 ;  /* 0x0000002879287220 */ /* 0x000fe20000410000 */
[----:B-1----:R-:W-:Y:S01]  /*ad60*/  FADD.FTZ R66, R79, R66 ;  /* 0x000000424f427221 */ /* 0x002fe20000010000 */
[----:B------:R-:W-:Y:S01]  /*ad70*/  FFMA.FTZ R133, R29, R92, R133 ;  /* 0x0000005c1d857223 */ /* 0x000fe20000010085 */
[----:B------:R-:W-:Y:S01]  /*ad80*/  FFMA.FTZ R89, R30, R93, R89 ;  /* 0x0000005d1e597223 */ /* 0x000fe20000010059 */
[----:B------:R-:W-:Y:S01]  /*ad90*/  FFMA.FTZ R87, R36, R70, R87 ;  /* 0x0000004624577223 */ /* 0x000fe20000010057 */
[----:B------:R-:W-:Y:S01]  /*ada0*/  FFMA.FTZ R88, R37, R71, R88 ;  /* 0x0000004725587223 */ /* 0x000fe20000010058 */
[----:B------:R-:W-:Y:S01]  /*adb0*/  @!P2 STS.64 [R43+UR26+0x4218], R66 ;  /* 0x004218422b00a988 */ /* 0x000fe20008000a1a */
        /* <DEDUP_REMOVED lines=14> */
[----:B------:R-:W-:Y:S01]  /*aea0*/  FFMA.FTZ R103, R44, R103, R41 ;  /* 0x000000672c677223 */ /* 0x000fe20000010029 */
[----:B------:R-:W-:Y:S01]  /*aeb0*/  FMUL.FTZ R41, R120, R80 ;  /* 0x0000005078297220 */ /* 0x000fe20000410000 */
[----:B0-----:R-:W-:Y:S01]  /*aec0*/  FFMA.FTZ R68, R39, R73, R42 ;  /* 0x0000004927447223 */ /* 0x001fe2000001002a */
[----:B----4-:R-:W-:Y:S01]  /*aed0*/  FFMA.FTZ R78, R104, R25, R78 ;  /* 0x00000019684e7223 */ /* 0x010fe2000001004e */
[----:B-----5:R-:W-:-:S04]  /*aee0*/  FFMA.FTZ R69, R105, R26, R69 ;  /* 0x0000001a69457223 */ /* 0x020fc80000010045 */
[----:B------:R1:W-:Y:S04]  /*aef0*/  STL [R1+0x74], R78 ;  /* 0x0000744e01007387 */ /* 0x0003e80000100800 */
[----:B------:R1:W-:Y:S01]  /*af00*/  STL [R1+0x78], R69 ;  /* 0x0000784501007387 */ /* 0x0003e20000100800 */
[----:B------:R-:W-:-:S05]  /*af10*/  FFMA.FTZ R65, R106, R27, R65 ;  /* 0x0000001b6a417223 */ /* 0x000fca0000010041 */
[----:B------:R1:W-:Y:S01]  /*af20*/  STL [R1+0x7c], R65 ;  /* 0x00007c4101007387 */ /* 0x0003e20000100800 */
[----:B------:R-:W-:Y:S01]  /*af30*/  FMUL.FTZ R42, R119, R81 ;  /* 0x00000051772a7220 */ /* 0x000fe20000410000 */
[----:B------:R-:W-:Y:S01]  /*af40*/  FFMA.FTZ R105, R46, R105, R41 ;  /* 0x000000692e697223 */ /* 0x000fe20000010029 */
[----:B------:R-:W-:Y:S02]  /*af50*/  FFMA.FTZ R41, R47, R106, R40 ;  /* 0x0000006a2f297223 */ /* 0x000fe40000010028 */
[----:B------:R-:W-:Y:S01]  /*af60*/  FFMA.FTZ R42, R45, R104, R42 ;  /* 0x000000682d2a7223 */ /* 0x000fe2000001002a */
[----:B------:R-:W-:Y:S01]  /*af70*/  FADD.FTZ R5, R68, R5 ;  /* 0x0000000544057221 */ /* 0x000fe20000010000 */
[----:B------:R-:W-:Y:S01]  /*af80*/  FADD.FTZ R4, R103, R4 ;  /* 0x0000000467047221 */ /* 0x000fe20000010000 */
[----:B------:R-:W-:Y:S01]  /*af90*/  FADD.FTZ R2, R105, R2 ;  /* 0x0000000269027221 */ /* 0x000fe20000010000 */
        /* <DEDUP_REMOVED lines=24> */
.L_x_1160:
[----:B------:R-:W-:Y:S05]  /*b120*/  BSYNC.RECONVERGENT B0 ;  /* 0x0000000000007941 */ /* 0x000fea0003800200 */
.L_x_1159:
[----:B------:R-:W-:-:S04]  /*b130*/  UIADD3 UR8, UPT, UPT, UR8, 0x1, URZ ;  /* 0x0000000108087890 */ /* 0x000fc8000fffe0ff */
[----:B------:R-:W-:-:S09]  /*b140*/  UISETP.GE.AND UP0, UPT, UR8, UR50, UPT ;  /* 0x000000320800728c */ /* 0x000fd2000bf06270 */
[----:B------:R-:W-:Y:S05]  /*b150*/  BRA.U !UP0, `(.L_x_1161) ;  /* 0xffffffbd08ec7547 */ /* 0x000fea000b83ffff */
.L_x_1116:
[----:B------:R-:W-:Y:S01]  /*b160*/  BAR.SYNC.DEFER_BLOCKING 0x0 ;  /* 0x0000000000007b1d */ /* 0x000fe20000010000 */
[----:B------:R-:W-:Y:S01]  /*b170*/  LOP3.LUT R15, R76, 0x3e00, RZ, 0xc0, !PT ;  /* 0x00003e004c0f7812 */ /* 0x000fe200078ec0ff */
[----:B------:R-:W-:-:S03]  /*b180*/  UIADD3 UR28, UPT, UPT, -UR27, UR28, URZ ;  /* 0x0000001c1b1c7290 */ /* 0x000fc6000fffe1ff */
[----:B------:R-:W-:Y:S01]  /*b190*/  LOP3.LUT R15, R15, 0x1f, R64, 0xf8, !PT ;  /* 0x0000001f0f0f7812 */ /* 0x000fe200078ef840 */
[----:B0-----:R-:W2:Y:S03]  /*b1a0*/  LDL.LU R41, [R1+0x40] ;  /* 0x0000400001297983 */ /* 0x001ea60000300800 */
[----:B------:R-:W-:Y:S01]  /*b1b0*/  ISETP.GE.AND P2, PT, R15, UR28, PT ;  /* 0x0000001c0f007c0c */ /* 0x000fe2000bf46270 */
[----:B------:R-:W-:Y:S01]  /*b1c0*/  HFMA2 R14, -RZ, RZ, 0, 0 ;  /* 0x00000000ff0e7431 */ /* 0x000fe200000001ff */
[----:B------:R-:W-:Y:S01]  /*b1d0*/  MOV R12, UR19 ;  /* 0x00000013000c7c02 */ /* 0x000fe20008000f00 */
[----:B------:R-:W3:Y:S01]  /*b1e0*/  LDL.LU R43, [R1+0x44] ;  /* 0x00004400012b7983 */ /* 0x000ee20000300800 */
        /* <DEDUP_REMOVED lines=11> */
[----:B------:R-:W-:-:S02]  /*b2a0*/  CS2R R24, SRZ ;  /* 0x0000000000187805 */ /* 0x000fc4000001ff00 */
[----:B------:R-:W-:Y:S02]  /*b2b0*/  CS2R R26, SRZ ;  /* 0x00000000001a7805 */ /* 0x000fe4000001ff00 */
[----:B------:R-:W-:Y:S01]  /*b2c0*/  CS2R R28, SRZ ;  /* 0x00000000001c7805 */ /* 0x000fe2000001ff00 */
[----:B------:R-:W3:Y:S01]  /*b2d0*/  LDL.LU R99, [R1+0x54] ;  /* 0x0000540001637983 */ /* 0x000ee20000300800 */
[----:B------:R-:W-:Y:S01]  /*b2e0*/  MOV R30, RZ ;  /* 0x000000ff001e7202 */ /* 0x000fe20000000f00 */
[----:B------:R-:W0:Y:S02]  /*b2f0*/  LDCU.64 UR14, c[0x0][0x4f8] ;  /* 0x00009f00ff0e77ac */ /* 0x000e240008000a00 */
[----:B------:R-:W4:Y:S04]  /*b300*/  LDL.LU R100, [R1+0x58] ;  /* 0x0000580001647983 */ /* 0x000f280000300800 */
        /* <DEDUP_REMOVED lines=91> */
[----:B------:R-:W5:Y:S01]  /*b8c0*/  LDS R17, [R93+0x10] ;  /* 0x000010005d117984 */ /* 0x000f620000000800 */
[----:B-1----:R-:W-:-:S05]  /*b8d0*/  FADD.FTZ R12, R12, UR7 ;  /* 0x000000070c0c7e21 */ /* 0x002fca0008010000 */
[----:B------:R-:W-:Y:S01]  /*b8e0*/  FSETP.GTU.FTZ.AND P5, PT, R12, 20, PT ;  /* 0x41a000000c00780b */ /* 0x000fe20003fbc000 */
[----:B--2---:R-:W-:Y:S01]  /*b8f0*/  FADD.FTZ R13, R13, UR7 ;  /* 0x000000070d0d7e21 */ /* 0x004fe20008010000 */
[----:B---3--:R-:W-:-:S04]  /*b900*/  FADD.FTZ R14, R14, UR7 ;  /* 0x000000070e0e7e21 */ /* 0x008fc80008010000 */
[----:B------:R-:W-:Y:S01]  /*b910*/  FSETP.GTU.FTZ.AND P2, PT, R13, 20, PT ;  /* 0x41a000000d00780b */ /* 0x000fe20003f5c000 */
[----:B----4-:R-:W-:Y:S01]  /*b920*/  FADD.FTZ R16, R16, UR7 ;  /* 0x0000000710107e21 */ /* 0x010fe20008010000 */
[----:B------:R-:W-:-:S05]  /*b930*/  FSETP.GTU.FTZ.AND P4, PT, R14, 20, PT ;  /* 0x41a000000e00780b */ /* 0x000fca0003f9c000 */
[----:B------:R-:W-:Y:S02]  /*b940*/  @!P5 FMUL.FTZ R18, R12, -1.4426950216293334961 ;  /* 0xbfb8aa3b0c12d820 */ /* 0x000fe40000410000 */
[----:B------:R-:W1:Y:S01]  /*b950*/  LDS R12, [R92+0x14] ;  /* 0x000014005c0c7984 */ /* 0x000e620000000800 */
[----:B------:R-:W-:Y:S01]  /*b960*/  FSETP.GTU.FTZ.AND P3, PT, R16, 20, PT ;  /* 0x41a000001000780b */ /* 0x000fe20003f7c000 */
[----:B-----5:R-:W-:Y:S02]  /*b970*/  FADD.FTZ R22, R17, UR7 ;  /* 0x0000000711167e21 */ /* 0x020fe40008010000 */
[----:B------:R-:W-:Y:S02]  /*b980*/  @!P2 FMUL.FTZ R17, R13, -1.4426950216293334961 ;  /* 0xbfb8aa3b0d11a820 */ /* 0x000fe40000410000 */
[----:B------:R-:W-:Y:S01]  /*b990*/  @!P4 FMUL.FTZ R20, R14, -1.4426950216293334961 ;  /* 0xbfb8aa3b0e14c820 */ /* 0x000fe20000410000 */
[----:B------:R-:W2:Y:S01]  /*b9a0*/  LDS R13, [R91+0x18] ;  /* 0x000018005b0d7984 */ /* 0x000ea20000000800 */
[----:B------:R3:W4:Y:S03]  /*b9b0*/  @!P2 MUFU.EX2 R19, R17 ;  /* 0x000000110013a308 */ /* 0x0007260000000800 */
[----:B------:R-:W5:Y:S03]  /*b9c0*/  LDS R14, [R90+0x1c] ;  /* 0x00001c005a0e7984 */ /* 0x000f660000000800 */
[----:B------:R-:W-:-:S02]  /*b9d0*/  @!P3 FMUL.FTZ R21, R16, -1.4426950216293334961 ;  /* 0xbfb8aa3b1015b820 */ /* 0x000fc40000410000 */
[----:B------:R-:W0:Y:S01]  /*b9e0*/  @!P5 MUFU.EX2 R18, R18 ;  /* 0x000000120012d308 */ /* 0x000e220000000800 */
[----:B---3--:R-:W3:Y:S04]  /*b9f0*/  LDS R17, [R88+0x24] ;  /* 0x0000240058117984 */ /* 0x008ee80000000800 */
[----:B------:R-:W3:Y:S03]  /*ba00*/  LDS R16, [R89+0x20] ;  /* 0x0000200059107984 */ /* 0x000ee60000000800 */
[----:B------:R-:W1:Y:S01]  /*ba10*/  @!P3 MUFU.EX2 R21, R21 ;  /* 0x000000150015b308 */ /* 0x000e620000000800 */
[----:B----4-:R-:W-:-:S07]  /*ba20*/  @!P2 FADD.FTZ R19, R19, 1 ;  /* 0x3f8000001313a421 */ /* 0x010fce0000010000 */
[----:B------:R-:W4:Y:S01]  /*ba30*/  @!P4 MUFU.EX2 R20, R20 ;  /* 0x000000140014c308 */ /* 0x000f220000000800 */
[----:B0-----:R-:W-:Y:S01]  /*ba40*/  @!P5 FADD.FTZ R18, R18, 1 ;  /* 0x3f8000001212d421 */ /* 0x001fe20000010000 */
[----:B-1----:R-:W-:Y:S01]  /*ba50*/  FADD.FTZ R12, R12, UR7 ;  /* 0x000000070c0c7e21 */ /* 0x002fe20008010000 */
[----:B------:R-:W-:-:S05]  /*ba60*/  @!P3 FADD.FTZ R21, R21, 1 ;  /* 0x3f8000001515b421 */ /* 0x000fca0000010000 */
[----:B------:R-:W0:Y:S01]  /*ba70*/  @!P5 MUFU.RCP R23, R18 ;  /* 0x000000120017d308 */ /* 0x000e220000001000 */
[----:B------:R-:W-:-:S07]  /*ba80*/  FSETP.GTU.FTZ.AND P6, PT, R12, 20, PT ;  /* 0x41a000000c00780b */ /* 0x000fce0003fdc000 */
[----:B------:R-:W1:Y:S01]  /*ba90*/  @!P2 MUFU.RCP R19, R19 ;  /* 0x000000130013a308 */ /* 0x000e620000001000 */
[----:B----4-:R-:W-:Y:S01]  /*baa0*/  @!P4 FADD.FTZ R20, R20, 1 ;  /* 0x3f8000001414c421 */ /* 0x010fe20000010000 */
[----:B------:R-:W-:-:S06]  /*bab0*/  FSETP.GTU.FTZ.AND P1, PT, R22, 20, PT ;  /* 0x41a000001600780b */ /* 0x000fcc0003f3c000 */
[----:B------:R-:W4:Y:S01]  /*bac0*/  @!P3 MUFU.RCP R21, R21 ;  /* 0x000000150015b308 */ /* 0x000f220000001000 */
[----:B--2---:R-:W-:Y:S01]  /*bad0*/  FADD.FTZ R24, R13, UR7 ;  /* 0x000000070d187e21 */ /* 0x004fe20008010000 */
[----:B-----5:R-:W-:Y:S01]  /*bae0*/  FADD.FTZ R14, R14, UR7 ;  /* 0x000000070e0e7e21 */ /* 0x020fe20008010000 */
[----:B------:R-:W-:Y:S01]  /*baf0*/  @!P6 FMUL.FTZ R13, R12, -1.4426950216293334961 ;  /* 0xbfb8aa3b0c0de820 */ /* 0x000fe20000410000 */
[----:B---3--:R-:W-:Y:S01]  /*bb00*/  FADD.FTZ R17, R17, UR7 ;  /* 0x0000000711117e21 */ /* 0x008fe20008010000 */
[----:B0-----:R-:W-:-:S03]  /*bb10*/  @!P5 FMUL.FTZ R0, R0, R23 ;  /* 0x000000170000d220 */ /* 0x001fc60000410000 */
[----:B------:R-:W0:Y:S01]  /*bb20*/  @!P4 MUFU.RCP R20, R20 ;  /* 0x000000140014c308 */ /* 0x000e220000001000 */
[----:B-1----:R-:W-:Y:S01]  /*bb30*/  @!P2 FMUL.FTZ R2, R2, R19 ;  /* 0x000000130202a220 */ /* 0x002fe20000410000 */
[----:B------:R-:W-:Y:S01]  /*bb40*/  FSETP.GTU.FTZ.AND P5, PT, R24, 20, PT ;  /* 0x41a000001800780b */ /* 0x000fe20003fbc000 */
[----:B------:R-:W-:Y:S01]  /*bb50*/  @!P1 FMUL.FTZ R22, R22, -1.4426950216293334961 ;  /* 0xbfb8aa3b16169820 */ /* 0x000fe20000410000 */
[----:B------:R-:W-:Y:S01]  /*bb60*/  FSETP.GTU.FTZ.AND P2, PT, R14, 20, PT ;  /* 0x41a000000e00780b */ /* 0x000fe20003f5c000 */
[----:B------:R-:W1:Y:S03]  /*bb70*/  LDS R12, [R87+0x28] ;  /* 0x00002800570c7984 */ /* 0x000e660000000800 */
[----:B------:R2:W3:Y:S01]  /*bb80*/  @!P6 MUFU.EX2 R18, R13 ;  /* 0x0000000d0012e308 */ /* 0x0004e20000000800 */
[----:B----4-:R-:W-:Y:S01]  /*bb90*/  @!P3 FMUL.FTZ R4, R4, R21 ;  /* 0x000000150404b220 */ /* 0x010fe20000410000 */
[----:B------:R-:W-:Y:S01]  /*bba0*/  FSETP.GTU.FTZ.AND P3, PT, R17, 20, PT ;  /* 0x41a000001100780b */ /* 0x000fe20003f7c000 */
[----:B------:R-:W-:-:S05]  /*bbb0*/  FADD.FTZ R23, R16, UR7 ;  /* 0x0000000710177e21 */ /* 0x000fca0008010000 */
[----:B------:R-:W4:Y:S01]  /*bbc0*/  @!P1 MUFU.EX2 R22, R22 ;  /* 0x0000001600169308 */ /* 0x000f220000000800 */
[----:B0-----:R-:W-:Y:S01]  /*bbd0*/  @!P4 FMUL.FTZ R3, R3, R20 ;  /* 0x000000140303c220 */ /* 0x001fe20000410000 */
[----:B------:R-:W-:Y:S01]  /*bbe0*/  FSETP.GTU.FTZ.AND P4, PT, R23, 20, PT ;  /* 0x41a000001700780b */ /* 0x000fe20003f9c000 */
[----:B------:R-:W-:Y:S01]  /*bbf0*/  @!P5 FMUL.FTZ R16, R24, -1.4426950216293334961 ;  /* 0xbfb8aa3b1810d820 */ /* 0x000fe20000410000 */
[----:B------:R-:W-:Y:S01]  /*bc00*/  @!P2 FMUL.FTZ R19, R14, -1.4426950216293334961 ;  /* 0xbfb8aa3b0e13a820 */ /* 0x000fe20000410000 */
[----:B--2---:R-:W0:Y:S02]  /*bc10*/  LDS R13, [R86+0x2c] ;  /* 0x00002c00560d7984 */ /* 0x004e240000000800 */
[----:B------:R-:W-:Y:S01]  /*bc20*/  @!P3 FMUL.FTZ R24, R17, -1.4426950216293334961 ;  /* 0xbfb8aa3b1118b820 */ /* 0x000fe20000410000 */
[----:B------:R3:W2:Y:S01]  /*bc30*/  @!P2 MUFU.EX2 R21, R19 ;  /* 0x000000130015a308 */ /* 0x0006a20000000800 */
[----:B------:R-:W5:Y:S04]  /*bc40*/  LDS R14, [R85+0x30] ;  /* 0x00003000550e7984 */ /* 0x000f680000000800 */
[----:B------:R-:W-:Y:S03]  /*bc50*/  LDS R17, [R83+0x38] ;  /* 0x0000380053117984 */ /* 0x000fe60000000800 */
[----:B------:R4:W-:Y:S01]  /*bc60*/  @!P5 MUFU.EX2 R20, R16 ;  /* 0x000000100014d308 */ /* 0x0009e20000000800 */
[----:B---3--:R-:W-:-:S02]  /*bc70*/  @!P6 FADD.FTZ R19, R18, 1 ;  /* 0x3f8000001213e421 */ /* 0x008fc40000010000 */
[----:B------:R-:W-:Y:S01]  /*bc80*/  LDS R18, [R82+0x3c] ;  /* 0x00003c0052127984 */ /* 0x000fe20000000800 */
[----:B------:R-:W-:-:S03]  /*bc90*/  @!P4 FMUL.FTZ R23, R23, -1.4426950216293334961 ;  /* 0xbfb8aa3b1717c820 */ /* 0x000fc60000410000 */
[----:B----4-:R-:W3:Y:S01]  /*bca0*/  LDS R16, [R84+0x34] ;  /* 0x0000340054107984 */ /* 0x010ee20000000800 */
[----:B------:R-:W4:Y:S01]  /*bcb0*/  @!P3 MUFU.EX2 R24, R24 ;  /* 0x000000180018b308 */ /* 0x000f220000000800 */
[----:B------:R-:W-:Y:S01]  /*bcc0*/  BAR.SYNC.DEFER_BLOCKING 0x0 ;  /* 0x0000000000007b1d */ /* 0x000fe20000010000 */
[----:B------:R-:W-:-:S06]  /*bcd0*/  @!P1 FADD.FTZ R22, R22, 1 ;  /* 0x3f80000016169421 */ /* 0x000fcc0000010000 */
[----:B------:R-:W1:Y:S01]  /*bce0*/  @!P6 MUFU.RCP R19, R19 ;  /* 0x000000130013e308 */ /* 0x000e620000001000 */
[----:B--2---:R-:W-:-:S07]  /*bcf0*/  @!P2 FADD.FTZ R21, R21, 1 ;  /* 0x3f8000001515a421 */ /* 0x004fce0000010000 */
[----:B------:R-:W2:Y:S01]  /*bd00*/  @!P4 MUFU.EX2 R23, R23 ;  /* 0x000000170017c308 */ /* 0x000ea20000000800 */
[----:B----4-:R-:W-:-:S07]  /*bd10*/  @!P3 FADD.FTZ R24, R24, 1 ;  /* 0x3f8000001818b421 */ /* 0x010fce0000010000 */
[----:B------:R-:W4:Y:S01]  /*bd20*/  @!P1 MUFU.RCP R22, R22 ;  /* 0x0000001600169308 */ /* 0x000f220000001000 */
[----:B------:R-:W-:Y:S01]  /*bd30*/  @!P5 FADD.FTZ R20, R20, 1 ;  /* 0x3f8000001414d421 */ /* 0x000fe20000010000 */
[----:B-1----:R-:W-:Y:S01]  /*bd40*/  @!P6 FMUL.FTZ R6, R6, R19 ;  /* 0x000000130606e220 */ /* 0x002fe20000410000 */
[----:B------:R-:W-:Y:S05]  /*bd50*/  STS [R97], R109 ;  /* 0x0000006d61007388 */ /* 0x000fea0000000800 */
[----:B------:R-:W1:Y:S01]  /*bd60*/  @!P2 MUFU.RCP R21, R21 ;  /* 0x000000150015a308 */ /* 0x000e620000001000 */
[----:B------:R-:W-:Y:S01]  /*bd70*/  STS [R96+0x4], R108 ;  /* 0x0000046c60007388 */ /* 0x000fe20000000800 */
[----:B--2---:R-:W-:-:S03]  /*bd80*/  @!P4 FADD.FTZ R23, R23, 1 ;  /* 0x3f8000001717c421 */ /* 0x004fc60000010000 */
[----:B------:R-:W-:Y:S03]  /*bd90*/  STS [R95+0x8], R107 ;  /* 0x0000086b5f007388 */ /* 0x000fe60000000800 */
[----:B------:R2:W5:Y:S01]  /*bda0*/  @!P3 MUFU.RCP R19, R24 ;  /* 0x000000180013b308 */ /* 0x0005620000001000 */
[----:B------:R-:W-:Y:S01]  /*bdb0*/  STS [R94+0xc], R106 ;  /* 0x00000c6a5e007388 */ /* 0x000fe20000000800 */
[----:B----4-:R-:W-:-:S03]  /*bdc0*/  @!P1 FMUL.FTZ R5, R5, R22 ;  /* 0x0000001605059220 */ /* 0x010fc60000410000 */
[----:B------:R-:W-:Y:S03]  /*bdd0*/  STS [R93+0x10], R105 ;  /* 0x000010695d007388 */ /* 0x000fe60000000800 */
[----:B------:R-:W4:Y:S01]  /*bde0*/  @!P5 MUFU.RCP R20, R20 ;  /* 0x000000140014d308 */ /* 0x000f220000001000 */
[----:B------:R-:W-:Y:S04]  /*bdf0*/  STS [R92+0x14], R104 ;  /* 0x000014685c007388 */ /* 0x000fe80000000800 */
[----:B------:R-:W-:Y:S03]  /*be00*/  STS [R91+0x18], R103 ;  /* 0x000018675b007388 */ /* 0x000fe60000000800 */
[----:B------:R-:W4:Y:S01]  /*be10*/  @!P4 MUFU.RCP R22, R23 ;  /* 0x000000170016c308 */ /* 0x000f220000001000 */
[----:B------:R-:W-:Y:S04]  /*be20*/  STS [R90+0x1c], R102 ;  /* 0x00001c665a007388 */ /* 0x000fe80000000800 */
[----:B------:R-:W-:Y:S04]  /*be30*/  STS [R89+0x20], R101 ;  /* 0x0000206559007388 */ /* 0x000fe80000000800 */
[----:B------:R-:W-:Y:S01]  /*be40*/  STS [R88+0x24], R100 ;  /* 0x0000246458007388 */ /* 0x000fe20000000800 */
[----:B------:R-:W-:-:S03]  /*be50*/  FADD.FTZ R12, R12, UR7 ;  /* 0x000000070c0c7e21 */ /* 0x000fc60008010000 */
[----:B------:R-:W-:Y:S01]  /*be60*/  STS [R87+0x28], R99 ;  /* 0x0000286357007388 */ /* 0x000fe20000000800 */
[----:B0-----:R-:W-:Y:S01]  /*be70*/  FADD.FTZ R13, R13, UR7 ;  /* 0x000000070d0d7e21 */ /* 0x001fe20008010000 */
[----:B--2---:R-:W-:Y:S01]  /*be80*/  MOV R24, UR28 ;  /* 0x0000001c00187c02 */ /* 0x004fe20008000f00 */
[----:B-1----:R-:W-:Y:S01]  /*be90*/  @!P2 FMUL.FTZ R8, R8, R21 ;  /* 0x000000150808a220 */ /* 0x002fe20000410000 */
[----:B------:R-:W-:Y:S01]  /*bea0*/  STS [R86+0x2c], R98 ;  /* 0x00002c6256007388 */ /* 0x000fe20000000800 */
[----:B-----5:R-:W-:Y:S01]  /*beb0*/  @!P3 FMUL.FTZ R158, R158, R19 ;  /* 0x000000139e9eb220 */ /* 0x020fe20000410000 */
[----:B------:R-:W-:Y:S01]  /*bec0*/  FADD.FTZ R14, R14, UR7 ;  /* 0x000000070e0e7e21 */ /* 0x000fe20008010000 */
[----:B------:R-:W-:Y:S01]  /*bed0*/  FSETP.GTU.FTZ.AND P1, PT, R12, 20, PT ;  /* 0x41a000000c00780b */ /* 0x000fe20003f3c000 */
[----:B------:R-:W-:Y:S01]  /*bee0*/  STS [R85+0x30], R67 ;  /* 0x0000304355007388 */ /* 0x000fe20000000800 */
[----:B------:R-:W-:Y:S01]  /*bef0*/  FSETP.GTU.FTZ.AND P6, PT, R13, 20, PT ;  /* 0x41a000000d00780b */ /* 0x000fe20003fdc000 */
[----:B---3--:R-:W-:Y:S01]  /*bf00*/  FADD.FTZ R16, R16, UR7 ;  /* 0x0000000710107e21 */ /* 0x008fe20008010000 */
[----:B------:R-:W-:Y:S01]  /*bf10*/  FADD.FTZ R17, R17, UR7 ;  /* 0x0000000711117e21 */ /* 0x000fe20008010000 */
[----:B------:R0:W-:Y:S01]  /*bf20*/  STS [R84+0x34], R65 ;  /* 0x0000344154007388 */ /* 0x0001e20000000800 */
[----:B----4-:R-:W-:Y:S01]  /*bf30*/  @!P5 FMUL.FTZ R7, R7, R20 ;  /* 0x000000140707d220 */ /* 0x010fe20000410000 */
[----:B------:R-:W-:Y:S01]  /*bf40*/  @!P4 FMUL.FTZ R9, R9, R22 ;  /* 0x000000160909c220 */ /* 0x000fe20000410000 */
[----:B------:R-:W-:Y:S01]  /*bf50*/  FADD.FTZ R18, R18, UR7 ;  /* 0x0000000712127e21 */ /* 0x000fe20008010000 */
[----:B------:R-:W-:Y:S01]  /*bf60*/  STS [R83+0x38], R43 ;  /* 0x0000382b53007388 */ /* 0x000fe20000000800 */
[----:B------:R-:W1:Y:S03]  /*bf70*/  LDCU.64 UR28, c[0x0][0x500] ;  /* 0x0000a000ff1c77ac */ /* 0x000e660008000a00 */
        /* <DEDUP_REMOVED lines=19> */
[----:B------:R-:W-:Y:S01]  /*c0b0*/  FSETP.GTU.FTZ.AND P5, PT, R14, 20, PT ;  /* 0x41a000000e00780b */ /* 0x000fe20003fbc000 */
[----:B------:R-:W-:Y:S01]  /*c0c0*/  BAR.SYNC.DEFER_BLOCKING 0x0 ;  /* 0x0000000000007b1d */ /* 0x000fe20000010000 */
[----:B------:R-:W-:-:S02]  /*c0d0*/  FSETP.GTU.FTZ.AND P2, PT, R16, 20, PT ;  /* 0x41a000001000780b */ /* 0x000fc40003f5c000 */
[----:B------:R-:W-:Y:S01]  /*c0e0*/  FSETP.GTU.FTZ.AND P4, PT, R17, 20, PT ;  /* 0x41a000001100780b */ /* 0x000fe20003f9c000 */
[----:B------:R-:W-:Y:S01]  /*c0f0*/  @!P1 FMUL.FTZ R12, R12, -1.4426950216293334961 ;  /* 0xbfb8aa3b0c0c9820 */ /* 0x000fe20000410000 */
[----:B------:R-:W-:Y:S01]  /*c100*/  @!P6 FMUL.FTZ R13, R13, -1.4426950216293334961 ;  /* 0xbfb8aa3b0d0de820 */ /* 0x000fe20000410000 */
[----:B------:R-:W-:-:S06]  /*c110*/  FSETP.GTU.FTZ.AND P3, PT, R18, 20, PT ;  /* 0x41a000001200780b */ /* 0x000fcc0003f7c000 */
[----:B------:R-:W-:Y:S01]  /*c120*/  @!P5 FMUL.FTZ R14, R14, -1.4426950216293334961 ;  /* 0xbfb8aa3b0e0ed820 */ /* 0x000fe20000410000 */
[----:B------:R-:W2:Y:S01]  /*c130*/  @!P1 MUFU.EX2 R12, R12 ;  /* 0x0000000c000c9308 */ /* 0x000ea20000000800 */
[----:B------:R-:W-:Y:S02]  /*c140*/  @!P2 FMUL.FTZ R16, R16, -1.4426950216293334961 ;  /* 0xbfb8aa3b1010a820 */ /* 0x000fe40000410000 */
[----:B------:R-:W-:-:S05]  /*c150*/  @!P4 FMUL.FTZ R17, R17, -1.4426950216293334961 ;  /* 0xbfb8aa3b1111c820 */ /* 0x000fca0000410000 */
[----:B------:R-:W3:Y:S01]  /*c160*/  @!P6 MUFU.EX2 R13, R13 ;  /* 0x0000000d000de308 */ /* 0x000ee20000000800 */
[----:B------:R-:W4:Y:S07]  /*c170*/  LDS R20, [UR26+0x2100] ;  /* 0x0021001aff147984 */ /* 0x000f2e0008000800 */
[----:B------:R-:W5:Y:S08]  /*c180*/  @!P5 MUFU.EX2 R14, R14 ;  /* 0x0000000e000ed308 */ /* 0x000f700000000800 */
[----:B------:R-:W0:Y:S08]  /*c190*/  @!P2 MUFU.EX2 R16, R16 ;  /* 0x000000100010a308 */ /* 0x000e300000000800 */
[----:B------:R-:W1:Y:S01]  /*c1a0*/  @!P4 MUFU.EX2 R17, R17 ;  /* 0x000000110011c308 */ /* 0x000e620000000800 */
[----:B------:R-:W-:Y:S01]  /*c1b0*/  @!P3 FMUL.FTZ R18, R18, -1.4426950216293334961 ;  /* 0xbfb8aa3b1212b820 */ /* 0x000fe20000410000 */
[----:B--2---:R-:W-:Y:S01]  /*c1c0*/  @!P1 FADD.FTZ R12, R12, 1 ;  /* 0x3f8000000c0c9421 */ /* 0x004fe20000010000 */
[----:B---3--:R-:W-:Y:S01]  /*c1d0*/  @!P6 FADD.FTZ R13, R13, 1 ;  /* 0x3f8000000d0de421 */ /* 0x008fe20000010000 */
[----:B-----5:R-:W-:-:S04]  /*c1e0*/  @!P5 FADD.FTZ R14, R14, 1 ;  /* 0x3f8000000e0ed421 */ /* 0x020fc80000010000 */
[----:B------:R-:W2:Y:S01]  /*c1f0*/  @!P3 MUFU.EX2 R18, R18 ;  /* 0x000000120012b308 */ /* 0x000ea20000000800 */
[----:B0-----:R-:W-:Y:S01]  /*c200*/  @!P2 FADD.FTZ R16, R16, 1 ;  /* 0x3f8000001010a421 */ /* 0x001fe20000010000 */
[----:B------:R-:W-:Y:S01]  /*c210*/  UMOV UR8, UR27 ;  /* 0x0000001b00087c82 */ /* 0x000fe20008000000 */
[----:B------:R-:W-:-:S05]  /*c220*/  UMOV UR9, URZ ;  /* 0x000000ff00097c82 */ /* 0x000fca0008000000 */
[----:B------:R-:W0:Y:S01]  /*c230*/  @!P1 MUFU.RCP R12, R12 ;  /* 0x0000000c000c9308 */ /* 0x000e220000001000 */
[----:B-1----:R-:W-:Y:S01]  /*c240*/  @!P4 FADD.FTZ R17, R17, 1 ;  /* 0x3f8000001111c421 */ /* 0x002fe20000010000 */
[----:B------:R-:W-:-:S06]  /*c250*/  UIMAD.WIDE.U32 UR12, UR25, UR14, UR8 ;  /* 0x0000000e190c72a5 */ /* 0x000fcc000f8e0008 */
[----:B------:R-:W1:Y:S01]  /*c260*/  @!P6 MUFU.RCP R13, R13 ;  /* 0x0000000d000de308 */ /* 0x000e620000001000 */
[----:B------:R-:W-:Y:S01]  /*c270*/  UIMAD UR13, UR25, UR15, UR13 ;  /* 0x0000000f190d72a4 */ /* 0x000fe2000f8e020d */
[----:B------:R-:W3:Y:S06]  /*c280*/  LDCU.64 UR14, c[0x0][0x550] ;  /* 0x0000aa00ff0e77ac */ /* 0x000eec0008000a00 */
[----:B------:R-:W5:Y:S01]  /*c290*/  @!P5 MUFU.RCP R14, R14 ;  /* 0x0000000e000ed308 */ /* 0x000f620000001000 */
[----:B------:R-:W-:-:S07]  /*c2a0*/  UIMAD.WIDE.U32 UR12, UR10, UR28, UR12 ;  /* 0x0000001c0a0c72a5 */ /* 0x000fce000f8e000c */
[----:B------:R-:W4:Y:S08]  /*c2b0*/  @!P2 MUFU.RCP R65, R16 ;  /* 0x000000100041a308 */ /* 0x000f300000001000 */
[----:B------:R-:W3:Y:S01]  /*c2c0*/  @!P4 MUFU.RCP R22, R17 ;  /* 0x000000110016c308 */ /* 0x000ee20000001000 */
[----:B--2---:R-:W-:Y:S01]  /*c2d0*/  @!P3 FADD.FTZ R18, R18, 1 ;  /* 0x3f8000001212b421 */ /* 0x004fe20000010000 */
[----:B------:R-:W-:Y:S01]  /*c2e0*/  UIMAD UR13, UR10, UR29, UR13 ;  /* 0x0000001d0a0d72a4 */ /* 0x000fe2000f8e020d */
[----:B0-----:R-:W-:Y:S01]  /*c2f0*/  @!P1 FMUL.FTZ R159, R159, R12 ;  /* 0x0000000c9f9f9220 */ /* 0x001fe20000410000 */
[----:B-1----:R-:W-:Y:S01]  /*c300*/  @!P6 FMUL.FTZ R160, R160, R13 ;  /* 0x0000000da0a0e220 */ /* 0x002fe20000410000 */
[----:B------:R-:W-:Y:S01]  /*c310*/  IADD3 R13, P1, PT, R15, UR12, RZ ;  /* 0x0000000c0f0d7c10 */ /* 0x000fe2000ff3e0ff */
[----:B-----5:R-:W-:-:S02]  /*c320*/  @!P5 FMUL.FTZ R161, R161, R14 ;  /* 0x0000000ea1a1d220 */ /* 0x020fc40000410000 */
[----:B------:R-:W0:Y:S01]  /*c330*/  @!P3 MUFU.RCP R67, R18 ;  /* 0x000000120043b308 */ /* 0x000e220000001000 */
[----:B----4-:R-:W-:Y:S01]  /*c340*/  @!P2 FMUL.FTZ R164, R164, R65 ;  /* 0x00000041a4a4a220 */ /* 0x010fe20000410000 */
[----:B------:R-:W-:Y:S02]  /*c350*/  IADD3.X R14, PT, PT, RZ, UR13, RZ, P1, !PT ;  /* 0x0000000dff0e7c10 */ /* 0x000fe40008ffe4ff */
[-C--:B------:R-:W-:Y:S01]  /*c360*/  ISETP.GE.AND P1, PT, R15, R20.reuse, PT ;  /* 0x000000140f00720c */ /* 0x080fe20003f26270 */
[----:B------:R-:W1:Y:S01]  /*c370*/  LDCU.64 UR12, c[0x0][0x518] ;  /* 0x0000a300ff0c77ac */ /* 0x000e620008000a00 */
[-C--:B------:R-:W-:Y:S02]  /*c380*/  ISETP.GE.AND P2, PT, R62, R20.reuse, PT ;  /* 0x000000143e00720c */ /* 0x080fe40003f46270 */
[----:B------:R-:W-:Y:S01]  /*c390*/  ISETP.GE.AND P5, PT, R60, R20, PT ;  /* 0x000000143c00720c */ /* 0x000fe20003fa6270 */
[----:B---3--:R-:W-:Y:S01]  /*c3a0*/  @!P4 FMUL.FTZ R165, R165, R22 ;  /* 0x00000016a5a5c220 */ /* 0x008fe20000410000 */
[----:B------:R-:W-:-:S02]  /*c3b0*/  ISETP.GE.AND P4, PT, R61, R20, PT ;  /* 0x000000143d00720c */ /* 0x000fc40003f86270 */
[----:B------:R-:W-:-:S04]  /*c3c0*/  LEA R12, P6, R13, UR14, 0x2 ;  /* 0x0000000e0d0c7c11 */ /* 0x000fc8000f8c10ff */
        /* <DEDUP_REMOVED lines=73> */
[----:B------:R-:W-:Y:S01]  /*c860*/  UIMAD UR9, UR10, UR15, UR9 ;  /* 0x0000000f0a0972a4 */ /* 0x000fe2000f8e0209 */
[-C--:B-1----:R-:W-:Y:S02]  /*c870*/  ISETP.GE.AND P2, PT, R15, R12.reuse, PT ;  /* 0x0000000c0f00720c */ /* 0x082fe40003f46270 */
        /* <DEDUP_REMOVED lines=16> */
[----:B---3--:R-:W-:Y:S01]  /*c980*/  LEA R2, P3, R0, UR12, 0x2 ;  /* 0x0000000c00027c11 */ /* 0x008fe2000f8610ff */
        /* <DEDUP_REMOVED lines=47> */
.L_x_1082:
        /* <DEDUP_REMOVED lines=22> */
[----:B0-----:R-:W-:-:S04]  /*cde0*/  @P0 FADD R2, R3, R2 ;  /* 0x0000000203020221 */ /* 0x001fc80000000000 */
[----:B------:R-:W-:Y:S01]  /*cdf0*/  @!P1 IMAD.IADD R3, R7, 0x1, R0 ;  /* 0x0000000107039824 */ /* 0x000fe200078e0200 */
        /* <DEDUP_REMOVED lines=21> */
.L_x_1164:
[----:B------:R-:W-:Y:S05]  /*cf50*/  BSYNC.RECONVERGENT B0 ;  /* 0x0000000000007941 */ /* 0x000fea0003800200 */
.L_x_1163:
        /* <DEDUP_REMOVED lines=43> */
.L_x_1166:
[----:B------:R-:W-:Y:S05]  /*d210*/  BSYNC.RECONVERGENT B0 ;  /* 0x0000000000007941 */ /* 0x000fea0003800200 */
.L_x_1165:
        /* <DEDUP_REMOVED lines=16> */
.L_x_1168:
[----:B------:R-:W-:Y:S02]  /*d320*/  LEA R0, R11, UR9, 0x2 ;  /* 0x000000090b007c11 */ /* 0x000fe4000f8e10ff */
[----:B-12-4-:R-:W-:Y:S02]  /*d330*/  MOV R5, UR7 ;  /* 0x0000000700057c02 */ /* 0x016fe40008000f00 */
[----:B0-----:R-:W-:Y:S01]  /*d340*/  MOV R4, UR6 ;  /* 0x0000000600047c02 */ /* 0x001fe20008000f00 */
[----:B------:R-:W0:Y:S01]  /*d350*/  LDS R13, [R0+0x5e60] ;  /* 0x005e6000000d7984 */ /* 0x000e220000000800 */
[----:B------:R-:W-:Y:S02]  /*d360*/  SHF.R.S32.HI R5, RZ, 0x1f, R11 ;  /* 0x0000001fff057819 */ /* 0x000fe4000001140b */
[----:B------:R-:W-:Y:S01]  /*d370*/  MOV R3, UR10 ;  /* 0x0000000a00037c02 */ /* 0x000fe20008000f00 */
[----:B------:R-:W1:Y:S01]  /*d380*/  LDS R15, [R0+0x6260] ;  /* 0x00626000000f7984 */ /* 0x000e620000000800 */
[----:B------:R-:W-:Y:S01]  /*d390*/  MOV R2, R4 ;  /* 0x0000000400027202 */ /* 0x000fe20000000f00 */
[C---:B------:R-:W-:Y:S01]  /*d3a0*/  IMAD R4, R5.reuse, UR16, RZ ;  /* 0x0000001005047c24 */ /* 0x040fe2000f8e02ff */
[----:B------:R-:W-:Y:S01]  /*d3b0*/  MOV R8, UR4 ;  /* 0x0000000400087c02 */ /* 0x000fe20008000f00 */
[----:B---3--:R-:W-:Y:S01]  /*d3c0*/  IMAD R10, R5, UR20, RZ ;  /* 0x00000014050a7c24 */ /* 0x008fe2000f8e02ff */
[----:B------:R-:W-:Y:S01]  /*d3d0*/  MOV R7, UR8 ;  /* 0x0000000800077c02 */ /* 0x000fe20008000f00 */
[----:B------:R-:W-:Y:S01]  /*d3e0*/  IMAD.WIDE.U32 R2, R11, UR16, R2 ;  /* 0x000000100b027c25 */ /* 0x000fe2000f8e0002 */
[----:B------:R-:W-:-:S02]  /*d3f0*/  MOV R6, R8 ;  /* 0x0000000800067202 */ /* 0x000fc40000000f00 */
[----:B------:R-:W-:Y:S01]  /*d400*/  MOV R9, UR5 ;  /* 0x0000000500097c02 */ /* 0x000fe20008000f00 */
[C---:B------:R-:W-:Y:S01]  /*d410*/  IMAD R5, R11.reuse, UR17, R4 ;  /* 0x000000110b057c24 */ /* 0x040fe2000f8e0204 */
[C---:B------:R-:W-:Y:S01]  /*d420*/  LEA R4, P0, R2.reuse, UR18, 0x2 ;  /* 0x0000001202047c11 */ /* 0x040fe2000f8010ff */
[----:B------:R-:W-:Y:S02]  /*d430*/  IMAD R9, R11, UR21, R10 ;  /* 0x000000150b097c24 */ /* 0x000fe4000f8e020a */
[----:B------:R-:W-:Y:S02]  /*d440*/  IMAD.IADD R5, R3, 0x1, R5 ;  /* 0x0000000103057824 */ /* 0x000fe400078e0205 */
[C---:B------:R-:W-:Y:S01]  /*d450*/  IMAD.WIDE.U32 R6, R11.reuse, UR20, R6 ;  /* 0x000000140b067c25 */ /* 0x040fe2000f8e0006 */
[----:B------:R-:W-:Y:S02]  /*d460*/  IADD3 R11, PT, PT, R11, UR14, RZ ;  /* 0x0000000e0b0b7c10 */ /* 0x000fe4000fffe0ff */
[----:B------:R-:W-:-:S02]  /*d470*/  LEA.HI.X R5, R2, UR19, R5, 0x2, P0 ;  /* 0x0000001302057c11 */ /* 0x000fc400080f1405 */
[----:B------:R-:W-:Y:S02]  /*d480*/  ISETP.GE.AND P0, PT, R11, UR15, PT ;  /* 0x0000000f0b007c0c */ /* 0x000fe4000bf06270 */
[----:B------:R-:W-:Y:S02]  /*d490*/  IADD3 R3, PT, PT, R7, R9, RZ ;  /* 0x0000000907037210 */ /* 0x000fe40007ffe0ff */
[----:B------:R-:W-:-:S04]  /*d4a0*/  LEA R8, P1, R6, UR22, 0x2 ;  /* 0x0000001606087c11 */ /* 0x000fc8000f8210ff */
[----:B------:R-:W-:Y:S01]  /*d4b0*/  LEA.HI.X R9, R6, UR23, R3, 0x2, P1 ;  /* 0x0000001706097c11 */ /* 0x000fe200088f1403 */
[----:B0-----:R4:W-:Y:S04]  /*d4c0*/  REDG.E.ADD.F32.FTZ.RN.STRONG.GPU desc[UR30][R4.64], R13 ;  /* 0x0000000d040079a6 */ /* 0x0019e8000c12f31e */
[----:B-1----:R4:W-:Y:S01]  /*d4d0*/  REDG.E.ADD.F32.FTZ.RN.STRONG.GPU desc[UR30][R8.64], R15 ;  /* 0x0000000f080079a6 */ /* 0x0029e2000c12f31e */
[----:B------:R-:W-:Y:S05]  /*d4e0*/  @!P0 BRA `(.L_x_1168) ;  /* 0xfffffffc008c8947 */ /* 0x000fea000383ffff */
[----:B------:R-:W-:Y:S05]  /*d4f0*/  BSYNC.RECONVERGENT B0 ;  /* 0x0000000000007941 */ /* 0x000fea0003800200 */
.L_x_1167:
[----:B------:R-:W-:Y:S05]  /*d500*/  EXIT ;  /* 0x000000000000794d */ /* 0x000fea0003800000 */
.L_x_1121:
[----:B------:R-:W-:Y:S01]  /*d510*/  HFMA2 R87, -RZ, RZ, 0, 5.9604644775390625e-08 ;  /* 0x00000001ff577431 */ /* 0x000fe200000001ff */
[----:B------:R-:W-:Y:S02]  /*d520*/  MOV R86, RZ ;  /* 0x000000ff00567202 */ /* 0x000fe40000000f00 */
[----:B------:R-:W-:Y:S02]  /*d530*/  MOV R163, R157 ;  /* 0x0000009d00a37202 */ /* 0x000fe40000000f00 */
[----:B------:R-:W-:-:S07]  /*d540*/  MOV R154, 0xffffffff ;  /* 0xffffffff009a7802 */ /* 0x000fce0000000f00 */
[----:B-1---5:R-:W-:Y:S05]  /*d550*/  WARPSYNC.COLLECTIVE R154, `(.L_x_1169) ;  /* 0x000000009a087348 */ /* 0x022fea0003c00000 */
[----:B------:R0:W2:Y:S02]  /*d560*/  SHFL.UP P6, R86, R163, R87, R86 ;  /* 0x04000057a3567389 */ /* 0x0000a400000c0056 */
[----:B012--5:R-:W-:Y:S05]  /*d570*/  ENDCOLLECTIVE ;  /* 0x000000000000791b */ /* 0x027fea0003800000 */
.L_x_1169:
[----:B------:R-:W-:Y:S02]  /*d580*/  MOV R163, R153 ;  /* 0x0000009900a37202 */ /* 0x000fe40000000f00 */
[----:B------:R-:W-:Y:S01]  /*d590*/  MOV R156, R86 ;  /* 0x00000056009c7202 */ /* 0x000fe20000000f00 */
[----:B------:R-:W-:-:S07]  /*d5a0*/  HFMA2 R86, -RZ, RZ, 0, 0 ;  /* 0x00000000ff567431 */ /* 0x000fce00000001ff */
[----:B------:R-:W-:Y:S05]  /*d5b0*/  WARPSYNC.COLLECTIVE R154, `(.L_x_1170) ;  /* 0x000000009a087348 */ /* 0x000fea0003c00000 */
[----:B------:R0:W1:Y:S02]  /*d5c0*/  SHFL.UP P6, R86, R163, R87, R86 ;  /* 0x04000057a3567389 */ /* 0x00006400000c0056 */
[----:B01----:R-:W-:Y:S05]  /*d5d0*/  ENDCOLLECTIVE ;  /* 0x000000000000791b */ /* 0x003fea0003800000 */
.L_x_1170:
[----:B------:R-:W-:Y:S02]  /*d5e0*/  HFMA2 R87, -RZ, RZ, 0, 1.1920928955078125e-07 ;  /* 0x00000002ff577431 */ /* 0x000fe400000001ff */
        /* <DEDUP_REMOVED lines=8> */
.L_x_1171:
[----:B------:R-:W-:Y:S01]  /*d670*/  IMAD.MOV.U32 R163, RZ, RZ, R156 ;  /* 0x000000ffffa37224 */ /* 0x000fe200078e009c */
[----:B------:R-:W-:Y:S01]  /*d680*/  MOV R153, R86 ;  /* 0x0000005600997202 */ /* 0x000fe20000000f00 */
[----:B------:R-:W-:-:S07]  /*d690*/  HFMA2 R86, -RZ, RZ, 0, 0 ;  /* 0x00000000ff567431 */ /* 0x000fce00000001ff */
[----:B------:R-:W-:Y:S05]  /*d6a0*/  WARPSYNC.COLLECTIVE R154, `(.L_x_1172) ;  /* 0x000000009a087348 */ /* 0x000fea0003c00000 */
[----:B------:R0:W1:Y:S02]  /*d6b0*/  SHFL.UP P6, R86, R163, R87, R86 ;  /* 0x04000057a3567389 */ /* 0x00006400000c0056 */
[----:B01----:R-:W-:Y:S05]  /*d6c0*/  ENDCOLLECTIVE ;  /* 0x000000000000791b */ /* 0x003fea0003800000 */
.L_x_1172:
        /* <DEDUP_REMOVED lines=9> */
.L_x_1173:
[----:B------:R-:W-:Y:S02]  /*d760*/  MOV R163, R156 ;  /* 0x0000009c00a37202 */ /* 0x000fe40000000f00 */
[----:B------:R-:W-:Y:S01]  /*d770*/  MOV R153, R86 ;  /* 0x0000005600997202 */ /* 0x000fe20000000f00 */
[----:B------:R-:W-:-:S07]  /*d780*/  HFMA2 R86, -RZ, RZ, 0, 0 ;  /* 0x00000000ff567431 */ /* 0x000fce00000001ff */
[----:B------:R-:W-:Y:S05]  /*d790*/  WARPSYNC.COLLECTIVE R154, `(.L_x_1174) ;  /* 0x000000009a087348 */ /* 0x000fea0003c00000 */
[----:B------:R0:W1:Y:S02]  /*d7a0*/  SHFL.UP P6, R86, R163, R87, R86 ;  /* 0x04000057a3567389 */ /* 0x00006400000c0056 */
[----:B01----:R-:W-:Y:S05]  /*d7b0*/  ENDCOLLECTIVE ;  /* 0x000000000000791b */ /* 0x003fea0003800000 */
.L_x_1174:
[----:B------:R-:W-:Y:S02]  /*d7c0*/  HFMA2 R87, -RZ, RZ, 0, 4.76837158203125e-07 ;  /* 0x00000008ff577431 */ /* 0x000fe400000001ff */
        /* <DEDUP_REMOVED lines=8> */
.L_x_1175:
[----:B------:R-:W-:Y:S02]  /*d850*/  MOV R163, R156 ;  /* 0x0000009c00a37202 */ /* 0x000fe40000000f00 */
[----:B------:R-:W-:Y:S01]  /*d860*/  MOV R153, R86 ;  /* 0x0000005600997202 */ /* 0x000fe20000000f00 */
[----:B------:R-:W-:-:S07]  /*d870*/  HFMA2 R86, -RZ, RZ, 0, 0 ;  /* 0x00000000ff567431 */ /* 0x000fce00000001ff */
[----:B------:R-:W-:Y:S05]  /*d880*/  WARPSYNC.COLLECTIVE R154, `(.L_x_1176) ;  /* 0x000000009a087348 */ /* 0x000fea0003c00000 */
[----:B------:R0:W1:Y:S02]  /*d890*/  SHFL.UP P6, R86, R163, R87, R86 ;  /* 0x04000057a3567389 */ /* 0x00006400000c0056 */
[----:B01----:R-:W-:Y:S05]  /*d8a0*/  ENDCOLLECTIVE ;  /* 0x000000000000791b */ /* 0x003fea0003800000 */
.L_x_1176:
        /* <DEDUP_REMOVED lines=9> */
.L_x_1177:
[----:B------:R-:W-:Y:S02]  /*d940*/  MOV R163, R156 ;  /* 0x0000009c00a37202 */ /* 0x000fe40000000f00 */
[----:B------:R-:W-:Y:S01]  /*d950*/  MOV R153, R86 ;  /* 0x0000005600997202 */ /* 0x000fe20000000f00 */
[----:B------:R-:W-:-:S07]  /*d960*/  HFMA2 R86, -RZ, RZ, 0, 0 ;  /* 0x00000000ff567431 */ /* 0x000fce00000001ff */
[----:B------:R-:W-:Y:S05]  /*d970*/  WARPSYNC.COLLECTIVE R154, `(.L_x_1178) ;  /* 0x000000009a087348 */ /* 0x000fea0003c00000 */
[----:B------:R0:W1:Y:S02]  /*d980*/  SHFL.UP P6, R86, R163, R87, R86 ;  /* 0x04000057a3567389 */ /* 0x00006400000c0056 */
[----:B01----:R-:W-:Y:S05]  /*d990*/  ENDCOLLECTIVE ;  /* 0x000000000000791b */ /* 0x003fea0003800000 */
.L_x_1178:
[----:B------:R-:W-:Y:S05]  /*d9a0*/  BRA `(.L_x_1179) ;  /* 0xffffffac00a87947 */ /* 0x000fea000383ffff */
.L_x_1122:
        /* <DEDUP_REMOVED lines=8> */
.L_x_1181:
[----:B------:R-:W-:Y:S05]  /*da30*/  BSYNC B0 ;  /* 0x0000000000007941 */ /* 0x000fea0003800000 */
.L_x_1180:
[----:B------:R-:W-:Y:S05]  /*da40*/  BRA `(.L_x_1182) ;  /* 0xffffffac009c7947 */ /* 0x000fea000383ffff */
.L_x_1123:
        /* <DEDUP_REMOVED lines=8> */
.L_x_1184:
[----:B------:R-:W-:Y:S05]  /*dad0*/  BSYNC B0 ;  /* 0x0000000000007941 */ /* 0x000fea0003800000 */
.L_x_1183:
[----:B------:R-:W-:Y:S05]  /*dae0*/  BRA `(.L_x_1185) ;  /* 0xffffffac007c7947 */ /* 0x000fea000383ffff */
.L_x_1124:
        /* <DEDUP_REMOVED lines=8> */
.L_x_1187:
[----:B------:R-:W-:Y:S05]  /*db70*/  BSYNC B0 ;  /* 0x0000000000007941 */ /* 0x000fea0003800000 */
.L_x_1186:
[----:B------:R-:W-:Y:S01]  /*db80*/  MOV R157, R86 ;  /* 0x00000056009d7202 */ /* 0x000fe20000000f00 */
[----:B------:R-:W-:Y:S01]  /*db90*/  HFMA2 R87, -RZ, RZ, 0, 5.9604644775390625e-08 ;  /* 0x00000001ff577431 */ /* 0x000fe200000001ff */
[----:B------:R-:W-:Y:S02]  /*dba0*/  MOV R86, RZ ;  /* 0x000000ff00567202 */ /* 0x000fe40000000f00 */
[----:B------:R-:W-:Y:S02]  /*dbb0*/  MOV R163, R162 ;  /* 0x000000a200a37202 */ /* 0x000fe40000000f00 */
[----:B------:R-:W-:Y:S02]  /*dbc0*/  MOV R154, 0xffffffff ;  /* 0xffffffff009a7802 */ /* 0x000fe40000000f00 */
[----:B------:R-:W-:-:S07]  /*dbd0*/  MOV R153, R78 ;  /* 0x0000004e00997202 */ /* 0x000fce0000000f00 */
[----:B------:R-:W-:Y:S05]  /*dbe0*/  WARPSYNC.COLLECTIVE R154, `(.L_x_1188) ;  /* 0x000000009a087348 */ /* 0x000fea0003c00000 */
[----:B------:R0:W1:Y:S02]  /*dbf0*/  SHFL.UP P6, R86, R163, R87, R86 ;  /* 0x04000057a3567389 */ /* 0x00006400000c0056 */
[----:B01----:R-:W-:Y:S05]  /*dc00*/  ENDCOLLECTIVE ;  /* 0x000000000000791b */ /* 0x003fea0003800000 */
.L_x_1188:
[----:B------:R-:W-:Y:S01]  /*dc10*/  HFMA2 R87, -RZ, RZ, 0, 0 ;  /* 0x00000000ff577431 */ /* 0x000fe200000001ff */
[----:B------:R-:W-:Y:S02]  /*dc20*/  MOV R162, R86 ;  /* 0x0000005600a27202 */ /* 0x000fe40000000f00 */
[----:B------:R-:W-:-:S07]  /*dc30*/  MOV R86, 0x1f ;  /* 0x0000001f00567802 */ /* 0x000fce0000000f00 */
[----:B------:R-:W-:Y:S05]  /*dc40*/  WARPSYNC.COLLECTIVE R154, `(.L_x_1189) ;  /* 0x000000009a087348 */ /* 0x000fea0003c00000 */
[----:B------:R0:W1:Y:S02]  /*dc50*/  SHFL.IDX P2, R156, R153, R87, R86 ;  /* 0x00000057999c7389 */ /* 0x0000640000040056 */
[----:B01----:R-:W-:Y:S05]  /*dc60*/  ENDCOLLECTIVE ;  /* 0x000000000000791b */ /* 0x003fea0003800000 */
.L_x_1189:
[----:B------:R-:W-:Y:S01]  /*dc70*/  IMAD.MOV.U32 R153, RZ, RZ, R79 ;  /* 0x000000ffff997224 */ /* 0x000fe200078e004f */
[----:B------:R-:W-:-:S07]  /*dc80*/  MOV R78, R156 ;  /* 0x0000009c004e7202 */ /* 0x000fce0000000f00 */
[----:B------:R-:W-:Y:S05]  /*dc90*/  WARPSYNC.COLLECTIVE R154, `(.L_x_1190) ;  /* 0x000000009a087348 */ /* 0x000fea0003c00000 */
[----:B------:R0:W1:Y:S02]  /*dca0*/  SHFL.IDX P2, R156, R153, R87, R86 ;  /* 0x00000057999c7389 */ /* 0x0000640000040056 */
[----:B01----:R-:W-:Y:S05]  /*dcb0*/  ENDCOLLECTIVE ;  /* 0x000000000000791b */ /* 0x003fea0003800000 */
.L_x_1190:
[----:B------:R-:W-:Y:S01]  /*dcc0*/  MOV R79, R156 ;  /* 0x0000009c004f7202 */ /* 0x000fe20000000f00 */
[----:B------:R-:W-:Y:S06]  /*dcd0*/  BRA `(.L_x_1191) ;  /* 0xffffffac00187947 */ /* 0x000fec000383ffff */
.L_x_1126:
        /* <DEDUP_REMOVED lines=9> */
.L_x_1192:
[----:B------:R-:W-:Y:S02]  /*dd70*/  ISETP.GT.U32.AND P5, PT, R155, 0xf, PT ;  /* 0x0000000f9b00780c */ /* 0x000fe40003fa4070 */
[----:B------:R-:W-:Y:S02]  /*dd80*/  MOV R86, R156 ;  /* 0x0000009c00567202 */ /* 0x000fe40000000f00 */
[----:B------:R-:W-:-:S03]  /*dd90*/  MOV R156, R163 ;  /* 0x000000a3009c7202 */ /* 0x000fc60000000f00 */
[----:B------:R-:W-:-:S07]  /*dda0*/  @P2 FMUL.FTZ R86, R86, R162 ;  /* 0x000000a256562220 */ /* 0x000fce0000410000 */
[----:B------:R-:W-:Y:S05]  /*ddb0*/  WARPSYNC.COLLECTIVE R154, `(.L_x_1193) ;  /* 0x000000009a087348 */ /* 0x000fea0003c00000 */
[----:B------:R0:W1:Y:S02]  /*ddc0*/  SHFL.DOWN P0, R156, R156, R87, R153 ;  /* 0x080000579c9c7389 */ /* 0x0000640000000099 */
[----:B01----:R-:W-:Y:S05]  /*ddd0*/  ENDCOLLECTIVE ;  /* 0x000000000000791b */ /* 0x003fea0003800000 */
.L_x_1193:
        /* <DEDUP_REMOVED lines=10> */
.L_x_1194:
[----:B------:R-:W-:Y:S01]  /*de80*/  MOV R86, R156 ;  /* 0x0000009c00567202 */ /* 0x000fe20000000f00 */
[----:B------:R-:W-:-:S04]  /*de90*/  IMAD.MOV.U32 R156, RZ, RZ, R163 ;  /* 0x000000ffff9c7224 */ /* 0x000fc800078e00a3 */
[----:B------:R-:W-:-:S07]  /*dea0*/  @!P2 FMUL.FTZ R86, R162, R86 ;  /* 0x00000056a256a220 */ /* 0x000fce0000410000 */
[----:B------:R-:W-:Y:S05]  /*deb0*/  WARPSYNC.COLLECTIVE R154, `(.L_x_1195) ;  /* 0x000000009a087348 */ /* 0x000fea0003c00000 */
[----:B------:R0:W1:Y:S02]  /*dec0*/  SHFL.DOWN P0, R156, R156, R87, R153 ;  /* 0x080000579c9c7389 */ /* 0x0000640000000099 */
[----:B01----:R-:W-:Y:S05]  /*ded0*/  ENDCOLLECTIVE ;  /* 0x000000000000791b */ /* 0x003fea0003800000 */
.L_x_1195:
        /* <DEDUP_REMOVED lines=9> */
.L_x_1196:
[----:B------:R-:W-:Y:S02]  /*df70*/  MOV R86, R156 ;  /* 0x0000009c00567202 */ /* 0x000fe40000000f00 */
[----:B------:R-:W-:-:S03]  /*df80*/  MOV R156, R163 ;  /* 0x000000a3009c7202 */ /* 0x000fc60000000f00 */
[----:B------:R-:W-:-:S07]  /*df90*/  @!P3 FMUL.FTZ R86, R162, R86 ;  /* 0x00000056a256b220 */ /* 0x000fce0000410000 */
[----:B------:R-:W-:Y:S05]  /*dfa0*/  WARPSYNC.COLLECTIVE R154, `(.L_x_1197) ;  /* 0x000000009a087348 */ /* 0x000fea0003c00000 */
[----:B------:R0:W1:Y:S02]  /*dfb0*/  SHFL.DOWN P0, R156, R156, R87, R153 ;  /* 0x080000579c9c7389 */ /* 0x0000640000000099 */
[----:B01----:R-:W-:Y:S05]  /*dfc0*/  ENDCOLLECTIVE ;  /* 0x000000000000791b */ /* 0x003fea0003800000 */
.L_x_1197:
        /* <DEDUP_REMOVED lines=9> */
.L_x_1198:
[----:B------:R-:W-:Y:S01]  /*e060*/  MOV R86, R156 ;  /* 0x0000009c00567202 */ /* 0x000fe20000000f00 */
[----:B------:R-:W-:-:S04]  /*e070*/  IMAD.MOV.U32 R156, RZ, RZ, R163 ;  /* 0x000000ffff9c7224 */ /* 0x000fc800078e00a3 */
[----:B------:R-:W-:-:S07]  /*e080*/  @!P4 FMUL.FTZ R86, R162, R86 ;  /* 0x00000056a256c220 */ /* 0x000fce0000410000 */
[----:B------:R-:W-:Y:S05]  /*e090*/  WARPSYNC.COLLECTIVE R154, `(.L_x_1199) ;  /* 0x000000009a087348 */ /* 0x000fea0003c00000 */
[----:B------:R0:W1:Y:S02]  /*e0a0*/  SHFL.DOWN P0, R156, R156, R87, R153 ;  /* 0x080000579c9c7389 */ /* 0x0000640000000099 */
[----:B01----:R-:W-:Y:S05]  /*e0b0*/  ENDCOLLECTIVE ;  /* 0x000000000000791b */ /* 0x003fea0003800000 */
.L_x_1199:
        /* <DEDUP_REMOVED lines=9> */
.L_x_1200:
[----:B------:R-:W-:Y:S02]  /*e150*/  MOV R86, R156 ;  /* 0x0000009c00567202 */ /* 0x000fe40000000f00 */
[----:B------:R-:W-:-:S03]  /*e160*/  MOV R156, R163 ;  /* 0x000000a3009c7202 */ /* 0x000fc60000000f00 */
[----:B------:R-:W-:-:S07]  /*e170*/  @!P5 FMUL.FTZ R86, R162, R86 ;  /* 0x00000056a256d220 */ /* 0x000fce0000410000 */
[----:B------:R-:W-:Y:S05]  /*e180*/  WARPSYNC.COLLECTIVE R154, `(.L_x_1201) ;  /* 0x000000009a087348 */ /* 0x000fea0003c00000 */
[----:B------:R0:W1:Y:S02]  /*e190*/  SHFL.DOWN P0, R156, R156, R87, R153 ;  /* 0x080000579c9c7389 */ /* 0x0000640000000099 */
[----:B01----:R-:W-:Y:S05]  /*e1a0*/  ENDCOLLECTIVE ;  /* 0x000000000000791b */ /* 0x003fea0003800000 */
.L_x_1201:
[----:B------:R-:W-:-:S05]  /*e1b0*/  MOV R87, R156 ;  /* 0x0000009c00577202 */ /* 0x000fca0000000f00 */
        /* <DEDUP_REMOVED lines=9> */
.L_x_1202:
[----:B------:R-:W-:Y:S01]  /*e250*/  MOV R153, R163 ;  /* 0x000000a300997202 */ /* 0x000fe20000000f00 */
[----:B------:R-:W-:-:S07]  /*e260*/  IMAD.MOV.U32 R157, RZ, RZ, R156 ;  /* 0x000000ffff9d7224 */ /* 0x000fce00078e009c */
[----:B------:R-:W-:Y:S05]  /*e270*/  WARPSYNC.COLLECTIVE R154, `(.L_x_1203) ;  /* 0x000000009a087348 */ /* 0x000fea0003c00000 */
[----:B------:R0:W1:Y:S02]  /*e280*/  SHFL.IDX P2, R156, R153, R87, R86 ;  /* 0x00000057999c7389 */ /* 0x0000640000040056 */
[----:B01----:R-:W-:Y:S05]  /*e290*/  ENDCOLLECTIVE ;  /* 0x000000000000791b */ /* 0x003fea0003800000 */
.L_x_1203:
[----:B------:R-:W-:Y:S01]  /*e2a0*/  HFMA2 R87, -RZ, RZ, 0, 5.9604644775390625e-08 ;  /* 0x00000001ff577431 */ /* 0x000fe200000001ff */
[----:B------:R-:W-:Y:S02]  /*e2b0*/  MOV R153, 0x1f ;  /* 0x0000001f00997802 */ /* 0x000fe40000000f00 */
[----:B------:R-:W-:Y:S02]  /*e2c0*/  MOV R155, R156 ;  /* 0x0000009c009b7202 */ /* 0x000fe40000000f00 */
[----:B------:R-:W-:-:S03]  /*e2d0*/  MOV R156, R162 ;  /* 0x000000a2009c7202 */ /* 0x000fc60000000f00 */
[-C--:B------:R-:W-:Y:S01]  /*e2e0*/  FFMA.FTZ R155, R79, R157.reuse, R155 ;  /* 0x0000009d4f9b7223 */ /* 0x080fe2000001009b */
[----:B------:R-:W-:-:S07]  /*e2f0*/  FMUL.FTZ R157, R78, R157 ;  /* 0x0000009d4e9d7220 */ /* 0x000fce0000410000 */
[----:B------:R-:W-:Y:S05]  /*e300*/  WARPSYNC.COLLECTIVE R154, `(.L_x_1204) ;  /* 0x000000009a087348 */ /* 0x000fea0003c00000 */
[----:B------:R0:W1:Y:S02]  /*e310*/  SHFL.DOWN P0, R156, R156, R87, R153 ;  /* 0x080000579c9c7389 */ /* 0x0000640000000099 */
[----:B01----:R-:W-:Y:S05]  /*e320*/  ENDCOLLECTIVE ;  /* 0x000000000000791b */ /* 0x003fea0003800000 */
.L_x_1204:
[----:B------:R-:W-:Y:S02]  /*e330*/  MOV R162, R156 ;  /* 0x0000009c00a27202 */ /* 0x000fe40000000f00 */
[----:B------:R-:W-:-:S07]  /*e340*/  MOV R156, R163 ;  /* 0x000000a3009c7202 */ /* 0x000fce0000000f00 */
[----:B------:R-:W-:Y:S05]  /*e350*/  WARPSYNC.COLLECTIVE R154, `(.L_x_1205) ;  /* 0x000000009a087348 */ /* 0x000fea0003c00000 */
[----:B------:R0:W1:Y:S02]  /*e360*/  SHFL.DOWN P0, R156, R156, R87, R153 ;  /* 0x080000579c9c7389 */ /* 0x0000640000000099 */
[----:B01----:R-:W-:Y:S05]  /*e370*/  ENDCOLLECTIVE ;  /* 0x000000000000791b */ /* 0x003fea0003800000 */
.L_x_1205:
[----:B------:R-:W-:Y:S01]  /*e380*/  HFMA2 R87, -RZ, RZ, 0, 0 ;  /* 0x00000000ff577431 */ /* 0x000fe200000001ff */
[----:B------:R-:W-:Y:S02]  /*e390*/  MOV R153, R78 ;  /* 0x0000004e00997202 */ /* 0x000fe40000000f00 */
[----:B------:R-:W-:-:S07]  /*e3a0*/  MOV R163, R156 ;  /* 0x0000009c00a37202 */ /* 0x000fce0000000f00 */
[----:B------:R-:W-:Y:S05]  /*e3b0*/  WARPSYNC.COLLECTIVE R154, `(.L_x_1206) ;  /* 0x000000009a087348 */ /* 0x000fea0003c00000 */
[----:B------:R0:W1:Y:S02]  /*e3c0*/  SHFL.IDX P2, R156, R153, R87, R86 ;  /* 0x00000057999c7389 */ /* 0x0000640000040056 */
[----:B01----:R-:W-:Y:S05]  /*e3d0*/  ENDCOLLECTIVE ;  /* 0x000000000000791b */ /* 0x003fea0003800000 */
.L_x_1206:
[----:B------:R-:W-:Y:S02]  /*e3e0*/  ISETP.NE.AND P0, PT, R64, 0x1f, PT ;  /* 0x0000001f4000780c */ /* 0x000fe40003f05270 */
[----:B------:R-:W-:Y:S02]  /*e3f0*/  MOV R153, R79 ;  /* 0x0000004f00997202 */ /* 0x000fe40000000f00 */
[----:B------:R-:W-:-:S09]  /*e400*/  MOV R78, R156 ;  /* 0x0000009c004e7202 */ /* 0x000fd20000000f00 */
[----:B------:R-:W-:Y:S05]  /*e410*/  WARPSYNC.COLLECTIVE R154, `(.L_x_1207) ;  /* 0x000000009a087348 */ /* 0x000fea0003c00000 */
[----:B------:R0:W1:Y:S02]  /*e420*/  SHFL.IDX P2, R156, R153, R87, R86 ;  /* 0x00000057999c7389 */ /* 0x0000640000040056 */
[----:B01----:R-:W-:Y:S05]  /*e430*/  ENDCOLLECTIVE ;  /* 0x000000000000791b */ /* 0x003fea0003800000 */
.L_x_1207:
[----:B------:R-:W-:Y:S01]  /*e440*/  MOV R79, R156 ;  /* 0x0000009c004f7202 */ /* 0x000fe20000000f00 */
[----:B------:R-:W-:Y:S06]  /*e450*/  BRA `(.L_x_1208) ;  /* 0xffffffac00487947 */ /* 0x000fec000383ffff */
.L_x_1209:
        /* <DEDUP_REMOVED lines=10> */
.L_x_10420:


//--------------------- .text._Z25selective_scan_bwd_kernelI32Selective_Scan_bwd_kernel_traitsILi128ELi16ELb0ELb1ELb1ELb0ELb0EffEEv12SSMParamsBwd --------------------------
	.section	.text._Z25selective_scan_bwd_kernelI32Selective_Scan_bwd_kernel_traitsILi128ELi16ELb0ELb1ELb1ELb0ELb0EffEEv12SSMParamsBwd,"ax",@progbits
	.align	128
        .global         _Z25selective_scan_bwd_kernelI32Selective_Scan_bwd_kernel_traitsILi128ELi16ELb0ELb1ELb1ELb0ELb0EffEEv12SSMParamsBwd
        .type           _Z25selective_scan_bwd_kernelI32Selective_Scan_bwd_kernel_traitsILi128ELi16ELb0ELb1ELb1ELb0ELb0EffEEv12SSMParamsBwd,@function
        .size           _Z25selective_scan_bwd_kernelI32Selective_Scan_bwd_kernel_traitsILi128ELi16ELb0ELb1ELb1ELb0ELb0EffEEv12SSMParamsBwd,(.L_x_10421 - _Z25selective_scan_bwd_kernelI32Selective_Scan_bwd_kernel_traitsILi128ELi16ELb0ELb1ELb1ELb0ELb0EffEEv12SSMParamsBwd)
        .other          _Z25selective_scan_bwd_kernelI32Selective_Scan_bwd_kernel_traitsILi128ELi16ELb0ELb1ELb1ELb0ELb0EffEEv12SSMParamsBwd,@"STO_CUDA_ENTRY STV_DEFAULT"
_Z25selective_scan_bwd_kernelI32Selective_Scan_bwd_kernel_traitsILi128ELi16ELb0ELb1ELb1ELb0ELb0EffEEv12SSMParamsBwd:
.text._Z25selective_scan_bwd_kernelI32Selective_Scan_bwd_kernel_traitsILi128ELi16ELb0ELb1ELb1ELb0ELb0EffEEv12SSMParamsBwd:
        /* <DEDUP_REMOVED lines=21> */
[----:B------:R-:W-:Y:S01]  /*0150*/  IMAD.U32 R2, RZ, RZ, UR4 ;  /* 0x00000004ff027e24 */ /* 0x000fe2000f8e00ff */
[----:B------:R-:W2:Y:S01]  /*0160*/  LDCU.64 UR20, c[0x0][0x498] ;  /* 0x00009300ff1477ac */ /* 0x000ea20008000a00 */
[----:B------:R-:W-:Y:S01]  /*0170*/  IMAD.U32 R4, RZ, RZ, UR6 ;  /* 0x00000006ff047e24 */ /* 0x000fe2000f8e00ff */
[----:B------:R-:W-:Y:S02]  /*0180*/  MOV R3, UR5 ;  /* 0x0000000500037c02 */ /* 0x000fe40008000f00 */
[----:B------:R-:W-:Y:S01]  /*0190*/  MOV R5, UR7 ;  /* 0x0000000700057c02 */ /* 0x000fe20008000f00 */
[----:B------:R-:W2:Y:S03]  /*01a0*/  LDCU.64 UR34, c[0x0][0x480] ;  /* 0x00009000ff2277ac */ /* 0x000ea60008000a00 */
[----:B---3--:R3:W3:Y:S04]  /*01b0*/  @P0 LDG.E R3, desc[UR28][R2.64] ;  /* 0x0000001c02030981 */ /* 0x0086e8000c1e1900 */
[----:B------:R-:W3:Y:S01]  /*01c0*/  @P1 LDG.E R4, desc[UR28][R4.64] ;  /* 0x0000001c04041981 */ /* 0x000ee2000c1e1900 */
        /* <DEDUP_REMOVED lines=13> */
[----:B------:R-:W-:Y:S01]  /*02a0*/  UMOV UR4, URZ ;  /* 0x000000ff00047c82 */ /* 0x000fe20008000000 */
[----:B-1----:R-:W-:-:S05]  /*02b0*/  ULEA UR11, UR30, 0xfffff800, 0xb ;  /* 0xfffff8001e0b7891 */ /* 0x002fca000f8e58ff */
[----:B------:R-:W1:Y:S01]  /*02c0*/  I2F.RP R0, UR37 ;  /* 0x0000002500007d06 */ /* 0x000e620008209400 */
[----:B--2---:R-:W-:Y:S02]  /*02d0*/  UIMAD.WIDE.U32 UR24, UR10, UR20, URZ ;  /* 0x000000140a1872a5 */ /* 0x004fe4000f8e00ff */
[----:B------:R-:W-:Y:S02]  /*02e0*/  UIMAD UR9, UR8, UR19, UR23 ;  /* 0x00000013080972a4 */ /* 0x000fe4000f8e0217 */
[----:B------:R-:W-:Y:S02]  /*02f0*/  UIADD3 UR20, UP2, UPT, UR11, UR22, URZ ;  /* 0x000000160b147290 */ /* 0x000fe4000ff5e0ff */
[----:B------:R-:W-:Y:S01]  /*0300*/  UIADD3 UR31, UP0, UPT, UR11, UR16, URZ ;  /* 0x000000100b1f7290 */ /* 0x000fe2000ff1e0ff */
[----:B------:R-:W2:Y:S03]  /*0310*/  LDCU.64 UR18, c[0x0][0x3b0] ;  /* 0x00007600ff1277ac */ /* 0x000ea60008000a00 */
[----:B----4-:R-:W-:Y:S01]  /*0320*/  ULEA UR17, UP1, UR31, UR12, 0x2 ;  /* 0x0000000c1f117291 */ /* 0x010fe2000f8210ff */
[----:B-1----:R-:W3:Y:S01]  /*0330*/  MUFU.RCP R0, R0 ;  /* 0x0000000000007308 */ /* 0x002ee20000001000 */
[----:B------:R-:W-:Y:S01]  /*0340*/  ULEA UR16, UP3, UR20, UR14, 0x2 ;  /* 0x0000000e14107291 */ /* 0x000fe2000f8610ff */
[----:B------:R-:W1:Y:S01]  /*0350*/  LDCU.64 UR6, c[0x0][0x4a0] ;  /* 0x00009400ff0677ac */ /* 0x000e620008000a00 */
[----:B---3--:R-:W-:Y:S01]  /*0360*/  IADD3 R2, PT, PT, R0, 0xffffffe, RZ ;  /* 0x0ffffffe00027810 */ /* 0x008fe20007ffe0ff */
[----:B------:R-:W-:-:S05]  /*0370*/  IMAD.U32 R0, RZ, RZ, UR8 ;  /* 0x00000008ff007e24 */ /* 0x000fca000f8e00ff */
[----:B------:R-:W3:Y:S01]  /*0380*/  F2I.FTZ.U32.TRUNC.NTZ R2, R2 ;  /* 0x0000000200027305 */ /* 0x000ee2000021f000 */
[----:B------:R-:W-:-:S04]  /*0390*/  IABS R0, R0 ;  /* 0x0000000000007213 */ /* 0x000fc80000000000 */
[----:B------:R-:W-:Y:S02]  /*03a0*/  R2UR UR33, R0 ;  /* 0x00000000002172ca */ /* 0x000fe400000e0000 */
[----:B---3--:R-:W-:-:S13]  /*03b0*/  R2UR UR5, R2 ;  /* 0x00000000020572ca */ /* 0x008fda00000e0000 */
[----:B------:R-:W-:-:S04]  /*03c0*/  UIADD3 UR26, UPT, UPT, URZ, -UR5, URZ ;  /* 0x80000005ff1a7290 */ /* 0x000fc8000fffe0ff */
[----:B------:R-:W-:-:S04]  /*03d0*/  UIMAD UR26, UR26, UR37, URZ ;  /* 0x000000251a1a72a4 */ /* 0x000fc8000f8e02ff */
[----:B------:R-:W-:Y:S02]  /*03e0*/  UIMAD.WIDE.U32 UR26, UR5, UR26, UR4 ;  /* 0x0000001a051a72a5 */ /* 0x000fe4000f8e0004 */
[----:B------:R-:W-:Y:S02]  /*03f0*/  USHF.R.S32.HI UR4, URZ, 0x1f, UR11 ;  /* 0x0000001fff047899 */ /* 0x000fe4000801140b */
[----:B------:R-:W-:Y:S02]  /*0400*/  UIMAD.WIDE.U32 UR22, UR27, UR33, URZ ;  /* 0x000000211b1672a5 */ /* 0x000fe4000f8e00ff */
[----:B------:R-:W-:Y:S02]  /*0410*/  UIADD3.X UR5, UPT, UPT, UR4, UR9, URZ, UP2, !UPT ;  /* 0x0000000904057290 */ /* 0x000fe400097fe4ff */
[----:B------:R-:W-:Y:S02]  /*0420*/  UIADD3.X UR14, UPT, UPT, UR4, UR32, URZ, UP0, !UPT ;  /* 0x00000020040e7290 */ /* 0x000fe400087fe4ff */
[----:B------:R-:W-:Y:S01]  /*0430*/  ULEA.HI.X UR20, UR20, UR15, UR5, 0x2, UP3 ;  /* 0x0000000f14147291 */ /* 0x000fe200098f1405 */
[----:B------:R-:W-:Y:S01]  /*0440*/  UMOV UR9, UR23 ;  /* 0x0000001700097c82 */ /* 0x000fe20008000000 */
[----:B------:R-:W-:-:S02]  /*0450*/  ULEA.HI.X UR14, UR31, UR13, UR14, 0x2, UP1 ;  /* 0x0000000d1f0e7291 */ /* 0x000fc400088f140e */
[----:B------:R-:W-:Y:S02]  /*0460*/  UIADD3 UR12, UPT, UPT, -UR9, URZ, URZ ;  /* 0x000000ff090c7290 */ /* 0x000fe4000fffe1ff */
[----:B--2---:R-:W-:Y:S02]  /*0470*/  UIMAD.WIDE.U32 UR22, UR10, UR18, URZ ;  /* 0x000000120a1672a5 */ /* 0x004fe4000f8e00ff */
[----:B------:R-:W-:Y:S02]  /*0480*/  UIMAD UR5, UR37, UR12, UR33 ;  /* 0x0000000c250572a4 */ /* 0x000fe4000f8e0221 */
[----:B------:R-:W-:Y:S02]  /*0490*/  UISETP.NE.U32.AND UP0, UPT, UR34, URZ, UPT ;  /* 0x000000ff2200728c */ /* 0x000fe4000bf05070 */
[----:B------:R-:W-:Y:S02]  /*04a0*/  UISETP.GT.U32.AND UP1, UPT, UR37, UR5, UPT ;  /* 0x000000052500728c */ /* 0x000fe4000bf24070 */
[----:B------:R-:W-:-:S02]  /*04b0*/  UIMAD UR23, UR10, UR19, UR23 ;  /* 0x000000130a1772a4 */ /* 0x000fc4000f8e0217 */
[----:B------:R-:W-:Y:S01]  /*04c0*/  UISETP.NE.AND.EX UP0, UPT, UR35, URZ, UPT, UP0 ;  /* 0x000000ff2300728c */ /* 0x000fe2000bf05300 */
[----:B------:R-:W2:Y:S01]  /*04d0*/  LDCU.64 UR18, c[0x0][0x3d0] ;  /* 0x00007a00ff1277ac */ /* 0x000ea20008000a00 */
[----:B------:R-:W3:Y:S05]  /*04e0*/  LDCU.64 UR34, c[0x0][0x528] ;  /* 0x0000a500ff2277ac */ /* 0x000eea0008000a00 */
[----:B------:R-:W-:Y:S02]  /*04f0*/  @!UP1 UIADD3 UR5, UPT, UPT, UR5, -UR37, URZ ;  /* 0x8000002505059290 */ /* 0x000fe4000fffe0ff */
[----:B------:R-:W-:Y:S02]  /*0500*/  @!UP1 UIADD3 UR9, UPT, UPT, UR9, 0x1, URZ ;  /* 0x0000000109099890 */ /* 0x000fe4000fffe0ff */
[----:B------:R-:W-:-:S02]  /*0510*/  UISETP.GE.U32.AND UP2, UPT, UR5, UR37, UPT ;  /* 0x000000250500728c */ /* 0x000fc4000bf46070 */
[----:B------:R-:W-:Y:S02]  /*0520*/  ULOP3.LUT UR5, UR8, UR36, URZ, 0x3c, !UPT ;  /* 0x0000002408057292 */ /* 0x000fe4000f8e3cff */
[----:B------:R-:W-:Y:S02]  /*0530*/  UIMAD UR13, UR10, UR21, UR25 ;  /* 0x000000150a0d72a4 */ /* 0x000fe4000f8e0219 */
[----:B------:R-:W-:Y:S01]  /*0540*/  UISETP.GE.AND UP1, UPT, UR5, URZ, UPT ;  /* 0x000000ff0500728c */ /* 0x000fe2000bf26270 */
[----:B------:R-:W4:Y:S04]  /*0550*/  LDCU.64 UR26, c[0x0][0x3c8] ;  /* 0x00007900ff1a77ac */ /* 0x000f280008000a00 */
[----:B------:R-:W-:Y:S02]  /*0560*/  @UP2 UIADD3 UR9, UPT, UPT, UR9, 0x1, URZ ;  /* 0x0000000109092890 */ /* 0x000fe4000fffe0ff */
[----:B------:R-:W-:Y:S01]  /*0570*/  UISETP.NE.AND UP2, UPT, UR36, URZ, UPT ;  /* 0x000000ff2400728c */ /* 0x000fe2000bf45270 */
[----:B------:R-:W-:-:S03]  /*0580*/  UMOV UR12, UR24 ;  /* 0x00000018000c7c82 */ /* 0x000fc60008000000 */
[----:B------:R-:W-:Y:S02]  /*0590*/  @!UP1 UIADD3 UR9, UPT, UPT, -UR9, URZ, URZ ;  /* 0x000000ff09099290 */ /* 0x000fe4000fffe1ff */
[----:B-1----:R-:W-:Y:S01]  /*05a0*/  UIMAD.WIDE.U32 UR12, UR8, UR6, UR12 ;  /* 0x00000006080c72a5 */ /* 0x002fe2000f8e000c */
[----:B------:R-:W1:Y:S03]  /*05b0*/  LDCU.64 UR32, c[0x0][0x3e8] ;  /* 0x00007d00ff2077ac */ /* 0x000e660008000a00 */
[----:B------:R-:W-:Y:S02]  /*05c0*/  UIMAD UR24, UR8, UR7, UR13 ;  /* 0x00000007081872a4 */ /* 0x000fe4000f8e020d */
[----:B------:R-:W-:Y:S02]  /*05d0*/  UIADD3 UR12, UP3, UPT, UR11, UR12, URZ ;  /* 0x0000000c0b0c7290 */ /* 0x000fe4000ff7e0ff */
[----:B------:R-:W-:-:S02]  /*05e0*/  @!UP2 ULOP3.LUT UR9, URZ, UR36, URZ, 0x33, !UPT ;  /* 0x00000024ff09a292 */ /* 0x000fc4000f8e33ff */
[----:B--2---:R-:W-:Y:S02]  /*05f0*/  UIMAD.WIDE.U32 UR6, UR10, UR18, URZ ;  /* 0x000000120a0672a5 */ /* 0x004fe4000f8e00ff */
[----:B------:R-:W-:Y:S02]  /*0600*/  UIADD3.X UR24, UPT, UPT, UR4, UR24, URZ, UP3, !UPT ;  /* 0x0000001804187290 */ /* 0x000fe40009ffe4ff */
[----:B---3--:R-:W-:Y:S02]  /*0610*/  ULEA UR18, UP3, UR12, UR34, 0x2 ;  /* 0x000000220c127291 */ /* 0x008fe4000f8610ff */
[----:B------:R-:W-:Y:S02]  /*0620*/  USHF.R.S32.HI UR5, URZ, 0x1f, UR9 ;  /* 0x0000001fff057899 */ /* 0x000fe40008011409 */
[----:B------:R-:W-:Y:S02]  /*0630*/  ULEA.HI.X UR24, UR12, UR35, UR24, 0x2, UP3 ;  /* 0x000000230c187291 */ /* 0x000fe400098f1418 */
[----:B----4-:R-:W-:Y:S01]  /*0640*/  UIMAD UR12, UR5, UR26, URZ ;  /* 0x0000001a050c72a4 */ /* 0x010fe2000f8e02ff */
[----:B------:R-:W2:Y:S03]  /*0650*/  @UP0 LDCU UR25, c[0x0][0x384] ;  /* 0x00007080ff1907ac */ /* 0x000ea60008000800 */
[----:B------:R-:W-:-:S02]  /*0660*/  UIMAD UR15, UR9, UR27, UR12 ;  /* 0x0000001b090f72a4 */ /* 0x000fc4000f8e020c */
[----:B------:R-:W-:Y:S01]  /*0670*/  UIMAD.WIDE.U32 UR22, UR9, UR26, UR22 ;  /* 0x0000001a091672a5 */ /* 0x000fe2000f8e0016 */
[----:B------:R-:W3:Y:S01]  /*0680*/  LDCU.64 UR34, c[0x0][0x448] ;  /* 0x00008900ff2277ac */ /* 0x000ee20008000a00 */
[----:B------:R-:W-:Y:S02]  /*0690*/  UIMAD UR7, UR10, UR19, UR7 ;  /* 0x000000130a0772a4 */ /* 0x000fe4000f8e0207 */
[----:B-1----:R-:W-:Y:S02]  /*06a0*/  UIMAD UR5, UR5, UR32, URZ ;  /* 0x00000020050572a4 */ /* 0x002fe4000f8e02ff */
[----:B------:R-:W-:-:S03]  /*06b0*/  UIADD3 UR23, UPT, UPT, UR23, UR15, URZ ;  /* 0x0000000f17177290 */ /* 0x000fc6000fffe0ff */
[----:B------:R-:W1:Y:S01]  /*06c0*/  @UP0 LDCU UR15, c[0x0][0x38c] ;  /* 0x00007180ff0f07ac */ /* 0x000e620008000800 */
[----:B------:R-:W-:Y:S02]  /*06d0*/  UIMAD.WIDE.U32 UR12, UR9, UR32, UR6 ;  /* 0x00000020090c72a5 */ /* 0x000fe4000f8e0006 */
[----:B------:R-:W-:Y:S01]  /*06e0*/  UIMAD UR21, UR9, UR33, UR5 ;  /* 0x00000021091572a4 */ /* 0x000fe2000f8e0205 */
[----:B------:R-:W4:Y:S01]  /*06f0*/  @UP0 LDCU.64 UR32, c[0x0][0x480] ;  /* 0x00009000ff2007ac */ /* 0x000f220008000a00 */
[----:B--2---:R-:W-:Y:S02]  /*0700*/  @UP0 UIMAD UR10, UR10, UR25, UR8 ;  /* 0x000000190a0a02a4 */ /* 0x004fe4000f8e0208 */
[----:B------:R-:W-:Y:S02]  /*0710*/  UIADD3 UR5, UP1, UPT, UR11, UR22, URZ ;  /* 0x000000160b057290 */ /* 0x000fe4000ff3e0ff */
[----:B------:R-:W-:Y:S01]  /*0720*/  @UP0 UIMAD UR10, UR10, UR30, URZ ;  /* 0x0000001e0a0a02a4 */ /* 0x000fe2000f8e02ff */
[----:B------:R-:W2:Y:S01]  /*0730*/  LDCU.64 UR26, c[0x0][0x450] ;  /* 0x00008a00ff1a77ac */ /* 0x000ea20008000a00 */
[----:B------:R-:W-:-:S02]  /*0740*/  UIADD3.X UR23, UPT, UPT, UR4, UR23, URZ, UP1, !UPT ;  /* 0x0000001704177290 */ /* 0x000fc40008ffe4ff */
[----:B---3--:R-:W-:Y:S02]  /*0750*/  ULEA UR19, UP2, UR5, UR34, 0x2 ;  /* 0x0000002205137291 */ /* 0x008fe4000f8410ff */
[----:B------:R-:W-:Y:S02]  /*0760*/  UIADD3 UR11, UP1, UPT, UR11, UR12, URZ ;  /* 0x0000000c0b0b7290 */ /* 0x000fe4000ff3e0ff */
[----:B------:R-:W-:Y:S02]  /*0770*/  UIADD3 UR22, UPT, UPT, UR13, UR21, URZ ;  /* 0x000000150d167290 */ /* 0x000fe4000fffe0ff */
[----:B-1----:R-:W-:Y:S02]  /*0780*/  @UP0 UIMAD UR10, UR10, UR15, URZ ;  /* 0x0000000f0a0a02a4 */ /* 0x002fe4000f8e02ff */
[----:B------:R-:W-:Y:S02]  /*0790*/  ULEA.HI.X UR23, UR5, UR35, UR23, 0x2, UP2 ;  /* 0x0000002305177291 */ /* 0x000fe400090f1417 */
[----:B------:R-:W-:Y:S01]  /*07a0*/  UIADD3.X UR22, UPT, UPT, UR4, UR22, URZ, UP1, !UPT ;  /* 0x0000001604167290 */ /* 0x000fe20008ffe4ff */
[----:B------:R-:W-:-:S02]  /*07b0*/  UMOV UR5, URZ ;  /* 0x000000ff00057c82 */ /* 0x000fc40008000000 */
[----:B------:R-:W-:Y:S01]  /*07c0*/  UMOV UR4, URZ ;  /* 0x000000ff00047c82 */ /* 0x000fe20008000000 */
[----:B----4-:R-:W-:Y:S02]  /*07d0*/  @UP0 UIMAD.WIDE UR4, UR10, 0x8, UR32 ;  /* 0x000000080a0408a5 */ /* 0x010fe4000f8e0220 */
[----:B------:R-:W-:Y:S01]  /*07e0*/  UISETP.GE.AND UP0, UPT, UR30, 0x1, UPT ;  /* 0x000000011e00788c */ /* 0x000fe2000bf06270 */
[----:B------:R-:W-:Y:S01]  /*07f0*/  UMOV UR7, URZ ;  /* 0x000000ff00077c82 */ /* 0x000fe20008000000 */
[----:B------:R-:W-:Y:S01]  /*0800*/  UMOV UR6, URZ ;  /* 0x000000ff00067c82 */ /* 0x000fe20008000000 */
[----:B--2---:R-:W-:-:S04]  /*0810*/  ULEA UR21, UP2, UR11, UR26, 0x2 ;  /* 0x0000001a0b157291 */ /* 0x004fc8000f8410ff */
[----:B------:R-:W-:Y:S01]  /*0820*/  ULEA.HI.X UR22, UR11, UR27, UR22, 0x2, UP2 ;  /* 0x0000001b0b167291 */ /* 0x000fe200090f1416 */
[----:B------:R-:W-:Y:S02]  /*0830*/  @P0 R2UR UR7, R3 ;  /* 0x00000000030702ca */ /* 0x000fe400000e0000 */
[----:B------:R-:W-:Y:S01]  /*0840*/  @P1 R2UR UR6, R4 ;  /* 0x00000000040612ca */ /* 0x000fe200000e0000 */
[----:B0-----:R-:W-:-:S14]  /*0850*/  BRA.U !UP0, `(.L_x_1210) ;  /* 0x0000008108307547 */ /* 0x001fdc000b800000 */
[----:B------:R-:W0:Y:S01]  /*0860*/  S2R R4, SR_TID.X ;  /* 0x0000000000047919 */ /* 0x000e220000002100 */
[----:B------:R-:W-:Y:S01]  /*0870*/  UMOV UR13, UR17 ;  /* 0x00000011000d7c82 */ /* 0x000fe20008000000 */
[----:B------:R-:W-:Y:S01]  /*0880*/  UMOV UR15, UR16 ;  /* 0x00000010000f7c82 */ /* 0x000fe20008000000 */
[----:B------:R-:W-:Y:S01]  /*0890*/  UMOV UR16, UR20 ;  /* 0x0000001400107c82 */ /* 0x000fe20008000000 */
[----:B------:R1:W-:Y:S01]  /*08a0*/  STL [R1+0x104], RZ ;  /* 0x000104ff01007387 */ /* 0x0003e20000100800 */
[----:B------:R-:W-:Y:S01]  /*08b0*/  UMOV UR17, UR18 ;  /* 0x0000001200117c82 */ /* 0x000fe20008000000 */
[----:B------:R-:W2:Y:S02]  /*08c0*/  LDCU UR12, c[0x0][0x394] ;  /* 0x00007280ff0c77ac */ /* 0x000ea40008000800 */
[----:B------:R1:W-:Y:S01]  /*08d0*/  STL [R1+0x108], RZ ;  /* 0x000108ff01007387 */ /* 0x0003e20000100800 */
[----:B------:R-:W-:Y:S01]  /*08e0*/  UMOV UR18, UR24 ;  /* 0x0000001800127c82 */ /* 0x000fe20008000000 */
[----:B------:R-:W-:Y:S01]  /*08f0*/  UMOV UR20, UR23 ;  /* 0x0000001700147c82 */ /* 0x000fe20008000000 */
[----:B0-----:R-:W-:-:S02]  /*0900*/  SHF.L.U32 R3, R4, 0x4, RZ ;  /* 0x0000000404037819 */ /* 0x001fc400000006ff */
[----:B------:R-:W-:-:S04]  /*0910*/  LOP3.LUT R0, R4, 0x1f, RZ, 0xc0, !PT ;  /* 0x0000001f04007812 */ /* 0x000fc800078ec0ff */
[----:B-12---:R-:W-:-:S07]  /*0920*/  LOP3.LUT R72, R0, 0x3e00, R3, 0xf8, !PT ;  /* 0x00003e0000487812 */ /* 0x006fce00078ef803 */
.L_x_1257:
[----:B------:R-:W0:Y:S01]  /*0930*/  LDCU UR26, c[0x0][0x388] ;  /* 0x00007100ff1a77ac */ /* 0x000e220008000800 */
[----:B------:R-:W-:Y:S01]  /*0940*/  IMAD.SHL.U32 R4, R4, 0x10, RZ ;  /* 0x0000001004047824 */ /* 0x000fe200078e00ff */
[----:B------:R-:W-:Y:S01]  /*0950*/  MOV R3, UR14 ;  /* 0x0000000e00037c02 */ /* 0x000fe20008000f00 */
[----:B------:R-:W-:Y:S01]  /*0960*/  IMAD.U32 R2, RZ, RZ, UR13 ;  /* 0x0000000dff027e24 */ /* 0x000fe2000f8e00ff */
[----:B------:R-:W-:Y:S01]  /*0970*/  ULEA UR27, UR12, 0xfffff800, 0xb ;  /* 0xfffff8000c1b7891 */ /* 0x000fe2000f8e58ff */
[----:B------:R-:W-:Y:S02]  /*0980*/  CS2R R8, SRZ ;  /* 0x0000000000087805 */ /* 0x000fe4000001ff00 */
[----:B------:R-:W-:Y:S01]  /*0990*/  LOP3.LUT R71, R4, 0x3e00, RZ, 0xc0, !PT ;  /* 0x00003e0004477812 */ /* 0x000fe200078ec0ff */
[----:B------:R-:W-:Y:S01]  /*09a0*/  IMAD.WIDE.U32 R6, R72, 0x4, R2 ;  /* 0x0000000448067825 */ /* 0x000fe200078e0002 */
[----:B------:R-:W-:-:S03]  /*09b0*/  CS2R R16, SRZ ;  /* 0x0000000000107805 */ /* 0x000fc6000001ff00 */
[----:B------:R-:W-:Y:S01]  /*09c0*/  HFMA2 R12, -RZ, RZ, 0, 0 ;  /* 0x00000000ff0c7431 */ /* 0x000fe200000001ff */
[----:B------:R-:W-:Y:S02]  /*09d0*/  CS2R R10, SRZ ;  /* 0x00000000000a7805 */ /* 0x000fe4000001ff00 */
[----:B------:R-:W-:Y:S02]  /*09e0*/  CS2R R14, SRZ ;  /* 0x00000000000e7805 */ /* 0x000fe4000001ff00 */
[----:B------:R-:W-:Y:S02]  /*09f0*/  CS2R R18, SRZ ;  /* 0x0000000000127805 */ /* 0x000fe4000001ff00 */
[----:B------:R-:W-:Y:S02]  /*0a00*/  CS2R R20, SRZ ;  /* 0x0000000000147805 */ /* 0x000fe4000001ff00 */
[----:B------:R-:W-:Y:S01]  /*0a10*/  CS2R R22, SRZ ;  /* 0x0000000000167805 */ /* 0x000fe2000001ff00 */
[----:B------:R-:W-:Y:S01]  /*0a20*/  IMAD.MOV.U32 R24, RZ, RZ, RZ ;  /* 0x000000ffff187224 */ /* 0x000fe200078e00ff */
[----:B0-----:R-:W-:-:S06]  /*0a30*/  UIADD3 UR8, UPT, UPT, -UR27, UR26, URZ ;  /* 0x0000001a1b087290 */ /* 0x001fcc000fffe1ff */
[----:B------:R-:W-:Y:S01]  /*0a40*/  ISETP.GE.AND P0, PT, R72, UR8, PT ;  /* 0x0000000848007c0c */ /* 0x000fe2000bf06270 */
[----:B------:R-:W-:Y:S01]  /*0a50*/  BAR.SYNC.DEFER_BLOCKING 0x0 ;  /* 0x0000000000007b1d */ /* 0x000fe20000010000 */
[----:B------:R-:W-:Y:S02]  /*0a60*/  LOP3.LUT R72, R71, R0, RZ, 0xfc, !PT ;  /* 0x0000000047487212 */ /* 0x000fe400078efcff */
[----:B------:R-:W-:Y:S02]  /*0a70*/  P2R R83, PR, RZ, 0x1 ;  /* 0x00000001ff537803 */ /* 0x000fe40000000000 */
[C---:B------:R-:W-:Y:S02]  /*0a80*/  LOP3.LUT R70, R72.reuse, 0x20, RZ, 0xfc, !PT ;  /* 0x0000002048467812 */ /* 0x040fe400078efcff */
[C---:B------:R-:W-:Y:S02]  /*0a90*/  SHF.L.U32 R2, R72.reuse, 0x2, RZ ;  /* 0x0000000248027819 */ /* 0x040fe400000006ff */
[----:B------:R-:W-:-:S02]  /*0aa0*/  LOP3.LUT R64, R72, 0xe0, RZ, 0xfc, !PT ;  /* 0x000000e048407812 */ /* 0x000fc400078efcff */
[----:B------:R-:W-:Y:S01]  /*0ab0*/  IADD3 R4, P1, PT, R2, UR15, RZ ;  /* 0x0000000f02047c10 */ /* 0x000fe2000ff3e0ff */
[----:B------:R-:W2:Y:S01]  /*0ac0*/  @!P0 LDG.E R8, desc[UR28][R6.64] ;  /* 0x0000001c06088981 */ /* 0x000ea2000c1e1900 */
[----:B------:R-:W-:-:S03]  /*0ad0*/  ISETP.GE.AND P0, PT, R70, UR8, PT ;  /* 0x0000000846007c0c */ /* 0x000fc6000bf06270 */
[----:B------:R-:W-:Y:S01]  /*0ae0*/  IMAD.X R5, RZ, RZ, UR16, P1 ;  /* 0x00000010ff057e24 */ /* 0x000fe200088e06ff */
[----:B------:R-:W-:Y:S02]  /*0af0*/  LOP3.LUT R63, R72, 0x100, RZ, 0xfc, !PT ;  /* 0x00000100483f7812 */ /* 0x000fe400078efcff */
[----:B------:R-:W-:Y:S02]  /*0b00*/  P2R R84, PR, RZ, 0x1 ;  /* 0x00000001ff547803 */ /* 0x000fe40000000000 */
[----:B------:R-:W-:Y:S02]  /*0b10*/  IADD3 R2, P0, PT, R2, UR17, RZ ;  /* 0x0000001102027c10 */ /* 0x000fe4000ff1e0ff */
[----:B------:R-:W-:Y:S02]  /*0b20*/  LOP3.LUT R69, R72, 0x40, RZ, 0xfc, !PT ;  /* 0x0000004048457812 */ /* 0x000fe400078efcff */
[----:B------:R-:W-:Y:S02]  /*0b30*/  IADD3.X R3, PT, PT, RZ, UR18, RZ, P0, !PT ;  /* 0x00000012ff037c10 */ /* 0x000fe400087fe4ff */
[----:B------:R-:W-:-:S02]  /*0b40*/  ISETP.GE.AND P0, PT, R64, UR8, PT ;  /* 0x0000000840007c0c */ /* 0x000fc4000bf06270 */
[C---:B------:R-:W-:Y:S02]  /*0b50*/  LOP3.LUT R65, R72.reuse, 0xc0, RZ, 0xfc, !PT ;  /* 0x000000c048417812 */ /* 0x040fe400078efcff */
[C---:B------:R-:W-:Y:S02]  /*0b60*/  LOP3.LUT R68, R72.reuse, 0x60, RZ, 0xfc, !PT ;  /* 0x0000006048447812 */ /* 0x040fe400078efcff */
[C---:B------:R-:W-:Y:S02]  /*0b70*/  LOP3.LUT R66, R72.reuse, 0xa0, RZ, 0xfc, !PT ;  /* 0x000000a048427812 */ /* 0x040fe400078efcff */
[----:B------:R-:W-:Y:S02]  /*0b80*/  P2R R81, PR, RZ, 0x1 ;  /* 0x00000001ff517803 */ /* 0x000fe40000000000 */
[----:B------:R-:W-:Y:S02]  /*0b90*/  LOP3.LUT R67, R72, 0x80, RZ, 0xfc, !PT ;  /* 0x0000008048437812 */ /* 0x000fe400078efcff */
[----:B------:R-:W-:Y:S01]  /*0ba0*/  ISETP.GE.AND P1, PT, R70, UR8, PT ;  /* 0x0000000846007c0c */ /* 0x000fe2000bf26270 */
[----:B------:R-:W3:Y:S01]  /*0bb0*/  @!P0 LDG.E R16, desc[UR28][R6.64+0x380] ;  /* 0x0003801c06108981 */ /* 0x000ee2000c1e1900 */
[----:B------:R-:W-:-:S02]  /*0bc0*/  ISETP.GE.AND P0, PT, R63, UR8, PT ;  /* 0x000000083f007c0c */ /* 0x000fc4000bf06270 */
[----:B------:R-:W-:Y:S02]  /*0bd0*/  ISETP.GE.AND P6, PT, R69, UR8, PT ;  /* 0x0000000845007c0c */ /* 0x000fe4000bfc6270 */
[----:B------:R-:W-:Y:S02]  /*0be0*/  ISETP.GE.AND P2, PT, R65, UR8, PT ;  /* 0x0000000841007c0c */ /* 0x000fe4000bf46270 */
[----:B------:R-:W-:Y:S02]  /*0bf0*/  ISETP.GE.AND P5, PT, R68, UR8, PT ;  /* 0x0000000844007c0c */ /* 0x000fe4000bfa6270 */
[----:B------:R-:W-:Y:S02]  /*0c00*/  ISETP.GE.AND P3, PT, R66, UR8, PT ;  /* 0x0000000842007c0c */ /* 0x000fe4000bf66270 */
[----:B------:R-:W-:Y:S01]  /*0c10*/  ISETP.GE.AND P4, PT, R67, UR8, PT ;  /* 0x0000000843007c0c */ /* 0x000fe2000bf86270 */
[----:B------:R-:W4:Y:S01]  /*0c20*/  @!P1 LDG.E R9, desc[UR28][R6.64+0x80] ;  /* 0x0000801c06099981 */ /* 0x000f22000c1e1900 */
[----:B------:R-:W-:-:S02]  /*0c30*/  LOP3.LUT R62, R72, 0x120, RZ, 0xfc, !PT ;  /* 0x00000120483e7812 */ /* 0x000fc400078efcff */
[C---:B------:R-:W-:Y:S01]  /*0c40*/  LOP3.LUT R61, R72.reuse, 0x140, RZ, 0xfc, !PT ;  /* 0x00000140483d7812 */ /* 0x040fe200078efcff */
[----:B------:R-:W5:Y:S01]  /*0c50*/  @!P0 LDG.E R17, desc[UR28][R6.64+0x400] ;  /* 0x0004001c06118981 */ /* 0x000f62000c1e1900 */
[C---:B------:R-:W-:Y:S02]  /*0c60*/  LOP3.LUT R60, R72.reuse, 0x160, RZ, 0xfc, !PT ;  /* 0x00000160483c7812 */ /* 0x040fe400078efcff */
[C---:B------:R-:W-:Y:S01]  /*0c70*/  LOP3.LUT R59, R72.reuse, 0x180, RZ, 0xfc, !PT ;  /* 0x00000180483b7812 */ /* 0x040fe200078efcff */
[----:B------:R-:W3:Y:S01]  /*0c80*/  @!P6 LDG.E R10, desc[UR28][R6.64+0x100] ;  /* 0x0001001c060ae981 */ /* 0x000ee2000c1e1900 */
[----:B------:R-:W-:Y:S02]  /*0c90*/  P2R R80, PR, RZ, 0x1 ;  /* 0x00000001ff507803 */ /* 0x000fe40000000000 */
[----:B------:R-:W-:Y:S01]  /*0ca0*/  LOP3.LUT R58, R72, 0x1a0, RZ, 0xfc, !PT ;  /* 0x000001a0483a7812 */ /* 0x000fe200078efcff */
[----:B------:R-:W5:Y:S01]  /*0cb0*/  @!P2 LDG.E R15, desc[UR28][R6.64+0x300] ;  /* 0x0003001c060fa981 */ /* 0x000f62000c1e1900 */
[----:B------:R-:W-:-:S02]  /*0cc0*/  ISETP.GE.AND P0, PT, R62, UR8, PT ;  /* 0x000000083e007c0c */ /* 0x000fc4000bf06270 */
[----:B------:R-:W-:Y:S01]  /*0cd0*/  P2R R82, PR, RZ, 0x4 ;  /* 0x00000004ff527803 */ /* 0x000fe20000000000 */
[----:B------:R-:W5:Y:S01]  /*0ce0*/  @!P5 LDG.E R11, desc[UR28][R6.64+0x180] ;  /* 0x0001801c060bd981 */ /* 0x000f62000c1e1900 */
[C---:B------:R-:W-:Y:S02]  /*0cf0*/  LOP3.LUT R57, R72.reuse, 0x1c0, RZ, 0xfc, !PT ;  /* 0x000001c048397812 */ /* 0x040fe400078efcff */
[----:B------:R-:W-:Y:S01]  /*0d00*/  ISETP.GE.AND P1, PT, R61, UR8, PT ;  /* 0x000000083d007c0c */ /* 0x000fe2000bf26270 */
[----:B------:R-:W5:Y:S01]  /*0d10*/  @!P3 LDG.E R14, desc[UR28][R6.64+0x280] ;  /* 0x0002801c060eb981 */ /* 0x000f62000c1e1900 */
[----:B------:R-:W-:Y:S02]  /*0d20*/  P2R R88, PR, RZ, 0x8 ;  /* 0x00000008ff587803 */ /* 0x000fe40000000000 */
[----:B------:R-:W-:Y:S01]  /*0d30*/  LOP3.LUT R56, R72, 0x1e0, RZ, 0xfc, !PT ;  /* 0x000001e048387812 */ /* 0x000fe200078efcff */
[----:B------:R-:W5:Y:S01]  /*0d40*/  @!P4 LDG.E R12, desc[UR28][R6.64+0x200] ;  /* 0x0002001c060cc981 */ /* 0x000f62000c1e1900 */
[----:B------:R-:W-:-:S02]  /*0d50*/  ISETP.GE.AND P2, PT, R60, UR8, PT ;  /* 0x000000083c007c0c */ /* 0x000fc4000bf46270 */
[----:B------:R-:W-:Y:S01]  /*0d60*/  P2R R87, PR, RZ, 0x10 ;  /* 0x00000010ff577803 */ /* 0x000fe20000000000 */
[----:B------:R-:W5:Y:S01]  /*0d70*/  @!P0 LDG.E R18, desc[UR28][R6.64+0x480] ;  /* 0x0004801c06128981 */ /* 0x000f62000c1e1900 */
[----:B------:R-:W-:Y:S02]  /*0d80*/  ISETP.GE.AND P3, PT, R59, UR8, PT ;  /* 0x000000083b007c0c */ /* 0x000fe4000bf66270 */
[----:B------:R-:W-:Y:S01]  /*0d90*/  P2R R86, PR, RZ, 0x20 ;  /* 0x00000020ff567803 */ /* 0x000fe20000000000 */
[----:B------:R-:W5:Y:S01]  /*0da0*/  @!P1 LDG.E R19, desc[UR28][R6.64+0x500] ;  /* 0x0005001c06139981 */ /* 0x000f62000c1e1900 */
[----:B------:R-:W-:Y:S02]  /*0db0*/  ISETP.GE.AND P4, PT, R58, UR8, PT ;  /* 0x000000083a007c0c */ /* 0x000fe4000bf86270 */
        /* <DEDUP_REMOVED lines=13> */
[----:B------:R-:W-:Y:S02]  /*0e90*/  IMAD.MOV.U32 R7, RZ, RZ, RZ ;  /* 0x000000ffff077224 */ /* 0x000fe400078e00ff */
[----:B-1----:R-:W-:Y:S02]  /*0ea0*/  IMAD.IADD R25, R71, 0x1, R31 ;  /* 0x0000000147197824 */ /* 0x002fe400078e021f */
[----:B------:R-:W-:Y:S01]  /*0eb0*/  IMAD.MOV.U32 R89, RZ, RZ, RZ ;  /* 0x000000ffff597224 */ /* 0x000fe200078e00ff */
[----:B------:R-:W-:Y:S02]  /*0ec0*/  CS2R R90, SRZ ;  /* 0x00000000005a7805 */ /* 0x000fe4000001ff00 */
[----:B------:R-:W-:Y:S02]  /*0ed0*/  CS2R R92, SRZ ;  /* 0x00000000005c7805 */ /* 0x000fe4000001ff00 */
[----:B------:R-:W-:-:S02]  /*0ee0*/  LEA.HI.SX32 R26, R25, R25, 0x1b ;  /* 0x00000019191a7211 */ /* 0x000fc400078fdaff */
[----:B------:R-:W-:Y:S02]  /*0ef0*/  CS2R R94, SRZ ;  /* 0x00000000005e7805 */ /* 0x000fe4000001ff00 */
[C---:B------:R-:W-:Y:S01]  /*0f00*/  IADD3 R6, PT, PT, R25.reuse, 0x60, RZ ;  /* 0x0000006019067810 */ /* 0x040fe20007ffe0ff */
[C---:B------:R-:W-:Y:S01]  /*0f10*/  VIADD R28, R25.reuse, 0x40 ;  /* 0x00000040191c7836 */ /* 0x040fe20000000000 */
[----:B------:R-:W-:Y:S01]  /*0f20*/  LEA R113, R26, UR23, 0x2 ;  /* 0x000000171a717c11 */ /* 0x000fe2000f8e10ff */
[----:B------:R-:W-:Y:S01]  /*0f30*/  IMAD.MOV.U32 R96, RZ, RZ, RZ ;  /* 0x000000ffff607224 */ /* 0x000fe200078e00ff */
[C---:B------:R-:W-:Y:S01]  /*0f40*/  IADD3 R26, PT, PT, R25.reuse, 0x20, RZ ;  /* 0x00000020191a7810 */ /* 0x040fe20007ffe0ff */
[----:B------:R-:W0:Y:S01]  /*0f50*/  LDCU UR8, c[0x0][0x38c] ;  /* 0x00007180ff0877ac */ /* 0x000e220008000800 */
[-C--:B------:R-:W-:Y:S01]  /*0f60*/  LEA.HI.SX32 R6, R6, R25.reuse, 0x1b ;  /* 0x0000001906067211 */ /* 0x080fe200078fdaff */
[----:B------:R-:W-:Y:S01]  /*0f70*/  VIADD R30, R25, 0x80 ;  /* 0x00000080191e7836 */ /* 0x000fe20000000000 */
[----:B------:R-:W-:-:S02]  /*0f80*/  LEA.HI.SX32 R26, R26, R25, 0x1b ;  /* 0x000000191a1a7211 */ /* 0x000fc400078fdaff */
[----:B------:R-:W-:Y:S01]  /*0f90*/  LEA R110, R6, UR23, 0x2 ;  /* 0x00000017066e7c11 */ /* 0x000fe2000f8e10ff */
[C---:B------:R-:W-:Y:S01]  /*0fa0*/  VIADD R6, R25.reuse, 0xc0 ;  /* 0x000000c019067836 */ /* 0x040fe20000000000 */
[----:B------:R-:W-:Y:S02]  /*0fb0*/  IADD3 R32, PT, PT, R25, 0xa0, RZ ;  /* 0x000000a019207810 */ /* 0x000fe40007ffe0ff */
[-C--:B------:R-:W-:Y:S02]  /*0fc0*/  LEA.HI.SX32 R28, R28, R25.reuse, 0x1b ;  /* 0x000000191c1c7211 */ /* 0x080fe400078fdaff */
[-C--:B------:R-:W-:Y:S02]  /*0fd0*/  LEA.HI.SX32 R30, R30, R25.reuse, 0x1b ;  /* 0x000000191e1e7211 */ /* 0x080fe400078fdaff */
[----:B------:R-:W-:Y:S02]  /*0fe0*/  LEA R112, R26, UR23, 0x2 ;  /* 0x000000171a707c11 */ /* 0x000fe4000f8e10ff */
[----:B------:R-:W-:-:S02]  /*0ff0*/  LEA.HI.SX32 R32, R32, R25, 0x1b ;  /* 0x0000001920207211 */ /* 0x000fc400078fdaff */
[----:B------:R-:W-:Y:S01]  /*1000*/  LEA R111, R28, UR23, 0x2 ;  /* 0x000000171c6f7c11 */ /* 0x000fe2000f8e10ff */
[C---:B------:R-:W-:Y:S01]  /*1010*/  VIADD R26, R25.reuse, 0x100 ;  /* 0x00000100191a7836 */ /* 0x040fe20000000000 */
[----:B------:R-:W-:Y:S02]  /*1020*/  LEA.HI.SX32 R6, R6, R25, 0x1b ;  /* 0x0000001906067211 */ /* 0x000fe400078fdaff */
[----:B------:R-:W-:Y:S01]  /*1030*/  LEA R109, R30, UR23, 0x2 ;  /* 0x000000171e6d7c11 */ /* 0x000fe2000f8e10ff */
[C---:B------:R-:W-:Y:S01]  /*1040*/  VIADD R30, R25.reuse, 0x140 ;  /* 0x00000140191e7836 */ /* 0x040fe20000000000 */
[----:B------:R-:W-:Y:S02]  /*1050*/  LEA R108, R32, UR23, 0x2 ;  /* 0x00000017206c7c11 */ /* 0x000fe4000f8e10ff */
[----:B------:R-:W-:Y:S02]  /*1060*/  IADD3 R28, PT, PT, R25, 0x120, RZ ;  /* 0x00000120191c7810 */ /* 0x000fe40007ffe0ff */
[----:B------:R-:W-:-:S02]  /*1070*/  LEA R107, R6, UR23, 0x2 ;  /* 0x00000017066b7c11 */ /* 0x000fc4000f8e10ff */
[----:B------:R-:W-:Y:S02]  /*1080*/  IADD3 R6, PT, PT, R25, 0x160, RZ ;  /* 0x0000016019067810 */ /* 0x000fe40007ffe0ff */
[-C--:B------:R-:W-:Y:S02]  /*1090*/  LEA.HI.SX32 R26, R26, R25.reuse, 0x1b ;  /* 0x000000191a1a7211 */ /* 0x080fe400078fdaff */
[-C--:B------:R-:W-:Y:S02]  /*10a0*/  LEA.HI.SX32 R28, R28, R25.reuse, 0x1b ;  /* 0x000000191c1c7211 */ /* 0x080fe400078fdaff */
[-C--:B------:R-:W-:Y:S02]  /*10b0*/  LEA.HI.SX32 R30, R30, R25.reuse, 0x1b ;  /* 0x000000191e1e7211 */ /* 0x080fe400078fdaff */
[----:B------:R-:W-:Y:S02]  /*10c0*/  LEA.HI.SX32 R6, R6, R25, 0x1b ;  /* 0x0000001906067211 */ /* 0x000fe400078fdaff */
[----:B------:R-:W-:-:S02]  /*10d0*/  ISETP.NE.AND P0, PT, R80, RZ, PT ;  /* 0x000000ff5000720c */ /* 0x000fc40003f05270 */
[----:B------:R-:W-:Y:S02]  /*10e0*/  LEA R105, R26, UR23, 0x2 ;  /* 0x000000171a697c11 */ /* 0x000fe4000f8e10ff */
[----:B------:R-:W-:Y:S02]  /*10f0*/  LEA R104, R28, UR23, 0x2 ;  /* 0x000000171c687c11 */ /* 0x000fe4000f8e10ff */
[----:B------:R-:W-:Y:S02]  /*1100*/  LEA R103, R30, UR23, 0x2 ;  /* 0x000000171e677c11 */ /* 0x000fe4000f8e10ff */
[----:B------:R-:W-:Y:S02]  /*1110*/  LEA R102, R6, UR23, 0x2 ;  /* 0x0000001706667c11 */ /* 0x000fe4000f8e10ff */
        /* <DEDUP_REMOVED lines=17> */
[----:B-1----:R-:W-:-:S04]  /*1230*/  IADD3 R8, PT, PT, R25, 0xe0, RZ ;  /* 0x000000e019087810 */ /* 0x002fc80007ffe0ff */
[----:B------:R-:W-:-:S04]  /*1240*/  LEA.HI.SX32 R8, R8, R25, 0x1b ;  /* 0x0000001908087211 */ /* 0x000fc800078fdaff */
[----:B------:R-:W-:Y:S01]  /*1250*/  LEA R106, R8, UR23, 0x2 ;  /* 0x00000017086a7c11 */ /* 0x000fe2000f8e10ff */
[----:B------:R-:W-:-:S05]  /*1260*/  VIADD R8, R25, 0x180 ;  /* 0x0000018019087836 */ /* 0x000fca0000000000 */
[----:B------:R-:W-:Y:S01]  /*1270*/  LEA.HI.SX32 R8, R8, R25, 0x1b ;  /* 0x0000001908087211 */ /* 0x000fe200078fdaff */
[----:B----4-:R-:W-:Y:S04]  /*1280*/  STS [R112+0x80], R9 ;  /* 0x0000800970007388 */ /* 0x010fe80000000800 */
[----:B---3--:R1:W-:Y:S04]  /*1290*/  STS [R111+0x100], R10 ;  /* 0x0001000a6f007388 */ /* 0x0083e80000000800 */
[----:B-----5:R-:W-:Y:S01]  /*12a0*/  STS [R110+0x180], R11 ;  /* 0x0001800b6e007388 */ /* 0x020fe20000000800 */
[----:B-1----:R-:W-:-:S03]  /*12b0*/  IADD3 R10, PT, PT, R25, 0x1a0, RZ ;  /* 0x000001a0190a7810 */ /* 0x002fc60007ffe0ff */
[----:B------:R1:W-:Y:S01]  /*12c0*/  STS [R109+0x200], R12 ;  /* 0x0002000c6d007388 */ /* 0x0003e20000000800 */
[----:B------:R-:W-:-:S03]  /*12d0*/  LEA.HI.SX32 R10, R10, R25, 0x1b ;  /* 0x000000190a0a7211 */ /* 0x000fc600078fdaff */
[----:B------:R2:W-:Y:S01]  /*12e0*/  STS [R108+0x280], R14 ;  /* 0x0002800e6c007388 */ /* 0x0005e20000000800 */
[C---:B-1----:R-:W-:Y:S01]  /*12f0*/  VIADD R12, R25.reuse, 0x1c0 ;  /* 0x000001c0190c7836 */ /* 0x042fe20000000000 */
[----:B--2---:R-:W-:Y:S02]  /*1300*/  IADD3 R14, PT, PT, R25, 0x1e0, RZ ;  /* 0x000001e0190e7810 */ /* 0x004fe40007ffe0ff */
[----:B------:R-:W-:Y:S02]  /*1310*/  STS [R107+0x300], R15 ;  /* 0x0003000f6b007388 */ /* 0x000fe40000000800 */
[-C--:B------:R-:W-:Y:S02]  /*1320*/  LEA.HI.SX32 R12, R12, R25.reuse, 0x1b ;  /* 0x000000190c0c7211 */ /* 0x080fe400078fdaff */
[----:B------:R-:W-:Y:S01]  /*1330*/  LEA.HI.SX32 R14, R14, R25, 0x1b ;  /* 0x000000190e0e7211 */ /* 0x000fe200078fdaff */
[----:B------:R-:W-:Y:S01]  /*1340*/  STS [R106+0x380], R16 ;  /* 0x000380106a007388 */ /* 0x000fe20000000800 */
[----:B------:R-:W-:-:S02]  /*1350*/  LEA R101, R8, UR23, 0x2 ;  /* 0x0000001708657c11 */ /* 0x000fc4000f8e10ff */
[----:B------:R-:W-:Y:S01]  /*1360*/  LEA R100, R10, UR23, 0x2 ;  /* 0x000000170a647c11 */ /* 0x000fe2000f8e10ff */
        /* <DEDUP_REMOVED lines=80> */
[----:B------:R-:W-:Y:S02]  /*1870*/  HFMA2 R15, -RZ, RZ, 0, 0 ;  /* 0x00000000ff0f7431 */ /* 0x000fe400000001ff */
        /* <DEDUP_REMOVED lines=26> */
[----:B------:R1:W4:Y:S01]  /*1a20*/  @!P0 LDG.E R23, desc[UR28][R4.64+0x480] ;  /* 0x0004801c04178981 */ /* 0x000322000c1e1900 */
        /* <DEDUP_REMOVED lines=18> */
[----:B-1----:R-:W-:Y:S01]  /*1b50*/  CS2R R4, SRZ ;  /* 0x0000000000047805 */ /* 0x002fe2000001ff00 */
[----:B--2---:R1:W-:Y:S04]  /*1b60*/  STS [R113], R7 ;  /* 0x0000000771007388 */ /* 0x0043e80000000800 */
[----:B-----5:R2:W-:Y:S04]  /*1b70*/  STS [R112+0x80], R9 ;  /* 0x0000800970007388 */ /* 0x0205e80000000800 */
[----:B---3--:R3:W-:Y:S04]  /*1b80*/  STS [R111+0x100], R11 ;  /* 0x0001000b6f007388 */ /* 0x0087e80000000800 */
        /* <DEDUP_REMOVED lines=31> */
[----:B------:R-:W4:Y:S01]  /*1d80*/  @!P0 LDG.E R4, desc[UR28][R2.64] ;  /* 0x0000001c02048981 */ /* 0x000f22000c1e1900 */
[----:B------:R-:W-:Y:S01]  /*1d90*/  ISETP.NE.AND P0, PT, R6, RZ, PT ;  /* 0x000000ff0600720c */ /* 0x000fe20003f05270 */
[----:B------:R-:W-:-:S12]  /*1da0*/  HFMA2 R6, -RZ, RZ, 0, 0 ;  /* 0x00000000ff067431 */ /* 0x000fd800000001ff */
[----:B------:R-:W5:Y:S01]  /*1db0*/  @!P0 LDG.E R5, desc[UR28][R2.64+0x80] ;  /* 0x0000801c02058981 */ /* 0x000f62000c1e1900 */
[----:B------:R-:W-:Y:S02]  /*1dc0*/  ISETP.NE.AND P0, PT, R8, RZ, PT ;  /* 0x000000ff0800720c */ /* 0x000fe40003f05270 */
[----:B-1----:R-:W-:-:S11]  /*1dd0*/  MOV R7, RZ ;  /* 0x000000ff00077202 */ /* 0x002fd60000000f00 */
[----:B------:R-:W5:Y:S01]  /*1de0*/  @!P0 LDG.E R6, desc[UR28][R2.64+0x100] ;  /* 0x0001001c02068981 */ /* 0x000f62000c1e1900 */
        /* <DEDUP_REMOVED lines=12> */
[----:B------:R-:W-:Y:S01]  /*1eb0*/  ISETP.NE.AND P0, PT, R74, RZ, PT ;  /* 0x000000ff4a00720c */ /* 0x000fe20003f05270 */
[----:B------:R-:W-:-:S12]  /*1ec0*/  HFMA2 R12, -RZ, RZ, 0, 0 ;  /* 0x00000000ff0c7431 */ /* 0x000fd800000001ff */
[----:B------:R-:W3:Y:S01]  /*1ed0*/  @!P0 LDG.E R11, desc[UR28][R2.64+0x380] ;  /* 0x0003801c020b8981 */ /* 0x000ee2000c1e1900 */
[----:B------:R-:W-:Y:S01]  /*1ee0*/  ISETP.NE.AND P0, PT, R75, RZ, PT ;  /* 0x000000ff4b00720c */ /* 0x000fe20003f05270 */
[----:B------:R-:W-:Y:S01]  /*1ef0*/  IMAD.MOV.U32 R73, RZ, RZ, RZ ;  /* 0x000000ffff497224 */ /* 0x000fe200078e00ff */
[----:B------:R-:W-:Y:S02]  /*1f00*/  MOV R30, RZ ;  /* 0x000000ff001e7202 */ /* 0x000fe40000000f00 */
[----:B------:R-:W-:Y:S01]  /*1f10*/  CS2R R74, SRZ ;  /* 0x00000000004a7805 */ /* 0x000fe2000001ff00 */
[----:B------:R-:W-:Y:S02]  /*1f20*/  HFMA2 R78, -RZ, RZ, 0, 0 ;  /* 0x00000000ff4e7431 */ /* 0x000fe400000001ff */
[----:B------:R-:W3:Y:S04]  /*1f30*/  @!P1 LDG.E R73, desc[UR28][R2.64+0x500] ;  /* 0x0005001c02499981 */ /* 0x000ee8000c1e1900 */
[----:B------:R-:W3:Y:S04]  /*1f40*/  @!P2 LDG.E R74, desc[UR28][R2.64+0x580] ;  /* 0x0005801c024aa981 */ /* 0x000ee8000c1e1900 */
[----:B------:R-:W3:Y:S01]  /*1f50*/  @!P0 LDG.E R12, desc[UR28][R2.64+0x400] ;  /* 0x0004001c020c8981 */ /* 0x000ee2000c1e1900 */
[----:B------:R-:W-:-:S02]  /*1f60*/  ISETP.NE.AND P0, PT, R76, RZ, PT ;  /* 0x000000ff4c00720c */ /* 0x000fc40003f05270 */
        /* <DEDUP_REMOVED lines=22> */
[----:B------:R-:W-:Y:S04]  /*20d0*/  STL [R1], R97 ;  /* 0x0000006101007387 */ /* 0x000fe80000100800 */
[----:B------:R-:W3:Y:S04]  /*20e0*/  LDL.LU R2, [R1+0x108] ;  /* 0x0001080001027983 */ /* 0x000ee80000300800 */
[----:B----4-:R-:W-:Y:S04]  /*20f0*/  STS [R113], R4 ;  /* 0x0000000471007388 */ /* 0x010fe80000000800 */
[----:B-----5:R-:W-:Y:S04]  /*2100*/  STS [R112+0x80], R5 ;  /* 0x0000800570007388 */ /* 0x020fe80000000800 */
[----:B------:R-:W-:Y:S04]  /*2110*/  STS [R111+0x100], R6 ;  /* 0x000100066f007388 */ /* 0x000fe80000000800 */
[----:B------:R-:W-:Y:S04]  /*2120*/  STS [R110+0x180], R7 ;  /* 0x000180076e007388 */ /* 0x000fe80000000800 */
        /* <DEDUP_REMOVED lines=28> */
[----:B------:R-:W0:Y:S01]  /*22f0*/  LDS R4, [R47+0x3c] ;  /* 0x00003c002f047984 */ /* 0x000e220000000800 */
[----:B-1----:R-:W-:-:S04]  /*2300*/  FFMA.FTZ R2, R46, R79, R2 ;  /* 0x0000004f2e027223 */ /* 0x002fc80000010002 */
[----:B--2---:R-:W-:-:S04]  /*2310*/  FFMA.FTZ R3, R45, R77, R2 ;  /* 0x0000004d2d037223 */ /* 0x004fc80000010002 */
[----:B---3--:R-:W-:Y:S01]  /*2320*/  FFMA.FTZ R2, R44, R76, R3 ;  /* 0x0000004c2c027223 */ /* 0x008fe20000010003 */
[----:B------:R-:W-:Y:S03]  /*2330*/  STL [R1+0xc0], R79 ;  /* 0x0000c04f01007387 */ /* 0x000fe60000100800 */
[----:B----4-:R-:W-:Y:S01]  /*2340*/  FFMA.FTZ R3, R43, R75, R2 ;  /* 0x0000004b2b037223 */ /* 0x010fe20000010002 */
[----:B------:R1:W-:Y:S04]  /*2350*/  STL [R1+0xbc], R77 ;  /* 0x0000bc4d01007387 */ /* 0x0003e80000100800 */
[----:B------:R-:W-:Y:S01]  /*2360*/  STL [R1+0xb8], R76 ;  /* 0x0000b84c01007387 */ /* 0x000fe20000100800 */
[----:B-----5:R-:W-:-:S03]  /*2370*/  FFMA.FTZ R2, R42, R74, R3 ;  /* 0x0000004a2a027223 */ /* 0x020fc60000010003 */
[----:B------:R2:W-:Y:S04]  /*2380*/  STL [R1+0xb4], R75 ;  /* 0x0000b44b01007387 */ /* 0x0005e80000100800 */
[----:B------:R-:W-:Y:S01]  /*2390*/  STL [R1+0xb0], R74 ;  /* 0x0000b04a01007387 */ /* 0x000fe20000100800 */
[----:B0-----:R-:W-:-:S03]  /*23a0*/  FFMA.FTZ R3, R41, R73, R2 ;  /* 0x0000004929037223 */ /* 0x001fc60000010002 */
[----:B------:R0:W-:Y:S04]  /*23b0*/  STL [R1+0xac], R73 ;  /* 0x0000ac4901007387 */ /* 0x0001e80000100800 */
[----:B------:R3:W-:Y:S04]  /*23c0*/  STL [R1+0xa8], R30 ;  /* 0x0000a81e01007387 */ /* 0x0007e80000100800 */
[----:B------:R-:W-:Y:S04]  /*23d0*/  STL [R1+0xa4], R12 ;  /* 0x0000a40c01007387 */ /* 0x000fe80000100800 */
[----:B------:R-:W-:Y:S01]  /*23e0*/  STL [R1+0xa0], R11 ;  /* 0x0000a00b01007387 */ /* 0x000fe20000100800 */
[----:B------:R-:W-:-:S03]  /*23f0*/  FFMA.FTZ R2, R40, R30, R3 ;  /* 0x0000001e28027223 */ /* 0x000fc60000010003 */
[----:B------:R-:W-:Y:S04]  /*2400*/  STL [R1+0x9c], R10 ;  /* 0x00009c0a01007387 */ /* 0x000fe80000100800 */
[----:B------:R-:W-:Y:S04]  /*2410*/  STL [R1+0x98], R9 ;  /* 0x0000980901007387 */ /* 0x000fe80000100800 */
[----:B------:R-:W-:Y:S04]  /*2420*/  STL [R1+0x94], R8 ;  /* 0x0000940801007387 */ /* 0x000fe80000100800 */
[----:B------:R-:W-:Y:S01]  /*2430*/  STL [R1+0x90], R7 ;  /* 0x0000900701007387 */ /* 0x000fe20000100800 */
[----:B------:R-:W-:-:S03]  /*2440*/  FFMA.FTZ R3, R39, R12, R2 ;  /* 0x0000000c27037223 */ /* 0x000fc60000010002 */
[----:B------:R-:W-:Y:S04]  /*2450*/  STL [R1+0x44], RZ ;  /* 0x000044ff01007387 */ /* 0x000fe80000100800 */
[----:B------:R-:W-:Y:S04]  /*2460*/  STL [R1+0x80], RZ ;  /* 0x000080ff01007387 */ /* 0x000fe80000100800 */
[----:B------:R-:W-:Y:S04]  /*2470*/  STL [R1+0x8c], R6 ;  /* 0x00008c0601007387 */ /* 0x000fe80000100800 */
[----:B------:R-:W-:Y:S01]  /*2480*/  STL [R1+0x7c], RZ ;  /* 0x00007cff01007387 */ /* 0x000fe20000100800 */
[----:B------:R-:W-:-:S03]  /*2490*/  FFMA.FTZ R2, R38, R11, R3 ;  /* 0x0000000b26027223 */ /* 0x000fc60000010003 */
[----:B------:R-:W-:Y:S04]  /*24a0*/  STL [R1+0x78], RZ ;  /* 0x000078ff01007387 */ /* 0x000fe80000100800 */
[----:B------:R-:W-:Y:S04]  /*24b0*/  STL [R1+0x88], R5 ;  /* 0x0000880501007387 */ /* 0x000fe80000100800 */
[----:B------:R-:W-:Y:S04]  /*24c0*/  STL [R1+0x74], RZ ;  /* 0x000074ff01007387 */ /* 0x000fe80000100800 */
[----:B------:R-:W-:Y:S01]  /*24d0*/  STL [R1+0x70], RZ ;  /* 0x000070ff01007387 */ /* 0x000fe20000100800 */
[----:B------:R-:W-:-:S03]  /*24e0*/  FFMA.FTZ R3, R37, R10, R2 ;  /* 0x0000000a25037223 */ /* 0x000fc60000010002 */
[----:B------:R-:W-:Y:S04]  /*24f0*/  STL [R1+0x84], R4 ;  /* 0x0000840401007387 */ /* 0x000fe80000100800 */
[----:B------:R-:W-:Y:S04]  /*2500*/  STL [R1+0x6c], RZ ;  /* 0x00006cff01007387 */ /* 0x000fe80000100800 */
[----:B------:R-:W-:Y:S01]  /*2510*/  STL [R1+0x68], RZ ;  /* 0x000068ff01007387 */ /* 0x000fe20000100800 */
[----:B------:R-:W-:-:S03]  /*2520*/  FMUL.FTZ R78, R79, UR7 ;  /* 0x000000074f4e7c20 */ /* 0x000fc60008410000 */
[----:B------:R-:W-:Y:S01]  /*2530*/  STL [R1+0x64], RZ ;  /* 0x000064ff01007387 */ /* 0x000fe20000100800 */
[----:B-1----:R-:W-:-:S03]  /*2540*/  FMUL.FTZ R77, R77, UR7 ;  /* 0x000000074d4d7c20 */ /* 0x002fc60008410000 */
[----:B------:R-:W-:Y:S01]  /*2550*/  STL [R1+0x60], RZ ;  /* 0x000060ff01007387 */ /* 0x000fe20000100800 */
[----:B------:R-:W-:-:S03]  /*2560*/  FFMA.FTZ R2, R36, R9, R3 ;  /* 0x0000000924027223 */ /* 0x000fc60000010003 */
[----:B------:R-:W-:Y:S01]  /*2570*/  STL [R1+0x5c], RZ ;  /* 0x00005cff01007387 */ /* 0x000fe20000100800 */
[----:B------:R-:W-:-:S03]  /*2580*/  FMUL.FTZ R3, R76, UR7 ;  /* 0x000000074c037c20 */ /* 0x000fc60008410000 */
[----:B------:R-:W-:Y:S04]  /*2590*/  STL [R1+0x58], RZ ;  /* 0x000058ff01007387 */ /* 0x000fe80000100800 */
[----:B------:R-:W-:Y:S04]  /*25a0*/  STL [R1+0x54], RZ ;  /* 0x000054ff01007387 */ /* 0x000fe80000100800 */
[----:B------:R-:W-:Y:S04]  /*25b0*/  STL [R1+0x50], RZ ;  /* 0x000050ff01007387 */ /* 0x000fe80000100800 */
[----:B------:R-:W-:Y:S04]  /*25c0*/  STL [R1+0x4c], RZ ;  /* 0x00004cff01007387 */ /* 0x000fe80000100800 */
[----:B------:R-:W-:Y:S01]  /*25d0*/  STL [R1+0x48], RZ ;  /* 0x000048ff01007387 */ /* 0x000fe20000100800 */
[----:B--2---:R-:W-:-:S03]  /*25e0*/  FMUL.FTZ R75, R75, UR7 ;  /* 0x000000074b4b7c20 */ /* 0x004fc60008410000 */
[----:B------:R-:W-:Y:S04]  /*25f0*/  STL [R1+0x100], R78 ;  /* 0x0001004e01007387 */ /* 0x000fe80000100800 */
[----:B------:R-:W-:Y:S04]  /*2600*/  STL [R1+0xfc], R77 ;  /* 0x0000fc4d01007387 */ /* 0x000fe80000100800 */
[----:B------:R1:W-:Y:S01]  /*2610*/  STL [R1+0xf8], R3 ;  /* 0x0000f80301007387 */ /* 0x0003e20000100800 */
[----:B0-----:R-:W-:Y:S01]  /*2620*/  FMUL.FTZ R73, R73, UR7 ;  /* 0x0000000749497c20 */ /* 0x001fe20008410000 */
[----:B---3--:R-:W-:-:S02]  /*2630*/  FMUL.FTZ R30, R30, UR7 ;  /* 0x000000071e1e7c20 */ /* 0x008fc40008410000 */
[----:B------:R-:W-:Y:S01]  /*2640*/  STL [R1+0xf4], R75 ;  /* 0x0000f44b01007387 */ /* 0x000fe20000100800 */
[----:B-1----:R-:W-:Y:S01]  /*2650*/  FFMA.FTZ R3, R35, R8, R2 ;  /* 0x0000000823037223 */ /* 0x002fe20000010002 */
        /* <DEDUP_REMOVED lines=17> */
[----:B------:R1:W-:Y:S01]  /*2770*/  STL [R1+0xd4], R8 ;  /* 0x0000d40801007387 */ /* 0x0003e20000100800 */
[----:B0-----:R-:W-:Y:S01]  /*2780*/  FFMA.FTZ R2, R32, R5, R3 ;  /* 0x0000000520027223 */ /* 0x001fe20000010003 */
[----:B------:R-:W-:Y:S01]  /*2790*/  FMUL.FTZ R5, R5, UR7 ;  /* 0x0000000705057c20 */ /* 0x000fe20008410000 */
[----:B------:R-:W-:Y:S02]  /*27a0*/  FMUL.FTZ R3, R4, UR7 ;  /* 0x0000000704037c20 */ /* 0x000fe40008410000 */
[----:B------:R-:W-:Y:S01]  /*27b0*/  FFMA.FTZ R2, R31, R4, R2 ;  /* 0x000000041f027223 */ /* 0x000fe20000010002 */
[----:B------:R1:W-:Y:S04]  /*27c0*/  STL [R1+0xd0], R7 ;  /* 0x0000d00701007387 */ /* 0x0003e80000100800 */
[----:B------:R1:W-:Y:S04]  /*27d0*/  STL [R1+0xcc], R6 ;  /* 0x0000cc0601007387 */ /* 0x0003e80000100800 */
[----:B------:R1:W-:Y:S04]  /*27e0*/  STL [R1+0xc8], R5 ;  /* 0x0000c80501007387 */ /* 0x0003e80000100800 */
[----:B------:R1:W-:Y:S04]  /*27f0*/  STL [R1+0x108], R2 ;  /* 0x0001080201007387 */ /* 0x0003e80000100800 */
[----:B------:R1:W-:Y:S01]  /*2800*/  STL [R1+0xc4], R3 ;  /* 0x0000c40301007387 */ /* 0x0003e20000100800 */
[----:B------:R-:W-:Y:S01]  /*2810*/  UISETP.GE.AND UP0, UPT, UR8, 0x1, UPT ;  /* 0x000000010800788c */ /* 0x000fe2000bf06270 */
[----:B------:R-:W-:Y:S08]  /*2820*/  BAR.SYNC.DEFER_BLOCKING 0x0 ;  /* 0x0000000000007b1d */ /* 0x000ff00000010000 */
[----:B-1----:R-:W-:Y:S05]  /*2830*/  BRA.U !UP0, `(.L_x_1211) ;  /* 0x00000051081c7547 */ /* 0x002fea000b800000 */
[----:B------:R-:W0:Y:S01]  /*2840*/  S2UR UR8, SR_CTAID.Y ;  /* 0x00000000000879c3 */ /* 0x000e220000002600 */
[----:B------:R-:W0:Y:S01]  /*2850*/  LDCU.64 UR24, c[0x0][0x3a0] ;  /* 0x00007400ff1877ac */ /* 0x000e220008000a00 */
[----:B------:R-:W1:Y:S01]  /*2860*/  S2R R30, SR_TID.X ;  /* 0x00000000001e7919 */ /* 0x000e620000002100 */
[----:B------:R-:W-:Y:S01]  /*2870*/  LOP3.LUT R13, R13, 0xfffffffb, RZ, 0xc0, !PT ;  /* 0xfffffffb0d0d7812 */ /* 0x000fe200078ec0ff */
[----:B------:R-:W-:Y:S01]  /*2880*/  FADD.FTZ R29, R29, UR6 ;  /* 0x000000061d1d7e21 */ /* 0x000fe20008010000 */
[----:B------:R-:W-:Y:S01]  /*2890*/  UISETP.NE.AND UP0, UPT, UR12, 0x1, UPT ;  /* 0x000000010c00788c */ /* 0x000fe2000bf05270 */
[----:B------:R2:W-:Y:S01]  /*28a0*/  STL [R1+0x44], RZ ;  /* 0x000044ff01007387 */ /* 0x0005e20000100800 */
        /* <DEDUP_REMOVED lines=17> */
[----:B0-----:R-:W-:-:S02]  /*29c0*/  UIMAD.WIDE.U32 UR10, UR8, UR24, URZ ;  /* 0x00000018080a72a5 */ /* 0x001fc4000f8e00ff */
[----:B------:R-:W-:Y:S02]  /*29d0*/  UIMAD UR24, UR12, -0x800, UR26 ;  /* 0xfffff8000c1878a4 */ /* 0x000fe4000f8e021a */
[----:B------:R-:W-:Y:S02]  /*29e0*/  UIMAD UR25, UR8, UR25, UR11 ;  /* 0x00000019081972a4 */ /* 0x000fe4000f8e020b */
[----:B------:R-:W-:Y:S01]  /*29f0*/  UIADD3 UR8, UPT, UPT, UR24, 0x800, URZ ;  /* 0x0000080018087890 */ /* 0x000fe2000fffe0ff */
[----:B------:R-:W0:Y:S05]  /*2a00*/  LDCU UR49, c[0x0][0x394] ;  /* 0x00007280ff3177ac */ /* 0x000e2a0008000800 */
[----:B------:R-:W-:Y:S01]  /*2a10*/  ISETP.GE.AND P0, PT, R72, UR8, PT ;  /* 0x0000000848007c0c */ /* 0x000fe2000bf06270 */
[----:B------:R-:W3:Y:S01]  /*2a20*/  LDCU UR50, c[0x0][0x38c] ;  /* 0x00007180ff3277ac */ /* 0x000ee20008000800 */
[----:B------:R-:W4:Y:S01]  /*2a30*/  LDCU UR26, c[0x0][0x388] ;  /* 0x00007100ff1a77ac */ /* 0x000f220008000800 */
[----:B------:R-:W0:Y:S10]  /*2a40*/  LDCU.64 UR32, c[0x0][0x3a8] ;  /* 0x00007500ff2077ac */ /* 0x000e340008000a00 */
        /* <DEDUP_REMOVED lines=9> */
.L_x_1256:
[----:B------:R-:W-:Y:S01]  /*2ae0*/  HFMA2 R3, -RZ, RZ, 0, 0 ;  /* 0x00000000ff037431 */ /* 0x000fe200000001ff */
[----:B0-----:R-:W-:Y:S01]  /*2af0*/  MOV R7, UR36 ;  /* 0x0000002400077c02 */ /* 0x001fe20008000f00 */
[----:B------:R-:W-:Y:S01]  /*2b00*/  IMAD.U32 R5, RZ, RZ, UR37 ;  /* 0x00000025ff057e24 */ /* 0x000fe2000f8e00ff */
[----:B-1----:R-:W-:Y:S01]  /*2b10*/  MOV R2, R72 ;  /* 0x0000004800027202 */ /* 0x002fe20000000f00 */
[----:B------:R-:W-:Y:S01]  /*2b20*/  UIADD3 UR23, UPT, UPT, UR24, 0x800, URZ ;  /* 0x0000080018177890 */ /* 0x000fe2000fffe0ff */
[C---:B------:R-:W-:Y:S01]  /*2b30*/  LOP3.LUT R58, R72.reuse, 0x1a0, RZ, 0xfc, !PT ;  /* 0x000001a0483a7812 */ /* 0x040fe200078efcff */
[----:B------:R-:W-:Y:S01]  /*2b40*/  IMAD.MOV.U32 R0, RZ, RZ, RZ ;  /* 0x000000ffff007224 */ /* 0x000fe200078e00ff */
[C---:B------:R-:W-:Y:S02]  /*2b50*/  LOP3.LUT R70, R72.reuse, 0x20, RZ, 0xfc, !PT ;  /* 0x0000002048467812 */ /* 0x040fe400078efcff */
[----:B------:R-:W-:Y:S02]  /*2b60*/  CS2R R76, SRZ ;  /* 0x00000000004c7805 */ /* 0x000fe4000001ff00 */
[C---:B------:R-:W-:Y:S01]  /*2b70*/  LOP3.LUT R69, R72.reuse, 0x40, RZ, 0xfc, !PT ;  /* 0x0000004048457812 */ /* 0x040fe200078efcff */
[----:B------:R-:W-:Y:S01]  /*2b80*/  IMAD.WIDE.U32 R6, R7, UR8, R2 ;  /* 0x0000000807067c25 */ /* 0x000fe2000f8e0002 */
[----:B------:R-:W-:Y:S01]  /*2b90*/  LOP3.LUT R68, R72, 0x60, RZ, 0xfc, !PT ;  /* 0x0000006048447812 */ /* 0x000fe200078efcff */
[----:B------:R-:W2:Y:S01]  /*2ba0*/  LDL R107, [R1+0x40] ;  /* 0x00004000016b7983 */ /* 0x000ea20000100800 */
[----:B------:R-:W-:Y:S01]  /*2bb0*/  ISETP.GE.AND P5, PT, R70, UR23, PT ;  /* 0x0000001746007c0c */ /* 0x000fe2000bfa6270 */
[----:B------:R-:W-:Y:S01]  /*2bc0*/  IMAD R5, R5, UR8, R7 ;  /* 0x0000000805057c24 */ /* 0x000fe2000f8e0207 */
[----:B------:R-:W-:Y:S01]  /*2bd0*/  LEA R4, P0, R6, UR19, 0x2 ;  /* 0x0000001306047c11 */ /* 0x000fe2000f8010ff */
[----:B------:R-:W3:Y:S01]  /*2be0*/  LDL R106, [R1+0x3c] ;  /* 0x00003c00016a7983 */ /* 0x000ee20000100800 */
[----:B------:R-:W-:-:S02]  /*2bf0*/  SHF.L.U32 R8, R30, 0x4, RZ ;  /* 0x000000041e087819 */ /* 0x000fc400000006ff */
[----:B------:R-:W-:Y:S01]  /*2c00*/  LEA.HI.X R5, R6, UR20, R5, 0x2, P0 ;  /* 0x0000001406057c11 */ /* 0x000fe200080f1405 */
[----:B------:R-:W4:Y:S01]  /*2c10*/  LDL R105, [R1+0x38] ;  /* 0x0000380001697983 */ /* 0x000f220000100800 */
[----:B------:R-:W-:Y:S02]  /*2c20*/  ISETP.GE.AND P0, PT, R58, UR23, PT ;  /* 0x000000173a007c0c */ /* 0x000fe4000bf06270 */
[----:B------:R-:W-:Y:S01]  /*2c30*/  ISETP.GE.AND P2, PT, R69, UR23, PT ;  /* 0x0000001745007c0c */ /* 0x000fe2000bf46270 */
[----:B------:R-:W5:Y:S01]  /*2c40*/  LDL R104, [R1+0x34] ;  /* 0x0000340001687983 */ /* 0x000f620000100800 */
[----:B------:R-:W-:Y:S02]  /*2c50*/  LOP3.LUT R67, R72, 0x80, RZ, 0xfc, !PT ;  /* 0x0000008048437812 */ /* 0x000fe400078efcff */
[----:B------:R-:W-:Y:S01]  /*2c60*/  ISETP.GE.AND P3, PT, R68, UR23, PT ;  /* 0x0000001744007c0c */ /* 0x000fe2000bf66270 */
[----:B------:R-:W3:Y:S01]  /*2c70*/  @!P5 LDG.E R0, desc[UR28][R4.64+0x80] ;  /* 0x0000801c0400d981 */ /* 0x000ee2000c1e1900 */
[----:B------:R-:W-:-:S02]  /*2c80*/  LOP3.LUT R119, R8, 0x3e00, RZ, 0xc0, !PT ;  /* 0x00003e0008777812 */ /* 0x000fc400078ec0ff */
[----:B------:R-:W-:Y:S01]  /*2c90*/  ISETP.GE.AND P4, PT, R67, UR23, PT ;  /* 0x0000001743007c0c */ /* 0x000fe2000bf86270 */
[----:B------:R-:W5:Y:S01]  /*2ca0*/  LDL R103, [R1+0x30] ;  /* 0x0000300001677983 */ /* 0x000f620000100800 */
[C---:B------:R-:W-:Y:S02]  /*2cb0*/  LOP3.LUT R66, R72.reuse, 0xa0, RZ, 0xfc, !PT ;  /* 0x000000a048427812 */ /* 0x040fe400078efcff */
[----:B------:R-:W-:Y:S01]  /*2cc0*/  @!P0 MOV R71, R119 ;  /* 0x0000007700478202 */ /* 0x000fe20000000f00 */
[----:B------:R-:W5:Y:S01]  /*2cd0*/  LDL R102, [R1+0x2c] ;  /* 0x00002c0001667983 */ /* 0x000f620000100800 */
[C---:B------:R-:W-:Y:S02]  /*2ce0*/  LOP3.LUT R65, R72.reuse, 0xc0, RZ, 0xfc, !PT ;  /* 0x000000c048417812 */ /* 0x040fe400078efcff */
[C---:B------:R-:W-:Y:S01]  /*2cf0*/  LOP3.LUT R64, R72.reuse, 0xe0, RZ, 0xfc, !PT ;  /* 0x000000e048407812 */ /* 0x040fe200078efcff */
[----:B------:R-:W5:Y:S01]  /*2d00*/  LDL R101, [R1+0x28] ;  /* 0x0000280001657983 */ /* 0x000f620000100800 */
[----:B------:R-:W-:-:S02]  /*2d10*/  LOP3.LUT R63, R72, 0x100, RZ, 0xfc, !PT ;  /* 0x00000100483f7812 */ /* 0x000fc400078efcff */
[C---:B------:R-:W-:Y:S01]  /*2d20*/  LOP3.LUT R62, R72.reuse, 0x120, RZ, 0xfc, !PT ;  /* 0x00000120483e7812 */ /* 0x040fe200078efcff */
[----:B------:R-:W5:Y:S01]  /*2d30*/  LDL R100, [R1+0x24] ;  /* 0x0000240001647983 */ /* 0x000f620000100800 */
[C---:B------:R-:W-:Y:S02]  /*2d40*/  LOP3.LUT R61, R72.reuse, 0x140, RZ, 0xfc, !PT ;  /* 0x00000140483d7812 */ /* 0x040fe400078efcff */
[C---:B------:R-:W-:Y:S01]  /*2d50*/  LOP3.LUT R60, R72.reuse, 0x160, RZ, 0xfc, !PT ;  /* 0x00000160483c7812 */ /* 0x040fe200078efcff */
[----:B------:R-:W5:Y:S01]  /*2d60*/  LDL R99, [R1+0x20] ;  /* 0x0000200001637983 */ /* 0x000f620000100800 */
[----:B------:R-:W-:Y:S02]  /*2d70*/  LOP3.LUT R59, R72, 0x180, RZ, 0xfc, !PT ;  /* 0x00000180483b7812 */ /* 0x000fe400078efcff */
[----:B------:R-:W-:Y:S02]  /*2d80*/  CS2R R78, SRZ ;  /* 0x00000000004e7805 */ /* 0x000fe4000001ff00 */
[----:B------:R-:W-:Y:S01]  /*2d90*/  @!P0 LOP3.LUT R72, R71, 0x1f, R30, 0xf8, !PT ;  /* 0x0000001f47488812 */ /* 0x000fe200078ef81e */
[----:B------:R-:W4:Y:S01]  /*2da0*/  @!P2 LDG.E R76, desc[UR28][R4.64+0x100] ;  /* 0x0001001c044ca981 */ /* 0x000f22000c1e1900 */
[----:B------:R-:W-:-:S02]  /*2db0*/  ISETP.GE.AND P5, PT, R66, UR23, PT ;  /* 0x0000001742007c0c */ /* 0x000fc4000bfa6270 */
[----:B------:R-:W-:Y:S01]  /*2dc0*/  ISETP.GE.AND P2, PT, R65, UR23, PT ;  /* 0x0000001741007c0c */ /* 0x000fe2000bf46270 */
[----:B------:R-:W5:Y:S01]  /*2dd0*/  @!P3 LDG.E R77, desc[UR28][R4.64+0x180] ;  /* 0x0001801c044db981 */ /* 0x000f62000c1e1900 */
[----:B------:R-:W-:Y:S02]  /*2de0*/  LOP3.LUT R57, R72, 0x1c0, RZ, 0xfc, !PT ;  /* 0x000001c048397812 */ /* 0x000fe400078efcff */
[----:B------:R-:W-:Y:S01]  /*2df0*/  ISETP.GE.AND P3, PT, R64, UR23, PT ;  /* 0x0000001740007c0c */ /* 0x000fe2000bf66270 */
[----:B------:R-:W5:Y:S01]  /*2e00*/  @!P4 LDG.E R78, desc[UR28][R4.64+0x200] ;  /* 0x0002001c044ec981 */ /* 0x000f62000c1e1900 */
[----:B------:R-:W-:Y:S02]  /*2e10*/  ISETP.GE.AND P4, PT, R57, UR23, PT ;  /* 0x0000001739007c0c */ /* 0x000fe4000bf86270 */
[----:B------:R-:W-:Y:S02]  /*2e20*/  CS2R R80, SRZ ;  /* 0x0000000000507805 */ /* 0x000fe4000001ff00 */
[----:B------:R-:W-:-:S02]  /*2e30*/  LOP3.LUT P6, RZ, R13, 0x4, RZ, 0xc0, !PT ;  /* 0x000000040dff7812 */ /* 0x000fc400078cc0ff */
[----:B------:R-:W-:Y:S02]  /*2e40*/  CS2R R82, SRZ ;  /* 0x0000000000527805 */ /* 0x000fe4000001ff00 */
[----:B------:R-:W-:Y:S01]  /*2e50*/  CS2R R84, SRZ ;  /* 0x0000000000547805 */ /* 0x000fe2000001ff00 */
[----:B------:R-:W5:Y:S01]  /*2e60*/  @!P5 LDG.E R79, desc[UR28][R4.64+0x280] ;  /* 0x0002801c044fd981 */ /* 0x000f62000c1e1900 */
[----:B------:R-:W-:-:S03]  /*2e70*/  ISETP.GE.AND P5, PT, R63, UR23, PT ;  /* 0x000000173f007c0c */ /* 0x000fc6000bfa6270 */
[----:B------:R-:W5:Y:S01]  /*2e80*/  @!P2 LDG.E R80, desc[UR28][R4.64+0x300] ;  /* 0x0003001c0450a981 */ /* 0x000f62000c1e1900 */
[----:B------:R-:W-:-:S03]  /*2e90*/  ISETP.GE.AND P2, PT, R62, UR23, PT ;  /* 0x000000173e007c0c */ /* 0x000fc6000bf46270 */
[----:B------:R-:W5:Y:S01]  /*2ea0*/  @!P3 LDG.E R81, desc[UR28][R4.64+0x380] ;  /* 0x0003801c0451b981 */ /* 0x000f62000c1e1900 */
[----:B------:R-:W-:Y:S01]  /*2eb0*/  ISETP.GE.AND P3, PT, R61, UR23, PT ;  /* 0x000000173d007c0c */ /* 0x000fe2000bf66270 */
[----:B------:R-:W-:Y:S02]  /*2ec0*/  @!P4 IMAD.MOV.U32 R71, RZ, RZ, R119 ;  /* 0x000000ffff47c224 */ /* 0x000fe400078e0077 */
[----:B------:R-:W2:Y:S03]  /*2ed0*/  @!P6 LDG.E R83, desc[UR28][R4.64] ;  /* 0x0000001c0453e981 */ /* 0x000ea6000c1e1900 */
[----:B------:R-:W-:Y:S01]  /*2ee0*/  @!P4 LOP3.LUT R72, R71, 0x1f, R30, 0xf8, !PT ;  /* 0x0000001f4748c812 */ /* 0x000fe200078ef81e */
[----:B------:R-:W5:Y:S01]  /*2ef0*/  @!P5 LDG.E R82, desc[UR28][R4.64+0x400] ;  /* 0x0004001c0452d981 */ /* 0x000f62000c1e1900 */
[----:B------:R-:W-:Y:S02]  /*2f00*/  ISETP.GE.AND P5, PT, R60, UR23, PT ;  /* 0x000000173c007c0c */ /* 0x000fe4000bfa6270 */
[----:B------:R-:W-:Y:S01]  /*2f10*/  LOP3.LUT R56, R72, 0x1e0, RZ, 0xfc, !PT ;  /* 0x000001e048387812 */ /* 0x000fe200078efcff */
[----:B------:R-:W5:Y:S01]  /*2f20*/  @!P2 LDG.E R84, desc[UR28][R4.64+0x480] ;  /* 0x0004801c0454a981 */ /* 0x000f62000c1e1900 */
[----:B------:R-:W-:-:S03]  /*2f30*/  ISETP.GE.AND P2, PT, R59, UR23, PT ;  /* 0x000000173b007c0c */ /* 0x000fc6000bf46270 */
[----:B------:R-:W5:Y:S01]  /*2f40*/  @!P3 LDG.E R85, desc[UR28][R4.64+0x500] ;  /* 0x0005001c0455b981 */ /* 0x000f62000c1e1900 */
[----:B------:R-:W-:Y:S02]  /*2f50*/  ISETP.GE.AND P3, PT, R56, UR23, PT ;  /* 0x0000001738007c0c */ /* 0x000fe4000bf66270 */
[----:B------:R-:W-:Y:S01]  /*2f60*/  CS2R R86, SRZ ;  /* 0x0000000000567805 */ /* 0x000fe2000001ff00 */
[----:B------:R-:W-:Y:S01]  /*2f70*/  HFMA2 R90, -RZ, RZ, 0, 0 ;  /* 0x00000000ff5a7431 */ /* 0x000fe200000001ff */
[----:B------:R-:W-:Y:S01]  /*2f80*/  CS2R R88, SRZ ;  /* 0x0000000000587805 */ /* 0x000fe2000001ff00 */
[----:B------:R-:W5:Y:S04]  /*2f90*/  LDL R98, [R1+0x1c] ;  /* 0x00001c0001627983 */ /* 0x000f680000100800 */
[----:B------:R-:W5:Y:S04]  /*2fa0*/  LDL R97, [R1+0x18] ;  /* 0x0000180001617983 */ /* 0x000f680000100800 */
        /* <DEDUP_REMOVED lines=9> */
[----:B------:R0:W5:Y:S01]  /*3040*/  @!P3 LDG.E R90, desc[UR28][R4.64+0x780] ;  /* 0x0007801c045ab981 */ /* 0x000162000c1e1900 */
[----:B------:R-:W-:Y:S01]  /*3050*/  @!P3 MOV R71, R119 ;  /* 0x000000770047b202 */ /* 0x000fe20000000f00 */
[----:B------:R-:W-:Y:S01]  /*3060*/  UIADD3 UR48, UPT, UPT, UR24, 0x800, URZ ;  /* 0x0000080018307890 */ /* 0x000fe2000fffe0ff */
[----:B------:R-:W-:-:S02]  /*3070*/  UMOV UR30, UR10 ;  /* 0x0000000a001e7c82 */ /* 0x000fc40008000000 */
[----:B------:R-:W-:Y:S01]  /*3080*/  @!P3 LOP3.LUT R72, R71, 0x1f, R30, 0xf8, !PT ;  /* 0x0000001f4748b812 */ /* 0x000fe200078ef81e */
[----:B------:R-:W-:Y:S01]  /*3090*/  UMOV UR31, UR25 ;  /* 0x00000019001f7c82 */ /* 0x000fe20008000000 */
[----:B------:R-:W5:Y:S02]  /*30a0*/  LDL R91, [R1] ;  /* 0x00000000015b7983 */ /* 0x000f640000100800 */
[----:B------:R-:W-:Y:S02]  /*30b0*/  ISETP.GE.AND P3, PT, R72, UR48, PT ;  /* 0x0000003048007c0c */ /* 0x000fe4000bf66270 */
[----:B------:R-:W-:Y:S01]  /*30c0*/  ISETP.GE.AND P2, PT, R70, UR48, PT ;  /* 0x0000003046007c0c */ /* 0x000fe2000bf46270 */
[----:B------:R-:W5:Y:S01]  /*30d0*/  LDL R126, [R1+0xc0] ;  /* 0x0000c000017e7983 */ /* 0x000f620000100800 */
[----:B------:R-:W-:Y:S02]  /*30e0*/  ISETP.GE.AND P0, PT, R69, UR48, PT ;  /* 0x0000003045007c0c */ /* 0x000fe4000bf06270 */
[----:B------:R-:W-:Y:S01]  /*30f0*/  ISETP.GE.AND P4, PT, R68, UR48, PT ;  /* 0x0000003044007c0c */ /* 0x000fe2000bf86270 */
[----:B------:R-:W5:Y:S04]  /*3100*/  LDL R125, [R1+0xbc] ;  /* 0x0000bc00017d7983 */ /* 0x000f680000100800 */
[----:B------:R-:W5:Y:S02]  /*3110*/  LDL R124, [R1+0xb8] ;  /* 0x0000b800017c7983 */ /* 0x000f640000100800 */
[----:B0-----:R-:W0:Y:S02]  /*3120*/  @!P3 LDC.64 R4, c[0x0][0x3e0] ;  /* 0x0000f800ff04bb82 */ /* 0x001e240000000a00 */
[----:B------:R-:W5:Y:S04]  /*3130*/  LDL R123, [R1+0xb4] ;  /* 0x0000b400017b7983 */ /* 0x000f680000100800 */
[----:B------:R-:W5:Y:S02]  /*3140*/  LDL R122, [R1+0xb0] ;  /* 0x0000b000017a7983 */ /* 0x000f640000100800 */
[----:B------:R-:W1:Y:S02]  /*3150*/  @!P2 LDC.64 R8, c[0x0][0x3e0] ;  /* 0x0000f800ff08ab82 */ /* 0x000e640000000a00 */
[----:B------:R-:W5:Y:S04]  /*3160*/  LDL R121, [R1+0xac] ;  /* 0x0000ac0001797983 */ /* 0x000f680000100800 */
[----:B------:R-:W5:Y:S02]  /*3170*/  LDL R120, [R1+0xa8] ;  /* 0x0000a80001787983 */ /* 0x000f640000100800 */
[----:B------:R-:W1:Y:S08]  /*3180*/  @!P0 LDC.64 R10, c[0x0][0x3e0] ;  /* 0x0000f800ff0a8b82 */ /* 0x000e700000000a00 */
[----:B------:R-:W1:Y:S01]  /*3190*/  @!P4 LDC.64 R72, c[0x0][0x3e0] ;  /* 0x0000f800ff48cb82 */ /* 0x000e620000000a00 */
[----:B0-----:R-:W-:-:S04]  /*31a0*/  @!P3 IMAD.WIDE.U32 R74, R4, UR8, R2 ;  /* 0x00000008044abc25 */ /* 0x001fc8000f8e0002 */
[----:B------:R-:W-:Y:S01]  /*31b0*/  @!P3 IMAD R5, R5, UR8, R75 ;  /* 0x000000080505bc24 */ /* 0x000fe2000f8e024b */
[----:B------:R-:W-:Y:S01]  /*31c0*/  @!P3 LEA R4, P5, R74, UR21, 0x2 ;  /* 0x000000154a04bc11 */ /* 0x000fe2000f8a10ff */
[----:B-1----:R-:W-:-:S03]  /*31d0*/  @!P2 IMAD.WIDE.U32 R6, R8, UR8, R2 ;  /* 0x000000080806ac25 */ /* 0x002fc6000f8e0002 */
[----:B------:R-:W-:Y:S01]  /*31e0*/  @!P3 LEA.HI.X R5, R74, UR22, R5, 0x2, P5 ;  /* 0x000000164a05bc11 */ /* 0x000fe2000a8f1405 */
[----:B------:R-:W-:Y:S01]  /*31f0*/  @!P2 IMAD R9, R9, UR8, R7 ;  /* 0x000000080909ac24 */ /* 0x000fe2000f8e0207 */
[----:B------:R-:W-:Y:S01]  /*3200*/  @!P2 LEA R8, P5, R6, UR21, 0x2 ;  /* 0x000000150608ac11 */ /* 0x000fe2000f8a10ff */
[----:B------:R-:W-:-:S03]  /*3210*/  @!P0 IMAD.WIDE.U32 R74, R10, UR8, R2 ;  /* 0x000000080a4a8c25 */ /* 0x000fc6000f8e0002 */
[----:B------:R-:W-:Y:S01]  /*3220*/  @!P2 LEA.HI.X R9, R6, UR22, R9, 0x2, P5 ;  /* 0x000000160609ac11 */ /* 0x000fe2000a8f1409 */
[----:B------:R-:W-:Y:S01]  /*3230*/  @!P0 IMAD R7, R11, UR8, R75 ;  /* 0x000000080b078c24 */ /* 0x000fe2000f8e024b */
[----:B------:R-:W-:Y:S01]  /*3240*/  @!P0 LEA R6, P5, R74, UR21, 0x2 ;  /* 0x000000154a068c11 */ /* 0x000fe2000f8a10ff */
[----:B------:R-:W-:-:S03]  /*3250*/  @!P4 IMAD.WIDE.U32 R10, R72, UR8, R2 ;  /* 0x00000008480acc25 */ /* 0x000fc6000f8e0002 */
[----:B------:R-:W-:Y:S01]  /*3260*/  @!P0 LEA.HI.X R7, R74, UR22, R7, 0x2, P5 ;  /* 0x000000164a078c11 */ /* 0x000fe2000a8f1407 */
[----:B------:R-:W-:Y:S01]  /*3270*/  @!P4 IMAD R73, R73, UR8, R11 ;  /* 0x000000084949cc24 */ /* 0x000fe2000f8e020b */
[----:B------:R-:W-:-:S04]  /*3280*/  @!P4 LEA R72, P5, R10, UR21, 0x2 ;  /* 0x000000150a48cc11 */ /* 0x000fc8000f8a10ff */
[----:B------:R-:W-:Y:S02]  /*3290*/  @!P4 LEA.HI.X R73, R10, UR22, R73, 0x2, P5 ;  /* 0x000000160a49cc11 */ /* 0x000fe4000a8f1449 */
[----:B------:R-:W-:Y:S01]  /*32a0*/  ISETP.GE.AND P5, PT, R67, UR48, PT ;  /* 0x0000003043007c0c */ /* 0x000fe2000bfa6270 */
[----:B------:R-:W-:-:S04]  /*32b0*/  UIMAD.WIDE.U32 UR30, UR8, UR32, UR30 ;  /* 0x00000020081e72a5 */ /* 0x000fc8000f8e001e */
[----:B------:R-:W-:-:S08]  /*32c0*/  UIMAD UR23, UR8, UR33, UR31 ;  /* 0x00000021081772a4 */ /* 0x000fd0000f8e021f */
[----:B------:R-:W0:Y:S01]  /*32d0*/  @!P5 LDC.64 R74, c[0x0][0x3e0] ;  /* 0x0000f800ff4adb82 */ /* 0x000e220000000a00 */
[----:B------:R-:W-:-:S04]  /*32e0*/  ULEA UR27, UP0, UR30, UR34, 0x2 ;  /* 0x000000221e1b7291 */ /* 0x000fc8000f8010ff */
[----:B------:R-:W-:Y:S02]  /*32f0*/  ULEA.HI.X UR30, UR30, UR35, UR23, 0x2, UP0 ;  /* 0x000000231e1e7291 */ /* 0x000fe400080f1417 */
[----:B------:R-:W-:-:S04]  /*3300*/  IMAD.U32 R10, RZ, RZ, UR27 ;  /* 0x0000001bff0a7e24 */ /* 0x000fc8000f8e00ff */
[----:B------:R-:W-:-:S05]  /*3310*/  MOV R11, UR30 ;  /* 0x0000001e000b7c02 */ /* 0x000fca0008000f00 */
[----:B------:R0:W5:Y:S02]  /*3320*/  LDG.E R12, desc[UR28][R10.64] ;  /* 0x0000001c0a0c7981 */ /* 0x000164000c1e1900 */
[----:B0-----:R-:W-:-:S04]  /*3330*/  @!P5 IMAD.WIDE.U32 R10, R74, UR8, R2 ;  /* 0x000000084a0adc25 */ /* 0x001fc8000f8e0002 */
[----:B------:R-:W-:Y:S01]  /*3340*/  @!P5 IMAD R75, R75, UR8, R11 ;  /* 0x000000084b4bdc24 */ /* 0x000fe2000f8e020b */
[----:B--2---:R-:W-:Y:S04]  /*3350*/  STS [R107], R83 ;  /* 0x000000536b007388 */ /* 0x004fe80000000800 */
[----:B---3--:R-:W-:Y:S04]  /*3360*/  STS [R106+0x80], R0 ;  /* 0x000080006a007388 */ /* 0x008fe80000000800 */
[----:B----4-:R-:W-:Y:S04]  /*3370*/  STS [R105+0x100], R76 ;  /* 0x0001004c69007388 */ /* 0x010fe80000000800 */
[----:B-----5:R0:W-:Y:S04]  /*3380*/  STS [R104+0x180], R77 ;  /* 0x0001804d68007388 */ /* 0x0201e80000000800 */
[----:B------:R-:W-:Y:S04]  /*3390*/  STS [R103+0x200], R78 ;  /* 0x0002004e67007388 */ /* 0x000fe80000000800 */
[----:B------:R1:W-:Y:S04]  /*33a0*/  STS [R102+0x280], R79 ;  /* 0x0002804f66007388 */ /* 0x0003e80000000800 */
[----:B------:R-:W-:Y:S04]  /*33b0*/  STS [R101+0x300], R80 ;  /* 0x0003005065007388 */ /* 0x000fe80000000800 */
[----:B------:R2:W-:Y:S01]  /*33c0*/  STS [R100+0x380], R81 ;  /* 0x0003805164007388 */ /* 0x0005e20000000800 */
[----:B0-----:R-:W-:-:S03]  /*33d0*/  CS2R R76, SRZ ;  /* 0x00000000004c7805 */ /* 0x001fc6000001ff00 */
[----:B------:R0:W-:Y:S04]  /*33e0*/  STS [R99+0x400], R82 ;  /* 0x0004005263007388 */ /* 0x0001e80000000800 */
[----:B------:R-:W-:Y:S04]  /*33f0*/  STS [R98+0x480], R84 ;  /* 0x0004805462007388 */ /* 0x000fe80000000800 */
[----:B------:R3:W-:Y:S04]  /*3400*/  STS [R97+0x500], R85 ;  /* 0x0005005561007388 */ /* 0x0007e80000000800 */
[----:B------:R-:W-:Y:S04]  /*3410*/  STS [R96+0x580], R86 ;  /* 0x0005805660007388 */ /* 0x000fe80000000800 */
[----:B------:R4:W-:Y:S04]  /*3420*/  STS [R95+0x600], R87 ;  /* 0x000600575f007388 */ /* 0x0009e80000000800 */
[----:B------:R-:W-:Y:S04]  /*3430*/  STS [R94+0x680], R88 ;  /* 0x000680585e007388 */ /* 0x000fe80000000800 */
[----:B------:R-:W-:Y:S04]  /*3440*/  STS [R93+0x700], R89 ;  /* 0x000700595d007388 */ /* 0x000fe80000000800 */
[----:B------:R-:W-:Y:S01]  /*3450*/  STS [R92+0x780], R90 ;  /* 0x0007805a5c007388 */ /* 0x000fe20000000800 */
[----:B------:R-:W-:-:S03]  /*3460*/  NOP ;  /* 0x0000000000007918 */ /* 0x000fc60000000000 */
[----:B------:R5:W5:Y:S01]  /*3470*/  @!P4 LDG.E R76, desc[UR28][R72.64+0x180] ;  /* 0x0001801c484cc981 */ /* 0x000b62000c1e1900 */
[----:B------:R-:W-:Y:S01]  /*3480*/  HFMA2 R0, -RZ, RZ, 0, 0 ;  /* 0x00000000ff007431 */ /* 0x000fe200000001ff */
[----:B-1----:R-:W-:Y:S02]  /*3490*/  CS2R R78, SRZ ;  /* 0x00000000004e7805 */ /* 0x002fe4000001ff00 */
[----:B--2---:R-:W-:Y:S02]  /*34a0*/  CS2R R80, SRZ ;  /* 0x0000000000507805 */ /* 0x004fe4000001ff00 */
[----:B0-----:R-:W-:Y:S02]  /*34b0*/  CS2R R82, SRZ ;  /* 0x0000000000527805 */ /* 0x001fe4000001ff00 */
[----:B---3--:R-:W-:Y:S01]  /*34c0*/  CS2R R84, SRZ ;  /* 0x0000000000547805 */ /* 0x008fe2000001ff00 */
[----:B----4-:R-:W-:Y:S01]  /*34d0*/  HFMA2 R87, -RZ, RZ, 0, 0 ;  /* 0x00000000ff577431 */ /* 0x010fe200000001ff */
[----:B------:R-:W-:Y:S01]  /*34e0*/  LDS R116, [R51+0x2c] ;  /* 0x00002c0033747984 */ /* 0x000fe20000000800 */
[----:B-----5:R-:W-:-:S03]  /*34f0*/  @!P5 LEA R72, P4, R10, UR21, 0x2 ;  /* 0x000000150a48dc11 */ /* 0x020fc6000f8810ff */
[----:B------:R0:W2:Y:S01]  /*3500*/  @!P0 LDG.E R85, desc[UR28][R6.64+0x100] ;  /* 0x0001001c06558981 */ /* 0x0000a2000c1e1900 */
[----:B------:R-:W-:-:S03]  /*3510*/  @!P5 LEA.HI.X R73, R10, UR22, R75, 0x2, P4 ;  /* 0x000000160a49dc11 */ /* 0x000fc6000a0f144b */
[----:B------:R-:W-:Y:S01]  /*3520*/  LDS R115, [R50+0x30] ;  /* 0x0000300032737984 */ /* 0x000fe20000000800 */
[----:B------:R-:W-:-:S03]  /*3530*/  ISETP.GE.AND P4, PT, R66, UR48, PT ;  /* 0x0000003042007c0c */ /* 0x000fc6000bf86270 */
[----:B------:R1:W3:Y:S04]  /*3540*/  @!P5 LDG.E R0, desc[UR28][R72.64+0x200] ;  /* 0x0002001c4800d981 */ /* 0x0002e8000c1e1900 */
[----:B0-----:R-:W-:Y:S04]  /*3550*/  LDS R7, [R159+0x14] ;  /* 0x000014009f077984 */ /* 0x001fe80000000800 */
[----:B------:R-:W-:Y:S02]  /*3560*/  LDS R6, [R158+0x18] ;  /* 0x000018009e067984 */ /* 0x000fe40000000800 */
[----:B------:R-:W0:Y:S02]  /*3570*/  @!P4 LDC.64 R74, c[0x0][0x3e0] ;  /* 0x0000f800ff4acb82 */ /* 0x000e240000000a00 */
[----:B------:R-:W-:Y:S04]  /*3580*/  LDS R114, [R49+0x34] ;  /* 0x0000340031727984 */ /* 0x000fe80000000800 */
[----:B------:R-:W-:Y:S04]  /*3590*/  LDS R113, [R48+0x38] ;  /* 0x0000380030717984 */ /* 0x000fe80000000800 */
[----:B------:R-:W-:Y:S01]  /*35a0*/  LDS R112, [R47+0x3c] ;  /* 0x00003c002f707984 */ /* 0x000fe20000000800 */
[----:B0-----:R-:W-:-:S04]  /*35b0*/  @!P4 IMAD.WIDE.U32 R10, R74, UR8, R2 ;  /* 0x000000084a0acc25 */ /* 0x001fc8000f8e0002 */
[----:B------:R-:W-:Y:S01]  /*35c0*/  @!P4 IMAD R75, R75, UR8, R11 ;  /* 0x000000084b4bcc24 */ /* 0x000fe2000f8e020b */
[----:B-1----:R-:W-:-:S04]  /*35d0*/  @!P4 LEA R72, P5, R10, UR21, 0x2 ;  /* 0x000000150a48cc11 */ /* 0x002fc8000f8a10ff */
[----:B------:R-:W-:Y:S02]  /*35e0*/  @!P4 LEA.HI.X R73, R10, UR22, R75, 0x2, P5 ;  /* 0x000000160a49cc11 */ /* 0x000fe4000a8f144b */
[----:B------:R-:W-:-:S03]  /*35f0*/  ISETP.GE.AND P5, PT, R65, UR48, PT ;  /* 0x0000003041007c0c */ /* 0x000fc6000bfa6270 */
[----:B------:R0:W4:Y:S10]  /*3600*/  @!P4 LDG.E R77, desc[UR28][R72.64+0x280] ;  /* 0x0002801c484dc981 */ /* 0x000134000c1e1900 */
[----:B------:R-:W1:Y:S02]  /*3610*/  @!P5 LDC.64 R74, c[0x0][0x3e0] ;  /* 0x0000f800ff4adb82 */ /* 0x000e640000000a00 */
[----:B-1----:R-:W-:-:S04]  /*3620*/  @!P5 IMAD.WIDE.U32 R10, R74, UR8, R2 ;  /* 0x000000084a0adc25 */ /* 0x002fc8000f8e0002 */
[----:B------:R-:W-:Y:S01]  /*3630*/  @!P5 IMAD R75, R75, UR8, R11 ;  /* 0x000000084b4bdc24 */ /* 0x000fe2000f8e020b */
[----:B0-----:R-:W-:-:S04]  /*3640*/  @!P5 LEA R72, P4, R10, UR21, 0x2 ;  /* 0x000000150a48dc11 */ /* 0x001fc8000f8810ff */
[----:B------:R-:W-:Y:S02]  /*3650*/  @!P5 LEA.HI.X R73, R10, UR22, R75, 0x2, P4 ;  /* 0x000000160a49dc11 */ /* 0x000fe4000a0f144b */
[----:B------:R-:W-:-:S03]  /*3660*/  ISETP.GE.AND P4, PT, R64, UR48, PT ;  /* 0x0000003040007c0c */ /* 0x000fc6000bf86270 */
[----:B------:R0:W5:Y:S10]  /*3670*/  @!P5 LDG.E R78, desc[UR28][R72.64+0x300] ;  /* 0x0003001c484ed981 */ /* 0x000174000c1e1900 */
        /* <DEDUP_REMOVED lines=45> */
[----:B------:R-:W-:-:S04]  /*3950*/  @!P4 LEA R10, P5, R74, UR21, 0x2 ;  /* 0x000000154a0acc11 */ /* 0x000fc8000f8a10ff */
[----:B------:R-:W-:Y:S02]  /*3960*/  @!P4 LEA.HI.X R11, R74, UR22, R11, 0x2, P5 ;  /* 0x000000164a0bcc11 */ /* 0x000fe4000a8f140b */
[----:B------:R-:W-:-:S13]  /*3970*/  ISETP.GE.AND P5, PT, R57, UR48, PT ;  /* 0x0000003039007c0c */ /* 0x000fda000bfa6270 */
[----:B0-----:R-:W0:Y:S01]  /*3980*/  @!P5 LDC.64 R72, c[0x0][0x3e0] ;  /* 0x0000f800ff48db82 */ /* 0x001e220000000a00 */
[----:B------:R-:W-:-:S06]  /*3990*/  CS2R R74, SRZ ;  /* 0x00000000004a7805 */ /* 0x000fcc000001ff00 */
[----:B------:R0:W2:Y:S04]  /*39a0*/  @!P3 LDG.E R75, desc[UR28][R4.64] ;  /* 0x0000001c044bb981 */ /* 0x0000a8000c1e1900 */
[----:B------:R1:W5:Y:S01]  /*39b0*/  @!P4 LDG.E R74, desc[UR28][R10.64+0x680] ;  /* 0x0006801c0a4ac981 */ /* 0x000362000c1e1900 */
[----:B0-----:R-:W-:-:S04]  /*39c0*/  @!P5 IMAD.WIDE.U32 R4, R72, UR8, R2 ;  /* 0x000000084804dc25 */ /* 0x001fc8000f8e0002 */
[----:B------:R-:W-:Y:S01]  /*39d0*/  @!P5 IMAD R73, R73, UR8, R5 ;  /* 0x000000084949dc24 */ /* 0x000fe2000f8e0205 */
[----:B-1----:R-:W-:-:S04]  /*39e0*/  @!P5 LEA R10, P4, R4, UR21, 0x2 ;  /* 0x00000015040adc11 */ /* 0x002fc8000f8810ff */
[----:B------:R-:W-:Y:S02]  /*39f0*/  @!P5 LEA.HI.X R11, R4, UR22, R73, 0x2, P4 ;  /* 0x00000016040bdc11 */ /* 0x000fe4000a0f1449 */
[----:B------:R-:W-:-:S13]  /*3a00*/  ISETP.GE.AND P4, PT, R56, UR48, PT ;  /* 0x0000003038007c0c */ /* 0x000fda000bf86270 */
[----:B------:R-:W0:Y:S01]  /*3a10*/  @!P4 LDC.64 R4, c[0x0][0x3e0] ;  /* 0x0000f800ff04cb82 */ /* 0x000e220000000a00 */
[----:B------:R-:W-:Y:S01]  /*3a20*/  IMAD.MOV.U32 R72, RZ, RZ, RZ ;  /* 0x000000ffff487224 */ /* 0x000fe200078e00ff */
[----:B------:R-:W-:-:S05]  /*3a30*/  MOV R73, RZ ;  /* 0x000000ff00497202 */ /* 0x000fca0000000f00 */
[----:B------:R1:W3:Y:S04]  /*3a40*/  @!P2 LDG.E R72, desc[UR28][R8.64+0x80] ;  /* 0x0000801c0848a981 */ /* 0x0002e8000c1e1900 */
[----:B------:R4:W5:Y:S01]  /*3a50*/  @!P5 LDG.E R73, desc[UR28][R10.64+0x700] ;  /* 0x0007001c0a49d981 */ /* 0x000962000c1e1900 */
[----:B------:R-:W-:-:S03]  /*3a60*/  R2UR UR51, R12 ;  /* 0x000000000c3372ca */ /* 0x000fc600000e0000 */
[----:B------:R-:W-:Y:S04]  /*3a70*/  LDS R12, [R91] ;  /* 0x000000005b0c7984 */ /* 0x000fe80000000800 */
[----:B-1----:R-:W-:Y:S04]  /*3a80*/  LDS R9, [R161+0xc] ;  /* 0x00000c00a1097984 */ /* 0x002fe80000000800 */
[----:B----4-:R-:W-:Y:S01]  /*3a90*/  LDS R11, [R165+0x4] ;  /* 0x00000400a50b7984 */ /* 0x010fe20000000800 */
[----:B0-----:R-:W-:-:S03]  /*3aa0*/  @!P4 IMAD.WIDE.U32 R2, R4, UR8, R2 ;  /* 0x000000080402cc25 */ /* 0x001fc6000f8e0002 */
[----:B------:R-:W-:Y:S01]  /*3ab0*/  LDS R10, [R164+0x8] ;  /* 0x00000800a40a7984 */ /* 0x000fe20000000800 */
[----:B------:R-:W-:Y:S01]  /*3ac0*/  @!P4 IMAD R5, R5, UR8, R3 ;  /* 0x000000080505cc24 */ /* 0x000fe2000f8e0203 */
[C---:B------:R-:W-:Y:S02]  /*3ad0*/  @!P4 LEA R4, P5, R2.reuse, UR21, 0x2 ;  /* 0x000000150204cc11 */ /* 0x040fe4000f8a10ff */
[----:B------:R-:W-:Y:S02]  /*3ae0*/  LDS R8, [R160+0x10] ;  /* 0x00001000a0087984 */ /* 0x000fe40000000800 */
[----:B------:R-:W-:Y:S02]  /*3af0*/  @!P4 LEA.HI.X R5, R2, UR22, R5, 0x2, P5 ;  /* 0x000000160205cc11 */ /* 0x000fe4000a8f1405 */
[----:B------:R-:W-:Y:S04]  /*3b00*/  LDS R3, [R53+0x24] ;  /* 0x0000240035037984 */ /* 0x000fe80000000800 */
[----:B------:R0:W4:Y:S04]  /*3b10*/  @!P4 LDG.E R87, desc[UR28][R4.64+0x780] ;  /* 0x0007801c0457c981 */ /* 0x000128000c1e1900 */
[----:B------:R-:W-:Y:S04]  /*3b20*/  LDS R2, [R52+0x28] ;  /* 0x0000280034027984 */ /* 0x000fe80000000800 */
[----:B0-----:R-:W-:Y:S04]  /*3b30*/  LDS R5, [R55+0x1c] ;  /* 0x00001c0037057984 */ /* 0x001fe80000000800 */
[----:B------:R-:W-:Y:S04]  /*3b40*/  LDS R4, [R54+0x20] ;  /* 0x0000200036047984 */ /* 0x000fe80000000800 */
[----:B--2---:R-:W-:Y:S04]  /*3b50*/  STS [R107+0x2100], R75 ;  /* 0x0021004b6b007388 */ /* 0x004fe80000000800 */
[----:B---3--:R-:W-:Y:S04]  /*3b60*/  STS [R106+0x2180], R72 ;  /* 0x002180486a007388 */ /* 0x008fe80000000800 */
[----:B------:R0:W-:Y:S04]  /*3b70*/  STS [R105+0x2200], R85 ;  /* 0x0022005569007388 */ /* 0x0001e80000000800 */
[----:B------:R-:W-:Y:S04]  /*3b80*/  STS [R104+0x2280], R76 ;  /* 0x0022804c68007388 */ /* 0x000fe80000000800 */
[----:B------:R-:W-:Y:S04]  /*3b90*/  STS [R103+0x2300], R0 ;  /* 0x0023000067007388 */ /* 0x000fe80000000800 */
[----:B------:R-:W-:Y:S04]  /*3ba0*/  STS [R102+0x2380], R77 ;  /* 0x0023804d66007388 */ /* 0x000fe80000000800 */
        /* <DEDUP_REMOVED lines=9> */
[----:B----4-:R1:W-:Y:S01]  /*3c40*/  STS [R92+0x2880], R87 ;  /* 0x002880575c007388 */ /* 0x0103e20000000800 */
[----:B------:R-:W-:Y:S01]  /*3c50*/  @!P3 MOV R71, R119 ;  /* 0x000000770047b202 */ /* 0x000fe20000000f00 */
[----:B------:R-:W-:-:S02]  /*3c60*/  NOP ;  /* 0x0000000000007918 */ /* 0x000fc40000000000 */
[----:B0-----:R-:W2:Y:S04]  /*3c70*/  LDL R85, [R1+0xa0] ;  /* 0x0000a00001557983 */ /* 0x001ea80000100800 */
[----:B-1----:R-:W3:Y:S04]  /*3c80*/  LDL R87, [R1+0xa4] ;  /* 0x0000a40001577983 */ /* 0x002ee80000100800 */
[----:B------:R-:W4:Y:S04]  /*3c90*/  LDL R84, [R1+0x9c] ;  /* 0x00009c0001547983 */ /* 0x000f280000100800 */
[----:B------:R-:W5:Y:S04]  /*3ca0*/  LDL R83, [R1+0x98] ;  /* 0x0000980001537983 */ /* 0x000f680000100800 */
[----:B------:R-:W5:Y:S04]  /*3cb0*/  LDL R82, [R1+0x94] ;  /* 0x0000940001527983 */ /* 0x000f680000100800 */
[----:B------:R-:W5:Y:S04]  /*3cc0*/  LDL R81, [R1+0x90] ;  /* 0x0000900001517983 */ /* 0x000f680000100800 */
[----:B------:R-:W5:Y:S04]  /*3cd0*/  LDL R80, [R1+0x8c] ;  /* 0x00008c0001507983 */ /* 0x000f680000100800 */
[----:B------:R-:W5:Y:S04]  /*3ce0*/  LDL R79, [R1+0x88] ;  /* 0x00008800014f7983 */ /* 0x000f680000100800 */
[----:B------:R-:W5:Y:S01]  /*3cf0*/  LDL R78, [R1+0x84] ;  /* 0x00008400014e7983 */ /* 0x000f620000100800 */
[----:B------:R-:W-:Y:S01]  /*3d00*/  @!P2 MOV R71, R119 ;  /* 0x000000770047a202 */ /* 0x000fe20000000f00 */
[----:B------:R-:W-:-:S02]  /*3d10*/  @!P0 IMAD.MOV.U32 R71, RZ, RZ, R119 ;  /* 0x000000ffff478224 */ /* 0x000fc400078e0077 */
[----:B------:R-:W0:Y:S03]  /*3d20*/  LDS R98, [R91+0x2100] ;  /* 0x002100005b627984 */ /* 0x000e260000000800 */
[----:B------:R-:W-:Y:S01]  /*3d30*/  LOP3.LUT R72, R71, 0x1f, R30, 0xf8, !PT ;  /* 0x0000001f47487812 */ /* 0x000fe200078ef81e */
[----:B------:R-:W1:Y:S01]  /*3d40*/  LDS R97, [R165+0x2104] ;  /* 0x00210400a5617984 */ /* 0x000e620000000800 */
[----:B------:R-:W0:Y:S01]  /*3d50*/  S2R R30, SR_TID.X ;  /* 0x00000000001e7919 */ /* 0x000e220000002100 */
[----:B------:R-:W0:Y:S02]  /*3d60*/  S2UR UR31, SR_CgaCtaId ;  /* 0x00000000001f79c3 */ /* 0x000e240000008800 */
[----:B------:R-:W1:Y:S04]  /*3d70*/  LDS R96, [R164+0x2108] ;  /* 0x00210800a4607984 */ /* 0x000e680000000800 */
[----:B------:R-:W1:Y:S04]  /*3d80*/  LDS R95, [R161+0x210c] ;  /* 0x00210c00a15f7984 */ /* 0x000e680000000800 */
[----:B------:R-:W1:Y:S04]  /*3d90*/  LDS R94, [R160+0x2110] ;  /* 0x00211000a05e7984 */ /* 0x000e680000000800 */
[----:B------:R-:W1:Y:S04]  /*3da0*/  LDS R93, [R159+0x2114] ;  /* 0x002114009f5d7984 */ /* 0x000e680000000800 */
[----:B------:R-:W1:Y:S04]  /*3db0*/  LDS R92, [R158+0x2118] ;  /* 0x002118009e5c7984 */ /* 0x000e680000000800 */
[----:B------:R-:W-:Y:S04]  /*3dc0*/  LDS R91, [R55+0x211c] ;  /* 0x00211c00375b7984 */ /* 0x000fe80000000800 */
[----:B------:R-:W2:Y:S04]  /*3dd0*/  LDS R90, [R54+0x2120] ;  /* 0x00212000365a7984 */ /* 0x000ea80000000800 */
[----:B------:R-:W4:Y:S04]  /*3de0*/  LDS R89, [R53+0x2124] ;  /* 0x0021240035597984 */ /* 0x000f280000000800 */
[----:B------:R-:W5:Y:S04]  /*3df0*/  LDS R88, [R52+0x2128] ;  /* 0x0021280034587984 */ /* 0x000f680000000800 */
[----:B------:R-:W5:Y:S04]  /*3e00*/  LDS R77, [R51+0x212c] ;  /* 0x00212c00334d7984 */ /* 0x000f680000000800 */
[----:B------:R-:W5:Y:S04]  /*3e10*/  LDS R76, [R50+0x2130] ;  /* 0x00213000324c7984 */ /* 0x000f680000000800 */
[----:B------:R-:W5:Y:S04]  /*3e20*/  LDS R75, [R49+0x2134] ;  /* 0x00213400314b7984 */ /* 0x000f680000000800 */
[----:B------:R-:W5:Y:S04]  /*3e30*/  LDS R74, [R48+0x2138] ;  /* 0x00213800304a7984 */ /* 0x000f680000000800 */
[----:B------:R-:W5:Y:S01]  /*3e40*/  LDS R73, [R47+0x213c] ;  /* 0x00213c002f497984 */ /* 0x000f620000000800 */
[----:B------:R-:W-:-:S04]  /*3e50*/  IMAD.U32 R86, RZ, RZ, UR51 ;  /* 0x00000033ff567e24 */ /* 0x000fc8000f8e00ff */
[----:B------:R-:W-:Y:S01]  /*3e60*/  FMUL.FTZ R86, R86, 1.4426950216293334961 ;  /* 0x3fb8aa3b56567820 */ /* 0x000fe20000410000 */
[----:B------:R-:W-:-:S03]  /*3e70*/  ULEA UR23, UR12, 0xffffff00, 0x8 ;  /* 0xffffff000c177891 */ /* 0x000fc6000f8e40ff */
[-C--:B------:R-:W-:Y:S01]  /*3e80*/  FMUL.FTZ R151, R29, R86.reuse ;  /* 0x000000561d977220 */ /* 0x080fe20000410000 */
[----:B------:R-:W-:Y:S01]  /*3e90*/  ULOP3.LUT UR23, UR23, 0x100, URZ, 0xc0, !UPT ;  /* 0x0000010017177892 */ /* 0x000fe2000f8ec0ff */
[-C--:B------:R-:W-:Y:S01]  /*3ea0*/  FMUL.FTZ R118, R28, R86.reuse ;  /* 0x000000561c767220 */ /* 0x080fe20000410000 */
[----:B------:R-:W-:-:S03]  /*3eb0*/  FMUL.FTZ R117, R27, R86 ;  /* 0x000000561b757220 */ /* 0x000fc60000410000 */
[----:B------:R-:W1:Y:S01]  /*3ec0*/  MUFU.EX2 R151, R151 ;  /* 0x0000009700977308 */ /* 0x000e620000000800 */
[----:B------:R-:W-:Y:S01]  /*3ed0*/  UIADD3 UR27, UPT, UPT, UR23, UR8, URZ ;  /* 0x00000008171b7290 */ /* 0x000fe2000fffe0ff */
        /* <DEDUP_REMOVED lines=13> */
[----:B------:R-:W-:Y:S01]  /*3fb0*/  UMOV UR30, 0x400 ;  /* 0x00000400001e7882 */ /* 0x000fe20000000000 */
[----:B0-----:R-:W-:-:S02]  /*3fc0*/  ISETP.NE.AND P0, PT, R30, RZ, PT ;  /* 0x000000ff1e00720c */ /* 0x001fc40003f05270 */
[C---:B------:R-:W-:Y:S01]  /*3fd0*/  IADD3 R0, PT, PT, R30.reuse, 0x200, RZ ;  /* 0x000002001e007810 */ /* 0x040fe20007ffe0ff */
[----:B------:R-:W-:Y:S01]  /*3fe0*/  ULEA UR23, UR31, UR30, 0x18 ;  /* 0x0000001e1f177291 */ /* 0x000fe2000f8ec0ff */
[----:B------:R-:W-:Y:S01]  /*3ff0*/  ISETP.NE.AND P2, PT, R30, 0x7f, PT ;  /* 0x0000007f1e00780c */ /* 0x000fe20003f45270 */
[----:B------:R-:W0:Y:S01]  /*4000*/  MUFU.EX2 R118, R118 ;  /* 0x0000007600767308 */ /* 0x000e220000000800 */
[----:B------:R-:W-:-:S04]  /*4010*/  SEL R0, R0, UR27, P0 ;  /* 0x0000001b00007c07 */ /* 0x000fc80008000000 */
        /* <DEDUP_REMOVED lines=15> */
[----:B-1----:R1:W-:Y:S01]  /*4110*/  STS [R0+0x8e50], R151 ;  /* 0x008e509700007388 */ /* 0x0023e20000000800 */
[----:B------:R-:W-:Y:S01]  /*4120*/  BSSY.RECONVERGENT B0, `(.L_x_1212) ;  /* 0x000001f000007945 */ /* 0x000fe20003800200 */
[----:B------:R-:W-:Y:S01]  /*4130*/  MOV R71, R119 ;  /* 0x0000007700477202 */ /* 0x000fe20000000f00 */
        /* <DEDUP_REMOVED lines=8> */
[----:B---3--:R-:W-:Y:S01]  /*41c0*/  FMUL.FTZ R91, R87, R91 ;  /* 0x0000005b575b7220 */ /* 0x008fe20000410000 */
[----:B----4-:R-:W-:Y:S01]  /*41d0*/  FMUL.FTZ R89, R84, R89 ;  /* 0x0000005954597220 */ /* 0x010fe20000410000 */
[----:B-----5:R-:W-:Y:S01]  /*41e0*/  FMUL.FTZ R88, R83, R88 ;  /* 0x0000005853587220 */ /* 0x020fe20000410000 */
[----:B------:R-:W-:Y:S01]  /*41f0*/  FMUL.FTZ R77, R82, R77 ;  /* 0x0000004d524d7220 */ /* 0x000fe20000410000 */
[----:B------:R-:W-:Y:S01]  /*4200*/  FMUL.FTZ R76, R81, R76 ;  /* 0x0000004c514c7220 */ /* 0x000fe20000410000 */
[----:B------:R-:W-:Y:S01]  /*4210*/  FMUL.FTZ R75, R80, R75 ;  /* 0x0000004b504b7220 */ /* 0x000fe20000410000 */
[----:B------:R-:W-:Y:S01]  /*4220*/  FMUL.FTZ R74, R79, R74 ;  /* 0x0000004a4f4a7220 */ /* 0x000fe20000410000 */
[----:B------:R-:W-:Y:S01]  /*4230*/  FMUL.FTZ R73, R78, R73 ;  /* 0x000000494e497220 */ /* 0x000fe20000410000 */
[----:B------:R-:W-:Y:S06]  /*4240*/  BAR.SYNC.DEFER_BLOCKING 0x0 ;  /* 0x0000000000007b1d */ /* 0x000fec0000010000 */
[----:B01----:R-:W-:Y:S05]  /*4250*/  @P2 BRA `(.L_x_1213) ;  /* 0x0000000000242947 */ /* 0x003fea0003800000 */
        /* <DEDUP_REMOVED lines=9> */
.L_x_1213:
[----:B------:R-:W-:-:S06]  /*42f0*/  LEA R0, R30, UR23, 0x2 ;  /* 0x000000171e007c11 */ /* 0x000fcc000f8e10ff */
[----:B------:R-:W0:Y:S02]  /*4300*/  LDS R0, [R0+0x9654] ;  /* 0x0096540000007984 */ /* 0x000e240000000800 */
.L_x_1214:
[----:B------:R-:W-:Y:S05]  /*4310*/  BSYNC.RECONVERGENT B0 ;  /* 0x0000000000007941 */ /* 0x000fea0003800200 */
.L_x_1212:
[----:B------:R-:W2:Y:S01]  /*4320*/  @P1 LDC R80, c[0x0][0x38c] ;  /* 0x0000e300ff501b82 */ /* 0x000ea20000000800 */
[----:B------:R-:W-:Y:S01]  /*4330*/  MOV R78, UR12 ;  /* 0x0000000c004e7c02 */ /* 0x000fe20008000f00 */
[----:B------:R-:W-:Y:S01]  /*4340*/  IMAD.MOV.U32 R81, RZ, RZ, 0x8 ;  /* 0x00000008ff517424 */ /* 0x000fe200078e00ff */
[----:B------:R-:W-:Y:S02]  /*4350*/  MOV R79, RZ ;  /* 0x000000ff004f7202 */ /* 0x000fe40000000f00 */
[----:B------:R-:W-:Y:S01]  /*4360*/  @P1 IADD3 R78, PT, PT, R78, -0x2, RZ ;  /* 0xfffffffe4e4e1810 */ /* 0x000fe20007ffe0ff */
[----:B------:R-:W-:Y:S01]  /*4370*/  FMUL.FTZ R129, R46, R29 ;  /* 0x0000001d2e817220 */ /* 0x000fe20000410000 */
[----:B------:R-:W-:Y:S01]  /*4380*/  FMUL.FTZ R128, R45, R28 ;  /* 0x0000001c2d807220 */ /* 0x000fe20000410000 */
[----:B------:R-:W-:Y:S02]  /*4390*/  FMUL.FTZ R127, R44, R27 ;  /* 0x0000001b2c7f7220 */ /* 0x000fe40000410000 */
        /* <DEDUP_REMOVED lines=115> */
.L_x_1273:
[----:B------:R-:W4:Y:S01]  /*4ad0*/  S2R R87, SR_LANEID ;  /* 0x0000000000577919 */ /* 0x000f220000000000 */
[----:B---3--:R-:W-:Y:S01]  /*4ae0*/  FFMA.FTZ R86, R157, R86, R156 ;  /* 0x000000569d567223 */ /* 0x008fe2000001009c */
[----:B------:R-:W-:Y:S01]  /*4af0*/  UMOV UR27, 0xffffffff ;  /* 0xffffffff001b7882 */ /* 0x000fe20000000000 */
[----:B----4-:R-:W-:-:S04]  /*4b00*/  ISETP.GE.AND P2, PT, R87, 0x10, PT ;  /* 0x000000105700780c */ /* 0x010fc80003f46270 */
[----:B------:R-:W-:-:S09]  /*4b10*/  FSEL R162, R156, R86, !P2 ;  /* 0x000000569ca27208 */ /* 0x000fd20005000000 */
[----:B0-2---:R-:W-:Y:S01]  /*4b20*/  @P2 FMUL.FTZ R157, R157, R153 ;  /* 0x000000999d9d2220 */ /* 0x005fe20000410000 */
[----:B------:R-:W-:Y:S06]  /*4b30*/  BRA.DIV UR27, `(.L_x_1217) ;  /* 0x0000004a1b7c7947 */ /* 0x000fec000b800000 */
.L_x_1276:
[----:B------:R-:W-:-:S03]  /*4b40*/  UMOV UR27, 0xffffffff ;  /* 0xffffffff001b7882 */ /* 0x000fc60000000000 */
[----:B------:R-:W-:Y:S05]  /*4b50*/  BRA.DIV UR27, `(.L_x_1218) ;  /* 0x0000004a1b9c7947 */ /* 0x000fea000b800000 */
.L_x_1279:
[----:B------:R-:W-:-:S03]  /*4b60*/  UMOV UR27, 0xffffffff ;  /* 0xffffffff001b7882 */ /* 0x000fc60000000000 */
[----:B------:R-:W-:Y:S05]  /*4b70*/  BRA.DIV UR27, `(.L_x_1219) ;  /* 0x0000004a1bbc7947 */ /* 0x000fea000b800000 */
[----:B------:R-:W0:Y:S04]  /*4b80*/  SHFL.UP PT, R157, R157, 0x1, RZ ;  /* 0x042000009d9d7989 */ /* 0x000e2800000e00ff */
[----:B------:R-:W2:Y:S04]  /*4b90*/  SHFL.UP PT, R162, R162, 0x1, RZ ;  /* 0x04200000a2a27989 */ /* 0x000ea800000e00ff */
[----:B-----5:R-:W3:Y:S04]  /*4ba0*/  SHFL.IDX PT, R78, R78, RZ, 0x1f ;  /* 0x00001fff4e4e7589 */ /* 0x020ee800000e0000 */
[----:B------:R-:W4:Y:S02]  /*4bb0*/  SHFL.IDX PT, R79, R79, RZ, 0x1f ;  /* 0x00001fff4f4f7589 */ /* 0x000f2400000e0000 */
.L_x_1285:
        /* <DEDUP_REMOVED lines=12> */
.L_x_1215:
[----:B------:R-:W-:Y:S05]  /*4c80*/  WARPSYNC.ALL ;  /* 0x0000000000007948 */ /* 0x000fea0003800000 */
[C---:B------:R-:W-:Y:S01]  /*4c90*/  LOP3.LUT P0, RZ, R30.reuse, 0x1f, RZ, 0xc0, !PT ;  /* 0x0000001f1eff7812 */ /* 0x040fe2000780c0ff */
[----:B------:R-:W-:Y:S01]  /*4ca0*/  BAR.SYNC.DEFER_BLOCKING 0x0 ;  /* 0x0000000000007b1d */ /* 0x000fe20000010000 */
[C---:B0123--:R-:W-:Y:S01]  /*4cb0*/  FMUL.FTZ R80, R99.reuse, R0 ;  /* 0x0000000063507220 */ /* 0x04ffe20000410000 */
[----:B------:R-:W-:Y:S01]  /*4cc0*/  FFMA.FTZ R81, R99, R73, R74 ;  /* 0x0000004963517223 */ /* 0x000fe2000001004a */
[----:B------:R-:W-:Y:S01]  /*4cd0*/  ISETP.GT.U32.AND P2, PT, R30, 0x1f, PT ;  /* 0x0000001f1e00780c */ /* 0x000fe20003f44070 */
[----:B-----5:R-:W-:-:S02]  /*4ce0*/  IMAD.MOV.U32 R79, RZ, RZ, RZ ;  /* 0x000000ffff4f7224 */ /* 0x020fc400078e00ff */
        /* <DEDUP_REMOVED lines=71> */
[C---:B------:R-:W-:Y:S02]  /*5160*/  LOP3.LUT R153, R30.reuse, 0x1f, RZ, 0xc0, !PT ;  /* 0x0000001f1e997812 */ /* 0x040fe400078ec0ff */
[----:B------:R-:W-:Y:S01]  /*5170*/  ISETP.NE.AND P0, PT, R30, 0x1f, PT ;  /* 0x0000001f1e00780c */ /* 0x000fe20003f05270 */
[----:B------:R-:W2:Y:S01]  /*5180*/  SHFL.DOWN PT, R86, R162, 0x1, 0x1f ;  /* 0x08201f00a2567f89 */ /* 0x000ea200000e0000 */
[C---:B------:R-:W-:Y:S02]  /*5190*/  ISETP.GT.U32.AND P3, PT, R153.reuse, 0x1b, PT ;  /* 0x0000001b9900780c */ /* 0x040fe40003f64070 */
[C---:B------:R-:W-:Y:S02]  /*51a0*/  ISETP.GT.U32.AND P4, PT, R153.reuse, 0x17, PT ;  /* 0x000000179900780c */ /* 0x040fe40003f84070 */
[----:B------:R-:W-:Y:S01]  /*51b0*/  ISETP.GT.U32.AND P5, PT, R153, 0xf, PT ;  /* 0x0000000f9900780c */ /* 0x000fe20003fa4070 */
[----:B-1----:R-:W-:Y:S01]  /*51c0*/  @P2 FFMA.FTZ R87, R162, R87, R163 ;  /* 0x00000057a2572223 */ /* 0x002fe200000100a3 */
[----:B--2---:R-:W-:-:S04]  /*51d0*/  @P2 FMUL.FTZ R86, R86, R162 ;  /* 0x000000a256562220 */ /* 0x004fc80000410000 */
[----:B------:R-:W-:Y:S01]  /*51e0*/  @P2 MOV R163, R87 ;  /* 0x0000005700a32202 */ /* 0x000fe20000000f00 */
[----:B------:R-:W-:Y:S01]  /*51f0*/  @P2 IMAD.MOV.U32 R162, RZ, RZ, R86 ;  /* 0x000000ffffa22224 */ /* 0x000fe200078e0056 */
[----:B------:R-:W-:-:S03]  /*5200*/  ISETP.GT.U32.AND P2, PT, R153, 0x1d, PT ;  /* 0x0000001d9900780c */ /* 0x000fc60003f44070 */
[----:B------:R-:W1:Y:S04]  /*5210*/  SHFL.DOWN PT, R87, R163, 0x2, 0x1f ;  /* 0x08401f00a3577f89 */ /* 0x000e6800000e0000 */
[----:B------:R-:W2:Y:S06]  /*5220*/  SHFL.DOWN PT, R86, R162, 0x2, 0x1f ;  /* 0x08401f00a2567f89 */ /* 0x000eac00000e0000 */
        /* <DEDUP_REMOVED lines=30> */
.L_x_1302:
        /* <DEDUP_REMOVED lines=14> */
.L_x_1220:
[----:B------:R-:W-:Y:S05]  /*54f0*/  WARPSYNC.ALL ;  /* 0x0000000000007948 */ /* 0x000fea0003800000 */
[----:B------:R-:W-:Y:S01]  /*5500*/  ISETP.NE.AND P0, PT, R30, RZ, PT ;  /* 0x000000ff1e00720c */ /* 0x000fe20003f05270 */
[----:B-1----:R-:W2:Y:S04]  /*5510*/  LDL.LU R81, [R1+0xc4] ;  /* 0x0000c40001517983 */ /* 0x002ea80000300800 */
[----:B------:R-:W3:Y:S04]  /*5520*/  LDL.LU R152, [R1+0xc8] ;  /* 0x0000c80001987983 */ /* 0x000ee80000300800 */
[----:B------:R-:W4:Y:S04]  /*5530*/  LDL.LU R87, [R1+0x44] ;  /* 0x0000440001577983 */ /* 0x000f280000300800 */
[----:B------:R-:W5:Y:S01]  /*5540*/  LDL.LU R83, [R1+0xcc] ;  /* 0x0000cc0001537983 */ /* 0x000f620000300800 */
[----:B------:R-:W-:Y:S06]  /*5550*/  BAR.SYNC.DEFER_BLOCKING 0x0 ;  /* 0x0000000000007b1d */ /* 0x000fec0000010000 */
[----:B------:R-:W-:Y:S01]  /*5560*/  VOTEU.ALL UP0, P0 ;  /* 0x0000000000ff7886 */ /* 0x000fe20000000000 */
[----:B------:R-:W5:Y:S04]  /*5570*/  LDL.LU R86, [R1+0x80] ;  /* 0x0000800001567983 */ /* 0x000f680000300800 */
[----:B------:R-:W1:Y:S01]  /*5580*/  LDS R80, [R135+0x8954] ;  /* 0x0089540087507984 */ /* 0x000e620000000800 */
[----:B------:R-:W-:Y:S01]  /*5590*/  @!UP0 ULEA UR27, UR8, UR23, 0x3 ;  /* 0x00000017081b8291 */ /* 0x000fe2000f8e18ff */
[----:B------:R-:W-:Y:S01]  /*55a0*/  FFMA.FTZ R133, R113, -R133, R149 ;  /* 0x8000008571857223 */ /* 0x000fe20000010095 */
[----:B------:R-:W-:Y:S01]  /*55b0*/  FFMA.FTZ R132, R114, -R132, R148 ;  /* 0x8000008472847223 */ /* 0x000fe20000010094 */
[----:B------:R-:W5:Y:S04]  /*55c0*/  LDL.LU R85, [R1+0xd0] ;  /* 0x0000d00001557983 */ /* 0x000f680000300800 */
[----:B------:R-:W5:Y:S04]  /*55d0*/  LDL.LU R84, [R1+0x7c] ;  /* 0x00007c0001547983 */ /* 0x000f680000300800 */
[----:B0-----:R0:W-:Y:S04]  /*55e0*/  @!P0 STS.64 [UR27+0x9850], R78 ;  /* 0x0098504eff008988 */ /* 0x0011e80008000a1b */
[----:B------:R-:W5:Y:S01]  /*55f0*/  LDL.LU R82, [R1+0xd4] ;  /* 0x0000d40001527983 */ /* 0x000f620000300800 */
[----:B0-----:R-:W-:Y:S01]  /*5600*/  FFMA.FTZ R78, R112, -R134, R150 ;  /* 0x80000086704e7223 */ /* 0x001fe20000010096 */
[----:B-1----:R-:W-:-:S04]  /*5610*/  FFMA.FTZ R80, R80, R0, R73 ;  /* 0x0000000050507223 */ /* 0x002fc80000010049 */
[----:B------:R-:W-:Y:S01]  /*5620*/  FMUL.FTZ R0, R80, UR51 ;  /* 0x0000003350007c20 */ /* 0x000fe20008410000 */
[-C--:B------:R-:W-:Y:S01]  /*5630*/  FFMA.FTZ R74, R99, R80.reuse, R74 ;  /* 0x00000050634a7223 */ /* 0x080fe2000001004a */
[----:B------:R-:W-:Y:S02]  /*5640*/  FMUL.FTZ R112, R112, R80 ;  /* 0x0000005070707220 */ /* 0x000fe40000410000 */
[----:B------:R-:W-:Y:S01]  /*5650*/  FMUL.FTZ R0, R78, R0 ;  /* 0x000000004e007220 */ /* 0x000fe20000410000 */
[-C--:B------:R-:W-:Y:S01]  /*5660*/  FFMA.FTZ R75, R100, R74.reuse, R75 ;  /* 0x0000004a644b7223 */ /* 0x080fe2000001004b */
[----:B------:R-:W-:Y:S02]  /*5670*/  FMUL.FTZ R113, R113, R74 ;  /* 0x0000004a71717220 */ /* 0x000fe40000410000 */
[-C--:B------:R-:W-:Y:S01]  /*5680*/  FFMA.FTZ R0, R31, R112.reuse, R0 ;  /* 0x000000701f007223 */ /* 0x080fe20000010000 */
[-C--:B------:R-:W-:Y:S01]  /*5690*/  FMUL.FTZ R114, R114, R75.reuse ;  /* 0x0000004b72727220 */ /* 0x080fe20000410000 */
[----:B------:R-:W-:Y:S01]  /*56a0*/  FMUL.FTZ R73, R74, UR51 ;  /* 0x000000334a497c20 */ /* 0x000fe20008410000 */
[----:B------:R-:W-:Y:S01]  /*56b0*/  FFMA.FTZ R76, R101, R75, R76 ;  /* 0x0000004b654c7223 */ /* 0x000fe2000001004c */
[----:B--2---:R-:W-:Y:S01]  /*56c0*/  FFMA.FTZ R81, R14, R112, R81 ;  /* 0x000000700e517223 */ /* 0x004fe20000010051 */
[----:B---3--:R-:W-:-:S04]  /*56d0*/  FFMA.FTZ R152, R15, R113, R152 ;  /* 0x000000710f987223 */ /* 0x008fc80000010098 */
[----:B------:R0:W-:Y:S01]  /*56e0*/  STL [R1+0xc4], R81 ;  /* 0x0000c45101007387 */ /* 0x0001e20000100800 */
[----:B----4-:R-:W-:Y:S01]  /*56f0*/  FADD.FTZ R87, R0, R87 ;  /* 0x0000005700577221 */ /* 0x010fe20000010000 */
[----:B-----5:R-:W-:Y:S01]  /*5700*/  FFMA.FTZ R83, R16, R114, R83 ;  /* 0x0000007210537223 */ /* 0x020fe20000010053 */
[----:B------:R-:W-:Y:S01]  /*5710*/  FMUL.FTZ R73, R133, R73 ;  /* 0x0000004985497220 */ /* 0x000fe20000410000 */
[----:B------:R-:W-:Y:S01]  /*5720*/  FFMA.FTZ R131, R115, -R131, R147 ;  /* 0x8000008373837223 */ /* 0x000fe20000010093 */
[----:B0-----:R-:W2:Y:S01]  /*5730*/  LDL.LU R81, [R1+0x78] ;  /* 0x0000780001517983 */ /* 0x001ea20000300800 */
[----:B------:R-:W-:-:S03]  /*5740*/  FFMA.FTZ R102, R102, R76, R77 ;  /* 0x0000004c66667223 */ /* 0x000fc6000001004d */
[----:B------:R-:W-:Y:S01]  /*5750*/  STL [R1+0xc8], R152 ;  /* 0x0000c89801007387 */ /* 0x000fe20000100800 */
[----:B------:R-:W-:Y:S01]  /*5760*/  FFMA.FTZ R73, R32, R113, R73 ;  /* 0x0000007120497223 */ /* 0x000fe20000010049 */
[----:B------:R-:W-:Y:S01]  /*5770*/  FMUL.FTZ R0, R75, UR51 ;  /* 0x000000334b007c20 */ /* 0x000fe20008410000 */
[----:B------:R-:W-:Y:S01]  /*5780*/  FMUL.FTZ R115, R115, R76 ;  /* 0x0000004c73737220 */ /* 0x000fe20000410000 */
[----:B------:R-:W-:Y:S01]  /*5790*/  STL [R1+0x44], R87 ;  /* 0x0000445701007387 */ /* 0x000fe20000100800 */
[----:B------:R-:W-:-:S03]  /*57a0*/  FFMA.FTZ R88, R103, R102, R88 ;  /* 0x0000006667587223 */ /* 0x000fc60000010058 */
[----:B------:R0:W-:Y:S01]  /*57b0*/  STL [R1+0xcc], R83 ;  /* 0x0000cc5301007387 */ /* 0x0001e20000100800 */
[----:B------:R-:W-:Y:S01]  /*57c0*/  FADD.FTZ R86, R73, R86 ;  /* 0x0000005649567221 */ /* 0x000fe20000010000 */
[----:B------:R-:W-:Y:S01]  /*57d0*/  FMUL.FTZ R0, R132, R0 ;  /* 0x0000000084007220 */ /* 0x000fe20000410000 */
[----:B------:R-:W-:Y:S01]  /*57e0*/  FFMA.FTZ R79, R116, -R130, R146 ;  /* 0x80000082744f7223 */ /* 0x000fe20000010092 */
[----:B------:R-:W-:Y:S01]  /*57f0*/  FFMA.FTZ R119, R2, -R119, R145 ;  /* 0x8000007702777223 */ /* 0x000fe20000010091 */
[----:B------:R-:W-:Y:S01]  /*5800*/  FFMA.FTZ R89, R104, R88, R89 ;  /* 0x0000005868597223 */ /* 0x000fe20000010059 */
[----:B0-----:R-:W3:Y:S01]  /*5810*/  LDL.LU R83, [R1+0xd8] ;  /* 0x0000d80001537983 */ /* 0x001ee20000300800 */
[----:B------:R-:W-:Y:S01]  /*5820*/  FMUL.FTZ R73, R76, UR51 ;  /* 0x000000334c497c20 */ /* 0x000fe20008410000 */
[----:B------:R-:W-:Y:S01]  /*5830*/  FFMA.FTZ R0, R33, R114, R0 ;  /* 0x0000007221007223 */ /* 0x000fe20000010000 */
[----:B------:R-:W-:Y:S01]  /*5840*/  FMUL.FTZ R116, R116, R102 ;  /* 0x0000006674747220 */ /* 0x000fe20000410000 */
[----:B------:R-:W-:Y:S01]  /*5850*/  FMUL.FTZ R2, R2, R88 ;  /* 0x0000005802027220 */ /* 0x000fe20000410000 */
[----:B------:R-:W-:Y:S01]  /*5860*/  FMUL.FTZ R73, R131, R73 ;  /* 0x0000004983497220 */ /* 0x000fe20000410000 */
[----:B------:R-:W-:Y:S01]  /*5870*/  FFMA.FTZ R90, R105, R89, R90 ;  /* 0x00000059695a7223 */ /* 0x000fe2000001005a */
[----:B------:R-:W-:-:S02]  /*5880*/  FFMA.FTZ R85, R17, R115, R85 ;  /* 0x0000007311557223 */ /* 0x000fc40000010055 */
[----:B------:R-:W-:Y:S01]  /*5890*/  FFMA.FTZ R73, R34, R115, R73 ;  /* 0x0000007322497223 */ /* 0x000fe20000010049 */
[----:B------:R-:W-:Y:S01]  /*58a0*/  STL [R1+0x80], R86 ;  /* 0x0000805601007387 */ /* 0x000fe20000100800 */
[----:B------:R-:W-:Y:S01]  /*58b0*/  FADD.FTZ R84, R0, R84 ;  /* 0x0000005400547221 */ /* 0x000fe20000010000 */
[----:B------:R-:W-:Y:S02]  /*58c0*/  FFMA.FTZ R91, R106, R90, R91 ;  /* 0x0000005a6a5b7223 */ /* 0x000fe4000001005b */
[----:B------:R-:W-:Y:S01]  /*58d0*/  STL [R1+0xd0], R85 ;  /* 0x0000d05501007387 */ /* 0x000fe20000100800 */
[----:B------:R-:W-:-:S03]  /*58e0*/  FFMA.FTZ R82, R18, R116, R82 ;  /* 0x0000007412527223 */ /* 0x000fc60000010052 */
[----:B------:R-:W-:Y:S04]  /*58f0*/  STL [R1+0x7c], R84 ;  /* 0x00007c5401007387 */ /* 0x000fe80000100800 */
[----:B------:R-:W-:Y:S01]  /*5900*/  STL [R1+0xd4], R82 ;  /* 0x0000d45201007387 */ /* 0x000fe20000100800 */
[----:B------:R-:W-:-:S04]  /*5910*/  FFMA.FTZ R92, R107, R91, R92 ;  /* 0x0000005b6b5c7223 */ /* 0x000fc8000001005c */
[----:B------:R-:W-:-:S04]  /*5920*/  FFMA.FTZ R93, R108, R92, R93 ;  /* 0x0000005c6c5d7223 */ /* 0x000fc8000001005d */
[----:B------:R-:W-:-:S04]  /*5930*/  FFMA.FTZ R94, R109, R93, R94 ;  /* 0x0000005d6d5e7223 */ /* 0x000fc8000001005e */
[----:B------:R-:W-:-:S04]  /*5940*/  FFMA.FTZ R95, R110, R94, R95 ;  /* 0x0000005e6e5f7223 */ /* 0x000fc8000001005f */
[----:B------:R-:W-:Y:S01]  /*5950*/  FFMA.FTZ R96, R111, R95, R96 ;  /* 0x0000005f6f607223 */ /* 0x000fe20000010060 */
[----:B--2---:R-:W-:-:S05]  /*5960*/  FADD.FTZ R81, R73, R81 ;  /* 0x0000005149517221 */ /* 0x004fca0000010000 */
[----:B------:R0:W-:Y:S04]  /*5970*/  STL [R1+0x78], R81 ;  /* 0x0000785101007387 */ /* 0x0001e80000100800 */
[----:B------:R-:W2:Y:S01]  /*5980*/  LDL R87, [R1+0xc0] ;  /* 0x0000c00001577983 */ /* 0x000ea20000100800 */
[----:B---3--:R-:W-:-:S05]  /*5990*/  FFMA.FTZ R83, R19, R2, R83 ;  /* 0x0000000213537223 */ /* 0x008fca0000010053 */
[----:B------:R1:W-:Y:S04]  /*59a0*/  STL [R1+0xd8], R83 ;  /* 0x0000d85301007387 */ /* 0x0003e80000100800 */
[----:B------:R-:W3:Y:S01]  /*59b0*/  LDL.LU R152, [R1+0x74] ;  /* 0x0000740001987983 */ /* 0x000ee20000300800 */
[----:B------:R-:W-:Y:S01]  /*59c0*/  FFMA.FTZ R97, R117, R96, R97 ;  /* 0x0000006075617223 */ /* 0x000fe20000010061 */
[----:B0-----:R-:W-:Y:S01]  /*59d0*/  SHF.L.U32 R81, R30, 0x4, RZ ;  /* 0x000000041e517819 */ /* 0x001fe200000006ff */
[----:B------:R-:W-:Y:S02]  /*59e0*/  FFMA.FTZ R0, R12, -R129, R151 ;  /* 0x800000810c007223 */ /* 0x000fe40000010097 */
[----:B------:R-:W-:Y:S01]  /*59f0*/  FFMA.FTZ R98, R118, R97, R98 ;  /* 0x0000006176627223 */ /* 0x000fe20000010062 */
[----:B------:R-:W-:-:S02]  /*5a00*/  LEA.HI R129, R30, R81, RZ, 0x1f ;  /* 0x000000511e817211 */ /* 0x000fc400078ff8ff */
[----:B------:R-:W-:Y:S01]  /*5a10*/  LEA.HI R73, R81, R81, RZ, 0x1b ;  /* 0x0000005151497211 */ /* 0x000fe200078fd8ff */
[----:B------:R-:W-:Y:S01]  /*5a20*/  FMUL.FTZ R81, R88, UR51 ;  /* 0x0000003358517c20 */ /* 0x000fe20008410000 */
[----:B------:R-:W-:Y:S01]  /*5a30*/  FMUL.FTZ R82, R29, R98 ;  /* 0x000000621d527220 */ /* 0x000fe20000410000 */
[----:B-1----:R-:W-:Y:S02]  /*5a40*/  FMUL.FTZ R83, R28, R97 ;  /* 0x000000611c537220 */ /* 0x002fe40000410000 */
[----:B------:R-:W-:Y:S01]  /*5a50*/  FMUL.FTZ R81, R119, R81 ;  /* 0x0000005177517220 */ /* 0x000fe20000410000 */
[----:B------:R-:W-:Y:S01]  /*5a60*/  FFMA.FTZ R128, R11, -R128, R136 ;  /* 0x800000800b807223 */ /* 0x000fe20000010088 */
[-C--:B------:R-:W-:Y:S01]  /*5a70*/  FFMA.FTZ R84, R0, R82.reuse, RZ ;  /* 0x0000005200547223 */ /* 0x080fe200000100ff */
[----:B------:R-:W-:Y:S01]  /*5a80*/  LEA R129, R129, UR23, 0x2 ;  /* 0x0000001781817c11 */ /* 0x000fe2000f8e10ff */
[----:B------:R-:W-:Y:S01]  /*5a90*/  FMUL.FTZ R82, R46, R82 ;  /* 0x000000522e527220 */ /* 0x000fe20000410000 */
[----:B------:R-:W-:Y:S01]  /*5aa0*/  FFMA.FTZ R2, R36, R2, R81 ;  /* 0x0000000224027223 */ /* 0x000fe20000010051 */
[----:B------:R-:W-:Y:S01]  /*5ab0*/  LEA R73, R73, UR23, 0x2 ;  /* 0x0000001749497c11 */ /* 0x000fe2000f8e10ff */
[-C--:B------:R-:W-:Y:S01]  /*5ac0*/  FMUL.FTZ R81, R45, R83.reuse ;  /* 0x000000532d517220 */ /* 0x080fe20000410000 */
[----:B------:R-:W-:Y:S01]  /*5ad0*/  FFMA.FTZ R83, R128, R83, R84 ;  /* 0x0000005380537223 */ /* 0x000fe20000010054 */
[----:B------:R-:W-:Y:S01]  /*5ae0*/  FFMA.FTZ R127, R10, -R127, R137 ;  /* 0x8000007f0a7f7223 */ /* 0x000fe20000010089 */
[----:B------:R-:W-:Y:S01]  /*5af0*/  FMUL.FTZ R84, R27, R96 ;  /* 0x000000601b547220 */ /* 0x000fe20000410000 */
[----:B------:R0:W-:Y:S01]  /*5b00*/  STS [R129+0x4200], R82 ;  /* 0x0042005281007388 */ /* 0x0001e20000000800 */
[----:B------:R-:W-:-:S02]  /*5b10*/  FFMA.FTZ R126, R9, -R126, R138 ;  /* 0x8000007e097e7223 */ /* 0x000fc4000001008a */
[-C--:B------:R-:W-:Y:S01]  /*5b20*/  FFMA.FTZ R83, R127, R84.reuse, R83 ;  /* 0x000000547f537223 */ /* 0x080fe20000010053 */
[----:B------:R1:W-:Y:S01]  /*5b30*/  STS [R73+0x4204], R81 ;  /* 0x0042045149007388 */ /* 0x0003e20000000800 */
[----:B------:R-:W-:Y:S01]  /*5b40*/  FMUL.FTZ R84, R44, R84 ;  /* 0x000000542c547220 */ /* 0x000fe20000410000 */
[----:B------:R-:W-:Y:S01]  /*5b50*/  FFMA.FTZ R125, R8, -R125, R139 ;  /* 0x8000007d087d7223 */ /* 0x000fe2000001008b */
[----:B0-----:R-:W-:Y:S01]  /*5b60*/  FMUL.FTZ R82, R25, R94 ;  /* 0x0000005e19527220 */ /* 0x001fe20000410000 */
[----:B-1----:R-:W-:Y:S02]  /*5b70*/  FMUL.FTZ R81, R26, R95 ;  /* 0x0000005f1a517220 */ /* 0x002fe40000410000 */
[----:B------:R0:W-:Y:S02]  /*5b80*/  STS [R73+0x4208], R84 ;  /* 0x0042085449007388 */ /* 0x0001e40000000800 */
[-C--:B------:R-:W-:Y:S01]  /*5b90*/  FFMA.FTZ R83, R126, R81.reuse, R83 ;  /* 0x000000517e537223 */ /* 0x080fe20000010053 */
[----:B------:R-:W-:Y:S01]  /*5ba0*/  FMUL.FTZ R81, R43, R81 ;  /* 0x000000512b517220 */ /* 0x000fe20000410000 */
[----:B------:R-:W-:-:S02]  /*5bb0*/  FFMA.FTZ R124, R7, -R124, R140 ;  /* 0x8000007c077c7223 */ /* 0x000fc4000001008c */
[----:B------:R-:W-:Y:S01]  /*5bc0*/  FFMA.FTZ R83, R125, R82, R83 ;  /* 0x000000527d537223 */ /* 0x000fe20000010053 */
[----:B0-----:R-:W-:Y:S01]  /*5bd0*/  FMUL.FTZ R84, R24, R93 ;  /* 0x0000005d18547220 */ /* 0x001fe20000410000 */
[----:B------:R0:W-:Y:S01]  /*5be0*/  STS [R73+0x420c], R81 ;  /* 0x00420c5149007388 */ /* 0x0001e20000000800 */
[----:B------:R-:W-:Y:S02]  /*5bf0*/  FFMA.FTZ R123, R6, -R123, R141 ;  /* 0x8000007b067b7223 */ /* 0x000fe4000001008d */
[----:B------:R-:W-:Y:S01]  /*5c00*/  FFMA.FTZ R83, R124, R84, R83 ;  /* 0x000000547c537223 */ /* 0x000fe20000010053 */
[----:B------:R-:W-:Y:S01]  /*5c10*/  FMUL.FTZ R82, R42, R82 ;  /* 0x000000522a527220 */ /* 0x000fe20000410000 */
[----:B------:R-:W-:Y:S01]  /*5c20*/  FFMA.FTZ R130, R5, -R122, R142 ;  /* 0x8000007a05827223 */ /* 0x000fe2000001008e */
[----:B0-----:R-:W-:-:S04]  /*5c30*/  FMUL.FTZ R81, R23, R92 ;  /* 0x0000005c17517220 */ /* 0x001fc80000410000 */
[-C--:B------:R-:W-:Y:S01]  /*5c40*/  FMUL.FTZ R85, R40, R81.reuse ;  /* 0x0000005128557220 */ /* 0x080fe20000410000 */
[----:B------:R-:W-:Y:S01]  /*5c50*/  FFMA.FTZ R83, R123, R81, R83 ;  /* 0x000000517b537223 */ /* 0x000fe20000010053 */
[----:B------:R-:W-:Y:S01]  /*5c60*/  FMUL.FTZ R81, R22, R91 ;  /* 0x0000005b16517220 */ /* 0x000fe20000410000 */
[----:B------:R0:W-:Y:S01]  /*5c70*/  STS [R73+0x4210], R82 ;  /* 0x0042105249007388 */ /* 0x0001e20000000800 */
[----:B------:R-:W-:Y:S02]  /*5c80*/  FFMA.FTZ R121, R4, -R121, R143 ;  /* 0x8000007904797223 */ /* 0x000fe4000001008f */
[----:B------:R-:W-:Y:S01]  /*5c90*/  FFMA.FTZ R83, R130, R81, R83 ;  /* 0x0000005182537223 */ /* 0x000fe20000010053 */
[C---:B------:R-:W-:Y:S01]  /*5ca0*/  FFMA.FTZ R120, R3.reuse, -R120, R144 ;  /* 0x8000007803787223 */ /* 0x040fe20000010090 */
[-C--:B------:R-:W-:Y:S01]  /*5cb0*/  FMUL.FTZ R3, R3, R89.reuse ;  /* 0x0000005903037220 */ /* 0x080fe20000410000 */
[----:B------:R-:W-:Y:S01]  /*5cc0*/  FMUL.FTZ R122, R89, UR51 ;  /* 0x00000033597a7c20 */ /* 0x000fe20008410000 */
[----:B0-----:R-:W-:Y:S01]  /*5cd0*/  FMUL.FTZ R82, R21, R90 ;  /* 0x0000005a15527220 */ /* 0x001fe20000410000 */
[----:B------:R-:W-:-:S03]  /*5ce0*/  FMUL.FTZ R89, R20, R89 ;  /* 0x0000005914597220 */ /* 0x000fc60000410000 */
[----:B------:R-:W-:Y:S01]  /*5cf0*/  FFMA.FTZ R83, R121, R82, R83 ;  /* 0x0000005279537223 */ /* 0x000fe20000010053 */
[----:B------:R-:W-:-:S03]  /*5d00*/  FMUL.FTZ R88, R19, R88 ;  /* 0x0000005813587220 */ /* 0x000fc60000410000 */
[----:B------:R-:W-:Y:S01]  /*5d10*/  FFMA.FTZ R83, R120, R89, R83 ;  /* 0x0000005978537223 */ /* 0x000fe20000010053 */
[----:B------:R-:W-:Y:S01]  /*5d20*/  FMUL.FTZ R77, R102, UR51 ;  /* 0x00000033664d7c20 */ /* 0x000fe20008410000 */
[----:B------:R-:W-:Y:S02]  /*5d30*/  FMUL.FTZ R102, R18, R102 ;  /* 0x0000006612667220 */ /* 0x000fe40000410000 */
[----:B------:R-:W-:Y:S01]  /*5d40*/  FFMA.FTZ R83, R119, R88, R83 ;  /* 0x0000005877537223 */ /* 0x000fe20000010053 */
[----:B------:R-:W-:-:S03]  /*5d50*/  FMUL.FTZ R76, R17, R76 ;  /* 0x0000004c114c7220 */ /* 0x000fc60000410000 */
[C---:B------:R-:W-:Y:S01]  /*5d60*/  FFMA.FTZ R83, R79.reuse, R102, R83 ;  /* 0x000000664f537223 */ /* 0x040fe20000010053 */
[----:B------:R-:W-:Y:S01]  /*5d70*/  FMUL.FTZ R75, R16, R75 ;  /* 0x0000004b104b7220 */ /* 0x000fe20000410000 */
[----:B------:R-:W-:Y:S02]  /*5d80*/  FMUL.FTZ R77, R79, R77 ;  /* 0x0000004d4f4d7220 */ /* 0x000fe40000410000 */
[----:B------:R-:W-:Y:S01]  /*5d90*/  FFMA.FTZ R83, R131, R76, R83 ;  /* 0x0000004c83537223 */ /* 0x000fe20000010053 */
[----:B------:R-:W-:Y:S01]  /*5da0*/  FMUL.FTZ R74, R15, R74 ;  /* 0x0000004a0f4a7220 */ /* 0x000fe20000410000 */
[----:B------:R-:W-:Y:S02]  /*5db0*/  FFMA.FTZ R77, R35, R116, R77 ;  /* 0x00000074234d7223 */ /* 0x000fe4000001004d */
[-C--:B------:R-:W-:Y:S01]  /*5dc0*/  FFMA.FTZ R83, R132, R75.reuse, R83 ;  /* 0x0000004b84537223 */ /* 0x080fe20000010053 */
[----:B------:R-:W-:Y:S01]  /*5dd0*/  FMUL.FTZ R75, R33, R75 ;  /* 0x0000004b214b7220 */ /* 0x000fe20000410000 */
[----:B------:R-:W-:-:S02]  /*5de0*/  FMUL.FTZ R76, R34, R76 ;  /* 0x0000004c224c7220 */ /* 0x000fc40000410000 */
[----:B------:R-:W-:Y:S02]  /*5df0*/  FFMA.FTZ R83, R133, R74, R83 ;  /* 0x0000004a85537223 */ /* 0x000fe40000010053 */
[----:B------:R-:W4:Y:S04]  /*5e00*/  LDL.LU R133, [R1+0xdc] ;  /* 0x0000dc0001857983 */ /* 0x000f280000300800 */
[----:B------:R0:W-:Y:S04]  /*5e10*/  STS [R73+0x4234], R75 ;  /* 0x0042344b49007388 */ /* 0x0001e80000000800 */
[----:B------:R1:W-:Y:S04]  /*5e20*/  STS [R73+0x4230], R76 ;  /* 0x0042304c49007388 */ /* 0x0003e80000000800 */
[----:B0-----:R-:W5:Y:S04]  /*5e30*/  LDL.LU R75, [R1+0x70] ;  /* 0x00007000014b7983 */ /* 0x001f680000300800 */
[----:B-1----:R-:W2:Y:S04]  /*5e40*/  LDL R76, [R1+0xbc] ;  /* 0x0000bc00014c7983 */ /* 0x002ea80000100800 */
        /* <DEDUP_REMOVED lines=9> */
[----:B---3--:R-:W-:-:S05]  /*5ee0*/  FADD.FTZ R152, R77, R152 ;  /* 0x000000984d987221 */ /* 0x008fca0000010000 */
[----:B------:R0:W-:Y:S01]  /*5ef0*/  STL [R1+0x74], R152 ;  /* 0x0000749801007387 */ /* 0x0001e20000100800 */
[----:B------:R-:W-:-:S03]  /*5f00*/  FMUL.FTZ R122, R120, R122 ;  /* 0x0000007a787a7220 */ /* 0x000fc60000410000 */
[----:B0-----:R-:W3:Y:S01]  /*5f10*/  LDL R152, [R1+0x90] ;  /* 0x0000900001987983 */ /* 0x001ee20000100800 */
[----:B------:R-:W-:Y:S01]  /*5f20*/  FMUL.FTZ R120, R4, R90 ;  /* 0x0000005a04787220 */ /* 0x000fe20000410000 */
[----:B------:R-:W-:Y:S02]  /*5f30*/  FMUL.FTZ R90, R90, UR51 ;  /* 0x000000335a5a7c20 */ /* 0x000fe40008410000 */
[----:B------:R-:W3:Y:S02]  /*5f40*/  LDL R155, [R1+0x94] ;  /* 0x00009400019b7983 */ /* 0x000ee40000100800 */
[----:B------:R-:W-:Y:S01]  /*5f50*/  FMUL.FTZ R121, R121, R90 ;  /* 0x0000005a79797220 */ /* 0x000fe20000410000 */
[----:B------:R-:W-:Y:S01]  /*5f60*/  FFMA.FTZ R90, R37, R3, R122 ;  /* 0x00000003255a7223 */ /* 0x000fe2000001007a */
[----:B------:R-:W-:Y:S01]  /*5f70*/  FMUL.FTZ R122, R5, R91 ;  /* 0x0000005b057a7220 */ /* 0x000fe20000410000 */
[----:B------:R-:W-:Y:S01]  /*5f80*/  FMUL.FTZ R91, R91, UR51 ;  /* 0x000000335b5b7c20 */ /* 0x000fe20008410000 */
[----:B------:R-:W0:Y:S03]  /*5f90*/  S2UR UR30, SR_CTAID.X ;  /* 0x00000000001e79c3 */ /* 0x000e260000002500 */
[----:B------:R-:W-:-:S05]  /*5fa0*/  FMUL.FTZ R91, R130, R91 ;  /* 0x0000005b825b7220 */ /* 0x000fca0000410000 */
[----:B------:R-:W1:Y:S01]  /*5fb0*/  LDC.64 R4, c[0x0][0x4d8] ;  /* 0x00013600ff047b82 */ /* 0x000e620000000a00 */
[----:B----4-:R-:W-:-:S05]  /*5fc0*/  FFMA.FTZ R133, R20, R3, R133 ;  /* 0x0000000314857223 */ /* 0x010fca0000010085 */
[----:B------:R-:W-:Y:S04]  /*5fd0*/  STL [R1+0xdc], R133 ;  /* 0x0000dc8501007387 */ /* 0x000fe80000100800 */
[----:B------:R-:W4:Y:S01]  /*5fe0*/  LDL R154, [R1+0x8c] ;  /* 0x00008c00019a7983 */ /* 0x000f220000100800 */
[----:B-----5:R-:W-:Y:S02]  /*5ff0*/  FADD.FTZ R75, R2, R75 ;  /* 0x0000004b024b7221 */ /* 0x020fe40000010000 */
[----:B------:R-:W0:Y:S03]  /*6000*/  LDC.64 R2, c[0x0][0x4b8] ;  /* 0x00012e00ff027b82 */ /* 0x000e260000000a00 */
[----:B------:R0:W-:Y:S01]  /*6010*/  STL [R1+0x70], R75 ;  /* 0x0000704b01007387 */ /* 0x0001e20000100800 */
[----:B--2---:R-:W-:-:S03]  /*6020*/  FMUL.FTZ R141, R153, R141 ;  /* 0x0000008d998d7220 */ /* 0x004fc60000410000 */
[----:B------:R-:W2:Y:S01]  /*6030*/  LDL R153, [R1+0x88] ;  /* 0x0000880001997983 */ /* 0x000ea20000100800 */
[----:B---3--:R-:W-:-:S03]  /*6040*/  FMUL.FTZ R147, R152, R147 ;  /* 0x0000009398937220 */ /* 0x008fc60000410000 */
[----:B------:R-:W3:Y:S04]  /*6050*/  LDL R152, [R1+0x84] ;  /* 0x0000840001987983 */ /* 0x000ee80000100800 */
[----:B------:R-:W5:Y:S01]  /*6060*/  LDL.LU R130, [R1+0xe0] ;  /* 0x0000e00001827983 */ /* 0x000f620000300800 */
[----:B------:R-:W-:Y:S01]  /*6070*/  ULEA UR27, UR12, 0xfffff800, 0xb ;  /* 0xfffff8000c1b7891 */ /* 0x000fe2000f8e58ff */
[----:B------:R-:W-:Y:S01]  /*6080*/  FMUL.FTZ R79, R32, R74 ;  /* 0x0000004a204f7220 */ /* 0x000fe20000410000 */
[----:B------:R-:W-:-:S04]  /*6090*/  FMUL.FTZ R136, R76, R136 ;  /* 0x000000884c887220 */ /* 0x000fc80000410000 */
[----:B------:R-:W-:Y:S01]  /*60a0*/  LOP3.LUT R74, R30, UR27, RZ, 0xfc, !PT ;  /* 0x0000001b1e4a7c12 */ /* 0x000fe2000f8efcff */
[----:B------:R-:W-:Y:S01]  /*60b0*/  FMUL.FTZ R81, R39, R81 ;  /* 0x0000005127517220 */ /* 0x000fe20000410000 */
[----:B------:R-:W-:Y:S01]  /*60c0*/  MOV R76, R30 ;  /* 0x0000001e004c7202 */ /* 0x000fe20000000f00 */
[----:B------:R-:W-:Y:S01]  /*60d0*/  IMAD.MOV.U32 R77, RZ, RZ, RZ ;  /* 0x000000ffff4d7224 */ /* 0x000fe200078e00ff */
[----:B------:R-:W-:Y:S02]  /*60e0*/  IADD3 R74, PT, PT, -R74, UR26, RZ ;  /* 0x0000001a4a4a7c10 */ /* 0x000fe4000fffe1ff */
[----:B------:R1:W-:Y:S02]  /*60f0*/  STS [R73+0x421c], R81 ;  /* 0x00421c5149007388 */ /* 0x0003e40000000800 */
[----:B------:R-:W-:Y:S01]  /*6100*/  ISETP.GE.AND P6, PT, R74, 0x1, PT ;  /* 0x000000014a00780c */ /* 0x000fe20003fc6270 */
[----:B0-----:R-:W-:-:S04]  /*6110*/  IMAD.WIDE.U32 R74, R2, UR30, R76 ;  /* 0x0000001e024a7c25 */ /* 0x001fc8000f8e004c */
[----:B------:R-:W-:Y:S01]  /*6120*/  FMUL.FTZ R80, R14, R80 ;  /* 0x000000500e507220 */ /* 0x000fe20000410000 */
[----:B-1----:R-:W-:-:S04]  /*6130*/  IMAD.WIDE.U32 R76, R4, UR30, R76 ;  /* 0x0000001e044c7c25 */ /* 0x002fc8000f8e004c */
[----:B------:R-:W-:Y:S01]  /*6140*/  FMUL.FTZ R81, R35, R102 ;  /* 0x0000006623517220 */ /* 0x000fe20000410000 */
[----:B------:R-:W-:Y:S01]  /*6150*/  IMAD R75, R3, UR30, R75 ;  /* 0x0000001e034b7c24 */ /* 0x000fe2000f8e024b */
[----:B------:R-:W-:Y:S01]  /*6160*/  MOV R4, UR40 ;  /* 0x0000002800047c02 */ /* 0x000fe20008000f00 */
[----:B------:R-:W-:Y:S01]  /*6170*/  IMAD R3, R5, UR30, R77 ;  /* 0x0000001e05037c24 */ /* 0x000fe2000f8e024d */
[----:B------:R-:W-:Y:S01]  /*6180*/  MOV R2, R76 ;  /* 0x0000004c00027202 */ /* 0x000fe20000000f00 */
[----:B------:R0:W-:Y:S01]  /*6190*/  STS [R73+0x422c], R81 ;  /* 0x00422c5149007388 */ /* 0x0001e20000000800 */
[----:B------:R-:W-:Y:S01]  /*61a0*/  FMUL.FTZ R84, R41, R84 ;  /* 0x0000005429547220 */ /* 0x000fe20000410000 */
[----:B------:R-:W-:Y:S01]  /*61b0*/  FMUL.FTZ R82, R38, R82 ;  /* 0x0000005226527220 */ /* 0x000fe20000410000 */
[----:B------:R-:W-:Y:S01]  /*61c0*/  FMUL.FTZ R89, R37, R89 ;  /* 0x0000005925597220 */ /* 0x000fe20000410000 */
[----:B------:R-:W-:Y:S01]  /*61d0*/  FMUL.FTZ R88, R36, R88 ;  /* 0x0000005824587220 */ /* 0x000fe20000410000 */
[----:B------:R-:W-:Y:S01]  /*61e0*/  IMAD.WIDE.U32 R2, R4, UR9, R2 ;  /* 0x0000000904027c25 */ /* 0x000fe2000f8e0002 */
[----:B------:R-:W-:Y:S01]  /*61f0*/  USHF.R.S32.HI UR48, URZ, 0x1f, UR9 ;  /* 0x0000001fff307899 */ /* 0x000fe20008011409 */
[----:B------:R-:W1:Y:S02]  /*6200*/  LDC.64 R4, c[0x0][0x4d0] ;  /* 0x00013400ff047b82 */ /* 0x000e640000000a00 */
[----:B0-----:R-:W-:Y:S01]  /*6210*/  FMUL.FTZ R81, R31, R80 ;  /* 0x000000501f517220 */ /* 0x001fe20000410000 */
[----:B------:R-:W-:Y:S01]  /*6220*/  STS [R73+0x4214], R84 ;  /* 0x0042145449007388 */ /* 0x000fe20000000800 */
[----:B------:R-:W-:-:S03]  /*6230*/  UIMAD UR30, UR48, UR40, URZ ;  /* 0x00000028301e72a4 */ /* 0x000fc6000f8e02ff */
[----:B------:R-:W-:Y:S04]  /*6240*/  STS [R73+0x4218], R85 ;  /* 0x0042185549007388 */ /* 0x000fe80000000800 */
[----:B------:R-:W-:Y:S04]  /*6250*/  STS [R73+0x4220], R82 ;  /* 0x0042205249007388 */ /* 0x000fe80000000800 */
[----:B------:R-:W-:Y:S04]  /*6260*/  STS [R73+0x4224], R89 ;  /* 0x0042245949007388 */ /* 0x000fe80000000800 */
[----:B------:R-:W-:Y:S04]  /*6270*/  STS [R73+0x4228], R88 ;  /* 0x0042285849007388 */ /* 0x000fe80000000800 */
[----:B------:R-:W-:Y:S04]  /*6280*/  STS [R73+0x4238], R79 ;  /* 0x0042384f49007388 */ /* 0x000fe80000000800 */
[----:B------:R-:W-:Y:S01]  /*6290*/  STS [R73+0x423c], R81 ;  /* 0x00423c5149007388 */ /* 0x000fe20000000800 */
[----:B------:R-:W-:Y:S01]  /*62a0*/  IMAD.U32 R76, RZ, RZ, UR38 ;  /* 0x00000026ff4c7e24 */ /* 0x000fe2000f8e00ff */
[----:B------:R-:W-:Y:S01]  /*62b0*/  UIMAD UR31, UR9, UR41, UR30 ;  /* 0x00000029091f72a4 */ /* 0x000fe2000f8e021e */
[----:B------:R-:W-:Y:S01]  /*62c0*/  IADD3 R2, P2, PT, R2, UR27, RZ ;  /* 0x0000001b02027c10 */ /* 0x000fe2000ff5e0ff */
[----:B------:R-:W-:Y:S01]  /*62d0*/  UIMAD UR30, UR48, UR38, URZ ;  /* 0x00000026301e72a4 */ /* 0x000fe2000f8e02ff */
[----:B------:R-:W-:Y:S01]  /*62e0*/  IMAD.WIDE.U32 R74, R76, UR9, R74 ;  /* 0x000000094c4a7c25 */ /* 0x000fe2000f8e004a */
[----:B------:R-:W-:-:S02]  /*62f0*/  IADD3 R117, PT, PT, R30, 0x80, RZ ;  /* 0x000000801e757810 */ /* 0x000fc40007ffe0ff */
[C---:B------:R-:W-:Y:S01]  /*6300*/  IADD3 R116, PT, PT, R30.reuse, 0x100, RZ ;  /* 0x000001001e747810 */ /* 0x040fe20007ffe0ff */
[C---:B------:R-:W-:Y:S01]  /*6310*/  VIADD R86, R30.reuse, 0x200 ;  /* 0x000002001e567836 */ /* 0x040fe20000000000 */
[C---:B------:R-:W-:Y:S01]  /*6320*/  IADD3 R114, PT, PT, R30.reuse, 0x280, RZ ;  /* 0x000002801e727810 */ /* 0x040fe20007ffe0ff */
[C---:B------:R-:W-:Y:S01]  /*6330*/  VIADD R115, R30.reuse, 0x180 ;  /* 0x000001801e737836 */ /* 0x040fe20000000000 */
[C---:B------:R-:W-:Y:S01]  /*6340*/  IADD3 R113, PT, PT, R30.reuse, 0x300, RZ ;  /* 0x000003001e717810 */ /* 0x040fe20007ffe0ff */
[C---:B------:R-:W-:Y:S01]  /*6350*/  VIADD R112, R30.reuse, 0x380 ;  /* 0x000003801e707836 */ /* 0x040fe20000000000 */
[C---:B------:R-:W-:Y:S01]  /*6360*/  LOP3.LUT R111, R30.reuse, 0x400, RZ, 0xfc, !PT ;  /* 0x000004001e6f7812 */ /* 0x040fe200078efcff */
[C---:B------:R-:W-:Y:S01]  /*6370*/  VIADD R108, R30.reuse, 0x580 ;  /* 0x000005801e6c7836 */ /* 0x040fe20000000000 */
[C---:B------:R-:W-:Y:S01]  /*6380*/  IADD3 R110, PT, PT, R30.reuse, 0x480, RZ ;  /* 0x000004801e6e7810 */ /* 0x040fe20007ffe0ff */
[C---:B------:R-:W-:Y:S01]  /*6390*/  VIADD R105, R30.reuse, 0x700 ;  /* 0x000007001e697836 */ /* 0x040fe20000000000 */
[C---:B------:R-:W-:Y:S01]  /*63a0*/  IADD3 R109, PT, PT, R30.reuse, 0x500, RZ ;  /* 0x000005001e6d7810 */ /* 0x040fe20007ffe0ff */
[----:B------:R-:W-:Y:S01]  /*63b0*/  UIMAD UR30, UR9, UR39, UR30 ;  /* 0x00000027091e72a4 */ /* 0x000fe2000f8e021e */
[----:B------:R-:W-:-:S02]  /*63c0*/  IADD3 R107, PT, PT, R30, 0x600, RZ ;  /* 0x000006001e6b7810 */ /* 0x000fc40007ffe0ff */
[C---:B------:R-:W-:Y:S02]  /*63d0*/  IADD3 R106, PT, PT, R30.reuse, 0x680, RZ ;  /* 0x000006801e6a7810 */ /* 0x040fe40007ffe0ff */
[----:B------:R-:W-:Y:S02]  /*63e0*/  IADD3 R104, PT, PT, R30, 0x780, RZ ;  /* 0x000007801e687810 */ /* 0x000fe40007ffe0ff */
[----:B------:R-:W-:Y:S02]  /*63f0*/  IADD3.X R3, PT, PT, R3, UR31, RZ, P2, !PT ;  /* 0x0000001f03037c10 */ /* 0x000fe400097fe4ff */
[----:B------:R-:W-:Y:S02]  /*6400*/  IADD3 R74, P2, PT, R74, UR27, RZ ;  /* 0x0000001b4a4a7c10 */ /* 0x000fe4000ff5e0ff */
[-C--:B------:R-:W-:Y:S02]  /*6410*/  LEA.HI R119, R86, R30.reuse, RZ, 0x1b ;  /* 0x0000001e56777211 */ /* 0x080fe400078fd8ff */
[----:B------:R-:W-:-:S02]  /*6420*/  LEA.HI R118, R30, R30, RZ, 0x1b ;  /* 0x0000001e1e767211 */ /* 0x000fc400078fd8ff */
[-C--:B------:R-:W-:Y:S02]  /*6430*/  LEA.HI R117, R117, R30.reuse, RZ, 0x1b ;  /* 0x0000001e75757211 */ /* 0x080fe400078fd8ff */
[-C--:B------:R-:W-:Y:S02]  /*6440*/  LEA.HI R116, R116, R30.reuse, RZ, 0x1b ;  /* 0x0000001e74747211 */ /* 0x080fe400078fd8ff */
[-C--:B------:R-:W-:Y:S02]  /*6450*/  LEA.HI R115, R115, R30.reuse, RZ, 0x1b ;  /* 0x0000001e73737211 */ /* 0x080fe400078fd8ff */
[-C--:B------:R-:W-:Y:S02]  /*6460*/  LEA.HI R114, R114, R30.reuse, RZ, 0x1b ;  /* 0x0000001e72727211 */ /* 0x080fe400078fd8ff */
        /* <DEDUP_REMOVED lines=9> */
[----:B------:R-:W-:Y:S01]  /*6500*/  LEA.HI R104, R104, R30, RZ, 0x1b ;  /* 0x0000001e68687211 */ /* 0x000fe200078fd8ff */
[----:B------:R-:W-:Y:S01]  /*6510*/  USHF.L.U32 UR31, UR12, 0xb, URZ ;  /* 0x0000000b0c1f7899 */ /* 0x000fe200080006ff */
[----:B------:R-:W-:Y:S02]  /*6520*/  MOV R76, UR42 ;  /* 0x0000002a004c7c02 */ /* 0x000fe40008000f00 */
[----:B------:R-:W-:Y:S01]  /*6530*/  IADD3.X R75, PT, PT, R75, UR30, RZ, P2, !PT ;  /* 0x0000001e4b4b7c10 */ /* 0x000fe200097fe4ff */
[----:B------:R-:W-:Y:S01]  /*6540*/  FMUL.FTZ R151, R87, R151 ;  /* 0x0000009757977220 */ /* 0x000fe20000410000 */
[----:B------:R-:W-:Y:S01]  /*6550*/  LEA R119, R119, UR23, 0x2 ;  /* 0x0000001777777c11 */ /* 0x000fe2000f8e10ff */
[----:B------:R-:W-:Y:S01]  /*6560*/  BAR.SYNC.DEFER_BLOCKING 0x0 ;  /* 0x0000000000007b1d */ /* 0x000fe20000010000 */
[----:B------:R-:W-:-:S02]  /*6570*/  LEA R118, R118, UR23, 0x2 ;  /* 0x0000001776767c11 */ /* 0x000fc4000f8e10ff */
[----:B------:R-:W-:Y:S02]  /*6580*/  LEA R117, R117, UR23, 0x2 ;  /* 0x0000001775757c11 */ /* 0x000fe4000f8e10ff */
[----:B------:R-:W-:Y:S02]  /*6590*/  LEA R116, R116, UR23, 0x2 ;  /* 0x0000001774747c11 */ /* 0x000fe4000f8e10ff */
[----:B------:R-:W-:Y:S02]  /*65a0*/  LEA R115, R115, UR23, 0x2 ;  /* 0x0000001773737c11 */ /* 0x000fe4000f8e10ff */
[----:B------:R-:W-:Y:S02]  /*65b0*/  LEA R114, R114, UR23, 0x2 ;  /* 0x0000001772727c11 */ /* 0x000fe4000f8e10ff */
[----:B------:R-:W-:Y:S02]  /*65c0*/  LEA R113, R113, UR23, 0x2 ;  /* 0x0000001771717c11 */ /* 0x000fe4000f8e10ff */
        /* <DEDUP_REMOVED lines=8> */
[----:B------:R-:W-:Y:S01]  /*6650*/  LEA R104, R104, UR23, 0x2 ;  /* 0x0000001768687c11 */ /* 0x000fe2000f8e10ff */
        /* <DEDUP_REMOVED lines=9> */
[----:B----4-:R-:W-:Y:S01]  /*66f0*/  FMUL.FTZ R148, R154, R148 ;  /* 0x000000949a947220 */ /* 0x010fe20000410000 */
[----:B--2---:R-:W-:Y:S01]  /*6700*/  FMUL.FTZ R149, R153, R149 ;  /* 0x0000009599957220 */ /* 0x004fe20000410000 */
[----:B------:R-:W-:-:S04]  /*6710*/  IMAD.WIDE.U32 R2, R76, UR8, R2 ;  /* 0x000000084c027c25 */ /* 0x000fc8000f8e0002 */
[----:B------:R-:W-:Y:S01]  /*6720*/  FFMA.FTZ R78, R78, R80, R83 ;  /* 0x000000504e4e7223 */ /* 0x000fe20000010053 */
[----:B------:R-:W-:Y:S01]  /*6730*/  LOP3.LUT R76, R30, UR31, RZ, 0xfc, !PT ;  /* 0x0000001f1e4c7c12 */ /* 0x000fe2000f8efcff */
[----:B------:R-:W0:Y:S01]  /*6740*/  LDS R103, [R118+0x4200] ;  /* 0x0042000076677984 */ /* 0x000e220000000800 */
[----:B-1----:R-:W-:Y:S01]  /*6750*/  IMAD.WIDE.U32 R74, R4, UR8, R74 ;  /* 0x00000008044a7c25 */ /* 0x002fe2000f8e004a */
[----:B------:R-:W-:Y:S02]  /*6760*/  MOV R77, UR26 ;  /* 0x0000001a004d7c02 */ /* 0x000fe40008000f00 */
[----:B------:R-:W1:Y:S01]  /*6770*/  LDS R102, [R117+0x4400] ;  /* 0x0044000075667984 */ /* 0x000e620000000800 */
[----:B------:R-:W-:-:S03]  /*6780*/  IMAD.U32 R4, RZ, RZ, UR43 ;  /* 0x0000002bff047e24 */ /* 0x000fc6000f8e00ff */
[----:B------:R-:W2:Y:S01]  /*6790*/  LDS R101, [R116+0x4600] ;  /* 0x0046000074657984 */ /* 0x000ea20000000800 */
[----:B------:R-:W-:-:S03]  /*67a0*/  IMAD R3, R4, UR8, R3 ;  /* 0x0000000804037c24 */ /* 0x000fc6000f8e0203 */
[----:B------:R-:W4:Y:S04]  /*67b0*/  LDS R100, [R115+0x4800] ;  /* 0x0048000073647984 */ /* 0x000f280000000800 */
        /* <DEDUP_REMOVED lines=12> */
[----:B------:R-:W-:-:S03]  /*6880*/  LEA R4, P3, R2, UR46, 0x2 ;  /* 0x0000002e02047c11 */ /* 0x000fc6000f8610ff */
[----:B------:R1:W-:Y:S04]  /*6890*/  STS [R129+0x6300], R151 ;  /* 0x0063009781007388 */ /* 0x0003e80000000800 */
[----:B------:R-:W-:Y:S04]  /*68a0*/  STS [R73+0x6304], R136 ;  /* 0x0063048849007388 */ /* 0x000fe80000000800 */
[----:B------:R-:W-:Y:S01]  /*68b0*/  STS [R73+0x6308], R137 ;  /* 0x0063088949007388 */ /* 0x000fe20000000800 */
[----:B-1----:R-:W-:-:S03]  /*68c0*/  IADD3 R129, PT, PT, -R76, 0x800, R77 ;  /* 0x000008004c817810 */ /* 0x002fc60007ffe14d */
[----:B------:R-:W-:Y:S01]  /*68d0*/  STS [R73+0x630c], R138 ;  /* 0x00630c8a49007388 */ /* 0x000fe20000000800 */
[----:B------:R-:W-:-:S03]  /*68e0*/  LEA R76, P2, R74, UR44, 0x2 ;  /* 0x0000002c4a4c7c11 */ /* 0x000fc6000f8410ff */
        /* <DEDUP_REMOVED lines=8> */
[----:B-----5:R-:W-:-:S05]  /*6970*/  FFMA.FTZ R130, R21, R120, R130 ;  /* 0x0000007815827223 */ /* 0x020fca0000010082 */
[----:B------:R-:W-:Y:S01]  /*6980*/  STL [R1+0xe0], R130 ;  /* 0x0000e08201007387 */ /* 0x000fe20000100800 */
[----:B---3--:R-:W-:-:S03]  /*6990*/  FMUL.FTZ R150, R152, R150 ;  /* 0x0000009698967220 */ /* 0x008fc60000410000 */
[----:B------:R-:W-:Y:S04]  /*69a0*/  STS [R73+0x6330], R147 ;  /* 0x0063309349007388 */ /* 0x000fe80000000800 */
[----:B------:R-:W-:Y:S04]  /*69b0*/  STS [R73+0x6334], R148 ;  /* 0x0063349449007388 */ /* 0x000fe80000000800 */
[----:B------:R-:W-:Y:S04]  /*69c0*/  STS [R73+0x6338], R149 ;  /* 0x0063389549007388 */ /* 0x000fe80000000800 */
[----:B------:R1:W-:Y:S01]  /*69d0*/  STS [R73+0x633c], R150 ;  /* 0x00633c9649007388 */ /* 0x0003e20000000800 */
[----:B------:R-:W-:Y:S01]  /*69e0*/  BSSY.RECONVERGENT B0, `(.L_x_1222) ;  /* 0x0000016000007945 */ /* 0x000fe20003800200 */
[----:B------:R-:W-:Y:S01]  /*69f0*/  FFMA.FTZ R121, R38, R120, R121 ;  /* 0x0000007826797223 */ /* 0x000fe20000010079 */
[----:B------:R-:W-:Y:S01]  /*6a00*/  FMUL.FTZ R6, R6, R92 ;  /* 0x0000005c06067220 */ /* 0x000fe20000410000 */
[----:B------:R-:W-:Y:S01]  /*6a10*/  BAR.SYNC.DEFER_BLOCKING 0x0 ;  /* 0x0000000000007b1d */ /* 0x000fe20000010000 */
[----:B-1----:R-:W-:Y:S01]  /*6a20*/  IMAD R73, R5, UR8, R75 ;  /* 0x0000000805497c24 */ /* 0x002fe2000f8e024b */
[----:B------:R-:W-:Y:S01]  /*6a30*/  LEA.HI.X R5, R2, UR47, R3, 0x2, P3 ;  /* 0x0000002f02057c11 */ /* 0x000fe200098f1403 */
[----:B------:R-:W-:Y:S01]  /*6a40*/  FMUL.FTZ R92, R92, UR51 ;  /* 0x000000335c5c7c20 */ /* 0x000fe20008410000 */
[----:B------:R-:W-:Y:S01]  /*6a50*/  ISETP.GE.AND P3, PT, R129, 0x101, PT ;  /* 0x000001018100780c */ /* 0x000fe20003f66270 */
[----:B------:R-:W-:Y:S01]  /*6a60*/  FMUL.FTZ R2, R93, UR51 ;  /* 0x000000335d027c20 */ /* 0x000fe20008410000 */
[----:B------:R-:W-:Y:S01]  /*6a70*/  LEA.HI.X R77, R74, UR45, R73, 0x2, P2 ;  /* 0x0000002d4a4d7c11 */ /* 0x000fe200090f1449 */
[----:B------:R-:W-:Y:S01]  /*6a80*/  FMUL.FTZ R3, R94, UR51 ;  /* 0x000000335e037c20 */ /* 0x000fe20008410000 */
[----:B------:R-:W-:Y:S01]  /*6a90*/  ISETP.GE.AND P2, PT, R129, 0x81, PT ;  /* 0x000000818100780c */ /* 0x000fe20003f46270 */
[----:B------:R-:W-:Y:S01]  /*6aa0*/  FMUL.FTZ R73, R95, UR51 ;  /* 0x000000335f497c20 */ /* 0x000fe20008410000 */
[----:B------:R-:W-:Y:S01]  /*6ab0*/  ISETP.GE.AND P4, PT, R129, 0x181, PT ;  /* 0x000001818100780c */ /* 0x000fe20003f86270 */
[----:B------:R-:W-:Y:S01]  /*6ac0*/  FMUL.FTZ R74, R96, UR51 ;  /* 0x00000033604a7c20 */ /* 0x000fe20008410000 */
[----:B------:R-:W-:Y:S01]  /*6ad0*/  FMUL.FTZ R75, R97, UR51 ;  /* 0x00000033614b7c20 */ /* 0x000fe20008410000 */
[----:B------:R-:W-:Y:S01]  /*6ae0*/  FMUL.FTZ R120, R98, UR51 ;  /* 0x0000003362787c20 */ /* 0x000fe20008410000 */
[----:B------:R-:W-:Y:S01]  /*6af0*/  ISETP.GE.AND P5, PT, R129, 0x201, PT ;  /* 0x000002018100780c */ /* 0x000fe20003fa6270 */
[----:B0-2-4-:R-:W-:-:S12]  /*6b00*/  @!P6 BRA `(.L_x_1223) ;  /* 0x00000000000ce947 */ /* 0x015fd80003800000 */
[----:B------:R-:W0:Y:S04]  /*6b10*/  LDS R118, [R118+0x6300] ;  /* 0x0063000076767984 */ /* 0x000e280000000800 */
[----:B------:R1:W-:Y:S04]  /*6b20*/  REDG.E.ADD.F32.FTZ.RN.STRONG.GPU desc[UR28][R76.64], R103 ;  /* 0x000000674c0079a6 */ /* 0x0003e8000c12f31c */
[----:B0-----:R1:W-:Y:S02]  /*6b30*/  REDG.E.ADD.F32.FTZ.RN.STRONG.GPU desc[UR28][R4.64], R118 ;  /* 0x00000076040079a6 */ /* 0x0013e4000c12f31c */
.L_x_1223:
[----:B------:R-:W-:Y:S05]  /*6b40*/  BSYNC.RECONVERGENT B0 ;  /* 0x0000000000007941 */ /* 0x000fea0003800200 */
.L_x_1222:
[----:B------:R-:W0:Y:S01]  /*6b50*/  LDS R117, [R117+0x6500] ;  /* 0x0065000075757984 */ /* 0x000e220000000800 */
[----:B-1----:R-:W-:Y:S01]  /*6b60*/  LOP3.LUT R103, R30, UR31, RZ, 0xfc, !PT ;  /* 0x0000001f1e677c12 */ /* 0x002fe2000f8efcff */
[----:B------:R-:W-:Y:S01]  /*6b70*/  BSSY.RECONVERGENT B0, `(.L_x_1224) ;  /* 0x0000008000007945 */ /* 0x000fe20003800200 */
[----:B------:R-:W-:Y:S02]  /*6b80*/  MOV R129, UR26 ;  /* 0x0000001a00817c02 */ /* 0x000fe40008000f00 */
[----:B------:R-:W-:Y:S02]  /*6b90*/  MOV R118, UR26 ;  /* 0x0000001a00767c02 */ /* 0x000fe40008000f00 */
[C---:B------:R-:W-:Y:S02]  /*6ba0*/  IADD3 R129, PT, PT, -R103.reuse, 0x800, R129 ;  /* 0x0000080067817810 */ /* 0x040fe40007ffe181 */
[----:B------:R-:W-:Y:S01]  /*6bb0*/  IADD3 R118, PT, PT, -R103, 0x800, R118 ;  /* 0x0000080067767810 */ /* 0x000fe20007ffe176 */
[----:B------:R-:W-:Y:S06]  /*6bc0*/  @!P2 BRA `(.L_x_1225) ;  /* 0x000000000008a947 */ /* 0x000fec0003800000 */
[----:B------:R1:W-:Y:S04]  /*6bd0*/  REDG.E.ADD.F32.FTZ.RN.STRONG.GPU desc[UR28][R76.64+0x200], R102 ;  /* 0x000200664c0079a6 */ /* 0x0003e8000c12f31c */
[----:B0-----:R1:W-:Y:S02]  /*6be0*/  REDG.E.ADD.F32.FTZ.RN.STRONG.GPU desc[UR28][R4.64+0x200], R117 ;  /* 0x00020075040079a6 */ /* 0x0013e4000c12f31c */
.L_x_1225:
[----:B------:R-:W-:Y:S05]  /*6bf0*/  BSYNC.RECONVERGENT B0 ;  /* 0x0000000000007941 */ /* 0x000fea0003800200 */
.L_x_1224:
[----:B------:R-:W2:Y:S01]  /*6c00*/  LDS R116, [R116+0x6700] ;  /* 0x0067000074747984 */ /* 0x000ea20000000800 */
[----:B------:R-:W-:Y:S01]  /*6c10*/  BSSY.RECONVERGENT B0, `(.L_x_1226) ;  /* 0x0000006000007945 */ /* 0x000fe20003800200 */
[C---:B------:R-:W-:Y:S02]  /*6c20*/  ISETP.GE.AND P6, PT, R129.reuse, 0x281, PT ;  /* 0x000002818100780c */ /* 0x040fe40003fc6270 */
[----:B------:R-:W-:Y:S01]  /*6c30*/  ISETP.GE.AND P2, PT, R129, 0x301, PT ;  /* 0x000003018100780c */ /* 0x000fe20003f46270 */
[----:B------:R-:W-:-:S12]  /*6c40*/  @!P3 BRA `(.L_x_1227) ;  /* 0x000000000008b947 */ /* 0x000fd80003800000 */
[----:B------:R3:W-:Y:S04]  /*6c50*/  REDG.E.ADD.F32.FTZ.RN.STRONG.GPU desc[UR28][R76.64+0x400], R101 ;  /* 0x000400654c0079a6 */ /* 0x0007e8000c12f31c */
[----:B--2---:R3:W-:Y:S02]  /*6c60*/  REDG.E.ADD.F32.FTZ.RN.STRONG.GPU desc[UR28][R4.64+0x400], R116 ;  /* 0x00040074040079a6 */ /* 0x0047e4000c12f31c */
.L_x_1227:
[----:B------:R-:W-:Y:S05]  /*6c70*/  BSYNC.RECONVERGENT B0 ;  /* 0x0000000000007941 */ /* 0x000fea0003800200 */
.L_x_1226:
[----:B------:R-:W4:Y:S01]  /*6c80*/  LDS R115, [R115+0x6900] ;  /* 0x0069000073737984 */ /* 0x000f220000000800 */
[----:B------:R-:W-:Y:S04]  /*6c90*/  BSSY.RECONVERGENT B0, `(.L_x_1228) ;  /* 0x0000004000007945 */ /* 0x000fe80003800200 */
[----:B------:R-:W-:Y:S05]  /*6ca0*/  @!P4 BRA `(.L_x_1229) ;  /* 0x000000000008c947 */ /* 0x000fea0003800000 */
[----:B------:R0:W-:Y:S04]  /*6cb0*/  REDG.E.ADD.F32.FTZ.RN.STRONG.GPU desc[UR28][R76.64+0x600], R100 ;  /* 0x000600644c0079a6 */ /* 0x0001e8000c12f31c */
[----:B----4-:R4:W-:Y:S02]  /*6cc0*/  REDG.E.ADD.F32.FTZ.RN.STRONG.GPU desc[UR28][R4.64+0x600], R115 ;  /* 0x00060073040079a6 */ /* 0x0109e4000c12f31c */
.L_x_1229:
[----:B------:R-:W-:Y:S05]  /*6cd0*/  BSYNC.RECONVERGENT B0 ;  /* 0x0000000000007941 */ /* 0x000fea0003800200 */
.L_x_1228:
[----:B------:R-:W0:Y:S01]  /*6ce0*/  LDS R119, [R119+0x6b00] ;  /* 0x006b000077777984 */ /* 0x000e220000000800 */
[----:B------:R-:W-:Y:S04]  /*6cf0*/  BSSY.RECONVERGENT B0, `(.L_x_1230) ;  /* 0x0000004000007945 */ /* 0x000fe80003800200 */
[----:B------:R-:W-:Y:S05]  /*6d00*/  @!P5 BRA `(.L_x_1231) ;  /* 0x000000000008d947 */ /* 0x000fea0003800000 */
[----:B------:R1:W-:Y:S04]  /*6d10*/  REDG.E.ADD.F32.FTZ.RN.STRONG.GPU desc[UR28][R76.64+0x800], R99 ;  /* 0x000800634c0079a6 */ /* 0x0003e8000c12f31c */
[----:B0-----:R1:W-:Y:S02]  /*6d20*/  REDG.E.ADD.F32.FTZ.RN.STRONG.GPU desc[UR28][R4.64+0x800], R119 ;  /* 0x00080077040079a6 */ /* 0x0013e4000c12f31c */
.L_x_1231:
[----:B------:R-:W-:Y:S05]  /*6d30*/  BSYNC.RECONVERGENT B0 ;  /* 0x0000000000007941 */ /* 0x000fea0003800200 */
.L_x_1230:
[----:B------:R-:W0:Y:S01]  /*6d40*/  LDS R114, [R114+0x6d00] ;  /* 0x006d000072727984 */ /* 0x000e220000000800 */
[----:B------:R-:W-:Y:S04]  /*6d50*/  BSSY.RECONVERGENT B0, `(.L_x_1232) ;  /* 0x0000004000007945 */ /* 0x000fe80003800200 */
[----:B------:R-:W-:Y:S05]  /*6d60*/  @!P6 BRA `(.L_x_1233) ;  /* 0x000000000008e947 */ /* 0x000fea0003800000 */
[----:B------:R1:W-:Y:S04]  /*6d70*/  REDG.E.ADD.F32.FTZ.RN.STRONG.GPU desc[UR28][R76.64+0xa00], R89 ;  /* 0x000a00594c0079a6 */ /* 0x0003e8000c12f31c */
[----:B0-----:R1:W-:Y:S02]  /*6d80*/  REDG.E.ADD.F32.FTZ.RN.STRONG.GPU desc[UR28][R4.64+0xa00], R114 ;  /* 0x000a0072040079a6 */ /* 0x0013e4000c12f31c */
.L_x_1233:
[----:B------:R-:W-:Y:S05]  /*6d90*/  BSYNC.RECONVERGENT B0 ;  /* 0x0000000000007941 */ /* 0x000fea0003800200 */
.L_x_1232:
[----:B------:R-:W0:Y:S01]  /*6da0*/  LDS R113, [R113+0x6f00] ;  /* 0x006f000071717984 */ /* 0x000e220000000800 */
[----:B------:R-:W-:Y:S01]  /*6db0*/  BSSY.RECONVERGENT B0, `(.L_x_1234) ;  /* 0x0000008000007945 */ /* 0x000fe20003800200 */
[C---:B------:R-:W-:Y:S02]  /*6dc0*/  ISETP.GE.AND P3, PT, R118.reuse, 0x381, PT ;  /* 0x000003817600780c */ /* 0x040fe40003f66270 */
[C---:B------:R-:W-:Y:S02]  /*6dd0*/  ISETP.GE.AND P4, PT, R118.reuse, 0x401, PT ;  /* 0x000004017600780c */ /* 0x040fe40003f86270 */
[C---:B------:R-:W-:Y:S02]  /*6de0*/  ISETP.GE.AND P5, PT, R118.reuse, 0x481, PT ;  /* 0x000004817600780c */ /* 0x040fe40003fa6270 */
[----:B------:R-:W-:Y:S01]  /*6df0*/  ISETP.GE.AND P6, PT, R118, 0x501, PT ;  /* 0x000005017600780c */ /* 0x000fe20003fc6270 */
[----:B------:R-:W-:-:S12]  /*6e00*/  @!P2 BRA `(.L_x_1235) ;  /* 0x000000000008a947 */ /* 0x000fd80003800000 */
[----:B------:R1:W-:Y:S04]  /*6e10*/  REDG.E.ADD.F32.FTZ.RN.STRONG.GPU desc[UR28][R76.64+0xc00], R88 ;  /* 0x000c00584c0079a6 */ /* 0x0003e8000c12f31c */
[----:B0-----:R1:W-:Y:S02]  /*6e20*/  REDG.E.ADD.F32.FTZ.RN.STRONG.GPU desc[UR28][R4.64+0xc00], R113 ;  /* 0x000c0071040079a6 */ /* 0x0013e4000c12f31c */
.L_x_1235:
[----:B------:R-:W-:Y:S05]  /*6e30*/  BSYNC.RECONVERGENT B0 ;  /* 0x0000000000007941 */ /* 0x000fea0003800200 */
.L_x_1234:
[----:B------:R-:W0:Y:S01]  /*6e40*/  LDS R112, [R112+0x7100] ;  /* 0x0071000070707984 */ /* 0x000e220000000800 */
[----:B------:R-:W-:Y:S04]  /*6e50*/  BSSY.RECONVERGENT B0, `(.L_x_1236) ;  /* 0x0000004000007945 */ /* 0x000fe80003800200 */
[----:B------:R-:W-:Y:S05]  /*6e60*/  @!P3 BRA `(.L_x_1237) ;  /* 0x000000000008b947 */ /* 0x000fea0003800000 */
[----:B------:R1:W-:Y:S04]  /*6e70*/  REDG.E.ADD.F32.FTZ.RN.STRONG.GPU desc[UR28][R76.64+0xe00], R87 ;  /* 0x000e00574c0079a6 */ /* 0x0003e8000c12f31c */
[----:B0-----:R1:W-:Y:S02]  /*6e80*/  REDG.E.ADD.F32.FTZ.RN.STRONG.GPU desc[UR28][R4.64+0xe00], R112 ;  /* 0x000e0070040079a6 */ /* 0x0013e4000c12f31c */
.L_x_1237:
[----:B------:R-:W-:Y:S05]  /*6e90*/  BSYNC.RECONVERGENT B0 ;  /* 0x0000000000007941 */ /* 0x000fea0003800200 */
.L_x_1236:
[----:B------:R-:W0:Y:S01]  /*6ea0*/  LDS R111, [R111+0x7300] ;  /* 0x007300006f6f7984 */ /* 0x000e220000000800 */
[----:B------:R-:W-:Y:S04]  /*6eb0*/  BSSY.RECONVERGENT B0, `(.L_x_1238) ;  /* 0x0000004000007945 */ /* 0x000fe80003800200 */
[----:B------:R-:W-:Y:S05]  /*6ec0*/  @!P4 BRA `(.L_x_1239) ;  /* 0x000000000008c947 */ /* 0x000fea0003800000 */
[----:B------:R1:W-:Y:S04]  /*6ed0*/  REDG.E.ADD.F32.FTZ.RN.STRONG.GPU desc[UR28][R76.64+0x1000], R86 ;  /* 0x001000564c0079a6 */ /* 0x0003e8000c12f31c */
[----:B0-----:R1:W-:Y:S02]  /*6ee0*/  REDG.E.ADD.F32.FTZ.RN.STRONG.GPU desc[UR28][R4.64+0x1000], R111 ;  /* 0x0010006f040079a6 */ /* 0x0013e4000c12f31c */
.L_x_1239:
[----:B------:R-:W-:Y:S05]  /*6ef0*/  BSYNC.RECONVERGENT B0 ;  /* 0x0000000000007941 */ /* 0x000fea0003800200 */
.L_x_1238:
[----:B------:R-:W0:Y:S01]  /*6f00*/  LDS R110, [R110+0x7500] ;  /* 0x007500006e6e7984 */ /* 0x000e220000000800 */
[----:B------:R-:W-:Y:S04]  /*6f10*/  BSSY.RECONVERGENT B0, `(.L_x_1240) ;  /* 0x0000004000007945 */ /* 0x000fe80003800200 */
[----:B------:R-:W-:Y:S05]  /*6f20*/  @!P5 BRA `(.L_x_1241) ;  /* 0x000000000008d947 */ /* 0x000fea0003800000 */
[----:B------:R1:W-:Y:S04]  /*6f30*/  REDG.E.ADD.F32.FTZ.RN.STRONG.GPU desc[UR28][R76.64+0x1200], R85 ;  /* 0x001200554c0079a6 */ /* 0x0003e8000c12f31c */
[----:B0-----:R1:W-:Y:S02]  /*6f40*/  REDG.E.ADD.F32.FTZ.RN.STRONG.GPU desc[UR28][R4.64+0x1200], R110 ;  /* 0x0012006e040079a6 */ /* 0x0013e4000c12f31c */
.L_x_1241:
[----:B------:R-:W-:Y:S05]  /*6f50*/  BSYNC.RECONVERGENT B0 ;  /* 0x0000000000007941 */ /* 0x000fea0003800200 */
.L_x_1240:
[----:B------:R-:W0:Y:S01]  /*6f60*/  LDS R109, [R109+0x7700] ;  /* 0x007700006d6d7984 */ /* 0x000e220000000800 */
[----:B------:R-:W-:Y:S04]  /*6f70*/  BSSY.RECONVERGENT B0, `(.L_x_1242) ;  /* 0x0000004000007945 */ /* 0x000fe80003800200 */
[----:B------:R-:W-:Y:S05]  /*6f80*/  @!P6 BRA `(.L_x_1243) ;  /* 0x000000000008e947 */ /* 0x000fea0003800000 */
[----:B------:R1:W-:Y:S04]  /*6f90*/  REDG.E.ADD.F32.FTZ.RN.STRONG.GPU desc[UR28][R76.64+0x1400], R84 ;  /* 0x001400544c0079a6 */ /* 0x0003e8000c12f31c */
[----:B0-----:R1:W-:Y:S02]  /*6fa0*/  REDG.E.ADD.F32.FTZ.RN.STRONG.GPU desc[UR28][R4.64+0x1400], R109 ;  /* 0x0014006d040079a6 */ /* 0x0013e4000c12f31c */
.L_x_1243:
[----:B------:R-:W-:Y:S05]  /*6fb0*/  BSYNC.RECONVERGENT B0 ;  /* 0x0000000000007941 */ /* 0x000fea0003800200 */
.L_x_1242:
[----:B------:R-:W0:Y:S01]  /*6fc0*/  LDS R108, [R108+0x7900] ;  /* 0x007900006c6c7984 */ /* 0x000e220000000800 */
[C---:B------:R-:W-:Y:S01]  /*6fd0*/  ISETP.GE.AND P6, PT, R118.reuse, 0x581, PT ;  /* 0x000005817600780c */ /* 0x040fe20003fc6270 */
[----:B------:R-:W-:Y:S01]  /*6fe0*/  BSSY.RECONVERGENT B0, `(.L_x_1244) ;  /* 0x0000008000007945 */ /* 0x000fe20003800200 */
[C---:B------:R-:W-:Y:S02]  /*6ff0*/  ISETP.GE.AND P2, PT, R118.reuse, 0x601, PT ;  /* 0x000006017600780c */ /* 0x040fe40003f46270 */
[C---:B------:R-:W-:Y:S02]  /*7000*/  ISETP.GE.AND P3, PT, R118.reuse, 0x681, PT ;  /* 0x000006817600780c */ /* 0x040fe40003f66270 */
[C---:B------:R-:W-:Y:S02]  /*7010*/  ISETP.GE.AND P4, PT, R118.reuse, 0x701, PT ;  /* 0x000007017600780c */ /* 0x040fe40003f86270 */
[----:B------:R-:W-:-:S05]  /*7020*/  ISETP.GE.AND P5, PT, R118, 0x781, PT ;  /* 0x000007817600780c */ /* 0x000fca0003fa6270 */
[----:B------:R-:W-:Y:S08]  /*7030*/  @!P6 BRA `(.L_x_1245) ;  /* 0x000000000008e947 */ /* 0x000ff00003800000 */
[----:B------:R1:W-:Y:S04]  /*7040*/  REDG.E.ADD.F32.FTZ.RN.STRONG.GPU desc[UR28][R76.64+0x1600], R83 ;  /* 0x001600534c0079a6 */ /* 0x0003e8000c12f31c */
[----:B0-----:R1:W-:Y:S02]  /*7050*/  REDG.E.ADD.F32.FTZ.RN.STRONG.GPU desc[UR28][R4.64+0x1600], R108 ;  /* 0x0016006c040079a6 */ /* 0x0013e4000c12f31c */
.L_x_1245:
[----:B------:R-:W-:Y:S05]  /*7060*/  BSYNC.RECONVERGENT B0 ;  /* 0x0000000000007941 */ /* 0x000fea0003800200 */
.L_x_1244:
[----:B------:R-:W0:Y:S01]  /*7070*/  LDS R107, [R107+0x7b00] ;  /* 0x007b00006b6b7984 */ /* 0x000e220000000800 */
[----:B------:R-:W-:Y:S04]  /*7080*/  BSSY.RECONVERGENT B0, `(.L_x_1246) ;  /* 0x0000004000007945 */ /* 0x000fe80003800200 */
[----:B------:R-:W-:Y:S05]  /*7090*/  @!P2 BRA `(.L_x_1247) ;  /* 0x000000000008a947 */ /* 0x000fea0003800000 */
[----:B------:R1:W-:Y:S04]  /*70a0*/  REDG.E.ADD.F32.FTZ.RN.STRONG.GPU desc[UR28][R76.64+0x1800], R82 ;  /* 0x001800524c0079a6 */ /* 0x0003e8000c12f31c */
[----:B0-----:R1:W-:Y:S02]  /*70b0*/  REDG.E.ADD.F32.FTZ.RN.STRONG.GPU desc[UR28][R4.64+0x1800], R107 ;  /* 0x0018006b040079a6 */ /* 0x0013e4000c12f31c */
.L_x_1247:
[----:B------:R-:W-:Y:S05]  /*70c0*/  BSYNC.RECONVERGENT B0 ;  /* 0x0000000000007941 */ /* 0x000fea0003800200 */
.L_x_1246:
[----:B------:R-:W0:Y:S01]  /*70d0*/  LDS R106, [R106+0x7d00] ;  /* 0x007d00006a6a7984 */ /* 0x000e220000000800 */
[----:B------:R-:W-:Y:S04]  /*70e0*/  BSSY.RECONVERGENT B0, `(.L_x_1248) ;  /* 0x0000004000007945 */ /* 0x000fe80003800200 */
[----:B------:R-:W-:Y:S05]  /*70f0*/  @!P3 BRA `(.L_x_1249) ;  /* 0x000000000008b947 */ /* 0x000fea0003800000 */
[----:B------:R1:W-:Y:S04]  /*7100*/  REDG.E.ADD.F32.FTZ.RN.STRONG.GPU desc[UR28][R76.64+0x1a00], R81 ;  /* 0x001a00514c0079a6 */ /* 0x0003e8000c12f31c */
[----:B0-----:R1:W-:Y:S02]  /*7110*/  REDG.E.ADD.F32.FTZ.RN.STRONG.GPU desc[UR28][R4.64+0x1a00], R106 ;  /* 0x001a006a040079a6 */ /* 0x0013e4000c12f31c */
.L_x_1249:
[----:B------:R-:W-:Y:S05]  /*7120*/  BSYNC.RECONVERGENT B0 ;  /* 0x0000000000007941 */ /* 0x000fea0003800200 */
.L_x_1248:
[----:B------:R-:W0:Y:S01]  /*7130*/  LDS R105, [R105+0x7f00] ;  /* 0x007f000069697984 */ /* 0x000e220000000800 */
[----:B------:R-:W-:Y:S04]  /*7140*/  BSSY.RECONVERGENT B0, `(.L_x_1250) ;  /* 0x0000004000007945 */ /* 0x000fe80003800200 */
[----:B------:R-:W-:Y:S05]  /*7150*/  @!P4 BRA `(.L_x_1251) ;  /* 0x000000000008c947 */ /* 0x000fea0003800000 */
[----:B------:R1:W-:Y:S04]  /*7160*/  REDG.E.ADD.F32.FTZ.RN.STRONG.GPU desc[UR28][R76.64+0x1c00], R80 ;  /* 0x001c00504c0079a6 */ /* 0x0003e8000c12f31c */
[----:B0-----:R1:W-:Y:S02]  /*7170*/  REDG.E.ADD.F32.FTZ.RN.STRONG.GPU desc[UR28][R4.64+0x1c00], R105 ;  /* 0x001c0069040079a6 */ /* 0x0013e4000c12f31c */
.L_x_1251:
[----:B------:R-:W-:Y:S05]  /*7180*/  BSYNC.RECONVERGENT B0 ;  /* 0x0000000000007941 */ /* 0x000fea0003800200 */
.L_x_1250:
[----:B------:R-:W0:Y:S01]  /*7190*/  LDS R104, [R104+0x8100] ;  /* 0x0081000068687984 */ /* 0x000e220000000800 */
[----:B------:R-:W-:Y:S04]  /*71a0*/  BSSY.RECONVERGENT B0, `(.L_x_1252) ;  /* 0x0000004000007945 */ /* 0x000fe80003800200 */
[----:B------:R-:W-:Y:S05]  /*71b0*/  @!P5 BRA `(.L_x_1253) ;  /* 0x000000000008d947 */ /* 0x000fea0003800000 */
[----:B------:R1:W-:Y:S04]  /*71c0*/  REDG.E.ADD.F32.FTZ.RN.STRONG.GPU desc[UR28][R76.64+0x1e00], R79 ;  /* 0x001e004f4c0079a6 */ /* 0x0003e8000c12f31c */
[----:B0-----:R1:W-:Y:S02]  /*71d0*/  REDG.E.ADD.F32.FTZ.RN.STRONG.GPU desc[UR28][R4.64+0x1e00], R104 ;  /* 0x001e0068040079a6 */ /* 0x0013e4000c12f31c */
.L_x_1253:
[----:B------:R-:W-:Y:S05]  /*71e0*/  BSYNC.RECONVERGENT B0 ;  /* 0x0000000000007941 */ /* 0x000fea0003800200 */
.L_x_1252:
[----:B-1----:R-:W5:Y:S04]  /*71f0*/  LDL.LU R81, [R1+0x6c] ;  /* 0x00006c0001517983 */ /* 0x002f680000300800 */
[----:B------:R-:W2:Y:S04]  /*7200*/  LDL.LU R80, [R1+0xe4] ;  /* 0x0000e40001507983 */ /* 0x000ea80000300800 */
[----:B------:R-:W2:Y:S04]  /*7210*/  LDL.LU R79, [R1+0x68] ;  /* 0x00006800014f7983 */ /* 0x000ea80000300800 */
[----:B0--3--:R-:W3:Y:S04]  /*7220*/  LDL.LU R77, [R1+0xe8] ;  /* 0x0000e800014d7983 */ /* 0x009ee80000300800 */
[----:B------:R-:W3:Y:S04]  /*7230*/  LDL.LU R76, [R1+0x64] ;  /* 0x00006400014c7983 */ /* 0x000ee80000300800 */
[----:B------:R-:W3:Y:S04]  /*7240*/  LDL.LU R88, [R1+0xec] ;  /* 0x0000ec0001587983 */ /* 0x000ee80000300800 */
[----:B------:R-:W3:Y:S04]  /*7250*/  LDL.LU R87, [R1+0x60] ;  /* 0x0000600001577983 */ /* 0x000ee80000300800 */
[----:B------:R-:W3:Y:S04]  /*7260*/  LDL.LU R86, [R1+0xf0] ;  /* 0x0000f00001567983 */ /* 0x000ee80000300800 */
[----:B----4-:R-:W0:Y:S01]  /*7270*/  SHFL.DOWN P2, R4, R78, 0x1, 0x1f ;  /* 0x08201f004e047f89 */ /* 0x010e220000040000 */
[----:B------:R-:W-:Y:S01]  /*7280*/  FFMA.FTZ R91, R39, R122, R91 ;  /* 0x0000007a275b7223 */ /* 0x000fe2000001005b */
[----:B0-----:R-:W-:-:S05]  /*7290*/  @P2 FADD R4, R78, R4 ;  /* 0x000000044e042221 */ /* 0x001fca0000000000 */
[----:B------:R-:W0:Y:S02]  /*72a0*/  SHFL.DOWN P2, R5, R4, 0x2, 0x1f ;  /* 0x08401f0004057f89 */ /* 0x000e240000040000 */
[----:B0-----:R-:W-:-:S05]  /*72b0*/  @P2 FADD R5, R4, R5 ;  /* 0x0000000504052221 */ /* 0x001fca0000000000 */
[----:B------:R-:W0:Y:S02]  /*72c0*/  SHFL.DOWN P2, R4, R5, 0x4, 0x1f ;  /* 0x08801f0005047f89 */ /* 0x000e240000040000 */
[----:B0-----:R-:W-:-:S05]  /*72d0*/  @P2 FADD R4, R5, R4 ;  /* 0x0000000405042221 */ /* 0x001fca0000000000 */
[----:B------:R-:W0:Y:S01]  /*72e0*/  SHFL.DOWN P2, R5, R4, 0x8, 0x1f ;  /* 0x09001f0004057f89 */ /* 0x000e220000040000 */
[----:B------:R-:W-:Y:S01]  /*72f0*/  FMUL.FTZ R123, R123, R92 ;  /* 0x0000005c7b7b7220 */ /* 0x000fe20000410000 */
[----:B-----5:R-:W-:Y:S01]  /*7300*/  FADD.FTZ R81, R90, R81 ;  /* 0x000000515a517221 */ /* 0x020fe20000010000 */
[----:B------:R-:W-:Y:S01]  /*7310*/  FMUL.FTZ R8, R8, R94 ;  /* 0x0000005e08087220 */ /* 0x000fe20000410000 */
[----:B------:R-:W-:Y:S01]  /*7320*/  FMUL.FTZ R3, R125, R3 ;  /* 0x000000037d037220 */ /* 0x000fe20000410000 */
[----:B------:R-:W-:Y:S01]  /*7330*/  FMUL.FTZ R7, R7, R93 ;  /* 0x0000005d07077220 */ /* 0x000fe20000410000 */
[----:B--2---:R-:W-:Y:S01]  /*7340*/  FFMA.FTZ R80, R22, R122, R80 ;  /* 0x0000007a16507223 */ /* 0x004fe20000010050 */
[----:B------:R1:W-:Y:S01]  /*7350*/  STL [R1+0x6c], R81 ;  /* 0x00006c5101007387 */ /* 0x0003e20000100800 */
[----:B------:R-:W-:Y:S01]  /*7360*/  FMUL.FTZ R2, R124, R2 ;  /* 0x000000027c027220 */ /* 0x000fe20000410000 */
[----:B0-----:R-:W-:Y:S01]  /*7370*/  @P2 FADD R5, R4, R5 ;  /* 0x0000000504052221 */ /* 0x001fe20000000000 */
[----:B------:R-:W-:Y:S01]  /*7380*/  FADD.FTZ R79, R121, R79 ;  /* 0x0000004f794f7221 */ /* 0x000fe20000010000 */
[----:B------:R-:W2:Y:S01]  /*7390*/  LDL.LU R85, [R1+0x5c] ;  /* 0x00005c0001557983 */ /* 0x000ea20000300800 */
[----:B---3--:R-:W-:-:S03]  /*73a0*/  FFMA.FTZ R77, R23, R6, R77 ;  /* 0x00000006174d7223 */ /* 0x008fc6000001004d */
[----:B------:R-:W3:Y:S01]  /*73b0*/  LDL.LU R84, [R1+0xf4] ;  /* 0x0000f40001547983 */ /* 0x000ee20000300800 */
[----:B-1----:R-:W0:Y:S01]  /*73c0*/  S2R R81, SR_LANEID ;  /* 0x0000000000517919 */ /* 0x002e220000000000 */
[----:B------:R-:W-:Y:S02]  /*73d0*/  FADD.FTZ R76, R91, R76 ;  /* 0x0000004c5b4c7221 */ /* 0x000fe40000010000 */
[----:B------:R1:W-:Y:S04]  /*73e0*/  STL [R1+0xe4], R80 ;  /* 0x0000e45001007387 */ /* 0x0003e80000100800 */
[----:B------:R-:W4:Y:S04]  /*73f0*/  LDL.LU R83, [R1+0x58] ;  /* 0x0000580001537983 */ /* 0x000f280000300800 */
[----:B------:R5:W-:Y:S04]  /*7400*/  STL [R1+0x68], R79 ;  /* 0x0000684f01007387 */ /* 0x000be80000100800 */
[----:B------:R-:W4:Y:S04]  /*7410*/  LDL.LU R82, [R1+0xf8] ;  /* 0x0000f80001527983 */ /* 0x000f280000300800 */
[----:B------:R5:W-:Y:S01]  /*7420*/  STL [R1+0xe8], R77 ;  /* 0x0000e84d01007387 */ /* 0x000be20000100800 */
[----:B------:R-:W-:Y:S01]  /*7430*/  FFMA.FTZ R123, R40, R6, R123 ;  /* 0x00000006287b7223 */ /* 0x000fe2000001007b */
[----:B------:R-:W-:Y:S01]  /*7440*/  FFMA.FTZ R3, R42, R8, R3 ;  /* 0x000000082a037223 */ /* 0x000fe20000010003 */
[----:B------:R-:W-:Y:S01]  /*7450*/  FMUL.FTZ R9, R9, R95 ;  /* 0x0000005f09097220 */ /* 0x000fe20000410000 */
[----:B------:R-:W-:Y:S01]  /*7460*/  FFMA.FTZ R2, R41, R7, R2 ;  /* 0x0000000729027223 */ /* 0x000fe20000010002 */
[----:B------:R-:W-:Y:S01]  /*7470*/  FMUL.FTZ R126, R126, R73 ;  /* 0x000000497e7e7220 */ /* 0x000fe20000410000 */
[----:B------:R-:W-:Y:S01]  /*7480*/  FFMA.FTZ R88, R24, R7, R88 ;  /* 0x0000000718587223 */ /* 0x000fe20000010058 */
[----:B------:R-:W-:Y:S01]  /*7490*/  FMUL.FTZ R10, R10, R96 ;  /* 0x000000600a0a7220 */ /* 0x000fe20000410000 */
[----:B------:R-:W-:Y:S01]  /*74a0*/  FFMA.FTZ R86, R25, R8, R86 ;  /* 0x0000000819567223 */ /* 0x000fe20000010056 */
[----:B------:R-:W-:Y:S01]  /*74b0*/  FMUL.FTZ R12, R12, R98 ;  /* 0x000000620c0c7220 */ /* 0x000fe20000410000 */
[----:B------:R-:W5:Y:S01]  /*74c0*/  SHFL.DOWN P2, R4, R5, 0x10, 0x1f ;  /* 0x0a001f0005047f89 */ /* 0x000f620000040000 */
[----:B0-----:R-:W-:-:S03]  /*74d0*/  ISETP.NE.AND P3, PT, R81, RZ, PT ;  /* 0x000000ff5100720c */ /* 0x001fc60003f65270 */
[----:B------:R-:W4:Y:S04]  /*74e0*/  LDL.LU R81, [R1+0x54] ;  /* 0x0000540001517983 */ /* 0x000f280000300800 */
[----:B-1----:R-:W4:Y:S04]  /*74f0*/  LDL.LU R80, [R1+0xfc] ;  /* 0x0000fc0001507983 */ /* 0x002f280000300800 */
[----:B-----5:R-:W5:Y:S04]  /*7500*/  LDL.LU R79, [R1+0x100] ;  /* 0x00010000014f7983 */ /* 0x020f680000300800 */
[----:B------:R0:W-:Y:S04]  /*7510*/  STL [R1+0x64], R76 ;  /* 0x0000644c01007387 */ /* 0x0001e80000100800 */
[----:B------:R-:W5:Y:S04]  /*7520*/  LDL.LU R78, [R1+0x50] ;  /* 0x00005000014e7983 */ /* 0x000f680000300800 */
[----:B------:R-:W5:Y:S04]  /*7530*/  LDL.LU R77, [R1+0x4c] ;  /* 0x00004c00014d7983 */ /* 0x000f680000300800 */
[----:B0-----:R-:W5:Y:S01]  /*7540*/  LDL.LU R76, [R1+0x48] ;  /* 0x00004800014c7983 */ /* 0x001f620000300800 */
[----:B------:R-:W-:Y:S01]  /*7550*/  FADD.FTZ R87, R123, R87 ;  /* 0x000000577b577221 */ /* 0x000fe20000010000 */
[----:B------:R-:W-:Y:S01]  /*7560*/  FMUL.FTZ R127, R127, R74 ;  /* 0x0000004a7f7f7220 */ /* 0x000fe20000410000 */
[----:B------:R-:W-:Y:S01]  /*7570*/  FFMA.FTZ R126, R43, R9, R126 ;  /* 0x000000092b7e7223 */ /* 0x000fe2000001007e */
[----:B------:R-:W-:Y:S01]  /*7580*/  FMUL.FTZ R11, R11, R97 ;  /* 0x000000610b0b7220 */ /* 0x000fe20000410000 */
[----:B------:R-:W-:Y:S01]  /*7590*/  FMUL.FTZ R128, R128, R75 ;  /* 0x0000004b80807220 */ /* 0x000fe20000410000 */
[----:B------:R0:W-:Y:S01]  /*75a0*/  STL [R1+0xec], R88 ;  /* 0x0000ec5801007387 */ /* 0x0001e20000100800 */
[----:B------:R-:W-:-:S03]  /*75b0*/  FFMA.FTZ R127, R44, R10, R127 ;  /* 0x0000000a2c7f7223 */ /* 0x000fc6000001007f */
[----:B------:R0:W-:Y:S01]  /*75c0*/  STL [R1+0x60], R87 ;  /* 0x0000605701007387 */ /* 0x0001e20000100800 */
[----:B------:R-:W-:-:S03]  /*75d0*/  FFMA.FTZ R128, R45, R11, R128 ;  /* 0x0000000b2d807223 */ /* 0x000fc60000010080 */
[----:B------:R0:W-:Y:S01]  /*75e0*/  STL [R1+0xf0], R86 ;  /* 0x0000f05601007387 */ /* 0x0001e20000100800 */
[----:B------:R-:W-:Y:S01]  /*75f0*/  @!P3 SHF.R.U32.HI R6, RZ, 0x3, R30 ;  /* 0x00000003ff06b819 */ /* 0x000fe2000001161e */
[----:B------:R-:W-:-:S03]  /*7600*/  @P2 FADD R4, R5, R4 ;  /* 0x0000000405042221 */ /* 0x000fc60000000000 */
[----:B------:R-:W-:Y:S01]  /*7610*/  @!P3 LOP3.LUT R5, R6, 0x7c, RZ, 0xc0, !PT ;  /* 0x0000007c0605b812 */ /* 0x000fe200078ec0ff */
[----:B------:R-:W-:Y:S04]  /*7620*/  BSSY.RECONVERGENT B0, `(.L_x_1254) ;  /* 0x0000025000007945 */ /* 0x000fe80003800200 */
[----:B------:R0:W-:Y:S01]  /*7630*/  @!P3 STS [R5+UR23+0x8404], R4 ;  /* 0x008404040500b988 */ /* 0x0001e20008000817 */
[----:B------:R-:W-:Y:S01]  /*7640*/  BAR.SYNC.DEFER_BLOCKING 0x0 ;  /* 0x0000000000007b1d */ /* 0x000fe20000010000 */
[----:B--2---:R-:W-:Y:S01]  /*7650*/  FADD.FTZ R85, R2, R85 ;  /* 0x0000005502557221 */ /* 0x004fe20000010000 */
[----:B---3--:R-:W-:-:S04]  /*7660*/  FFMA.FTZ R84, R26, R9, R84 ;  /* 0x000000091a547223 */ /* 0x008fc80000010054 */
[----:B------:R0:W-:Y:S01]  /*7670*/  STL [R1+0x5c], R85 ;  /* 0x00005c5501007387 */ /* 0x0001e20000100800 */
[----:B----4-:R-:W-:Y:S01]  /*7680*/  FADD.FTZ R83, R3, R83 ;  /* 0x0000005303537221 */ /* 0x010fe20000010000 */
[----:B------:R-:W-:Y:S02]  /*7690*/  FMUL.FTZ R3, R0, R120 ;  /* 0x0000007800037220 */ /* 0x000fe40000410000 */
[----:B------:R0:W-:Y:S02]  /*76a0*/  STL [R1+0xf4], R84 ;  /* 0x0000f45401007387 */ /* 0x0001e40000100800 */
[----:B------:R-:W-:Y:S01]  /*76b0*/  FFMA.FTZ R3, R46, R12, R3 ;  /* 0x0000000c2e037223 */ /* 0x000fe20000010003 */
[----:B------:R-:W-:Y:S01]  /*76c0*/  FFMA.FTZ R82, R27, R10, R82 ;  /* 0x0000000a1b527223 */ /* 0x000fe20000010052 */
[----:B------:R0:W-:Y:S04]  /*76d0*/  STL [R1+0x58], R83 ;  /* 0x0000585301007387 */ /* 0x0001e80000100800 */
[----:B------:R0:W-:Y:S01]  /*76e0*/  STL [R1+0xf8], R82 ;  /* 0x0000f85201007387 */ /* 0x0001e20000100800 */
[----:B------:R-:W-:Y:S01]  /*76f0*/  FADD.FTZ R81, R126, R81 ;  /* 0x000000517e517221 */ /* 0x000fe20000010000 */
[----:B------:R-:W-:-:S04]  /*7700*/  FFMA.FTZ R80, R28, R11, R80 ;  /* 0x0000000b1c507223 */ /* 0x000fc80000010050 */
[----:B------:R0:W-:Y:S01]  /*7710*/  STL [R1+0x54], R81 ;  /* 0x0000545101007387 */ /* 0x0001e20000100800 */
[----:B-----5:R-:W-:-:S03]  /*7720*/  FFMA.FTZ R79, R29, R12, R79 ;  /* 0x0000000c1d4f7223 */ /* 0x020fc6000001004f */
[----:B------:R0:W-:Y:S04]  /*7730*/  STL [R1+0xfc], R80 ;  /* 0x0000fc5001007387 */ /* 0x0001e80000100800 */
[----:B------:R0:W-:Y:S01]  /*7740*/  STL [R1+0x100], R79 ;  /* 0x0001004f01007387 */ /* 0x0001e20000100800 */
[----:B------:R-:W-:Y:S01]  /*7750*/  FADD.FTZ R78, R127, R78 ;  /* 0x0000004e7f4e7221 */ /* 0x000fe20000010000 */
[----:B------:R-:W-:Y:S01]  /*7760*/  FADD.FTZ R77, R128, R77 ;  /* 0x0000004d804d7221 */ /* 0x000fe20000010000 */
[----:B------:R-:W-:-:S05]  /*7770*/  FADD.FTZ R76, R3, R76 ;  /* 0x0000004c034c7221 */ /* 0x000fca0000010000 */
[----:B------:R0:W-:Y:S04]  /*7780*/  STL [R1+0x48], R76 ;  /* 0x0000484c01007387 */ /* 0x0001e80000100800 */
[----:B------:R0:W-:Y:S04]  /*7790*/  STL [R1+0x50], R78 ;  /* 0x0000504e01007387 */ /* 0x0001e80000100800 */
[----:B------:R0:W-:Y:S01]  /*77a0*/  STL [R1+0x4c], R77 ;  /* 0x00004c4d01007387 */ /* 0x0001e20000100800 */
[----:B------:R-:W-:Y:S05]  /*77b0*/  @P0 BRA `(.L_x_1255) ;  /* 0x00000000002c0947 */ /* 0x000fea0003800000 */
[----:B------:R-:W-:Y:S01]  /*77c0*/  UISETP.NE.AND UP0, UPT, UR12, UR49, UPT ;  /* 0x000000310c00728c */ /* 0x000fe2000bf05270 */
[----:B------:R-:W1:Y:S01]  /*77d0*/  LDS.64 R2, [UR23+0x8408] ;  /* 0x00840817ff027984 */ /* 0x000e620008000a00 */
[----:B------:R-:W-:-:S03]  /*77e0*/  ULEA UR30, UR8, UR23, 0x2 ;  /* 0x00000017081e7291 */ /* 0x000fc6000f8e10ff */
[----:B0-----:R-:W0:Y:S01]  /*77f0*/  LDS R5, [UR23+0x8410] ;  /* 0x00841017ff057984 */ /* 0x001e220008000800 */
[----:B------:R-:W-:-:S13]  /*7800*/  PLOP3.LUT P0, PT, PT, PT, UP0, 0x80, 0x8 ;  /* 0x000000000008781c */ /* 0x000fda0003f0f008 */
[----:B------:R-:W2:Y:S01]  /*7810*/  @P0 LDS R7, [UR30+0xa050] ;  /* 0x00a0501eff070984 */ /* 0x000ea20008000800 */
[----:B-1----:R-:W-:-:S04]  /*7820*/  FADD.FTZ R2, R4, R2 ;  /* 0x0000000204027221 */ /* 0x002fc80000010000 */
[----:B------:R-:W-:-:S04]  /*7830*/  FADD.FTZ R2, R3, R2 ;  /* 0x0000000203027221 */ /* 0x000fc80000010000 */
[----:B0-----:R-:W-:-:S04]  /*7840*/  FADD.FTZ R2, R2, R5 ;  /* 0x0000000502027221 */ /* 0x001fc80000010000 */
[----:B--2---:R-:W-:-:S05]  /*7850*/  @P0 FADD.FTZ R2, R2, R7 ;  /* 0x0000000702020221 */ /* 0x004fca0000010000 */
[----:B------:R1:W-:Y:S02]  /*7860*/  STS [UR30+0xa050], R2 ;  /* 0x00a05002ff007988 */ /* 0x0003e4000800081e */
.L_x_1255:
[----:B------:R-:W-:Y:S05]  /*7870*/  BSYNC.RECONVERGENT B0 ;  /* 0x0000000000007941 */ /* 0x000fea0003800200 */
.L_x_1254:
[----:B------:R-:W-:-:S04]  /*7880*/  UIADD3 UR8, UPT, UPT, UR8, 0x1, URZ ;  /* 0x0000000108087890 */ /* 0x000fc8000fffe0ff */
[----:B------:R-:W-:-:S09]  /*7890*/  UISETP.GE.AND UP0, UPT, UR8, UR50, UPT ;  /* 0x000000320800728c */ /* 0x000fd2000bf06270 */
[----:B------:R-:W-:Y:S05]  /*78a0*/  BRA.U !UP0, `(.L_x_1256) ;  /* 0xffffffb1088c7547 */ /* 0x000fea000b83ffff */
.L_x_1211:
[----:B0-----:R-:W2:Y:S01]  /*78b0*/  LDL.LU R87, [R1+0x100] ;  /* 0x0001000001577983 */ /* 0x001ea20000300800 */
[----:B------:R-:W-:Y:S01]  /*78c0*/  UIMAD UR8, UR12, -0x800, UR26 ;  /* 0xfffff8000c0878a4 */ /* 0x000fe2000f8e021a */
[----:B------:R-:W0:Y:S01]  /*78d0*/  S2UR UR34, SR_CTAID.X ;  /* 0x00000000002279c3 */ /* 0x000e220000002500 */
[----:B------:R-:W0:Y:S01]  /*78e0*/  LDCU.64 UR30, c[0x0][0x4f8] ;  /* 0x00009f00ff1e77ac */ /* 0x000e220008000a00 */
[----:B------:R-:W3:Y:S01]  /*78f0*/  LDL.LU R86, [R1+0xfc] ;  /* 0x0000fc0001567983 */ /* 0x000ee20000300800 */
[----:B------:R-:W4:Y:S03]  /*7900*/  LDCU.64 UR32, c[0x0][0x500] ;  /* 0x0000a000ff2077ac */ /* 0x000f260008000a00 */
[----:B------:R-:W5:Y:S04]  /*7910*/  LDL.LU R85, [R1+0xf8] ;  /* 0x0000f80001557983 */ /* 0x000f680000300800 */
        /* <DEDUP_REMOVED lines=23> */
[----:B------:R-:W2:Y:S01]  /*7a90*/  LDL.LU R102, [R1] ;  /* 0x0000000001667983 */ /* 0x000ea20000300800 */
[----:B------:R-:W-:Y:S01]  /*7aa0*/  UIADD3 UR8, UPT, UPT, UR8, 0x800, URZ ;  /* 0x0000080008087890 */ /* 0x000fe2000fffe0ff */
[----:B------:R-:W-:Y:S06]  /*7ab0*/  BAR.SYNC.DEFER_BLOCKING 0x0 ;  /* 0x0000000000007b1d */ /* 0x000fec0000010000 */
        /* <DEDUP_REMOVED lines=14> */
[----:B------:R-:W-:-:S02]  /*7ba0*/  USHF.R.S32.HI UR25, URZ, 0x1f, UR27 ;  /* 0x0000001fff197899 */ /* 0x000fc4000801141b */
[----:B------:R-:W-:Y:S01]  /*7bb0*/  UMOV UR24, UR27 ;  /* 0x0000001b00187c82 */ /* 0x000fe20008000000 */
[----:B------:R-:W1:Y:S01]  /*7bc0*/  S2R R4, SR_TID.X ;  /* 0x0000000000047919 */ /* 0x000e620000002100 */
[----:B0-----:R-:W-:-:S04]  /*7bd0*/  UIMAD.WIDE.U32 UR10, UR34, UR30, UR24 ;  /* 0x0000001e220a72a5 */ /* 0x001fc8000f8e0018 */
[----:B------:R-:W-:Y:S01]  /*7be0*/  UIMAD UR11, UR34, UR31, UR11 ;  /* 0x0000001f220b72a4 */ /* 0x000fe2000f8e020b */
[----:B------:R-:W0:Y:S01]  /*7bf0*/  LDCU.64 UR30, c[0x0][0x550] ;  /* 0x0000aa00ff1e77ac */ /* 0x000e220008000a00 */
[----:B--2---:R2:W-:Y:S04]  /*7c00*/  STS [R102], R87 ;  /* 0x0000005766007388 */ /* 0x0045e80000000800 */
[----:B---3--:R3:W-:Y:S04]  /*7c10*/  STS [R165+0x4], R86 ;  /* 0x00000456a5007388 */ /* 0x0087e80000000800 */
[----:B-----5:R-:W-:Y:S04]  /*7c20*/  STS [R164+0x8], R85 ;  /* 0x00000855a4007388 */ /* 0x020fe80000000800 */
[----:B--2---:R-:W2:Y:S04]  /*7c30*/  LDL.LU R87, [R1+0x8] ;  /* 0x0000080001577983 */ /* 0x004ea80000300800 */
[----:B---3--:R-:W3:Y:S04]  /*7c40*/  LDL.LU R86, [R1+0x4] ;  /* 0x0000040001567983 */ /* 0x008ee80000300800 */
[----:B----4-:R-:W-:Y:S04]  /*7c50*/  STS [R161+0xc], R84 ;  /* 0x00000c54a1007388 */ /* 0x010fe80000000800 */
[----:B------:R-:W-:Y:S04]  /*7c60*/  STS [R160+0x10], R83 ;  /* 0x00001053a0007388 */ /* 0x000fe80000000800 */
[----:B------:R-:W-:Y:S04]  /*7c70*/  STS [R159+0x14], R82 ;  /* 0x000014529f007388 */ /* 0x000fe80000000800 */
[----:B------:R4:W-:Y:S04]  /*7c80*/  STS [R158+0x18], R81 ;  /* 0x000018519e007388 */ /* 0x0009e80000000800 */
[----:B------:R-:W-:Y:S04]  /*7c90*/  STS [R55+0x1c], R80 ;  /* 0x00001c5037007388 */ /* 0x000fe80000000800 */
[----:B------:R5:W-:Y:S01]  /*7ca0*/  STS [R54+0x20], R79 ;  /* 0x0000204f36007388 */ /* 0x000be20000000800 */
[----:B----4-:R-:W-:-:S03]  /*7cb0*/  MOV R81, R6 ;  /* 0x0000000600517202 */ /* 0x010fc60000000f00 */
[----:B------:R4:W-:Y:S01]  /*7cc0*/  STS [R53+0x24], R78 ;  /* 0x0000244e35007388 */ /* 0x0009e20000000800 */
[----:B------:R-:W-:Y:S01]  /*7cd0*/  MOV R83, R3 ;  /* 0x0000000300537202 */ /* 0x000fe20000000f00 */
[----:B------:R-:W-:Y:S01]  /*7ce0*/  IMAD.MOV.U32 R85, RZ, RZ, R0 ;  /* 0x000000ffff557224 */ /* 0x000fe200078e0000 */
[----:B------:R-:W-:Y:S01]  /*7cf0*/  MOV R84, R2 ;  /* 0x0000000200547202 */ /* 0x000fe20000000f00 */
[----:B------:R0:W-:Y:S01]  /*7d00*/  STS [R52+0x28], R77 ;  /* 0x0000284d34007388 */ /* 0x0001e20000000800 */
[----:B-1----:R-:W-:Y:S01]  /*7d10*/  ISETP.NE.AND P0, PT, R4, RZ, PT ;  /* 0x000000ff0400720c */ /* 0x002fe20003f05270 */
[----:B-----5:R-:W-:Y:S01]  /*7d20*/  IMAD.MOV.U32 R79, RZ, RZ, R8 ;  /* 0x000000ffff4f7224 */ /* 0x020fe200078e0008 */
[----:B------:R-:W-:Y:S01]  /*7d30*/  MOV R80, R7 ;  /* 0x0000000700507202 */ /* 0x000fe20000000f00 */
[----:B------:R1:W-:Y:S01]  /*7d40*/  STS [R51+0x2c], R76 ;  /* 0x00002c4c33007388 */ /* 0x0003e20000000800 */
[----:B------:R-:W-:Y:S01]  /*7d50*/  MOV R6, UR8 ;  /* 0x0000000800067c02 */ /* 0x000fe20008000f00 */
[----:B------:R-:W-:Y:S01]  /*7d60*/  IMAD.MOV.U32 R82, RZ, RZ, R5 ;  /* 0x000000ffff527224 */ /* 0x000fe200078e0005 */
[----:B----4-:R-:W-:Y:S01]  /*7d70*/  MOV R78, R9 ;  /* 0x00000009004e7202 */ /* 0x010fe20000000f00 */
[----:B------:R4:W-:Y:S01]  /*7d80*/  STS [R50+0x30], R75 ;  /* 0x0000304b32007388 */ /* 0x0009e20000000800 */
[----:B0-----:R-:W-:-:S03]  /*7d90*/  MOV R77, R10 ;  /* 0x0000000a004d7202 */ /* 0x001fc60000000f00 */
[----:B------:R0:W-:Y:S01]  /*7da0*/  STS [R49+0x34], R74 ;  /* 0x0000344a31007388 */ /* 0x0001e20000000800 */
[----:B-1----:R-:W-:-:S03]  /*7db0*/  IMAD.MOV.U32 R76, RZ, RZ, R11 ;  /* 0x000000ffff4c7224 */ /* 0x002fc600078e000b */
[----:B------:R1:W-:Y:S04]  /*7dc0*/  STS [R48+0x38], R73 ;  /* 0x0000384930007388 */ /* 0x0003e80000000800 */
[----:B----4-:R-:W4:Y:S04]  /*7dd0*/  LDL.LU R75, [R1+0x70] ;  /* 0x00007000014b7983 */ /* 0x010f280000300800 */
[----:B0-----:R-:W5:Y:S04]  /*7de0*/  LDL.LU R74, [R1+0x74] ;  /* 0x00007400014a7983 */ /* 0x001f680000300800 */
[----:B------:R0:W-:Y:S01]  /*7df0*/  STS [R47+0x3c], R12 ;  /* 0x00003c0c2f007388 */ /* 0x0001e20000000800 */
[----:B------:R-:W0:Y:S01]  /*7e00*/  S2UR UR8, SR_CTAID.Y ;  /* 0x00000000000879c3 */ /* 0x000e220000002600 */
[----:B------:R-:W-:-:S02]  /*7e10*/  NOP ;  /* 0x0000000000007918 */ /* 0x000fc40000000000 */
[----:B-1----:R-:W5:Y:S04]  /*7e20*/  LDL.LU R73, [R1+0x78] ;  /* 0x0000780001497983 */ /* 0x002f680000300800 */
[----:B0-----:R-:W5:Y:S04]  /*7e30*/  LDL.LU R12, [R1+0x7c] ;  /* 0x00007c00010c7983 */ /* 0x001f680000300800 */
[----:B------:R-:W5:Y:S04]  /*7e40*/  LDL.LU R10, [R1+0x80] ;  /* 0x00008000010a7983 */ /* 0x000f680000300800 */
[----:B------:R-:W5:Y:S04]  /*7e50*/  LDL.LU R8, [R1+0x44] ;  /* 0x0000440001087983 */ /* 0x000f680000300800 */
[----:B------:R-:W-:Y:S01]  /*7e60*/  LDS R5, [R101] ;  /* 0x0000000065057984 */ /* 0x000fe20000000800 */
[----:B------:R-:W-:-:S02]  /*7e70*/  UIMAD UR26, UR8, UR33, URZ ;  /* 0x00000021081a72a4 */ /* 0x000fc4000f8e02ff */
[----:B------:R-:W-:Y:S01]  /*7e80*/  UIMAD.WIDE.U32 UR10, UR8, UR32, UR10 ;  /* 0x00000020080a72a5 */ /* 0x000fe2000f8e000a */
[----:B------:R-:W-:Y:S03]  /*7e90*/  LDS R7, [R100+0x80] ;  /* 0x0000800064077984 */ /* 0x000fe60000000800 */
[----:B------:R-:W-:Y:S01]  /*7ea0*/  MOV R3, UR26 ;  /* 0x0000001a00037c02 */ /* 0x000fe20008000f00 */
[----:B------:R-:W-:Y:S01]  /*7eb0*/  LDS R9, [R99+0x100] ;  /* 0x0001000063097984 */ /* 0x000fe20000000800 */
[----:B------:R-:W-:-:S03]  /*7ec0*/  IADD3 R0, P1, PT, R72, UR10, RZ ;  /* 0x0000000a48007c10 */ /* 0x000fc6000ff3e0ff */
[----:B------:R-:W-:Y:S01]  /*7ed0*/  LDS R11, [R98+0x180] ;  /* 0x00018000620b7984 */ /* 0x000fe20000000800 */
[----:B------:R-:W-:Y:S01]  /*7ee0*/  IADD3.X R3, PT, PT, R3, UR11, RZ, P1, !PT ;  /* 0x0000000b03037c10 */ /* 0x000fe20008ffe4ff */
[----:B------:R-:W0:Y:S01]  /*7ef0*/  LDCU.64 UR10, c[0x0][0x518] ;  /* 0x0000a300ff0a77ac */ /* 0x000e220008000a00 */
[C---:B------:R-:W-:Y:S01]  /*7f00*/  LEA R2, P5, R0.reuse, UR30, 0x2 ;  /* 0x0000001e00027c11 */ /* 0x040fe2000f8a10ff */
[----:B------:R-:W-:Y:S01]  /*7f10*/  LDS R15, [R97+0x200] ;  /* 0x00020000610f7984 */ /* 0x000fe20000000800 */
[----:B------:R-:W1:Y:S02]  /*7f20*/  LDCU.64 UR26, c[0x0][0x520] ;  /* 0x0000a400ff1a77ac */ /* 0x000e640008000a00 */
[----:B------:R-:W-:Y:S01]  /*7f30*/  LEA.HI.X R3, R0, UR31, R3, 0x2, P5 ;  /* 0x0000001f00037c11 */ /* 0x000fe2000a8f1403 */
[----:B------:R-:W-:Y:S01]  /*7f40*/  LDS R17, [R96+0x280] ;  /* 0x0002800060117984 */ /* 0x000fe20000000800 */
[----:B------:R-:W1:Y:S03]  /*7f50*/  LDCU.64 UR30, c[0x0][0x560] ;  /* 0x0000ac00ff1e77ac */ /* 0x000e660008000a00 */
[----:B------:R-:W5:Y:S04]  /*7f60*/  LDL.LU R0, [R1+0x104] ;  /* 0x0001040001007983 */ /* 0x000f680000300800 */
        /* <DEDUP_REMOVED lines=8> */
[----:B--2---:R-:W-:Y:S04]  /*7ff0*/  LDS R35, [R87+0x700] ;  /* 0x0007000057237984 */ /* 0x004fe80000000800 */
[----:B---3--:R-:W-:Y:S04]  /*8000*/  LDS R37, [R86+0x780] ;  /* 0x0007800056257984 */ /* 0x008fe80000000800 */
        /* <DEDUP_REMOVED lines=46> */
[----:B----4-:R-:W-:Y:S04]  /*82f0*/  STS [R52+0x28], R75 ;  /* 0x0000284b34007388 */ /* 0x010fe80000000800 */
[----:B-----5:R-:W-:Y:S04]  /*8300*/  STS [R51+0x2c], R74 ;  /* 0x00002c4a33007388 */ /* 0x020fe80000000800 */
        /* <DEDUP_REMOVED lines=23> */
[----:B------:R-:W-:-:S05]  /*8480*/  FADD.FTZ R0, R85, R0 ;  /* 0x0000000055007221 */ /* 0x000fca0000010000 */
[----:B------:R-:W4:Y:S01]  /*8490*/  LDS R39, [UR23+0x2100] ;  /* 0x00210017ff277984 */ /* 0x000f220008000800 */
[----:B0-----:R-:W-:Y:S01]  /*84a0*/  UIMAD.WIDE.U32 UR24, UR34, UR10, UR24 ;  /* 0x0000000a221872a5 */ /* 0x001fe2000f8e0018 */
[----:B------:R-:W-:-:S03]  /*84b0*/  FADD.FTZ R0, R0, R84 ;  /* 0x0000005400007221 */ /* 0x000fc60000010000 */
[----:B------:R-:W-:Y:S01]  /*84c0*/  UIMAD UR11, UR34, UR11, UR25 ;  /* 0x0000000b220b72a4 */ /* 0x000fe2000f8e0219 */
[----:B------:R-:W-:Y:S02]  /*84d0*/  FADD.FTZ R0, R0, R83 ;  /* 0x0000005300007221 */ /* 0x000fe40000010000 */
[----:B------:R-:W-:Y:S02]  /*84e0*/  UMOV UR10, UR24 ;  /* 0x00000018000a7c82 */ /* 0x000fe40008000000 */
[----:B-1----:R-:W-:Y:S01]  /*84f0*/  UIMAD.WIDE.U32 UR10, UR8, UR26, UR10 ;  /* 0x0000001a080a72a5 */ /* 0x002fe2000f8e000a */
[----:B------:R-:W-:-:S03]  /*8500*/  FADD.FTZ R0, R0, R82 ;  /* 0x0000005200007221 */ /* 0x000fc60000010000 */
[----:B------:R-:W-:Y:S01]  /*8510*/  UIMAD UR11, UR8, UR27, UR11 ;  /* 0x0000001b080b72a4 */ /* 0x000fe2000f8e020b */
[----:B------:R-:W-:Y:S01]  /*8520*/  FADD.FTZ R0, R0, R81 ;  /* 0x0000005100007221 */ /* 0x000fe20000010000 */
[----:B--2---:R-:W-:-:S03]  /*8530*/  IADD3 R3, P0, PT, R72, UR10, RZ ;  /* 0x0000000a48037c10 */ /* 0x004fc6000ff1e0ff */
[----:B------:R-:W-:Y:S01]  /*8540*/  FADD.FTZ R0, R0, R80 ;  /* 0x0000005000007221 */ /* 0x000fe20000010000 */
[----:B------:R-:W-:Y:S01]  /*8550*/  LEA R2, P3, R3, UR30, 0x2 ;  /* 0x0000001e03027c11 */ /* 0x000fe2000f8610ff */
[----:B---3--:R-:W-:Y:S02]  /*8560*/  IMAD.X R6, RZ, RZ, UR11, P0 ;  /* 0x0000000bff067e24 */ /* 0x008fe400080e06ff */
[----:B------:R-:W-:-:S03]  /*8570*/  FADD.FTZ R0, R0, R79 ;  /* 0x0000004f00007221 */ /* 0x000fc60000010000 */
[----:B------:R-:W-:Y:S01]  /*8580*/  LEA.HI.X R3, R3, UR31, R6, 0x2, P3 ;  /* 0x0000001f03037c11 */ /* 0x000fe200098f1406 */
[----:B------:R-:W-:Y:S01]  /*8590*/  FADD.FTZ R0, R0, R78 ;  /* 0x0000004e00007221 */ /* 0x000fe20000010000 */
[-C--:B----4-:R-:W-:Y:S02]  /*85a0*/  ISETP.GE.AND P2, PT, R72, R39.reuse, PT ;  /* 0x000000274800720c */ /* 0x090fe40003f46270 */
        /* <DEDUP_REMOVED lines=43> */
[----:B------:R-:W-:Y:S01]  /*8860*/  UIADD3 UR10, UPT, UPT, UR12, -0x1, URZ ;  /* 0xffffffff0c0a7890 */ /* 0x000fe2000fffe0ff */
[----:B------:R-:W-:Y:S01]  /*8870*/  LOP3.LUT R0, R4, 0x1f, RZ, 0xc0, !PT ;  /* 0x0000001f04007812 */ /* 0x000fe200078ec0ff */
[----:B------:R-:W-:Y:S02]  /*8880*/  UIADD3 UR21, UP1, UPT, UR21, -0x2000, URZ ;  /* 0xffffe00015157890 */ /* 0x000fe4000ff3e0ff */
[----:B------:R-:W-:Y:S02]  /*8890*/  UIADD3 UR13, UP2, UPT, UR13, -0x2000, URZ ;  /* 0xffffe0000d0d7890 */ /* 0x000fe4000ff5e0ff */
[----:B------:R-:W-:-:S02]  /*88a0*/  UIADD3 UR15, UP3, UPT, UR15, -0x2000, URZ ;  /* 0xffffe0000f0f7890 */ /* 0x000fc4000ff7e0ff */
[----:B------:R-:W-:Y:S02]  /*88b0*/  UIADD3 UR17, UP4, UPT, UR17, -0x2000, URZ ;  /* 0xffffe00011117890 */ /* 0x000fe4000ff9e0ff */
[----:B------:R-:W-:Y:S02]  /*88c0*/  UIADD3.X UR22, UPT, UPT, UR22, -0x1, URZ, UP1, !UPT ;  /* 0xffffffff16167890 */ /* 0x000fe40008ffe4ff */
[----:B------:R-:W-:Y:S02]  /*88d0*/  UIADD3.X UR14, UPT, UPT, UR14, -0x1, URZ, UP2, !UPT ;  /* 0xffffffff0e0e7890 */ /* 0x000fe400097fe4ff */
[----:B------:R-:W-:Y:S02]  /*88e0*/  UIADD3.X UR16, UPT, UPT, UR16, -0x1, URZ, UP3, !UPT ;  /* 0xffffffff10107890 */ /* 0x000fe40009ffe4ff */
[----:B------:R-:W-:Y:S01]  /*88f0*/  UIADD3.X UR18, UPT, UPT, UR18, -0x1, URZ, UP4, !UPT ;  /* 0xffffffff12127890 */ /* 0x000fe2000a7fe4ff */
[----:B------:R-:W-:Y:S01]  /*8900*/  UMOV UR12, UR10 ;  /* 0x0000000a000c7c82 */ /* 0x000fe20008000000 */
[----:B0-----:R-:W-:Y:S10]  /*8910*/  BRA.U UP0, `(.L_x_1257) ;  /* 0xffffff8100047547 */ /* 0x001ff4000b83ffff */
.L_x_1210:
        /* <DEDUP_REMOVED lines=35> */
[----:B------:R-:W2:Y:S04]  /*8b50*/  LDS.64 R2, [UR4+0x8408] ;  /* 0x00840804ff027984 */ /* 0x000ea80008000a00 */
[----:B------:R-:W3:Y:S01]  /*8b60*/  LDS R5, [UR4+0x8410] ;  /* 0x00841004ff057984 */ /* 0x000ee20008000800 */
[----:B------:R-:W-:-:S04]  /*8b70*/  ULEA UR4, UP0, UR8, UR6, 0x2 ;  /* 0x0000000608047291 */ /* 0x000fc8000f8010ff */
[----:B------:R-:W-:Y:S01]  /*8b80*/  ULEA.HI.X UR5, UR8, UR7, URZ, 0x2, UP0 ;  /* 0x0000000708057291 */ /* 0x000fe200080f14ff */
[----:B--2---:R-:W-:-:S04]  /*8b90*/  FADD.FTZ R2, R4, R2 ;  /* 0x0000000204027221 */ /* 0x004fc80000010000 */
[----:B------:R-:W-:Y:S01]  /*8ba0*/  FADD.FTZ R0, R3, R2 ;  /* 0x0000000203007221 */ /* 0x000fe20000010000 */
[----:B------:R-:W-:Y:S01]  /*8bb0*/  MOV R2, UR4 ;  /* 0x0000000400027c02 */ /* 0x000fe20008000f00 */
[----:B------:R-:W-:Y:S02]  /*8bc0*/  IMAD.U32 R3, RZ, RZ, UR5 ;  /* 0x00000005ff037e24 */ /* 0x000fe4000f8e00ff */
[----:B---3--:R-:W-:-:S05]  /*8bd0*/  FADD.FTZ R5, R0, R5 ;  /* 0x0000000500057221 */ /* 0x008fca0000010000 */
[----:B------:R2:W-:Y:S02]  /*8be0*/  REDG.E.ADD.F32.FTZ.RN.STRONG.GPU desc[UR28][R2.64], R5 ;  /* 0x00000005020079a6 */ /* 0x0005e4000c12f31c */
.L_x_1259:
[----:B------:R-:W-:Y:S05]  /*8bf0*/  BSYNC.RECONVERGENT B0 ;  /* 0x0000000000007941 */ /* 0x000fea0003800200 */
.L_x_1258:
        /* <DEDUP_REMOVED lines=43> */
.L_x_1261:
[----:B------:R-:W-:Y:S05]  /*8eb0*/  BSYNC.RECONVERGENT B0 ;  /* 0x0000000000007941 */ /* 0x000fea0003800200 */
.L_x_1260:
[----:B------:R-:W-:Y:S05]  /*8ec0*/  @P0 EXIT ;  /* 0x000000000000094d */ /* 0x000fea0003800000 */
[----:B------:R-:W3:Y:S01]  /*8ed0*/  S2UR UR9, SR_CgaCtaId ;  /* 0x00000000000979c3 */ /* 0x000ee20000008800 */
[----:B------:R-:W4:Y:S01]  /*8ee0*/  LDCU.64 UR6, c[0x0][0x4a8] ;  /* 0x00009500ff0677ac */ /* 0x000f220008000a00 */
[----:B0-----:R-:W-:Y:S01]  /*8ef0*/  MOV R7, R9 ;  /* 0x0000000900077202 */ /* 0x001fe20000000f00 */
[----:B------:R-:W0:Y:S01]  /*8f00*/  LDCU UR10, c[0x0][0x360] ;  /* 0x00006c00ff0a77ac */ /* 0x000e220008000800 */
[----:B------:R-:W0:Y:S01]  /*8f10*/  LDCU.64 UR12, c[0x0][0x4b0] ;  /* 0x00009600ff0c77ac */ /* 0x000e220008000a00 */
[----:B------:R-:W0:Y:S01]  /*8f20*/  LDCU.64 UR14, c[0x0][0x530] ;  /* 0x0000a600ff0e77ac */ /* 0x000e220008000a00 */
[----:B----4-:R-:W-:-:S03]  /*8f30*/  UIMAD.WIDE.U32 UR4, UR8, UR6, URZ ;  /* 0x00000006080472a5 */ /* 0x010fc6000f8e00ff */
[----:B------:R-:W-:Y:S01]  /*8f40*/  UMOV UR6, 0x400 ;  /* 0x0000040000067882 */ /* 0x000fe20000000000 */
[----:B------:R-:W-:Y:S02]  /*8f50*/  UIMAD UR8, UR8, UR7, UR5 ;  /* 0x00000007080872a4 */ /* 0x000fe4000f8e0205 */
[----:B0--3--:R-:W-:-:S12]  /*8f60*/  ULEA UR6, UR9, UR6, 0x18 ;  /* 0x0000000609067291 */ /* 0x009fd8000f8ec0ff */
.L_x_1262:
[----:B------:R-:W-:Y:S01]  /*8f70*/  LEA R0, R7, UR6, 0x2 ;  /* 0x0000000607007c11 */ /* 0x000fe2000f8e10ff */
[----:B0-----:R-:W-:Y:S01]  /*8f80*/  IMAD.U32 R4, RZ, RZ, UR4 ;  /* 0x00000004ff047e24 */ /* 0x001fe2000f8e00ff */
[----:B-12---:R-:W-:Y:S02]  /*8f90*/  SHF.R.S32.HI R2, RZ, 0x1f, R7 ;  /* 0x0000001fff027819 */ /* 0x006fe40000011407 */
[----:B------:R-:W-:Y:S01]  /*8fa0*/  MOV R3, UR8 ;  /* 0x0000000800037c02 */ /* 0x000fe20008000f00 */
[----:B------:R-:W0:Y:S01]  /*8fb0*/  LDS R9, [R0+0xa050] ;  /* 0x00a0500000097984 */ /* 0x000e220000000800 */
[----:B------:R-:W-:Y:S01]  /*8fc0*/  MOV R5, UR5 ;  /* 0x0000000500057c02 */ /* 0x000fe20008000f00 */
[----:B------:R-:W-:Y:S01]  /*8fd0*/  IMAD R6, R2, UR12, RZ ;  /* 0x0000000c02067c24 */ /* 0x000fe2000f8e02ff */
[----:B------:R-:W-:-:S03]  /*8fe0*/  MOV R2, R4 ;  /* 0x0000000400027202 */ /* 0x000fc60000000f00 */
[C---:B------:R-:W-:Y:S02]  /*8ff0*/  IMAD R5, R7.reuse, UR13, R6 ;  /* 0x0000000d07057c24 */ /* 0x040fe4000f8e0206 */
[C---:B------:R-:W-:Y:S01]  /*9000*/  IMAD.WIDE.U32 R2, R7.reuse, UR12, R2 ;  /* 0x0000000c07027c25 */ /* 0x040fe2000f8e0002 */
[----:B------:R-:W-:-:S03]  /*9010*/  IADD3 R7, PT, PT, R7, UR10, RZ ;  /* 0x0000000a07077c10 */ /* 0x000fc6000fffe0ff */
[----:B------:R-:W-:Y:S01]  /*9020*/  IMAD.IADD R3, R3, 0x1, R5 ;  /* 0x0000000103037824 */ /* 0x000fe200078e0205 */
[----:B------:R-:W-:-:S04]  /*9030*/  LEA R4, P0, R2, UR14, 0x2 ;  /* 0x0000000e02047c11 */ /* 0x000fc8000f8010ff */
[----:B------:R-:W-:Y:S02]  /*9040*/  LEA.HI.X R5, R2, UR15, R3, 0x2, P0 ;  /* 0x0000000f02057c11 */ /* 0x000fe400080f1403 */
[----:B------:R-:W-:-:S03]  /*9050*/  ISETP.GE.AND P0, PT, R7, UR16, PT ;  /* 0x0000001007007c0c */ /* 0x000fc6000bf06270 */
[----:B0-----:R0:W-:Y:S10]  /*9060*/  REDG.E.ADD.F32.FTZ.RN.STRONG.GPU desc[UR28][R4.64], R9 ;  /* 0x00000009040079a6 */ /* 0x0011f4000c12f31c */
[----:B------:R-:W-:Y:S05]  /*9070*/  @!P0 BRA `(.L_x_1262) ;  /* 0xfffffffc00bc8947 */ /* 0x000fea000383ffff */
[----:B------:R-:W-:Y:S05]  /*9080*/  EXIT ;  /* 0x000000000000794d */ /* 0x000fea0003800000 */
.L_x_1216:
[----:B------:R-:W-:Y:S01]  /*9090*/  HFMA2 R86, -RZ, RZ, 0, 0 ;  /* 0x00000000ff567431 */ /* 0x000fe200000001ff */
[----:B------:R-:W-:Y:S01]  /*90a0*/  MOV R163, R157 ;  /* 0x0000009d00a37202 */ /* 0x000fe20000000f00 */
[----:B------:R-:W-:Y:S01]  /*90b0*/  IMAD.MOV.U32 R87, RZ, RZ, 0x1 ;  /* 0x00000001ff577424 */ /* 0x000fe200078e00ff */
[----:B------:R-:W-:-:S07]  /*90c0*/  MOV R154, 0xffffffff ;  /* 0xffffffff009a7802 */ /* 0x000fce0000000f00 */
[----:B-1---5:R-:W-:Y:S05]  /*90d0*/  WARPSYNC.COLLECTIVE R154, `(.L_x_1263) ;  /* 0x000000009a087348 */ /* 0x022fea0003c00000 */
[----:B------:R0:W2:Y:S02]  /*90e0*/  SHFL.UP P6, R86, R163, R87, R86 ;  /* 0x04000057a3567389 */ /* 0x0000a400000c0056 */
[----:B012--5:R-:W-:Y:S05]  /*90f0*/  ENDCOLLECTIVE ;  /* 0x000000000000791b */ /* 0x027fea0003800000 */
.L_x_1263:
[----:B------:R-:W-:Y:S01]  /*9100*/  MOV R163, R153 ;  /* 0x0000009900a37202 */ /* 0x000fe20000000f00 */
[----:B------:R-:W-:Y:S02]  /*9110*/  IMAD.MOV.U32 R156, RZ, RZ, R86 ;  /* 0x000000ffff9c7224 */ /* 0x000fe400078e0056 */
[----:B------:R-:W-:-:S07]  /*9120*/  HFMA2 R86, -RZ, RZ, 0, 0 ;  /* 0x00000000ff567431 */ /* 0x000fce00000001ff */
[----:B------:R-:W-:Y:S05]  /*9130*/  WARPSYNC.COLLECTIVE R154, `(.L_x_1264) ;  /* 0x000000009a087348 */ /* 0x000fea0003c00000 */
[----:B------:R0:W1:Y:S02]  /*9140*/  SHFL.UP P6, R86, R163, R87, R86 ;  /* 0x04000057a3567389 */ /* 0x00006400000c0056 */
[----:B01----:R-:W-:Y:S05]  /*9150*/  ENDCOLLECTIVE ;  /* 0x000000000000791b */ /* 0x003fea0003800000 */
.L_x_1264:
[----:B------:R-:W-:Y:S01]  /*9160*/  MOV R87, 0x2 ;  /* 0x0000000200577802 */ /* 0x000fe20000000f00 */
[C---:B------:R-:W-:Y:S01]  /*9170*/  FFMA.FTZ R162, R157.reuse, R86, R153 ;  /* 0x000000569da27223 */ /* 0x040fe20000010099 */
[----:B------:R-:W-:Y:S02]  /*9180*/  HFMA2 R86, -RZ, RZ, 0, 0 ;  /* 0x00000000ff567431 */ /* 0x000fe400000001ff */
[----:B------:R-:W-:Y:S02]  /*9190*/  @P5 FMUL.FTZ R157, R157, R156 ;  /* 0x0000009c9d9d5220 */ /* 0x000fe40000410000 */
[----:B------:R-:W-:Y:S02]  /*91a0*/  FSEL R156, R153, R162, !P5 ;  /* 0x000000a2999c7208 */ /* 0x000fe40006800000 */
[----:B------:R-:W-:-:S07]  /*91b0*/  IMAD.MOV.U32 R163, RZ, RZ, R157 ;  /* 0x000000ffffa37224 */ /* 0x000fce00078e009d */
[----:B------:R-:W-:Y:S05]  /*91c0*/  WARPSYNC.COLLECTIVE R154, `(.L_x_1265) ;  /* 0x000000009a087348 */ /* 0x000fea0003c00000 */
[----:B------:R0:W1:Y:S02]  /*91d0*/  SHFL.UP P6, R86, R163, R87, R86 ;  /* 0x04000057a3567389 */ /* 0x00006400000c0056 */
[----:B01----:R-:W-:Y:S05]  /*91e0*/  ENDCOLLECTIVE ;  /* 0x000000000000791b */ /* 0x003fea0003800000 */
.L_x_1265:
[----:B------:R-:W-:Y:S01]  /*91f0*/  MOV R163, R156 ;  /* 0x0000009c00a37202 */ /* 0x000fe20000000f00 */
[----:B------:R-:W-:Y:S02]  /*9200*/  IMAD.MOV.U32 R153, RZ, RZ, R86 ;  /* 0x000000ffff997224 */ /* 0x000fe400078e0056 */
[----:B------:R-:W-:-:S07]  /*9210*/  HFMA2 R86, -RZ, RZ, 0, 0 ;  /* 0x00000000ff567431 */ /* 0x000fce00000001ff */
[----:B------:R-:W-:Y:S05]  /*9220*/  WARPSYNC.COLLECTIVE R154, `(.L_x_1266) ;  /* 0x000000009a087348 */ /* 0x000fea0003c00000 */
[----:B------:R0:W1:Y:S02]  /*9230*/  SHFL.UP P6, R86, R163, R87, R86 ;  /* 0x04000057a3567389 */ /* 0x00006400000c0056 */
[----:B01----:R-:W-:Y:S05]  /*9240*/  ENDCOLLECTIVE ;  /* 0x000000000000791b */ /* 0x003fea0003800000 */
.L_x_1266:
        /* <DEDUP_REMOVED lines=9> */
.L_x_1267:
[----:B------:R-:W-:Y:S01]  /*92e0*/  MOV R163, R156 ;  /* 0x0000009c00a37202 */ /* 0x000fe20000000f00 */
[----:B------:R-:W-:Y:S02]  /*92f0*/  IMAD.MOV.U32 R153, RZ, RZ, R86 ;  /* 0x000000ffff997224 */ /* 0x000fe400078e0056 */
[----:B------:R-:W-:-:S07]  /*9300*/  HFMA2 R86, -RZ, RZ, 0, 0 ;  /* 0x00000000ff567431 */ /* 0x000fce00000001ff */
[----:B------:R-:W-:Y:S05]  /*9310*/  WARPSYNC.COLLECTIVE R154, `(.L_x_1268) ;  /* 0x000000009a087348 */ /* 0x000fea0003c00000 */
[----:B------:R0:W1:Y:S02]  /*9320*/  SHFL.UP P6, R86, R163, R87, R86 ;  /* 0x04000057a3567389 */ /* 0x00006400000c0056 */
[----:B01----:R-:W-:Y:S05]  /*9330*/  ENDCOLLECTIVE ;  /* 0x000000000000791b */ /* 0x003fea0003800000 */
.L_x_1268:
        /* <DEDUP_REMOVED lines=9> */
.L_x_1269:
[----:B------:R-:W-:Y:S01]  /*93d0*/  MOV R163, R156 ;  /* 0x0000009c00a37202 */ /* 0x000fe20000000f00 */
[----:B------:R-:W-:Y:S02]  /*93e0*/  IMAD.MOV.U32 R153, RZ, RZ, R86 ;  /* 0x000000ffff997224 */ /* 0x000fe400078e0056 */
[----:B------:R-:W-:-:S07]  /*93f0*/  HFMA2 R86, -RZ, RZ, 0, 0 ;  /* 0x00000000ff567431 */ /* 0x000fce00000001ff */
[----:B------:R-:W-:Y:S05]  /*9400*/  WARPSYNC.COLLECTIVE R154, `(.L_x_1270) ;  /* 0x000000009a087348 */ /* 0x000fea0003c00000 */
[----:B------:R0:W1:Y:S02]  /*9410*/  SHFL.UP P6, R86, R163, R87, R86 ;  /* 0x04000057a3567389 */ /* 0x00006400000c0056 */
[----:B01----:R-:W-:Y:S05]  /*9420*/  ENDCOLLECTIVE ;  /* 0x000000000000791b */ /* 0x003fea0003800000 */
.L_x_1270:
        /* <DEDUP_REMOVED lines=9> */
.L_x_1271:
[----:B------:R-:W-:Y:S01]  /*94c0*/  MOV R163, R156 ;  /* 0x0000009c00a37202 */ /* 0x000fe20000000f00 */
[----:B------:R-:W-:Y:S02]  /*94d0*/  IMAD.MOV.U32 R153, RZ, RZ, R86 ;  /* 0x000000ffff997224 */ /* 0x000fe400078e0056 */
[----:B------:R-:W-:-:S07]  /*94e0*/  HFMA2 R86, -RZ, RZ, 0, 0 ;  /* 0x00000000ff567431 */ /* 0x000fce00000001ff */
[----:B------:R-:W-:Y:S05]  /*94f0*/  WARPSYNC.COLLECTIVE R154, `(.L_x_1272) ;  /* 0x000000009a087348 */ /* 0x000fea0003c00000 */
[----:B------:R0:W1:Y:S02]  /*9500*/  SHFL.UP P6, R86, R163, R87, R86 ;  /* 0x04000057a3567389 */ /* 0x00006400000c0056 */
[----:B01----:R-:W-:Y:S05]  /*9510*/  ENDCOLLECTIVE ;  /* 0x000000000000791b */ /* 0x003fea0003800000 */
.L_x_1272:
[----:B------:R-:W-:Y:S05]  /*9520*/  BRA `(.L_x_1273) ;  /* 0xffffffb400687947 */ /* 0x000fea000383ffff */
.L_x_1217:
[----:B------:R-:W-:Y:S01]  /*9530*/  HFMA2 R86, -RZ, RZ, 0, 1.847743988037109375e-06 ;  /* 0x0000001fff567431 */ /* 0x000fe200000001ff */
[----:B------:R-:W-:Y:S01]  /*9540*/  BSSY B0, `(.L_x_1274) ;  /* 0x0000007000007945 */ /* 0x000fe20003800000 */
[----:B------:R-:W-:Y:S01]  /*9550*/  IMAD.MOV.U32 R153, RZ, RZ, R157 ;  /* 0x000000ffff997224 */ /* 0x000fe200078e009d */
[----:B------:R-:W-:Y:S01]  /*9560*/  MOV R87, 0x1f ;  /* 0x0000001f00577802 */ /* 0x000fe20000000f00 */
[----:B------:R-:W-:-:S07]  /*9570*/  IMAD.MOV.U32 R154, RZ, RZ, -0x1 ;  /* 0xffffffffff9a7424 */ /* 0x000fce00078e00ff */
[----:B-1---5:R-:W-:Y:S05]  /*9580*/  WARPSYNC.COLLECTIVE R154, `(.L_x_1275) ;  /* 0x000000009a087348 */ /* 0x022fea0003c00000 */
[----:B------:R0:W2:Y:S02]  /*9590*/  SHFL.IDX P2, R156, R153, R87, R86 ;  /* 0x00000057999c7389 */ /* 0x0000a40000040056 */
[----:B012--5:R-:W-:Y:S05]  /*95a0*/  ENDCOLLECTIVE ;  /* 0x000000000000791b */ /* 0x027fea0003800000 */
.L_x_1275:
[----:B------:R-:W-:Y:S05]  /*95b0*/  BSYNC B0 ;  /* 0x0000000000007941 */ /* 0x000fea0003800000 */
.L_x_1274:
[----:B------:R-:W-:Y:S05]  /*95c0*/  BRA `(.L_x_1276) ;  /* 0xffffffb4005c7947 */ /* 0x000fea000383ffff */
.L_x_1218:
        /* <DEDUP_REMOVED lines=8> */
.L_x_1278:
[----:B------:R-:W-:Y:S05]  /*9650*/  BSYNC B0 ;  /* 0x0000000000007941 */ /* 0x000fea0003800000 */
.L_x_1277:
[----:B------:R-:W-:Y:S05]  /*9660*/  BRA `(.L_x_1279) ;  /* 0xffffffb4003c7947 */ /* 0x000fea000383ffff */
.L_x_1219:
[----:B------:R-:W-:Y:S01]  /*9670*/  HFMA2 R86, -RZ, RZ, 0, 0 ;  /* 0x00000000ff567431 */ /* 0x000fe200000001ff */
[----:B------:R-:W-:Y:S01]  /*9680*/  BSSY B0, `(.L_x_1280) ;  /* 0x0000007000007945 */ /* 0x000fe20003800000 */
[----:B------:R-:W-:Y:S01]  /*9690*/  MOV R163, R157 ;  /* 0x0000009d00a37202 */ /* 0x000fe20000000f00 */
[----:B------:R-:W-:Y:S01]  /*96a0*/  IMAD.MOV.U32 R87, RZ, RZ, 0x1 ;  /* 0x00000001ff577424 */ /* 0x000fe200078e00ff */
[----:B------:R-:W-:-:S07]  /*96b0*/  MOV R154, 0xffffffff ;  /* 0xffffffff009a7802 */ /* 0x000fce0000000f00 */
[----:B-1---5:R-:W-:Y:S05]  /*96c0*/  WARPSYNC.COLLECTIVE R154, `(.L_x_1281) ;  /* 0x000000009a087348 */ /* 0x022fea0003c00000 */
[----:B------:R0:W2:Y:S02]  /*96d0*/  SHFL.UP P6, R86, R163, R87, R86 ;  /* 0x04000057a3567389 */ /* 0x0000a400000c0056 */
[----:B012--5:R-:W-:Y:S05]  /*96e0*/  ENDCOLLECTIVE ;  /* 0x000000000000791b */ /* 0x027fea0003800000 */
.L_x_1281:
[----:B------:R-:W-:Y:S05]  /*96f0*/  BSYNC B0 ;  /* 0x0000000000007941 */ /* 0x000fea0003800000 */
.L_x_1280:
[----:B------:R-:W-:Y:S02]  /*9700*/  IMAD.MOV.U32 R157, RZ, RZ, R86 ;  /* 0x000000ffff9d7224 */ /* 0x000fe400078e0056 */
[----:B------:R-:W-:Y:S02]  /*9710*/  HFMA2 R87, -RZ, RZ, 0, 5.9604644775390625e-08 ;  /* 0x00000001ff577431 */ /* 0x000fe400000001ff */
[----:B------:R-:W-:Y:S01]  /*9720*/  IMAD.MOV.U32 R86, RZ, RZ, RZ ;  /* 0x000000ffff567224 */ /* 0x000fe200078e00ff */
[----:B------:R-:W-:Y:S01]  /*9730*/  MOV R163, R162 ;  /* 0x000000a200a37202 */ /* 0x000fe20000000f00 */
[----:B------:R-:W-:Y:S01]  /*9740*/  IMAD.MOV.U32 R153, RZ, RZ, R78 ;  /* 0x000000ffff997224 */ /* 0x000fe200078e004e */
[----:B------:R-:W-:-:S07]  /*9750*/  MOV R154, 0xffffffff ;  /* 0xffffffff009a7802 */ /* 0x000fce0000000f00 */
[----:B------:R-:W-:Y:S05]  /*9760*/  WARPSYNC.COLLECTIVE R154, `(.L_x_1282) ;  /* 0x000000009a087348 */ /* 0x000fea0003c00000 */
[----:B------:R0:W1:Y:S02]  /*9770*/  SHFL.UP P6, R86, R163, R87, R86 ;  /* 0x04000057a3567389 */ /* 0x00006400000c0056 */
[----:B01----:R-:W-:Y:S05]  /*9780*/  ENDCOLLECTIVE ;  /* 0x000000000000791b */ /* 0x003fea0003800000 */
.L_x_1282:
[----:B------:R-:W-:Y:S01]  /*9790*/  HFMA2 R87, -RZ, RZ, 0, 0 ;  /* 0x00000000ff577431 */ /* 0x000fe200000001ff */
[----:B------:R-:W-:Y:S02]  /*97a0*/  MOV R162, R86 ;  /* 0x0000005600a27202 */ /* 0x000fe40000000f00 */
[----:B------:R-:W-:-:S07]  /*97b0*/  MOV R86, 0x1f ;  /* 0x0000001f00567802 */ /* 0x000fce0000000f00 */
[----:B------:R-:W-:Y:S05]  /*97c0*/  WARPSYNC.COLLECTIVE R154, `(.L_x_1283) ;  /* 0x000000009a087348 */ /* 0x000fea0003c00000 */
[----:B------:R0:W1:Y:S02]  /*97d0*/  SHFL.IDX P2, R156, R153, R87, R86 ;  /* 0x00000057999c7389 */ /* 0x0000640000040056 */
[----:B01----:R-:W-:Y:S05]  /*97e0*/  ENDCOLLECTIVE ;  /* 0x000000000000791b */ /* 0x003fea0003800000 */
.L_x_1283:
[----:B------:R-:W-:Y:S01]  /*97f0*/  MOV R153, R79 ;  /* 0x0000004f00997202 */ /* 0x000fe20000000f00 */
[----:B------:R-:W-:-:S07]  /*9800*/  IMAD.MOV.U32 R78, RZ, RZ, R156 ;  /* 0x000000ffff4e7224 */ /* 0x000fce00078e009c */
[----:B------:R-:W-:Y:S05]  /*9810*/  WARPSYNC.COLLECTIVE R154, `(.L_x_1284) ;  /* 0x000000009a087348 */ /* 0x000fea0003c00000 */
[----:B------:R0:W1:Y:S02]  /*9820*/  SHFL.IDX P2, R156, R153, R87, R86 ;  /* 0x00000057999c7389 */ /* 0x0000640000040056 */
[----:B01----:R-:W-:Y:S05]  /*9830*/  ENDCOLLECTIVE ;  /* 0x000000000000791b */ /* 0x003fea0003800000 */
.L_x_1284:
[----:B------:R-:W-:Y:S01]  /*9840*/  MOV R79, R156 ;  /* 0x0000009c004f7202 */ /* 0x000fe20000000f00 */
[----:B------:R-:W-:Y:S06]  /*9850*/  BRA `(.L_x_1285) ;  /* 0xffffffb000d87947 */ /* 0x000fec000383ffff */
.L_x_1221:
[----:B------:R-:W-:Y:S02]  /*9860*/  HFMA2 R87, -RZ, RZ, 0, 5.9604644775390625e-08 ;  /* 0x00000001ff577431 */ /* 0x000fe400000001ff */
[----:B------:R-:W-:Y:S01]  /*9870*/  IMAD.MOV.U32 R156, RZ, RZ, R162 ;  /* 0x000000ffff9c7224 */ /* 0x000fe200078e00a2 */
[----:B------:R-:W-:Y:S01]  /*9880*/  MOV R153, 0x1f ;  /* 0x0000001f00997802 */ /* 0x000fe20000000f00 */
[----:B------:R-:W-:Y:S01]  /*9890*/  IMAD.MOV.U32 R154, RZ, RZ, -0x1 ;  /* 0xffffffffff9a7424 */ /* 0x000fe200078e00ff */
[C---:B------:R-:W-:Y:S02]  /*98a0*/  ISETP.GT.U32.AND P3, PT, R155.reuse, 0x1b, PT ;  /* 0x0000001b9b00780c */ /* 0x040fe40003f64070 */
[----:B------:R-:W-:-:S13]  /*98b0*/  ISETP.GT.U32.AND P4, PT, R155, 0x17, PT ;  /* 0x000000179b00780c */ /* 0x000fda0003f84070 */
[----:B0-----:R-:W-:Y:S05]  /*98c0*/  WARPSYNC.COLLECTIVE R154, `(.L_x_1286) ;  /* 0x000000009a087348 */ /* 0x001fea0003c00000 */
[----:B------:R1:W2:Y:S02]  /*98d0*/  SHFL.DOWN P0, R156, R156, R87, R153 ;  /* 0x080000579c9c7389 */ /* 0x0002a40000000099 */
[----:B012---:R-:W-:Y:S05]  /*98e0*/  ENDCOLLECTIVE ;  /* 0x000000000000791b */ /* 0x007fea0003800000 */
.L_x_1286:
[----:B------:R-:W-:Y:S02]  /*98f0*/  ISETP.GT.U32.AND P5, PT, R155, 0xf, PT ;  /* 0x0000000f9b00780c */ /* 0x000fe40003fa4070 */
[----:B------:R-:W-:Y:S02]  /*9900*/  MOV R86, R156 ;  /* 0x0000009c00567202 */ /* 0x000fe40000000f00 */
[----:B------:R-:W-:-:S03]  /*9910*/  MOV R156, R163 ;  /* 0x000000a3009c7202 */ /* 0x000fc60000000f00 */
[----:B------:R-:W-:-:S07]  /*9920*/  @P2 FMUL.FTZ R86, R86, R162 ;  /* 0x000000a256562220 */ /* 0x000fce0000410000 */
[----:B------:R-:W-:Y:S05]  /*9930*/  WARPSYNC.COLLECTIVE R154, `(.L_x_1287) ;  /* 0x000000009a087348 */ /* 0x000fea0003c00000 */
[----:B------:R0:W1:Y:S02]  /*9940*/  SHFL.DOWN P0, R156, R156, R87, R153 ;  /* 0x080000579c9c7389 */ /* 0x0000640000000099 */
[----:B01----:R-:W-:Y:S05]  /*9950*/  ENDCOLLECTIVE ;  /* 0x000000000000791b */ /* 0x003fea0003800000 */
.L_x_1287:
[----:B------:R-:W-:-:S04]  /*9960*/  IMAD.MOV.U32 R87, RZ, RZ, R156 ;  /* 0x000000ffff577224 */ /* 0x000fc800078e009c */
[----:B------:R-:W-:Y:S01]  /*9970*/  @P2 FFMA.FTZ R87, R162, R87, R163 ;  /* 0x00000057a2572223 */ /* 0x000fe200000100a3 */
[----:B------:R-:W-:-:S04]  /*9980*/  @P2 MOV R162, R86 ;  /* 0x0000005600a22202 */ /* 0x000fc80000000f00 */
[----:B------:R-:W-:Y:S01]  /*9990*/  @P2 MOV R163, R87 ;  /* 0x0000005700a32202 */ /* 0x000fe20000000f00 */
[----:B------:R-:W-:Y:S02]  /*99a0*/  HFMA2 R87, -RZ, RZ, 0, 1.1920928955078125e-07 ;  /* 0x00000002ff577431 */ /* 0x000fe400000001ff */
[----:B------:R-:W-:Y:S01]  /*99b0*/  IMAD.MOV.U32 R156, RZ, RZ, R162 ;  /* 0x000000ffff9c7224 */ /* 0x000fe200078e00a2 */
[----:B------:R-:W-:-:S13]  /*99c0*/  ISETP.GT.U32.AND P2, PT, R155, 0x1d, PT ;  /* 0x0000001d9b00780c */ /* 0x000fda0003f44070 */
[----:B------:R-:W-:Y:S05]  /*99d0*/  WARPSYNC.COLLECTIVE R154, `(.L_x_1288) ;  /* 0x000000009a087348 */ /* 0x000fea0003c00000 */
[----:B------:R0:W1:Y:S02]  /*99e0*/  SHFL.DOWN P0, R156, R156, R87, R153 ;  /* 0x080000579c9c7389 */ /* 0x0000640000000099 */
[----:B01----:R-:W-:Y:S05]  /*99f0*/  ENDCOLLECTIVE ;  /* 0x000000000000791b */ /* 0x003fea0003800000 */
.L_x_1288:
[----:B------:R-:W-:Y:S01]  /*9a00*/  MOV R86, R156 ;  /* 0x0000009c00567202 */ /* 0x000fe20000000f00 */
[----:B------:R-:W-:-:S04]  /*9a10*/  IMAD.MOV.U32 R156, RZ, RZ, R163 ;  /* 0x000000ffff9c7224 */ /* 0x000fc800078e00a3 */
[----:B------:R-:W-:-:S07]  /*9a20*/  @!P2 FMUL.FTZ R86, R162, R86 ;  /* 0x00000056a256a220 */ /* 0x000fce0000410000 */
[----:B------:R-:W-:Y:S05]  /*9a30*/  WARPSYNC.COLLECTIVE R154, `(.L_x_1289) ;  /* 0x000000009a087348 */ /* 0x000fea0003c00000 */
[----:B------:R0:W1:Y:S02]  /*9a40*/  SHFL.DOWN P0, R156, R156, R87, R153 ;  /* 0x080000579c9c7389 */ /* 0x0000640000000099 */
[----:B01----:R-:W-:Y:S05]  /*9a50*/  ENDCOLLECTIVE ;  /* 0x000000000000791b */ /* 0x003fea0003800000 */
.L_x_1289:
        /* <DEDUP_REMOVED lines=9> */
.L_x_1290:
[----:B------:R-:W-:Y:S01]  /*9af0*/  IMAD.MOV.U32 R86, RZ, RZ, R156 ;  /* 0x000000ffff567224 */ /* 0x000fe200078e009c */
[----:B------:R-:W-:-:S03]  /*9b00*/  MOV R156, R163 ;  /* 0x000000a3009c7202 */ /* 0x000fc60000000f00 */
[----:B------:R-:W-:-:S07]  /*9b10*/  @!P3 FMUL.FTZ R86, R162, R86 ;  /* 0x00000056a256b220 */ /* 0x000fce0000410000 */
[----:B------:R-:W-:Y:S05]  /*9b20*/  WARPSYNC.COLLECTIVE R154, `(.L_x_1291) ;  /* 0x000000009a087348 */ /* 0x000fea0003c00000 */
[----:B------:R0:W1:Y:S02]  /*9b30*/  SHFL.DOWN P0, R156, R156, R87, R153 ;  /* 0x080000579c9c7389 */ /* 0x0000640000000099 */
[----:B01----:R-:W-:Y:S05]  /*9b40*/  ENDCOLLECTIVE ;  /* 0x000000000000791b */ /* 0x003fea0003800000 */
.L_x_1291:
[----:B------:R-:W-:-:S05]  /*9b50*/  MOV R87, R156 ;  /* 0x0000009c00577202 */ /* 0x000fca0000000f00 */
[----:B------:R-:W-:Y:S01]  /*9b60*/  @!P3 FFMA.FTZ R87, R162, R87, R163 ;  /* 0x00000057a257b223 */ /* 0x000fe200000100a3 */
[----:B------:R-:W-:-:S03]  /*9b70*/  @!P3 MOV R162, R86 ;  /* 0x0000005600a2b202 */ /* 0x000fc60000000f00 */
[----:B------:R-:W-:Y:S01]  /*9b80*/  @!P3 IMAD.MOV.U32 R163, RZ, RZ, R87 ;  /* 0x000000ffffa3b224 */ /* 0x000fe200078e0057 */
[----:B------:R-:W-:Y:S01]  /*9b90*/  MOV R156, R162 ;  /* 0x000000a2009c7202 */ /* 0x000fe20000000f00 */
[----:B------:R-:W-:-:S07]  /*9ba0*/  IMAD.MOV.U32 R87, RZ, RZ, 0x8 ;  /* 0x00000008ff577424 */ /* 0x000fce00078e00ff */
[----:B------:R-:W-:Y:S05]  /*9bb0*/  WARPSYNC.COLLECTIVE R154, `(.L_x_1292) ;  /* 0x000000009a087348 */ /* 0x000fea0003c00000 */
[----:B------:R0:W1:Y:S02]  /*9bc0*/  SHFL.DOWN P0, R156, R156, R87, R153 ;  /* 0x080000579c9c7389 */ /* 0x0000640000000099 */
[----:B01----:R-:W-:Y:S05]  /*9bd0*/  ENDCOLLECTIVE ;  /* 0x000000000000791b */ /* 0x003fea0003800000 */
.L_x_1292:
[----:B------:R-:W-:Y:S02]  /*9be0*/  MOV R86, R156 ;  /* 0x0000009c00567202 */ /* 0x000fe40000000f00 */
[----:B------:R-:W-:-:S03]  /*9bf0*/  MOV R156, R163 ;  /* 0x000000a3009c7202 */ /* 0x000fc60000000f00 */
[----:B------:R-:W-:-:S07]  /*9c00*/  @!P4 FMUL.FTZ R86, R162, R86 ;  /* 0x00000056a256c220 */ /* 0x000fce0000410000 */
[----:B------:R-:W-:Y:S05]  /*9c10*/  WARPSYNC.COLLECTIVE R154, `(.L_x_1293) ;  /* 0x000000009a087348 */ /* 0x000fea0003c00000 */
[----:B------:R0:W1:Y:S02]  /*9c20*/  SHFL.DOWN P0, R156, R156, R87, R153 ;  /* 0x080000579c9c7389 */ /* 0x0000640000000099 */
[----:B01----:R-:W-:Y:S05]  /*9c30*/  ENDCOLLECTIVE ;  /* 0x000000000000791b */ /* 0x003fea0003800000 */
.L_x_1293:
[----:B------:R-:W-:-:S04]  /*9c40*/  IMAD.MOV.U32 R87, RZ, RZ, R156 ;  /* 0x000000ffff577224 */ /* 0x000fc800078e009c */
        /* <DEDUP_REMOVED lines=8> */
.L_x_1294:
[----:B------:R-:W-:Y:S01]  /*9cd0*/  MOV R86, R156 ;  /* 0x0000009c00567202 */ /* 0x000fe20000000f00 */
[----:B------:R-:W-:-:S04]  /*9ce0*/  IMAD.MOV.U32 R156, RZ, RZ, R163 ;  /* 0x000000ffff9c7224 */ /* 0x000fc800078e00a3 */
[----:B------:R-:W-:-:S07]  /*9cf0*/  @!P5 FMUL.FTZ R86, R162, R86 ;  /* 0x00000056a256d220 */ /* 0x000fce0000410000 */
[----:B------:R-:W-:Y:S05]  /*9d00*/  WARPSYNC.COLLECTIVE R154, `(.L_x_1295) ;  /* 0x000000009a087348 */ /* 0x000fea0003c00000 */
[----:B------:R0:W1:Y:S02]  /*9d10*/  SHFL.DOWN P0, R156, R156, R87, R153 ;  /* 0x080000579c9c7389 */ /* 0x0000640000000099 */
[----:B01----:R-:W-:Y:S05]  /*9d20*/  ENDCOLLECTIVE ;  /* 0x000000000000791b */ /* 0x003fea0003800000 */
.L_x_1295:
[----:B------:R-:W-:-:S05]  /*9d30*/  MOV R87, R156 ;  /* 0x0000009c00577202 */ /* 0x000fca0000000f00 */
[----:B------:R-:W-:Y:S01]  /*9d40*/  @!P5 FFMA.FTZ R87, R162, R87, R163 ;  /* 0x00000057a257d223 */ /* 0x000fe200000100a3 */
[----:B------:R-:W-:Y:S02]  /*9d50*/  @!P5 IMAD.MOV.U32 R162, RZ, RZ, R86 ;  /* 0x000000ffffa2d224 */ /* 0x000fe400078e0056 */
[----:B------:R-:W-:Y:S02]  /*9d60*/  IMAD.MOV.U32 R86, RZ, RZ, 0x1f ;  /* 0x0000001fff567424 */ /* 0x000fe400078e00ff */
[----:B------:R-:W-:Y:S01]  /*9d70*/  @!P5 MOV R163, R87 ;  /* 0x0000005700a3d202 */ /* 0x000fe20000000f00 */
[----:B------:R-:W-:Y:S01]  /*9d80*/  HFMA2 R87, -RZ, RZ, 0, 0 ;  /* 0x00000000ff577431 */ /* 0x000fe200000001ff */
[----:B------:R-:W-:-:S07]  /*9d90*/  MOV R153, R162 ;  /* 0x000000a200997202 */ /* 0x000fce0000000f00 */
[----:B------:R-:W-:Y:S05]  /*9da0*/  WARPSYNC.COLLECTIVE R154, `(.L_x_1296) ;  /* 0x000000009a087348 */ /* 0x000fea0003c00000 */
[----:B------:R0:W1:Y:S02]  /*9db0*/  SHFL.IDX P2, R156, R153, R87, R86 ;  /* 0x00000057999c7389 */ /* 0x0000640000040056 */
[----:B01----:R-:W-:Y:S05]  /*9dc0*/  ENDCOLLECTIVE ;  /* 0x000000000000791b */ /* 0x003fea0003800000 */
.L_x_1296:
[----:B------:R-:W-:Y:S02]  /*9dd0*/  MOV R153, R163 ;  /* 0x000000a300997202 */ /* 0x000fe40000000f00 */
[----:B------:R-:W-:-:S07]  /*9de0*/  MOV R157, R156 ;  /* 0x0000009c009d7202 */ /* 0x000fce0000000f00 */
[----:B------:R-:W-:Y:S05]  /*9df0*/  WARPSYNC.COLLECTIVE R154, `(.L_x_1297) ;  /* 0x000000009a087348 */ /* 0x000fea0003c00000 */
[----:B------:R0:W1:Y:S02]  /*9e00*/  SHFL.IDX P2, R156, R153, R87, R86 ;  /* 0x00000057999c7389 */ /* 0x0000640000040056 */
[----:B01----:R-:W-:Y:S05]  /*9e10*/  ENDCOLLECTIVE ;  /* 0x000000000000791b */ /* 0x003fea0003800000 */
.L_x_1297:
[----:B------:R-:W-:Y:S02]  /*9e20*/  HFMA2 R87, -RZ, RZ, 0, 5.9604644775390625e-08 ;  /* 0x00000001ff577431 */ /* 0x000fe400000001ff */
[----:B------:R-:W-:Y:S02]  /*9e30*/  IMAD.MOV.U32 R153, RZ, RZ, 0x1f ;  /* 0x0000001fff997424 */ /* 0x000fe400078e00ff */
[----:B------:R-:W-:Y:S01]  /*9e40*/  IMAD.MOV.U32 R155, RZ, RZ, R156 ;  /* 0x000000ffff9b7224 */ /* 0x000fe200078e009c */
[----:B------:R-:W-:-:S03]  /*9e50*/  MOV R156, R162 ;  /* 0x000000a2009c7202 */ /* 0x000fc60000000f00 */
[-C--:B------:R-:W-:Y:S01]  /*9e60*/  FFMA.FTZ R155, R79, R157.reuse, R155 ;  /* 0x0000009d4f9b7223 */ /* 0x080fe2000001009b */
[----:B------:R-:W-:-:S07]  /*9e70*/  FMUL.FTZ R157, R78, R157 ;  /* 0x0000009d4e9d7220 */ /* 0x000fce0000410000 */
[----:B------:R-:W-:Y:S05]  /*9e80*/  WARPSYNC.COLLECTIVE R154, `(.L_x_1298) ;  /* 0x000000009a087348 */ /* 0x000fea0003c00000 */
[----:B------:R0:W1:Y:S02]  /*9e90*/  SHFL.DOWN P0, R156, R156, R87, R153 ;  /* 0x080000579c9c7389 */ /* 0x0000640000000099 */
[----:B01----:R-:W-:Y:S05]  /*9ea0*/  ENDCOLLECTIVE ;  /* 0x000000000000791b */ /* 0x003fea0003800000 */
.L_x_1298:
[----:B------:R-:W-:Y:S02]  /*9eb0*/  MOV R162, R156 ;  /* 0x0000009c00a27202 */ /* 0x000fe40000000f00 */
[----:B------:R-:W-:-:S07]  /*9ec0*/  MOV R156, R163 ;  /* 0x000000a3009c7202 */ /* 0x000fce0000000f00 */
[----:B------:R-:W-:Y:S05]  /*9ed0*/  WARPSYNC.COLLECTIVE R154, `(.L_x_1299) ;  /* 0x000000009a087348 */ /* 0x000fea0003c00000 */
[----:B------:R0:W1:Y:S02]  /*9ee0*/  SHFL.DOWN P0, R156, R156, R87, R153 ;  /* 0x080000579c9c7389 */ /* 0x0000640000000099 */
[----:B01----:R-:W-:Y:S05]  /*9ef0*/  ENDCOLLECTIVE ;  /* 0x000000000000791b */ /* 0x003fea0003800000 */
.L_x_1299:
[----:B------:R-:W-:Y:S01]  /*9f00*/  HFMA2 R87, -RZ, RZ, 0, 0 ;  /* 0x00000000ff577431 */ /* 0x000fe200000001ff */
[----:B------:R-:W-:Y:S01]  /*9f10*/  MOV R153, R78 ;  /* 0x0000004e00997202 */ /* 0x000fe20000000f00 */
[----:B------:R-:W-:Y:S01]  /*9f20*/  IMAD.MOV.U32 R163, RZ, RZ, R156 ;  /* 0x000000ffffa37224 */ /* 0x000fe200078e009c */
[----:B------:R-:W-:-:S13]  /*9f30*/  ISETP.NE.AND P0, PT, R30, 0x1f, PT ;  /* 0x0000001f1e00780c */ /* 0x000fda0003f05270 */
[----:B------:R-:W-:Y:S05]  /*9f40*/  WARPSYNC.COLLECTIVE R154, `(.L_x_1300) ;  /* 0x000000009a087348 */ /* 0x000fea0003c00000 */
[----:B------:R0:W1:Y:S02]  /*9f50*/  SHFL.IDX P2, R156, R153, R87, R86 ;  /* 0x00000057999c7389 */ /* 0x0000640000040056 */
[----:B01----:R-:W-:Y:S05]  /*9f60*/  ENDCOLLECTIVE ;  /* 0x000000000000791b */ /* 0x003fea0003800000 */
.L_x_1300:
[----:B------:R-:W-:Y:S01]  /*9f70*/  MOV R153, R79 ;  /* 0x0000004f00997202 */ /* 0x000fe20000000f00 */
[----:B------:R-:W-:-:S07]  /*9f80*/  IMAD.MOV.U32 R78, RZ, RZ, R156 ;  /* 0x000000ffff4e7224 */ /* 0x000fce00078e009c */
[----:B------:R-:W-:Y:S05]  /*9f90*/  WARPSYNC.COLLECTIVE R154, `(.L_x_1301) ;  /* 0x000000009a087348 */ /* 0x000fea0003c00000 */
[----:B------:R0:W1:Y:S02]  /*9fa0*/  SHFL.IDX P2, R156, R153, R87, R86 ;  /* 0x00000057999c7389 */ /* 0x0000640000040056 */
[----:B01----:R-:W-:Y:S05]  /*9fb0*/  ENDCOLLECTIVE ;  /* 0x000000000000791b */ /* 0x003fea0003800000 */
.L_x_1301:
[----:B------:R-:W-:Y:S01]  /*9fc0*/  MOV R79, R156 ;  /* 0x0000009c004f7202 */ /* 0x000fe20000000f00 */
[----:B------:R-:W-:Y:S06]  /*9fd0*/  BRA `(.L_x_1302) ;  /* 0xffffffb4000c7947 */ /* 0x000fec000383ffff */
.L_x_1303:
        /* <DEDUP_REMOVED lines=10> */
.L_x_10421:


//--------------------- .text._Z25selective_scan_bwd_kernelI32Selective_Scan_bwd_kernel_traitsILi128ELi16ELb0ELb1ELb1ELb0ELb1EffEEv12SSMParamsBwd --------------------------
	.section	.text._Z25selective_scan_bwd_kernelI32Selective_Scan_bwd_kernel_traitsILi128ELi16ELb0ELb1ELb1ELb0ELb1EffEEv12SSMParamsBwd,"ax",@progbits
	.align	128
        .global         _Z25selective_scan_bwd_kernelI32Selective_Scan_bwd_kernel_traitsILi128ELi16ELb0ELb1ELb1ELb0ELb1EffEEv12SSMParamsBwd
        .type           _Z25selective_scan_bwd_kernelI32Selective_Scan_bwd_kernel_traitsILi128ELi16ELb0ELb1ELb1ELb0ELb1EffEEv12SSMParamsBwd,@function
        .size           _Z25selective_scan_bwd_kernelI32Selective_Scan_bwd_kernel_traitsILi128ELi16ELb0ELb1ELb1ELb0ELb1EffEEv12SSMParamsBwd,(.L_x_10422 - _Z25selective_scan_bwd_kernelI32Selective_Scan_bwd_kernel_traitsILi128ELi16ELb0ELb1ELb1ELb0ELb1EffEEv12SSMParamsBwd)
        .other          _Z25selective_scan_bwd_kernelI32Selective_Scan_bwd_kernel_traitsILi128ELi16ELb0ELb1ELb1ELb0ELb1EffEEv12SSMParamsBwd,@"STO_CUDA_ENTRY STV_DEFAULT"
_Z25selective_scan_bwd_kernelI32Selective_Scan_bwd_kernel_traitsILi128ELi16ELb0ELb1ELb1ELb0ELb1EffEEv12SSMParamsBwd:
.text._Z25selective_scan_bwd_kernelI32Selective_Scan_bwd_kernel_traitsILi128ELi16ELb0ELb1ELb1ELb0ELb1EffEEv12SSMParamsBwd:
        /* <DEDUP_REMOVED lines=25> */
[----:B------:R-:W-:-:S04]  /*0190*/  MOV R5, UR7 ;  /* 0x0000000700057c02 */ /* 0x000fc80008000f00 */
[----:B---3--:R3:W2:Y:S04]  /*01a0*/  @P0 LDG.E R3, desc[UR34][R2.64] ;  /* 0x0000002202030981 */ /* 0x0086a8000c1e1900 */
[----:B------:R-:W2:Y:S01]  /*01b0*/  @P1 LDG.E R4, desc[UR34][R4.64] ;  /* 0x0000002204041981 */ /* 0x000ea2000c1e1900 */
[----:B----4-:R-:W-:Y:S01]  /*01c0*/  IMAD.U32 R0, RZ, RZ, UR31 ;  /* 0x0000001fff007e24 */ /* 0x010fe2000f8e00ff */
[----:B-----5:R-:W-:Y:S02]  /*01d0*/  UIMAD.WIDE.U32 UR4, UR13, UR8, URZ ;  /* 0x000000080d0472a5 */ /* 0x020fe4000f8e00ff */
[----:B0-----:R-:W-:Y:S01]  /*01e0*/  UIMAD.WIDE.U32 UR6, UR13, UR16, URZ ;  /* 0x000000100d0672a5 */ /* 0x001fe2000f8e00ff */
[----:B------:R0:W-:Y:S01]  /*01f0*/  STL [R1+0x108], RZ ;  /* 0x000108ff01007387 */ /* 0x0001e20000100800 */
[----:B------:R-:W-:Y:S01]  /*0200*/  IABS R0, R0 ;  /* 0x0000000000007213 */ /* 0x000fe20000000000 */
[----:B------:R-:W-:-:S02]  /*0210*/  UIMAD UR5, UR13, UR9, UR5 ;  /* 0x000000090d0572a4 */ /* 0x000fc4000f8e0205 */
        /* <DEDUP_REMOVED lines=9> */
[----:B------:R-:W3:Y:S01]  /*02b0*/  LDCU.64 UR18, c[0x0][0x498] ;  /* 0x00009300ff1277ac */ /* 0x000ee20008000a00 */
[----:B------:R-:W-:Y:S01]  /*02c0*/  UMOV UR4, URZ ;  /* 0x000000ff00047c82 */ /* 0x000fe20008000000 */
[----:B-1----:R-:W-:Y:S01]  /*02d0*/  ULEA UR14, UR15, 0xfffff800, 0xb ;  /* 0xfffff8000f0e7891 */ /* 0x002fe2000f8e58ff */
[----:B------:R-:W1:Y:S03]  /*02e0*/  LDCU.64 UR16, c[0x0][0x3b0] ;  /* 0x00007600ff1077ac */ /* 0x000e660008000a00 */
[----:B------:R-:W-:Y:S02]  /*02f0*/  UIADD3 UR23, UP2, UPT, UR14, UR22, URZ ;  /* 0x000000160e177290 */ /* 0x000fe4000ff5e0ff */
[----:B------:R-:W-:Y:S01]  /*0300*/  UIADD3 UR21, UP0, UPT, UR14, UR20, URZ ;  /* 0x000000140e157290 */ /* 0x000fe2000ff1e0ff */
[----:B-----5:R-:W5:Y:S01]  /*0310*/  MUFU.RCP R0, R0 ;  /* 0x0000000000007308 */ /* 0x020f620000001000 */
[----:B----4-:R-:W-:-:S02]  /*0320*/  ULEA UR22, UP3, UR23, UR10, 0x2 ;  /* 0x0000000a17167291 */ /* 0x010fc4000f8610ff */
[----:B------:R-:W-:Y:S02]  /*0330*/  ULEA UR20, UP1, UR21, UR8, 0x2 ;  /* 0x0000000815147291 */ /* 0x000fe4000f8210ff */
[----:B---3--:R-:W-:Y:S01]  /*0340*/  UIMAD.WIDE.U32 UR24, UR13, UR18, URZ ;  /* 0x000000120d1872a5 */ /* 0x008fe2000f8e00ff */
[----:B------:R-:W3:Y:S01]  /*0350*/  LDCU.64 UR6, c[0x0][0x4a0] ;  /* 0x00009400ff0677ac */ /* 0x000ee20008000a00 */
[----:B-----5:R-:W-:Y:S02]  /*0360*/  IADD3 R2, PT, PT, R0, 0xffffffe, RZ ;  /* 0x0ffffffe00027810 */ /* 0x020fe40007ffe0ff */
[----:B------:R-:W-:-:S04]  /*0370*/  MOV R0, UR12 ;  /* 0x0000000c00007c02 */ /* 0x000fc80008000f00 */
[----:B------:R-:W4:Y:S01]  /*0380*/  F2I.FTZ.U32.TRUNC.NTZ R2, R2 ;  /* 0x0000000200027305 */ /* 0x000f22000021f000 */
[----:B------:R-:W-:-:S04]  /*0390*/  IABS R0, R0 ;  /* 0x0000000000007213 */ /* 0x000fc80000000000 */
[----:B------:R-:W-:Y:S02]  /*03a0*/  R2UR UR30, R0 ;  /* 0x00000000001e72ca */ /* 0x000fe400000e0000 */
[----:B----4-:R-:W-:-:S13]  /*03b0*/  R2UR UR5, R2 ;  /* 0x00000000020572ca */ /* 0x010fda00000e0000 */
        /* <DEDUP_REMOVED lines=11> */
[----:B--2---:R-:W-:Y:S02]  /*0470*/  UISETP.NE.U32.AND UP0, UPT, UR32, URZ, UPT ;  /* 0x000000ff2000728c */ /* 0x004fe4000bf05070 */
[----:B------:R-:W-:Y:S02]  /*0480*/  UIMAD UR5, UR36, UR18, UR30 ;  /* 0x00000012240572a4 */ /* 0x000fe4000f8e021e */
[----:B------:R-:W-:Y:S02]  /*0490*/  UIMAD UR9, UR13, UR19, UR25 ;  /* 0x000000130d0972a4 */ /* 0x000fe4000f8e0219 */
[----:B------:R-:W-:Y:S02]  /*04a0*/  UISETP.GT.U32.AND UP1, UPT, UR36, UR5, UPT ;  /* 0x000000052400728c */ /* 0x000fe4000bf24070 */
[----:B-1----:R-:W-:-:S02]  /*04b0*/  UIMAD.WIDE.U32 UR18, UR13, UR16, URZ ;  /* 0x000000100d1272a5 */ /* 0x002fc4000f8e00ff */
[----:B------:R-:W-:Y:S01]  /*04c0*/  UISETP.NE.AND.EX UP0, UPT, UR33, URZ, UPT, UP0 ;  /* 0x000000ff2100728c */ /* 0x000fe2000bf05300 */
[----:B------:R-:W1:Y:S01]  /*04d0*/  LDCU.64 UR32, c[0x0][0x528] ;  /* 0x0000a500ff2077ac */ /* 0x000e620008000a00 */
[----:B------:R-:W-:-:S05]  /*04e0*/  UIMAD UR19, UR13, UR17, UR19 ;  /* 0x000000110d1372a4 */ /* 0x000fca000f8e0213 */
[----:B------:R-:W-:Y:S02]  /*04f0*/  @!UP1 UIADD3 UR5, UPT, UPT, UR5, -UR36, URZ ;  /* 0x8000002405059290 */ /* 0x000fe4000fffe0ff */
[----:B------:R-:W-:Y:S02]  /*0500*/  @!UP1 UIADD3 UR10, UPT, UPT, UR10, 0x1, URZ ;  /* 0x000000010a0a9890 */ /* 0x000fe4000fffe0ff */
[----:B------:R-:W-:Y:S02]  /*0510*/  UISETP.GE.U32.AND UP2, UPT, UR5, UR36, UPT ;  /* 0x000000240500728c */ /* 0x000fe4000bf46070 */
[----:B------:R-:W-:Y:S01]  /*0520*/  ULOP3.LUT UR5, UR12, UR31, URZ, 0x3c, !UPT ;  /* 0x0000001f0c057292 */ /* 0x000fe2000f8e3cff */
[----:B------:R-:W2:Y:S03]  /*0530*/  LDCU.64 UR16, c[0x0][0x3c8] ;  /* 0x00007900ff1077ac */ /* 0x000ea60008000a00 */
[----:B------:R-:W-:Y:S01]  /*0540*/  UISETP.GE.AND UP1, UPT, UR5, URZ, UPT ;  /* 0x000000ff0500728c */ /* 0x000fe2000bf26270 */
[----:B------:R-:W-:-:S04]  /*0550*/  UMOV UR8, UR24 ;  /* 0x0000001800087c82 */ /* 0x000fc80008000000 */
[----:B------:R-:W-:Y:S02]  /*0560*/  @UP2 UIADD3 UR10, UPT, UPT, UR10, 0x1, URZ ;  /* 0x000000010a0a2890 */ /* 0x000fe4000fffe0ff */
[----:B------:R-:W-:Y:S01]  /*0570*/  UISETP.NE.AND UP2, UPT, UR31, URZ, UPT ;  /* 0x000000ff1f00728c */ /* 0x000fe2000bf45270 */
[----:B------:R-:W4:Y:S01]  /*0580*/  LDCU.64 UR26, c[0x0][0x3d0] ;  /* 0x00007a00ff1a77ac */ /* 0x000f220008000a00 */
[----:B------:R-:W5:Y:S01]  /*0590*/  LDCU.64 UR28, c[0x0][0x3e8] ;  /* 0x00007d00ff1c77ac */ /* 0x000f620008000a00 */
[----:B---3--:R-:W-:Y:S02]  /*05a0*/  UIMAD.WIDE.U32 UR8, UR12, UR6, UR8 ;  /* 0x000000060c0872a5 */ /* 0x008fe4000f8e0008 */
[----:B------:R-:W-:Y:S02]  /*05b0*/  @!UP1 UIADD3 UR10, UPT, UPT, -UR10, URZ, URZ ;  /* 0x000000ff0a0a9290 */ /* 0x000fe4000fffe1ff */
[----:B------:R-:W-:Y:S02]  /*05c0*/  UIMAD UR25, UR12, UR7, UR9 ;  /* 0x000000070c1972a4 */ /* 0x000fe4000f8e0209 */
[----:B------:R-:W-:-:S02]  /*05d0*/  UIADD3 UR8, UP3, UPT, UR14, UR8, URZ ;  /* 0x000000080e087290 */ /* 0x000fc4000ff7e0ff */
[----:B------:R-:W-:Y:S02]  /*05e0*/  @!UP2 ULOP3.LUT UR10, URZ, UR31, URZ, 0x33, !UPT ;  /* 0x0000001fff0aa292 */ /* 0x000fe4000f8e33ff */
[----:B------:R-:W-:Y:S02]  /*05f0*/  UIADD3.X UR25, UPT, UPT, UR4, UR25, URZ, UP3, !UPT ;  /* 0x0000001904197290 */ /* 0x000fe40009ffe4ff */
[----:B-1----:R-:W-:Y:S02]  /*0600*/  ULEA UR24, UP3, UR8, UR32, 0x2 ;  /* 0x0000002008187291 */ /* 0x002fe4000f8610ff */
[----:B------:R-:W-:Y:S01]  /*0610*/  USHF.R.S32.HI UR5, URZ, 0x1f, UR10 ;  /* 0x0000001fff057899 */ /* 0x000fe2000801140a */
[----:B------:R-:W1:Y:S01]  /*0620*/  @UP0 LDCU UR30, c[0x0][0x384] ;  /* 0x00007080ff1e07ac */ /* 0x000e620008000800 */
[----:B--2---:R-:W-:Y:S02]  /*0630*/  UIMAD.WIDE.U32 UR18, UR10, UR16, UR18 ;  /* 0x000000100a1272a5 */ /* 0x004fe4000f8e0012 */
[----:B------:R-:W-:-:S02]  /*0640*/  ULEA.HI.X UR25, UR8, UR33, UR25, 0x2, UP3 ;  /* 0x0000002108197291 */ /* 0x000fc400098f1419 */
[----:B------:R-:W-:Y:S02]  /*0650*/  UIMAD UR8, UR5, UR16, URZ ;  /* 0x00000010050872a4 */ /* 0x000fe4000f8e02ff */
[----:B----4-:R-:W-:Y:S01]  /*0660*/  UIMAD.WIDE.U32 UR6, UR13, UR26, URZ ;  /* 0x0000001a0d0672a5 */ /* 0x010fe2000f8e00ff */
[----:B------:R-:W2:Y:S01]  /*0670*/  LDCU.64 UR32, c[0x0][0x448] ;  /* 0x00008900ff2077ac */ /* 0x000ea20008000a00 */
[----:B-----5:R-:W-:Y:S02]  /*0680*/  UIMAD UR11, UR5, UR28, URZ ;  /* 0x0000001c050b72a4 */ /* 0x020fe4000f8e02ff */
[----:B------:R-:W-:Y:S01]  /*0690*/  UIMAD UR5, UR10, UR17, UR8 ;  /* 0x000000110a0572a4 */ /* 0x000fe2000f8e0208 */
[----:B------:R-:W3:Y:S01]  /*06a0*/  @UP0 LDCU UR16, c[0x0][0x38c] ;  /* 0x00007180ff1007ac */ /* 0x000ee20008000800 */
[----:B------:R-:W-:Y:S02]  /*06b0*/  UIMAD UR7, UR13, UR27, UR7 ;  /* 0x0000001b0d0772a4 */ /* 0x000fe4000f8e0207 */
[----:B------:R-:W-:-:S02]  /*06c0*/  UIADD3 UR27, UP1, UPT, UR14, UR18, URZ ;  /* 0x000000120e1b7290 */ /* 0x000fc4000ff3e0ff */
[----:B------:R-:W-:Y:S01]  /*06d0*/  UIADD3 UR5, UPT, UPT, UR19, UR5, URZ ;  /* 0x0000000513057290 */ /* 0x000fe2000fffe0ff */
[----:B------:R-:W4:Y:S01]  /*06e0*/  @UP0 LDCU.64 UR18, c[0x0][0x480] ;  /* 0x00009000ff1207ac */ /* 0x000f220008000a00 */
[----:B-1----:R-:W-:Y:S02]  /*06f0*/  @UP0 UIMAD UR13, UR13, UR30, UR12 ;  /* 0x0000001e0d0d02a4 */ /* 0x002fe4000f8e020c */
[----:B------:R-:W-:Y:S02]  /*0700*/  UIMAD.WIDE.U32 UR8, UR10, UR28, UR6 ;  /* 0x0000001c0a0872a5 */ /* 0x000fe4000f8e0006 */
[----:B------:R-:W-:Y:S02]  /*0710*/  UIMAD UR11, UR10, UR29, UR11 ;  /* 0x0000001d0a0b72a4 */ /* 0x000fe4000f8e020b */
[----:B------:R-:W-:Y:S02]  /*0720*/  UIADD3.X UR5, UPT, UPT, UR4, UR5, URZ, UP1, !UPT ;  /* 0x0000000504057290 */ /* 0x000fe40008ffe4ff */
[----:B------:R-:W-:Y:S01]  /*0730*/  @UP0 UIMAD UR13, UR13, UR15, URZ ;  /* 0x0000000f0d0d02a4 */ /* 0x000fe2000f8e02ff */
[----:B------:R-:W1:Y:S01]  /*0740*/  LDCU.64 UR36, c[0x0][0x450] ;  /* 0x00008a00ff2477ac */ /* 0x000e620008000a00 */
[----:B--2---:R-:W-:-:S02]  /*0750*/  ULEA UR26, UP2, UR27, UR32, 0x2 ;  /* 0x000000201b1a7291 */ /* 0x004fc4000f8410ff */
[----:B------:R-:W-:Y:S02]  /*0760*/  UIADD3 UR14, UP1, UPT, UR14, UR8, URZ ;  /* 0x000000080e0e7290 */ /* 0x000fe4000ff3e0ff */
[----:B------:R-:W-:Y:S02]  /*0770*/  UIADD3 UR11, UPT, UPT, UR9, UR11, URZ ;  /* 0x0000000b090b7290 */ /* 0x000fe4000fffe0ff */
[----:B---3--:R-:W-:Y:S02]  /*0780*/  @UP0 UIMAD UR13, UR13, UR16, URZ ;  /* 0x000000100d0d02a4 */ /* 0x008fe4000f8e02ff */
[----:B------:R-:W-:Y:S02]  /*0790*/  ULEA.HI.X UR27, UR27, UR33, UR5, 0x2, UP2 ;  /* 0x000000211b1b7291 */ /* 0x000fe400090f1405 */
[----:B------:R-:W-:Y:S01]  /*07a0*/  UIADD3.X UR29, UPT, UPT, UR4, UR11, URZ, UP1, !UPT ;  /* 0x0000000b041d7290 */ /* 0x000fe20008ffe4ff */
[----:B------:R-:W-:Y:S02]  /*07b0*/  UMOV UR5, URZ ;  /* 0x000000ff00057c82 */ /* 0x000fe40008000000 */
[----:B------:R-:W-:Y:S01]  /*07c0*/  UMOV UR4, URZ ;  /* 0x000000ff00047c82 */ /* 0x000fe20008000000 */
[----:B----4-:R-:W-:-:S02]  /*07d0*/  @UP0 UIMAD.WIDE UR4, UR13, 0x8, UR18 ;  /* 0x000000080d0408a5 */ /* 0x010fc4000f8e0212 */
[----:B------:R-:W-:Y:S01]  /*07e0*/  UISETP.GE.AND UP0, UPT, UR15, 0x1, UPT ;  /* 0x000000010f00788c */ /* 0x000fe2000bf06270 */
[----:B------:R-:W-:Y:S01]  /*07f0*/  UMOV UR6, URZ ;  /* 0x000000ff00067c82 */ /* 0x000fe20008000000 */
[----:B------:R-:W-:Y:S01]  /*0800*/  UMOV UR7, URZ ;  /* 0x000000ff00077c82 */ /* 0x000fe20008000000 */
[----:B-1----:R-:W-:-:S04]  /*0810*/  ULEA UR28, UP2, UR14, UR36, 0x2 ;  /* 0x000000240e1c7291 */ /* 0x002fc8000f8410ff */
[----:B------:R-:W-:Y:S01]  /*0820*/  ULEA.HI.X UR29, UR14, UR37, UR29, 0x2, UP2 ;  /* 0x000000250e1d7291 */ /* 0x000fe200090f141d */
[----:B------:R-:W-:Y:S02]  /*0830*/  @P0 R2UR UR6, R3 ;  /* 0x00000000030602ca */ /* 0x000fe400000e0000 */
[----:B------:R-:W-:Y:S01]  /*0840*/  @P1 R2UR UR7, R4 ;  /* 0x00000000040712ca */ /* 0x000fe200000e0000 */
[----:B0-----:R-:W-:-:S14]  /*0850*/  BRA.U !UP0, `(.L_x_1304) ;  /* 0x000000a508a87547 */ /* 0x001fdc000b800000 */
[----:B------:R-:W0:Y:S01]  /*0860*/  S2R R115, SR_TID.X ;  /* 0x0000000000737919 */ /* 0x000e220000002100 */
[----:B------:R-:W1:Y:S01]  /*0870*/  LDCU UR11, c[0x0][0x394] ;  /* 0x00007280ff0b77ac */ /* 0x000e620008000800 */
[----:B------:R2:W-:Y:S04]  /*0880*/  STL [R1+0x104], RZ ;  /* 0x000104ff01007387 */ /* 0x0005e80000100800 */
[----:B------:R2:W-:Y:S01]  /*0890*/  STL [R1+0x108], RZ ;  /* 0x000108ff01007387 */ /* 0x0005e20000100800 */
[C---:B0-----:R-:W-:Y:S01]  /*08a0*/  IMAD.SHL.U32 R114, R115.reuse, 0x10, RZ ;  /* 0x0000001073727824 */ /* 0x041fe200078e00ff */
[----:B------:R-:W-:-:S04]  /*08b0*/  LOP3.LUT R3, R115, 0x1f, RZ, 0xc0, !PT ;  /* 0x0000001f73037812 */ /* 0x000fc800078ec0ff */
[----:B-12---:R-:W-:-:S07]  /*08c0*/  LOP3.LUT R114, R3, 0x3e00, R114, 0xf8, !PT ;  /* 0x00003e0003727812 */ /* 0x006fce00078ef872 */
.L_x_1352:
[----:B------:R-:W0:Y:S01]  /*08d0*/  S2UR UR30, SR_CTAID.X ;  /* 0x00000000001e79c3 */ /* 0x000e220000002500 */
[----:B------:R-:W1:Y:S01]  /*08e0*/  LDCU UR32, c[0x0][0x388] ;  /* 0x00007100ff2077ac */ /* 0x000e620008000800 */
[----:B------:R-:W-:Y:S01]  /*08f0*/  IMAD.SHL.U32 R113, R115, 0x10, RZ ;  /* 0x0000001073717824 */ /* 0x000fe200078e00ff */
[----:B------:R-:W-:Y:S02]  /*0900*/  MOV R2, UR20 ;  /* 0x0000001400027c02 */ /* 0x000fe40008000f00 */
[----:B------:R-:W-:Y:S01]  /*0910*/  CS2R R12, SRZ ;  /* 0x00000000000c7805 */ /* 0x000fe2000001ff00 */
[----:B------:R-:W0:Y:S01]  /*0920*/  LDCU.128 UR12, c[0x0][0x410] ;  /* 0x00008200ff0c77ac */ /* 0x000e220008000c00 */
[----:B------:R-:W-:Y:S02]  /*0930*/  MOV R3, UR21 ;  /* 0x0000001500037c02 */ /* 0x000fe40008000f00 */
[----:B------:R-:W-:Y:S01]  /*0940*/  CS2R R18, SRZ ;  /* 0x0000000000127805 */ /* 0x000fe2000001ff00 */
[----:B------:R-:W2:Y:S01]  /*0950*/  S2UR UR33, SR_CTAID.Y ;  /* 0x00000000002179c3 */ /* 0x000ea20000002600 */
[----:B------:R-:W3:Y:S01]  /*0960*/  LDCU.128 UR16, c[0x0][0x420] ;  /* 0x00008400ff1077ac */ /* 0x000ee20008000c00 */
[----:B------:R-:W-:Y:S01]  /*0970*/  LOP3.LUT R113, R113, 0x3e00, RZ, 0xc0, !PT ;  /* 0x00003e0071717812 */ /* 0x000fe200078ec0ff */
[----:B------:R-:W-:Y:S01]  /*0980*/  IMAD.WIDE.U32 R10, R114, 0x4, R2 ;  /* 0x00000004720a7825 */ /* 0x000fe200078e0002 */
[----:B------:R-:W-:Y:S01]  /*0990*/  CS2R R16, SRZ ;  /* 0x0000000000107805 */ /* 0x000fe2000001ff00 */
[----:B------:R-:W-:Y:S01]  /*09a0*/  USHF.L.U32 UR38, UR11, 0xb, URZ ;  /* 0x0000000b0b267899 */ /* 0x000fe200080006ff */
[----:B------:R-:W-:Y:S01]  /*09b0*/  CS2R R14, SRZ ;  /* 0x00000000000e7805 */ /* 0x000fe2000001ff00 */
[----:B------:R-:W-:Y:S01]  /*09c0*/  UMOV UR9, URZ ;  /* 0x000000ff00097c82 */ /* 0x000fe20008000000 */
[----:B------:R-:W4:Y:S01]  /*09d0*/  LDCU.64 UR42, c[0x0][0x488] ;  /* 0x00009100ff2a77ac */ /* 0x000f220008000a00 */
[----:B------:R-:W-:-:S02]  /*09e0*/  CS2R R20, SRZ ;  /* 0x0000000000147805 */ /* 0x000fc4000001ff00 */
[----:B------:R-:W-:Y:S01]  /*09f0*/  CS2R R22, SRZ ;  /* 0x0000000000167805 */ /* 0x000fe2000001ff00 */
[----:B------:R-:W-:Y:S01]  /*0a00*/  HFMA2 R26, -RZ, RZ, 0, 0 ;  /* 0x00000000ff1a7431 */ /* 0x000fe200000001ff */
[----:B------:R-:W-:Y:S01]  /*0a10*/  UIADD3 UR31, UPT, UPT, UR38, -0x800, URZ ;  /* 0xfffff800261f7890 */ /* 0x000fe2000fffe0ff */
[----:B------:R-:W-:Y:S01]  /*0a20*/  CS2R R24, SRZ ;  /* 0x0000000000187805 */ /* 0x000fe2000001ff00 */
[----:B------:R-:W5:Y:S02]  /*0a30*/  LDCU.64 UR40, c[0x0][0x478] ;  /* 0x00008f00ff2877ac */ /* 0x000f640008000a00 */
[----:B-1----:R-:W-:-:S03]  /*0a40*/  UIADD3 UR44, UPT, UPT, -UR31, UR32, URZ ;  /* 0x000000201f2c7290 */ /* 0x002fc6000fffe1ff */
[----:B------:R-:W-:Y:S01]  /*0a50*/  UMOV UR8, UR31 ;  /* 0x0000001f00087c82 */ /* 0x000fe20008000000 */
[----:B0-----:R-:W-:Y:S02]  /*0a60*/  UIMAD UR39, UR30, UR13, URZ ;  /* 0x0000000d1e2772a4 */ /* 0x001fe4000f8e02ff */
[----:B------:R-:W-:Y:S01]  /*0a70*/  UIMAD.WIDE.U32 UR12, UR30, UR12, UR8 ;  /* 0x0000000c1e0c72a5 */ /* 0x000fe2000f8e0008 */
[----:B------:R-:W-:Y:S01]  /*0a80*/  ISETP.GE.AND P2, PT, R114, UR44, PT ;  /* 0x0000002c72007c0c */ /* 0x000fe2000bf46270 */
[----:B---3--:R-:W-:Y:S01]  /*0a90*/  UIMAD.WIDE.U32 UR36, UR30, UR16, UR8 ;  /* 0x000000101e2472a5 */ /* 0x008fe2000f8e0008 */
[----:B------:R-:W-:Y:S01]  /*0aa0*/  LOP3.LUT R114, R113, 0x1f, R115, 0xf8, !PT ;  /* 0x0000001f71727812 */ /* 0x000fe200078ef873 */
[----:B------:R-:W-:Y:S01]  /*0ab0*/  UIADD3 UR9, UPT, UPT, UR13, UR39, URZ ;  /* 0x000000270d097290 */ /* 0x000fe2000fffe0ff */
[----:B------:R-:W-:Y:S01]  /*0ac0*/  LOP3.LUT R49, R49, 0xffffffbf, RZ, 0xc0, !PT ;  /* 0xffffffbf31317812 */ /* 0x000fe200078ec0ff */
[----:B------:R-:W-:Y:S01]  /*0ad0*/  UIMAD UR13, UR30, UR17, UR37 ;  /* 0x000000111e0d72a4 */ /* 0x000fe2000f8e0225 */
[C---:B------:R-:W-:Y:S01]  /*0ae0*/  LOP3.LUT R111, R114.reuse, 0x40, RZ, 0xfc, !PT ;  /* 0x00000040726f7812 */ /* 0x040fe200078efcff */
[----:B------:R-:W-:Y:S01]  /*0af0*/  UMOV UR8, UR12 ;  /* 0x0000000c00087c82 */ /* 0x000fe20008000000 */
[C---:B------:R-:W-:Y:S01]  /*0b00*/  LOP3.LUT R110, R114.reuse, 0x60, RZ, 0xfc, !PT ;  /* 0x00000060726e7812 */ /* 0x040fe200078efcff */
[----:B--2---:R-:W-:Y:S01]  /*0b10*/  UIMAD.WIDE.U32 UR8, UR33, UR14, UR8 ;  /* 0x0000000e210872a5 */ /* 0x004fe2000f8e0008 */
[----:B------:R-:W-:Y:S01]  /*0b20*/  ISETP.GE.AND P6, PT, R111, UR44, PT ;  /* 0x0000002c6f007c0c */ /* 0x000fe2000bfc6270 */
[----:B------:R-:W-:Y:S01]  /*0b30*/  UMOV UR12, UR36 ;  /* 0x00000024000c7c82 */ /* 0x000fe20008000000 */
[----:B------:R-:W-:Y:S01]  /*0b40*/  BAR.SYNC.DEFER_BLOCKING 0x0 ;  /* 0x0000000000007b1d */ /* 0x000fe20000010000 */
[----:B------:R-:W-:Y:S01]  /*0b50*/  UIMAD UR15, UR33, UR15, UR9 ;  /* 0x0000000f210f72a4 */ /* 0x000fe2000f8e0209 */
[----:B------:R-:W-:Y:S01]  /*0b60*/  P2R R31, PR, RZ, 0x4 ;  /* 0x00000004ff1f7803 */ /* 0x000fe20000000000 */
[----:B------:R-:W-:Y:S01]  /*0b70*/  UIMAD.WIDE.U32 UR12, UR33, UR18, UR12 ;  /* 0x00000012210c72a5 */ /* 0x000fe2000f8e000c */
[----:B------:R-:W-:-:S02]  /*0b80*/  IADD3 R3, P0, PT, R114, UR8, RZ ;  /* 0x0000000872037c10 */ /* 0x000fc4000ff1e0ff */
[----:B------:R-:W-:Y:S01]  /*0b90*/  ISETP.GE.AND P5, PT, R110, UR44, PT ;  /* 0x0000002c6e007c0c */ /* 0x000fe2000bfa6270 */
[----:B------:R-:W-:Y:S01]  /*0ba0*/  UIMAD UR19, UR33, UR19, UR13 ;  /* 0x00000013211372a4 */ /* 0x000fe2000f8e020d */
[----:B------:R-:W-:Y:S02]  /*0bb0*/  IADD3.X R6, PT, PT, RZ, UR15, RZ, P0, !PT ;  /* 0x0000000fff067c10 */ /* 0x000fe400087fe4ff */
[----:B----4-:R-:W-:Y:S02]  /*0bc0*/  LEA R2, P0, R3, UR42, 0x2 ;  /* 0x0000002a03027c11 */ /* 0x010fe4000f8010ff */
[C---:B------:R-:W-:Y:S02]  /*0bd0*/  LOP3.LUT R109, R114.reuse, 0x80, RZ, 0xfc, !PT ;  /* 0x00000080726d7812 */ /* 0x040fe400078efcff */
[----:B------:R-:W-:Y:S02]  /*0be0*/  @P6 LOP3.LUT R49, R49, 0x40, RZ, 0xfc, !PT ;  /* 0x0000004031316812 */ /* 0x000fe400078efcff */
[----:B------:R-:W-:-:S02]  /*0bf0*/  IADD3 R0, P1, PT, R114, UR12, RZ ;  /* 0x0000000c72007c10 */ /* 0x000fc4000ff3e0ff */
[C---:B------:R-:W-:Y:S02]  /*0c00*/  LOP3.LUT R108, R114.reuse, 0xa0, RZ, 0xfc, !PT ;  /* 0x000000a0726c7812 */ /* 0x040fe400078efcff */
[C---:B------:R-:W-:Y:S02]  /*0c10*/  LOP3.LUT R112, R114.reuse, 0x20, RZ, 0xfc, !PT ;  /* 0x0000002072707812 */ /* 0x040fe400078efcff */
[C---:B------:R-:W-:Y:S02]  /*0c20*/  LOP3.LUT R107, R114.reuse, 0xc0, RZ, 0xfc, !PT ;  /* 0x000000c0726b7812 */ /* 0x040fe400078efcff */
[C---:B------:R-:W-:Y:S01]  /*0c30*/  LOP3.LUT R106, R114.reuse, 0xe0, RZ, 0xfc, !PT ;  /* 0x000000e0726a7812 */ /* 0x040fe200078efcff */
[----:B------:R-:W2:Y:S01]  /*0c40*/  @!P6 LDG.E R13, desc[UR34][R10.64+0x100] ;  /* 0x000100220a0de981 */ /* 0x000ea2000c1e1900 */
[----:B------:R-:W-:Y:S02]  /*0c50*/  LEA.HI.X R3, R3, UR43, R6, 0x2, P0 ;  /* 0x0000002b03037c11 */ /* 0x000fe400080f1406 */
[C---:B------:R-:W-:Y:S01]  /*0c60*/  LOP3.LUT R105, R114.reuse, 0x100, RZ, 0xfc, !PT ;  /* 0x0000010072697812 */ /* 0x040fe200078efcff */
[----:B------:R-:W3:Y:S01]  /*0c70*/  @!P5 LDG.E R14, desc[UR34][R10.64+0x180] ;  /* 0x000180220a0ed981 */ /* 0x000ee2000c1e1900 */
[----:B------:R-:W-:-:S02]  /*0c80*/  SHF.L.U32 R6, R114, 0x2, RZ ;  /* 0x0000000272067819 */ /* 0x000fc400000006ff */
[C---:B------:R-:W-:Y:S02]  /*0c90*/  LOP3.LUT R104, R114.reuse, 0x120, RZ, 0xfc, !PT ;  /* 0x0000012072687812 */ /* 0x040fe400078efcff */
[C---:B------:R-:W-:Y:S02]  /*0ca0*/  LOP3.LUT R103, R114.reuse, 0x140, RZ, 0xfc, !PT ;  /* 0x0000014072677812 */ /* 0x040fe400078efcff */
[C---:B------:R-:W-:Y:S02]  /*0cb0*/  LOP3.LUT R102, R114.reuse, 0x160, RZ, 0xfc, !PT ;  /* 0x0000016072667812 */ /* 0x040fe400078efcff */
[C---:B------:R-:W-:Y:S02]  /*0cc0*/  LOP3.LUT R101, R114.reuse, 0x180, RZ, 0xfc, !PT ;  /* 0x0000018072657812 */ /* 0x040fe400078efcff */
[C---:B------:R-:W-:Y:S02]  /*0cd0*/  LOP3.LUT R100, R114.reuse, 0x1a0, RZ, 0xfc, !PT ;  /* 0x000001a072647812 */ /* 0x040fe400078efcff */
[----:B------:R-:W-:-:S02]  /*0ce0*/  LOP3.LUT R99, R114, 0x1c0, RZ, 0xfc, !PT ;  /* 0x000001c072637812 */ /* 0x000fc400078efcff */
[----:B------:R-:W-:Y:S01]  /*0cf0*/  LOP3.LUT R98, R114, 0x1e0, RZ, 0xfc, !PT ;  /* 0x000001e072627812 */ /* 0x000fe200078efcff */
[----:B------:R-:W0:Y:S01]  /*0d00*/  S2R R44, SR_LANEID ;  /* 0x00000000002c7919 */ /* 0x000e220000000000 */
[----:B------:R-:W-:Y:S01]  /*0d10*/  ISETP.GE.AND P4, PT, R109, UR44, PT ;  /* 0x0000002c6d007c0c */ /* 0x000fe2000bf86270 */
[----:B------:R-:W1:Y:S01]  /*0d20*/  S2UR UR8, SR_CgaCtaId ;  /* 0x00000000000879c3 */ /* 0x000e620000008800 */
[----:B------:R-:W-:Y:S01]  /*0d30*/  LOP3.LUT R49, R49, 0xffffffdf, RZ, 0xc0, !PT ;  /* 0xffffffdf31317812 */ /* 0x000fe200078ec0ff */
[----:B------:R-:W-:Y:S01]  /*0d40*/  UMOV UR16, 0x400 ;  /* 0x0000040000107882 */ /* 0x000fe20000000000 */
[----:B------:R-:W-:Y:S01]  /*0d50*/  IADD3.X R5, PT, PT, RZ, UR19, RZ, P1, !PT ;  /* 0x00000013ff057c10 */ /* 0x000fe20008ffe4ff */
[----:B------:R-:W-:Y:S01]  /*0d60*/  IMAD.MOV.U32 R43, RZ, RZ, RZ ;  /* 0x000000ffff2b7224 */ /* 0x000fe200078e00ff */
[----:B-----5:R-:W-:Y:S01]  /*0d70*/  LEA R4, P1, R0, UR40, 0x2 ;  /* 0x0000002800047c11 */ /* 0x020fe2000f8210ff */
[----:B------:R-:W-:Y:S01]  /*0d80*/  HFMA2 R45, -RZ, RZ, 0, 0 ;  /* 0x00000000ff2d7431 */ /* 0x000fe200000001ff */
[----:B------:R-:W-:-:S02]  /*0d90*/  IADD3 R8, P0, PT, R6, UR22, RZ ;  /* 0x0000001606087c10 */ /* 0x000fc4000ff1e0ff */
[----:B------:R-:W-:Y:S02]  /*0da0*/  CS2R R46, SRZ ;  /* 0x00000000002e7805 */ /* 0x000fe4000001ff00 */
[----:B------:R-:W-:Y:S01]  /*0db0*/  @P5 LOP3.LUT R49, R49, 0x20, RZ, 0xfc, !PT ;  /* 0x0000002031315812 */ /* 0x000fe200078efcff */
[----:B------:R-:W-:Y:S01]  /*0dc0*/  HFMA2 R52, -RZ, RZ, 0, 0 ;  /* 0x00000000ff347431 */ /* 0x000fe200000001ff */
[----:B------:R-:W-:Y:S01]  /*0dd0*/  LEA.HI.X R5, R0, UR41, R5, 0x2, P1 ;  /* 0x0000002900057c11 */ /* 0x000fe200088f1405 */
[----:B------:R-:W-:Y:S01]  /*0de0*/  IMAD.MOV.U32 R0, RZ, RZ, RZ ;  /* 0x000000ffff007224 */ /* 0x000fe200078e00ff */
[----:B------:R-:W-:Y:S01]  /*0df0*/  ISETP.GE.AND P3, PT, R108, UR44, PT ;  /* 0x0000002c6c007c0c */ /* 0x000fe2000bf66270 */
[----:B------:R-:W-:Y:S01]  /*0e00*/  IMAD.X R9, RZ, RZ, UR23, P0 ;  /* 0x00000017ff097e24 */ /* 0x000fe200080e06ff */
[----:B------:R-:W-:Y:S01]  /*0e10*/  LOP3.LUT R49, R49, 0xffffffef, RZ, 0xc0, !PT ;  /* 0xffffffef31317812 */ /* 0x000fe200078ec0ff */
[----:B------:R-:W4:Y:S01]  /*0e20*/  @!P4 LDG.E R15, desc[UR34][R10.64+0x200] ;  /* 0x000200220a0fc981 */ /* 0x000f22000c1e1900 */
[----:B------:R-:W-:-:S02]  /*0e30*/  ISETP.GE.AND P0, PT, R112, UR44, PT ;  /* 0x0000002c70007c0c */ /* 0x000fc4000bf06270 */
[----:B------:R-:W-:Y:S02]  /*0e40*/  CS2R R50, SRZ ;  /* 0x0000000000327805 */ /* 0x000fe4000001ff00 */
[----:B------:R-:W-:Y:S01]  /*0e50*/  @P4 LOP3.LUT R49, R49, 0x10, RZ, 0xfc, !PT ;  /* 0x0000001031314812 */ /* 0x000fe200078efcff */
[----:B------:R-:W5:Y:S01]  /*0e60*/  @!P2 LDG.E R0, desc[UR34][R10.64] ;  /* 0x000000220a00a981 */ /* 0x000f62000c1e1900 */
[----:B------:R-:W-:Y:S01]  /*0e70*/  ISETP.GE.AND P2, PT, R107, UR44, PT ;  /* 0x0000002c6b007c0c */ /* 0x000fe2000bf46270 */
[----:B------:R-:W4:Y:S01]  /*0e80*/  LDCU.64 UR14, c[0x0][0x508] ;  /* 0x0000a100ff0e77ac */ /* 0x000f220008000a00 */
[----:B------:R-:W-:Y:S02]  /*0e90*/  LOP3.LUT R49, R49, 0xfffffff7, RZ, 0xc0, !PT ;  /* 0xfffffff731317812 */ /* 0x000fe400078ec0ff */
[----:B------:R-:W-:Y:S01]  /*0ea0*/  ISETP.GE.AND P1, PT, R112, UR44, PT ;  /* 0x0000002c70007c0c */ /* 0x000fe2000bf26270 */
[----:B------:R-:W4:Y:S01]  /*0eb0*/  @!P3 LDG.E R16, desc[UR34][R10.64+0x280] ;  /* 0x000280220a10b981 */ /* 0x000f22000c1e1900 */
[----:B------:R-:W-:-:S02]  /*0ec0*/  @P3 LOP3.LUT R49, R49, 0x8, RZ, 0xfc, !PT ;  /* 0x0000000831313812 */ /* 0x000fc400078efcff */
[----:B------:R-:W-:Y:S01]  /*0ed0*/  ISETP.GE.AND P6, PT, R98, UR44, PT ;  /* 0x0000002c62007c0c */ /* 0x000fe2000bfc6270 */
[----:B------:R-:W2:Y:S01]  /*0ee0*/  @!P0 LDG.E R12, desc[UR34][R10.64+0x80] ;  /* 0x000080220a0c8981 */ /* 0x000ea2000c1e1900 */
[----:B------:R-:W-:Y:S02]  /*0ef0*/  ISETP.GE.AND P0, PT, R106, UR44, PT ;  /* 0x0000002c6a007c0c */ /* 0x000fe4000bf06270 */
[----:B0-----:R-:W-:Y:S01]  /*0f00*/  IADD3 R27, PT, PT, R113, R44, RZ ;  /* 0x0000002c711b7210 */ /* 0x001fe20007ffe0ff */
[----:B------:R-:W4:Y:S01]  /*0f10*/  @!P2 LDG.E R17, desc[UR34][R10.64+0x300] ;  /* 0x000300220a11a981 */ /* 0x000f22000c1e1900 */
[----:B------:R-:W-:Y:S01]  /*0f20*/  LOP3.LUT R49, R49, 0xfffffffb, RZ, 0xc0, !PT ;  /* 0xfffffffb31317812 */ /* 0x000fe200078ec0ff */
[----:B-1----:R-:W-:Y:S01]  /*0f30*/  ULEA UR16, UR8, UR16, 0x18 ;  /* 0x0000001008107291 */ /* 0x002fe2000f8ec0ff */
[----:B------:R-:W-:Y:S01]  /*0f40*/  P2R R29, PR, RZ, 0x2 ;  /* 0x00000002ff1d7803 */ /* 0x000fe20000000000 */
[----:B------:R-:W0:Y:S01]  /*0f50*/  LDCU.64 UR18, c[0x0][0x510] ;  /* 0x0000a200ff1277ac */ /* 0x000e220008000a00 */
[----:B------:R-:W-:-:S02]  /*0f60*/  @P2 LOP3.LUT R49, R49, 0x4, RZ, 0xfc, !PT ;  /* 0x0000000431312812 */ /* 0x000fc400078efcff */
[----:B------:R-:W-:Y:S01]  /*0f70*/  IADD3 R6, P1, PT, R6, UR24, RZ ;  /* 0x0000001806067c10 */ /* 0x000fe2000ff3e0ff */
[----:B------:R-:W4:Y:S01]  /*0f80*/  @!P6 LDG.E R26, desc[UR34][R10.64+0x780] ;  /* 0x000780220a1ae981 */ /* 0x000f22000c1e1900 */
[----:B------:R-:W-:Y:S02]  /*0f90*/  LOP3.LUT R49, R49, 0xfffffffd, RZ, 0xc0, !PT ;  /* 0xfffffffd31317812 */ /* 0x000fe400078ec0ff */
[----:B------:R-:W-:Y:S01]  /*0fa0*/  IADD3.X R7, PT, PT, RZ, UR25, RZ, P1, !PT ;  /* 0x00000019ff077c10 */ /* 0x000fe20008ffe4ff */
[----:B------:R-:W4:Y:S01]  /*0fb0*/  @!P0 LDG.E R18, desc[UR34][R10.64+0x380] ;  /* 0x000380220a128981 */ /* 0x000f22000c1e1900 */
[----:B------:R-:W-:Y:S02]  /*0fc0*/  @P0 LOP3.LUT R49, R49, 0x2, RZ, 0xfc, !PT ;  /* 0x0000000231310812 */ /* 0x000fe400078efcff */
[----:B------:R-:W-:Y:S02]  /*0fd0*/  ISETP.GE.AND P0, PT, R105, UR44, PT ;  /* 0x0000002c69007c0c */ /* 0x000fe4000bf06270 */
[----:B------:R-:W-:-:S02]  /*0fe0*/  LOP3.LUT R49, R49, 0xfffffffe, RZ, 0xc0, !PT ;  /* 0xfffffffe31317812 */ /* 0x000fc400078ec0ff */
[----:B------:R-:W-:Y:S02]  /*0ff0*/  ISETP.GE.AND P1, PT, R103, UR44, PT ;  /* 0x0000002c67007c0c */ /* 0x000fe4000bf26270 */
[----:B------:R-:W-:Y:S02]  /*1000*/  ISETP.GE.AND P2, PT, R102, UR44, PT ;  /* 0x0000002c66007c0c */ /* 0x000fe4000bf46270 */
[----:B------:R-:W-:-:S05]  /*1010*/  ISETP.GE.AND P3, PT, R101, UR44, PT ;  /* 0x0000002c65007c0c */ /* 0x000fca000bf66270 */
        /* <DEDUP_REMOVED lines=10> */
[----:B------:R1:W4:Y:S01]  /*10c0*/  @!P5 LDG.E R25, desc[UR34][R10.64+0x700] ;  /* 0x000700220a19d981 */ /* 0x000322000c1e1900 */
[----:B------:R-:W-:-:S04]  /*10d0*/  LEA.HI.SX32 R28, R27, R27, 0x1b ;  /* 0x0000001b1b1c7211 */ /* 0x000fc800078fdaff */
[----:B------:R-:W-:Y:S01]  /*10e0*/  LEA R142, R28, UR16, 0x2 ;  /* 0x000000101c8e7c11 */ /* 0x000fe2000f8e10ff */
[C---:B------:R-:W-:Y:S01]  /*10f0*/  VIADD R28, R27.reuse, 0x20 ;  /* 0x000000201b1c7836 */ /* 0x040fe20000000000 */
[C---:B-1----:R-:W-:Y:S01]  /*1100*/  IADD3 R10, PT, PT, R27.reuse, 0x60, RZ ;  /* 0x000000601b0a7810 */ /* 0x042fe20007ffe0ff */
[C---:B------:R-:W-:Y:S01]  /*1110*/  VIADD R32, R27.reuse, 0x80 ;  /* 0x000000801b207836 */ /* 0x040fe20000000000 */
[C---:B------:R-:W-:Y:S02]  /*1120*/  IADD3 R30, PT, PT, R27.reuse, 0x40, RZ ;  /* 0x000000401b1e7810 */ /* 0x040fe40007ffe0ff */
[-C--:B------:R-:W-:Y:S02]  /*1130*/  LEA.HI.SX32 R10, R10, R27.reuse, 0x1b ;  /* 0x0000001b0a0a7211 */ /* 0x080fe400078fdaff */
[----:B------:R-:W-:Y:S02]  /*1140*/  IADD3 R34, PT, PT, R27, 0xa0, RZ ;  /* 0x000000a01b227810 */ /* 0x000fe40007ffe0ff */
[----:B------:R-:W-:-:S02]  /*1150*/  LEA.HI.SX32 R28, R28, R27, 0x1b ;  /* 0x0000001b1c1c7211 */ /* 0x000fc400078fdaff */
[----:B------:R-:W-:Y:S01]  /*1160*/  LEA R139, R10, UR16, 0x2 ;  /* 0x000000100a8b7c11 */ /* 0x000fe2000f8e10ff */
[----:B------:R-:W-:Y:S01]  /*1170*/  VIADD R10, R27, 0xe0 ;  /* 0x000000e01b0a7836 */ /* 0x000fe20000000000 */
[-C--:B------:R-:W-:Y:S02]  /*1180*/  LEA.HI.SX32 R30, R30, R27.reuse, 0x1b ;  /* 0x0000001b1e1e7211 */ /* 0x080fe400078fdaff */
[-C--:B------:R-:W-:Y:S02]  /*1190*/  LEA.HI.SX32 R32, R32, R27.reuse, 0x1b ;  /* 0x0000001b20207211 */ /* 0x080fe400078fdaff */
[----:B------:R-:W-:Y:S02]  /*11a0*/  LEA.HI.SX32 R34, R34, R27, 0x1b ;  /* 0x0000001b22227211 */ /* 0x000fe400078fdaff */
[----:B------:R-:W-:Y:S02]  /*11b0*/  LEA R141, R28, UR16, 0x2 ;  /* 0x000000101c8d7c11 */ /* 0x000fe4000f8e10ff */
[----:B------:R-:W-:-:S02]  /*11c0*/  LEA R140, R30, UR16, 0x2 ;  /* 0x000000101e8c7c11 */ /* 0x000fc4000f8e10ff */
[----:B------:R-:W-:Y:S02]  /*11d0*/  LEA.HI.SX32 R10, R10, R27, 0x1b ;  /* 0x0000001b0a0a7211 */ /* 0x000fe400078fdaff */
[----:B------:R-:W-:Y:S01]  /*11e0*/  LEA R138, R32, UR16, 0x2 ;  /* 0x00000010208a7c11 */ /* 0x000fe2000f8e10ff */
[C---:B------:R-:W-:Y:S01]  /*11f0*/  VIADD R32, R27.reuse, 0x140 ;  /* 0x000001401b207836 */ /* 0x040fe20000000000 */
[C---:B------:R-:W-:Y:S02]  /*1200*/  IADD3 R28, PT, PT, R27.reuse, 0x100, RZ ;  /* 0x000001001b1c7810 */ /* 0x040fe40007ffe0ff */
[----:B------:R-:W-:Y:S02]  /*1210*/  LEA R137, R34, UR16, 0x2 ;  /* 0x0000001022897c11 */ /* 0x000fe4000f8e10ff */
[----:B------:R-:W-:Y:S02]  /*1220*/  IADD3 R30, PT, PT, R27, 0x120, RZ ;  /* 0x000001201b1e7810 */ /* 0x000fe40007ffe0ff */
        /* <DEDUP_REMOVED lines=27> */
[----:B------:R-:W-:Y:S01]  /*13e0*/  ISETP.NE.AND P0, PT, R31, RZ, PT ;  /* 0x000000ff1f00720c */ /* 0x000fe20003f05270 */
[----:B------:R-:W-:Y:S01]  /*13f0*/  IMAD.MOV.U32 R11, RZ, RZ, RZ ;  /* 0x000000ffff0b7224 */ /* 0x000fe200078e00ff */
[----:B-----5:R1:W-:Y:S02]  /*1400*/  STS [R142], R0 ;  /* 0x000000008e007388 */ /* 0x0203e40000000800 */
[----:B-1----:R-:W-:-:S04]  /*1410*/  IADD3 R0, PT, PT, R27, 0xc0, RZ ;  /* 0x000000c01b007810 */ /* 0x002fc80007ffe0ff */
[----:B------:R-:W-:Y:S01]  /*1420*/  LEA.HI.SX32 R0, R0, R27, 0x1b ;  /* 0x0000001b00007211 */ /* 0x000fe200078fdaff */
[----:B--2---:R1:W-:Y:S03]  /*1430*/  STS [R141+0x80], R12 ;  /* 0x0000800c8d007388 */ /* 0x0043e60000000800 */
[----:B------:R-:W-:Y:S01]  /*1440*/  LEA R136, R0, UR16, 0x2 ;  /* 0x0000001000887c11 */ /* 0x000fe2000f8e10ff */
[----:B------:R-:W-:Y:S01]  /*1450*/  STS [R140+0x100], R13 ;  /* 0x0001000d8c007388 */ /* 0x000fe20000000800 */
[----:B------:R-:W-:-:S03]  /*1460*/  IADD3 R0, PT, PT, R27, 0x160, RZ ;  /* 0x000001601b007810 */ /* 0x000fc60007ffe0ff */
[----:B---3--:R2:W-:Y:S01]  /*1470*/  STS [R139+0x180], R14 ;  /* 0x0001800e8b007388 */ /* 0x0085e20000000800 */
[----:B-1----:R-:W-:-:S03]  /*1480*/  VIADD R12, R27, 0x1a0 ;  /* 0x000001a01b0c7836 */ /* 0x002fc60000000000 */
[----:B----4-:R-:W-:Y:S01]  /*1490*/  STS [R138+0x200], R15 ;  /* 0x0002000f8a007388 */ /* 0x010fe20000000800 */
[----:B------:R-:W-:-:S03]  /*14a0*/  LEA.HI.SX32 R0, R0, R27, 0x1b ;  /* 0x0000001b00007211 */ /* 0x000fc600078fdaff */
[----:B------:R1:W-:Y:S01]  /*14b0*/  STS [R137+0x280], R16 ;  /* 0x0002801089007388 */ /* 0x0003e20000000800 */
[C---:B--2---:R-:W-:Y:S02]  /*14c0*/  IADD3 R14, PT, PT, R27.reuse, 0x1c0, RZ ;  /* 0x000001c01b0e7810 */ /* 0x044fe40007ffe0ff */
[-C--:B------:R-:W-:Y:S01]  /*14d0*/  LEA.HI.SX32 R12, R12, R27.reuse, 0x1b ;  /* 0x0000001b0c0c7211 */ /* 0x080fe200078fdaff */
[----:B------:R-:W-:Y:S01]  /*14e0*/  STS [R136+0x300], R17 ;  /* 0x0003001188007388 */ /* 0x000fe20000000800 */
[-C--:B------:R-:W-:Y:S02]  /*14f0*/  LEA.HI.SX32 R14, R14, R27.reuse, 0x1b ;  /* 0x0000001b0e0e7211 */ /* 0x080fe400078fdaff */
[----:B-1----:R-:W-:Y:S01]  /*1500*/  IADD3 R16, PT, PT, R27, 0x1e0, RZ ;  /* 0x000001e01b107810 */ /* 0x002fe20007ffe0ff */
[----:B------:R-:W-:Y:S01]  /*1510*/  STS [R135+0x380], R18 ;  /* 0x0003801287007388 */ /* 0x000fe20000000800 */
[----:B------:R-:W-:Y:S02]  /*1520*/  LEA R123, R0, UR16, 0x2 ;  /* 0x00000010007b7c11 */ /* 0x000fe4000f8e10ff */
[----:B------:R-:W-:Y:S01]  /*1530*/  LEA.HI.SX32 R16, R16, R27, 0x1b ;  /* 0x0000001b10107211 */ /* 0x000fe200078fdaff */
[----:B------:R-:W-:Y:S01]  /*1540*/  STS [R134+0x400], R19 ;  /* 0x0004001386007388 */ /* 0x000fe20000000800 */
[----:B------:R-:W-:-:S02]  /*1550*/  LEA R121, R12, UR16, 0x2 ;  /* 0x000000100c797c11 */ /* 0x000fc4000f8e10ff */
        /* <DEDUP_REMOVED lines=127> */
[----:B-1----:R-:W-:Y:S02]  /*1d50*/  CS2R R8, SRZ ;  /* 0x0000000000087805 */ /* 0x002fe4000001ff00 */
[----:B------:R-:W-:Y:S01]  /*1d60*/  MOV R10, RZ ;  /* 0x000000ff000a7202 */ /* 0x000fe20000000f00 */
[----:B------:R-:W-:Y:S01]  /*1d70*/  IMAD.MOV.U32 R12, RZ, RZ, RZ ;  /* 0x000000ffff0c7224 */ /* 0x000fe200078e00ff */
[----:B--2---:R1:W-:Y:S04]  /*1d80*/  STS [R142], R11 ;  /* 0x0000000b8e007388 */ /* 0x0043e80000000800 */
[----:B-----5:R2:W-:Y:S04]  /*1d90*/  STS [R141+0x80], R13 ;  /* 0x0000800d8d007388 */ /* 0x0205e80000000800 */
[----:B---3--:R3:W-:Y:S04]  /*1da0*/  STS [R140+0x100], R15 ;  /* 0x0001000f8c007388 */ /* 0x0087e80000000800 */
[----:B----4-:R4:W-:Y:S04]  /*1db0*/  STS [R139+0x180], R17 ;  /* 0x000180118b007388 */ /* 0x0109e80000000800 */
        /* <DEDUP_REMOVED lines=31> */
[----:B------:R-:W-:-:S13]  /*1fb0*/  ISETP.NE.AND P0, PT, R24, RZ, PT ;  /* 0x000000ff1800720c */ /* 0x000fda0003f05270 */
[----:B------:R-:W5:Y:S01]  /*1fc0*/  @!P0 LDG.E R8, desc[UR34][R6.64+0x80] ;  /* 0x0000802206088981 */ /* 0x000f62000c1e1900 */
[----:B------:R-:W-:-:S13]  /*1fd0*/  ISETP.NE.AND P0, PT, R26, RZ, PT ;  /* 0x000000ff1a00720c */ /* 0x000fda0003f05270 */
[----:B------:R-:W5:Y:S01]  /*1fe0*/  @!P0 LDG.E R9, desc[UR34][R6.64+0x100] ;  /* 0x0001002206098981 */ /* 0x000f62000c1e1900 */
[----:B------:R-:W-:Y:S01]  /*1ff0*/  ISETP.NE.AND P0, PT, R27, RZ, PT ;  /* 0x000000ff1b00720c */ /* 0x000fe20003f05270 */
[----:B-1----:R-:W-:-:S12]  /*2000*/  HFMA2 R11, -RZ, RZ, 0, 0 ;  /* 0x00000000ff0b7431 */ /* 0x002fd800000001ff */
[----:B------:R-:W5:Y:S01]  /*2010*/  @!P0 LDG.E R10, desc[UR34][R6.64+0x180] ;  /* 0x00018022060a8981 */ /* 0x000f62000c1e1900 */
[----:B------:R-:W-:-:S13]  /*2020*/  ISETP.NE.AND P0, PT, R28, RZ, PT ;  /* 0x000000ff1c00720c */ /* 0x000fda0003f05270 */
[----:B------:R-:W5:Y:S01]  /*2030*/  @!P0 LDG.E R11, desc[UR34][R6.64+0x200] ;  /* 0x00020022060b8981 */ /* 0x000f62000c1e1900 */
[----:B------:R-:W-:Y:S02]  /*2040*/  ISETP.NE.AND P0, PT, R30, RZ, PT ;  /* 0x000000ff1e00720c */ /* 0x000fe40003f05270 */
[----:B--2---:R-:W-:-:S11]  /*2050*/  MOV R13, RZ ;  /* 0x000000ff000d7202 */ /* 0x004fd60000000f00 */
[----:B------:R-:W2:Y:S01]  /*2060*/  @!P0 LDG.E R12, desc[UR34][R6.64+0x280] ;  /* 0x00028022060c8981 */ /* 0x000ea2000c1e1900 */
[----:B------:R-:W-:Y:S01]  /*2070*/  ISETP.NE.AND P0, PT, R32, RZ, PT ;  /* 0x000000ff2000720c */ /* 0x000fe20003f05270 */
[----:B------:R-:W-:-:S12]  /*2080*/  HFMA2 R14, -RZ, RZ, 0, 0 ;  /* 0x00000000ff0e7431 */ /* 0x000fd800000001ff */
[----:B------:R-:W2:Y:S01]  /*2090*/  @!P0 LDG.E R13, desc[UR34][R6.64+0x300] ;  /* 0x00030022060d8981 */ /* 0x000ea2000c1e1900 */
[----:B------:R-:W-:Y:S01]  /*20a0*/  ISETP.NE.AND P0, PT, R33, RZ, PT ;  /* 0x000000ff2100720c */ /* 0x000fe20003f05270 */
[----:B---3--:R-:W-:-:S12]  /*20b0*/  IMAD.MOV.U32 R15, RZ, RZ, RZ ;  /* 0x000000ffff0f7224 */ /* 0x008fd800078e00ff */
[----:B------:R-:W3:Y:S01]  /*20c0*/  @!P0 LDG.E R14, desc[UR34][R6.64+0x380] ;  /* 0x00038022060e8981 */ /* 0x000ee2000c1e1900 */
[----:B------:R-:W-:Y:S01]  /*20d0*/  ISETP.NE.AND P0, PT, R34, RZ, PT ;  /* 0x000000ff2200720c */ /* 0x000fe20003f05270 */
[----:B----4-:R-:W-:Y:S01]  /*20e0*/  HFMA2 R17, -RZ, RZ, 0, 0 ;  /* 0x00000000ff117431 */ /* 0x010fe200000001ff */
[----:B------:R-:W-:Y:S01]  /*20f0*/  MOV R16, RZ ;  /* 0x000000ff00107202 */ /* 0x000fe20000000f00 */
[----:B------:R-:W-:Y:S02]  /*2100*/  HFMA2 R20, -RZ, RZ, 0, 0 ;  /* 0x00000000ff147431 */ /* 0x000fe400000001ff */
[----:B------:R-:W-:Y:S01]  /*2110*/  IMAD.MOV.U32 R18, RZ, RZ, RZ ;  /* 0x000000ffff127224 */ /* 0x000fe200078e00ff */
[----:B-----5:R-:W-:Y:S01]  /*2120*/  MOV R19, RZ ;  /* 0x000000ff00137202 */ /* 0x020fe20000000f00 */
[----:B0-----:R-:W-:Y:S01]  /*2130*/  IMAD.MOV.U32 R21, RZ, RZ, RZ ;  /* 0x000000ffff157224 */ /* 0x001fe200078e00ff */
[----:B------:R-:W-:-:S03]  /*2140*/  MOV R22, RZ ;  /* 0x000000ff00167202 */ /* 0x000fc60000000f00 */
[----:B------:R-:W4:Y:S04]  /*2150*/  @!P2 LDG.E R18, desc[UR34][R6.64+0x580] ;  /* 0x000580220612a981 */ /* 0x000f28000c1e1900 */
[----:B------:R-:W5:Y:S01]  /*2160*/  @!P0 LDG.E R15, desc[UR34][R6.64+0x400] ;  /* 0x00040022060f8981 */ /* 0x000f62000c1e1900 */
[----:B------:R-:W-:-:S03]  /*2170*/  ISETP.NE.AND P0, PT, R35, RZ, PT ;  /* 0x000000ff2300720c */ /* 0x000fc60003f05270 */
[----:B------:R-:W4:Y:S04]  /*2180*/  @!P1 LDG.E R17, desc[UR34][R6.64+0x500] ;  /* 0x0005002206119981 */ /* 0x000f28000c1e1900 */
[----:B------:R-:W4:Y:S04]  /*2190*/  @!P3 LDG.E R19, desc[UR34][R6.64+0x600] ;  /* 0x000600220613b981 */ /* 0x000f28000c1e1900 */
[----:B------:R-:W4:Y:S04]  /*21a0*/  @!P4 LDG.E R20, desc[UR34][R6.64+0x680] ;  /* 0x000680220614c981 */ /* 0x000f28000c1e1900 */
[----:B------:R-:W4:Y:S04]  /*21b0*/  @!P0 LDG.E R16, desc[UR34][R6.64+0x480] ;  /* 0x0004802206108981 */ /* 0x000f28000c1e1900 */
[----:B------:R-:W4:Y:S04]  /*21c0*/  @!P5 LDG.E R21, desc[UR34][R6.64+0x700] ;  /* 0x000700220615d981 */ /* 0x000f28000c1e1900 */
[----:B------:R-:W4:Y:S01]  /*21d0*/  @!P6 LDG.E R22, desc[UR34][R6.64+0x780] ;  /* 0x000780220616e981 */ /* 0x000f22000c1e1900 */
        /* <DEDUP_REMOVED lines=18> */
[----:B------:R0:W-:Y:S04]  /*2300*/  STS [R142], R0 ;  /* 0x000000008e007388 */ /* 0x0001e80000000800 */
[----:B------:R-:W-:Y:S04]  /*2310*/  STS [R141+0x80], R8 ;  /* 0x000080088d007388 */ /* 0x000fe80000000800 */
[----:B------:R1:W-:Y:S04]  /*2320*/  STS [R140+0x100], R9 ;  /* 0x000100098c007388 */ /* 0x0003e80000000800 */
[----:B------:R1:W-:Y:S04]  /*2330*/  STS [R139+0x180], R10 ;  /* 0x0001800a8b007388 */ /* 0x0003e80000000800 */
[----:B------:R1:W-:Y:S04]  /*2340*/  STS [R138+0x200], R11 ;  /* 0x0002000b8a007388 */ /* 0x0003e80000000800 */
[----:B--2---:R2:W-:Y:S04]  /*2350*/  STS [R137+0x280], R12 ;  /* 0x0002800c89007388 */ /* 0x0045e80000000800 */
[----:B------:R2:W-:Y:S04]  /*2360*/  STS [R136+0x300], R13 ;  /* 0x0003000d88007388 */ /* 0x0005e80000000800 */
[----:B---3--:R3:W-:Y:S04]  /*2370*/  STS [R135+0x380], R14 ;  /* 0x0003800e87007388 */ /* 0x0087e80000000800 */
[----:B-----5:R5:W-:Y:S04]  /*2380*/  STS [R134+0x400], R15 ;  /* 0x0004000f86007388 */ /* 0x020be80000000800 */
[----:B----4-:R4:W-:Y:S04]  /*2390*/  STS [R133+0x480], R16 ;  /* 0x0004801085007388 */ /* 0x0109e80000000800 */
[----:B------:R-:W-:Y:S04]  /*23a0*/  STS [R132+0x500], R17 ;  /* 0x0005001184007388 */ /* 0x000fe80000000800 */
[----:B------:R4:W-:Y:S04]  /*23b0*/  STS [R123+0x580], R18 ;  /* 0x000580127b007388 */ /* 0x0009e80000000800 */
[----:B------:R4:W-:Y:S04]  /*23c0*/  STS [R122+0x600], R19 ;  /* 0x000600137a007388 */ /* 0x0009e80000000800 */
[----:B------:R-:W-:Y:S04]  /*23d0*/  STS [R121+0x680], R20 ;  /* 0x0006801479007388 */ /* 0x000fe80000000800 */
        /* <DEDUP_REMOVED lines=21> */
[----:B-1----:R-:W-:Y:S01]  /*2530*/  IMAD.MOV.U32 R9, RZ, RZ, RZ ;  /* 0x000000ffff097224 */ /* 0x002fe200078e00ff */
[----:B------:R-:W-:-:S04]  /*2540*/  MOV R10, RZ ;  /* 0x000000ff000a7202 */ /* 0x000fc80000000f00 */
[----:B------:R-:W4:Y:S01]  /*2550*/  @!P0 LDG.E R0, desc[UR34][R2.64] ;  /* 0x0000002202008981 */ /* 0x000f22000c1e1900 */
[----:B------:R-:W-:-:S13]  /*2560*/  ISETP.NE.AND P0, PT, R24, RZ, PT ;  /* 0x000000ff1800720c */ /* 0x000fda0003f05270 */
[----:B------:R-:W4:Y:S01]  /*2570*/  @!P0 LDG.E R9, desc[UR34][R2.64+0x80] ;  /* 0x0000802202098981 */ /* 0x000f22000c1e1900 */
[----:B------:R-:W-:Y:S01]  /*2580*/  ISETP.NE.AND P0, PT, R25, RZ, PT ;  /* 0x000000ff1900720c */ /* 0x000fe20003f05270 */
[----:B------:R-:W-:-:S12]  /*2590*/  HFMA2 R11, -RZ, RZ, 0, 0 ;  /* 0x00000000ff0b7431 */ /* 0x000fd800000001ff */
[----:B------:R-:W4:Y:S01]  /*25a0*/  @!P0 LDG.E R10, desc[UR34][R2.64+0x100] ;  /* 0x00010022020a8981 */ /* 0x000f22000c1e1900 */
[----:B------:R-:W-:Y:S01]  /*25b0*/  ISETP.NE.AND P0, PT, R26, RZ, PT ;  /* 0x000000ff1a00720c */ /* 0x000fe20003f05270 */
[----:B--2---:R-:W-:-:S12]  /*25c0*/  IMAD.MOV.U32 R12, RZ, RZ, RZ ;  /* 0x000000ffff0c7224 */ /* 0x004fd800078e00ff */
[----:B------:R-:W2:Y:S01]  /*25d0*/  @!P0 LDG.E R11, desc[UR34][R2.64+0x180] ;  /* 0x00018022020b8981 */ /* 0x000ea2000c1e1900 */
[----:B------:R-:W-:Y:S02]  /*25e0*/  ISETP.NE.AND P0, PT, R30, RZ, PT ;  /* 0x000000ff1e00720c */ /* 0x000fe40003f05270 */
[----:B------:R-:W-:-:S11]  /*25f0*/  MOV R13, RZ ;  /* 0x000000ff000d7202 */ /* 0x000fd60000000f00 */
[----:B------:R-:W2:Y:S01]  /*2600*/  @!P0 LDG.E R12, desc[UR34][R2.64+0x200] ;  /* 0x00020022020c8981 */ /* 0x000ea2000c1e1900 */
[----:B------:R-:W-:Y:S01]  /*2610*/  ISETP.NE.AND P0, PT, R34, RZ, PT ;  /* 0x000000ff2200720c */ /* 0x000fe20003f05270 */
[----:B---3--:R-:W-:-:S12]  /*2620*/  HFMA2 R14, -RZ, RZ, 0, 0 ;  /* 0x00000000ff0e7431 */ /* 0x008fd800000001ff */
[----:B------:R-:W3:Y:S01]  /*2630*/  @!P0 LDG.E R13, desc[UR34][R2.64+0x280] ;  /* 0x00028022020d8981 */ /* 0x000ee2000c1e1900 */
[----:B------:R-:W-:Y:S01]  /*2640*/  ISETP.NE.AND P0, PT, R35, RZ, PT ;  /* 0x000000ff2300720c */ /* 0x000fe20003f05270 */
[----:B-----5:R-:W-:-:S12]  /*2650*/  IMAD.MOV.U32 R15, RZ, RZ, RZ ;  /* 0x000000ffff0f7224 */ /* 0x020fd800078e00ff */
[----:B------:R-:W5:Y:S01]  /*2660*/  @!P0 LDG.E R14, desc[UR34][R2.64+0x300] ;  /* 0x00030022020e8981 */ /* 0x000f62000c1e1900 */
[----:B------:R-:W-:Y:S02]  /*2670*/  ISETP.NE.AND P0, PT, R37, RZ, PT ;  /* 0x000000ff2500720c */ /* 0x000fe40003f05270 */
[----:B----4-:R-:W-:-:S11]  /*2680*/  MOV R16, RZ ;  /* 0x000000ff00107202 */ /* 0x010fd60000000f00 */
[----:B------:R-:W4:Y:S01]  /*2690*/  @!P0 LDG.E R15, desc[UR34][R2.64+0x380] ;  /* 0x00038022020f8981 */ /* 0x000f22000c1e1900 */
[----:B------:R-:W-:Y:S01]  /*26a0*/  ISETP.NE.AND P0, PT, R48, RZ, PT ;  /* 0x000000ff3000720c */ /* 0x000fe20003f05270 */
[----:B------:R-:W-:Y:S02]  /*26b0*/  HFMA2 R18, -RZ, RZ, 0, 0 ;  /* 0x00000000ff127431 */ /* 0x000fe400000001ff */
[----:B------:R-:W-:Y:S02]  /*26c0*/  IMAD.MOV.U32 R19, RZ, RZ, RZ ;  /* 0x000000ffff137224 */ /* 0x000fe400078e00ff */
[----:B------:R-:W-:Y:S01]  /*26d0*/  HFMA2 R27, -RZ, RZ, 0, 0 ;  /* 0x00000000ff1b7431 */ /* 0x000fe200000001ff */
[----:B------:R-:W-:Y:S02]  /*26e0*/  MOV R21, RZ ;  /* 0x000000ff00157202 */ /* 0x000fe40000000f00 */
[----:B------:R-:W-:Y:S01]  /*26f0*/  CS2R R22, SRZ ;  /* 0x0000000000167805 */ /* 0x000fe2000001ff00 */
[----:B------:R-:W-:Y:S01]  /*2700*/  IMAD.MOV.U32 R28, RZ, RZ, RZ ;  /* 0x000000ffff1c7224 */ /* 0x000fe200078e00ff */
[----:B------:R-:W4:Y:S04]  /*2710*/  @!P1 LDG.E R19, desc[UR34][R2.64+0x500] ;  /* 0x0005002202139981 */ /* 0x000f28000c1e1900 */
[----:B------:R-:W4:Y:S04]  /*2720*/  @!P2 LDG.E R21, desc[UR34][R2.64+0x580] ;  /* 0x000580220215a981 */ /* 0x000f28000c1e1900 */
[----:B------:R-:W4:Y:S01]  /*2730*/  @!P0 LDG.E R16, desc[UR34][R2.64+0x400] ;  /* 0x0004002202108981 */ /* 0x000f22000c1e1900 */
[----:B------:R-:W-:-:S03]  /*2740*/  ISETP.NE.AND P0, PT, R78, RZ, PT ;  /* 0x000000ff4e00720c */ /* 0x000fc60003f05270 */
[----:B------:R-:W4:Y:S04]  /*2750*/  @!P3 LDG.E R22, desc[UR34][R2.64+0x600] ;  /* 0x000600220216b981 */ /* 0x000f28000c1e1900 */
[----:B------:R-:W4:Y:S04]  /*2760*/  @!P4 LDG.E R23, desc[UR34][R2.64+0x680] ;  /* 0x000680220217c981 */ /* 0x000f28000c1e1900 */
[----:B------:R-:W4:Y:S04]  /*2770*/  @!P5 LDG.E R27, desc[UR34][R2.64+0x700] ;  /* 0x00070022021bd981 */ /* 0x000f28000c1e1900 */
[----:B------:R-:W4:Y:S04]  /*2780*/  @!P0 LDG.E R18, desc[UR34][R2.64+0x480] ;  /* 0x0004802202128981 */ /* 0x000f28000c1e1900 */
[----:B------:R0:W4:Y:S01]  /*2790*/  @!P6 LDG.E R28, desc[UR34][R2.64+0x780] ;  /* 0x00078022021ce981 */ /* 0x000122000c1e1900 */
        /* <DEDUP_REMOVED lines=18> */
[----:B0-----:R-:W-:Y:S01]  /*28c0*/  HFMA2 R3, -RZ, RZ, 0, 0 ;  /* 0x00000000ff037431 */ /* 0x001fe200000001ff */
[----:B------:R0:W-:Y:S04]  /*28d0*/  STS [R142], R0 ;  /* 0x000000008e007388 */ /* 0x0001e80000000800 */
[----:B------:R1:W-:Y:S04]  /*28e0*/  STS [R141+0x80], R9 ;  /* 0x000080098d007388 */ /* 0x0003e80000000800 */
[----:B------:R1:W-:Y:S04]  /*28f0*/  STS [R140+0x100], R10 ;  /* 0x0001000a8c007388 */ /* 0x0003e80000000800 */
[----:B--2---:R2:W-:Y:S04]  /*2900*/  STS [R139+0x180], R11 ;  /* 0x0001800b8b007388 */ /* 0x0045e80000000800 */
[----:B------:R-:W-:Y:S04]  /*2910*/  STS [R138+0x200], R12 ;  /* 0x0002000c8a007388 */ /* 0x000fe80000000800 */
[----:B---3--:R-:W-:Y:S04]  /*2920*/  STS [R137+0x280], R13 ;  /* 0x0002800d89007388 */ /* 0x008fe80000000800 */
[----:B-----5:R-:W-:Y:S04]  /*2930*/  STS [R136+0x300], R14 ;  /* 0x0003000e88007388 */ /* 0x020fe80000000800 */
[----:B----4-:R-:W-:Y:S04]  /*2940*/  STS [R135+0x380], R15 ;  /* 0x0003800f87007388 */ /* 0x010fe80000000800 */
[----:B------:R3:W-:Y:S04]  /*2950*/  STS [R134+0x400], R16 ;  /* 0x0004001086007388 */ /* 0x0007e80000000800 */
[----:B------:R-:W-:Y:S04]  /*2960*/  STS [R133+0x480], R18 ;  /* 0x0004801285007388 */ /* 0x000fe80000000800 */
        /* <DEDUP_REMOVED lines=25> */
[----:B-1----:R-:W-:-:S05]  /*2b00*/  IMAD.MOV.U32 R9, RZ, RZ, RZ ;  /* 0x000000ffff097224 */ /* 0x002fca00078e00ff */
[----:B------:R-:W5:Y:S01]  /*2b10*/  @!P0 LDG.E R0, desc[UR34][R4.64] ;  /* 0x0000002204008981 */ /* 0x000f62000c1e1900 */
[----:B------:R-:W-:-:S13]  /*2b20*/  ISETP.NE.AND P0, PT, R29, RZ, PT ;  /* 0x000000ff1d00720c */ /* 0x000fda0003f05270 */
[----:B------:R-:W5:Y:S01]  /*2b30*/  @!P0 LDG.E R3, desc[UR34][R4.64+0x80] ;  /* 0x0000802204038981 */ /* 0x000f62000c1e1900 */
[----:B------:R-:W-:Y:S02]  /*2b40*/  ISETP.NE.AND P0, PT, R30, RZ, PT ;  /* 0x000000ff1e00720c */ /* 0x000fe40003f05270 */
[----:B------:R-:W-:-:S11]  /*2b50*/  MOV R10, RZ ;  /* 0x000000ff000a7202 */ /* 0x000fd60000000f00 */
[----:B------:R-:W5:Y:S01]  /*2b60*/  @!P0 LDG.E R9, desc[UR34][R4.64+0x100] ;  /* 0x0001002204098981 */ /* 0x000f62000c1e1900 */
[----:B------:R-:W-:Y:S01]  /*2b70*/  ISETP.NE.AND P0, PT, R35, RZ, PT ;  /* 0x000000ff2300720c */ /* 0x000fe20003f05270 */
[----:B--2---:R-:W-:-:S12]  /*2b80*/  HFMA2 R11, -RZ, RZ, 0, 0 ;  /* 0x00000000ff0b7431 */ /* 0x004fd800000001ff */
[----:B------:R-:W2:Y:S01]  /*2b90*/  @!P0 LDG.E R10, desc[UR34][R4.64+0x180] ;  /* 0x00018022040a8981 */ /* 0x000ea2000c1e1900 */
[----:B------:R-:W-:Y:S01]  /*2ba0*/  ISETP.NE.AND P0, PT, R82, RZ, PT ;  /* 0x000000ff5200720c */ /* 0x000fe20003f05270 */
[----:B---3--:R-:W-:-:S12]  /*2bb0*/  IMAD.MOV.U32 R16, RZ, RZ, RZ ;  /* 0x000000ffff107224 */ /* 0x008fd800078e00ff */
[----:B------:R-:W3:Y:S01]  /*2bc0*/  @!P0 LDG.E R11, desc[UR34][R4.64+0x200] ;  /* 0x00020022040b8981 */ /* 0x000ee2000c1e1900 */
[----:B------:R-:W-:Y:S02]  /*2bd0*/  ISETP.NE.AND P0, PT, R83, RZ, PT ;  /* 0x000000ff5300720c */ /* 0x000fe40003f05270 */
[----:B----4-:R-:W-:-:S11]  /*2be0*/  MOV R21, RZ ;  /* 0x000000ff00157202 */ /* 0x010fd60000000f00 */
[----:B------:R-:W4:Y:S01]  /*2bf0*/  @!P0 LDG.E R16, desc[UR34][R4.64+0x280] ;  /* 0x0002802204108981 */ /* 0x000f22000c1e1900 */
[----:B------:R-:W-:Y:S01]  /*2c00*/  ISETP.NE.AND P0, PT, R84, RZ, PT ;  /* 0x000000ff5400720c */ /* 0x000fe20003f05270 */
[----:B-----5:R-:W-:-:S12]  /*2c10*/  HFMA2 R22, -RZ, RZ, 0, 0 ;  /* 0x00000000ff167431 */ /* 0x020fd800000001ff */
[----:B------:R-:W5:Y:S01]  /*2c20*/  @!P0 LDG.E R21, desc[UR34][R4.64+0x300] ;  /* 0x0003002204158981 */ /* 0x000f62000c1e1900 */
[----:B------:R-:W-:Y:S01]  /*2c30*/  ISETP.NE.AND P0, PT, R85, RZ, PT ;  /* 0x000000ff5500720c */ /* 0x000fe20003f05270 */
[----:B------:R-:W-:-:S12]  /*2c40*/  IMAD.MOV.U32 R31, RZ, RZ, RZ ;  /* 0x000000ffff1f7224 */ /* 0x000fd800078e00ff */
[----:B------:R-:W5:Y:S01]  /*2c50*/  @!P0 LDG.E R22, desc[UR34][R4.64+0x380] ;  /* 0x0003802204168981 */ /* 0x000f62000c1e1900 */
[----:B------:R-:W-:Y:S02]  /*2c60*/  ISETP.NE.AND P0, PT, R87, RZ, PT ;  /* 0x000000ff5700720c */ /* 0x000fe40003f05270 */
[----:B------:R-:W-:Y:S02]  /*2c70*/  CS2R R82, SRZ ;  /* 0x0000000000527805 */ /* 0x000fe4000001ff00 */
[----:B------:R-:W-:Y:S01]  /*2c80*/  MOV R35, RZ ;  /* 0x000000ff00237202 */ /* 0x000fe20000000f00 */
[----:B------:R-:W-:Y:S01]  /*2c90*/  HFMA2 R87, -RZ, RZ, 0, 0 ;  /* 0x00000000ff577431 */ /* 0x000fe200000001ff */
[----:B------:R-:W-:Y:S02]  /*2ca0*/  CS2R R84, SRZ ;  /* 0x0000000000547805 */ /* 0x000fe4000001ff00 */
[----:B------:R-:W5:Y:S04]  /*2cb0*/  @!P1 LDG.E R82, desc[UR34][R4.64+0x500] ;  /* 0x0005002204529981 */ /* 0x000f68000c1e1900 */
[----:B------:R-:W5:Y:S04]  /*2cc0*/  @!P2 LDG.E R83, desc[UR34][R4.64+0x580] ;  /* 0x000580220453a981 */ /* 0x000f68000c1e1900 */
[----:B------:R-:W5:Y:S01]  /*2cd0*/  @!P0 LDG.E R31, desc[UR34][R4.64+0x400] ;  /* 0x00040022041f8981 */ /* 0x000f62000c1e1900 */
[----:B------:R-:W-:Y:S01]  /*2ce0*/  ISETP.NE.AND P0, PT, R117, RZ, PT ;  /* 0x000000ff7500720c */ /* 0x000fe20003f05270 */
[----:B------:R-:W-:-:S02]  /*2cf0*/  IMAD.MOV.U32 R117, RZ, RZ, RZ ;  /* 0x000000ffff757224 */ /* 0x000fc400078e00ff */
        /* <DEDUP_REMOVED lines=15> */
[----:B0-----:R-:W-:-:S07]  /*2df0*/  FMUL.FTZ R4, R26, -1.4426950216293334961 ;  /* 0xbfb8aa3b1a047820 */ /* 0x001fce0000410000 */
[----:B------:R-:W-:Y:S01]  /*2e00*/  MUFU.EX2 R2, R2 ;  /* 0x0000000200027308 */ /* 0x000fe20000000800 */
[----:B------:R-:W-:-:S07]  /*2e10*/  FMUL.FTZ R18, R25, -1.4426950216293334961 ;  /* 0xbfb8aa3b19127820 */ /* 0x000fce0000410000 */
[----:B------:R-:W-:Y:S01]  /*2e20*/  MUFU.EX2 R4, R4 ;  /* 0x0000000400047308 */ /* 0x000fe20000000800 */
[----:B------:R-:W-:Y:S07]  /*2e30*/  STL [R1+0x40], R142 ;  /* 0x0000408e01007387 */ /* 0x000fee0000100800 */
[----:B------:R-:W-:Y:S01]  /*2e40*/  MUFU.EX2 R18, R18 ;  /* 0x0000001200127308 */ /* 0x000fe20000000800 */
[----:B------:R-:W-:Y:S01]  /*2e50*/  STL [R1+0x3c], R141 ;  /* 0x00003c8d01007387 */ /* 0x000fe20000100800 */
[----:B------:R-:W-:-:S03]  /*2e60*/  FMUL.FTZ R23, R86, -1.4426950216293334961 ;  /* 0xbfb8aa3b56177820 */ /* 0x000fc60000410000 */
[----:B------:R-:W-:Y:S01]  /*2e70*/  STL [R1+0x38], R140 ;  /* 0x0000388c01007387 */ /* 0x000fe20000100800 */
[----:B------:R-:W-:-:S03]  /*2e80*/  FMUL.FTZ R5, R116, -1.4426950216293334961 ;  /* 0xbfb8aa3b74057820 */ /* 0x000fc60000410000 */
[----:B------:R-:W-:Y:S04]  /*2e90*/  STL [R1+0x34], R139 ;  /* 0x0000348b01007387 */ /* 0x000fe80000100800 */
[----:B------:R-:W-:Y:S04]  /*2ea0*/  STL [R1+0x30], R138 ;  /* 0x0000308a01007387 */ /* 0x000fe80000100800 */
[----:B------:R-:W-:Y:S01]  /*2eb0*/  STL [R1+0x2c], R137 ;  /* 0x00002c8901007387 */ /* 0x000fe20000100800 */
[----:B------:R-:W-:Y:S03]  /*2ec0*/  MUFU.EX2 R23, R23 ;  /* 0x0000001700177308 */ /* 0x000fe60000000800 */
[----:B------:R-:W-:Y:S04]  /*2ed0*/  STL [R1+0x28], R136 ;  /* 0x0000288801007387 */ /* 0x000fe80000100800 */
[----:B------:R-:W-:Y:S01]  /*2ee0*/  STL [R1+0x24], R135 ;  /* 0x0000248701007387 */ /* 0x000fe20000100800 */
[----:B------:R-:W-:-:S03]  /*2ef0*/  FMUL.FTZ R27, R37, -1.4426950216293334961 ;  /* 0xbfb8aa3b251b7820 */ /* 0x000fc60000410000 */
[----:B------:R-:W-:Y:S01]  /*2f00*/  STL [R1+0x20], R134 ;  /* 0x0000208601007387 */ /* 0x000fe20000100800 */
[----:B------:R-:W-:Y:S03]  /*2f10*/  MUFU.EX2 R5, R5 ;  /* 0x0000000500057308 */ /* 0x000fe60000000800 */
[----:B------:R-:W-:Y:S04]  /*2f20*/  STL [R1+0x1c], R133 ;  /* 0x00001c8501007387 */ /* 0x000fe80000100800 */
[----:B------:R-:W-:Y:S04]  /*2f30*/  STS [R142], R0 ;  /* 0x000000008e007388 */ /* 0x000fe80000000800 */
[----:B------:R-:W-:Y:S04]  /*2f40*/  STS [R141+0x80], R3 ;  /* 0x000080038d007388 */ /* 0x000fe80000000800 */
[----:B------:R-:W-:Y:S04]  /*2f50*/  STS [R140+0x100], R9 ;  /* 0x000100098c007388 */ /* 0x000fe80000000800 */
[----:B--2---:R-:W-:Y:S04]  /*2f60*/  STS [R139+0x180], R10 ;  /* 0x0001800a8b007388 */ /* 0x004fe80000000800 */
[----:B---3--:R-:W-:Y:S04]  /*2f70*/  STS [R138+0x200], R11 ;  /* 0x0002000b8a007388 */ /* 0x008fe80000000800 */
[----:B----4-:R-:W-:Y:S04]  /*2f80*/  STS [R137+0x280], R16 ;  /* 0x0002801089007388 */ /* 0x010fe80000000800 */
[----:B-----5:R-:W-:Y:S04]  /*2f90*/  STS [R136+0x300], R21 ;  /* 0x0003001588007388 */ /* 0x020fe80000000800 */
[----:B------:R-:W-:Y:S04]  /*2fa0*/  STS [R135+0x380], R22 ;  /* 0x0003801687007388 */ /* 0x000fe80000000800 */
[----:B------:R0:W-:Y:S04]  /*2fb0*/  STS [R134+0x400], R31 ;  /* 0x0004001f86007388 */ /* 0x0001e80000000800 */
        /* <DEDUP_REMOVED lines=29> */
[----:B------:R-:W-:-:S03]  /*3190*/  FFMA.FTZ R84, R17, R2, 1 ;  /* 0x3f80000011547423 */ /* 0x000fc60000010002 */
[----:B------:R-:W-:Y:S01]  /*31a0*/  FMUL.FTZ R21, R82, R21 ;  /* 0x0000001552157220 */ /* 0x000fe20000410000 */
[----:B---3--:R-:W-:Y:S01]  /*31b0*/  FADD.FTZ R83, R4, 1 ;  /* 0x3f80000004537421 */ /* 0x008fe20000010000 */
[----:B------:R-:W-:Y:S02]  /*31c0*/  FMUL.FTZ R2, R16, R35 ;  /* 0x0000002310027220 */ /* 0x000fe40000410000 */
[----:B------:R-:W-:Y:S01]  /*31d0*/  FMUL.FTZ R4, R21, R84 ;  /* 0x0000005415047220 */ /* 0x000fe20000410000 */
[----:B----4-:R-:W-:Y:S01]  /*31e0*/  FADD.FTZ R21, -R85, 1 ;  /* 0x3f80000055157421 */ /* 0x010fe20000010100 */
[----:B------:R-:W3:Y:S01]  /*31f0*/  LDS R16, [R158+0x18] ;  /* 0x000018009e107984 */ /* 0x000ee20000000800 */
[----:B------:R-:W-:Y:S01]  /*3200*/  FMUL.FTZ R17, R17, R82 ;  /* 0x0000005211117220 */ /* 0x000fe20000410000 */
[----:B0-----:R-:W-:Y:S01]  /*3210*/  FMUL.FTZ R82, R45, R11 ;  /* 0x0000000b2d527220 */ /* 0x001fe20000410000 */
[----:B------:R-:W-:Y:S01]  /*3220*/  FFMA.FTZ R84, R20, R21, 1 ;  /* 0x3f80000014547423 */ /* 0x000fe20000010015 */
[----:B------:R-:W-:Y:S01]  /*3230*/  STL [R1+0x18], R132 ;  /* 0x0000188401007387 */ /* 0x000fe20000100800 */
[----:B------:R-:W-:Y:S01]  /*3240*/  FMUL.FTZ R21, R44, R12 ;  /* 0x0000000c2c157220 */ /* 0x000fe20000410000 */
[----:B------:R-:W-:Y:S01]  /*3250*/  FADD.FTZ R117, R18, 1 ;  /* 0x3f80000012757421 */ /* 0x000fe20000010000 */
[----:B------:R-:W-:Y:S01]  /*3260*/  FADD.FTZ R118, -R22, 1 ;  /* 0x3f80000016767421 */ /* 0x000fe20000010100 */
[----:B------:R-:W-:Y:S01]  /*3270*/  STL [R1+0x14], R123 ;  /* 0x0000147b01007387 */ /* 0x000fe20000100800 */
[----:B------:R-:W-:Y:S01]  /*3280*/  FMUL.FTZ R20, R20, R85 ;  /* 0x0000005514147220 */ /* 0x000fe20000410000 */
[----:B------:R-:W-:-:S02]  /*3290*/  FMUL.FTZ R35, R85, R82 ;  /* 0x0000005255237220 */ /* 0x000fc40000410000 */
[----:B------:R-:W-:Y:S01]  /*32a0*/  STL [R1+0x10], R122 ;  /* 0x0000107a01007387 */ /* 0x000fe20000100800 */
[----:B------:R-:W-:-:S03]  /*32b0*/  FFMA.FTZ R85, R19, R118, 1 ;  /* 0x3f80000013557423 */ /* 0x000fc60000010076 */
[----:B------:R-:W0:Y:S01]  /*32c0*/  LDS R18, [R156+0x1c] ;  /* 0x00001c009c127984 */ /* 0x000e220000000800 */
[----:B------:R-:W-:-:S03]  /*32d0*/  FMUL.FTZ R19, R19, R22 ;  /* 0x0000001613137220 */ /* 0x000fc60000410000 */
[----:B------:R-:W-:Y:S01]  /*32e0*/  STL [R1+0xc], R121 ;  /* 0x00000c7901007387 */ /* 0x000fe20000100800 */
[----:B------:R-:W4:Y:S03]  /*32f0*/  MUFU.EX2 R27, R27 ;  /* 0x0000001b001b7308 */ /* 0x000f260000000800 */
[----:B------:R5:W-:Y:S01]  /*3300*/  STL [R1+0x8], R120 ;  /* 0x0000087801007387 */ /* 0x000be20000100800 */
[----:B------:R-:W-:Y:S01]  /*3310*/  FMUL.FTZ R28, R34, -1.4426950216293334961 ;  /* 0xbfb8aa3b221c7820 */ /* 0x000fe20000410000 */
[----:B-----5:R-:W-:Y:S02]  /*3320*/  FMUL.FTZ R120, R22, R21 ;  /* 0x0000001516787220 */ /* 0x020fe40000410000 */
[----:B------:R-:W5:Y:S04]  /*3330*/  LDS R21, [R154+0x20] ;  /* 0x000020009a157984 */ /* 0x000f680000000800 */
[----:B------:R-:W5:Y:S01]  /*3340*/  LDS R22, [R152+0x24] ;  /* 0x0000240098167984 */ /* 0x000f620000000800 */
[----:B------:R-:W1:Y:S01]  /*3350*/  MUFU.RCP R31, R31 ;  /* 0x0000001f001f7308 */ /* 0x000e620000001000 */
[----:B------:R-:W-:-:S02]  /*3360*/  FADD.FTZ R151, R23, 1 ;  /* 0x3f80000017977421 */ /* 0x000fc40000010000 */
[----:B------:R-:W5:Y:S01]  /*3370*/  LDS R23, [R97+0x28] ;  /* 0x0000280061177984 */ /* 0x000f620000000800 */
[----:B------:R-:W-:-:S04]  /*3380*/  FADD.FTZ R5, R5, 1 ;  /* 0x3f80000005057421 */ /* 0x000fc80000010000 */
[----:B------:R-:W2:Y:S01]  /*3390*/  MUFU.EX2 R28, R28 ;  /* 0x0000001c001c7308 */ /* 0x000ea20000000800 */
[----:B------:R-:W-:Y:S01]  /*33a0*/  FMUL.FTZ R29, R48, -1.4426950216293334961 ;  /* 0xbfb8aa3b301d7820 */ /* 0x000fe20000410000 */
[----:B----4-:R-:W-:-:S06]  /*33b0*/  FADD.FTZ R118, R27, 1 ;  /* 0x3f8000001b767421 */ /* 0x010fcc0000010000 */
[----:B------:R-:W4:Y:S08]  /*33c0*/  MUFU.RCP R83, R83 ;  /* 0x0000005300537308 */ /* 0x000f300000001000 */
[----:B------:R3:W0:Y:S01]  /*33d0*/  MUFU.RCP R82, R117 ;  /* 0x0000007500527308 */ /* 0x0006220000001000 */
[----:B------:R-:W-:Y:S01]  /*33e0*/  FMUL.FTZ R35, R35, R84 ;  /* 0x0000005423237220 */ /* 0x000fe20000410000 */
[----:B-1----:R-:W-:Y:S01]  /*33f0*/  FADD.FTZ R87, -R31, 1 ;  /* 0x3f8000001f577421 */ /* 0x002fe20000010100 */
[----:B------:R-:W-:-:S05]  /*3400*/  FMUL.FTZ R84, R43, R13 ;  /* 0x0000000d2b547220 */ /* 0x000fca0000410000 */
[----:B------:R-:W1:Y:S01]  /*3410*/  MUFU.RCP R5, R5 ;  /* 0x0000000500057308 */ /* 0x000e620000001000 */
[----:B------:R-:W-:Y:S01]  /*3420*/  FFMA.FTZ R87, R24, R87, 1 ;  /* 0x3f80000018577423 */ /* 0x000fe20000010057 */
[----:B------:R-:W-:Y:S01]  /*3430*/  FMUL.FTZ R84, R31, R84 ;  /* 0x000000541f547220 */ /* 0x000fe20000410000 */
[----:B--2---:R-:W-:-:S05]  /*3440*/  FADD.FTZ R143, R28, 1 ;  /* 0x3f8000001c8f7421 */ /* 0x004fca0000010000 */
[----:B------:R-:W2:Y:S01]  /*3450*/  MUFU.EX2 R29, R29 ;  /* 0x0000001d001d7308 */ /* 0x000ea20000000800 */
[----:B------:R-:W-:-:S07]  /*3460*/  FMUL.FTZ R24, R24, R31 ;  /* 0x0000001f18187220 */ /* 0x000fce0000410000 */
[----:B------:R-:W5:Y:S01]  /*3470*/  MUFU.RCP R151, R151 ;  /* 0x0000009700977308 */ /* 0x000f620000001000 */
[----:B----4-:R-:W-:Y:S01]  /*3480*/  FADD.FTZ R31, -R83, 1 ;  /* 0x3f800000531f7421 */ /* 0x010fe20000010100 */
[----:B---3--:R-:W-:-:S06]  /*3490*/  FMUL.FTZ R117, R84, R87 ;  /* 0x0000005754757220 */ /* 0x008fcc0000410000 */
[----:B------:R-:W3:Y:S01]  /*34a0*/  MUFU.RCP R118, R118 ;  /* 0x0000007600767308 */ /* 0x000ee20000001000 */
[----:B0-----:R-:W-:Y:S01]  /*34b0*/  FADD.FTZ R122, -R82, 1 ;  /* 0x3f800000527a7421 */ /* 0x001fe20000010100 */
[----:B------:R-:W-:Y:S01]  /*34c0*/  FMUL.FTZ R30, R78, -1.4426950216293334961 ;  /* 0xbfb8aa3b4e1e7820 */ /* 0x000fe20000410000 */
[----:B------:R-:W-:Y:S01]  /*34d0*/  FMUL.FTZ R84, R42, R15 ;  /* 0x0000000f2a547220 */ /* 0x000fe20000410000 */
[----:B------:R-:W-:Y:S01]  /*34e0*/  FMUL.FTZ R27, R41, R16 ;  /* 0x00000010291b7220 */ /* 0x000fe20000410000 */
[----:B------:R0:W-:Y:S01]  /*34f0*/  STL [R1+0x4], R119 ;  /* 0x0000047701007387 */ /* 0x0001e20000100800 */
[C---:B------:R-:W-:Y:S01]  /*3500*/  FFMA.FTZ R31, R26.reuse, R31, 1 ;  /* 0x3f8000001a1f7423 */ /* 0x040fe2000001001f */
[----:B------:R-:W-:Y:S01]  /*3510*/  FFMA.FTZ R28, R25, R122, 1 ;  /* 0x3f800000191c7423 */ /* 0x000fe2000001007a */
[----:B------:R-:W4:Y:S01]  /*3520*/  MUFU.RCP R143, R143 ;  /* 0x0000008f008f7308 */ /* 0x000f220000001000 */
[----:B------:R-:W-:Y:S01]  /*3530*/  FMUL.FTZ R26, R26, R83 ;  /* 0x000000531a1a7220 */ /* 0x000fe20000410000 */
[----:B------:R-:W-:Y:S01]  /*3540*/  FMUL.FTZ R84, R83, R84 ;  /* 0x0000005453547220 */ /* 0x000fe20000410000 */
[----:B------:R-:W-:Y:S01]  /*3550*/  FMUL.FTZ R25, R25, R82 ;  /* 0x0000005219197220 */ /* 0x000fe20000410000 */
[----:B-1----:R-:W-:Y:S01]  /*3560*/  FADD.FTZ R83, -R5, 1 ;  /* 0x3f80000005537421 */ /* 0x002fe20000010100 */
[----:B0-----:R-:W-:Y:S01]  /*3570*/  FMUL.FTZ R119, R82, R27 ;  /* 0x0000001b52777220 */ /* 0x001fe20000410000 */
[----:B------:R-:W-:-:S02]  /*3580*/  FMUL.FTZ R82, R40, R18 ;  /* 0x0000001228527220 */ /* 0x000fc40000410000 */
[----:B------:R-:W0:Y:S01]  /*3590*/  MUFU.EX2 R30, R30 ;  /* 0x0000001e001e7308 */ /* 0x000e220000000800 */
[----:B------:R-:W1:Y:S01]  /*35a0*/  LDS R27, [R96+0x2c] ;  /* 0x00002c00601b7984 */ /* 0x000e620000000800 */
[----:B------:R-:W-:Y:S01]  /*35b0*/  FMUL.FTZ R120, R120, R85 ;  /* 0x0000005578787220 */ /* 0x000fe20000410000 */
[----:B--2---:R-:W-:Y:S01]  /*35c0*/  FADD.FTZ R85, R29, 1 ;  /* 0x3f8000001d557421 */ /* 0x004fe20000010000 */
[----:B------:R-:W-:Y:S01]  /*35d0*/  FMUL.FTZ R119, R119, R28 ;  /* 0x0000001c77777220 */ /* 0x000fe20000410000 */
[----:B------:R-:W-:Y:S01]  /*35e0*/  FMUL.FTZ R3, R79, -1.4426950216293334961 ;  /* 0xbfb8aa3b4f037820 */ /* 0x000fe20000410000 */
[----:B------:R-:W-:Y:S01]  /*35f0*/  FFMA.FTZ R83, R116, R83, 1 ;  /* 0x3f80000074537423 */ /* 0x000fe20000010053 */
[----:B------:R-:W-:Y:S01]  /*3600*/  FMUL.FTZ R82, R5, R82 ;  /* 0x0000005205527220 */ /* 0x000fe20000410000 */
[----:B------:R-:W-:Y:S01]  /*3610*/  FMUL.FTZ R122, R84, R31 ;  /* 0x0000001f547a7220 */ /* 0x000fe20000410000 */
[----:B-----5:R-:W-:Y:S01]  /*3620*/  FADD.FTZ R29, -R151, 1 ;  /* 0x3f800000971d7421 */ /* 0x020fe20000010100 */
[----:B------:R-:W-:Y:S01]  /*3630*/  FMUL.FTZ R28, R39, R21 ;  /* 0x00000015271c7220 */ /* 0x000fe20000410000 */
[----:B---3--:R-:W-:Y:S01]  /*3640*/  FADD.FTZ R84, -R118, 1 ;  /* 0x3f80000076547421 */ /* 0x008fe20000010100 */
[----:B------:R-:W-:Y:S01]  /*3650*/  FMUL.FTZ R31, R38, R22 ;  /* 0x00000016261f7220 */ /* 0x000fe20000410000 */
[----:B------:R-:W-:Y:S01]  /*3660*/  FMUL.FTZ R121, R82, R83 ;  /* 0x0000005352797220 */ /* 0x000fe20000410000 */
[----:B------:R-:W-:Y:S01]  /*3670*/  FFMA.FTZ R82, R86, R29, 1 ;  /* 0x3f80000056527423 */ /* 0x000fe2000001001d */
[----:B------:R-:W-:Y:S01]  /*3680*/  FFMA.FTZ R84, R37, R84, 1 ;  /* 0x3f80000025547423 */ /* 0x000fe20000010054 */
[----:B------:R-:W-:Y:S01]  /*3690*/  FMUL.FTZ R123, R151, R28 ;  /* 0x0000001c977b7220 */ /* 0x000fe20000410000 */
[----:B------:R-:W-:Y:S01]  /*36a0*/  FMUL.FTZ R31, R118, R31 ;  /* 0x0000001f761f7220 */ /* 0x000fe20000410000 */
[----:B------:R-:W2:Y:S01]  /*36b0*/  MUFU.EX2 R3, R3 ;  /* 0x0000000300037308 */ /* 0x000ea20000000800 */
[----:B------:R-:W3:Y:S01]  /*36c0*/  LDS R28, [R95+0x30] ;  /* 0x000030005f1c7984 */ /* 0x000ee20000000800 */
[----:B------:R-:W-:-:S03]  /*36d0*/  FMUL.FTZ R0, R80, -1.4426950216293334961 ;  /* 0xbfb8aa3b50007820 */ /* 0x000fc60000410000 */
[----:B------:R-:W5:Y:S01]  /*36e0*/  LDS R29, [R94+0x34] ;  /* 0x000034005e1d7984 */ /* 0x000f620000000800 */
[----:B------:R-:W-:Y:S01]  /*36f0*/  FMUL.FTZ R125, R31, R84 ;  /* 0x000000541f7d7220 */ /* 0x000fe20000410000 */
[----:B------:R-:W-:Y:S01]  /*3700*/  FMUL.FTZ R123, R123, R82 ;  /* 0x000000527b7b7220 */ /* 0x000fe20000410000 */
[----:B----4-:R-:W-:Y:S01]  /*3710*/  FADD.FTZ R31, -R143, 1 ;  /* 0x3f8000008f1f7421 */ /* 0x010fe20000010100 */
[----:B------:R-:W-:Y:S01]  /*3720*/  FMUL.FTZ R82, R36, R23 ;  /* 0x0000001724527220 */ /* 0x000fe20000410000 */
[----:B------:R0:W-:Y:S01]  /*3730*/  MUFU.RCP R83, R85 ;  /* 0x0000005500537308 */ /* 0x0001e20000001000 */
[----:B------:R-:W-:Y:S01]  /*3740*/  FMUL.FTZ R84, R81, -1.4426950216293334961 ;  /* 0xbfb8aa3b51547820 */ /* 0x000fe20000410000 */
[----:B------:R-:W-:Y:S01]  /*3750*/  FFMA.FTZ R31, R34, R31, 1 ;  /* 0x3f800000221f7423 */ /* 0x000fe2000001001f */
[----:B------:R-:W-:-:S05]  /*3760*/  FMUL.FTZ R82, R143, R82 ;  /* 0x000000528f527220 */ /* 0x000fca0000410000 */
[----:B------:R-:W4:Y:S01]  /*3770*/  MUFU.EX2 R0, R0 ;  /* 0x0000000000007308 */ /* 0x000f220000000800 */
[----:B0-----:R-:W-:Y:S02]  /*3780*/  FADD.FTZ R85, R30, 1 ;  /* 0x3f8000001e557421 */ /* 0x001fe40000010000 */
[----:B------:R-:W0:Y:S01]  /*3790*/  LDS R30, [R93+0x38] ;  /* 0x000038005d1e7984 */ /* 0x000e220000000800 */
[----:B------:R-:W-:-:S03]  /*37a0*/  FMUL.FTZ R124, R82, R31 ;  /* 0x0000001f527c7220 */ /* 0x000fc60000410000 */
[----:B------:R-:W0:Y:S01]  /*37b0*/  LDS R31, [R92+0x3c] ;  /* 0x00003c005c1f7984 */ /* 0x000e220000000800 */
[----:B------:R-:W1:Y:S01]  /*37c0*/  MUFU.EX2 R84, R84 ;  /* 0x0000005400547308 */ /* 0x000e620000000800 */
[----:B--2---:R-:W-:Y:S01]  /*37d0*/  FADD.FTZ R82, R3, 1 ;  /* 0x3f80000003527421 */ /* 0x004fe20000010000 */
[----:B------:R-:W-:Y:S06]  /*37e0*/  BAR.SYNC.DEFER_BLOCKING 0x0 ;  /* 0x0000000000007b1d */ /* 0x000fec0000010000 */
[----:B------:R-:W2:Y:S01]  /*37f0*/  MUFU.RCP R85, R85 ;  /* 0x0000005500557308 */ /* 0x000ea20000001000 */
[----:B----4-:R-:W-:-:S07]  /*3800*/  FADD.FTZ R87, R0, 1 ;  /* 0x3f80000000577421 */ /* 0x010fce0000010000 */
[----:B------:R-:W4:Y:S01]  /*3810*/  MUFU.RCP R82, R82 ;  /* 0x0000005200527308 */ /* 0x000f220000001000 */
[----:B-1----:R-:W-:Y:S01]  /*3820*/  FADD.FTZ R84, R84, 1 ;  /* 0x3f80000054547421 */ /* 0x002fe20000010000 */
[----:B------:R-:W-:Y:S01]  /*3830*/  FADD.FTZ R3, -R83, 1 ;  /* 0x3f80000053037421 */ /* 0x000fe20000010100 */
[----:B------:R-:W-:-:S05]  /*3840*/  FMUL.FTZ R126, R32, R27 ;  /* 0x0000001b207e7220 */ /* 0x000fca0000410000 */
[----:B------:R-:W1:Y:S01]  /*3850*/  MUFU.RCP R87, R87 ;  /* 0x0000005700577308 */ /* 0x000e620000001000 */
[----:B------:R-:W-:Y:S01]  /*3860*/  FFMA.FTZ R3, R48, R3, 1 ;  /* 0x3f80000030037423 */ /* 0x000fe20000010003 */
[----:B------:R-:W-:Y:S01]  /*3870*/  FMUL.FTZ R126, R83, R126 ;  /* 0x0000007e537e7220 */ /* 0x000fe20000410000 */
[----:B---3--:R-:W-:Y:S01]  /*3880*/  FMUL.FTZ R0, R33, R28 ;  /* 0x0000001c21007220 */ /* 0x008fe20000410000 */
[----:B-----5:R-:W-:-:S04]  /*3890*/  FMUL.FTZ R129, R8, R29 ;  /* 0x0000001d08817220 */ /* 0x020fc80000410000 */
[----:B------:R-:W3:Y:S01]  /*38a0*/  MUFU.RCP R84, R84 ;  /* 0x0000005400547308 */ /* 0x000ee20000001000 */
[----:B------:R-:W-:Y:S01]  /*38b0*/  FMUL.FTZ R127, R126, R3 ;  /* 0x000000037e7f7220 */ /* 0x000fe20000410000 */
[C---:B--2---:R-:W-:Y:S01]  /*38c0*/  FADD.FTZ R3, -R85.reuse, 1 ;  /* 0x3f80000055037421 */ /* 0x044fe20000010100 */
[C---:B----4-:R-:W-:Y:S01]  /*38d0*/  FADD.FTZ R126, -R82.reuse, 1 ;  /* 0x3f800000527e7421 */ /* 0x050fe20000010100 */
[----:B------:R-:W-:Y:S01]  /*38e0*/  FMUL.FTZ R0, R85, R0 ;  /* 0x0000000055007220 */ /* 0x000fe20000410000 */
[----:B------:R-:W-:Y:S01]  /*38f0*/  FMUL.FTZ R129, R82, R129 ;  /* 0x0000008152817220 */ /* 0x000fe20000410000 */
[----:B------:R-:W-:Y:S01]  /*3900*/  FFMA.FTZ R3, R78, R3, 1 ;  /* 0x3f8000004e037423 */ /* 0x000fe20000010003 */
[----:B------:R-:W-:Y:S01]  /*3910*/  FFMA.FTZ R128, R79, R126, 1 ;  /* 0x3f8000004f807423 */ /* 0x000fe2000001007e */
[----:B------:R-:W-:Y:S02]  /*3920*/  STS [R144], R2 ;  /* 0x0000000290007388 */ /* 0x000fe40000000800 */
[----:B------:R-:W-:Y:S01]  /*3930*/  FMUL.FTZ R126, R0, R3 ;  /* 0x00000003007e7220 */ /* 0x000fe20000410000 */
[----:B------:R-:W-:Y:S01]  /*3940*/  FMUL.FTZ R129, R129, R128 ;  /* 0x0000008081817220 */ /* 0x000fe20000410000 */
[----:B-1----:R-:W-:Y:S01]  /*3950*/  FADD.FTZ R3, -R87, 1 ;  /* 0x3f80000057037421 */ /* 0x002fe20000010100 */
[----:B0-----:R-:W-:Y:S01]  /*3960*/  FMUL.FTZ R128, R7, R30 ;  /* 0x0000001e07807220 */ /* 0x001fe20000410000 */
[----:B------:R-:W-:Y:S04]  /*3970*/  STS [R165+0x4], R4 ;  /* 0x00000404a5007388 */ /* 0x000fe80000000800 */
[----:B------:R-:W-:Y:S01]  /*3980*/  STS [R164+0x8], R35 ;  /* 0x00000823a4007388 */ /* 0x000fe20000000800 */
[----:B------:R-:W-:Y:S01]  /*3990*/  FFMA.FTZ R3, R80, R3, 1 ;  /* 0x3f80000050037423 */ /* 0x000fe20000010003 */
[----:B---3--:R-:W-:-:S02]  /*39a0*/  FADD.FTZ R130, -R84, 1 ;  /* 0x3f80000054827421 */ /* 0x008fc40000010100 */
[----:B------:R-:W-:Y:S01]  /*39b0*/  STS [R161+0xc], R120 ;  /* 0x00000c78a1007388 */ /* 0x000fe20000000800 */
[----:B------:R-:W-:Y:S01]  /*39c0*/  FMUL.FTZ R128, R87, R128 ;  /* 0x0000008057807220 */ /* 0x000fe20000410000 */
[----:B------:R-:W-:Y:S02]  /*39d0*/  FMUL.FTZ R131, R6, R31 ;  /* 0x0000001f06837220 */ /* 0x000fe40000410000 */
[----:B------:R-:W-:Y:S04]  /*39e0*/  STS [R160+0x10], R117 ;  /* 0x00001075a0007388 */ /* 0x000fe80000000800 */
[----:B------:R0:W-:Y:S01]  /*39f0*/  STS [R159+0x14], R122 ;  /* 0x0000147a9f007388 */ /* 0x0001e20000000800 */
[----:B------:R-:W-:-:S03]  /*3a00*/  FFMA.FTZ R130, R81, R130, 1 ;  /* 0x3f80000051827423 */ /* 0x000fc60000010082 */
[----:B------:R-:W-:Y:S01]  /*3a10*/  STS [R158+0x18], R119 ;  /* 0x000018779e007388 */ /* 0x000fe20000000800 */
[----:B------:R-:W-:-:S03]  /*3a20*/  FMUL.FTZ R128, R128, R3 ;  /* 0x0000000380807220 */ /* 0x000fc60000410000 */
[----:B------:R-:W-:Y:S01]  /*3a30*/  STS [R156+0x1c], R121 ;  /* 0x00001c799c007388 */ /* 0x000fe20000000800 */
[----:B------:R-:W-:-:S03]  /*3a40*/  FMUL.FTZ R131, R84, R131 ;  /* 0x0000008354837220 */ /* 0x000fc60000410000 */
[----:B------:R-:W-:Y:S04]  /*3a50*/  STS [R154+0x20], R123 ;  /* 0x0000207b9a007388 */ /* 0x000fe80000000800 */
[----:B------:R-:W-:Y:S04]  /*3a60*/  STS [R152+0x24], R125 ;  /* 0x0000247d98007388 */ /* 0x000fe80000000800 */
[----:B------:R1:W-:Y:S01]  /*3a70*/  STS [R97+0x28], R124 ;  /* 0x0000287c61007388 */ /* 0x0003e20000000800 */
[----:B------:R-:W-:-:S03]  /*3a80*/  FMUL.FTZ R131, R131, R130 ;  /* 0x0000008283837220 */ /* 0x000fc60000410000 */
[----:B------:R-:W-:Y:S04]  /*3a90*/  STS [R96+0x2c], R127 ;  /* 0x00002c7f60007388 */ /* 0x000fe80000000800 */
[----:B------:R2:W-:Y:S04]  /*3aa0*/  STS [R95+0x30], R126 ;  /* 0x0000307e5f007388 */ /* 0x0005e80000000800 */
[----:B------:R-:W-:Y:S04]  /*3ab0*/  STS [R94+0x34], R129 ;  /* 0x000034815e007388 */ /* 0x000fe80000000800 */
[----:B------:R-:W-:Y:S04]  /*3ac0*/  STL [R1], R144 ;  /* 0x0000009001007387 */ /* 0x000fe80000100800 */
[----:B------:R3:W-:Y:S04]  /*3ad0*/  STS [R93+0x38], R128 ;  /* 0x000038805d007388 */ /* 0x0007e80000000800 */
[----:B------:R-:W4:Y:S04]  /*3ae0*/  LDL R130, [R1+0x4] ;  /* 0x0000040001827983 */ /* 0x000f280000100800 */
[----:B0-----:R-:W5:Y:S04]  /*3af0*/  LDL R122, [R1+0x8] ;  /* 0x00000800017a7983 */ /* 0x001f680000100800 */
[----:B-1----:R-:W5:Y:S04]  /*3b00*/  LDL R124, [R1+0xc] ;  /* 0x00000c00017c7983 */ /* 0x002f680000100800 */
[----:B--2---:R-:W2:Y:S04]  /*3b10*/  LDL R126, [R1+0x10] ;  /* 0x00001000017e7983 */ /* 0x004ea80000100800 */
[----:B---3--:R-:W3:Y:S01]  /*3b20*/  LDL R128, [R1+0x14] ;  /* 0x0000140001807983 */ /* 0x008ee20000100800 */
[----:B------:R-:W-:-:S02]  /*3b30*/  LOP3.LUT R0, R115, 0x1f, RZ, 0xc0, !PT ;  /* 0x0000001f73007812 */ /* 0x000fc400078ec0ff */
[----:B------:R-:W0:Y:S01]  /*3b40*/  S2R R115, SR_TID.X ;  /* 0x0000000000737919 */ /* 0x000e220000002100 */
[----:B------:R-:W-:Y:S01]  /*3b50*/  UMOV UR8, UR31 ;  /* 0x0000001f00087c82 */ /* 0x000fe20008000000 */
[----:B------:R-:W-:Y:S02]  /*3b60*/  UMOV UR9, URZ ;  /* 0x000000ff00097c82 */ /* 0x000fe40008000000 */
[----:B------:R-:W-:-:S04]  /*3b70*/  UIMAD.WIDE.U32 UR12, UR30, UR14, UR8 ;  /* 0x0000000e1e0c72a5 */ /* 0x000fc8000f8e0008 */
[----:B------:R-:W-:Y:S01]  /*3b80*/  UIMAD UR13, UR30, UR15, UR13 ;  /* 0x0000000f1e0d72a4 */ /* 0x000fe2000f8e020d */
[----:B------:R-:W1:Y:S03]  /*3b90*/  LDCU.64 UR14, c[0x0][0x558] ;  /* 0x0000ab00ff0e77ac */ /* 0x000e660008000a00 */
[----:B------:R-:W-:Y:S01]  /*3ba0*/  UIMAD.WIDE.U32 UR12, UR33, UR18, UR12 ;  /* 0x00000012210c72a5 */ /* 0x000fe2000f8e000c */
[----:B------:R-:W-:-:S03]  /*3bb0*/  MOV R4, UR11 ;  /* 0x0000000b00047c02 */ /* 0x000fc60008000f00 */
[----:B------:R-:W-:Y:S01]  /*3bc0*/  UIMAD UR13, UR33, UR19, UR13 ;  /* 0x00000013210d72a4 */ /* 0x000fe2000f8e020d */
[----:B------:R-:W-:Y:S01]  /*3bd0*/  MOV R35, 0xfffff800 ;  /* 0xfffff80000237802 */ /* 0x000fe20000000f00 */
[----:B------:R-:W-:Y:S01]  /*3be0*/  STS [R92+0x3c], R131 ;  /* 0x00003c835c007388 */ /* 0x000fe20000000800 */
[----:B------:R-:W-:Y:S01]  /*3bf0*/  IADD3 R3, P1, PT, R114, UR12, RZ ;  /* 0x0000000c72037c10 */ /* 0x000fe2000ff3e0ff */
[----:B------:R-:W-:Y:S01]  /*3c00*/  NOP ;  /* 0x0000000000007918 */ /* 0x000fe20000000000 */
[----:B0-----:R-:W-:-:S03]  /*3c10*/  ISETP.NE.AND P0, PT, R115, RZ, PT ;  /* 0x000000ff7300720c */ /* 0x001fc60003f05270 */
[----:B------:R-:W-:Y:S01]  /*3c20*/  IMAD.X R120, RZ, RZ, UR13, P1 ;  /* 0x0000000dff787e24 */ /* 0x000fe200088e06ff */
[----:B-1----:R-:W-:Y:S01]  /*3c30*/  LEA R2, P1, R3, UR14, 0x2 ;  /* 0x0000000e03027c11 */ /* 0x002fe2000f8210ff */
[----:B------:R-:W-:Y:S01]  /*3c40*/  LDS R117, [R139+0x180] ;  /* 0x000180008b757984 */ /* 0x000fe20000000800 */
[----:B------:R-:W-:Y:S01]  /*3c50*/  FMUL.FTZ R47, R47, R14 ;  /* 0x0000000e2f2f7220 */ /* 0x000fe20000410000 */
[----:B------:R-:W-:Y:S01]  /*3c60*/  FMUL.FTZ R163, R46, R17 ;  /* 0x000000112ea37220 */ /* 0x000fe20000410000 */
[----:B------:R-:W-:Y:S01]  /*3c70*/  LEA.HI.X R3, R3, UR15, R120, 0x2, P1 ;  /* 0x0000000f03037c11 */ /* 0x000fe200088f1478 */
[----:B------:R-:W-:Y:S01]  /*3c80*/  LDS R121, [R137+0x280] ;  /* 0x0002800089797984 */ /* 0x000fe20000000800 */
[----:B------:R-:W-:Y:S01]  /*3c90*/  FMUL.FTZ R162, R45, R20 ;  /* 0x000000142da27220 */ /* 0x000fe20000410000 */
[----:B------:R-:W-:Y:S01]  /*3ca0*/  FMUL.FTZ R5, R116, R5 ;  /* 0x0000000574057220 */ /* 0x000fe20000410000 */
[----:B------:R-:W-:Y:S01]  /*3cb0*/  FMUL.FTZ R157, R44, R19 ;  /* 0x000000132c9d7220 */ /* 0x000fe20000410000 */
[----:B------:R-:W-:Y:S01]  /*3cc0*/  LDS R125, [R135+0x380] ;  /* 0x00038000877d7984 */ /* 0x000fe20000000800 */
[----:B------:R-:W-:Y:S01]  /*3cd0*/  FMUL.FTZ R155, R43, R24 ;  /* 0x000000182b9b7220 */ /* 0x000fe20000410000 */
[----:B------:R-:W-:-:S02]  /*3ce0*/  @!P0 IMAD R4, R4, R35, UR32 ;  /* 0x0000002004048e24 */ /* 0x000fc4000f8e0223 */
[----:B------:R-:W-:Y:S01]  /*3cf0*/  FMUL.FTZ R37, R37, R118 ;  /* 0x0000007625257220 */ /* 0x000fe20000410000 */
[----:B------:R-:W-:Y:S01]  /*3d00*/  LDS R129, [R133+0x480] ;  /* 0x0004800085817984 */ /* 0x000fe20000000800 */
[----:B------:R-:W-:Y:S01]  /*3d10*/  FMUL.FTZ R153, R42, R26 ;  /* 0x0000001a2a997220 */ /* 0x000fe20000410000 */
[----:B------:R-:W-:Y:S01]  /*3d20*/  FMUL.FTZ R34, R34, R143 ;  /* 0x0000008f22227220 */ /* 0x000fe20000410000 */
[----:B------:R-:W-:Y:S01]  /*3d30*/  @!P0 IADD3 R120, PT, PT, R4, 0x800, RZ ;  /* 0x0000080004788810 */ /* 0x000fe20007ffe0ff */
[----:B------:R0:W-:Y:S01]  /*3d40*/  LDS R145, [R142] ;  /* 0x000000008e917984 */ /* 0x0001e20000000800 */
[----:B------:R-:W-:Y:S01]  /*3d50*/  FMUL.FTZ R150, R41, R25 ;  /* 0x0000001929967220 */ /* 0x000fe20000410000 */
[----:B------:R-:W1:Y:S02]  /*3d60*/  LDCU.64 UR18, c[0x0][0x490] ;  /* 0x00009200ff1277ac */ /* 0x000e640008000a00 */
[----:B------:R-:W-:Y:S04]  /*3d70*/  LDS R147, [R141+0x80] ;  /* 0x000080008d937984 */ /* 0x000fe80000000800 */
[----:B------:R0:W-:Y:S04]  /*3d80*/  LDS R149, [R140+0x100] ;  /* 0x000100008c957984 */ /* 0x0001e80000000800 */
[----:B------:R1:W-:Y:S04]  /*3d90*/  LDS R119, [R138+0x200] ;  /* 0x000200008a777984 */ /* 0x0003e80000000800 */
[----:B------:R1:W-:Y:S04]  /*3da0*/  LDS R123, [R136+0x300] ;  /* 0x00030000887b7984 */ /* 0x0003e80000000800 */
[----:B------:R-:W-:Y:S04]  /*3db0*/  LDS R127, [R134+0x400] ;  /* 0x00040000867f7984 */ /* 0x000fe80000000800 */
[----:B------:R1:W-:Y:S01]  /*3dc0*/  LDS R131, [R132+0x500] ;  /* 0x0005000084837984 */ /* 0x0003e20000000800 */
        /* <DEDUP_REMOVED lines=9> */
[----:B------:R-:W-:Y:S01]  /*3e60*/  FMUL.FTZ R144, R38, R37 ;  /* 0x0000002526907220 */ /* 0x000fe20000410000 */
[----:B------:R-:W-:-:S02]  /*3e70*/  FMUL.FTZ R81, R81, R84 ;  /* 0x0000005451517220 */ /* 0x000fc40000410000 */
[----:B------:R-:W-:Y:S01]  /*3e80*/  STL [R1+0xb4], R157 ;  /* 0x0000b49d01007387 */ /* 0x000fe20000100800 */
[----:B0-----:R-:W-:Y:S01]  /*3e90*/  FMUL.FTZ R142, R36, R34 ;  /* 0x00000022248e7220 */ /* 0x001fe20000410000 */
[----:B------:R-:W-:Y:S02]  /*3ea0*/  FMUL.FTZ R80, R80, R87 ;  /* 0x0000005750507220 */ /* 0x000fe40000410000 */
[----:B------:R-:W-:Y:S01]  /*3eb0*/  STL [R1+0xb0], R155 ;  /* 0x0000b09b01007387 */ /* 0x000fe20000100800 */
[----:B------:R-:W-:Y:S01]  /*3ec0*/  FMUL.FTZ R140, R32, R48 ;  /* 0x00000030208c7220 */ /* 0x000fe20000410000 */
[----:B-1----:R-:W-:Y:S02]  /*3ed0*/  FMUL.FTZ R138, R33, R78 ;  /* 0x0000004e218a7220 */ /* 0x002fe40000410000 */
[----:B------:R-:W-:Y:S01]  /*3ee0*/  STL [R1+0xac], R153 ;  /* 0x0000ac9901007387 */ /* 0x000fe20000100800 */
[----:B------:R-:W-:-:S03]  /*3ef0*/  FMUL.FTZ R136, R8, R79 ;  /* 0x0000004f08887220 */ /* 0x000fc60000410000 */
        /* <DEDUP_REMOVED lines=10> */
[----:B------:R-:W-:Y:S04]  /*3fa0*/  STL [R1+0x84], R132 ;  /* 0x0000848401007387 */ /* 0x000fe80000100800 */
[----:B------:R-:W-:Y:S01]  /*3fb0*/  STL [R1+0x88], R134 ;  /* 0x0000888601007387 */ /* 0x000fe20000100800 */
[----:B------:R-:W-:-:S04]  /*3fc0*/  UISETP.NE.U32.AND UP0, UPT, UR18, URZ, UPT ;  /* 0x000000ff1200728c */ /* 0x000fc8000bf05070 */
[----:B------:R-:W-:Y:S01]  /*3fd0*/  UISETP.NE.AND.EX UP0, UPT, UR19, URZ, UPT, UP0 ;  /* 0x000000ff1300728c */ /* 0x000fe2000bf05300 */
[----:B----4-:R-:W-:Y:S04]  /*3fe0*/  LDS R35, [R130+0x780] ;  /* 0x0007800082237984 */ /* 0x010fe80000000800 */
[----:B-----5:R-:W-:Y:S04]  /*3ff0*/  LDS R139, [R122+0x700] ;  /* 0x000700007a8b7984 */ /* 0x020fe80000000800 */
[----:B------:R-:W-:Y:S04]  /*4000*/  LDS R137, [R124+0x680] ;  /* 0x000680007c897984 */ /* 0x000fe80000000800 */
[----:B--2---:R-:W-:Y:S04]  /*4010*/  LDS R135, [R126+0x600] ;  /* 0x000600007e877984 */ /* 0x004fe80000000800 */
[----:B---3--:R-:W-:Y:S04]  /*4020*/  LDS R133, [R128+0x580] ;  /* 0x0005800080857984 */ /* 0x008fe80000000800 */
        /* <DEDUP_REMOVED lines=36> */
[----:B------:R-:W2:Y:S01]  /*4270*/  LDL R120, [R1] ;  /* 0x0000000001787983 */ /* 0x000ea20000100800 */
        /* <DEDUP_REMOVED lines=11> */
[----:B0-----:R-:W3:Y:S01]  /*4330*/  LDL R119, [R1+0x40] ;  /* 0x0000400001777983 */ /* 0x001ee20000100800 */
[----:B------:R-:W-:Y:S01]  /*4340*/  FMUL.FTZ R34, R23, R34 ;  /* 0x0000002217227220 */ /* 0x000fe20000410000 */
[----:B------:R-:W-:Y:S01]  /*4350*/  FMUL.FTZ R27, R27, R48 ;  /* 0x000000301b1b7220 */ /* 0x000fe20000410000 */
[----:B------:R-:W-:Y:S01]  /*4360*/  FMUL.FTZ R28, R28, R78 ;  /* 0x0000004e1c1c7220 */ /* 0x000fe20000410000 */
[----:B------:R-:W4:Y:S01]  /*4370*/  LDL R117, [R1+0x3c] ;  /* 0x00003c0001757983 */ /* 0x000f220000100800 */
[----:B------:R-:W-:Y:S01]  /*4380*/  FMUL.FTZ R29, R29, R79 ;  /* 0x0000004f1d1d7220 */ /* 0x000fe20000410000 */
[----:B------:R-:W-:Y:S01]  /*4390*/  FMUL.FTZ R30, R30, R80 ;  /* 0x000000501e1e7220 */ /* 0x000fe20000410000 */
[----:B------:R-:W-:Y:S01]  /*43a0*/  FMUL.FTZ R31, R31, R81 ;  /* 0x000000511f1f7220 */ /* 0x000fe20000410000 */
        /* <DEDUP_REMOVED lines=8> */
[----:B------:R-:W-:Y:S01]  /*4430*/  VOTEU.ALL UP0, P0 ;  /* 0x0000000000ff7886 */ /* 0x000fe20000000000 */
[----:B------:R-:W0:Y:S02]  /*4440*/  LDCU.128 UR12, c[0x0][0x430] ;  /* 0x00008600ff0c77ac */ /* 0x000e240008000c00 */
[----:B--2---:R1:W-:Y:S04]  /*4450*/  STS [R120], R9 ;  /* 0x0000000978007388 */ /* 0x0043e80000000800 */
[----:B-1----:R-:W2:Y:S04]  /*4460*/  LDL R120, [R1+0x18] ;  /* 0x0000180001787983 */ /* 0x002ea80000100800 */
[----:B------:R-:W-:Y:S04]  /*4470*/  STS [R165+0x4], R10 ;  /* 0x0000040aa5007388 */ /* 0x000fe80000000800 */
[----:B------:R-:W-:Y:S04]  /*4480*/  STS [R164+0x8], R11 ;  /* 0x0000080ba4007388 */ /* 0x000fe80000000800 */
[----:B------:R-:W-:Y:S01]  /*4490*/  STS [R161+0xc], R12 ;  /* 0x00000c0ca1007388 */ /* 0x000fe20000000800 */
[----:B------:R-:W-:-:S03]  /*44a0*/  @!UP0 UIADD3 UR17, UPT, UPT, -UR31, UR32, URZ ;  /* 0x000000201f118290 */ /* 0x000fc6000fffe1ff */
        /* <DEDUP_REMOVED lines=14> */
[----:B---3--:R-:W-:Y:S04]  /*4590*/  LDS R5, [R119] ;  /* 0x0000000077057984 */ /* 0x008fe80000000800 */
        /* <DEDUP_REMOVED lines=14> */
[----:B0-----:R-:W-:-:S04]  /*4680*/  UIMAD.WIDE.U32 UR8, UR30, UR12, UR8 ;  /* 0x0000000c1e0872a5 */ /* 0x001fc8000f8e0008 */
[----:B------:R-:W-:-:S04]  /*4690*/  UIMAD UR9, UR30, UR13, UR9 ;  /* 0x0000000d1e0972a4 */ /* 0x000fc8000f8e0209 */
[----:B------:R-:W-:-:S04]  /*46a0*/  UIMAD.WIDE.U32 UR8, UR33, UR14, UR8 ;  /* 0x0000000e210872a5 */ /* 0x000fc8000f8e0008 */
[----:B------:R-:W-:Y:S02]  /*46b0*/  UIMAD UR15, UR33, UR15, UR9 ;  /* 0x0000000f210f72a4 */ /* 0x000fe4000f8e0209 */
[----:B------:R-:W-:-:S05]  /*46c0*/  IADD3 R3, P1, PT, R114, UR8, RZ ;  /* 0x0000000872037c10 */ /* 0x000fca000ff3e0ff */
[----:B------:R-:W-:Y:S01]  /*46d0*/  IMAD.X R4, RZ, RZ, UR15, P1 ;  /* 0x0000000fff047e24 */ /* 0x000fe200088e06ff */
[----:B------:R-:W-:-:S04]  /*46e0*/  LEA R2, P5, R3, UR18, 0x2 ;  /* 0x0000001203027c11 */ /* 0x000fc8000f8a10ff */
[----:B------:R-:W-:Y:S01]  /*46f0*/  LEA.HI.X R3, R3, UR19, R4, 0x2, P5 ;  /* 0x0000001303037c11 */ /* 0x000fe2000a8f1404 */
[----:B--2---:R-:W-:Y:S04]  /*4700*/  LDS R25, [R120+0x500] ;  /* 0x0005000078197984 */ /* 0x004fe80000000800 */
        /* <DEDUP_REMOVED lines=35> */
.L_x_1305:
[----:B01----:R-:W2:Y:S01]  /*4940*/  LDL.LU R2, [R1+0x108] ;  /* 0x0001080001027983 */ /* 0x003ea20000300800 */
[----:B------:R-:W-:Y:S01]  /*4950*/  FMUL.FTZ R5, R47, UR6 ;  /* 0x000000062f057c20 */ /* 0x000fe20008410000 */
[----:B------:R-:W-:Y:S01]  /*4960*/  FMUL.FTZ R4, R163, UR6 ;  /* 0x00000006a3047c20 */ /* 0x000fe20008410000 */
[----:B------:R-:W0:Y:S01]  /*4970*/  LDCU UR8, c[0x0][0x38c] ;  /* 0x00007180ff0877ac */ /* 0x000e220008000800 */
[----:B------:R-:W-:Y:S01]  /*4980*/  STL [R1+0x44], RZ ;  /* 0x000044ff01007387 */ /* 0x000fe20000100800 */
[----:B------:R-:W-:Y:S01]  /*4990*/  FADD.FTZ R65, R65, UR7 ;  /* 0x0000000741417e21 */ /* 0x000fe20008010000 */
[----:B------:R-:W-:Y:S01]  /*49a0*/  FADD.FTZ R64, R64, UR7 ;  /* 0x0000000740407e21 */ /* 0x000fe20008010000 */
[----:B------:R-:W-:Y:S01]  /*49b0*/  FADD.FTZ R63, R63, UR7 ;  /* 0x000000073f3f7e21 */ /* 0x000fe20008010000 */
        /* <DEDUP_REMOVED lines=13> */
[----:B0-----:R-:W-:Y:S01]  /*4a90*/  UISETP.GE.AND UP0, UPT, UR8, 0x1, UPT ;  /* 0x000000010800788c */ /* 0x001fe2000bf06270 */
[----:B------:R-:W-:Y:S01]  /*4aa0*/  FADD.FTZ R53, R53, UR7 ;  /* 0x0000000735357e21 */ /* 0x000fe20008010000 */
[----:B------:R-:W-:Y:S01]  /*4ab0*/  FADD.FTZ R52, R52, UR7 ;  /* 0x0000000734347e21 */ /* 0x000fe20008010000 */
[----:B------:R-:W-:Y:S01]  /*4ac0*/  STL [R1+0x70], RZ ;  /* 0x000070ff01007387 */ /* 0x000fe20000100800 */
[----:B------:R-:W-:Y:S01]  /*4ad0*/  FADD.FTZ R51, R51, UR7 ;  /* 0x0000000733337e21 */ /* 0x000fe20008010000 */
[----:B------:R-:W-:-:S02]  /*4ae0*/  FADD.FTZ R50, R50, UR7 ;  /* 0x0000000732327e21 */ /* 0x000fc40008010000 */
[----:B------:R-:W-:Y:S04]  /*4af0*/  STL [R1+0x6c], RZ ;  /* 0x00006cff01007387 */ /* 0x000fe80000100800 */
        /* <DEDUP_REMOVED lines=9> */
[----:B------:R0:W-:Y:S04]  /*4b90*/  STL [R1+0x100], R5 ;  /* 0x0001000501007387 */ /* 0x0001e80000100800 */
[----:B------:R1:W-:Y:S01]  /*4ba0*/  STL [R1+0xfc], R4 ;  /* 0x0000fc0401007387 */ /* 0x0003e20000100800 */
[----:B0-----:R-:W-:Y:S01]  /*4bb0*/  FMUL.FTZ R5, R153, UR6 ;  /* 0x0000000699057c20 */ /* 0x001fe20008410000 */
[----:B-1----:R-:W-:Y:S01]  /*4bc0*/  FMUL.FTZ R4, R157, UR6 ;  /* 0x000000069d047c20 */ /* 0x002fe20008410000 */
        /* <DEDUP_REMOVED lines=45> */
[----:B------:R-:W-:Y:S01]  /*4ea0*/  UISETP.NE.AND UP0, UPT, UR11, 0x1, UPT ;  /* 0x000000010b00788c */ /* 0x000fe2000bf05270 */
[----:B------:R0:W-:Y:S01]  /*4eb0*/  STL [R1+0x44], RZ ;  /* 0x000044ff01007387 */ /* 0x0001e20000100800 */
[----:B------:R-:W-:Y:S01]  /*4ec0*/  UIMAD UR9, UR11, -0x800, UR32 ;  /* 0xfffff8000b0978a4 */ /* 0x000fe2000f8e0220 */
[----:B------:R-:W-:Y:S01]  /*4ed0*/  LOP3.LUT R49, R49, 0xfffffffd, RZ, 0xc0, !PT ;  /* 0xfffffffd31317812 */ /* 0x000fe200078ec0ff */
[----:B------:R-:W2:Y:S02]  /*4ee0*/  LDCU.64 UR14, c[0x0][0x3a0] ;  /* 0x00007400ff0e77ac */ /* 0x000ea40008000a00 */
[----:B------:R-:W-:Y:S01]  /*4ef0*/  PLOP3.LUT P0, PT, PT, PT, UP0, 0x80, 0x8 ;  /* 0x000000000008781c */ /* 0x000fe20003f0f008 */
[----:B------:R-:W-:-:S03]  /*4f00*/  UIADD3 UR8, UPT, UPT, UR9, 0x800, URZ ;  /* 0x0000080009087890 */ /* 0x000fc6000fffe0ff */
[----:B------:R-:W-:Y:S01]  /*4f10*/  ISETP.EQ.AND P1, PT, R0, RZ, P0 ;  /* 0x000000ff0000720c */ /* 0x000fe20000722270 */
[----:B------:R-:W3:Y:S02]  /*4f20*/  LDCU UR17, c[0x0][0x394] ;  /* 0x00007280ff1177ac */ /* 0x000ee40008000800 */
[----:B------:R-:W-:Y:S01]  /*4f30*/  ISETP.GE.AND P0, PT, R114, UR8, PT ;  /* 0x0000000872007c0c */ /* 0x000fe2000bf06270 */
[----:B------:R-:W4:Y:S01]  /*4f40*/  LDCU UR39, c[0x0][0x38c] ;  /* 0x00007180ff2777ac */ /* 0x000f220008000800 */
[----:B------:R-:W0:Y:S08]  /*4f50*/  LDCU UR32, c[0x0][0x388] ;  /* 0x00007100ff2077ac */ /* 0x000e300008000800 */
[----:B------:R-:W-:Y:S01]  /*4f60*/  @P1 LOP3.LUT R49, R49, 0x2, RZ, 0xfc, !PT ;  /* 0x0000000231311812 */ /* 0x000fe200078efcff */
[----:B--2---:R-:W-:Y:S01]  /*4f70*/  UIMAD.WIDE.U32 UR12, UR33, UR14, URZ ;  /* 0x0000000e210c72a5 */ /* 0x004fe2000f8e00ff */
[----:B------:R-:W2:Y:S02]  /*4f80*/  LDCU.64 UR18, c[0x0][0x3a8] ;  /* 0x00007500ff1277ac */ /* 0x000ea40008000a00 */
[----:B------:R-:W-:Y:S01]  /*4f90*/  LOP3.LUT R49, R49, 0xfffffff7, RZ, 0xc0, !PT ;  /* 0xfffffff731317812 */ /* 0x000fe200078ec0ff */
[----:B------:R-:W0:Y:S03]  /*4fa0*/  LDCU.64 UR36, c[0x0][0x440] ;  /* 0x00008800ff2477ac */ /* 0x000e260008000a00 */
[----:B------:R-:W-:Y:S01]  /*4fb0*/  @P0 LOP3.LUT R49, R49, 0x8, RZ, 0xfc, !PT ;  /* 0x0000000831310812 */ /* 0x000fe200078efcff */
[----:B------:R-:W0:Y:S01]  /*4fc0*/  LDCU.64 UR40, c[0x0][0x3c0] ;  /* 0x00007800ff2877ac */ /* 0x000e220008000a00 */
[----:B------:R-:W0:Y:S01]  /*4fd0*/  LDCU.64 UR42, c[0x0][0x4c0] ;  /* 0x00009800ff2a77ac */ /* 0x000e220008000a00 */
[----:B------:R-:W0:Y:S01]  /*4fe0*/  LDCU.64 UR44, c[0x0][0x4e0] ;  /* 0x00009c00ff2c77ac */ /* 0x000e220008000a00 */
[----:B------:R-:W0:Y:S01]  /*4ff0*/  LDCU.64 UR46, c[0x0][0x4f0] ;  /* 0x00009e00ff2e77ac */ /* 0x000e220008000a00 */
[----:B------:R-:W0:Y:S01]  /*5000*/  LDCU.64 UR48, c[0x0][0x538] ;  /* 0x0000a700ff3077ac */ /* 0x000e220008000a00 */
[----:B------:R-:W0:Y:S01]  /*5010*/  LDCU.64 UR50, c[0x0][0x540] ;  /* 0x0000a800ff3277ac */ /* 0x000e220008000a00 */
[----:B------:R-:W-:Y:S01]  /*5020*/  UIMAD UR33, UR33, UR15, UR13 ;  /* 0x0000000f212172a4 */ /* 0x000fe2000f8e020d */
[----:B---34-:R-:W-:-:S11]  /*5030*/  UMOV UR8, URZ ;  /* 0x000000ff00087c82 */ /* 0x018fd60008000000 */
.L_x_1351:
[----:B------:R-:W-:Y:S01]  /*5040*/  UIADD3 UR14, UPT, UPT, UR9, 0x800, URZ ;  /* 0x00000800090e7890 */ /* 0x000fe2000fffe0ff */
[C---:B------:R-:W-:Y:S01]  /*5050*/  LOP3.LUT R100, R114.reuse, 0x1a0, RZ, 0xfc, !PT ;  /* 0x000001a072647812 */ /* 0x040fe200078efcff */
[----:B------:R-:W3:Y:S01]  /*5060*/  LDL R125, [R1+0x40] ;  /* 0x00004000017d7983 */ /* 0x000ee20000100800 */
[----:B------:R-:W-:Y:S02]  /*5070*/  SHF.L.U32 R0, R115, 0x4, RZ ;  /* 0x0000000473007819 */ /* 0x000fe400000006ff */
[----:B------:R-:W-:Y:S01]  /*5080*/  LOP3.LUT R112, R114, 0x20, RZ, 0xfc, !PT ;  /* 0x0000002072707812 */ /* 0x000fe200078efcff */
[----:B------:R-:W4:Y:S01]  /*5090*/  LDL R124, [R1+0x3c] ;  /* 0x00003c00017c7983 */ /* 0x000f220000100800 */
[----:B------:R-:W-:Y:S02]  /*50a0*/  ISETP.GE.AND P0, PT, R100, UR14, PT ;  /* 0x0000000e64007c0c */ /* 0x000fe4000bf06270 */
[----:B------:R-:W-:Y:S01]  /*50b0*/  LOP3.LUT R80, R0, 0x3e00, RZ, 0xc0, !PT ;  /* 0x00003e0000507812 */ /* 0x000fe200078ec0ff */
[----:B0-----:R-:W-:Y:S01]  /*50c0*/  IMAD.MOV.U32 R6, RZ, RZ, R114 ;  /* 0x000000ffff067224 */ /* 0x001fe200078e0072 */
        /* <DEDUP_REMOVED lines=8> */
[----:B------:R-:W-:Y:S02]  /*5150*/  @!P0 MOV R113, R80 ;  /* 0x0000005000718202 */ /* 0x000fe40000000f00 */
        /* <DEDUP_REMOVED lines=9> */
[----:B------:R-:W-:Y:S01]  /*51f0*/  @!P0 LOP3.LUT R114, R113, 0x1f, R115, 0xf8, !PT ;  /* 0x0000001f71728812 */ /* 0x000fe200078ef873 */
[----:B------:R-:W5:Y:S01]  /*5200*/  LDL R117, [R1+0x20] ;  /* 0x0000200001757983 */ /* 0x000f620000100800 */
[----:B------:R-:W-:-:S02]  /*5210*/  LOP3.LUT R49, R49, 0xfffffffb, RZ, 0xc0, !PT ;  /* 0xfffffffb31317812 */ /* 0x000fc400078ec0ff */
[----:B------:R-:W-:Y:S01]  /*5220*/  LOP3.LUT R99, R114, 0x1c0, RZ, 0xfc, !PT ;  /* 0x000001c072637812 */ /* 0x000fe200078efcff */
[----:B------:R-:W5:Y:S01]  /*5230*/  LDL R116, [R1+0x1c] ;  /* 0x00001c0001747983 */ /* 0x000f620000100800 */
[----:B------:R-:W-:Y:S02]  /*5240*/  @P0 LOP3.LUT R49, R49, 0x4, RZ, 0xfc, !PT ;  /* 0x0000000431310812 */ /* 0x000fe400078efcff */
[----:B------:R-:W-:Y:S01]  /*5250*/  ISETP.GE.AND P0, PT, R99, UR14, PT ;  /* 0x0000000e63007c0c */ /* 0x000fe2000bf06270 */
[----:B------:R-:W-:Y:S01]  /*5260*/  UIADD3 UR30, UPT, UPT, UR9, 0x800, URZ ;  /* 0x00000800091e7890 */ /* 0x000fe2000fffe0ff */
[----:B------:R-:W5:Y:S04]  /*5270*/  LDL R87, [R1+0x18] ;  /* 0x0000180001577983 */ /* 0x000f680000100800 */
[----:B------:R-:W5:Y:S01]  /*5280*/  LDL R86, [R1+0x14] ;  /* 0x0000140001567983 */ /* 0x000f620000100800 */
[----:B------:R-:W-:-:S03]  /*5290*/  ISETP.GE.AND P2, PT, R112, UR30, PT ;  /* 0x0000001e70007c0c */ /* 0x000fc6000bf46270 */
[----:B------:R-:W5:Y:S03]  /*52a0*/  LDL R85, [R1+0x10] ;  /* 0x0000100001557983 */ /* 0x000f660000100800 */
[----:B------:R-:W-:Y:S01]  /*52b0*/  @!P0 MOV R113, R80 ;  /* 0x0000005000718202 */ /* 0x000fe20000000f00 */
[----:B------:R-:W5:Y:S03]  /*52c0*/  LDL R84, [R1+0xc] ;  /* 0x00000c0001547983 */ /* 0x000f660000100800 */
[----:B------:R-:W-:Y:S01]  /*52d0*/  @!P0 LOP3.LUT R114, R113, 0x1f, R115, 0xf8, !PT ;  /* 0x0000001f71728812 */ /* 0x000fe200078ef873 */
[----:B------:R-:W5:Y:S02]  /*52e0*/  LDL R83, [R1+0x8] ;  /* 0x0000080001537983 */ /* 0x000f640000100800 */
[----:B-1----:R-:W1:Y:S01]  /*52f0*/  @!P2 LDC.64 R4, c[0x0][0x3e0] ;  /* 0x0000f800ff04ab82 */ /* 0x002e620000000a00 */
[----:B------:R-:W-:Y:S01]  /*5300*/  LOP3.LUT R98, R114, 0x1e0, RZ, 0xfc, !PT ;  /* 0x000001e072627812 */ /* 0x000fe200078efcff */
[----:B------:R-:W5:Y:S03]  /*5310*/  LDL R82, [R1+0x4] ;  /* 0x0000040001527983 */ /* 0x000f660000100800 */
[----:B------:R-:W-:Y:S01]  /*5320*/  ISETP.GE.AND P5, PT, R98, UR14, PT ;  /* 0x0000000e62007c0c */ /* 0x000fe2000bfa6270 */
[----:B------:R-:W-:-:S02]  /*5330*/  HFMA2 R7, -RZ, RZ, 0, 0 ;  /* 0x00000000ff077431 */ /* 0x000fc400000001ff */
[----:B0-----:R-:W-:Y:S01]  /*5340*/  IMAD.U32 R11, RZ, RZ, UR40 ;  /* 0x00000028ff0b7e24 */ /* 0x001fe2000f8e00ff */
[----:B------:R-:W-:Y:S01]  /*5350*/  MOV R3, UR41 ;  /* 0x0000002900037c02 */ /* 0x000fe20008000f00 */
[----:B------:R-:W5:Y:S01]  /*5360*/  LDL R81, [R1] ;  /* 0x0000000001517983 */ /* 0x000f620000100800 */
[----:B------:R-:W-:-:S07]  /*5370*/  LOP3.LUT R49, R49, 0xfffffffe, RZ, 0xc0, !PT ;  /* 0xfffffffe31317812 */ /* 0x000fce00078ec0ff */
[----:B------:R-:W-:Y:S01]  /*5380*/  @!P5 MOV R113, R80 ;  /* 0x000000500071d202 */ /* 0x000fe20000000f00 */
[----:B------:R-:W-:-:S03]  /*5390*/  IMAD.WIDE.U32 R10, R11, UR8, R6 ;  /* 0x000000080b0a7c25 */ /* 0x000fc6000f8e0006 */
[----:B------:R-:W-:Y:S01]  /*53a0*/  @!P5 LOP3.LUT R114, R113, 0x1f, R115, 0xf8, !PT ;  /* 0x0000001f7172d812 */ /* 0x000fe200078ef873 */
[----:B------:R-:W-:Y:S01]  /*53b0*/  IMAD R3, R3, UR8, R11 ;  /* 0x0000000803037c24 */ /* 0x000fe2000f8e020b */
[----:B------:R-:W-:Y:S02]  /*53c0*/  @P0 LOP3.LUT R49, R49, 0x1, RZ, 0xfc, !PT ;  /* 0x0000000131310812 */ /* 0x000fe400078efcff */
[----:B------:R-:W-:Y:S01]  /*53d0*/  ISETP.GE.AND P3, PT, R114, UR30, PT ;  /* 0x0000001e72007c0c */ /* 0x000fe2000bf66270 */
[----:B-1----:R-:W-:Y:S01]  /*53e0*/  @!P2 IMAD.WIDE.U32 R8, R4, UR8, R6 ;  /* 0x000000080408ac25 */ /* 0x002fe2000f8e0006 */
[----:B------:R-:W-:-:S03]  /*53f0*/  LEA R2, P0, R10, UR26, 0x2 ;  /* 0x0000001a0a027c11 */ /* 0x000fc6000f8010ff */
[----:B------:R-:W-:Y:S01]  /*5400*/  @!P2 IMAD R5, R5, UR8, R9 ;  /* 0x000000080505ac24 */ /* 0x000fe2000f8e0209 */
[----:B------:R-:W-:Y:S02]  /*5410*/  LEA.HI.X R3, R10, UR27, R3, 0x2, P0 ;  /* 0x0000001b0a037c11 */ /* 0x000fe400080f1403 */
[----:B------:R-:W-:-:S04]  /*5420*/  @!P2 LEA R4, P0, R8, UR28, 0x2 ;  /* 0x0000001c0804ac11 */ /* 0x000fc8000f8010ff */
[----:B------:R-:W-:Y:S02]  /*5430*/  @!P2 LEA.HI.X R5, R8, UR29, R5, 0x2, P0 ;  /* 0x0000001d0805ac11 */ /* 0x000fe400080f1405 */
[----:B------:R-:W0:Y:S01]  /*5440*/  @!P3 LDC.64 R8, c[0x0][0x3e0] ;  /* 0x0000f800ff08bb82 */ /* 0x000e220000000a00 */
[----:B------:R-:W-:Y:S01]  /*5450*/  ISETP.GE.AND P1, PT, R111, UR30, PT ;  /* 0x0000001e6f007c0c */ /* 0x000fe2000bf26270 */
[----:B0-----:R-:W-:-:S04]  /*5460*/  @!P3 IMAD.WIDE.U32 R10, R8, UR8, R6 ;  /* 0x00000008080abc25 */ /* 0x001fc8000f8e0006 */
[----:B------:R-:W-:Y:S01]  /*5470*/  @!P3 IMAD R9, R9, UR8, R11 ;  /* 0x000000080909bc24 */ /* 0x000fe2000f8e020b */
[----:B------:R-:W-:-:S04]  /*5480*/  @!P3 LEA R8, P0, R10, UR28, 0x2 ;  /* 0x0000001c0a08bc11 */ /* 0x000fc8000f8010ff */
[----:B------:R-:W-:-:S03]  /*5490*/  @!P3 LEA.HI.X R9, R10, UR29, R9, 0x2, P0 ;  /* 0x0000001d0a09bc11 */ /* 0x000fc600080f1409 */
[----:B------:R-:W0:Y:S02]  /*54a0*/  @!P1 LDC.64 R10, c[0x0][0x3e0] ;  /* 0x0000f800ff0a9b82 */ /* 0x000e240000000a00 */
[----:B0-----:R-:W-:-:S04]  /*54b0*/  @!P1 IMAD.WIDE.U32 R12, R10, UR8, R6 ;  /* 0x000000080a0c9c25 */ /* 0x001fc8000f8e0006 */
[----:B------:R-:W-:Y:S01]  /*54c0*/  @!P1 IMAD R11, R11, UR8, R13 ;  /* 0x000000080b0b9c24 */ /* 0x000fe2000f8e020d */
[----:B------:R-:W-:-:S04]  /*54d0*/  @!P1 LEA R10, P0, R12, UR28, 0x2 ;  /* 0x0000001c0c0a9c11 */ /* 0x000fc8000f8010ff */
[----:B------:R-:W-:Y:S02]  /*54e0*/  @!P1 LEA.HI.X R11, R12, UR29, R11, 0x2, P0 ;  /* 0x0000001d0c0b9c11 */ /* 0x000fe400080f140b */
[----:B------:R-:W-:-:S13]  /*54f0*/  ISETP.GE.AND P0, PT, R110, UR30, PT ;  /* 0x0000001e6e007c0c */ /* 0x000fda000bf06270 */
[----:B------:R-:W0:Y:S02]  /*5500*/  @!P0 LDC.64 R12, c[0x0][0x3e0] ;  /* 0x0000f800ff0c8b82 */ /* 0x000e240000000a00 */
[----:B0-----:R-:W-:-:S04]  /*5510*/  @!P0 IMAD.WIDE.U32 R14, R12, UR8, R6 ;  /* 0x000000080c0e8c25 */ /* 0x001fc8000f8e0006 */
[----:B------:R-:W-:Y:S01]  /*5520*/  @!P0 IMAD R13, R13, UR8, R15 ;  /* 0x000000080d0d8c24 */ /* 0x000fe2000f8e020f */
[----:B------:R-:W-:-:S04]  /*5530*/  @!P0 LEA R12, P4, R14, UR28, 0x2 ;  /* 0x0000001c0e0c8c11 */ /* 0x000fc8000f8810ff */
[----:B------:R-:W-:Y:S02]  /*5540*/  @!P0 LEA.HI.X R13, R14, UR29, R13, 0x2, P4 ;  /* 0x0000001d0e0d8c11 */ /* 0x000fe4000a0f140d */
[----:B------:R-:W-:-:S13]  /*5550*/  ISETP.GE.AND P4, PT, R109, UR30, PT ;  /* 0x0000001e6d007c0c */ /* 0x000fda000bf86270 */
[----:B------:R-:W0:Y:S01]  /*5560*/  @!P4 LDC.64 R14, c[0x0][0x3e0] ;  /* 0x0000f800ff0ecb82 */ /* 0x000e220000000a00 */
[----:B------:R-:W-:Y:S02]  /*5570*/  IMAD.MOV.U32 R0, RZ, RZ, RZ ;  /* 0x000000ffff007224 */ /* 0x000fe400078e00ff */
[----:B0-----:R-:W-:-:S04]  /*5580*/  @!P4 IMAD.WIDE.U32 R16, R14, UR8, R6 ;  /* 0x000000080e10cc25 */ /* 0x001fc8000f8e0006 */
[----:B------:R-:W-:Y:S01]  /*5590*/  @!P4 IMAD R15, R15, UR8, R17 ;  /* 0x000000080f0fcc24 */ /* 0x000fe2000f8e0211 */
[----:B------:R-:W-:-:S04]  /*55a0*/  @!P4 LEA R14, P6, R16, UR28, 0x2 ;  /* 0x0000001c100ecc11 */ /* 0x000fc8000f8c10ff */
[----:B------:R-:W-:Y:S02]  /*55b0*/  @!P4 LEA.HI.X R15, R16, UR29, R15, 0x2, P6 ;  /* 0x0000001d100fcc11 */ /* 0x000fe4000b0f140f */
[----:B------:R-:W-:Y:S02]  /*55c0*/  ISETP.GE.AND P6, PT, R112, UR14, PT ;  /* 0x0000000e70007c0c */ /* 0x000fe4000bfc6270 */
[----:B------:R-:W-:-:S11]  /*55d0*/  CS2R R16, SRZ ;  /* 0x0000000000107805 */ /* 0x000fd6000001ff00 */
[----:B------:R-:W4:Y:S01]  /*55e0*/  @!P6 LDG.E R0, desc[UR34][R2.64+0x80] ;  /* 0x000080220200e981 */ /* 0x000f22000c1e1900 */
[----:B------:R-:W-:-:S13]  /*55f0*/  ISETP.GE.AND P6, PT, R111, UR14, PT ;  /* 0x0000000e6f007c0c */ /* 0x000fda000bfc6270 */
[----:B------:R-:W5:Y:S01]  /*5600*/  @!P6 LDG.E R16, desc[UR34][R2.64+0x100] ;  /* 0x000100220210e981 */ /* 0x000f62000c1e1900 */
[----:B------:R-:W-:Y:S02]  /*5610*/  ISETP.GE.AND P6, PT, R110, UR14, PT ;  /* 0x0000000e6e007c0c */ /* 0x000fe4000bfc6270 */
[----:B------:R-:W-:-:S11]  /*5620*/  CS2R R18, SRZ ;  /* 0x0000000000127805 */ /* 0x000fd6000001ff00 */
[----:B------:R-:W5:Y:S01]  /*5630*/  @!P6 LDG.E R17, desc[UR34][R2.64+0x180] ;  /* 0x000180220211e981 */ /* 0x000f62000c1e1900 */
[----:B------:R-:W-:-:S13]  /*5640*/  ISETP.GE.AND P6, PT, R109, UR14, PT ;  /* 0x0000000e6d007c0c */ /* 0x000fda000bfc6270 */
[----:B------:R-:W5:Y:S01]  /*5650*/  @!P6 LDG.E R18, desc[UR34][R2.64+0x200] ;  /* 0x000200220212e981 */ /* 0x000f62000c1e1900 */
[----:B------:R-:W-:Y:S01]  /*5660*/  ISETP.GE.AND P6, PT, R108, UR14, PT ;  /* 0x0000000e6c007c0c */ /* 0x000fe2000bfc6270 */
[----:B------:R-:W-:-:S12]  /*5670*/  HFMA2 R21, -RZ, RZ, 0, 0 ;  /* 0x00000000ff157431 */ /* 0x000fd800000001ff */
[----:B------:R-:W5:Y:S01]  /*5680*/  @!P6 LDG.E R19, desc[UR34][R2.64+0x280] ;  /* 0x000280220213e981 */ /* 0x000f62000c1e1900 */
[----:B------:R-:W-:Y:S02]  /*5690*/  ISETP.GE.AND P6, PT, R107, UR14, PT ;  /* 0x0000000e6b007c0c */ /* 0x000fe4000bfc6270 */
[----:B------:R-:W-:-:S11]  /*56a0*/  CS2R R22, SRZ ;  /* 0x0000000000167805 */ /* 0x000fd6000001ff00 */
[----:B------:R-:W5:Y:S01]  /*56b0*/  @!P6 LDG.E R21, desc[UR34][R2.64+0x300] ;  /* 0x000300220215e981 */ /* 0x000f62000c1e1900 */
[----:B------:R-:W-:-:S13]  /*56c0*/  ISETP.GE.AND P6, PT, R106, UR14, PT ;  /* 0x0000000e6a007c0c */ /* 0x000fda000bfc6270 */
[----:B------:R-:W5:Y:S01]  /*56d0*/  @!P6 LDG.E R22, desc[UR34][R2.64+0x380] ;  /* 0x000380220216e981 */ /* 0x000f62000c1e1900 */
[----:B------:R-:W-:Y:S02]  /*56e0*/  ISETP.GE.AND P6, PT, R105, UR14, PT ;  /* 0x0000000e69007c0c */ /* 0x000fe4000bfc6270 */
[----:B------:R-:W-:-:S11]  /*56f0*/  CS2R R24, SRZ ;  /* 0x0000000000187805 */ /* 0x000fd6000001ff00 */
[----:B------:R-:W5:Y:S01]  /*5700*/  @!P6 LDG.E R23, desc[UR34][R2.64+0x400] ;  /* 0x000400220217e981 */ /* 0x000f62000c1e1900 */
[----:B------:R-:W-:Y:S02]  /*5710*/  ISETP.GE.AND P6, PT, R104, UR14, PT ;  /* 0x0000000e68007c0c */ /* 0x000fe4000bfc6270 */
[----:B------:R-:W-:-:S11]  /*5720*/  LOP3.LUT R49, R49, 0xfffffdff, RZ, 0xc0, !PT ;  /* 0xfffffdff31317812 */ /* 0x000fd600078ec0ff */
[----:B------:R-:W5:Y:S01]  /*5730*/  @!P6 LDG.E R24, desc[UR34][R2.64+0x480] ;  /* 0x000480220218e981 */ /* 0x000f62000c1e1900 */
[----:B------:R-:W-:Y:S02]  /*5740*/  ISETP.GE.AND P6, PT, R103, UR14, PT ;  /* 0x0000000e67007c0c */ /* 0x000fe4000bfc6270 */
[----:B------:R-:W-:-:S04]  /*5750*/  @P5 LOP3.LUT R49, R49, 0x200, RZ, 0xfc, !PT ;  /* 0x0000020031315812 */ /* 0x000fc800078efcff */
[----:B------:R-:W-:-:S07]  /*5760*/  LOP3.LUT P5, RZ, R49, 0x1, RZ, 0xc0, !PT ;  /* 0x0000000131ff7812 */ /* 0x000fce00078ac0ff */
[----:B------:R-:W5:Y:S01]  /*5770*/  @!P6 LDG.E R25, desc[UR34][R2.64+0x500] ;  /* 0x000500220219e981 */ /* 0x000f62000c1e1900 */
[----:B------:R-:W-:Y:S02]  /*5780*/  ISETP.GE.AND P6, PT, R102, UR14, PT ;  /* 0x0000000e66007c0c */ /* 0x000fe4000bfc6270 */
[----:B------:R-:W-:Y:S02]  /*5790*/  CS2R R26, SRZ ;  /* 0x00000000001a7805 */ /* 0x000fe4000001ff00 */
[----:B------:R-:W-:-:S04]  /*57a0*/  LOP3.LUT R49, R49, 0xfffffbff, RZ, 0xc0, !PT ;  /* 0xfffffbff31317812 */ /* 0x000fc800078ec0ff */
[----:B------:R-:W-:-:S04]  /*57b0*/  @P5 LOP3.LUT R49, R49, 0x400, RZ, 0xfc, !PT ;  /* 0x0000040031315812 */ /* 0x000fc800078efcff */
[----:B------:R-:W-:Y:S01]  /*57c0*/  LOP3.LUT P5, RZ, R49, 0x4, RZ, 0xc0, !PT ;  /* 0x0000000431ff7812 */ /* 0x000fe200078ac0ff */
[----:B------:R-:W5:Y:S01]  /*57d0*/  @!P6 LDG.E R26, desc[UR34][R2.64+0x580] ;  /* 0x00058022021ae981 */ /* 0x000f62000c1e1900 */
[----:B------:R-:W-:Y:S02]  /*57e0*/  ISETP.GE.AND P6, PT, R101, UR14, PT ;  /* 0x0000000e65007c0c */ /* 0x000fe4000bfc6270 */
[----:B------:R-:W-:Y:S02]  /*57f0*/  CS2R R28, SRZ ;  /* 0x00000000001c7805 */ /* 0x000fe4000001ff00 */
[----:B------:R-:W-:-:S07]  /*5800*/  CS2R R30, SRZ ;  /* 0x00000000001e7805 */ /* 0x000fce000001ff00 */
[----:B------:R-:W5:Y:S01]  /*5810*/  @!P5 LDG.E R28, desc[UR34][R2.64+0x680] ;  /* 0x00068022021cd981 */ /* 0x000f62000c1e1900 */
[----:B------:R-:W-:-:S03]  /*5820*/  LOP3.LUT P5, RZ, R49, 0x400, RZ, 0xc0, !PT ;  /* 0x0000040031ff7812 */ /* 0x000fc600078ac0ff */
[----:B------:R-:W5:Y:S01]  /*5830*/  @!P6 LDG.E R27, desc[UR34][R2.64+0x600] ;  /* 0x00060022021be981 */ /* 0x000f62000c1e1900 */
[----:B------:R-:W-:-:S09]  /*5840*/  LOP3.LUT P6, RZ, R49, 0x8, RZ, 0xc0, !PT ;  /* 0x0000000831ff7812 */ /* 0x000fd200078cc0ff */
[----:B------:R-:W5:Y:S01]  /*5850*/  @!P5 LDG.E R29, desc[UR34][R2.64+0x700] ;  /* 0x00070022021dd981 */ /* 0x000f62000c1e1900 */
[----:B------:R-:W-:-:S03]  /*5860*/  LOP3.LUT P5, RZ, R49, 0x200, RZ, 0xc0, !PT ;  /* 0x0000020031ff7812 */ /* 0x000fc600078ac0ff */
[----:B------:R-:W3:Y:S10]  /*5870*/  @!P6 LDG.E R31, desc[UR34][R2.64] ;  /* 0x00000022021fe981 */ /* 0x000ef4000c1e1900 */
[----:B------:R0:W5:Y:S01]  /*5880*/  @!P5 LDG.E R30, desc[UR34][R2.64+0x780] ;  /* 0x00078022021ed981 */ /* 0x000162000c1e1900 */
[----:B------:R-:W-:Y:S01]  /*5890*/  UMOV UR14, UR12 ;  /* 0x0000000c000e7c82 */ /* 0x000fe20008000000 */
[----:B------:R-:W-:-:S02]  /*58a0*/  UMOV UR15, UR33 ;  /* 0x00000021000f7c82 */ /* 0x000fc40008000000 */
[----:B--2---:R-:W-:-:S04]  /*58b0*/  UIMAD.WIDE.U32 UR14, UR8, UR18, UR14 ;  /* 0x00000012080e72a5 */ /* 0x004fc8000f8e000e */
[----:B------:R-:W-:Y:S02]  /*58c0*/  UIMAD UR15, UR8, UR19, UR15 ;  /* 0x00000013080f72a4 */ /* 0x000fe4000f8e020f */
[----:B------:R-:W-:-:S04]  /*58d0*/  ULEA UR16, UP0, UR14, UR36, 0x2 ;  /* 0x000000240e107291 */ /* 0x000fc8000f8010ff */
[----:B------:R-:W-:Y:S02]  /*58e0*/  ULEA.HI.X UR14, UR14, UR37, UR15, 0x2, UP0 ;  /* 0x000000250e0e7291 */ /* 0x000fe400080f140f */
[----:B0-----:R-:W-:-:S04]  /*58f0*/  MOV R2, UR16 ;  /* 0x0000001000027c02 */ /* 0x001fc80008000f00 */
[----:B------:R-:W-:-:S05]  /*5900*/  IMAD.U32 R3, RZ, RZ, UR14 ;  /* 0x0000000eff037e24 */ /* 0x000fca000f8e00ff */
[----:B------:R0:W2:Y:S02]  /*5910*/  LDG.E R20, desc[UR34][R2.64] ;  /* 0x0000002202147981 */ /* 0x0000a4000c1e1900 */
[----:B0-----:R-:W-:Y:S02]  /*5920*/  CS2R R2, SRZ ;  /* 0x0000000000027805 */ /* 0x001fe4000001ff00 */
[----:B---3--:R-:W-:Y:S04]  /*5930*/  STS [R125], R31 ;  /* 0x0000001f7d007388 */ /* 0x008fe80000000800 */
[----:B----4-:R0:W-:Y:S04]  /*5940*/  STS [R124+0x80], R0 ;  /* 0x000080007c007388 */ /* 0x0101e80000000800 */
        /* <DEDUP_REMOVED lines=15> */
[----:B------:R2:W2:Y:S01]  /*5a40*/  @!P4 LDG.E R3, desc[UR34][R14.64+0x200] ;  /* 0x000200220e03c981 */ /* 0x0004a2000c1e1900 */
[----:B------:R-:W-:Y:S01]  /*5a50*/  ISETP.GE.AND P4, PT, R108, UR30, PT ;  /* 0x0000001e6c007c0c */ /* 0x000fe2000bf86270 */
[----:B0-----:R-:W-:Y:S01]  /*5a60*/  HFMA2 R0, -RZ, RZ, 0, 0 ;  /* 0x00000000ff007431 */ /* 0x001fe200000001ff */
[----:B-1----:R-:W-:Y:S02]  /*5a70*/  CS2R R18, SRZ ;  /* 0x0000000000127805 */ /* 0x002fe4000001ff00 */
[----:B---3--:R-:W-:Y:S02]  /*5a80*/  MOV R21, RZ ;  /* 0x000000ff00157202 */ /* 0x008fe40000000f00 */
[----:B----4-:R-:W-:Y:S01]  /*5a90*/  CS2R R22, SRZ ;  /* 0x0000000000167805 */ /* 0x010fe2000001ff00 */
[----:B-----5:R-:W-:Y:S01]  /*5aa0*/  IMAD.MOV.U32 R24, RZ, RZ, RZ ;  /* 0x000000ffff187224 */ /* 0x020fe200078e00ff */
[----:B------:R-:W-:Y:S01]  /*5ab0*/  CS2R R78, SRZ ;  /* 0x00000000004e7805 */ /* 0x000fe2000001ff00 */
[----:B------:R-:W-:Y:S04]  /*5ac0*/  LDS R46, [R81] ;  /* 0x00000000512e7984 */ /* 0x000fe80000000800 */
[----:B------:R-:W-:Y:S01]  /*5ad0*/  LDS R45, [R165+0x4] ;  /* 0x00000400a52d7984 */ /* 0x000fe20000000800 */
[----:B--2---:R-:W0:Y:S03]  /*5ae0*/  @!P4 LDC.64 R14, c[0x0][0x3e0] ;  /* 0x0000f800ff0ecb82 */ /* 0x004e260000000a00 */
[----:B------:R-:W-:Y:S04]  /*5af0*/  LDS R44, [R164+0x8] ;  /* 0x00000800a42c7984 */ /* 0x000fe80000000800 */
[----:B------:R-:W-:Y:S04]  /*5b00*/  LDS R43, [R161+0xc] ;  /* 0x00000c00a12b7984 */ /* 0x000fe80000000800 */
[----:B------:R-:W-:Y:S04]  /*5b10*/  LDS R42, [R160+0x10] ;  /* 0x00001000a02a7984 */ /* 0x000fe80000000800 */
[----:B------:R-:W-:Y:S04]  /*5b20*/  LDS R41, [R159+0x14] ;  /* 0x000014009f297984 */ /* 0x000fe80000000800 */
[----:B------:R-:W-:Y:S04]  /*5b30*/  LDS R40, [R158+0x18] ;  /* 0x000018009e287984 */ /* 0x000fe80000000800 */
[----:B------:R-:W-:Y:S01]  /*5b40*/  LDS R39, [R156+0x1c] ;  /* 0x00001c009c277984 */ /* 0x000fe20000000800 */
[----:B0-----:R-:W-:-:S03]  /*5b50*/  @!P4 IMAD.WIDE.U32 R16, R14, UR8, R6 ;  /* 0x000000080e10cc25 */ /* 0x001fc6000f8e0006 */
[----:B------:R-:W-:Y:S01]  /*5b60*/  LDS R38, [R154+0x20] ;  /* 0x000020009a267984 */ /* 0x000fe20000000800 */
[----:B------:R-:W-:Y:S01]  /*5b70*/  @!P4 IMAD R17, R15, UR8, R17 ;  /* 0x000000080f11cc24 */ /* 0x000fe2000f8e0211 */
[C---:B------:R-:W-:Y:S02]  /*5b80*/  @!P4 LEA R14, P5, R16.reuse, UR28, 0x2 ;  /* 0x0000001c100ecc11 */ /* 0x040fe4000f8a10ff */
[----:B------:R-:W-:Y:S02]  /*5b90*/  LDS R37, [R152+0x24] ;  /* 0x0000240098257984 */ /* 0x000fe40000000800 */
[----:B------:R-:W-:Y:S02]  /*5ba0*/  @!P4 LEA.HI.X R15, R16, UR29, R17, 0x2, P5 ;  /* 0x0000001d100fcc11 */ /* 0x000fe4000a8f1411 */
[----:B------:R-:W-:Y:S04]  /*5bb0*/  LDS R36, [R97+0x28] ;  /* 0x0000280061247984 */ /* 0x000fe80000000800 */
[----:B------:R0:W2:Y:S01]  /*5bc0*/  @!P4 LDG.E R2, desc[UR34][R14.64+0x280] ;  /* 0x000280220e02c981 */ /* 0x0000a2000c1e1900 */
[----:B------:R-:W-:-:S03]  /*5bd0*/  ISETP.GE.AND P4, PT, R107, UR30, PT ;  /* 0x0000001e6b007c0c */ /* 0x000fc6000bf86270 */
[----:B------:R-:W-:Y:S04]  /*5be0*/  LDS R35, [R96+0x2c] ;  /* 0x00002c0060237984 */ /* 0x000fe80000000800 */
[----:B------:R-:W-:Y:S04]  /*5bf0*/  LDS R34, [R95+0x30] ;  /* 0x000030005f227984 */ /* 0x000fe80000000800 */
[----:B------:R-:W-:Y:S02]  /*5c00*/  LDS R33, [R94+0x34] ;  /* 0x000034005e217984 */ /* 0x000fe40000000800 */
[----:B0-----:R-:W0:Y:S02]  /*5c10*/  @!P4 LDC.64 R14, c[0x0][0x3e0] ;  /* 0x0000f800ff0ecb82 */ /* 0x001e240000000a00 */
[----:B------:R-:W-:Y:S04]  /*5c20*/  LDS R32, [R93+0x38] ;  /* 0x000038005d207984 */ /* 0x000fe80000000800 */
[----:B------:R-:W-:Y:S01]  /*5c30*/  LDS R31, [R92+0x3c] ;  /* 0x00003c005c1f7984 */ /* 0x000fe20000000800 */
[----:B0-----:R-:W-:-:S04]  /*5c40*/  @!P4 IMAD.WIDE.U32 R16, R14, UR8, R6 ;  /* 0x000000080e10cc25 */ /* 0x001fc8000f8e0006 */
[----:B------:R-:W-:Y:S01]  /*5c50*/  @!P4 IMAD R17, R15, UR8, R17 ;  /* 0x000000080f11cc24 */ /* 0x000fe2000f8e0211 */
[----:B------:R-:W-:-:S04]  /*5c60*/  @!P4 LEA R14, P5, R16, UR28, 0x2 ;  /* 0x0000001c100ecc11 */ /* 0x000fc8000f8a10ff */
[----:B------:R-:W-:-:S05]  /*5c70*/  @!P4 LEA.HI.X R15, R16, UR29, R17, 0x2, P5 ;  /* 0x0000001d100fcc11 */ /* 0x000fca000a8f1411 */
[----:B------:R0:W3:Y:S01]  /*5c80*/  @!P4 LDG.E R0, desc[UR34][R14.64+0x300] ;  /* 0x000300220e00c981 */ /* 0x0000e2000c1e1900 */
[----:B------:R-:W-:-:S13]  /*5c90*/  ISETP.GE.AND P4, PT, R106, UR30, PT ;  /* 0x0000001e6a007c0c */ /* 0x000fda000bf86270 */
[----:B------:R-:W0:Y:S02]  /*5ca0*/  @!P4 LDC.64 R16, c[0x0][0x3e0] ;  /* 0x0000f800ff10cb82 */ /* 0x000e240000000a00 */
[----:B0-----:R-:W-:-:S04]  /*5cb0*/  @!P4 IMAD.WIDE.U32 R14, R16, UR8, R6 ;  /* 0x00000008100ecc25 */ /* 0x001fc8000f8e0006 */
[----:B------:R-:W-:Y:S01]  /*5cc0*/  @!P4 IMAD R17, R17, UR8, R15 ;  /* 0x000000081111cc24 */ /* 0x000fe2000f8e020f */
[----:B------:R-:W-:-:S04]  /*5cd0*/  @!P4 LEA R16, P5, R14, UR28, 0x2 ;  /* 0x0000001c0e10cc11 */ /* 0x000fc8000f8a10ff */
[----:B------:R-:W-:-:S05]  /*5ce0*/  @!P4 LEA.HI.X R17, R14, UR29, R17, 0x2, P5 ;  /* 0x0000001d0e11cc11 */ /* 0x000fca000a8f1411 */
[----:B------:R0:W4:Y:S01]  /*5cf0*/  @!P4 LDG.E R18, desc[UR34][R16.64+0x380] ;  /* 0x000380221012c981 */ /* 0x000122000c1e1900 */
[----:B------:R-:W-:-:S13]  /*5d00*/  ISETP.GE.AND P4, PT, R105, UR30, PT ;  /* 0x0000001e69007c0c */ /* 0x000fda000bf86270 */
[----:B0-----:R-:W0:Y:S02]  /*5d10*/  @!P4 LDC.64 R16, c[0x0][0x3e0] ;  /* 0x0000f800ff10cb82 */ /* 0x001e240000000a00 */
[----:B0-----:R-:W-:-:S04]  /*5d20*/  @!P4 IMAD.WIDE.U32 R14, R16, UR8, R6 ;  /* 0x00000008100ecc25 */ /* 0x001fc8000f8e0006 */
[----:B------:R-:W-:Y:S01]  /*5d30*/  @!P4 IMAD R15, R17, UR8, R15 ;  /* 0x00000008110fcc24 */ /* 0x000fe2000f8e020f */
[----:B------:R-:W-:-:S04]  /*5d40*/  @!P4 LEA R16, P5, R14, UR28, 0x2 ;  /* 0x0000001c0e10cc11 */ /* 0x000fc8000f8a10ff */
[----:B------:R-:W-:-:S05]  /*5d50*/  @!P4 LEA.HI.X R17, R14, UR29, R15, 0x2, P5 ;  /* 0x0000001d0e11cc11 */ /* 0x000fca000a8f140f */
[----:B------:R0:W5:Y:S01]  /*5d60*/  @!P4 LDG.E R19, desc[UR34][R16.64+0x400] ;  /* 0x000400221013c981 */ /* 0x000162000c1e1900 */
        /* <DEDUP_REMOVED lines=43> */
[----:B------:R-:W1:Y:S01]  /*6020*/  @!P4 LDC.64 R14, c[0x0][0x3e0] ;  /* 0x0000f800ff0ecb82 */ /* 0x000e620000000a00 */
[----:B0-----:R-:W-:-:S06]  /*6030*/  HFMA2 R16, -RZ, RZ, 0, 0 ;  /* 0x00000000ff107431 */ /* 0x001fcc00000001ff */
[----:B------:R0:W2:Y:S01]  /*6040*/  @!P3 LDG.E R16, desc[UR34][R8.64] ;  /* 0x000000220810b981 */ /* 0x0000a2000c1e1900 */
[----:B-1----:R-:W-:-:S04]  /*6050*/  @!P4 IMAD.WIDE.U32 R6, R14, UR8, R6 ;  /* 0x000000080e06cc25 */ /* 0x002fc8000f8e0006 */
[----:B------:R-:W-:Y:S01]  /*6060*/  @!P4 IMAD R15, R15, UR8, R7 ;  /* 0x000000080f0fcc24 */ /* 0x000fe2000f8e0207 */
[----:B------:R-:W-:-:S04]  /*6070*/  @!P4 LEA R14, P5, R6, UR28, 0x2 ;  /* 0x0000001c060ecc11 */ /* 0x000fc8000f8a10ff */
[----:B------:R-:W-:Y:S02]  /*6080*/  @!P4 LEA.HI.X R15, R6, UR29, R15, 0x2, P5 ;  /* 0x0000001d060fcc11 */ /* 0x000fe4000a8f140f */
[----:B------:R-:W-:Y:S01]  /*6090*/  MOV R6, RZ ;  /* 0x000000ff00067202 */ /* 0x000fe20000000f00 */
[----:B0-----:R-:W-:-:S05]  /*60a0*/  IMAD.MOV.U32 R8, RZ, RZ, RZ ;  /* 0x000000ffff087224 */ /* 0x001fca00078e00ff */
[----:B------:R0:W3:Y:S04]  /*60b0*/  @!P2 LDG.E R6, desc[UR34][R4.64+0x80] ;  /* 0x000080220406a981 */ /* 0x0000e8000c1e1900 */
[----:B------:R-:W4:Y:S01]  /*60c0*/  @!P1 LDG.E R8, desc[UR34][R10.64+0x100] ;  /* 0x000100220a089981 */ /* 0x000f22000c1e1900 */
[----:B0-----:R-:W-:-:S06]  /*60d0*/  CS2R R4, SRZ ;  /* 0x0000000000047805 */ /* 0x001fcc000001ff00 */
[----:B------:R-:W5:Y:S04]  /*60e0*/  @!P0 LDG.E R5, desc[UR34][R12.64+0x180] ;  /* 0x000180220c058981 */ /* 0x000f68000c1e1900 */
[----:B------:R-:W5:Y:S01]  /*60f0*/  @!P4 LDG.E R4, desc[UR34][R14.64+0x780] ;  /* 0x000780220e04c981 */ /* 0x000f62000c1e1900 */
[-C--:B------:R-:W-:Y:S01]  /*6100*/  @!P3 MOV R113, R80.reuse ;  /* 0x000000500071b202 */ /* 0x080fe20000000f00 */
[----:B------:R-:W-:Y:S01]  /*6110*/  @!P2 IMAD.MOV.U32 R113, RZ, RZ, R80 ;  /* 0x000000ffff71a224 */ /* 0x000fe200078e0050 */
[-C--:B------:R-:W-:Y:S02]  /*6120*/  @!P1 MOV R113, R80.reuse ;  /* 0x0000005000719202 */ /* 0x080fe40000000f00 */
[----:B------:R-:W-:-:S04]  /*6130*/  @!P0 MOV R113, R80 ;  /* 0x0000005000718202 */ /* 0x000fc80000000f00 */
[----:B------:R-:W-:Y:S01]  /*6140*/  LOP3.LUT R114, R113, 0x1f, R115, 0xf8, !PT ;  /* 0x0000001f71727812 */ /* 0x000fe200078ef873 */
[----:B--2---:R-:W-:Y:S04]  /*6150*/  STS [R125+0x2100], R16 ;  /* 0x002100107d007388 */ /* 0x004fe80000000800 */
[----:B---3--:R-:W-:Y:S04]  /*6160*/  STS [R124+0x2180], R6 ;  /* 0x002180067c007388 */ /* 0x008fe80000000800 */
[----:B----4-:R-:W-:Y:S04]  /*6170*/  STS [R123+0x2200], R8 ;  /* 0x002200087b007388 */ /* 0x010fe80000000800 */
[----:B-----5:R0:W-:Y:S04]  /*6180*/  STS [R122+0x2280], R5 ;  /* 0x002280057a007388 */ /* 0x0201e80000000800 */
        /* <DEDUP_REMOVED lines=13> */
[----:B------:R5:W5:Y:S04]  /*6260*/  LDS R17, [R81+0x2100] ;  /* 0x0021000051117984 */ /* 0x000b680000000800 */
[----:B0-----:R-:W5:Y:S04]  /*6270*/  LDL R122, [R1+0xc0] ;  /* 0x0000c000017a7983 */ /* 0x001f680000100800 */
[----:B-1----:R-:W5:Y:S04]  /*6280*/  LDL R121, [R1+0xbc] ;  /* 0x0000bc0001797983 */ /* 0x002f680000100800 */
[----:B--2---:R-:W2:Y:S04]  /*6290*/  LDL R120, [R1+0xb8] ;  /* 0x0000b80001787983 */ /* 0x004ea80000100800 */
[----:B---3--:R-:W3:Y:S04]  /*62a0*/  LDL R119, [R1+0xb4] ;  /* 0x0000b40001777983 */ /* 0x008ee80000100800 */
[----:B----4-:R-:W4:Y:S04]  /*62b0*/  LDL R118, [R1+0xb0] ;  /* 0x0000b00001767983 */ /* 0x010f280000100800 */
[----:B-----5:R-:W5:Y:S04]  /*62c0*/  LDL R117, [R1+0xac] ;  /* 0x0000ac0001757983 */ /* 0x020f680000100800 */
        /* <DEDUP_REMOVED lines=10> */
[----:B------:R-:W0:Y:S01]  /*6370*/  S2R R115, SR_TID.X ;  /* 0x0000000000737919 */ /* 0x000e220000002100 */
[----:B------:R-:W-:Y:S01]  /*6380*/  R2UR UR52, R20 ;  /* 0x00000000143472ca */ /* 0x000fe200000e0000 */
[----:B------:R-:W-:Y:S01]  /*6390*/  ULEA UR14, UR11, 0xffffff00, 0x8 ;  /* 0xffffff000b0e7891 */ /* 0x000fe2000f8e40ff */
[----:B------:R-:W1:Y:S01]  /*63a0*/  S2UR UR15, SR_CgaCtaId ;  /* 0x00000000000f79c3 */ /* 0x000e620000008800 */
[----:B------:R-:W1:Y:S02]  /*63b0*/  LDS R16, [R165+0x2104] ;  /* 0x00210400a5107984 */ /* 0x000e640000000800 */
[----:B------:R-:W-:-:S02]  /*63c0*/  ULOP3.LUT UR14, UR14, 0x100, URZ, 0xc0, !UPT ;  /* 0x000001000e0e7892 */ /* 0x000fc4000f8ec0ff */
[----:B------:R-:W2:Y:S04]  /*63d0*/  LDS R15, [R164+0x2108] ;  /* 0x00210800a40f7984 */ /* 0x000ea80000000800 */
[----:B------:R-:W3:Y:S02]  /*63e0*/  LDS R14, [R161+0x210c] ;  /* 0x00210c00a10e7984 */ /* 0x000ee40000000800 */
[----:B------:R-:W-:Y:S01]  /*63f0*/  MOV R7, UR52 ;  /* 0x0000003400077c02 */ /* 0x000fe20008000f00 */
[----:B------:R-:W-:Y:S01]  /*6400*/  UIADD3 UR14, UPT, UPT, UR14, UR8, URZ ;  /* 0x000000080e0e7290 */ /* 0x000fe2000fffe0ff */
[----:B------:R-:W4:Y:S03]  /*6410*/  LDS R13, [R160+0x2110] ;  /* 0x00211000a00d7984 */ /* 0x000f260000000800 */
[----:B------:R-:W-:Y:S01]  /*6420*/  FMUL.FTZ R7, R7, 1.4426950216293334961 ;  /* 0x3fb8aa3b07077820 */ /* 0x000fe20000410000 */
[----:B------:R-:W5:Y:S03]  /*6430*/  LDS R12, [R159+0x2114] ;  /* 0x002114009f0c7984 */ /* 0x000f660000000800 */
[-C--:B------:R-:W-:Y:S01]  /*6440*/  FMUL.FTZ R0, R56, R7.reuse ;  /* 0x0000000738007220 */ /* 0x080fe20000410000 */
[----:B------:R-:W-:Y:S01]  /*6450*/  FMUL.FTZ R148, R65, R7 ;  /* 0x0000000741947220 */ /* 0x000fe20000410000 */
[----:B------:R-:W5:Y:S02]  /*6460*/  LDS R11, [R158+0x2118] ;  /* 0x002118009e0b7984 */ /* 0x000f640000000800 */
[----:B------:R1:W-:Y:S02]  /*6470*/  MUFU.EX2 R24, R0 ;  /* 0x0000000000187308 */ /* 0x0003e40000000800 */
[----:B------:R-:W5:Y:S01]  /*6480*/  LDS R10, [R156+0x211c] ;  /* 0x00211c009c0a7984 */ /* 0x000f620000000800 */
[C---:B0-----:R-:W-:Y:S01]  /*6490*/  VIADD R2, R115.reuse, 0x200 ;  /* 0x0000020073027836 */ /* 0x041fe20000000000 */
[----:B------:R-:W-:-:S02]  /*64a0*/  ISETP.NE.AND P0, PT, R115, RZ, PT ;  /* 0x000000ff7300720c */ /* 0x000fc40003f05270 */
[----:B------:R-:W0:Y:S02]  /*64b0*/  LDS R9, [R154+0x2120] ;  /* 0x002120009a097984 */ /* 0x000e240000000800 */
[----:B------:R-:W-:Y:S02]  /*64c0*/  SEL R18, R2, UR14, P0 ;  /* 0x0000000e02127c07 */ /* 0x000fe40008000000 */
[----:B------:R-:W0:Y:S04]  /*64d0*/  LDS R8, [R152+0x2124] ;  /* 0x0021240098087984 */ /* 0x000e280000000800 */
[----:B-1----:R-:W1:Y:S04]  /*64e0*/  LDS R0, [R97+0x2128] ;  /* 0x0021280061007984 */ /* 0x002e680000000800 */
[----:B------:R-:W1:Y:S04]  /*64f0*/  LDS R6, [R96+0x212c] ;  /* 0x00212c0060067984 */ /* 0x000e680000000800 */
[----:B------:R-:W1:Y:S04]  /*6500*/  LDS R5, [R95+0x2130] ;  /* 0x002130005f057984 */ /* 0x000e680000000800 */
[----:B------:R-:W1:Y:S04]  /*6510*/  LDS R4, [R94+0x2134] ;  /* 0x002134005e047984 */ /* 0x000e680000000800 */
[----:B------:R-:W1:Y:S04]  /*6520*/  LDS R3, [R93+0x2138] ;  /* 0x002138005d037984 */ /* 0x000e680000000800 */
[----:B------:R-:W1:Y:S01]  /*6530*/  LDS R2, [R92+0x213c] ;  /* 0x00213c005c027984 */ /* 0x000e620000000800 */
[----:B------:R-:W0:Y:S01]  /*6540*/  MUFU.EX2 R148, R148 ;  /* 0x0000009400947308 */ /* 0x000e220000000800 */
[----:B------:R-:W-:-:S02]  /*6550*/  UMOV UR16, 0x400 ;  /* 0x0000040000107882 */ /* 0x000fc40000000000 */
[----:B------:R-:W-:-:S06]  /*6560*/  ULEA UR16, UR15, UR16, 0x18 ;  /* 0x000000100f107291 */ /* 0x000fcc000f8ec0ff */
[----:B------:R-:W-:Y:S01]  /*6570*/  LEA R18, R18, UR16, 0x2 ;  /* 0x0000001012127c11 */ /* 0x000fe2000f8e10ff */
[-C--:B------:R-:W-:Y:S01]  /*6580*/  FMUL.FTZ R48, R64, R7.reuse ;  /* 0x0000000740307220 */ /* 0x080fe20000410000 */
[-C--:B------:R-:W-:Y:S01]  /*6590*/  FMUL.FTZ R47, R63, R7.reuse ;  /* 0x000000073f2f7220 */ /* 0x080fe20000410000 */
[-C--:B------:R-:W-:Y:S01]  /*65a0*/  FMUL.FTZ R30, R62, R7.reuse ;  /* 0x000000073e1e7220 */ /* 0x080fe20000410000 */
[-C--:B------:R-:W-:Y:S01]  /*65b0*/  FMUL.FTZ R29, R61, R7.reuse ;  /* 0x000000073d1d7220 */ /* 0x080fe20000410000 */
[-C--:B------:R-:W-:Y:S01]  /*65c0*/  FMUL.FTZ R28, R60, R7.reuse ;  /* 0x000000073c1c7220 */ /* 0x080fe20000410000 */
[-C--:B------:R-:W-:Y:S01]  /*65d0*/  FMUL.FTZ R27, R59, R7.reuse ;  /* 0x000000073b1b7220 */ /* 0x080fe20000410000 */
[-C--:B------:R-:W-:Y:S01]  /*65e0*/  FMUL.FTZ R26, R58, R7.reuse ;  /* 0x000000073a1a7220 */ /* 0x080fe20000410000 */
[----:B0-----:R0:W-:Y:S01]  /*65f0*/  STS [R18+0x8e50], R148 ;  /* 0x008e509412007388 */ /* 0x0011e20000000800 */
[-C--:B------:R-:W-:Y:S01]  /*6600*/  FMUL.FTZ R25, R57, R7.reuse ;  /* 0x0000000739197220 */ /* 0x080fe20000410000 */
[-C--:B------:R-:W-:Y:S01]  /*6610*/  FMUL.FTZ R23, R55, R7.reuse ;  /* 0x0000000737177220 */ /* 0x080fe20000410000 */
[-C--:B------:R-:W-:Y:S01]  /*6620*/  FMUL.FTZ R22, R54, R7.reuse ;  /* 0x0000000736167220 */ /* 0x080fe20000410000 */
[-C--:B------:R-:W-:Y:S01]  /*6630*/  FMUL.FTZ R21, R53, R7.reuse ;  /* 0x0000000735157220 */ /* 0x080fe20000410000 */
[-C--:B------:R-:W-:Y:S01]  /*6640*/  FMUL.FTZ R20, R52, R7.reuse ;  /* 0x0000000734147220 */ /* 0x080fe20000410000 */
[-C--:B------:R-:W-:Y:S01]  /*6650*/  FMUL.FTZ R19, R51, R7.reuse ;  /* 0x0000000733137220 */ /* 0x080fe20000410000 */
[----:B------:R-:W-:Y:S01]  /*6660*/  ISETP.NE.AND P1, PT, R115, 0x7f, PT ;  /* 0x0000007f7300780c */ /* 0x000fe20003f25270 */
[----:B0-----:R-:W-:Y:S01]  /*6670*/  FMUL.FTZ R18, R50, R7 ;  /* 0x0000000732127220 */ /* 0x001fe20000410000 */
        /* <DEDUP_REMOVED lines=14> */
[----:B------:R-:W-:Y:S01]  /*6760*/  BSSY.RECONVERGENT B0, `(.L_x_1307) ;  /* 0x000001f000007945 */ /* 0x000fe20003800200 */
[----:B------:R-:W-:Y:S01]  /*6770*/  MOV R113, R80 ;  /* 0x0000005000717202 */ /* 0x000fe20000000f00 */
        /* <DEDUP_REMOVED lines=10> */
[----:B-1----:R-:W-:Y:S01]  /*6820*/  FMUL.FTZ R7, R84, R0 ;  /* 0x0000000054077220 */ /* 0x002fe20000410000 */
[----:B------:R-:W-:Y:S01]  /*6830*/  FMUL.FTZ R6, R83, R6 ;  /* 0x0000000653067220 */ /* 0x000fe20000410000 */
[----:B------:R-:W-:Y:S01]  /*6840*/  FMUL.FTZ R5, R82, R5 ;  /* 0x0000000552057220 */ /* 0x000fe20000410000 */
[----:B------:R-:W-:Y:S01]  /*6850*/  FMUL.FTZ R4, R81, R4 ;  /* 0x0000000451047220 */ /* 0x000fe20000410000 */
[----:B------:R-:W-:Y:S01]  /*6860*/  FMUL.FTZ R3, R79, R3 ;  /* 0x000000034f037220 */ /* 0x000fe20000410000 */
[----:B------:R-:W-:Y:S01]  /*6870*/  FMUL.FTZ R2, R78, R2 ;  /* 0x000000024e027220 */ /* 0x000fe20000410000 */
[----:B------:R-:W-:Y:S06]  /*6880*/  BAR.SYNC.DEFER_BLOCKING 0x0 ;  /* 0x0000000000007b1d */ /* 0x000fec0000010000 */
[----:B0-----:R-:W-:Y:S05]  /*6890*/  @P1 BRA `(.L_x_1308) ;  /* 0x0000000000241947 */ /* 0x001fea0003800000 */
        /* <DEDUP_REMOVED lines=9> */
.L_x_1308:
[----:B------:R-:W-:-:S06]  /*6930*/  LEA R0, R115, UR16, 0x2 ;  /* 0x0000001073007c11 */ /* 0x000fcc000f8e10ff */
[----:B------:R-:W0:Y:S02]  /*6940*/  LDS R0, [R0+0x9654] ;  /* 0x0096540000007984 */ /* 0x000e240000000800 */
.L_x_1309:
[----:B------:R-:W-:Y:S05]  /*6950*/  BSYNC.RECONVERGENT B0 ;  /* 0x0000000000007941 */ /* 0x000fea0003800200 */
.L_x_1307:
[----:B------:R-:W-:Y:S01]  /*6960*/  LOP3.LUT P1, RZ, R49, 0x2, RZ, 0xc0, !PT ;  /* 0x0000000231ff7812 */ /* 0x000fe2000782c0ff */
[----:B------:R-:W-:Y:S02]  /*6970*/  IMAD.U32 R78, RZ, RZ, UR11 ;  /* 0x0000000bff4e7e24 */ /* 0x000fe4000f8e00ff */
[----:B------:R-:W-:Y:S01]  /*6980*/  HFMA2 R81, -RZ, RZ, 0, 4.76837158203125e-07 ;  /* 0x00000008ff517431 */ /* 0x000fe200000001ff */
[----:B------:R-:W-:-:S09]  /*6990*/  MOV R79, RZ ;  /* 0x000000ff004f7202 */ /* 0x000fd20000000f00 */
[----:B------:R-:W2:Y:S01]  /*69a0*/  @P1 LDC R80, c[0x0][0x38c] ;  /* 0x0000e300ff501b82 */ /* 0x000ea20000000800 */
        /* <DEDUP_REMOVED lines=8> */
[----:B------:R-:W-:Y:S01]  /*6a30*/  FMUL.FTZ R124, R77, R61 ;  /* 0x0000003d4d7c7220 */ /* 0x000fe20000410000 */
[----:B--2---:R-:W-:-:S02]  /*6a40*/  @P1 IMAD R80, R78, R80, UR8 ;  /* 0x000000084e501e24 */ /* 0x004fc4000f8e0250 */
[----:B------:R-:W-:Y:S02]  /*6a50*/  IMAD.MOV.U32 R78, RZ, RZ, 0x3f800000 ;  /* 0x3f800000ff4e7424 */ /* 0x000fe400078e00ff */
        /* <DEDUP_REMOVED lines=106> */
.L_x_1368:
[C---:B---3--:R-:W-:Y:S01]  /*7100*/  FFMA.FTZ R86, R157.reuse, R86, R151 ;  /* 0x000000569d567223 */ /* 0x048fe20000010097 */
[----:B------:R-:W-:Y:S01]  /*7110*/  UMOV UR14, 0xffffffff ;  /* 0xffffffff000e7882 */ /* 0x000fe20000000000 */
[----:B0-2---:R-:W-:-:S03]  /*7120*/  @P1 FMUL.FTZ R157, R157, R149 ;  /* 0x000000959d9d1220 */ /* 0x005fc60000410000 */
[----:B------:R-:W-:Y:S01]  /*7130*/  FSEL R162, R151, R86, !P1 ;  /* 0x0000005697a27208 */ /* 0x000fe20004800000 */
[----:B------:R-:W-:Y:S06]  /*7140*/  BRA.DIV UR14, `(.L_x_1312) ;  /* 0x0000004a0e707947 */ /* 0x000fec000b800000 */
.L_x_1371:
[----:B------:R-:W-:-:S03]  /*7150*/  UMOV UR14, 0xffffffff ;  /* 0xffffffff000e7882 */ /* 0x000fc60000000000 */
[----:B------:R-:W-:Y:S05]  /*7160*/  BRA.DIV UR14, `(.L_x_1313) ;  /* 0x0000004a0e907947 */ /* 0x000fea000b800000 */
.L_x_1374:
[----:B------:R-:W-:-:S03]  /*7170*/  UMOV UR14, 0xffffffff ;  /* 0xffffffff000e7882 */ /* 0x000fc60000000000 */
[----:B------:R-:W-:Y:S05]  /*7180*/  BRA.DIV UR14, `(.L_x_1314) ;  /* 0x0000004a0eb07947 */ /* 0x000fea000b800000 */
[----:B------:R-:W0:Y:S04]  /*7190*/  SHFL.UP PT, R157, R157, 0x1, RZ ;  /* 0x042000009d9d7989 */ /* 0x000e2800000e00ff */
[----:B------:R-:W2:Y:S04]  /*71a0*/  SHFL.UP PT, R162, R162, 0x1, RZ ;  /* 0x04200000a2a27989 */ /* 0x000ea800000e00ff */
[----:B-----5:R-:W3:Y:S04]  /*71b0*/  SHFL.IDX PT, R78, R78, RZ, 0x1f ;  /* 0x00001fff4e4e7589 */ /* 0x020ee800000e0000 */
[----:B------:R-:W4:Y:S02]  /*71c0*/  SHFL.IDX PT, R79, R79, RZ, 0x1f ;  /* 0x00001fff4f4f7589 */ /* 0x000f2400000e0000 */
.L_x_1380:
        /* <DEDUP_REMOVED lines=12> */
.L_x_1310:
        /* <DEDUP_REMOVED lines=98> */
[----:B--2---:R-:W-:-:S03]  /*78b0*/  @!P2 FFMA.FTZ R86, R162, R86, R163 ;  /* 0x00000056a256a223 */ /* 0x004fc600000100a3 */
[----:B------:R-:W-:Y:S02]  /*78c0*/  @!P2 IMAD.MOV.U32 R162, RZ, RZ, R149 ;  /* 0x000000ffffa2a224 */ /* 0x000fe400078e0095 */
        /* <DEDUP_REMOVED lines=21> */
.L_x_1397:
        /* <DEDUP_REMOVED lines=14> */
.L_x_1315:
[----:B------:R-:W-:Y:S05]  /*7b00*/  WARPSYNC.ALL ;  /* 0x0000000000007948 */ /* 0x000fea0003800000 */
[----:B------:R-:W-:Y:S01]  /*7b10*/  ISETP.NE.AND P0, PT, R115, RZ, PT ;  /* 0x000000ff7300720c */ /* 0x000fe20003f05270 */
[----:B-1----:R-:W2:Y:S04]  /*7b20*/  LDL.LU R85, [R1+0xc4] ;  /* 0x0000c40001557983 */ /* 0x002ea80000300800 */
[----:B------:R-:W3:Y:S04]  /*7b30*/  LDL.LU R84, [R1+0xc8] ;  /* 0x0000c80001547983 */ /* 0x000ee80000300800 */
[----:B------:R-:W4:Y:S01]  /*7b40*/  LDL.LU R83, [R1+0x44] ;  /* 0x0000440001537983 */ /* 0x000f220000300800 */
[----:B------:R-:W-:Y:S01]  /*7b50*/  BAR.SYNC.DEFER_BLOCKING 0x0 ;  /* 0x0000000000007b1d */ /* 0x000fe20000010000 */
[----:B------:R-:W-:-:S05]  /*7b60*/  FFMA.FTZ R131, R31, -R131, R133 ;  /* 0x800000831f837223 */ /* 0x000fca0000010085 */
[----:B------:R-:W5:Y:S04]  /*7b70*/  LDL.LU R82, [R1+0xcc] ;  /* 0x0000cc0001527983 */ /* 0x000f680000300800 */
[----:B------:R-:W5:Y:S01]  /*7b80*/  LDL.LU R81, [R1+0x80] ;  /* 0x0000800001517983 */ /* 0x000f620000300800 */
[----:B------:R-:W-:-:S03]  /*7b90*/  FFMA.FTZ R130, R32, -R130, R134 ;  /* 0x8000008220827223 */ /* 0x000fc60000010086 */
[----:B------:R-:W5:Y:S01]  /*7ba0*/  LDL.LU R80, [R1+0xd0] ;  /* 0x0000d00001507983 */ /* 0x000f620000300800 */
[----:B------:R-:W-:Y:S01]  /*7bb0*/  VOTEU.ALL UP0, P0 ;  /* 0x0000000000ff7886 */ /* 0x000fe20000000000 */
[----:B------:R-:W-:Y:S01]  /*7bc0*/  FFMA.FTZ R129, R33, -R129, R135 ;  /* 0x8000008121817223 */ /* 0x000fe20000010087 */
[----:B------:R-:W-:-:S03]  /*7bd0*/  FFMA.FTZ R128, R46, -R128, R148 ;  /* 0x800000802e807223 */ /* 0x000fc60000010094 */
[----:B------:R-:W-:Y:S01]  /*7be0*/  @!UP0 ULEA UR14, UR8, UR16, 0x3 ;  /* 0x00000010080e8291 */ /* 0x000fe2000f8e18ff */
[----:B------:R-:W1:Y:S01]  /*7bf0*/  LDS R132, [R132+0x8954] ;  /* 0x0089540084847984 */ /* 0x000e620000000800 */
[----:B------:R-:W-:Y:S01]  /*7c00*/  FFMA.FTZ R127, R45, -R127, R147 ;  /* 0x8000007f2d7f7223 */ /* 0x000fe20000010093 */
[----:B------:R-:W-:Y:S01]  /*7c10*/  FFMA.FTZ R126, R44, -R126, R146 ;  /* 0x8000007e2c7e7223 */ /* 0x000fe20000010092 */
[----:B------:R-:W-:-:S05]  /*7c20*/  FFMA.FTZ R125, R43, -R125, R145 ;  /* 0x8000007d2b7d7223 */ /* 0x000fca0000010091 */
[----:B0-----:R-:W-:Y:S01]  /*7c30*/  @!P0 STS.64 [UR14+0x9850], R78 ;  /* 0x0098504eff008988 */ /* 0x001fe20008000a0e */
[----:B-1----:R-:W-:-:S04]  /*7c40*/  FFMA.FTZ R2, R132, R0, R2 ;  /* 0x0000000084027223 */ /* 0x002fc80000010002 */
[-C--:B------:R-:W-:Y:S01]  /*7c50*/  FFMA.FTZ R3, R18, R2.reuse, R3 ;  /* 0x0000000212037223 */ /* 0x080fe20000010003 */
[----:B------:R-:W-:Y:S01]  /*7c60*/  FMUL.FTZ R0, R2, UR52 ;  /* 0x0000003402007c20 */ /* 0x000fe20008410000 */
[----:B------:R-:W-:Y:S02]  /*7c70*/  FMUL.FTZ R31, R31, R2 ;  /* 0x000000021f1f7220 */ /* 0x000fe40000410000 */
[----:B------:R-:W-:Y:S01]  /*7c80*/  FFMA.FTZ R4, R19, R3, R4 ;  /* 0x0000000313047223 */ /* 0x000fe20000010004 */
[----:B------:R-:W-:-:S03]  /*7c90*/  FMUL.FTZ R0, R131, R0 ;  /* 0x0000000083007220 */ /* 0x000fc60000410000 */
[----:B------:R-:W-:-:S04]  /*7ca0*/  FFMA.FTZ R20, R20, R4, R5 ;  /* 0x0000000414147223 */ /* 0x000fc80000010005 */
[----:B------:R-:W-:-:S04]  /*7cb0*/  FFMA.FTZ R21, R21, R20, R6 ;  /* 0x0000001415157223 */ /* 0x000fc80000010006 */
[----:B------:R-:W-:Y:S01]  /*7cc0*/  FFMA.FTZ R7, R22, R21, R7 ;  /* 0x0000001516077223 */ /* 0x000fe20000010007 */
[----:B------:R-:W-:Y:S01]  /*7cd0*/  FMUL.FTZ R32, R32, R3 ;  /* 0x0000000320207220 */ /* 0x000fe20000410000 */
[----:B------:R-:W-:Y:S02]  /*7ce0*/  FFMA.FTZ R0, R66, R31, R0 ;  /* 0x0000001f42007223 */ /* 0x000fe40000010000 */
[----:B------:R-:W-:-:S04]  /*7cf0*/  FFMA.FTZ R8, R23, R7, R8 ;  /* 0x0000000717087223 */ /* 0x000fc80000010008 */
[----:B------:R-:W-:Y:S02]  /*7d00*/  FFMA.FTZ R9, R24, R8, R9 ;  /* 0x0000000818097223 */ /* 0x000fe40000010009 */
[----:B------:R-:W5:Y:S02]  /*7d10*/  LDL.LU R24, [R1+0x7c] ;  /* 0x00007c0001187983 */ /* 0x000f640000300800 */
[----:B------:R-:W-:Y:S02]  /*7d20*/  FFMA.FTZ R10, R25, R9, R10 ;  /* 0x00000009190a7223 */ /* 0x000fe4000001000a */
[----:B------:R-:W5:Y:S04]  /*7d30*/  LDL.LU R23, [R1+0xd4] ;  /* 0x0000d40001177983 */ /* 0x000f680000300800 */
[----:B------:R-:W5:Y:S01]  /*7d40*/  LDL.LU R22, [R1+0x78] ;  /* 0x0000780001167983 */ /* 0x000f620000300800 */
[----:B--2---:R-:W-:Y:S01]  /*7d50*/  FFMA.FTZ R85, R50, R31, R85 ;  /* 0x0000001f32557223 */ /* 0x004fe20000010055 */
[----:B---3--:R-:W-:-:S04]  /*7d60*/  FFMA.FTZ R84, R51, R32, R84 ;  /* 0x0000002033547223 */ /* 0x008fc80000010054 */
[----:B------:R-:W-:Y:S01]  /*7d70*/  STL [R1+0xc4], R85 ;  /* 0x0000c45501007387 */ /* 0x000fe20000100800 */
[----:B----4-:R-:W-:-:S03]  /*7d80*/  FADD.FTZ R83, R0, R83 ;  /* 0x0000005300537221 */ /* 0x010fc60000010000 */
[----:B------:R-:W-:Y:S04]  /*7d90*/  STL [R1+0xc8], R84 ;  /* 0x0000c85401007387 */ /* 0x000fe80000100800 */
[----:B------:R-:W-:Y:S04]  /*7da0*/  STL [R1+0x44], R83 ;  /* 0x0000445301007387 */ /* 0x000fe80000100800 */
[----:B------:R-:W2:Y:S01]  /*7db0*/  LDL.LU R25, [R1+0xd8] ;  /* 0x0000d80001197983 */ /* 0x000ea20000300800 */
[----:B------:R-:W-:Y:S01]  /*7dc0*/  FMUL.FTZ R5, R3, UR52 ;  /* 0x0000003403057c20 */ /* 0x000fe20008410000 */
[----:B------:R-:W-:-:S03]  /*7dd0*/  FFMA.FTZ R11, R26, R10, R11 ;  /* 0x0000000a1a0b7223 */ /* 0x000fc6000001000b */
[----:B------:R-:W-:Y:S01]  /*7de0*/  FMUL.FTZ R5, R130, R5 ;  /* 0x0000000582057220 */ /* 0x000fe20000410000 */
[----:B------:R-:W-:-:S03]  /*7df0*/  FFMA.FTZ R12, R27, R11, R12 ;  /* 0x0000000b1b0c7223 */ /* 0x000fc6000001000c */
[----:B------:R-:W-:Y:S01]  /*7e00*/  FFMA.FTZ R5, R67, R32, R5 ;  /* 0x0000002043057223 */ /* 0x000fe20000010005 */
[----:B------:R-:W-:Y:S01]  /*7e10*/  FMUL.FTZ R0, R4, UR52 ;  /* 0x0000003404007c20 */ /* 0x000fe20008410000 */
[----:B------:R-:W-:Y:S01]  /*7e20*/  FFMA.FTZ R13, R28, R12, R13 ;  /* 0x0000000c1c0d7223 */ /* 0x000fe2000001000d */
[----:B------:R-:W-:Y:S01]  /*7e30*/  FFMA.FTZ R18, R34, -R116, R136 ;  /* 0x8000007422127223 */ /* 0x000fe20000010088 */
[----:B-----5:R-:W-:Y:S01]  /*7e40*/  FADD.FTZ R81, R5, R81 ;  /* 0x0000005105517221 */ /* 0x020fe20000010000 */
[----:B------:R-:W-:Y:S01]  /*7e50*/  FMUL.FTZ R5, R20, UR52 ;  /* 0x0000003414057c20 */ /* 0x000fe20008410000 */
[----:B------:R-:W-:Y:S01]  /*7e60*/  FMUL.FTZ R33, R33, R4 ;  /* 0x0000000421217220 */ /* 0x000fe20000410000 */
[----:B------:R-:W-:Y:S01]  /*7e70*/  FMUL.FTZ R0, R129, R0 ;  /* 0x0000000081007220 */ /* 0x000fe20000410000 */
[----:B------:R-:W-:Y:S01]  /*7e80*/  FMUL.FTZ R34, R34, R20 ;  /* 0x0000001422227220 */ /* 0x000fe20000410000 */
[----:B------:R-:W-:Y:S01]  /*7e90*/  FMUL.FTZ R5, R18, R5 ;  /* 0x0000000512057220 */ /* 0x000fe20000410000 */
[----:B------:R-:W-:Y:S01]  /*7ea0*/  FFMA.FTZ R14, R29, R13, R14 ;  /* 0x0000000d1d0e7223 */ /* 0x000fe2000001000e */
[----:B------:R-:W-:Y:S01]  /*7eb0*/  FFMA.FTZ R0, R68, R33, R0 ;  /* 0x0000002144007223 */ /* 0x000fe20000010000 */
[C---:B------:R-:W-:Y:S01]  /*7ec0*/  FFMA.FTZ R19, R35.reuse, -R117, R137 ;  /* 0x8000007523137223 */ /* 0x040fe20000010089 */
[----:B------:R-:W-:Y:S01]  /*7ed0*/  FFMA.FTZ R82, R52, R33, R82 ;  /* 0x0000002134527223 */ /* 0x000fe20000010052 */
[----:B------:R-:W-:Y:S01]  /*7ee0*/  FMUL.FTZ R35, R35, R21 ;  /* 0x0000001523237220 */ /* 0x000fe20000410000 */
[----:B------:R-:W-:Y:S01]  /*7ef0*/  FFMA.FTZ R5, R69, R34, R5 ;  /* 0x0000002245057223 */ /* 0x000fe20000010005 */
[----:B------:R-:W-:Y:S01]  /*7f00*/  FFMA.FTZ R15, R30, R14, R15 ;  /* 0x0000000e1e0f7223 */ /* 0x000fe2000001000f */
[----:B------:R-:W-:Y:S01]  /*7f10*/  FFMA.FTZ R80, R53, R34, R80 ;  /* 0x0000002235507223 */ /* 0x000fe20000010050 */
[----:B------:R-:W-:Y:S02]  /*7f20*/  STL [R1+0xcc], R82 ;  /* 0x0000cc5201007387 */ /* 0x000fe40000100800 */
[----:B------:R-:W-:-:S02]  /*7f30*/  FFMA.FTZ R16, R47, R15, R16 ;  /* 0x0000000f2f107223 */ /* 0x000fc40000010010 */
[----:B------:R-:W-:Y:S02]  /*7f40*/  STL [R1+0x80], R81 ;  /* 0x0000805101007387 */ /* 0x000fe40000100800 */
[----:B------:R-:W-:Y:S02]  /*7f50*/  FFMA.FTZ R17, R48, R16, R17 ;  /* 0x0000001030117223 */ /* 0x000fe40000010011 */
[----:B------:R0:W-:Y:S02]  /*7f60*/  STL [R1+0xd0], R80 ;  /* 0x0000d05001007387 */ /* 0x0001e40000100800 */
[----:B0-----:R-:W-:-:S04]  /*7f70*/  SHF.L.U32 R80, R115, 0x4, RZ ;  /* 0x0000000473507819 */ /* 0x001fc800000006ff */
[----:B------:R-:W-:-:S04]  /*7f80*/  LEA.HI R116, R115, R80, RZ, 0x1f ;  /* 0x0000005073747211 */ /* 0x000fc800078ff8ff */
[----:B------:R-:W-:Y:S01]  /*7f90*/  LEA R116, R116, UR16, 0x2 ;  /* 0x0000001074747c11 */ /* 0x000fe2000f8e10ff */
[----:B------:R-:W-:Y:S01]  /*7fa0*/  FFMA.FTZ R124, R42, -R124, R144 ;  /* 0x8000007c2a7c7223 */ /* 0x000fe20000010090 */
[----:B------:R-:W-:Y:S01]  /*7fb0*/  FFMA.FTZ R123, R41, -R123, R143 ;  /* 0x8000007b297b7223 */ /* 0x000fe2000001008f */
[----:B------:R-:W-:Y:S01]  /*7fc0*/  FADD.FTZ R24, R0, R24 ;  /* 0x0000001800187221 */ /* 0x000fe20000010000 */
[----:B------:R-:W-:-:S04]  /*7fd0*/  FFMA.FTZ R23, R54, R35, R23 ;  /* 0x0000002336177223 */ /* 0x000fc80000010017 */
[----:B------:R0:W-:Y:S01]  /*7fe0*/  STL [R1+0x7c], R24 ;  /* 0x00007c1801007387 */ /* 0x0001e20000100800 */
[----:B------:R-:W-:Y:S01]  /*7ff0*/  FADD.FTZ R22, R5, R22 ;  /* 0x0000001605167221 */ /* 0x000fe20000010000 */
[----:B------:R-:W-:Y:S02]  /*8000*/  FMUL.FTZ R5, R36, R7 ;  /* 0x0000000724057220 */ /* 0x000fe40000410000 */
[----:B------:R1:W-:Y:S04]  /*8010*/  STL [R1+0xd4], R23 ;  /* 0x0000d41701007387 */ /* 0x0003e80000100800 */
[----:B------:R3:W-:Y:S01]  /*8020*/  STL [R1+0x78], R22 ;  /* 0x0000781601007387 */ /* 0x0007e20000100800 */
[----:B0-----:R-:W-:Y:S01]  /*8030*/  FMUL.FTZ R24, R65, R17 ;  /* 0x0000001141187220 */ /* 0x001fe20000410000 */
[----:B------:R-:W-:-:S02]  /*8040*/  LEA.HI R0, R80, R80, RZ, 0x1b ;  /* 0x0000005050007211 */ /* 0x000fc400078fd8ff */
[----:B------:R-:W4:Y:S01]  /*8050*/  LDL R81, [R1+0xc0] ;  /* 0x0000c00001517983 */ /* 0x000f220000100800 */
[----:B-1----:R-:W-:Y:S01]  /*8060*/  FMUL.FTZ R23, R7, UR52 ;  /* 0x0000003407177c20 */ /* 0x002fe20008410000 */
[----:B---3--:R-:W-:Y:S01]  /*8070*/  FFMA.FTZ R22, R36, -R118, R138 ;  /* 0x8000007624167223 */ /* 0x008fe2000001008a */
[----:B------:R-:W-:-:S03]  /*8080*/  FFMA.FTZ R26, R128, R24, RZ ;  /* 0x00000018801a7223 */ /* 0x000fc600000100ff */
[----:B------:R-:W-:Y:S01]  /*8090*/  FMUL.FTZ R23, R22, R23 ;  /* 0x0000001716177220 */ /* 0x000fe20000410000 */
[----:B------:R-:W-:Y:S01]  /*80a0*/  FMUL.FTZ R24, R91, R24 ;  /* 0x000000185b187220 */ /* 0x000fe20000410000 */
[----:B------:R-:W-:-:S04]  /*80b0*/  LEA R0, R0, UR16, 0x2 ;  /* 0x0000001000007c11 */ /* 0x000fc8000f8e10ff */
[----:B------:R0:W-:Y:S01]  /*80c0*/  STS [R116+0x4200], R24 ;  /* 0x0042001874007388 */ /* 0x0001e20000000800 */
[----:B------:R-:W-:Y:S01]  /*80d0*/  FFMA.FTZ R122, R40, -R122, R142 ;  /* 0x8000007a287a7223 */ /* 0x000fe2000001008e */
[----:B0-----:R-:W-:Y:S01]  /*80e0*/  FMUL.FTZ R24, R61, R13 ;  /* 0x0000000d3d187220 */ /* 0x001fe20000410000 */
[----:B------:R-:W-:Y:S01]  /*80f0*/  FFMA.FTZ R121, R39, -R121, R141 ;  /* 0x8000007927797223 */ /* 0x000fe2000001008d */
[----:B------:R-:W-:Y:S01]  /*8100*/  FFMA.FTZ R120, R38, -R120, R140 ;  /* 0x8000007826787223 */ /* 0x000fe2000001008c */
[CC--:B------:R-:W-:Y:S01]  /*8110*/  FMUL.FTZ R117, R37.reuse, R8.reuse ;  /* 0x0000000825757220 */ /* 0x0c0fe20000410000 */
[----:B------:R-:W-:Y:S01]  /*8120*/  FMUL.FTZ R118, R8, UR52 ;  /* 0x0000003408767c20 */ /* 0x000fe20008410000 */
[----:B------:R-:W-:Y:S01]  /*8130*/  FFMA.FTZ R119, R37, -R119, R139 ;  /* 0x8000007725777223 */ /* 0x000fe2000001008b */
[----:B------:R-:W-:Y:S01]  /*8140*/  FMUL.FTZ R8, R56, R8 ;  /* 0x0000000838087220 */ /* 0x000fe20000410000 */
[----:B------:R-:W-:Y:S01]  /*8150*/  FMUL.FTZ R7, R55, R7 ;  /* 0x0000000737077220 */ /* 0x000fe20000410000 */
[----:B------:R-:W-:Y:S01]  /*8160*/  FMUL.FTZ R6, R21, UR52 ;  /* 0x0000003415067c20 */ /* 0x000fe20008410000 */
[----:B------:R-:W-:Y:S01]  /*8170*/  FMUL.FTZ R21, R54, R21 ;  /* 0x0000001536157220 */ /* 0x000fe20000410000 */
[----:B------:R-:W-:Y:S01]  /*8180*/  FMUL.FTZ R20, R53, R20 ;  /* 0x0000001435147220 */ /* 0x000fe20000410000 */
[----:B------:R-:W-:Y:S01]  /*8190*/  FMUL.FTZ R3, R51, R3 ;  /* 0x0000000333037220 */ /* 0x000fe20000410000 */
[----:B------:R-:W-:Y:S01]  /*81a0*/  FMUL.FTZ R4, R52, R4 ;  /* 0x0000000434047220 */ /* 0x000fe20000410000 */
[-C--:B--2---:R-:W-:Y:S01]  /*81b0*/  FFMA.FTZ R25, R55, R5.reuse, R25 ;  /* 0x0000000537197223 */ /* 0x084fe20000010019 */
[----:B------:R-:W-:-:S04]  /*81c0*/  FFMA.FTZ R5, R71, R5, R23 ;  /* 0x0000000547057223 */ /* 0x000fc80000010017 */
[----:B------:R0:W-:Y:S02]  /*81d0*/  STL [R1+0xd8], R25 ;  /* 0x0000d81901007387 */ /* 0x0001e40000100800 */
[----:B0-----:R-:W-:-:S04]  /*81e0*/  FMUL.FTZ R25, R64, R16 ;  /* 0x0000001040197220 */ /* 0x001fc80000410000 */
[-C--:B------:R-:W-:Y:S01]  /*81f0*/  FMUL.FTZ R23, R90, R25.reuse ;  /* 0x000000195a177220 */ /* 0x080fe20000410000 */
[----:B------:R-:W-:Y:S01]  /*8200*/  FFMA.FTZ R25, R127, R25, R26 ;  /* 0x000000197f197223 */ /* 0x000fe2000001001a */
[----:B------:R-:W-:-:S03]  /*8210*/  FMUL.FTZ R26, R63, R15 ;  /* 0x0000000f3f1a7220 */ /* 0x000fc60000410000 */
[----:B------:R0:W-:Y:S01]  /*8220*/  STS [R0+0x4204], R23 ;  /* 0x0042041700007388 */ /* 0x0001e20000000800 */
[-C--:B------:R-:W-:Y:S01]  /*8230*/  FFMA.FTZ R25, R126, R26.reuse, R25 ;  /* 0x0000001a7e197223 */ /* 0x080fe20000010019 */
[----:B------:R-:W-:Y:S01]  /*8240*/  FMUL.FTZ R26, R89, R26 ;  /* 0x0000001a591a7220 */ /* 0x000fe20000410000 */
[----:B0-----:R-:W-:-:S04]  /*8250*/  FMUL.FTZ R23, R62, R14 ;  /* 0x0000000e3e177220 */ /* 0x001fc80000410000 */
[----:B------:R0:W-:Y:S01]  /*8260*/  STS [R0+0x4208], R26 ;  /* 0x0042081a00007388 */ /* 0x0001e20000000800 */
[-C--:B------:R-:W-:Y:S01]  /*8270*/  FFMA.FTZ R25, R125, R23.reuse, R25 ;  /* 0x000000177d197223 */ /* 0x080fe20000010019 */
[----:B------:R-:W-:-:S03]  /*8280*/  FMUL.FTZ R23, R88, R23 ;  /* 0x0000001758177220 */ /* 0x000fc60000410000 */
[----:B------:R-:W-:Y:S01]  /*8290*/  FFMA.FTZ R25, R124, R24, R25 ;  /* 0x000000187c197223 */ /* 0x000fe20000010019 */
[----:B0-----:R-:W-:Y:S01]  /*82a0*/  FMUL.FTZ R26, R60, R12 ;  /* 0x0000000c3c1a7220 */ /* 0x001fe20000410000 */
[----:B------:R0:W-:Y:S03]  /*82b0*/  STS [R0+0x420c], R23 ;  /* 0x00420c1700007388 */ /* 0x0001e60000000800 */
[----:B------:R-:W-:Y:S01]  /*82c0*/  FFMA.FTZ R25, R123, R26, R25 ;  /* 0x0000001a7b197223 */ /* 0x000fe20000010019 */
[----:B------:R-:W-:Y:S01]  /*82d0*/  FMUL.FTZ R24, R77, R24 ;  /* 0x000000184d187220 */ /* 0x000fe20000410000 */
[----:B0-----:R-:W-:-:S04]  /*82e0*/  FMUL.FTZ R23, R59, R11 ;  /* 0x0000000b3b177220 */ /* 0x001fc80000410000 */
[-C--:B------:R-:W-:Y:S01]  /*82f0*/  FMUL.FTZ R27, R75, R23.reuse ;  /* 0x000000174b1b7220 */ /* 0x080fe20000410000 */
[----:B------:R-:W-:Y:S01]  /*8300*/  FFMA.FTZ R25, R122, R23, R25 ;  /* 0x000000177a197223 */ /* 0x000fe20000010019 */
[----:B------:R-:W-:Y:S01]  /*8310*/  FMUL.FTZ R23, R58, R10 ;  /* 0x0000000a3a177220 */ /* 0x000fe20000410000 */
[----:B------:R0:W-:Y:S03]  /*8320*/  STS [R0+0x4210], R24 ;  /* 0x0042101800007388 */ /* 0x0001e60000000800 */
[----:B------:R-:W-:Y:S01]  /*8330*/  FFMA.FTZ R25, R121, R23, R25 ;  /* 0x0000001779197223 */ /* 0x000fe20000010019 */
[----:B0-----:R-:W-:-:S04]  /*8340*/  FMUL.FTZ R24, R57, R9 ;  /* 0x0000000939187220 */ /* 0x001fc80000410000 */
[----:B------:R-:W-:-:S04]  /*8350*/  FFMA.FTZ R25, R120, R24, R25 ;  /* 0x0000001878197223 */ /* 0x000fc80000010019 */
[----:B------:R-:W-:-:S04]  /*8360*/  FFMA.FTZ R25, R119, R8, R25 ;  /* 0x0000000877197223 */ /* 0x000fc80000010019 */
[-C--:B------:R-:W-:Y:S01]  /*8370*/  FFMA.FTZ R25, R22, R7.reuse, R25 ;  /* 0x0000000716197223 */ /* 0x080fe20000010019 */
[----:B------:R-:W-:-:S03]  /*8380*/  FMUL.FTZ R7, R71, R7 ;  /* 0x0000000747077220 */ /* 0x000fc60000410000 */
[----:B------:R-:W-:Y:S02]  /*8390*/  FFMA.FTZ R25, R19, R21, R25 ;  /* 0x0000001513197223 */ /* 0x000fe40000010019 */
[----:B------:R0:W-:Y:S02]  /*83a0*/  STS [R0+0x4228], R7 ;  /* 0x0042280700007388 */ /* 0x0001e40000000800 */
[----:B------:R-:W-:-:S04]  /*83b0*/  FFMA.FTZ R25, R18, R20, R25 ;  /* 0x0000001412197223 */ /* 0x000fc80000010019 */
[-C--:B------:R-:W-:Y:S01]  /*83c0*/  FFMA.FTZ R25, R129, R4.reuse, R25 ;  /* 0x0000000481197223 */ /* 0x080fe20000010019 */
[----:B0-----:R-:W-:Y:S01]  /*83d0*/  FMUL.FTZ R7, R67, R3 ;  /* 0x0000000343077220 */ /* 0x001fe20000410000 */
[----:B------:R-:W-:-:S04]  /*83e0*/  FMUL.FTZ R4, R68, R4 ;  /* 0x0000000444047220 */ /* 0x000fc80000410000 */
[----:B------:R0:W-:Y:S04]  /*83f0*/  STS [R0+0x4238], R7 ;  /* 0x0042380700007388 */ /* 0x0001e80000000800 */
[----:B------:R1:W-:Y:S04]  /*8400*/  STS [R0+0x4234], R4 ;  /* 0x0042340400007388 */ /* 0x0003e80000000800 */
[----:B0-----:R-:W2:Y:S04]  /*8410*/  LDL.LU R7, [R1+0x74] ;  /* 0x0000740001077983 */ /* 0x001ea80000300800 */
[----:B-1----:R-:W3:Y:S01]  /*8420*/  LDL.LU R4, [R1+0xdc] ;  /* 0x0000dc0001047983 */ /* 0x002ee20000300800 */
[----:B------:R-:W-:-:S04]  /*8430*/  FMUL.FTZ R6, R19, R6 ;  /* 0x0000000613067220 */ /* 0x000fc80000410000 */
[----:B------:R-:W-:Y:S01]  /*8440*/  FFMA.FTZ R6, R70, R35, R6 ;  /* 0x0000002346067223 */ /* 0x000fe20000010006 */
[----:B------:R-:W-:Y:S02]  /*8450*/  FMUL.FTZ R118, R119, R118 ;  /* 0x0000007677767220 */ /* 0x000fe40000410000 */
[----:B------:R-:W5:Y:S01]  /*8460*/  LDL.LU R119, [R1+0x70] ;  /* 0x0000700001777983 */ /* 0x000f620000300800 */
[----:B--2---:R-:W-:Y:S01]  /*8470*/  FADD.FTZ R7, R6, R7 ;  /* 0x0000000706077221 */ /* 0x004fe20000010000 */
[----:B---3--:R-:W-:-:S04]  /*8480*/  FFMA.FTZ R4, R56, R117, R4 ;  /* 0x0000007538047223 */ /* 0x008fc80000010004 */
[----:B------:R0:W-:Y:S04]  /*8490*/  STL [R1+0x74], R7 ;  /* 0x0000740701007387 */ /* 0x0001e80000100800 */
[----:B0-----:R-:W2:Y:S04]  /*84a0*/  LDL.LU R7, [R1+0xe0] ;  /* 0x0000e00001077983 */ /* 0x001ea80000300800 */
[----:B------:R-:W3:Y:S04]  /*84b0*/  LDL R155, [R1+0xbc] ;  /* 0x0000bc00019b7983 */ /* 0x000ee80000100800 */
[----:B------:R-:W4:Y:S04]  /*84c0*/  LDL R153, [R1+0xb8] ;  /* 0x0000b80001997983 */ /* 0x000f280000100800 */
[----:B------:R-:W-:Y:S04]  /*84d0*/  STL [R1+0xdc], R4 ;  /* 0x0000dc0401007387 */ /* 0x000fe80000100800 */
[----:B------:R-:W4:Y:S04]  /*84e0*/  LDL R151, [R1+0xb4] ;  /* 0x0000b40001977983 */ /* 0x000f280000100800 */
[----:B------:R-:W4:Y:S04]  /*84f0*/  LDL R150, [R1+0xb0] ;  /* 0x0000b00001967983 */ /* 0x000f280000100800 */
[----:B------:R-:W4:Y:S01]  /*8500*/  LDL R149, [R1+0xac] ;  /* 0x0000ac0001957983 */ /* 0x000f220000100800 */
[----:B------:R-:W-:Y:S01]  /*8510*/  FMUL.FTZ R38, R38, R9 ;  /* 0x0000000926267220 */ /* 0x000fe20000410000 */
[----:B-----5:R-:W-:-:S05]  /*8520*/  FADD.FTZ R119, R5, R119 ;  /* 0x0000007705777221 */ /* 0x020fca0000010000 */
[----:B------:R0:W-:Y:S04]  /*8530*/  STL [R1+0x70], R119 ;  /* 0x0000707701007387 */ /* 0x0001e80000100800 */
[----:B------:R-:W5:Y:S04]  /*8540*/  LDL R132, [R1+0xa4] ;  /* 0x0000a40001847983 */ /* 0x000f680000100800 */
[----:B------:R-:W5:Y:S04]  /*8550*/  LDL R163, [R1+0xa0] ;  /* 0x0000a00001a37983 */ /* 0x000f680000100800 */
[----:B0-----:R-:W5:Y:S01]  /*8560*/  LDL R119, [R1+0xa8] ;  /* 0x0000a80001777983 */ /* 0x001f620000100800 */
[----:B------:R-:W-:Y:S01]  /*8570*/  FMUL.FTZ R8, R72, R8 ;  /* 0x0000000848087220 */ /* 0x000fe20000410000 */
[----:B------:R-:W-:Y:S01]  /*8580*/  FMUL.FTZ R2, R50, R2 ;  /* 0x0000000232027220 */ /* 0x000fe20000410000 */
[----:B------:R-:W-:Y:S01]  /*8590*/  FMUL.FTZ R26, R76, R26 ;  /* 0x0000001a4c1a7220 */ /* 0x000fe20000410000 */
[----:B------:R-:W-:Y:S01]  /*85a0*/  FMUL.FTZ R23, R74, R23 ;  /* 0x000000174a177220 */ /* 0x000fe20000410000 */
[----:B------:R-:W-:Y:S01]  /*85b0*/  FMUL.FTZ R24, R73, R24 ;  /* 0x0000001849187220 */ /* 0x000fe20000410000 */
[----:B------:R0:W-:Y:S01]  /*85c0*/  STS [R0+0x4224], R8 ;  /* 0x0042240800007388 */ /* 0x0001e20000000800 */
[----:B------:R-:W-:Y:S01]  /*85d0*/  FMUL.FTZ R22, R70, R21 ;  /* 0x0000001546167220 */ /* 0x000fe20000410000 */
[----:B------:R-:W-:-:S02]  /*85e0*/  FMUL.FTZ R20, R69, R20 ;  /* 0x0000001445147220 */ /* 0x000fc40000410000 */
[----:B------:R-:W-:Y:S01]  /*85f0*/  STS [R0+0x4214], R26 ;  /* 0x0042141a00007388 */ /* 0x000fe20000000800 */
[----:B0-----:R-:W-:-:S03]  /*8600*/  FMUL.FTZ R8, R66, R2 ;  /* 0x0000000242087220 */ /* 0x001fc60000410000 */
[----:B------:R-:W-:Y:S01]  /*8610*/  STS [R0+0x4218], R27 ;  /* 0x0042181b00007388 */ /* 0x000fe20000000800 */
[----:B------:R-:W-:-:S03]  /*8620*/  FFMA.FTZ R25, R130, R3, R25 ;  /* 0x0000000382197223 */ /* 0x000fc60000010019 */
[----:B------:R0:W-:Y:S04]  /*8630*/  STS [R0+0x421c], R23 ;  /* 0x00421c1700007388 */ /* 0x0001e80000000800 */
[----:B------:R-:W-:Y:S04]  /*8640*/  STS [R0+0x4220], R24 ;  /* 0x0042201800007388 */ /* 0x000fe80000000800 */
[----:B------:R-:W-:Y:S04]  /*8650*/  STS [R0+0x422c], R22 ;  /* 0x00422c1600007388 */ /* 0x000fe80000000800 */
[----:B------:R-:W-:Y:S04]  /*8660*/  STS [R0+0x4230], R20 ;  /* 0x0042301400007388 */ /* 0x000fe80000000800 */
[----:B------:R1:W-:Y:S01]  /*8670*/  STS [R0+0x423c], R8 ;  /* 0x00423c0800007388 */ /* 0x0003e20000000800 */
[----:B------:R-:W4:Y:S01]  /*8680*/  S2UR UR30, SR_CTAID.X ;  /* 0x00000000001e79c3 */ /* 0x000f220000002500 */
[C---:B0-----:R-:W-:Y:S01]  /*8690*/  VIADD R23, R115.reuse, 0x280 ;  /* 0x0000028073177836 */ /* 0x041fe20000000000 */
[C---:B------:R-:W-:Y:S01]  /*86a0*/  IADD3 R80, PT, PT, R115.reuse, 0x200, RZ ;  /* 0x0000020073507810 */ /* 0x040fe20007ffe0ff */
[----:B------:R-:W-:-:S02]  /*86b0*/  VIADD R27, R115, 0x480 ;  /* 0x00000480731b7836 */ /* 0x000fc40000000000 */
[----:B-1----:R-:W-:-:S03]  /*86c0*/  FFMA.FTZ R8, R131, R2, R25 ;  /* 0x0000000283087223 */ /* 0x002fc60000010019 */
[----:B------:R-:W0:Y:S01]  /*86d0*/  LDC.64 R2, c[0x0][0x4d8] ;  /* 0x00013600ff027b82 */ /* 0x000e220000000a00 */
[C---:B------:R-:W-:Y:S01]  /*86e0*/  VIADD R20, R115.reuse, 0x80 ;  /* 0x0000008073147836 */ /* 0x040fe20000000000 */
[C---:B------:R-:W-:Y:S01]  /*86f0*/  IADD3 R21, PT, PT, R115.reuse, 0x100, RZ ;  /* 0x0000010073157810 */ /* 0x040fe20007ffe0ff */
[C---:B------:R-:W-:Y:S01]  /*8700*/  VIADD R30, R115.reuse, 0x600 ;  /* 0x00000600731e7836 */ /* 0x040fe20000000000 */
[C---:B------:R-:W-:Y:S01]  /*8710*/  IADD3 R22, PT, PT, R115.reuse, 0x180, RZ ;  /* 0x0000018073167810 */ /* 0x040fe20007ffe0ff */
[C---:B------:R-:W-:Y:S01]  /*8720*/  VIADD R33, R115.reuse, 0x780 ;  /* 0x0000078073217836 */ /* 0x040fe20000000000 */
[C---:B------:R-:W-:Y:S02]  /*8730*/  IADD3 R24, PT, PT, R115.reuse, 0x300, RZ ;  /* 0x0000030073187810 */ /* 0x040fe40007ffe0ff */
[C---:B------:R-:W-:Y:S02]  /*8740*/  IADD3 R25, PT, PT, R115.reuse, 0x380, RZ ;  /* 0x0000038073197810 */ /* 0x040fe40007ffe0ff */
[----:B------:R-:W-:-:S02]  /*8750*/  LOP3.LUT R26, R115, 0x400, RZ, 0xfc, !PT ;  /* 0x00000400731a7812 */ /* 0x000fc400078efcff */
[C---:B------:R-:W-:Y:S02]  /*8760*/  IADD3 R28, PT, PT, R115.reuse, 0x500, RZ ;  /* 0x00000500731c7810 */ /* 0x040fe40007ffe0ff */
[C---:B------:R-:W-:Y:S02]  /*8770*/  IADD3 R29, PT, PT, R115.reuse, 0x580, RZ ;  /* 0x00000580731d7810 */ /* 0x040fe40007ffe0ff */
[----:B------:R-:W-:Y:S01]  /*8780*/  IADD3 R31, PT, PT, R115, 0x680, RZ ;  /* 0x00000680731f7810 */ /* 0x000fe20007ffe0ff */
[----:B--2---:R-:W-:Y:S01]  /*8790*/  FFMA.FTZ R7, R57, R38, R7 ;  /* 0x0000002639077223 */ /* 0x004fe20000010007 */
[----:B---3--:R-:W-:-:S04]  /*87a0*/  FMUL.FTZ R147, R155, R147 ;  /* 0x000000939b937220 */ /* 0x008fc80000410000 */
[----:B------:R-:W-:Y:S01]  /*87b0*/  STL [R1+0xe0], R7 ;  /* 0x0000e00701007387 */ /* 0x000fe20000100800 */
[----:B----4-:R-:W-:-:S03]  /*87c0*/  FMUL.FTZ R146, R153, R146 ;  /* 0x0000009299927220 */ /* 0x010fc60000410000 */
[----:B------:R-:W2:Y:S04]  /*87d0*/  LDL R162, [R1+0x9c] ;  /* 0x00009c0001a27983 */ /* 0x000ea80000100800 */
[----:B------:R-:W3:Y:S01]  /*87e0*/  LDL R157, [R1+0x98] ;  /* 0x00009800019d7983 */ /* 0x000ee20000100800 */
[----:B------:R-:W-:-:S03]  /*87f0*/  FMUL.FTZ R145, R151, R145 ;  /* 0x0000009197917220 */ /* 0x000fc60000410000 */
[----:B------:R-:W4:Y:S01]  /*8800*/  LDL R155, [R1+0x94] ;  /* 0x00009400019b7983 */ /* 0x000f220000100800 */
[----:B------:R-:W-:-:S03]  /*8810*/  FMUL.FTZ R144, R150, R144 ;  /* 0x0000009096907220 */ /* 0x000fc60000410000 */
[----:B------:R-:W4:Y:S01]  /*8820*/  LDL R153, [R1+0x90] ;  /* 0x0000900001997983 */ /* 0x000f220000100800 */
[----:B------:R-:W-:-:S03]  /*8830*/  FMUL.FTZ R143, R149, R143 ;  /* 0x0000008f958f7220 */ /* 0x000fc60000410000 */
[----:B------:R-:W4:Y:S04]  /*8840*/  LDL R151, [R1+0x8c] ;  /* 0x00008c0001977983 */ /* 0x000f280000100800 */
[----:B------:R-:W4:Y:S04]  /*8850*/  LDL R150, [R1+0x88] ;  /* 0x0000880001967983 */ /* 0x000f280000100800 */
[----:B------:R-:W4:Y:S01]  /*8860*/  LDL R149, [R1+0x84] ;  /* 0x0000840001957983 */ /* 0x000f220000100800 */
[----:B------:R-:W-:Y:S01]  /*8870*/  IADD3 R32, PT, PT, R115, 0x700, RZ ;  /* 0x0000070073207810 */ /* 0x000fe20007ffe0ff */
[----:B------:R-:W-:Y:S01]  /*8880*/  FMUL.FTZ R9, R9, UR52 ;  /* 0x0000003409097c20 */ /* 0x000fe20008410000 */
        /* <DEDUP_REMOVED lines=15> */
[----:B------:R-:W-:Y:S01]  /*8980*/  LEA.HI R33, R33, R115, RZ, 0x1b ;  /* 0x0000007321217211 */ /* 0x000fe200078fd8ff */
[----:B------:R-:W-:Y:S01]  /*8990*/  FMUL.FTZ R6, R120, R9 ;  /* 0x0000000978067220 */ /* 0x000fe20000410000 */
[----:B------:R-:W-:Y:S01]  /*89a0*/  LEA R18, R18, UR16, 0x2 ;  /* 0x0000001012127c11 */ /* 0x000fe2000f8e10ff */
[----:B------:R-:W-:Y:S01]  /*89b0*/  BAR.SYNC.DEFER_BLOCKING 0x0 ;  /* 0x0000000000007b1d */ /* 0x000fe20000010000 */
[----:B------:R-:W-:Y:S01]  /*89c0*/  LEA R19, R19, UR16, 0x2 ;  /* 0x0000001013137c11 */ /* 0x000fe2000f8e10ff */
[----:B------:R-:W-:Y:S01]  /*89d0*/  FMUL.FTZ R148, R81, R148 ;  /* 0x0000009451947220 */ /* 0x000fe20000410000 */
[----:B------:R-:W-:Y:S01]  /*89e0*/  LEA R20, R20, UR16, 0x2 ;  /* 0x0000001014147c11 */ /* 0x000fe2000f8e10ff */
[----:B------:R-:W-:Y:S01]  /*89f0*/  FFMA.FTZ R9, R72, R117, R118 ;  /* 0x0000007548097223 */ /* 0x000fe20000010076 */
        /* <DEDUP_REMOVED lines=12> */
[----:B------:R-:W-:Y:S01]  /*8ac0*/  LEA R33, R33, UR16, 0x2 ;  /* 0x0000001021217c11 */ /* 0x000fe2000f8e10ff */
[----:B------:R-:W-:Y:S01]  /*8ad0*/  HFMA2 R117, -RZ, RZ, 0, 0 ;  /* 0x00000000ff757431 */ /* 0x000fe200000001ff */
[----:B------:R-:W1:Y:S04]  /*8ae0*/  LDS R34, [R19+0x4200] ;  /* 0x0042000013227984 */ /* 0x000e680000000800 */
[----:B------:R-:W0:Y:S04]  /*8af0*/  LDS R35, [R20+0x4400] ;  /* 0x0044000014237984 */ /* 0x000e280000000800 */
[----:B------:R-:W0:Y:S04]  /*8b00*/  LDS R36, [R21+0x4600] ;  /* 0x0046000015247984 */ /* 0x000e280000000800 */
[----:B------:R-:W0:Y:S04]  /*8b10*/  LDS R37, [R22+0x4800] ;  /* 0x0048000016257984 */ /* 0x000e280000000800 */
[----:B------:R-:W0:Y:S04]  /*8b20*/  LDS R47, [R18+0x4a00] ;  /* 0x004a0000122f7984 */ /* 0x000e280000000800 */
[----:B------:R-:W0:Y:S04]  /*8b30*/  LDS R48, [R23+0x4c00] ;  /* 0x004c000017307984 */ /* 0x000e280000000800 */
[----:B------:R-:W0:Y:S04]  /*8b40*/  LDS R78, [R24+0x4e00] ;  /* 0x004e0000184e7984 */ /* 0x000e280000000800 */
        /* <DEDUP_REMOVED lines=9> */
[----:B------:R5:W-:Y:S01]  /*8be0*/  STS [R116+0x6300], R148 ;  /* 0x0063009474007388 */ /* 0x000be20000000800 */
[----:B0-----:R-:W-:Y:S01]  /*8bf0*/  IMAD R4, R3, UR30, RZ ;  /* 0x0000001e03047c24 */ /* 0x001fe2000f8e02ff */
[----:B-----5:R-:W-:-:S05]  /*8c00*/  MOV R116, R115 ;  /* 0x0000007300747202 */ /* 0x020fca0000000f00 */
[----:B------:R-:W-:Y:S01]  /*8c10*/  IMAD.WIDE.U32 R2, R2, UR30, R116 ;  /* 0x0000001e02027c25 */ /* 0x000fe2000f8e0074 */
[----:B------:R-:W-:-:S03]  /*8c20*/  USHF.R.S32.HI UR15, URZ, 0x1f, UR10 ;  /* 0x0000001fff0f7899 */ /* 0x000fc6000801140a */
[----:B------:R-:W-:Y:S01]  /*8c30*/  IMAD.IADD R3, R3, 0x1, R4 ;  /* 0x0000000103037824 */ /* 0x000fe200078e0204 */
[----:B------:R-:W-:Y:S01]  /*8c40*/  MOV R4, UR44 ;  /* 0x0000002c00047c02 */ /* 0x000fe20008000f00 */
[----:B------:R-:W-:Y:S02]  /*8c50*/  UIADD3 UR31, UPT, UPT, UR38, -0x800, URZ ;  /* 0xfffff800261f7890 */ /* 0x000fe4000fffe0ff */
[----:B------:R-:W-:Y:S02]  /*8c60*/  UIMAD UR14, UR15, UR44, URZ ;  /* 0x0000002c0f0e72a4 */ /* 0x000fe4000f8e02ff */
[----:B------:R-:W-:Y:S02]  /*8c70*/  IMAD.WIDE.U32 R2, R4, UR10, R2 ;  /* 0x0000000a04027c25 */ /* 0x000fe4000f8e0002 */
[----:B------:R-:W-:Y:S01]  /*8c80*/  UIMAD UR14, UR10, UR45, UR14 ;  /* 0x0000002d0a0e72a4 */ /* 0x000fe2000f8e020e */
[----:B------:R-:W-:Y:S02]  /*8c90*/  IADD3 R4, P1, PT, R2, UR31, RZ ;  /* 0x0000001f02047c10 */ /* 0x000fe4000ff3e0ff */
[----:B------:R-:W-:-:S03]  /*8ca0*/  MOV R2, UR46 ;  /* 0x0000002e00027c02 */ /* 0x000fc60008000f00 */
[----:B------:R-:W-:Y:S01]  /*8cb0*/  IADD3.X R5, PT, PT, R3, UR14, RZ, P1, !PT ;  /* 0x0000000e03057c10 */ /* 0x000fe20008ffe4ff */
[----:B------:R-:W-:Y:S02]  /*8cc0*/  IMAD.U32 R3, RZ, RZ, UR47 ;  /* 0x0000002fff037e24 */ /* 0x000fe4000f8e00ff */
[----:B------:R-:W-:-:S04]  /*8cd0*/  IMAD.WIDE.U32 R4, R2, UR8, R4 ;  /* 0x0000000802047c25 */ /* 0x000fc8000f8e0004 */
[----:B------:R-:W-:Y:S01]  /*8ce0*/  IMAD R3, R3, UR8, R5 ;  /* 0x0000000803037c24 */ /* 0x000fe2000f8e0205 */
[----:B------:R-:W-:-:S04]  /*8cf0*/  LEA R2, P1, R4, UR50, 0x2 ;  /* 0x0000003204027c11 */ /* 0x000fc8000f8210ff */
[----:B------:R-:W-:Y:S02]  /*8d00*/  LEA.HI.X R3, R4, UR51, R3, 0x2, P1 ;  /* 0x0000003304037c11 */ /* 0x000fe400088f1403 */
[----:B------:R-:W0:Y:S01]  /*8d10*/  LDC.64 R4, c[0x0][0x4b8] ;  /* 0x00012e00ff047b82 */ /* 0x000e220000000a00 */
[----:B------:R-:W-:Y:S01]  /*8d20*/  FFMA.FTZ R38, R73, R38, R6 ;  /* 0x0000002649267223 */ /* 0x000fe20000010006 */
[----:B------:R-:W-:-:S04]  /*8d30*/  LOP3.LUT R6, R115, UR31, RZ, 0xfc, !PT ;  /* 0x0000001f73067c12 */ /* 0x000fc8000f8efcff */
[----:B------:R-:W-:-:S04]  /*8d40*/  IADD3 R6, PT, PT, -R6, UR32, RZ ;  /* 0x0000002006067c10 */ /* 0x000fc8000fffe1ff */
[----:B------:R-:W-:Y:S01]  /*8d50*/  ISETP.GE.AND P1, PT, R6, 0x1, PT ;  /* 0x000000010600780c */ /* 0x000fe20003f26270 */
[----:B0-----:R-:W-:-:S04]  /*8d60*/  IMAD.WIDE.U32 R6, R4, UR30, R116 ;  /* 0x0000001e04067c25 */ /* 0x001fc8000f8e0074 */
[----:B------:R-:W-:Y:S01]  /*8d70*/  IMAD R5, R5, UR30, RZ ;  /* 0x0000001e05057c24 */ /* 0x000fe2000f8e02ff */
[----:B------:R-:W-:Y:S01]  /*8d80*/  MOV R4, R6 ;  /* 0x0000000600047202 */ /* 0x000fe20000000f00 */
[----:B------:R-:W-:-:S03]  /*8d90*/  IMAD.U32 R6, RZ, RZ, UR42 ;  /* 0x0000002aff067e24 */ /* 0x000fc6000f8e00ff */
[----:B------:R-:W-:-:S03]  /*8da0*/  IADD3 R5, PT, PT, R7, R5, RZ ;  /* 0x0000000507057210 */ /* 0x000fc60007ffe0ff */
[----:B------:R-:W-:Y:S02]  /*8db0*/  IMAD.WIDE.U32 R4, R6, UR10, R4 ;  /* 0x0000000a06047c25 */ /* 0x000fe4000f8e0004 */
[----:B------:R-:W0:Y:S01]  /*8dc0*/  LDC.64 R6, c[0x0][0x4d0] ;  /* 0x00013400ff067b82 */ /* 0x000e220000000a00 */
[----:B------:R-:W-:Y:S01]  /*8dd0*/  UIMAD UR14, UR15, UR42, URZ ;  /* 0x0000002a0f0e72a4 */ /* 0x000fe2000f8e02ff */
[----:B------:R-:W-:-:S03]  /*8de0*/  IADD3 R4, P2, PT, R4, UR31, RZ ;  /* 0x0000001f04047c10 */ /* 0x000fc6000ff5e0ff */
[----:B------:R-:W-:-:S06]  /*8df0*/  UIMAD UR14, UR10, UR43, UR14 ;  /* 0x0000002b0a0e72a4 */ /* 0x000fcc000f8e020e */
[----:B------:R-:W-:Y:S01]  /*8e00*/  IADD3.X R5, PT, PT, R5, UR14, RZ, P2, !PT ;  /* 0x0000000e05057c10 */ /* 0x000fe200097fe4ff */
[----:B------:R-:W-:Y:S01]  /*8e10*/  FMUL.FTZ R142, R119, R142 ;  /* 0x0000008e778e7220 */ /* 0x000fe20000410000 */
[----:B------:R-:W-:Y:S01]  /*8e20*/  FMUL.FTZ R141, R132, R141 ;  /* 0x0000008d848d7220 */ /* 0x000fe20000410000 */
[----:B------:R-:W-:Y:S01]  /*8e30*/  FMUL.FTZ R140, R163, R140 ;  /* 0x0000008ca38c7220 */ /* 0x000fe20000410000 */
[----:B------:R-:W-:Y:S01]  /*8e40*/  FMUL.FTZ R39, R39, R10 ;  /* 0x0000000a27277220 */ /* 0x000fe20000410000 */
[----:B------:R-:W-:Y:S01]  /*8e50*/  FMUL.FTZ R10, R10, UR52 ;  /* 0x000000340a0a7c20 */ /* 0x000fe20008410000 */
[----:B------:R-:W-:Y:S01]  /*8e60*/  STS [R0+0x6304], R147 ;  /* 0x0063049300007388 */ /* 0x000fe20000000800 */
[----:B0-----:R-:W-:-:S03]  /*8e70*/  IMAD.WIDE.U32 R4, R6, UR8, R4 ;  /* 0x0000000806047c25 */ /* 0x001fc6000f8e0004 */
[----:B------:R-:W-:Y:S01]  /*8e80*/  STS [R0+0x6308], R146 ;  /* 0x0063089200007388 */ /* 0x000fe20000000800 */
[----:B------:R-:W-:Y:S01]  /*8e90*/  IMAD R7, R7, UR8, R5 ;  /* 0x0000000807077c24 */ /* 0x000fe2000f8e0205 */
[----:B------:R-:W-:Y:S02]  /*8ea0*/  LEA R6, P2, R4, UR48, 0x2 ;  /* 0x0000003004067c11 */ /* 0x000fe4000f8410ff */
[----:B------:R-:W-:Y:S01]  /*8eb0*/  STS [R0+0x630c], R145 ;  /* 0x00630c9100007388 */ /* 0x000fe20000000800 */
[----:B------:R-:W-:Y:S01]  /*8ec0*/  USHF.L.U32 UR14, UR11, 0xb, URZ ;  /* 0x0000000b0b0e7899 */ /* 0x000fe200080006ff */
[----:B------:R-:W-:Y:S02]  /*8ed0*/  BSSY.RECONVERGENT B0, `(.L_x_1317) ;  /* 0x0000023000007945 */ /* 0x000fe40003800200 */
[----:B------:R-:W-:Y:S01]  /*8ee0*/  STS [R0+0x6310], R144 ;  /* 0x0063109000007388 */ /* 0x000fe20000000800 */
[----:B------:R-:W-:-:S03]  /*8ef0*/  FMUL.FTZ R121, R121, R10 ;  /* 0x0000000a79797220 */ /* 0x000fc60000410000 */
[----:B------:R-:W-:Y:S01]  /*8f00*/  STS [R0+0x6314], R143 ;  /* 0x0063148f00007388 */ /* 0x000fe20000000800 */
[----:B------:R-:W-:-:S03]  /*8f10*/  LEA.HI.X R7, R4, UR49, R7, 0x2, P2 ;  /* 0x0000003104077c11 */ /* 0x000fc600090f1407 */
[----:B------:R-:W-:Y:S01]  /*8f20*/  STS [R0+0x6318], R142 ;  /* 0x0063188e00007388 */ /* 0x000fe20000000800 */
[----:B------:R-:W-:-:S03]  /*8f30*/  FMUL.FTZ R40, R40, R11 ;  /* 0x0000000b28287220 */ /* 0x000fc60000410000 */
[----:B------:R-:W-:Y:S04]  /*8f40*/  STS [R0+0x631c], R141 ;  /* 0x00631c8d00007388 */ /* 0x000fe80000000800 */
[----:B------:R-:W-:Y:S01]  /*8f50*/  STS [R0+0x6320], R140 ;  /* 0x0063208c00007388 */ /* 0x000fe20000000800 */
[----:B--2---:R-:W-:Y:S01]  /*8f60*/  FMUL.FTZ R139, R162, R139 ;  /* 0x0000008ba28b7220 */ /* 0x004fe20000410000 */
[----:B---3--:R-:W-:Y:S01]  /*8f70*/  FMUL.FTZ R138, R157, R138 ;  /* 0x0000008a9d8a7220 */ /* 0x008fe20000410000 */
[----:B----4-:R-:W-:Y:S01]  /*8f80*/  FMUL.FTZ R137, R155, R137 ;  /* 0x000000899b897220 */ /* 0x010fe20000410000 */
[----:B------:R-:W-:Y:S01]  /*8f90*/  FMUL.FTZ R136, R153, R136 ;  /* 0x0000008899887220 */ /* 0x000fe20000410000 */
[----:B------:R-:W-:Y:S01]  /*8fa0*/  FMUL.FTZ R135, R151, R135 ;  /* 0x0000008797877220 */ /* 0x000fe20000410000 */
[----:B------:R-:W-:Y:S01]  /*8fb0*/  FMUL.FTZ R134, R150, R134 ;  /* 0x0000008696867220 */ /* 0x000fe20000410000 */
[----:B------:R-:W-:Y:S01]  /*8fc0*/  FMUL.FTZ R133, R149, R133 ;  /* 0x0000008595857220 */ /* 0x000fe20000410000 */
[----:B------:R-:W-:Y:S04]  /*8fd0*/  STS [R0+0x6324], R139 ;  /* 0x0063248b00007388 */ /* 0x000fe80000000800 */
[----:B------:R-:W-:Y:S04]  /*8fe0*/  STS [R0+0x6328], R138 ;  /* 0x0063288a00007388 */ /* 0x000fe80000000800 */
[----:B------:R-:W-:Y:S04]  /*8ff0*/  STS [R0+0x632c], R137 ;  /* 0x00632c8900007388 */ /* 0x000fe80000000800 */
[----:B------:R-:W-:Y:S04]  /*9000*/  STS [R0+0x6330], R136 ;  /* 0x0063308800007388 */ /* 0x000fe80000000800 */
[----:B------:R-:W-:Y:S04]  /*9010*/  STS [R0+0x6334], R135 ;  /* 0x0063348700007388 */ /* 0x000fe80000000800 */
[----:B------:R-:W-:Y:S04]  /*9020*/  STS [R0+0x6338], R134 ;  /* 0x0063388600007388 */ /* 0x000fe80000000800 */
[----:B------:R0:W-:Y:S01]  /*9030*/  STS [R0+0x633c], R133 ;  /* 0x00633c8500007388 */ /* 0x0001e20000000800 */
[----:B------:R-:W-:Y:S01]  /*9040*/  FMUL.FTZ R11, R11, UR52 ;  /* 0x000000340b0b7c20 */ /* 0x000fe20008410000 */
[----:B------:R-:W-:Y:S01]  /*9050*/  FMUL.FTZ R4, R13, UR52 ;  /* 0x000000340d047c20 */ /* 0x000fe20008410000 */
[----:B------:R-:W-:Y:S01]  /*9060*/  FMUL.FTZ R5, R14, UR52 ;  /* 0x000000340e057c20 */ /* 0x000fe20008410000 */
[----:B------:R-:W-:Y:S01]  /*9070*/  FMUL.FTZ R10, R15, UR52 ;  /* 0x000000340f0a7c20 */ /* 0x000fe20008410000 */
[----:B------:R-:W-:Y:S01]  /*9080*/  FMUL.FTZ R116, R16, UR52 ;  /* 0x0000003410747c20 */ /* 0x000fe20008410000 */
[----:B------:R-:W-:Y:S01]  /*9090*/  FMUL.FTZ R117, R17, UR52 ;  /* 0x0000003411757c20 */ /* 0x000fe20008410000 */
[----:B0-----:R-:W-:Y:S01]  /*90a0*/  FMUL.FTZ R0, R12, UR52 ;  /* 0x000000340c007c20 */ /* 0x001fe20008410000 */
[----:B------:R-:W-:Y:S06]  /*90b0*/  BAR.SYNC.DEFER_BLOCKING 0x0 ;  /* 0x0000000000007b1d */ /* 0x000fec0000010000 */
[----:B-1----:R-:W-:Y:S05]  /*90c0*/  @!P1 BRA `(.L_x_1318) ;  /* 0x00000000000c9947 */ /* 0x002fea0003800000 */
[----:B------:R-:W0:Y:S04]  /*90d0*/  LDS R19, [R19+0x6300] ;  /* 0x0063000013137984 */ /* 0x000e280000000800 */
[----:B------:R1:W-:Y:S04]  /*90e0*/  REDG.E.ADD.F32.FTZ.RN.STRONG.GPU desc[UR34][R6.64], R34 ;  /* 0x00000022060079a6 */ /* 0x0003e8000c12f322 */
[----:B0-----:R1:W-:Y:S02]  /*90f0*/  REDG.E.ADD.F32.FTZ.RN.STRONG.GPU desc[UR34][R2.64], R19 ;  /* 0x00000013020079a6 */ /* 0x0013e4000c12f322 */
.L_x_1318:
[----:B------:R-:W-:Y:S05]  /*9100*/  BSYNC.RECONVERGENT B0 ;  /* 0x0000000000007941 */ /* 0x000fea0003800200 */
.L_x_1317:
[----:B------:R-:W0:Y:S01]  /*9110*/  LDS R20, [R20+0x6500] ;  /* 0x0065000014147984 */ /* 0x000e220000000800 */
[----:B-1----:R-:W-:Y:S01]  /*9120*/  LOP3.LUT R19, R115, UR14, RZ, 0xfc, !PT ;  /* 0x0000000e73137c12 */ /* 0x002fe2000f8efcff */
[----:B------:R-:W-:Y:S01]  /*9130*/  IMAD.U32 R118, RZ, RZ, UR32 ;  /* 0x00000020ff767e24 */ /* 0x000fe2000f8e00ff */
[----:B------:R-:W-:Y:S01]  /*9140*/  MOV R34, UR32 ;  /* 0x0000002000227c02 */ /* 0x000fe20008000f00 */
[----:B------:R-:W-:Y:S01]  /*9150*/  BSSY.RECONVERGENT B0, `(.L_x_1319) ;  /* 0x000000e000007945 */ /* 0x000fe20003800200 */
[----:B------:R-:W-:Y:S02]  /*9160*/  MOV R119, UR32 ;  /* 0x0000002000777c02 */ /* 0x000fe40008000f00 */
[----:B------:R-:W-:Y:S02]  /*9170*/  IADD3 R19, PT, PT, -R19, 0x800, R34 ;  /* 0x0000080013137810 */ /* 0x000fe40007ffe122 */
[----:B------:R-:W-:Y:S02]  /*9180*/  LOP3.LUT R34, R115, UR14, RZ, 0xfc, !PT ;  /* 0x0000000e73227c12 */ /* 0x000fe4000f8efcff */
[----:B------:R-:W-:-:S02]  /*9190*/  ISETP.GE.AND P5, PT, R19, 0x81, PT ;  /* 0x000000811300780c */ /* 0x000fc40003fa6270 */
[C---:B------:R-:W-:Y:S02]  /*91a0*/  IADD3 R119, PT, PT, -R34.reuse, 0x800, R119 ;  /* 0x0000080022777810 */ /* 0x040fe40007ffe177 */
[----:B------:R-:W-:Y:S02]  /*91b0*/  IADD3 R118, PT, PT, -R34, 0x800, R118 ;  /* 0x0000080022767810 */ /* 0x000fe40007ffe176 */
[C---:B------:R-:W-:Y:S02]  /*91c0*/  ISETP.GE.AND P1, PT, R19.reuse, 0x101, PT ;  /* 0x000001011300780c */ /* 0x040fe40003f26270 */
[----:B------:R-:W-:Y:S02]  /*91d0*/  ISETP.GE.AND P2, PT, R19, 0x181, PT ;  /* 0x000001811300780c */ /* 0x000fe40003f46270 */
[----:B------:R-:W-:Y:S02]  /*91e0*/  ISETP.GE.AND P3, PT, R119, 0x201, PT ;  /* 0x000002017700780c */ /* 0x000fe40003f66270 */
[----:B------:R-:W-:Y:S01]  /*91f0*/  ISETP.GE.AND P4, PT, R118, 0x281, PT ;  /* 0x000002817600780c */ /* 0x000fe20003f86270 */
[----:B------:R-:W-:-:S12]  /*9200*/  @!P5 BRA `(.L_x_1320) ;  /* 0x000000000008d947 */ /* 0x000fd80003800000 */
[----:B------:R1:W-:Y:S04]  /*9210*/  REDG.E.ADD.F32.FTZ.RN.STRONG.GPU desc[UR34][R6.64+0x200], R35 ;  /* 0x00020023060079a6 */ /* 0x0003e8000c12f322 */
[----:B0-----:R1:W-:Y:S02]  /*9220*/  REDG.E.ADD.F32.FTZ.RN.STRONG.GPU desc[UR34][R2.64+0x200], R20 ;  /* 0x00020014020079a6 */ /* 0x0013e4000c12f322 */
.L_x_1320:
[----:B------:R-:W-:Y:S05]  /*9230*/  BSYNC.RECONVERGENT B0 ;  /* 0x0000000000007941 */ /* 0x000fea0003800200 */
.L_x_1319:
[----:B------:R-:W2:Y:S01]  /*9240*/  LDS R21, [R21+0x6700] ;  /* 0x0067000015157984 */ /* 0x000ea20000000800 */
[----:B------:R-:W-:Y:S04]  /*9250*/  BSSY.RECONVERGENT B0, `(.L_x_1321) ;  /* 0x0000004000007945 */ /* 0x000fe80003800200 */
[----:B------:R-:W-:Y:S05]  /*9260*/  @!P1 BRA `(.L_x_1322) ;  /* 0x0000000000089947 */ /* 0x000fea0003800000 */
[----:B------:R3:W-:Y:S04]  /*9270*/  REDG.E.ADD.F32.FTZ.RN.STRONG.GPU desc[UR34][R6.64+0x400], R36 ;  /* 0x00040024060079a6 */ /* 0x0007e8000c12f322 */
[----:B--2---:R3:W-:Y:S02]  /*9280*/  REDG.E.ADD.F32.FTZ.RN.STRONG.GPU desc[UR34][R2.64+0x400], R21 ;  /* 0x00040015020079a6 */ /* 0x0047e4000c12f322 */
.L_x_1322:
[----:B------:R-:W-:Y:S05]  /*9290*/  BSYNC.RECONVERGENT B0 ;  /* 0x0000000000007941 */ /* 0x000fea0003800200 */
.L_x_1321:
[----:B------:R-:W4:Y:S01]  /*92a0*/  LDS R22, [R22+0x6900] ;  /* 0x0069000016167984 */ /* 0x000f220000000800 */
[----:B------:R-:W-:Y:S04]  /*92b0*/  BSSY.RECONVERGENT B0, `(.L_x_1323) ;  /* 0x0000004000007945 */ /* 0x000fe80003800200 */
[----:B------:R-:W-:Y:S05]  /*92c0*/  @!P2 BRA `(.L_x_1324) ;  /* 0x000000000008a947 */ /* 0x000fea0003800000 */
[----:B------:R0:W-:Y:S04]  /*92d0*/  REDG.E.ADD.F32.FTZ.RN.STRONG.GPU desc[UR34][R6.64+0x600], R37 ;  /* 0x00060025060079a6 */ /* 0x0001e8000c12f322 */
[----:B----4-:R4:W-:Y:S02]  /*92e0*/  REDG.E.ADD.F32.FTZ.RN.STRONG.GPU desc[UR34][R2.64+0x600], R22 ;  /* 0x00060016020079a6 */ /* 0x0109e4000c12f322 */
.L_x_1324:
[----:B------:R-:W-:Y:S05]  /*92f0*/  BSYNC.RECONVERGENT B0 ;  /* 0x0000000000007941 */ /* 0x000fea0003800200 */
.L_x_1323:
[----:B------:R-:W0:Y:S01]  /*9300*/  LDS R18, [R18+0x6b00] ;  /* 0x006b000012127984 */ /* 0x000e220000000800 */
[----:B------:R-:W-:Y:S04]  /*9310*/  BSSY.RECONVERGENT B0, `(.L_x_1325) ;  /* 0x0000004000007945 */ /* 0x000fe80003800200 */
[----:B------:R-:W-:Y:S05]  /*9320*/  @!P3 BRA `(.L_x_1326) ;  /* 0x000000000008b947 */ /* 0x000fea0003800000 */
[----:B------:R1:W-:Y:S04]  /*9330*/  REDG.E.ADD.F32.FTZ.RN.STRONG.GPU desc[UR34][R6.64+0x800], R47 ;  /* 0x0008002f060079a6 */ /* 0x0003e8000c12f322 */
[----:B0-----:R1:W-:Y:S02]  /*9340*/  REDG.E.ADD.F32.FTZ.RN.STRONG.GPU desc[UR34][R2.64+0x800], R18 ;  /* 0x00080012020079a6 */ /* 0x0013e4000c12f322 */
.L_x_1326:
[----:B------:R-:W-:Y:S05]  /*9350*/  BSYNC.RECONVERGENT B0 ;  /* 0x0000000000007941 */ /* 0x000fea0003800200 */
.L_x_1325:
[----:B------:R-:W0:Y:S01]  /*9360*/  LDS R23, [R23+0x6d00] ;  /* 0x006d000017177984 */ /* 0x000e220000000800 */
[----:B------:R-:W-:Y:S04]  /*9370*/  BSSY.RECONVERGENT B0, `(.L_x_1327) ;  /* 0x0000004000007945 */ /* 0x000fe80003800200 */
[----:B------:R-:W-:Y:S05]  /*9380*/  @!P4 BRA `(.L_x_1328) ;  /* 0x000000000008c947 */ /* 0x000fea0003800000 */
[----:B------:R1:W-:Y:S04]  /*9390*/  REDG.E.ADD.F32.FTZ.RN.STRONG.GPU desc[UR34][R6.64+0xa00], R48 ;  /* 0x000a0030060079a6 */ /* 0x0003e8000c12f322 */
[----:B0-----:R1:W-:Y:S02]  /*93a0*/  REDG.E.ADD.F32.FTZ.RN.STRONG.GPU desc[UR34][R2.64+0xa00], R23 ;  /* 0x000a0017020079a6 */ /* 0x0013e4000c12f322 */
.L_x_1328:
[----:B------:R-:W-:Y:S05]  /*93b0*/  BSYNC.RECONVERGENT B0 ;  /* 0x0000000000007941 */ /* 0x000fea0003800200 */
.L_x_1327:
        /* <DEDUP_REMOVED lines=10> */
.L_x_1330:
[----:B------:R-:W-:Y:S05]  /*9460*/  BSYNC.RECONVERGENT B0 ;  /* 0x0000000000007941 */ /* 0x000fea0003800200 */
.L_x_1329:
[----:B------:R-:W0:Y:S01]  /*9470*/  LDS R25, [R25+0x7100] ;  /* 0x0071000019197984 */ /* 0x000e220000000800 */
[----:B------:R-:W-:Y:S04]  /*9480*/  BSSY.RECONVERGENT B0, `(.L_x_1331) ;  /* 0x0000004000007945 */ /* 0x000fe80003800200 */
[----:B------:R-:W-:Y:S05]  /*9490*/  @!P1 BRA `(.L_x_1332) ;  /* 0x0000000000089947 */ /* 0x000fea0003800000 */
[----:B------:R1:W-:Y:S04]  /*94a0*/  REDG.E.ADD.F32.FTZ.RN.STRONG.GPU desc[UR34][R6.64+0xe00], R79 ;  /* 0x000e004f060079a6 */ /* 0x0003e8000c12f322 */
[----:B0-----:R1:W-:Y:S02]  /*94b0*/  REDG.E.ADD.F32.FTZ.RN.STRONG.GPU desc[UR34][R2.64+0xe00], R25 ;  /* 0x000e0019020079a6 */ /* 0x0013e4000c12f322 */
.L_x_1332:
[----:B------:R-:W-:Y:S05]  /*94c0*/  BSYNC.RECONVERGENT B0 ;  /* 0x0000000000007941 */ /* 0x000fea0003800200 */
.L_x_1331:
[----:B------:R-:W0:Y:S01]  /*94d0*/  LDS R26, [R26+0x7300] ;  /* 0x007300001a1a7984 */ /* 0x000e220000000800 */
[----:B------:R-:W-:Y:S04]  /*94e0*/  BSSY.RECONVERGENT B0, `(.L_x_1333) ;  /* 0x0000004000007945 */ /* 0x000fe80003800200 */
[----:B------:R-:W-:Y:S05]  /*94f0*/  @!P2 BRA `(.L_x_1334) ;  /* 0x000000000008a947 */ /* 0x000fea0003800000 */
[----:B------:R1:W-:Y:S04]  /*9500*/  REDG.E.ADD.F32.FTZ.RN.STRONG.GPU desc[UR34][R6.64+0x1000], R80 ;  /* 0x00100050060079a6 */ /* 0x0003e8000c12f322 */
[----:B0-----:R1:W-:Y:S02]  /*9510*/  REDG.E.ADD.F32.FTZ.RN.STRONG.GPU desc[UR34][R2.64+0x1000], R26 ;  /* 0x0010001a020079a6 */ /* 0x0013e4000c12f322 */
.L_x_1334:
[----:B------:R-:W-:Y:S05]  /*9520*/  BSYNC.RECONVERGENT B0 ;  /* 0x0000000000007941 */ /* 0x000fea0003800200 */
.L_x_1333:
[----:B------:R-:W0:Y:S01]  /*9530*/  LDS R27, [R27+0x7500] ;  /* 0x007500001b1b7984 */ /* 0x000e220000000800 */
[----:B------:R-:W-:Y:S04]  /*9540*/  BSSY.RECONVERGENT B0, `(.L_x_1335) ;  /* 0x0000004000007945 */ /* 0x000fe80003800200 */
[----:B------:R-:W-:Y:S05]  /*9550*/  @!P3 BRA `(.L_x_1336) ;  /* 0x000000000008b947 */ /* 0x000fea0003800000 */
[----:B------:R1:W-:Y:S04]  /*9560*/  REDG.E.ADD.F32.FTZ.RN.STRONG.GPU desc[UR34][R6.64+0x1200], R81 ;  /* 0x00120051060079a6 */ /* 0x0003e8000c12f322 */
[----:B0-----:R1:W-:Y:S02]  /*9570*/  REDG.E.ADD.F32.FTZ.RN.STRONG.GPU desc[UR34][R2.64+0x1200], R27 ;  /* 0x0012001b020079a6 */ /* 0x0013e4000c12f322 */
.L_x_1336:
[----:B------:R-:W-:Y:S05]  /*9580*/  BSYNC.RECONVERGENT B0 ;  /* 0x0000000000007941 */ /* 0x000fea0003800200 */
.L_x_1335:
[----:B------:R-:W0:Y:S01]  /*9590*/  LDS R28, [R28+0x7700] ;  /* 0x007700001c1c7984 */ /* 0x000e220000000800 */
[----:B------:R-:W-:Y:S04]  /*95a0*/  BSSY.RECONVERGENT B0, `(.L_x_1337) ;  /* 0x0000004000007945 */ /* 0x000fe80003800200 */
[----:B------:R-:W-:Y:S05]  /*95b0*/  @!P4 BRA `(.L_x_1338) ;  /* 0x000000000008c947 */ /* 0x000fea0003800000 */
[----:B------:R1:W-:Y:S04]  /*95c0*/  REDG.E.ADD.F32.FTZ.RN.STRONG.GPU desc[UR34][R6.64+0x1400], R82 ;  /* 0x00140052060079a6 */ /* 0x0003e8000c12f322 */
[----:B0-----:R1:W-:Y:S02]  /*95d0*/  REDG.E.ADD.F32.FTZ.RN.STRONG.GPU desc[UR34][R2.64+0x1400], R28 ;  /* 0x0014001c020079a6 */ /* 0x0013e4000c12f322 */
.L_x_1338:
[----:B------:R-:W-:Y:S05]  /*95e0*/  BSYNC.RECONVERGENT B0 ;  /* 0x0000000000007941 */ /* 0x000fea0003800200 */
.L_x_1337:
        /* <DEDUP_REMOVED lines=10> */
.L_x_1340:
[----:B------:R-:W-:Y:S05]  /*9690*/  BSYNC.RECONVERGENT B0 ;  /* 0x0000000000007941 */ /* 0x000fea0003800200 */
.L_x_1339:
[----:B------:R-:W0:Y:S01]  /*96a0*/  LDS R30, [R30+0x7b00] ;  /* 0x007b00001e1e7984 */ /* 0x000e220000000800 */
[----:B------:R-:W-:Y:S04]  /*96b0*/  BSSY.RECONVERGENT B0, `(.L_x_1341) ;  /* 0x0000004000007945 */ /* 0x000fe80003800200 */
[----:B------:R-:W-:Y:S05]  /*96c0*/  @!P1 BRA `(.L_x_1342) ;  /* 0x0000000000089947 */ /* 0x000fea0003800000 */
[----:B------:R1:W-:Y:S04]  /*96d0*/  REDG.E.ADD.F32.FTZ.RN.STRONG.GPU desc[UR34][R6.64+0x1800], R84 ;  /* 0x00180054060079a6 */ /* 0x0003e8000c12f322 */
[----:B0-----:R1:W-:Y:S02]  /*96e0*/  REDG.E.ADD.F32.FTZ.RN.STRONG.GPU desc[UR34][R2.64+0x1800], R30 ;  /* 0x0018001e020079a6 */ /* 0x0013e4000c12f322 */
.L_x_1342:
[----:B------:R-:W-:Y:S05]  /*96f0*/  BSYNC.RECONVERGENT B0 ;  /* 0x0000000000007941 */ /* 0x000fea0003800200 */
.L_x_1341:
[----:B------:R-:W0:Y:S01]  /*9700*/  LDS R31, [R31+0x7d00] ;  /* 0x007d00001f1f7984 */ /* 0x000e220000000800 */
[----:B------:R-:W-:Y:S04]  /*9710*/  BSSY.RECONVERGENT B0, `(.L_x_1343) ;  /* 0x0000004000007945 */ /* 0x000fe80003800200 */
[----:B------:R-:W-:Y:S05]  /*9720*/  @!P2 BRA `(.L_x_1344) ;  /* 0x000000000008a947 */ /* 0x000fea0003800000 */
[----:B------:R1:W-:Y:S04]  /*9730*/  REDG.E.ADD.F32.FTZ.RN.STRONG.GPU desc[UR34][R6.64+0x1a00], R85 ;  /* 0x001a0055060079a6 */ /* 0x0003e8000c12f322 */
[----:B0-----:R1:W-:Y:S02]  /*9740*/  REDG.E.ADD.F32.FTZ.RN.STRONG.GPU desc[UR34][R2.64+0x1a00], R31 ;  /* 0x001a001f020079a6 */ /* 0x0013e4000c12f322 */
.L_x_1344:
[----:B------:R-:W-:Y:S05]  /*9750*/  BSYNC.RECONVERGENT B0 ;  /* 0x0000000000007941 */ /* 0x000fea0003800200 */
.L_x_1343:
[----:B------:R-:W0:Y:S01]  /*9760*/  LDS R32, [R32+0x7f00] ;  /* 0x007f000020207984 */ /* 0x000e220000000800 */
[----:B------:R-:W-:Y:S04]  /*9770*/  BSSY.RECONVERGENT B0, `(.L_x_1345) ;  /* 0x0000004000007945 */ /* 0x000fe80003800200 */
[----:B------:R-:W-:Y:S05]  /*9780*/  @!P3 BRA `(.L_x_1346) ;  /* 0x000000000008b947 */ /* 0x000fea0003800000 */
[----:B------:R1:W-:Y:S04]  /*9790*/  REDG.E.ADD.F32.FTZ.RN.STRONG.GPU desc[UR34][R6.64+0x1c00], R86 ;  /* 0x001c0056060079a6 */ /* 0x0003e8000c12f322 */
[----:B0-----:R1:W-:Y:S02]  /*97a0*/  REDG.E.ADD.F32.FTZ.RN.STRONG.GPU desc[UR34][R2.64+0x1c00], R32 ;  /* 0x001c0020020079a6 */ /* 0x0013e4000c12f322 */
.L_x_1346:
[----:B------:R-:W-:Y:S05]  /*97b0*/  BSYNC.RECONVERGENT B0 ;  /* 0x0000000000007941 */ /* 0x000fea0003800200 */
.L_x_1345:
[----:B------:R-:W0:Y:S01]  /*97c0*/  LDS R33, [R33+0x8100] ;  /* 0x0081000021217984 */ /* 0x000e220000000800 */
[----:B------:R-:W-:Y:S04]  /*97d0*/  BSSY.RECONVERGENT B0, `(.L_x_1347) ;  /* 0x0000004000007945 */ /* 0x000fe80003800200 */
[----:B------:R-:W-:Y:S05]  /*97e0*/  @!P4 BRA `(.L_x_1348) ;  /* 0x000000000008c947 */ /* 0x000fea0003800000 */
[----:B------:R1:W-:Y:S04]  /*97f0*/  REDG.E.ADD.F32.FTZ.RN.STRONG.GPU desc[UR34][R6.64+0x1e00], R87 ;  /* 0x001e0057060079a6 */ /* 0x0003e8000c12f322 */
[----:B0-----:R1:W-:Y:S02]  /*9800*/  REDG.E.ADD.F32.FTZ.RN.STRONG.GPU desc[UR34][R2.64+0x1e00], R33 ;  /* 0x001e0021020079a6 */ /* 0x0013e4000c12f322 */
.L_x_1348:
[----:B------:R-:W-:Y:S05]  /*9810*/  BSYNC.RECONVERGENT B0 ;  /* 0x0000000000007941 */ /* 0x000fea0003800200 */
.L_x_1347:
[----:B01----:R-:W5:Y:S04]  /*9820*/  LDL.LU R20, [R1+0x6c] ;  /* 0x00006c0001147983 */ /* 0x003f680000300800 */
[----:B------:R-:W5:Y:S04]  /*9830*/  LDL.LU R19, [R1+0xe4] ;  /* 0x0000e40001137983 */ /* 0x000f680000300800 */
[----:B------:R-:W5:Y:S04]  /*9840*/  LDL.LU R18, [R1+0x68] ;  /* 0x0000680001127983 */ /* 0x000f680000300800 */
[----:B------:R-:W5:Y:S04]  /*9850*/  LDL.LU R24, [R1+0xe8] ;  /* 0x0000e80001187983 */ /* 0x000f680000300800 */
[----:B---3--:R-:W3:Y:S04]  /*9860*/  LDL.LU R7, [R1+0x64] ;  /* 0x0000640001077983 */ /* 0x008ee80000300800 */
[----:B----4-:R-:W0:Y:S04]  /*9870*/  SHFL.DOWN P1, R2, R8, 0x1, 0x1f ;  /* 0x08201f0008027f89 */ /* 0x010e280000020000 */
[----:B------:R-:W4:Y:S04]  /*9880*/  LDL.LU R23, [R1+0xec] ;  /* 0x0000ec0001177983 */ /* 0x000f280000300800 */
[----:B------:R-:W4:Y:S01]  /*9890*/  LDL.LU R22, [R1+0x60] ;  /* 0x0000600001167983 */ /* 0x000f220000300800 */
[----:B------:R-:W-:-:S03]  /*98a0*/  FFMA.FTZ R121, R74, R39, R121 ;  /* 0x000000274a797223 */ /* 0x000fc60000010079 */
[----:B--2---:R-:W2:Y:S01]  /*98b0*/  LDL.LU R21, [R1+0xf0] ;  /* 0x0000f00001157983 */ /* 0x004ea20000300800 */
[----:B0-----:R-:W-:-:S05]  /*98c0*/  @P1 FADD R2, R8, R2 ;  /* 0x0000000208021221 */ /* 0x001fca0000000000 */
[----:B------:R-:W0:Y:S02]  /*98d0*/  SHFL.DOWN P1, R3, R2, 0x2, 0x1f ;  /* 0x08401f0002037f89 */ /* 0x000e240000020000 */
[----:B0-----:R-:W-:-:S05]  /*98e0*/  @P1 FADD R3, R2, R3 ;  /* 0x0000000302031221 */ /* 0x001fca0000000000 */
[----:B------:R-:W0:Y:S01]  /*98f0*/  SHFL.DOWN P1, R2, R3, 0x4, 0x1f ;  /* 0x08801f0003027f89 */ /* 0x000e220000020000 */
[----:B------:R-:W-:Y:S01]  /*9900*/  FMUL.FTZ R42, R42, R13 ;  /* 0x0000000d2a2a7220 */ /* 0x000fe20000410000 */
[----:B0-----:R-:W-:-:S05]  /*9910*/  @P1 FADD R2, R3, R2 ;  /* 0x0000000203021221 */ /* 0x001fca0000000000 */
[----:B------:R-:W0:Y:S01]  /*9920*/  SHFL.DOWN P1, R3, R2, 0x8, 0x1f ;  /* 0x09001f0002037f89 */ /* 0x000e220000020000 */
[----:B------:R-:W-:Y:S01]  /*9930*/  FMUL.FTZ R41, R41, R12 ;  /* 0x0000000c29297220 */ /* 0x000fe20000410000 */
[----:B------:R-:W-:Y:S01]  /*9940*/  FMUL.FTZ R122, R122, R11 ;  /* 0x0000000b7a7a7220 */ /* 0x000fe20000410000 */
[----:B0-----:R-:W-:Y:S01]  /*9950*/  @P1 FADD R3, R2, R3 ;  /* 0x0000000302031221 */ /* 0x001fe20000000000 */
[----:B-----5:R-:W-:Y:S01]  /*9960*/  FADD.FTZ R20, R9, R20 ;  /* 0x0000001409147221 */ /* 0x020fe20000010000 */
[----:B------:R-:W-:-:S04]  /*9970*/  FFMA.FTZ R19, R58, R39, R19 ;  /* 0x000000273a137223 */ /* 0x000fc80000010013 */
[----:B------:R0:W-:Y:S01]  /*9980*/  STL [R1+0x6c], R20 ;  /* 0x00006c1401007387 */ /* 0x0001e20000100800 */
[----:B------:R-:W-:Y:S01]  /*9990*/  FADD.FTZ R18, R38, R18 ;  /* 0x0000001226127221 */ /* 0x000fe20000010000 */
[----:B------:R-:W-:Y:S01]  /*99a0*/  FFMA.FTZ R24, R59, R40, R24 ;  /* 0x000000283b187223 */ /* 0x000fe20000010018 */
[----:B---3--:R-:W-:Y:S01]  /*99b0*/  FADD.FTZ R7, R121, R7 ;  /* 0x0000000779077221 */ /* 0x008fe20000010000 */
[----:B0-----:R-:W3:Y:S04]  /*99c0*/  LDL.LU R20, [R1+0x5c] ;  /* 0x00005c0001147983 */ /* 0x001ee80000300800 */
[----:B------:R0:W-:Y:S01]  /*99d0*/  STL [R1+0xe4], R19 ;  /* 0x0000e41301007387 */ /* 0x0001e20000100800 */
[----:B------:R-:W1:Y:S01]  /*99e0*/  S2R R25, SR_LANEID ;  /* 0x0000000000197919 */ /* 0x000e620000000000 */
[----:B------:R-:W-:Y:S01]  /*99f0*/  FMUL.FTZ R123, R123, R0 ;  /* 0x000000007b7b7220 */ /* 0x000fe20000410000 */
[----:B------:R-:W-:Y:S01]  /*9a00*/  FFMA.FTZ R122, R75, R40, R122 ;  /* 0x000000284b7a7223 */ /* 0x000fe2000001007a */
[----:B------:R-:W-:Y:S01]  /*9a10*/  FMUL.FTZ R4, R124, R4 ;  /* 0x000000047c047220 */ /* 0x000fe20000410000 */
[----:B------:R-:W-:Y:S01]  /*9a20*/  FMUL.FTZ R43, R43, R14 ;  /* 0x0000000e2b2b7220 */ /* 0x000fe20000410000 */
[----:B------:R-:W-:Y:S01]  /*9a30*/  FMUL.FTZ R5, R125, R5 ;  /* 0x000000057d057220 */ /* 0x000fe20000410000 */
[----:B0-----:R-:W5:Y:S04]  /*9a40*/  LDL.LU R19, [R1+0xf4] ;  /* 0x0000f40001137983 */ /* 0x001f680000300800 */
[----:B------:R0:W-:Y:S01]  /*9a50*/  STL [R1+0x68], R18 ;  /* 0x0000681201007387 */ /* 0x0001e20000100800 */
[----:B----4-:R-:W-:Y:S01]  /*9a60*/  FFMA.FTZ R23, R60, R41, R23 ;  /* 0x000000293c177223 */ /* 0x010fe20000010017 */
[----:B------:R-:W-:Y:S01]  /*9a70*/  FMUL.FTZ R44, R44, R15 ;  /* 0x0000000f2c2c7220 */ /* 0x000fe20000410000 */
[-C--:B--2---:R-:W-:Y:S01]  /*9a80*/  FFMA.FTZ R21, R61, R42.reuse, R21 ;  /* 0x0000002a3d157223 */ /* 0x084fe20000010015 */
[----:B------:R-:W-:Y:S01]  /*9a90*/  FMUL.FTZ R46, R46, R17 ;  /* 0x000000112e2e7220 */ /* 0x000fe20000410000 */
[----:B------:R-:W-:Y:S01]  /*9aa0*/  FMUL.FTZ R128, R128, R117 ;  /* 0x0000007580807220 */ /* 0x000fe20000410000 */
[----:B------:R-:W2:Y:S04]  /*9ab0*/  SHFL.DOWN P1, R6, R3, 0x10, 0x1f ;  /* 0x0a001f0003067f89 */ /* 0x000ea80000020000 */
[----:B0-----:R-:W4:Y:S04]  /*9ac0*/  LDL.LU R18, [R1+0x58] ;  /* 0x0000580001127983 */ /* 0x001f280000300800 */
[----:B------:R-:W4:Y:S04]  /*9ad0*/  LDL.LU R13, [R1+0xf8] ;  /* 0x0000f800010d7983 */ /* 0x000f280000300800 */
[----:B------:R-:W-:Y:S04]  /*9ae0*/  STL [R1+0xe8], R24 ;  /* 0x0000e81801007387 */ /* 0x000fe80000100800 */
[----:B------:R-:W4:Y:S04]  /*9af0*/  LDL.LU R12, [R1+0x54] ;  /* 0x00005400010c7983 */ /* 0x000f280000300800 */
[----:B------:R-:W4:Y:S04]  /*9b00*/  LDL.LU R11, [R1+0xfc] ;  /* 0x0000fc00010b7983 */ /* 0x000f280000300800 */
[----:B------:R-:W4:Y:S04]  /*9b10*/  LDL.LU R9, [R1+0x100] ;  /* 0x0001000001097983 */ /* 0x000f280000300800 */
[----:B------:R0:W-:Y:S04]  /*9b20*/  STL [R1+0x64], R7 ;  /* 0x0000640701007387 */ /* 0x0001e80000100800 */
[----:B------:R-:W4:Y:S04]  /*9b30*/  LDL.LU R8, [R1+0x50] ;  /* 0x0000500001087983 */ /* 0x000f280000300800 */
[----:B0-----:R-:W4:Y:S04]  /*9b40*/  LDL.LU R7, [R1+0x4c] ;  /* 0x00004c0001077983 */ /* 0x001f280000300800 */
[----:B------:R-:W4:Y:S01]  /*9b50*/  LDL.LU R2, [R1+0x48] ;  /* 0x0000480001027983 */ /* 0x000f220000300800 */
[----:B------:R-:W-:Y:S01]  /*9b60*/  FFMA.FTZ R123, R76, R41, R123 ;  /* 0x000000294c7b7223 */ /* 0x000fe2000001007b */
[----:B------:R-:W-:Y:S01]  /*9b70*/  FADD.FTZ R22, R122, R22 ;  /* 0x000000167a167221 */ /* 0x000fe20000010000 */
[----:B------:R-:W-:Y:S01]  /*9b80*/  FFMA.FTZ R4, R77, R42, R4 ;  /* 0x0000002a4d047223 */ /* 0x000fe20000010004 */
[----:B------:R-:W-:Y:S01]  /*9b90*/  FMUL.FTZ R10, R126, R10 ;  /* 0x0000000a7e0a7220 */ /* 0x000fe20000410000 */
[----:B------:R-:W-:Y:S01]  /*9ba0*/  FFMA.FTZ R5, R88, R43, R5 ;  /* 0x0000002b58057223 */ /* 0x000fe20000010005 */
[----:B------:R-:W-:Y:S01]  /*9bb0*/  FMUL.FTZ R45, R45, R16 ;  /* 0x000000102d2d7220 */ /* 0x000fe20000410000 */
[----:B------:R-:W-:Y:S01]  /*9bc0*/  FMUL.FTZ R127, R127, R116 ;  /* 0x000000747f7f7220 */ /* 0x000fe20000410000 */
[----:B------:R0:W-:Y:S01]  /*9bd0*/  STL [R1+0xec], R23 ;  /* 0x0000ec1701007387 */ /* 0x0001e20000100800 */
[----:B------:R-:W-:Y:S01]  /*9be0*/  FFMA.FTZ R128, R91, R46, R128 ;  /* 0x0000002e5b807223 */ /* 0x000fe20000010080 */
[----:B------:R-:W-:-:S02]  /*9bf0*/  FFMA.FTZ R10, R89, R44, R10 ;  /* 0x0000002c590a7223 */ /* 0x000fc4000001000a */
[----:B------:R0:W-:Y:S01]  /*9c00*/  STL [R1+0x60], R22 ;  /* 0x0000601601007387 */ /* 0x0001e20000100800 */
[----:B------:R-:W-:-:S03]  /*9c10*/  FFMA.FTZ R127, R90, R45, R127 ;  /* 0x0000002d5a7f7223 */ /* 0x000fc6000001007f */
[----:B------:R0:W-:Y:S01]  /*9c20*/  STL [R1+0xf0], R21 ;  /* 0x0000f01501007387 */ /* 0x0001e20000100800 */
[----:B-1----:R-:W-:Y:S01]  /*9c30*/  ISETP.NE.AND P2, PT, R25, RZ, PT ;  /* 0x000000ff1900720c */ /* 0x002fe20003f45270 */
[----:B--2---:R-:W-:Y:S01]  /*9c40*/  @P1 FADD R6, R3, R6 ;  /* 0x0000000603061221 */ /* 0x004fe20000000000 */
[----:B------:R-:W-:Y:S11]  /*9c50*/  BSSY.RECONVERGENT B0, `(.L_x_1349) ;  /* 0x0000025000007945 */ /* 0x000ff60003800200 */
[----:B------:R-:W-:-:S04]  /*9c60*/  @!P2 SHF.R.U32.HI R0, RZ, 0x3, R115 ;  /* 0x00000003ff00a819 */ /* 0x000fc80000011673 */
[----:B------:R-:W-:-:S05]  /*9c70*/  @!P2 LOP3.LUT R3, R0, 0x7c, RZ, 0xc0, !PT ;  /* 0x0000007c0003a812 */ /* 0x000fca00078ec0ff */
[----:B------:R0:W-:Y:S01]  /*9c80*/  @!P2 STS [R3+UR16+0x8404], R6 ;  /* 0x008404060300a988 */ /* 0x0001e20008000810 */
[----:B---3--:R-:W-:-:S05]  /*9c90*/  FADD.FTZ R20, R123, R20 ;  /* 0x000000147b147221 */ /* 0x008fca0000010000 */
[----:B------:R0:W-:Y:S01]  /*9ca0*/  STL [R1+0x5c], R20 ;  /* 0x00005c1401007387 */ /* 0x0001e20000100800 */
[----:B-----5:R-:W-:-:S05]  /*9cb0*/  FFMA.FTZ R19, R62, R43, R19 ;  /* 0x0000002b3e137223 */ /* 0x020fca0000010013 */
[----:B------:R0:W-:Y:S01]  /*9cc0*/  STL [R1+0xf4], R19 ;  /* 0x0000f41301007387 */ /* 0x0001e20000100800 */
[----:B----4-:R-:W-:Y:S01]  /*9cd0*/  FADD.FTZ R18, R4, R18 ;  /* 0x0000001204127221 */ /* 0x010fe20000010000 */
[----:B------:R-:W-:-:S04]  /*9ce0*/  FFMA.FTZ R13, R63, R44, R13 ;  /* 0x0000002c3f0d7223 */ /* 0x000fc8000001000d */
[----:B------:R0:W-:Y:S01]  /*9cf0*/  STL [R1+0x58], R18 ;  /* 0x0000581201007387 */ /* 0x0001e20000100800 */
[----:B------:R-:W-:-:S03]  /*9d00*/  FADD.FTZ R12, R5, R12 ;  /* 0x0000000c050c7221 */ /* 0x000fc60000010000 */
[----:B------:R0:W-:Y:S01]  /*9d10*/  STL [R1+0xf8], R13 ;  /* 0x0000f80d01007387 */ /* 0x0001e20000100800 */
[----:B------:R-:W-:-:S03]  /*9d20*/  FFMA.FTZ R11, R64, R45, R11 ;  /* 0x0000002d400b7223 */ /* 0x000fc6000001000b */
[----:B------:R0:W-:Y:S01]  /*9d30*/  STL [R1+0x54], R12 ;  /* 0x0000540c01007387 */ /* 0x0001e20000100800 */
[----:B------:R-:W-:-:S03]  /*9d40*/  FFMA.FTZ R9, R65, R46, R9 ;  /* 0x0000002e41097223 */ /* 0x000fc60000010009 */
        /* <DEDUP_REMOVED lines=8> */
[----:B------:R-:W-:Y:S06]  /*9dd0*/  BAR.SYNC.DEFER_BLOCKING 0x0 ;  /* 0x0000000000007b1d */ /* 0x000fec0000010000 */
[----:B------:R-:W-:Y:S05]  /*9de0*/  @P0 BRA `(.L_x_1350) ;  /* 0x00000000002c0947 */ /* 0x000fea0003800000 */
[----:B------:R-:W-:Y:S01]  /*9df0*/  UISETP.NE.AND UP0, UPT, UR11, UR17, UPT ;  /* 0x000000110b00728c */ /* 0x000fe2000bf05270 */
[----:B0-----:R-:W0:Y:S01]  /*9e00*/  LDS.64 R2, [UR16+0x8408] ;  /* 0x00840810ff027984 */ /* 0x001e220008000a00 */
[----:B------:R-:W-:-:S03]  /*9e10*/  ULEA UR14, UR8, UR16, 0x2 ;  /* 0x00000010080e7291 */ /* 0x000fc6000f8e10ff */
[----:B------:R-:W1:Y:S01]  /*9e20*/  LDS R5, [UR16+0x8410] ;  /* 0x00841010ff057984 */ /* 0x000e620008000800 */
[----:B------:R-:W-:-:S13]  /*9e30*/  PLOP3.LUT P1, PT, PT, PT, UP0, 0x80, 0x8 ;  /* 0x000000000008781c */ /* 0x000fda0003f2f008 */
[----:B------:R-:W2:Y:S01]  /*9e40*/  @P1 LDS R7, [UR14+0xa050] ;  /* 0x00a0500eff071984 */ /* 0x000ea20008000800 */
[----:B0-----:R-:W-:-:S04]  /*9e50*/  FADD.FTZ R2, R6, R2 ;  /* 0x0000000206027221 */ /* 0x001fc80000010000 */
[----:B------:R-:W-:-:S04]  /*9e60*/  FADD.FTZ R2, R3, R2 ;  /* 0x0000000203027221 */ /* 0x000fc80000010000 */
[----:B-1----:R-:W-:-:S04]  /*9e70*/  FADD.FTZ R2, R2, R5 ;  /* 0x0000000502027221 */ /* 0x002fc80000010000 */
[----:B--2---:R-:W-:-:S05]  /*9e80*/  @P1 FADD.FTZ R2, R2, R7 ;  /* 0x0000000702021221 */ /* 0x004fca0000010000 */
[----:B------:R1:W-:Y:S02]  /*9e90*/  STS [UR14+0xa050], R2 ;  /* 0x00a05002ff007988 */ /* 0x0003e4000800080e */
.L_x_1350:
[----:B------:R-:W-:Y:S05]  /*9ea0*/  BSYNC.RECONVERGENT B0 ;  /* 0x0000000000007941 */ /* 0x000fea0003800200 */
.L_x_1349:
[----:B------:R-:W-:-:S04]  /*9eb0*/  UIADD3 UR8, UPT, UPT, UR8, 0x1, URZ ;  /* 0x0000000108087890 */ /* 0x000fc8000fffe0ff */
[----:B------:R-:W-:-:S09]  /*9ec0*/  UISETP.GE.AND UP0, UPT, UR8, UR39, UPT ;  /* 0x000000270800728c */ /* 0x000fd2000bf06270 */
[----:B------:R-:W-:Y:S05]  /*9ed0*/  BRA.U !UP0, `(.L_x_1351) ;  /* 0xffffffb108587547 */ /* 0x000fea000b83ffff */
.L_x_1306:
[----:B------:R-:W2:Y:S01]  /*9ee0*/  LDL.LU R26, [R1+0x100] ;  /* 0x00010000011a7983 */ /* 0x000ea20000300800 */
[----:B------:R-:W-:Y:S01]  /*9ef0*/  UIMAD UR32, UR11, -0x800, UR32 ;  /* 0xfffff8000b2078a4 */ /* 0x000fe2000f8e0220 */
[----:B------:R-:W3:Y:S02]  /*9f00*/  LDCU.64 UR18, c[0x0][0x4f8] ;  /* 0x00009f00ff1277ac */ /* 0x000ee40008000a00 */
[----:B-1----:R-:W4:Y:S04]  /*9f10*/  LDL.LU R4, [R1+0xfc] ;  /* 0x0000fc0001047983 */ /* 0x002f280000300800 */
[----:B------:R-:W5:Y:S04]  /*9f20*/  LDL.LU R10, [R1+0x68] ;  /* 0x00006800010a7983 */ /* 0x000f680000300800 */
[----:B------:R-:W5:Y:S04]  /*9f30*/  LDL.LU R25, [R1+0xf8] ;  /* 0x0000f80001197983 */ /* 0x000f680000300800 */
[----:B------:R-:W5:Y:S04]  /*9f40*/  LDL.LU R24, [R1+0xf4] ;  /* 0x0000f40001187983 */ /* 0x000f680000300800 */
[----:B0-----:R-:W5:Y:S04]  /*9f50*/  LDL.LU R23, [R1+0xf0] ;  /* 0x0000f00001177983 */ /* 0x001f680000300800 */
        /* <DEDUP_REMOVED lines=20> */
[----:B------:R-:W4:Y:S01]  /*a0a0*/  LDL.LU R83, [R1] ;  /* 0x0000000001537983 */ /* 0x000f220000300800 */
        /* <DEDUP_REMOVED lines=17> */
[----:B------:R-:W-:Y:S08]  /*a1c0*/  BAR.SYNC.DEFER_BLOCKING 0x0 ;  /* 0x0000000000007b1d */ /* 0x000ff00000010000 */
[----:B------:R-:W0:Y:S01]  /*a1d0*/  S2UR UR12, SR_CTAID.Y ;  /* 0x00000000000c79c3 */ /* 0x000e220000002600 */
[----:B------:R-:W-:Y:S01]  /*a1e0*/  UMOV UR8, UR31 ;  /* 0x0000001f00087c82 */ /* 0x000fe20008000000 */
[----:B------:R-:W-:-:S02]  /*a1f0*/  UMOV UR9, URZ ;  /* 0x000000ff00097c82 */ /* 0x000fc40008000000 */
[----:B---3--:R-:W-:-:S04]  /*a200*/  UIMAD.WIDE.U32 UR14, UR30, UR18, UR8 ;  /* 0x000000121e0e72a5 */ /* 0x008fc8000f8e0008 */
[----:B------:R-:W-:Y:S01]  /*a210*/  UIMAD UR15, UR30, UR19, UR15 ;  /* 0x000000131e0f72a4 */ /* 0x000fe2000f8e020f */
[----:B------:R-:W1:Y:S01]  /*a220*/  LDCU.64 UR18, c[0x0][0x550] ;  /* 0x0000aa00ff1277ac */ /* 0x000e620008000a00 */
[----:B--2---:R-:W-:Y:S01]  /*a230*/  MOV R28, R6 ;  /* 0x00000006001c7202 */ /* 0x004fe20000000f00 */
[----:B----4-:R-:W-:Y:S04]  /*a240*/  STS [R83], R26 ;  /* 0x0000001a53007388 */ /* 0x010fe80000000800 */
[----:B------:R2:W-:Y:S04]  /*a250*/  STS [R165+0x4], R4 ;  /* 0x00000404a5007388 */ /* 0x0005e80000000800 */
[----:B-----5:R-:W-:Y:S04]  /*a260*/  STS [R164+0x8], R25 ;  /* 0x00000819a4007388 */ /* 0x020fe80000000800 */
[----:B------:R3:W-:Y:S01]  /*a270*/  STS [R161+0xc], R24 ;  /* 0x00000c18a1007388 */ /* 0x0007e20000000800 */
[----:B--2---:R-:W-:Y:S01]  /*a280*/  MOV R4, UR32 ;  /* 0x0000002000047c02 */ /* 0x004fe20008000f00 */
[----:B------:R-:W0:Y:S02]  /*a290*/  LDCU.64 UR32, c[0x0][0x500] ;  /* 0x0000a000ff2077ac */ /* 0x000e240008000a00 */
[----:B------:R-:W-:Y:S04]  /*a2a0*/  STS [R160+0x10], R23 ;  /* 0x00001017a0007388 */ /* 0x000fe80000000800 */
[----:B------:R-:W-:Y:S04]  /*a2b0*/  STS [R159+0x14], R22 ;  /* 0x000014169f007388 */ /* 0x000fe80000000800 */
[----:B------:R-:W-:Y:S04]  /*a2c0*/  STS [R158+0x18], R21 ;  /* 0x000018159e007388 */ /* 0x000fe80000000800 */
[----:B------:R2:W-:Y:S04]  /*a2d0*/  STS [R156+0x1c], R20 ;  /* 0x00001c149c007388 */ /* 0x0005e80000000800 */
[----:B------:R-:W-:Y:S04]  /*a2e0*/  STS [R154+0x20], R19 ;  /* 0x000020139a007388 */ /* 0x000fe80000000800 */
[----:B------:R4:W-:Y:S01]  /*a2f0*/  STS [R152+0x24], R18 ;  /* 0x0000241298007388 */ /* 0x0009e20000000800 */
[----:B---3--:R-:W-:Y:S01]  /*a300*/  MOV R24, R8 ;  /* 0x0000000800187202 */ /* 0x008fe20000000f00 */
[----:B--2---:R-:W-:-:S02]  /*a310*/  IMAD.MOV.U32 R20, RZ, RZ, R10 ;  /* 0x000000ffff147224 */ /* 0x004fc400078e000a */
[----:B------:R-:W-:Y:S04]  /*a320*/  STS [R97+0x28], R17 ;  /* 0x0000281161007388 */ /* 0x000fe80000000800 */
[----:B------:R2:W-:Y:S01]  /*a330*/  STS [R96+0x2c], R16 ;  /* 0x00002c1060007388 */ /* 0x0005e20000000800 */
[----:B0-----:R-:W-:Y:S01]  /*a340*/  UIMAD UR13, UR12, UR33, URZ ;  /* 0x000000210c0d72a4 */ /* 0x001fe2000f8e02ff */
[----:B------:R-:W-:Y:S01]  /*a350*/  IMAD.MOV.U32 R32, RZ, RZ, R3 ;  /* 0x000000ffff207224 */ /* 0x000fe200078e0003 */
[----:B------:R-:W-:Y:S01]  /*a360*/  UIMAD.WIDE.U32 UR14, UR12, UR32, UR14 ;  /* 0x000000200c0e72a5 */ /* 0x000fe2000f8e000e */
[----:B------:R-:W-:Y:S01]  /*a370*/  STS [R95+0x30], R15 ;  /* 0x0000300f5f007388 */ /* 0x000fe20000000800 */
[----:B------:R-:W-:Y:S02]  /*a380*/  MOV R36, R0 ;  /* 0x0000000000247202 */ /* 0x000fe40000000f00 */
[----:B------:R-:W-:Y:S01]  /*a390*/  MOV R34, R2 ;  /* 0x0000000200227202 */ /* 0x000fe20000000f00 */
[----:B------:R0:W-:Y:S01]  /*a3a0*/  STS [R94+0x34], R14 ;  /* 0x0000340e5e007388 */ /* 0x0001e20000000800 */
[----:B----4-:R-:W-:-:S03]  /*a3b0*/  MOV R18, R11 ;  /* 0x0000000b00127202 */ /* 0x010fc60000000f00 */
[----:B------:R-:W-:Y:S04]  /*a3c0*/  STS [R93+0x38], R13 ;  /* 0x0000380d5d007388 */ /* 0x000fe80000000800 */
[----:B--2---:R-:W2:Y:S04]  /*a3d0*/  LDL.LU R16, [R1+0x70] ;  /* 0x0000700001107983 */ /* 0x004ea80000300800 */
[----:B------:R3:W-:Y:S01]  /*a3e0*/  STS [R92+0x3c], R12 ;  /* 0x00003c0c5c007388 */ /* 0x0007e20000000800 */
[----:B------:R-:W-:Y:S01]  /*a3f0*/  IMAD.U32 R3, RZ, RZ, UR13 ;  /* 0x0000000dff037e24 */ /* 0x000fe2000f8e00ff */
[----:B------:R-:W-:Y:S01]  /*a400*/  IADD3 R0, P1, PT, R114, UR14, RZ ;  /* 0x0000000e72007c10 */ /* 0x000fe2000ff3e0ff */
[----:B------:R-:W-:Y:S01]  /*a410*/  IMAD.MOV.U32 R26, RZ, RZ, R7 ;  /* 0x000000ffff1a7224 */ /* 0x000fe200078e0007 */
[----:B0-----:R-:W4:Y:S01]  /*a420*/  LDL.LU R14, [R1+0x74] ;  /* 0x00007400010e7983 */ /* 0x001f220000300800 */
[----:B------:R-:W-:Y:S01]  /*a430*/  MOV R22, R9 ;  /* 0x0000000900167202 */ /* 0x000fe20000000f00 */
[----:B------:R-:W-:-:S02]  /*a440*/  NOP ;  /* 0x0000000000007918 */ /* 0x000fc40000000000 */
[----:B---3--:R-:W3:Y:S04]  /*a450*/  LDL.LU R12, [R1+0x78] ;  /* 0x00007800010c7983 */ /* 0x008ee80000300800 */
[----:B------:R-:W5:Y:S04]  /*a460*/  LDL.LU R10, [R1+0x7c] ;  /* 0x00007c00010a7983 */ /* 0x000f680000300800 */
[----:B------:R-:W5:Y:S04]  /*a470*/  LDL.LU R8, [R1+0x80] ;  /* 0x0000800001087983 */ /* 0x000f680000300800 */
[----:B------:R-:W5:Y:S01]  /*a480*/  LDL.LU R6, [R1+0x44] ;  /* 0x0000440001067983 */ /* 0x000f620000300800 */
[----:B------:R-:W-:Y:S01]  /*a490*/  IADD3.X R3, PT, PT, R3, UR15, RZ, P1, !PT ;  /* 0x0000000f03037c10 */ /* 0x000fe20008ffe4ff */
[----:B------:R-:W0:Y:S01]  /*a4a0*/  LDCU.64 UR14, c[0x0][0x518] ;  /* 0x0000a300ff0e77ac */ /* 0x000e220008000a00 */
[C---:B-1----:R-:W-:Y:S01]  /*a4b0*/  LEA R2, P5, R0.reuse, UR18, 0x2 ;  /* 0x0000001200027c11 */ /* 0x042fe2000f8a10ff */
[----:B------:R-:W-:Y:S03]  /*a4c0*/  LDS R7, [R81+0x80] ;  /* 0x0000800051077984 */ /* 0x000fe60000000800 */
[----:B------:R-:W-:Y:S01]  /*a4d0*/  LEA.HI.X R3, R0, UR19, R3, 0x2, P5 ;  /* 0x0000001300037c11 */ /* 0x000fe2000a8f1403 */
[----:B------:R-:W-:Y:S04]  /*a4e0*/  LDS R9, [R80+0x100] ;  /* 0x0001000050097984 */ /* 0x000fe80000000800 */
[----:B------:R-:W5:Y:S01]  /*a4f0*/  LDL.LU R0, [R1+0x104] ;  /* 0x0001040001007983 */ /* 0x000f620000300800 */
[----:B------:R-:W-:-:S03]  /*a500*/  MOV R30, R5 ;  /* 0x00000005001e7202 */ /* 0x000fc60000000f00 */
        /* <DEDUP_REMOVED lines=60> */
[----:B--2---:R-:W-:Y:S04]  /*a8d0*/  STS [R97+0x28], R16 ;  /* 0x0000281061007388 */ /* 0x004fe80000000800 */
[----:B----4-:R-:W-:Y:S04]  /*a8e0*/  STS [R96+0x2c], R14 ;  /* 0x00002c0e60007388 */ /* 0x010fe80000000800 */
[----:B---3--:R-:W-:Y:S04]  /*a8f0*/  STS [R95+0x30], R12 ;  /* 0x0000300c5f007388 */ /* 0x008fe80000000800 */
[----:B-----5:R-:W-:Y:S04]  /*a900*/  STS [R94+0x34], R10 ;  /* 0x0000340a5e007388 */ /* 0x020fe80000000800 */
        /* <DEDUP_REMOVED lines=21> */
[----:B------:R-:W-:Y:S01]  /*aa60*/  FADD.FTZ R0, R36, R0 ;  /* 0x0000000024007221 */ /* 0x000fe20000010000 */
[----:B0-----:R-:W-:-:S04]  /*aa70*/  UIMAD.WIDE.U32 UR8, UR30, UR14, UR8 ;  /* 0x0000000e1e0872a5 */ /* 0x001fc8000f8e0008 */
[----:B------:R-:W0:Y:S01]  /*aa80*/  LDS R37, [UR16+0x2100] ;  /* 0x00210010ff257984 */ /* 0x000e220008000800 */
[----:B------:R-:W3:Y:S01]  /*aa90*/  LDCU.64 UR16, c[0x0][0x520] ;  /* 0x0000a400ff1077ac */ /* 0x000ee20008000a00 */
[----:B------:R-:W-:Y:S01]  /*aaa0*/  FADD.FTZ R0, R0, R34 ;  /* 0x0000002200007221 */ /* 0x000fe20000010000 */
[----:B------:R-:W-:-:S03]  /*aab0*/  UIMAD UR9, UR30, UR15, UR9 ;  /* 0x0000000f1e0972a4 */ /* 0x000fc6000f8e0209 */
[----:B------:R-:W-:Y:S01]  /*aac0*/  FADD.FTZ R0, R0, R32 ;  /* 0x0000002000007221 */ /* 0x000fe20000010000 */
[----:B------:R-:W4:Y:S03]  /*aad0*/  LDCU.64 UR14, c[0x0][0x560] ;  /* 0x0000ac00ff0e77ac */ /* 0x000f260008000a00 */
[----:B------:R-:W-:-:S04]  /*aae0*/  FADD.FTZ R0, R0, R30 ;  /* 0x0000001e00007221 */ /* 0x000fc80000010000 */
[----:B------:R-:W-:Y:S01]  /*aaf0*/  FADD.FTZ R0, R0, R28 ;  /* 0x0000001c00007221 */ /* 0x000fe20000010000 */
[----:B---3--:R-:W-:-:S03]  /*ab00*/  UIMAD.WIDE.U32 UR8, UR12, UR16, UR8 ;  /* 0x000000100c0872a5 */ /* 0x008fc6000f8e0008 */
[----:B------:R-:W-:Y:S01]  /*ab10*/  FADD.FTZ R0, R0, R26 ;  /* 0x0000001a00007221 */ /* 0x000fe20000010000 */
[----:B------:R-:W-:-:S03]  /*ab20*/  UIMAD UR9, UR12, UR17, UR9 ;  /* 0x000000110c0972a4 */ /* 0x000fc6000f8e0209 */
[----:B------:R-:W-:Y:S01]  /*ab30*/  FADD.FTZ R0, R0, R24 ;  /* 0x0000001800007221 */ /* 0x000fe20000010000 */
[----:B-1----:R-:W-:-:S03]  /*ab40*/  IADD3 R3, P0, PT, R114, UR8, RZ ;  /* 0x0000000872037c10 */ /* 0x002fc6000ff1e0ff */
[----:B------:R-:W-:Y:S01]  /*ab50*/  FADD.FTZ R0, R0, R22 ;  /* 0x0000001600007221 */ /* 0x000fe20000010000 */
[----:B--2---:R-:W-:Y:S02]  /*ab60*/  IADD3.X R4, PT, PT, RZ, UR9, RZ, P0, !PT ;  /* 0x00000009ff047c10 */ /* 0x004fe400087fe4ff */
[C---:B----4-:R-:W-:Y:S01]  /*ab70*/  LEA R2, P3, R3.reuse, UR14, 0x2 ;  /* 0x0000000e03027c11 */ /* 0x050fe2000f8610ff */
[----:B------:R-:W-:Y:S01]  /*ab80*/  FADD.FTZ R0, R0, R20 ;  /* 0x0000001400007221 */ /* 0x000fe20000010000 */
[-C--:B0-----:R-:W-:Y:S02]  /*ab90*/  ISETP.GE.AND P2, PT, R114, R37.reuse, PT ;  /* 0x000000257200720c */ /* 0x081fe40003f46270 */
[-C--:B------:R-:W-:Y:S02]  /*aba0*/  ISETP.GE.AND P1, PT, R112, R37.reuse, PT ;  /* 0x000000257000720c */ /* 0x080fe40003f26270 */
[----:B------:R-:W-:Y:S01]  /*abb0*/  LEA.HI.X R3, R3, UR15, R4, 0x2, P3 ;  /* 0x0000000f03037c11 */ /* 0x000fe200098f1404 */
[----:B------:R-:W-:Y:S01]  /*abc0*/  FADD.FTZ R0, R0, R18 ;  /* 0x0000001200007221 */ /* 0x000fe20000010000 */
[----:B------:R-:W-:-:S02]  /*abd0*/  ISETP.GE.AND P0, PT, R111, R37, PT ;  /* 0x000000256f00720c */ /* 0x000fc40003f06270 */
[-C--:B------:R-:W-:Y:S02]  /*abe0*/  ISETP.GE.AND P4, PT, R110, R37.reuse, PT ;  /* 0x000000256e00720c */ /* 0x080fe40003f86270 */
[-C--:B------:R-:W-:Y:S02]  /*abf0*/  ISETP.GE.AND P6, PT, R109, R37.reuse, PT ;  /* 0x000000256d00720c */ /* 0x080fe40003fc6270 */
[-C--:B------:R-:W-:Y:S01]  /*ac00*/  ISETP.GE.AND P5, PT, R108, R37.reuse, PT ;  /* 0x000000256c00720c */ /* 0x080fe20003fa6270 */
        /* <DEDUP_REMOVED lines=47> */
.L_x_1304:
        /* <DEDUP_REMOVED lines=41> */
[----:B------:R-:W-:Y:S01]  /*b190*/  IMAD.U32 R2, RZ, RZ, UR4 ;  /* 0x00000004ff027e24 */ /* 0x000fe2000f8e00ff */
[----:B------:R-:W-:Y:S02]  /*b1a0*/  MOV R3, UR5 ;  /* 0x0000000500037c02 */ /* 0x000fe40008000f00 */
[----:B---3--:R-:W-:-:S05]  /*b1b0*/  FADD.FTZ R5, R0, R5 ;  /* 0x0000000500057221 */ /* 0x008fca0000010000 */
[----:B------:R2:W-:Y:S02]  /*b1c0*/  REDG.E.ADD.F32.FTZ.RN.STRONG.GPU desc[UR34][R2.64], R5 ;  /* 0x00000005020079a6 */ /* 0x0005e4000c12f322 */
.L_x_1354:
[----:B------:R-:W-:Y:S05]  /*b1d0*/  BSYNC.RECONVERGENT B0 ;  /* 0x0000000000007941 */ /* 0x000fea0003800200 */
.L_x_1353:
        /* <DEDUP_REMOVED lines=39> */
[----:B------:R-:W-:Y:S01]  /*b450*/  IMAD.U32 R2, RZ, RZ, UR4 ;  /* 0x00000004ff027e24 */ /* 0x000fe2000f8e00ff */
[----:B------:R-:W-:Y:S02]  /*b460*/  MOV R3, UR5 ;  /* 0x0000000500037c02 */ /* 0x000fe40008000f00 */
[----:B--2---:R-:W-:-:S05]  /*b470*/  FADD.FTZ R5, R0, R5 ;  /* 0x0000000500057221 */ /* 0x004fca0000010000 */
[----:B------:R1:W-:Y:S02]  /*b480*/  REDG.E.ADD.F32.FTZ.RN.STRONG.GPU desc[UR34][R2.64], R5 ;  /* 0x00000005020079a6 */ /* 0x0003e4000c12f322 */
.L_x_1356:
[----:B------:R-:W-:Y:S05]  /*b490*/  BSYNC.RECONVERGENT B0 ;  /* 0x0000000000007941 */ /* 0x000fea0003800200 */
.L_x_1355:
        /* <DEDUP_REMOVED lines=11> */
.L_x_1357:
[C---:B------:R-:W-:Y:S01]  /*b550*/  LEA R0, R7.reuse, UR6, 0x2 ;  /* 0x0000000607007c11 */ /* 0x040fe2000f8e10ff */
[----:B-12---:R-:W-:Y:S01]  /*b560*/  IMAD.U32 R3, RZ, RZ, UR12 ;  /* 0x0000000cff037e24 */ /* 0x006fe2000f8e00ff */
[----:B------:R-:W-:Y:S02]  /*b570*/  SHF.R.S32.HI R2, RZ, 0x1f, R7 ;  /* 0x0000001fff027819 */ /* 0x000fe40000011407 */
[----:B0-----:R-:W-:Y:S01]  /*b580*/  MOV R4, UR4 ;  /* 0x0000000400047c02 */ /* 0x001fe20008000f00 */
[----:B------:R-:W0:Y:S01]  /*b590*/  LDS R9, [R0+0xa050] ;  /* 0x00a0500000097984 */ /* 0x000e220000000800 */
[----:B------:R-:W-:Y:S01]  /*b5a0*/  MOV R5, UR5 ;  /* 0x0000000500057c02 */ /* 0x000fe20008000f00 */
[----:B------:R-:W-:Y:S02]  /*b5b0*/  IMAD R6, R2, UR10, RZ ;  /* 0x0000000a02067c24 */ /* 0x000fe4000f8e02ff */
[----:B------:R-:W-:Y:S02]  /*b5c0*/  IMAD.MOV.U32 R2, RZ, RZ, R4 ;  /* 0x000000ffff027224 */ /* 0x000fe400078e0004 */
[----:B------:R-:W-:-:S02]  /*b5d0*/  IMAD R5, R7, UR11, R6 ;  /* 0x0000000b07057c24 */ /* 0x000fc4000f8e0206 */
[C---:B------:R-:W-:Y:S01]  /*b5e0*/  IMAD.WIDE.U32 R2, R7.reuse, UR10, R2 ;  /* 0x0000000a07027c25 */ /* 0x040fe2000f8e0002 */
[----:B------:R-:W-:-:S04]  /*b5f0*/  IADD3 R7, PT, PT, R7, UR9, RZ ;  /* 0x0000000907077c10 */ /* 0x000fc8000fffe0ff */
[----:B------:R-:W-:Y:S02]  /*b600*/  IADD3 R3, PT, PT, R3, R5, RZ ;  /* 0x0000000503037210 */ /* 0x000fe40007ffe0ff */
[----:B------:R-:W-:-:S04]  /*b610*/  LEA R4, P0, R2, UR14, 0x2 ;  /* 0x0000000e02047c11 */ /* 0x000fc8000f8010ff */
[----:B------:R-:W-:Y:S02]  /*b620*/  LEA.HI.X R5, R2, UR15, R3, 0x2, P0 ;  /* 0x0000000f02057c11 */ /* 0x000fe400080f1403 */
[----:B------:R-:W-:-:S03]  /*b630*/  ISETP.GE.AND P0, PT, R7, UR13, PT ;  /* 0x0000000d07007c0c */ /* 0x000fc6000bf06270 */
[----:B0-----:R0:W-:Y:S10]  /*b640*/  REDG.E.ADD.F32.FTZ.RN.STRONG.GPU desc[UR34][R4.64], R9 ;  /* 0x00000009040079a6 */ /* 0x0011f4000c12f322 */
[----:B------:R-:W-:Y:S05]  /*b650*/  @!P0 BRA `(.L_x_1357) ;  /* 0xfffffffc00bc8947 */ /* 0x000fea000383ffff */
[----:B------:R-:W-:Y:S05]  /*b660*/  EXIT ;  /* 0x000000000000794d */ /* 0x000fea0003800000 */
.L_x_1311:
[----:B------:R-:W-:Y:S01]  /*b670*/  HFMA2 R87, -RZ, RZ, 0, 5.9604644775390625e-08 ;  /* 0x00000001ff577431 */ /* 0x000fe200000001ff */
[----:B------:R-:W-:Y:S01]  /*b680*/  MOV R86, RZ ;  /* 0x000000ff00567202 */ /* 0x000fe20000000f00 */
[----:B------:R-:W-:Y:S02]  /*b690*/  IMAD.MOV.U32 R163, RZ, RZ, R157 ;  /* 0x000000ffffa37224 */ /* 0x000fe400078e009d */
[----:B------:R-:W-:-:S07]  /*b6a0*/  IMAD.MOV.U32 R150, RZ, RZ, -0x1 ;  /* 0xffffffffff967424 */ /* 0x000fce00078e00ff */
[----:B-1---5:R-:W-:Y:S05]  /*b6b0*/  WARPSYNC.COLLECTIVE R150, `(.L_x_1358) ;  /* 0x0000000096087348 */ /* 0x022fea0003c00000 */
[----:B------:R0:W2:Y:S02]  /*b6c0*/  SHFL.UP P6, R86, R163, R87, R86 ;  /* 0x04000057a3567389 */ /* 0x0000a400000c0056 */
[----:B012--5:R-:W-:Y:S05]  /*b6d0*/  ENDCOLLECTIVE ;  /* 0x000000000000791b */ /* 0x027fea0003800000 */
.L_x_1358:
[----:B------:R-:W-:Y:S02]  /*b6e0*/  MOV R163, R149 ;  /* 0x0000009500a37202 */ /* 0x000fe40000000f00 */
[----:B------:R-:W-:Y:S01]  /*b6f0*/  MOV R151, R86 ;  /* 0x0000005600977202 */ /* 0x000fe20000000f00 */
[----:B------:R-:W-:-:S07]  /*b700*/  IMAD.MOV.U32 R86, RZ, RZ, RZ ;  /* 0x000000ffff567224 */ /* 0x000fce00078e00ff */
[----:B------:R-:W-:Y:S05]  /*b710*/  WARPSYNC.COLLECTIVE R150, `(.L_x_1359) ;  /* 0x0000000096087348 */ /* 0x000fea0003c00000 */
[----:B------:R0:W1:Y:S02]  /*b720*/  SHFL.UP P6, R86, R163, R87, R86 ;  /* 0x04000057a3567389 */ /* 0x00006400000c0056 */
[----:B01----:R-:W-:Y:S05]  /*b730*/  ENDCOLLECTIVE ;  /* 0x000000000000791b */ /* 0x003fea0003800000 */
.L_x_1359:
        /* <DEDUP_REMOVED lines=9> */
.L_x_1360:
[----:B------:R-:W-:Y:S02]  /*b7d0*/  MOV R163, R151 ;  /* 0x0000009700a37202 */ /* 0x000fe40000000f00 */
[----:B------:R-:W-:Y:S01]  /*b7e0*/  MOV R149, R86 ;  /* 0x0000005600957202 */ /* 0x000fe20000000f00 */
[----:B------:R-:W-:-:S07]  /*b7f0*/  IMAD.MOV.U32 R86, RZ, RZ, RZ ;  /* 0x000000ffff567224 */ /* 0x000fce00078e00ff */
[----:B------:R-:W-:Y:S05]  /*b800*/  WARPSYNC.COLLECTIVE R150, `(.L_x_1361) ;  /* 0x0000000096087348 */ /* 0x000fea0003c00000 */
[----:B------:R0:W1:Y:S02]  /*b810*/  SHFL.UP P6, R86, R163, R87, R86 ;  /* 0x04000057a3567389 */ /* 0x00006400000c0056 */
[----:B01----:R-:W-:Y:S05]  /*b820*/  ENDCOLLECTIVE ;  /* 0x000000000000791b */ /* 0x003fea0003800000 */
.L_x_1361:
        /* <DEDUP_REMOVED lines=9> */
.L_x_1362:
[----:B------:R-:W-:Y:S02]  /*b8c0*/  MOV R163, R151 ;  /* 0x0000009700a37202 */ /* 0x000fe40000000f00 */
[----:B------:R-:W-:Y:S01]  /*b8d0*/  MOV R149, R86 ;  /* 0x0000005600957202 */ /* 0x000fe20000000f00 */
[----:B------:R-:W-:-:S07]  /*b8e0*/  IMAD.MOV.U32 R86, RZ, RZ, RZ ;  /* 0x000000ffff567224 */ /* 0x000fce00078e00ff */
[----:B------:R-:W-:Y:S05]  /*b8f0*/  WARPSYNC.COLLECTIVE R150, `(.L_x_1363) ;  /* 0x0000000096087348 */ /* 0x000fea0003c00000 */
[----:B------:R0:W1:Y:S02]  /*b900*/  SHFL.UP P6, R86, R163, R87, R86 ;  /* 0x04000057a3567389 */ /* 0x00006400000c0056 */
[----:B01----:R-:W-:Y:S05]  /*b910*/  ENDCOLLECTIVE ;  /* 0x000000000000791b */ /* 0x003fea0003800000 */
.L_x_1363:
        /* <DEDUP_REMOVED lines=9> */
.L_x_1364:
[----:B------:R-:W-:Y:S01]  /*b9b0*/  MOV R163, R151 ;  /* 0x0000009700a37202 */ /* 0x000fe20000000f00 */
[----:B------:R-:W-:Y:S02]  /*b9c0*/  IMAD.MOV.U32 R149, RZ, RZ, R86 ;  /* 0x000000ffff957224 */ /* 0x000fe400078e0056 */
[----:B------:R-:W-:-:S07]  /*b9d0*/  HFMA2 R86, -RZ, RZ, 0, 0 ;  /* 0x00000000ff567431 */ /* 0x000fce00000001ff */
[----:B------:R-:W-:Y:S05]  /*b9e0*/  WARPSYNC.COLLECTIVE R150, `(.L_x_1365) ;  /* 0x0000000096087348 */ /* 0x000fea0003c00000 */
[----:B------:R0:W1:Y:S02]  /*b9f0*/  SHFL.UP P6, R86, R163, R87, R86 ;  /* 0x04000057a3567389 */ /* 0x00006400000c0056 */
[----:B01----:R-:W-:Y:S05]  /*ba00*/  ENDCOLLECTIVE ;  /* 0x000000000000791b */ /* 0x003fea0003800000 */
.L_x_1365:
[----:B------:R-:W-:Y:S02]  /*ba10*/  IMAD.MOV.U32 R87, RZ, RZ, 0x10 ;  /* 0x00000010ff577424 */ /* 0x000fe400078e00ff */
        /* <DEDUP_REMOVED lines=8> */
.L_x_1366:
[----:B------:R-:W-:Y:S02]  /*baa0*/  MOV R163, R151 ;  /* 0x0000009700a37202 */ /* 0x000fe40000000f00 */
[----:B------:R-:W-:Y:S01]  /*bab0*/  MOV R149, R86 ;  /* 0x0000005600957202 */ /* 0x000fe20000000f00 */
[----:B------:R-:W-:-:S07]  /*bac0*/  IMAD.MOV.U32 R86, RZ, RZ, RZ ;  /* 0x000000ffff567224 */ /* 0x000fce00078e00ff */
[----:B------:R-:W-:Y:S05]  /*bad0*/  WARPSYNC.COLLECTIVE R150, `(.L_x_1367) ;  /* 0x0000000096087348 */ /* 0x000fea0003c00000 */
[----:B------:R0:W1:Y:S02]  /*bae0*/  SHFL.UP P6, R86, R163, R87, R86 ;  /* 0x04000057a3567389 */ /* 0x00006400000c0056 */
[----:B01----:R-:W-:Y:S05]  /*baf0*/  ENDCOLLECTIVE ;  /* 0x000000000000791b */ /* 0x003fea0003800000 */
.L_x_1367:
[----:B------:R-:W-:Y:S05]  /*bb00*/  BRA `(.L_x_1368) ;  /* 0xffffffb4007c7947 */ /* 0x000fea000383ffff */
.L_x_1312:
[----:B------:R-:W-:Y:S01]  /*bb10*/  HFMA2 R87, -RZ, RZ, 0, 1.847743988037109375e-06 ;  /* 0x0000001fff577431 */ /* 0x000fe200000001ff */
[----:B------:R-:W-:Y:S01]  /*bb20*/  BSSY B0, `(.L_x_1369) ;  /* 0x0000007000007945 */ /* 0x000fe20003800000 */
[----:B------:R-:W-:Y:S01]  /*bb30*/  MOV R149, R157 ;  /* 0x0000009d00957202 */ /* 0x000fe20000000f00 */
[----:B------:R-:W-:Y:S01]  /*bb40*/  IMAD.MOV.U32 R150, RZ, RZ, -0x1 ;  /* 0xffffffffff967424 */ /* 0x000fe200078e00ff */
[----:B------:R-:W-:-:S07]  /*bb50*/  MOV R86, 0x1f ;  /* 0x0000001f00567802 */ /* 0x000fce0000000f00 */
[----:B-1---5:R-:W-:Y:S05]  /*bb60*/  WARPSYNC.COLLECTIVE R150, `(.L_x_1370) ;  /* 0x0000000096087348 */ /* 0x022fea0003c00000 */
[----:B------:R0:W2:Y:S02]  /*bb70*/  SHFL.IDX P1, R151, R149, R87, R86 ;  /* 0x0000005795977389 */ /* 0x0000a40000020056 */
[----:B012--5:R-:W-:Y:S05]  /*bb80*/  ENDCOLLECTIVE ;  /* 0x000000000000791b */ /* 0x027fea0003800000 */
.L_x_1370:
[----:B------:R-:W-:Y:S05]  /*bb90*/  BSYNC B0 ;  /* 0x0000000000007941 */ /* 0x000fea0003800000 */
.L_x_1369:
[----:B------:R-:W-:Y:S05]  /*bba0*/  BRA `(.L_x_1371) ;  /* 0xffffffb400687947 */ /* 0x000fea000383ffff */
.L_x_1313:
        /* <DEDUP_REMOVED lines=8> */
.L_x_1373:
[----:B------:R-:W-:Y:S05]  /*bc30*/  BSYNC B0 ;  /* 0x0000000000007941 */ /* 0x000fea0003800000 */
.L_x_1372:
[----:B------:R-:W-:Y:S05]  /*bc40*/  BRA `(.L_x_1374) ;  /* 0xffffffb400487947 */ /* 0x000fea000383ffff */
.L_x_1314:
[----:B------:R-:W-:Y:S01]  /*bc50*/  HFMA2 R87, -RZ, RZ, 0, 5.9604644775390625e-08 ;  /* 0x00000001ff577431 */ /* 0x000fe200000001ff */
[----:B------:R-:W-:Y:S01]  /*bc60*/  BSSY B0, `(.L_x_1375) ;  /* 0x0000007000007945 */ /* 0x000fe20003800000 */
[----:B------:R-:W-:Y:S01]  /*bc70*/  MOV R163, R157 ;  /* 0x0000009d00a37202 */ /* 0x000fe20000000f00 */
[----:B------:R-:W-:Y:S01]  /*bc80*/  IMAD.MOV.U32 R150, RZ, RZ, -0x1 ;  /* 0xffffffffff967424 */ /* 0x000fe200078e00ff */
[----:B------:R-:W-:-:S07]  /*bc90*/  MOV R86, RZ ;  /* 0x000000ff00567202 */ /* 0x000fce0000000f00 */
[----:B-1---5:R-:W-:Y:S05]  /*bca0*/  WARPSYNC.COLLECTIVE R150, `(.L_x_1376) ;  /* 0x0000000096087348 */ /* 0x022fea0003c00000 */
[----:B------:R0:W2:Y:S02]  /*bcb0*/  SHFL.UP P6, R86, R163, R87, R86 ;  /* 0x04000057a3567389 */ /* 0x0000a400000c0056 */
[----:B012--5:R-:W-:Y:S05]  /*bcc0*/  ENDCOLLECTIVE ;  /* 0x000000000000791b */ /* 0x027fea0003800000 */
.L_x_1376:
[----:B------:R-:W-:Y:S05]  /*bcd0*/  BSYNC B0 ;  /* 0x0000000000007941 */ /* 0x000fea0003800000 */
.L_x_1375:
[----:B------:R-:W-:Y:S01]  /*bce0*/  MOV R157, R86 ;  /* 0x00000056009d7202 */ /* 0x000fe20000000f00 */
[----:B------:R-:W-:Y:S02]  /*bcf0*/  HFMA2 R87, -RZ, RZ, 0, 5.9604644775390625e-08 ;  /* 0x00000001ff577431 */ /* 0x000fe400000001ff */
[----:B------:R-:W-:Y:S01]  /*bd00*/  IMAD.MOV.U32 R86, RZ, RZ, RZ ;  /* 0x000000ffff567224 */ /* 0x000fe200078e00ff */
[----:B------:R-:W-:Y:S02]  /*bd10*/  MOV R163, R162 ;  /* 0x000000a200a37202 */ /* 0x000fe40000000f00 */
[----:B------:R-:W-:Y:S02]  /*bd20*/  MOV R150, 0xffffffff ;  /* 0xffffffff00967802 */ /* 0x000fe40000000f00 */
[----:B------:R-:W-:-:S07]  /*bd30*/  MOV R149, R78 ;  /* 0x0000004e00957202 */ /* 0x000fce0000000f00 */
[----:B------:R-:W-:Y:S05]  /*bd40*/  WARPSYNC.COLLECTIVE R150, `(.L_x_1377) ;  /* 0x0000000096087348 */ /* 0x000fea0003c00000 */
[----:B------:R0:W1:Y:S02]  /*bd50*/  SHFL.UP P6, R86, R163, R87, R86 ;  /* 0x04000057a3567389 */ /* 0x00006400000c0056 */
[----:B01----:R-:W-:Y:S05]  /*bd60*/  ENDCOLLECTIVE ;  /* 0x000000000000791b */ /* 0x003fea0003800000 */
.L_x_1377:
[----:B------:R-:W-:Y:S01]  /*bd70*/  IMAD.MOV.U32 R87, RZ, RZ, RZ ;  /* 0x000000ffff577224 */ /* 0x000fe200078e00ff */
[----:B------:R-:W-:Y:S01]  /*bd80*/  MOV R162, R86 ;  /* 0x0000005600a27202 */ /* 0x000fe20000000f00 */
[----:B------:R-:W-:-:S07]  /*bd90*/  HFMA2 R86, -RZ, RZ, 0, 1.847743988037109375e-06 ;  /* 0x0000001fff567431 */ /* 0x000fce00000001ff */
[----:B------:R-:W-:Y:S05]  /*bda0*/  WARPSYNC.COLLECTIVE R150, `(.L_x_1378) ;  /* 0x0000000096087348 */ /* 0x000fea0003c00000 */
[----:B------:R0:W1:Y:S02]  /*bdb0*/  SHFL.IDX P1, R151, R149, R87, R86 ;  /* 0x0000005795977389 */ /* 0x0000640000020056 */
[----:B01----:R-:W-:Y:S05]  /*bdc0*/  ENDCOLLECTIVE ;  /* 0x000000000000791b */ /* 0x003fea0003800000 */
.L_x_1378:
[----:B------:R-:W-:Y:S02]  /*bdd0*/  MOV R149, R79 ;  /* 0x0000004f00957202 */ /* 0x000fe40000000f00 */
[----:B------:R-:W-:-:S07]  /*bde0*/  MOV R78, R151 ;  /* 0x00000097004e7202 */ /* 0x000fce0000000f00 */
[----:B------:R-:W-:Y:S05]  /*bdf0*/  WARPSYNC.COLLECTIVE R150, `(.L_x_1379) ;  /* 0x0000000096087348 */ /* 0x000fea0003c00000 */
[----:B------:R0:W1:Y:S02]  /*be00*/  SHFL.IDX P1, R151, R149, R87, R86 ;  /* 0x0000005795977389 */ /* 0x0000640000020056 */
[----:B01----:R-:W-:Y:S05]  /*be10*/  ENDCOLLECTIVE ;  /* 0x000000000000791b */ /* 0x003fea0003800000 */
.L_x_1379:
[----:B------:R-:W-:Y:S01]  /*be20*/  IMAD.MOV.U32 R79, RZ, RZ, R151 ;  /* 0x000000ffff4f7224 */ /* 0x000fe200078e0097 */
[----:B------:R-:W-:Y:S06]  /*be30*/  BRA `(.L_x_1380) ;  /* 0xffffffb000e47947 */ /* 0x000fec000383ffff */
.L_x_1316:
[----:B------:R-:W-:Y:S01]  /*be40*/  HFMA2 R86, -RZ, RZ, 0, 5.9604644775390625e-08 ;  /* 0x00000001ff567431 */ /* 0x000fe200000001ff */
[----:B------:R-:W-:Y:S01]  /*be50*/  MOV R151, R162 ;  /* 0x000000a200977202 */ /* 0x000fe20000000f00 */
[----:B------:R-:W-:Y:S01]  /*be60*/  IMAD.MOV.U32 R150, RZ, RZ, -0x1 ;  /* 0xffffffffff967424 */ /* 0x000fe200078e00ff */
[----:B------:R-:W-:Y:S02]  /*be70*/  MOV R87, 0x1f ;  /* 0x0000001f00577802 */ /* 0x000fe40000000f00 */
[C---:B------:R-:W-:Y:S02]  /*be80*/  ISETP.GT.U32.AND P2, PT, R155.reuse, 0x1b, PT ;  /* 0x0000001b9b00780c */ /* 0x040fe40003f44070 */
[----:B------:R-:W-:-:S13]  /*be90*/  ISETP.GT.U32.AND P3, PT, R155, 0x17, PT ;  /* 0x000000179b00780c */ /* 0x000fda0003f64070 */
[----:B0-----:R-:W-:Y:S05]  /*bea0*/  WARPSYNC.COLLECTIVE R150, `(.L_x_1381) ;  /* 0x0000000096087348 */ /* 0x001fea0003c00000 */
[----:B------:R1:W2:Y:S02]  /*beb0*/  SHFL.DOWN P0, R151, R151, R86, R87 ;  /* 0x0800005697977389 */ /* 0x0002a40000000057 */
[----:B012---:R-:W-:Y:S05]  /*bec0*/  ENDCOLLECTIVE ;  /* 0x000000000000791b */ /* 0x007fea0003800000 */
.L_x_1381:
[----:B------:R-:W-:Y:S02]  /*bed0*/  ISETP.GT.U32.AND P4, PT, R155, 0xf, PT ;  /* 0x0000000f9b00780c */ /* 0x000fe40003f84070 */
[----:B------:R-:W-:Y:S02]  /*bee0*/  MOV R149, R151 ;  /* 0x0000009700957202 */ /* 0x000fe40000000f00 */
[----:B------:R-:W-:-:S03]  /*bef0*/  MOV R151, R163 ;  /* 0x000000a300977202 */ /* 0x000fc60000000f00 */
[----:B------:R-:W-:-:S07]  /*bf00*/  @P1 FMUL.FTZ R149, R149, R162 ;  /* 0x000000a295951220 */ /* 0x000fce0000410000 */
[----:B------:R-:W-:Y:S05]  /*bf10*/  WARPSYNC.COLLECTIVE R150, `(.L_x_1382) ;  /* 0x0000000096087348 */ /* 0x000fea0003c00000 */
[----:B------:R0:W1:Y:S02]  /*bf20*/  SHFL.DOWN P0, R151, R151, R86, R87 ;  /* 0x0800005697977389 */ /* 0x0000640000000057 */
[----:B01----:R-:W-:Y:S05]  /*bf30*/  ENDCOLLECTIVE ;  /* 0x000000000000791b */ /* 0x003fea0003800000 */
.L_x_1382:
        /* <DEDUP_REMOVED lines=10> */
.L_x_1383:
[----:B------:R-:W-:Y:S01]  /*bfe0*/  IMAD.MOV.U32 R149, RZ, RZ, R151 ;  /* 0x000000ffff957224 */ /* 0x000fe200078e0097 */
[----:B------:R-:W-:-:S03]  /*bff0*/  MOV R151, R163 ;  /* 0x000000a300977202 */ /* 0x000fc60000000f00 */
[----:B------:R-:W-:-:S07]  /*c000*/  @!P1 FMUL.FTZ R149, R162, R149 ;  /* 0x00000095a2959220 */ /* 0x000fce0000410000 */
[----:B------:R-:W-:Y:S05]  /*c010*/  WARPSYNC.COLLECTIVE R150, `(.L_x_1384) ;  /* 0x0000000096087348 */ /* 0x000fea0003c00000 */
[----:B------:R0:W1:Y:S02]  /*c020*/  SHFL.DOWN P0, R151, R151, R86, R87 ;  /* 0x0800005697977389 */ /* 0x0000640000000057 */
[----:B01----:R-:W-:Y:S05]  /*c030*/  ENDCOLLECTIVE ;  /* 0x000000000000791b */ /* 0x003fea0003800000 */
.L_x_1384:
        /* <DEDUP_REMOVED lines=9> */
.L_x_1385:
[----:B------:R-:W-:Y:S01]  /*c0d0*/  MOV R149, R151 ;  /* 0x0000009700957202 */ /* 0x000fe20000000f00 */
[----:B------:R-:W-:-:S04]  /*c0e0*/  IMAD.MOV.U32 R151, RZ, RZ, R163 ;  /* 0x000000ffff977224 */ /* 0x000fc800078e00a3 */
[----:B------:R-:W-:-:S07]  /*c0f0*/  @!P2 FMUL.FTZ R149, R162, R149 ;  /* 0x00000095a295a220 */ /* 0x000fce0000410000 */
[----:B------:R-:W-:Y:S05]  /*c100*/  WARPSYNC.COLLECTIVE R150, `(.L_x_1386) ;  /* 0x0000000096087348 */ /* 0x000fea0003c00000 */
[----:B------:R0:W1:Y:S02]  /*c110*/  SHFL.DOWN P0, R151, R151, R86, R87 ;  /* 0x0800005697977389 */ /* 0x0000640000000057 */
[----:B01----:R-:W-:Y:S05]  /*c120*/  ENDCOLLECTIVE ;  /* 0x000000000000791b */ /* 0x003fea0003800000 */
.L_x_1386:
        /* <DEDUP_REMOVED lines=9> */
.L_x_1387:
[----:B------:R-:W-:Y:S02]  /*c1c0*/  MOV R149, R151 ;  /* 0x0000009700957202 */ /* 0x000fe40000000f00 */
[----:B------:R-:W-:-:S03]  /*c1d0*/  MOV R151, R163 ;  /* 0x000000a300977202 */ /* 0x000fc60000000f00 */
[----:B------:R-:W-:-:S07]  /*c1e0*/  @!P3 FMUL.FTZ R149, R162, R149 ;  /* 0x00000095a295b220 */ /* 0x000fce0000410000 */
[----:B------:R-:W-:Y:S05]  /*c1f0*/  WARPSYNC.COLLECTIVE R150, `(.L_x_1388) ;  /* 0x0000000096087348 */ /* 0x000fea0003c00000 */
[----:B------:R0:W1:Y:S02]  /*c200*/  SHFL.DOWN P0, R151, R151, R86, R87 ;  /* 0x0800005697977389 */ /* 0x0000640000000057 */
[----:B01----:R-:W-:Y:S05]  /*c210*/  ENDCOLLECTIVE ;  /* 0x000000000000791b */ /* 0x003fea0003800000 */
.L_x_1388:
        /* <DEDUP_REMOVED lines=9> */
.L_x_1389:
[----:B------:R-:W-:Y:S02]  /*c2b0*/  MOV R149, R151 ;  /* 0x0000009700957202 */ /* 0x000fe40000000f00 */
[----:B------:R-:W-:-:S03]  /*c2c0*/  MOV R151, R163 ;  /* 0x000000a300977202 */ /* 0x000fc60000000f00 */
[----:B------:R-:W-:-:S07]  /*c2d0*/  @!P4 FMUL.FTZ R149, R162, R149 ;  /* 0x00000095a295c220 */ /* 0x000fce0000410000 */
[----:B------:R-:W-:Y:S05]  /*c2e0*/  WARPSYNC.COLLECTIVE R150, `(.L_x_1390) ;  /* 0x0000000096087348 */ /* 0x000fea0003c00000 */
[----:B------:R0:W1:Y:S02]  /*c2f0*/  SHFL.DOWN P0, R151, R151, R86, R87 ;  /* 0x0800005697977389 */ /* 0x0000640000000057 */
[----:B01----:R-:W-:Y:S05]  /*c300*/  ENDCOLLECTIVE ;  /* 0x000000000000791b */ /* 0x003fea0003800000 */
.L_x_1390:
        /* <DEDUP_REMOVED lines=10> */
.L_x_1391:
[----:B------:R-:W-:Y:S02]  /*c3b0*/  MOV R149, R163 ;  /* 0x000000a300957202 */ /* 0x000fe40000000f00 */
[----:B------:R-:W-:-:S07]  /*c3c0*/  MOV R157, R151 ;  /* 0x00000097009d7202 */ /* 0x000fce0000000f00 */
[----:B------:R-:W-:Y:S05]  /*c3d0*/  WARPSYNC.COLLECTIVE R150, `(.L_x_1392) ;  /* 0x0000000096087348 */ /* 0x000fea0003c00000 */
[----:B------:R0:W1:Y:S02]  /*c3e0*/  SHFL.IDX P1, R151, R149, R87, R86 ;  /* 0x0000005795977389 */ /* 0x0000640000020056 */
[----:B01----:R-:W-:Y:S05]  /*c3f0*/  ENDCOLLECTIVE ;  /* 0x000000000000791b */ /* 0x003fea0003800000 */
.L_x_1392:
        /* <DEDUP_REMOVED lines=10> */
.L_x_1393:
[----:B------:R-:W-:Y:S01]  /*c4a0*/  MOV R162, R151 ;  /* 0x0000009700a27202 */ /* 0x000fe20000000f00 */
[----:B------:R-:W-:-:S07]  /*c4b0*/  IMAD.MOV.U32 R151, RZ, RZ, R163 ;  /* 0x000000ffff977224 */ /* 0x000fce00078e00a3 */
[----:B------:R-:W-:Y:S05]  /*c4c0*/  WARPSYNC.COLLECTIVE R150, `(.L_x_1394) ;  /* 0x0000000096087348 */ /* 0x000fea0003c00000 */
[----:B------:R0:W1:Y:S02]  /*c4d0*/  SHFL.DOWN P0, R151, R151, R86, R87 ;  /* 0x0800005697977389 */ /* 0x0000640000000057 */
[----:B01----:R-:W-:Y:S05]  /*c4e0*/  ENDCOLLECTIVE ;  /* 0x000000000000791b */ /* 0x003fea0003800000 */
.L_x_1394:
[----:B------:R-:W-:Y:S02]  /*c4f0*/  HFMA2 R87, -RZ, RZ, 0, 0 ;  /* 0x00000000ff577431 */ /* 0x000fe400000001ff */
[----:B------:R-:W-:Y:S01]  /*c500*/  IMAD.MOV.U32 R86, RZ, RZ, 0x1f ;  /* 0x0000001fff567424 */ /* 0x000fe200078e00ff */
[----:B------:R-:W-:-:S07]  /*c510*/  MOV R163, R151 ;  /* 0x0000009700a37202 */ /* 0x000fce0000000f00 */
[----:B------:R-:W-:Y:S05]  /*c520*/  WARPSYNC.COLLECTIVE R150, `(.L_x_1395) ;  /* 0x0000000096087348 */ /* 0x000fea0003c00000 */
[----:B------:R0:W1:Y:S02]  /*c530*/  SHFL.IDX P1, R151, R149, R87, R86 ;  /* 0x0000005795977389 */ /* 0x0000640000020056 */
[----:B01----:R-:W-:Y:S05]  /*c540*/  ENDCOLLECTIVE ;  /* 0x000000000000791b */ /* 0x003fea0003800000 */
.L_x_1395:
[----:B------:R-:W-:Y:S02]  /*c550*/  ISETP.NE.AND P0, PT, R115, 0x1f, PT ;  /* 0x0000001f7300780c */ /* 0x000fe40003f05270 */
[----:B------:R-:W-:Y:S02]  /*c560*/  MOV R149, R79 ;  /* 0x0000004f00957202 */ /* 0x000fe40000000f00 */
[----:B------:R-:W-:-:S09]  /*c570*/  MOV R78, R151 ;  /* 0x00000097004e7202 */ /* 0x000fd20000000f00 */
[----:B------:R-:W-:Y:S05]  /*c580*/  WARPSYNC.COLLECTIVE R150, `(.L_x_1396) ;  /* 0x0000000096087348 */ /* 0x000fea0003c00000 */
[----:B------:R0:W1:Y:S02]  /*c590*/  SHFL.IDX P1, R151, R149, R87, R86 ;  /* 0x0000005795977389 */ /* 0x0000640000020056 */
[----:B01----:R-:W-:Y:S05]  /*c5a0*/  ENDCOLLECTIVE ;  /* 0x000000000000791b */ /* 0x003fea0003800000 */
.L_x_1396:
[----:B------:R-:W-:Y:S01]  /*c5b0*/  MOV R79, R151 ;  /* 0x00000097004f7202 */ /* 0x000fe20000000f00 */
[----:B------:R-:W-:Y:S06]  /*c5c0*/  BRA `(.L_x_1397) ;  /* 0xffffffb400147947 */ /* 0x000fec000383ffff */
.L_x_1398:
        /* <DEDUP_REMOVED lines=11> */
.L_x_10422:


//--------------------- .text._Z25selective_scan_bwd_kernelI32Selective_Scan_bwd_kernel_traitsILi128ELi16ELb0ELb1ELb1ELb1ELb0EffEEv12SSMParamsBwd --------------------------
	.section	.text._Z25selective_scan_bwd_kernelI32Selective_Scan_bwd_kernel_traitsILi128ELi16ELb0ELb1ELb1ELb1ELb0EffEEv12SSMParamsBwd,"ax",@progbits
	.align	128
        .global         _Z25selective_scan_bwd_kernelI32Selective_Scan_bwd_kernel_traitsILi128ELi16ELb0ELb1ELb1ELb1ELb0EffEEv12SSMParamsBwd
        .type           _Z25selective_scan_bwd_kernelI32Selective_Scan_bwd_kernel_traitsILi128ELi16ELb0ELb1ELb1ELb1ELb0EffEEv12SSMParamsBwd,@function
        .size           _Z25selective_scan_bwd_kernelI32Selective_Scan_bwd_kernel_traitsILi128ELi16ELb0ELb1ELb1ELb1ELb0EffEEv12SSMParamsBwd,(.L_x_10423 - _Z25selective_scan_bwd_kernelI32Selective_Scan_bwd_kernel_traitsILi128ELi16ELb0ELb1ELb1ELb1ELb0EffEEv12SSMParamsBwd)
        .other          _Z25selective_scan_bwd_kernelI32Selective_Scan_bwd_kernel_traitsILi128ELi16ELb0ELb1ELb1ELb1ELb0EffEEv12SSMParamsBwd,@"STO_CUDA_ENTRY STV_DEFAULT"
_Z25selective_scan_bwd_kernelI32Selective_Scan_bwd_kernel_traitsILi128ELi16ELb0ELb1ELb1ELb1ELb0EffEEv12SSMParamsBwd:
.text._Z25selective_scan_bwd_kernelI32Selective_Scan_bwd_kernel_traitsILi128ELi16ELb0ELb1ELb1ELb1ELb0EffEEv12SSMParamsBwd:
        /* <DEDUP_REMOVED lines=27> */
[----:B---3--:R3:W3:Y:S04]  /*01b0*/  @P0 LDG.E R3, desc[UR28][R2.64] ;  /* 0x0000001c02030981 */ /* 0x0086e8000c1e1900 */
[----:B------:R-:W3:Y:S01]  /*01c0*/  @P1 LDG.E R4, desc[UR28][R4.64] ;  /* 0x0000001c04041981 */ /* 0x000ee2000c1e1900 */
        /* <DEDUP_REMOVED lines=25> */
[----:B---3--:R-:W-:Y:S01]  /*0360*/  VIADD R2, R0, 0xffffffe ;  /* 0x0ffffffe00027836 */ /* 0x008fe20000000000 */
[----:B------:R-:W-:-:S04]  /*0370*/  MOV R0, UR8 ;  /* 0x0000000800007c02 */ /* 0x000fc80008000f00 */
[----:B------:R-:W-:Y:S01]  /*0380*/  IABS R0, R0 ;  /* 0x0000000000007213 */ /* 0x000fe20000000000 */
[----:B------:R-:W3:Y:S03]  /*0390*/  F2I.FTZ.U32.TRUNC.NTZ R2, R2 ;  /* 0x0000000200027305 */ /* 0x000ee6000021f000 */
        /* <DEDUP_REMOVED lines=89> */
.L_x_1478:
[----:B------:R-:W0:Y:S01]  /*0930*/  LDCU UR25, c[0x0][0x388] ;  /* 0x00007100ff1977ac */ /* 0x000e220008000800 */
[----:B------:R-:W-:Y:S02]  /*0940*/  SHF.L.U32 R4, R4, 0x4, RZ ;  /* 0x0000000404047819 */ /* 0x000fe400000006ff */
[----:B------:R-:W-:Y:S02]  /*0950*/  CS2R R8, SRZ ;  /* 0x0000000000087805 */ /* 0x000fe4000001ff00 */
[----:B------:R-:W-:Y:S01]  /*0960*/  MOV R2, UR13 ;  /* 0x0000000d00027c02 */ /* 0x000fe20008000f00 */
[----:B------:R-:W-:Y:S01]  /*0970*/  ULEA UR26, UR12, 0xfffff800, 0xb ;  /* 0xfffff8000c1a7891 */ /* 0x000fe2000f8e58ff */
[----:B------:R-:W-:Y:S02]  /*0980*/  MOV R3, UR14 ;  /* 0x0000000e00037c02 */ /* 0x000fe40008000f00 */
[----:B------:R-:W-:Y:S02]  /*0990*/  CS2R R16, SRZ ;  /* 0x0000000000107805 */ /* 0x000fe4000001ff00 */
[----:B------:R-:W-:-:S02]  /*09a0*/  LOP3.LUT R71, R4, 0x3e00, RZ, 0xc0, !PT ;  /* 0x00003e0004477812 */ /* 0x000fc400078ec0ff */
[----:B------:R-:W-:Y:S02]  /*09b0*/  CS2R R10, SRZ ;  /* 0x00000000000a7805 */ /* 0x000fe4000001ff00 */
[----:B------:R-:W-:Y:S01]  /*09c0*/  CS2R R14, SRZ ;  /* 0x00000000000e7805 */ /* 0x000fe2000001ff00 */
[----:B------:R-:W-:Y:S01]  /*09d0*/  IMAD.WIDE.U32 R6, R72, 0x4, R2 ;  /* 0x0000000448067825 */ /* 0x000fe200078e0002 */
[----:B------:R-:W-:Y:S02]  /*09e0*/  CS2R R18, SRZ ;  /* 0x0000000000127805 */ /* 0x000fe4000001ff00 */
[----:B------:R-:W-:Y:S01]  /*09f0*/  CS2R R20, SRZ ;  /* 0x0000000000147805 */ /* 0x000fe2000001ff00 */
[----:B------:R-:W-:Y:S02]  /*0a00*/  HFMA2 R24, -RZ, RZ, 0, 0 ;  /* 0x00000000ff187431 */ /* 0x000fe400000001ff */
[----:B------:R-:W-:Y:S01]  /*0a10*/  IMAD.MOV.U32 R12, RZ, RZ, RZ ;  /* 0x000000ffff0c7224 */ /* 0x000fe200078e00ff */
[----:B------:R-:W-:Y:S01]  /*0a20*/  CS2R R22, SRZ ;  /* 0x0000000000167805 */ /* 0x000fe2000001ff00 */
        /* <DEDUP_REMOVED lines=10> */
[----:B------:R-:W-:Y:S02]  /*0ad0*/  ISETP.GE.AND P0, PT, R70, UR8, PT ;  /* 0x0000000846007c0c */ /* 0x000fe4000bf06270 */
[----:B------:R-:W-:Y:S02]  /*0ae0*/  LOP3.LUT R63, R72, 0x100, RZ, 0xfc, !PT ;  /* 0x00000100483f7812 */ /* 0x000fe400078efcff */
[----:B------:R-:W-:Y:S02]  /*0af0*/  P2R R80, PR, RZ, 0x1 ;  /* 0x00000001ff507803 */ /* 0x000fe40000000000 */
[----:B------:R-:W-:Y:S02]  /*0b00*/  IADD3 R2, P0, PT, R2, UR17, RZ ;  /* 0x0000001102027c10 */ /* 0x000fe4000ff1e0ff */
[----:B------:R-:W-:-:S02]  /*0b10*/  LOP3.LUT R69, R72, 0x40, RZ, 0xfc, !PT ;  /* 0x0000004048457812 */ /* 0x000fc400078efcff */
[----:B------:R-:W-:Y:S02]  /*0b20*/  IADD3.X R3, PT, PT, RZ, UR18, RZ, P0, !PT ;  /* 0x00000012ff037c10 */ /* 0x000fe400087fe4ff */
[----:B------:R-:W-:Y:S02]  /*0b30*/  ISETP.GE.AND P0, PT, R64, UR8, PT ;  /* 0x0000000840007c0c */ /* 0x000fe4000bf06270 */
[C---:B------:R-:W-:Y:S02]  /*0b40*/  LOP3.LUT R65, R72.reuse, 0xc0, RZ, 0xfc, !PT ;  /* 0x000000c048417812 */ /* 0x040fe400078efcff */
[C---:B------:R-:W-:Y:S02]  /*0b50*/  LOP3.LUT R68, R72.reuse, 0x60, RZ, 0xfc, !PT ;  /* 0x0000006048447812 */ /* 0x040fe400078efcff */
[----:B------:R-:W-:Y:S02]  /*0b60*/  LOP3.LUT R66, R72, 0xa0, RZ, 0xfc, !PT ;  /* 0x000000a048427812 */ /* 0x000fe400078efcff */
[----:B------:R-:W-:-:S02]  /*0b70*/  P2R R86, PR, RZ, 0x1 ;  /* 0x00000001ff567803 */ /* 0x000fc40000000000 */
[----:B------:R-:W-:Y:S02]  /*0b80*/  LOP3.LUT R67, R72, 0x80, RZ, 0xfc, !PT ;  /* 0x0000008048437812 */ /* 0x000fe400078efcff */
[----:B------:R-:W-:Y:S01]  /*0b90*/  IADD3.X R5, PT, PT, RZ, UR16, RZ, P1, !PT ;  /* 0x00000010ff057c10 */ /* 0x000fe20008ffe4ff */
[----:B------:R-:W3:Y:S01]  /*0ba0*/  @!P0 LDG.E R16, desc[UR28][R6.64+0x380] ;  /* 0x0003801c06108981 */ /* 0x000ee2000c1e1900 */
[----:B------:R-:W-:Y:S02]  /*0bb0*/  ISETP.GE.AND P0, PT, R63, UR8, PT ;  /* 0x000000083f007c0c */ /* 0x000fe4000bf06270 */
[----:B------:R-:W-:Y:S02]  /*0bc0*/  ISETP.GE.AND P1, PT, R70, UR8, PT ;  /* 0x0000000846007c0c */ /* 0x000fe4000bf26270 */
[----:B------:R-:W-:Y:S02]  /*0bd0*/  ISETP.GE.AND P6, PT, R69, UR8, PT ;  /* 0x0000000845007c0c */ /* 0x000fe4000bfc6270 */
[----:B------:R-:W-:-:S02]  /*0be0*/  ISETP.GE.AND P2, PT, R65, UR8, PT ;  /* 0x0000000841007c0c */ /* 0x000fc4000bf46270 */
[----:B------:R-:W-:Y:S02]  /*0bf0*/  ISETP.GE.AND P5, PT, R68, UR8, PT ;  /* 0x0000000844007c0c */ /* 0x000fe4000bfa6270 */
[----:B------:R-:W-:Y:S02]  /*0c00*/  ISETP.GE.AND P3, PT, R66, UR8, PT ;  /* 0x0000000842007c0c */ /* 0x000fe4000bf66270 */
[----:B------:R-:W-:Y:S01]  /*0c10*/  ISETP.GE.AND P4, PT, R67, UR8, PT ;  /* 0x0000000843007c0c */ /* 0x000fe2000bf86270 */
[----:B------:R-:W4:Y:S01]  /*0c20*/  @!P0 LDG.E R17, desc[UR28][R6.64+0x400] ;  /* 0x0004001c06118981 */ /* 0x000f22000c1e1900 */
[C---:B------:R-:W-:Y:S02]  /*0c30*/  LOP3.LUT R62, R72.reuse, 0x120, RZ, 0xfc, !PT ;  /* 0x00000120483e7812 */ /* 0x040fe400078efcff */
[C---:B------:R-:W-:Y:S01]  /*0c40*/  LOP3.LUT R61, R72.reuse, 0x140, RZ, 0xfc, !PT ;  /* 0x00000140483d7812 */ /* 0x040fe200078efcff */
[----:B------:R-:W5:Y:S01]  /*0c50*/  @!P1 LDG.E R9, desc[UR28][R6.64+0x80] ;  /* 0x0000801c06099981 */ /* 0x000f62000c1e1900 */
[----:B------:R-:W-:-:S02]  /*0c60*/  LOP3.LUT R60, R72, 0x160, RZ, 0xfc, !PT ;  /* 0x00000160483c7812 */ /* 0x000fc400078efcff */
[C---:B------:R-:W-:Y:S01]  /*0c70*/  LOP3.LUT R59, R72.reuse, 0x180, RZ, 0xfc, !PT ;  /* 0x00000180483b7812 */ /* 0x040fe200078efcff */
[----:B------:R-:W3:Y:S01]  /*0c80*/  @!P6 LDG.E R10, desc[UR28][R6.64+0x100] ;  /* 0x0001001c060ae981 */ /* 0x000ee2000c1e1900 */
[----:B------:R-:W-:Y:S02]  /*0c90*/  P2R R85, PR, RZ, 0x1 ;  /* 0x00000001ff557803 */ /* 0x000fe40000000000 */
[----:B------:R-:W-:Y:S01]  /*0ca0*/  LOP3.LUT R58, R72, 0x1a0, RZ, 0xfc, !PT ;  /* 0x000001a0483a7812 */ /* 0x000fe200078efcff */
[----:B------:R-:W4:Y:S01]  /*0cb0*/  @!P2 LDG.E R15, desc[UR28][R6.64+0x300] ;  /* 0x0003001c060fa981 */ /* 0x000f22000c1e1900 */
[----:B------:R-:W-:Y:S02]  /*0cc0*/  ISETP.GE.AND P0, PT, R62, UR8, PT ;  /* 0x000000083e007c0c */ /* 0x000fe4000bf06270 */
[----:B------:R-:W-:Y:S01]  /*0cd0*/  P2R R87, PR, RZ, 0x4 ;  /* 0x00000004ff577803 */ /* 0x000fe20000000000 */
[----:B------:R-:W4:Y:S01]  /*0ce0*/  @!P5 LDG.E R11, desc[UR28][R6.64+0x180] ;  /* 0x0001801c060bd981 */ /* 0x000f22000c1e1900 */
[----:B------:R-:W-:-:S02]  /*0cf0*/  LOP3.LUT R57, R72, 0x1c0, RZ, 0xfc, !PT ;  /* 0x000001c048397812 */ /* 0x000fc400078efcff */
[----:B------:R-:W-:Y:S01]  /*0d00*/  ISETP.GE.AND P1, PT, R61, UR8, PT ;  /* 0x000000083d007c0c */ /* 0x000fe2000bf26270 */
[----:B------:R-:W4:Y:S01]  /*0d10*/  @!P3 LDG.E R14, desc[UR28][R6.64+0x280] ;  /* 0x0002801c060eb981 */ /* 0x000f22000c1e1900 */
[----:B------:R-:W-:Y:S02]  /*0d20*/  P2R R84, PR, RZ, 0x8 ;  /* 0x00000008ff547803 */ /* 0x000fe40000000000 */
[----:B------:R-:W-:Y:S01]  /*0d30*/  LOP3.LUT R56, R72, 0x1e0, RZ, 0xfc, !PT ;  /* 0x000001e048387812 */ /* 0x000fe200078efcff */
[----:B------:R-:W4:Y:S01]  /*0d40*/  @!P4 LDG.E R12, desc[UR28][R6.64+0x200] ;  /* 0x0002001c060cc981 */ /* 0x000f22000c1e1900 */
[----:B------:R-:W-:Y:S02]  /*0d50*/  ISETP.GE.AND P2, PT, R60, UR8, PT ;  /* 0x000000083c007c0c */ /* 0x000fe4000bf46270 */
[----:B------:R-:W-:Y:S01]  /*0d60*/  P2R R83, PR, RZ, 0x10 ;  /* 0x00000010ff537803 */ /* 0x000fe20000000000 */
[----:B------:R-:W4:Y:S01]  /*0d70*/  @!P0 LDG.E R18, desc[UR28][R6.64+0x480] ;  /* 0x0004801c06128981 */ /* 0x000f22000c1e1900 */
[----:B------:R-:W-:-:S02]  /*0d80*/  ISETP.GE.AND P3, PT, R59, UR8, PT ;  /* 0x000000083b007c0c */ /* 0x000fc4000bf66270 */
[----:B------:R-:W-:Y:S01]  /*0d90*/  P2R R82, PR, RZ, 0x20 ;  /* 0x00000020ff527803 */ /* 0x000fe20000000000 */
[----:B------:R-:W4:Y:S01]  /*0da0*/  @!P1 LDG.E R19, desc[UR28][R6.64+0x500] ;  /* 0x0005001c06139981 */ /* 0x000f22000c1e1900 */
[----:B------:R-:W-:Y:S02]  /*0db0*/  ISETP.GE.AND P4, PT, R58, UR8, PT ;  /* 0x000000083a007c0c */ /* 0x000fe4000bf86270 */
        /* <DEDUP_REMOVED lines=12> */
[----:B-1----:R-:W-:-:S04]  /*0e80*/  IADD3 R25, PT, PT, R71, R31, RZ ;  /* 0x0000001f47197210 */ /* 0x002fc80007ffe0ff */
[CC--:B------:R-:W-:Y:S02]  /*0e90*/  LEA.HI.SX32 R26, R25.reuse, R25.reuse, 0x1b ;  /* 0x00000019191a7211 */ /* 0x0c0fe400078fdaff */
[C---:B------:R-:W-:Y:S02]  /*0ea0*/  IADD3 R6, PT, PT, R25.reuse, 0x60, RZ ;  /* 0x0000006019067810 */ /* 0x040fe40007ffe0ff */
[----:B------:R-:W-:Y:S01]  /*0eb0*/  LEA R113, R26, UR23, 0x2 ;  /* 0x000000171a717c11 */ /* 0x000fe2000f8e10ff */
[C---:B------:R-:W-:Y:S01]  /*0ec0*/  VIADD R26, R25.reuse, 0x20 ;  /* 0x00000020191a7836 */ /* 0x040fe20000000000 */
        /* <DEDUP_REMOVED lines=12> */
[----:B------:R-:W-:Y:S01]  /*0f90*/  VIADD R26, R25, 0x100 ;  /* 0x00000100191a7836 */ /* 0x000fe20000000000 */
[----:B------:R-:W-:Y:S02]  /*0fa0*/  LEA.HI.SX32 R6, R6, R25, 0x1b ;  /* 0x0000001906067211 */ /* 0x000fe400078fdaff */
[----:B------:R-:W-:Y:S02]  /*0fb0*/  LEA R109, R30, UR23, 0x2 ;  /* 0x000000171e6d7c11 */ /* 0x000fe4000f8e10ff */
[----:B------:R-:W-:-:S02]  /*0fc0*/  LEA R108, R32, UR23, 0x2 ;  /* 0x00000017206c7c11 */ /* 0x000fc4000f8e10ff */
[C---:B------:R-:W-:Y:S02]  /*0fd0*/  IADD3 R28, PT, PT, R25.reuse, 0x120, RZ ;  /* 0x00000120191c7810 */ /* 0x040fe40007ffe0ff */
[C---:B------:R-:W-:Y:S02]  /*0fe0*/  IADD3 R30, PT, PT, R25.reuse, 0x140, RZ ;  /* 0x00000140191e7810 */ /* 0x040fe40007ffe0ff */
[----:B------:R-:W-:Y:S02]  /*0ff0*/  LEA R107, R6, UR23, 0x2 ;  /* 0x00000017066b7c11 */ /* 0x000fe4000f8e10ff */
[----:B------:R-:W-:Y:S02]  /*1000*/  IADD3 R6, PT, PT, R25, 0x160, RZ ;  /* 0x0000016019067810 */ /* 0x000fe40007ffe0ff */
[-C--:B------:R-:W-:Y:S02]  /*1010*/  LEA.HI.SX32 R26, R26, R25.reuse, 0x1b ;  /* 0x000000191a1a7211 */ /* 0x080fe400078fdaff */
[----:B------:R-:W-:-:S02]  /*1020*/  LEA.HI.SX32 R28, R28, R25, 0x1b ;  /* 0x000000191c1c7211 */ /* 0x000fc400078fdaff */
[----:B------:R-:W-:Y:S02]  /*1030*/  P2R R27, PR, RZ, 0x1 ;  /* 0x00000001ff1b7803 */ /* 0x000fe40000000000 */
[-C--:B------:R-:W-:Y:S02]  /*1040*/  LEA.HI.SX32 R30, R30, R25.reuse, 0x1b ;  /* 0x000000191e1e7211 */ /* 0x080fe400078fdaff */
[----:B------:R-:W-:Y:S02]  /*1050*/  ISETP.NE.AND P0, PT, R85, RZ, PT ;  /* 0x000000ff5500720c */ /* 0x000fe40003f05270 */
[----:B------:R-:W-:Y:S02]  /*1060*/  LEA.HI.SX32 R6, R6, R25, 0x1b ;  /* 0x0000001906067211 */ /* 0x000fe400078fdaff */
[----:B------:R-:W-:Y:S02]  /*1070*/  LEA R105, R26, UR23, 0x2 ;  /* 0x000000171a697c11 */ /* 0x000fe4000f8e10ff */
[----:B------:R-:W-:-:S02]  /*1080*/  LEA R104, R28, UR23, 0x2 ;  /* 0x000000171c687c11 */ /* 0x000fc4000f8e10ff */
[----:B------:R-:W-:Y:S02]  /*1090*/  LEA R103, R30, UR23, 0x2 ;  /* 0x000000171e677c11 */ /* 0x000fe4000f8e10ff */
[----:B------:R-:W-:Y:S02]  /*10a0*/  P2R R29, PR, RZ, 0x1 ;  /* 0x00000001ff1d7803 */ /* 0x000fe40000000000 */
        /* <DEDUP_REMOVED lines=17> */
[----:B0-----:R-:W-:-:S04]  /*11c0*/  IADD3 R8, PT, PT, R25, 0xe0, RZ ;  /* 0x000000e019087810 */ /* 0x001fc80007ffe0ff */
[----:B------:R-:W-:-:S04]  /*11d0*/  LEA.HI.SX32 R8, R8, R25, 0x1b ;  /* 0x0000001908087211 */ /* 0x000fc800078fdaff */
[----:B------:R-:W-:Y:S02]  /*11e0*/  LEA R106, R8, UR23, 0x2 ;  /* 0x00000017086a7c11 */ /* 0x000fe4000f8e10ff */
[----:B------:R-:W-:-:S04]  /*11f0*/  IADD3 R8, PT, PT, R25, 0x180, RZ ;  /* 0x0000018019087810 */ /* 0x000fc80007ffe0ff */
[----:B------:R-:W-:-:S04]  /*1200*/  LEA.HI.SX32 R8, R8, R25, 0x1b ;  /* 0x0000001908087211 */ /* 0x000fc800078fdaff */
[----:B------:R-:W-:Y:S01]  /*1210*/  LEA R101, R8, UR23, 0x2 ;  /* 0x0000001708657c11 */ /* 0x000fe2000f8e10ff */
[----:B-----5:R-:W-:Y:S04]  /*1220*/  STS [R112+0x80], R9 ;  /* 0x0000800970007388 */ /* 0x020fe80000000800 */
[----:B---3--:R0:W-:Y:S04]  /*1230*/  STS [R111+0x100], R10 ;  /* 0x0001000a6f007388 */ /* 0x0081e80000000800 */
[----:B----4-:R-:W-:Y:S01]  /*1240*/  STS [R110+0x180], R11 ;  /* 0x0001800b6e007388 */ /* 0x010fe20000000800 */
[----:B0-----:R-:W-:-:S03]  /*1250*/  IADD3 R10, PT, PT, R25, 0x1a0, RZ ;  /* 0x000001a0190a7810 */ /* 0x001fc60007ffe0ff */
[----:B------:R0:W-:Y:S04]  /*1260*/  STS [R109+0x200], R12 ;  /* 0x0002000c6d007388 */ /* 0x0001e80000000800 */
[----:B------:R1:W-:Y:S01]  /*1270*/  STS [R108+0x280], R14 ;  /* 0x0002800e6c007388 */ /* 0x0003e20000000800 */
[----:B------:R-:W-:Y:S02]  /*1280*/  LEA.HI.SX32 R10, R10, R25, 0x1b ;  /* 0x000000190a0a7211 */ /* 0x000fe400078fdaff */
[C---:B0-----:R-:W-:Y:S01]  /*1290*/  IADD3 R12, PT, PT, R25.reuse, 0x1c0, RZ ;  /* 0x000001c0190c7810 */ /* 0x041fe20007ffe0ff */
[----:B-1----:R-:W-:-:S03]  /*12a0*/  VIADD R14, R25, 0x1e0 ;  /* 0x000001e0190e7836 */ /* 0x002fc60000000000 */
[-C--:B------:R-:W-:Y:S01]  /*12b0*/  LEA.HI.SX32 R12, R12, R25.reuse, 0x1b ;  /* 0x000000190c0c7211 */ /* 0x080fe200078fdaff */
[----:B------:R-:W-:Y:S01]  /*12c0*/  STS [R107+0x300], R15 ;  /* 0x0003000f6b007388 */ /* 0x000fe20000000800 */
[----:B------:R-:W-:Y:S02]  /*12d0*/  LEA R100, R10, UR23, 0x2 ;  /* 0x000000170a647c11 */ /* 0x000fe4000f8e10ff */
[----:B------:R-:W-:Y:S01]  /*12e0*/  LEA.HI.SX32 R14, R14, R25, 0x1b ;  /* 0x000000190e0e7211 */ /* 0x000fe200078fdaff */
[----:B------:R0:W-:Y:S01]  /*12f0*/  STS [R106+0x380], R16 ;  /* 0x000380106a007388 */ /* 0x0001e20000000800 */
[----:B------:R-:W-:-:S03]  /*1300*/  LEA R99, R12, UR23, 0x2 ;  /* 0x000000170c637c11 */ /* 0x000fc6000f8e10ff */
[----:B------:R-:W-:Y:S01]  /*1310*/  STS [R105+0x400], R17 ;  /* 0x0004001169007388 */ /* 0x000fe20000000800 */
[----:B------:R-:W-:Y:S01]  /*1320*/  LEA R98, R14, UR23, 0x2 ;  /* 0x000000170e627c11 */ /* 0x000fe2000f8e10ff */
[----:B------:R-:W-:Y:S02]  /*1330*/  IMAD R25, R31, 0xf, R25 ;  /* 0x0000000f1f197824 */ /* 0x000fe400078e0219 */
[----:B------:R1:W-:Y:S04]  /*1340*/  STS [R104+0x480], R18 ;  /* 0x0004801268007388 */ /* 0x0003e80000000800 */
        /* <DEDUP_REMOVED lines=11> */
[C---:B------:R-:W-:Y:S02]  /*1400*/  IADD3 R12, PT, PT, R25.reuse, 0x4, RZ ;  /* 0x00000004190c7810 */ /* 0x040fe40007ffe0ff */
[C---:B0-----:R-:W-:Y:S02]  /*1410*/  IADD3 R16, PT, PT, R25.reuse, 0x6, RZ ;  /* 0x0000000619107810 */ /* 0x041fe40007ffe0ff */
[C---:B-1----:R-:W-:Y:S02]  /*1420*/  IADD3 R18, PT, PT, R25.reuse, 0x7, RZ ;  /* 0x0000000719127810 */ /* 0x042fe40007ffe0ff */
[----:B--2---:R-:W-:-:S02]  /*1430*/  IADD3 R20, PT, PT, R25, 0x8, RZ ;  /* 0x0000000819147810 */ /* 0x004fc40007ffe0ff */
[C---:B---3--:R-:W-:Y:S02]  /*1440*/  IADD3 R22, PT, PT, R25.reuse, 0x9, RZ ;  /* 0x0000000919167810 */ /* 0x048fe40007ffe0ff */
        /* <DEDUP_REMOVED lines=56> */
[----:B------:R-:W-:Y:S01]  /*17d0*/  HFMA2 R9, -RZ, RZ, 0, 0 ;  /* 0x00000000ff097431 */ /* 0x000fe200000001ff */
[----:B------:R-:W-:-:S04]  /*17e0*/  MOV R11, RZ ;  /* 0x000000ff000b7202 */ /* 0x000fc80000000f00 */
        /* <DEDUP_REMOVED lines=53> */
[----:B0-----:R-:W-:Y:S01]  /*1b40*/  CS2R R4, SRZ ;  /* 0x0000000000047805 */ /* 0x001fe2000001ff00 */
[----:B--2---:R0:W-:Y:S04]  /*1b50*/  STS [R113], R7 ;  /* 0x0000000771007388 */ /* 0x0041e80000000800 */
[----:B---3--:R1:W-:Y:S04]  /*1b60*/  STS [R112+0x80], R9 ;  /* 0x0000800970007388 */ /* 0x0083e80000000800 */
[----:B----4-:R2:W-:Y:S04]  /*1b70*/  STS [R111+0x100], R11 ;  /* 0x0001000b6f007388 */ /* 0x0105e80000000800 */
        /* <DEDUP_REMOVED lines=16> */
[----:B------:R-:W5:Y:S04]  /*1c80*/  LDS R28, [R164+0x8] ;  /* 0x00000800a41c7984 */ /* 0x000f680000000800 */
[----:B------:R-:W5:Y:S04]  /*1c90*/  LDS R27, [R161+0xc] ;  /* 0x00000c00a11b7984 */ /* 0x000f680000000800 */
[----:B------:R-:W5:Y:S04]  /*1ca0*/  LDS R26, [R160+0x10] ;  /* 0x00001000a01a7984 */ /* 0x000f680000000800 */
        /* <DEDUP_REMOVED lines=13> */
[----:B------:R-:W-:Y:S01]  /*1d80*/  ISETP.NE.AND P0, PT, R6, RZ, PT ;  /* 0x000000ff0600720c */ /* 0x000fe20003f05270 */
[----:B------:R-:W-:-:S12]  /*1d90*/  HFMA2 R6, -RZ, RZ, 0, 0 ;  /* 0x00000000ff067431 */ /* 0x000fd800000001ff */
[----:B------:R-:W5:Y:S01]  /*1da0*/  @!P0 LDG.E R5, desc[UR28][R2.64+0x80] ;  /* 0x0000801c02058981 */ /* 0x000f62000c1e1900 */
[----:B------:R-:W-:Y:S02]  /*1db0*/  ISETP.NE.AND P0, PT, R8, RZ, PT ;  /* 0x000000ff0800720c */ /* 0x000fe40003f05270 */
[----:B0-----:R-:W-:-:S11]  /*1dc0*/  MOV R7, RZ ;  /* 0x000000ff00077202 */ /* 0x001fd60000000f00 */
[----:B------:R-:W5:Y:S01]  /*1dd0*/  @!P0 LDG.E R6, desc[UR28][R2.64+0x100] ;  /* 0x0001001c02068981 */ /* 0x000f62000c1e1900 */
[----:B------:R-:W-:Y:S01]  /*1de0*/  ISETP.NE.AND P0, PT, R10, RZ, PT ;  /* 0x000000ff0a00720c */ /* 0x000fe20003f05270 */
[----:B------:R-:W-:-:S12]  /*1df0*/  IMAD.MOV.U32 R8, RZ, RZ, RZ ;  /* 0x000000ffff087224 */ /* 0x000fd800078e00ff */
[----:B------:R-:W5:Y:S01]  /*1e00*/  @!P0 LDG.E R7, desc[UR28][R2.64+0x180] ;  /* 0x0001801c02078981 */ /* 0x000f62000c1e1900 */
[----:B------:R-:W-:Y:S01]  /*1e10*/  ISETP.NE.AND P0, PT, R12, RZ, PT ;  /* 0x000000ff0c00720c */ /* 0x000fe20003f05270 */
[----:B-1----:R-:W-:-:S12]  /*1e20*/  HFMA2 R9, -RZ, RZ, 0, 0 ;  /* 0x00000000ff097431 */ /* 0x002fd800000001ff */
[----:B------:R-:W5:Y:S01]  /*1e30*/  @!P0 LDG.E R8, desc[UR28][R2.64+0x200] ;  /* 0x0002001c02088981 */ /* 0x000f62000c1e1900 */
[----:B------:R-:W-:Y:S02]  /*1e40*/  ISETP.NE.AND P0, PT, R14, RZ, PT ;  /* 0x000000ff0e00720c */ /* 0x000fe40003f05270 */
[----:B------:R-:W-:-:S11]  /*1e50*/  MOV R10, RZ ;  /* 0x000000ff000a7202 */ /* 0x000fd60000000f00 */
        /* <DEDUP_REMOVED lines=8> */
[----:B------:R-:W-:Y:S01]  /*1ee0*/  HFMA2 R14, -RZ, RZ, 0, 0 ;  /* 0x00000000ff0e7431 */ /* 0x000fe200000001ff */
[----:B------:R-:W-:Y:S02]  /*1ef0*/  MOV R73, RZ ;  /* 0x000000ff00497202 */ /* 0x000fe40000000f00 */
[----:B------:R-:W-:Y:S01]  /*1f00*/  CS2R R74, SRZ ;  /* 0x00000000004a7805 */ /* 0x000fe2000001ff00 */
[----:B------:R-:W-:-:S03]  /*1f10*/  IMAD.MOV.U32 R78, RZ, RZ, RZ ;  /* 0x000000ffff4e7224 */ /* 0x000fc600078e00ff */
        /* <DEDUP_REMOVED lines=8> */
[----:B------:R-:W2:Y:S04]  /*1fa0*/  @!P0 LDG.E R14, desc[UR28][R2.64+0x480] ;  /* 0x0004801c020e8981 */ /* 0x000ea8000c1e1900 */
[----:B------:R-:W2:Y:S04]  /*1fb0*/  @!P6 LDG.E R78, desc[UR28][R2.64+0x780] ;  /* 0x0007801c024ee981 */ /* 0x000ea8000c1e1900 */
        /* <DEDUP_REMOVED lines=16> */
[----:B------:R-:W-:Y:S01]  /*20c0*/  STL [R1], R97 ;  /* 0x0000006101007387 */ /* 0x000fe20000100800 */
[----:B---3--:R-:W-:-:S05]  /*20d0*/  FADD.FTZ R30, R30, UR6 ;  /* 0x000000061e1e7e21 */ /* 0x008fca0008010000 */
[----:B------:R-:W-:Y:S01]  /*20e0*/  FSETP.GTU.FTZ.AND P0, PT, R30, 20, PT ;  /* 0x41a000001e00780b */ /* 0x000fe20003f1c000 */
[----:B----4-:R-:W-:Y:S01]  /*20f0*/  FADD.FTZ R29, R29, UR6 ;  /* 0x000000061d1d7e21 */ /* 0x010fe20008010000 */
[----:B-----5:R-:W-:Y:S01]  /*2100*/  FADD.FTZ R28, R28, UR6 ;  /* 0x000000061c1c7e21 */ /* 0x020fe20008010000 */
[----:B------:R-:W-:Y:S01]  /*2110*/  FADD.FTZ R27, R27, UR6 ;  /* 0x000000061b1b7e21 */ /* 0x000fe20008010000 */
[----:B------:R-:W-:Y:S01]  /*2120*/  FADD.FTZ R26, R26, UR6 ;  /* 0x000000061a1a7e21 */ /* 0x000fe20008010000 */
[----:B------:R-:W-:Y:S04]  /*2130*/  STS [R113], R4 ;  /* 0x0000000471007388 */ /* 0x000fe80000000800 */
[----:B------:R-:W-:Y:S04]  /*2140*/  STS [R112+0x80], R5 ;  /* 0x0000800570007388 */ /* 0x000fe80000000800 */
[----:B------:R-:W-:Y:S04]  /*2150*/  STS [R111+0x100], R6 ;  /* 0x000100066f007388 */ /* 0x000fe80000000800 */
[----:B------:R-:W-:Y:S04]  /*2160*/  STS [R110+0x180], R7 ;  /* 0x000180076e007388 */ /* 0x000fe80000000800 */
[----:B------:R-:W-:Y:S04]  /*2170*/  STS [R109+0x200], R8 ;  /* 0x000200086d007388 */ /* 0x000fe80000000800 */
[----:B------:R-:W-:Y:S04]  /*2180*/  STS [R108+0x280], R9 ;  /* 0x000280096c007388 */ /* 0x000fe80000000800 */
        /* <DEDUP_REMOVED lines=82> */
.L_x_1401:
[----:B------:R-:W-:Y:S05]  /*26b0*/  BSYNC.RECONVERGENT B0 ;  /* 0x0000000000007941 */ /* 0x000fea0003800200 */
.L_x_1400:
[----:B------:R-:W-:Y:S01]  /*26c0*/  BSSY.RECONVERGENT B0, `(.L_x_1402) ;  /* 0x0000022000007945 */ /* 0x000fe20003800200 */
[----:B------:R-:W-:Y:S01]  /*26d0*/  FSETP.GTU.FTZ.AND P0, PT, R24, 20, PT ;  /* 0x41a000001800780b */ /* 0x000fe20003f1c000 */
[----:B------:R-:W-:Y:S02]  /*26e0*/  FADD.FTZ R23, R23, UR6 ;  /* 0x0000000617177e21 */ /* 0x000fe40008010000 */
[----:B------:R-:W-:Y:S10]  /*26f0*/  @P1 BRA `(.L_x_1403) ;  /* 0x0000000000781947 */ /* 0x000ff40003800000 */
[----:B------:R-:W-:Y:S01]  /*2700*/  FMUL.FTZ R29, R29, 1.4426950216293334961 ;  /* 0x3fb8aa3b1d1d7820 */ /* 0x000fe20000410000 */
[----:B------:R-:W-:Y:S02]  /*2710*/  IMAD.MOV.U32 R7, RZ, RZ, 0x3e800000 ;  /* 0x3e800000ff077424 */ /* 0x000fe400078e00ff */
        /* <DEDUP_REMOVED lines=28> */
.L_x_1403:
[----:B------:R-:W-:Y:S05]  /*28e0*/  BSYNC.RECONVERGENT B0 ;  /* 0x0000000000007941 */ /* 0x000fea0003800200 */
.L_x_1402:
[----:B------:R-:W-:Y:S01]  /*28f0*/  BSSY.RECONVERGENT B0, `(.L_x_1404) ;  /* 0x0000022000007945 */ /* 0x000fe20003800200 */
[----:B------:R-:W-:Y:S01]  /*2900*/  FSETP.GTU.FTZ.AND P1, PT, R23, 20, PT ;  /* 0x41a000001700780b */ /* 0x000fe20003f3c000 */
[----:B------:R-:W-:Y:S02]  /*2910*/  FADD.FTZ R22, R22, UR6 ;  /* 0x0000000616167e21 */ /* 0x000fe40008010000 */
[----:B------:R-:W-:Y:S10]  /*2920*/  @P2 BRA `(.L_x_1405) ;  /* 0x0000000000782947 */ /* 0x000ff40003800000 */
[----:B------:R-:W-:Y:S01]  /*2930*/  FMUL.FTZ R28, R28, 1.4426950216293334961 ;  /* 0x3fb8aa3b1c1c7820 */ /* 0x000fe20000410000 */
[----:B------:R-:W-:Y:S02]  /*2940*/  HFMA2 R7, -RZ, RZ, 1.625, 0 ;  /* 0x3e800000ff077431 */ /* 0x000fe400000001ff */
[----:B------:R-:W-:Y:S01]  /*2950*/  IMAD.MOV.U32 R6, RZ, RZ, 0x3d39bf78 ;  /* 0x3d39bf78ff067424 */ /* 0x000fe200078e00ff */
        /* <DEDUP_REMOVED lines=27> */
.L_x_1405:
[----:B------:R-:W-:Y:S05]  /*2b10*/  BSYNC.RECONVERGENT B0 ;  /* 0x0000000000007941 */ /* 0x000fea0003800200 */
.L_x_1404:
        /* <DEDUP_REMOVED lines=34> */
.L_x_1407:
[----:B------:R-:W-:Y:S05]  /*2d40*/  BSYNC.RECONVERGENT B0 ;  /* 0x0000000000007941 */ /* 0x000fea0003800200 */
.L_x_1406:
        /* <DEDUP_REMOVED lines=34> */
.L_x_1409:
[----:B------:R-:W-:Y:S05]  /*2f70*/  BSYNC.RECONVERGENT B0 ;  /* 0x0000000000007941 */ /* 0x000fea0003800200 */
.L_x_1408:
[----:B------:R-:W2:Y:S01]  /*2f80*/  LDL.LU R2, [R1+0x108] ;  /* 0x0001080001027983 */ /* 0x000ea20000300800 */
[----:B------:R-:W-:Y:S01]  /*2f90*/  BSSY.RECONVERGENT B0, `(.L_x_1410) ;  /* 0x0000024000007945 */ /* 0x000fe20003800200 */
[----:B------:R-:W-:Y:S01]  /*2fa0*/  FSETP.GTU.FTZ.AND P4, PT, R20, 20, PT ;  /* 0x41a000001400780b */ /* 0x000fe20003f9c000 */
[----:B------:R-:W-:Y:S01]  /*2fb0*/  FADD.FTZ R19, R19, UR6 ;  /* 0x0000000613137e21 */ /* 0x000fe20008010000 */
[----:B------:R0:W-:Y:S01]  /*2fc0*/  STL [R1+0x44], RZ ;  /* 0x000044ff01007387 */ /* 0x0001e20000100800 */
[----:B--2---:R-:W-:Y:S01]  /*2fd0*/  FFMA.FTZ R6, R46, R83, R2 ;  /* 0x000000532e067223 */ /* 0x004fe20000010002 */
[----:B0-----:R-:W-:Y:S09]  /*2fe0*/  @P5 BRA `(.L_x_1411) ;  /* 0x0000000000785947 */ /* 0x001ff20003800000 */
        /* <DEDUP_REMOVED lines=30> */
.L_x_1411:
[----:B------:R-:W-:Y:S05]  /*31d0*/  BSYNC.RECONVERGENT B0 ;  /* 0x0000000000007941 */ /* 0x000fea0003800200 */
.L_x_1410:
[----:B------:R0:W-:Y:S01]  /*31e0*/  STL [R1+0x80], RZ ;  /* 0x000080ff01007387 */ /* 0x0001e20000100800 */
[----:B------:R-:W-:Y:S01]  /*31f0*/  FFMA.FTZ R3, R45, R82, R6 ;  /* 0x000000522d037223 */ /* 0x000fe20000010006 */
[----:B------:R-:W-:Y:S01]  /*3200*/  BSSY.RECONVERGENT B0, `(.L_x_1412) ;  /* 0x0000025000007945 */ /* 0x000fe20003800200 */
[----:B------:R-:W-:Y:S01]  /*3210*/  FSETP.GTU.FTZ.AND P5, PT, R19, 20, PT ;  /* 0x41a000001300780b */ /* 0x000fe20003fbc000 */
[----:B------:R0:W-:Y:S01]  /*3220*/  STL [R1+0x7c], RZ ;  /* 0x00007cff01007387 */ /* 0x0001e20000100800 */
[----:B------:R-:W-:Y:S01]  /*3230*/  FADD.FTZ R18, R18, UR6 ;  /* 0x0000000612127e21 */ /* 0x000fe20008010000 */
[----:B------:R-:W-:Y:S02]  /*3240*/  FFMA.FTZ R6, R44, R81, R3 ;  /* 0x000000512c067223 */ /* 0x000fe40000010003 */
[----:B------:R0:W-:Y:S01]  /*3250*/  STL [R1+0x78], RZ ;  /* 0x000078ff01007387 */ /* 0x0001e20000100800 */
[----:B------:R-:W-:Y:S07]  /*3260*/  @P0 BRA `(.L_x_1413) ;  /* 0x0000000000780947 */ /* 0x000fee0003800000 */
        /* <DEDUP_REMOVED lines=30> */
.L_x_1413:
[----:B------:R-:W-:Y:S05]  /*3450*/  BSYNC.RECONVERGENT B0 ;  /* 0x0000000000007941 */ /* 0x000fea0003800200 */
.L_x_1412:
        /* <DEDUP_REMOVED lines=12> */
[----:B------:R-:W2:Y:S02]  /*3520*/  MUFU.EX2 R5, R23 ;  /* 0x0000001700057308 */ /* 0x000ea40000000800 */
[C---:B--2---:R-:W-:Y:S01]  /*3530*/  FADD.FTZ.RZ R2, R5.reuse, 1 ;  /* 0x3f80000005027421 */ /* 0x044fe2000001c000 */
        /* <DEDUP_REMOVED lines=25> */
.L_x_1415:
[----:B------:R-:W-:Y:S05]  /*36d0*/  BSYNC.RECONVERGENT B0 ;  /* 0x0000000000007941 */ /* 0x000fea0003800200 */
.L_x_1414:
        /* <DEDUP_REMOVED lines=10> */
[----:B------:R-:W-:Y:S02]  /*3780*/  IMAD.MOV.U32 R7, RZ, RZ, 0x3e800000 ;  /* 0x3e800000ff077424 */ /* 0x000fe400078e00ff */
[----:B------:R-:W-:Y:S01]  /*3790*/  HFMA2 R8, -RZ, RZ, 1.3056640625, -1.8671875 ;  /* 0x3d39bf78ff087431 */ /* 0x000fe200000001ff */
[----:B------:R-:W3:Y:S02]  /*37a0*/  MUFU.EX2 R5, R22 ;  /* 0x0000001600057308 */ /* 0x000ee40000000800 */
[C---:B---3--:R-:W-:Y:S01]  /*37b0*/  FADD.FTZ.RZ R2, R5.reuse, 1 ;  /* 0x3f80000005027421 */ /* 0x048fe2000001c000 */
        /* <DEDUP_REMOVED lines=25> */
.L_x_1417:
[----:B------:R-:W-:Y:S05]  /*3950*/  BSYNC.RECONVERGENT B0 ;  /* 0x0000000000007941 */ /* 0x000fea0003800200 */
.L_x_1416:
        /* <DEDUP_REMOVED lines=10> */
[----:B------:R-:W-:Y:S02]  /*3a00*/  HFMA2 R7, -RZ, RZ, 1.625, 0 ;  /* 0x3e800000ff077431 */ /* 0x000fe400000001ff */
[----:B------:R-:W-:Y:S01]  /*3a10*/  IMAD.MOV.U32 R8, RZ, RZ, 0x3d39bf78 ;  /* 0x3d39bf78ff087424 */ /* 0x000fe200078e00ff */
[----:B------:R-:W4:Y:S02]  /*3a20*/  MUFU.EX2 R5, R21 ;  /* 0x0000001500057308 */ /* 0x000f240000000800 */
[C---:B----4-:R-:W-:Y:S01]  /*3a30*/  FADD.FTZ.RZ R2, R5.reuse, 1 ;  /* 0x3f80000005027421 */ /* 0x050fe2000001c000 */
        /* <DEDUP_REMOVED lines=25> */
.L_x_1419:
[----:B------:R-:W-:Y:S05]  /*3bd0*/  BSYNC.RECONVERGENT B0 ;  /* 0x0000000000007941 */ /* 0x000fea0003800200 */
.L_x_1418:
[----:B------:R-:W-:Y:S01]  /*3be0*/  FMUL.FTZ R4, R83, UR7 ;  /* 0x0000000753047c20 */ /* 0x000fe20008410000 */
[----:B------:R4:W-:Y:S01]  /*3bf0*/  STL [R1+0x50], RZ ;  /* 0x000050ff01007387 */ /* 0x0009e20000100800 */
[----:B------:R-:W-:Y:S01]  /*3c00*/  FFMA.FTZ R3, R37, R74, R6 ;  /* 0x0000004a25037223 */ /* 0x000fe20000010006 */
[----:B------:R-:W-:Y:S01]  /*3c10*/  BSSY.RECONVERGENT B0, `(.L_x_1420) ;  /* 0x0000025000007945 */ /* 0x000fe20003800200 */
[----:B------:R-:W-:Y:S01]  /*3c20*/  FSETP.GTU.FTZ.AND P3, PT, R15, 20, PT ;  /* 0x41a000000f00780b */ /* 0x000fe20003f7c000 */
[----:B------:R4:W-:Y:S01]  /*3c30*/  STL [R1+0x4c], RZ ;  /* 0x00004cff01007387 */ /* 0x0009e20000100800 */
[----:B------:R-:W-:-:S03]  /*3c40*/  FFMA.FTZ R2, R36, R73, R3 ;  /* 0x0000004924027223 */ /* 0x000fc60000010003 */
[----:B------:R4:W-:Y:S04]  /*3c50*/  STL [R1+0x48], RZ ;  /* 0x000048ff01007387 */ /* 0x0009e80000100800 */
[----:B------:R4:W-:Y:S01]  /*3c60*/  STL [R1+0x100], R4 ;  /* 0x0001000401007387 */ /* 0x0009e20000100800 */
[----:B------:R-:W-:Y:S05]  /*3c70*/  @P4 BRA `(.L_x_1421) ;  /* 0x0000000000784947 */ /* 0x000fea0003800000 */
[----:B------:R-:W-:Y:S01]  /*3c80*/  FMUL.FTZ R20, R20, 1.4426950216293334961 ;  /* 0x3fb8aa3b14147820 */ /* 0x000fe20000410000 */
[----:B------:R-:W-:Y:S01]  /*3c90*/  HFMA2 R8, -RZ, RZ, 1.625, 0 ;  /* 0x3e800000ff087431 */ /* 0x000fe200000001ff */
[----:B------:R-:W-:Y:S02]  /*3ca0*/  MOV R7, 0x3d39bf78 ;  /* 0x3d39bf7800077802 */ /* 0x000fe40000000f00 */
[----:B------:R-:W5:Y:S02]  /*3cb0*/  MUFU.EX2 R6, R20 ;  /* 0x0000001400067308 */ /* 0x000f640000000800 */
[C---:B-----5:R-:W-:Y:S01]  /*3cc0*/  FADD.FTZ.RZ R3, R6.reuse, 1 ;  /* 0x3f80000006037421 */ /* 0x060fe2000001c000 */
[----:B------:R-:W-:-:S04]  /*3cd0*/  ISETP.GE.U32.AND P4, PT, R6, 0x7f800000, PT ;  /* 0x7f8000000600780c */ /* 0x000fc80003f86070 */
[----:B------:R-:W-:Y:S02]  /*3ce0*/  IADD3 R3, PT, PT, R3, -0x3f400000, RZ ;  /* 0xc0c0000003037810 */ /* 0x000fe40007ffe0ff */
[----:B------:R-:W-:Y:S02]  /*3cf0*/  ISETP.GT.AND P6, PT, R6, -0x40800000, P4 ;  /* 0xbf8000000600780c */ /* 0x000fe400027c4270 */
[----:B------:R-:W-:-:S04]  /*3d00*/  LOP3.LUT R3, R3, 0xff800000, RZ, 0xc0, !PT ;  /* 0xff80000003037812 */ /* 0x000fc800078ec0ff */
[----:B------:R-:W-:Y:S02]  /*3d10*/  IADD3 R5, PT, PT, -R3, 0x40800000, RZ ;  /* 0x4080000003057810 */ /* 0x000fe40007ffe1ff */
[-C--:B----4-:R-:W-:Y:S02]  /*3d20*/  IADD3 R4, PT, PT, R6, -R3.reuse, RZ ;  /* 0x8000000306047210 */ /* 0x090fe40007ffe0ff */
        /* <DEDUP_REMOVED lines=19> */
.L_x_1421:
[----:B------:R-:W-:Y:S05]  /*3e60*/  BSYNC.RECONVERGENT B0 ;  /* 0x0000000000007941 */ /* 0x000fea0003800200 */
.L_x_1420:
[----:B------:R-:W-:Y:S04]  /*3e70*/  BSSY.RECONVERGENT B0, `(.L_x_1422) ;  /* 0x0000020000007945 */ /* 0x000fe80003800200 */
[----:B------:R-:W-:Y:S05]  /*3e80*/  @P5 BRA `(.L_x_1423) ;  /* 0x0000000000785947 */ /* 0x000fea0003800000 */
[----:B------:R-:W-:Y:S01]  /*3e90*/  FMUL.FTZ R19, R19, 1.4426950216293334961 ;  /* 0x3fb8aa3b13137820 */ /* 0x000fe20000410000 */
[----:B------:R-:W-:Y:S01]  /*3ea0*/  HFMA2 R8, -RZ, RZ, 1.625, 0 ;  /* 0x3e800000ff087431 */ /* 0x000fe200000001ff */
[----:B------:R-:W-:Y:S02]  /*3eb0*/  MOV R7, 0x3d39bf78 ;  /* 0x3d39bf7800077802 */ /* 0x000fe40000000f00 */
[----:B------:R-:W5:Y:S02]  /*3ec0*/  MUFU.EX2 R6, R19 ;  /* 0x0000001300067308 */ /* 0x000f640000000800 */
[C---:B-----5:R-:W-:Y:S01]  /*3ed0*/  FADD.FTZ.RZ R3, R6.reuse, 1 ;  /* 0x3f80000006037421 */ /* 0x060fe2000001c000 */
[----:B------:R-:W-:-:S03]  /*3ee0*/  ISETP.GE.U32.AND P4, PT, R6, 0x7f800000, PT ;  /* 0x7f8000000600780c */ /* 0x000fc60003f86070 */
[----:B------:R-:W-:Y:S01]  /*3ef0*/  VIADD R3, R3, 0xc0c00000 ;  /* 0xc0c0000003037836 */ /* 0x000fe20000000000 */
[----:B------:R-:W-:-:S04]  /*3f00*/  ISETP.GT.AND P6, PT, R6, -0x40800000, P4 ;  /* 0xbf8000000600780c */ /* 0x000fc800027c4270 */
[----:B------:R-:W-:-:S04]  /*3f10*/  LOP3.LUT R3, R3, 0xff800000, RZ, 0xc0, !PT ;  /* 0xff80000003037812 */ /* 0x000fc800078ec0ff */
[----:B------:R-:W-:Y:S02]  /*3f20*/  IADD3 R5, PT, PT, -R3, 0x40800000, RZ ;  /* 0x4080000003057810 */ /* 0x000fe40007ffe1ff */
[CC--:B----4-:R-:W-:Y:S02]  /*3f30*/  IADD3 R4, PT, PT, R6.reuse, -R3.reuse, RZ ;  /* 0x8000000306047210 */ /* 0x0d0fe40007ffe0ff */
        /* <DEDUP_REMOVED lines=19> */
.L_x_1423:
[----:B------:R-:W-:Y:S05]  /*4070*/  BSYNC.RECONVERGENT B0 ;  /* 0x0000000000007941 */ /* 0x000fea0003800200 */
.L_x_1422:
[----:B------:R-:W-:Y:S04]  /*4080*/  BSSY.RECONVERGENT B0, `(.L_x_1424) ;  /* 0x0000020000007945 */ /* 0x000fe80003800200 */
        /* <DEDUP_REMOVED lines=10> */
[----:B------:R-:W-:Y:S01]  /*4130*/  IADD3 R5, PT, PT, -R3, 0x40800000, RZ ;  /* 0x4080000003057810 */ /* 0x000fe20007ffe1ff */
[C---:B----4-:R-:W-:Y:S01]  /*4140*/  IMAD.IADD R4, R6.reuse, 0x1, -R3 ;  /* 0x0000000106047824 */ /* 0x050fe200078e0a03 */
[----:B------:R-:W-:Y:S02]  /*4150*/  I2FP.F32.S32 R3, R3 ;  /* 0x0000000300037245 */ /* 0x000fe40000201400 */
[----:B------:R-:W-:Y:S01]  /*4160*/  @P0 FSETP.NEU.FTZ.AND P4, PT, R6, RZ, PT ;  /* 0x000000ff0600020b */ /* 0x000fe20003f9d000 */
        /* <DEDUP_REMOVED lines=17> */
.L_x_1425:
[----:B------:R-:W-:Y:S05]  /*4280*/  BSYNC.RECONVERGENT B0 ;  /* 0x0000000000007941 */ /* 0x000fea0003800200 */
.L_x_1424:
        /* <DEDUP_REMOVED lines=32> */
.L_x_1427:
[----:B------:R-:W-:Y:S05]  /*4490*/  BSYNC.RECONVERGENT B0 ;  /* 0x0000000000007941 */ /* 0x000fea0003800200 */
.L_x_1426:
        /* <DEDUP_REMOVED lines=32> */
.L_x_1429:
[----:B------:R-:W-:Y:S05]  /*46a0*/  BSYNC.RECONVERGENT B0 ;  /* 0x0000000000007941 */ /* 0x000fea0003800200 */
.L_x_1428:
[----:B------:R-:W-:Y:S04]  /*46b0*/  BSSY.RECONVERGENT B0, `(.L_x_1430) ;  /* 0x0000020000007945 */ /* 0x000fe80003800200 */
[----:B------:R-:W-:Y:S05]  /*46c0*/  @P3 BRA `(.L_x_1431) ;  /* 0x0000000000783947 */ /* 0x000fea0003800000 */
[----:B------:R-:W-:Y:S01]  /*46d0*/  FMUL.FTZ R15, R15, 1.4426950216293334961 ;  /* 0x3fb8aa3b0f0f7820 */ /* 0x000fe20000410000 */
[----:B------:R-:W-:Y:S02]  /*46e0*/  IMAD.MOV.U32 R8, RZ, RZ, 0x3e800000 ;  /* 0x3e800000ff087424 */ /* 0x000fe400078e00ff */
[----:B------:R-:W-:Y:S01]  /*46f0*/  HFMA2 R7, -RZ, RZ, 1.3056640625, -1.8671875 ;  /* 0x3d39bf78ff077431 */ /* 0x000fe200000001ff */
        /* <DEDUP_REMOVED lines=27> */
.L_x_1431:
[----:B------:R-:W-:Y:S05]  /*48b0*/  BSYNC.RECONVERGENT B0 ;  /* 0x0000000000007941 */ /* 0x000fea0003800200 */
.L_x_1430:
[----:B------:R-:W-:Y:S01]  /*48c0*/  FMUL.FTZ R3, R82, UR7 ;  /* 0x0000000752037c20 */ /* 0x000fe20008410000 */
[----:B------:R-:W-:Y:S01]  /*48d0*/  FMUL.FTZ R5, R81, UR7 ;  /* 0x0000000751057c20 */ /* 0x000fe20008410000 */
[----:B----4-:R-:W-:Y:S01]  /*48e0*/  FMUL.FTZ R4, R80, UR7 ;  /* 0x0000000750047c20 */ /* 0x010fe20008410000 */
[----:B------:R-:W4:Y:S02]  /*48f0*/  LDCU UR8, c[0x0][0x38c] ;  /* 0x00007180ff0877ac */ /* 0x000f240008000800 */
[----:B------:R5:W-:Y:S04]  /*4900*/  STL [R1+0xfc], R3 ;  /* 0x0000fc0301007387 */ /* 0x000be80000100800 */
[----:B------:R0:W-:Y:S04]  /*4910*/  STL [R1+0xf8], R5 ;  /* 0x0000f80501007387 */ /* 0x0001e80000100800 */
[----:B------:R1:W-:Y:S01]  /*4920*/  STL [R1+0xf4], R4 ;  /* 0x0000f40401007387 */ /* 0x0003e20000100800 */
[----:B-----5:R-:W-:Y:S01]  /*4930*/  FFMA.FTZ R3, R35, R14, R2 ;  /* 0x0000000e23037223 */ /* 0x020fe20000010002 */
[----:B------:R-:W-:Y:S01]  /*4940*/  FMUL.FTZ R2, R79, UR7 ;  /* 0x000000074f027c20 */ /* 0x000fe20008410000 */
[----:B0-----:R-:W-:-:S04]  /*4950*/  FMUL.FTZ R5, R78, UR7 ;  /* 0x000000074e057c20 */ /* 0x001fc80008410000 */
[----:B------:R0:W-:Y:S01]  /*4960*/  STL [R1+0xf0], R2 ;  /* 0x0000f00201007387 */ /* 0x0001e20000100800 */
[----:B----4-:R-:W-:Y:S01]  /*4970*/  UISETP.GE.AND UP0, UPT, UR8, 0x1, UPT ;  /* 0x000000010800788c */ /* 0x010fe2000bf06270 */
[----:B-1----:R-:W-:Y:S02]  /*4980*/  FMUL.FTZ R4, R77, UR7 ;  /* 0x000000074d047c20 */ /* 0x002fe40008410000 */
[----:B------:R1:W-:Y:S04]  /*4990*/  STL [R1+0xec], R5 ;  /* 0x0000ec0501007387 */ /* 0x0003e80000100800 */
[----:B------:R4:W-:Y:S01]  /*49a0*/  STL [R1+0xe8], R4 ;  /* 0x0000e80401007387 */ /* 0x0009e20000100800 */
[----:B0-----:R-:W-:Y:S01]  /*49b0*/  FFMA.FTZ R2, R34, R12, R3 ;  /* 0x0000000c22027223 */ /* 0x001fe20000010003 */
[----:B------:R-:W-:Y:S01]  /*49c0*/  FMUL.FTZ R3, R76, UR7 ;  /* 0x000000074c037c20 */ /* 0x000fe20008410000 */
[----:B-1----:R-:W-:-:S04]  /*49d0*/  FMUL.FTZ R5, R75, UR7 ;  /* 0x000000074b057c20 */ /* 0x002fc80008410000 */
[----:B------:R0:W-:Y:S01]  /*49e0*/  STL [R1+0xe4], R3 ;  /* 0x0000e40301007387 */ /* 0x0001e20000100800 */
[----:B----4-:R-:W-:-:S03]  /*49f0*/  FMUL.FTZ R4, R74, UR7 ;  /* 0x000000074a047c20 */ /* 0x010fc60008410000 */
        /* <DEDUP_REMOVED lines=11> */
[----:B-1----:R-:W-:Y:S02]  /*4ab0*/  FMUL.FTZ R5, R11, UR7 ;  /* 0x000000070b057c20 */ /* 0x002fe40008410000 */
[----:B------:R-:W-:Y:S01]  /*4ac0*/  FFMA.FTZ R2, R31, R9, R2 ;  /* 0x000000091f027223 */ /* 0x000fe20000010002 */
[----:B----4-:R-:W-:-:S02]  /*4ad0*/  FMUL.FTZ R4, R10, UR7 ;  /* 0x000000070a047c20 */ /* 0x010fc40008410000 */
[----:B------:R0:W-:Y:S04]  /*4ae0*/  STL [R1+0xcc], R5 ;  /* 0x0000cc0501007387 */ /* 0x0001e80000100800 */
[----:B------:R0:W-:Y:S04]  /*4af0*/  STL [R1+0xc8], R4 ;  /* 0x0000c80401007387 */ /* 0x0001e80000100800 */
[----:B------:R0:W-:Y:S04]  /*4b00*/  STL [R1+0x108], R2 ;  /* 0x0001080201007387 */ /* 0x0001e80000100800 */
[----:B------:R0:W-:Y:S01]  /*4b10*/  STL [R1+0xc4], R3 ;  /* 0x0000c40301007387 */ /* 0x0001e20000100800 */
[----:B------:R-:W-:Y:S06]  /*4b20*/  BAR.SYNC.DEFER_BLOCKING 0x0 ;  /* 0x0000000000007b1d */ /* 0x000fec0000010000 */
[----:B------:R-:W-:Y:S05]  /*4b30*/  BRA.U !UP0, `(.L_x_1432) ;  /* 0x0000004d08d87547 */ /* 0x000fea000b800000 */
[----:B------:R-:W1:Y:S01]  /*4b40*/  S2UR UR8, SR_CTAID.Y ;  /* 0x00000000000879c3 */ /* 0x000e620000002600 */
[----:B------:R-:W-:Y:S01]  /*4b50*/  UIMAD UR24, UR12, -0x800, UR25 ;  /* 0xfffff8000c1878a4 */ /* 0x000fe2000f8e0219 */
[----:B------:R-:W4:Y:S01]  /*4b60*/  S2R R14, SR_TID.X ;  /* 0x00000000000e7919 */ /* 0x000f220000002100 */
[----:B------:R-:W1:Y:S01]  /*4b70*/  LDCU.64 UR26, c[0x0][0x3a0] ;  /* 0x00007400ff1a77ac */ /* 0x000e620008000a00 */
[----:B------:R-:W-:Y:S01]  /*4b80*/  LOP3.LUT R13, R13, 0xfffffffb, RZ, 0xc0, !PT ;  /* 0xfffffffb0d0d7812 */ /* 0x000fe200078ec0ff */
[----:B------:R0:W-:Y:S01]  /*4b90*/  STL [R1+0x44], RZ ;  /* 0x000044ff01007387 */ /* 0x0001e20000100800 */
[----:B------:R-:W-:Y:S02]  /*4ba0*/  UIADD3 UR23, UPT, UPT, UR24, 0x800, URZ ;  /* 0x0000080018177890 */ /* 0x000fe4000fffe0ff */
[----:B------:R-:W-:Y:S01]  /*4bb0*/  UISETP.NE.AND UP0, UPT, UR12, 0x1, UPT ;  /* 0x000000010c00788c */ /* 0x000fe2000bf05270 */
[----:B------:R-:W0:Y:S03]  /*4bc0*/  LDCU UR50, c[0x0][0x394] ;  /* 0x00007280ff3277ac */ /* 0x000e260008000800 */
[----:B------:R-:W-:-:S02]  /*4bd0*/  ISETP.GE.AND P0, PT, R72, UR23, PT ;  /* 0x0000001748007c0c */ /* 0x000fc4000bf06270 */
[----:B------:R-:W-:Y:S01]  /*4be0*/  PLOP3.LUT P1, PT, PT, PT, UP0, 0x80, 0x8 ;  /* 0x000000000008781c */ /* 0x000fe20003f2f008 */
[----:B------:R-:W0:Y:S03]  /*4bf0*/  LDCU UR49, c[0x0][0x38c] ;  /* 0x00007180ff3177ac */ /* 0x000e260008000800 */
[----:B------:R-:W-:Y:S01]  /*4c00*/  ISETP.EQ.AND P1, PT, R0, RZ, P1 ;  /* 0x000000ff0000720c */ /* 0x000fe20000f22270 */
[----:B------:R-:W0:Y:S01]  /*4c10*/  LDCU UR25, c[0x0][0x388] ;  /* 0x00007100ff1977ac */ /* 0x000e220008000800 */
[----:B-1----:R-:W-:-:S05]  /*4c20*/  UIMAD.WIDE.U32 UR10, UR8, UR26, URZ ;  /* 0x0000001a080a72a5 */ /* 0x002fca000f8e00ff */
[----:B------:R-:W-:Y:S01]  /*4c30*/  @P0 LOP3.LUT R13, R13, 0x4, RZ, 0xfc, !PT ;  /* 0x000000040d0d0812 */ /* 0x000fe200078efcff */
[----:B------:R-:W1:Y:S01]  /*4c40*/  LDCU.64 UR32, c[0x0][0x3a8] ;  /* 0x00007500ff2077ac */ /* 0x000e620008000a00 */
        /* <DEDUP_REMOVED lines=8> */
[----:B----4-:R-:W-:-:S05]  /*4cd0*/  UMOV UR8, URZ ;  /* 0x000000ff00087c82 */ /* 0x010fca0008000000 */
.L_x_1477:
[----:B0-----:R-:W-:Y:S01]  /*4ce0*/  MOV R7, UR36 ;  /* 0x0000002400077c02 */ /* 0x001fe20008000f00 */
[----:B------:R-:W-:Y:S01]  /*4cf0*/  IMAD.MOV.U32 R3, RZ, RZ, RZ ;  /* 0x000000ffff037224 */ /* 0x000fe200078e00ff */
[----:B-1----:R-:W-:Y:S01]  /*4d00*/  MOV R2, R72 ;  /* 0x0000004800027202 */ /* 0x002fe20000000f00 */
[----:B------:R-:W-:Y:S01]  /*4d10*/  UIADD3 UR23, UPT, UPT, UR24, 0x800, URZ ;  /* 0x0000080018177890 */ /* 0x000fe2000fffe0ff */
[----:B------:R-:W-:Y:S01]  /*4d20*/  MOV R5, UR37 ;  /* 0x0000002500057c02 */ /* 0x000fe20008000f00 */
[----:B------:R-:W-:Y:S01]  /*4d30*/  HFMA2 R0, -RZ, RZ, 0, 0 ;  /* 0x00000000ff007431 */ /* 0x000fe200000001ff */
[C---:B------:R-:W-:Y:S01]  /*4d40*/  LOP3.LUT R58, R72.reuse, 0x1a0, RZ, 0xfc, !PT ;  /* 0x000001a0483a7812 */ /* 0x040fe200078efcff */
[----:B------:R-:W-:Y:S01]  /*4d50*/  IMAD.WIDE.U32 R6, R7, UR8, R2 ;  /* 0x0000000807067c25 */ /* 0x000fe2000f8e0002 */
[----:B------:R-:W-:Y:S02]  /*4d60*/  LOP3.LUT R70, R72, 0x20, RZ, 0xfc, !PT ;  /* 0x0000002048467812 */ /* 0x000fe400078efcff */
[----:B------:R-:W-:-:S02]  /*4d70*/  CS2R R76, SRZ ;  /* 0x00000000004c7805 */ /* 0x000fc4000001ff00 */
[----:B------:R-:W-:Y:S01]  /*4d80*/  LOP3.LUT R69, R72, 0x40, RZ, 0xfc, !PT ;  /* 0x0000004048457812 */ /* 0x000fe200078efcff */
[----:B------:R-:W-:Y:S01]  /*4d90*/  IMAD R5, R5, UR8, R7 ;  /* 0x0000000805057c24 */ /* 0x000fe2000f8e0207 */
[----:B------:R-:W-:Y:S01]  /*4da0*/  LEA R4, P0, R6, UR19, 0x2 ;  /* 0x0000001306047c11 */ /* 0x000fe2000f8010ff */
[----:B------:R-:W4:Y:S01]  /*4db0*/  LDL R107, [R1+0x40] ;  /* 0x00004000016b7983 */ /* 0x000f220000100800 */
[----:B------:R-:W-:Y:S02]  /*4dc0*/  LOP3.LUT R68, R72, 0x60, RZ, 0xfc, !PT ;  /* 0x0000006048447812 */ /* 0x000fe400078efcff */
[----:B------:R-:W-:Y:S01]  /*4dd0*/  LEA.HI.X R5, R6, UR20, R5, 0x2, P0 ;  /* 0x0000001406057c11 */ /* 0x000fe200080f1405 */
[----:B------:R-:W5:Y:S01]  /*4de0*/  LDL R106, [R1+0x3c] ;  /* 0x00003c00016a7983 */ /* 0x000f620000100800 */
[----:B------:R-:W-:Y:S02]  /*4df0*/  ISETP.GE.AND P0, PT, R58, UR23, PT ;  /* 0x000000173a007c0c */ /* 0x000fe4000bf06270 */
[----:B------:R-:W-:Y:S01]  /*4e00*/  ISETP.GE.AND P5, PT, R70, UR23, PT ;  /* 0x0000001746007c0c */ /* 0x000fe2000bfa6270 */
[----:B------:R-:W2:Y:S01]  /*4e10*/  LDL R105, [R1+0x38] ;  /* 0x0000380001697983 */ /* 0x000ea20000100800 */
[----:B------:R-:W-:-:S02]  /*4e20*/  SHF.L.U32 R8, R14, 0x4, RZ ;  /* 0x000000040e087819 */ /* 0x000fc400000006ff */
[----:B------:R-:W-:Y:S01]  /*4e30*/  ISETP.GE.AND P2, PT, R69, UR23, PT ;  /* 0x0000001745007c0c */ /* 0x000fe2000bf46270 */
[----:B------:R-:W3:Y:S01]  /*4e40*/  LDL R104, [R1+0x34] ;  /* 0x0000340001687983 */ /* 0x000ee20000100800 */
[----:B------:R-:W-:Y:S02]  /*4e50*/  LOP3.LUT R67, R72, 0x80, RZ, 0xfc, !PT ;  /* 0x0000008048437812 */ /* 0x000fe400078efcff */
[----:B------:R-:W-:Y:S01]  /*4e60*/  ISETP.GE.AND P3, PT, R68, UR23, PT ;  /* 0x0000001744007c0c */ /* 0x000fe2000bf66270 */
[----:B------:R-:W3:Y:S01]  /*4e70*/  LDL R103, [R1+0x30] ;  /* 0x0000300001677983 */ /* 0x000ee20000100800 */
[----:B------:R-:W-:Y:S02]  /*4e80*/  LOP3.LUT R119, R8, 0x3e00, RZ, 0xc0, !PT ;  /* 0x00003e0008777812 */ /* 0x000fe400078ec0ff */
[----:B------:R-:W-:Y:S01]  /*4e90*/  ISETP.GE.AND P4, PT, R67, UR23, PT ;  /* 0x0000001743007c0c */ /* 0x000fe2000bf86270 */
[----:B------:R-:W5:Y:S01]  /*4ea0*/  @!P5 LDG.E R0, desc[UR28][R4.64+0x80] ;  /* 0x0000801c0400d981 */ /* 0x000f62000c1e1900 */
[----:B------:R-:W-:-:S02]  /*4eb0*/  @!P0 MOV R71, R119 ;  /* 0x0000007700478202 */ /* 0x000fc40000000f00 */
[C---:B------:R-:W-:Y:S01]  /*4ec0*/  LOP3.LUT R66, R72.reuse, 0xa0, RZ, 0xfc, !PT ;  /* 0x000000a048427812 */ /* 0x040fe200078efcff */
[----:B------:R-:W2:Y:S01]  /*4ed0*/  @!P2 LDG.E R76, desc[UR28][R4.64+0x100] ;  /* 0x0001001c044ca981 */ /* 0x000ea2000c1e1900 */
[C---:B------:R-:W-:Y:S02]  /*4ee0*/  LOP3.LUT R65, R72.reuse, 0xc0, RZ, 0xfc, !PT ;  /* 0x000000c048417812 */ /* 0x040fe400078efcff */
[C---:B------:R-:W-:Y:S01]  /*4ef0*/  LOP3.LUT R64, R72.reuse, 0xe0, RZ, 0xfc, !PT ;  /* 0x000000e048407812 */ /* 0x040fe200078efcff */
[----:B------:R-:W3:Y:S01]  /*4f00*/  LDL R102, [R1+0x2c] ;  /* 0x00002c0001667983 */ /* 0x000ee20000100800 */
[C---:B------:R-:W-:Y:S02]  /*4f10*/  LOP3.LUT R63, R72.reuse, 0x100, RZ, 0xfc, !PT ;  /* 0x00000100483f7812 */ /* 0x040fe400078efcff */
[C---:B------:R-:W-:Y:S01]  /*4f20*/  LOP3.LUT R62, R72.reuse, 0x120, RZ, 0xfc, !PT ;  /* 0x00000120483e7812 */ /* 0x040fe200078efcff */
[----:B------:R-:W3:Y:S01]  /*4f30*/  LDL R101, [R1+0x28] ;  /* 0x0000280001657983 */ /* 0x000ee20000100800 */
[----:B------:R-:W-:-:S02]  /*4f40*/  LOP3.LUT R61, R72, 0x140, RZ, 0xfc, !PT ;  /* 0x00000140483d7812 */ /* 0x000fc400078efcff */
[C---:B------:R-:W-:Y:S01]  /*4f50*/  LOP3.LUT R60, R72.reuse, 0x160, RZ, 0xfc, !PT ;  /* 0x00000160483c7812 */ /* 0x040fe200078efcff */
[----:B------:R-:W3:Y:S01]  /*4f60*/  LDL R100, [R1+0x24] ;  /* 0x0000240001647983 */ /* 0x000ee20000100800 */
[----:B------:R-:W-:Y:S02]  /*4f70*/  LOP3.LUT R59, R72, 0x180, RZ, 0xfc, !PT ;  /* 0x00000180483b7812 */ /* 0x000fe400078efcff */
[----:B------:R-:W-:Y:S02]  /*4f80*/  CS2R R78, SRZ ;  /* 0x00000000004e7805 */ /* 0x000fe4000001ff00 */
[----:B------:R-:W-:Y:S01]  /*4f90*/  @!P0 LOP3.LUT R72, R71, 0x1f, R14, 0xf8, !PT ;  /* 0x0000001f47488812 */ /* 0x000fe200078ef80e */
[----:B------:R-:W3:Y:S01]  /*4fa0*/  @!P3 LDG.E R77, desc[UR28][R4.64+0x180] ;  /* 0x0001801c044db981 */ /* 0x000ee2000c1e1900 */
[----:B------:R-:W-:Y:S02]  /*4fb0*/  ISETP.GE.AND P5, PT, R66, UR23, PT ;  /* 0x0000001742007c0c */ /* 0x000fe4000bfa6270 */
[----:B------:R-:W-:Y:S01]  /*4fc0*/  ISETP.GE.AND P2, PT, R65, UR23, PT ;  /* 0x0000001741007c0c */ /* 0x000fe2000bf46270 */
[----:B------:R-:W3:Y:S01]  /*4fd0*/  @!P4 LDG.E R78, desc[UR28][R4.64+0x200] ;  /* 0x0002001c044ec981 */ /* 0x000ee2000c1e1900 */
[----:B------:R-:W-:-:S02]  /*4fe0*/  LOP3.LUT R57, R72, 0x1c0, RZ, 0xfc, !PT ;  /* 0x000001c048397812 */ /* 0x000fc400078efcff */
[----:B------:R-:W-:Y:S02]  /*4ff0*/  ISETP.GE.AND P3, PT, R64, UR23, PT ;  /* 0x0000001740007c0c */ /* 0x000fe4000bf66270 */
[----:B------:R-:W-:Y:S02]  /*5000*/  CS2R R80, SRZ ;  /* 0x0000000000507805 */ /* 0x000fe4000001ff00 */
[----:B------:R-:W-:Y:S02]  /*5010*/  ISETP.GE.AND P4, PT, R57, UR23, PT ;  /* 0x0000001739007c0c */ /* 0x000fe4000bf86270 */
[----:B------:R-:W-:Y:S02]  /*5020*/  LOP3.LUT P6, RZ, R13, 0x4, RZ, 0xc0, !PT ;  /* 0x000000040dff7812 */ /* 0x000fe400078cc0ff */
[----:B------:R-:W-:Y:S02]  /*5030*/  CS2R R82, SRZ ;  /* 0x0000000000527805 */ /* 0x000fe4000001ff00 */
[----:B------:R-:W-:Y:S01]  /*5040*/  CS2R R84, SRZ ;  /* 0x0000000000547805 */ /* 0x000fe2000001ff00 */
[----:B------:R-:W3:Y:S01]  /*5050*/  @!P5 LDG.E R79, desc[UR28][R4.64+0x280] ;  /* 0x0002801c044fd981 */ /* 0x000ee2000c1e1900 */
[----:B------:R-:W-:-:S03]  /*5060*/  ISETP.GE.AND P5, PT, R63, UR23, PT ;  /* 0x000000173f007c0c */ /* 0x000fc6000bfa6270 */
[----:B------:R-:W3:Y:S01]  /*5070*/  @!P2 LDG.E R80, desc[UR28][R4.64+0x300] ;  /* 0x0003001c0450a981 */ /* 0x000ee2000c1e1900 */
[----:B------:R-:W-:-:S03]  /*5080*/  ISETP.GE.AND P2, PT, R62, UR23, PT ;  /* 0x000000173e007c0c */ /* 0x000fc6000bf46270 */
[----:B------:R-:W3:Y:S01]  /*5090*/  @!P3 LDG.E R81, desc[UR28][R4.64+0x380] ;  /* 0x0003801c0451b981 */ /* 0x000ee2000c1e1900 */
[----:B------:R-:W-:Y:S02]  /*50a0*/  ISETP.GE.AND P3, PT, R61, UR23, PT ;  /* 0x000000173d007c0c */ /* 0x000fe4000bf66270 */
[----:B------:R-:W-:Y:S01]  /*50b0*/  @!P4 MOV R71, R119 ;  /* 0x000000770047c202 */ /* 0x000fe20000000f00 */
[----:B------:R-:W4:Y:S03]  /*50c0*/  @!P6 LDG.E R83, desc[UR28][R4.64] ;  /* 0x0000001c0453e981 */ /* 0x000f26000c1e1900 */
[----:B------:R-:W-:Y:S01]  /*50d0*/  @!P4 LOP3.LUT R72, R71, 0x1f, R14, 0xf8, !PT ;  /* 0x0000001f4748c812 */ /* 0x000fe200078ef80e */
[----:B------:R-:W3:Y:S01]  /*50e0*/  @!P5 LDG.E R82, desc[UR28][R4.64+0x400] ;  /* 0x0004001c0452d981 */ /* 0x000ee2000c1e1900 */
[----:B------:R-:W-:Y:S02]  /*50f0*/  ISETP.GE.AND P5, PT, R60, UR23, PT ;  /* 0x000000173c007c0c */ /* 0x000fe4000bfa6270 */
[----:B------:R-:W-:Y:S01]  /*5100*/  LOP3.LUT R56, R72, 0x1e0, RZ, 0xfc, !PT ;  /* 0x000001e048387812 */ /* 0x000fe200078efcff */
[----:B------:R-:W3:Y:S01]  /*5110*/  @!P2 LDG.E R84, desc[UR28][R4.64+0x480] ;  /* 0x0004801c0454a981 */ /* 0x000ee2000c1e1900 */
[----:B------:R-:W-:-:S03]  /*5120*/  ISETP.GE.AND P2, PT, R59, UR23, PT ;  /* 0x000000173b007c0c */ /* 0x000fc6000bf46270 */
[----:B------:R-:W3:Y:S01]  /*5130*/  @!P3 LDG.E R85, desc[UR28][R4.64+0x500] ;  /* 0x0005001c0455b981 */ /* 0x000ee2000c1e1900 */
[----:B------:R-:W-:Y:S02]  /*5140*/  ISETP.GE.AND P3, PT, R56, UR23, PT ;  /* 0x0000001738007c0c */ /* 0x000fe4000bf66270 */
[----:B------:R-:W-:Y:S01]  /*5150*/  CS2R R86, SRZ ;  /* 0x0000000000567805 */ /* 0x000fe2000001ff00 */
[----:B------:R-:W-:Y:S01]  /*5160*/  HFMA2 R90, -RZ, RZ, 0, 0 ;  /* 0x00000000ff5a7431 */ /* 0x000fe200000001ff */
[----:B------:R-:W-:Y:S01]  /*5170*/  CS2R R88, SRZ ;  /* 0x0000000000587805 */ /* 0x000fe2000001ff00 */
[----:B------:R-:W3:Y:S04]  /*5180*/  LDL R99, [R1+0x20] ;  /* 0x0000200001637983 */ /* 0x000ee80000100800 */
[----:B------:R-:W3:Y:S04]  /*5190*/  LDL R98, [R1+0x1c] ;  /* 0x00001c0001627983 */ /* 0x000ee80000100800 */
[----:B------:R-:W3:Y:S04]  /*51a0*/  LDL R97, [R1+0x18] ;  /* 0x0000180001617983 */ /* 0x000ee80000100800 */
[----:B------:R-:W3:Y:S04]  /*51b0*/  LDL R96, [R1+0x14] ;  /* 0x0000140001607983 */ /* 0x000ee80000100800 */
[----:B------:R-:W3:Y:S04]  /*51c0*/  @!P5 LDG.E R86, desc[UR28][R4.64+0x580] ;  /* 0x0005801c0456d981 */ /* 0x000ee8000c1e1900 */
[----:B------:R-:W3:Y:S04]  /*51d0*/  LDL R95, [R1+0x10] ;  /* 0x00001000015f7983 */ /* 0x000ee80000100800 */
[----:B------:R-:W3:Y:S04]  /*51e0*/  @!P2 LDG.E R87, desc[UR28][R4.64+0x600] ;  /* 0x0006001c0457a981 */ /* 0x000ee8000c1e1900 */
[----:B------:R-:W3:Y:S04]  /*51f0*/  LDL R94, [R1+0xc] ;  /* 0x00000c00015e7983 */ /* 0x000ee80000100800 */
[----:B------:R-:W3:Y:S04]  /*5200*/  @!P0 LDG.E R88, desc[UR28][R4.64+0x680] ;  /* 0x0006801c04588981 */ /* 0x000ee8000c1e1900 */
[----:B------:R-:W3:Y:S04]  /*5210*/  LDL R93, [R1+0x8] ;  /* 0x00000800015d7983 */ /* 0x000ee80000100800 */
[----:B------:R-:W3:Y:S04]  /*5220*/  @!P4 LDG.E R89, desc[UR28][R4.64+0x700] ;  /* 0x0007001c0459c981 */ /* 0x000ee8000c1e1900 */
[----:B------:R-:W3:Y:S04]  /*5230*/  LDL R92, [R1+0x4] ;  /* 0x00000400015c7983 */ /* 0x000ee80000100800 */
[----:B------:R0:W3:Y:S01]  /*5240*/  @!P3 LDG.E R90, desc[UR28][R4.64+0x780] ;  /* 0x0007801c045ab981 */ /* 0x0000e2000c1e1900 */
[----:B------:R-:W-:Y:S01]  /*5250*/  @!P3 MOV R71, R119 ;  /* 0x000000770047b202 */ /* 0x000fe20000000f00 */
[----:B------:R-:W-:Y:S01]  /*5260*/  UIADD3 UR48, UPT, UPT, UR24, 0x800, URZ ;  /* 0x0000080018307890 */ /* 0x000fe2000fffe0ff */
[----:B------:R-:W-:-:S02]  /*5270*/  UMOV UR26, UR10 ;  /* 0x0000000a001a7c82 */ /* 0x000fc40008000000 */
[----:B------:R-:W-:Y:S01]  /*5280*/  @!P3 LOP3.LUT R72, R71, 0x1f, R14, 0xf8, !PT ;  /* 0x0000001f4748b812 */ /* 0x000fe200078ef80e */
[----:B------:R-:W3:Y:S03]  /*5290*/  LDL R91, [R1] ;  /* 0x00000000015b7983 */ /* 0x000ee60000100800 */
[----:B------:R-:W-:Y:S01]  /*52a0*/  ISETP.GE.AND P3, PT, R72, UR48, PT ;  /* 0x0000003048007c0c */ /* 0x000fe2000bf66270 */
[----:B------:R-:W3:Y:S01]  /*52b0*/  LDL R126, [R1+0xc0] ;  /* 0x0000c000017e7983 */ /* 0x000ee20000100800 */
[----:B------:R-:W-:Y:S02]  /*52c0*/  ISETP.GE.AND P2, PT, R70, UR48, PT ;  /* 0x0000003046007c0c */ /* 0x000fe4000bf46270 */
[----:B------:R-:W-:Y:S01]  /*52d0*/  ISETP.GE.AND P0, PT, R69, UR48, PT ;  /* 0x0000003045007c0c */ /* 0x000fe2000bf06270 */
[----:B------:R-:W3:Y:S01]  /*52e0*/  LDL R125, [R1+0xbc] ;  /* 0x0000bc00017d7983 */ /* 0x000ee20000100800 */
[----:B------:R-:W-:-:S03]  /*52f0*/  ISETP.GE.AND P4, PT, R68, UR48, PT ;  /* 0x0000003044007c0c */ /* 0x000fc6000bf86270 */
[----:B------:R-:W3:Y:S04]  /*5300*/  LDL R124, [R1+0xb8] ;  /* 0x0000b800017c7983 */ /* 0x000ee80000100800 */
[----:B0-----:R-:W0:Y:S01]  /*5310*/  @!P3 LDC.64 R4, c[0x0][0x3e0] ;  /* 0x0000f800ff04bb82 */ /* 0x001e220000000a00 */
[----:B------:R-:W3:Y:S04]  /*5320*/  LDL R123, [R1+0xb4] ;  /* 0x0000b400017b7983 */ /* 0x000ee80000100800 */
[----:B------:R-:W3:Y:S03]  /*5330*/  LDL R122, [R1+0xb0] ;  /* 0x0000b000017a7983 */ /* 0x000ee60000100800 */
[----:B------:R-:W1:Y:S01]  /*5340*/  @!P2 LDC.64 R8, c[0x0][0x3e0] ;  /* 0x0000f800ff08ab82 */ /* 0x000e620000000a00 */
[----:B------:R-:W3:Y:S04]  /*5350*/  LDL R121, [R1+0xac] ;  /* 0x0000ac0001797983 */ /* 0x000ee80000100800 */
[----:B------:R-:W3:Y:S03]  /*5360*/  LDL R120, [R1+0xa8] ;  /* 0x0000a80001787983 */ /* 0x000ee60000100800 */
        /* <DEDUP_REMOVED lines=26> */
[----:B------:R0:W3:Y:S02]  /*5510*/  LDG.E R12, desc[UR28][R10.64] ;  /* 0x0000001c0a0c7981 */ /* 0x0000e4000c1e1900 */
[----:B0-----:R-:W-:-:S04]  /*5520*/  @!P5 IMAD.WIDE.U32 R10, R74, UR8, R2 ;  /* 0x000000084a0adc25 */ /* 0x001fc8000f8e0002 */
[----:B------:R-:W-:Y:S01]  /*5530*/  @!P5 IMAD R75, R75, UR8, R11 ;  /* 0x000000084b4bdc24 */ /* 0x000fe2000f8e020b */
[----:B----4-:R-:W-:Y:S04]  /*5540*/  STS [R107], R83 ;  /* 0x000000536b007388 */ /* 0x010fe80000000800 */
[----:B-----5:R-:W-:Y:S04]  /*5550*/  STS [R106+0x80], R0 ;  /* 0x000080006a007388 */ /* 0x020fe80000000800 */
[----:B--2---:R-:W-:Y:S04]  /*5560*/  STS [R105+0x100], R76 ;  /* 0x0001004c69007388 */ /* 0x004fe80000000800 */
[----:B---3--:R0:W-:Y:S04]  /*5570*/  STS [R104+0x180], R77 ;  /* 0x0001804d68007388 */ /* 0x0081e80000000800 */
        /* <DEDUP_REMOVED lines=19> */
[----:B---3--:R-:W-:Y:S02]  /*56b0*/  CS2R R84, SRZ ;  /* 0x0000000000547805 */ /* 0x008fe4000001ff00 */
[----:B----4-:R-:W-:Y:S01]  /*56c0*/  MOV R87, RZ ;  /* 0x000000ff00577202 */ /* 0x010fe20000000f00 */
        /* <DEDUP_REMOVED lines=84> */
[----:B------:R-:W-:Y:S01]  /*5c10*/  MOV R72, RZ ;  /* 0x000000ff00487202 */ /* 0x000fe20000000f00 */
[----:B------:R-:W-:-:S05]  /*5c20*/  HFMA2 R73, -RZ, RZ, 0, 0 ;  /* 0x00000000ff497431 */ /* 0x000fca00000001ff */
[----:B------:R1:W3:Y:S04]  /*5c30*/  @!P2 LDG.E R72, desc[UR28][R8.64+0x80] ;  /* 0x0000801c0848a981 */ /* 0x0002e8000c1e1900 */
[----:B------:R4:W5:Y:S01]  /*5c40*/  @!P5 LDG.E R73, desc[UR28][R10.64+0x700] ;  /* 0x0007001c0a49d981 */ /* 0x000962000c1e1900 */
[----:B------:R-:W-:-:S03]  /*5c50*/  R2UR UR51, R12 ;  /* 0x000000000c3372ca */ /* 0x000fc600000e0000 */
[----:B------:R-:W-:Y:S04]  /*5c60*/  LDS R12, [R91] ;  /* 0x000000005b0c7984 */ /* 0x000fe80000000800 */
[----:B-1----:R-:W-:Y:S01]  /*5c70*/  LDS R9, [R161+0xc] ;  /* 0x00000c00a1097984 */ /* 0x002fe20000000800 */
[----:B0-----:R-:W-:-:S03]  /*5c80*/  @!P4 IMAD.WIDE.U32 R2, R4, UR8, R2 ;  /* 0x000000080402cc25 */ /* 0x001fc6000f8e0002 */
[----:B----4-:R-:W-:Y:S01]  /*5c90*/  LDS R11, [R165+0x4] ;  /* 0x00000400a50b7984 */ /* 0x010fe20000000800 */
[----:B------:R-:W-:Y:S01]  /*5ca0*/  @!P4 IMAD R5, R5, UR8, R3 ;  /* 0x000000080505cc24 */ /* 0x000fe2000f8e0203 */
[C---:B------:R-:W-:Y:S02]  /*5cb0*/  @!P4 LEA R4, P5, R2.reuse, UR21, 0x2 ;  /* 0x000000150204cc11 */ /* 0x040fe4000f8a10ff */
[----:B------:R-:W-:Y:S02]  /*5cc0*/  LDS R10, [R164+0x8] ;  /* 0x00000800a40a7984 */ /* 0x000fe40000000800 */
[----:B------:R-:W-:Y:S02]  /*5cd0*/  @!P4 LEA.HI.X R5, R2, UR22, R5, 0x2, P5 ;  /* 0x000000160205cc11 */ /* 0x000fe4000a8f1405 */
[----:B------:R-:W-:Y:S04]  /*5ce0*/  LDS R8, [R160+0x10] ;  /* 0x00001000a0087984 */ /* 0x000fe80000000800 */
[----:B------:R0:W4:Y:S04]  /*5cf0*/  @!P4 LDG.E R87, desc[UR28][R4.64+0x780] ;  /* 0x0007801c0457c981 */ /* 0x000128000c1e1900 */
[----:B------:R-:W-:Y:S04]  /*5d00*/  LDS R3, [R53+0x24] ;  /* 0x0000240035037984 */ /* 0x000fe80000000800 */
        /* <DEDUP_REMOVED lines=18> */
[----:B----4-:R2:W-:Y:S01]  /*5e30*/  STS [R92+0x2880], R87 ;  /* 0x002880575c007388 */ /* 0x0105e20000000800 */
[----:B------:R-:W-:-:S03]  /*5e40*/  @!P3 IMAD.MOV.U32 R71, RZ, RZ, R119 ;  /* 0x000000ffff47b224 */ /* 0x000fc600078e0077 */
        /* <DEDUP_REMOVED lines=8> */
[----:B------:R-:W5:Y:S01]  /*5ed0*/  LDL R78, [R1+0x84] ;  /* 0x00008400014e7983 */ /* 0x000f620000100800 */
[-C--:B------:R-:W-:Y:S01]  /*5ee0*/  @!P2 MOV R71, R119.reuse ;  /* 0x000000770047a202 */ /* 0x080fe20000000f00 */
[----:B------:R-:W-:Y:S01]  /*5ef0*/  NOP ;  /* 0x0000000000007918 */ /* 0x000fe20000000000 */
[----:B------:R-:W-:Y:S01]  /*5f00*/  @!P0 MOV R71, R119 ;  /* 0x0000007700478202 */ /* 0x000fe20000000f00 */
        /* <DEDUP_REMOVED lines=19> */
[----:B------:R-:W-:Y:S01]  /*6040*/  MOV R86, UR51 ;  /* 0x0000003300567c02 */ /* 0x000fe20008000f00 */
[----:B------:R-:W-:-:S04]  /*6050*/  ULEA UR23, UR12, 0xffffff00, 0x8 ;  /* 0xffffff000c177891 */ /* 0x000fc8000f8e40ff */
[----:B------:R-:W-:-:S04]  /*6060*/  FMUL.FTZ R86, R86, 1.4426950216293334961 ;  /* 0x3fb8aa3b56567820 */ /* 0x000fc80000410000 */
[C---:B------:R-:W-:Y:S01]  /*6070*/  FMUL.FTZ R151, R86.reuse, R30 ;  /* 0x0000001e56977220 */ /* 0x040fe20000410000 */
[----:B------:R-:W-:Y:S01]  /*6080*/  ULOP3.LUT UR23, UR23, 0x100, URZ, 0xc0, !UPT ;  /* 0x0000010017177892 */ /* 0x000fe2000f8ec0ff */
[C---:B------:R-:W-:Y:S01]  /*6090*/  FMUL.FTZ R118, R86.reuse, R29 ;  /* 0x0000001d56767220 */ /* 0x040fe20000410000 */
[----:B------:R-:W-:-:S03]  /*60a0*/  FMUL.FTZ R117, R86, R28 ;  /* 0x0000001c56757220 */ /* 0x000fc60000410000 */
[----:B------:R-:W1:Y:S01]  /*60b0*/  MUFU.EX2 R151, R151 ;  /* 0x0000009700977308 */ /* 0x000e620000000800 */
[----:B------:R-:W-:Y:S01]  /*60c0*/  UIADD3 UR26, UPT, UPT, UR23, UR8, URZ ;  /* 0x00000008171a7290 */ /* 0x000fe2000fffe0ff */
        /* <DEDUP_REMOVED lines=45> */
[----:B---3--:R-:W-:Y:S01]  /*63a0*/  FMUL.FTZ R90, R85, R90 ;  /* 0x0000005a555a7220 */ /* 0x008fe20000410000 */
[----:B----4-:R-:W-:Y:S01]  /*63b0*/  FMUL.FTZ R89, R84, R89 ;  /* 0x0000005954597220 */ /* 0x010fe20000410000 */
[----:B--2---:R-:W-:Y:S01]  /*63c0*/  FMUL.FTZ R91, R87, R91 ;  /* 0x0000005b575b7220 */ /* 0x004fe20000410000 */
        /* <DEDUP_REMOVED lines=17> */
.L_x_1434:
[----:B------:R-:W-:-:S06]  /*64e0*/  LEA R0, R14, UR23, 0x2 ;  /* 0x000000170e007c11 */ /* 0x000fcc000f8e10ff */
[----:B------:R-:W0:Y:S02]  /*64f0*/  LDS R0, [R0+0x9654] ;  /* 0x0096540000007984 */ /* 0x000e240000000800 */
.L_x_1435:
[----:B------:R-:W-:Y:S05]  /*6500*/  BSYNC.RECONVERGENT B0 ;  /* 0x0000000000007941 */ /* 0x000fea0003800200 */
.L_x_1433:
        /* <DEDUP_REMOVED lines=123> */
.L_x_1494:
[----:B------:R-:W4:Y:S01]  /*6cc0*/  S2R R87, SR_LANEID ;  /* 0x0000000000577919 */ /* 0x000f220000000000 */
[----:B---3--:R-:W-:Y:S01]  /*6cd0*/  FFMA.FTZ R86, R157, R86, R156 ;  /* 0x000000569d567223 */ /* 0x008fe2000001009c */
[----:B------:R-:W-:Y:S01]  /*6ce0*/  UMOV UR26, 0xffffffff ;  /* 0xffffffff001a7882 */ /* 0x000fe20000000000 */
[----:B----4-:R-:W-:-:S04]  /*6cf0*/  ISETP.GE.AND P2, PT, R87, 0x10, PT ;  /* 0x000000105700780c */ /* 0x010fc80003f46270 */
[----:B------:R-:W-:-:S09]  /*6d00*/  FSEL R162, R156, R86, !P2 ;  /* 0x000000569ca27208 */ /* 0x000fd20005000000 */
[----:B0-2---:R-:W-:Y:S01]  /*6d10*/  @P2 FMUL.FTZ R157, R157, R153 ;  /* 0x000000999d9d2220 */ /* 0x005fe20000410000 */
[----:B------:R-:W-:Y:S06]  /*6d20*/  BRA.DIV UR26, `(.L_x_1438) ;  /* 0x000000561a887947 */ /* 0x000fec000b800000 */
.L_x_1497:
[----:B------:R-:W-:-:S03]  /*6d30*/  UMOV UR26, 0xffffffff ;  /* 0xffffffff001a7882 */ /* 0x000fc60000000000 */
[----:B------:R-:W-:Y:S05]  /*6d40*/  BRA.DIV UR26, `(.L_x_1439) ;  /* 0x000000561aa87947 */ /* 0x000fea000b800000 */
.L_x_1500:
[----:B------:R-:W-:-:S03]  /*6d50*/  UMOV UR26, 0xffffffff ;  /* 0xffffffff001a7882 */ /* 0x000fc60000000000 */
[----:B------:R-:W-:Y:S05]  /*6d60*/  BRA.DIV UR26, `(.L_x_1440) ;  /* 0x000000561ac87947 */ /* 0x000fea000b800000 */
[----:B------:R-:W0:Y:S04]  /*6d70*/  SHFL.UP PT, R157, R157, 0x1, RZ ;  /* 0x042000009d9d7989 */ /* 0x000e2800000e00ff */
[----:B------:R-:W2:Y:S04]  /*6d80*/  SHFL.UP PT, R162, R162, 0x1, RZ ;  /* 0x04200000a2a27989 */ /* 0x000ea800000e00ff */
[----:B-----5:R-:W3:Y:S04]  /*6d90*/  SHFL.IDX PT, R78, R78, RZ, 0x1f ;  /* 0x00001fff4e4e7589 */ /* 0x020ee800000e0000 */
[----:B------:R-:W4:Y:S02]  /*6da0*/  SHFL.IDX PT, R79, R79, RZ, 0x1f ;  /* 0x00001fff4f4f7589 */ /* 0x000f2400000e0000 */
.L_x_1506:
        /* <DEDUP_REMOVED lines=12> */
.L_x_1436:
        /* <DEDUP_REMOVED lines=121> */
.L_x_1523:
        /* <DEDUP_REMOVED lines=14> */
.L_x_1441:
        /* <DEDUP_REMOVED lines=25> */
[----:B------:R-:W-:Y:S01]  /*7870*/  FFMA.FTZ R0, R31, R112, R0 ;  /* 0x000000701f007223 */ /* 0x000fe20000010000 */
        /* <DEDUP_REMOVED lines=52> */
[----:B0-----:R-:W-:Y:S02]  /*7bc0*/  IMAD.SHL.U32 R81, R14, 0x10, RZ ;  /* 0x000000100e517824 */ /* 0x001fe400078e00ff */
[----:B------:R-:W-:Y:S01]  /*7bd0*/  FFMA.FTZ R0, R12, -R129, R151 ;  /* 0x800000810c007223 */ /* 0x000fe20000010097 */
[----:B------:R-:W-:Y:S02]  /*7be0*/  FFMA.FTZ R98, R118, R97, R98 ;  /* 0x0000006176627223 */ /* 0x000fe40000010062 */
        /* <DEDUP_REMOVED lines=43> */
[----:B------:R-:W-:Y:S01]  /*7ea0*/  FMUL.FTZ R3, R3, R89 ;  /* 0x0000005903037220 */ /* 0x000fe20000410000 */
[C---:B------:R-:W-:Y:S01]  /*7eb0*/  FMUL.FTZ R122, R89.reuse, UR51 ;  /* 0x00000033597a7c20 */ /* 0x040fe20008410000 */
[----:B0-----:R-:W-:Y:S01]  /*7ec0*/  FMUL.FTZ R82, R90, R22 ;  /* 0x000000165a527220 */ /* 0x001fe20000410000 */
[----:B------:R-:W-:-:S03]  /*7ed0*/  FMUL.FTZ R89, R89, R21 ;  /* 0x0000001559597220 */ /* 0x000fc60000410000 */
[----:B------:R-:W-:Y:S01]  /*7ee0*/  FFMA.FTZ R83, R121, R82, R83 ;  /* 0x0000005279537223 */ /* 0x000fe20000010053 */
[----:B------:R-:W-:-:S03]  /*7ef0*/  FMUL.FTZ R88, R88, R20 ;  /* 0x0000001458587220 */ /* 0x000fc60000410000 */
[----:B------:R-:W-:Y:S01]  /*7f00*/  FFMA.FTZ R83, R120, R89, R83 ;  /* 0x0000005978537223 */ /* 0x000fe20000010053 */
[C---:B------:R-:W-:Y:S01]  /*7f10*/  FMUL.FTZ R77, R102.reuse, UR51 ;  /* 0x00000033664d7c20 */ /* 0x040fe20008410000 */
[----:B------:R-:W-:Y:S02]  /*7f20*/  FMUL.FTZ R102, R102, R19 ;  /* 0x0000001366667220 */ /* 0x000fe40000410000 */
[----:B------:R-:W-:Y:S01]  /*7f30*/  FFMA.FTZ R83, R119, R88, R83 ;  /* 0x0000005877537223 */ /* 0x000fe20000010053 */
[----:B------:R-:W-:-:S03]  /*7f40*/  FMUL.FTZ R76, R76, R18 ;  /* 0x000000124c4c7220 */ /* 0x000fc60000410000 */
[----:B------:R-:W-:Y:S01]  /*7f50*/  FFMA.FTZ R83, R79, R102, R83 ;  /* 0x000000664f537223 */ /* 0x000fe20000010053 */
        /* <DEDUP_REMOVED lines=50> */
[----:B------:R-:W-:Y:S02]  /*8280*/  HFMA2 R77, -RZ, RZ, 0, 0 ;  /* 0x00000000ff4d7431 */ /* 0x000fe400000001ff */
[----:B------:R-:W-:Y:S02]  /*8290*/  FMUL.FTZ R136, R76, R136 ;  /* 0x000000884c887220 */ /* 0x000fe40000410000 */
[----:B------:R-:W-:-:S02]  /*82a0*/  LOP3.LUT R74, R14, UR26, RZ, 0xfc, !PT ;  /* 0x0000001a0e4a7c12 */ /* 0x000fc4000f8efcff */
[----:B------:R-:W-:Y:S02]  /*82b0*/  MOV R76, R14 ;  /* 0x0000000e004c7202 */ /* 0x000fe40000000f00 */
[----:B------:R-:W-:Y:S01]  /*82c0*/  IADD3 R74, PT, PT, -R74, UR25, RZ ;  /* 0x000000194a4a7c10 */ /* 0x000fe2000fffe1ff */
[----:B------:R-:W-:-:S03]  /*82d0*/  FMUL.FTZ R81, R39, R81 ;  /* 0x0000005127517220 */ /* 0x000fc60000410000 */
[----:B------:R-:W-:Y:S01]  /*82e0*/  ISETP.GE.AND P6, PT, R74, 0x1, PT ;  /* 0x000000014a00780c */ /* 0x000fe20003fc6270 */
[--C-:B0-----:R-:W-:Y:S01]  /*82f0*/  IMAD.WIDE.U32 R74, R2, UR30, R76.reuse ;  /* 0x0000001e024a7c25 */ /* 0x101fe2000f8e004c */
[----:B------:R0:W-:Y:S03]  /*8300*/  STS [R73+0x421c], R81 ;  /* 0x00421c5149007388 */ /* 0x0001e60000000800 */
[----:B-1----:R-:W-:-:S04]  /*8310*/  IMAD.WIDE.U32 R76, R4, UR30, R76 ;  /* 0x0000001e044c7c25 */ /* 0x002fc8000f8e004c */
[----:B------:R-:W-:Y:S01]  /*8320*/  FMUL.FTZ R80, R80, R15 ;  /* 0x0000000f50507220 */ /* 0x000fe20000410000 */
[----:B------:R-:W-:Y:S01]  /*8330*/  MOV R4, UR40 ;  /* 0x0000002800047c02 */ /* 0x000fe20008000f00 */
[----:B------:R-:W-:Y:S02]  /*8340*/  IMAD R75, R3, UR30, R75 ;  /* 0x0000001e034b7c24 */ /* 0x000fe4000f8e024b */
[----:B0-----:R-:W-:Y:S01]  /*8350*/  FMUL.FTZ R81, R35, R102 ;  /* 0x0000006623517220 */ /* 0x001fe20000410000 */
[----:B------:R-:W-:Y:S01]  /*8360*/  MOV R2, R76 ;  /* 0x0000004c00027202 */ /* 0x000fe20000000f00 */
[----:B------:R-:W-:Y:S02]  /*8370*/  IMAD R3, R5, UR30, R77 ;  /* 0x0000001e05037c24 */ /* 0x000fe4000f8e024d */
[----:B------:R-:W-:Y:S01]  /*8380*/  FMUL.FTZ R84, R41, R84 ;  /* 0x0000005429547220 */ /* 0x000fe20000410000 */
[----:B------:R-:W-:Y:S01]  /*8390*/  FMUL.FTZ R82, R38, R82 ;  /* 0x0000005226527220 */ /* 0x000fe20000410000 */
[----:B------:R0:W-:Y:S01]  /*83a0*/  STS [R73+0x422c], R81 ;  /* 0x00422c5149007388 */ /* 0x0001e20000000800 */
        /* <DEDUP_REMOVED lines=8> */
[----:B------:R-:W-:Y:S01]  /*8430*/  STS [R73+0x4218], R85 ;  /* 0x0042185549007388 */ /* 0x000fe20000000800 */
[----:B------:R-:W-:-:S03]  /*8440*/  MOV R76, UR38 ;  /* 0x00000026004c7c02 */ /* 0x000fc60008000f00 */
[----:B------:R-:W-:Y:S04]  /*8450*/  STS [R73+0x4220], R82 ;  /* 0x0042205249007388 */ /* 0x000fe80000000800 */
[----:B------:R-:W-:Y:S04]  /*8460*/  STS [R73+0x4224], R89 ;  /* 0x0042245949007388 */ /* 0x000fe80000000800 */
[----:B------:R-:W-:Y:S04]  /*8470*/  STS [R73+0x4228], R88 ;  /* 0x0042285849007388 */ /* 0x000fe80000000800 */
[----:B------:R-:W-:Y:S04]  /*8480*/  STS [R73+0x4238], R79 ;  /* 0x0042384f49007388 */ /* 0x000fe80000000800 */
[----:B------:R-:W-:Y:S01]  /*8490*/  STS [R73+0x423c], R81 ;  /* 0x00423c5149007388 */ /* 0x000fe20000000800 */
[----:B------:R-:W-:-:S02]  /*84a0*/  UIMAD UR31, UR9, UR41, UR30 ;  /* 0x00000029091f72a4 */ /* 0x000fc4000f8e021e */
[----:B------:R-:W-:Y:S01]  /*84b0*/  IMAD.WIDE.U32 R74, R76, UR9, R74 ;  /* 0x000000094c4a7c25 */ /* 0x000fe2000f8e004a */
[----:B------:R-:W-:Y:S01]  /*84c0*/  UIMAD UR30, UR48, UR38, URZ ;  /* 0x00000026301e72a4 */ /* 0x000fe2000f8e02ff */
[----:B------:R-:W-:Y:S02]  /*84d0*/  IADD3 R2, P2, PT, R2, UR26, RZ ;  /* 0x0000001a02027c10 */ /* 0x000fe4000ff5e0ff */
[C---:B------:R-:W-:Y:S01]  /*84e0*/  VIADD R112, R14.reuse, 0x380 ;  /* 0x000003800e707836 */ /* 0x040fe20000000000 */
[----:B------:R-:W-:Y:S01]  /*84f0*/  UIMAD UR30, UR9, UR39, UR30 ;  /* 0x00000027091e72a4 */ /* 0x000fe2000f8e021e */
[C---:B------:R-:W-:Y:S01]  /*8500*/  VIADD R104, R14.reuse, 0x780 ;  /* 0x000007800e687836 */ /* 0x040fe20000000000 */
[C---:B------:R-:W-:Y:S02]  /*8510*/  IADD3 R86, PT, PT, R14.reuse, 0x200, RZ ;  /* 0x000002000e567810 */ /* 0x040fe40007ffe0ff */
[C---:B------:R-:W-:Y:S02]  /*8520*/  IADD3 R117, PT, PT, R14.reuse, 0x80, RZ ;  /* 0x000000800e757810 */ /* 0x040fe40007ffe0ff */
[----:B------:R-:W-:-:S02]  /*8530*/  IADD3 R116, PT, PT, R14, 0x100, RZ ;  /* 0x000001000e747810 */ /* 0x000fc40007ffe0ff */
[C---:B------:R-:W-:Y:S02]  /*8540*/  IADD3 R115, PT, PT, R14.reuse, 0x180, RZ ;  /* 0x000001800e737810 */ /* 0x040fe40007ffe0ff */
[C---:B------:R-:W-:Y:S02]  /*8550*/  IADD3 R114, PT, PT, R14.reuse, 0x280, RZ ;  /* 0x000002800e727810 */ /* 0x040fe40007ffe0ff */
[C---:B------:R-:W-:Y:S02]  /*8560*/  IADD3 R113, PT, PT, R14.reuse, 0x300, RZ ;  /* 0x000003000e717810 */ /* 0x040fe40007ffe0ff */
[C---:B------:R-:W-:Y:S02]  /*8570*/  LOP3.LUT R111, R14.reuse, 0x400, RZ, 0xfc, !PT ;  /* 0x000004000e6f7812 */ /* 0x040fe400078efcff */
[C---:B------:R-:W-:Y:S02]  /*8580*/  IADD3 R110, PT, PT, R14.reuse, 0x480, RZ ;  /* 0x000004800e6e7810 */ /* 0x040fe40007ffe0ff */
[----:B------:R-:W-:-:S02]  /*8590*/  IADD3 R109, PT, PT, R14, 0x500, RZ ;  /* 0x000005000e6d7810 */ /* 0x000fc40007ffe0ff */
[C---:B------:R-:W-:Y:S02]  /*85a0*/  IADD3 R108, PT, PT, R14.reuse, 0x580, RZ ;  /* 0x000005800e6c7810 */ /* 0x040fe40007ffe0ff */
[C---:B------:R-:W-:Y:S02]  /*85b0*/  IADD3 R107, PT, PT, R14.reuse, 0x600, RZ ;  /* 0x000006000e6b7810 */ /* 0x040fe40007ffe0ff */
[C---:B------:R-:W-:Y:S02]  /*85c0*/  IADD3 R106, PT, PT, R14.reuse, 0x680, RZ ;  /* 0x000006800e6a7810 */ /* 0x040fe40007ffe0ff */
[----:B------:R-:W-:Y:S02]  /*85d0*/  IADD3 R105, PT, PT, R14, 0x700, RZ ;  /* 0x000007000e697810 */ /* 0x000fe40007ffe0ff */
[----:B------:R-:W-:Y:S02]  /*85e0*/  IADD3.X R3, PT, PT, R3, UR31, RZ, P2, !PT ;  /* 0x0000001f03037c10 */ /* 0x000fe400097fe4ff */
[----:B------:R-:W-:-:S02]  /*85f0*/  IADD3 R74, P2, PT, R74, UR26, RZ ;  /* 0x0000001a4a4a7c10 */ /* 0x000fc4000ff5e0ff */
        /* <DEDUP_REMOVED lines=15> */
[----:B------:R-:W-:Y:S01]  /*86f0*/  LEA.HI R104, R104, R14, RZ, 0x1b ;  /* 0x0000000e68687211 */ /* 0x000fe200078fd8ff */
[----:B------:R-:W-:Y:S01]  /*8700*/  USHF.L.U32 UR31, UR12, 0xb, URZ ;  /* 0x0000000b0c1f7899 */ /* 0x000fe200080006ff */
[----:B------:R-:W-:Y:S02]  /*8710*/  IADD3.X R75, PT, PT, R75, UR30, RZ, P2, !PT ;  /* 0x0000001e4b4b7c10 */ /* 0x000fe400097fe4ff */
[----:B------:R-:W-:Y:S01]  /*8720*/  MOV R76, UR42 ;  /* 0x0000002a004c7c02 */ /* 0x000fe20008000f00 */
        /* <DEDUP_REMOVED lines=29> */
[----:B-1----:R-:W-:Y:S01]  /*8900*/  IMAD.WIDE.U32 R74, R4, UR8, R74 ;  /* 0x00000008044a7c25 */ /* 0x002fe2000f8e004a */
[----:B------:R-:W-:-:S03]  /*8910*/  MOV R4, UR43 ;  /* 0x0000002b00047c02 */ /* 0x000fc60008000f00 */
[----:B------:R-:W-:Y:S01]  /*8920*/  FFMA.FTZ R78, R78, R80, R83 ;  /* 0x000000504e4e7223 */ /* 0x000fe20000010053 */
[----:B------:R-:W0:Y:S01]  /*8930*/  LDS R103, [R118+0x4200] ;  /* 0x0042000076677984 */ /* 0x000e220000000800 */
[----:B------:R-:W-:Y:S01]  /*8940*/  IMAD.WIDE.U32 R2, R76, UR8, R2 ;  /* 0x000000084c027c25 */ /* 0x000fe2000f8e0002 */
[----:B------:R-:W-:Y:S02]  /*8950*/  LOP3.LUT R76, R14, UR31, RZ, 0xfc, !PT ;  /* 0x0000001f0e4c7c12 */ /* 0x000fe4000f8efcff */
        /* <DEDUP_REMOVED lines=34> */
[----:B------:R-:W-:Y:S04]  /*8b80*/  STS [R73+0x632c], R146 ;  /* 0x00632c9249007388 */ /* 0x000fe80000000800 */
        /* <DEDUP_REMOVED lines=26> */
.L_x_1444:
[----:B------:R-:W-:Y:S05]  /*8d30*/  BSYNC.RECONVERGENT B0 ;  /* 0x0000000000007941 */ /* 0x000fea0003800200 */
.L_x_1443:
        /* <DEDUP_REMOVED lines=10> */
.L_x_1446:
[----:B------:R-:W-:Y:S05]  /*8de0*/  BSYNC.RECONVERGENT B0 ;  /* 0x0000000000007941 */ /* 0x000fea0003800200 */
.L_x_1445:
[----:B------:R-:W2:Y:S01]  /*8df0*/  LDS R116, [R116+0x6700] ;  /* 0x0067000074747984 */ /* 0x000ea20000000800 */
[----:B------:R-:W-:Y:S01]  /*8e00*/  BSSY.RECONVERGENT B0, `(.L_x_1447) ;  /* 0x0000006000007945 */ /* 0x000fe20003800200 */
[C---:B------:R-:W-:Y:S02]  /*8e10*/  ISETP.GE.AND P6, PT, R129.reuse, 0x281, PT ;  /* 0x000002818100780c */ /* 0x040fe40003fc6270 */
[----:B------:R-:W-:Y:S01]  /*8e20*/  ISETP.GE.AND P2, PT, R129, 0x301, PT ;  /* 0x000003018100780c */ /* 0x000fe20003f46270 */
[----:B------:R-:W-:-:S12]  /*8e30*/  @!P3 BRA `(.L_x_1448) ;  /* 0x000000000008b947 */ /* 0x000fd80003800000 */
[----:B------:R3:W-:Y:S04]  /*8e40*/  REDG.E.ADD.F32.FTZ.RN.STRONG.GPU desc[UR28][R76.64+0x400], R101 ;  /* 0x000400654c0079a6 */ /* 0x0007e8000c12f31c */
[----:B--2---:R3:W-:Y:S02]  /*8e50*/  REDG.E.ADD.F32.FTZ.RN.STRONG.GPU desc[UR28][R4.64+0x400], R116 ;  /* 0x00040074040079a6 */ /* 0x0047e4000c12f31c */
.L_x_1448:
[----:B------:R-:W-:Y:S05]  /*8e60*/  BSYNC.RECONVERGENT B0 ;  /* 0x0000000000007941 */ /* 0x000fea0003800200 */
.L_x_1447:
[----:B------:R-:W4:Y:S01]  /*8e70*/  LDS R115, [R115+0x6900] ;  /* 0x0069000073737984 */ /* 0x000f220000000800 */
[----:B------:R-:W-:Y:S04]  /*8e80*/  BSSY.RECONVERGENT B0, `(.L_x_1449) ;  /* 0x0000004000007945 */ /* 0x000fe80003800200 */
[----:B------:R-:W-:Y:S05]  /*8e90*/  @!P4 BRA `(.L_x_1450) ;  /* 0x000000000008c947 */ /* 0x000fea0003800000 */
[----:B------:R0:W-:Y:S04]  /*8ea0*/  REDG.E.ADD.F32.FTZ.RN.STRONG.GPU desc[UR28][R76.64+0x600], R100 ;  /* 0x000600644c0079a6 */ /* 0x0001e8000c12f31c */
[----:B----4-:R4:W-:Y:S02]  /*8eb0*/  REDG.E.ADD.F32.FTZ.RN.STRONG.GPU desc[UR28][R4.64+0x600], R115 ;  /* 0x00060073040079a6 */ /* 0x0109e4000c12f31c */
.L_x_1450:
[----:B------:R-:W-:Y:S05]  /*8ec0*/  BSYNC.RECONVERGENT B0 ;  /* 0x0000000000007941 */ /* 0x000fea0003800200 */
.L_x_1449:
[----:B------:R-:W0:Y:S01]  /*8ed0*/  LDS R119, [R119+0x6b00] ;  /* 0x006b000077777984 */ /* 0x000e220000000800 */
[----:B------:R-:W-:Y:S04]  /*8ee0*/  BSSY.RECONVERGENT B0, `(.L_x_1451) ;  /* 0x0000004000007945 */ /* 0x000fe80003800200 */
[----:B------:R-:W-:Y:S05]  /*8ef0*/  @!P5 BRA `(.L_x_1452) ;  /* 0x000000000008d947 */ /* 0x000fea0003800000 */
[----:B------:R1:W-:Y:S04]  /*8f00*/  REDG.E.ADD.F32.FTZ.RN.STRONG.GPU desc[UR28][R76.64+0x800], R99 ;  /* 0x000800634c0079a6 */ /* 0x0003e8000c12f31c */
[----:B0-----:R1:W-:Y:S02]  /*8f10*/  REDG.E.ADD.F32.FTZ.RN.STRONG.GPU desc[UR28][R4.64+0x800], R119 ;  /* 0x00080077040079a6 */ /* 0x0013e4000c12f31c */
.L_x_1452:
[----:B------:R-:W-:Y:S05]  /*8f20*/  BSYNC.RECONVERGENT B0 ;  /* 0x0000000000007941 */ /* 0x000fea0003800200 */
.L_x_1451:
[----:B------:R-:W0:Y:S01]  /*8f30*/  LDS R114, [R114+0x6d00] ;  /* 0x006d000072727984 */ /* 0x000e220000000800 */
[----:B------:R-:W-:Y:S04]  /*8f40*/  BSSY.RECONVERGENT B0, `(.L_x_1453) ;  /* 0x0000004000007945 */ /* 0x000fe80003800200 */
[----:B------:R-:W-:Y:S05]  /*8f50*/  @!P6 BRA `(.L_x_1454) ;  /* 0x000000000008e947 */ /* 0x000fea0003800000 */
[----:B------:R1:W-:Y:S04]  /*8f60*/  REDG.E.ADD.F32.FTZ.RN.STRONG.GPU desc[UR28][R76.64+0xa00], R89 ;  /* 0x000a00594c0079a6 */ /* 0x0003e8000c12f31c */
[----:B0-----:R1:W-:Y:S02]  /*8f70*/  REDG.E.ADD.F32.FTZ.RN.STRONG.GPU desc[UR28][R4.64+0xa00], R114 ;  /* 0x000a0072040079a6 */ /* 0x0013e4000c12f31c */
.L_x_1454:
[----:B------:R-:W-:Y:S05]  /*8f80*/  BSYNC.RECONVERGENT B0 ;  /* 0x0000000000007941 */ /* 0x000fea0003800200 */
.L_x_1453:
        /* <DEDUP_REMOVED lines=9> */
.L_x_1456:
[----:B------:R-:W-:Y:S05]  /*9020*/  BSYNC.RECONVERGENT B0 ;  /* 0x0000000000007941 */ /* 0x000fea0003800200 */
.L_x_1455:
[----:B------:R-:W0:Y:S01]  /*9030*/  LDS R112, [R112+0x7100] ;  /* 0x0071000070707984 */ /* 0x000e220000000800 */
[----:B------:R-:W-:Y:S04]  /*9040*/  BSSY.RECONVERGENT B0, `(.L_x_1457) ;  /* 0x0000004000007945 */ /* 0x000fe80003800200 */
[----:B------:R-:W-:Y:S05]  /*9050*/  @!P3 BRA `(.L_x_1458) ;  /* 0x000000000008b947 */ /* 0x000fea0003800000 */
[----:B------:R1:W-:Y:S04]  /*9060*/  REDG.E.ADD.F32.FTZ.RN.STRONG.GPU desc[UR28][R76.64+0xe00], R87 ;  /* 0x000e00574c0079a6 */ /* 0x0003e8000c12f31c */
[----:B0-----:R1:W-:Y:S02]  /*9070*/  REDG.E.ADD.F32.FTZ.RN.STRONG.GPU desc[UR28][R4.64+0xe00], R112 ;  /* 0x000e0070040079a6 */ /* 0x0013e4000c12f31c */
.L_x_1458:
[----:B------:R-:W-:Y:S05]  /*9080*/  BSYNC.RECONVERGENT B0 ;  /* 0x0000000000007941 */ /* 0x000fea0003800200 */
.L_x_1457:
[----:B------:R-:W0:Y:S01]  /*9090*/  LDS R111, [R111+0x7300] ;  /* 0x007300006f6f7984 */ /* 0x000e220000000800 */
[----:B------:R-:W-:Y:S04]  /*90a0*/  BSSY.RECONVERGENT B0, `(.L_x_1459) ;  /* 0x0000004000007945 */ /* 0x000fe80003800200 */
[----:B------:R-:W-:Y:S05]  /*90b0*/  @!P4 BRA `(.L_x_1460) ;  /* 0x000000000008c947 */ /* 0x000fea0003800000 */
[----:B------:R1:W-:Y:S04]  /*90c0*/  REDG.E.ADD.F32.FTZ.RN.STRONG.GPU desc[UR28][R76.64+0x1000], R86 ;  /* 0x001000564c0079a6 */ /* 0x0003e8000c12f31c */
[----:B0-----:R1:W-:Y:S02]  /*90d0*/  REDG.E.ADD.F32.FTZ.RN.STRONG.GPU desc[UR28][R4.64+0x1000], R111 ;  /* 0x0010006f040079a6 */ /* 0x0013e4000c12f31c */
.L_x_1460:
[----:B------:R-:W-:Y:S05]  /*90e0*/  BSYNC.RECONVERGENT B0 ;  /* 0x0000000000007941 */ /* 0x000fea0003800200 */
.L_x_1459:
[----:B------:R-:W0:Y:S01]  /*90f0*/  LDS R110, [R110+0x7500] ;  /* 0x007500006e6e7984 */ /* 0x000e220000000800 */
[----:B------:R-:W-:Y:S04]  /*9100*/  BSSY.RECONVERGENT B0, `(.L_x_1461) ;  /* 0x0000004000007945 */ /* 0x000fe80003800200 */
[----:B------:R-:W-:Y:S05]  /*9110*/  @!P5 BRA `(.L_x_1462) ;  /* 0x000000000008d947 */ /* 0x000fea0003800000 */
[----:B------:R1:W-:Y:S04]  /*9120*/  REDG.E.ADD.F32.FTZ.RN.STRONG.GPU desc[UR28][R76.64+0x1200], R85 ;  /* 0x001200554c0079a6 */ /* 0x0003e8000c12f31c */
[----:B0-----:R1:W-:Y:S02]  /*9130*/  REDG.E.ADD.F32.FTZ.RN.STRONG.GPU desc[UR28][R4.64+0x1200], R110 ;  /* 0x0012006e040079a6 */ /* 0x0013e4000c12f31c */
.L_x_1462:
[----:B------:R-:W-:Y:S05]  /*9140*/  BSYNC.RECONVERGENT B0 ;  /* 0x0000000000007941 */ /* 0x000fea0003800200 */
.L_x_1461:
[----:B------:R-:W0:Y:S01]  /*9150*/  LDS R109, [R109+0x7700] ;  /* 0x007700006d6d7984 */ /* 0x000e220000000800 */
[----:B------:R-:W-:Y:S04]  /*9160*/  BSSY.RECONVERGENT B0, `(.L_x_1463) ;  /* 0x0000004000007945 */ /* 0x000fe80003800200 */
[----:B------:R-:W-:Y:S05]  /*9170*/  @!P6 BRA `(.L_x_1464) ;  /* 0x000000000008e947 */ /* 0x000fea0003800000 */
[----:B------:R1:W-:Y:S04]  /*9180*/  REDG.E.ADD.F32.FTZ.RN.STRONG.GPU desc[UR28][R76.64+0x1400], R84 ;  /* 0x001400544c0079a6 */ /* 0x0003e8000c12f31c */
[----:B0-----:R1:W-:Y:S02]  /*9190*/  REDG.E.ADD.F32.FTZ.RN.STRONG.GPU desc[UR28][R4.64+0x1400], R109 ;  /* 0x0014006d040079a6 */ /* 0x0013e4000c12f31c */
.L_x_1464:
[----:B------:R-:W-:Y:S05]  /*91a0*/  BSYNC.RECONVERGENT B0 ;  /* 0x0000000000007941 */ /* 0x000fea0003800200 */
.L_x_1463:
        /* <DEDUP_REMOVED lines=10> */
.L_x_1466:
[----:B------:R-:W-:Y:S05]  /*9250*/  BSYNC.RECONVERGENT B0 ;  /* 0x0000000000007941 */ /* 0x000fea0003800200 */
.L_x_1465:
[----:B------:R-:W0:Y:S01]  /*9260*/  LDS R107, [R107+0x7b00] ;  /* 0x007b00006b6b7984 */ /* 0x000e220000000800 */
[----:B------:R-:W-:Y:S04]  /*9270*/  BSSY.RECONVERGENT B0, `(.L_x_1467) ;  /* 0x0000004000007945 */ /* 0x000fe80003800200 */
[----:B------:R-:W-:Y:S05]  /*9280*/  @!P2 BRA `(.L_x_1468) ;  /* 0x000000000008a947 */ /* 0x000fea0003800000 */
[----:B------:R1:W-:Y:S04]  /*9290*/  REDG.E.ADD.F32.FTZ.RN.STRONG.GPU desc[UR28][R76.64+0x1800], R82 ;  /* 0x001800524c0079a6 */ /* 0x0003e8000c12f31c */
[----:B0-----:R1:W-:Y:S02]  /*92a0*/  REDG.E.ADD.F32.FTZ.RN.STRONG.GPU desc[UR28][R4.64+0x1800], R107 ;  /* 0x0018006b040079a6 */ /* 0x0013e4000c12f31c */
.L_x_1468:
[----:B------:R-:W-:Y:S05]  /*92b0*/  BSYNC.RECONVERGENT B0 ;  /* 0x0000000000007941 */ /* 0x000fea0003800200 */
.L_x_1467:
[----:B------:R-:W0:Y:S01]  /*92c0*/  LDS R106, [R106+0x7d00] ;  /* 0x007d00006a6a7984 */ /* 0x000e220000000800 */
[----:B------:R-:W-:Y:S04]  /*92d0*/  BSSY.RECONVERGENT B0, `(.L_x_1469) ;  /* 0x0000004000007945 */ /* 0x000fe80003800200 */
[----:B------:R-:W-:Y:S05]  /*92e0*/  @!P3 BRA `(.L_x_1470) ;  /* 0x000000000008b947 */ /* 0x000fea0003800000 */
[----:B------:R1:W-:Y:S04]  /*92f0*/  REDG.E.ADD.F32.FTZ.RN.STRONG.GPU desc[UR28][R76.64+0x1a00], R81 ;  /* 0x001a00514c0079a6 */ /* 0x0003e8000c12f31c */
[----:B0-----:R1:W-:Y:S02]  /*9300*/  REDG.E.ADD.F32.FTZ.RN.STRONG.GPU desc[UR28][R4.64+0x1a00], R106 ;  /* 0x001a006a040079a6 */ /* 0x0013e4000c12f31c */
.L_x_1470:
[----:B------:R-:W-:Y:S05]  /*9310*/  BSYNC.RECONVERGENT B0 ;  /* 0x0000000000007941 */ /* 0x000fea0003800200 */
.L_x_1469:
[----:B------:R-:W0:Y:S01]  /*9320*/  LDS R105, [R105+0x7f00] ;  /* 0x007f000069697984 */ /* 0x000e220000000800 */
[----:B------:R-:W-:Y:S04]  /*9330*/  BSSY.RECONVERGENT B0, `(.L_x_1471) ;  /* 0x0000004000007945 */ /* 0x000fe80003800200 */
[----:B------:R-:W-:Y:S05]  /*9340*/  @!P4 BRA `(.L_x_1472) ;  /* 0x000000000008c947 */ /* 0x000fea0003800000 */
[----:B------:R1:W-:Y:S04]  /*9350*/  REDG.E.ADD.F32.FTZ.RN.STRONG.GPU desc[UR28][R76.64+0x1c00], R80 ;  /* 0x001c00504c0079a6 */ /* 0x0003e8000c12f31c */
[----:B0-----:R1:W-:Y:S02]  /*9360*/  REDG.E.ADD.F32.FTZ.RN.STRONG.GPU desc[UR28][R4.64+0x1c00], R105 ;  /* 0x001c0069040079a6 */ /* 0x0013e4000c12f31c */
.L_x_1472:
[----:B------:R-:W-:Y:S05]  /*9370*/  BSYNC.RECONVERGENT B0 ;  /* 0x0000000000007941 */ /* 0x000fea0003800200 */
.L_x_1471:
[----:B------:R-:W0:Y:S01]  /*9380*/  LDS R104, [R104+0x8100] ;  /* 0x0081000068687984 */ /* 0x000e220000000800 */
[----:B------:R-:W-:Y:S04]  /*9390*/  BSSY.RECONVERGENT B0, `(.L_x_1473) ;  /* 0x0000004000007945 */ /* 0x000fe80003800200 */
[----:B------:R-:W-:Y:S05]  /*93a0*/  @!P5 BRA `(.L_x_1474) ;  /* 0x000000000008d947 */ /* 0x000fea0003800000 */
[----:B------:R1:W-:Y:S04]  /*93b0*/  REDG.E.ADD.F32.FTZ.RN.STRONG.GPU desc[UR28][R76.64+0x1e00], R79 ;  /* 0x001e004f4c0079a6 */ /* 0x0003e8000c12f31c */
[----:B0-----:R1:W-:Y:S02]  /*93c0*/  REDG.E.ADD.F32.FTZ.RN.STRONG.GPU desc[UR28][R4.64+0x1e00], R104 ;  /* 0x001e0068040079a6 */ /* 0x0013e4000c12f31c */
.L_x_1474:
[----:B------:R-:W-:Y:S05]  /*93d0*/  BSYNC.RECONVERGENT B0 ;  /* 0x0000000000007941 */ /* 0x000fea0003800200 */
.L_x_1473:
[----:B01-3--:R-:W3:Y:S04]  /*93e0*/  LDL.LU R76, [R1+0x6c] ;  /* 0x00006c00014c7983 */ /* 0x00bee80000300800 */
[----:B------:R-:W5:Y:S04]  /*93f0*/  LDL.LU R81, [R1+0xe4] ;  /* 0x0000e40001517983 */ /* 0x000f680000300800 */
[----:B------:R-:W2:Y:S04]  /*9400*/  LDL.LU R80, [R1+0x68] ;  /* 0x0000680001507983 */ /* 0x000ea80000300800 */
[----:B------:R-:W2:Y:S04]  /*9410*/  LDL.LU R79, [R1+0xe8] ;  /* 0x0000e800014f7983 */ /* 0x000ea80000300800 */
[----:B------:R-:W2:Y:S01]  /*9420*/  LDL.LU R77, [R1+0x64] ;  /* 0x00006400014d7983 */ /* 0x000ea20000300800 */
[----:B------:R-:W0:Y:S03]  /*9430*/  S2R R82, SR_LANEID ;  /* 0x0000000000527919 */ /* 0x000e260000000000 */
[----:B----4-:R-:W1:Y:S04]  /*9440*/  SHFL.DOWN P2, R4, R78, 0x1, 0x1f ;  /* 0x08201f004e047f89 */ /* 0x010e680000040000 */
[----:B------:R-:W4:Y:S04]  /*9450*/  LDL.LU R88, [R1+0xec] ;  /* 0x0000ec0001587983 */ /* 0x000f280000300800 */
[----:B------:R-:W4:Y:S01]  /*9460*/  LDL.LU R87, [R1+0x60] ;  /* 0x0000600001577983 */ /* 0x000f220000300800 */
[----:B------:R-:W-:-:S03]  /*9470*/  FFMA.FTZ R91, R39, R122, R91 ;  /* 0x0000007a275b7223 */ /* 0x000fc6000001005b */
[----:B------:R-:W4:Y:S04]  /*9480*/  LDL.LU R86, [R1+0xf0] ;  /* 0x0000f00001567983 */ /* 0x000f280000300800 */
[----:B------:R-:W4:Y:S01]  /*9490*/  LDL.LU R85, [R1+0x5c] ;  /* 0x00005c0001557983 */ /* 0x000f220000300800 */
[----:B-1----:R-:W-:Y:S01]  /*94a0*/  @P2 FADD R4, R78, R4 ;  /* 0x000000044e042221 */ /* 0x002fe20000000000 */
[----:B0-----:R-:W-:-:S04]  /*94b0*/  ISETP.NE.AND P3, PT, R82, RZ, PT ;  /* 0x000000ff5200720c */ /* 0x001fc80003f65270 */
[----:B------:R-:W0:Y:S02]  /*94c0*/  SHFL.DOWN P2, R5, R4, 0x2, 0x1f ;  /* 0x08401f0004057f89 */ /* 0x000e240000040000 */
[----:B0-----:R-:W-:-:S05]  /*94d0*/  @P2 FADD R5, R4, R5 ;  /* 0x0000000504052221 */ /* 0x001fca0000000000 */
[----:B------:R-:W0:Y:S02]  /*94e0*/  SHFL.DOWN P2, R4, R5, 0x4, 0x1f ;  /* 0x08801f0005047f89 */ /* 0x000e240000040000 */
[----:B0-----:R-:W-:-:S05]  /*94f0*/  @P2 FADD R4, R5, R4 ;  /* 0x0000000405042221 */ /* 0x001fca0000000000 */
[----:B------:R-:W0:Y:S01]  /*9500*/  SHFL.DOWN P2, R5, R4, 0x8, 0x1f ;  /* 0x09001f0004057f89 */ /* 0x000e220000040000 */
[----:B------:R-:W-:Y:S01]  /*9510*/  FMUL.FTZ R123, R123, R92 ;  /* 0x0000005c7b7b7220 */ /* 0x000fe20000410000 */
[----:B------:R-:W-:Y:S01]  /*9520*/  FMUL.FTZ R3, R125, R3 ;  /* 0x000000037d037220 */ /* 0x000fe20000410000 */
[----:B0-----:R-:W-:-:S05]  /*9530*/  @P2 FADD R5, R4, R5 ;  /* 0x0000000504052221 */ /* 0x001fca0000000000 */
[----:B------:R-:W0:Y:S01]  /*9540*/  SHFL.DOWN P2, R4, R5, 0x10, 0x1f ;  /* 0x0a001f0005047f89 */ /* 0x000e220000040000 */
[----:B---3--:R-:W-:Y:S01]  /*9550*/  FADD.FTZ R76, R90, R76 ;  /* 0x0000004c5a4c7221 */ /* 0x008fe20000010000 */
[----:B-----5:R-:W-:-:S04]  /*9560*/  FFMA.FTZ R81, R122, R23, R81 ;  /* 0x000000177a517223 */ /* 0x020fc80000010051 */
[----:B------:R-:W-:Y:S01]  /*9570*/  STL [R1+0x6c], R76 ;  /* 0x00006c4c01007387 */ /* 0x000fe20000100800 */
[----:B--2---:R-:W-:-:S03]  /*9580*/  FADD.FTZ R80, R121, R80 ;  /* 0x0000005079507221 */ /* 0x004fc60000010000 */
[----:B------:R-:W2:Y:S01]  /*9590*/  LDL.LU R84, [R1+0xf4] ;  /* 0x0000f40001547983 */ /* 0x000ea20000300800 */
[----:B------:R-:W-:-:S03]  /*95a0*/  FFMA.FTZ R79, R6, R24, R79 ;  /* 0x00000018064f7223 */ /* 0x000fc6000001004f */
[----:B------:R1:W-:Y:S04]  /*95b0*/  STL [R1+0xe4], R81 ;  /* 0x0000e45101007387 */ /* 0x0003e80000100800 */
[----:B------:R-:W3:Y:S01]  /*95c0*/  LDL.LU R83, [R1+0x58] ;  /* 0x0000580001537983 */ /* 0x000ee20000300800 */
[----:B------:R-:W-:-:S03]  /*95d0*/  FADD.FTZ R77, R91, R77 ;  /* 0x0000004d5b4d7221 */ /* 0x000fc60000010000 */
[----:B------:R5:W-:Y:S04]  /*95e0*/  STL [R1+0x68], R80 ;  /* 0x0000685001007387 */ /* 0x000be80000100800 */
[----:B------:R-:W3:Y:S04]  /*95f0*/  LDL.LU R82, [R1+0xf8] ;  /* 0x0000f80001527983 */ /* 0x000ee80000300800 */
[----:B------:R0:W-:Y:S04]  /*9600*/  STL [R1+0xe8], R79 ;  /* 0x0000e84f01007387 */ /* 0x0001e80000100800 */
[----:B-1----:R-:W3:Y:S01]  /*9610*/  LDL.LU R81, [R1+0x54] ;  /* 0x0000540001517983 */ /* 0x002ee20000300800 */
[----:B------:R-:W-:-:S03]  /*9620*/  FMUL.FTZ R76, R7, R93 ;  /* 0x0000005d074c7220 */ /* 0x000fc60000410000 */
[----:B-----5:R-:W5:Y:S01]  /*9630*/  LDL.LU R80, [R1+0xfc] ;  /* 0x0000fc0001507983 */ /* 0x020f620000300800 */
[----:B------:R-:W-:-:S03]  /*9640*/  FMUL.FTZ R7, R8, R94 ;  /* 0x0000005e08077220 */ /* 0x000fc60000410000 */
[----:B0-----:R-:W5:Y:S04]  /*9650*/  LDL.LU R79, [R1+0x100] ;  /* 0x00010000014f7983 */ /* 0x001f680000300800 */
[----:B------:R0:W-:Y:S04]  /*9660*/  STL [R1+0x64], R77 ;  /* 0x0000644d01007387 */ /* 0x0001e80000100800 */
[----:B------:R-:W5:Y:S04]  /*9670*/  LDL.LU R78, [R1+0x50] ;  /* 0x00005000014e7983 */ /* 0x000f680000300800 */
[----:B0-----:R-:W5:Y:S04]  /*9680*/  LDL.LU R77, [R1+0x4c] ;  /* 0x00004c00014d7983 */ /* 0x001f680000300800 */
[----:B------:R-:W5:Y:S01]  /*9690*/  LDL.LU R8, [R1+0x48] ;  /* 0x0000480001087983 */ /* 0x000f620000300800 */
[----:B------:R-:W-:Y:S01]  /*96a0*/  FMUL.FTZ R124, R124, R2 ;  /* 0x000000027c7c7220 */ /* 0x000fe20000410000 */
[----:B------:R-:W-:Y:S01]  /*96b0*/  FFMA.FTZ R123, R40, R6, R123 ;  /* 0x00000006287b7223 */ /* 0x000fe2000001007b */
[----:B------:R-:W-:Y:S01]  /*96c0*/  FFMA.FTZ R3, R42, R7, R3 ;  /* 0x000000072a037223 */ /* 0x000fe20000010003 */
[----:B------:R-:W-:Y:S01]  /*96d0*/  FMUL.FTZ R2, R9, R95 ;  /* 0x0000005f09027220 */ /* 0x000fe20000410000 */
[----:B------:R-:W-:Y:S01]  /*96e0*/  FFMA.FTZ R124, R41, R76, R124 ;  /* 0x0000004c297c7223 */ /* 0x000fe2000001007c */
[----:B------:R-:W-:Y:S01]  /*96f0*/  @!P3 SHF.R.U32.HI R6, RZ, 0x3, R14 ;  /* 0x00000003ff06b819 */ /* 0x000fe2000001160e */
[----:B------:R-:W-:Y:S01]  /*9700*/  FMUL.FTZ R126, R126, R73 ;  /* 0x000000497e7e7220 */ /* 0x000fe20000410000 */
[----:B----4-:R-:W-:Y:S01]  /*9710*/  FFMA.FTZ R88, R76, R25, R88 ;  /* 0x000000194c587223 */ /* 0x010fe20000010058 */
[----:B------:R-:W-:Y:S01]  /*9720*/  FADD.FTZ R87, R123, R87 ;  /* 0x000000577b577221 */ /* 0x000fe20000010000 */
[----:B------:R-:W-:Y:S01]  /*9730*/  @P2 FADD R4, R5, R4 ;  /* 0x0000000405042221 */ /* 0x000fe20000000000 */
[----:B------:R-:W-:Y:S01]  /*9740*/  FMUL.FTZ R9, R10, R96 ;  /* 0x000000600a097220 */ /* 0x000fe20000410000 */
[----:B------:R-:W-:Y:S01]  /*9750*/  FFMA.FTZ R86, R7, R26, R86 ;  /* 0x0000001a07567223 */ /* 0x000fe20000010056 */
[----:B------:R-:W-:Y:S01]  /*9760*/  FMUL.FTZ R5, R0, R120 ;  /* 0x0000007800057220 */ /* 0x000fe20000410000 */
[----:B------:R-:W-:Y:S01]  /*9770*/  @!P3 LOP3.LUT R73, R6, 0x7c, RZ, 0xc0, !PT ;  /* 0x0000007c0649b812 */ /* 0x000fe200078ec0ff */
        /* <DEDUP_REMOVED lines=9> */
[----:B------:R0:W-:Y:S04]  /*9810*/  STL [R1+0xf0], R86 ;  /* 0x0000f05601007387 */ /* 0x0001e80000100800 */
[----:B------:R0:W-:Y:S01]  /*9820*/  STL [R1+0x5c], R85 ;  /* 0x00005c5501007387 */ /* 0x0001e20000100800 */
[----:B------:R-:W-:Y:S03]  /*9830*/  BSSY.RECONVERGENT B0, `(.L_x_1475) ;  /* 0x0000023000007945 */ /* 0x000fe60003800200 */
[----:B------:R0:W-:Y:S01]  /*9840*/  @!P3 STS [R73+UR23+0x8404], R4 ;  /* 0x008404044900b988 */ /* 0x0001e20008000817 */
[----:B------:R-:W-:Y:S01]  /*9850*/  BAR.SYNC.DEFER_BLOCKING 0x0 ;  /* 0x0000000000007b1d */ /* 0x000fe20000010000 */
[----:B--2---:R-:W-:Y:S01]  /*9860*/  FFMA.FTZ R84, R2, R27, R84 ;  /* 0x0000001b02547223 */ /* 0x004fe20000010054 */
[----:B---3--:R-:W-:Y:S01]  /*9870*/  FADD.FTZ R83, R3, R83 ;  /* 0x0000005303537221 */ /* 0x008fe20000010000 */
[----:B------:R-:W-:-:S03]  /*9880*/  FMUL.FTZ R3, R12, R98 ;  /* 0x000000620c037220 */ /* 0x000fc60000410000 */
[----:B------:R0:W-:Y:S01]  /*9890*/  STL [R1+0xf4], R84 ;  /* 0x0000f45401007387 */ /* 0x0001e20000100800 */
[----:B------:R-:W-:Y:S01]  /*98a0*/  FFMA.FTZ R5, R46, R3, R5 ;  /* 0x000000032e057223 */ /* 0x000fe20000010005 */
[----:B------:R-:W-:Y:S02]  /*98b0*/  FFMA.FTZ R82, R9, R28, R82 ;  /* 0x0000001c09527223 */ /* 0x000fe40000010052 */
[----:B------:R0:W-:Y:S01]  /*98c0*/  STL [R1+0x58], R83 ;  /* 0x0000585301007387 */ /* 0x0001e20000100800 */
[----:B------:R-:W-:-:S03]  /*98d0*/  FADD.FTZ R81, R126, R81 ;  /* 0x000000517e517221 */ /* 0x000fc60000010000 */
[----:B------:R0:W-:Y:S01]  /*98e0*/  STL [R1+0xf8], R82 ;  /* 0x0000f85201007387 */ /* 0x0001e20000100800 */
[----:B-----5:R-:W-:-:S03]  /*98f0*/  FFMA.FTZ R80, R6, R29, R80 ;  /* 0x0000001d06507223 */ /* 0x020fc60000010050 */
        /* <DEDUP_REMOVED lines=14> */
[----:B------:R-:W2:Y:S01]  /*99e0*/  LDS R5, [UR23+0x8410] ;  /* 0x00841017ff057984 */ /* 0x000ea20008000800 */
[----:B------:R-:W-:-:S13]  /*99f0*/  PLOP3.LUT P0, PT, PT, PT, UP0, 0x80, 0x8 ;  /* 0x000000000008781c */ /* 0x000fda0003f0f008 */
[----:B------:R-:W3:Y:S01]  /*9a00*/  @P0 LDS R7, [UR30+0xa050] ;  /* 0x00a0501eff070984 */ /* 0x000ee20008000800 */
[----:B-1----:R-:W-:-:S04]  /*9a10*/  FADD.FTZ R2, R4, R2 ;  /* 0x0000000204027221 */ /* 0x002fc80000010000 */
[----:B------:R-:W-:-:S04]  /*9a20*/  FADD.FTZ R2, R3, R2 ;  /* 0x0000000203027221 */ /* 0x000fc80000010000 */
[----:B--2---:R-:W-:-:S04]  /*9a30*/  FADD.FTZ R2, R2, R5 ;  /* 0x0000000502027221 */ /* 0x004fc80000010000 */
[----:B---3--:R-:W-:-:S05]  /*9a40*/  @P0 FADD.FTZ R2, R2, R7 ;  /* 0x0000000702020221 */ /* 0x008fca0000010000 */
[----:B------:R1:W-:Y:S02]  /*9a50*/  STS [UR30+0xa050], R2 ;  /* 0x00a05002ff007988 */ /* 0x0003e4000800081e */
.L_x_1476:
[----:B------:R-:W-:Y:S05]  /*9a60*/  BSYNC.RECONVERGENT B0 ;  /* 0x0000000000007941 */ /* 0x000fea0003800200 */
.L_x_1475:
[----:B------:R-:W-:-:S04]  /*9a70*/  UIADD3 UR8, UPT, UPT, UR8, 0x1, URZ ;  /* 0x0000000108087890 */ /* 0x000fc8000fffe0ff */
[----:B------:R-:W-:-:S09]  /*9a80*/  UISETP.GE.AND UP0, UPT, UR8, UR49, UPT ;  /* 0x000000310800728c */ /* 0x000fd2000bf06270 */
[----:B------:R-:W-:Y:S05]  /*9a90*/  BRA.U !UP0, `(.L_x_1477) ;  /* 0xffffffb108907547 */ /* 0x000fea000b83ffff */
.L_x_1432:
[----:B------:R-:W-:Y:S01]  /*9aa0*/  BAR.SYNC.DEFER_BLOCKING 0x0 ;  /* 0x0000000000007b1d */ /* 0x000fe20000010000 */
[----:B------:R-:W-:Y:S01]  /*9ab0*/  UIADD3 UR25, UPT, UPT, -UR26, UR25, URZ ;  /* 0x000000191a197290 */ /* 0x000fe2000fffe1ff */
[----:B01----:R-:W-:Y:S01]  /*9ac0*/  MOV R2, UR15 ;  /* 0x0000000f00027c02 */ /* 0x003fe20008000f00 */
[----:B------:R-:W-:Y:S01]  /*9ad0*/  HFMA2 R0, -RZ, RZ, 0, 0 ;  /* 0x00000000ff007431 */ /* 0x000fe200000001ff */
[----:B------:R-:W-:Y:S02]  /*9ae0*/  MOV R3, UR16 ;  /* 0x0000001000037c02 */ /* 0x000fe40008000f00 */
[----:B------:R-:W4:Y:S01]  /*9af0*/  LDL.LU R79, [R1+0x6c] ;  /* 0x00006c00014f7983 */ /* 0x000f220000300800 */
[----:B------:R-:W-:Y:S02]  /*9b00*/  ISETP.GE.AND P2, PT, R72, UR25, PT ;  /* 0x0000001948007c0c */ /* 0x000fe4000bf46270 */
[----:B------:R-:W-:Y:S02]  /*9b10*/  CS2R R4, SRZ ;  /* 0x0000000000047805 */ /* 0x000fe4000001ff00 */
[----:B------:R-:W-:Y:S01]  /*9b20*/  ISETP.GE.AND P1, PT, R70, UR25, PT ;  /* 0x0000001946007c0c */ /* 0x000fe2000bf26270 */
[----:B------:R-:W5:Y:S01]  /*9b30*/  LDL.LU R80, [R1+0x68] ;  /* 0x0000680001507983 */ /* 0x000f620000300800 */
[----:B------:R-:W-:-:S02]  /*9b40*/  CS2R R6, SRZ ;  /* 0x0000000000067805 */ /* 0x000fc4000001ff00 */
[----:B------:R-:W-:Y:S02]  /*9b50*/  CS2R R8, SRZ ;  /* 0x0000000000087805 */ /* 0x000fe4000001ff00 */
[----:B------:R-:W-:Y:S01]  /*9b60*/  CS2R R10, SRZ ;  /* 0x00000000000a7805 */ /* 0x000fe2000001ff00 */
[----:B------:R-:W2:Y:S01]  /*9b70*/  LDL.LU R81, [R1+0x64] ;  /* 0x0000640001517983 */ /* 0x000ea20000300800 */
[----:B------:R-:W-:Y:S01]  /*9b80*/  IMAD.MOV.U32 R12, RZ, RZ, RZ ;  /* 0x000000ffff0c7224 */ /* 0x000fe200078e00ff */
[----:B------:R-:W-:Y:S02]  /*9b90*/  CS2R R14, SRZ ;  /* 0x00000000000e7805 */ /* 0x000fe4000001ff00 */
[----:B------:R-:W-:Y:S01]  /*9ba0*/  CS2R R16, SRZ ;  /* 0x0000000000107805 */ /* 0x000fe2000001ff00 */
[----:B------:R-:W3:Y:S01]  /*9bb0*/  LDL.LU R82, [R1+0x60] ;  /* 0x0000600001527983 */ /* 0x000ee20000300800 */
[----:B------:R-:W-:Y:S01]  /*9bc0*/  CS2R R18, SRZ ;  /* 0x0000000000127805 */ /* 0x000fe2000001ff00 */
[----:B------:R-:W0:Y:S01]  /*9bd0*/  S2UR UR34, SR_CTAID.X ;  /* 0x00000000002279c3 */ /* 0x000e220000002500 */
[----:B------:R-:W0:Y:S01]  /*9be0*/  LDCU.64 UR30, c[0x0][0x4f8] ;  /* 0x00009f00ff1e77ac */ /* 0x000e220008000a00 */
[----:B------:R-:W4:Y:S01]  /*9bf0*/  LDL.LU R83, [R1+0x5c] ;  /* 0x00005c0001537983 */ /* 0x000f220000300800 */
[----:B------:R-:W-:Y:S01]  /*9c00*/  IMAD.WIDE.U32 R2, R72, 0x4, R2 ;  /* 0x0000000448027825 */ /* 0x000fe200078e0002 */
[----:B------:R-:W1:Y:S02]  /*9c10*/  LDCU.64 UR32, c[0x0][0x500] ;  /* 0x0000a000ff2077ac */ /* 0x000e640008000a00 */
[----:B------:R-:W5:Y:S01]  /*9c20*/  LDL.LU R84, [R1+0x58] ;  /* 0x0000580001547983 */ /* 0x000f620000300800 */
[----:B------:R-:W-:-:S03]  /*9c30*/  ISETP.GE.AND P0, PT, R69, UR25, PT ;  /* 0x0000001945007c0c */ /* 0x000fc6000bf06270 */
[----:B------:R-:W2:Y:S01]  /*9c40*/  LDL.LU R85, [R1+0x54] ;  /* 0x0000540001557983 */ /* 0x000ea20000300800 */
[----:B------:R-:W-:-:S03]  /*9c50*/  ISETP.GE.AND P4, PT, R68, UR25, PT ;  /* 0x0000001944007c0c */ /* 0x000fc6000bf86270 */
[----:B------:R-:W3:Y:S01]  /*9c60*/  LDL.LU R86, [R1+0x50] ;  /* 0x0000500001567983 */ /* 0x000ee20000300800 */
[----:B------:R-:W-:-:S03]  /*9c70*/  ISETP.GE.AND P6, PT, R67, UR25, PT ;  /* 0x0000001943007c0c */ /* 0x000fc6000bfc6270 */
[----:B------:R-:W4:Y:S01]  /*9c80*/  LDL.LU R87, [R1+0x4c] ;  /* 0x00004c0001577983 */ /* 0x000f220000300800 */
[----:B------:R-:W-:-:S03]  /*9c90*/  ISETP.GE.AND P5, PT, R66, UR25, PT ;  /* 0x0000001942007c0c */ /* 0x000fc6000bfa6270 */
[----:B------:R-:W5:Y:S01]  /*9ca0*/  LDL.LU R88, [R1+0x48] ;  /* 0x0000480001587983 */ /* 0x000f620000300800 */
[----:B------:R-:W-:-:S03]  /*9cb0*/  ISETP.GE.AND P3, PT, R65, UR25, PT ;  /* 0x0000001941007c0c */ /* 0x000fc6000bf66270 */
[----:B------:R-:W2:Y:S04]  /*9cc0*/  LDL.LU R107, [R1+0xe0] ;  /* 0x0000e000016b7983 */ /* 0x000ea80000300800 */
[----:B------:R-:W2:Y:S04]  /*9cd0*/  LDL.LU R108, [R1+0xe4] ;  /* 0x0000e400016c7983 */ /* 0x000ea80000300800 */
[----:B------:R-:W2:Y:S04]  /*9ce0*/  LDL.LU R109, [R1+0xe8] ;  /* 0x0000e800016d7983 */ /* 0x000ea80000300800 */
[----:B------:R-:W2:Y:S04]  /*9cf0*/  LDL.LU R110, [R1+0xec] ;  /* 0x0000ec00016e7983 */ /* 0x000ea80000300800 */
[----:B------:R-:W3:Y:S01]  /*9d00*/  @!P2 LDG.E R0, desc[UR28][R2.64] ;  /* 0x0000001c0200a981 */ /* 0x000ee2000c1e1900 */
[----:B------:R-:W-:-:S03]  /*9d10*/  ISETP.GE.AND P2, PT, R64, UR25, PT ;  /* 0x0000001940007c0c */ /* 0x000fc6000bf46270 */
[----:B------:R-:W2:Y:S04]  /*9d20*/  LDL.LU R111, [R1+0xf0] ;  /* 0x0000f000016f7983 */ /* 0x000ea80000300800 */
[----:B------:R-:W4:Y:S01]  /*9d30*/  @!P1 LDG.E R4, desc[UR28][R2.64+0x80] ;  /* 0x0000801c02049981 */ /* 0x000f22000c1e1900 */
[----:B------:R-:W-:-:S03]  /*9d40*/  ISETP.GE.AND P1, PT, R63, UR25, PT ;  /* 0x000000193f007c0c */ /* 0x000fc6000bf26270 */
[----:B------:R-:W2:Y:S04]  /*9d50*/  LDL.LU R112, [R1+0xf4] ;  /* 0x0000f40001707983 */ /* 0x000ea80000300800 */
[----:B------:R-:W2:Y:S04]  /*9d60*/  LDL.LU R113, [R1+0xf8] ;  /* 0x0000f80001717983 */ /* 0x000ea80000300800 */
[----:B------:R-:W2:Y:S04]  /*9d70*/  LDL.LU R114, [R1+0xfc] ;  /* 0x0000fc0001727983 */ /* 0x000ea80000300800 */
[----:B------:R-:W2:Y:S04]  /*9d80*/  LDL.LU R115, [R1+0x100] ;  /* 0x0001000001737983 */ /* 0x000ea80000300800 */
[----:B------:R-:W2:Y:S04]  /*9d90*/  LDL.LU R106, [R1+0xdc] ;  /* 0x0000dc00016a7983 */ /* 0x000ea80000300800 */
[----:B------:R-:W2:Y:S04]  /*9da0*/  LDL.LU R78, [R1+0xd8] ;  /* 0x0000d800014e7983 */ /* 0x000ea80000300800 */
[----:B------:R-:W2:Y:S04]  /*9db0*/  LDL.LU R77, [R1+0xd4] ;  /* 0x0000d400014d7983 */ /* 0x000ea80000300800 */
[----:B------:R-:W2:Y:S04]  /*9dc0*/  LDL.LU R76, [R1+0xd0] ;  /* 0x0000d000014c7983 */ /* 0x000ea80000300800 */
[----:B------:R-:W5:Y:S01]  /*9dd0*/  @!P0 LDG.E R5, desc[UR28][R2.64+0x100] ;  /* 0x0001001c02058981 */ /* 0x000f62000c1e1900 */
[----:B------:R-:W-:-:S03]  /*9de0*/  ISETP.GE.AND P0, PT, R62, UR25, PT ;  /* 0x000000193e007c0c */ /* 0x000fc6000bf06270 */
[----:B------:R-:W2:Y:S04]  /*9df0*/  LDL.LU R75, [R1+0xcc] ;  /* 0x0000cc00014b7983 */ /* 0x000ea80000300800 */
[----:B------:R-:W2:Y:S01]  /*9e00*/  @!P4 LDG.E R6, desc[UR28][R2.64+0x180] ;  /* 0x0001801c0206c981 */ /* 0x000ea2000c1e1900 */
[----:B------:R-:W-:-:S03]  /*9e10*/  ISETP.GE.AND P4, PT, R61, UR25, PT ;  /* 0x000000193d007c0c */ /* 0x000fc6000bf86270 */
[----:B------:R-:W2:Y:S04]  /*9e20*/  LDL.LU R74, [R1+0xc8] ;  /* 0x0000c800014a7983 */ /* 0x000ea80000300800 */
[----:B------:R-:W2:Y:S01]  /*9e30*/  @!P6 LDG.E R7, desc[UR28][R2.64+0x200] ;  /* 0x0002001c0207e981 */ /* 0x000ea2000c1e1900 */
[----:B------:R-:W-:-:S03]  /*9e40*/  ISETP.GE.AND P6, PT, R60, UR25, PT ;  /* 0x000000193c007c0c */ /* 0x000fc6000bfc6270 */
[----:B------:R-:W2:Y:S04]  /*9e50*/  LDL.LU R73, [R1+0xc4] ;  /* 0x0000c40001497983 */ /* 0x000ea80000300800 */
[----:B------:R-:W2:Y:S01]  /*9e60*/  @!P5 LDG.E R8, desc[UR28][R2.64+0x280] ;  /* 0x0002801c0208d981 */ /* 0x000ea2000c1e1900 */
[----:B------:R-:W-:-:S03]  /*9e70*/  ISETP.GE.AND P5, PT, R59, UR25, PT ;  /* 0x000000193b007c0c */ /* 0x000fc6000bfa6270 */
[----:B------:R-:W2:Y:S04]  /*9e80*/  LDL.LU R105, [R1] ;  /* 0x0000000001697983 */ /* 0x000ea80000300800 */
[----:B------:R-:W2:Y:S01]  /*9e90*/  @!P3 LDG.E R9, desc[UR28][R2.64+0x300] ;  /* 0x0003001c0209b981 */ /* 0x000ea2000c1e1900 */
[----:B------:R-:W-:-:S03]  /*9ea0*/  ISETP.GE.AND P3, PT, R58, UR25, PT ;  /* 0x000000193a007c0c */ /* 0x000fc6000bf66270 */
[----:B------:R-:W3:Y:S04]  /*9eb0*/  LDL.LU R104, [R1+0x40] ;  /* 0x0000400001687983 */ /* 0x000ee80000300800 */
[----:B------:R-:W2:Y:S01]  /*9ec0*/  @!P2 LDG.E R10, desc[UR28][R2.64+0x380] ;  /* 0x0003801c020aa981 */ /* 0x000ea2000c1e1900 */
[----:B------:R-:W-:-:S03]  /*9ed0*/  ISETP.GE.AND P2, PT, R57, UR25, PT ;  /* 0x0000001939007c0c */ /* 0x000fc6000bf46270 */
[----:B------:R-:W4:Y:S04]  /*9ee0*/  LDL.LU R103, [R1+0x3c] ;  /* 0x00003c0001677983 */ /* 0x000f280000300800 */
[----:B------:R-:W2:Y:S01]  /*9ef0*/  @!P1 LDG.E R11, desc[UR28][R2.64+0x400] ;  /* 0x0004001c020b9981 */ /* 0x000ea2000c1e1900 */
[----:B------:R-:W-:-:S03]  /*9f00*/  ISETP.GE.AND P1, PT, R56, UR25, PT ;  /* 0x0000001938007c0c */ /* 0x000fc6000bf26270 */
[----:B------:R-:W5:Y:S04]  /*9f10*/  LDL.LU R102, [R1+0x38] ;  /* 0x0000380001667983 */ /* 0x000f680000300800 */
[----:B------:R-:W2:Y:S04]  /*9f20*/  LDL.LU R101, [R1+0x34] ;  /* 0x0000340001657983 */ /* 0x000ea80000300800 */
[----:B------:R-:W2:Y:S04]  /*9f30*/  LDL.LU R100, [R1+0x30] ;  /* 0x0000300001647983 */ /* 0x000ea80000300800 */
[----:B------:R-:W2:Y:S04]  /*9f40*/  LDL.LU R99, [R1+0x2c] ;  /* 0x00002c0001637983 */ /* 0x000ea80000300800 */
[----:B------:R-:W2:Y:S04]  /*9f50*/  LDL.LU R98, [R1+0x28] ;  /* 0x0000280001627983 */ /* 0x000ea80000300800 */
[----:B------:R-:W2:Y:S04]  /*9f60*/  LDL.LU R97, [R1+0x24] ;  /* 0x0000240001617983 */ /* 0x000ea80000300800 */
[----:B------:R-:W2:Y:S04]  /*9f70*/  LDL.LU R96, [R1+0x20] ;  /* 0x0000200001607983 */ /* 0x000ea80000300800 */
[----:B------:R-:W2:Y:S04]  /*9f80*/  LDL.LU R95, [R1+0x1c] ;  /* 0x00001c00015f7983 */ /* 0x000ea80000300800 */
[----:B------:R-:W2:Y:S04]  /*9f90*/  @!P0 LDG.E R12, desc[UR28][R2.64+0x480] ;  /* 0x0004801c020c8981 */ /* 0x000ea8000c1e1900 */
        /* <DEDUP_REMOVED lines=12> */
[----:B---3--:R-:W-:Y:S04]  /*a060*/  STS [R104], R0 ;  /* 0x0000000068007388 */ /* 0x008fe80000000800 */
[----:B----4-:R-:W-:Y:S04]  /*a070*/  STS [R103+0x80], R4 ;  /* 0x0000800467007388 */ /* 0x010fe80000000800 */
        /* <DEDUP_REMOVED lines=25> */
[----:B------:R-:W-:Y:S02]  /*a210*/  FSETP.GTU.FTZ.AND P2, PT, R8, 20, PT ;  /* 0x41a000000800780b */ /* 0x000fe40003f5c000 */
[----:B------:R-:W-:-:S05]  /*a220*/  FSETP.GTU.FTZ.AND P1, PT, R3, 20, PT ;  /* 0x41a000000300780b */ /* 0x000fca0003f3c000 */
[----:B------:R-:W-:Y:S02]  /*a230*/  @!P3 FMUL.FTZ R2, R0, -1.4426950216293334961 ;  /* 0xbfb8aa3b0002b820 */ /* 0x000fe40000410000 */
[----:B------:R-:W2:Y:S01]  /*a240*/  LDS R0, [R158+0x18] ;  /* 0x000018009e007984 */ /* 0x000ea20000000800 */
[----:B-----5:R-:W-:Y:S01]  /*a250*/  FADD.FTZ R9, R4, UR6 ;  /* 0x0000000604097e21 */ /* 0x020fe20008010000 */
[----:B-1----:R-:W-:Y:S02]  /*a260*/  FADD.FTZ R10, R5, UR6 ;  /* 0x00000006050a7e21 */ /* 0x002fe40008010000 */
[----:B------:R-:W-:Y:S02]  /*a270*/  @!P2 FMUL.FTZ R4, R8, -1.4426950216293334961 ;  /* 0xbfb8aa3b0804a820 */ /* 0x000fe40000410000 */
[----:B------:R-:W-:Y:S01]  /*a280*/  FSETP.GTU.FTZ.AND P0, PT, R9, 20, PT ;  /* 0x41a000000900780b */ /* 0x000fe20003f1c000 */
[----:B------:R1:W3:Y:S01]  /*a290*/  @!P3 MUFU.EX2 R7, R2 ;  /* 0x000000020007b308 */ /* 0x0002e20000000800 */
[----:B------:R-:W-:Y:S01]  /*a2a0*/  @!P1 FMUL.FTZ R5, R3, -1.4426950216293334961 ;  /* 0xbfb8aa3b03059820 */ /* 0x000fe20000410000 */
[----:B0-----:R-:W-:Y:S01]  /*a2b0*/  FADD.FTZ R11, R6, UR6 ;  /* 0x00000006060b7e21 */ /* 0x001fe20008010000 */
[----:B------:R-:W-:Y:S05]  /*a2c0*/  LDS R3, [R54+0x20] ;  /* 0x0000200036037984 */ /* 0x000fea0000000800 */
[----:B------:R0:W4:Y:S01]  /*a2d0*/  @!P2 MUFU.EX2 R8, R4 ;  /* 0x000000040008a308 */ /* 0x0001220000000800 */
[----:B-1----:R-:W1:Y:S07]  /*a2e0*/  LDS R2, [R55+0x1c] ;  /* 0x00001c0037027984 */ /* 0x002e6e0000000800 */
[----:B------:R5:W2:Y:S01]  /*a2f0*/  @!P1 MUFU.EX2 R6, R5 ;  /* 0x0000000500069308 */ /* 0x000aa20000000800 */
[----:B0-----:R-:W0:Y:S01]  /*a300*/  LDS R4, [R53+0x24] ;  /* 0x0000240035047984 */ /* 0x001e220000000800 */
[----:B------:R-:W-:Y:S01]  /*a310*/  @!P0 FMUL.FTZ R9, R9, -1.4426950216293334961 ;  /* 0xbfb8aa3b09098820 */ /* 0x000fe20000410000 */
[----:B---3--:R-:W-:-:S05]  /*a320*/  @!P3 FADD.FTZ R7, R7, 1 ;  /* 0x3f8000000707b421 */ /* 0x008fca0000010000 */
[----:B------:R-:W3:Y:S01]  /*a330*/  @!P0 MUFU.EX2 R9, R9 ;  /* 0x0000000900098308 */ /* 0x000ee20000000800 */
[----:B-----5:R-:W5:Y:S01]  /*a340*/  LDS R5, [R52+0x28] ;  /* 0x0000280034057984 */ /* 0x020f620000000800 */
[----:B----4-:R-:W-:Y:S01]  /*a350*/  @!P2 FADD.FTZ R8, R8, 1 ;  /* 0x3f8000000808a421 */ /* 0x010fe20000010000 */
[----:B--2---:R-:W-:-:S05]  /*a360*/  @!P1 FADD.FTZ R6, R6, 1 ;  /* 0x3f80000006069421 */ /* 0x004fca0000010000 */
[----:B------:R-:W2:Y:S01]  /*a370*/  @!P3 MUFU.RCP R7, R7 ;  /* 0x000000070007b308 */ /* 0x000ea20000001000 */
[----:B------:R-:W-:-:S07]  /*a380*/  FADD.FTZ R12, R0, UR6 ;  /* 0x00000006000c7e21 */ /* 0x000fce0008010000 */
[----:B------:R-:W4:Y:S08]  /*a390*/  @!P2 MUFU.RCP R8, R8 ;  /* 0x000000080008a308 */ /* 0x000f300000001000 */
[----:B------:R-:W5:Y:S01]  /*a3a0*/  @!P1 MUFU.RCP R0, R6 ;  /* 0x0000000600009308 */ /* 0x000f620000001000 */
[----:B---3--:R-:W-:Y:S01]  /*a3b0*/  @!P0 FADD.FTZ R9, R9, 1 ;  /* 0x3f80000009098421 */ /* 0x008fe20000010000 */
[----:B--2---:R-:W-:Y:S01]  /*a3c0*/  @!P3 FMUL.FTZ R88, R88, R7 ;  /* 0x000000075858b220 */ /* 0x004fe20000410000 */
[----:B-1----:R-:W-:Y:S01]  /*a3d0*/  FADD.FTZ R14, R2, UR6 ;  /* 0x00000006020e7e21 */ /* 0x002fe20008010000 */
[----:B------:R-:W-:Y:S01]  /*a3e0*/  FADD.FTZ R3, R3, UR6 ;  /* 0x0000000603037e21 */ /* 0x000fe20008010000 */
[----:B------:R-:W-:-:S03]  /*a3f0*/  FSETP.GTU.FTZ.AND P4, PT, R10, 20, PT ;  /* 0x41a000000a00780b */ /* 0x000fc60003f9c000 */
[----:B------:R-:W1:Y:S01]  /*a400*/  @!P0 MUFU.RCP R9, R9 ;  /* 0x0000000900098308 */ /* 0x000e620000001000 */
[----:B----4-:R-:W-:Y:S01]  /*a410*/  @!P2 FMUL.FTZ R87, R87, R8 ;  /* 0x000000085757a220 */ /* 0x010fe20000410000 */
[----:B0-----:R-:W-:Y:S01]  /*a420*/  FADD.FTZ R4, R4, UR6 ;  /* 0x0000000604047e21 */ /* 0x001fe20008010000 */
[----:B------:R-:W-:Y:S01]  /*a430*/  FSETP.GTU.FTZ.AND P6, PT, R11, 20, PT ;  /* 0x41a000000b00780b */ /* 0x000fe20003fdc000 */
[----:B------:R-:W-:Y:S01]  /*a440*/  @!P3 STL [R1+0x48], R88 ;  /* 0x000048580100b387 */ /* 0x000fe20000100800 */
[----:B------:R-:W-:Y:S01]  /*a450*/  FSETP.GTU.FTZ.AND P3, PT, R14, 20, PT ;  /* 0x41a000000e00780b */ /* 0x000fe20003f7c000 */
[----:B-----5:R-:W-:Y:S02]  /*a460*/  @!P1 FMUL.FTZ R86, R86, R0 ;  /* 0x0000000056569220 */ /* 0x020fe40000410000 */
[----:B------:R-:W-:Y:S01]  /*a470*/  @!P2 STL [R1+0x4c], R87 ;  /* 0x00004c570100a387 */ /* 0x000fe20000100800 */
[----:B------:R-:W-:Y:S02]  /*a480*/  FSETP.GTU.FTZ.AND P5, PT, R12, 20, PT ;  /* 0x41a000000c00780b */ /* 0x000fe40003fbc000 */
[----:B------:R-:W-:Y:S01]  /*a490*/  FSETP.GTU.FTZ.AND P2, PT, R3, 20, PT ;  /* 0x41a000000300780b */ /* 0x000fe20003f5c000 */
[----:B------:R-:W-:Y:S01]  /*a4a0*/  @!P1 STL [R1+0x50], R86 ;  /* 0x0000505601009387 */ /* 0x000fe20000100800 */
[----:B------:R-:W-:Y:S01]  /*a4b0*/  FSETP.GTU.FTZ.AND P1, PT, R4, 20, PT ;  /* 0x41a000000400780b */ /* 0x000fe20003f3c000 */
[----:B------:R-:W-:-:S02]  /*a4c0*/  @!P4 FMUL.FTZ R10, R10, -1.4426950216293334961 ;  /* 0xbfb8aa3b0a0ac820 */ /* 0x000fc40000410000 */
[----:B------:R-:W-:Y:S01]  /*a4d0*/  @!P6 FMUL.FTZ R11, R11, -1.4426950216293334961 ;  /* 0xbfb8aa3b0b0be820 */ /* 0x000fe20000410000 */
[----:B-1----:R-:W-:Y:S01]  /*a4e0*/  @!P0 FMUL.FTZ R85, R85, R9 ;  /* 0x0000000955558220 */ /* 0x002fe20000410000 */
[----:B------:R-:W-:Y:S01]  /*a4f0*/  FADD.FTZ R5, R5, UR6 ;  /* 0x0000000605057e21 */ /* 0x000fe20008010000 */
[----:B------:R-:W-:Y:S01]  /*a500*/  @!P3 FMUL.FTZ R6, R14, -1.4426950216293334961 ;  /* 0xbfb8aa3b0e06b820 */ /* 0x000fe20000410000 */
[----:B------:R-:W0:Y:S01]  /*a510*/  LDS R0, [R51+0x2c] ;  /* 0x00002c0033007984 */ /* 0x000e220000000800 */
[----:B------:R-:W1:Y:S01]  /*a520*/  @!P4 MUFU.EX2 R10, R10 ;  /* 0x0000000a000ac308 */ /* 0x000e620000000800 */
[----:B------:R-:W-:Y:S02]  /*a530*/  @!P5 FMUL.FTZ R2, R12, -1.4426950216293334961 ;  /* 0xbfb8aa3b0c02d820 */ /* 0x000fe40000410000 */
[----:B------:R-:W-:Y:S01]  /*a540*/  @!P2 FMUL.FTZ R8, R3, -1.4426950216293334961 ;  /* 0xbfb8aa3b0308a820 */ /* 0x000fe20000410000 */
[----:B------:R-:W-:Y:S01]  /*a550*/  @!P0 STL [R1+0x54], R85 ;  /* 0x0000545501008387 */ /* 0x000fe20000100800 */
[----:B------:R-:W-:Y:S01]  /*a560*/  @!P1 FMUL.FTZ R9, R4, -1.4426950216293334961 ;  /* 0xbfb8aa3b04099820 */ /* 0x000fe20000410000 */
[----:B------:R-:W-:-:S02]  /*a570*/  FSETP.GTU.FTZ.AND P0, PT, R5, 20, PT ;  /* 0x41a000000500780b */ /* 0x000fc40003f1c000 */
[----:B------:R-:W2:Y:S01]  /*a580*/  @!P6 MUFU.EX2 R11, R11 ;  /* 0x0000000b000be308 */ /* 0x000ea20000000800 */
[----:B------:R-:W-:Y:S04]  /*a590*/  LDS R3, [R49+0x34] ;  /* 0x0000340031037984 */ /* 0x000fe80000000800 */
[----:B------:R-:W-:Y:S03]  /*a5a0*/  LDS R4, [R48+0x38] ;  /* 0x0000380030047984 */ /* 0x000fe60000000800 */
[----:B------:R3:W4:Y:S08]  /*a5b0*/  @!P5 MUFU.EX2 R7, R2 ;  /* 0x000000020007d308 */ /* 0x0007300000000800 */
[----:B------:R-:W5:Y:S08]  /*a5c0*/  @!P3 MUFU.EX2 R6, R6 ;  /* 0x000000060006b308 */ /* 0x000f700000000800 */
[----:B------:R-:W0:Y:S08]  /*a5d0*/  @!P2 MUFU.EX2 R8, R8 ;  /* 0x000000080008a308 */ /* 0x000e300000000800 */
[----:B------:R-:W0:Y:S01]  /*a5e0*/  @!P1 MUFU.EX2 R9, R9 ;  /* 0x0000000900099308 */ /* 0x000e220000000800 */
[----:B------:R-:W-:Y:S01]  /*a5f0*/  @!P0 FMUL.FTZ R12, R5, -1.4426950216293334961 ;  /* 0xbfb8aa3b050c8820 */ /* 0x000fe20000410000 */
[----:B---3--:R-:W3:Y:S01]  /*a600*/  LDS R2, [R50+0x30] ;  /* 0x0000300032027984 */ /* 0x008ee20000000800 */
[----:B-1----:R-:W-:-:S03]  /*a610*/  @!P4 FADD.FTZ R10, R10, 1 ;  /* 0x3f8000000a0ac421 */ /* 0x002fc60000010000 */
[----:B------:R-:W1:Y:S01]  /*a620*/  LDS R5, [R47+0x3c] ;  /* 0x00003c002f057984 */ /* 0x000e620000000800 */
[----:B--2---:R-:W-:Y:S01]  /*a630*/  @!P6 FADD.FTZ R11, R11, 1 ;  /* 0x3f8000000b0be421 */ /* 0x004fe20000010000 */
[----:B------:R-:W-:Y:S01]  /*a640*/  BAR.SYNC.DEFER_BLOCKING 0x0 ;  /* 0x0000000000007b1d */ /* 0x000fe20000010000 */
[----:B----4-:R-:W-:Y:S01]  /*a650*/  @!P5 FADD.FTZ R7, R7, 1 ;  /* 0x3f8000000707d421 */ /* 0x010fe20000010000 */
[----:B-----5:R-:W-:Y:S01]  /*a660*/  @!P3 FADD.FTZ R6, R6, 1 ;  /* 0x3f8000000606b421 */ /* 0x020fe20000010000 */
[----:B0-----:R-:W-:-:S03]  /*a670*/  @!P2 FADD.FTZ R8, R8, 1 ;  /* 0x3f8000000808a421 */ /* 0x001fc60000010000 */
[----:B------:R-:W0:Y:S01]  /*a680*/  @!P4 MUFU.RCP R10, R10 ;  /* 0x0000000a000ac308 */ /* 0x000e220000001000 */
[----:B------:R-:W-:-:S07]  /*a690*/  @!P1 FADD.FTZ R9, R9, 1 ;  /* 0x3f80000009099421 */ /* 0x000fce0000010000 */
[----:B------:R-:W2:Y:S08]  /*a6a0*/  @!P6 MUFU.RCP R11, R11 ;  /* 0x0000000b000be308 */ /* 0x000eb00000001000 */
[----:B------:R-:W4:Y:S08]  /*a6b0*/  @!P5 MUFU.RCP R7, R7 ;  /* 0x000000070007d308 */ /* 0x000f300000001000 */
[----:B------:R-:W5:Y:S08]  /*a6c0*/  @!P3 MUFU.RCP R6, R6 ;  /* 0x000000060006b308 */ /* 0x000f700000001000 */
[----:B------:R-:W3:Y:S08]  /*a6d0*/  @!P2 MUFU.RCP R8, R8 ;  /* 0x000000080008a308 */ /* 0x000ef00000001000 */
[----:B------:R-:W1:Y:S01]  /*a6e0*/  @!P1 MUFU.RCP R9, R9 ;  /* 0x0000000900099308 */ /* 0x000e620000001000 */
[----:B0-----:R-:W-:Y:S01]  /*a6f0*/  @!P4 FMUL.FTZ R84, R84, R10 ;  /* 0x0000000a5454c220 */ /* 0x001fe20000410000 */
[----:B------:R-:W-:Y:S01]  /*a700*/  STS [R105], R115 ;  /* 0x0000007369007388 */ /* 0x000fe20000000800 */
[----:B--2---:R-:W-:Y:S01]  /*a710*/  @!P6 FMUL.FTZ R83, R83, R11 ;  /* 0x0000000b5353e220 */ /* 0x004fe20000410000 */
[----:B----4-:R-:W-:-:S02]  /*a720*/  @!P5 FMUL.FTZ R82, R82, R7 ;  /* 0x000000075252d220 */ /* 0x010fc40000410000 */
[----:B------:R-:W-:Y:S01]  /*a730*/  STS [R165+0x4], R114 ;  /* 0x00000472a5007388 */ /* 0x000fe20000000800 */
[----:B-----5:R-:W-:-:S03]  /*a740*/  @!P3 FMUL.FTZ R81, R81, R6 ;  /* 0x000000065151b220 */ /* 0x020fc60000410000 */
[----:B------:R-:W-:Y:S01]  /*a750*/  STS [R164+0x8], R113 ;  /* 0x00000871a4007388 */ /* 0x000fe20000000800 */
[----:B---3--:R-:W-:-:S03]  /*a760*/  @!P2 FMUL.FTZ R80, R80, R8 ;  /* 0x000000085050a220 */ /* 0x008fc60000410000 */
[----:B------:R-:W-:Y:S01]  /*a770*/  STS [R161+0xc], R112 ;  /* 0x00000c70a1007388 */ /* 0x000fe20000000800 */
[----:B-1----:R-:W-:-:S03]  /*a780*/  @!P1 FMUL.FTZ R79, R79, R9 ;  /* 0x000000094f4f9220 */ /* 0x002fc60000410000 */
[----:B------:R-:W-:Y:S04]  /*a790*/  STS [R160+0x10], R111 ;  /* 0x0000106fa0007388 */ /* 0x000fe80000000800 */
[----:B------:R-:W-:Y:S04]  /*a7a0*/  @!P4 STL [R1+0x58], R84 ;  /* 0x000058540100c387 */ /* 0x000fe80000100800 */
        /* <DEDUP_REMOVED lines=10> */
[----:B------:R0:W-:Y:S04]  /*a850*/  STS [R52+0x28], R78 ;  /* 0x0000284e34007388 */ /* 0x0001e80000000800 */
[----:B------:R1:W-:Y:S04]  /*a860*/  STS [R51+0x2c], R77 ;  /* 0x00002c4d33007388 */ /* 0x0003e80000000800 */
[----:B0-----:R-:W2:Y:S04]  /*a870*/  LDL.LU R78, [R1+0x70] ;  /* 0x00007000014e7983 */ /* 0x001ea80000300800 */
[----:B------:R0:W-:Y:S04]  /*a880*/  STS [R50+0x30], R76 ;  /* 0x0000304c32007388 */ /* 0x0001e80000000800 */
[----:B-1----:R-:W3:Y:S04]  /*a890*/  LDL.LU R77, [R1+0x74] ;  /* 0x00007400014d7983 */ /* 0x002ee80000300800 */
[----:B------:R1:W-:Y:S04]  /*a8a0*/  STS [R49+0x34], R75 ;  /* 0x0000344b31007388 */ /* 0x0003e80000000800 */
[----:B0-----:R-:W4:Y:S04]  /*a8b0*/  LDL.LU R76, [R1+0x78] ;  /* 0x00007800014c7983 */ /* 0x001f280000300800 */
[----:B------:R0:W-:Y:S04]  /*a8c0*/  STS [R48+0x38], R74 ;  /* 0x0000384a30007388 */ /* 0x0001e80000000800 */
[----:B-1----:R-:W5:Y:S04]  /*a8d0*/  LDL.LU R75, [R1+0x7c] ;  /* 0x00007c00014b7983 */ /* 0x002f680000300800 */
[----:B------:R1:W-:Y:S01]  /*a8e0*/  STS [R47+0x3c], R73 ;  /* 0x00003c492f007388 */ /* 0x0003e20000000800 */
[----:B------:R-:W-:Y:S01]  /*a8f0*/  FADD.FTZ R0, R0, UR6 ;  /* 0x0000000600007e21 */ /* 0x000fe20008010000 */
[----:B------:R-:W-:Y:S01]  /*a900*/  FADD.FTZ R2, R2, UR6 ;  /* 0x0000000602027e21 */ /* 0x000fe20008010000 */
[----:B------:R-:W-:Y:S01]  /*a910*/  FADD.FTZ R3, R3, UR6 ;  /* 0x0000000603037e21 */ /* 0x000fe20008010000 */
[----:B0-----:R-:W5:Y:S01]  /*a920*/  LDL.LU R74, [R1+0x80] ;  /* 0x00008000014a7983 */ /* 0x001f620000300800 */
[----:B------:R-:W-:Y:S01]  /*a930*/  FADD.FTZ R7, R4, UR6 ;  /* 0x0000000604077e21 */ /* 0x000fe20008010000 */
[----:B------:R-:W-:Y:S01]  /*a940*/  FADD.FTZ R6, R5, UR6 ;  /* 0x0000000605067e21 */ /* 0x000fe20008010000 */
[----:B------:R-:W0:Y:S01]  /*a950*/  @!P0 MUFU.EX2 R12, R12 ;  /* 0x0000000c000c8308 */ /* 0x000e220000000800 */
[----:B------:R-:W0:Y:S01]  /*a960*/  S2UR UR8, SR_CTAID.Y ;  /* 0x00000000000879c3 */ /* 0x000e220000002600 */
[----:B------:R-:W-:Y:S01]  /*a970*/  MOV R8, UR25 ;  /* 0x0000001900087c02 */ /* 0x000fe20008000f00 */
[----:B-1----:R-:W5:Y:S01]  /*a980*/  LDL.LU R73, [R1+0x44] ;  /* 0x0000440001497983 */ /* 0x002f620000300800 */
[----:B------:R-:W-:Y:S01]  /*a990*/  FSETP.GTU.FTZ.AND P4, PT, R0, 20, PT ;  /* 0x41a000000000780b */ /* 0x000fe20003f9c000 */
[----:B------:R-:W-:Y:S01]  /*a9a0*/  UMOV UR24, UR26 ;  /* 0x0000001a00187c82 */ /* 0x000fe20008000000 */
[----:B------:R-:W-:Y:S01]  /*a9b0*/  FSETP.GTU.FTZ.AND P6, PT, R2, 20, PT ;  /* 0x41a000000200780b */ /* 0x000fe20003fdc000 */
[----:B------:R-:W-:Y:S01]  /*a9c0*/  NOP ;  /* 0x0000000000007918 */ /* 0x000fe20000000000 */
[----:B------:R-:W-:-:S02]  /*a9d0*/  FSETP.GTU.FTZ.AND P5, PT, R3, 20, PT ;  /* 0x41a000000300780b */ /* 0x000fc40003fbc000 */
[----:B------:R-:W-:Y:S02]  /*a9e0*/  FSETP.GTU.FTZ.AND P3, PT, R7, 20, PT ;  /* 0x41a000000700780b */ /* 0x000fe40003f7c000 */
[----:B------:R-:W-:-:S05]  /*a9f0*/  FSETP.GTU.FTZ.AND P2, PT, R6, 20, PT ;  /* 0x41a000000600780b */ /* 0x000fca0003f5c000 */
[----:B------:R-:W-:Y:S02]  /*aa00*/  @!P4 FMUL.FTZ R0, R0, -1.4426950216293334961 ;  /* 0xbfb8aa3b0000c820 */ /* 0x000fe40000410000 */
[----:B------:R-:W-:Y:S01]  /*aa10*/  @!P6 FMUL.FTZ R2, R2, -1.4426950216293334961 ;  /* 0xbfb8aa3b0202e820 */ /* 0x000fe20000410000 */
[----:B0-----:R-:W-:Y:S01]  /*aa20*/  @!P0 FADD.FTZ R12, R12, 1 ;  /* 0x3f8000000c0c8421 */ /* 0x001fe20000010000 */
[----:B------:R-:W-:Y:S01]  /*aa30*/  USHF.R.S32.HI UR25, URZ, 0x1f, UR26 ;  /* 0x0000001fff197899 */ /* 0x000fe2000801141a */
[----:B------:R-:W0:Y:S01]  /*aa40*/  S2R R4, SR_TID.X ;  /* 0x0000000000047919 */ /* 0x000e220000002100 */
[----:B------:R-:W1:Y:S01]  /*aa50*/  @!P4 MUFU.EX2 R0, R0 ;  /* 0x000000000000c308 */ /* 0x000e620000000800 */
[----:B------:R-:W-:Y:S01]  /*aa60*/  @!P5 FMUL.FTZ R3, R3, -1.4426950216293334961 ;  /* 0xbfb8aa3b0303d820 */ /* 0x000fe20000410000 */
[----:B------:R-:W-:Y:S01]  /*aa70*/  LDS R9, [R103+0x80] ;  /* 0x0000800067097984 */ /* 0x000fe20000000800 */
[----:B------:R-:W-:Y:S01]  /*aa80*/  @!P3 FMUL.FTZ R5, R7, -1.4426950216293334961 ;  /* 0xbfb8aa3b0705b820 */ /* 0x000fe20000410000 */
[----:B------:R-:W-:-:S02]  /*aa90*/  @!P2 FMUL.FTZ R6, R6, -1.4426950216293334961 ;  /* 0xbfb8aa3b0606a820 */ /* 0x000fc40000410000 */
[----:B------:R-:W-:Y:S02]  /*aaa0*/  LDS R11, [R102+0x100] ;  /* 0x00010000660b7984 */ /* 0x000fe40000000800 */
[----:B------:R-:W0:Y:S01]  /*aab0*/  @!P6 MUFU.EX2 R2, R2 ;  /* 0x000000020002e308 */ /* 0x000e220000000800 */
[----:B------:R-:W-:Y:S01]  /*aac0*/  UIMAD.WIDE.U32 UR10, UR34, UR30, UR24 ;  /* 0x0000001e220a72a5 */ /* 0x000fe2000f8e0018 */
[----:B------:R-:W-:Y:S04]  /*aad0*/  LDS R15, [R101+0x180] ;  /* 0x00018000650f7984 */ /* 0x000fe80000000800 */
[----:B------:R-:W-:Y:S02]  /*aae0*/  LDS R17, [R100+0x200] ;  /* 0x0002000064117984 */ /* 0x000fe40000000800 */
[----:B------:R-:W0:Y:S01]  /*aaf0*/  @!P5 MUFU.EX2 R3, R3 ;  /* 0x000000030003d308 */ /* 0x000e220000000800 */
[----:B-1----:R-:W-:Y:S01]  /*ab00*/  @!P4 FADD.FTZ R0, R0, 1 ;  /* 0x3f8000000000c421 */ /* 0x002fe20000010000 */
[----:B------:R-:W-:Y:S04]  /*ab10*/  LDS R19, [R99+0x280] ;  /* 0x0002800063137984 */ /* 0x000fe80000000800 */
[----:B------:R-:W-:Y:S02]  /*ab20*/  LDS R21, [R98+0x300] ;  /* 0x0003000062157984 */ /* 0x000fe40000000800 */
[----:B------:R-:W1:Y:S02]  /*ab30*/  @!P3 MUFU.EX2 R5, R5 ;  /* 0x000000050005b308 */ /* 0x000e640000000800 */
[----:B------:R-:W-:Y:S04]  /*ab40*/  LDS R23, [R97+0x380] ;  /* 0x0003800061177984 */ /* 0x000fe80000000800 */
[----:B------:R-:W-:Y:S02]  /*ab50*/  LDS R25, [R96+0x400] ;  /* 0x0004000060197984 */ /* 0x000fe40000000800 */
[----:B------:R-:W1:Y:S01]  /*ab60*/  @!P2 MUFU.EX2 R6, R6 ;  /* 0x000000060006a308 */ /* 0x000e620000000800 */
[----:B0-----:R-:W-:Y:S01]  /*ab70*/  @!P6 FADD.FTZ R2, R2, 1 ;  /* 0x3f8000000202e421 */ /* 0x001fe20000010000 */
[----:B------:R-:W-:Y:S01]  /*ab80*/  @!P5 FADD.FTZ R3, R3, 1 ;  /* 0x3f8000000303d421 */ /* 0x000fe20000010000 */
[----:B------:R-:W-:Y:S04]  /*ab90*/  LDS R27, [R95+0x480] ;  /* 0x000480005f1b7984 */ /* 0x000fe80000000800 */
[----:B------:R-:W-:Y:S01]  /*aba0*/  LDS R29, [R94+0x500] ;  /* 0x000500005e1d7984 */ /* 0x000fe20000000800 */
[----:B------:R-:W2:Y:S01]  /*abb0*/  @!P0 MUFU.RCP R12, R12 ;  /* 0x0000000c000c8308 */ /* 0x000ea20000001000 */
[----:B-1----:R-:W-:Y:S01]  /*abc0*/  @!P3 FADD.FTZ R5, R5, 1 ;  /* 0x3f8000000505b421 */ /* 0x002fe20000010000 */
[----:B------:R-:W-:Y:S01]  /*abd0*/  UIMAD UR11, UR34, UR31, UR11 ;  /* 0x0000001f220b72a4 */ /* 0x000fe2000f8e020b */
[----:B------:R-:W-:Y:S01]  /*abe0*/  LDS R31, [R93+0x580] ;  /* 0x000580005d1f7984 */ /* 0x000fe20000000800 */
[----:B------:R-:W0:Y:S03]  /*abf0*/  LDCU.64 UR30, c[0x0][0x550] ;  /* 0x0000aa00ff1e77ac */ /* 0x000e260008000a00 */
[----:B------:R-:W-:Y:S01]  /*ac00*/  LDS R33, [R92+0x600] ;  /* 0x000600005c217984 */ /* 0x000fe20000000800 */
[----:B------:R-:W3:Y:S01]  /*ac10*/  @!P4 MUFU.RCP R0, R0 ;  /* 0x000000000000c308 */ /* 0x000ee20000001000 */
[----:B------:R-:W-:Y:S01]  /*ac20*/  @!P2 FADD.FTZ R6, R6, 1 ;  /* 0x3f8000000606a421 */ /* 0x000fe20000010000 */
[----:B------:R-:W-:Y:S01]  /*ac30*/  UIMAD UR26, UR8, UR33, URZ ;  /* 0x00000021081a72a4 */ /* 0x000fe2000f8e02ff */
[----:B------:R-:W-:Y:S01]  /*ac40*/  ISETP.NE.AND P1, PT, R4, RZ, PT ;  /* 0x000000ff0400720c */ /* 0x000fe20003f25270 */
[----:B------:R-:W-:Y:S04]  /*ac50*/  LDS R7, [R104] ;  /* 0x0000000068077984 */ /* 0x000fe80000000800 */
[----:B------:R-:W4:Y:S01]  /*ac60*/  @!P6 MUFU.RCP R2, R2 ;  /* 0x000000020002e308 */ /* 0x000f220000001000 */
[----:B------:R-:W-:Y:S04]  /*ac70*/  LDS R35, [R91+0x680] ;  /* 0x000680005b237984 */ /* 0x000fe80000000800 */
[----:B------:R-:W-:Y:S03]  /*ac80*/  LDS R37, [R90+0x700] ;  /* 0x000700005a257984 */ /* 0x000fe60000000800 */
[----:B------:R-:W5:Y:S01]  /*ac90*/  @!P5 MUFU.RCP R3, R3 ;  /* 0x000000030003d308 */ /* 0x000f620000001000 */
[----:B------:R-:W-:Y:S07]  /*aca0*/  LDS R39, [R89+0x780] ;  /* 0x0007800059277984 */ /* 0x000fee0000000800 */
[----:B------:R-:W1:Y:S08]  /*acb0*/  @!P3 MUFU.RCP R5, R5 ;  /* 0x000000050005b308 */ /* 0x000e700000001000 */
[----:B------:R-:W1:Y:S01]  /*acc0*/  @!P2 MUFU.RCP R6, R6 ;  /* 0x000000060006a308 */ /* 0x000e620000001000 */
[----:B------:R-:W-:Y:S01]  /*acd0*/  UIMAD.WIDE.U32 UR10, UR8, UR32, UR10 ;  /* 0x00000020080a72a5 */ /* 0x000fe2000f8e000a */
[----:B------:R-:W-:Y:S01]  /*ace0*/  MOV R10, UR26 ;  /* 0x0000001a000a7c02 */ /* 0x000fe20008000f00 */
[----:B------:R-:W-:Y:S01]  /*acf0*/  @!P1 STS [UR23+0x2100], R8 ;  /* 0x00210008ff009988 */ /* 0x000fe20008000817 */
[----:B------:R-:W1:Y:S01]  /*ad00*/  LDCU.64 UR26, c[0x0][0x520] ;  /* 0x0000a400ff1a77ac */ /* 0x000e620008000a00 */
[----:B------:R-:W-:Y:S06]  /*ad10*/  BAR.SYNC.DEFER_BLOCKING 0x0 ;  /* 0x0000000000007b1d */ /* 0x000fec0000010000 */
[----:B------:R-:W1:Y:S01]  /*ad20*/  LDS R41, [UR23+0x2100] ;  /* 0x00210017ff297984 */ /* 0x000e620008000800 */
[----:B--2---:R-:W-:-:S05]  /*ad30*/  @!P0 FMUL.FTZ R78, R78, R12 ;  /* 0x0000000c4e4e8220 */ /* 0x004fca0000410000 */
[----:B------:R-:W-:Y:S01]  /*ad40*/  @!P0 STL [R1+0x70], R78 ;  /* 0x0000704e01008387 */ /* 0x000fe20000100800 */
[----:B---3--:R-:W-:Y:S01]  /*ad50*/  @!P4 FMUL.FTZ R77, R77, R0 ;  /* 0x000000004d4dc220 */ /* 0x008fe20000410000 */
[----:B------:R-:W-:Y:S01]  /*ad60*/  IADD3 R0, P0, PT, R72, UR10, RZ ;  /* 0x0000000a48007c10 */ /* 0x000fe2000ff1e0ff */
[----:B----4-:R-:W-:-:S03]  /*ad70*/  @!P6 FMUL.FTZ R76, R76, R2 ;  /* 0x000000024c4ce220 */ /* 0x010fc60000410000 */
[----:B------:R-:W-:Y:S04]  /*ad80*/  @!P4 STL [R1+0x74], R77 ;  /* 0x0000744d0100c387 */ /* 0x000fe80000100800 */
[----:B------:R-:W-:Y:S01]  /*ad90*/  @!P6 STL [R1+0x78], R76 ;  /* 0x0000784c0100e387 */ /* 0x000fe20000100800 */
[----:B-----5:R-:W-:Y:S01]  /*ada0*/  @!P5 FMUL.FTZ R75, R75, R3 ;  /* 0x000000034b4bd220 */ /* 0x020fe20000410000 */
[----:B------:R-:W-:Y:S01]  /*adb0*/  IADD3.X R3, PT, PT, R10, UR11, RZ, P0, !PT ;  /* 0x0000000b0a037c10 */ /* 0x000fe200087fe4ff */
[----:B------:R-:W2:Y:S01]  /*adc0*/  LDCU.64 UR10, c[0x0][0x518] ;  /* 0x0000a300ff0a77ac */ /* 0x000ea20008000a00 */
[----:B0-----:R-:W-:Y:S01]  /*add0*/  LEA R2, P6, R0, UR30, 0x2 ;  /* 0x0000001e00027c11 */ /* 0x001fe2000f8c10ff */
[----:B-1----:R-:W-:Y:S01]  /*ade0*/  @!P3 FMUL.FTZ R74, R74, R5 ;  /* 0x000000054a4ab220 */ /* 0x002fe20000410000 */
[----:B------:R-:W-:Y:S01]  /*adf0*/  @!P5 STL [R1+0x7c], R75 ;  /* 0x00007c4b0100d387 */ /* 0x000fe20000100800 */
[----:B------:R-:W-:-:S03]  /*ae00*/  @!P2 FMUL.FTZ R73, R73, R6 ;  /* 0x000000064949a220 */ /* 0x000fc60000410000 */
[----:B------:R-:W-:Y:S01]  /*ae10*/  @!P3 STL [R1+0x80], R74 ;  /* 0x0000804a0100b387 */ /* 0x000fe20000100800 */
[----:B------:R-:W-:Y:S01]  /*ae20*/  LEA.HI.X R3, R0, UR31, R3, 0x2, P6 ;  /* 0x0000001f00037c11 */ /* 0x000fe2000b0f1403 */
[----:B------:R-:W0:Y:S02]  /*ae30*/  LDCU.64 UR30, c[0x0][0x560] ;  /* 0x0000ac00ff1e77ac */ /* 0x000e240008000a00 */
[----:B------:R-:W-:Y:S04]  /*ae40*/  @!P2 STL [R1+0x44], R73 ;  /* 0x000044490100a387 */ /* 0x000fe80000100800 */
[----:B------:R-:W3:Y:S01]  /*ae50*/  LDL.LU R0, [R1+0x104] ;  /* 0x0001040001007983 */ /* 0x000ee20000300800 */
[-C--:B------:R-:W-:Y:S02]  /*ae60*/  ISETP.GE.AND P0, PT, R72, R41.reuse, PT ;  /* 0x000000294800720c */ /* 0x080fe40003f06270 */
[----:B------:R-:W-:-:S02]  /*ae70*/  ISETP.GE.AND P3, PT, R70, R41, PT ;  /* 0x000000294600720c */ /* 0x000fc40003f66270 */
        /* <DEDUP_REMOVED lines=67> */
[----:B--2---:R-:W-:-:S04]  /*b2b0*/  UIMAD.WIDE.U32 UR24, UR34, UR10, UR24 ;  /* 0x0000000a221872a5 */ /* 0x004fc8000f8e0018 */
[----:B------:R-:W-:-:S03]  /*b2c0*/  UIMAD UR11, UR34, UR11, UR25 ;  /* 0x0000000b220b72a4 */ /* 0x000fc6000f8e0219 */
[----:B------:R-:W-:Y:S02]  /*b2d0*/  UMOV UR10, UR24 ;  /* 0x00000018000a7c82 */ /* 0x000fe40008000000 */
[----:B------:R-:W-:-:S04]  /*b2e0*/  UIMAD.WIDE.U32 UR10, UR8, UR26, UR10 ;  /* 0x0000001a080a72a5 */ /* 0x000fc8000f8e000a */
[----:B------:R-:W-:Y:S02]  /*b2f0*/  UIMAD UR11, UR8, UR27, UR11 ;  /* 0x0000001b080b72a4 */ /* 0x000fe4000f8e020b */
[----:B-1----:R-:W-:Y:S01]  /*b300*/  IADD3 R3, P0, PT, R72, UR10, RZ ;  /* 0x0000000a48037c10 */ /* 0x002fe2000ff1e0ff */
[----:B---3--:R-:W-:-:S04]  /*b310*/  FADD.FTZ R0, R88, R0 ;  /* 0x0000000058007221 */ /* 0x008fc80000010000 */
[----:B------:R-:W-:-:S04]  /*b320*/  FADD.FTZ R0, R0, R87 ;  /* 0x0000005700007221 */ /* 0x000fc80000010000 */
[----:B------:R-:W-:-:S04]  /*b330*/  FADD.FTZ R0, R0, R86 ;  /* 0x0000005600007221 */ /* 0x000fc80000010000 */
[----:B------:R-:W-:Y:S01]  /*b340*/  FADD.FTZ R0, R0, R85 ;  /* 0x0000005500007221 */ /* 0x000fe20000010000 */
[----:B----4-:R-:W-:-:S03]  /*b350*/  ISETP.GE.AND P2, PT, R72, R39, PT ;  /* 0x000000274800720c */ /* 0x010fc60003f46270 */
[----:B------:R-:W-:Y:S01]  /*b360*/  FADD.FTZ R0, R0, R84 ;  /* 0x0000005400007221 */ /* 0x000fe20000010000 */
[----:B------:R-:W-:-:S03]  /*b370*/  ISETP.GE.AND P1, PT, R70, R39, PT ;  /* 0x000000274600720c */ /* 0x000fc60003f26270 */
[----:B------:R-:W-:Y:S01]  /*b380*/  FADD.FTZ R0, R0, R83 ;  /* 0x0000005300007221 */ /* 0x000fe20000010000 */
[----:B------:R-:W-:Y:S02]  /*b390*/  IADD3.X R6, PT, PT, RZ, UR11, RZ, P0, !PT ;  /* 0x0000000bff067c10 */ /* 0x000fe400087fe4ff */
[----:B0-----:R-:W-:Y:S01]  /*b3a0*/  LEA R2, P3, R3, UR30, 0x2 ;  /* 0x0000001e03027c11 */ /* 0x001fe2000f8610ff */
[----:B------:R-:W-:-:S03]  /*b3b0*/  FADD.FTZ R0, R0, R82 ;  /* 0x0000005200007221 */ /* 0x000fc60000010000 */
[----:B------:R-:W-:Y:S01]  /*b3c0*/  LEA.HI.X R3, R3, UR31, R6, 0x2, P3 ;  /* 0x0000001f03037c11 */ /* 0x000fe200098f1406 */
[----:B------:R-:W-:Y:S01]  /*b3d0*/  FADD.FTZ R0, R0, R81 ;  /* 0x0000005100007221 */ /* 0x000fe20000010000 */
[-C--:B------:R-:W-:Y:S02]  /*b3e0*/  ISETP.GE.AND P0, PT, R69, R39.reuse, PT ;  /* 0x000000274500720c */ /* 0x080fe40003f06270 */
[-C--:B------:R-:W-:Y:S01]  /*b3f0*/  ISETP.GE.AND P4, PT, R68, R39.reuse, PT ;  /* 0x000000274400720c */ /* 0x080fe20003f86270 */
[----:B------:R-:W-:Y:S01]  /*b400*/  @!P2 STG.E desc[UR28][R2.64], R5 ;  /* 0x000000050200a986 */ /* 0x000fe2000c10191c */
[----:B------:R-:W-:Y:S01]  /*b410*/  FADD.FTZ R0, R0, R80 ;  /* 0x0000005000007221 */ /* 0x000fe20000010000 */
[-C--:B------:R-:W-:Y:S02]  /*b420*/  ISETP.GE.AND P6, PT, R67, R39.reuse, PT ;  /* 0x000000274300720c */ /* 0x080fe40003fc6270 */
[----:B------:R-:W-:Y:S01]  /*b430*/  @!P1 STG.E desc[UR28][R2.64+0x80], R7 ;  /* 0x0000800702009986 */ /* 0x000fe2000c10191c */
[----:B------:R-:W-:-:S02]  /*b440*/  ISETP.GE.AND P5, PT, R66, R39, PT ;  /* 0x000000274200720c */ /* 0x000fc40003fa6270 */
[-C--:B------:R-:W-:Y:S02]  /*b450*/  ISETP.GE.AND P3, PT, R65, R39.reuse, PT ;  /* 0x000000274100720c */ /* 0x080fe40003f66270 */
        /* <DEDUP_REMOVED lines=34> */
[----:B------:R-:W-:Y:S02]  /*b680*/  UIADD3 UR19, UP2, UPT, UR19, -0x2000, URZ ;  /* 0xffffe00013137890 */ /* 0x000fe4000ff5e0ff */
[----:B------:R-:W-:Y:S02]  /*b690*/  UIADD3 UR10, UPT, UPT, UR12, -0x1, URZ ;  /* 0xffffffff0c0a7890 */ /* 0x000fe4000fffe0ff */
[----:B------:R-:W-:Y:S01]  /*b6a0*/  UIADD3.X UR20, UPT, UPT, UR20, -0x1, URZ, UP2, !UPT ;  /* 0xffffffff14147890 */ /* 0x000fe200097fe4ff */
[----:B------:R-:W-:Y:S01]  /*b6b0*/  LOP3.LUT R0, R4, 0x1f, RZ, 0xc0, !PT ;  /* 0x0000001f04007812 */ /* 0x000fe200078ec0ff */
[----:B------:R-:W-:-:S02]  /*b6c0*/  UIADD3 UR21, UP3, UPT, UR21, -0x2000, URZ ;  /* 0xffffe00015157890 */ /* 0x000fc4000ff7e0ff */
[----:B------:R-:W-:Y:S02]  /*b6d0*/  UIADD3 UR13, UP1, UPT, UR13, -0x2000, URZ ;  /* 0xffffe0000d0d7890 */ /* 0x000fe4000ff3e0ff */
[----:B------:R-:W-:Y:S02]  /*b6e0*/  UIADD3 UR15, UP2, UPT, UR15, -0x2000, URZ ;  /* 0xffffe0000f0f7890 */ /* 0x000fe4000ff5e0ff */
[----:B------:R-:W-:Y:S02]  /*b6f0*/  UIADD3.X UR22, UPT, UPT, UR22, -0x1, URZ, UP3, !UPT ;  /* 0xffffffff16167890 */ /* 0x000fe40009ffe4ff */
[----:B------:R-:W-:Y:S02]  /*b700*/  UIADD3.X UR14, UPT, UPT, UR14, -0x1, URZ, UP1, !UPT ;  /* 0xffffffff0e0e7890 */ /* 0x000fe40008ffe4ff */
[----:B------:R-:W-:Y:S01]  /*b710*/  UIADD3.X UR16, UPT, UPT, UR16, -0x1, URZ, UP2, !UPT ;  /* 0xffffffff10107890 */ /* 0x000fe200097fe4ff */
[----:B------:R-:W-:Y:S01]  /*b720*/  UMOV UR12, UR10 ;  /* 0x0000000a000c7c82 */ /* 0x000fe20008000000 */
[----:B0-----:R-:W-:Y:S10]  /*b730*/  BRA.U UP0, `(.L_x_1478) ;  /* 0xffffff51007c7547 */ /* 0x001ff4000b83ffff */
.L_x_1399:
        /* <DEDUP_REMOVED lines=41> */
[----:B------:R-:W-:Y:S02]  /*b9d0*/  MOV R2, UR4 ;  /* 0x0000000400027c02 */ /* 0x000fe40008000f00 */
[----:B------:R-:W-:Y:S01]  /*b9e0*/  MOV R3, UR5 ;  /* 0x0000000500037c02 */ /* 0x000fe20008000f00 */
[----:B---3--:R-:W-:-:S05]  /*b9f0*/  FADD.FTZ R5, R0, R5 ;  /* 0x0000000500057221 */ /* 0x008fca0000010000 */
[----:B------:R2:W-:Y:S02]  /*ba00*/  REDG.E.ADD.F32.FTZ.RN.STRONG.GPU desc[UR28][R2.64], R5 ;  /* 0x00000005020079a6 */ /* 0x0005e4000c12f31c */
.L_x_1480:
[----:B------:R-:W-:Y:S05]  /*ba10*/  BSYNC.RECONVERGENT B0 ;  /* 0x0000000000007941 */ /* 0x000fea0003800200 */
.L_x_1479:
        /* <DEDUP_REMOVED lines=43> */
.L_x_1482:
[----:B------:R-:W-:Y:S05]  /*bcd0*/  BSYNC.RECONVERGENT B0 ;  /* 0x0000000000007941 */ /* 0x000fea0003800200 */
.L_x_1481:
        /* <DEDUP_REMOVED lines=11> */
.L_x_1483:
[C---:B------:R-:W-:Y:S02]  /*bd90*/  LEA R0, R7.reuse, UR6, 0x2 ;  /* 0x0000000607007c11 */ /* 0x040fe4000f8e10ff */
[----:B-12---:R-:W-:Y:S02]  /*bda0*/  SHF.R.S32.HI R2, RZ, 0x1f, R7 ;  /* 0x0000001fff027819 */ /* 0x006fe40000011407 */
[----:B0-----:R-:W-:Y:S01]  /*bdb0*/  MOV R4, UR4 ;  /* 0x0000000400047c02 */ /* 0x001fe20008000f00 */
[----:B------:R-:W0:Y:S01]  /*bdc0*/  LDS R9, [R0+0xa050] ;  /* 0x00a0500000097984 */ /* 0x000e220000000800 */
[----:B------:R-:W-:Y:S01]  /*bdd0*/  MOV R3, UR8 ;  /* 0x0000000800037c02 */ /* 0x000fe20008000f00 */
[----:B------:R-:W-:Y:S01]  /*bde0*/  IMAD R6, R2, UR12, RZ ;  /* 0x0000000c02067c24 */ /* 0x000fe2000f8e02ff */
[----:B------:R-:W-:Y:S01]  /*bdf0*/  MOV R5, UR5 ;  /* 0x0000000500057c02 */ /* 0x000fe20008000f00 */
        /* <DEDUP_REMOVED lines=11> */
.L_x_1437:
[----:B------:R-:W-:Y:S01]  /*beb0*/  HFMA2 R87, -RZ, RZ, 0, 5.9604644775390625e-08 ;  /* 0x00000001ff577431 */ /* 0x000fe200000001ff */
[----:B------:R-:W-:Y:S02]  /*bec0*/  MOV R86, RZ ;  /* 0x000000ff00567202 */ /* 0x000fe40000000f00 */
[----:B------:R-:W-:Y:S02]  /*bed0*/  MOV R163, R157 ;  /* 0x0000009d00a37202 */ /* 0x000fe40000000f00 */
[----:B------:R-:W-:-:S07]  /*bee0*/  MOV R154, 0xffffffff ;  /* 0xffffffff009a7802 */ /* 0x000fce0000000f00 */
[----:B-1---5:R-:W-:Y:S05]  /*bef0*/  WARPSYNC.COLLECTIVE R154, `(.L_x_1484) ;  /* 0x000000009a087348 */ /* 0x022fea0003c00000 */
[----:B------:R0:W2:Y:S02]  /*bf00*/  SHFL.UP P6, R86, R163, R87, R86 ;  /* 0x04000057a3567389 */ /* 0x0000a400000c0056 */
[----:B012--5:R-:W-:Y:S05]  /*bf10*/  ENDCOLLECTIVE ;  /* 0x000000000000791b */ /* 0x027fea0003800000 */
.L_x_1484:
[----:B------:R-:W-:Y:S01]  /*bf20*/  MOV R163, R153 ;  /* 0x0000009900a37202 */ /* 0x000fe20000000f00 */
[----:B------:R-:W-:Y:S02]  /*bf30*/  IMAD.MOV.U32 R156, RZ, RZ, R86 ;  /* 0x000000ffff9c7224 */ /* 0x000fe400078e0056 */
[----:B------:R-:W-:-:S07]  /*bf40*/  HFMA2 R86, -RZ, RZ, 0, 0 ;  /* 0x00000000ff567431 */ /* 0x000fce00000001ff */
[----:B------:R-:W-:Y:S05]  /*bf50*/  WARPSYNC.COLLECTIVE R154, `(.L_x_1485) ;  /* 0x000000009a087348 */ /* 0x000fea0003c00000 */
[----:B------:R0:W1:Y:S02]  /*bf60*/  SHFL.UP P6, R86, R163, R87, R86 ;  /* 0x04000057a3567389 */ /* 0x00006400000c0056 */
[----:B01----:R-:W-:Y:S05]  /*bf70*/  ENDCOLLECTIVE ;  /* 0x000000000000791b */ /* 0x003fea0003800000 */
.L_x_1485:
        /* <DEDUP_REMOVED lines=9> */
.L_x_1486:
[----:B------:R-:W-:Y:S01]  /*c010*/  IMAD.MOV.U32 R163, RZ, RZ, R156 ;  /* 0x000000ffffa37224 */ /* 0x000fe200078e009c */
[----:B------:R-:W-:Y:S01]  /*c020*/  MOV R153, R86 ;  /* 0x0000005600997202 */ /* 0x000fe20000000f00 */
[----:B------:R-:W-:-:S07]  /*c030*/  HFMA2 R86, -RZ, RZ, 0, 0 ;  /* 0x00000000ff567431 */ /* 0x000fce00000001ff */
[----:B------:R-:W-:Y:S05]  /*c040*/  WARPSYNC.COLLECTIVE R154, `(.L_x_1487) ;  /* 0x000000009a087348 */ /* 0x000fea0003c00000 */
[----:B------:R0:W1:Y:S02]  /*c050*/  SHFL.UP P6, R86, R163, R87, R86 ;  /* 0x04000057a3567389 */ /* 0x00006400000c0056 */
[----:B01----:R-:W-:Y:S05]  /*c060*/  ENDCOLLECTIVE ;  /* 0x000000000000791b */ /* 0x003fea0003800000 */
.L_x_1487:
        /* <DEDUP_REMOVED lines=9> */
.L_x_1488:
[----:B------:R-:W-:Y:S02]  /*c100*/  MOV R163, R156 ;  /* 0x0000009c00a37202 */ /* 0x000fe40000000f00 */
[----:B------:R-:W-:Y:S01]  /*c110*/  MOV R153, R86 ;  /* 0x0000005600997202 */ /* 0x000fe20000000f00 */
[----:B------:R-:W-:-:S07]  /*c120*/  IMAD.MOV.U32 R86, RZ, RZ, RZ ;  /* 0x000000ffff567224 */ /* 0x000fce00078e00ff */
[----:B------:R-:W-:Y:S05]  /*c130*/  WARPSYNC.COLLECTIVE R154, `(.L_x_1489) ;  /* 0x000000009a087348 */ /* 0x000fea0003c00000 */
[----:B------:R0:W1:Y:S02]  /*c140*/  SHFL.UP P6, R86, R163, R87, R86 ;  /* 0x04000057a3567389 */ /* 0x00006400000c0056 */
[----:B01----:R-:W-:Y:S05]  /*c150*/  ENDCOLLECTIVE ;  /* 0x000000000000791b */ /* 0x003fea0003800000 */
.L_x_1489:
        /* <DEDUP_REMOVED lines=9> */
.L_x_1490:
[----:B------:R-:W-:Y:S02]  /*c1f0*/  MOV R163, R156 ;  /* 0x0000009c00a37202 */ /* 0x000fe40000000f00 */
[----:B------:R-:W-:Y:S01]  /*c200*/  MOV R153, R86 ;  /* 0x0000005600997202 */ /* 0x000fe20000000f00 */
[----:B------:R-:W-:-:S07]  /*c210*/  HFMA2 R86, -RZ, RZ, 0, 0 ;  /* 0x00000000ff567431 */ /* 0x000fce00000001ff */
[----:B------:R-:W-:Y:S05]  /*c220*/  WARPSYNC.COLLECTIVE R154, `(.L_x_1491) ;  /* 0x000000009a087348 */ /* 0x000fea0003c00000 */
[----:B------:R0:W1:Y:S02]  /*c230*/  SHFL.UP P6, R86, R163, R87, R86 ;  /* 0x04000057a3567389 */ /* 0x00006400000c0056 */
[----:B01----:R-:W-:Y:S05]  /*c240*/  ENDCOLLECTIVE ;  /* 0x000000000000791b */ /* 0x003fea0003800000 */
.L_x_1491:
        /* <DEDUP_REMOVED lines=9> */
.L_x_1492:
[----:B------:R-:W-:Y:S02]  /*c2e0*/  MOV R163, R156 ;  /* 0x0000009c00a37202 */ /* 0x000fe40000000f00 */
[----:B------:R-:W-:Y:S01]  /*c2f0*/  MOV R153, R86 ;  /* 0x0000005600997202 */ /* 0x000fe20000000f00 */
[----:B------:R-:W-:-:S07]  /*c300*/  HFMA2 R86, -RZ, RZ, 0, 0 ;  /* 0x00000000ff567431 */ /* 0x000fce00000001ff */
[----:B------:R-:W-:Y:S05]  /*c310*/  WARPSYNC.COLLECTIVE R154, `(.L_x_1493) ;  /* 0x000000009a087348 */ /* 0x000fea0003c00000 */
[----:B------:R0:W1:Y:S02]  /*c320*/  SHFL.UP P6, R86, R163, R87, R86 ;  /* 0x04000057a3567389 */ /* 0x00006400000c0056 */
[----:B01----:R-:W-:Y:S05]  /*c330*/  ENDCOLLECTIVE ;  /* 0x000000000000791b */ /* 0x003fea0003800000 */
.L_x_1493:
[----:B------:R-:W-:Y:S05]  /*c340*/  BRA `(.L_x_1494) ;  /* 0xffffffa8005c7947 */ /* 0x000fea000383ffff */
.L_x_1438:
        /* <DEDUP_REMOVED lines=8> */
.L_x_1496:
[----:B------:R-:W-:Y:S05]  /*c3d0*/  BSYNC B0 ;  /* 0x0000000000007941 */ /* 0x000fea0003800000 */
.L_x_1495:
[----:B------:R-:W-:Y:S05]  /*c3e0*/  BRA `(.L_x_1497) ;  /* 0xffffffa800507947 */ /* 0x000fea000383ffff */
.L_x_1439:
        /* <DEDUP_REMOVED lines=8> */
.L_x_1499:
[----:B------:R-:W-:Y:S05]  /*c470*/  BSYNC B0 ;  /* 0x0000000000007941 */ /* 0x000fea0003800000 */
.L_x_1498:
[----:B------:R-:W-:Y:S05]  /*c480*/  BRA `(.L_x_1500) ;  /* 0xffffffa800307947 */ /* 0x000fea000383ffff */
.L_x_1440:
        /* <DEDUP_REMOVED lines=8> */
.L_x_1502:
[----:B------:R-:W-:Y:S05]  /*c510*/  BSYNC B0 ;  /* 0x0000000000007941 */ /* 0x000fea0003800000 */
.L_x_1501:
        /* <DEDUP_REMOVED lines=9> */
.L_x_1503:
[----:B------:R-:W-:Y:S01]  /*c5b0*/  HFMA2 R87, -RZ, RZ, 0, 0 ;  /* 0x00000000ff577431 */ /* 0x000fe200000001ff */
[----:B------:R-:W-:Y:S02]  /*c5c0*/  MOV R162, R86 ;  /* 0x0000005600a27202 */ /* 0x000fe40000000f00 */
[----:B------:R-:W-:-:S07]  /*c5d0*/  MOV R86, 0x1f ;  /* 0x0000001f00567802 */ /* 0x000fce0000000f00 */
[----:B------:R-:W-:Y:S05]  /*c5e0*/  WARPSYNC.COLLECTIVE R154, `(.L_x_1504) ;  /* 0x000000009a087348 */ /* 0x000fea0003c00000 */
[----:B------:R0:W1:Y:S02]  /*c5f0*/  SHFL.IDX P2, R156, R153, R87, R86 ;  /* 0x00000057999c7389 */ /* 0x0000640000040056 */
[----:B01----:R-:W-:Y:S05]  /*c600*/  ENDCOLLECTIVE ;  /* 0x000000000000791b */ /* 0x003fea0003800000 */
.L_x_1504:
[----:B------:R-:W-:Y:S01]  /*c610*/  IMAD.MOV.U32 R153, RZ, RZ, R79 ;  /* 0x000000ffff997224 */ /* 0x000fe200078e004f */
[----:B------:R-:W-:-:S07]  /*c620*/  MOV R78, R156 ;  /* 0x0000009c004e7202 */ /* 0x000fce0000000f00 */
[----:B------:R-:W-:Y:S05]  /*c630*/  WARPSYNC.COLLECTIVE R154, `(.L_x_1505) ;  /* 0x000000009a087348 */ /* 0x000fea0003c00000 */
[----:B------:R0:W1:Y:S02]  /*c640*/  SHFL.IDX P2, R156, R153, R87, R86 ;  /* 0x00000057999c7389 */ /* 0x0000640000040056 */
[----:B01----:R-:W-:Y:S05]  /*c650*/  ENDCOLLECTIVE ;  /* 0x000000000000791b */ /* 0x003fea0003800000 */
.L_x_1505:
[----:B------:R-:W-:Y:S01]  /*c660*/  MOV R79, R156 ;  /* 0x0000009c004f7202 */ /* 0x000fe20000000f00 */
[----:B------:R-:W-:Y:S06]  /*c670*/  BRA `(.L_x_1506) ;  /* 0xffffffa400cc7947 */ /* 0x000fec000383ffff */
.L_x_1442:
        /* <DEDUP_REMOVED lines=9> */
.L_x_1507:
[----:B------:R-:W-:Y:S02]  /*c710*/  ISETP.GT.U32.AND P5, PT, R155, 0xf, PT ;  /* 0x0000000f9b00780c */ /* 0x000fe40003fa4070 */
[----:B------:R-:W-:Y:S01]  /*c720*/  MOV R86, R156 ;  /* 0x0000009c00567202 */ /* 0x000fe20000000f00 */
[----:B------:R-:W-:-:S04]  /*c730*/  IMAD.MOV.U32 R156, RZ, RZ, R163 ;  /* 0x000000ffff9c7224 */ /* 0x000fc800078e00a3 */
[----:B------:R-:W-:-:S07]  /*c740*/  @P2 FMUL.FTZ R86, R86, R162 ;  /* 0x000000a256562220 */ /* 0x000fce0000410000 */
[----:B------:R-:W-:Y:S05]  /*c750*/  WARPSYNC.COLLECTIVE R154, `(.L_x_1508) ;  /* 0x000000009a087348 */ /* 0x000fea0003c00000 */
[----:B------:R0:W1:Y:S02]  /*c760*/  SHFL.DOWN P0, R156, R156, R87, R153 ;  /* 0x080000579c9c7389 */ /* 0x0000640000000099 */
[----:B01----:R-:W-:Y:S05]  /*c770*/  ENDCOLLECTIVE ;  /* 0x000000000000791b */ /* 0x003fea0003800000 */
.L_x_1508:
        /* <DEDUP_REMOVED lines=10> */
.L_x_1509:
[----:B------:R-:W-:Y:S01]  /*c820*/  MOV R86, R156 ;  /* 0x0000009c00567202 */ /* 0x000fe20000000f00 */
[----:B------:R-:W-:-:S04]  /*c830*/  IMAD.MOV.U32 R156, RZ, RZ, R163 ;  /* 0x000000ffff9c7224 */ /* 0x000fc800078e00a3 */
[----:B------:R-:W-:-:S07]  /*c840*/  @!P2 FMUL.FTZ R86, R162, R86 ;  /* 0x00000056a256a220 */ /* 0x000fce0000410000 */
[----:B------:R-:W-:Y:S05]  /*c850*/  WARPSYNC.COLLECTIVE R154, `(.L_x_1510) ;  /* 0x000000009a087348 */ /* 0x000fea0003c00000 */
[----:B------:R0:W1:Y:S02]  /*c860*/  SHFL.DOWN P0, R156, R156, R87, R153 ;  /* 0x080000579c9c7389 */ /* 0x0000640000000099 */
[----:B01----:R-:W-:Y:S05]  /*c870*/  ENDCOLLECTIVE ;  /* 0x000000000000791b */ /* 0x003fea0003800000 */
.L_x_1510:
        /* <DEDUP_REMOVED lines=9> */
.L_x_1511:
[----:B------:R-:W-:Y:S01]  /*c910*/  MOV R86, R156 ;  /* 0x0000009c00567202 */ /* 0x000fe20000000f00 */
[----:B------:R-:W-:-:S04]  /*c920*/  IMAD.MOV.U32 R156, RZ, RZ, R163 ;  /* 0x000000ffff9c7224 */ /* 0x000fc800078e00a3 */
[----:B------:R-:W-:-:S07]  /*c930*/  @!P3 FMUL.FTZ R86, R162, R86 ;  /* 0x00000056a256b220 */ /* 0x000fce0000410000 */
[----:B------:R-:W-:Y:S05]  /*c940*/  WARPSYNC.COLLECTIVE R154, `(.L_x_1512) ;  /* 0x000000009a087348 */ /* 0x000fea0003c00000 */
[----:B------:R0:W1:Y:S02]  /*c950*/  SHFL.DOWN P0, R156, R156, R87, R153 ;  /* 0x080000579c9c7389 */ /* 0x0000640000000099 */
[----:B01----:R-:W-:Y:S05]  /*c960*/  ENDCOLLECTIVE ;  /* 0x000000000000791b */ /* 0x003fea0003800000 */
.L_x_1512:
        /* <DEDUP_REMOVED lines=9> */
.L_x_1513:
[----:B------:R-:W-:Y:S01]  /*ca00*/  MOV R86, R156 ;  /* 0x0000009c00567202 */ /* 0x000fe20000000f00 */
[----:B------:R-:W-:-:S04]  /*ca10*/  IMAD.MOV.U32 R156, RZ, RZ, R163 ;  /* 0x000000ffff9c7224 */ /* 0x000fc800078e00a3 */
[----:B------:R-:W-:-:S07]  /*ca20*/  @!P4 FMUL.FTZ R86, R162, R86 ;  /* 0x00000056a256c220 */ /* 0x000fce0000410000 */
[----:B------:R-:W-:Y:S05]  /*ca30*/  WARPSYNC.COLLECTIVE R154, `(.L_x_1514) ;  /* 0x000000009a087348 */ /* 0x000fea0003c00000 */
[----:B------:R0:W1:Y:S02]  /*ca40*/  SHFL.DOWN P0, R156, R156, R87, R153 ;  /* 0x080000579c9c7389 */ /* 0x0000640000000099 */
[----:B01----:R-:W-:Y:S05]  /*ca50*/  ENDCOLLECTIVE ;  /* 0x000000000000791b */ /* 0x003fea0003800000 */
.L_x_1514:
        /* <DEDUP_REMOVED lines=9> */
.L_x_1515:
[----:B------:R-:W-:Y:S01]  /*caf0*/  MOV R86, R156 ;  /* 0x0000009c00567202 */ /* 0x000fe20000000f00 */
[----:B------:R-:W-:-:S04]  /*cb00*/  IMAD.MOV.U32 R156, RZ, RZ, R163 ;  /* 0x000000ffff9c7224 */ /* 0x000fc800078e00a3 */
[----:B------:R-:W-:-:S07]  /*cb10*/  @!P5 FMUL.FTZ R86, R162, R86 ;  /* 0x00000056a256d220 */ /* 0x000fce0000410000 */
[----:B------:R-:W-:Y:S05]  /*cb20*/  WARPSYNC.COLLECTIVE R154, `(.L_x_1516) ;  /* 0x000000009a087348 */ /* 0x000fea0003c00000 */
[----:B------:R0:W1:Y:S02]  /*cb30*/  SHFL.DOWN P0, R156, R156, R87, R153 ;  /* 0x080000579c9c7389 */ /* 0x0000640000000099 */
[----:B01----:R-:W-:Y:S05]  /*cb40*/  ENDCOLLECTIVE ;  /* 0x000000000000791b */ /* 0x003fea0003800000 */
.L_x_1516:
        /* <DEDUP_REMOVED lines=10> */
.L_x_1517:
[----:B------:R-:W-:Y:S01]  /*cbf0*/  MOV R153, R163 ;  /* 0x000000a300997202 */ /* 0x000fe20000000f00 */
[----:B------:R-:W-:-:S07]  /*cc00*/  IMAD.MOV.U32 R157, RZ, RZ, R156 ;  /* 0x000000ffff9d7224 */ /* 0x000fce00078e009c */
[----:B------:R-:W-:Y:S05]  /*cc10*/  WARPSYNC.COLLECTIVE R154, `(.L_x_1518) ;  /* 0x000000009a087348 */ /* 0x000fea0003c00000 */
[----:B------:R0:W1:Y:S02]  /*cc20*/  SHFL.IDX P2, R156, R153, R87, R86 ;  /* 0x00000057999c7389 */ /* 0x0000640000040056 */
[----:B01----:R-:W-:Y:S05]  /*cc30*/  ENDCOLLECTIVE ;  /* 0x000000000000791b */ /* 0x003fea0003800000 */
.L_x_1518:
        /* <DEDUP_REMOVED lines=9> */
.L_x_1519:
[----:B------:R-:W-:Y:S01]  /*ccd0*/  MOV R162, R156 ;  /* 0x0000009c00a27202 */ /* 0x000fe20000000f00 */
[----:B------:R-:W-:-:S07]  /*cce0*/  IMAD.MOV.U32 R156, RZ, RZ, R163 ;  /* 0x000000ffff9c7224 */ /* 0x000fce00078e00a3 */
[----:B------:R-:W-:Y:S05]  /*ccf0*/  WARPSYNC.COLLECTIVE R154, `(.L_x_1520) ;  /* 0x000000009a087348 */ /* 0x000fea0003c00000 */
[----:B------:R0:W1:Y:S02]  /*cd00*/  SHFL.DOWN P0, R156, R156, R87, R153 ;  /* 0x080000579c9c7389 */ /* 0x0000640000000099 */
[----:B01----:R-:W-:Y:S05]  /*cd10*/  ENDCOLLECTIVE ;  /* 0x000000000000791b */ /* 0x003fea0003800000 */
.L_x_1520:
[----:B------:R-:W-:Y:S01]  /*cd20*/  HFMA2 R87, -RZ, RZ, 0, 0 ;  /* 0x00000000ff577431 */ /* 0x000fe200000001ff */
[----:B------:R-:W-:Y:S02]  /*cd30*/  MOV R153, R78 ;  /* 0x0000004e00997202 */ /* 0x000fe40000000f00 */
[----:B------:R-:W-:-:S07]  /*cd40*/  MOV R163, R156 ;  /* 0x0000009c00a37202 */ /* 0x000fce0000000f00 */
[----:B------:R-:W-:Y:S05]  /*cd50*/  WARPSYNC.COLLECTIVE R154, `(.L_x_1521) ;  /* 0x000000009a087348 */ /* 0x000fea0003c00000 */
[----:B------:R0:W1:Y:S02]  /*cd60*/  SHFL.IDX P2, R156, R153, R87, R86 ;  /* 0x00000057999c7389 */ /* 0x0000640000040056 */
[----:B01----:R-:W-:Y:S05]  /*cd70*/  ENDCOLLECTIVE ;  /* 0x000000000000791b */ /* 0x003fea0003800000 */
.L_x_1521:
[----:B------:R-:W-:Y:S02]  /*cd80*/  ISETP.NE.AND P0, PT, R14, 0x1f, PT ;  /* 0x0000001f0e00780c */ /* 0x000fe40003f05270 */
[----:B------:R-:W-:Y:S02]  /*cd90*/  MOV R153, R79 ;  /* 0x0000004f00997202 */ /* 0x000fe40000000f00 */
[----:B------:R-:W-:-:S09]  /*cda0*/  MOV R78, R156 ;  /* 0x0000009c004e7202 */ /* 0x000fd20000000f00 */
[----:B------:R-:W-:Y:S05]  /*cdb0*/  WARPSYNC.COLLECTIVE R154, `(.L_x_1522) ;  /* 0x000000009a087348 */ /* 0x000fea0003c00000 */
[----:B------:R0:W1:Y:S02]  /*cdc0*/  SHFL.IDX P2, R156, R153, R87, R86 ;  /* 0x00000057999c7389 */ /* 0x0000640000040056 */
[----:B01----:R-:W-:Y:S05]  /*cdd0*/  ENDCOLLECTIVE ;  /* 0x000000000000791b */ /* 0x003fea0003800000 */
.L_x_1522:
[----:B------:R-:W-:Y:S01]  /*cde0*/  MOV R79, R156 ;  /* 0x0000009c004f7202 */ /* 0x000fe20000000f00 */
[----:B------:R-:W-:Y:S06]  /*cdf0*/  BRA `(.L_x_1523) ;  /* 0xffffffa800007947 */ /* 0x000fec000383ffff */
.L_x_1524:
        /* <DEDUP_REMOVED lines=16> */
.L_x_10423:


//--------------------- .text._Z25selective_scan_bwd_kernelI32Selective_Scan_bwd_kernel_traitsILi128ELi16ELb0ELb1ELb1ELb1ELb1EffEEv12SSMParamsBwd --------------------------
	.section	.text._Z25selective_scan_bwd_kernelI32Selective_Scan_bwd_kernel_traitsILi128ELi16ELb0ELb1ELb1ELb1ELb1EffEEv12SSMParamsBwd,"ax",@progbits
	.align	128
        .global         _Z25selective_scan_bwd_kernelI32Selective_Scan_bwd_kernel_traitsILi128ELi16ELb0ELb1ELb1ELb1ELb1EffEEv12SSMParamsBwd
        .type           _Z25selective_scan_bwd_kernelI32Selective_Scan_bwd_kernel_traitsILi128ELi16ELb0ELb1ELb1ELb1ELb1EffEEv12SSMParamsBwd,@function
        .size           _Z25selective_scan_bwd_kernelI32Selective_Scan_bwd_kernel_traitsILi128ELi16ELb0ELb1ELb1ELb1ELb1EffEEv12SSMParamsBwd,(.L_x_10424 - _Z25selective_scan_bwd_kernelI32Selective_Scan_bwd_kernel_traitsILi128ELi16ELb0ELb1ELb1ELb1ELb1EffEEv12SSMParamsBwd)
        .other          _Z25selective_scan_bwd_kernelI32Selective_Scan_bwd_kernel_traitsILi128ELi16ELb0ELb1ELb1ELb1ELb1EffEEv12SSMParamsBwd,@"STO_CUDA_ENTRY STV_DEFAULT"
_Z25selective_scan_bwd_kernelI32Selective_Scan_bwd_kernel_traitsILi128ELi16ELb0ELb1ELb1ELb1ELb1EffEEv12SSMParamsBwd:
.text._Z25selective_scan_bwd_kernelI32Selective_Scan_bwd_kernel_traitsILi128ELi16ELb0ELb1ELb1ELb1ELb1EffEEv12SSMParamsBwd:
        /* <DEDUP_REMOVED lines=54> */
[----:B-----5:R-:W-:Y:S01]  /*0360*/  VIADD R2, R0, 0xffffffe ;  /* 0x0ffffffe00027836 */ /* 0x020fe20000000000 */
[----:B------:R-:W-:-:S04]  /*0370*/  MOV R0, UR12 ;  /* 0x0000000c00007c02 */ /* 0x000fc80008000f00 */
[----:B------:R-:W-:Y:S01]  /*0380*/  IABS R0, R0 ;  /* 0x0000000000007213 */ /* 0x000fe20000000000 */
[----:B------:R-:W4:Y:S03]  /*0390*/  F2I.FTZ.U32.TRUNC.NTZ R2, R2 ;  /* 0x0000000200027305 */ /* 0x000f26000021f000 */
        /* <DEDUP_REMOVED lines=15> */
[----:B------:R-:W-:Y:S02]  /*0490*/  UISETP.NE.AND.EX UP0, UPT, UR35, URZ, UPT, UP0 ;  /* 0x000000ff2300728c */ /* 0x000fe4000bf05300 */
[----:B------:R-:W-:Y:S01]  /*04a0*/  UISETP.GT.U32.AND UP1, UPT, UR36, UR5, UPT ;  /* 0x000000052400728c */ /* 0x000fe2000bf24070 */
[----:B------:R-:W2:Y:S01]  /*04b0*/  LDCU.64 UR34, c[0x0][0x528] ;  /* 0x0000a500ff2277ac */ /* 0x000ea20008000a00 */
[----:B------:R-:W-:Y:S01]  /*04c0*/  UIMAD UR9, UR13, UR23, UR25 ;  /* 0x000000170d0972a4 */ /* 0x000fe2000f8e0219 */
[----:B------:R-:W-:Y:S01]  /*04d0*/  UMOV UR8, UR24 ;  /* 0x0000001800087c82 */ /* 0x000fe20008000000 */
[----:B------:R-:W4:Y:S07]  /*04e0*/  LDCU.64 UR24, c[0x0][0x3c8] ;  /* 0x00007900ff1877ac */ /* 0x000f2e0008000a00 */
[----:B------:R-:W-:-:S02]  /*04f0*/  @!UP1 UIADD3 UR5, UPT, UPT, UR5, -UR36, URZ ;  /* 0x8000002405059290 */ /* 0x000fc4000fffe0ff */
[----:B------:R-:W-:Y:S02]  /*0500*/  @!UP1 UIADD3 UR10, UPT, UPT, UR10, 0x1, URZ ;  /* 0x000000010a0a9890 */ /* 0x000fe4000fffe0ff */
[----:B------:R-:W-:Y:S02]  /*0510*/  UISETP.GE.U32.AND UP3, UPT, UR5, UR36, UPT ;  /* 0x000000240500728c */ /* 0x000fe4000bf66070 */
[----:B------:R-:W-:Y:S02]  /*0520*/  ULOP3.LUT UR5, UR12, UR31, URZ, 0x3c, !UPT ;  /* 0x0000001f0c057292 */ /* 0x000fe4000f8e3cff */
[----:B-1----:R-:W-:Y:S02]  /*0530*/  UIMAD.WIDE.U32 UR22, UR13, UR20, URZ ;  /* 0x000000140d1672a5 */ /* 0x002fe4000f8e00ff */
[----:B------:R-:W-:Y:S02]  /*0540*/  UISETP.GE.AND UP1, UPT, UR5, URZ, UPT ;  /* 0x000000ff0500728c */ /* 0x000fe4000bf26270 */
[----:B---3--:R-:W-:Y:S01]  /*0550*/  UIMAD.WIDE.U32 UR8, UR12, UR6, UR8 ;  /* 0x000000060c0872a5 */ /* 0x008fe2000f8e0008 */
[----:B------:R-:W1:Y:S02]  /*0560*/  LDCU.64 UR26, c[0x0][0x3d0] ;  /* 0x00007a00ff1a77ac */ /* 0x000e640008000a00 */
[----:B------:R-:W-:-:S02]  /*0570*/  @UP3 UIADD3 UR10, UPT, UPT, UR10, 0x1, URZ ;  /* 0x000000010a0a3890 */ /* 0x000fc4000fffe0ff */
[----:B------:R-:W-:Y:S02]  /*0580*/  UISETP.NE.AND UP3, UPT, UR31, URZ, UPT ;  /* 0x000000ff1f00728c */ /* 0x000fe4000bf65270 */
[----:B------:R-:W-:Y:S02]  /*0590*/  UIMAD UR23, UR13, UR21, UR23 ;  /* 0x000000150d1772a4 */ /* 0x000fe4000f8e0217 */
[----:B------:R-:W-:Y:S02]  /*05a0*/  UIMAD UR21, UR12, UR7, UR9 ;  /* 0x000000070c1572a4 */ /* 0x000fe4000f8e0209 */
[----:B------:R-:W-:Y:S02]  /*05b0*/  UIADD3 UR8, UP2, UPT, UR14, UR8, URZ ;  /* 0x000000080e087290 */ /* 0x000fe4000ff5e0ff */
[----:B------:R-:W-:Y:S02]  /*05c0*/  @!UP1 UIADD3 UR10, UPT, UPT, -UR10, URZ, URZ ;  /* 0x000000ff0a0a9290 */ /* 0x000fe4000fffe1ff */
[----:B------:R-:W-:-:S02]  /*05d0*/  UIADD3.X UR21, UPT, UPT, UR4, UR21, URZ, UP2, !UPT ;  /* 0x0000001504157290 */ /* 0x000fc400097fe4ff */
[----:B------:R-:W-:Y:S02]  /*05e0*/  @!UP3 ULOP3.LUT UR10, URZ, UR31, URZ, 0x33, !UPT ;  /* 0x0000001fff0ab292 */ /* 0x000fe4000f8e33ff */
[----:B--2---:R-:W-:Y:S02]  /*05f0*/  ULEA UR20, UP2, UR8, UR34, 0x2 ;  /* 0x0000002208147291 */ /* 0x004fe4000f8410ff */
[----:B------:R-:W-:Y:S02]  /*0600*/  USHF.R.S32.HI UR5, URZ, 0x1f, UR10 ;  /* 0x0000001fff057899 */ /* 0x000fe4000801140a */
[----:B------:R-:W-:Y:S02]  /*0610*/  ULEA.HI.X UR21, UR8, UR35, UR21, 0x2, UP2 ;  /* 0x0000002308157291 */ /* 0x000fe400090f1415 */
[----:B----4-:R-:W-:Y:S01]  /*0620*/  UIMAD UR8, UR5, UR24, URZ ;  /* 0x00000018050872a4 */ /* 0x010fe2000f8e02ff */
[----:B------:R-:W2:Y:S03]  /*0630*/  LDCU.64 UR28, c[0x0][0x3e8] ;  /* 0x00007d00ff1c77ac */ /* 0x000ea60008000a00 */
[----:B------:R-:W-:-:S02]  /*0640*/  UIMAD UR11, UR10, UR25, UR8 ;  /* 0x000000190a0b72a4 */ /* 0x000fc4000f8e0208 */
[----:B-1----:R-:W-:Y:S01]  /*0650*/  UIMAD.WIDE.U32 UR6, UR13, UR26, URZ ;  /* 0x0000001a0d0672a5 */ /* 0x002fe2000f8e00ff */
[----:B------:R-:W1:Y:S01]  /*0660*/  @UP0 LDCU UR26, c[0x0][0x384] ;  /* 0x00007080ff1a07ac */ /* 0x000e620008000800 */
[----:B------:R-:W-:Y:S01]  /*0670*/  UIMAD.WIDE.U32 UR22, UR10, UR24, UR22 ;  /* 0x000000180a1672a5 */ /* 0x000fe2000f8e0016 */
[----:B------:R-:W3:Y:S03]  /*0680*/  LDCU.64 UR30, c[0x0][0x448] ;  /* 0x00008900ff1e77ac */ /* 0x000ee60008000a00 */
[----:B------:R-:W-:-:S03]  /*0690*/  UIADD3 UR23, UPT, UPT, UR23, UR11, URZ ;  /* 0x0000000b17177290 */ /* 0x000fc6000fffe0ff */
[----:B------:R-:W4:Y:S01]  /*06a0*/  @UP0 LDCU UR11, c[0x0][0x38c] ;  /* 0x00007180ff0b07ac */ /* 0x000f220008000800 */
[----:B------:R-:W5:Y:S01]  /*06b0*/  @UP0 LDCU.64 UR34, c[0x0][0x480] ;  /* 0x00009000ff2207ac */ /* 0x000f620008000a00 */
[----:B--2---:R-:W-:Y:S02]  /*06c0*/  UIMAD UR5, UR5, UR28, URZ ;  /* 0x0000001c050572a4 */ /* 0x004fe4000f8e02ff */
[----:B------:R-:W-:Y:S02]  /*06d0*/  UIMAD UR7, UR13, UR27, UR7 ;  /* 0x0000001b0d0772a4 */ /* 0x000fe4000f8e0207 */
[----:B------:R-:W-:Y:S02]  /*06e0*/  UIMAD UR24, UR10, UR29, UR5 ;  /* 0x0000001d0a1872a4 */ /* 0x000fe4000f8e0205 */
[----:B-1----:R-:W-:Y:S02]  /*06f0*/  @UP0 UIMAD UR13, UR13, UR26, UR12 ;  /* 0x0000001a0d0d02a4 */ /* 0x002fe4000f8e020c */
[----:B------:R-:W-:-:S02]  /*0700*/  UIADD3 UR5, UP1, UPT, UR14, UR22, URZ ;  /* 0x000000160e057290 */ /* 0x000fc4000ff3e0ff */
[----:B------:R-:W-:Y:S02]  /*0710*/  UIMAD.WIDE.U32 UR8, UR10, UR28, UR6 ;  /* 0x0000001c0a0872a5 */ /* 0x000fe4000f8e0006 */
[----:B------:R-:W-:Y:S01]  /*0720*/  @UP0 UIMAD UR13, UR13, UR15, URZ ;  /* 0x0000000f0d0d02a4 */ /* 0x000fe2000f8e02ff */
[----:B------:R-:W1:Y:S01]  /*0730*/  LDCU.64 UR28, c[0x0][0x450] ;  /* 0x00008a00ff1c77ac */ /* 0x000e620008000a00 */
[----:B------:R-:W-:Y:S02]  /*0740*/  UIADD3.X UR23, UPT, UPT, UR4, UR23, URZ, UP1, !UPT ;  /* 0x0000001704177290 */ /* 0x000fe40008ffe4ff */
[----:B---3--:R-:W-:Y:S02]  /*0750*/  ULEA UR22, UP2, UR5, UR30, 0x2 ;  /* 0x0000001e05167291 */ /* 0x008fe4000f8410ff */
[----:B------:R-:W-:Y:S02]  /*0760*/  UIADD3 UR14, UP1, UPT, UR14, UR8, URZ ;  /* 0x000000080e0e7290 */ /* 0x000fe4000ff3e0ff */
[----:B------:R-:W-:-:S02]  /*0770*/  UIADD3 UR25, UPT, UPT, UR9, UR24, URZ ;  /* 0x0000001809197290 */ /* 0x000fc4000fffe0ff */
[----:B----4-:R-:W-:Y:S02]  /*0780*/  @UP0 UIMAD UR13, UR13, UR11, URZ ;  /* 0x0000000b0d0d02a4 */ /* 0x010fe4000f8e02ff */
[----:B------:R-:W-:Y:S02]  /*0790*/  ULEA.HI.X UR23, UR5, UR31, UR23, 0x2, UP2 ;  /* 0x0000001f05177291 */ /* 0x000fe400090f1417 */
[----:B------:R-:W-:Y:S01]  /*07a0*/  UIADD3.X UR25, UPT, UPT, UR4, UR25, URZ, UP1, !UPT ;  /* 0x0000001904197290 */ /* 0x000fe20008ffe4ff */
[----:B------:R-:W-:Y:S02]  /*07b0*/  UMOV UR5, URZ ;  /* 0x000000ff00057c82 */ /* 0x000fe40008000000 */
[----:B------:R-:W-:Y:S01]  /*07c0*/  UMOV UR4, URZ ;  /* 0x000000ff00047c82 */ /* 0x000fe20008000000 */
[----:B-----5:R-:W-:Y:S02]  /*07d0*/  @UP0 UIMAD.WIDE UR4, UR13, 0x8, UR34 ;  /* 0x000000080d0408a5 */ /* 0x020fe4000f8e0222 */
        /* <DEDUP_REMOVED lines=15> */
.L_x_1605:
[----:B------:R-:W0:Y:S01]  /*08d0*/  LDCU UR29, c[0x0][0x388] ;  /* 0x00007100ff1d77ac */ /* 0x000e220008000800 */
[----:B------:R-:W-:Y:S01]  /*08e0*/  SHF.L.U32 R70, R72, 0x4, RZ ;  /* 0x0000000448467819 */ /* 0x000fe200000006ff */
[----:B------:R-:W-:Y:S01]  /*08f0*/  HFMA2 R0, -RZ, RZ, 0, 0 ;  /* 0x00000000ff007431 */ /* 0x000fe200000001ff */
[----:B------:R-:W-:Y:S01]  /*0900*/  MOV R2, UR16 ;  /* 0x0000001000027c02 */ /* 0x000fe20008000f00 */
[----:B------:R-:W-:Y:S01]  /*0910*/  USHF.L.U32 UR31, UR11, 0xb, URZ ;  /* 0x0000000b0b1f7899 */ /* 0x000fe200080006ff */
[----:B------:R-:W-:Y:S02]  /*0920*/  MOV R3, UR17 ;  /* 0x0000001100037c02 */ /* 0x000fe40008000f00 */
[----:B------:R-:W-:Y:S02]  /*0930*/  CS2R R14, SRZ ;  /* 0x00000000000e7805 */ /* 0x000fe4000001ff00 */
[----:B------:R-:W-:Y:S01]  /*0940*/  LOP3.LUT R70, R70, 0x3e00, RZ, 0xc0, !PT ;  /* 0x00003e0046467812 */ /* 0x000fe200078ec0ff */
[----:B------:R-:W-:Y:S01]  /*0950*/  UIADD3 UR28, UPT, UPT, UR31, -0x800, URZ ;  /* 0xfffff8001f1c7890 */ /* 0x000fe2000fffe0ff */
[----:B------:R-:W-:Y:S01]  /*0960*/  LOP3.LUT R13, R13, 0xfffffbff, RZ, 0xc0, !PT ;  /* 0xfffffbff0d0d7812 */ /* 0x000fe200078ec0ff */
[----:B------:R-:W-:Y:S01]  /*0970*/  IMAD.WIDE.U32 R6, R71, 0x4, R2 ;  /* 0x0000000447067825 */ /* 0x000fe200078e0002 */
[----:B------:R-:W-:-:S02]  /*0980*/  CS2R R8, SRZ ;  /* 0x0000000000087805 */ /* 0x000fc4000001ff00 */
[----:B------:R-:W-:Y:S02]  /*0990*/  CS2R R10, SRZ ;  /* 0x00000000000a7805 */ /* 0x000fe4000001ff00 */
[----:B------:R-:W-:Y:S01]  /*09a0*/  CS2R R16, SRZ ;  /* 0x0000000000107805 */ /* 0x000fe2000001ff00 */
[----:B------:R-:W-:Y:S01]  /*09b0*/  IMAD.MOV.U32 R12, RZ, RZ, RZ ;  /* 0x000000ffff0c7224 */ /* 0x000fe200078e00ff */
[----:B------:R-:W-:Y:S02]  /*09c0*/  CS2R R18, SRZ ;  /* 0x0000000000127805 */ /* 0x000fe4000001ff00 */
[----:B------:R-:W-:Y:S02]  /*09d0*/  CS2R R20, SRZ ;  /* 0x0000000000147805 */ /* 0x000fe4000001ff00 */
[----:B------:R-:W-:Y:S01]  /*09e0*/  CS2R R22, SRZ ;  /* 0x0000000000167805 */ /* 0x000fe2000001ff00 */
[----:B0-----:R-:W-:-:S06]  /*09f0*/  UIADD3 UR8, UPT, UPT, -UR28, UR29, URZ ;  /* 0x0000001d1c087290 */ /* 0x001fcc000fffe1ff */
[----:B------:R-:W-:Y:S01]  /*0a00*/  ISETP.GE.AND P0, PT, R71, UR8, PT ;  /* 0x0000000847007c0c */ /* 0x000fe2000bf06270 */
[----:B------:R-:W-:Y:S01]  /*0a10*/  BAR.SYNC.DEFER_BLOCKING 0x0 ;  /* 0x0000000000007b1d */ /* 0x000fe20000010000 */
[----:B------:R-:W-:-:S04]  /*0a20*/  LOP3.LUT R71, R70, 0x1f, R72, 0xf8, !PT ;  /* 0x0000001f46477812 */ /* 0x000fc800078ef848 */
[C---:B------:R-:W-:Y:S02]  /*0a30*/  LOP3.LUT R69, R71.reuse, 0x20, RZ, 0xfc, !PT ;  /* 0x0000002047457812 */ /* 0x040fe400078efcff */
[----:B------:R-:W-:-:S05]  /*0a40*/  LOP3.LUT R68, R71, 0x40, RZ, 0xfc, !PT ;  /* 0x0000004047447812 */ /* 0x000fca00078efcff */
[----:B------:R-:W-:Y:S02]  /*0a50*/  @P0 LOP3.LUT R13, R13, 0x400, RZ, 0xfc, !PT ;  /* 0x000004000d0d0812 */ /* 0x000fe400078efcff */
[----:B------:R-:W-:Y:S01]  /*0a60*/  ISETP.GE.AND P6, PT, R68, UR8, PT ;  /* 0x0000000844007c0c */ /* 0x000fe2000bfc6270 */
[----:B------:R-:W2:Y:S01]  /*0a70*/  @!P0 LDG.E R0, desc[UR32][R6.64] ;  /* 0x0000002006008981 */ /* 0x000ea2000c1e1900 */
[----:B------:R-:W-:Y:S02]  /*0a80*/  ISETP.GE.AND P0, PT, R69, UR8, PT ;  /* 0x0000000845007c0c */ /* 0x000fe4000bf06270 */
[----:B------:R-:W-:-:S09]  /*0a90*/  LOP3.LUT R13, R13, 0xfffffdff, RZ, 0xc0, !PT ;  /* 0xfffffdff0d0d7812 */ /* 0x000fd200078ec0ff */
[----:B------:R-:W3:Y:S01]  /*0aa0*/  @!P6 LDG.E R9, desc[UR32][R6.64+0x100] ;  /* 0x000100200609e981 */ /* 0x000ee2000c1e1900 */
[C---:B------:R-:W-:Y:S02]  /*0ab0*/  LOP3.LUT R67, R71.reuse, 0x60, RZ, 0xfc, !PT ;  /* 0x0000006047437812 */ /* 0x040fe400078efcff */
[----:B------:R-:W-:Y:S02]  /*0ac0*/  SHF.L.U32 R4, R71, 0x2, RZ ;  /* 0x0000000247047819 */ /* 0x000fe400000006ff */
[----:B------:R-:W-:Y:S02]  /*0ad0*/  ISETP.GE.AND P5, PT, R67, UR8, PT ;  /* 0x0000000843007c0c */ /* 0x000fe4000bfa6270 */
[----:B------:R-:W-:Y:S02]  /*0ae0*/  IADD3 R2, P1, PT, R4, UR18, RZ ;  /* 0x0000001204027c10 */ /* 0x000fe4000ff3e0ff */
[----:B------:R-:W-:Y:S02]  /*0af0*/  LOP3.LUT R66, R71, 0x80, RZ, 0xfc, !PT ;  /* 0x0000008047427812 */ /* 0x000fe400078efcff */
[----:B------:R-:W-:-:S02]  /*0b00*/  @P0 LOP3.LUT R13, R13, 0x200, RZ, 0xfc, !PT ;  /* 0x000002000d0d0812 */ /* 0x000fc400078efcff */
[----:B------:R-:W-:Y:S02]  /*0b10*/  IADD3.X R3, PT, PT, RZ, UR19, RZ, P1, !PT ;  /* 0x00000013ff037c10 */ /* 0x000fe40008ffe4ff */
[----:B------:R-:W-:Y:S02]  /*0b20*/  LOP3.LUT R13, R13, 0xfffffeff, RZ, 0xc0, !PT ;  /* 0xfffffeff0d0d7812 */ /* 0x000fe400078ec0ff */
[----:B------:R-:W-:Y:S01]  /*0b30*/  ISETP.GE.AND P4, PT, R66, UR8, PT ;  /* 0x0000000842007c0c */ /* 0x000fe2000bf86270 */
[----:B------:R-:W4:Y:S01]  /*0b40*/  @!P5 LDG.E R10, desc[UR32][R6.64+0x180] ;  /* 0x00018020060ad981 */ /* 0x000f22000c1e1900 */
[----:B------:R-:W-:Y:S02]  /*0b50*/  @P6 LOP3.LUT R13, R13, 0x100, RZ, 0xfc, !PT ;  /* 0x000001000d0d6812 */ /* 0x000fe400078efcff */
[----:B------:R-:W-:Y:S02]  /*0b60*/  LOP3.LUT R65, R71, 0xa0, RZ, 0xfc, !PT ;  /* 0x000000a047417812 */ /* 0x000fe400078efcff */
[----:B------:R-:W-:-:S02]  /*0b70*/  LOP3.LUT P1, RZ, R13, 0x200, RZ, 0xc0, !PT ;  /* 0x000002000dff7812 */ /* 0x000fc4000782c0ff */
[----:B------:R-:W-:Y:S02]  /*0b80*/  LOP3.LUT R13, R13, 0xffffff7f, RZ, 0xc0, !PT ;  /* 0xffffff7f0d0d7812 */ /* 0x000fe400078ec0ff */
[----:B------:R-:W-:Y:S02]  /*0b90*/  ISETP.GE.AND P3, PT, R65, UR8, PT ;  /* 0x0000000841007c0c */ /* 0x000fe4000bf66270 */
[----:B------:R-:W-:Y:S01]  /*0ba0*/  @P5 LOP3.LUT R13, R13, 0x80, RZ, 0xfc, !PT ;  /* 0x000000800d0d5812 */ /* 0x000fe200078efcff */
[----:B------:R-:W5:Y:S01]  /*0bb0*/  @!P4 LDG.E R11, desc[UR32][R6.64+0x200] ;  /* 0x00020020060bc981 */ /* 0x000f62000c1e1900 */
[----:B------:R-:W-:Y:S02]  /*0bc0*/  LOP3.LUT R64, R71, 0xc0, RZ, 0xfc, !PT ;  /* 0x000000c047407812 */ /* 0x000fe400078efcff */
[----:B------:R-:W-:Y:S02]  /*0bd0*/  LOP3.LUT R13, R13, 0xffffffbf, RZ, 0xc0, !PT ;  /* 0xffffffbf0d0d7812 */ /* 0x000fe400078ec0ff */
[----:B------:R-:W-:Y:S01]  /*0be0*/  ISETP.GE.AND P2, PT, R64, UR8, PT ;  /* 0x0000000840007c0c */ /* 0x000fe2000bf46270 */
[----:B------:R-:W3:Y:S01]  /*0bf0*/  @!P1 LDG.E R8, desc[UR32][R6.64+0x80] ;  /* 0x0000802006089981 */ /* 0x000ee2000c1e1900 */
[----:B------:R-:W-:-:S02]  /*0c00*/  @P4 LOP3.LUT R13, R13, 0x40, RZ, 0xfc, !PT ;  /* 0x000000400d0d4812 */ /* 0x000fc400078efcff */
[----:B------:R-:W-:Y:S01]  /*0c10*/  IADD3 R4, P0, PT, R4, UR20, RZ ;  /* 0x0000001404047c10 */ /* 0x000fe2000ff1e0ff */
[----:B------:R-:W5:Y:S01]  /*0c20*/  @!P3 LDG.E R12, desc[UR32][R6.64+0x280] ;  /* 0x00028020060cb981 */ /* 0x000f62000c1e1900 */
[----:B------:R-:W-:Y:S02]  /*0c30*/  LOP3.LUT R13, R13, 0xffffffdf, RZ, 0xc0, !PT ;  /* 0xffffffdf0d0d7812 */ /* 0x000fe400078ec0ff */
[----:B------:R-:W-:Y:S02]  /*0c40*/  LOP3.LUT R63, R71, 0xe0, RZ, 0xfc, !PT ;  /* 0x000000e0473f7812 */ /* 0x000fe400078efcff */
[----:B------:R-:W-:Y:S02]  /*0c50*/  @P3 LOP3.LUT R13, R13, 0x20, RZ, 0xfc, !PT ;  /* 0x000000200d0d3812 */ /* 0x000fe400078efcff */
[----:B------:R-:W-:Y:S01]  /*0c60*/  IADD3.X R5, PT, PT, RZ, UR21, RZ, P0, !PT ;  /* 0x00000015ff057c10 */ /* 0x000fe200087fe4ff */
[----:B------:R-:W5:Y:S01]  /*0c70*/  @!P2 LDG.E R14, desc[UR32][R6.64+0x300] ;  /* 0x00030020060ea981 */ /* 0x000f62000c1e1900 */
[----:B------:R-:W-:-:S02]  /*0c80*/  ISETP.GE.AND P0, PT, R63, UR8, PT ;  /* 0x000000083f007c0c */ /* 0x000fc4000bf06270 */
[----:B------:R-:W-:Y:S02]  /*0c90*/  LOP3.LUT R13, R13, 0xffffffef, RZ, 0xc0, !PT ;  /* 0xffffffef0d0d7812 */ /* 0x000fe400078ec0ff */
[----:B------:R-:W-:Y:S02]  /*0ca0*/  LOP3.LUT R62, R71, 0x100, RZ, 0xfc, !PT ;  /* 0x00000100473e7812 */ /* 0x000fe400078efcff */
[----:B------:R-:W-:Y:S02]  /*0cb0*/  @P2 LOP3.LUT R13, R13, 0x10, RZ, 0xfc, !PT ;  /* 0x000000100d0d2812 */ /* 0x000fe400078efcff */
[----:B------:R-:W-:Y:S02]  /*0cc0*/  LOP3.LUT R61, R71, 0x120, RZ, 0xfc, !PT ;  /* 0x00000120473d7812 */ /* 0x000fe400078efcff */
[----:B------:R-:W-:Y:S02]  /*0cd0*/  LOP3.LUT R13, R13, 0xfffffff7, RZ, 0xc0, !PT ;  /* 0xfffffff70d0d7812 */ /* 0x000fe400078ec0ff */
[----:B------:R-:W-:Y:S01]  /*0ce0*/  LOP3.LUT R60, R71, 0x140, RZ, 0xfc, !PT ;  /* 0x00000140473c7812 */ /* 0x000fe200078efcff */
[----:B------:R-:W5:Y:S01]  /*0cf0*/  @!P0 LDG.E R15, desc[UR32][R6.64+0x380] ;  /* 0x00038020060f8981 */ /* 0x000f62000c1e1900 */
[----:B------:R-:W-:-:S02]  /*0d00*/  @P0 LOP3.LUT R13, R13, 0x8, RZ, 0xfc, !PT ;  /* 0x000000080d0d0812 */ /* 0x000fc400078efcff */
[----:B------:R-:W-:Y:S02]  /*0d10*/  ISETP.GE.AND P0, PT, R62, UR8, PT ;  /* 0x000000083e007c0c */ /* 0x000fe4000bf06270 */
[----:B------:R-:W-:Y:S02]  /*0d20*/  LOP3.LUT R13, R13, 0xfffffffb, RZ, 0xc0, !PT ;  /* 0xfffffffb0d0d7812 */ /* 0x000fe400078ec0ff */
[C---:B------:R-:W-:Y:S02]  /*0d30*/  LOP3.LUT R59, R71.reuse, 0x160, RZ, 0xfc, !PT ;  /* 0x00000160473b7812 */ /* 0x040fe400078efcff */
[C---:B------:R-:W-:Y:S02]  /*0d40*/  LOP3.LUT R58, R71.reuse, 0x180, RZ, 0xfc, !PT ;  /* 0x00000180473a7812 */ /* 0x040fe400078efcff */
[----:B------:R-:W-:Y:S02]  /*0d50*/  LOP3.LUT R57, R71, 0x1a0, RZ, 0xfc, !PT ;  /* 0x000001a047397812 */ /* 0x000fe400078efcff */
[----:B------:R-:W-:-:S02]  /*0d60*/  ISETP.GE.AND P6, PT, R61, UR8, PT ;  /* 0x000000083d007c0c */ /* 0x000fc4000bfc6270 */
[----:B------:R-:W-:Y:S01]  /*0d70*/  LOP3.LUT R56, R71, 0x1c0, RZ, 0xfc, !PT ;  /* 0x000001c047387812 */ /* 0x000fe200078efcff */
[----:B------:R-:W5:Y:S01]  /*0d80*/  @!P0 LDG.E R16, desc[UR32][R6.64+0x400] ;  /* 0x0004002006108981 */ /* 0x000f62000c1e1900 */
[----:B------:R-:W-:Y:S02]  /*0d90*/  @P0 LOP3.LUT R13, R13, 0x4, RZ, 0xfc, !PT ;  /* 0x000000040d0d0812 */ /* 0x000fe400078efcff */
[----:B------:R-:W-:Y:S02]  /*0da0*/  ISETP.GE.AND P5, PT, R60, UR8, PT ;  /* 0x000000083c007c0c */ /* 0x000fe4000bfa6270 */
[----:B------:R-:W-:Y:S02]  /*0db0*/  LOP3.LUT R146, R71, 0x1e0, RZ, 0xfc, !PT ;  /* 0x000001e047927812 */ /* 0x000fe400078efcff */
[----:B------:R-:W-:Y:S02]  /*0dc0*/  ISETP.GE.AND P0, PT, R59, UR8, PT ;  /* 0x000000083b007c0c */ /* 0x000fe4000bf06270 */
[----:B------:R-:W-:Y:S01]  /*0dd0*/  ISETP.GE.AND P1, PT, R58, UR8, PT ;  /* 0x000000083a007c0c */ /* 0x000fe2000bf26270 */
[----:B------:R-:W5:Y:S01]  /*0de0*/  @!P6 LDG.E R17, desc[UR32][R6.64+0x480] ;  /* 0x000480200611e981 */ /* 0x000f62000c1e1900 */
[----:B------:R-:W-:-:S02]  /*0df0*/  ISETP.GE.AND P2, PT, R57, UR8, PT ;  /* 0x0000000839007c0c */ /* 0x000fc4000bf46270 */
        /* <DEDUP_REMOVED lines=11> */
[----:B------:R-:W-:Y:S01]  /*0eb0*/  LOP3.LUT R13, R13, 0xfffffffd, RZ, 0xc0, !PT ;  /* 0xfffffffd0d0d7812 */ /* 0x000fe200078ec0ff */
[----:B0-----:R-:W-:Y:S01]  /*0ec0*/  ULEA UR27, UR8, UR27, 0x18 ;  /* 0x0000001b081b7291 */ /* 0x001fe2000f8ec0ff */
[----:B-1----:R-:W-:-:S04]  /*0ed0*/  IADD3 R24, PT, PT, R70, R30, RZ ;  /* 0x0000001e46187210 */ /* 0x002fc80007ffe0ff */
[CC--:B------:R-:W-:Y:S01]  /*0ee0*/  LEA.HI.SX32 R25, R24.reuse, R24.reuse, 0x1b ;  /* 0x0000001818197211 */ /* 0x0c0fe200078fdaff */
[C---:B------:R-:W-:Y:S01]  /*0ef0*/  VIADD R7, R24.reuse, 0x60 ;  /* 0x0000006018077836 */ /* 0x040fe20000000000 */
[C---:B------:R-:W-:Y:S02]  /*0f00*/  IADD3 R27, PT, PT, R24.reuse, 0x40, RZ ;  /* 0x00000040181b7810 */ /* 0x040fe40007ffe0ff */
        /* <DEDUP_REMOVED lines=13> */
[C---:B------:R-:W-:Y:S02]  /*0fe0*/  IADD3 R25, PT, PT, R24.reuse, 0xe0, RZ ;  /* 0x000000e018197810 */ /* 0x040fe40007ffe0ff */
[----:B------:R-:W-:Y:S02]  /*0ff0*/  IADD3 R27, PT, PT, R24, 0x100, RZ ;  /* 0x00000100181b7810 */ /* 0x000fe40007ffe0ff */
[----:B------:R-:W-:-:S02]  /*1000*/  LEA.HI.SX32 R7, R7, R24, 0x1b ;  /* 0x0000001807077211 */ /* 0x000fc400078fdaff */
[----:B------:R-:W-:Y:S02]  /*1010*/  LEA R123, R29, UR27, 0x2 ;  /* 0x0000001b1d7b7c11 */ /* 0x000fe4000f8e10ff */
[----:B------:R-:W-:Y:S01]  /*1020*/  LEA R121, R31, UR27, 0x2 ;  /* 0x0000001b1f797c11 */ /* 0x000fe2000f8e10ff */
[C---:B------:R-:W-:Y:S01]  /*1030*/  VIADD R31, R24.reuse, 0x140 ;  /* 0x00000140181f7836 */ /* 0x040fe20000000000 */
[----:B------:R-:W-:Y:S02]  /*1040*/  IADD3 R29, PT, PT, R24, 0x120, RZ ;  /* 0x00000120181d7810 */ /* 0x000fe40007ffe0ff */
[-C--:B------:R-:W-:Y:S02]  /*1050*/  LEA.HI.SX32 R25, R25, R24.reuse, 0x1b ;  /* 0x0000001819197211 */ /* 0x080fe400078fdaff */
[----:B------:R-:W-:Y:S02]  /*1060*/  @P6 LOP3.LUT R13, R13, 0x2, RZ, 0xfc, !PT ;  /* 0x000000020d0d6812 */ /* 0x000fe400078efcff */
[----:B------:R-:W-:-:S02]  /*1070*/  LEA.HI.SX32 R27, R27, R24, 0x1b ;  /* 0x000000181b1b7211 */ /* 0x000fc400078fdaff */
[----:B------:R-:W-:Y:S02]  /*1080*/  LEA R163, R7, UR27, 0x2 ;  /* 0x0000001b07a37c11 */ /* 0x000fe4000f8e10ff */
[----:B------:R-:W-:Y:S02]  /*1090*/  IADD3 R7, PT, PT, R24, 0x160, RZ ;  /* 0x0000016018077810 */ /* 0x000fe40007ffe0ff */
[----:B------:R-:W-:Y:S02]  /*10a0*/  P2R R26, PR, RZ, 0x40 ;  /* 0x00000040ff1a7803 */ /* 0x000fe40000000000 */
[----:B------:R-:W-:Y:S02]  /*10b0*/  LEA.HI.SX32 R29, R29, R24, 0x1b ;  /* 0x000000181d1d7211 */ /* 0x000fe400078fdaff */
[----:B------:R-:W-:Y:S02]  /*10c0*/  LEA R162, R25, UR27, 0x2 ;  /* 0x0000001b19a27c11 */ /* 0x000fe4000f8e10ff */
[----:B------:R-:W-:-:S02]  /*10d0*/  LOP3.LUT P6, RZ, R13, 0x4, RZ, 0xc0, !PT ;  /* 0x000000040dff7812 */ /* 0x000fc400078cc0ff */
[-C--:B------:R-:W-:Y:S02]  /*10e0*/  LEA.HI.SX32 R31, R31, R24.reuse, 0x1b ;  /* 0x000000181f1f7211 */ /* 0x080fe400078fdaff */
[----:B------:R-:W-:Y:S02]  /*10f0*/  LEA R157, R27, UR27, 0x2 ;  /* 0x0000001b1b9d7c11 */ /* 0x000fe4000f8e10ff */
[C---:B------:R-:W-:Y:S02]  /*1100*/  IADD3 R25, PT, PT, R24.reuse, 0x1c0, RZ ;  /* 0x000001c018197810 */ /* 0x040fe40007ffe0ff */
[----:B------:R-:W-:Y:S02]  /*1110*/  IADD3 R27, PT, PT, R24, 0x1e0, RZ ;  /* 0x000001e0181b7810 */ /* 0x000fe40007ffe0ff */
[----:B------:R-:W-:Y:S02]  /*1120*/  LEA.HI.SX32 R7, R7, R24, 0x1b ;  /* 0x0000001807077211 */ /* 0x000fe400078fdaff */
[----:B------:R-:W-:-:S02]  /*1130*/  LEA R156, R29, UR27, 0x2 ;  /* 0x0000001b1d9c7c11 */ /* 0x000fc4000f8e10ff */
[----:B------:R-:W-:Y:S02]  /*1140*/  P2R R28, PR, RZ, 0x40 ;  /* 0x00000040ff1c7803 */ /* 0x000fe40000000000 */
[----:B------:R-:W-:Y:S02]  /*1150*/  LEA R155, R31, UR27, 0x2 ;  /* 0x0000001b1f9b7c11 */ /* 0x000fe4000f8e10ff */
[-C--:B------:R-:W-:Y:S02]  /*1160*/  LEA.HI.SX32 R25, R25, R24.reuse, 0x1b ;  /* 0x0000001819197211 */ /* 0x080fe400078fdaff */
[----:B------:R-:W-:Y:S02]  /*1170*/  LOP3.LUT P6, RZ, R13, 0x8, RZ, 0xc0, !PT ;  /* 0x000000080dff7812 */ /* 0x000fe400078cc0ff */
[----:B------:R-:W-:Y:S02]  /*1180*/  LEA.HI.SX32 R27, R27, R24, 0x1b ;  /* 0x000000181b1b7211 */ /* 0x000fe400078fdaff */
[----:B------:R-:W-:-:S02]  /*1190*/  LEA R154, R7, UR27, 0x2 ;  /* 0x0000001b079a7c11 */ /* 0x000fc4000f8e10ff */
[----:B------:R-:W-:Y:S02]  /*11a0*/  LEA R150, R25, UR27, 0x2 ;  /* 0x0000001b19967c11 */ /* 0x000fe4000f8e10ff */
[----:B------:R-:W-:Y:S02]  /*11b0*/  P2R R73, PR, RZ, 0x40 ;  /* 0x00000040ff497803 */ /* 0x000fe40000000000 */
[----:B------:R-:W-:Y:S02]  /*11c0*/  LEA R148, R27, UR27, 0x2 ;  /* 0x0000001b1b947c11 */ /* 0x000fe4000f8e10ff */
[----:B------:R-:W-:-:S04]  /*11d0*/  LOP3.LUT P6, RZ, R13, 0x10, RZ, 0xc0, !PT ;  /* 0x000000100dff7812 */ /* 0x000fc800078cc0ff */
[----:B------:R-:W-:Y:S02]  /*11e0*/  P2R R74, PR, RZ, 0x40 ;  /* 0x00000040ff4a7803 */ /* 0x000fe40000000000 */
[----:B------:R-:W-:-:S04]  /*11f0*/  LOP3.LUT P6, RZ, R13, 0x20, RZ, 0xc0, !PT ;  /* 0x000000200dff7812 */ /* 0x000fc800078cc0ff */
[----:B------:R-:W-:Y:S02]  /*1200*/  P2R R75, PR, RZ, 0x40 ;  /* 0x00000040ff4b7803 */ /* 0x000fe40000000000 */
[----:B------:R-:W-:-:S04]  /*1210*/  LOP3.LUT P6, RZ, R13, 0x40, RZ, 0xc0, !PT ;  /* 0x000000400dff7812 */ /* 0x000fc800078cc0ff */
[----:B------:R-:W-:Y:S02]  /*1220*/  P2R R76, PR, RZ, 0x40 ;  /* 0x00000040ff4c7803 */ /* 0x000fe40000000000 */
[C---:B------:R-:W-:Y:S01]  /*1230*/  LOP3.LUT P6, RZ, R13.reuse, 0x80, RZ, 0xc0, !PT ;  /* 0x000000800dff7812 */ /* 0x040fe200078cc0ff */
[----:B--2---:R-:W-:Y:S03]  /*1240*/  STS [R133], R0 ;  /* 0x0000000085007388 */ /* 0x004fe60000000800 */
[----:B------:R-:W-:Y:S02]  /*1250*/  P2R R77, PR, RZ, 0x40 ;  /* 0x00000040ff4d7803 */ /* 0x000fe40000000000 */
[----:B------:R-:W-:Y:S01]  /*1260*/  LOP3.LUT P6, RZ, R13, 0x100, RZ, 0xc0, !PT ;  /* 0x000001000dff7812 */ /* 0x000fe200078cc0ff */
[----:B---3--:R-:W-:Y:S04]  /*1270*/  STS [R126+0x80], R8 ;  /* 0x000080087e007388 */ /* 0x008fe80000000800 */
[----:B------:R0:W-:Y:S04]  /*1280*/  STS [R125+0x100], R9 ;  /* 0x000100097d007388 */ /* 0x0001e80000000800 */
[----:B----4-:R-:W-:Y:S04]  /*1290*/  STS [R124+0x180], R10 ;  /* 0x0001800a7c007388 */ /* 0x010fe80000000800 */
[----:B-----5:R1:W-:Y:S01]  /*12a0*/  STS [R123+0x200], R11 ;  /* 0x0002000b7b007388 */ /* 0x0203e20000000800 */
[----:B0-----:R-:W-:-:S03]  /*12b0*/  IADD3 R9, PT, PT, R24, 0x180, RZ ;  /* 0x0000018018097810 */ /* 0x001fc60007ffe0ff */
[----:B------:R-:W-:Y:S01]  /*12c0*/  STS [R121+0x280], R12 ;  /* 0x0002800c79007388 */ /* 0x000fe20000000800 */
[-C--:B------:R-:W-:Y:S02]  /*12d0*/  LEA.HI.SX32 R9, R9, R24.reuse, 0x1b ;  /* 0x0000001809097211 */ /* 0x080fe400078fdaff */
[----:B-1----:R-:W-:Y:S01]  /*12e0*/  IADD3 R11, PT, PT, R24, 0x1a0, RZ ;  /* 0x000001a0180b7810 */ /* 0x002fe20007ffe0ff */
[----:B------:R-:W-:Y:S03]  /*12f0*/  STS [R163+0x300], R14 ;  /* 0x0003000ea3007388 */ /* 0x000fe60000000800 */
[----:B------:R-:W-:Y:S01]  /*1300*/  LEA.HI.SX32 R11, R11, R24, 0x1b ;  /* 0x000000180b0b7211 */ /* 0x000fe200078fdaff */
[----:B------:R0:W-:Y:S01]  /*1310*/  STS [R162+0x380], R15 ;  /* 0x0003800fa2007388 */ /* 0x0001e20000000800 */
[----:B------:R-:W-:Y:S02]  /*1320*/  LEA R153, R9, UR27, 0x2 ;  /* 0x0000001b09997c11 */ /* 0x000fe4000f8e10ff */
[----:B------:R-:W-:Y:S01]  /*1330*/  LEA R152, R11, UR27, 0x2 ;  /* 0x0000001b0b987c11 */ /* 0x000fe2000f8e10ff */
[----:B------:R-:W-:-:S04]  /*1340*/  IMAD R24, R30, 0xf, R24 ;  /* 0x0000000f1e187824 */ /* 0x000fc800078e0218 */
[C---:B------:R-:W-:Y:S01]  /*1350*/  VIADD R33, R24.reuse, 0xd ;  /* 0x0000000d18217836 */ /* 0x040fe20000000000 */
[----:B------:R-:W-:Y:S01]  /*1360*/  STS [R157+0x400], R16 ;  /* 0x000400109d007388 */ /* 0x000fe20000000800 */
[C---:B------:R-:W-:Y:S02]  /*1370*/  IADD3 R7, PT, PT, R24.reuse, 0x1, RZ ;  /* 0x0000000118077810 */ /* 0x040fe40007ffe0ff */
[C---:B------:R-:W-:Y:S01]  /*1380*/  IADD3 R9, PT, PT, R24.reuse, 0x2, RZ ;  /* 0x0000000218097810 */ /* 0x040fe20007ffe0ff */
[----:B------:R-:W-:Y:S04]  /*1390*/  STS [R156+0x480], R17 ;  /* 0x000480119c007388 */ /* 0x000fe80000000800 */
[----:B------:R-:W-:Y:S04]  /*13a0*/  STS [R155+0x500], R18 ;  /* 0x000500129b007388 */ /* 0x000fe80000000800 */
[----:B------:R1:W-:Y:S04]  /*13b0*/  STS [R154+0x580], R19 ;  /* 0x000580139a007388 */ /* 0x0003e80000000800 */
[----:B------:R-:W-:Y:S01]  /*13c0*/  STS [R153+0x600], R20 ;  /* 0x0006001499007388 */ /* 0x000fe20000000800 */
[----:B------:R-:W-:-:S03]  /*13d0*/  IADD3 R11, PT, PT, R24, 0x3, RZ ;  /* 0x00000003180b7810 */ /* 0x000fc60007ffe0ff */
[----:B------:R2:W-:Y:S01]  /*13e0*/  STS [R152+0x680], R21 ;  /* 0x0006801598007388 */ /* 0x0005e20000000800 */
[C---:B0-----:R-:W-:Y:S01]  /*13f0*/  IADD3 R15, PT, PT, R24.reuse, 0x4, RZ ;  /* 0x00000004180f7810 */ /* 0x041fe20007ffe0ff */
[C---:B-1----:R-:W-:Y:S02]  /*1400*/  VIADD R19, R24.reuse, 0x6 ;  /* 0x0000000618137836 */ /* 0x042fe40000000000 */
[----:B------:R-:W-:Y:S01]  /*1410*/  STS [R150+0x700], R22 ;  /* 0x0007001696007388 */ /* 0x000fe20000000800 */
[C---:B------:R-:W-:Y:S02]  /*1420*/  IADD3 R17, PT, PT, R24.reuse, 0x5, RZ ;  /* 0x0000000518117810 */ /* 0x040fe40007ffe0ff */
[C---:B------:R-:W-:Y:S01]  /*1430*/  IADD3 R25, PT, PT, R24.reuse, 0x9, RZ ;  /* 0x0000000918197810 */ /* 0x040fe20007ffe0ff */
[----:B------:R0:W-:Y:S01]  /*1440*/  STS [R148+0x780], R23 ;  /* 0x0007801794007388 */ /* 0x0001e20000000800 */
[C---:B------:R-:W-:Y:S02]  /*1450*/  IADD3 R27, PT, PT, R24.reuse, 0xa, RZ ;  /* 0x0000000a181b7810 */ /* 0x040fe40007ffe0ff */
[----:B--2---:R-:W-:-:S02]  /*1460*/  IADD3 R21, PT, PT, R24, 0x7, RZ ;  /* 0x0000000718157810 */ /* 0x004fc40007ffe0ff */
[C---:B------:R-:W-:Y:S02]  /*1470*/  IADD3 R29, PT, PT, R24.reuse, 0xb, RZ ;  /* 0x0000000b181d7810 */ /* 0x040fe40007ffe0ff */
[C---:B------:R-:W-:Y:S02]  /*1480*/  IADD3 R31, PT, PT, R24.reuse, 0xc, RZ ;  /* 0x0000000c181f7810 */ /* 0x040fe40007ffe0ff */
[C---:B------:R-:W-:Y:S02]  /*1490*/  IADD3 R35, PT, PT, R24.reuse, 0xe, RZ ;  /* 0x0000000e18237810 */ /* 0x040fe40007ffe0ff */
[C---:B0-----:R-:W-:Y:S02]  /*14a0*/  IADD3 R23, PT, PT, R24.reuse, 0x8, RZ ;  /* 0x0000000818177810 */ /* 0x041fe40007ffe0ff */
        /* <DEDUP_REMOVED lines=50> */
[----:B------:R-:W-:-:S02]  /*17d0*/  P2R R78, PR, RZ, 0x40 ;  /* 0x00000040ff4e7803 */ /* 0x000fc40000000000 */
[----:B------:R-:W-:-:S04]  /*17e0*/  LOP3.LUT P6, RZ, R13, 0x200, RZ, 0xc0, !PT ;  /* 0x000002000dff7812 */ /* 0x000fc800078cc0ff */
[----:B------:R-:W-:Y:S02]  /*17f0*/  P2R R79, PR, RZ, 0x40 ;  /* 0x00000040ff4f7803 */ /* 0x000fe40000000000 */
[----:B------:R-:W-:Y:S02]  /*1800*/  LOP3.LUT P6, RZ, R13, 0x400, RZ, 0xc0, !PT ;  /* 0x000004000dff7812 */ /* 0x000fe400078cc0ff */
[----:B------:R-:W-:Y:S01]  /*1810*/  MOV R0, RZ ;  /* 0x000000ff00007202 */ /* 0x000fe20000000f00 */
[----:B------:R-:W-:Y:S01]  /*1820*/  BAR.SYNC.DEFER_BLOCKING 0x0 ;  /* 0x0000000000007b1d */ /* 0x000fe20000010000 */
[----:B------:R-:W-:Y:S02]  /*1830*/  IMAD.MOV.U32 R6, RZ, RZ, RZ ;  /* 0x000000ffff067224 */ /* 0x000fe400078e00ff */
[----:B------:R-:W-:-:S07]  /*1840*/  HFMA2 R8, -RZ, RZ, 0, 0 ;  /* 0x00000000ff087431 */ /* 0x000fce00000001ff */
        /* <DEDUP_REMOVED lines=23> */
[----:B------:R-:W-:Y:S01]  /*19c0*/  CS2R R80, SRZ ;  /* 0x0000000000507805 */ /* 0x000fe2000001ff00 */
[----:B------:R-:W-:Y:S01]  /*19d0*/  HFMA2 R84, -RZ, RZ, 0, 0 ;  /* 0x00000000ff547431 */ /* 0x000fe200000001ff */
[----:B------:R-:W-:Y:S02]  /*19e0*/  CS2R R82, SRZ ;  /* 0x0000000000527805 */ /* 0x000fe4000001ff00 */
[----:B------:R-:W-:Y:S02]  /*19f0*/  MOV R24, RZ ;  /* 0x000000ff00187202 */ /* 0x000fe40000000f00 */
        /* <DEDUP_REMOVED lines=63> */
[----:B0-----:R-:W-:Y:S01]  /*1df0*/  MOV R0, RZ ;  /* 0x000000ff00007202 */ /* 0x001fe20000000f00 */
        /* <DEDUP_REMOVED lines=19> */
[----:B------:R-:W-:Y:S01]  /*1f30*/  ISETP.NE.AND P6, PT, R91, RZ, PT ;  /* 0x000000ff5b00720c */ /* 0x000fe20003fc5270 */
[----:B----4-:R-:W-:Y:S02]  /*1f40*/  HFMA2 R12, -RZ, RZ, 0, 0 ;  /* 0x00000000ff0c7431 */ /* 0x010fe400000001ff */
[----:B------:R-:W-:Y:S01]  /*1f50*/  IMAD.MOV.U32 R73, RZ, RZ, RZ ;  /* 0x000000ffff497224 */ /* 0x000fe200078e00ff */
[----:B------:R-:W-:Y:S02]  /*1f60*/  CS2R R74, SRZ ;  /* 0x00000000004a7805 */ /* 0x000fe4000001ff00 */
[----:B------:R-:W-:Y:S02]  /*1f70*/  CS2R R76, SRZ ;  /* 0x00000000004c7805 */ /* 0x000fe4000001ff00 */
[----:B------:R-:W-:Y:S01]  /*1f80*/  MOV R78, RZ ;  /* 0x000000ff004e7202 */ /* 0x000fe20000000f00 */
        /* <DEDUP_REMOVED lines=8> */
[----:B------:R-:W4:Y:S04]  /*2010*/  @!P4 LDG.E R78, desc[UR32][R4.64+0x780] ;  /* 0x00078020044ec981 */ /* 0x000f28000c1e1900 */
        /* <DEDUP_REMOVED lines=13> */
[----:B-----5:R-:W-:-:S03]  /*20f0*/  FADD.FTZ R29, R29, UR7 ;  /* 0x000000071d1d7e21 */ /* 0x020fc60008010000 */
[----:B------:R0:W-:Y:S04]  /*2100*/  STL [R1+0xc], R153 ;  /* 0x00000c9901007387 */ /* 0x0001e80000100800 */
[----:B------:R0:W-:Y:S04]  /*2110*/  STL [R1+0x8], R152 ;  /* 0x0000089801007387 */ /* 0x0001e80000100800 */
[----:B------:R0:W-:Y:S04]  /*2120*/  STL [R1+0x4], R150 ;  /* 0x0000049601007387 */ /* 0x0001e80000100800 */
[----:B------:R0:W-:Y:S01]  /*2130*/  STL [R1], R148 ;  /* 0x0000009401007387 */ /* 0x0001e20000100800 */
        /* <DEDUP_REMOVED lines=26> */
[----:B----4-:R0:W-:Y:S04]  /*22e0*/  STS [R157+0x400], R11 ;  /* 0x0004000b9d007388 */ /* 0x0101e80000000800 */
        /* <DEDUP_REMOVED lines=39> */
.L_x_1527:
[----:B------:R-:W-:Y:S05]  /*2560*/  BSYNC.RECONVERGENT B0 ;  /* 0x0000000000007941 */ /* 0x000fea0003800200 */
.L_x_1526:
        /* <DEDUP_REMOVED lines=33> */
.L_x_1529:
[----:B------:R-:W-:Y:S05]  /*2780*/  BSYNC.RECONVERGENT B0 ;  /* 0x0000000000007941 */ /* 0x000fea0003800200 */
.L_x_1528:
        /* <DEDUP_REMOVED lines=33> */
.L_x_1531:
[----:B------:R-:W-:Y:S05]  /*29a0*/  BSYNC.RECONVERGENT B0 ;  /* 0x0000000000007941 */ /* 0x000fea0003800200 */
.L_x_1530:
        /* <DEDUP_REMOVED lines=33> */
.L_x_1533:
[----:B------:R-:W-:Y:S05]  /*2bc0*/  BSYNC.RECONVERGENT B0 ;  /* 0x0000000000007941 */ /* 0x000fea0003800200 */
.L_x_1532:
        /* <DEDUP_REMOVED lines=33> */
.L_x_1535:
[----:B------:R-:W-:Y:S05]  /*2de0*/  BSYNC.RECONVERGENT B0 ;  /* 0x0000000000007941 */ /* 0x000fea0003800200 */
.L_x_1534:
        /* <DEDUP_REMOVED lines=33> */
.L_x_1537:
[----:B------:R-:W-:Y:S05]  /*3000*/  BSYNC.RECONVERGENT B0 ;  /* 0x0000000000007941 */ /* 0x000fea0003800200 */
.L_x_1536:
        /* <DEDUP_REMOVED lines=33> */
.L_x_1539:
[----:B------:R-:W-:Y:S05]  /*3220*/  BSYNC.RECONVERGENT B0 ;  /* 0x0000000000007941 */ /* 0x000fea0003800200 */
.L_x_1538:
        /* <DEDUP_REMOVED lines=33> */
.L_x_1541:
[----:B------:R-:W-:Y:S05]  /*3440*/  BSYNC.RECONVERGENT B0 ;  /* 0x0000000000007941 */ /* 0x000fea0003800200 */
.L_x_1540:
        /* <DEDUP_REMOVED lines=33> */
.L_x_1543:
[----:B------:R-:W-:Y:S05]  /*3660*/  BSYNC.RECONVERGENT B0 ;  /* 0x0000000000007941 */ /* 0x000fea0003800200 */
.L_x_1542:
        /* <DEDUP_REMOVED lines=33> */
.L_x_1545:
[----:B------:R-:W-:Y:S05]  /*3880*/  BSYNC.RECONVERGENT B0 ;  /* 0x0000000000007941 */ /* 0x000fea0003800200 */
.L_x_1544:
        /* <DEDUP_REMOVED lines=33> */
.L_x_1547:
[----:B------:R-:W-:Y:S05]  /*3aa0*/  BSYNC.RECONVERGENT B0 ;  /* 0x0000000000007941 */ /* 0x000fea0003800200 */
.L_x_1546:
        /* <DEDUP_REMOVED lines=33> */
.L_x_1549:
[----:B------:R-:W-:Y:S05]  /*3cc0*/  BSYNC.RECONVERGENT B0 ;  /* 0x0000000000007941 */ /* 0x000fea0003800200 */
.L_x_1548:
        /* <DEDUP_REMOVED lines=33> */
.L_x_1551:
[----:B------:R-:W-:Y:S05]  /*3ee0*/  BSYNC.RECONVERGENT B0 ;  /* 0x0000000000007941 */ /* 0x000fea0003800200 */
.L_x_1550:
        /* <DEDUP_REMOVED lines=33> */
.L_x_1553:
[----:B------:R-:W-:Y:S05]  /*4100*/  BSYNC.RECONVERGENT B0 ;  /* 0x0000000000007941 */ /* 0x000fea0003800200 */
.L_x_1552:
        /* <DEDUP_REMOVED lines=33> */
.L_x_1555:
[----:B------:R-:W-:Y:S05]  /*4320*/  BSYNC.RECONVERGENT B0 ;  /* 0x0000000000007941 */ /* 0x000fea0003800200 */
.L_x_1554:
        /* <DEDUP_REMOVED lines=33> */
.L_x_1557:
[----:B------:R-:W-:Y:S05]  /*4540*/  BSYNC.RECONVERGENT B0 ;  /* 0x0000000000007941 */ /* 0x000fea0003800200 */
.L_x_1556:
        /* <DEDUP_REMOVED lines=8> */
[----:B0-----:R-:W-:Y:S01]  /*45d0*/  HFMA2 R9, -RZ, RZ, 0, 0 ;  /* 0x00000000ff097431 */ /* 0x001fe200000001ff */
[----:B------:R-:W-:Y:S02]  /*45e0*/  CS2R R10, SRZ ;  /* 0x00000000000a7805 */ /* 0x000fe4000001ff00 */
[----:B------:R-:W-:Y:S01]  /*45f0*/  P2R R85, PR, RZ, 0x1 ;  /* 0x00000001ff557803 */ /* 0x000fe20000000000 */
[----:B------:R-:W-:Y:S01]  /*4600*/  LDS R105, [R161+0x8] ;  /* 0x00000800a1697984 */ /* 0x000fe20000000800 */
[----:B------:R-:W-:Y:S01]  /*4610*/  LOP3.LUT P0, RZ, R13, 0x80, RZ, 0xc0, !PT ;  /* 0x000000800dff7812 */ /* 0x000fe2000780c0ff */
[----:B------:R-:W-:Y:S01]  /*4620*/  HFMA2 R73, -RZ, RZ, 0, 0 ;  /* 0x00000000ff497431 */ /* 0x000fe200000001ff */
[----:B------:R-:W-:Y:S01]  /*4630*/  P2R R89, PR, RZ, 0x2 ;  /* 0x00000002ff597803 */ /* 0x000fe20000000000 */
[----:B------:R-:W-:Y:S01]  /*4640*/  LDS R104, [R160+0xc] ;  /* 0x00000c00a0687984 */ /* 0x000fe20000000800 */
[----:B------:R-:W-:-:S02]  /*4650*/  P2R R84, PR, RZ, 0x1 ;  /* 0x00000001ff547803 */ /* 0x000fc40000000000 */
[----:B------:R-:W-:Y:S01]  /*4660*/  CS2R R74, SRZ ;  /* 0x00000000004a7805 */ /* 0x000fe2000001ff00 */
[----:B-1----:R-:W-:Y:S01]  /*4670*/  UIMAD.WIDE.U32 UR34, UR26, UR12, UR8 ;  /* 0x0000000c1a2272a5 */ /* 0x002fe2000f8e0008 */
[----:B------:R-:W-:Y:S01]  /*4680*/  LDS R103, [R159+0x10] ;  /* 0x000010009f677984 */ /* 0x000fe20000000800 */
[----:B------:R-:W-:Y:S01]  /*4690*/  UIMAD UR13, UR26, UR13, URZ ;  /* 0x0000000d1a0d72a4 */ /* 0x000fe2000f8e02ff */
[C---:B------:R-:W-:Y:S01]  /*46a0*/  LOP3.LUT P0, RZ, R13.reuse, 0x100, RZ, 0xc0, !PT ;  /* 0x000001000dff7812 */ /* 0x040fe2000780c0ff */
[----:B------:R-:W-:Y:S01]  /*46b0*/  HFMA2 R81, -RZ, RZ, 0, 0 ;  /* 0x00000000ff517431 */ /* 0x000fe200000001ff */
[----:B------:R-:W-:Y:S01]  /*46c0*/  LDS R102, [R158+0x14] ;  /* 0x000014009e667984 */ /* 0x000fe20000000800 */
[----:B------:R-:W-:Y:S01]  /*46d0*/  UIADD3 UR13, UPT, UPT, UR35, UR13, URZ ;  /* 0x0000000d230d7290 */ /* 0x000fe2000fffe0ff */
[----:B------:R-:W-:Y:S01]  /*46e0*/  P2R R80, PR, RZ, 0x1 ;  /* 0x00000001ff507803 */ /* 0x000fe20000000000 */
[----:B------:R-:W-:Y:S01]  /*46f0*/  UMOV UR12, UR34 ;  /* 0x00000022000c7c82 */ /* 0x000fe20008000000 */
[----:B------:R-:W-:Y:S01]  /*4700*/  LDS R101, [R55+0x18] ;  /* 0x0000180037657984 */ /* 0x000fe20000000800 */
[----:B--2---:R-:W-:Y:S01]  /*4710*/  UIMAD.WIDE.U32 UR12, UR30, UR14, UR12 ;  /* 0x0000000e1e0c72a5 */ /* 0x004fe2000f8e000c */
[----:B------:R-:W-:-:S02]  /*4720*/  LOP3.LUT P0, RZ, R13, 0x200, RZ, 0xc0, !PT ;  /* 0x000002000dff7812 */ /* 0x000fc4000780c0ff */
[----:B------:R-:W-:Y:S01]  /*4730*/  CS2R R78, SRZ ;  /* 0x00000000004e7805 */ /* 0x000fe2000001ff00 */
[----:B------:R-:W-:Y:S01]  /*4740*/  LDS R100, [R54+0x1c] ;  /* 0x00001c0036647984 */ /* 0x000fe20000000800 */
[----:B------:R-:W-:Y:S01]  /*4750*/  UIMAD UR15, UR30, UR15, UR13 ;  /* 0x0000000f1e0f72a4 */ /* 0x000fe2000f8e020d */
[----:B------:R-:W-:Y:S02]  /*4760*/  P2R R77, PR, RZ, 0x1 ;  /* 0x00000001ff4d7803 */ /* 0x000fe40000000000 */
[----:B------:R-:W-:Y:S02]  /*4770*/  CS2R R82, SRZ ;  /* 0x0000000000527805 */ /* 0x000fe4000001ff00 */
[----:B------:R-:W-:Y:S01]  /*4780*/  IADD3 R3, P5, PT, R71, UR12, RZ ;  /* 0x0000000c47037c10 */ /* 0x000fe2000ffbe0ff */
[----:B------:R-:W-:Y:S01]  /*4790*/  LDS R99, [R53+0x20] ;  /* 0x0000200035637984 */ /* 0x000fe20000000800 */
[C---:B------:R-:W-:Y:S01]  /*47a0*/  LOP3.LUT P0, RZ, R13.reuse, 0x400, RZ, 0xc0, !PT ;  /* 0x000004000dff7812 */ /* 0x040fe2000780c0ff */
[----:B------:R-:W-:Y:S01]  /*47b0*/  IMAD.MOV.U32 R88, RZ, RZ, RZ ;  /* 0x000000ffff587224 */ /* 0x000fe200078e00ff */
[----:B------:R-:W-:Y:S01]  /*47c0*/  IADD3.X R4, PT, PT, RZ, UR15, RZ, P5, !PT ;  /* 0x0000000fff047c10 */ /* 0x000fe2000affe4ff */
[----:B------:R-:W-:Y:S01]  /*47d0*/  LDS R98, [R52+0x24] ;  /* 0x0000240034627984 */ /* 0x000fe20000000800 */
[----:B------:R-:W-:-:S02]  /*47e0*/  LOP3.LUT P1, RZ, R13, 0x20, RZ, 0xc0, !PT ;  /* 0x000000200dff7812 */ /* 0x000fc4000782c0ff */
[----:B------:R-:W-:Y:S01]  /*47f0*/  P2R R90, PR, RZ, 0x4 ;  /* 0x00000004ff5a7803 */ /* 0x000fe20000000000 */
[----:B------:R-:W0:Y:S01]  /*4800*/  LDCU.128 UR12, c[0x0][0x420] ;  /* 0x00008400ff0c77ac */ /* 0x000e220008000c00 */
[----:B------:R-:W-:Y:S01]  /*4810*/  LDS R96, [R51+0x28] ;  /* 0x0000280033607984 */ /* 0x000fe20000000800 */
[C---:B------:R-:W-:Y:S02]  /*4820*/  LOP3.LUT P2, RZ, R13.reuse, 0x10, RZ, 0xc0, !PT ;  /* 0x000000100dff7812 */ /* 0x040fe4000784c0ff */
[----:B------:R-:W-:Y:S01]  /*4830*/  P2R R91, PR, RZ, 0x8 ;  /* 0x00000008ff5b7803 */ /* 0x000fe20000000000 */
[----:B------:R-:W-:Y:S01]  /*4840*/  LDS R92, [R50+0x2c] ;  /* 0x00002c00325c7984 */ /* 0x000fe20000000800 */
[C---:B------:R-:W-:Y:S02]  /*4850*/  LOP3.LUT P3, RZ, R13.reuse, 0x8, RZ, 0xc0, !PT ;  /* 0x000000080dff7812 */ /* 0x040fe4000786c0ff */
[----:B------:R-:W-:Y:S01]  /*4860*/  P2R R94, PR, RZ, 0x10 ;  /* 0x00000010ff5e7803 */ /* 0x000fe20000000000 */
[----:B------:R-:W-:Y:S01]  /*4870*/  LDS R93, [R49+0x30] ;  /* 0x00003000315d7984 */ /* 0x000fe20000000800 */
[----:B------:R-:W-:-:S02]  /*4880*/  LOP3.LUT P4, RZ, R13, 0x4, RZ, 0xc0, !PT ;  /* 0x000000040dff7812 */ /* 0x000fc4000788c0ff */
[----:B------:R-:W-:Y:S01]  /*4890*/  MOV R12, RZ ;  /* 0x000000ff000c7202 */ /* 0x000fe20000000f00 */
[----:B------:R-:W-:Y:S01]  /*48a0*/  LDS R8, [R48+0x34] ;  /* 0x0000340030087984 */ /* 0x000fe20000000800 */
[----:B------:R-:W-:Y:S02]  /*48b0*/  MOV R76, RZ ;  /* 0x000000ff004c7202 */ /* 0x000fe40000000f00 */
[----:B------:R-:W-:Y:S01]  /*48c0*/  LOP3.LUT P6, RZ, R13, 0x1, RZ, 0xc0, !PT ;  /* 0x000000010dff7812 */ /* 0x000fe200078cc0ff */
[----:B------:R-:W-:Y:S01]  /*48d0*/  LDS R7, [R47+0x38] ;  /* 0x000038002f077984 */ /* 0x000fe20000000800 */
[----:B0-----:R-:W-:Y:S01]  /*48e0*/  UIMAD.WIDE.U32 UR8, UR26, UR12, UR8 ;  /* 0x0000000c1a0872a5 */ /* 0x001fe2000f8e0008 */
[----:B------:R-:W-:Y:S02]  /*48f0*/  MOV R87, RZ ;  /* 0x000000ff00577202 */ /* 0x000fe40000000f00 */
[----:B------:R-:W-:Y:S01]  /*4900*/  LDS R6, [R46+0x3c] ;  /* 0x00003c002e067984 */ /* 0x000fe20000000800 */
[----:B------:R-:W-:Y:S01]  /*4910*/  UIMAD UR9, UR26, UR13, UR9 ;  /* 0x0000000d1a0972a4 */ /* 0x000fe2000f8e0209 */
[----:B------:R-:W-:Y:S01]  /*4920*/  HFMA2 R118, -RZ, RZ, 0, 0 ;  /* 0x00000000ff767431 */ /* 0x000fe200000001ff */
[----:B------:R-:W0:Y:S02]  /*4930*/  LDCU.64 UR34, c[0x0][0x510] ;  /* 0x0000a200ff2277ac */ /* 0x000e240008000a00 */
[----:B------:R-:W-:Y:S01]  /*4940*/  UIMAD.WIDE.U32 UR8, UR30, UR14, UR8 ;  /* 0x0000000e1e0872a5 */ /* 0x000fe2000f8e0008 */
[----:B------:R-:W1:Y:S03]  /*4950*/  LDCU.64 UR36, c[0x0][0x490] ;  /* 0x00009200ff2477ac */ /* 0x000e660008000a00 */
[----:B------:R-:W-:Y:S01]  /*4960*/  UIMAD UR15, UR30, UR15, UR9 ;  /* 0x0000000f1e0f72a4 */ /* 0x000fe2000f8e0209 */
[----:B------:R-:W-:Y:S01]  /*4970*/  BAR.SYNC.DEFER_BLOCKING 0x0 ;  /* 0x0000000000007b1d */ /* 0x000fe20000010000 */
[----:B------:R-:W-:-:S04]  /*4980*/  IADD3 R0, P5, PT, R71, UR8, RZ ;  /* 0x0000000847007c10 */ /* 0x000fc8000ffbe0ff */
[----:B------:R-:W-:Y:S01]  /*4990*/  IADD3.X R5, PT, PT, RZ, UR15, RZ, P5, !PT ;  /* 0x0000000fff057c10 */ /* 0x000fe2000affe4ff */
[----:B------:R-:W2:Y:S04]  /*49a0*/  LDCU.64 UR8, c[0x0][0x488] ;  /* 0x00009100ff0877ac */ /* 0x000ea80008000a00 */
[----:B------:R-:W3:Y:S01]  /*49b0*/  LDCU.64 UR14, c[0x0][0x508] ;  /* 0x0000a100ff0e77ac */ /* 0x000ee20008000a00 */
[----:B--2---:R-:W-:-:S04]  /*49c0*/  LEA R2, P5, R3, UR8, 0x2 ;  /* 0x0000000803027c11 */ /* 0x004fc8000f8a10ff */
[----:B------:R-:W-:Y:S01]  /*49d0*/  LEA.HI.X R3, R3, UR9, R4, 0x2, P5 ;  /* 0x0000000903037c11 */ /* 0x000fe2000a8f1404 */
[----:B------:R-:W2:Y:S04]  /*49e0*/  LDCU.64 UR8, c[0x0][0x478] ;  /* 0x00008f00ff0877ac */ /* 0x000ea80008000a00 */
[----:B------:R-:W4:Y:S04]  /*49f0*/  @!P1 LDG.E R73, desc[UR32][R2.64+0x280] ;  /* 0x0002802002499981 */ /* 0x000f28000c1e1900 */
[----:B------:R-:W5:Y:S04]  /*4a00*/  @!P2 LDG.E R74, desc[UR32][R2.64+0x300] ;  /* 0x00030020024aa981 */ /* 0x000f68000c1e1900 */
[----:B------:R-:W3:Y:S04]  /*4a10*/  @!P3 LDG.E R75, desc[UR32][R2.64+0x380] ;  /* 0x00038020024bb981 */ /* 0x000ee8000c1e1900 */
[----:B------:R-:W3:Y:S01]  /*4a20*/  @!P4 LDG.E R76, desc[UR32][R2.64+0x400] ;  /* 0x00040020024cc981 */ /* 0x000ee2000c1e1900 */
[----:B--2---:R-:W-:-:S03]  /*4a30*/  LEA R4, P5, R0, UR8, 0x2 ;  /* 0x0000000800047c11 */ /* 0x004fc6000f8a10ff */
[----:B------:R-:W2:Y:S01]  /*4a40*/  @!P6 LDG.E R79, desc[UR32][R2.64+0x500] ;  /* 0x00050020024fe981 */ /* 0x000ea2000c1e1900 */
[----:B------:R-:W-:Y:S01]  /*4a50*/  LEA.HI.X R5, R0, UR9, R5, 0x2, P5 ;  /* 0x0000000900057c11 */ /* 0x000fe2000a8f1405 */
[----:B------:R-:W-:Y:S01]  /*4a60*/  IMAD.MOV.U32 R0, RZ, RZ, RZ ;  /* 0x000000ffff007224 */ /* 0x000fe200078e00ff */
[----:B------:R-:W-:-:S05]  /*4a70*/  LOP3.LUT P5, RZ, R13, 0x2, RZ, 0xc0, !PT ;  /* 0x000000020dff7812 */ /* 0x000fca00078ac0ff */
[----:B------:R-:W4:Y:S01]  /*4a80*/  @!P0 LDG.E R0, desc[UR32][R2.64] ;  /* 0x0000002002008981 */ /* 0x000f22000c1e1900 */
[----:B------:R-:W-:Y:S02]  /*4a90*/  ISETP.NE.AND P0, PT, R77, RZ, PT ;  /* 0x000000ff4d00720c */ /* 0x000fe40003f05270 */
[----:B------:R-:W-:Y:S02]  /*4aa0*/  ISETP.NE.AND P1, PT, R89, RZ, PT ;  /* 0x000000ff5900720c */ /* 0x000fe40003f25270 */
[----:B------:R-:W-:Y:S02]  /*4ab0*/  ISETP.NE.AND P2, PT, R90, RZ, PT ;  /* 0x000000ff5a00720c */ /* 0x000fe40003f45270 */
[----:B------:R-:W-:Y:S01]  /*4ac0*/  ISETP.NE.AND P3, PT, R91, RZ, PT ;  /* 0x000000ff5b00720c */ /* 0x000fe20003f65270 */
[----:B------:R-:W2:Y:S06]  /*4ad0*/  @!P5 LDG.E R78, desc[UR32][R2.64+0x480] ;  /* 0x00048020024ed981 */ /* 0x000eac000c1e1900 */
[----:B------:R-:W5:Y:S01]  /*4ae0*/  @!P0 LDG.E R9, desc[UR32][R2.64+0x80] ;  /* 0x0000802002098981 */ /* 0x000f62000c1e1900 */
[----:B------:R-:W-:-:S02]  /*4af0*/  ISETP.NE.AND P0, PT, R80, RZ, PT ;  /* 0x000000ff5000720c */ /* 0x000fc40003f05270 */
[----:B------:R-:W-:Y:S01]  /*4b00*/  ISETP.NE.AND P4, PT, R94, RZ, PT ;  /* 0x000000ff5e00720c */ /* 0x000fe20003f85270 */
[----:B------:R-:W2:Y:S04]  /*4b10*/  @!P1 LDG.E R82, desc[UR32][R2.64+0x600] ;  /* 0x0006002002529981 */ /* 0x000ea8000c1e1900 */
[----:B------:R-:W2:Y:S04]  /*4b20*/  @!P2 LDG.E R83, desc[UR32][R2.64+0x680] ;  /* 0x000680200253a981 */ /* 0x000ea8000c1e1900 */
[----:B------:R-:W2:Y:S04]  /*4b30*/  @!P3 LDG.E R87, desc[UR32][R2.64+0x700] ;  /* 0x000700200257b981 */ /* 0x000ea8000c1e1900 */
[----:B------:R-:W3:Y:S01]  /*4b40*/  @!P0 LDG.E R10, desc[UR32][R2.64+0x100] ;  /* 0x00010020020a8981 */ /* 0x000ee2000c1e1900 */
[----:B------:R-:W-:-:S03]  /*4b50*/  ISETP.NE.AND P0, PT, R84, RZ, PT ;  /* 0x000000ff5400720c */ /* 0x000fc60003f05270 */
[----:B------:R-:W2:Y:S10]  /*4b60*/  @!P4 LDG.E R88, desc[UR32][R2.64+0x780] ;  /* 0x000780200258c981 */ /* 0x000eb4000c1e1900 */
[----:B------:R-:W2:Y:S01]  /*4b70*/  @!P0 LDG.E R11, desc[UR32][R2.64+0x180] ;  /* 0x00018020020b8981 */ /* 0x000ea2000c1e1900 */
[----:B------:R-:W-:-:S13]  /*4b80*/  ISETP.NE.AND P0, PT, R85, RZ, PT ;  /* 0x000000ff5500720c */ /* 0x000fda0003f05270 */
[----:B------:R-:W2:Y:S01]  /*4b90*/  @!P0 LDG.E R12, desc[UR32][R2.64+0x200] ;  /* 0x00020020020c8981 */ /* 0x000ea2000c1e1900 */
[----:B------:R-:W-:-:S13]  /*4ba0*/  ISETP.NE.AND P0, PT, R86, RZ, PT ;  /* 0x000000ff5600720c */ /* 0x000fda0003f05270 */
[----:B------:R-:W2:Y:S01]  /*4bb0*/  @!P0 LDG.E R81, desc[UR32][R2.64+0x580] ;  /* 0x0005802002518981 */ /* 0x000ea2000c1e1900 */
        /* <DEDUP_REMOVED lines=18> */
[----:B----4-:R4:W-:Y:S04]  /*4ce0*/  STS [R133], R0 ;  /* 0x0000000085007388 */ /* 0x0109e80000000800 */
[----:B-----5:R5:W-:Y:S04]  /*4cf0*/  STS [R126+0x80], R9 ;  /* 0x000080097e007388 */ /* 0x020be80000000800 */
[----:B---3--:R-:W-:Y:S04]  /*4d00*/  STS [R125+0x100], R10 ;  /* 0x0001000a7d007388 */ /* 0x008fe80000000800 */
[----:B--2---:R2:W-:Y:S04]  /*4d10*/  STS [R124+0x180], R11 ;  /* 0x0001800b7c007388 */ /* 0x0045e80000000800 */
[----:B------:R-:W-:Y:S04]  /*4d20*/  STS [R123+0x200], R12 ;  /* 0x0002000c7b007388 */ /* 0x000fe80000000800 */
[----:B------:R-:W-:Y:S04]  /*4d30*/  STS [R121+0x280], R73 ;  /* 0x0002804979007388 */ /* 0x000fe80000000800 */
[----:B------:R-:W-:Y:S04]  /*4d40*/  STS [R163+0x300], R74 ;  /* 0x0003004aa3007388 */ /* 0x000fe80000000800 */
[----:B------:R-:W-:Y:S04]  /*4d50*/  STS [R162+0x380], R75 ;  /* 0x0003804ba2007388 */ /* 0x000fe80000000800 */
        /* <DEDUP_REMOVED lines=14> */
[----:B------:R-:W-:Y:S04]  /*4e40*/  LDS R86, [R158+0x14] ;  /* 0x000014009e567984 */ /* 0x000fe80000000800 */
[----:B------:R-:W1:Y:S04]  /*4e50*/  LDS R85, [R55+0x18] ;  /* 0x0000180037557984 */ /* 0x000e680000000800 */
[----:B------:R-:W1:Y:S04]  /*4e60*/  LDS R122, [R54+0x1c] ;  /* 0x00001c00367a7984 */ /* 0x000e680000000800 */
[----:B------:R-:W1:Y:S04]  /*4e70*/  LDS R120, [R53+0x20] ;  /* 0x0000200035787984 */ /* 0x000e680000000800 */
[----:B------:R-:W1:Y:S04]  /*4e80*/  LDS R97, [R52+0x24] ;  /* 0x0000240034617984 */ /* 0x000e680000000800 */
[----:B------:R-:W1:Y:S04]  /*4e90*/  LDS R94, [R51+0x28] ;  /* 0x00002800335e7984 */ /* 0x000e680000000800 */
[----:B------:R-:W-:Y:S04]  /*4ea0*/  LDS R108, [R50+0x2c] ;  /* 0x00002c00326c7984 */ /* 0x000fe80000000800 */
[----:B------:R-:W1:Y:S04]  /*4eb0*/  LDS R109, [R49+0x30] ;  /* 0x00003000316d7984 */ /* 0x000e680000000800 */
[----:B------:R-:W-:Y:S04]  /*4ec0*/  LDS R110, [R48+0x34] ;  /* 0x00003400306e7984 */ /* 0x000fe80000000800 */
[----:B------:R-:W-:Y:S04]  /*4ed0*/  LDS R111, [R47+0x38] ;  /* 0x000038002f6f7984 */ /* 0x000fe80000000800 */
[----:B------:R-:W-:Y:S01]  /*4ee0*/  LDS R112, [R46+0x3c] ;  /* 0x00003c002e707984 */ /* 0x000fe20000000800 */
[----:B------:R-:W-:Y:S01]  /*4ef0*/  BAR.SYNC.DEFER_BLOCKING 0x0 ;  /* 0x0000000000007b1d */ /* 0x000fe20000010000 */
[----:B----4-:R-:W-:Y:S01]  /*4f00*/  HFMA2 R0, -RZ, RZ, 0, 0 ;  /* 0x00000000ff007431 */ /* 0x010fe200000001ff */
[----:B-----5:R-:W-:-:S05]  /*4f10*/  MOV R9, RZ ;  /* 0x000000ff00097202 */ /* 0x020fca0000000f00 */
[----:B------:R-:W4:Y:S01]  /*4f20*/  @!P5 LDG.E R0, desc[UR32][R4.64] ;  /* 0x000000200400d981 */ /* 0x000f22000c1e1900 */
[----:B------:R-:W-:Y:S02]  /*4f30*/  ISETP.NE.AND P5, PT, R89, RZ, PT ;  /* 0x000000ff5900720c */ /* 0x000fe40003fa5270 */
[----:B--2---:R-:W-:Y:S01]  /*4f40*/  CS2R R10, SRZ ;  /* 0x00000000000a7805 */ /* 0x004fe2000001ff00 */
[----:B---3--:R-:W-:Y:S01]  /*4f50*/  HFMA2 R76, -RZ, RZ, 0, 0 ;  /* 0x00000000ff4c7431 */ /* 0x008fe200000001ff */
[----:B0-----:R-:W-:Y:S01]  /*4f60*/  MOV R81, RZ ;  /* 0x000000ff00517202 */ /* 0x001fe20000000f00 */
[----:B-1----:R-:W-:Y:S01]  /*4f70*/  HFMA2 R82, -RZ, RZ, 0, 0 ;  /* 0x00000000ff527431 */ /* 0x002fe200000001ff */
[----:B------:R-:W2:Y:S07]  /*4f80*/  @!P4 LDG.E R118, desc[UR32][R4.64+0x780] ;  /* 0x000780200476c981 */ /* 0x000eae000c1e1900 */
[----:B------:R-:W3:Y:S01]  /*4f90*/  @!P5 LDG.E R9, desc[UR32][R4.64+0x80] ;  /* 0x000080200409d981 */ /* 0x000ee2000c1e1900 */
        /* <DEDUP_REMOVED lines=8> */
[----:B------:R-:W-:Y:S02]  /*5020*/  ISETP.NE.AND P5, PT, R114, RZ, PT ;  /* 0x000000ff7200720c */ /* 0x000fe40003fa5270 */
[----:B------:R-:W-:-:S11]  /*5030*/  CS2R R90, SRZ ;  /* 0x00000000005a7805 */ /* 0x000fd6000001ff00 */
[----:B------:R-:W2:Y:S01]  /*5040*/  @!P5 LDG.E R82, desc[UR32][R4.64+0x300] ;  /* 0x000300200452d981 */ /* 0x000ea2000c1e1900 */
[----:B------:R-:W-:-:S13]  /*5050*/  ISETP.NE.AND P5, PT, R115, RZ, PT ;  /* 0x000000ff7300720c */ /* 0x000fda0003fa5270 */
        /* <DEDUP_REMOVED lines=15> */
[----:B------:R-:W-:-:S05]  /*5150*/  FMUL.FTZ R78, R74, -1.4426950216293334961 ;  /* 0xbfb8aa3b4a4e7820 */ /* 0x000fca0000410000 */
[----:B------:R-:W-:Y:S01]  /*5160*/  MUFU.EX2 R12, R12 ;  /* 0x0000000c000c7308 */ /* 0x000fe20000000800 */
[----:B------:R-:W-:-:S07]  /*5170*/  FMUL.FTZ R75, R80, -1.4426950216293334961 ;  /* 0xbfb8aa3b504b7820 */ /* 0x000fce0000410000 */
[----:B------:R-:W1:Y:S01]  /*5180*/  MUFU.EX2 R119, R78 ;  /* 0x0000004e00777308 */ /* 0x000e620000000800 */
[----:B------:R-:W-:-:S07]  /*5190*/  FMUL.FTZ R73, R79, -1.4426950216293334961 ;  /* 0xbfb8aa3b4f497820 */ /* 0x000fce0000410000 */
[----:B------:R-:W2:Y:S01]  /*51a0*/  MUFU.EX2 R75, R75 ;  /* 0x0000004b004b7308 */ /* 0x000ea20000000800 */
[----:B------:R-:W-:-:S07]  /*51b0*/  FMUL.FTZ R2, R84, -1.4426950216293334961 ;  /* 0xbfb8aa3b54027820 */ /* 0x000fce0000410000 */
[----:B------:R-:W2:Y:S01]  /*51c0*/  MUFU.EX2 R73, R73 ;  /* 0x0000004900497308 */ /* 0x000ea20000000800 */
[----:B-1----:R-:W-:Y:S01]  /*51d0*/  FADD.FTZ R119, R119, 1 ;  /* 0x3f80000077777421 */ /* 0x002fe20000010000 */
[----:B------:R-:W-:Y:S01]  /*51e0*/  FMUL.FTZ R78, R85, -1.4426950216293334961 ;  /* 0xbfb8aa3b554e7820 */ /* 0x000fe20000410000 */
[----:B------:R-:W-:-:S05]  /*51f0*/  FMUL.FTZ R3, R86, -1.4426950216293334961 ;  /* 0xbfb8aa3b56037820 */ /* 0x000fca0000410000 */
[----:B------:R-:W1:Y:S08]  /*5200*/  MUFU.RCP R119, R119 ;  /* 0x0000007700777308 */ /* 0x000e700000001000 */
[----:B------:R-:W1:Y:S08]  /*5210*/  MUFU.EX2 R2, R2 ;  /* 0x0000000200027308 */ /* 0x000e700000000800 */
[----:B------:R-:W-:Y:S08]  /*5220*/  MUFU.EX2 R78, R78 ;  /* 0x0000004e004e7308 */ /* 0x000ff00000000800 */
[----:B------:R-:W-:Y:S01]  /*5230*/  MUFU.EX2 R3, R3 ;  /* 0x0000000300037308 */ /* 0x000fe20000000800 */
[----:B0-----:R-:W-:Y:S01]  /*5240*/  FMUL.FTZ R5, R122, -1.4426950216293334961 ;  /* 0xbfb8aa3b7a057820 */ /* 0x001fe20000410000 */
[----:B------:R-:W-:Y:S01]  /*5250*/  FMUL.FTZ R83, R120, -1.4426950216293334961 ;  /* 0xbfb8aa3b78537820 */ /* 0x000fe20000410000 */
[----:B------:R-:W-:-:S05]  /*5260*/  FMUL.FTZ R87, R97, -1.4426950216293334961 ;  /* 0xbfb8aa3b61577820 */ /* 0x000fca0000410000 */
[----:B------:R-:W-:Y:S08]  /*5270*/  MUFU.EX2 R5, R5 ;  /* 0x0000000500057308 */ /* 0x000ff00000000800 */
[----:B------:R-:W-:Y:S01]  /*5280*/  MUFU.EX2 R83, R83 ;  /* 0x0000005300537308 */ /* 0x000fe20000000800 */
[----:B------:R-:W-:-:S07]  /*5290*/  FMUL.FTZ R88, R94, -1.4426950216293334961 ;  /* 0xbfb8aa3b5e587820 */ /* 0x000fce0000410000 */
[----:B------:R-:W-:Y:S01]  /*52a0*/  MUFU.EX2 R87, R87 ;  /* 0x0000005700577308 */ /* 0x000fe20000000800 */
[----:B----4-:R-:W-:Y:S04]  /*52b0*/  STS [R133], R0 ;  /* 0x0000000085007388 */ /* 0x010fe80000000800 */
[----:B---3--:R-:W-:Y:S04]  /*52c0*/  STS [R126+0x80], R9 ;  /* 0x000080097e007388 */ /* 0x008fe80000000800 */
[----:B-----5:R-:W-:Y:S04]  /*52d0*/  STS [R125+0x100], R10 ;  /* 0x0001000a7d007388 */ /* 0x020fe80000000800 */
[----:B--2---:R-:W-:Y:S04]  /*52e0*/  STS [R124+0x180], R11 ;  /* 0x0001800b7c007388 */ /* 0x004fe80000000800 */
        /* <DEDUP_REMOVED lines=14> */
[----:B------:R-:W5:Y:S01]  /*53d0*/  LDS R10, [R164+0x4] ;  /* 0x00000400a40a7984 */ /* 0x000f620000000800 */
[----:B0-----:R-:W-:-:S03]  /*53e0*/  FADD.FTZ R91, R12, 1 ;  /* 0x3f8000000c5b7421 */ /* 0x001fc60000010000 */
[----:B------:R-:W0:Y:S04]  /*53f0*/  LDS R11, [R161+0x8] ;  /* 0x00000800a10b7984 */ /* 0x000e280000000800 */
[----:B------:R-:W0:Y:S01]  /*5400*/  LDS R12, [R160+0xc] ;  /* 0x00000c00a00c7984 */ /* 0x000e220000000800 */
[----:B--2---:R2:W4:Y:S01]  /*5410*/  MUFU.RCP R114, R91 ;  /* 0x0000005b00727308 */ /* 0x0045220000001000 */
[----:B------:R-:W-:Y:S01]  /*5420*/  FADD.FTZ R95, R75, 1 ;  /* 0x3f8000004b5f7421 */ /* 0x000fe20000010000 */
[----:B------:R-:W-:Y:S01]  /*5430*/  FADD.FTZ R82, R73, 1 ;  /* 0x3f80000049527421 */ /* 0x000fe20000010000 */
[----:B------:R-:W-:Y:S01]  /*5440*/  FMUL.FTZ R76, R109, -1.4426950216293334961 ;  /* 0xbfb8aa3b6d4c7820 */ /* 0x000fe20000410000 */
[----:B-1----:R-:W-:Y:S01]  /*5450*/  FADD.FTZ R75, -R119, 1 ;  /* 0x3f800000774b7421 */ /* 0x002fe20000010100 */
[----:B------:R-:W1:Y:S03]  /*5460*/  LDS R73, [R159+0x10] ;  /* 0x000010009f497984 */ /* 0x000e660000000800 */
[----:B---3--:R-:W3:Y:S01]  /*5470*/  MUFU.RCP R115, R95 ;  /* 0x0000005f00737308 */ /* 0x008ee20000001000 */
[----:B--2---:R-:W-:Y:S01]  /*5480*/  FADD.FTZ R91, R2, 1 ;  /* 0x3f800000025b7421 */ /* 0x004fe20000010000 */
[----:B------:R-:W-:-:S06]  /*5490*/  FFMA.FTZ R81, R74, R75, 1 ;  /* 0x3f8000004a517423 */ /* 0x000fcc000001004b */
[----:B------:R-:W2:Y:S01]  /*54a0*/  MUFU.RCP R82, R82 ;  /* 0x0000005200527308 */ /* 0x000ea20000001000 */
[----:B----4-:R-:W-:-:S07]  /*54b0*/  FADD.FTZ R2, -R114, 1 ;  /* 0x3f80000072027421 */ /* 0x010fce0000010100 */
[----:B------:R5:W-:Y:S01]  /*54c0*/  MUFU.EX2 R90, R76 ;  /* 0x0000004c005a7308 */ /* 0x000be20000000800 */
[----:B------:R-:W-:Y:S01]  /*54d0*/  FFMA.FTZ R116, R77, R2, 1 ;  /* 0x3f8000004d747423 */ /* 0x000fe20000010002 */
[----:B------:R-:W-:Y:S01]  /*54e0*/  FMUL.FTZ R74, R74, R119 ;  /* 0x000000774a4a7220 */ /* 0x000fe20000410000 */
[----:B------:R-:W-:Y:S01]  /*54f0*/  FADD.FTZ R113, R3, 1 ;  /* 0x3f80000003717421 */ /* 0x000fe20000010000 */
[----:B------:R-:W-:Y:S01]  /*5500*/  LDS R75, [R158+0x14] ;  /* 0x000014009e4b7984 */ /* 0x000fe20000000800 */
[----:B-----5:R-:W-:Y:S01]  /*5510*/  FMUL.FTZ R76, R107, R9 ;  /* 0x000000096b4c7220 */ /* 0x020fe20000410000 */
[----:B------:R-:W-:-:S03]  /*5520*/  FMUL.FTZ R95, R106, R10 ;  /* 0x0000000a6a5f7220 */ /* 0x000fc60000410000 */
[----:B------:R-:W-:Y:S01]  /*5530*/  FMUL.FTZ R76, R119, R76 ;  /* 0x0000004c774c7220 */ /* 0x000fe20000410000 */
[----:B------:R-:W-:Y:S01]  /*5540*/  FMUL.FTZ R95, R114, R95 ;  /* 0x0000005f725f7220 */ /* 0x000fe20000410000 */
[----:B------:R-:W-:Y:S02]  /*5550*/  FADD.FTZ R119, R78, 1 ;  /* 0x3f8000004e777421 */ /* 0x000fe40000010000 */
[----:B------:R-:W-:Y:S01]  /*5560*/  FMUL.FTZ R2, R76, R81 ;  /* 0x000000514c027220 */ /* 0x000fe20000410000 */
[----:B---3--:R-:W-:Y:S01]  /*5570*/  FADD.FTZ R81, -R115, 1 ;  /* 0x3f80000073517421 */ /* 0x008fe20000010100 */
[----:B------:R-:W3:Y:S01]  /*5580*/  LDS R78, [R54+0x1c] ;  /* 0x00001c00364e7984 */ /* 0x000ee20000000800 */
[----:B------:R-:W-:Y:S01]  /*5590*/  FMUL.FTZ R3, R95, R116 ;  /* 0x000000745f037220 */ /* 0x000fe20000410000 */
[----:B------:R-:W-:Y:S01]  /*55a0*/  FMUL.FTZ R77, R77, R114 ;  /* 0x000000724d4d7220 */ /* 0x000fe20000410000 */
[----:B------:R-:W-:Y:S01]  /*55b0*/  FFMA.FTZ R95, R80, R81, 1 ;  /* 0x3f800000505f7423 */ /* 0x000fe20000010051 */
[----:B0-----:R-:W-:Y:S01]  /*55c0*/  FMUL.FTZ R114, R105, R11 ;  /* 0x0000000b69727220 */ /* 0x001fe20000410000 */
[----:B------:R-:W-:Y:S01]  /*55d0*/  FMUL.FTZ R81, R104, R12 ;  /* 0x0000000c68517220 */ /* 0x000fe20000410000 */
[----:B------:R-:W0:Y:S01]  /*55e0*/  LDS R76, [R55+0x18] ;  /* 0x00001800374c7984 */ /* 0x000e220000000800 */
[----:B--2---:R-:W-:Y:S01]  /*55f0*/  FADD.FTZ R116, -R82, 1 ;  /* 0x3f80000052747421 */ /* 0x004fe20000010100 */
[----:B------:R-:W-:Y:S01]  /*5600*/  FMUL.FTZ R80, R80, R115 ;  /* 0x0000007350507220 */ /* 0x000fe20000410000 */
[----:B------:R-:W-:Y:S01]  /*5610*/  FMUL.FTZ R118, R115, R114 ;  /* 0x0000007273767220 */ /* 0x000fe20000410000 */
[----:B------:R-:W-:Y:S01]  /*5620*/  FMUL.FTZ R115, R82, R81 ;  /* 0x0000005152737220 */ /* 0x000fe20000410000 */
[C---:B------:R-:W-:Y:S01]  /*5630*/  FFMA.FTZ R116, R79.reuse, R116, 1 ;  /* 0x3f8000004f747423 */ /* 0x040fe20000010074 */
[----:B------:R-:W-:Y:S01]  /*5640*/  FMUL.FTZ R79, R79, R82 ;  /* 0x000000524f4f7220 */ /* 0x000fe20000410000 */
[----:B------:R-:W2:Y:S04]  /*5650*/  LDS R81, [R53+0x20] ;  /* 0x0000200035517984 */ /* 0x000ea80000000800 */
[----:B------:R-:W4:Y:S01]  /*5660*/  LDS R82, [R52+0x24] ;  /* 0x0000240034527984 */ /* 0x000f220000000800 */
[----:B------:R-:W5:Y:S01]  /*5670*/  MUFU.RCP R91, R91 ;  /* 0x0000005b005b7308 */ /* 0x000f620000001000 */
[----:B------:R-:W-:Y:S01]  /*5680*/  FADD.FTZ R5, R5, 1 ;  /* 0x3f80000005057421 */ /* 0x000fe20000010000 */
[----:B------:R-:W-:-:S02]  /*5690*/  FADD.FTZ R151, R83, 1 ;  /* 0x3f80000053977421 */ /* 0x000fc40000010000 */
[----:B------:R-:W4:Y:S04]  /*56a0*/  LDS R83, [R51+0x28] ;  /* 0x0000280033537984 */ /* 0x000f280000000800 */
[----:B------:R-:W3:Y:S01]  /*56b0*/  MUFU.EX2 R88, R88 ;  /* 0x0000005800587308 */ /* 0x000ee20000000800 */
[----:B------:R-:W-:Y:S01]  /*56c0*/  FMUL.FTZ R89, R108, -1.4426950216293334961 ;  /* 0xbfb8aa3b6c597820 */ /* 0x000fe20000410000 */
[----:B------:R-:W-:-:S06]  /*56d0*/  FADD.FTZ R124, R87, 1 ;  /* 0x3f800000577c7421 */ /* 0x000fcc0000010000 */
[----:B------:R-:W0:Y:S01]  /*56e0*/  MUFU.RCP R5, R5 ;  /* 0x0000000500057308 */ /* 0x000e220000001000 */
[----:B------:R-:W-:-:S07]  /*56f0*/  FMUL.FTZ R118, R118, R95 ;  /* 0x0000005f76767220 */ /* 0x000fce0000410000 */
[----:B------:R-:W2:Y:S01]  /*5700*/  MUFU.RCP R113, R113 ;  /* 0x0000007100717308 */ /* 0x000ea20000001000 */
[----:B------:R-:W-:-:S07]  /*5710*/  FMUL.FTZ R95, R115, R116 ;  /* 0x00000074735f7220 */ /* 0x000fce0000410000 */
[----:B------:R-:W4:Y:S01]  /*5720*/  MUFU.RCP R114, R119 ;  /* 0x0000007700727308 */ /* 0x000f220000001000 */
[----:B-----5:R-:W-:Y:S01]  /*5730*/  FADD.FTZ R117, -R91, 1 ;  /* 0x3f8000005b757421 */ /* 0x020fe20000010100 */
[----:B-1----:R-:W-:Y:S01]  /*5740*/  FMUL.FTZ R116, R103, R73 ;  /* 0x0000004967747220 */ /* 0x002fe20000410000 */
[----:B---3--:R-:W-:-:S05]  /*5750*/  FADD.FTZ R143, R88, 1 ;  /* 0x3f800000588f7421 */ /* 0x008fca0000010000 */
[----:B------:R-:W1:Y:S01]  /*5760*/  MUFU.EX2 R89, R89 ;  /* 0x0000005900597308 */ /* 0x000e620000000800 */
[----:B------:R-:W-:Y:S01]  /*5770*/  FFMA.FTZ R117, R84, R117, 1 ;  /* 0x3f80000054757423 */ /* 0x000fe20000010075 */
[----:B------:R-:W-:-:S06]  /*5780*/  FMUL.FTZ R116, R91, R116 ;  /* 0x000000745b747220 */ /* 0x000fcc0000410000 */
[----:B------:R-:W3:Y:S01]  /*5790*/  MUFU.RCP R151, R151 ;  /* 0x0000009700977308 */ /* 0x000ee20000001000 */
[----:B0-----:R-:W-:-:S07]  /*57a0*/  FADD.FTZ R115, -R5, 1 ;  /* 0x3f80000005737421 */ /* 0x001fce0000010100 */
[----:B------:R-:W0:Y:S01]  /*57b0*/  MUFU.RCP R124, R124 ;  /* 0x0000007c007c7308 */ /* 0x000e220000001000 */
[----:B------:R-:W-:Y:S01]  /*57c0*/  FMUL.FTZ R88, R100, R78 ;  /* 0x0000004e64587220 */ /* 0x000fe20000410000 */
[----:B------:R-:W-:Y:S01]  /*57d0*/  FMUL.FTZ R84, R84, R91 ;  /* 0x0000005b54547220 */ /* 0x000fe20000410000 */
[----:B--2---:R-:W-:Y:S01]  /*57e0*/  FADD.FTZ R91, -R113, 1 ;  /* 0x3f800000715b7421 */ /* 0x004fe20000010100 */
[----:B------:R-:W-:Y:S01]  /*57f0*/  FMUL.FTZ R126, R116, R117 ;  /* 0x00000075747e7220 */ /* 0x000fe20000410000 */
[----:B------:R-:W-:-:S03]  /*5800*/  FMUL.FTZ R116, R102, R75 ;  /* 0x0000004b66747220 */ /* 0x000fc60000410000 */
[----:B------:R-:W2:Y:S01]  /*5810*/  MUFU.RCP R143, R143 ;  /* 0x0000008f008f7308 */ /* 0x000ea20000001000 */
[----:B----4-:R-:W-:Y:S01]  /*5820*/  FADD.FTZ R128, -R114, 1 ;  /* 0x3f80000072807421 */ /* 0x010fe20000010100 */
[----:B------:R-:W-:Y:S01]  /*5830*/  FMUL.FTZ R87, R101, R76 ;  /* 0x0000004c65577220 */ /* 0x000fe20000410000 */
[----:B------:R-:W-:Y:S01]  /*5840*/  FFMA.FTZ R115, R122, R115, 1 ;  /* 0x3f8000007a737423 */ /* 0x000fe20000010073 */
[----:B------:R-:W-:Y:S01]  /*5850*/  FMUL.FTZ R88, R5, R88 ;  /* 0x0000005805587220 */ /* 0x000fe20000410000 */
[C---:B------:R-:W-:Y:S01]  /*5860*/  FFMA.FTZ R91, R86.reuse, R91, 1 ;  /* 0x3f800000565b7423 */ /* 0x040fe2000001005b */
[----:B------:R-:W-:Y:S01]  /*5870*/  FMUL.FTZ R86, R86, R113 ;  /* 0x0000007156567220 */ /* 0x000fe20000410000 */
[----:B------:R-:W-:Y:S01]  /*5880*/  FMUL.FTZ R116, R113, R116 ;  /* 0x0000007471747220 */ /* 0x000fe20000410000 */
[----:B------:R-:W-:Y:S01]  /*5890*/  FFMA.FTZ R113, R85, R128, 1 ;  /* 0x3f80000055717423 */ /* 0x000fe20000010080 */
[----:B-1----:R-:W-:Y:S01]  /*58a0*/  FADD.FTZ R117, R89, 1 ;  /* 0x3f80000059757421 */ /* 0x002fe20000010000 */
[----:B------:R-:W-:Y:S01]  /*58b0*/  FMUL.FTZ R121, R88, R115 ;  /* 0x0000007358797220 */ /* 0x000fe20000410000 */
[----:B------:R-:W-:Y:S01]  /*58c0*/  FMUL.FTZ R85, R85, R114 ;  /* 0x0000007255557220 */ /* 0x000fe20000410000 */
[----:B------:R-:W-:Y:S01]  /*58d0*/  FMUL.FTZ R128, R114, R87 ;  /* 0x0000005772807220 */ /* 0x000fe20000410000 */
[----:B---3--:R-:W-:Y:S01]  /*58e0*/  FADD.FTZ R89, -R151, 1 ;  /* 0x3f80000097597421 */ /* 0x008fe20000010100 */
[----:B------:R-:W-:Y:S01]  /*58f0*/  FMUL.FTZ R88, R99, R81 ;  /* 0x0000005163587220 */ /* 0x000fe20000410000 */
[----:B------:R-:W1:Y:S01]  /*5900*/  LDS R87, [R50+0x2c] ;  /* 0x00002c0032577984 */ /* 0x000e620000000800 */
[----:B0-----:R-:W-:Y:S01]  /*5910*/  FADD.FTZ R114, -R124, 1 ;  /* 0x3f8000007c727421 */ /* 0x001fe20000010100 */
[----:B------:R-:W-:Y:S01]  /*5920*/  FMUL.FTZ R115, R98, R82 ;  /* 0x0000005262737220 */ /* 0x000fe20000410000 */
[----:B------:R-:W-:Y:S01]  /*5930*/  FMUL.FTZ R119, R116, R91 ;  /* 0x0000005b74777220 */ /* 0x000fe20000410000 */
[----:B------:R-:W-:Y:S01]  /*5940*/  FFMA.FTZ R91, R120, R89, 1 ;  /* 0x3f800000785b7423 */ /* 0x000fe20000010059 */
[----:B------:R-:W-:Y:S01]  /*5950*/  FMUL.FTZ R130, R151, R88 ;  /* 0x0000005897827220 */ /* 0x000fe20000410000 */
[----:B------:R-:W-:Y:S01]  /*5960*/  FMUL.FTZ R4, R110, -1.4426950216293334961 ;  /* 0xbfb8aa3b6e047820 */ /* 0x000fe20000410000 */
[----:B------:R-:W-:Y:S01]  /*5970*/  FFMA.FTZ R114, R97, R114, 1 ;  /* 0x3f80000061727423 */ /* 0x000fe20000010072 */
[----:B------:R-:W-:Y:S01]  /*5980*/  FMUL.FTZ R115, R124, R115 ;  /* 0x000000737c737220 */ /* 0x000fe20000410000 */
[----:B------:R-:W0:Y:S01]  /*5990*/  LDS R88, [R49+0x30] ;  /* 0x0000300031587984 */ /* 0x000e220000000800 */
[----:B------:R-:W-:Y:S01]  /*59a0*/  FMUL.FTZ R130, R130, R91 ;  /* 0x0000005b82827220 */ /* 0x000fe20000410000 */
[----:B------:R-:W-:Y:S01]  /*59b0*/  FMUL.FTZ R0, R111, -1.4426950216293334961 ;  /* 0xbfb8aa3b6f007820 */ /* 0x000fe20000410000 */
[----:B------:R-:W-:Y:S01]  /*59c0*/  FMUL.FTZ R123, R115, R114 ;  /* 0x00000072737b7220 */ /* 0x000fe20000410000 */
[C---:B--2---:R-:W-:Y:S01]  /*59d0*/  FADD.FTZ R91, -R143.reuse, 1 ;  /* 0x3f8000008f5b7421 */ /* 0x044fe20000010100 */
[----:B------:R-:W-:Y:S01]  /*59e0*/  FMUL.FTZ R114, R96, R83 ;  /* 0x0000005360727220 */ /* 0x000fe20000410000 */
[----:B------:R-:W2:Y:S01]  /*59f0*/  MUFU.EX2 R4, R4 ;  /* 0x0000000400047308 */ /* 0x000ea20000000800 */
[----:B------:R-:W3:Y:S01]  /*5a00*/  LDS R89, [R48+0x34] ;  /* 0x0000340030597984 */ /* 0x000ee20000000800 */
[----:B------:R-:W-:Y:S01]  /*5a10*/  FMUL.FTZ R128, R128, R113 ;  /* 0x0000007180807220 */ /* 0x000fe20000410000 */
[----:B------:R-:W-:Y:S01]  /*5a20*/  FFMA.FTZ R91, R94, R91, 1 ;  /* 0x3f8000005e5b7423 */ /* 0x000fe2000001005b */
[----:B------:R-:W-:Y:S01]  /*5a30*/  FMUL.FTZ R114, R143, R114 ;  /* 0x000000728f727220 */ /* 0x000fe20000410000 */
[----:B------:R-:W-:-:S02]  /*5a40*/  FADD.FTZ R127, R90, 1 ;  /* 0x3f8000005a7f7421 */ /* 0x000fc40000010000 */
[----:B------:R-:W4:Y:S01]  /*5a50*/  LDS R90, [R47+0x38] ;  /* 0x000038002f5a7984 */ /* 0x000f220000000800 */
[----:B------:R5:W-:Y:S01]  /*5a60*/  MUFU.RCP R113, R117 ;  /* 0x0000007500717308 */ /* 0x000be20000001000 */
[----:B------:R-:W-:Y:S02]  /*5a70*/  FMUL.FTZ R132, R114, R91 ;  /* 0x0000005b72847220 */ /* 0x000fe40000410000 */
[----:B------:R-:W4:Y:S01]  /*5a80*/  LDS R91, [R46+0x3c] ;  /* 0x00003c002e5b7984 */ /* 0x000f220000000800 */
[----:B------:R-:W-:Y:S01]  /*5a90*/  BAR.SYNC.DEFER_BLOCKING 0x0 ;  /* 0x0000000000007b1d */ /* 0x000fe20000010000 */
[----:B-----5:R-:W-:-:S05]  /*5aa0*/  FMUL.FTZ R117, R112, -1.4426950216293334961 ;  /* 0xbfb8aa3b70757820 */ /* 0x020fca0000410000 */
[----:B------:R-:W5:Y:S08]  /*5ab0*/  MUFU.EX2 R0, R0 ;  /* 0x0000000000007308 */ /* 0x000f700000000800 */
[----:B------:R-:W1:Y:S01]  /*5ac0*/  MUFU.EX2 R117, R117 ;  /* 0x0000007500757308 */ /* 0x000e620000000800 */
[----:B--2---:R-:W-:-:S07]  /*5ad0*/  FADD.FTZ R115, R4, 1 ;  /* 0x3f80000004737421 */ /* 0x004fce0000010000 */
[----:B------:R-:W2:Y:S01]  /*5ae0*/  MUFU.RCP R114, R127 ;  /* 0x0000007f00727308 */ /* 0x000ea20000001000 */
[----:B-----5:R-:W-:-:S07]  /*5af0*/  FADD.FTZ R116, R0, 1 ;  /* 0x3f80000000747421 */ /* 0x020fce0000010000 */
[----:B------:R-:W5:Y:S01]  /*5b00*/  MUFU.RCP R115, R115 ;  /* 0x0000007300737308 */ /* 0x000f620000001000 */
[----:B-1----:R-:W-:Y:S01]  /*5b10*/  FADD.FTZ R117, R117, 1 ;  /* 0x3f80000075757421 */ /* 0x002fe20000010000 */
[----:B------:R-:W-:Y:S01]  /*5b20*/  FADD.FTZ R125, -R113, 1 ;  /* 0x3f800000717d7421 */ /* 0x000fe20000010100 */
[----:B------:R-:W-:-:S05]  /*5b30*/  FMUL.FTZ R4, R92, R87 ;  /* 0x000000575c047220 */ /* 0x000fca0000410000 */
[----:B------:R-:W1:Y:S01]  /*5b40*/  MUFU.RCP R116, R116 ;  /* 0x0000007400747308 */ /* 0x000e620000001000 */
[----:B------:R-:W-:Y:S01]  /*5b50*/  FFMA.FTZ R125, R108, R125, 1 ;  /* 0x3f8000006c7d7423 */ /* 0x000fe2000001007d */
[----:B------:R-:W-:Y:S01]  /*5b60*/  FMUL.FTZ R4, R113, R4 ;  /* 0x0000000471047220 */ /* 0x000fe20000410000 */
[----:B--2---:R-:W-:Y:S01]  /*5b70*/  FADD.FTZ R0, -R114, 1 ;  /* 0x3f80000072007421 */ /* 0x004fe20000010100 */
[----:B0-----:R-:W-:-:S04]  /*5b80*/  FMUL.FTZ R127, R93, R88 ;  /* 0x000000585d7f7220 */ /* 0x001fc80000410000 */
[----:B------:R-:W0:Y:S01]  /*5b90*/  MUFU.RCP R117, R117 ;  /* 0x0000007500757308 */ /* 0x000e220000001000 */
[----:B------:R-:W-:Y:S01]  /*5ba0*/  FMUL.FTZ R125, R4, R125 ;  /* 0x0000007d047d7220 */ /* 0x000fe20000410000 */
[----:B------:R-:W-:Y:S01]  /*5bb0*/  FFMA.FTZ R129, R109, R0, 1 ;  /* 0x3f8000006d817423 */ /* 0x000fe20000010000 */
[----:B------:R-:W-:Y:S01]  /*5bc0*/  FMUL.FTZ R4, R114, R127 ;  /* 0x0000007f72047220 */ /* 0x000fe20000410000 */
[C---:B-----5:R-:W-:Y:S01]  /*5bd0*/  FADD.FTZ R131, -R115.reuse, 1 ;  /* 0x3f80000073837421 */ /* 0x060fe20000010100 */
[----:B---3--:R-:W-:Y:S01]  /*5be0*/  FMUL.FTZ R0, R8, R89 ;  /* 0x0000005908007220 */ /* 0x008fe20000410000 */
[----:B------:R-:W-:Y:S01]  /*5bf0*/  STS [R165], R2 ;  /* 0x00000002a5007388 */ /* 0x000fe20000000800 */
[----:B------:R-:W-:Y:S01]  /*5c00*/  FMUL.FTZ R4, R4, R129 ;  /* 0x0000008104047220 */ /* 0x000fe20000410000 */
[----:B------:R-:W-:Y:S01]  /*5c10*/  FFMA.FTZ R131, R110, R131, 1 ;  /* 0x3f8000006e837423 */ /* 0x000fe20000010083 */
[----:B------:R-:W-:Y:S01]  /*5c20*/  FMUL.FTZ R0, R115, R0 ;  /* 0x0000000073007220 */ /* 0x000fe20000410000 */
[----:B-1----:R-:W-:Y:S01]  /*5c30*/  FADD.FTZ R134, -R116, 1 ;  /* 0x3f80000074867421 */ /* 0x002fe20000010100 */
[----:B----4-:R-:W-:Y:S01]  /*5c40*/  FMUL.FTZ R129, R7, R90 ;  /* 0x0000005a07817220 */ /* 0x010fe20000410000 */
[----:B------:R-:W-:Y:S01]  /*5c50*/  STS [R164+0x4], R3 ;  /* 0x00000403a4007388 */ /* 0x000fe20000000800 */
[----:B------:R-:W-:-:S03]  /*5c60*/  FMUL.FTZ R127, R0, R131 ;  /* 0x00000083007f7220 */ /* 0x000fc60000410000 */
[----:B------:R-:W-:Y:S01]  /*5c70*/  STS [R161+0x8], R118 ;  /* 0x00000876a1007388 */ /* 0x000fe20000000800 */
[----:B------:R-:W-:Y:S01]  /*5c80*/  FFMA.FTZ R134, R111, R134, 1 ;  /* 0x3f8000006f867423 */ /* 0x000fe20000010086 */
[----:B------:R-:W-:Y:S02]  /*5c90*/  FMUL.FTZ R136, R6, R91 ;  /* 0x0000005b06887220 */ /* 0x000fe40000410000 */
[----:B------:R-:W-:Y:S01]  /*5ca0*/  STS [R160+0xc], R95 ;  /* 0x00000c5fa0007388 */ /* 0x000fe20000000800 */
[----:B------:R-:W-:Y:S01]  /*5cb0*/  FMUL.FTZ R129, R116, R129 ;  /* 0x0000008174817220 */ /* 0x000fe20000410000 */
[C---:B0-----:R-:W-:Y:S02]  /*5cc0*/  FADD.FTZ R131, -R117.reuse, 1 ;  /* 0x3f80000075837421 */ /* 0x041fe40000010100 */
[----:B------:R-:W-:Y:S04]  /*5cd0*/  STS [R159+0x10], R126 ;  /* 0x0000107e9f007388 */ /* 0x000fe80000000800 */
[----:B------:R-:W-:Y:S01]  /*5ce0*/  STS [R158+0x14], R119 ;  /* 0x000014779e007388 */ /* 0x000fe20000000800 */
[----:B------:R-:W-:-:S03]  /*5cf0*/  FMUL.FTZ R136, R117, R136 ;  /* 0x0000008875887220 */ /* 0x000fc60000410000 */
[----:B------:R0:W-:Y:S01]  /*5d00*/  STS [R55+0x18], R128 ;  /* 0x0000188037007388 */ /* 0x0001e20000000800 */
[----:B------:R-:W-:-:S03]  /*5d10*/  FMUL.FTZ R134, R129, R134 ;  /* 0x0000008681867220 */ /* 0x000fc60000410000 */
[----:B------:R-:W-:Y:S01]  /*5d20*/  STS [R54+0x1c], R121 ;  /* 0x00001c7936007388 */ /* 0x000fe20000000800 */
[----:B------:R-:W-:-:S03]  /*5d30*/  FFMA.FTZ R131, R112, R131, 1 ;  /* 0x3f80000070837423 */ /* 0x000fc60000010083 */
[----:B------:R1:W-:Y:S04]  /*5d40*/  STS [R53+0x20], R130 ;  /* 0x0000208235007388 */ /* 0x0003e80000000800 */
[----:B------:R-:W-:Y:S04]  /*5d50*/  STS [R52+0x24], R123 ;  /* 0x0000247b34007388 */ /* 0x000fe80000000800 */
[----:B------:R2:W-:Y:S01]  /*5d60*/  STS [R51+0x28], R132 ;  /* 0x0000288433007388 */ /* 0x0005e20000000800 */
[----:B------:R-:W-:-:S03]  /*5d70*/  FMUL.FTZ R129, R136, R131 ;  /* 0x0000008388817220 */ /* 0x000fc60000410000 */
[----:B------:R-:W-:Y:S04]  /*5d80*/  STS [R50+0x2c], R125 ;  /* 0x00002c7d32007388 */ /* 0x000fe80000000800 */
[----:B------:R-:W-:Y:S04]  /*5d90*/  STS [R49+0x30], R4 ;  /* 0x0000300431007388 */ /* 0x000fe80000000800 */
[----:B------:R-:W-:Y:S04]  /*5da0*/  STS [R48+0x34], R127 ;  /* 0x0000347f30007388 */ /* 0x000fe80000000800 */
        /* <DEDUP_REMOVED lines=8> */
[----:B------:R-:W-:Y:S02]  /*5e30*/  MOV R95, UR11 ;  /* 0x0000000b005f7c02 */ /* 0x000fe40008000f00 */
[----:B------:R-:W-:Y:S01]  /*5e40*/  MOV R126, 0xfffff800 ;  /* 0xfffff800007e7802 */ /* 0x000fe20000000f00 */
[----:B------:R-:W-:Y:S01]  /*5e50*/  STS [R46+0x3c], R129 ;  /* 0x00003c812e007388 */ /* 0x000fe20000000800 */
[----:B------:R-:W-:-:S03]  /*5e60*/  NOP ;  /* 0x0000000000007918 */ /* 0x000fc60000000000 */
[----:B------:R-:W-:Y:S04]  /*5e70*/  LDS R145, [R133] ;  /* 0x0000000085917984 */ /* 0x000fe80000000800 */
[----:B------:R-:W-:Y:S04]  /*5e80*/  LDS R125, [R163+0x300] ;  /* 0x00030000a37d7984 */ /* 0x000fe80000000800 */
[----:B------:R-:W-:Y:S04]  /*5e90*/  LDS R127, [R162+0x380] ;  /* 0x00038000a27f7984 */ /* 0x000fe80000000800 */
[----:B------:R-:W-:Y:S04]  /*5ea0*/  LDS R129, [R157+0x400] ;  /* 0x000400009d817984 */ /* 0x000fe80000000800 */
[----:B------:R-:W-:Y:S04]  /*5eb0*/  LDS R131, [R156+0x480] ;  /* 0x000480009c837984 */ /* 0x000fe80000000800 */
[----:B------:R-:W-:Y:S01]  /*5ec0*/  LDS R133, [R155+0x500] ;  /* 0x000500009b857984 */ /* 0x000fe20000000800 */
[----:B0-----:R-:W-:-:S03]  /*5ed0*/  ISETP.NE.AND P0, PT, R72, RZ, PT ;  /* 0x000000ff4800720c */ /* 0x001fc60003f05270 */
[----:B------:R-:W-:Y:S04]  /*5ee0*/  LDS R135, [R154+0x580] ;  /* 0x000580009a877984 */ /* 0x000fe80000000800 */
[----:B------:R-:W-:Y:S04]  /*5ef0*/  LDS R137, [R153+0x600] ;  /* 0x0006000099897984 */ /* 0x000fe80000000800 */
[----:B------:R-:W-:Y:S02]  /*5f00*/  LDS R139, [R152+0x680] ;  /* 0x00068000988b7984 */ /* 0x000fe40000000800 */
[----:B------:R-:W-:-:S02]  /*5f10*/  @!P0 IMAD R95, R95, R126, UR29 ;  /* 0x0000001d5f5f8e24 */ /* 0x000fc4000f8e027e */
[----:B------:R-:W-:Y:S03]  /*5f20*/  LDS R141, [R150+0x700] ;  /* 0x00070000968d7984 */ /* 0x000fe60000000800 */
[----:B------:R-:W-:Y:S02]  /*5f30*/  @!P0 IADD3 R126, PT, PT, R95, 0x800, RZ ;  /* 0x000008005f7e8810 */ /* 0x000fe40007ffe0ff */
[----:B------:R-:W-:Y:S01]  /*5f40*/  LDS R95, [R148+0x780] ;  /* 0x00078000945f7984 */ /* 0x000fe20000000800 */
[----:B------:R-:W-:Y:S01]  /*5f50*/  UMOV UR8, UR28 ;  /* 0x0000001c00087c82 */ /* 0x000fe20008000000 */
[----:B------:R-:W-:Y:S02]  /*5f60*/  UMOV UR9, URZ ;  /* 0x000000ff00097c82 */ /* 0x000fe40008000000 */
[----:B------:R-:W-:-:S04]  /*5f70*/  UIMAD.WIDE.U32 UR12, UR26, UR14, UR8 ;  /* 0x0000000e1a0c72a5 */ /* 0x000fc8000f8e0008 */
[----:B------:R-:W-:Y:S01]  /*5f80*/  UIMAD UR13, UR26, UR15, UR13 ;  /* 0x0000000f1a0d72a4 */ /* 0x000fe2000f8e020d */
[----:B------:R-:W0:Y:S03]  /*5f90*/  LDCU.64 UR14, c[0x0][0x558] ;  /* 0x0000ab00ff0e77ac */ /* 0x000e260008000a00 */
[----:B------:R-:W-:-:S04]  /*5fa0*/  UIMAD.WIDE.U32 UR12, UR30, UR34, UR12 ;  /* 0x000000221e0c72a5 */ /* 0x000fc8000f8e000c */
[----:B------:R-:W-:Y:S02]  /*5fb0*/  UIMAD UR13, UR30, UR35, UR13 ;  /* 0x000000231e0d72a4 */ /* 0x000fe4000f8e020d */
[----:B------:R-:W-:-:S04]  /*5fc0*/  IADD3 R3, P1, PT, R71, UR12, RZ ;  /* 0x0000000c47037c10 */ /* 0x000fc8000ff3e0ff */
[----:B------:R-:W-:Y:S02]  /*5fd0*/  IADD3.X R118, PT, PT, RZ, UR13, RZ, P1, !PT ;  /* 0x0000000dff767c10 */ /* 0x000fe40008ffe4ff */
[C---:B0-----:R-:W-:Y:S01]  /*5fe0*/  LEA R2, P1, R3.reuse, UR14, 0x2 ;  /* 0x0000000e03027c11 */ /* 0x041fe2000f8210ff */
[----:B----4-:R-:W-:Y:S04]  /*5ff0*/  LDS R123, [R136+0x280] ;  /* 0x00028000887b7984 */ /* 0x010fe80000000800 */
[----:B-----5:R-:W-:Y:S04]  /*6000*/  LDS R121, [R128+0x200] ;  /* 0x0002000080797984 */ /* 0x020fe80000000800 */
[----:B------:R-:W-:Y:S04]  /*6010*/  LDS R119, [R130+0x180] ;  /* 0x0001800082777984 */ /* 0x000fe80000000800 */
[----:B--2---:R-:W-:Y:S04]  /*6020*/  LDS R149, [R132+0x100] ;  /* 0x0001000084957984 */ /* 0x004fe80000000800 */
[----:B---3--:R-:W-:Y:S04]  /*6030*/  LDS R147, [R134+0x80] ;  /* 0x0000800086937984 */ /* 0x008fe80000000800 */
[----:B------:R0:W-:Y:S04]  /*6040*/  @!P0 STS [UR27+0x2100], R126 ;  /* 0x0021007eff008988 */ /* 0x0001e8000800081b */
[----:B0-----:R-:W2:Y:S01]  /*6050*/  LDL.LU R126, [R1+0x104] ;  /* 0x00010400017e7983 */ /* 0x001ea20000300800 */
        /* <DEDUP_REMOVED lines=31> */
[-C--:B------:R-:W-:Y:S01]  /*6250*/  ISETP.GE.AND P3, PT, R59, R118.reuse, PT ;  /* 0x000000763b00720c */ /* 0x080fe20003f66270 */
        /* <DEDUP_REMOVED lines=9> */
[----:B------:R-:W-:Y:S01]  /*62f0*/  ISETP.GE.AND P2, PT, R60, R118, PT ;  /* 0x000000763c00720c */ /* 0x000fe20003f46270 */
[----:B------:R-:W-:Y:S02]  /*6300*/  FMUL.FTZ R115, R99, R4 ;  /* 0x0000000463737220 */ /* 0x000fe40000410000 */
[----:B------:R0:W-:Y:S01]  /*6310*/  @!P4 STG.E desc[UR32][R2.64+0x400], R129 ;  /* 0x000400810200c986 */ /* 0x0001e2000c101920 */
[----:B------:R-:W-:-:S03]  /*6320*/  ISETP.GE.AND P4, PT, R56, R118, PT ;  /* 0x000000763800720c */ /* 0x000fc60003f86270 */
[----:B------:R0:W-:Y:S01]  /*6330*/  @!P1 STG.E desc[UR32][R2.64+0x480], R131 ;  /* 0x0004808302009986 */ /* 0x0001e2000c101920 */
[----:B------:R-:W-:-:S03]  /*6340*/  ISETP.GE.AND P1, PT, R146, R118, PT ;  /* 0x000000769200720c */ /* 0x000fc60003f26270 */
[----:B------:R0:W-:Y:S01]  /*6350*/  STL [R1+0xbc], R142 ;  /* 0x0000bc8e01007387 */ /* 0x0001e20000100800 */
[----:B------:R-:W-:-:S03]  /*6360*/  FMUL.FTZ R98, R98, R97 ;  /* 0x0000006162627220 */ /* 0x000fc60000410000 */
[----:B------:R0:W-:Y:S01]  /*6370*/  STL [R1+0xb8], R140 ;  /* 0x0000b88c01007387 */ /* 0x0001e20000100800 */
[----:B------:R-:W-:-:S03]  /*6380*/  FMUL.FTZ R96, R96, R94 ;  /* 0x0000005e60607220 */ /* 0x000fc60000410000 */
        /* <DEDUP_REMOVED lines=24> */
[----:B------:R0:W-:Y:S01]  /*6510*/  STL [R1+0x84], R104 ;  /* 0x0000846801007387 */ /* 0x0001e20000100800 */
[----:B------:R-:W-:-:S04]  /*6520*/  UISETP.NE.U32.AND UP0, UPT, UR36, URZ, UPT ;  /* 0x000000ff2400728c */ /* 0x000fc8000bf05070 */
[----:B------:R-:W-:Y:S01]  /*6530*/  UISETP.NE.AND.EX UP0, UPT, UR37, URZ, UPT, UP0 ;  /* 0x000000ff2500728c */ /* 0x000fe2000bf05300 */
[----:B--2---:R-:W-:-:S04]  /*6540*/  FFMA.FTZ R105, R45, R144, R126 ;  /* 0x000000902d697223 */ /* 0x004fc8000001007e */
[----:B------:R-:W-:-:S04]  /*6550*/  FFMA.FTZ R102, R44, R142, R105 ;  /* 0x0000008e2c667223 */ /* 0x000fc80000010069 */
[----:B------:R-:W-:-:S04]  /*6560*/  FFMA.FTZ R99, R43, R140, R102 ;  /* 0x0000008c2b637223 */ /* 0x000fc80000010066 */
[----:B------:R-:W-:-:S04]  /*6570*/  FFMA.FTZ R92, R42, R138, R99 ;  /* 0x0000008a2a5c7223 */ /* 0x000fc80000010063 */
[----:B------:R-:W-:Y:S01]  /*6580*/  FFMA.FTZ R7, R41, R103, R92 ;  /* 0x0000006729077223 */ /* 0x000fe2000001005c */
        /* <DEDUP_REMOVED lines=23> */
[----:B------:R-:W-:Y:S04]  /*6700*/  STS [R165], R74 ;  /* 0x0000004aa5007388 */ /* 0x000fe80000000800 */
        /* <DEDUP_REMOVED lines=12> */
[C---:B------:R-:W-:Y:S01]  /*67d0*/  LEA R2, P5, R3.reuse, UR36, 0x2 ;  /* 0x0000002403027c11 */ /* 0x040fe2000f8a10ff */
[----:B------:R-:W-:Y:S02]  /*67e0*/  IMAD.X R6, RZ, RZ, UR15, P1 ;  /* 0x0000000fff067e24 */ /* 0x000fe400088e06ff */
[----:B------:R-:W-:Y:S03]  /*67f0*/  STS [R53+0x20], R4 ;  /* 0x0000200435007388 */ /* 0x000fe60000000800 */
[----:B------:R-:W-:Y:S01]  /*6800*/  LEA.HI.X R3, R3, UR37, R6, 0x2, P5 ;  /* 0x0000002503037c11 */ /* 0x000fe2000a8f1406 */
        /* <DEDUP_REMOVED lines=59> */
.L_x_1558:
[----:B0-----:R-:W-:Y:S01]  /*6bc0*/  FFMA.FTZ R2, R40, R116, R7 ;  /* 0x0000007428027223 */ /* 0x001fe20000010007 */
[----:B------:R-:W-:Y:S01]  /*6bd0*/  STL [R1+0x44], RZ ;  /* 0x000044ff01007387 */ /* 0x000fe20000100800 */
[----:B------:R-:W-:Y:S01]  /*6be0*/  FMUL.FTZ R4, R144, UR6 ;  /* 0x0000000690047c20 */ /* 0x000fe20008410000 */
[----:B------:R-:W-:Y:S01]  /*6bf0*/  FMUL.FTZ R5, R140, UR6 ;  /* 0x000000068c057c20 */ /* 0x000fe20008410000 */
[----:B------:R-:W-:Y:S01]  /*6c00*/  FFMA.FTZ R3, R39, R101, R2 ;  /* 0x0000006527037223 */ /* 0x000fe20000010002 */
[----:B------:R-:W-:Y:S01]  /*6c10*/  STL [R1+0x80], RZ ;  /* 0x000080ff01007387 */ /* 0x000fe20000100800 */
[----:B------:R-:W0:Y:S02]  /*6c20*/  LDCU UR8, c[0x0][0x38c] ;  /* 0x00007180ff0877ac */ /* 0x000e240008000800 */
[----:B------:R-:W-:Y:S01]  /*6c30*/  FFMA.FTZ R2, R38, R100, R3 ;  /* 0x0000006426027223 */ /* 0x000fe20000010003 */
[----:B------:R-:W-:Y:S03]  /*6c40*/  STL [R1+0x7c], RZ ;  /* 0x00007cff01007387 */ /* 0x000fe60000100800 */
[----:B------:R-:W-:Y:S01]  /*6c50*/  FFMA.FTZ R3, R37, R115, R2 ;  /* 0x0000007325037223 */ /* 0x000fe20000010002 */
[----:B------:R-:W-:Y:S03]  /*6c60*/  STL [R1+0x78], RZ ;  /* 0x000078ff01007387 */ /* 0x000fe60000100800 */
[----:B------:R-:W-:Y:S01]  /*6c70*/  FFMA.FTZ R2, R36, R98, R3 ;  /* 0x0000006224027223 */ /* 0x000fe20000010003 */
[----:B------:R-:W-:Y:S03]  /*6c80*/  STL [R1+0x74], RZ ;  /* 0x000074ff01007387 */ /* 0x000fe60000100800 */
[----:B------:R-:W-:Y:S01]  /*6c90*/  FFMA.FTZ R3, R35, R96, R2 ;  /* 0x0000006023037223 */ /* 0x000fe20000010002 */
[----:B------:R-:W-:Y:S01]  /*6ca0*/  STL [R1+0x70], RZ ;  /* 0x000070ff01007387 */ /* 0x000fe20000100800 */
[----:B------:R-:W-:Y:S01]  /*6cb0*/  FMUL.FTZ R2, R142, UR6 ;  /* 0x000000068e027c20 */ /* 0x000fe20008410000 */
[----:B0-----:R-:W-:-:S02]  /*6cc0*/  UISETP.GE.AND UP0, UPT, UR8, 0x1, UPT ;  /* 0x000000010800788c */ /* 0x001fc4000bf06270 */
        /* <DEDUP_REMOVED lines=11> */
[----:B------:R1:W-:Y:S04]  /*6d80*/  STL [R1+0xfc], R2 ;  /* 0x0000fc0201007387 */ /* 0x0003e80000100800 */
[----:B------:R2:W-:Y:S01]  /*6d90*/  STL [R1+0xf8], R5 ;  /* 0x0000f80501007387 */ /* 0x0005e20000100800 */
[----:B0-----:R-:W-:Y:S01]  /*6da0*/  FMUL.FTZ R4, R138, UR6 ;  /* 0x000000068a047c20 */ /* 0x001fe20008410000 */
[----:B-1----:R-:W-:Y:S01]  /*6db0*/  FFMA.FTZ R2, R34, R114, R3 ;  /* 0x0000007222027223 */ /* 0x002fe20000010003 */
[----:B------:R-:W-:-:S03]  /*6dc0*/  FMUL.FTZ R3, R103, UR6 ;  /* 0x0000000667037c20 */ /* 0x000fc60008410000 */
[----:B------:R0:W-:Y:S01]  /*6dd0*/  STL [R1+0xf4], R4 ;  /* 0x0000f40401007387 */ /* 0x0001e20000100800 */
[----:B--2---:R-:W-:-:S03]  /*6de0*/  FMUL.FTZ R5, R116, UR6 ;  /* 0x0000000674057c20 */ /* 0x004fc60008410000 */
        /* <DEDUP_REMOVED lines=24> */
[----:B-1----:R-:W-:-:S05]  /*6f70*/  FFMA.FTZ R2, R30, R104, R3 ;  /* 0x000000681e027223 */ /* 0x002fca0000010003 */
[----:B------:R2:W-:Y:S04]  /*6f80*/  STL [R1+0x104], R2 ;  /* 0x0001040201007387 */ /* 0x0005e80000100800 */
[----:B------:R2:W-:Y:S01]  /*6f90*/  STL [R1+0xc4], R4 ;  /* 0x0000c40401007387 */ /* 0x0005e20000100800 */
[----:B------:R-:W-:Y:S06]  /*6fa0*/  BAR.SYNC.DEFER_BLOCKING 0x0 ;  /* 0x0000000000007b1d */ /* 0x000fec0000010000 */
[----:B------:R-:W-:Y:S05]  /*6fb0*/  BRA.U !UP0, `(.L_x_1559) ;  /* 0x0000005108307547 */ /* 0x000fea000b800000 */
[----:B------:R-:W-:Y:S01]  /*6fc0*/  UISETP.NE.AND UP0, UPT, UR11, 0x1, UPT ;  /* 0x000000010b00788c */ /* 0x000fe2000bf05270 */
[----:B------:R0:W-:Y:S01]  /*6fd0*/  STL [R1+0x44], RZ ;  /* 0x000044ff01007387 */ /* 0x0001e20000100800 */
[----:B------:R-:W-:Y:S01]  /*6fe0*/  UIMAD UR9, UR11, -0x800, UR29 ;  /* 0xfffff8000b0978a4 */ /* 0x000fe2000f8e021d */
[----:B------:R-:W-:Y:S01]  /*6ff0*/  LOP3.LUT R13, R13, 0xfffffff7, RZ, 0xc0, !PT ;  /* 0xfffffff70d0d7812 */ /* 0x000fe200078ec0ff */
[----:B------:R-:W1:Y:S02]  /*7000*/  LDCU.64 UR14, c[0x0][0x3a0] ;  /* 0x00007400ff0e77ac */ /* 0x000e640008000a00 */
        /* <DEDUP_REMOVED lines=8> */
[----:B-1----:R-:W-:Y:S01]  /*7090*/  UIMAD.WIDE.U32 UR12, UR30, UR14, URZ ;  /* 0x0000000e1e0c72a5 */ /* 0x002fe2000f8e00ff */
[----:B------:R-:W1:Y:S02]  /*70a0*/  LDCU.64 UR34, c[0x0][0x3a8] ;  /* 0x00007500ff2277ac */ /* 0x000e640008000a00 */
        /* <DEDUP_REMOVED lines=11> */
.L_x_1604:
[----:B------:R-:W-:Y:S01]  /*7160*/  UIADD3 UR14, UPT, UPT, UR9, 0x800, URZ ;  /* 0x00000800090e7890 */ /* 0x000fe2000fffe0ff */
[C---:B------:R-:W-:Y:S01]  /*7170*/  LOP3.LUT R58, R71.reuse, 0x180, RZ, 0xfc, !PT ;  /* 0x00000180473a7812 */ /* 0x040fe200078efcff */
[----:B------:R-:W-:Y:S01]  /*7180*/  UIADD3 UR28, UPT, UPT, UR9, 0x800, URZ ;  /* 0x00000800091c7890 */ /* 0x000fe2000fffe0ff */
[----:B------:R-:W-:Y:S01]  /*7190*/  SHF.L.U32 R0, R72, 0x4, RZ ;  /* 0x0000000448007819 */ /* 0x000fe200000006ff */
[----:B--2---:R-:W-:Y:S01]  /*71a0*/  HFMA2 R5, -RZ, RZ, 0, 0 ;  /* 0x00000000ff057431 */ /* 0x004fe200000001ff */
[C---:B------:R-:W-:Y:S01]  /*71b0*/  LOP3.LUT R69, R71.reuse, 0x20, RZ, 0xfc, !PT ;  /* 0x0000002047457812 */ /* 0x040fe200078efcff */
[----:B0-----:R-:W-:Y:S01]  /*71c0*/  IMAD.U32 R7, RZ, RZ, UR39 ;  /* 0x00000027ff077e24 */ /* 0x001fe2000f8e00ff */
[----:B------:R-:W-:Y:S02]  /*71d0*/  ISETP.GE.AND P0, PT, R58, UR14, PT ;  /* 0x0000000e3a007c0c */ /* 0x000fe4000bf06270 */
[----:B------:R-:W-:Y:S02]  /*71e0*/  LOP3.LUT R84, R0, 0x3e00, RZ, 0xc0, !PT ;  /* 0x00003e0000547812 */ /* 0x000fe400078ec0ff */
[----:B------:R-:W-:-:S02]  /*71f0*/  LOP3.LUT R68, R71, 0x40, RZ, 0xfc, !PT ;  /* 0x0000004047447812 */ /* 0x000fc400078efcff */
[C---:B------:R-:W-:Y:S02]  /*7200*/  LOP3.LUT R67, R71.reuse, 0x60, RZ, 0xfc, !PT ;  /* 0x0000006047437812 */ /* 0x040fe400078efcff */
[C---:B------:R-:W-:Y:S02]  /*7210*/  LOP3.LUT R66, R71.reuse, 0x80, RZ, 0xfc, !PT ;  /* 0x0000008047427812 */ /* 0x040fe400078efcff */
[C---:B------:R-:W-:Y:S02]  /*7220*/  LOP3.LUT R65, R71.reuse, 0xa0, RZ, 0xfc, !PT ;  /* 0x000000a047417812 */ /* 0x040fe400078efcff */
[C---:B------:R-:W-:Y:S02]  /*7230*/  LOP3.LUT R64, R71.reuse, 0xc0, RZ, 0xfc, !PT ;  /* 0x000000c047407812 */ /* 0x040fe400078efcff */
[----:B------:R-:W-:Y:S02]  /*7240*/  @!P0 MOV R70, R84 ;  /* 0x0000005400468202 */ /* 0x000fe40000000f00 */
[----:B------:R-:W-:-:S02]  /*7250*/  LOP3.LUT R63, R71, 0xe0, RZ, 0xfc, !PT ;  /* 0x000000e0473f7812 */ /* 0x000fc400078efcff */
[C---:B------:R-:W-:Y:S02]  /*7260*/  LOP3.LUT R62, R71.reuse, 0x100, RZ, 0xfc, !PT ;  /* 0x00000100473e7812 */ /* 0x040fe400078efcff */
[C---:B------:R-:W-:Y:S02]  /*7270*/  LOP3.LUT R61, R71.reuse, 0x120, RZ, 0xfc, !PT ;  /* 0x00000120473d7812 */ /* 0x040fe400078efcff */
[C---:B------:R-:W-:Y:S02]  /*7280*/  LOP3.LUT R60, R71.reuse, 0x140, RZ, 0xfc, !PT ;  /* 0x00000140473c7812 */ /* 0x040fe400078efcff */
[----:B------:R-:W-:Y:S02]  /*7290*/  LOP3.LUT R59, R71, 0x160, RZ, 0xfc, !PT ;  /* 0x00000160473b7812 */ /* 0x000fe400078efcff */
[----:B------:R-:W-:Y:S02]  /*72a0*/  MOV R4, R71 ;  /* 0x0000004700047202 */ /* 0x000fe40000000f00 */
[----:B------:R-:W-:-:S02]  /*72b0*/  @!P0 LOP3.LUT R71, R70, 0x1f, R72, 0xf8, !PT ;  /* 0x0000001f46478812 */ /* 0x000fc400078ef848 */
[----:B------:R-:W-:Y:S02]  /*72c0*/  LOP3.LUT R13, R13, 0xfffffffb, RZ, 0xc0, !PT ;  /* 0xfffffffb0d0d7812 */ /* 0x000fe400078ec0ff */
[----:B------:R-:W-:Y:S02]  /*72d0*/  LOP3.LUT R57, R71, 0x1a0, RZ, 0xfc, !PT ;  /* 0x000001a047397812 */ /* 0x000fe400078efcff */
[----:B------:R-:W-:Y:S02]  /*72e0*/  @P0 LOP3.LUT R13, R13, 0x4, RZ, 0xfc, !PT ;  /* 0x000000040d0d0812 */ /* 0x000fe400078efcff */
[----:B------:R-:W-:Y:S02]  /*72f0*/  ISETP.GE.AND P0, PT, R57, UR14, PT ;  /* 0x0000000e39007c0c */ /* 0x000fe4000bf06270 */
[----:B------:R-:W-:Y:S02]  /*7300*/  ISETP.GE.AND P2, PT, R69, UR28, PT ;  /* 0x0000001c45007c0c */ /* 0x000fe4000bf46270 */
[----:B------:R-:W-:-:S02]  /*7310*/  MOV R9, UR38 ;  /* 0x0000002600097c02 */ /* 0x000fc40008000f00 */
[----:B------:R-:W-:-:S03]  /*7320*/  LOP3.LUT R13, R13, 0xfffffffd, RZ, 0xc0, !PT ;  /* 0xfffffffd0d0d7812 */ /* 0x000fc600078ec0ff */
[----:B------:R-:W-:-:S04]  /*7330*/  IMAD.WIDE.U32 R8, R9, UR8, R4 ;  /* 0x0000000809087c25 */ /* 0x000fc8000f8e0004 */
[----:B------:R-:W-:Y:S01]  /*7340*/  @!P0 MOV R70, R84 ;  /* 0x0000005400468202 */ /* 0x000fe20000000f00 */
[----:B------:R-:W-:Y:S01]  /*7350*/  IMAD R9, R7, UR8, R9 ;  /* 0x0000000807097c24 */ /* 0x000fe2000f8e0209 */
[----:B-1----:R-:W0:Y:S01]  /*7360*/  @!P2 LDC.64 R2, c[0x0][0x3e0] ;  /* 0x0000f800ff02ab82 */ /* 0x002e220000000a00 */
[----:B------:R-:W-:Y:S02]  /*7370*/  @P0 LOP3.LUT R13, R13, 0x2, RZ, 0xfc, !PT ;  /* 0x000000020d0d0812 */ /* 0x000fe400078efcff */
[----:B------:R-:W-:Y:S02]  /*7380*/  @!P0 LOP3.LUT R71, R70, 0x1f, R72, 0xf8, !PT ;  /* 0x0000001f46478812 */ /* 0x000fe400078ef848 */
[C---:B------:R-:W-:Y:S02]  /*7390*/  LEA R74, P0, R8.reuse, UR22, 0x2 ;  /* 0x00000016084a7c11 */ /* 0x040fe4000f8010ff */
[----:B------:R-:W-:Y:S02]  /*73a0*/  LOP3.LUT R56, R71, 0x1c0, RZ, 0xfc, !PT ;  /* 0x000001c047387812 */ /* 0x000fe400078efcff */
[----:B------:R-:W-:-:S02]  /*73b0*/  LEA.HI.X R75, R8, UR23, R9, 0x2, P0 ;  /* 0x00000017084b7c11 */ /* 0x000fc400080f1409 */
[----:B------:R-:W-:Y:S02]  /*73c0*/  ISETP.GE.AND P1, PT, R56, UR14, PT ;  /* 0x0000000e38007c0c */ /* 0x000fe4000bf26270 */
[----:B------:R-:W-:-:S11]  /*73d0*/  LOP3.LUT R13, R13, 0xfffffffe, RZ, 0xc0, !PT ;  /* 0xfffffffe0d0d7812 */ /* 0x000fd600078ec0ff */
[----:B------:R-:W-:Y:S01]  /*73e0*/  @!P1 MOV R70, R84 ;  /* 0x0000005400469202 */ /* 0x000fe20000000f00 */
[----:B0-----:R-:W-:Y:S01]  /*73f0*/  @!P2 IMAD.WIDE.U32 R6, R2, UR8, R4 ;  /* 0x000000080206ac25 */ /* 0x001fe2000f8e0004 */
[----:B------:R-:W-:Y:S02]  /*7400*/  @P1 LOP3.LUT R13, R13, 0x1, RZ, 0xfc, !PT ;  /* 0x000000010d0d1812 */ /* 0x000fe400078efcff */
[----:B------:R-:W-:Y:S01]  /*7410*/  @!P1 LOP3.LUT R71, R70, 0x1f, R72, 0xf8, !PT ;  /* 0x0000001f46479812 */ /* 0x000fe200078ef848 */
[----:B------:R-:W-:Y:S01]  /*7420*/  @!P2 IMAD R3, R3, UR8, R7 ;  /* 0x000000080303ac24 */ /* 0x000fe2000f8e0207 */
[C---:B------:R-:W-:Y:S02]  /*7430*/  @!P2 LEA R2, P0, R6.reuse, UR24, 0x2 ;  /* 0x000000180602ac11 */ /* 0x040fe4000f8010ff */
[----:B------:R-:W-:Y:S02]  /*7440*/  LOP3.LUT R10, R71, 0x1e0, RZ, 0xfc, !PT ;  /* 0x000001e0470a7812 */ /* 0x000fe400078efcff */
[----:B------:R-:W-:-:S02]  /*7450*/  @!P2 LEA.HI.X R3, R6, UR25, R3, 0x2, P0 ;  /* 0x000000190603ac11 */ /* 0x000fc400080f1403 */
[----:B------:R-:W-:Y:S01]  /*7460*/  ISETP.GE.AND P4, PT, R10, UR28, PT ;  /* 0x0000001c0a007c0c */ /* 0x000fe2000bf86270 */
[----:B------:R0:W-:Y:S01]  /*7470*/  STL [R1+0x40], R10 ;  /* 0x0000400a01007387 */ /* 0x0001e20000100800 */
[----:B------:R-:W-:Y:S02]  /*7480*/  ISETP.GE.AND P1, PT, R68, UR28, PT ;  /* 0x0000001c44007c0c */ /* 0x000fe4000bf26270 */
[----:B------:R-:W-:Y:S02]  /*7490*/  CS2R R88, SRZ ;  /* 0x0000000000587805 */ /* 0x000fe4000001ff00 */
[----:B------:R-:W-:Y:S01]  /*74a0*/  CS2R R86, SRZ ;  /* 0x0000000000567805 */ /* 0x000fe2000001ff00 */
[----:B------:R-:W-:Y:S01]  /*74b0*/  HFMA2 R85, -RZ, RZ, 0, 0 ;  /* 0x00000000ff557431 */ /* 0x000fe200000001ff */
[----:B------:R-:W-:Y:S02]  /*74c0*/  CS2R R82, SRZ ;  /* 0x0000000000527805 */ /* 0x000fe4000001ff00 */
[----:B------:R-:W-:-:S02]  /*74d0*/  CS2R R80, SRZ ;  /* 0x0000000000507805 */ /* 0x000fc4000001ff00 */
[----:B------:R-:W-:Y:S02]  /*74e0*/  LOP3.LUT R13, R13, 0xfffff7ff, RZ, 0xc0, !PT ;  /* 0xfffff7ff0d0d7812 */ /* 0x000fe400078ec0ff */
[----:B------:R-:W-:Y:S02]  /*74f0*/  MOV R73, RZ ;  /* 0x000000ff00497202 */ /* 0x000fe40000000f00 */
[----:B------:R-:W-:Y:S02]  /*7500*/  CS2R R90, SRZ ;  /* 0x00000000005a7805 */ /* 0x000fe4000001ff00 */
[----:B------:R-:W-:Y:S01]  /*7510*/  @P2 LOP3.LUT R13, R13, 0x800, RZ, 0xfc, !PT ;  /* 0x000008000d0d2812 */ /* 0x000fe200078efcff */
[----:B------:R-:W2:Y:S01]  /*7520*/  LDL R107, [R1+0x3c] ;  /* 0x00003c00016b7983 */ /* 0x000ea20000100800 */
[----:B------:R-:W-:Y:S02]  /*7530*/  @!P4 MOV R70, R84 ;  /* 0x000000540046c202 */ /* 0x000fe40000000f00 */
[----:B------:R-:W-:Y:S01]  /*7540*/  LOP3.LUT P2, RZ, R13, 0x1, RZ, 0xc0, !PT ;  /* 0x000000010dff7812 */ /* 0x000fe2000784c0ff */
[----:B------:R-:W3:Y:S01]  /*7550*/  LDL R106, [R1+0x38] ;  /* 0x00003800016a7983 */ /* 0x000ee20000100800 */
[----:B------:R-:W-:-:S02]  /*7560*/  @!P4 LOP3.LUT R71, R70, 0x1f, R72, 0xf8, !PT ;  /* 0x0000001f4647c812 */ /* 0x000fc400078ef848 */
[----:B------:R-:W-:Y:S01]  /*7570*/  LOP3.LUT R13, R13, 0xffffefff, RZ, 0xc0, !PT ;  /* 0xffffefff0d0d7812 */ /* 0x000fe200078ec0ff */
[----:B------:R-:W4:Y:S01]  /*7580*/  LDL R105, [R1+0x34] ;  /* 0x0000340001697983 */ /* 0x000f220000100800 */
[----:B------:R-:W-:-:S03]  /*7590*/  ISETP.GE.AND P3, PT, R71, UR28, PT ;  /* 0x0000001c47007c0c */ /* 0x000fc6000bf66270 */
[----:B------:R-:W5:Y:S04]  /*75a0*/  LDL R104, [R1+0x30] ;  /* 0x0000300001687983 */ /* 0x000f680000100800 */
[----:B------:R-:W-:Y:S01]  /*75b0*/  @P2 LOP3.LUT R13, R13, 0x1000, RZ, 0xfc, !PT ;  /* 0x000010000d0d2812 */ /* 0x000fe200078efcff */
[----:B------:R-:W5:Y:S03]  /*75c0*/  LDL R103, [R1+0x2c] ;  /* 0x00002c0001677983 */ /* 0x000f660000100800 */
[C---:B------:R-:W-:Y:S01]  /*75d0*/  LOP3.LUT P2, RZ, R13.reuse, 0x2, RZ, 0xc0, !PT ;  /* 0x000000020dff7812 */ /* 0x040fe2000784c0ff */
[----:B------:R-:W5:Y:S01]  /*75e0*/  LDL R102, [R1+0x28] ;  /* 0x0000280001667983 */ /* 0x000f620000100800 */
[----:B------:R-:W1:Y:S02]  /*75f0*/  @!P3 LDC.64 R6, c[0x0][0x3e0] ;  /* 0x0000f800ff06bb82 */ /* 0x000e640000000a00 */
[----:B------:R-:W-:Y:S01]  /*7600*/  P2R R0, PR, RZ, 0x4 ;  /* 0x00000004ff007803 */ /* 0x000fe20000000000 */
[----:B------:R-:W5:Y:S01]  /*7610*/  LDL R101, [R1+0x24] ;  /* 0x0000240001657983 */ /* 0x000f620000100800 */
[----:B------:R-:W-:-:S03]  /*7620*/  LOP3.LUT P2, RZ, R13, 0x4, RZ, 0xc0, !PT ;  /* 0x000000040dff7812 */ /* 0x000fc6000784c0ff */
[----:B------:R-:W5:Y:S04]  /*7630*/  LDL R100, [R1+0x20] ;  /* 0x0000200001647983 */ /* 0x000f680000100800 */
[----:B------:R-:W5:Y:S04]  /*7640*/  LDL R99, [R1+0x1c] ;  /* 0x00001c0001637983 */ /* 0x000f680000100800 */
[----:B------:R-:W5:Y:S04]  /*7650*/  LDL R98, [R1+0x18] ;  /* 0x0000180001627983 */ /* 0x000f680000100800 */
[----:B------:R-:W5:Y:S04]  /*7660*/  LDL R97, [R1+0x14] ;  /* 0x0000140001617983 */ /* 0x000f680000100800 */
[----:B------:R-:W5:Y:S01]  /*7670*/  LDL R96, [R1+0x10] ;  /* 0x0000100001607983 */ /* 0x000f620000100800 */
[----:B-1----:R-:W-:-:S03]  /*7680*/  @!P3 IMAD.WIDE.U32 R8, R6, UR8, R4 ;  /* 0x000000080608bc25 */ /* 0x002fc6000f8e0004 */
[----:B------:R-:W5:Y:S01]  /*7690*/  LDL R95, [R1+0xc] ;  /* 0x00000c00015f7983 */ /* 0x000f620000100800 */
[----:B------:R-:W-:Y:S01]  /*76a0*/  @!P3 IMAD R7, R7, UR8, R9 ;  /* 0x000000080707bc24 */ /* 0x000fe2000f8e0209 */
[C---:B------:R-:W-:Y:S02]  /*76b0*/  @!P3 LEA R6, P0, R8.reuse, UR24, 0x2 ;  /* 0x000000180806bc11 */ /* 0x040fe4000f8010ff */
[----:B------:R-:W5:Y:S02]  /*76c0*/  LDL R94, [R1+0x8] ;  /* 0x00000800015e7983 */ /* 0x000f640000100800 */
[----:B------:R-:W-:Y:S02]  /*76d0*/  @!P3 LEA.HI.X R7, R8, UR25, R7, 0x2, P0 ;  /* 0x000000190807bc11 */ /* 0x000fe400080f1407 */
[----:B------:R-:W0:Y:S01]  /*76e0*/  @!P1 LDC.64 R8, c[0x0][0x3e0] ;  /* 0x0000f800ff089b82 */ /* 0x000e220000000a00 */
[----:B------:R-:W5:Y:S04]  /*76f0*/  LDL R93, [R1+0x4] ;  /* 0x00000400015d7983 */ /* 0x000f680000100800 */
[----:B------:R-:W5:Y:S04]  /*7700*/  LDL R92, [R1] ;  /* 0x00000000015c7983 */ /* 0x000f680000100800 */
[----:B------:R-:W5:Y:S04]  /*7710*/  @!P4 LDG.E R91, desc[UR32][R74.64+0x780] ;  /* 0x000780204a5bc981 */ /* 0x000f68000c1e1900 */
[----:B------:R-:W5:Y:S04]  /*7720*/  LDL R125, [R1+0xc0] ;  /* 0x0000c000017d7983 */ /* 0x000f680000100800 */
[----:B------:R-:W5:Y:S04]  /*7730*/  LDL R124, [R1+0xbc] ;  /* 0x0000bc00017c7983 */ /* 0x000f680000100800 */
[----:B------:R-:W5:Y:S01]  /*7740*/  LDL R123, [R1+0xb8] ;  /* 0x0000b800017b7983 */ /* 0x000f620000100800 */
[----:B0-----:R-:W-:-:S03]  /*7750*/  @!P1 IMAD.WIDE.U32 R10, R8, UR8, R4 ;  /* 0x00000008080a9c25 */ /* 0x001fc6000f8e0004 */
[----:B------:R-:W5:Y:S01]  /*7760*/  LDL R122, [R1+0xb4] ;  /* 0x0000b400017a7983 */ /* 0x000f620000100800 */
[----:B------:R-:W-:Y:S01]  /*7770*/  @!P1 IMAD R9, R9, UR8, R11 ;  /* 0x0000000809099c24 */ /* 0x000fe2000f8e020b */
[C---:B------:R-:W-:Y:S02]  /*7780*/  @!P1 LEA R8, P0, R10.reuse, UR24, 0x2 ;  /* 0x000000180a089c11 */ /* 0x040fe4000f8010ff */
[----:B------:R-:W5:Y:S02]  /*7790*/  LDL R121, [R1+0xb0] ;  /* 0x0000b00001797983 */ /* 0x000f640000100800 */
[----:B------:R-:W-:Y:S02]  /*77a0*/  @!P1 LEA.HI.X R9, R10, UR25, R9, 0x2, P0 ;  /* 0x000000190a099c11 */ /* 0x000fe400080f1409 */
[----:B------:R-:W5:Y:S01]  /*77b0*/  LDL R120, [R1+0xac] ;  /* 0x0000ac0001787983 */ /* 0x000f620000100800 */
[----:B------:R-:W-:-:S03]  /*77c0*/  ISETP.GE.AND P0, PT, R67, UR28, PT ;  /* 0x0000001c43007c0c */ /* 0x000fc6000bf06270 */
[----:B------:R-:W5:Y:S10]  /*77d0*/  LDL R119, [R1+0xa8] ;  /* 0x0000a80001777983 */ /* 0x000f740000100800 */
        /* <DEDUP_REMOVED lines=12> */
[----:B------:R-:W3:Y:S01]  /*78a0*/  @!P6 LDG.E R88, desc[UR32][R74.64+0x80] ;  /* 0x000080204a58e981 */ /* 0x000ee2000c1e1900 */
[----:B------:R-:W-:-:S13]  /*78b0*/  ISETP.GE.AND P6, PT, R68, UR14, PT ;  /* 0x0000000e44007c0c */ /* 0x000fda000bfc6270 */
[----:B------:R-:W4:Y:S01]  /*78c0*/  @!P6 LDG.E R87, desc[UR32][R74.64+0x100] ;  /* 0x000100204a57e981 */ /* 0x000f22000c1e1900 */
[----:B------:R-:W-:-:S13]  /*78d0*/  ISETP.GE.AND P6, PT, R67, UR14, PT ;  /* 0x0000000e43007c0c */ /* 0x000fda000bfc6270 */
[----:B------:R-:W5:Y:S01]  /*78e0*/  @!P6 LDG.E R86, desc[UR32][R74.64+0x180] ;  /* 0x000180204a56e981 */ /* 0x000f62000c1e1900 */
        /* <DEDUP_REMOVED lines=14> */
[----:B------:R-:W-:-:S06]  /*79d0*/  HFMA2 R71, -RZ, RZ, 0, 0 ;  /* 0x00000000ff477431 */ /* 0x000fcc00000001ff */
[----:B------:R-:W5:Y:S06]  /*79e0*/  @!P2 LDG.E R71, desc[UR32][R74.64+0x600] ;  /* 0x000600204a47a981 */ /* 0x000f6c000c1e1900 */
[----:B------:R-:W5:Y:S01]  /*79f0*/  @!P6 LDG.E R78, desc[UR32][R74.64+0x500] ;  /* 0x000500204a4ee981 */ /* 0x000f62000c1e1900 */
[----:B------:R-:W-:Y:S02]  /*7a00*/  ISETP.GE.AND P6, PT, R59, UR14, PT ;  /* 0x0000000e3b007c0c */ /* 0x000fe4000bfc6270 */
[----:B------:R-:W-:Y:S02]  /*7a10*/  ISETP.NE.AND P2, PT, R0, RZ, PT ;  /* 0x000000ff0000720c */ /* 0x000fe40003f45270 */
[----:B------:R-:W-:-:S09]  /*7a20*/  MOV R0, RZ ;  /* 0x000000ff00007202 */ /* 0x000fd20000000f00 */
[----:B------:R-:W5:Y:S01]  /*7a30*/  @!P6 LDG.E R73, desc[UR32][R74.64+0x580] ;  /* 0x000580204a49e981 */ /* 0x000f62000c1e1900 */
[----:B------:R-:W-:-:S03]  /*7a40*/  LOP3.LUT P6, RZ, R13, 0x10, RZ, 0xc0, !PT ;  /* 0x000000100dff7812 */ /* 0x000fc600078cc0ff */
[----:B------:R-:W5:Y:S01]  /*7a50*/  @!P2 LDG.E R0, desc[UR32][R74.64+0x680] ;  /* 0x000680204a00a981 */ /* 0x000f62000c1e1900 */
[----:B------:R-:W-:-:S09]  /*7a60*/  LOP3.LUT P2, RZ, R13, 0x1000, RZ, 0xc0, !PT ;  /* 0x000010000dff7812 */ /* 0x000fd2000784c0ff */
[----:B------:R-:W2:Y:S04]  /*7a70*/  @!P6 LDG.E R90, desc[UR32][R74.64] ;  /* 0x000000204a5ae981 */ /* 0x000ea8000c1e1900 */
[----:B------:R0:W5:Y:S01]  /*7a80*/  @!P2 LDG.E R89, desc[UR32][R74.64+0x700] ;  /* 0x000700204a59a981 */ /* 0x000162000c1e1900 */
[----:B------:R-:W-:Y:S02]  /*7a90*/  UMOV UR14, UR12 ;  /* 0x0000000c000e7c82 */ /* 0x000fe40008000000 */
[----:B------:R-:W-:-:S04]  /*7aa0*/  UIMAD.WIDE.U32 UR26, UR8, UR34, UR14 ;  /* 0x00000022081a72a5 */ /* 0x000fc8000f8e000e */
        /* <DEDUP_REMOVED lines=19> */
[----:B0-----:R-:W-:-:S03]  /*7be0*/  CS2R R78, SRZ ;  /* 0x00000000004e7805 */ /* 0x001fc6000001ff00 */
[----:B------:R0:W-:Y:S04]  /*7bf0*/  STS [R94+0x680], R0 ;  /* 0x000680005e007388 */ /* 0x0001e80000000800 */
[----:B------:R2:W-:Y:S04]  /*7c00*/  STS [R93+0x700], R89 ;  /* 0x000700595d007388 */ /* 0x0005e80000000800 */
[----:B------:R-:W-:Y:S01]  /*7c10*/  STS [R92+0x780], R91 ;  /* 0x0007805b5c007388 */ /* 0x000fe20000000800 */
[----:B------:R-:W-:-:S03]  /*7c20*/  NOP ;  /* 0x0000000000007918 */ /* 0x000fc60000000000 */
[----:B------:R-:W3:Y:S01]  /*7c30*/  @!P5 LDG.E R78, desc[UR32][R76.64+0x200] ;  /* 0x000200204c4ed981 */ /* 0x000ee2000c1e1900 */
[----:B------:R-:W-:Y:S01]  /*7c40*/  ISETP.GE.AND P5, PT, R65, UR28, PT ;  /* 0x0000001c41007c0c */ /* 0x000fe2000bfa6270 */
[----:B-1----:R-:W-:Y:S01]  /*7c50*/  HFMA2 R73, -RZ, RZ, 0, 0 ;  /* 0x00000000ff497431 */ /* 0x002fe200000001ff */
[----:B0-----:R-:W-:Y:S02]  /*7c60*/  MOV R0, RZ ;  /* 0x000000ff00007202 */ /* 0x001fe40000000f00 */
[----:B------:R-:W-:Y:S02]  /*7c70*/  CS2R R80, SRZ ;  /* 0x0000000000507805 */ /* 0x000fe4000001ff00 */
[----:B------:R-:W-:Y:S01]  /*7c80*/  CS2R R82, SRZ ;  /* 0x0000000000527805 */ /* 0x000fe2000001ff00 */
[----:B------:R-:W-:Y:S01]  /*7c90*/  HFMA2 R85, -RZ, RZ, 0, 0 ;  /* 0x00000000ff557431 */ /* 0x000fe200000001ff */
[----:B------:R-:W-:Y:S02]  /*7ca0*/  CS2R R86, SRZ ;  /* 0x0000000000567805 */ /* 0x000fe4000001ff00 */
[----:B------:R-:W-:Y:S01]  /*7cb0*/  LOP3.LUT P2, RZ, R13, 0x800, RZ, 0xc0, !PT ;  /* 0x000008000dff7812 */ /* 0x000fe2000784c0ff */
[----:B--2---:R-:W-:-:S02]  /*7cc0*/  HFMA2 R89, -RZ, RZ, 0, 0 ;  /* 0x00000000ff597431 */ /* 0x004fc400000001ff */
[----:B------:R-:W-:Y:S01]  /*7cd0*/  IMAD.MOV.U32 R90, RZ, RZ, RZ ;  /* 0x000000ffff5a7224 */ /* 0x000fe200078e00ff */
[----:B------:R-:W-:Y:S01]  /*7ce0*/  R2UR UR53, R12 ;  /* 0x000000000c3572ca */ /* 0x000fe200000e0000 */
[----:B------:R-:W-:Y:S01]  /*7cf0*/  LDS R116, [R50+0x2c] ;  /* 0x00002c0032747984 */ /* 0x000fe20000000800 */
[----:B------:R-:W0:Y:S03]  /*7d00*/  @!P5 LDC.64 R74, c[0x0][0x3e0] ;  /* 0x0000f800ff4adb82 */ /* 0x000e260000000a00 */
[----:B------:R1:W2:Y:S04]  /*7d10*/  @!P0 LDG.E R90, desc[UR32][R10.64+0x180] ;  /* 0x000180200a5a8981 */ /* 0x0002a8000c1e1900 */
[----:B------:R4:W5:Y:S04]  /*7d20*/  @!P1 LDG.E R89, desc[UR32][R8.64+0x100] ;  /* 0x0001002008599981 */ /* 0x000968000c1e1900 */
[----:B------:R-:W-:Y:S04]  /*7d30*/  LDS R12, [R165] ;  /* 0x00000000a50c7984 */ /* 0x000fe80000000800 */
[----:B-1----:R-:W-:Y:S04]  /*7d40*/  LDS R11, [R164+0x4] ;  /* 0x00000400a40b7984 */ /* 0x002fe80000000800 */
[----:B------:R-:W-:Y:S04]  /*7d50*/  LDS R10, [R161+0x8] ;  /* 0x00000800a10a7984 */ /* 0x000fe80000000800 */
        /* <DEDUP_REMOVED lines=8> */
[----:B------:R0:W4:Y:S01]  /*7de0*/  @!P5 LDG.E R73, desc[UR32][R74.64+0x280] ;  /* 0x000280204a49d981 */ /* 0x000122000c1e1900 */
[----:B------:R-:W-:-:S03]  /*7df0*/  ISETP.GE.AND P5, PT, R64, UR28, PT ;  /* 0x0000001c40007c0c */ /* 0x000fc6000bfa6270 */
[----:B------:R-:W-:Y:S04]  /*7e00*/  LDS R113, [R47+0x38] ;  /* 0x000038002f717984 */ /* 0x000fe80000000800 */
[----:B------:R-:W-:Y:S06]  /*7e10*/  LDS R112, [R46+0x3c] ;  /* 0x00003c002e707984 */ /* 0x000fec0000000800 */
[----:B0-----:R-:W0:Y:S02]  /*7e20*/  @!P5 LDC.64 R74, c[0x0][0x3e0] ;  /* 0x0000f800ff4adb82 */ /* 0x001e240000000a00 */
[----:B0-----:R-:W-:-:S04]  /*7e30*/  @!P5 IMAD.WIDE.U32 R76, R74, UR8, R4 ;  /* 0x000000084a4cdc25 */ /* 0x001fc8000f8e0004 */
[----:B------:R-:W-:Y:S01]  /*7e40*/  @!P5 IMAD R71, R75, UR8, R77 ;  /* 0x000000084b47dc24 */ /* 0x000fe2000f8e024d */
[----:B------:R-:W-:-:S04]  /*7e50*/  @!P5 LEA R74, P6, R76, UR24, 0x2 ;  /* 0x000000184c4adc11 */ /* 0x000fc8000f8c10ff */
[----:B------:R-:W-:-:S05]  /*7e60*/  @!P5 LEA.HI.X R75, R76, UR25, R71, 0x2, P6 ;  /* 0x000000194c4bdc11 */ /* 0x000fca000b0f1447 */
[----:B------:R0:W4:Y:S01]  /*7e70*/  @!P5 LDG.E R0, desc[UR32][R74.64+0x300] ;  /* 0x000300204a00d981 */ /* 0x000122000c1e1900 */
        /* <DEDUP_REMOVED lines=54> */
[----:B------:R-:W-:Y:S02]  /*81e0*/  @!P5 LEA.HI.X R77, R74, UR25, R71, 0x2, P6 ;  /* 0x000000194a4ddc11 */ /* 0x000fe4000b0f1447 */
[----:B------:R-:W-:Y:S01]  /*81f0*/  MOV R71, RZ ;  /* 0x000000ff00477202 */ /* 0x000fe20000000f00 */
[----:B------:R-:W0:Y:S02]  /*8200*/  @!P4 LDC.64 R74, c[0x0][0x3e0] ;  /* 0x0000f800ff4acb82 */ /* 0x000e240000000a00 */
[----:B------:R1:W4:Y:S04]  /*8210*/  @!P5 LDG.E R87, desc[UR32][R76.64+0x700] ;  /* 0x000700204c57d981 */ /* 0x000328000c1e1900 */
[----:B------:R3:W2:Y:S01]  /*8220*/  @!P2 LDG.E R71, desc[UR32][R2.64+0x80] ;  /* 0x000080200247a981 */ /* 0x0006a2000c1e1900 */
[----:B-1----:R-:W-:-:S03]  /*8230*/  CS2R R76, SRZ ;  /* 0x00000000004c7805 */ /* 0x002fc6000001ff00 */
[----:B---3--:R-:W-:Y:S04]  /*8240*/  LDS R3, [R52+0x24] ;  /* 0x0000240034037984 */ /* 0x008fe80000000800 */
[----:B------:R1:W3:Y:S01]  /*8250*/  @!P3 LDG.E R76, desc[UR32][R6.64] ;  /* 0x00000020064cb981 */ /* 0x0002e2000c1e1900 */
[----:B0-----:R-:W-:-:S03]  /*8260*/  @!P4 IMAD.WIDE.U32 R4, R74, UR8, R4 ;  /* 0x000000084a04cc25 */ /* 0x001fc6000f8e0004 */
[----:B------:R-:W-:Y:S01]  /*8270*/  LDS R2, [R51+0x28] ;  /* 0x0000280033027984 */ /* 0x000fe20000000800 */
[----:B------:R-:W-:Y:S01]  /*8280*/  @!P4 IMAD R75, R75, UR8, R5 ;  /* 0x000000084b4bcc24 */ /* 0x000fe2000f8e0205 */
[C---:B------:R-:W-:Y:S02]  /*8290*/  @!P4 LEA R74, P5, R4.reuse, UR24, 0x2 ;  /* 0x00000018044acc11 */ /* 0x040fe4000f8a10ff */
[----:B-1----:R-:W-:Y:S02]  /*82a0*/  LDS R7, [R158+0x14] ;  /* 0x000014009e077984 */ /* 0x002fe40000000800 */
[----:B------:R-:W-:Y:S02]  /*82b0*/  @!P4 LEA.HI.X R75, R4, UR25, R75, 0x2, P5 ;  /* 0x00000019044bcc11 */ /* 0x000fe4000a8f144b */
[----:B------:R-:W-:Y:S04]  /*82c0*/  LDS R6, [R55+0x18] ;  /* 0x0000180037067984 */ /* 0x000fe80000000800 */
[----:B------:R-:W4:Y:S04]  /*82d0*/  @!P4 LDG.E R77, desc[UR32][R74.64+0x780] ;  /* 0x000780204a4dc981 */ /* 0x000f28000c1e1900 */
[----:B------:R-:W-:Y:S04]  /*82e0*/  LDS R5, [R54+0x1c] ;  /* 0x00001c0036057984 */ /* 0x000fe80000000800 */
[----:B------:R-:W-:Y:S01]  /*82f0*/  LDS R4, [R53+0x20] ;  /* 0x0000200035047984 */ /* 0x000fe20000000800 */
[----:B------:R-:W-:-:S02]  /*8300*/  @!P3 MOV R70, R84 ;  /* 0x000000540046b202 */ /* 0x000fc40000000f00 */
[-C--:B------:R-:W-:Y:S02]  /*8310*/  @!P2 MOV R70, R84.reuse ;  /* 0x000000540046a202 */ /* 0x080fe40000000f00 */
[-C--:B------:R-:W-:Y:S02]  /*8320*/  @!P1 MOV R70, R84.reuse ;  /* 0x0000005400469202 */ /* 0x080fe40000000f00 */
[----:B------:R-:W-:Y:S01]  /*8330*/  @!P0 MOV R70, R84 ;  /* 0x0000005400468202 */ /* 0x000fe20000000f00 */
[----:B------:R-:W-:-:S04]  /*8340*/  UIADD3 UR14, UPT, UPT, UR11, -0x1, URZ ;  /* 0xffffffff0b0e7890 */ /* 0x000fc8000fffe0ff */
[----:B------:R-:W-:Y:S01]  /*8350*/  ULEA.HI UR27, UR14, UR14, URZ, 0x1 ;  /* 0x0000000e0e1b7291 */ /* 0x000fe2000f8f08ff */
[----:B---3--:R-:W-:Y:S04]  /*8360*/  STS [R107+0x2100], R76 ;  /* 0x0021004c6b007388 */ /* 0x008fe80000000800 */
[----:B--2---:R-:W-:Y:S04]  /*8370*/  STS [R106+0x2180], R71 ;  /* 0x002180476a007388 */ /* 0x004fe80000000800 */
[----:B-----5:R-:W-:Y:S04]  /*8380*/  STS [R105+0x2200], R89 ;  /* 0x0022005969007388 */ /* 0x020fe80000000800 */
[----:B------:R-:W-:Y:S04]  /*8390*/  STS [R104+0x2280], R90 ;  /* 0x0022805a68007388 */ /* 0x000fe80000000800 */
[----:B------:R-:W-:Y:S04]  /*83a0*/  STS [R103+0x2300], R78 ;  /* 0x0023004e67007388 */ /* 0x000fe80000000800 */
[----:B----4-:R-:W-:Y:S04]  /*83b0*/  STS [R102+0x2380], R73 ;  /* 0x0023804966007388 */ /* 0x010fe80000000800 */
        /* <DEDUP_REMOVED lines=18> */
[----:B------:R-:W-:-:S02]  /*84e0*/  LOP3.LUT R71, R70, 0x1f, R72, 0xf8, !PT ;  /* 0x0000001f46477812 */ /* 0x000fc400078ef848 */
[----:B------:R-:W0:Y:S01]  /*84f0*/  S2R R72, SR_TID.X ;  /* 0x0000000000487919 */ /* 0x000e220000002100 */
[----:B------:R-:W-:-:S04]  /*8500*/  ULOP3.LUT UR27, UR27, 0xfffffe, URZ, 0xc0, !UPT ;  /* 0x00fffffe1b1b7892 */ /* 0x000fc8000f8ec0ff */
[----:B------:R-:W-:-:S04]  /*8510*/  UIADD3 UR14, UPT, UPT, UR14, -UR27, URZ ;  /* 0x8000001b0e0e7290 */ /* 0x000fc8000fffe0ff */
[----:B------:R-:W-:Y:S01]  /*8520*/  ULEA UR14, UR14, UR8, 0x8 ;  /* 0x000000080e0e7291 */ /* 0x000fe2000f8e40ff */
[----:B------:R-:W-:Y:S01]  /*8530*/  STS [R92+0x2880], R77 ;  /* 0x0028804d5c007388 */ /* 0x000fe20000000800 */
[----:B------:R-:W-:-:S03]  /*8540*/  NOP ;  /* 0x0000000000007918 */ /* 0x000fc60000000000 */
[----:B------:R-:W1:Y:S01]  /*8550*/  LDS R98, [R165+0x2100] ;  /* 0x00210000a5627984 */ /* 0x000e620000000800 */
[----:B------:R-:W1:Y:S03]  /*8560*/  S2UR UR26, SR_CgaCtaId ;  /* 0x00000000001a79c3 */ /* 0x000e660000008800 */
[----:B------:R-:W1:Y:S04]  /*8570*/  LDS R97, [R164+0x2104] ;  /* 0x00210400a4617984 */ /* 0x000e680000000800 */
[----:B------:R-:W1:Y:S04]  /*8580*/  LDS R96, [R161+0x2108] ;  /* 0x00210800a1607984 */ /* 0x000e680000000800 */
[----:B------:R-:W1:Y:S01]  /*8590*/  LDS R95, [R160+0x210c] ;  /* 0x00210c00a05f7984 */ /* 0x000e620000000800 */
[----:B0-----:R-:W-:-:S03]  /*85a0*/  IADD3 R0, PT, PT, R72, 0x200, RZ ;  /* 0x0000020048007810 */ /* 0x001fc60007ffe0ff */
[----:B------:R-:W0:Y:S01]  /*85b0*/  LDS R94, [R159+0x2110] ;  /* 0x002110009f5e7984 */ /* 0x000e220000000800 */
[----:B------:R-:W-:-:S03]  /*85c0*/  ISETP.NE.AND P0, PT, R72, RZ, PT ;  /* 0x000000ff4800720c */ /* 0x000fc60003f05270 */
[----:B------:R-:W0:Y:S01]  /*85d0*/  LDS R93, [R158+0x2114] ;  /* 0x002114009e5d7984 */ /* 0x000e220000000800 */
[----:B------:R-:W-:-:S03]  /*85e0*/  SEL R70, R0, UR14, P0 ;  /* 0x0000000e00467c07 */ /* 0x000fc60008000000 */
[----:B------:R-:W0:Y:S04]  /*85f0*/  LDS R92, [R55+0x2118] ;  /* 0x00211800375c7984 */ /* 0x000e280000000800 */
[----:B------:R-:W-:Y:S04]  /*8600*/  LDS R91, [R54+0x211c] ;  /* 0x00211c00365b7984 */ /* 0x000fe80000000800 */
[----:B------:R-:W-:Y:S04]  /*8610*/  LDS R90, [R53+0x2120] ;  /* 0x00212000355a7984 */ /* 0x000fe80000000800 */
[----:B------:R-:W3:Y:S04]  /*8620*/  LDS R89, [R52+0x2124] ;  /* 0x0021240034597984 */ /* 0x000ee80000000800 */
[----:B------:R-:W5:Y:S04]  /*8630*/  LDS R0, [R51+0x2128] ;  /* 0x0021280033007984 */ /* 0x000f680000000800 */
[----:B------:R-:W5:Y:S04]  /*8640*/  LDS R77, [R50+0x212c] ;  /* 0x00212c00324d7984 */ /* 0x000f680000000800 */
[----:B------:R-:W5:Y:S04]  /*8650*/  LDS R76, [R49+0x2130] ;  /* 0x00213000314c7984 */ /* 0x000f680000000800 */
[----:B------:R-:W5:Y:S04]  /*8660*/  LDS R75, [R48+0x2134] ;  /* 0x00213400304b7984 */ /* 0x000f680000000800 */
[----:B------:R-:W5:Y:S04]  /*8670*/  LDS R74, [R47+0x2138] ;  /* 0x002138002f4a7984 */ /* 0x000f680000000800 */
[----:B------:R-:W5:Y:S01]  /*8680*/  LDS R73, [R46+0x213c] ;  /* 0x00213c002e497984 */ /* 0x000f620000000800 */
[----:B------:R-:W-:-:S05]  /*8690*/  MOV R88, UR53 ;  /* 0x0000003500587c02 */ /* 0x000fca0008000f00 */
[----:B------:R-:W-:-:S04]  /*86a0*/  FMUL.FTZ R88, R88, 1.4426950216293334961 ;  /* 0x3fb8aa3b58587820 */ /* 0x000fc80000410000 */
        /* <DEDUP_REMOVED lines=18> */
[----:B------:R-:W-:Y:S01]  /*87d0*/  ISETP.NE.AND P1, PT, R72, 0x7f, PT ;  /* 0x0000007f4800780c */ /* 0x000fe20003f25270 */
[----:B-1----:R-:W-:Y:S01]  /*87e0*/  ULEA UR27, UR26, UR27, 0x18 ;  /* 0x0000001b1a1b7291 */ /* 0x002fe2000f8ec0ff */
[----:B------:R-:W1:Y:S05]  /*87f0*/  MUFU.EX2 R118, R118 ;  /* 0x0000007600767308 */ /* 0x000e6a0000000800 */
        /* <DEDUP_REMOVED lines=15> */
[----:B0-----:R0:W-:Y:S01]  /*88f0*/  STS [R70+0x8e50], R151 ;  /* 0x008e509746007388 */ /* 0x0011e20000000800 */
[----:B------:R-:W-:Y:S01]  /*8900*/  BSSY.RECONVERGENT B0, `(.L_x_1560) ;  /* 0x000001f000007945 */ /* 0x000fe20003800200 */
[----:B------:R-:W-:Y:S01]  /*8910*/  FMUL.FTZ R98, R125, R98 ;  /* 0x000000627d627220 */ /* 0x000fe20000410000 */
[----:B------:R-:W-:Y:S01]  /*8920*/  FMUL.FTZ R97, R124, R97 ;  /* 0x000000617c617220 */ /* 0x000fe20000410000 */
[----:B------:R-:W-:Y:S01]  /*8930*/  FMUL.FTZ R96, R123, R96 ;  /* 0x000000607b607220 */ /* 0x000fe20000410000 */
[----:B------:R-:W-:Y:S01]  /*8940*/  FMUL.FTZ R95, R122, R95 ;  /* 0x0000005f7a5f7220 */ /* 0x000fe20000410000 */
[----:B------:R-:W-:Y:S01]  /*8950*/  FMUL.FTZ R94, R121, R94 ;  /* 0x0000005e795e7220 */ /* 0x000fe20000410000 */
[----:B------:R-:W-:Y:S01]  /*8960*/  FMUL.FTZ R93, R120, R93 ;  /* 0x0000005d785d7220 */ /* 0x000fe20000410000 */
[----:B------:R-:W-:Y:S01]  /*8970*/  FMUL.FTZ R92, R119, R92 ;  /* 0x0000005c775c7220 */ /* 0x000fe20000410000 */
[----:B0-----:R-:W-:-:S02]  /*8980*/  IMAD.MOV.U32 R70, RZ, RZ, R84 ;  /* 0x000000ffff467224 */ /* 0x001fc400078e0054 */
        /* <DEDUP_REMOVED lines=10> */
[----:B-1----:R-:W-:Y:S05]  /*8a30*/  @P1 BRA `(.L_x_1561) ;  /* 0x0000000000241947 */ /* 0x002fea0003800000 */
        /* <DEDUP_REMOVED lines=9> */
.L_x_1561:
[----:B------:R-:W-:-:S06]  /*8ad0*/  LEA R0, R72, UR27, 0x2 ;  /* 0x0000001b48007c11 */ /* 0x000fcc000f8e10ff */
[----:B------:R-:W0:Y:S02]  /*8ae0*/  LDS R0, [R0+0x9654] ;  /* 0x0096540000007984 */ /* 0x000e240000000800 */
.L_x_1562:
[----:B------:R-:W-:Y:S05]  /*8af0*/  BSYNC.RECONVERGENT B0 ;  /* 0x0000000000007941 */ /* 0x000fea0003800200 */
.L_x_1560:
[----:B------:R-:W-:Y:S01]  /*8b00*/  LOP3.LUT P1, RZ, R13, 0x8, RZ, 0xc0, !PT ;  /* 0x000000080dff7812 */ /* 0x000fe2000782c0ff */
[----:B------:R-:W-:Y:S01]  /*8b10*/  HFMA2 R81, -RZ, RZ, 0, 4.76837158203125e-07 ;  /* 0x00000008ff517431 */ /* 0x000fe200000001ff */
[----:B------:R-:W-:Y:S01]  /*8b20*/  MOV R78, UR11 ;  /* 0x0000000b004e7c02 */ /* 0x000fe20008000f00 */
[----:B------:R-:W-:-:S10]  /*8b30*/  HFMA2 R79, -RZ, RZ, 0, 0 ;  /* 0x00000000ff4f7431 */ /* 0x000fd400000001ff */
        /* <DEDUP_REMOVED lines=118> */
.L_x_1621:
[C---:B---3--:R-:W-:Y:S01]  /*92a0*/  FFMA.FTZ R86, R157.reuse, R86, R156 ;  /* 0x000000569d567223 */ /* 0x048fe2000001009c */
[----:B------:R-:W-:Y:S01]  /*92b0*/  UMOV UR14, 0xffffffff ;  /* 0xffffffff000e7882 */ /* 0x000fe20000000000 */
[----:B0-2---:R-:W-:-:S03]  /*92c0*/  @P1 FMUL.FTZ R157, R157, R153 ;  /* 0x000000999d9d1220 */ /* 0x005fc60000410000 */
[----:B------:R-:W-:Y:S01]  /*92d0*/  FSEL R162, R156, R86, !P1 ;  /* 0x000000569ca27208 */ /* 0x000fe20004800000 */
[----:B------:R-:W-:Y:S06]  /*92e0*/  BRA.DIV UR14, `(.L_x_1565) ;  /* 0x000000560e7c7947 */ /* 0x000fec000b800000 */
.L_x_1624:
[----:B------:R-:W-:-:S03]  /*92f0*/  UMOV UR14, 0xffffffff ;  /* 0xffffffff000e7882 */ /* 0x000fc60000000000 */
[----:B------:R-:W-:Y:S05]  /*9300*/  BRA.DIV UR14, `(.L_x_1566) ;  /* 0x000000560e9c7947 */ /* 0x000fea000b800000 */
.L_x_1627:
[----:B------:R-:W-:-:S03]  /*9310*/  UMOV UR14, 0xffffffff ;  /* 0xffffffff000e7882 */ /* 0x000fc60000000000 */
[----:B------:R-:W-:Y:S05]  /*9320*/  BRA.DIV UR14, `(.L_x_1567) ;  /* 0x000000560ebc7947 */ /* 0x000fea000b800000 */
[----:B------:R-:W0:Y:S04]  /*9330*/  SHFL.UP PT, R157, R157, 0x1, RZ ;  /* 0x042000009d9d7989 */ /* 0x000e2800000e00ff */
[----:B------:R-:W2:Y:S04]  /*9340*/  SHFL.UP PT, R162, R162, 0x1, RZ ;  /* 0x04200000a2a27989 */ /* 0x000ea800000e00ff */
[----:B-----5:R-:W3:Y:S04]  /*9350*/  SHFL.IDX PT, R78, R78, RZ, 0x1f ;  /* 0x00001fff4e4e7589 */ /* 0x020ee800000e0000 */
[----:B------:R-:W4:Y:S02]  /*9360*/  SHFL.IDX PT, R79, R79, RZ, 0x1f ;  /* 0x00001fff4f4f7589 */ /* 0x000f2400000e0000 */
.L_x_1633:
        /* <DEDUP_REMOVED lines=12> */
.L_x_1563:
        /* <DEDUP_REMOVED lines=121> */
.L_x_1650:
        /* <DEDUP_REMOVED lines=14> */
.L_x_1568:
        /* <DEDUP_REMOVED lines=11> */
[----:B------:R-:W-:-:S02]  /*9d50*/  FFMA.FTZ R133, R113, -R133, R149 ;  /* 0x8000008571857223 */ /* 0x000fc40000010095 */
[----:B------:R-:W5:Y:S01]  /*9d60*/  LDL.LU R85, [R1+0xd0] ;  /* 0x0000d00001557983 */ /* 0x000f620000300800 */
[----:B------:R-:W-:-:S03]  /*9d70*/  FFMA.FTZ R132, R114, -R132, R148 ;  /* 0x8000008472847223 */ /* 0x000fc60000010094 */
[----:B------:R-:W5:Y:S04]  /*9d80*/  LDL.LU R84, [R1+0x7c] ;  /* 0x00007c0001547983 */ /* 0x000f680000300800 */
[----:B0-----:R0:W-:Y:S04]  /*9d90*/  @!P0 STS.64 [UR14+0x9850], R78 ;  /* 0x0098504eff008988 */ /* 0x0011e80008000a0e */
[----:B------:R-:W5:Y:S01]  /*9da0*/  LDL.LU R82, [R1+0xd4] ;  /* 0x0000d40001527983 */ /* 0x000f620000300800 */
[----:B0-----:R-:W-:Y:S01]  /*9db0*/  FFMA.FTZ R78, R112, -R134, R150 ;  /* 0x80000086704e7223 */ /* 0x001fe20000010096 */
[----:B-1----:R-:W-:-:S04]  /*9dc0*/  FFMA.FTZ R80, R80, R0, R73 ;  /* 0x0000000050507223 */ /* 0x002fc80000010049 */
[-C--:B------:R-:W-:Y:S01]  /*9dd0*/  FMUL.FTZ R112, R112, R80.reuse ;  /* 0x0000005070707220 */ /* 0x080fe20000410000 */
[----:B------:R-:W-:Y:S01]  /*9de0*/  FMUL.FTZ R0, R80, UR53 ;  /* 0x0000003550007c20 */ /* 0x000fe20008410000 */
[----:B------:R-:W-:-:S03]  /*9df0*/  FFMA.FTZ R74, R99, R80, R74 ;  /* 0x00000050634a7223 */ /* 0x000fc6000001004a */
[----:B------:R-:W-:Y:S01]  /*9e00*/  FMUL.FTZ R0, R78, R0 ;  /* 0x000000004e007220 */ /* 0x000fe20000410000 */
[-C--:B------:R-:W-:Y:S01]  /*9e10*/  FFMA.FTZ R75, R100, R74.reuse, R75 ;  /* 0x0000004a644b7223 */ /* 0x080fe2000001004b */
[----:B------:R-:W-:Y:S02]  /*9e20*/  FMUL.FTZ R113, R113, R74 ;  /* 0x0000004a71717220 */ /* 0x000fe40000410000 */
[----:B------:R-:W-:Y:S01]  /*9e30*/  FFMA.FTZ R0, R30, R112, R0 ;  /* 0x000000701e007223 */ /* 0x000fe20000010000 */
[-C--:B------:R-:W-:Y:S01]  /*9e40*/  FMUL.FTZ R114, R114, R75.reuse ;  /* 0x0000004b72727220 */ /* 0x080fe20000410000 */
[----:B------:R-:W-:-:S04]  /*9e50*/  FFMA.FTZ R76, R101, R75, R76 ;  /* 0x0000004b654c7223 */ /* 0x000fc8000001004c */
[----:B------:R-:W-:-:S04]  /*9e60*/  FFMA.FTZ R102, R102, R76, R77 ;  /* 0x0000004c66667223 */ /* 0x000fc8000001004d */
[----:B------:R-:W-:Y:S01]  /*9e70*/  FFMA.FTZ R88, R103, R102, R88 ;  /* 0x0000006667587223 */ /* 0x000fe20000010058 */
[----:B--2---:R-:W-:-:S03]  /*9e80*/  FFMA.FTZ R81, R112, R14, R81 ;  /* 0x0000000e70517223 */ /* 0x004fc60000010051 */
[----:B------:R-:W-:Y:S02]  /*9e90*/  FFMA.FTZ R89, R104, R88, R89 ;  /* 0x0000005868597223 */ /* 0x000fe40000010059 */
[----:B------:R0:W-:Y:S01]  /*9ea0*/  STL [R1+0xc4], R81 ;  /* 0x0000c45101007387 */ /* 0x0001e20000100800 */
[----:B---3--:R-:W-:Y:S01]  /*9eb0*/  FFMA.FTZ R152, R113, R15, R152 ;  /* 0x0000000f71987223 */ /* 0x008fe20000010098 */
[----:B------:R-:W-:Y:S01]  /*9ec0*/  FMUL.FTZ R73, R74, UR53 ;  /* 0x000000354a497c20 */ /* 0x000fe20008410000 */
[----:B----4-:R-:W-:Y:S01]  /*9ed0*/  FADD.FTZ R87, R0, R87 ;  /* 0x0000005700577221 */ /* 0x010fe20000010000 */
[----:B------:R-:W-:Y:S01]  /*9ee0*/  FFMA.FTZ R90, R105, R89, R90 ;  /* 0x00000059695a7223 */ /* 0x000fe2000001005a */
[----:B0-----:R-:W2:Y:S01]  /*9ef0*/  LDL.LU R81, [R1+0x78] ;  /* 0x0000780001517983 */ /* 0x001ea20000300800 */
[----:B-----5:R-:W-:Y:S01]  /*9f00*/  FFMA.FTZ R83, R114, R16, R83 ;  /* 0x0000001072537223 */ /* 0x020fe20000010053 */
[----:B------:R-:W-:Y:S01]  /*9f10*/  FMUL.FTZ R73, R133, R73 ;  /* 0x0000004985497220 */ /* 0x000fe20000410000 */
[----:B------:R-:W-:Y:S01]  /*9f20*/  FFMA.FTZ R91, R106, R90, R91 ;  /* 0x0000005a6a5b7223 */ /* 0x000fe2000001005b */
[----:B------:R-:W-:Y:S04]  /*9f30*/  STL [R1+0xc8], R152 ;  /* 0x0000c89801007387 */ /* 0x000fe80000100800 */
[----:B------:R-:W-:Y:S04]  /*9f40*/  STL [R1+0x44], R87 ;  /* 0x0000445701007387 */ /* 0x000fe80000100800 */
[----:B------:R0:W-:Y:S04]  /*9f50*/  STL [R1+0xcc], R83 ;  /* 0x0000cc5301007387 */ /* 0x0001e80000100800 */
[----:B0-----:R-:W3:Y:S01]  /*9f60*/  LDL.LU R83, [R1+0xd8] ;  /* 0x0000d80001537983 */ /* 0x001ee20000300800 */
[----:B------:R-:W-:Y:S01]  /*9f70*/  FFMA.FTZ R73, R31, R113, R73 ;  /* 0x000000711f497223 */ /* 0x000fe20000010049 */
[----:B------:R-:W-:Y:S01]  /*9f80*/  FFMA.FTZ R92, R107, R91, R92 ;  /* 0x0000005b6b5c7223 */ /* 0x000fe2000001005c */
[----:B------:R-:W-:Y:S01]  /*9f90*/  FMUL.FTZ R0, R75, UR53 ;  /* 0x000000354b007c20 */ /* 0x000fe20008410000 */
[----:B------:R-:W-:Y:S01]  /*9fa0*/  FFMA.FTZ R131, R115, -R131, R147 ;  /* 0x8000008373837223 */ /* 0x000fe20000010093 */
[----:B------:R-:W-:Y:S01]  /*9fb0*/  FADD.FTZ R86, R73, R86 ;  /* 0x0000005649567221 */ /* 0x000fe20000010000 */
[----:B------:R-:W-:Y:S01]  /*9fc0*/  FMUL.FTZ R73, R76, UR53 ;  /* 0x000000354c497c20 */ /* 0x000fe20008410000 */
[----:B------:R-:W-:Y:S01]  /*9fd0*/  FFMA.FTZ R93, R108, R92, R93 ;  /* 0x0000005c6c5d7223 */ /* 0x000fe2000001005d */
[----:B------:R-:W-:Y:S01]  /*9fe0*/  FMUL.FTZ R0, R132, R0 ;  /* 0x0000000084007220 */ /* 0x000fe20000410000 */
[----:B------:R-:W-:Y:S01]  /*9ff0*/  FMUL.FTZ R115, R115, R76 ;  /* 0x0000004c73737220 */ /* 0x000fe20000410000 */
[----:B------:R-:W-:Y:S01]  /*a000*/  FMUL.FTZ R73, R131, R73 ;  /* 0x0000004983497220 */ /* 0x000fe20000410000 */
[----:B------:R-:W-:Y:S01]  /*a010*/  FFMA.FTZ R94, R109, R93, R94 ;  /* 0x0000005d6d5e7223 */ /* 0x000fe2000001005e */
[----:B------:R-:W-:Y:S01]  /*a020*/  FFMA.FTZ R0, R32, R114, R0 ;  /* 0x0000007220007223 */ /* 0x000fe20000010000 */
[C---:B------:R-:W-:Y:S01]  /*a030*/  FFMA.FTZ R79, R116.reuse, -R130, R146 ;  /* 0x80000082744f7223 */ /* 0x040fe20000010092 */
[----:B------:R-:W-:Y:S01]  /*a040*/  FMUL.FTZ R116, R116, R102 ;  /* 0x0000006674747220 */ /* 0x000fe20000410000 */
[----:B------:R-:W-:Y:S01]  /*a050*/  FFMA.FTZ R73, R33, R115, R73 ;  /* 0x0000007321497223 */ /* 0x000fe20000010049 */
[----:B------:R-:W-:Y:S01]  /*a060*/  FFMA.FTZ R85, R115, R17, R85 ;  /* 0x0000001173557223 */ /* 0x000fe20000010055 */
[----:B------:R-:W-:Y:S01]  /*a070*/  FFMA.FTZ R95, R110, R94, R95 ;  /* 0x0000005e6e5f7223 */ /* 0x000fe2000001005f */
[----:B------:R-:W-:Y:S01]  /*a080*/  FADD.FTZ R84, R0, R84 ;  /* 0x0000005400547221 */ /* 0x000fe20000010000 */
[----:B------:R-:W-:Y:S01]  /*a090*/  FFMA.FTZ R82, R116, R18, R82 ;  /* 0x0000001274527223 */ /* 0x000fe20000010052 */
[----:B------:R-:W-:Y:S01]  /*a0a0*/  STL [R1+0x80], R86 ;  /* 0x0000805601007387 */ /* 0x000fe20000100800 */
[----:B------:R-:W-:-:S03]  /*a0b0*/  FFMA.FTZ R96, R111, R95, R96 ;  /* 0x0000005f6f607223 */ /* 0x000fc60000010060 */
[----:B------:R-:W-:Y:S01]  /*a0c0*/  STL [R1+0xd0], R85 ;  /* 0x0000d05501007387 */ /* 0x000fe20000100800 */
[----:B------:R-:W-:Y:S01]  /*a0d0*/  FFMA.FTZ R97, R117, R96, R97 ;  /* 0x0000006075617223 */ /* 0x000fe20000010061 */
[C---:B------:R-:W-:Y:S02]  /*a0e0*/  FFMA.FTZ R119, R2.reuse, -R119, R145 ;  /* 0x8000007702777223 */ /* 0x040fe40000010091 */
[----:B------:R-:W-:Y:S01]  /*a0f0*/  STL [R1+0x7c], R84 ;  /* 0x00007c5401007387 */ /* 0x000fe20000100800 */
[----:B------:R-:W-:-:S03]  /*a100*/  FMUL.FTZ R2, R2, R88 ;  /* 0x0000005802027220 */ /* 0x000fc60000410000 */
[----:B------:R0:W-:Y:S01]  /*a110*/  STL [R1+0xd4], R82 ;  /* 0x0000d45201007387 */ /* 0x0001e20000100800 */
[----:B------:R-:W-:Y:S01]  /*a120*/  FFMA.FTZ R98, R118, R97, R98 ;  /* 0x0000006176627223 */ /* 0x000fe20000010062 */
[----:B------:R-:W-:Y:S01]  /*a130*/  FFMA.FTZ R0, R12, -R129, R151 ;  /* 0x800000810c007223 */ /* 0x000fe20000010097 */
[----:B------:R-:W-:Y:S02]  /*a140*/  FFMA.FTZ R128, R11, -R128, R136 ;  /* 0x800000800b807223 */ /* 0x000fe40000010088 */
[----:B0-----:R-:W-:-:S04]  /*a150*/  FMUL.FTZ R82, R98, R29 ;  /* 0x0000001d62527220 */ /* 0x001fc80000410000 */
[-C--:B------:R-:W-:Y:S01]  /*a160*/  FFMA.FTZ R84, R0, R82.reuse, RZ ;  /* 0x0000005200547223 */ /* 0x080fe200000100ff */
[----:B------:R-:W-:Y:S01]  /*a170*/  FMUL.FTZ R82, R45, R82 ;  /* 0x000000522d527220 */ /* 0x000fe20000410000 */
        /* <DEDUP_REMOVED lines=9> */
[C---:B------:R-:W-:Y:S01]  /*a210*/  FMUL.FTZ R122, R89.reuse, UR53 ;  /* 0x00000035597a7c20 */ /* 0x040fe20008410000 */
[----:B------:R-:W-:Y:S01]  /*a220*/  FMUL.FTZ R89, R89, R20 ;  /* 0x0000001459597220 */ /* 0x000fe20000410000 */
[C---:B------:R-:W-:Y:S01]  /*a230*/  FMUL.FTZ R77, R102.reuse, UR53 ;  /* 0x00000035664d7c20 */ /* 0x040fe20008410000 */
[----:B------:R-:W-:Y:S01]  /*a240*/  FMUL.FTZ R102, R102, R18 ;  /* 0x0000001266667220 */ /* 0x000fe20000410000 */
[----:B------:R-:W-:Y:S01]  /*a250*/  FMUL.FTZ R76, R76, R17 ;  /* 0x000000114c4c7220 */ /* 0x000fe20000410000 */
[----:B------:R-:W-:Y:S01]  /*a260*/  FMUL.FTZ R75, R75, R16 ;  /* 0x000000104b4b7220 */ /* 0x000fe20000410000 */
[----:B------:R-:W-:Y:S01]  /*a270*/  FMUL.FTZ R74, R74, R15 ;  /* 0x0000000f4a4a7220 */ /* 0x000fe20000410000 */
[----:B--2---:R-:W-:-:S05]  /*a280*/  FADD.FTZ R81, R73, R81 ;  /* 0x0000005149517221 */ /* 0x004fca0000010000 */
[----:B------:R0:W-:Y:S04]  /*a290*/  STL [R1+0x78], R81 ;  /* 0x0000785101007387 */ /* 0x0001e80000100800 */
[----:B------:R-:W2:Y:S01]  /*a2a0*/  LDL R87, [R1+0xc0] ;  /* 0x0000c00001577983 */ /* 0x000ea20000100800 */
[----:B0-----:R-:W-:-:S04]  /*a2b0*/  SHF.L.U32 R81, R72, 0x4, RZ ;  /* 0x0000000448517819 */ /* 0x001fc800000006ff */
[-C--:B------:R-:W-:Y:S02]  /*a2c0*/  LEA.HI R129, R72, R81.reuse, RZ, 0x1f ;  /* 0x0000005148817211 */ /* 0x080fe400078ff8ff */
[----:B------:R-:W-:Y:S01]  /*a2d0*/  LEA.HI R73, R81, R81, RZ, 0x1b ;  /* 0x0000005151497211 */ /* 0x000fe200078fd8ff */
[----:B---3--:R-:W-:Y:S01]  /*a2e0*/  FFMA.FTZ R83, R2, R19, R83 ;  /* 0x0000001302537223 */ /* 0x008fe20000010053 */
[----:B------:R-:W-:-:S04]  /*a2f0*/  FMUL.FTZ R81, R88, UR53 ;  /* 0x0000003558517c20 */ /* 0x000fc80008410000 */
[----:B------:R-:W-:Y:S01]  /*a300*/  FMUL.FTZ R81, R119, R81 ;  /* 0x0000005177517220 */ /* 0x000fe20000410000 */
[----:B------:R0:W-:Y:S01]  /*a310*/  STL [R1+0xd8], R83 ;  /* 0x0000d85301007387 */ /* 0x0001e20000100800 */
[----:B------:R-:W-:Y:S02]  /*a320*/  LEA R129, R129, UR27, 0x2 ;  /* 0x0000001b81817c11 */ /* 0x000fe4000f8e10ff */
[----:B------:R-:W-:Y:S01]  /*a330*/  FFMA.FTZ R2, R35, R2, R81 ;  /* 0x0000000223027223 */ /* 0x000fe20000010051 */
[----:B------:R-:W-:Y:S01]  /*a340*/  LEA R73, R73, UR27, 0x2 ;  /* 0x0000001b49497c11 */ /* 0x000fe2000f8e10ff */
[----:B0-----:R-:W-:-:S04]  /*a350*/  FMUL.FTZ R83, R97, R28 ;  /* 0x0000001c61537220 */ /* 0x001fc80000410000 */
[-C--:B------:R-:W-:Y:S01]  /*a360*/  FMUL.FTZ R81, R44, R83.reuse ;  /* 0x000000532c517220 */ /* 0x080fe20000410000 */
[----:B------:R-:W-:Y:S01]  /*a370*/  FFMA.FTZ R83, R128, R83, R84 ;  /* 0x0000005380537223 */ /* 0x000fe20000010054 */
[----:B------:R-:W-:Y:S01]  /*a380*/  FMUL.FTZ R84, R96, R27 ;  /* 0x0000001b60547220 */ /* 0x000fe20000410000 */
[----:B------:R0:W-:Y:S03]  /*a390*/  STS [R129+0x4200], R82 ;  /* 0x0042005281007388 */ /* 0x0001e60000000800 */
[-C--:B------:R-:W-:Y:S01]  /*a3a0*/  FFMA.FTZ R83, R127, R84.reuse, R83 ;  /* 0x000000547f537223 */ /* 0x080fe20000010053 */
[----:B------:R1:W-:Y:S01]  /*a3b0*/  STS [R73+0x4204], R81 ;  /* 0x0042045149007388 */ /* 0x0003e20000000800 */
[----:B------:R-:W-:Y:S01]  /*a3c0*/  FMUL.FTZ R84, R43, R84 ;  /* 0x000000542b547220 */ /* 0x000fe20000410000 */
[----:B0-----:R-:W-:Y:S01]  /*a3d0*/  FMUL.FTZ R82, R94, R25 ;  /* 0x000000195e527220 */ /* 0x001fe20000410000 */
[----:B-1----:R-:W-:-:S03]  /*a3e0*/  FMUL.FTZ R81, R95, R26 ;  /* 0x0000001a5f517220 */ /* 0x002fc60000410000 */
        /* <DEDUP_REMOVED lines=15> */
[----:B------:R-:W-:Y:S01]  /*a4e0*/  FFMA.FTZ R83, R121, R82, R83 ;  /* 0x0000005279537223 */ /* 0x000fe20000010053 */
[----:B------:R-:W-:-:S03]  /*a4f0*/  FMUL.FTZ R88, R88, R19 ;  /* 0x0000001358587220 */ /* 0x000fc60000410000 */
[----:B------:R-:W-:-:S04]  /*a500*/  FFMA.FTZ R83, R120, R89, R83 ;  /* 0x0000005978537223 */ /* 0x000fc80000010053 */
[----:B------:R-:W-:-:S04]  /*a510*/  FFMA.FTZ R83, R119, R88, R83 ;  /* 0x0000005877537223 */ /* 0x000fc80000010053 */
[----:B------:R-:W-:-:S04]  /*a520*/  FFMA.FTZ R83, R79, R102, R83 ;  /* 0x000000664f537223 */ /* 0x000fc80000010053 */
[----:B------:R-:W-:-:S04]  /*a530*/  FFMA.FTZ R83, R131, R76, R83 ;  /* 0x0000004c83537223 */ /* 0x000fc80000010053 */
[----:B------:R-:W-:-:S04]  /*a540*/  FFMA.FTZ R83, R132, R75, R83 ;  /* 0x0000004b84537223 */ /* 0x000fc80000010053 */
[----:B------:R-:W-:Y:S02]  /*a550*/  FFMA.FTZ R83, R133, R74, R83 ;  /* 0x0000004a85537223 */ /* 0x000fe40000010053 */
[----:B------:R-:W3:Y:S01]  /*a560*/  LDL.LU R133, [R1+0x74] ;  /* 0x0000740001857983 */ /* 0x000ee20000300800 */
[----:B------:R-:W-:Y:S01]  /*a570*/  FMUL.FTZ R77, R79, R77 ;  /* 0x0000004d4f4d7220 */ /* 0x000fe20000410000 */
[----:B------:R-:W-:Y:S01]  /*a580*/  FMUL.FTZ R76, R33, R76 ;  /* 0x0000004c214c7220 */ /* 0x000fe20000410000 */
[----:B------:R-:W-:Y:S02]  /*a590*/  FMUL.FTZ R75, R32, R75 ;  /* 0x0000004b204b7220 */ /* 0x000fe40000410000 */
[----:B------:R-:W-:Y:S02]  /*a5a0*/  FFMA.FTZ R77, R34, R116, R77 ;  /* 0x00000074224d7223 */ /* 0x000fe4000001004d */
[----:B------:R0:W-:Y:S04]  /*a5b0*/  STS [R73+0x4230], R76 ;  /* 0x0042304c49007388 */ /* 0x0001e80000000800 */
[----:B------:R1:W-:Y:S04]  /*a5c0*/  STS [R73+0x4234], R75 ;  /* 0x0042344b49007388 */ /* 0x0003e80000000800 */
[----:B0-----:R-:W4:Y:S04]  /*a5d0*/  LDL.LU R76, [R1+0xdc] ;  /* 0x0000dc00014c7983 */ /* 0x001f280000300800 */
[----:B-1----:R-:W5:Y:S04]  /*a5e0*/  LDL.LU R75, [R1+0x70] ;  /* 0x00007000014b7983 */ /* 0x002f680000300800 */
        /* <DEDUP_REMOVED lines=11> */
[----:B------:R-:W-:Y:S04]  /*a6a0*/  STL [R1+0x74], R133 ;  /* 0x0000748501007387 */ /* 0x000fe80000100800 */
[----:B------:R-:W3:Y:S01]  /*a6b0*/  LDL R152, [R1+0x90] ;  /* 0x0000900001987983 */ /* 0x000ee20000100800 */
[----:B------:R-:W-:Y:S01]  /*a6c0*/  FMUL.FTZ R122, R120, R122 ;  /* 0x0000007a787a7220 */ /* 0x000fe20000410000 */
[----:B------:R-:W-:Y:S01]  /*a6d0*/  FMUL.FTZ R120, R4, R90 ;  /* 0x0000005a04787220 */ /* 0x000fe20000410000 */
[----:B------:R-:W-:Y:S01]  /*a6e0*/  FMUL.FTZ R90, R90, UR53 ;  /* 0x000000355a5a7c20 */ /* 0x000fe20008410000 */
[----:B------:R-:W3:Y:S03]  /*a6f0*/  LDL R155, [R1+0x94] ;  /* 0x00009400019b7983 */ /* 0x000ee60000100800 */
[----:B------:R-:W-:Y:S01]  /*a700*/  FMUL.FTZ R121, R121, R90 ;  /* 0x0000005a79797220 */ /* 0x000fe20000410000 */
[----:B----4-:R-:W-:Y:S01]  /*a710*/  FFMA.FTZ R76, R3, R20, R76 ;  /* 0x00000014034c7223 */ /* 0x010fe2000001004c */
[----:B------:R-:W-:Y:S01]  /*a720*/  FFMA.FTZ R90, R36, R3, R122 ;  /* 0x00000003245a7223 */ /* 0x000fe2000001007a */
[----:B------:R-:W-:Y:S01]  /*a730*/  FMUL.FTZ R122, R5, R91 ;  /* 0x0000005b057a7220 */ /* 0x000fe20000410000 */
[----:B-----5:R-:W-:Y:S01]  /*a740*/  FADD.FTZ R75, R2, R75 ;  /* 0x0000004b024b7221 */ /* 0x020fe20000010000 */
[----:B------:R-:W-:Y:S01]  /*a750*/  FMUL.FTZ R91, R91, UR53 ;  /* 0x000000355b5b7c20 */ /* 0x000fe20008410000 */
[----:B------:R0:W-:Y:S01]  /*a760*/  STL [R1+0xdc], R76 ;  /* 0x0000dc4c01007387 */ /* 0x0001e20000100800 */
[----:B------:R-:W1:Y:S02]  /*a770*/  S2UR UR26, SR_CTAID.X ;  /* 0x00000000001a79c3 */ /* 0x000e640000002500 */
[----:B------:R-:W-:Y:S01]  /*a780*/  FMUL.FTZ R91, R130, R91 ;  /* 0x0000005b825b7220 */ /* 0x000fe20000410000 */
[----:B------:R4:W-:Y:S01]  /*a790*/  STL [R1+0x70], R75 ;  /* 0x0000704b01007387 */ /* 0x0009e20000100800 */
[----:B--2---:R-:W-:-:S03]  /*a7a0*/  FMUL.FTZ R137, R154, R137 ;  /* 0x000000899a897220 */ /* 0x004fc60000410000 */
[----:B------:R-:W2:Y:S01]  /*a7b0*/  LDL R154, [R1+0x8c] ;  /* 0x00008c00019a7983 */ /* 0x000ea20000100800 */
[----:B------:R-:W1:Y:S08]  /*a7c0*/  LDC.64 R2, c[0x0][0x4b8] ;  /* 0x00012e00ff027b82 */ /* 0x000e700000000a00 */
[----:B------:R-:W5:Y:S01]  /*a7d0*/  LDC.64 R4, c[0x0][0x4d8] ;  /* 0x00013600ff047b82 */ /* 0x000f620000000a00 */
[----:B------:R-:W-:-:S02]  /*a7e0*/  FMUL.FTZ R142, R153, R142 ;  /* 0x0000008e998e7220 */ /* 0x000fc40000410000 */
[----:B------:R-:W2:Y:S01]  /*a7f0*/  LDL R153, [R1+0x88] ;  /* 0x0000880001997983 */ /* 0x000ea20000100800 */
[----:B---3--:R-:W-:-:S03]  /*a800*/  FMUL.FTZ R147, R152, R147 ;  /* 0x0000009398937220 */ /* 0x008fc60000410000 */
[----:B------:R-:W3:Y:S04]  /*a810*/  LDL R152, [R1+0x84] ;  /* 0x0000840001987983 */ /* 0x000ee80000100800 */
[----:B------:R-:W3:Y:S01]  /*a820*/  LDL.LU R130, [R1+0xe0] ;  /* 0x0000e00001827983 */ /* 0x000ee20000300800 */
[----:B------:R-:W-:Y:S01]  /*a830*/  UIADD3 UR28, UPT, UPT, UR31, -0x800, URZ ;  /* 0xfffff8001f1c7890 */ /* 0x000fe2000fffe0ff */
[----:B------:R-:W-:Y:S01]  /*a840*/  FMUL.FTZ R79, R31, R74 ;  /* 0x0000004a1f4f7220 */ /* 0x000fe20000410000 */
[----:B------:R-:W-:-:S04]  /*a850*/  HFMA2 R77, -RZ, RZ, 0, 0 ;  /* 0x00000000ff4d7431 */ /* 0x000fc800000001ff */
[----:B------:R-:W-:Y:S02]  /*a860*/  LOP3.LUT R74, R72, UR28, RZ, 0xfc, !PT ;  /* 0x0000001c484a7c12 */ /* 0x000fe4000f8efcff */
[----:B0-----:R-:W-:Y:S02]  /*a870*/  MOV R76, R72 ;  /* 0x00000048004c7202 */ /* 0x001fe40000000f00 */
[----:B------:R-:W-:Y:S01]  /*a880*/  IADD3 R74, PT, PT, -R74, UR29, RZ ;  /* 0x0000001d4a4a7c10 */ /* 0x000fe2000fffe1ff */
[----:B------:R-:W-:Y:S01]  /*a890*/  FMUL.FTZ R81, R38, R81 ;  /* 0x0000005126517220 */ /* 0x000fe20000410000 */
[----:B-1----:R-:W-:Y:S02]  /*a8a0*/  IMAD R3, R3, UR26, RZ ;  /* 0x0000001a03037c24 */ /* 0x002fe4000f8e02ff */
[----:B------:R-:W-:Y:S01]  /*a8b0*/  ISETP.GE.AND P5, PT, R74, 0x1, PT ;  /* 0x000000014a00780c */ /* 0x000fe20003fa6270 */
[--C-:B----4-:R-:W-:Y:S01]  /*a8c0*/  IMAD.WIDE.U32 R74, R2, UR26, R76.reuse ;  /* 0x0000001a024a7c25 */ /* 0x110fe2000f8e004c */
[----:B------:R0:W-:Y:S03]  /*a8d0*/  STS [R73+0x421c], R81 ;  /* 0x00421c5149007388 */ /* 0x0001e60000000800 */
[----:B-----5:R-:W-:-:S04]  /*a8e0*/  IMAD.WIDE.U32 R76, R4, UR26, R76 ;  /* 0x0000001a044c7c25 */ /* 0x020fc8000f8e004c */
[----:B------:R-:W-:Y:S01]  /*a8f0*/  FMUL.FTZ R80, R80, R14 ;  /* 0x0000000e50507220 */ /* 0x000fe20000410000 */
[----:B------:R-:W-:Y:S02]  /*a900*/  IMAD R5, R5, UR26, RZ ;  /* 0x0000001a05057c24 */ /* 0x000fe4000f8e02ff */
[----:B0-----:R-:W-:Y:S01]  /*a910*/  FMUL.FTZ R81, R34, R102 ;  /* 0x0000006622517220 */ /* 0x001fe20000410000 */
[----:B------:R-:W-:Y:S01]  /*a920*/  IADD3 R75, PT, PT, R75, R3, RZ ;  /* 0x000000034b4b7210 */ /* 0x000fe20007ffe0ff */
[----:B------:R-:W-:Y:S01]  /*a930*/  IMAD.IADD R3, R77, 0x1, R5 ;  /* 0x000000014d037824 */ /* 0x000fe200078e0205 */
[----:B------:R-:W-:Y:S02]  /*a940*/  MOV R4, UR42 ;  /* 0x0000002a00047c02 */ /* 0x000fe40008000f00 */
        /* <DEDUP_REMOVED lines=88> */
[----:B------:R-:W-:Y:S01]  /*aed0*/  FMUL.FTZ R149, R153, R149 ;  /* 0x0000009599957220 */ /* 0x000fe20000410000 */
[----:B-1----:R-:W-:Y:S01]  /*aee0*/  IMAD.WIDE.U32 R74, R4, UR8, R74 ;  /* 0x00000008044a7c25 */ /* 0x002fe2000f8e004a */
[----:B------:R-:W-:-:S03]  /*aef0*/  MOV R4, UR45 ;  /* 0x0000002d00047c02 */ /* 0x000fc60008000f00 */
[----:B------:R-:W-:Y:S01]  /*af00*/  FFMA.FTZ R78, R78, R80, R83 ;  /* 0x000000504e4e7223 */ /* 0x000fe20000010053 */
[----:B------:R-:W-:Y:S01]  /*af10*/  MOV R77, UR29 ;  /* 0x0000001d004d7c02 */ /* 0x000fe20008000f00 */
[----:B------:R-:W-:Y:S01]  /*af20*/  IMAD.WIDE.U32 R2, R76, UR8, R2 ;  /* 0x000000084c027c25 */ /* 0x000fe2000f8e0002 */
[----:B------:R-:W-:Y:S01]  /*af30*/  LOP3.LUT R76, R72, UR30, RZ, 0xfc, !PT ;  /* 0x0000001e484c7c12 */ /* 0x000fe2000f8efcff */
[----:B------:R-:W0:Y:S04]  /*af40*/  LDS R103, [R118+0x4200] ;  /* 0x0042000076677984 */ /* 0x000e280000000800 */
[----:B------:R-:W1:Y:S01]  /*af50*/  LDS R102, [R117+0x4400] ;  /* 0x0044000075667984 */ /* 0x000e620000000800 */
[----:B------:R-:W-:-:S03]  /*af60*/  IMAD R3, R4, UR8, R3 ;  /* 0x0000000804037c24 */ /* 0x000fc6000f8e0203 */
[----:B------:R-:W2:Y:S04]  /*af70*/  LDS R101, [R116+0x4600] ;  /* 0x0046000074657984 */ /* 0x000ea80000000800 */
        /* <DEDUP_REMOVED lines=17> */
[----:B-----5:R-:W-:-:S03]  /*b090*/  IADD3 R129, PT, PT, -R76, 0x800, R77 ;  /* 0x000008004c817810 */ /* 0x020fc60007ffe14d */
[----:B------:R-:W-:Y:S01]  /*b0a0*/  STS [R73+0x630c], R138 ;  /* 0x00630c8a49007388 */ /* 0x000fe20000000800 */
[----:B------:R-:W-:-:S03]  /*b0b0*/  LEA R76, P1, R74, UR46, 0x2 ;  /* 0x0000002e4a4c7c11 */ /* 0x000fc6000f8210ff */
[----:B------:R-:W-:Y:S04]  /*b0c0*/  STS [R73+0x6310], R139 ;  /* 0x0063108b49007388 */ /* 0x000fe80000000800 */
[----:B------:R-:W-:Y:S04]  /*b0d0*/  STS [R73+0x6314], R140 ;  /* 0x0063148c49007388 */ /* 0x000fe80000000800 */
[----:B------:R-:W-:Y:S01]  /*b0e0*/  STS [R73+0x6318], R141 ;  /* 0x0063188d49007388 */ /* 0x000fe20000000800 */
[----:B---3--:R-:W-:-:S05]  /*b0f0*/  FFMA.FTZ R130, R120, R21, R130 ;  /* 0x0000001578827223 */ /* 0x008fca0000010082 */
[----:B------:R-:W-:Y:S01]  /*b100*/  STL [R1+0xe0], R130 ;  /* 0x0000e08201007387 */ /* 0x000fe20000100800 */
[----:B------:R-:W-:-:S03]  /*b110*/  FMUL.FTZ R150, R152, R150 ;  /* 0x0000009698967220 */ /* 0x000fc60000410000 */
        /* <DEDUP_REMOVED lines=13> */
[----:B---3--:R-:W-:Y:S01]  /*b1f0*/  IMAD R73, R5, UR8, R75 ;  /* 0x0000000805497c24 */ /* 0x008fe2000f8e024b */
        /* <DEDUP_REMOVED lines=13> */
[----:B012-4-:R-:W-:-:S12]  /*b2d0*/  @!P5 BRA `(.L_x_1571) ;  /* 0x00000000000cd947 */ /* 0x017fd80003800000 */
[----:B------:R-:W0:Y:S04]  /*b2e0*/  LDS R118, [R118+0x6300] ;  /* 0x0063000076767984 */ /* 0x000e280000000800 */
[----:B------:R1:W-:Y:S04]  /*b2f0*/  REDG.E.ADD.F32.FTZ.RN.STRONG.GPU desc[UR32][R76.64], R103 ;  /* 0x000000674c0079a6 */ /* 0x0003e8000c12f320 */
[----:B0-----:R1:W-:Y:S02]  /*b300*/  REDG.E.ADD.F32.FTZ.RN.STRONG.GPU desc[UR32][R4.64], R118 ;  /* 0x00000076040079a6 */ /* 0x0013e4000c12f320 */
.L_x_1571:
[----:B------:R-:W-:Y:S05]  /*b310*/  BSYNC.RECONVERGENT B0 ;  /* 0x0000000000007941 */ /* 0x000fea0003800200 */
.L_x_1570:
[----:B------:R-:W0:Y:S01]  /*b320*/  LDS R117, [R117+0x6500] ;  /* 0x0065000075757984 */ /* 0x000e220000000800 */
[----:B------:R-:W-:Y:S01]  /*b330*/  IMAD.U32 R129, RZ, RZ, UR29 ;  /* 0x0000001dff817e24 */ /* 0x000fe2000f8e00ff */
[----:B-1----:R-:W-:Y:S01]  /*b340*/  LOP3.LUT R103, R72, UR30, RZ, 0xfc, !PT ;  /* 0x0000001e48677c12 */ /* 0x002fe2000f8efcff */
[----:B------:R-:W-:Y:S01]  /*b350*/  BSSY.RECONVERGENT B0, `(.L_x_1572) ;  /* 0x0000007000007945 */ /* 0x000fe20003800200 */
[----:B------:R-:W-:Y:S02]  /*b360*/  MOV R118, UR29 ;  /* 0x0000001d00767c02 */ /* 0x000fe40008000f00 */
[C---:B------:R-:W-:Y:S02]  /*b370*/  IADD3 R129, PT, PT, -R103.reuse, 0x800, R129 ;  /* 0x0000080067817810 */ /* 0x040fe40007ffe181 */
[----:B------:R-:W-:Y:S01]  /*b380*/  IADD3 R118, PT, PT, -R103, 0x800, R118 ;  /* 0x0000080067767810 */ /* 0x000fe20007ffe176 */
[----:B------:R-:W-:Y:S06]  /*b390*/  @!P1 BRA `(.L_x_1573) ;  /* 0x0000000000089947 */ /* 0x000fec0003800000 */
[----:B------:R1:W-:Y:S04]  /*b3a0*/  REDG.E.ADD.F32.FTZ.RN.STRONG.GPU desc[UR32][R76.64+0x200], R102 ;  /* 0x000200664c0079a6 */ /* 0x0003e8000c12f320 */
[----:B0-----:R1:W-:Y:S02]  /*b3b0*/  REDG.E.ADD.F32.FTZ.RN.STRONG.GPU desc[UR32][R4.64+0x200], R117 ;  /* 0x00020075040079a6 */ /* 0x0013e4000c12f320 */
.L_x_1573:
[----:B------:R-:W-:Y:S05]  /*b3c0*/  BSYNC.RECONVERGENT B0 ;  /* 0x0000000000007941 */ /* 0x000fea0003800200 */
.L_x_1572:
[----:B------:R-:W2:Y:S01]  /*b3d0*/  LDS R116, [R116+0x6700] ;  /* 0x0067000074747984 */ /* 0x000ea20000000800 */
[----:B------:R-:W-:Y:S01]  /*b3e0*/  BSSY.RECONVERGENT B0, `(.L_x_1574) ;  /* 0x0000006000007945 */ /* 0x000fe20003800200 */
[C---:B------:R-:W-:Y:S02]  /*b3f0*/  ISETP.GE.AND P5, PT, R129.reuse, 0x281, PT ;  /* 0x000002818100780c */ /* 0x040fe40003fa6270 */
[----:B------:R-:W-:Y:S01]  /*b400*/  ISETP.GE.AND P1, PT, R129, 0x301, PT ;  /* 0x000003018100780c */ /* 0x000fe20003f26270 */
[----:B------:R-:W-:-:S12]  /*b410*/  @!P2 BRA `(.L_x_1575) ;  /* 0x000000000008a947 */ /* 0x000fd80003800000 */
[----:B------:R3:W-:Y:S04]  /*b420*/  REDG.E.ADD.F32.FTZ.RN.STRONG.GPU desc[UR32][R76.64+0x400], R101 ;  /* 0x000400654c0079a6 */ /* 0x0007e8000c12f320 */
[----:B--2---:R3:W-:Y:S02]  /*b430*/  REDG.E.ADD.F32.FTZ.RN.STRONG.GPU desc[UR32][R4.64+0x400], R116 ;  /* 0x00040074040079a6 */ /* 0x0047e4000c12f320 */
.L_x_1575:
[----:B------:R-:W-:Y:S05]  /*b440*/  BSYNC.RECONVERGENT B0 ;  /* 0x0000000000007941 */ /* 0x000fea0003800200 */
.L_x_1574:
[----:B------:R-:W4:Y:S01]  /*b450*/  LDS R115, [R115+0x6900] ;  /* 0x0069000073737984 */ /* 0x000f220000000800 */
[----:B------:R-:W-:Y:S04]  /*b460*/  BSSY.RECONVERGENT B0, `(.L_x_1576) ;  /* 0x0000004000007945 */ /* 0x000fe80003800200 */
[----:B------:R-:W-:Y:S05]  /*b470*/  @!P3 BRA `(.L_x_1577) ;  /* 0x000000000008b947 */ /* 0x000fea0003800000 */
[----:B------:R0:W-:Y:S04]  /*b480*/  REDG.E.ADD.F32.FTZ.RN.STRONG.GPU desc[UR32][R76.64+0x600], R100 ;  /* 0x000600644c0079a6 */ /* 0x0001e8000c12f320 */
[----:B----4-:R4:W-:Y:S02]  /*b490*/  REDG.E.ADD.F32.FTZ.RN.STRONG.GPU desc[UR32][R4.64+0x600], R115 ;  /* 0x00060073040079a6 */ /* 0x0109e4000c12f320 */
.L_x_1577:
[----:B------:R-:W-:Y:S05]  /*b4a0*/  BSYNC.RECONVERGENT B0 ;  /* 0x0000000000007941 */ /* 0x000fea0003800200 */
.L_x_1576:
[----:B------:R-:W0:Y:S01]  /*b4b0*/  LDS R119, [R119+0x6b00] ;  /* 0x006b000077777984 */ /* 0x000e220000000800 */
[----:B------:R-:W-:Y:S04]  /*b4c0*/  BSSY.RECONVERGENT B0, `(.L_x_1578) ;  /* 0x0000004000007945 */ /* 0x000fe80003800200 */
[----:B------:R-:W-:Y:S05]  /*b4d0*/  @!P4 BRA `(.L_x_1579) ;  /* 0x000000000008c947 */ /* 0x000fea0003800000 */
[----:B------:R1:W-:Y:S04]  /*b4e0*/  REDG.E.ADD.F32.FTZ.RN.STRONG.GPU desc[UR32][R76.64+0x800], R99 ;  /* 0x000800634c0079a6 */ /* 0x0003e8000c12f320 */
[----:B0-----:R1:W-:Y:S02]  /*b4f0*/  REDG.E.ADD.F32.FTZ.RN.STRONG.GPU desc[UR32][R4.64+0x800], R119 ;  /* 0x00080077040079a6 */ /* 0x0013e4000c12f320 */
.L_x_1579:
[----:B------:R-:W-:Y:S05]  /*b500*/  BSYNC.RECONVERGENT B0 ;  /* 0x0000000000007941 */ /* 0x000fea0003800200 */
.L_x_1578:
[----:B------:R-:W0:Y:S01]  /*b510*/  LDS R114, [R114+0x6d00] ;  /* 0x006d000072727984 */ /* 0x000e220000000800 */
[----:B------:R-:W-:Y:S04]  /*b520*/  BSSY.RECONVERGENT B0, `(.L_x_1580) ;  /* 0x0000004000007945 */ /* 0x000fe80003800200 */
[----:B------:R-:W-:Y:S05]  /*b530*/  @!P5 BRA `(.L_x_1581) ;  /* 0x000000000008d947 */ /* 0x000fea0003800000 */
[----:B------:R1:W-:Y:S04]  /*b540*/  REDG.E.ADD.F32.FTZ.RN.STRONG.GPU desc[UR32][R76.64+0xa00], R89 ;  /* 0x000a00594c0079a6 */ /* 0x0003e8000c12f320 */
[----:B0-----:R1:W-:Y:S02]  /*b550*/  REDG.E.ADD.F32.FTZ.RN.STRONG.GPU desc[UR32][R4.64+0xa00], R114 ;  /* 0x000a0072040079a6 */ /* 0x0013e4000c12f320 */
.L_x_1581:
[----:B------:R-:W-:Y:S05]  /*b560*/  BSYNC.RECONVERGENT B0 ;  /* 0x0000000000007941 */ /* 0x000fea0003800200 */
.L_x_1580:
        /* <DEDUP_REMOVED lines=9> */
.L_x_1583:
[----:B------:R-:W-:Y:S05]  /*b600*/  BSYNC.RECONVERGENT B0 ;  /* 0x0000000000007941 */ /* 0x000fea0003800200 */
.L_x_1582:
[----:B------:R-:W0:Y:S01]  /*b610*/  LDS R112, [R112+0x7100] ;  /* 0x0071000070707984 */ /* 0x000e220000000800 */
[----:B------:R-:W-:Y:S04]  /*b620*/  BSSY.RECONVERGENT B0, `(.L_x_1584) ;  /* 0x0000004000007945 */ /* 0x000fe80003800200 */
[----:B------:R-:W-:Y:S05]  /*b630*/  @!P2 BRA `(.L_x_1585) ;  /* 0x000000000008a947 */ /* 0x000fea0003800000 */
[----:B------:R1:W-:Y:S04]  /*b640*/  REDG.E.ADD.F32.FTZ.RN.STRONG.GPU desc[UR32][R76.64+0xe00], R87 ;  /* 0x000e00574c0079a6 */ /* 0x0003e8000c12f320 */
[----:B0-----:R1:W-:Y:S02]  /*b650*/  REDG.E.ADD.F32.FTZ.RN.STRONG.GPU desc[UR32][R4.64+0xe00], R112 ;  /* 0x000e0070040079a6 */ /* 0x0013e4000c12f320 */
.L_x_1585:
[----:B------:R-:W-:Y:S05]  /*b660*/  BSYNC.RECONVERGENT B0 ;  /* 0x0000000000007941 */ /* 0x000fea0003800200 */
.L_x_1584:
[----:B------:R-:W0:Y:S01]  /*b670*/  LDS R111, [R111+0x7300] ;  /* 0x007300006f6f7984 */ /* 0x000e220000000800 */
[----:B------:R-:W-:Y:S04]  /*b680*/  BSSY.RECONVERGENT B0, `(.L_x_1586) ;  /* 0x0000004000007945 */ /* 0x000fe80003800200 */
[----:B------:R-:W-:Y:S05]  /*b690*/  @!P3 BRA `(.L_x_1587) ;  /* 0x000000000008b947 */ /* 0x000fea0003800000 */
[----:B------:R1:W-:Y:S04]  /*b6a0*/  REDG.E.ADD.F32.FTZ.RN.STRONG.GPU desc[UR32][R76.64+0x1000], R86 ;  /* 0x001000564c0079a6 */ /* 0x0003e8000c12f320 */
[----:B0-----:R1:W-:Y:S02]  /*b6b0*/  REDG.E.ADD.F32.FTZ.RN.STRONG.GPU desc[UR32][R4.64+0x1000], R111 ;  /* 0x0010006f040079a6 */ /* 0x0013e4000c12f320 */
.L_x_1587:
[----:B------:R-:W-:Y:S05]  /*b6c0*/  BSYNC.RECONVERGENT B0 ;  /* 0x0000000000007941 */ /* 0x000fea0003800200 */
.L_x_1586:
[----:B------:R-:W0:Y:S01]  /*b6d0*/  LDS R110, [R110+0x7500] ;  /* 0x007500006e6e7984 */ /* 0x000e220000000800 */
[----:B------:R-:W-:Y:S04]  /*b6e0*/  BSSY.RECONVERGENT B0, `(.L_x_1588) ;  /* 0x0000004000007945 */ /* 0x000fe80003800200 */
[----:B------:R-:W-:Y:S05]  /*b6f0*/  @!P4 BRA `(.L_x_1589) ;  /* 0x000000000008c947 */ /* 0x000fea0003800000 */
[----:B------:R1:W-:Y:S04]  /*b700*/  REDG.E.ADD.F32.FTZ.RN.STRONG.GPU desc[UR32][R76.64+0x1200], R85 ;  /* 0x001200554c0079a6 */ /* 0x0003e8000c12f320 */
[----:B0-----:R1:W-:Y:S02]  /*b710*/  REDG.E.ADD.F32.FTZ.RN.STRONG.GPU desc[UR32][R4.64+0x1200], R110 ;  /* 0x0012006e040079a6 */ /* 0x0013e4000c12f320 */
.L_x_1589:
[----:B------:R-:W-:Y:S05]  /*b720*/  BSYNC.RECONVERGENT B0 ;  /* 0x0000000000007941 */ /* 0x000fea0003800200 */
.L_x_1588:
[----:B------:R-:W0:Y:S01]  /*b730*/  LDS R109, [R109+0x7700] ;  /* 0x007700006d6d7984 */ /* 0x000e220000000800 */
[----:B------:R-:W-:Y:S04]  /*b740*/  BSSY.RECONVERGENT B0, `(.L_x_1590) ;  /* 0x0000004000007945 */ /* 0x000fe80003800200 */
[----:B------:R-:W-:Y:S05]  /*b750*/  @!P5 BRA `(.L_x_1591) ;  /* 0x000000000008d947 */ /* 0x000fea0003800000 */
[----:B------:R1:W-:Y:S04]  /*b760*/  REDG.E.ADD.F32.FTZ.RN.STRONG.GPU desc[UR32][R76.64+0x1400], R84 ;  /* 0x001400544c0079a6 */ /* 0x0003e8000c12f320 */
[----:B0-----:R1:W-:Y:S02]  /*b770*/  REDG.E.ADD.F32.FTZ.RN.STRONG.GPU desc[UR32][R4.64+0x1400], R109 ;  /* 0x0014006d040079a6 */ /* 0x0013e4000c12f320 */
.L_x_1591:
[----:B------:R-:W-:Y:S05]  /*b780*/  BSYNC.RECONVERGENT B0 ;  /* 0x0000000000007941 */ /* 0x000fea0003800200 */
.L_x_1590:
        /* <DEDUP_REMOVED lines=10> */
.L_x_1593:
[----:B------:R-:W-:Y:S05]  /*b830*/  BSYNC.RECONVERGENT B0 ;  /* 0x0000000000007941 */ /* 0x000fea0003800200 */
.L_x_1592:
[----:B------:R-:W0:Y:S01]  /*b840*/  LDS R107, [R107+0x7b00] ;  /* 0x007b00006b6b7984 */ /* 0x000e220000000800 */
[----:B------:R-:W-:Y:S04]  /*b850*/  BSSY.RECONVERGENT B0, `(.L_x_1594) ;  /* 0x0000004000007945 */ /* 0x000fe80003800200 */
[----:B------:R-:W-:Y:S05]  /*b860*/  @!P1 BRA `(.L_x_1595) ;  /* 0x0000000000089947 */ /* 0x000fea0003800000 */
[----:B------:R1:W-:Y:S04]  /*b870*/  REDG.E.ADD.F32.FTZ.RN.STRONG.GPU desc[UR32][R76.64+0x1800], R82 ;  /* 0x001800524c0079a6 */ /* 0x0003e8000c12f320 */
[----:B0-----:R1:W-:Y:S02]  /*b880*/  REDG.E.ADD.F32.FTZ.RN.STRONG.GPU desc[UR32][R4.64+0x1800], R107 ;  /* 0x0018006b040079a6 */ /* 0x0013e4000c12f320 */
.L_x_1595:
[----:B------:R-:W-:Y:S05]  /*b890*/  BSYNC.RECONVERGENT B0 ;  /* 0x0000000000007941 */ /* 0x000fea0003800200 */
.L_x_1594:
[----:B------:R-:W0:Y:S01]  /*b8a0*/  LDS R106, [R106+0x7d00] ;  /* 0x007d00006a6a7984 */ /* 0x000e220000000800 */
[----:B------:R-:W-:Y:S04]  /*b8b0*/  BSSY.RECONVERGENT B0, `(.L_x_1596) ;  /* 0x0000004000007945 */ /* 0x000fe80003800200 */
[----:B------:R-:W-:Y:S05]  /*b8c0*/  @!P2 BRA `(.L_x_1597) ;  /* 0x000000000008a947 */ /* 0x000fea0003800000 */
[----:B------:R1:W-:Y:S04]  /*b8d0*/  REDG.E.ADD.F32.FTZ.RN.STRONG.GPU desc[UR32][R76.64+0x1a00], R81 ;  /* 0x001a00514c0079a6 */ /* 0x0003e8000c12f320 */
[----:B0-----:R1:W-:Y:S02]  /*b8e0*/  REDG.E.ADD.F32.FTZ.RN.STRONG.GPU desc[UR32][R4.64+0x1a00], R106 ;  /* 0x001a006a040079a6 */ /* 0x0013e4000c12f320 */
.L_x_1597:
[----:B------:R-:W-:Y:S05]  /*b8f0*/  BSYNC.RECONVERGENT B0 ;  /* 0x0000000000007941 */ /* 0x000fea0003800200 */
.L_x_1596:
[----:B------:R-:W0:Y:S01]  /*b900*/  LDS R105, [R105+0x7f00] ;  /* 0x007f000069697984 */ /* 0x000e220000000800 */
[----:B------:R-:W-:Y:S04]  /*b910*/  BSSY.RECONVERGENT B0, `(.L_x_1598) ;  /* 0x0000004000007945 */ /* 0x000fe80003800200 */
[----:B------:R-:W-:Y:S05]  /*b920*/  @!P3 BRA `(.L_x_1599) ;  /* 0x000000000008b947 */ /* 0x000fea0003800000 */
[----:B------:R1:W-:Y:S04]  /*b930*/  REDG.E.ADD.F32.FTZ.RN.STRONG.GPU desc[UR32][R76.64+0x1c00], R80 ;  /* 0x001c00504c0079a6 */ /* 0x0003e8000c12f320 */
[----:B0-----:R1:W-:Y:S02]  /*b940*/  REDG.E.ADD.F32.FTZ.RN.STRONG.GPU desc[UR32][R4.64+0x1c00], R105 ;  /* 0x001c0069040079a6 */ /* 0x0013e4000c12f320 */
.L_x_1599:
[----:B------:R-:W-:Y:S05]  /*b950*/  BSYNC.RECONVERGENT B0 ;  /* 0x0000000000007941 */ /* 0x000fea0003800200 */
.L_x_1598:
[----:B------:R-:W0:Y:S01]  /*b960*/  LDS R104, [R104+0x8100] ;  /* 0x0081000068687984 */ /* 0x000e220000000800 */
[----:B------:R-:W-:Y:S04]  /*b970*/  BSSY.RECONVERGENT B0, `(.L_x_1600) ;  /* 0x0000004000007945 */ /* 0x000fe80003800200 */
[----:B------:R-:W-:Y:S05]  /*b980*/  @!P4 BRA `(.L_x_1601) ;  /* 0x000000000008c947 */ /* 0x000fea0003800000 */
[----:B------:R1:W-:Y:S04]  /*b990*/  REDG.E.ADD.F32.FTZ.RN.STRONG.GPU desc[UR32][R76.64+0x1e00], R79 ;  /* 0x001e004f4c0079a6 */ /* 0x0003e8000c12f320 */
[----:B0-----:R1:W-:Y:S02]  /*b9a0*/  REDG.E.ADD.F32.FTZ.RN.STRONG.GPU desc[UR32][R4.64+0x1e00], R104 ;  /* 0x001e0068040079a6 */ /* 0x0013e4000c12f320 */
.L_x_1601:
[----:B------:R-:W-:Y:S05]  /*b9b0*/  BSYNC.RECONVERGENT B0 ;  /* 0x0000000000007941 */ /* 0x000fea0003800200 */
.L_x_1600:
[----:B-1----:R-:W5:Y:S04]  /*b9c0*/  LDL.LU R81, [R1+0x6c] ;  /* 0x00006c0001517983 */ /* 0x002f680000300800 */
[----:B------:R-:W2:Y:S04]  /*b9d0*/  LDL.LU R80, [R1+0xe4] ;  /* 0x0000e40001507983 */ /* 0x000ea80000300800 */
[----:B0--3--:R-:W3:Y:S04]  /*b9e0*/  LDL.LU R77, [R1+0x68] ;  /* 0x00006800014d7983 */ /* 0x009ee80000300800 */
[----:B------:R-:W3:Y:S04]  /*b9f0*/  LDL.LU R79, [R1+0xe8] ;  /* 0x0000e800014f7983 */ /* 0x000ee80000300800 */
[----:B------:R-:W3:Y:S04]  /*ba00*/  LDL.LU R76, [R1+0x64] ;  /* 0x00006400014c7983 */ /* 0x000ee80000300800 */
[----:B------:R-:W3:Y:S04]  /*ba10*/  LDL.LU R88, [R1+0xec] ;  /* 0x0000ec0001587983 */ /* 0x000ee80000300800 */
[----:B------:R-:W3:Y:S04]  /*ba20*/  LDL.LU R87, [R1+0x60] ;  /* 0x0000600001577983 */ /* 0x000ee80000300800 */
[----:B------:R-:W3:Y:S04]  /*ba30*/  LDL.LU R86, [R1+0xf0] ;  /* 0x0000f00001567983 */ /* 0x000ee80000300800 */
[----:B----4-:R-:W0:Y:S01]  /*ba40*/  SHFL.DOWN P1, R4, R78, 0x1, 0x1f ;  /* 0x08201f004e047f89 */ /* 0x010e220000020000 */
[----:B------:R-:W-:Y:S01]  /*ba50*/  FFMA.FTZ R91, R38, R122, R91 ;  /* 0x0000007a265b7223 */ /* 0x000fe2000001005b */
[----:B------:R-:W-:-:S04]  /*ba60*/  FMUL.FTZ R92, R123, R92 ;  /* 0x0000005c7b5c7220 */ /* 0x000fc80000410000 */
        /* <DEDUP_REMOVED lines=8> */
[----:B------:R-:W-:Y:S01]  /*baf0*/  FMUL.FTZ R8, R8, R94 ;  /* 0x0000005e08087220 */ /* 0x000fe20000410000 */
[----:B------:R-:W-:Y:S01]  /*bb00*/  FMUL.FTZ R9, R9, R95 ;  /* 0x0000005f09097220 */ /* 0x000fe20000410000 */
[----:B------:R-:W-:Y:S01]  /*bb10*/  FMUL.FTZ R73, R126, R73 ;  /* 0x000000497e497220 */ /* 0x000fe20000410000 */
[----:B-----5:R-:W-:Y:S01]  /*bb20*/  FADD.FTZ R81, R90, R81 ;  /* 0x000000515a517221 */ /* 0x020fe20000010000 */
[----:B0-----:R-:W-:-:S04]  /*bb30*/  @P1 FADD R5, R4, R5 ;  /* 0x0000000504051221 */ /* 0x001fc80000000000 */
[----:B------:R0:W-:Y:S01]  /*bb40*/  STL [R1+0x6c], R81 ;  /* 0x00006c5101007387 */ /* 0x0001e20000100800 */
[----:B--2---:R-:W-:Y:S01]  /*bb50*/  FFMA.FTZ R80, R122, R22, R80 ;  /* 0x000000167a507223 */ /* 0x004fe20000010050 */
[----:B---3--:R-:W-:Y:S02]  /*bb60*/  FADD.FTZ R77, R121, R77 ;  /* 0x0000004d794d7221 */ /* 0x008fe40000010000 */
[----:B------:R-:W2:Y:S01]  /*bb70*/  LDL.LU R85, [R1+0x5c] ;  /* 0x00005c0001557983 */ /* 0x000ea20000300800 */
[----:B------:R-:W-:-:S03]  /*bb80*/  FFMA.FTZ R79, R6, R23, R79 ;  /* 0x00000017064f7223 */ /* 0x000fc6000001004f */
[----:B------:R-:W3:Y:S01]  /*bb90*/  LDL.LU R84, [R1+0xf4] ;  /* 0x0000f40001547983 */ /* 0x000ee20000300800 */
[----:B0-----:R-:W0:Y:S01]  /*bba0*/  S2R R81, SR_LANEID ;  /* 0x0000000000517919 */ /* 0x001e220000000000 */
[----:B------:R-:W-:Y:S02]  /*bbb0*/  FADD.FTZ R76, R91, R76 ;  /* 0x0000004c5b4c7221 */ /* 0x000fe40000010000 */
[----:B------:R1:W-:Y:S04]  /*bbc0*/  STL [R1+0xe4], R80 ;  /* 0x0000e45001007387 */ /* 0x0003e80000100800 */
[----:B------:R-:W4:Y:S04]  /*bbd0*/  LDL.LU R83, [R1+0x58] ;  /* 0x0000580001537983 */ /* 0x000f280000300800 */
[----:B------:R-:W-:Y:S04]  /*bbe0*/  STL [R1+0x68], R77 ;  /* 0x0000684d01007387 */ /* 0x000fe80000100800 */
[----:B------:R-:W5:Y:S04]  /*bbf0*/  LDL.LU R82, [R1+0xf8] ;  /* 0x0000f80001527983 */ /* 0x000f680000300800 */
[----:B------:R1:W-:Y:S01]  /*bc00*/  STL [R1+0xe8], R79 ;  /* 0x0000e84f01007387 */ /* 0x0003e20000100800 */
[----:B------:R-:W-:Y:S01]  /*bc10*/  FFMA.FTZ R88, R7, R24, R88 ;  /* 0x0000001807587223 */ /* 0x000fe20000010058 */
[----:B------:R-:W-:Y:S01]  /*bc20*/  FADD.FTZ R87, R92, R87 ;  /* 0x000000575c577221 */ /* 0x000fe20000010000 */
[----:B------:R-:W-:Y:S01]  /*bc30*/  FMUL.FTZ R10, R10, R96 ;  /* 0x000000600a0a7220 */ /* 0x000fe20000410000 */
[----:B------:R-:W-:Y:S01]  /*bc40*/  FFMA.FTZ R86, R8, R25, R86 ;  /* 0x0000001908567223 */ /* 0x000fe20000010056 */
[----:B------:R-:W-:Y:S01]  /*bc50*/  FMUL.FTZ R12, R12, R98 ;  /* 0x000000620c0c7220 */ /* 0x000fe20000410000 */
[----:B------:R-:W-:Y:S01]  /*bc60*/  FMUL.FTZ R120, R0, R120 ;  /* 0x0000007800787220 */ /* 0x000fe20000410000 */
[----:B------:R-:W-:Y:S01]  /*bc70*/  FMUL.FTZ R74, R127, R74 ;  /* 0x0000004a7f4a7220 */ /* 0x000fe20000410000 */
[----:B------:R-:W-:Y:S01]  /*bc80*/  FFMA.FTZ R73, R42, R9, R73 ;  /* 0x000000092a497223 */ /* 0x000fe20000010049 */
[----:B------:R-:W1:Y:S01]  /*bc90*/  SHFL.DOWN P1, R4, R5, 0x10, 0x1f ;  /* 0x0a001f0005047f89 */ /* 0x000e620000020000 */
[----:B0-----:R-:W-:-:S03]  /*bca0*/  ISETP.NE.AND P2, PT, R81, RZ, PT ;  /* 0x000000ff5100720c */ /* 0x001fc60003f45270 */
[----:B------:R-:W5:Y:S04]  /*bcb0*/  LDL.LU R81, [R1+0x54] ;  /* 0x0000540001517983 */ /* 0x000f680000300800 */
[----:B-1----:R-:W5:Y:S04]  /*bcc0*/  LDL.LU R80, [R1+0xfc] ;  /* 0x0000fc0001507983 */ /* 0x002f680000300800 */
[----:B------:R-:W5:Y:S04]  /*bcd0*/  LDL.LU R79, [R1+0x100] ;  /* 0x00010000014f7983 */ /* 0x000f680000300800 */
[----:B------:R0:W-:Y:S04]  /*bce0*/  STL [R1+0x64], R76 ;  /* 0x0000644c01007387 */ /* 0x0001e80000100800 */
[----:B------:R-:W5:Y:S04]  /*bcf0*/  LDL.LU R78, [R1+0x50] ;  /* 0x00005000014e7983 */ /* 0x000f680000300800 */
[----:B0-----:R-:W5:Y:S04]  /*bd00*/  LDL.LU R76, [R1+0x4c] ;  /* 0x00004c00014c7983 */ /* 0x001f680000300800 */
[----:B------:R-:W5:Y:S01]  /*bd10*/  LDL.LU R6, [R1+0x48] ;  /* 0x0000480001067983 */ /* 0x000f620000300800 */
[----:B------:R-:W-:Y:S01]  /*bd20*/  FMUL.FTZ R77, R124, R2 ;  /* 0x000000027c4d7220 */ /* 0x000fe20000410000 */
[----:B------:R-:W-:-:S03]  /*bd30*/  FMUL.FTZ R2, R125, R3 ;  /* 0x000000037d027220 */ /* 0x000fc60000410000 */
[----:B------:R-:W-:Y:S01]  /*bd40*/  FFMA.FTZ R77, R40, R7, R77 ;  /* 0x00000007284d7223 */ /* 0x000fe2000001004d */
[----:B------:R-:W-:Y:S01]  /*bd50*/  FFMA.FTZ R2, R41, R8, R2 ;  /* 0x0000000829027223 */ /* 0x000fe20000010002 */
[----:B------:R-:W-:Y:S01]  /*bd60*/  FMUL.FTZ R11, R11, R97 ;  /* 0x000000610b0b7220 */ /* 0x000fe20000410000 */
[----:B------:R-:W-:Y:S01]  /*bd70*/  FMUL.FTZ R75, R128, R75 ;  /* 0x0000004b804b7220 */ /* 0x000fe20000410000 */
[----:B------:R0:W-:Y:S01]  /*bd80*/  STL [R1+0xec], R88 ;  /* 0x0000ec5801007387 */ /* 0x0001e20000100800 */
[----:B------:R-:W-:Y:S01]  /*bd90*/  FFMA.FTZ R120, R45, R12, R120 ;  /* 0x0000000c2d787223 */ /* 0x000fe20000010078 */
[----:B------:R-:W-:Y:S02]  /*bda0*/  FFMA.FTZ R74, R43, R10, R74 ;  /* 0x0000000a2b4a7223 */ /* 0x000fe4000001004a */
        /* <DEDUP_REMOVED lines=11> */
[----:B------:R0:W-:Y:S04]  /*be60*/  STL [R1+0x5c], R85 ;  /* 0x00005c5501007387 */ /* 0x0001e80000100800 */
[----:B------:R0:W-:Y:S01]  /*be70*/  STL [R1+0xf4], R84 ;  /* 0x0000f45401007387 */ /* 0x0001e20000100800 */
[----:B----4-:R-:W-:Y:S01]  /*be80*/  FADD.FTZ R83, R2, R83 ;  /* 0x0000005302537221 */ /* 0x010fe20000010000 */
[----:B-----5:R-:W-:-:S04]  /*be90*/  FFMA.FTZ R82, R10, R27, R82 ;  /* 0x0000001b0a527223 */ /* 0x020fc80000010052 */
[----:B------:R0:W-:Y:S04]  /*bea0*/  STL [R1+0x58], R83 ;  /* 0x0000585301007387 */ /* 0x0001e80000100800 */
[----:B------:R0:W-:Y:S01]  /*beb0*/  STL [R1+0xf8], R82 ;  /* 0x0000f85201007387 */ /* 0x0001e20000100800 */
[----:B------:R-:W-:Y:S01]  /*bec0*/  FADD.FTZ R81, R73, R81 ;  /* 0x0000005149517221 */ /* 0x000fe20000010000 */
[----:B------:R-:W-:-:S04]  /*bed0*/  FFMA.FTZ R80, R11, R28, R80 ;  /* 0x0000001c0b507223 */ /* 0x000fc80000010050 */
        /* <DEDUP_REMOVED lines=22> */
.L_x_1603:
[----:B------:R-:W-:Y:S05]  /*c040*/  BSYNC.RECONVERGENT B0 ;  /* 0x0000000000007941 */ /* 0x000fea0003800200 */
.L_x_1602:
[----:B------:R-:W-:-:S04]  /*c050*/  UIADD3 UR8, UPT, UPT, UR8, 0x1, URZ ;  /* 0x0000000108087890 */ /* 0x000fc8000fffe0ff */
[----:B------:R-:W-:-:S09]  /*c060*/  UISETP.GE.AND UP0, UPT, UR8, UR52, UPT ;  /* 0x000000340800728c */ /* 0x000fd2000bf06270 */
[----:B------:R-:W-:Y:S05]  /*c070*/  BRA.U !UP0, `(.L_x_1604) ;  /* 0xffffffb108387547 */ /* 0x000fea000b83ffff */
.L_x_1559:
[----:B0-----:R-:W3:Y:S01]  /*c080*/  LDL.LU R80, [R1+0x6c] ;  /* 0x00006c0001507983 */ /* 0x001ee20000300800 */
[----:B------:R-:W-:Y:S01]  /*c090*/  UIADD3 UR29, UPT, UPT, -UR28, UR29, URZ ;  /* 0x0000001d1c1d7290 */ /* 0x000fe2000fffe1ff */
[----:B-12---:R-:W-:Y:S01]  /*c0a0*/  MOV R2, UR18 ;  /* 0x0000001200027c02 */ /* 0x006fe20008000f00 */
[----:B------:R-:W-:Y:S01]  /*c0b0*/  HFMA2 R0, -RZ, RZ, 0, 0 ;  /* 0x00000000ff007431 */ /* 0x000fe200000001ff */
[----:B------:R-:W2:Y:S01]  /*c0c0*/  LDL.LU R81, [R1+0x68] ;  /* 0x0000680001517983 */ /* 0x000ea20000300800 */
[----:B------:R-:W-:Y:S02]  /*c0d0*/  MOV R3, UR19 ;  /* 0x0000001300037c02 */ /* 0x000fe40008000f00 */
[----:B------:R-:W-:Y:S02]  /*c0e0*/  CS2R R4, SRZ ;  /* 0x0000000000047805 */ /* 0x000fe4000001ff00 */
[----:B------:R-:W-:Y:S01]  /*c0f0*/  CS2R R6, SRZ ;  /* 0x0000000000067805 */ /* 0x000fe2000001ff00 */
[----:B------:R-:W4:Y:S01]  /*c100*/  LDL.LU R82, [R1+0x64] ;  /* 0x0000640001527983 */ /* 0x000f220000300800 */
[----:B------:R-:W-:-:S02]  /*c110*/  CS2R R8, SRZ ;  /* 0x0000000000087805 */ /* 0x000fc4000001ff00 */
[----:B------:R-:W-:Y:S02]  /*c120*/  CS2R R10, SRZ ;  /* 0x00000000000a7805 */ /* 0x000fe4000001ff00 */
[----:B------:R-:W-:Y:S01]  /*c130*/  MOV R12, RZ ;  /* 0x000000ff000c7202 */ /* 0x000fe20000000f00 */
[----:B------:R-:W5:Y:S01]  /*c140*/  LDL.LU R83, [R1+0x60] ;  /* 0x0000600001537983 */ /* 0x000f620000300800 */
[----:B------:R-:W-:Y:S02]  /*c150*/  CS2R R14, SRZ ;  /* 0x00000000000e7805 */ /* 0x000fe4000001ff00 */
[----:B------:R-:W-:Y:S02]  /*c160*/  CS2R R16, SRZ ;  /* 0x0000000000107805 */ /* 0x000fe4000001ff00 */
[----:B------:R-:W-:Y:S01]  /*c170*/  CS2R R18, SRZ ;  /* 0x0000000000127805 */ /* 0x000fe2000001ff00 */
[----:B------:R-:W3:Y:S01]  /*c180*/  LDL.LU R84, [R1+0x5c] ;  /* 0x00005c0001547983 */ /* 0x000ee20000300800 */
[----:B------:R-:W0:Y:S03]  /*c190*/  LDCU.64 UR30, c[0x0][0x4f8] ;  /* 0x00009f00ff1e77ac */ /* 0x000e260008000a00 */
[----:B------:R-:W2:Y:S01]  /*c1a0*/  LDL.LU R85, [R1+0x58] ;  /* 0x0000580001557983 */ /* 0x000ea20000300800 */
[----:B------:R-:W-:Y:S08]  /*c1b0*/  BAR.SYNC.DEFER_BLOCKING 0x0 ;  /* 0x0000000000007b1d */ /* 0x000ff00000010000 */
[----:B------:R-:W1:Y:S01]  /*c1c0*/  S2UR UR12, SR_CTAID.Y ;  /* 0x00000000000c79c3 */ /* 0x000e620000002600 */
[----:B------:R-:W1:Y:S01]  /*c1d0*/  LDCU.64 UR34, c[0x0][0x500] ;  /* 0x0000a000ff2277ac */ /* 0x000e620008000a00 */
[----:B------:R-:W4:Y:S04]  /*c1e0*/  LDL.LU R86, [R1+0x54] ;  /* 0x0000540001567983 */ /* 0x000f280000300800 */
[----:B------:R-:W5:Y:S04]  /*c1f0*/  LDL.LU R87, [R1+0x50] ;  /* 0x0000500001577983 */ /* 0x000f680000300800 */
[----:B------:R-:W3:Y:S04]  /*c200*/  LDL.LU R88, [R1+0x4c] ;  /* 0x00004c0001587983 */ /* 0x000ee80000300800 */
        /* <DEDUP_REMOVED lines=32> */
[----:B------:R-:W4:Y:S04]  /*c410*/  LDL.LU R90, [R1] ;  /* 0x00000000015a7983 */ /* 0x000f280000300800 */
[----:B------:R-:W5:Y:S01]  /*c420*/  LDL.LU R78, [R1+0x40] ;  /* 0x00004000014e7983 */ /* 0x000f620000300800 */
[C---:B------:R-:W-:Y:S01]  /*c430*/  ISETP.GE.AND P2, PT, R71.reuse, UR29, PT ;  /* 0x0000001d47007c0c */ /* 0x040fe2000bf46270 */
[----:B------:R-:W-:Y:S01]  /*c440*/  IMAD.WIDE.U32 R2, R71, 0x4, R2 ;  /* 0x0000000447027825 */ /* 0x000fe200078e0002 */
[----:B------:R-:W-:-:S02]  /*c450*/  ISETP.GE.AND P3, PT, R69, UR29, PT ;  /* 0x0000001d45007c0c */ /* 0x000fc4000bf66270 */
[----:B------:R-:W-:Y:S02]  /*c460*/  ISETP.GE.AND P4, PT, R68, UR29, PT ;  /* 0x0000001d44007c0c */ /* 0x000fe4000bf86270 */
[----:B------:R-:W-:Y:S02]  /*c470*/  ISETP.GE.AND P5, PT, R67, UR29, PT ;  /* 0x0000001d43007c0c */ /* 0x000fe4000bfa6270 */
[----:B------:R-:W-:Y:S02]  /*c480*/  ISETP.GE.AND P6, PT, R66, UR29, PT ;  /* 0x0000001d42007c0c */ /* 0x000fe4000bfc6270 */
[----:B------:R-:W-:-:S03]  /*c490*/  ISETP.GE.AND P1, PT, R65, UR29, PT ;  /* 0x0000001d41007c0c */ /* 0x000fc6000bf26270 */
[----:B------:R-:W3:Y:S01]  /*c4a0*/  @!P2 LDG.E R0, desc[UR32][R2.64] ;  /* 0x000000200200a981 */ /* 0x000ee2000c1e1900 */
[----:B------:R-:W-:-:S03]  /*c4b0*/  ISETP.GE.AND P2, PT, R64, UR29, PT ;  /* 0x0000001d40007c0c */ /* 0x000fc6000bf46270 */
[----:B------:R-:W2:Y:S01]  /*c4c0*/  @!P3 LDG.E R4, desc[UR32][R2.64+0x80] ;  /* 0x000080200204b981 */ /* 0x000ea2000c1e1900 */
[----:B------:R-:W-:-:S03]  /*c4d0*/  ISETP.GE.AND P3, PT, R63, UR29, PT ;  /* 0x0000001d3f007c0c */ /* 0x000fc6000bf66270 */
        /* <DEDUP_REMOVED lines=20> */
[----:B-----5:R-:W-:-:S13]  /*c620*/  ISETP.GE.AND P5, PT, R78, UR29, PT ;  /* 0x0000001d4e007c0c */ /* 0x020fda000bfa6270 */
[----:B------:R-:W5:Y:S04]  /*c630*/  @!P5 LDG.E R19, desc[UR32][R2.64+0x780] ;  /* 0x000780200213d981 */ /* 0x000f68000c1e1900 */
[----:B---3--:R-:W-:Y:S04]  /*c640*/  STS [R105], R0 ;  /* 0x0000000069007388 */ /* 0x008fe80000000800 */
        /* <DEDUP_REMOVED lines=14> */
[----:B-----5:R-:W-:Y:S01]  /*c730*/  STS [R90+0x780], R19 ;  /* 0x000780135a007388 */ /* 0x020fe20000000800 */
[----:B------:R-:W-:-:S03]  /*c740*/  NOP ;  /* 0x0000000000007918 */ /* 0x000fc60000000000 */
[----:B------:R-:W2:Y:S04]  /*c750*/  LDS R0, [R165] ;  /* 0x00000000a5007984 */ /* 0x000ea80000000800 */
[----:B------:R-:W3:Y:S04]  /*c760*/  LDS R3, [R161+0x8] ;  /* 0x00000800a1037984 */ /* 0x000ee80000000800 */
[----:B------:R-:W4:Y:S04]  /*c770*/  LDS R2, [R164+0x4] ;  /* 0x00000400a4027984 */ /* 0x000f280000000800 */
[----:B------:R-:W5:Y:S04]  /*c780*/  LDS R4, [R160+0xc] ;  /* 0x00000c00a0047984 */ /* 0x000f680000000800 */
[----:B------:R-:W0:Y:S01]  /*c790*/  LDS R5, [R159+0x10] ;  /* 0x000010009f057984 */ /* 0x000e220000000800 */
[----:B--2---:R-:W-:Y:S01]  /*c7a0*/  FADD.FTZ R0, R0, UR7 ;  /* 0x0000000700007e21 */ /* 0x004fe20008010000 */
[----:B---3--:R-:W-:-:S04]  /*c7b0*/  FADD.FTZ R3, R3, UR7 ;  /* 0x0000000703037e21 */ /* 0x008fc80008010000 */
[----:B------:R-:W-:Y:S01]  /*c7c0*/  FSETP.GTU.FTZ.AND P5, PT, R0, 20, PT ;  /* 0x41a000000000780b */ /* 0x000fe20003fbc000 */
[----:B----4-:R-:W-:Y:S01]  /*c7d0*/  FADD.FTZ R2, R2, UR7 ;  /* 0x0000000702027e21 */ /* 0x010fe20008010000 */
[----:B-----5:R-:W-:Y:S01]  /*c7e0*/  FADD.FTZ R4, R4, UR7 ;  /* 0x0000000704047e21 */ /* 0x020fe20008010000 */
[----:B------:R-:W-:-:S03]  /*c7f0*/  FSETP.GTU.FTZ.AND P4, PT, R3, 20, PT ;  /* 0x41a000000300780b */ /* 0x000fc60003f9c000 */
[----:B------:R-:W-:Y:S02]  /*c800*/  FSETP.GTU.FTZ.AND P2, PT, R2, 20, PT ;  /* 0x41a000000200780b */ /* 0x000fe40003f5c000 */
[----:B------:R-:W-:-:S05]  /*c810*/  FSETP.GTU.FTZ.AND P3, PT, R4, 20, PT ;  /* 0x41a000000400780b */ /* 0x000fca0003f7c000 */
[----:B------:R-:W-:Y:S01]  /*c820*/  @!P5 FMUL.FTZ R6, R0, -1.4426950216293334961 ;  /* 0xbfb8aa3b0006d820 */ /* 0x000fe20000410000 */
[----:B0-----:R-:W-:Y:S01]  /*c830*/  FADD.FTZ R10, R5, UR7 ;  /* 0x00000007050a7e21 */ /* 0x001fe20008010000 */
[----:B------:R-:W0:Y:S01]  /*c840*/  LDS R0, [R158+0x14] ;  /* 0x000014009e007984 */ /* 0x000e220000000800 */
[----:B------:R-:W-:-:S03]  /*c850*/  @!P4 FMUL.FTZ R8, R3, -1.4426950216293334961 ;  /* 0xbfb8aa3b0308c820 */ /* 0x000fc60000410000 */
[----:B------:R-:W-:Y:S02]  /*c860*/  @!P2 FMUL.FTZ R5, R2, -1.4426950216293334961 ;  /* 0xbfb8aa3b0205a820 */ /* 0x000fe40000410000 */
[----:B------:R-:W-:Y:S01]  /*c870*/  @!P3 FMUL.FTZ R9, R4, -1.4426950216293334961 ;  /* 0xbfb8aa3b0409b820 */ /* 0x000fe20000410000 */
[----:B------:R-:W2:Y:S01]  /*c880*/  @!P5 MUFU.EX2 R6, R6 ;  /* 0x000000060006d308 */ /* 0x000ea20000000800 */
[----:B------:R-:W3:Y:S04]  /*c890*/  LDS R2, [R55+0x18] ;  /* 0x0000180037027984 */ /* 0x000ee80000000800 */
[----:B------:R-:W4:Y:S03]  /*c8a0*/  LDS R4, [R53+0x20] ;  /* 0x0000200035047984 */ /* 0x000f260000000800 */
[----:B------:R5:W1:Y:S01]  /*c8b0*/  @!P2 MUFU.EX2 R7, R5 ;  /* 0x000000050007a308 */ /* 0x000a620000000800 */
[----:B------:R-:W4:Y:S07]  /*c8c0*/  LDS R3, [R54+0x1c] ;  /* 0x00001c0036037984 */ /* 0x000f2e0000000800 */
[----:B------:R-:W0:Y:S01]  /*c8d0*/  @!P4 MUFU.EX2 R8, R8 ;  /* 0x000000080008c308 */ /* 0x000e220000000800 */
[----:B-----5:R-:W5:Y:S07]  /*c8e0*/  LDS R5, [R52+0x24] ;  /* 0x0000240034057984 */ /* 0x020f6e0000000800 */
[----:B------:R-:W3:Y:S01]  /*c8f0*/  @!P3 MUFU.EX2 R9, R9 ;  /* 0x000000090009b308 */ /* 0x000ee20000000800 */
[----:B--2---:R-:W-:Y:S01]  /*c900*/  @!P5 FADD.FTZ R6, R6, 1 ;  /* 0x3f8000000606d421 */ /* 0x004fe20000010000 */
[----:B-1----:R-:W-:Y:S01]  /*c910*/  @!P2 FADD.FTZ R7, R7, 1 ;  /* 0x3f8000000707a421 */ /* 0x002fe20000010000 */
[----:B0-----:R-:W-:-:S05]  /*c920*/  @!P4 FADD.FTZ R8, R8, 1 ;  /* 0x3f8000000808c421 */ /* 0x001fca0000010000 */
[----:B------:R-:W0:Y:S01]  /*c930*/  @!P5 MUFU.RCP R6, R6 ;  /* 0x000000060006d308 */ /* 0x000e220000001000 */
[----:B---3--:R-:W-:-:S07]  /*c940*/  @!P3 FADD.FTZ R9, R9, 1 ;  /* 0x3f8000000909b421 */ /* 0x008fce0000010000 */
[----:B------:R-:W1:Y:S08]  /*c950*/  @!P2 MUFU.RCP R7, R7 ;  /* 0x000000070007a308 */ /* 0x000e700000001000 */
[----:B------:R-:W2:Y:S08]  /*c960*/  @!P4 MUFU.RCP R8, R8 ;  /* 0x000000080008c308 */ /* 0x000eb00000001000 */
[----:B------:R-:W3:Y:S01]  /*c970*/  @!P3 MUFU.RCP R9, R9 ;  /* 0x000000090009b308 */ /* 0x000ee20000001000 */
[----:B------:R-:W-:Y:S01]  /*c980*/  FADD.FTZ R0, R0, UR7 ;  /* 0x0000000700007e21 */ /* 0x000fe20008010000 */
[----:B0-----:R-:W-:Y:S01]  /*c990*/  @!P5 FMUL.FTZ R89, R89, R6 ;  /* 0x000000065959d220 */ /* 0x001fe20000410000 */
[----:B-1----:R-:W-:Y:S01]  /*c9a0*/  @!P2 FMUL.FTZ R88, R88, R7 ;  /* 0x000000075858a220 */ /* 0x002fe20000410000 */
[----:B------:R-:W-:Y:S01]  /*c9b0*/  FADD.FTZ R11, R2, UR7 ;  /* 0x00000007020b7e21 */ /* 0x000fe20008010000 */
[----:B----4-:R-:W-:Y:S01]  /*c9c0*/  FADD.FTZ R12, R4, UR7 ;  /* 0x00000007040c7e21 */ /* 0x010fe20008010000 */
[----:B------:R-:W-:Y:S01]  /*c9d0*/  FSETP.GTU.FTZ.AND P1, PT, R10, 20, PT ;  /* 0x41a000000a00780b */ /* 0x000fe20003f3c000 */
[----:B------:R-:W-:Y:S01]  /*c9e0*/  FADD.FTZ R3, R3, UR7 ;  /* 0x0000000703037e21 */ /* 0x000fe20008010000 */
[----:B--2---:R-:W-:Y:S01]  /*c9f0*/  @!P4 FMUL.FTZ R87, R87, R8 ;  /* 0x000000085757c220 */ /* 0x004fe20000410000 */
[----:B------:R-:W-:Y:S01]  /*ca00*/  FSETP.GTU.FTZ.AND P6, PT, R0, 20, PT ;  /* 0x41a000000000780b */ /* 0x000fe20003fdc000 */
[----:B-----5:R-:W-:Y:S01]  /*ca10*/  FADD.FTZ R5, R5, UR7 ;  /* 0x0000000705057e21 */ /* 0x020fe20008010000 */
[----:B------:R-:W-:Y:S01]  /*ca20*/  @!P5 STL [R1+0x48], R89 ;  /* 0x000048590100d387 */ /* 0x000fe20000100800 */
[----:B------:R-:W-:Y:S01]  /*ca30*/  FSETP.GTU.FTZ.AND P5, PT, R11, 20, PT ;  /* 0x41a000000b00780b */ /* 0x000fe20003fbc000 */
[----:B---3--:R-:W-:-:S02]  /*ca40*/  @!P3 FMUL.FTZ R86, R86, R9 ;  /* 0x000000095656b220 */ /* 0x008fc40000410000 */
[----:B------:R-:W-:Y:S01]  /*ca50*/  @!P2 STL [R1+0x4c], R88 ;  /* 0x00004c580100a387 */ /* 0x000fe20000100800 */
[----:B------:R-:W-:-:S03]  /*ca60*/  FSETP.GTU.FTZ.AND P2, PT, R3, 20, PT ;  /* 0x41a000000300780b */ /* 0x000fc60003f5c000 */
[----:B------:R-:W-:Y:S01]  /*ca70*/  @!P4 STL [R1+0x50], R87 ;  /* 0x000050570100c387 */ /* 0x000fe20000100800 */
[----:B------:R-:W-:-:S03]  /*ca80*/  FSETP.GTU.FTZ.AND P4, PT, R12, 20, PT ;  /* 0x41a000000c00780b */ /* 0x000fc60003f9c000 */
[----:B------:R-:W-:Y:S01]  /*ca90*/  @!P3 STL [R1+0x54], R86 ;  /* 0x000054560100b387 */ /* 0x000fe20000100800 */
[----:B------:R-:W-:Y:S01]  /*caa0*/  FSETP.GTU.FTZ.AND P3, PT, R5, 20, PT ;  /* 0x41a000000500780b */ /* 0x000fe20003f7c000 */
[----:B------:R-:W-:Y:S01]  /*cab0*/  @!P1 FMUL.FTZ R10, R10, -1.4426950216293334961 ;  /* 0xbfb8aa3b0a0a9820 */ /* 0x000fe20000410000 */
[----:B------:R-:W-:Y:S01]  /*cac0*/  @!P6 FMUL.FTZ R2, R0, -1.4426950216293334961 ;  /* 0xbfb8aa3b0002e820 */ /* 0x000fe20000410000 */
[----:B------:R-:W-:Y:S01]  /*cad0*/  @!P5 FMUL.FTZ R4, R11, -1.4426950216293334961 ;  /* 0xbfb8aa3b0b04d820 */ /* 0x000fe20000410000 */
[----:B------:R-:W0:Y:S01]  /*cae0*/  LDS R0, [R51+0x28] ;  /* 0x0000280033007984 */ /* 0x000e220000000800 */
[----:B------:R-:W-:Y:S01]  /*caf0*/  @!P2 FMUL.FTZ R7, R3, -1.4426950216293334961 ;  /* 0xbfb8aa3b0307a820 */ /* 0x000fe20000410000 */
[----:B------:R1:W2:Y:S02]  /*cb00*/  @!P6 MUFU.EX2 R6, R2 ;  /* 0x000000020006e308 */ /* 0x0002a40000000800 */
[----:B------:R-:W-:Y:S01]  /*cb10*/  LDS R3, [R49+0x30] ;  /* 0x0000300031037984 */ /* 0x000fe20000000800 */
[----:B------:R-:W-:-:S04]  /*cb20*/  @!P4 FMUL.FTZ R11, R12, -1.4426950216293334961 ;  /* 0xbfb8aa3b0c0bc820 */ /* 0x000fc80000410000 */
[----:B------:R-:W-:Y:S01]  /*cb30*/  @!P3 FMUL.FTZ R12, R5, -1.4426950216293334961 ;  /* 0xbfb8aa3b050cb820 */ /* 0x000fe20000410000 */
[----:B------:R-:W3:Y:S01]  /*cb40*/  @!P1 MUFU.EX2 R10, R10 ;  /* 0x0000000a000a9308 */ /* 0x000ee20000000800 */
[----:B-1----:R-:W1:Y:S04]  /*cb50*/  LDS R2, [R50+0x2c] ;  /* 0x00002c0032027984 */ /* 0x002e680000000800 */
[----:B------:R-:W-:Y:S03]  /*cb60*/  LDS R5, [R47+0x38] ;  /* 0x000038002f057984 */ /* 0x000fe60000000800 */
[----:B------:R4:W5:Y:S08]  /*cb70*/  @!P5 MUFU.EX2 R8, R4 ;  /* 0x000000040008d308 */ /* 0x0009700000000800 */
[----:B------:R2:W0:Y:S01]  /*cb80*/  @!P2 MUFU.EX2 R9, R7 ;  /* 0x000000070009a308 */ /* 0x0004220000000800 */
[----:B----4-:R-:W4:Y:S07]  /*cb90*/  LDS R4, [R48+0x34] ;  /* 0x0000340030047984 */ /* 0x010f2e0000000800 */
[----:B------:R-:W1:Y:S08]  /*cba0*/  @!P4 MUFU.EX2 R11, R11 ;  /* 0x0000000b000bc308 */ /* 0x000e700000000800 */
[----:B------:R-:W1:Y:S01]  /*cbb0*/  @!P3 MUFU.EX2 R12, R12 ;  /* 0x0000000c000cb308 */ /* 0x000e620000000800 */
[----:B--2---:R-:W-:Y:S01]  /*cbc0*/  @!P6 FADD.FTZ R7, R6, 1 ;  /* 0x3f8000000607e421 */ /* 0x004fe20000010000 */
[----:B---3--:R-:W-:Y:S01]  /*cbd0*/  @!P1 FADD.FTZ R10, R10, 1 ;  /* 0x3f8000000a0a9421 */ /* 0x008fe20000010000 */
[----:B------:R-:W2:Y:S01]  /*cbe0*/  LDS R6, [R46+0x3c] ;  /* 0x00003c002e067984 */ /* 0x000ea20000000800 */
[----:B-----5:R-:W-:Y:S01]  /*cbf0*/  @!P5 FADD.FTZ R8, R8, 1 ;  /* 0x3f8000000808d421 */ /* 0x020fe20000010000 */
[----:B------:R-:W-:Y:S01]  /*cc00*/  BAR.SYNC.DEFER_BLOCKING 0x0 ;  /* 0x0000000000007b1d */ /* 0x000fe20000010000 */
[----:B0-----:R-:W-:Y:S01]  /*cc10*/  @!P2 FADD.FTZ R9, R9, 1 ;  /* 0x3f8000000909a421 */ /* 0x001fe20000010000 */
[----:B-1----:R-:W-:-:S04]  /*cc20*/  @!P4 FADD.FTZ R11, R11, 1 ;  /* 0x3f8000000b0bc421 */ /* 0x002fc80000010000 */
[----:B------:R-:W0:Y:S01]  /*cc30*/  @!P1 MUFU.RCP R10, R10 ;  /* 0x0000000a000a9308 */ /* 0x000e220000001000 */
[----:B------:R-:W-:-:S07]  /*cc40*/  @!P3 FADD.FTZ R12, R12, 1 ;  /* 0x3f8000000c0cb421 */ /* 0x000fce0000010000 */
[----:B------:R-:W1:Y:S08]  /*cc50*/  @!P6 MUFU.RCP R7, R7 ;  /* 0x000000070007e308 */ /* 0x000e700000001000 */
[----:B------:R-:W3:Y:S08]  /*cc60*/  @!P5 MUFU.RCP R8, R8 ;  /* 0x000000080008d308 */ /* 0x000ef00000001000 */
[----:B------:R-:W5:Y:S08]  /*cc70*/  @!P2 MUFU.RCP R9, R9 ;  /* 0x000000090009a308 */ /* 0x000f700000001000 */
[----:B------:R-:W4:Y:S08]  /*cc80*/  @!P4 MUFU.RCP R11, R11 ;  /* 0x0000000b000bc308 */ /* 0x000f300000001000 */
[----:B------:R-:W2:Y:S01]  /*cc90*/  @!P3 MUFU.RCP R12, R12 ;  /* 0x0000000c000cb308 */ /* 0x000ea20000001000 */
[----:B0-----:R-:W-:Y:S01]  /*cca0*/  @!P1 FMUL.FTZ R85, R85, R10 ;  /* 0x0000000a55559220 */ /* 0x001fe20000410000 */
[----:B-1----:R-:W-:Y:S01]  /*ccb0*/  @!P6 FMUL.FTZ R84, R84, R7 ;  /* 0x000000075454e220 */ /* 0x002fe20000410000 */
[----:B------:R-:W-:Y:S01]  /*ccc0*/  STS [R165], R115 ;  /* 0x00000073a5007388 */ /* 0x000fe20000000800 */
[----:B---3--:R-:W-:Y:S01]  /*ccd0*/  @!P5 FMUL.FTZ R83, R83, R8 ;  /* 0x000000085353d220 */ /* 0x008fe20000410000 */
[----:B-----5:R-:W-:-:S02]  /*cce0*/  @!P2 FMUL.FTZ R82, R82, R9 ;  /* 0x000000095252a220 */ /* 0x020fc40000410000 */
[----:B------:R-:W-:Y:S01]  /*ccf0*/  STS [R164+0x4], R114 ;  /* 0x00000472a4007388 */ /* 0x000fe20000000800 */
[----:B----4-:R-:W-:-:S03]  /*cd00*/  @!P4 FMUL.FTZ R81, R81, R11 ;  /* 0x0000000b5151c220 */ /* 0x010fc60000410000 */
[----:B------:R-:W-:Y:S04]  /*cd10*/  STS [R161+0x8], R113 ;  /* 0x00000871a1007388 */ /* 0x000fe80000000800 */
[----:B------:R-:W-:Y:S01]  /*cd20*/  STS [R160+0xc], R112 ;  /* 0x00000c70a0007388 */ /* 0x000fe20000000800 */
[----:B--2---:R-:W-:-:S03]  /*cd30*/  @!P3 FMUL.FTZ R80, R80, R12 ;  /* 0x0000000c5050b220 */ /* 0x004fc60000410000 */
        /* <DEDUP_REMOVED lines=12> */
[----:B------:R0:W-:Y:S04]  /*ce00*/  STS [R51+0x28], R79 ;  /* 0x0000284f33007388 */ /* 0x0001e80000000800 */
[----:B------:R-:W2:Y:S04]  /*ce10*/  LDL.LU R12, [R1+0x108] ;  /* 0x00010800010c7983 */ /* 0x000ea80000300800 */
[----:B------:R1:W-:Y:S04]  /*ce20*/  STS [R50+0x2c], R77 ;  /* 0x00002c4d32007388 */ /* 0x0003e80000000800 */
[----:B0-----:R-:W3:Y:S04]  /*ce30*/  LDL.LU R79, [R1+0x70] ;  /* 0x00007000014f7983 */ /* 0x001ee80000300800 */
[----:B------:R0:W-:Y:S04]  /*ce40*/  STS [R49+0x30], R76 ;  /* 0x0000304c31007388 */ /* 0x0001e80000000800 */
[----:B-1----:R-:W4:Y:S04]  /*ce50*/  LDL.LU R77, [R1+0x74] ;  /* 0x00007400014d7983 */ /* 0x002f280000300800 */
[----:B------:R1:W-:Y:S04]  /*ce60*/  STS [R48+0x34], R75 ;  /* 0x0000344b30007388 */ /* 0x0003e80000000800 */
[----:B0-----:R-:W5:Y:S04]  /*ce70*/  LDL.LU R76, [R1+0x78] ;  /* 0x00007800014c7983 */ /* 0x001f680000300800 */
[----:B------:R0:W-:Y:S04]  /*ce80*/  STS [R47+0x38], R74 ;  /* 0x0000384a2f007388 */ /* 0x0001e80000000800 */
[----:B-1----:R-:W2:Y:S04]  /*ce90*/  LDL.LU R75, [R1+0x7c] ;  /* 0x00007c00014b7983 */ /* 0x002ea80000300800 */
[----:B0-----:R-:W2:Y:S04]  /*cea0*/  LDL.LU R74, [R1+0x80] ;  /* 0x00008000014a7983 */ /* 0x001ea80000300800 */
[----:B------:R0:W-:Y:S01]  /*ceb0*/  STS [R46+0x3c], R73 ;  /* 0x00003c492e007388 */ /* 0x0001e20000000800 */
[----:B------:R-:W-:Y:S01]  /*cec0*/  FADD.FTZ R0, R0, UR7 ;  /* 0x0000000700007e21 */ /* 0x000fe20008010000 */
[----:B------:R-:W-:Y:S01]  /*ced0*/  FADD.FTZ R2, R2, UR7 ;  /* 0x0000000702027e21 */ /* 0x000fe20008010000 */
[----:B------:R-:W-:Y:S01]  /*cee0*/  FADD.FTZ R3, R3, UR7 ;  /* 0x0000000703037e21 */ /* 0x000fe20008010000 */
[----:B------:R-:W-:Y:S01]  /*cef0*/  FADD.FTZ R4, R4, UR7 ;  /* 0x0000000704047e21 */ /* 0x000fe20008010000 */
[----:B------:R-:W-:Y:S01]  /*cf00*/  FADD.FTZ R5, R5, UR7 ;  /* 0x0000000705057e21 */ /* 0x000fe20008010000 */
[----:B0-----:R-:W2:Y:S01]  /*cf10*/  LDL.LU R73, [R1+0x44] ;  /* 0x0000440001497983 */ /* 0x001ea20000300800 */
[----:B------:R-:W-:Y:S01]  /*cf20*/  FSETP.GTU.FTZ.AND P1, PT, R0, 20, PT ;  /* 0x41a000000000780b */ /* 0x000fe20003f3c000 */
[----:B------:R-:W-:Y:S01]  /*cf30*/  NOP ;  /* 0x0000000000007918 */ /* 0x000fe20000000000 */
[----:B------:R-:W-:Y:S01]  /*cf40*/  MOV R10, UR29 ;  /* 0x0000001d000a7c02 */ /* 0x000fe20008000f00 */
[----:B------:R-:W-:Y:S01]  /*cf50*/  LDS R7, [R105] ;  /* 0x0000000069077984 */ /* 0x000fe20000000800 */
[----:B------:R-:W-:-:S02]  /*cf60*/  FSETP.GTU.FTZ.AND P6, PT, R2, 20, PT ;  /* 0x41a000000200780b */ /* 0x000fc40003fdc000 */
[----:B------:R-:W-:Y:S01]  /*cf70*/  FSETP.GTU.FTZ.AND P5, PT, R3, 20, PT ;  /* 0x41a000000300780b */ /* 0x000fe20003fbc000 */
[----:B------:R-:W-:Y:S06]  /*cf80*/  LDS R9, [R104+0x80] ;  /* 0x0000800068097984 */ /* 0x000fec0000000800 */
[----:B------:R-:W-:Y:S01]  /*cf90*/  @!P1 FMUL.FTZ R0, R0, -1.4426950216293334961 ;  /* 0xbfb8aa3b00009820 */ /* 0x000fe20000410000 */
[----:B------:R-:W-:Y:S01]  /*cfa0*/  FSETP.GTU.FTZ.AND P2, PT, R4, 20, PT ;  /* 0x41a000000400780b */ /* 0x000fe20003f5c000 */
[----:B------:R-:W-:Y:S01]  /*cfb0*/  LDS R11, [R103+0x100] ;  /* 0x00010000670b7984 */ /* 0x000fe20000000800 */
[----:B------:R-:W-:-:S03]  /*cfc0*/  FSETP.GTU.FTZ.AND P4, PT, R5, 20, PT ;  /* 0x41a000000500780b */ /* 0x000fc60003f9c000 */
[----:B------:R-:W-:Y:S01]  /*cfd0*/  LDS R15, [R102+0x180] ;  /* 0x00018000660f7984 */ /* 0x000fe20000000800 */
[----:B------:R-:W0:Y:S03]  /*cfe0*/  @!P1 MUFU.EX2 R0, R0 ;  /* 0x0000000000009308 */ /* 0x000e260000000800 */
        /* <DEDUP_REMOVED lines=14> */
[----:B------:R-:W-:Y:S01]  /*d0d0*/  @!P6 FMUL.FTZ R2, R2, -1.4426950216293334961 ;  /* 0xbfb8aa3b0202e820 */ /* 0x000fe20000410000 */
[----:B------:R-:W-:Y:S01]  /*d0e0*/  @!P5 FMUL.FTZ R3, R3, -1.4426950216293334961 ;  /* 0xbfb8aa3b0303d820 */ /* 0x000fe20000410000 */
[----:B------:R-:W-:Y:S01]  /*d0f0*/  @!P2 FMUL.FTZ R4, R4, -1.4426950216293334961 ;  /* 0xbfb8aa3b0404a820 */ /* 0x000fe20000410000 */
[----:B------:R-:W-:Y:S01]  /*d100*/  @!P4 FMUL.FTZ R5, R5, -1.4426950216293334961 ;  /* 0xbfb8aa3b0505c820 */ /* 0x000fe20000410000 */
[----:B------:R-:W-:-:S02]  /*d110*/  FSETP.GTU.FTZ.AND P3, PT, R6, 20, PT ;  /* 0x41a000000600780b */ /* 0x000fc40003f7c000 */
[----:B------:R-:W1:Y:S01]  /*d120*/  @!P6 MUFU.EX2 R2, R2 ;  /* 0x000000020002e308 */ /* 0x000e620000000800 */
[----:B0-----:R-:W-:-:S07]  /*d130*/  @!P1 FADD.FTZ R0, R0, 1 ;  /* 0x3f80000000009421 */ /* 0x001fce0000010000 */
[----:B------:R-:W0:Y:S08]  /*d140*/  @!P5 MUFU.EX2 R3, R3 ;  /* 0x000000030003d308 */ /* 0x000e300000000800 */
[----:B------:R-:W0:Y:S08]  /*d150*/  @!P2 MUFU.EX2 R4, R4 ;  /* 0x000000040004a308 */ /* 0x000e300000000800 */
[----:B------:R-:W0:Y:S01]  /*d160*/  @!P4 MUFU.EX2 R5, R5 ;  /* 0x000000050005c308 */ /* 0x000e220000000800 */
[----:B------:R-:W-:-:S07]  /*d170*/  @!P3 FMUL.FTZ R6, R6, -1.4426950216293334961 ;  /* 0xbfb8aa3b0606b820 */ /* 0x000fce0000410000 */
[----:B------:R0:W-:Y:S01]  /*d180*/  @!P1 MUFU.RCP R8, R0 ;  /* 0x0000000000089308 */ /* 0x0001e20000001000 */
[----:B------:R-:W-:Y:S01]  /*d190*/  BAR.SYNC.DEFER_BLOCKING 0x0 ;  /* 0x0000000000007b1d */ /* 0x000fe20000010000 */
[----:B-1----:R-:W-:Y:S01]  /*d1a0*/  @!P6 FADD.FTZ R2, R2, 1 ;  /* 0x3f8000000202e421 */ /* 0x002fe20000010000 */
[----:B0-----:R-:W-:Y:S01]  /*d1b0*/  @!P5 FADD.FTZ R3, R3, 1 ;  /* 0x3f8000000303d421 */ /* 0x001fe20000010000 */
[----:B------:R-:W-:-:S04]  /*d1c0*/  @!P2 FADD.FTZ R4, R4, 1 ;  /* 0x3f8000000404a421 */ /* 0x000fc80000010000 */
[----:B------:R-:W0:Y:S01]  /*d1d0*/  @!P3 MUFU.EX2 R6, R6 ;  /* 0x000000060006b308 */ /* 0x000e220000000800 */
[----:B------:R-:W-:Y:S01]  /*d1e0*/  @!P4 FADD.FTZ R5, R5, 1 ;  /* 0x3f8000000505c421 */ /* 0x000fe20000010000 */
[----:B------:R-:W1:Y:S06]  /*d1f0*/  LDS R0, [UR27+0x2100] ;  /* 0x0021001bff007984 */ /* 0x000e6c0008000800 */
[----:B------:R-:W4:Y:S01]  /*d200*/  @!P6 MUFU.RCP R2, R2 ;  /* 0x000000020002e308 */ /* 0x000f220000001000 */
[----:B------:R-:W-:Y:S01]  /*d210*/  UMOV UR8, UR28 ;  /* 0x0000001c00087c82 */ /* 0x000fe20008000000 */
[----:B------:R-:W-:-:S06]  /*d220*/  UMOV UR9, URZ ;  /* 0x000000ff00097c82 */ /* 0x000fcc0008000000 */
[----:B------:R-:W5:Y:S01]  /*d230*/  @!P5 MUFU.RCP R3, R3 ;  /* 0x000000030003d308 */ /* 0x000f620000001000 */
[----:B------:R-:W-:-:S07]  /*d240*/  UIMAD.WIDE.U32 UR14, UR26, UR30, UR8 ;  /* 0x0000001e1a0e72a5 */ /* 0x000fce000f8e0008 */
[----:B------:R-:W2:Y:S08]  /*d250*/  @!P2 MUFU.RCP R4, R4 ;  /* 0x000000040004a308 */ /* 0x000eb00000001000 */
[----:B------:R-:W1:Y:S01]  /*d260*/  @!P4 MUFU.RCP R5, R5 ;  /* 0x000000050005c308 */ /* 0x000e620000001000 */
[----:B------:R-:W-:Y:S01]  /*d270*/  UIMAD UR15, UR26, UR31, UR15 ;  /* 0x0000001f1a0f72a4 */ /* 0x000fe2000f8e020f */
[----:B0-----:R-:W-:Y:S01]  /*d280*/  @!P3 FADD.FTZ R6, R6, 1 ;  /* 0x3f8000000606b421 */ /* 0x001fe20000010000 */
[----:B------:R-:W0:Y:S01]  /*d290*/  LDCU.64 UR28, c[0x0][0x550] ;  /* 0x0000aa00ff1c77ac */ /* 0x000e220008000a00 */
[----:B------:R-:W-:-:S02]  /*d2a0*/  UIMAD UR13, UR12, UR35, URZ ;  /* 0x000000230c0d72a4 */ /* 0x000fc4000f8e02ff */
[----:B------:R-:W-:Y:S02]  /*d2b0*/  UIMAD.WIDE.U32 UR14, UR12, UR34, UR14 ;  /* 0x000000220c0e72a5 */ /* 0x000fe4000f8e000e */
[----:B------:R-:W0:Y:S01]  /*d2c0*/  @!P3 MUFU.RCP R6, R6 ;  /* 0x000000060006b308 */ /* 0x000e220000001000 */
[----:B---3--:R-:W-:-:S05]  /*d2d0*/  @!P1 FMUL.FTZ R79, R79, R8 ;  /* 0x000000084f4f9220 */ /* 0x008fca0000410000 */
[----:B------:R-:W-:Y:S01]  /*d2e0*/  @!P1 STL [R1+0x70], R79 ;  /* 0x0000704f01009387 */ /* 0x000fe20000100800 */
[----:B----4-:R-:W-:Y:S01]  /*d2f0*/  @!P6 FMUL.FTZ R77, R77, R2 ;  /* 0x000000024d4de220 */ /* 0x010fe20000410000 */
[----:B------:R-:W-:Y:S01]  /*d300*/  IMAD.U32 R2, RZ, RZ, UR13 ;  /* 0x0000000dff027e24 */ /* 0x000fe2000f8e00ff */
[----:B------:R-:W-:Y:S01]  /*d310*/  IADD3 R8, P1, PT, R71, UR14, RZ ;  /* 0x0000000e47087c10 */ /* 0x000fe2000ff3e0ff */
[----:B-----5:R-:W-:Y:S02]  /*d320*/  @!P5 FMUL.FTZ R76, R76, R3 ;  /* 0x000000034c4cd220 */ /* 0x020fe40000410000 */
[----:B------:R-:W-:Y:S01]  /*d330*/  @!P6 STL [R1+0x74], R77 ;  /* 0x0000744d0100e387 */ /* 0x000fe20000100800 */
[----:B------:R-:W-:Y:S01]  /*d340*/  IADD3.X R3, PT, PT, R2, UR15, RZ, P1, !PT ;  /* 0x0000000f02037c10 */ /* 0x000fe20008ffe4ff */
[----:B------:R-:W3:Y:S01]  /*d350*/  LDCU.64 UR14, c[0x0][0x518] ;  /* 0x0000a300ff0e77ac */ /* 0x000ee20008000a00 */
[----:B--2---:R-:W-:Y:S01]  /*d360*/  @!P2 FMUL.FTZ R75, R75, R4 ;  /* 0x000000044b4ba220 */ /* 0x004fe20000410000 */
[----:B------:R-:W-:Y:S01]  /*d370*/  @!P5 STL [R1+0x78], R76 ;  /* 0x0000784c0100d387 */ /* 0x000fe20000100800 */
[----:B-1----:R-:W-:-:S03]  /*d380*/  @!P4 FMUL.FTZ R74, R74, R5 ;  /* 0x000000054a4ac220 */ /* 0x002fc60000410000 */
[----:B------:R-:W-:Y:S01]  /*d390*/  @!P2 STL [R1+0x7c], R75 ;  /* 0x00007c4b0100a387 */ /* 0x000fe20000100800 */
[-C--:B------:R-:W-:Y:S02]  /*d3a0*/  ISETP.GE.AND P1, PT, R71, R0.reuse, PT ;  /* 0x000000004700720c */ /* 0x080fe40003f26270 */
[-C--:B------:R-:W-:Y:S01]  /*d3b0*/  ISETP.GE.AND P2, PT, R69, R0.reuse, PT ;  /* 0x000000004500720c */ /* 0x080fe20003f46270 */
[----:B------:R-:W-:Y:S01]  /*d3c0*/  @!P4 STL [R1+0x80], R74 ;  /* 0x0000804a0100c387 */ /* 0x000fe20000100800 */
[-C--:B------:R-:W-:Y:S02]  /*d3d0*/  ISETP.GE.AND P4, PT, R68, R0.reuse, PT ;  /* 0x000000004400720c */ /* 0x080fe40003f86270 */
[----:B------:R-:W-:Y:S02]  /*d3e0*/  ISETP.GE.AND P5, PT, R67, R0, PT ;  /* 0x000000004300720c */ /* 0x000fe40003fa6270 */
[----:B0-----:R-:W-:-:S04]  /*d3f0*/  LEA R2, P6, R8, UR28, 0x2 ;  /* 0x0000001c08027c11 */ /* 0x001fc8000f8c10ff */
[----:B------:R-:W-:Y:S01]  /*d400*/  LEA.HI.X R3, R8, UR29, R3, 0x2, P6 ;  /* 0x0000001d08037c11 */ /* 0x000fe2000b0f1403 */
[----:B------:R-:W-:Y:S01]  /*d410*/  @!P3 FMUL.FTZ R73, R73, R6 ;  /* 0x000000064949b220 */ /* 0x000fe20000410000 */
[-C--:B------:R-:W-:Y:S01]  /*d420*/  ISETP.GE.AND P6, PT, R61, R0.reuse, PT ;  /* 0x000000003d00720c */ /* 0x080fe20003fc6270 */
[----:B------:R-:W0:Y:S02]  /*d430*/  LDCU.64 UR28, c[0x0][0x520] ;  /* 0x0000a400ff1c77ac */ /* 0x000e240008000a00 */
[----:B------:R-:W-:Y:S01]  /*d440*/  @!P1 STG.E desc[UR32][R2.64], R7 ;  /* 0x0000000702009986 */ /* 0x000fe2000c101920 */
[----:B------:R-:W-:-:S03]  /*d450*/  ISETP.GE.AND P1, PT, R66, R0, PT ;  /* 0x000000004200720c */ /* 0x000fc60003f26270 */
[----:B------:R-:W-:Y:S01]  /*d460*/  @!P2 STG.E desc[UR32][R2.64+0x80], R9 ;  /* 0x000080090200a986 */ /* 0x000fe2000c101920 */
[----:B------:R-:W-:-:S03]  /*d470*/  ISETP.GE.AND P2, PT, R65, R0, PT ;  /* 0x000000004100720c */ /* 0x000fc60003f46270 */
[----:B------:R-:W-:Y:S01]  /*d480*/  @!P4 STG.E desc[UR32][R2.64+0x100], R11 ;  /* 0x0001000b0200c986 */ /* 0x000fe2000c101920 */
[----:B------:R-:W-:-:S03]  /*d490*/  ISETP.GE.AND P4, PT, R63, R0, PT ;  /* 0x000000003f00720c */ /* 0x000fc60003f86270 */
[----:B------:R-:W-:Y:S01]  /*d4a0*/  @!P3 STL [R1+0x44], R73 ;  /* 0x000044490100b387 */ /* 0x000fe20000100800 */
        /* <DEDUP_REMOVED lines=57> */
[----:B------:R-:W-:Y:S01]  /*d840*/  FADD.FTZ R0, R89, R12 ;  /* 0x0000000c59007221 */ /* 0x000fe20000010000 */
[----:B---3--:R-:W-:-:S04]  /*d850*/  UIMAD.WIDE.U32 UR8, UR26, UR14, UR8 ;  /* 0x0000000e1a0872a5 */ /* 0x008fc8000f8e0008 */
[----:B------:R-:W2:Y:S01]  /*d860*/  LDS R4, [UR27+0x2100] ;  /* 0x0021001bff047984 */ /* 0x000ea20008000800 */
[----:B------:R-:W-:Y:S01]  /*d870*/  FADD.FTZ R0, R0, R88 ;  /* 0x0000005800007221 */ /* 0x000fe20000010000 */
[----:B------:R-:W-:Y:S01]  /*d880*/  UIMAD UR9, UR26, UR15, UR9 ;  /* 0x0000000f1a0972a4 */ /* 0x000fe2000f8e0209 */
[----:B------:R-:W3:Y:S02]  /*d890*/  LDCU.64 UR14, c[0x0][0x560] ;  /* 0x0000ac00ff0e77ac */ /* 0x000ee40008000a00 */
[----:B------:R-:W-:-:S04]  /*d8a0*/  FADD.FTZ R0, R0, R87 ;  /* 0x0000005700007221 */ /* 0x000fc80000010000 */
[----:B------:R-:W-:Y:S01]  /*d8b0*/  FADD.FTZ R0, R0, R86 ;  /* 0x0000005600007221 */ /* 0x000fe20000010000 */
[----:B0-----:R-:W-:-:S03]  /*d8c0*/  UIMAD.WIDE.U32 UR8, UR12, UR28, UR8 ;  /* 0x0000001c0c0872a5 */ /* 0x001fc6000f8e0008 */
[----:B------:R-:W-:Y:S01]  /*d8d0*/  FADD.FTZ R0, R0, R85 ;  /* 0x0000005500007221 */ /* 0x000fe20000010000 */
[----:B------:R-:W-:-:S03]  /*d8e0*/  UIMAD UR9, UR12, UR29, UR9 ;  /* 0x0000001d0c0972a4 */ /* 0x000fc6000f8e0209 */
[----:B------:R-:W-:Y:S01]  /*d8f0*/  FADD.FTZ R0, R0, R84 ;  /* 0x0000005400007221 */ /* 0x000fe20000010000 */
[----:B-1----:R-:W-:-:S03]  /*d900*/  IADD3 R3, P0, PT, R71, UR8, RZ ;  /* 0x0000000847037c10 */ /* 0x002fc6000ff1e0ff */
[----:B------:R-:W-:Y:S01]  /*d910*/  FADD.FTZ R0, R0, R83 ;  /* 0x0000005300007221 */ /* 0x000fe20000010000 */
[----:B------:R-:W-:Y:S02]  /*d920*/  IADD3.X R6, PT, PT, RZ, UR9, RZ, P0, !PT ;  /* 0x00000009ff067c10 */ /* 0x000fe400087fe4ff */
[----:B---3--:R-:W-:Y:S01]  /*d930*/  LEA R2, P3, R3, UR14, 0x2 ;  /* 0x0000000e03027c11 */ /* 0x008fe2000f8610ff */
[----:B------:R-:W-:-:S03]  /*d940*/  FADD.FTZ R0, R0, R82 ;  /* 0x0000005200007221 */ /* 0x000fc60000010000 */
[----:B------:R-:W-:Y:S01]  /*d950*/  LEA.HI.X R3, R3, UR15, R6, 0x2, P3 ;  /* 0x0000000f03037c11 */ /* 0x000fe200098f1406 */
[----:B------:R-:W-:Y:S01]  /*d960*/  FADD.FTZ R0, R0, R81 ;  /* 0x0000005100007221 */ /* 0x000fe20000010000 */
[-C--:B--2---:R-:W-:Y:S02]  /*d970*/  ISETP.GE.AND P2, PT, R71, R4.reuse, PT ;  /* 0x000000044700720c */ /* 0x084fe40003f46270 */
        /* <DEDUP_REMOVED lines=42> */
[----:B------:R-:W-:Y:S02]  /*dc20*/  UIADD3 UR22, UP2, UPT, UR22, -0x2000, URZ ;  /* 0xffffe00016167890 */ /* 0x000fe4000ff5e0ff */
[----:B------:R-:W-:Y:S02]  /*dc30*/  UIADD3 UR8, UPT, UPT, UR11, -0x1, URZ ;  /* 0xffffffff0b087890 */ /* 0x000fe4000fffe0ff */
[----:B------:R-:W-:Y:S02]  /*dc40*/  UIADD3.X UR23, UPT, UPT, UR23, -0x1, URZ, UP2, !UPT ;  /* 0xffffffff17177890 */ /* 0x000fe400097fe4ff */
        /* <DEDUP_REMOVED lines=8> */
.L_x_1525:
        /* <DEDUP_REMOVED lines=45> */
.L_x_1607:
[----:B------:R-:W-:Y:S05]  /*dfa0*/  BSYNC.RECONVERGENT B0 ;  /* 0x0000000000007941 */ /* 0x000fea0003800200 */
.L_x_1606:
        /* <DEDUP_REMOVED lines=43> */
.L_x_1609:
[----:B------:R-:W-:Y:S05]  /*e260*/  BSYNC.RECONVERGENT B0 ;  /* 0x0000000000007941 */ /* 0x000fea0003800200 */
.L_x_1608:
        /* <DEDUP_REMOVED lines=11> */
.L_x_1610:
[C---:B------:R-:W-:Y:S02]  /*e320*/  LEA R0, R7.reuse, UR6, 0x2 ;  /* 0x0000000607007c11 */ /* 0x040fe4000f8e10ff */
[----:B-12---:R-:W-:Y:S02]  /*e330*/  SHF.R.S32.HI R2, RZ, 0x1f, R7 ;  /* 0x0000001fff027819 */ /* 0x006fe40000011407 */
[----:B0-----:R-:W-:Y:S01]  /*e340*/  MOV R4, UR4 ;  /* 0x0000000400047c02 */ /* 0x001fe20008000f00 */
[----:B------:R-:W0:Y:S01]  /*e350*/  LDS R9, [R0+0xa050] ;  /* 0x00a0500000097984 */ /* 0x000e220000000800 */
[----:B------:R-:W-:Y:S01]  /*e360*/  MOV R3, UR12 ;  /* 0x0000000c00037c02 */ /* 0x000fe20008000f00 */
[----:B------:R-:W-:Y:S01]  /*e370*/  IMAD R6, R2, UR10, RZ ;  /* 0x0000000a02067c24 */ /* 0x000fe2000f8e02ff */
[----:B------:R-:W-:Y:S02]  /*e380*/  MOV R2, R4 ;  /* 0x0000000400027202 */ /* 0x000fe40000000f00 */
[----:B------:R-:W-:Y:S01]  /*e390*/  MOV R5, UR5 ;  /* 0x0000000500057c02 */ /* 0x000fe20008000f00 */
[----:B------:R-:W-:-:S02]  /*e3a0*/  IMAD R5, R7, UR11, R6 ;  /* 0x0000000b07057c24 */ /* 0x000fc4000f8e0206 */
[----:B------:R-:W-:-:S04]  /*e3b0*/  IMAD.WIDE.U32 R2, R7, UR10, R2 ;  /* 0x0000000a07027c25 */ /* 0x000fc8000f8e0002 */
[----:B------:R-:W-:Y:S01]  /*e3c0*/  VIADD R7, R7, UR9 ;  /* 0x0000000907077c36 */ /* 0x000fe20008000000 */
[----:B------:R-:W-:Y:S02]  /*e3d0*/  IADD3 R3, PT, PT, R3, R5, RZ ;  /* 0x0000000503037210 */ /* 0x000fe40007ffe0ff */
[----:B------:R-:W-:-:S04]  /*e3e0*/  LEA R4, P0, R2, UR14, 0x2 ;  /* 0x0000000e02047c11 */ /* 0x000fc8000f8010ff */
[----:B------:R-:W-:Y:S02]  /*e3f0*/  LEA.HI.X R5, R2, UR15, R3, 0x2, P0 ;  /* 0x0000000f02057c11 */ /* 0x000fe400080f1403 */
[----:B------:R-:W-:-:S03]  /*e400*/  ISETP.GE.AND P0, PT, R7, UR13, PT ;  /* 0x0000000d07007c0c */ /* 0x000fc6000bf06270 */
[----:B0-----:R0:W-:Y:S10]  /*e410*/  REDG.E.ADD.F32.FTZ.RN.STRONG.GPU desc[UR32][R4.64], R9 ;  /* 0x00000009040079a6 */ /* 0x0011f4000c12f320 */
[----:B------:R-:W-:Y:S05]  /*e420*/  @!P0 BRA `(.L_x_1610) ;  /* 0xfffffffc00bc8947 */ /* 0x000fea000383ffff */
[----:B------:R-:W-:Y:S05]  /*e430*/  EXIT ;  /* 0x000000000000794d */ /* 0x000fea0003800000 */
.L_x_1564:
[----:B------:R-:W-:Y:S01]  /*e440*/  HFMA2 R87, -RZ, RZ, 0, 5.9604644775390625e-08 ;  /* 0x00000001ff577431 */ /* 0x000fe200000001ff */
[----:B------:R-:W-:Y:S02]  /*e450*/  MOV R86, RZ ;  /* 0x000000ff00567202 */ /* 0x000fe40000000f00 */
[----:B------:R-:W-:Y:S02]  /*e460*/  MOV R163, R157 ;  /* 0x0000009d00a37202 */ /* 0x000fe40000000f00 */
[----:B------:R-:W-:-:S07]  /*e470*/  MOV R154, 0xffffffff ;  /* 0xffffffff009a7802 */ /* 0x000fce0000000f00 */
[----:B-1---5:R-:W-:Y:S05]  /*e480*/  WARPSYNC.COLLECTIVE R154, `(.L_x_1611) ;  /* 0x000000009a087348 */ /* 0x022fea0003c00000 */
[----:B------:R0:W2:Y:S02]  /*e490*/  SHFL.UP P6, R86, R163, R87, R86 ;  /* 0x04000057a3567389 */ /* 0x0000a400000c0056 */
[----:B012--5:R-:W-:Y:S05]  /*e4a0*/  ENDCOLLECTIVE ;  /* 0x000000000000791b */ /* 0x027fea0003800000 */
.L_x_1611:
[----:B------:R-:W-:Y:S02]  /*e4b0*/  MOV R163, R153 ;  /* 0x0000009900a37202 */ /* 0x000fe40000000f00 */
[----:B------:R-:W-:Y:S01]  /*e4c0*/  MOV R156, R86 ;  /* 0x00000056009c7202 */ /* 0x000fe20000000f00 */
[----:B------:R-:W-:-:S07]  /*e4d0*/  IMAD.MOV.U32 R86, RZ, RZ, RZ ;  /* 0x000000ffff567224 */ /* 0x000fce00078e00ff */
[----:B------:R-:W-:Y:S05]  /*e4e0*/  WARPSYNC.COLLECTIVE R154, `(.L_x_1612) ;  /* 0x000000009a087348 */ /* 0x000fea0003c00000 */
[----:B------:R0:W1:Y:S02]  /*e4f0*/  SHFL.UP P6, R86, R163, R87, R86 ;  /* 0x04000057a3567389 */ /* 0x00006400000c0056 */
[----:B01----:R-:W-:Y:S05]  /*e500*/  ENDCOLLECTIVE ;  /* 0x000000000000791b */ /* 0x003fea0003800000 */
.L_x_1612:
        /* <DEDUP_REMOVED lines=9> */
.L_x_1613:
[----:B------:R-:W-:Y:S02]  /*e5a0*/  MOV R163, R156 ;  /* 0x0000009c00a37202 */ /* 0x000fe40000000f00 */
[----:B------:R-:W-:Y:S01]  /*e5b0*/  MOV R153, R86 ;  /* 0x0000005600997202 */ /* 0x000fe20000000f00 */
[----:B------:R-:W-:-:S07]  /*e5c0*/  HFMA2 R86, -RZ, RZ, 0, 0 ;  /* 0x00000000ff567431 */ /* 0x000fce00000001ff */
[----:B------:R-:W-:Y:S05]  /*e5d0*/  WARPSYNC.COLLECTIVE R154, `(.L_x_1614) ;  /* 0x000000009a087348 */ /* 0x000fea0003c00000 */
[----:B------:R0:W1:Y:S02]  /*e5e0*/  SHFL.UP P6, R86, R163, R87, R86 ;  /* 0x04000057a3567389 */ /* 0x00006400000c0056 */
[----:B01----:R-:W-:Y:S05]  /*e5f0*/  ENDCOLLECTIVE ;  /* 0x000000000000791b */ /* 0x003fea0003800000 */
.L_x_1614:
        /* <DEDUP_REMOVED lines=9> */
.L_x_1615:
[----:B------:R-:W-:Y:S02]  /*e690*/  MOV R163, R156 ;  /* 0x0000009c00a37202 */ /* 0x000fe40000000f00 */
[----:B------:R-:W-:Y:S01]  /*e6a0*/  MOV R153, R86 ;  /* 0x0000005600997202 */ /* 0x000fe20000000f00 */
[----:B------:R-:W-:-:S07]  /*e6b0*/  HFMA2 R86, -RZ, RZ, 0, 0 ;  /* 0x00000000ff567431 */ /* 0x000fce00000001ff */
[----:B------:R-:W-:Y:S05]  /*e6c0*/  WARPSYNC.COLLECTIVE R154, `(.L_x_1616) ;  /* 0x000000009a087348 */ /* 0x000fea0003c00000 */
[----:B------:R0:W1:Y:S02]  /*e6d0*/  SHFL.UP P6, R86, R163, R87, R86 ;  /* 0x04000057a3567389 */ /* 0x00006400000c0056 */
[----:B01----:R-:W-:Y:S05]  /*e6e0*/  ENDCOLLECTIVE ;  /* 0x000000000000791b */ /* 0x003fea0003800000 */
.L_x_1616:
        /* <DEDUP_REMOVED lines=9> */
.L_x_1617:
[----:B------:R-:W-:Y:S02]  /*e780*/  MOV R163, R156 ;  /* 0x0000009c00a37202 */ /* 0x000fe40000000f00 */
[----:B------:R-:W-:Y:S01]  /*e790*/  MOV R153, R86 ;  /* 0x0000005600997202 */ /* 0x000fe20000000f00 */
[----:B------:R-:W-:-:S07]  /*e7a0*/  HFMA2 R86, -RZ, RZ, 0, 0 ;  /* 0x00000000ff567431 */ /* 0x000fce00000001ff */
[----:B------:R-:W-:Y:S05]  /*e7b0*/  WARPSYNC.COLLECTIVE R154, `(.L_x_1618) ;  /* 0x000000009a087348 */ /* 0x000fea0003c00000 */
[----:B------:R0:W1:Y:S02]  /*e7c0*/  SHFL.UP P6, R86, R163, R87, R86 ;  /* 0x04000057a3567389 */ /* 0x00006400000c0056 */
[----:B01----:R-:W-:Y:S05]  /*e7d0*/  ENDCOLLECTIVE ;  /* 0x000000000000791b */ /* 0x003fea0003800000 */
.L_x_1618:
        /* <DEDUP_REMOVED lines=9> */
.L_x_1619:
[----:B------:R-:W-:Y:S02]  /*e870*/  MOV R163, R156 ;  /* 0x0000009c00a37202 */ /* 0x000fe40000000f00 */
[----:B------:R-:W-:Y:S01]  /*e880*/  MOV R153, R86 ;  /* 0x0000005600997202 */ /* 0x000fe20000000f00 */
[----:B------:R-:W-:-:S07]  /*e890*/  HFMA2 R86, -RZ, RZ, 0, 0 ;  /* 0x00000000ff567431 */ /* 0x000fce00000001ff */
[----:B------:R-:W-:Y:S05]  /*e8a0*/  WARPSYNC.COLLECTIVE R154, `(.L_x_1620) ;  /* 0x000000009a087348 */ /* 0x000fea0003c00000 */
[----:B------:R0:W1:Y:S02]  /*e8b0*/  SHFL.UP P6, R86, R163, R87, R86 ;  /* 0x04000057a3567389 */ /* 0x00006400000c0056 */
[----:B01----:R-:W-:Y:S05]  /*e8c0*/  ENDCOLLECTIVE ;  /* 0x000000000000791b */ /* 0x003fea0003800000 */
.L_x_1620:
[----:B------:R-:W-:Y:S05]  /*e8d0*/  BRA `(.L_x_1621) ;  /* 0xffffffa800707947 */ /* 0x000fea000383ffff */
.L_x_1565:
        /* <DEDUP_REMOVED lines=8> */
.L_x_1623:
[----:B------:R-:W-:Y:S05]  /*e960*/  BSYNC B0 ;  /* 0x0000000000007941 */ /* 0x000fea0003800000 */
.L_x_1622:
[----:B------:R-:W-:Y:S05]  /*e970*/  BRA `(.L_x_1624) ;  /* 0xffffffa8005c7947 */ /* 0x000fea000383ffff */
.L_x_1566:
        /* <DEDUP_REMOVED lines=8> */
.L_x_1626:
[----:B------:R-:W-:Y:S05]  /*ea00*/  BSYNC B0 ;  /* 0x0000000000007941 */ /* 0x000fea0003800000 */
.L_x_1625:
[----:B------:R-:W-:Y:S05]  /*ea10*/  BRA `(.L_x_1627) ;  /* 0xffffffa8003c7947 */ /* 0x000fea000383ffff */
.L_x_1567:
        /* <DEDUP_REMOVED lines=8> */
.L_x_1629:
[----:B------:R-:W-:Y:S05]  /*eaa0*/  BSYNC B0 ;  /* 0x0000000000007941 */ /* 0x000fea0003800000 */
.L_x_1628:
        /* <DEDUP_REMOVED lines=9> */
.L_x_1630:
[----:B------:R-:W-:Y:S02]  /*eb40*/  HFMA2 R87, -RZ, RZ, 0, 0 ;  /* 0x00000000ff577431 */ /* 0x000fe400000001ff */
[----:B------:R-:W-:Y:S01]  /*eb50*/  IMAD.MOV.U32 R162, RZ, RZ, R86 ;  /* 0x000000ffffa27224 */ /* 0x000fe200078e0056 */
[----:B------:R-:W-:-:S07]  /*eb60*/  MOV R86, 0x1f ;  /* 0x0000001f00567802 */ /* 0x000fce0000000f00 */
[----:B------:R-:W-:Y:S05]  /*eb70*/  WARPSYNC.COLLECTIVE R154, `(.L_x_1631) ;  /* 0x000000009a087348 */ /* 0x000fea0003c00000 */
[----:B------:R0:W1:Y:S02]  /*eb80*/  SHFL.IDX P1, R156, R153, R87, R86 ;  /* 0x00000057999c7389 */ /* 0x0000640000020056 */
[----:B01----:R-:W-:Y:S05]  /*eb90*/  ENDCOLLECTIVE ;  /* 0x000000000000791b */ /* 0x003fea0003800000 */
.L_x_1631:
[----:B------:R-:W-:Y:S02]  /*eba0*/  MOV R153, R79 ;  /* 0x0000004f00997202 */ /* 0x000fe40000000f00 */
[----:B------:R-:W-:-:S07]  /*ebb0*/  MOV R78, R156 ;  /* 0x0000009c004e7202 */ /* 0x000fce0000000f00 */
[----:B------:R-:W-:Y:S05]  /*ebc0*/  WARPSYNC.COLLECTIVE R154, `(.L_x_1632) ;  /* 0x000000009a087348 */ /* 0x000fea0003c00000 */
[----:B------:R0:W1:Y:S02]  /*ebd0*/  SHFL.IDX P1, R156, R153, R87, R86 ;  /* 0x00000057999c7389 */ /* 0x0000640000020056 */
[----:B01----:R-:W-:Y:S05]  /*ebe0*/  ENDCOLLECTIVE ;  /* 0x000000000000791b */ /* 0x003fea0003800000 */
.L_x_1632:
[----:B------:R-:W-:Y:S01]  /*ebf0*/  MOV R79, R156 ;  /* 0x0000009c004f7202 */ /* 0x000fe20000000f00 */
[----:B------:R-:W-:Y:S06]  /*ec00*/  BRA `(.L_x_1633) ;  /* 0xffffffa400d87947 */ /* 0x000fec000383ffff */
.L_x_1569:
[----:B------:R-:W-:Y:S02]  /*ec10*/  HFMA2 R87, -RZ, RZ, 0, 5.9604644775390625e-08 ;  /* 0x00000001ff577431 */ /* 0x000fe400000001ff */
[----:B------:R-:W-:Y:S01]  /*ec20*/  IMAD.MOV.U32 R156, RZ, RZ, R162 ;  /* 0x000000ffff9c7224 */ /* 0x000fe200078e00a2 */
[----:B------:R-:W-:Y:S02]  /*ec30*/  MOV R153, 0x1f ;  /* 0x0000001f00997802 */ /* 0x000fe40000000f00 */
[----:B------:R-:W-:Y:S02]  /*ec40*/  MOV R154, 0xffffffff ;  /* 0xffffffff009a7802 */ /* 0x000fe40000000f00 */
[C---:B------:R-:W-:Y:S02]  /*ec50*/  ISETP.GT.U32.AND P2, PT, R155.reuse, 0x1b, PT ;  /* 0x0000001b9b00780c */ /* 0x040fe40003f44070 */
[----:B------:R-:W-:-:S13]  /*ec60*/  ISETP.GT.U32.AND P3, PT, R155, 0x17, PT ;  /* 0x000000179b00780c */ /* 0x000fda0003f64070 */
[----:B0-----:R-:W-:Y:S05]  /*ec70*/  WARPSYNC.COLLECTIVE R154, `(.L_x_1634) ;  /* 0x000000009a087348 */ /* 0x001fea0003c00000 */
[----:B------:R1:W2:Y:S02]  /*ec80*/  SHFL.DOWN P0, R156, R156, R87, R153 ;  /* 0x080000579c9c7389 */ /* 0x0002a40000000099 */
[----:B012---:R-:W-:Y:S05]  /*ec90*/  ENDCOLLECTIVE ;  /* 0x000000000000791b */ /* 0x007fea0003800000 */
.L_x_1634:
[----:B------:R-:W-:Y:S02]  /*eca0*/  ISETP.GT.U32.AND P4, PT, R155, 0xf, PT ;  /* 0x0000000f9b00780c */ /* 0x000fe40003f84070 */
[----:B------:R-:W-:Y:S02]  /*ecb0*/  MOV R86, R156 ;  /* 0x0000009c00567202 */ /* 0x000fe40000000f00 */
[----:B------:R-:W-:-:S03]  /*ecc0*/  MOV R156, R163 ;  /* 0x000000a3009c7202 */ /* 0x000fc60000000f00 */
[----:B------:R-:W-:-:S07]  /*ecd0*/  @P1 FMUL.FTZ R86, R86, R162 ;  /* 0x000000a256561220 */ /* 0x000fce0000410000 */
[----:B------:R-:W-:Y:S05]  /*ece0*/  WARPSYNC.COLLECTIVE R154, `(.L_x_1635) ;  /* 0x000000009a087348 */ /* 0x000fea0003c00000 */
[----:B------:R0:W1:Y:S02]  /*ecf0*/  SHFL.DOWN P0, R156, R156, R87, R153 ;  /* 0x080000579c9c7389 */ /* 0x0000640000000099 */
[----:B01----:R-:W-:Y:S05]  /*ed00*/  ENDCOLLECTIVE ;  /* 0x000000000000791b */ /* 0x003fea0003800000 */
.L_x_1635:
        /* <DEDUP_REMOVED lines=10> */
.L_x_1636:
[----:B------:R-:W-:Y:S02]  /*edb0*/  MOV R86, R156 ;  /* 0x0000009c00567202 */ /* 0x000fe40000000f00 */
[----:B------:R-:W-:-:S03]  /*edc0*/  MOV R156, R163 ;  /* 0x000000a3009c7202 */ /* 0x000fc60000000f00 */
[----:B------:R-:W-:-:S07]  /*edd0*/  @!P1 FMUL.FTZ R86, R162, R86 ;  /* 0x00000056a2569220 */ /* 0x000fce0000410000 */
[----:B------:R-:W-:Y:S05]  /*ede0*/  WARPSYNC.COLLECTIVE R154, `(.L_x_1637) ;  /* 0x000000009a087348 */ /* 0x000fea0003c00000 */
[----:B------:R0:W1:Y:S02]  /*edf0*/  SHFL.DOWN P0, R156, R156, R87, R153 ;  /* 0x080000579c9c7389 */ /* 0x0000640000000099 */
[----:B01----:R-:W-:Y:S05]  /*ee00*/  ENDCOLLECTIVE ;  /* 0x000000000000791b */ /* 0x003fea0003800000 */
.L_x_1637:
        /* <DEDUP_REMOVED lines=9> */
.L_x_1638:
[----:B------:R-:W-:Y:S02]  /*eea0*/  MOV R86, R156 ;  /* 0x0000009c00567202 */ /* 0x000fe40000000f00 */
[----:B------:R-:W-:-:S03]  /*eeb0*/  MOV R156, R163 ;  /* 0x000000a3009c7202 */ /* 0x000fc60000000f00 */
[----:B------:R-:W-:-:S07]  /*eec0*/  @!P2 FMUL.FTZ R86, R162, R86 ;  /* 0x00000056a256a220 */ /* 0x000fce0000410000 */
[----:B------:R-:W-:Y:S05]  /*eed0*/  WARPSYNC.COLLECTIVE R154, `(.L_x_1639) ;  /* 0x000000009a087348 */ /* 0x000fea0003c00000 */
[----:B------:R0:W1:Y:S02]  /*eee0*/  SHFL.DOWN P0, R156, R156, R87, R153 ;  /* 0x080000579c9c7389 */ /* 0x0000640000000099 */
[----:B01----:R-:W-:Y:S05]  /*eef0*/  ENDCOLLECTIVE ;  /* 0x000000000000791b */ /* 0x003fea0003800000 */
.L_x_1639:
        /* <DEDUP_REMOVED lines=9> */
.L_x_1640:
[----:B------:R-:W-:Y:S02]  /*ef90*/  MOV R86, R156 ;  /* 0x0000009c00567202 */ /* 0x000fe40000000f00 */
[----:B------:R-:W-:-:S03]  /*efa0*/  MOV R156, R163 ;  /* 0x000000a3009c7202 */ /* 0x000fc60000000f00 */
[----:B------:R-:W-:-:S07]  /*efb0*/  @!P3 FMUL.FTZ R86, R162, R86 ;  /* 0x00000056a256b220 */ /* 0x000fce0000410000 */
[----:B------:R-:W-:Y:S05]  /*efc0*/  WARPSYNC.COLLECTIVE R154, `(.L_x_1641) ;  /* 0x000000009a087348 */ /* 0x000fea0003c00000 */
[----:B------:R0:W1:Y:S02]  /*efd0*/  SHFL.DOWN P0, R156, R156, R87, R153 ;  /* 0x080000579c9c7389 */ /* 0x0000640000000099 */
[----:B01----:R-:W-:Y:S05]  /*efe0*/  ENDCOLLECTIVE ;  /* 0x000000000000791b */ /* 0x003fea0003800000 */
.L_x_1641:
        /* <DEDUP_REMOVED lines=9> */
.L_x_1642:
[----:B------:R-:W-:Y:S02]  /*f080*/  MOV R86, R156 ;  /* 0x0000009c00567202 */ /* 0x000fe40000000f00 */
[----:B------:R-:W-:-:S03]  /*f090*/  MOV R156, R163 ;  /* 0x000000a3009c7202 */ /* 0x000fc60000000f00 */
[----:B------:R-:W-:-:S07]  /*f0a0*/  @!P4 FMUL.FTZ R86, R162, R86 ;  /* 0x00000056a256c220 */ /* 0x000fce0000410000 */
[----:B------:R-:W-:Y:S05]  /*f0b0*/  WARPSYNC.COLLECTIVE R154, `(.L_x_1643) ;  /* 0x000000009a087348 */ /* 0x000fea0003c00000 */
[----:B------:R0:W1:Y:S02]  /*f0c0*/  SHFL.DOWN P0, R156, R156, R87, R153 ;  /* 0x080000579c9c7389 */ /* 0x0000640000000099 */
[----:B01----:R-:W-:Y:S05]  /*f0d0*/  ENDCOLLECTIVE ;  /* 0x000000000000791b */ /* 0x003fea0003800000 */
.L_x_1643:
[----:B------:R-:W-:-:S05]  /*f0e0*/  MOV R87, R156 ;  /* 0x0000009c00577202 */ /* 0x000fca0000000f00 */
        /* <DEDUP_REMOVED lines=9> */
.L_x_1644:
[----:B------:R-:W-:Y:S02]  /*f180*/  MOV R153, R163 ;  /* 0x000000a300997202 */ /* 0x000fe40000000f00 */
[----:B------:R-:W-:-:S07]  /*f190*/  MOV R157, R156 ;  /* 0x0000009c009d7202 */ /* 0x000fce0000000f00 */
[----:B------:R-:W-:Y:S05]  /*f1a0*/  WARPSYNC.COLLECTIVE R154, `(.L_x_1645) ;  /* 0x000000009a087348 */ /* 0x000fea0003c00000 */
[----:B------:R0:W1:Y:S02]  /*f1b0*/  SHFL.IDX P1, R156, R153, R87, R86 ;  /* 0x00000057999c7389 */ /* 0x0000640000020056 */
[----:B01----:R-:W-:Y:S05]  /*f1c0*/  ENDCOLLECTIVE ;  /* 0x000000000000791b */ /* 0x003fea0003800000 */
.L_x_1645:
        /* <DEDUP_REMOVED lines=9> */
.L_x_1646:
[----:B------:R-:W-:Y:S01]  /*f260*/  IMAD.MOV.U32 R162, RZ, RZ, R156 ;  /* 0x000000ffffa27224 */ /* 0x000fe200078e009c */
[----:B------:R-:W-:-:S07]  /*f270*/  MOV R156, R163 ;  /* 0x000000a3009c7202 */ /* 0x000fce0000000f00 */
[----:B------:R-:W-:Y:S05]  /*f280*/  WARPSYNC.COLLECTIVE R154, `(.L_x_1647) ;  /* 0x000000009a087348 */ /* 0x000fea0003c00000 */
[----:B------:R0:W1:Y:S02]  /*f290*/  SHFL.DOWN P0, R156, R156, R87, R153 ;  /* 0x080000579c9c7389 */ /* 0x0000640000000099 */
[----:B01----:R-:W-:Y:S05]  /*f2a0*/  ENDCOLLECTIVE ;  /* 0x000000000000791b */ /* 0x003fea0003800000 */
.L_x_1647:
[----:B------:R-:W-:Y:S01]  /*f2b0*/  HFMA2 R87, -RZ, RZ, 0, 0 ;  /* 0x00000000ff577431 */ /* 0x000fe200000001ff */
[----:B------:R-:W-:Y:S02]  /*f2c0*/  MOV R153, R78 ;  /* 0x0000004e00997202 */ /* 0x000fe40000000f00 */
[----:B------:R-:W-:-:S07]  /*f2d0*/  MOV R163, R156 ;  /* 0x0000009c00a37202 */ /* 0x000fce0000000f00 */
[----:B------:R-:W-:Y:S05]  /*f2e0*/  WARPSYNC.COLLECTIVE R154, `(.L_x_1648) ;  /* 0x000000009a087348 */ /* 0x000fea0003c00000 */
[----:B------:R0:W1:Y:S02]  /*f2f0*/  SHFL.IDX P1, R156, R153, R87, R86 ;  /* 0x00000057999c7389 */ /* 0x0000640000020056 */
[----:B01----:R-:W-:Y:S05]  /*f300*/  ENDCOLLECTIVE ;  /* 0x000000000000791b */ /* 0x003fea0003800000 */
.L_x_1648:
[----:B------:R-:W-:Y:S02]  /*f310*/  ISETP.NE.AND P0, PT, R72, 0x1f, PT ;  /* 0x0000001f4800780c */ /* 0x000fe40003f05270 */
[----:B------:R-:W-:Y:S02]  /*f320*/  MOV R153, R79 ;  /* 0x0000004f00997202 */ /* 0x000fe40000000f00 */
[----:B------:R-:W-:-:S09]  /*f330*/  MOV R78, R156 ;  /* 0x0000009c004e7202 */ /* 0x000fd20000000f00 */
[----:B------:R-:W-:Y:S05]  /*f340*/  WARPSYNC.COLLECTIVE R154, `(.L_x_1649) ;  /* 0x000000009a087348 */ /* 0x000fea0003c00000 */
[----:B------:R0:W1:Y:S02]  /*f350*/  SHFL.IDX P1, R156, R153, R87, R86 ;  /* 0x00000057999c7389 */ /* 0x0000640000020056 */
[----:B01----:R-:W-:Y:S05]  /*f360*/  ENDCOLLECTIVE ;  /* 0x000000000000791b */ /* 0x003fea0003800000 */
.L_x_1649:
[----:B------:R-:W-:Y:S01]  /*f370*/  MOV R79, R156 ;  /* 0x0000009c004f7202 */ /* 0x000fe20000000f00 */
[----:B------:R-:W-:Y:S06]  /*f380*/  BRA `(.L_x_1650) ;  /* 0xffffffa8000c7947 */ /* 0x000fec000383ffff */
.L_x_1651:
        /* <DEDUP_REMOVED lines=15> */
.L_x_10424:


//--------------------- .text._Z25selective_scan_bwd_kernelI32Selective_Scan_bwd_kernel_traitsILi128ELi16ELb1ELb0ELb0ELb0ELb0EffEEv12SSMParamsBwd --------------------------
	.section	.text._Z25selective_scan_bwd_kernelI32Selective_Scan_bwd_kernel_traitsILi128ELi16ELb1ELb0ELb0ELb0ELb0EffEEv12SSMParamsBwd,"ax",@progbits
	.align	128
        .global         _Z25selective_scan_bwd_kernelI32Selective_Scan_bwd_kernel_traitsILi128ELi16ELb1ELb0ELb0ELb0ELb0EffEEv12SSMParamsBwd
        .type           _Z25selective_scan_bwd_kernelI32Selective_Scan_bwd_kernel_traitsILi128ELi16ELb1ELb0ELb0ELb0ELb0EffEEv12SSMParamsBwd,@function
        .size           _Z25selective_scan_bwd_kernelI32Selective_Scan_bwd_kernel_traitsILi128ELi16ELb1ELb0ELb0ELb0ELb0EffEEv12SSMParamsBwd,(.L_x_10425 - _Z25selective_scan_bwd_kernelI32Selective_Scan_bwd_kernel_traitsILi128ELi16ELb1ELb0ELb0ELb0ELb0EffEEv12SSMParamsBwd)
        .other          _Z25selective_scan_bwd_kernelI32Selective_Scan_bwd_kernel_traitsILi128ELi16ELb1ELb0ELb0ELb0ELb0EffEEv12SSMParamsBwd,@"STO_CUDA_ENTRY STV_DEFAULT"
_Z25selective_scan_bwd_kernelI32Selective_Scan_bwd_kernel_traitsILi128ELi16ELb1ELb0ELb0ELb0ELb0EffEEv12SSMParamsBwd:
.text._Z25selective_scan_bwd_kernelI32Selective_Scan_bwd_kernel_traitsILi128ELi16ELb1ELb0ELb0ELb0ELb0EffEEv12SSMParamsBwd:
[----:B------:R-:W-:Y:S01]  /*0000*/  LDC R1, c[0x0][0x37c] ;  /* 0x0000df00ff017b82 */ /* 0x000fe20000000800 */
[----:B------:R-:W0:Y:S07]  /*0010*/  LDCU.64 UR4, c[0x0][0x458] ;  /* 0x00008b00ff0477ac */ /* 0x000e2e0008000a00 */
[----:B------:R-:W1:Y:S01]  /*0020*/  S2UR UR8, SR_CTAID.Y ;  /* 0x00000000000879c3 */ /* 0x000e620000002600 */
[----:B------:R-:W2:Y:S01]  /*0030*/  LDCU.64 UR6, c[0x0][0x470] ;  /* 0x00008e00ff0677ac */ /* 0x000ea20008000a00 */
[----:B------:R-:W3:Y:S06]  /*0040*/  LDCU.64 UR30, c[0x0][0x358] ;  /* 0x00006b00ff1e77ac */ /* 0x000eec0008000a00 */
[----:B------:R-:W4:Y:S01]  /*0050*/  S2UR UR9, SR_CTAID.X ;  /* 0x00000000000979c3 */ /* 0x000f220000002500 */
[----:B------:R-:W4:Y:S01]  /*0060*/  LDCU.128 UR12, c[0x0][0x3f0] ;  /* 0x00007e00ff0c77ac */ /* 0x000f220008000c00 */
[----:B------:R-:W5:Y:S01]  /*0070*/  LDCU.128 UR16, c[0x0][0x400] ;  /* 0x00008000ff1077ac */ /* 0x000f620008000c00 */
[----:B0-----:R-:W-:-:S02]  /*0080*/  UISETP.NE.U32.AND UP0, UPT, UR4, URZ, UPT ;  /* 0x000000ff0400728c */ /* 0x001fc4000bf05070 */
[----:B--2---:R-:W-:Y:S02]  /*0090*/  UISETP.NE.U32.AND UP1, UPT, UR6, URZ, UPT ;  /* 0x000000ff0600728c */ /* 0x004fe4000bf25070 */
[----:B------:R-:W-:Y:S02]  /*00a0*/  UISETP.NE.AND.EX UP0, UPT, UR5, URZ, UPT, UP0 ;  /* 0x000000ff0500728c */ /* 0x000fe4000bf05300 */
[----:B------:R-:W-:Y:S01]  /*00b0*/  UISETP.NE.AND.EX UP1, UPT, UR7, URZ, UPT, UP1 ;  /* 0x000000ff0700728c */ /* 0x000fe2000bf25310 */
[----:B------:R-:W0:Y:S03]  /*00c0*/  LDCU UR27, c[0x0][0x394] ;  /* 0x00007280ff1b77ac */ /* 0x000e260008000800 */
[----:B------:R-:W-:Y:S02]  /*00d0*/  PLOP3.LUT P0, PT, PT, PT, UP0, 0x80, 0x8 ;  /* 0x000000000008781c */ /* 0x000fe40003f0f008 */
[----:B------:R-:W-:Y:S01]  /*00e0*/  PLOP3.LUT P1, PT, PT, PT, UP1, 0x80, 0x8 ;  /* 0x000000000008781c */ /* 0x000fe20003f2f018 */
[----:B------:R-:W2:Y:S02]  /*00f0*/  LDCU.64 UR22, c[0x0][0x498] ;  /* 0x00009300ff1677ac */ /* 0x000ea40008000a00 */
[----:B-1----:R-:W-:-:S02]  /*0100*/  @UP0 ULEA UR4, UP2, UR8, UR4, 0x2 ;  /* 0x0000000408040291 */ /* 0x002fc4000f8410ff */
[----:B------:R-:W-:Y:S02]  /*0110*/  @UP1 ULEA UR6, UP3, UR8, UR6, 0x2 ;  /* 0x0000000608061291 */ /* 0x000fe4000f8610ff */
[----:B------:R-:W-:Y:S02]  /*0120*/  @UP0 ULEA.HI.X UR5, UR8, UR5, URZ, 0x2, UP2 ;  /* 0x0000000508050291 */ /* 0x000fe400090f14ff */
[----:B------:R-:W-:Y:S01]  /*0130*/  @UP1 ULEA.HI.X UR7, UR8, UR7, URZ, 0x2, UP3 ;  /* 0x0000000708071291 */ /* 0x000fe200098f14ff */
[----:B------:R-:W-:Y:S01]  /*0140*/  MOV R2, UR4 ;  /* 0x0000000400027c02 */ /* 0x000fe20008000f00 */
[----:B------:R-:W1:Y:S01]  /*0150*/  LDCU.64 UR24, c[0x0][0x4a0] ;  /* 0x00009400ff1877ac */ /* 0x000e620008000a00 */
[----:B------:R-:W-:Y:S02]  /*0160*/  MOV R4, UR6 ;  /* 0x0000000600047c02 */ /* 0x000fe40008000f00 */
[----:B------:R-:W-:Y:S01]  /*0170*/  MOV R3, UR5 ;  /* 0x0000000500037c02 */ /* 0x000fe20008000f00 */
[----:B------:R-:W1:Y:S01]  /*0180*/  LDCU.64 UR28, c[0x0][0x528] ;  /* 0x0000a500ff1c77ac */ /* 0x000e620008000a00 */
[----:B------:R-:W-:-:S03]  /*0190*/  MOV R5, UR7 ;  /* 0x0000000700057c02 */ /* 0x000fc60008000f00 */
[----:B---3--:R-:W3:Y:S01]  /*01a0*/  @P0 LDG.E R2, desc[UR30][R2.64] ;  /* 0x0000001e02020981 */ /* 0x008ee2000c1e1900 */
[----:B------:R-:W2:Y:S03]  /*01b0*/  LDCU.64 UR6, c[0x0][0x480] ;  /* 0x00009000ff0677ac */ /* 0x000ea60008000a00 */
[----:B------:R-:W3:Y:S01]  /*01c0*/  @P1 LDG.E R4, desc[UR30][R4.64] ;  /* 0x0000001e04041981 */ /* 0x000ee2000c1e1900 */
[----:B----4-:R-:W-:Y:S01]  /*01d0*/  UIMAD.WIDE.U32 UR4, UR9, UR12, URZ ;  /* 0x0000000c090472a5 */ /* 0x010fe2000f8e00ff */
[----:B------:R-:W-:Y:S01]  /*01e0*/  HFMA2 R97, -RZ, RZ, 0, 0 ;  /* 0x00000000ff617431 */ /* 0x000fe200000001ff */
[----:B------:R-:W-:Y:S01]  /*01f0*/  UIMAD UR21, UR8, UR15, URZ ;  /* 0x0000000f081572a4 */ /* 0x000fe2000f8e02ff */
[----:B------:R-:W-:Y:S01]  /*0200*/  MOV R95, RZ ;  /* 0x000000ff005f7202 */ /* 0x000fe20000000f00 */
[----:B------:R-:W-:Y:S02]  /*0210*/  UIMAD UR5, UR9, UR13, UR5 ;  /* 0x0000000d090572a4 */ /* 0x000fe4000f8e0205 */
[----:B-----5:R-:W-:-:S02]  /*0220*/  UIMAD.WIDE.U32 UR12, UR9, UR16, URZ ;  /* 0x00000010090c72a5 */ /* 0x020fc4000f8e00ff */
[----:B------:R-:W-:Y:S02]  /*0230*/  UIMAD.WIDE.U32 UR10, UR8, UR14, UR4 ;  /* 0x0000000e080a72a5 */ /* 0x000fe4000f8e0004 */
[----:B------:R-:W-:Y:S02]  /*0240*/  UIMAD UR13, UR9, UR17, UR13 ;  /* 0x00000011090d72a4 */ /* 0x000fe4000f8e020d */
[----:B0-----:R-:W-:Y:S02]  /*0250*/  ULEA UR16, UR27, 0xfffff800, 0xb ;  /* 0xfffff8001b107891 */ /* 0x001fe4000f8e58ff */
[----:B--2---:R-:W-:Y:S02]  /*0260*/  UISETP.NE.U32.AND UP0, UPT, UR6, URZ, UPT ;  /* 0x000000ff0600728c */ /* 0x004fe4000bf05070 */
        /* <DEDUP_REMOVED lines=8> */
[----:B------:R-:W2:Y:S01]  /*02f0*/  @UP0 LDCU UR23, c[0x0][0x384] ;  /* 0x00007080ff1707ac */ /* 0x000ea20008000800 */
[----:B------:R-:W-:Y:S02]  /*0300*/  UIADD3.X UR12, UPT, UPT, UR17, UR13, UR22, UP3, !UPT ;  /* 0x0000000d110c7290 */ /* 0x000fe40009ffe416 */
[----:B0-----:R-:W-:Y:S01]  /*0310*/  ULEA UR19, UP4, UR20, UR6, 0x2 ;  /* 0x0000000614137291 */ /* 0x001fe2000f8810ff */
[----:B------:R-:W0:Y:S01]  /*0320*/  @UP0 LDCU UR26, c[0x0][0x38c] ;  /* 0x00007180ff1a07ac */ /* 0x000e220008000800 */
[----:B------:R-:W-:-:S02]  /*0330*/  UIADD3 UR18, UP1, UPT, UR16, UR10, URZ ;  /* 0x0000000a10127290 */ /* 0x000fc4000ff3e0ff */
[----:B------:R-:W-:-:S05]  /*0340*/  ULEA.HI.X UR20, UR20, UR7, UR12, 0x2, UP4 ;  /* 0x0000000714147291 */ /* 0x000fca000a0f140c */
[----:B------:R-:W4:Y:S01]  /*0350*/  @UP0 LDCU.64 UR12, c[0x0][0x480] ;  /* 0x00009000ff0c07ac */ /* 0x000f220008000a00 */
[----:B------:R-:W-:Y:S02]  /*0360*/  ULEA UR10, UP2, UR18, UR4, 0x2 ;  /* 0x00000004120a7291 */ /* 0x000fe4000f8410ff */
[----:B------:R-:W-:Y:S02]  /*0370*/  UIADD3.X UR11, UPT, UPT, UR17, UR11, UR21, UP1, !UPT ;  /* 0x0000000b110b7290 */ /* 0x000fe40008ffe415 */
[----:B--2---:R-:W-:Y:S02]  /*0380*/  @UP0 UIMAD UR9, UR9, UR23, UR8 ;  /* 0x00000017090902a4 */ /* 0x004fe4000f8e0208 */
[----:B------:R-:W-:Y:S02]  /*0390*/  ULEA.HI.X UR18, UR18, UR5, UR11, 0x2, UP2 ;  /* 0x0000000512127291 */ /* 0x000fe400090f140b */
[----:B-1----:R-:W-:Y:S02]  /*03a0*/  UIMAD.WIDE.U32 UR4, UR8, UR24, UR14 ;  /* 0x00000018080472a5 */ /* 0x002fe4000f8e000e */
[----:B------:R-:W-:-:S02]  /*03b0*/  @UP0 UIMAD UR9, UR9, UR27, URZ ;  /* 0x0000001b090902a4 */ /* 0x000fc4000f8e02ff */
[----:B------:R-:W-:Y:S02]  /*03c0*/  UIMAD UR22, UR8, UR25, URZ ;  /* 0x00000019081672a4 */ /* 0x000fe4000f8e02ff */
[----:B------:R-:W-:Y:S02]  /*03d0*/  UIADD3 UR16, UP1, UPT, UR16, UR4, URZ ;  /* 0x0000000410107290 */ /* 0x000fe4000ff3e0ff */
[----:B0-----:R-:W-:Y:S02]  /*03e0*/  @UP0 UIMAD UR9, UR9, UR26, URZ ;  /* 0x0000001a090902a4 */ /* 0x001fe4000f8e02ff */
[----:B------:R-:W-:Y:S01]  /*03f0*/  UIADD3.X UR22, UPT, UPT, UR17, UR5, UR22, UP1, !UPT ;  /* 0x0000000511167290 */ /* 0x000fe20008ffe416 */
[----:B------:R-:W-:Y:S02]  /*0400*/  UMOV UR4, URZ ;  /* 0x000000ff00047c82 */ /* 0x000fe40008000000 */
[----:B------:R-:W-:Y:S01]  /*0410*/  UMOV UR5, URZ ;  /* 0x000000ff00057c82 */ /* 0x000fe20008000000 */
[----:B----4-:R-:W-:-:S02]  /*0420*/  @UP0 UIMAD.WIDE UR4, UR9, 0x8, UR12 ;  /* 0x00000008090408a5 */ /* 0x010fc4000f8e020c */
[----:B------:R-:W-:Y:S01]  /*0430*/  UISETP.GE.AND UP0, UPT, UR27, 0x1, UPT ;  /* 0x000000011b00788c */ /* 0x000fe2000bf06270 */
[----:B------:R-:W-:Y:S01]  /*0440*/  UMOV UR6, URZ ;  /* 0x000000ff00067c82 */ /* 0x000fe20008000000 */
[----:B------:R-:W-:Y:S01]  /*0450*/  UMOV UR7, URZ ;  /* 0x000000ff00077c82 */ /* 0x000fe20008000000 */
[----:B------:R-:W-:-:S04]  /*0460*/  ULEA UR21, UP1, UR16, UR28, 0x2 ;  /* 0x0000001c10157291 */ /* 0x000fc8000f8210ff */
[----:B------:R-:W-:Y:S01]  /*0470*/  ULEA.HI.X UR22, UR16, UR29, UR22, 0x2, UP1 ;  /* 0x0000001d10167291 */ /* 0x000fe200088f1416 */
[----:B---3--:R-:W-:Y:S02]  /*0480*/  @P0 R2UR UR6, R2 ;  /* 0x00000000020602ca */ /* 0x008fe400000e0000 */
[----:B------:R-:W-:Y:S01]  /*0490*/  @P1 R2UR UR7, R4 ;  /* 0x00000000040712ca */ /* 0x000fe200000e0000 */
[----:B------:R-:W-:-:S14]  /*04a0*/  BRA.U !UP0, `(.L_x_1652) ;  /* 0x0000003508147547 */ /* 0x000fdc000b800000 */
[----:B------:R-:W0:Y:S01]  /*04b0*/  S2R R6, SR_TID.X ;  /* 0x0000000000067919 */ /* 0x000e220000002100 */
[----:B------:R-:W1:Y:S01]  /*04c0*/  S2UR UR8, SR_CgaCtaId ;  /* 0x00000000000879c3 */ /* 0x000e620000008800 */
[----:B------:R-:W-:Y:S01]  /*04d0*/  MOV R95, RZ ;  /* 0x000000ff005f7202 */ /* 0x000fe20000000f00 */
[----:B------:R-:W-:Y:S01]  /*04e0*/  UMOV UR9, 0x400 ;  /* 0x0000040000097882 */ /* 0x000fe20000000000 */
[----:B------:R-:W-:Y:S01]  /*04f0*/  MOV R97, RZ ;  /* 0x000000ff00617202 */ /* 0x000fe20000000f00 */
[----:B------:R-:W2:Y:S01]  /*0500*/  LDCU UR16, c[0x0][0x394] ;  /* 0x00007280ff1077ac */ /* 0x000ea20008000800 */
[----:B------:R-:W-:Y:S01]  /*0510*/  UMOV UR17, UR10 ;  /* 0x0000000a00117c82 */ /* 0x000fe20008000000 */
[----:B-1----:R-:W-:Y:S01]  /*0520*/  ULEA UR9, UR8, UR9, 0x18 ;  /* 0x0000000908097291 */ /* 0x002fe2000f8ec0ff */
[C---:B0-----:R-:W-:Y:S02]  /*0530*/  SHF.L.U32 R2, R6.reuse, 0x2, RZ ;  /* 0x0000000206027819 */ /* 0x041fe400000006ff */
[----:B------:R-:W-:-:S02]  /*0540*/  LOP3.LUT R0, R6, 0x1f, RZ, 0xc0, !PT ;  /* 0x0000001f06007812 */ /* 0x000fc400078ec0ff */
[----:B------:R-:W-:-:S04]  /*0550*/  LOP3.LUT R5, R2, 0xf80, RZ, 0xc0, !PT ;  /* 0x00000f8002057812 */ /* 0x000fc800078ec0ff */
[----:B--2---:R-:W-:-:S07]  /*0560*/  LOP3.LUT R7, R5, R0, RZ, 0xfc, !PT ;  /* 0x0000000005077212 */ /* 0x004fce00078efcff */
.L_x_1667:
[----:B------:R-:W-:Y:S01]  /*0570*/  BAR.SYNC.DEFER_BLOCKING 0x0 ;  /* 0x0000000000007b1d */ /* 0x000fe20000010000 */
[----:B-1----:R-:W-:Y:S02]  /*0580*/  MOV R2, UR17 ;  /* 0x0000001100027c02 */ /* 0x002fe40008000f00 */
[----:B------:R-:W-:-:S03]  /*0590*/  MOV R3, UR18 ;  /* 0x0000001200037c02 */ /* 0x000fc60008000f00 */
[----:B------:R-:W0:Y:S01]  /*05a0*/  S2R R94, SR_LANEID ;  /* 0x00000000005e7919 */ /* 0x000e220000000000 */
[----:B------:R-:W-:Y:S01]  /*05b0*/  IMAD.WIDE.U32 R2, R7, 0x10, R2 ;  /* 0x0000001007027825 */ /* 0x000fe200078e0002 */
[----:B------:R-:W-:Y:S01]  /*05c0*/  LOP3.LUT R25, R6, 0x3e0, RZ, 0xc0, !PT ;  /* 0x000003e006197812 */ /* 0x000fe200078ec0ff */
[----:B------:R-:W1:Y:S03]  /*05d0*/  LDCU UR36, c[0x0][0x38c] ;  /* 0x00007180ff2477ac */ /* 0x000e660008000800 */
[----:B------:R-:W2:Y:S04]  /*05e0*/  LDG.E.128 R8, desc[UR30][R2.64] ;  /* 0x0000001e02087981 */ /* 0x000ea8000c1e1d00 */
[----:B------:R-:W3:Y:S04]  /*05f0*/  LDG.E.128 R12, desc[UR30][R2.64+0x200] ;  /* 0x0002001e020c7981 */ /* 0x000ee8000c1e1d00 */
[----:B------:R-:W4:Y:S04]  /*0600*/  LDG.E.128 R16, desc[UR30][R2.64+0x400] ;  /* 0x0004001e02107981 */ /* 0x000f28000c1e1d00 */
[----:B------:R5:W4:Y:S01]  /*0610*/  LDG.E.128 R20, desc[UR30][R2.64+0x600] ;  /* 0x0006001e02147981 */ /* 0x000b22000c1e1d00 */
[----:B------:R-:W-:-:S02]  /*0620*/  MOV R4, UR19 ;  /* 0x0000001300047c02 */ /* 0x000fc40008000f00 */
[-C--:B0-----:R-:W-:Y:S02]  /*0630*/  IADD3 R93, PT, PT, R5, R94.reuse, RZ ;  /* 0x0000005e055d7210 */ /* 0x081fe40007ffe0ff */
[----:B------:R-:W-:Y:S02]  /*0640*/  IADD3 R25, PT, PT, R25, R94, RZ ;  /* 0x0000005e19197210 */ /* 0x000fe40007ffe0ff */
[----:B------:R-:W-:Y:S02]  /*0650*/  LEA R93, R93, UR9, 0x4 ;  /* 0x000000095d5d7c11 */ /* 0x000fe4000f8e20ff */
[----:B------:R-:W-:Y:S02]  /*0660*/  LEA R92, R25, UR9, 0x6 ;  /* 0x00000009195c7c11 */ /* 0x000fe4000f8e30ff */
[----:B------:R-:W-:-:S03]  /*0670*/  MOV R5, UR20 ;  /* 0x0000001400057c02 */ /* 0x000fc60008000f00 */
[----:B-----5:R-:W-:Y:S01]  /*0680*/  IMAD.WIDE.U32 R2, R7, 0x10, R4 ;  /* 0x0000001007027825 */ /* 0x020fe200078e0004 */
[----:B--2---:R-:W-:Y:S04]  /*0690*/  STS.128 [R93], R8 ;  /* 0x000000085d007388 */ /* 0x004fe80000000c00 */
[----:B---3--:R0:W-:Y:S04]  /*06a0*/  STS.128 [R93+0x200], R12 ;  /* 0x0002000c5d007388 */ /* 0x0081e80000000c00 */
[----:B----4-:R2:W-:Y:S04]  /*06b0*/  STS.128 [R93+0x400], R16 ;  /* 0x000400105d007388 */ /* 0x0105e80000000c00 */
[----:B------:R3:W-:Y:S01]  /*06c0*/  STS.128 [R93+0x600], R20 ;  /* 0x000600145d007388 */ /* 0x0007e20000000c00 */
[----:B------:R-:W-:-:S03]  /*06d0*/  NOP ;  /* 0x0000000000007918 */ /* 0x000fc60000000000 */
[----:B------:R-:W-:Y:S04]  /*06e0*/  LDS.128 R64, [R92] ;  /* 0x000000005c407984 */ /* 0x000fe80000000c00 */
[----:B------:R-:W-:Y:S04]  /*06f0*/  LDS.128 R60, [R92+0x10] ;  /* 0x000010005c3c7984 */ /* 0x000fe80000000c00 */
[----:B------:R-:W-:Y:S04]  /*0700*/  LDS.128 R56, [R92+0x20] ;  /* 0x000020005c387984 */ /* 0x000fe80000000c00 */
[----:B------:R-:W-:Y:S01]  /*0710*/  LDS.128 R52, [R92+0x30] ;  /* 0x000030005c347984 */ /* 0x000fe20000000c00 */
[----:B------:R-:W-:Y:S06]  /*0720*/  BAR.SYNC.DEFER_BLOCKING 0x0 ;  /* 0x0000000000007b1d */ /* 0x000fec0000010000 */
[----:B0-----:R-:W4:Y:S04]  /*0730*/  LDG.E.128 R12, desc[UR30][R2.64] ;  /* 0x0000001e020c7981 */ /* 0x001f28000c1e1d00 */
[----:B--2---:R-:W2:Y:S04]  /*0740*/  LDG.E.128 R16, desc[UR30][R2.64+0x200] ;  /* 0x0002001e02107981 */ /* 0x004ea8000c1e1d00 */
[----:B---3--:R-:W3:Y:S04]  /*0750*/  LDG.E.128 R20, desc[UR30][R2.64+0x400] ;  /* 0x0004001e02147981 */ /* 0x008ee8000c1e1d00 */
[----:B------:R-:W5:Y:S01]  /*0760*/  LDG.E.128 R24, desc[UR30][R2.64+0x600] ;  /* 0x0006001e02187981 */ /* 0x000f62000c1e1d00 */
[----:B------:R-:W-:-:S02]  /*0770*/  MOV R8, UR21 ;  /* 0x0000001500087c02 */ /* 0x000fc40008000f00 */
[----:B------:R-:W-:-:S03]  /*0780*/  MOV R9, UR22 ;  /* 0x0000001600097c02 */ /* 0x000fc60008000f00 */
[----:B------:R-:W-:Y:S01]  /*0790*/  IMAD.WIDE.U32 R8, R7, 0x10, R8 ;  /* 0x0000001007087825 */ /* 0x000fe200078e0008 */
[----:B----4-:R0:W-:Y:S04]  /*07a0*/  STS.128 [R93], R12 ;  /* 0x0000000c5d007388 */ /* 0x0101e80000000c00 */
[----:B--2---:R2:W-:Y:S04]  /*07b0*/  STS.128 [R93+0x200], R16 ;  /* 0x000200105d007388 */ /* 0x0045e80000000c00 */
[----:B---3--:R3:W-:Y:S04]  /*07c0*/  STS.128 [R93+0x400], R20 ;  /* 0x000400145d007388 */ /* 0x0087e80000000c00 */
[----:B-----5:R4:W-:Y:S01]  /*07d0*/  STS.128 [R93+0x600], R24 ;  /* 0x000600185d007388 */ /* 0x0209e20000000c00 */
[----:B------:R-:W-:-:S03]  /*07e0*/  NOP ;  /* 0x0000000000007918 */ /* 0x000fc60000000000 */
[----:B------:R-:W-:Y:S04]  /*07f0*/  LDS.128 R80, [R92] ;  /* 0x000000005c507984 */ /* 0x000fe80000000c00 */
[----:B------:R-:W-:Y:S04]  /*0800*/  LDS.128 R76, [R92+0x10] ;  /* 0x000010005c4c7984 */ /* 0x000fe80000000c00 */
[----:B------:R-:W-:Y:S04]  /*0810*/  LDS.128 R72, [R92+0x20] ;  /* 0x000020005c487984 */ /* 0x000fe80000000c00 */
[----:B------:R-:W-:Y:S01]  /*0820*/  LDS.128 R68, [R92+0x30] ;  /* 0x000030005c447984 */ /* 0x000fe20000000c00 */
[----:B------:R-:W-:Y:S06]  /*0830*/  BAR.SYNC.DEFER_BLOCKING 0x0 ;  /* 0x0000000000007b1d */ /* 0x000fec0000010000 */
[----:B------:R-:W5:Y:S04]  /*0840*/  LDG.E.128 R28, desc[UR30][R8.64] ;  /* 0x0000001e081c7981 */ /* 0x000f68000c1e1d00 */
[----:B0-----:R-:W5:Y:S04]  /*0850*/  LDG.E.128 R12, desc[UR30][R8.64+0x200] ;  /* 0x0002001e080c7981 */ /* 0x001f68000c1e1d00 */
[----:B--2---:R-:W2:Y:S04]  /*0860*/  LDG.E.128 R16, desc[UR30][R8.64+0x400] ;  /* 0x0004001e08107981 */ /* 0x004ea8000c1e1d00 */
[----:B---3--:R-:W3:Y:S01]  /*0870*/  LDG.E.128 R20, desc[UR30][R8.64+0x600] ;  /* 0x0006001e08147981 */ /* 0x008ee2000c1e1d00 */
[----:B-1----:R-:W-:Y:S01]  /*0880*/  UISETP.GE.AND UP0, UPT, UR36, 0x1, UPT ;  /* 0x000000012400788c */ /* 0x002fe2000bf06270 */
[----:B------:R-:W-:-:S02]  /*0890*/  CS2R R38, SRZ ;  /* 0x0000000000267805 */ /* 0x000fc4000001ff00 */
[----:B------:R-:W-:Y:S02]  /*08a0*/  CS2R R36, SRZ ;  /* 0x0000000000247805 */ /* 0x000fe4000001ff00 */
[----:B------:R-:W-:Y:S02]  /*08b0*/  CS2R R34, SRZ ;  /* 0x0000000000227805 */ /* 0x000fe4000001ff00 */
[----:B------:R-:W-:Y:S02]  /*08c0*/  CS2R R32, SRZ ;  /* 0x0000000000207805 */ /* 0x000fe4000001ff00 */
[----:B----4-:R-:W-:Y:S02]  /*08d0*/  CS2R R26, SRZ ;  /* 0x00000000001a7805 */ /* 0x010fe4000001ff00 */
[----:B------:R-:W-:Y:S01]  /*08e0*/  CS2R R24, SRZ ;  /* 0x0000000000187805 */ /* 0x000fe2000001ff00 */
[----:B-----5:R0:W-:Y:S04]  /*08f0*/  STS.128 [R93], R28 ;  /* 0x0000001c5d007388 */ /* 0x0201e80000000c00 */
[----:B------:R-:W-:Y:S04]  /*0900*/  STS.128 [R93+0x200], R12 ;  /* 0x0002000c5d007388 */ /* 0x000fe80000000c00 */
[----:B--2---:R-:W-:Y:S04]  /*0910*/  STS.128 [R93+0x400], R16 ;  /* 0x000400105d007388 */ /* 0x004fe80000000c00 */
[----:B---3--:R-:W-:Y:S01]  /*0920*/  STS.128 [R93+0x600], R20 ;  /* 0x000600145d007388 */ /* 0x008fe20000000c00 */
[----:B------:R-:W-:-:S03]  /*0930*/  NOP ;  /* 0x0000000000007918 */ /* 0x000fc60000000000 */
[----:B------:R-:W1:Y:S01]  /*0940*/  LDS.128 R4, [R92] ;  /* 0x000000005c047984 */ /* 0x000e620000000c00 */
[----:B0-----:R-:W-:Y:S02]  /*0950*/  CS2R R30, SRZ ;  /* 0x00000000001e7805 */ /* 0x001fe4000001ff00 */
[----:B------:R-:W-:Y:S01]  /*0960*/  CS2R R28, SRZ ;  /* 0x00000000001c7805 */ /* 0x000fe2000001ff00 */
[----:B------:R-:W0:Y:S04]  /*0970*/  LDS.128 R48, [R92+0x10] ;  /* 0x000010005c307984 */ /* 0x000e280000000c00 */
[----:B------:R-:W2:Y:S04]  /*0980*/  LDS.128 R44, [R92+0x20] ;  /* 0x000020005c2c7984 */ /* 0x000ea80000000c00 */
[----:B------:R-:W3:Y:S01]  /*0990*/  LDS.128 R40, [R92+0x30] ;  /* 0x000030005c287984 */ /* 0x000ee20000000c00 */
[----:B-1----:R-:W-:Y:S01]  /*09a0*/  FFMA.FTZ R2, R64, R4, R97 ;  /* 0x0000000440027223 */ /* 0x002fe20000010061 */
[----:B------:R-:W-:Y:S01]  /*09b0*/  FMUL.FTZ R20, R4, UR6 ;  /* 0x0000000604147c20 */ /* 0x000fe20008410000 */
[----:B------:R-:W-:Y:S01]  /*09c0*/  FMUL.FTZ R21, R5, UR6 ;  /* 0x0000000605157c20 */ /* 0x000fe20008410000 */
[----:B------:R-:W-:Y:S01]  /*09d0*/  FMUL.FTZ R22, R6, UR6 ;  /* 0x0000000606167c20 */ /* 0x000fe20008410000 */
[----:B------:R-:W-:Y:S01]  /*09e0*/  FFMA.FTZ R3, R65, R5, R2 ;  /* 0x0000000541037223 */ /* 0x000fe20000010002 */
[----:B------:R-:W-:Y:S01]  /*09f0*/  FMUL.FTZ R23, R7, UR6 ;  /* 0x0000000607177c20 */ /* 0x000fe20008410000 */
[----:B0-----:R-:W-:Y:S01]  /*0a00*/  FMUL.FTZ R16, R48, UR6 ;  /* 0x0000000630107c20 */ /* 0x001fe20008410000 */
[----:B------:R-:W-:Y:S01]  /*0a10*/  FMUL.FTZ R17, R49, UR6 ;  /* 0x0000000631117c20 */ /* 0x000fe20008410000 */
[----:B------:R-:W-:Y:S01]  /*0a20*/  FFMA.FTZ R2, R66, R6, R3 ;  /* 0x0000000642027223 */ /* 0x000fe20000010003 */
[----:B------:R-:W-:Y:S01]  /*0a30*/  FMUL.FTZ R18, R50, UR6 ;  /* 0x0000000632127c20 */ /* 0x000fe20008410000 */
[----:B------:R-:W-:Y:S01]  /*0a40*/  FMUL.FTZ R19, R51, UR6 ;  /* 0x0000000633137c20 */ /* 0x000fe20008410000 */
[----:B--2---:R-:W-:Y:S01]  /*0a50*/  FMUL.FTZ R12, R44, UR6 ;  /* 0x000000062c0c7c20 */ /* 0x004fe20008410000 */
[----:B------:R-:W-:Y:S01]  /*0a60*/  FFMA.FTZ R3, R67, R7, R2 ;  /* 0x0000000743037223 */ /* 0x000fe20000010002 */
[----:B------:R-:W-:Y:S01]  /*0a70*/  FMUL.FTZ R13, R45, UR6 ;  /* 0x000000062d0d7c20 */ /* 0x000fe20008410000 */
[----:B------:R-:W-:Y:S01]  /*0a80*/  FMUL.FTZ R14, R46, UR6 ;  /* 0x000000062e0e7c20 */ /* 0x000fe20008410000 */
[----:B------:R-:W-:Y:S01]  /*0a90*/  FMUL.FTZ R15, R47, UR6 ;  /* 0x000000062f0f7c20 */ /* 0x000fe20008410000 */
[----:B------:R-:W-:Y:S01]  /*0aa0*/  FFMA.FTZ R2, R60, R48, R3 ;  /* 0x000000303c027223 */ /* 0x000fe20000010003 */
[----:B---3--:R-:W-:Y:S01]  /*0ab0*/  FMUL.FTZ R8, R40, UR6 ;  /* 0x0000000628087c20 */ /* 0x008fe20008410000 */
[----:B------:R-:W-:Y:S01]  /*0ac0*/  FMUL.FTZ R9, R41, UR6 ;  /* 0x0000000629097c20 */ /* 0x000fe20008410000 */
[----:B------:R-:W-:Y:S01]  /*0ad0*/  FMUL.FTZ R10, R42, UR6 ;  /* 0x000000062a0a7c20 */ /* 0x000fe20008410000 */
[----:B------:R-:W-:Y:S01]  /*0ae0*/  FFMA.FTZ R3, R61, R49, R2 ;  /* 0x000000313d037223 */ /* 0x000fe20000010002 */
[----:B------:R-:W-:-:S03]  /*0af0*/  FMUL.FTZ R11, R43, UR6 ;  /* 0x000000062b0b7c20 */ /* 0x000fc60008410000 */
        /* <DEDUP_REMOVED lines=11> */
[----:B------:R-:W-:Y:S05]  /*0bb0*/  BRA.U !UP0, `(.L_x_1653) ;  /* 0x0000002508e87547 */ /* 0x000fea000b800000 */
[----:B------:R-:W0:Y:S01]  /*0bc0*/  S2UR UR37, SR_CTAID.Y ;  /* 0x00000000002579c3 */ /* 0x000e220000002600 */
[----:B------:R-:W0:Y:S01]  /*0bd0*/  LDCU.64 UR26, c[0x0][0x3b8] ;  /* 0x00007700ff1a77ac */ /* 0x000e220008000a00 */
[----:B------:R-:W-:Y:S02]  /*0be0*/  HFMA2 R39, -RZ, RZ, 0, 0 ;  /* 0x00000000ff277431 */ /* 0x000fe400000001ff */
[----:B------:R-:W-:Y:S01]  /*0bf0*/  FADD.FTZ R91, R80, UR7 ;  /* 0x00000007505b7e21 */ /* 0x000fe20008010000 */
[----:B------:R-:W-:Y:S01]  /*0c00*/  FADD.FTZ R90, R81, UR7 ;  /* 0x00000007515a7e21 */ /* 0x000fe20008010000 */
[----:B------:R-:W1:Y:S01]  /*0c10*/  LDCU.64 UR32, c[0x0][0x3d8] ;  /* 0x00007b00ff2077ac */ /* 0x000e620008000a00 */
[----:B------:R-:W-:Y:S01]  /*0c20*/  FADD.FTZ R89, R82, UR7 ;  /* 0x0000000752597e21 */ /* 0x000fe20008010000 */
[----:B------:R-:W-:Y:S01]  /*0c30*/  FADD.FTZ R88, R83, UR7 ;  /* 0x0000000753587e21 */ /* 0x000fe20008010000 */
[----:B------:R-:W2:Y:S01]  /*0c40*/  LDC R2, c[0x0][0x394] ;  /* 0x0000e500ff027b82 */ /* 0x000ea20000000800 */
[----:B------:R-:W3:Y:S01]  /*0c50*/  LDCU.128 UR12, c[0x0][0x440] ;  /* 0x00008800ff0c77ac */ /* 0x000ee20008000c00 */
[----:B------:R-:W-:Y:S01]  /*0c60*/  FADD.FTZ R87, R76, UR7 ;  /* 0x000000074c577e21 */ /* 0x000fe20008010000 */
[----:B------:R-:W-:Y:S01]  /*0c70*/  FADD.FTZ R86, R77, UR7 ;  /* 0x000000074d567e21 */ /* 0x000fe20008010000 */
[----:B------:R-:W-:Y:S01]  /*0c80*/  FADD.FTZ R85, R78, UR7 ;  /* 0x000000074e557e21 */ /* 0x000fe20008010000 */
[----:B------:R-:W4:Y:S01]  /*0c90*/  LDCU.128 UR8, c[0x0][0x3a0] ;  /* 0x00007400ff0877ac */ /* 0x000f220008000c00 */
[----:B------:R-:W-:Y:S01]  /*0ca0*/  FADD.FTZ R84, R79, UR7 ;  /* 0x000000074f547e21 */ /* 0x000fe20008010000 */
[----:B------:R-:W-:Y:S01]  /*0cb0*/  FADD.FTZ R83, R72, UR7 ;  /* 0x0000000748537e21 */ /* 0x000fe20008010000 */
[----:B------:R-:W-:Y:S01]  /*0cc0*/  FADD.FTZ R82, R73, UR7 ;  /* 0x0000000749527e21 */ /* 0x000fe20008010000 */
[----:B------:R-:W5:Y:S01]  /*0cd0*/  LDCU.64 UR34, c[0x0][0x450] ;  /* 0x00008a00ff2277ac */ /* 0x000f620008000a00 */
[----:B------:R-:W-:Y:S01]  /*0ce0*/  FADD.FTZ R81, R74, UR7 ;  /* 0x000000074a517e21 */ /* 0x000fe20008010000 */
[----:B------:R-:W-:Y:S01]  /*0cf0*/  FADD.FTZ R80, R75, UR7 ;  /* 0x000000074b507e21 */ /* 0x000fe20008010000 */
[----:B------:R-:W-:Y:S01]  /*0d00*/  FADD.FTZ R79, R68, UR7 ;  /* 0x00000007444f7e21 */ /* 0x000fe20008010000 */
[----:B------:R-:W5:Y:S01]  /*0d10*/  LDCU.64 UR38, c[0x0][0x3c0] ;  /* 0x00007800ff2677ac */ /* 0x000f620008000a00 */
[----:B------:R-:W-:Y:S01]  /*0d20*/  FADD.FTZ R78, R69, UR7 ;  /* 0x00000007454e7e21 */ /* 0x000fe20008010000 */
[----:B------:R-:W-:Y:S01]  /*0d30*/  FADD.FTZ R77, R70, UR7 ;  /* 0x00000007464d7e21 */ /* 0x000fe20008010000 */
[----:B------:R-:W-:Y:S01]  /*0d40*/  FADD.FTZ R76, R71, UR7 ;  /* 0x00000007474c7e21 */ /* 0x000fe20008010000 */
[----:B0-----:R-:W-:Y:S01]  /*0d50*/  UIMAD.WIDE.U32 UR24, UR37, UR26, URZ ;  /* 0x0000001a251872a5 */ /* 0x001fe2000f8e00ff */
[----:B------:R-:W0:Y:S03]  /*0d60*/  LDCU UR40, c[0x0][0x394] ;  /* 0x00007280ff2877ac */ /* 0x000e260008000800 */
[----:B------:R-:W-:Y:S01]  /*0d70*/  UIMAD UR23, UR37, UR27, UR25 ;  /* 0x0000001b251772a4 */ /* 0x000fe2000f8e0219 */
[----:B--2---:R-:W-:Y:S01]  /*0d80*/  ISETP.LE.AND P0, PT, R2, UR16, PT ;  /* 0x0000001002007c0c */ /* 0x004fe2000bf03270 */
[----:B-1----:R-:W-:-:S02]  /*0d90*/  UIMAD.WIDE.U32 UR26, UR37, UR32, URZ ;  /* 0x00000020251a72a5 */ /* 0x002fc4000f8e00ff */
[----:B---3--:R-:W-:Y:S01]  /*0da0*/  ULEA UR32, UP0, UR24, UR14, 0x2 ;  /* 0x0000000e18207291 */ /* 0x008fe2000f8010ff */
[----:B------:R-:W1:Y:S01]  /*0db0*/  S2UR UR14, SR_CgaCtaId ;  /* 0x00000000000e79c3 */ /* 0x000e620000008800 */
[----:B----4-:R-:W-:Y:S01]  /*0dc0*/  UIMAD.WIDE.U32 UR28, UR37, UR8, URZ ;  /* 0x00000008251c72a5 */ /* 0x010fe2000f8e00ff */
[----:B------:R-:W-:Y:S01]  /*0dd0*/  ISETP.EQ.AND P0, PT, R0, RZ, !P0 ;  /* 0x000000ff0000720c */ /* 0x000fe20004702270 */
[----:B------:R-:W-:Y:S02]  /*0de0*/  UIMAD UR8, UR37, UR33, UR27 ;  /* 0x00000021250872a4 */ /* 0x000fe4000f8e021b */
[----:B-----5:R-:W-:Y:S01]  /*0df0*/  ULEA UR27, UP1, UR26, UR34, 0x2 ;  /* 0x000000221a1b7291 */ /* 0x020fe2000f8210ff */
[----:B------:R-:W-:Y:S01]  /*0e00*/  P2R R131, PR, RZ, 0x1 ;  /* 0x00000001ff837803 */ /* 0x000fe20000000000 */
[----:B------:R-:W-:Y:S02]  /*0e10*/  ULEA UR25, UP2, UR28, UR12, 0x2 ;  /* 0x0000000c1c197291 */ /* 0x000fe4000f8410ff */
[----:B------:R-:W-:Y:S01]  /*0e20*/  ULEA.HI.X UR26, UR26, UR35, UR8, 0x2, UP1 ;  /* 0x000000231a1a7291 */ /* 0x000fe200088f1408 */
[----:B------:R-:W2:Y:S01]  /*0e30*/  LDCU.64 UR34, c[0x0][0x3e0] ;  /* 0x00007c00ff2277ac */ /* 0x000ea20008000a00 */
[----:B------:R-:W-:-:S02]  /*0e40*/  UIMAD UR9, UR37, UR9, UR29 ;  /* 0x00000009250972a4 */ /* 0x000fc4000f8e021d */
[----:B------:R-:W-:Y:S02]  /*0e50*/  UIADD3 UR8, UPT, UPT, UR16, -0x1, URZ ;  /* 0xffffffff10087890 */ /* 0x000fe4000fffe0ff */
[----:B------:R-:W-:Y:S02]  /*0e60*/  ULEA.HI.X UR28, UR28, UR13, UR9, 0x2, UP2 ;  /* 0x0000000d1c1c7291 */ /* 0x000fe400090f1409 */
[----:B------:R-:W-:Y:S01]  /*0e70*/  USHF.L.U32 UR8, UR8, 0x8, URZ ;  /* 0x0000000808087899 */ /* 0x000fe200080006ff */
[----:B------:R-:W-:Y:S01]  /*0e80*/  UMOV UR13, 0x400 ;  /* 0x00000400000d7882 */ /* 0x000fe20000000000 */
[----:B------:R-:W-:Y:S02]  /*0e90*/  UIADD3 UR9, UPT, UPT, UR16, -0x2, URZ ;  /* 0xfffffffe10097890 */ /* 0x000fe4000fffe0ff */
[----:B-1----:R-:W-:Y:S02]  /*0ea0*/  ULEA UR13, UR14, UR13, 0x18 ;  /* 0x0000000d0e0d7291 */ /* 0x002fe4000f8ec0ff */
[----:B------:R-:W-:-:S02]  /*0eb0*/  ULEA.HI.X UR29, UR24, UR15, UR23, 0x2, UP0 ;  /* 0x0000000f181d7291 */ /* 0x000fc400080f1417 */
[----:B------:R-:W-:Y:S02]  /*0ec0*/  USHF.L.U64.HI UR15, UR10, 0x2, UR11 ;  /* 0x000000020a0f7899 */ /* 0x000fe4000801020b */
[----:B------:R-:W-:Y:S02]  /*0ed0*/  ULOP3.LUT UR11, UR8, 0x100, URZ, 0xc0, !UPT ;  /* 0x00000100080b7892 */ /* 0x000fe4000f8ec0ff */
[----:B------:R-:W-:Y:S01]  /*0ee0*/  UIADD3 UR33, UPT, UPT, UR13, 0x2b60, URZ ;  /* 0x00002b600d217890 */ /* 0x000fe2000fffe0ff */
[----:B------:R-:W1:Y:S01]  /*0ef0*/  LDCU UR41, c[0x0][0x38c] ;  /* 0x00007180ff2977ac */ /* 0x000e620008000800 */
[----:B------:R-:W-:Y:S02]  /*0f00*/  UIMAD UR12, UR9, UR36, URZ ;  /* 0x00000024090c72a4 */ /* 0x000fe4000f8e02ff */
[----:B--2---:R-:W-:Y:S02]  /*0f10*/  USHF.L.U64.HI UR24, UR34, 0x2, UR35 ;  /* 0x0000000222187899 */ /* 0x004fe40008010223 */
[----:B------:R-:W-:-:S02]  /*0f20*/  USHF.L.U64.HI UR23, UR38, 0x2, UR39 ;  /* 0x0000000226177899 */ /* 0x000fc40008010227 */
[----:B------:R-:W-:Y:S01]  /*0f30*/  UIADD3 UR13, UPT, UPT, UR13, 0x3560, URZ ;  /* 0x000035600d0d7890 */ /* 0x000fe2000fffe0ff */
[----:B0-----:R-:W-:-:S11]  /*0f40*/  UMOV UR8, URZ ;  /* 0x000000ff00087c82 */ /* 0x001fd60008000000 */
.L_x_1666:
[----:B0-----:R-:W-:Y:S02]  /*0f50*/  MOV R2, UR25 ;  /* 0x0000001900027c02 */ /* 0x001fe40008000f00 */
[----:B------:R-:W-:-:S05]  /*0f60*/  MOV R3, UR28 ;  /* 0x0000001c00037c02 */ /* 0x000fca0008000f00 */
[----:B------:R-:W2:Y:S01]  /*0f70*/  LDG.E R2, desc[UR30][R2.64] ;  /* 0x0000001e02027981 */ /* 0x000ea2000c1e1900 */
[----:B------:R-:W-:Y:S02]  /*0f80*/  MOV R68, UR32 ;  /* 0x0000002000447c02 */ /* 0x000fe40008000f00 */
[----:B------:R-:W-:Y:S02]  /*0f90*/  MOV R71, UR26 ;  /* 0x0000001a00477c02 */ /* 0x000fe40008000f00 */
[----:B------:R-:W-:Y:S02]  /*0fa0*/  MOV R69, UR29 ;  /* 0x0000001d00457c02 */ /* 0x000fe40008000f00 */
[----:B------:R-:W-:-:S03]  /*0fb0*/  MOV R70, UR27 ;  /* 0x0000001b00467c02 */ /* 0x000fc60008000f00 */
[----:B------:R-:W3:Y:S04]  /*0fc0*/  LDG.E R68, desc[UR30][R68.64] ;  /* 0x0000001e44447981 */ /* 0x000ee8000c1e1900 */
[----:B------:R-:W3:Y:S01]  /*0fd0*/  LDG.E R71, desc[UR30][R70.64] ;  /* 0x0000001e46477981 */ /* 0x000ee2000c1e1900 */
[----:B------:R-:W0:Y:S01]  /*0fe0*/  S2UR UR14, SR_CgaCtaId ;  /* 0x00000000000e79c3 */ /* 0x000e220000008800 */
[----:B------:R-:W-:Y:S01]  /*0ff0*/  UMOV UR9, 0x400 ;  /* 0x0000040000097882 */ /* 0x000fe20000000000 */
[----:B------:R-:W-:Y:S01]  /*1000*/  BSSY.RECONVERGENT B0, `(.L_x_1654) ;  /* 0x0000049000007945 */ /* 0x000fe20003800200 */
[----:B------:R-:W4:Y:S01]  /*1010*/  S2R R0, SR_TID.X ;  /* 0x0000000000007919 */ /* 0x000f220000002100 */
[----:B0-----:R-:W-:Y:S01]  /*1020*/  ULEA UR9, UR14, UR9, 0x18 ;  /* 0x000000090e097291 */ /* 0x001fe2000f8ec0ff */
[----:B----4-:R-:W-:-:S02]  /*1030*/  ISETP.NE.AND P0, PT, R0, RZ, PT ;  /* 0x000000ff0000720c */ /* 0x010fc40003f05270 */
[----:B------:R-:W-:Y:S02]  /*1040*/  ISETP.NE.AND P1, PT, R0, 0x7f, PT ;  /* 0x0000007f0000780c */ /* 0x000fe40003f25270 */
[----:B--2---:R-:W-:Y:S02]  /*1050*/  R2UR UR35, R2 ;  /* 0x00000000022372ca */ /* 0x004fe400000e0000 */
[----:B------:R-:W-:-:S04]  /*1060*/  IADD3 R2, PT, PT, R0, 0x200, RZ ;  /* 0x0000020000027810 */ /* 0x000fc80007ffe0ff */
[----:B------:R-:W-:-:S04]  /*1070*/  SEL R2, R2, UR11, P0 ;  /* 0x0000000b02027c07 */ /* 0x000fc80008000000 */
[----:B------:R-:W-:-:S03]  /*1080*/  LEA R3, R2, UR9, 0x2 ;  /* 0x0000000902037c11 */ /* 0x000fc6000f8e10ff */
[----:B------:R-:W-:Y:S01]  /*1090*/  MOV R72, UR35 ;  /* 0x0000002300487c02 */ /* 0x000fe20008000f00 */
[----:B---3--:R-:W-:-:S04]  /*10a0*/  FMUL.FTZ R68, R68, R71 ;  /* 0x0000004744447220 */ /* 0x008fc80000410000 */
[----:B------:R-:W-:Y:S01]  /*10b0*/  FMUL.FTZ R72, R72, 1.4426950216293334961 ;  /* 0x3fb8aa3b48487820 */ /* 0x000fe20000410000 */
[-C--:B------:R-:W-:Y:S01]  /*10c0*/  FMUL.FTZ R114, R4, R68.reuse ;  /* 0x0000004404727220 */ /* 0x080fe20000410000 */
[-C--:B------:R-:W-:Y:S01]  /*10d0*/  FMUL.FTZ R113, R5, R68.reuse ;  /* 0x0000004405717220 */ /* 0x080fe20000410000 */
[----:B------:R-:W-:Y:S01]  /*10e0*/  FMUL.FTZ R112, R6, R68 ;  /* 0x0000004406707220 */ /* 0x000fe20000410000 */
[-C--:B------:R-:W-:Y:S01]  /*10f0*/  FMUL.FTZ R138, R91, R72.reuse ;  /* 0x000000485b8a7220 */ /* 0x080fe20000410000 */
[-C--:B------:R-:W-:Y:S01]  /*1100*/  FMUL.FTZ R129, R90, R72.reuse ;  /* 0x000000485a817220 */ /* 0x080fe20000410000 */
[-C--:B------:R-:W-:Y:S01]  /*1110*/  FMUL.FTZ R126, R89, R72.reuse ;  /* 0x00000048597e7220 */ /* 0x080fe20000410000 */
[-C--:B------:R-:W-:Y:S01]  /*1120*/  FMUL.FTZ R127, R88, R72.reuse ;  /* 0x00000048587f7220 */ /* 0x080fe20000410000 */
[-C--:B------:R-:W-:Y:S01]  /*1130*/  FMUL.FTZ R124, R87, R72.reuse ;  /* 0x00000048577c7220 */ /* 0x080fe20000410000 */
[-C--:B------:R-:W-:Y:S01]  /*1140*/  FMUL.FTZ R125, R86, R72.reuse ;  /* 0x00000048567d7220 */ /* 0x080fe20000410000 */
        /* <DEDUP_REMOVED lines=11> */
[----:B------:R-:W2:Y:S01]  /*1200*/  MUFU.EX2 R129, R129 ;  /* 0x0000008100817308 */ /* 0x000ea20000000800 */
[-C--:B------:R-:W-:Y:S01]  /*1210*/  FMUL.FTZ R111, R7, R68.reuse ;  /* 0x00000044076f7220 */ /* 0x080fe20000410000 */
[-C--:B------:R-:W-:Y:S01]  /*1220*/  FMUL.FTZ R110, R48, R68.reuse ;  /* 0x00000044306e7220 */ /* 0x080fe20000410000 */
[-C--:B------:R-:W-:Y:S01]  /*1230*/  FMUL.FTZ R108, R49, R68.reuse ;  /* 0x00000044316c7220 */ /* 0x080fe20000410000 */
[-C--:B------:R-:W-:Y:S01]  /*1240*/  FMUL.FTZ R107, R50, R68.reuse ;  /* 0x00000044326b7220 */ /* 0x080fe20000410000 */
[-C--:B------:R-:W-:Y:S01]  /*1250*/  FMUL.FTZ R106, R51, R68.reuse ;  /* 0x00000044336a7220 */ /* 0x080fe20000410000 */
[----:B0-----:R0:W-:Y:S01]  /*1260*/  STS [R3+0x2b60], R138 ;  /* 0x002b608a03007388 */ /* 0x0011e20000000800 */
[-C--:B------:R-:W-:Y:S01]  /*1270*/  FMUL.FTZ R105, R44, R68.reuse ;  /* 0x000000442c697220 */ /* 0x080fe20000410000 */
[----:B------:R-:W3:Y:S01]  /*1280*/  MUFU.EX2 R126, R126 ;  /* 0x0000007e007e7308 */ /* 0x000ee20000000800 */
[-C--:B------:R-:W-:Y:S01]  /*1290*/  FMUL.FTZ R104, R45, R68.reuse ;  /* 0x000000442d687220 */ /* 0x080fe20000410000 */
[-C--:B------:R-:W-:Y:S01]  /*12a0*/  FMUL.FTZ R103, R46, R68.reuse ;  /* 0x000000442e677220 */ /* 0x080fe20000410000 */
[-C--:B------:R-:W-:Y:S01]  /*12b0*/  FMUL.FTZ R102, R47, R68.reuse ;  /* 0x000000442f667220 */ /* 0x080fe20000410000 */
[-C--:B------:R-:W-:Y:S01]  /*12c0*/  FMUL.FTZ R101, R40, R68.reuse ;  /* 0x0000004428657220 */ /* 0x080fe20000410000 */
[-C--:B------:R-:W-:Y:S01]  /*12d0*/  FMUL.FTZ R100, R41, R68.reuse ;  /* 0x0000004429647220 */ /* 0x080fe20000410000 */
[-C--:B------:R-:W-:Y:S01]  /*12e0*/  FMUL.FTZ R98, R42, R68.reuse ;  /* 0x000000442a627220 */ /* 0x080fe20000410000 */
[----:B------:R-:W-:Y:S01]  /*12f0*/  FMUL.FTZ R99, R43, R68 ;  /* 0x000000442b637220 */ /* 0x000fe20000410000 */
        /* <DEDUP_REMOVED lines=13> */
[----:B------:R-:W-:Y:S06]  /*13d0*/  BAR.SYNC.DEFER_BLOCKING 0x0 ;  /* 0x0000000000007b1d */ /* 0x000fec0000010000 */
[----:B--234-:R-:W-:Y:S05]  /*13e0*/  @P1 BRA `(.L_x_1655) ;  /* 0x0000000000201947 */ /* 0x01cfea0003800000 */
[----:B------:R-:W-:Y:S01]  /*13f0*/  UISETP.NE.AND UP0, UPT, UR16, UR40, UPT ;  /* 0x000000281000728c */ /* 0x000fe2000bf05270 */
[----:B------:R-:W-:-:S08]  /*1400*/  HFMA2 R96, -RZ, RZ, 1.875, 0 ;  /* 0x3f800000ff607431 */ /* 0x000fd000000001ff */
[----:B------:R-:W-:Y:S05]  /*1410*/  BRA.U !UP0, `(.L_x_1656) ;  /* 0x00000001081c7547 */ /* 0x000fea000b800000 */
[----:B------:R-:W-:Y:S01]  /*1420*/  USHF.L.U32 UR14, UR16, 0xa, URZ ;  /* 0x0000000a100e7899 */ /* 0x000fe200080006ff */
[----:B------:R-:W-:-:S03]  /*1430*/  MOV R96, UR33 ;  /* 0x0000002100607c02 */ /* 0x000fc60008000f00 */
[----:B------:R-:W-:-:S09]  /*1440*/  ULOP3.LUT UR14, UR14, 0x400, URZ, 0xc0, !UPT ;  /* 0x000004000e0e7892 */ /* 0x000fd2000f8ec0ff */
[----:B------:R-:W3:Y:S01]  /*1450*/  LDS R96, [R96+UR14] ;  /* 0x0000000e60607984 */ /* 0x000ee20008000800 */
[----:B------:R-:W-:Y:S05]  /*1460*/  BRA `(.L_x_1656) ;  /* 0x0000000000087947 */ /* 0x000fea0003800000 */
.L_x_1655:
[----:B------:R-:W-:-:S06]  /*1470*/  LEA R96, R0, UR9, 0x2 ;  /* 0x0000000900607c11 */ /* 0x000fcc000f8e10ff */
[----:B------:R-:W2:Y:S02]  /*1480*/  LDS R96, [R96+0x3364] ;  /* 0x0033640060607984 */ /* 0x000ea40000000800 */
.L_x_1656:
[----:B-1----:R-:W-:Y:S05]  /*1490*/  BSYNC.RECONVERGENT B0 ;  /* 0x0000000000007941 */ /* 0x002fea0003800200 */
.L_x_1654:
[----:B------:R-:W-:Y:S02]  /*14a0*/  LOP3.LUT P1, RZ, R0, 0x1f, RZ, 0xc0, !PT ;  /* 0x0000001f00ff7812 */ /* 0x000fe4000782c0ff */
[----:B------:R-:W-:Y:S01]  /*14b0*/  MOV R2, UR16 ;  /* 0x0000001000027c02 */ /* 0x000fe20008000f00 */
[----:B------:R-:W-:Y:S01]  /*14c0*/  HFMA2 R69, -RZ, RZ, 0, 0 ;  /* 0x00000000ff457431 */ /* 0x000fe200000001ff */
[----:B------:R-:W-:Y:S02]  /*14d0*/  MOV R68, 0x3f800000 ;  /* 0x3f80000000447802 */ /* 0x000fe40000000f00 */
[----:B------:R-:W-:Y:S01]  /*14e0*/  ISETP.EQ.OR P1, PT, R2, 0x1, P1 ;  /* 0x000000010200780c */ /* 0x000fe20000f22670 */
[----:B------:R-:W-:Y:S01]  /*14f0*/  FMUL.FTZ R145, R64, R91 ;  /* 0x0000005b40917220 */ /* 0x000fe20000410000 */
[----:B------:R-:W-:Y:S01]  /*1500*/  FMUL.FTZ R154, R65, R90 ;  /* 0x0000005a419a7220 */ /* 0x000fe20000410000 */
[----:B------:R-:W-:Y:S01]  /*1510*/  FMUL.FTZ R71, R138, R129 ;  /* 0x000000818a477220 */ /* 0x000fe20000410000 */
[----:B------:R-:W-:-:S02]  /*1520*/  FMUL.FTZ R137, R66, R89 ;  /* 0x0000005942897220 */ /* 0x000fc40000410000 */
[----:B------:R-:W-:-:S07]  /*1530*/  FFMA.FTZ R70, R129, R145, R154 ;  /* 0x0000009181467223 */ /* 0x000fce000001009a */
[----:B------:R-:W-:Y:S01]  /*1540*/  VOTEU.ALL UP0, P1 ;  /* 0x0000000000ff7886 */ /* 0x000fe20000800000 */
[----:B------:R-:W-:-:S04]  /*1550*/  FMUL.FTZ R140, R67, R88 ;  /* 0x00000058438c7220 */ /* 0x000fc80000410000 */
[----:B------:R-:W-:Y:S01]  /*1560*/  @!UP0 UIMAD.WIDE UR36, UR12, 0x8, UR4 ;  /* 0x000000080c2488a5 */ /* 0x000fe2000f8e0204 */
[C---:B------:R-:W-:Y:S01]  /*1570*/  FMUL.FTZ R72, R126.reuse, R71 ;  /* 0x000000477e487220 */ /* 0x040fe20000410000 */
[----:B------:R-:W-:Y:S01]  /*1580*/  FFMA.FTZ R70, R126, R70, R137 ;  /* 0x000000467e467223 */ /* 0x000fe20000010089 */
[----:B------:R-:W-:-:S03]  /*1590*/  FMUL.FTZ R139, R60, R87 ;  /* 0x000000573c8b7220 */ /* 0x000fc60000410000 */
[----:B------:R-:W-:Y:S02]  /*15a0*/  MOV R2, UR36 ;  /* 0x0000002400027c02 */ /* 0x000fe40008000f00 */
[----:B0-----:R-:W-:Y:S01]  /*15b0*/  MOV R3, UR37 ;  /* 0x0000002500037c02 */ /* 0x001fe20008000f00 */
[C---:B------:R-:W-:Y:S01]  /*15c0*/  FMUL.FTZ R71, R127.reuse, R72 ;  /* 0x000000487f477220 */ /* 0x040fe20000410000 */
        /* <DEDUP_REMOVED lines=12> */
[----:B0-----:R-:W-:Y:S01]  /*1690*/  FMUL.FTZ R2, R124, R71 ;  /* 0x000000477c027220 */ /* 0x001fe20000410000 */
        /* <DEDUP_REMOVED lines=22> */
[----:B------:R-:W-:Y:S01]  /*1800*/  FMUL.FTZ R2, R116, R3 ;  /* 0x0000000374027220 */ /* 0x000fe20000410000 */
[----:B------:R-:W-:-:S03]  /*1810*/  FFMA.FTZ R3, R115, R70, R132 ;  /* 0x0000004673037223 */ /* 0x000fc60000010084 */
[----:B------:R-:W-:Y:S01]  /*1820*/  FMUL.FTZ R2, R115, R2 ;  /* 0x0000000273027220 */ /* 0x000fe20000410000 */
[----:B------:R-:W-:-:S03]  /*1830*/  FFMA.FTZ R3, R109, R3, R130 ;  /* 0x000000036d037223 */ /* 0x000fc60000010082 */
[----:B------:R-:W-:-:S05]  /*1840*/  FMUL.FTZ R2, R109, R2 ;  /* 0x000000026d027220 */ /* 0x000fca0000410000 */
[----:B------:R0:W-:Y:S02]  /*1850*/  STS.64 [R128+0x2150], R2 ;  /* 0x0021500280007388 */ /* 0x0001e40000000a00 */
[----:B0-----:R-:W-:Y:S01]  /*1860*/  P2R R2, PR, RZ, 0x4 ;  /* 0x00000004ff027803 */ /* 0x001fe20000000000 */
[----:B------:R-:W-:Y:S06]  /*1870*/  BAR.SYNC.DEFER_BLOCKING 0x0 ;  /* 0x0000000000007b1d */ /* 0x000fec0000010000 */
[----:B------:R-:W-:Y:S05]  /*1880*/  @P2 BRA `(.L_x_1657) ;  /* 0x0000000400082947 */ /* 0x000fea0003800000 */
[----:B------:R-:W-:Y:S01]  /*1890*/  MOV R141, 0x28 ;  /* 0x00000028008d7802 */ /* 0x000fe20000000f00 */
[----:B------:R-:W-:Y:S01]  /*18a0*/  UMOV UR14, 0xffffffff ;  /* 0xffffffff000e7882 */ /* 0x000fe20000000000 */
[C---:B------:R-:W-:Y:S02]  /*18b0*/  ISETP.GE.AND P1, PT, R94.reuse, 0x10, PT ;  /* 0x000000105e00780c */ /* 0x040fe40003f26270 */
[----:B------:R-:W-:Y:S01]  /*18c0*/  ISETP.GE.AND P2, PT, R94, 0x8, PT ;  /* 0x000000085e00780c */ /* 0x000fe20003f46270 */
[----:B------:R-:W-:Y:S01]  /*18d0*/  IMAD R141, R0, R141, UR9 ;  /* 0x00000009008d7e24 */ /* 0x000fe2000f8e028d */
[C---:B------:R-:W-:Y:S02]  /*18e0*/  ISETP.GE.AND P3, PT, R94.reuse, 0x4, PT ;  /* 0x000000045e00780c */ /* 0x040fe40003f66270 */
[C---:B------:R-:W-:Y:S02]  /*18f0*/  ISETP.GE.AND P4, PT, R94.reuse, 0x2, PT ;  /* 0x000000025e00780c */ /* 0x040fe40003f86270 */
[----:B------:R-:W-:Y:S01]  /*1900*/  LDS.64 R72, [R141+0x2150] ;  /* 0x002150008d487984 */ /* 0x000fe20000000a00 */
[----:B------:R-:W-:-:S03]  /*1910*/  ISETP.GE.AND P5, PT, R94, 0x1, PT ;  /* 0x000000015e00780c */ /* 0x000fc60003fa6270 */
[----:B------:R-:W0:Y:S04]  /*1920*/  LDS.64 R70, [R141+0x2158] ;  /* 0x002158008d467984 */ /* 0x000e280000000a00 */
[----:B------:R-:W1:Y:S04]  /*1930*/  LDS.64 R2, [R141+0x2160] ;  /* 0x002160008d027984 */ /* 0x000e680000000a00 */
[----:B------:R-:W4:Y:S01]  /*1940*/  LDS.64 R74, [R141+0x2168] ;  /* 0x002168008d4a7984 */ /* 0x000f220000000a00 */
[-C--:B0-----:R-:W-:Y:S01]  /*1950*/  FFMA.FTZ R148, R73, R70.reuse, R71 ;  /* 0x0000004649947223 */ /* 0x081fe20000010047 */
[----:B------:R-:W-:-:S03]  /*1960*/  FMUL.FTZ R149, R72, R70 ;  /* 0x0000004648957220 */ /* 0x000fc60000410000 */
[C---:B-1----:R-:W-:Y:S01]  /*1970*/  FFMA.FTZ R148, R2.reuse, R148, R3 ;  /* 0x0000009402947223 */ /* 0x042fe20000010003 */
[----:B------:R-:W-:-:S03]  /*1980*/  FMUL.FTZ R149, R2, R149 ;  /* 0x0000009502957220 */ /* 0x000fc60000410000 */
[C---:B----4-:R-:W-:Y:S01]  /*1990*/  FFMA.FTZ R75, R74.reuse, R148, R75 ;  /* 0x000000944a4b7223 */ /* 0x050fe2000001004b */
[----:B------:R-:W-:Y:S01]  /*19a0*/  FMUL.FTZ R74, R74, R149 ;  /* 0x000000954a4a7220 */ /* 0x000fe20000410000 */
[----:B------:R-:W-:Y:S06]  /*19b0*/  BRA.DIV UR14, `(.L_x_1658) ;  /* 0x0000002a0ea07947 */ /* 0x000fec000b800000 */
[----:B------:R-:W0:Y:S04]  /*19c0*/  SHFL.UP PT, R148, R75, 0x1, RZ ;  /* 0x042000004b947989 */ /* 0x000e2800000e00ff */
[----:B------:R-:W1:Y:S01]  /*19d0*/  SHFL.UP PT, R149, R74, 0x1, RZ ;  /* 0x042000004a957989 */ /* 0x000e6200000e00ff */
[C---:B0-----:R-:W-:Y:S01]  /*19e0*/  FFMA.FTZ R148, R74.reuse, R148, R75 ;  /* 0x000000944a947223 */ /* 0x041fe2000001004b */
[----:B-1----:R-:W-:-:S04]  /*19f0*/  @P5 FMUL.FTZ R74, R74, R149 ;  /* 0x000000954a4a5220 */ /* 0x002fc80000410000 */
        /* <DEDUP_REMOVED lines=17> */
[----:B------:R0:W4:Y:S02]  /*1b10*/  SHFL.UP PT, R148, R75, 0x10, RZ ;  /* 0x060000004b947989 */ /* 0x00012400000e00ff */
.L_x_1684:
[C---:B----4-:R-:W-:Y:S01]  /*1b20*/  FFMA.FTZ R148, R74.reuse, R148, R75 ;  /* 0x000000944a947223 */ /* 0x050fe2000001004b */
[----:B------:R-:W-:Y:S01]  /*1b30*/  UMOV UR14, 0xffffffff ;  /* 0xffffffff000e7882 */ /* 0x000fe20000000000 */
[----:B01----:R-:W-:-:S03]  /*1b40*/  @P1 FMUL.FTZ R74, R74, R153 ;  /* 0x000000994a4a1220 */ /* 0x003fc60000410000 */
[----:B------:R-:W-:Y:S01]  /*1b50*/  FSEL R75, R75, R148, !P1 ;  /* 0x000000944b4b7208 */ /* 0x000fe20004800000 */
[----:B------:R-:W-:Y:S06]  /*1b60*/  BRA.DIV UR14, `(.L_x_1659) ;  /* 0x0000002e0e387947 */ /* 0x000fec000b800000 */
.L_x_1687:
[----:B------:R-:W-:-:S03]  /*1b70*/  UMOV UR14, 0xffffffff ;  /* 0xffffffff000e7882 */ /* 0x000fc60000000000 */
[----:B------:R-:W-:Y:S05]  /*1b80*/  BRA.DIV UR14, `(.L_x_1660) ;  /* 0x0000002e0e587947 */ /* 0x000fea000b800000 */
.L_x_1690:
[----:B------:R-:W-:-:S03]  /*1b90*/  UMOV UR14, 0xffffffff ;  /* 0xffffffff000e7882 */ /* 0x000fc60000000000 */
[----:B------:R-:W-:Y:S05]  /*1ba0*/  BRA.DIV UR14, `(.L_x_1661) ;  /* 0x0000002e0e787947 */ /* 0x000fea000b800000 */
[----:B------:R-:W0:Y:S04]  /*1bb0*/  SHFL.UP PT, R74, R74, 0x1, RZ ;  /* 0x042000004a4a7989 */ /* 0x000e2800000e00ff */
[----:B------:R-:W1:Y:S04]  /*1bc0*/  SHFL.UP PT, R75, R75, 0x1, RZ ;  /* 0x042000004b4b7989 */ /* 0x000e6800000e00ff */
[----:B-----5:R-:W4:Y:S04]  /*1bd0*/  SHFL.IDX PT, R68, R68, RZ, 0x1f ;  /* 0x00001fff44447589 */ /* 0x020f2800000e0000 */
[----:B------:R-:W0:Y:S02]  /*1be0*/  SHFL.IDX PT, R69, R69, RZ, 0x1f ;  /* 0x00001fff45457589 */ /* 0x000e2400000e0000 */
.L_x_1696:
[C---:B01----:R-:W-:Y:S01]  /*1bf0*/  @P0 FFMA.FTZ R69, R74.reuse, R69, R75 ;  /* 0x000000454a450223 */ /* 0x043fe2000001004b */
[----:B----4-:R-:W-:-:S03]  /*1c00*/  @P0 FMUL.FTZ R68, R74, R68 ;  /* 0x000000444a440220 */ /* 0x010fc60000410000 */
        /* <DEDUP_REMOVED lines=10> */
.L_x_1657:
[----:B------:R-:W-:Y:S05]  /*1cb0*/  WARPSYNC.ALL ;  /* 0x0000000000007948 */ /* 0x000fea0003800000 */
[----:B------:R-:W-:Y:S01]  /*1cc0*/  BAR.SYNC.DEFER_BLOCKING 0x0 ;  /* 0x0000000000007b1d */ /* 0x000fe20000010000 */
[C---:B0-23-5:R-:W-:Y:S01]  /*1cd0*/  FMUL.FTZ R68, R109.reuse, R96 ;  /* 0x000000606d447220 */ /* 0x06dfe20000410000 */
[----:B------:R-:W-:Y:S01]  /*1ce0*/  FFMA.FTZ R3, R109, R99, R98 ;  /* 0x000000636d037223 */ /* 0x000fe20000010062 */
[----:B------:R-:W-:Y:S02]  /*1cf0*/  ISETP.NE.AND P0, PT, R131, RZ, PT ;  /* 0x000000ff8300720c */ /* 0x000fe40003f05270 */
        /* <DEDUP_REMOVED lines=10> */
[----:B------:R-:W-:Y:S01]  /*1da0*/  MOV R68, 0x3f800000 ;  /* 0x3f80000000447802 */ /* 0x000fe20000000f00 */
[----:B------:R-:W0:Y:S02]  /*1db0*/  LDS R2, [R128+0x2154] ;  /* 0x0021540080027984 */ /* 0x000e240000000800 */
        /* <DEDUP_REMOVED lines=14> */
[----:B------:R-:W-:Y:S01]  /*1ea0*/  FMUL.FTZ R2, R122, R69 ;  /* 0x000000457a027220 */ /* 0x000fe20000410000 */
[----:B------:R-:W-:Y:S02]  /*1eb0*/  MOV R69, RZ ;  /* 0x000000ff00457202 */ /* 0x000fe40000000f00 */
[----:B------:R-:W-:Y:S01]  /*1ec0*/  FFMA.FTZ R140, R127, R137, R140 ;  /* 0x000000897f8c7223 */ /* 0x000fe2000001008c */
[----:B------:R-:W-:-:S03]  /*1ed0*/  FMUL.FTZ R2, R123, R2 ;  /* 0x000000027b027220 */ /* 0x000fc60000410000 */
[----:B------:R-:W-:Y:S01]  /*1ee0*/  FFMA.FTZ R139, R124, R140, R139 ;  /* 0x0000008c7c8b7223 */ /* 0x000fe2000001008b */
[C---:B------:R-:W-:Y:S01]  /*1ef0*/  FMUL.FTZ R71, R125.reuse, R2 ;  /* 0x000000027d477220 */ /* 0x040fe20000410000 */
[----:B------:R-:W0:Y:S01]  /*1f00*/  @P0 LDS.64 R68, [UR13] ;  /* 0x0000000dff440984 */ /* 0x000e220008000a00 */
[----:B------:R-:W-:Y:S01]  /*1f10*/  ISETP.GT.U32.AND P0, PT, R0, 0x1f, PT ;  /* 0x0000001f0000780c */ /* 0x000fe20003f04070 */
        /* <DEDUP_REMOVED lines=18> */
[----:B------:R-:W-:Y:S01]  /*2040*/  HFMA2 R3, -RZ, RZ, 0, 2.384185791015625e-06 ;  /* 0x00000028ff037431 */ /* 0x000fe200000001ff */
[----:B------:R-:W-:Y:S01]  /*2050*/  UMOV UR14, 0xffffffff ;  /* 0xffffffff000e7882 */ /* 0x000fe20000000000 */
[----:B------:R-:W-:-:S04]  /*2060*/  LOP3.LUT R132, R0, 0x1f, RZ, 0xc0, !PT ;  /* 0x0000001f00847812 */ /* 0x000fc800078ec0ff */
[----:B------:R-:W-:Y:S01]  /*2070*/  ISETP.NE.AND P0, PT, R132, 0x1f, PT ;  /* 0x0000001f8400780c */ /* 0x000fe20003f05270 */
[----:B------:R-:W-:-:S05]  /*2080*/  IMAD R128, R0, R3, UR9 ;  /* 0x0000000900807e24 */ /* 0x000fca000f8e0203 */
[----:B------:R-:W-:Y:S04]  /*2090*/  LDS.64 R70, [R128+0x2670] ;  /* 0x0026700080467984 */ /* 0x000fe80000000a00 */
[----:B------:R-:W0:Y:S04]  /*20a0*/  LDS.64 R74, [R128+0x2678] ;  /* 0x00267800804a7984 */ /* 0x000e280000000a00 */
[----:B------:R-:W1:Y:S04]  /*20b0*/  LDS.64 R2, [R128+0x2668] ;  /* 0x0026680080027984 */ /* 0x000e680000000a00 */
[----:B------:R-:W2:Y:S01]  /*20c0*/  LDS.64 R72, [R128+0x2660] ;  /* 0x0026600080487984 */ /* 0x000ea20000000a00 */
[C---:B0-----:R-:W-:Y:S01]  /*20d0*/  FFMA.FTZ R148, R70.reuse, R75, R71 ;  /* 0x0000004b46947223 */ /* 0x041fe20000010047 */
[----:B------:R-:W-:-:S03]  /*20e0*/  FMUL.FTZ R149, R70, R74 ;  /* 0x0000004a46957220 */ /* 0x000fc60000410000 */
[C---:B-1----:R-:W-:Y:S01]  /*20f0*/  FFMA.FTZ R148, R2.reuse, R148, R3 ;  /* 0x0000009402947223 */ /* 0x042fe20000010003 */
[----:B------:R-:W-:-:S03]  /*2100*/  FMUL.FTZ R149, R2, R149 ;  /* 0x0000009502957220 */ /* 0x000fc60000410000 */
[C---:B--2---:R-:W-:Y:S01]  /*2110*/  FFMA.FTZ R73, R72.reuse, R148, R73 ;  /* 0x0000009448497223 */ /* 0x044fe20000010049 */
[----:B------:R-:W-:Y:S01]  /*2120*/  FMUL.FTZ R72, R72, R149 ;  /* 0x0000009548487220 */ /* 0x000fe20000410000 */
[----:B------:R-:W-:Y:S06]  /*2130*/  BRA.DIV UR14, `(.L_x_1663) ;  /* 0x0000002a0e907947 */ /* 0x000fec000b800000 */
[----:B------:R-:W0:Y:S01]  /*2140*/  SHFL.DOWN PT, R149, R72, 0x1, 0x1f ;  /* 0x08201f0048957f89 */ /* 0x000e2200000e0000 */
[C---:B------:R-:W-:Y:S02]  /*2150*/  ISETP.GT.U32.AND P1, PT, R132.reuse, 0x1b, PT ;  /* 0x0000001b8400780c */ /* 0x040fe40003f24070 */
[C---:B------:R-:W-:Y:S01]  /*2160*/  ISETP.GT.U32.AND P2, PT, R132.reuse, 0x17, PT ;  /* 0x000000178400780c */ /* 0x040fe20003f44070 */
[----:B------:R-:W1:Y:S01]  /*2170*/  SHFL.DOWN PT, R148, R73, 0x1, 0x1f ;  /* 0x08201f0049947f89 */ /* 0x000e6200000e0000 */
[----:B------:R-:W-:-:S03]  /*2180*/  ISETP.GT.U32.AND P3, PT, R132, 0xf, PT ;  /* 0x0000000f8400780c */ /* 0x000fc60003f64070 */
[----:B------:R-:W-:Y:S04]  /*2190*/  SHFL.IDX PT, R156, R68, RZ, 0x1f ;  /* 0x00001fff449c7589 */ /* 0x000fe800000e0000 */
[----:B------:R-:W-:Y:S01]  /*21a0*/  SHFL.IDX PT, R157, R69, RZ, 0x1f ;  /* 0x00001fff459d7589 */ /* 0x000fe200000e0000 */
        /* <DEDUP_REMOVED lines=9> */
[----:B------:R-:W-:Y:S02]  /*2240*/  @!P0 MOV R72, R149 ;  /* 0x0000009500488202 */ /* 0x000fe40000000f00 */
[----:B------:R-:W-:-:S03]  /*2250*/  @!P0 MOV R73, R148 ;  /* 0x0000009400498202 */ /* 0x000fc60000000f00 */
[----:B------:R-:W0:Y:S01]  /*2260*/  SHFL.DOWN PT, R149, R72, 0x4, 0x1f ;  /* 0x08801f0048957f89 */ /* 0x000e2200000e0000 */
[----:B------:R-:W-:-:S03]  /*2270*/  ISETP.NE.AND P0, PT, R0, 0x1f, PT ;  /* 0x0000001f0000780c */ /* 0x000fc60003f05270 */
        /* <DEDUP_REMOVED lines=19> */
[----:B------:R1:W2:Y:S04]  /*23b0*/  SHFL.DOWN PT, R154, R72, 0x1, 0x1f ;  /* 0x08201f00489a7f89 */ /* 0x0002a800000e0000 */
[----:B------:R1:W3:Y:S01]  /*23c0*/  SHFL.DOWN PT, R155, R73, 0x1, 0x1f ;  /* 0x08201f00499b7f89 */ /* 0x0002e200000e0000 */
[-C--:B0-----:R-:W-:Y:S01]  /*23d0*/  FFMA.FTZ R132, R69, R153.reuse, R152 ;  /* 0x0000009945847223 */ /* 0x081fe20000010098 */
[----:B-1----:R-:W-:-:S07]  /*23e0*/  FMUL.FTZ R153, R68, R153 ;  /* 0x0000009944997220 */ /* 0x002fce0000410000 */
.L_x_1713:
[----:B------:R-:W-:Y:S02]  /*23f0*/  MOV R73, R157 ;  /* 0x0000009d00497202 */ /* 0x000fe40000000f00 */
[----:B------:R-:W-:Y:S02]  /*2400*/  MOV R72, R156 ;  /* 0x0000009c00487202 */ /* 0x000fe40000000f00 */
[----:B------:R-:W-:Y:S01]  /*2410*/  MOV R69, R132 ;  /* 0x0000008400457202 */ /* 0x000fe20000000f00 */
[C---:B--23--:R-:W-:Y:S01]  /*2420*/  @P0 FFMA.FTZ R73, R154.reuse, R73, R155 ;  /* 0x000000499a490223 */ /* 0x04cfe2000001009b */
[----:B------:R-:W-:Y:S01]  /*2430*/  MOV R68, R153 ;  /* 0x0000009900447202 */ /* 0x000fe20000000f00 */
[----:B------:R-:W-:Y:S02]  /*2440*/  @P0 FMUL.FTZ R72, R154, R72 ;  /* 0x000000489a480220 */ /* 0x000fe40000410000 */
[C---:B------:R-:W-:Y:S02]  /*2450*/  FFMA.FTZ R75, R74.reuse, R73, R75 ;  /* 0x000000494a4b7223 */ /* 0x040fe4000001004b */
[----:B------:R-:W-:Y:S01]  /*2460*/  FMUL.FTZ R74, R74, R72 ;  /* 0x000000484a4a7220 */ /* 0x000fe20000410000 */
[----:B------:R0:W-:Y:S01]  /*2470*/  STS.64 [R128+0x2678], R72 ;  /* 0x0026784880007388 */ /* 0x0001e20000000a00 */
[----:B------:R-:W-:-:S02]  /*2480*/  FFMA.FTZ R71, R70, R75, R71 ;  /* 0x0000004b46477223 */ /* 0x000fc40000010047 */
[----:B------:R-:W-:Y:S01]  /*2490*/  FMUL.FTZ R70, R70, R74 ;  /* 0x0000004a46467220 */ /* 0x000fe20000410000 */
[----:B------:R0:W-:Y:S01]  /*24a0*/  STS.64 [R128+0x2670], R74 ;  /* 0x0026704a80007388 */ /* 0x0001e20000000a00 */
[C---:B------:R-:W-:Y:S02]  /*24b0*/  FFMA.FTZ R3, R2.reuse, R71, R3 ;  /* 0x0000004702037223 */ /* 0x040fe40000010003 */
[----:B------:R-:W-:Y:S01]  /*24c0*/  FMUL.FTZ R2, R2, R70 ;  /* 0x0000004602027220 */ /* 0x000fe20000410000 */
[----:B------:R0:W-:Y:S04]  /*24d0*/  STS.64 [R128+0x2668], R70 ;  /* 0x0026684680007388 */ /* 0x0001e80000000a00 */
[----:B------:R0:W-:Y:S02]  /*24e0*/  STS.64 [R128+0x2660], R2 ;  /* 0x0026600280007388 */ /* 0x0001e40000000a00 */
.L_x_1662:
[----:B------:R-:W-:Y:S05]  /*24f0*/  WARPSYNC.ALL ;  /* 0x0000000000007948 */ /* 0x000fea0003800000 */
[----:B------:R-:W-:Y:S01]  /*2500*/  BAR.SYNC.DEFER_BLOCKING 0x0 ;  /* 0x0000000000007b1d */ /* 0x000fe20000010000 */
[----:B0-----:R-:W-:Y:S01]  /*2510*/  SHF.R.U32.HI R71, RZ, 0x2, R0 ;  /* 0x00000002ff477819 */ /* 0x001fe20000011600 */
[----:B------:R-:W-:Y:S01]  /*2520*/  FFMA.FTZ R72, R64, -R91, R145 ;  /* 0x8000005b40487223 */ /* 0x000fe20000010091 */
[----:B------:R-:W-:Y:S01]  /*2530*/  FFMA.FTZ R73, R65, -R90, R138 ;  /* 0x8000005a41497223 */ /* 0x000fe2000001008a */
[----:B------:R-:W-:Y:S01]  /*2540*/  FFMA.FTZ R128, R60, -R87, R139 ;  /* 0x800000573c807223 */ /* 0x000fe2000001008b */
[----:B------:R-:W-:Y:S01]  /*2550*/  IADD3 R2, PT, PT, R71, R0, RZ ;  /* 0x0000000047027210 */ /* 0x000fe20007ffe0ff */
[----:B------:R-:W-:Y:S01]  /*2560*/  FFMA.FTZ R132, R62, -R85, R141 ;  /* 0x800000553e847223 */ /* 0x000fe2000001008d */
[----:B------:R-:W-:Y:S01]  /*2570*/  ISETP.GT.AND P1, PT, R94, 0x1e, PT ;  /* 0x0000001e5e00780c */ /* 0x000fe20003f24270 */
[----:B------:R-:W-:Y:S01]  /*2580*/  BSSY.RECONVERGENT B0, `(.L_x_1664) ;  /* 0x00000d0000007945 */ /* 0x000fe20003800200 */
[----:B------:R-:W-:-:S02]  /*2590*/  LEA R2, R2, UR9, 0x3 ;  /* 0x0000000902027c11 */ /* 0x000fc4000f8e18ff */
[----:B------:R-:W-:Y:S02]  /*25a0*/  ISETP.GT.AND P0, PT, R94, 0x1d, PT ;  /* 0x0000001d5e00780c */ /* 0x000fe40003f04270 */
[----:B------:R-:W-:Y:S02]  /*25b0*/  ISETP.NE.AND P2, PT, R0, RZ, PT ;  /* 0x000000ff0000720c */ /* 0x000fe40003f45270 */
[----:B------:R-:W0:Y:S11]  /*25c0*/  LDS R2, [R2+0x2664] ;  /* 0x0026640002027984 */ /* 0x000e360000000800 */
[----:B------:R1:W-:Y:S01]  /*25d0*/  @!P2 STS.64 [UR13], R68 ;  /* 0x00000044ff00a988 */ /* 0x0003e20008000a0d */
[----:B0-----:R-:W-:Y:S01]  /*25e0*/  FFMA.FTZ R96, R2, R96, R99 ;  /* 0x0000006002607223 */ /* 0x001fe20000010063 */
[----:B------:R-:W-:-:S03]  /*25f0*/  FFMA.FTZ R2, R4, R145, RZ ;  /* 0x0000009104027223 */ /* 0x000fc600000100ff */
[----:B------:R-:W-:Y:S01]  /*2600*/  FFMA.FTZ R98, R109, R96, R98 ;  /* 0x000000606d627223 */ /* 0x000fe20000010062 */
[----:B------:R-:W-:Y:S01]  /*2610*/  FFMA.FTZ R3, R5, R138, R2 ;  /* 0x0000008a05037223 */ /* 0x000fe20000010002 */
[----:B------:R-:W-:Y:S02]  /*2620*/  FFMA.FTZ R138, R56, -R83, R147 ;  /* 0x80000053388a7223 */ /* 0x000fe40000010093 */
[----:B------:R-:W-:Y:S01]  /*2630*/  FFMA.FTZ R100, R115, R98, R100 ;  /* 0x0000006273647223 */ /* 0x000fe20000010064 */
[----:B------:R-:W-:Y:S01]  /*2640*/  FFMA.FTZ R2, R6, R137, R3 ;  /* 0x0000008906027223 */ /* 0x000fe20000010003 */
[----:B------:R-:W-:Y:S02]  /*2650*/  FMUL.FTZ R0, R98, UR35 ;  /* 0x0000002362007c20 */ /* 0x000fe40008410000 */
[----:B------:R-:W-:Y:S01]  /*2660*/  FFMA.FTZ R101, R116, R100, R101 ;  /* 0x0000006474657223 */ /* 0x000fe20000010065 */
[----:B------:R-:W-:-:S03]  /*2670*/  FFMA.FTZ R3, R7, R140, R2 ;  /* 0x0000008c07037223 */ /* 0x000fc60000010002 */
[----:B------:R-:W-:Y:S01]  /*2680*/  FFMA.FTZ R102, R117, R101, R102 ;  /* 0x0000006575667223 */ /* 0x000fe20000010066 */
[----:B------:R-:W-:Y:S01]  /*2690*/  FFMA.FTZ R2, R48, R139, R3 ;  /* 0x0000008b30027223 */ /* 0x000fe20000010003 */
[----:B------:R-:W-:Y:S02]  /*26a0*/  FFMA.FTZ R139, R57, -R82, R144 ;  /* 0x80000052398b7223 */ /* 0x000fe40000010090 */
[----:B------:R-:W-:Y:S01]  /*26b0*/  FFMA.FTZ R103, R118, R102, R103 ;  /* 0x0000006676677223 */ /* 0x000fe20000010067 */
[----:B------:R-:W-:Y:S01]  /*26c0*/  FFMA.FTZ R75, R49, R142, R2 ;  /* 0x0000008e314b7223 */ /* 0x000fe20000010002 */
[----:B------:R-:W-:Y:S01]  /*26d0*/  FFMA.FTZ R118, R66, -R89, R137 ;  /* 0x8000005942767223 */ /* 0x000fe20000010089 */
[----:B------:R-:W-:Y:S01]  /*26e0*/  FFMA.FTZ R137, R63, -R84, R146 ;  /* 0x800000543f897223 */ /* 0x000fe20000010092 */
[----:B------:R-:W-:Y:S01]  /*26f0*/  FFMA.FTZ R104, R119, R103, R104 ;  /* 0x0000006777687223 */ /* 0x000fe20000010068 */
[----:B------:R-:W-:Y:S01]  /*2700*/  FFMA.FTZ R70, R50, R141, R75 ;  /* 0x0000008d32467223 */ /* 0x000fe2000001004b */
[----:B------:R-:W-:-:S02]  /*2710*/  FFMA.FTZ R141, R59, -R80, R136 ;  /* 0x800000503b8d7223 */ /* 0x000fc40000010088 */
[----:B------:R-:W-:-:S04]  /*2720*/  FFMA.FTZ R105, R120, R104, R105 ;  /* 0x0000006878697223 */ /* 0x000fc80000010069 */
[----:B------:R-:W-:Y:S01]  /*2730*/  FFMA.FTZ R106, R121, R105, R106 ;  /* 0x00000069796a7223 */ /* 0x000fe2000001006a */
[----:B------:R-:W-:Y:S01]  /*2740*/  FMUL.FTZ R121, R79, R101 ;  /* 0x000000654f797220 */ /* 0x000fe20000410000 */
[----:B-1----:R-:W-:Y:S02]  /*2750*/  FMUL.FTZ R69, R105, UR35 ;  /* 0x0000002369457c20 */ /* 0x002fe40008410000 */
[----:B------:R-:W-:Y:S01]  /*2760*/  FFMA.FTZ R107, R122, R106, R107 ;  /* 0x0000006a7a6b7223 */ /* 0x000fe2000001006b */
[----:B------:R-:W-:-:S03]  /*2770*/  FADD.FTZ R8, R121, R8 ;  /* 0x0000000879087221 */ /* 0x000fc60000010000 */
[----:B------:R-:W-:Y:S01]  /*2780*/  FFMA.FTZ R108, R123, R107, R108 ;  /* 0x0000006b7b6c7223 */ /* 0x000fe2000001006c */
[----:B------:R-:W-:Y:S01]  /*2790*/  FFMA.FTZ R123, R67, -R88, R140 ;  /* 0x80000058437b7223 */ /* 0x000fe2000001008c */
[----:B------:R-:W-:Y:S02]  /*27a0*/  FFMA.FTZ R140, R58, -R81, R143 ;  /* 0x800000513a8c7223 */ /* 0x000fe4000001008f */
[----:B------:R-:W-:Y:S01]  /*27b0*/  FFMA.FTZ R110, R125, R108, R110 ;  /* 0x0000006c7d6e7223 */ /* 0x000fe2000001006e */
[----:B------:R-:W-:-:S03]  /*27c0*/  FMUL.FTZ R125, R77, R98 ;  /* 0x000000624d7d7220 */ /* 0x000fc60000410000 */
[----:B------:R-:W-:Y:S01]  /*27d0*/  FFMA.FTZ R111, R124, R110, R111 ;  /* 0x0000006e7c6f7223 */ /* 0x000fe2000001006f */
[----:B------:R-:W-:Y:S01]  /*27e0*/  FMUL.FTZ R124, R80, R102 ;  /* 0x00000066507c7220 */ /* 0x000fe20000410000 */
[----:B------:R-:W-:Y:S02]  /*27f0*/  FADD.FTZ R10, R125, R10 ;  /* 0x0000000a7d0a7221 */ /* 0x000fe40000010000 */
[----:B------:R-:W-:Y:S01]  /*2800*/  FFMA.FTZ R112, R127, R111, R112 ;  /* 0x0000006f7f707223 */ /* 0x000fe20000010070 */
[----:B------:R-:W-:Y:S01]  /*2810*/  FFMA.FTZ R127, R55, -R76, R130 ;  /* 0x8000004c377f7223 */ /* 0x000fe20000010082 */
[----:B------:R-:W-:Y:S02]  /*2820*/  FADD.FTZ R15, R124, R15 ;  /* 0x0000000f7c0f7221 */ /* 0x000fe40000010000 */
[-C--:B------:R-:W-:Y:S01]  /*2830*/  FFMA.FTZ R113, R126, R112.reuse, R113 ;  /* 0x000000707e717223 */ /* 0x080fe20000010071 */
[----:B------:R-:W-:-:S03]  /*2840*/  FMUL.FTZ R75, R89, R112 ;  /* 0x00000070594b7220 */ /* 0x000fc60000410000 */
[-C--:B------:R-:W-:Y:S01]  /*2850*/  FFMA.FTZ R114, R129, R113.reuse, R114 ;  /* 0x0000007181727223 */ /* 0x080fe20000010072 */
[----:B------:R-:W-:Y:S01]  /*2860*/  FMUL.FTZ R2, R90, R113 ;  /* 0x000000715a027220 */ /* 0x000fe20000410000 */
[----:B------:R-:W-:Y:S01]  /*2870*/  FFMA.FTZ R129, R61, -R86, R142 ;  /* 0x800000563d817223 */ /* 0x000fe2000001008e */
[----:B------:R-:W-:Y:S01]  /*2880*/  FADD.FTZ R22, R75, R22 ;  /* 0x000000164b167221 */ /* 0x000fe20000010000 */
[----:B------:R-:W-:Y:S01]  /*2890*/  FMUL.FTZ R3, R91, R114 ;  /* 0x000000725b037220 */ /* 0x000fe20000410000 */
[----:B------:R-:W-:-:S03]  /*28a0*/  FADD.FTZ R21, R2, R21 ;  /* 0x0000001502157221 */ /* 0x000fc60000010000 */
[C---:B------:R-:W-:Y:S01]  /*28b0*/  FFMA.FTZ R99, R3.reuse, R72, RZ ;  /* 0x0000004803637223 */ /* 0x040fe200000100ff */
[----:B------:R-:W-:-:S03]  /*28c0*/  FADD.FTZ R20, R3, R20 ;  /* 0x0000001403147221 */ /* 0x000fc60000010000 */
[----:B------:R-:W-:Y:S01]  /*28d0*/  FFMA.FTZ R74, R2, R73, R99 ;  /* 0x00000049024a7223 */ /* 0x000fe20000010063 */
[----:B------:R-:W-:Y:S01]  /*28e0*/  FFMA.FTZ R99, R51, R146, R70 ;  /* 0x0000009233637223 */ /* 0x000fe20000010046 */
[----:B------:R-:W-:Y:S02]  /*28f0*/  FMUL.FTZ R70, R88, R111 ;  /* 0x0000006f58467220 */ /* 0x000fe40000410000 */
[----:B------:R-:W-:Y:S01]  /*2900*/  FFMA.FTZ R109, R75, R118, R74 ;  /* 0x000000764b6d7223 */ /* 0x000fe2000001004a */
[----:B------:R-:W-:Y:S01]  /*2910*/  FFMA.FTZ R74, R44, R147, R99 ;  /* 0x000000932c4a7223 */ /* 0x000fe20000010063 */
[----:B------:R-:W-:Y:S01]  /*2920*/  FMUL.FTZ R99, R87, R110 ;  /* 0x0000006e57637220 */ /* 0x000fe20000410000 */
[C---:B------:R-:W-:Y:S01]  /*2930*/  FADD.FTZ R23, R70.reuse, R23 ;  /* 0x0000001746177221 */ /* 0x040fe20000010000 */
        /* <DEDUP_REMOVED lines=11> */
[----:B------:R-:W-:Y:S01]  /*29f0*/  FFMA.FTZ R136, R52, -R79, R135 ;  /* 0x8000004f34887223 */ /* 0x000fe20000010087 */
        /* <DEDUP_REMOVED lines=17> */
[----:B------:R-:W-:Y:S01]  /*2b10*/  FMUL.FTZ R126, R78, R100 ;  /* 0x000000644e7e7220 */ /* 0x000fe20000410000 */
[----:B------:R-:W0:Y:S01]  /*2b20*/  SHFL.DOWN PT, R135, R116, 0x1, 0x1f ;  /* 0x08201f0074877f89 */ /* 0x000e2200000e0000 */
[----:B------:R-:W-:Y:S01]  /*2b30*/  FADD.FTZ R11, R130, R11 ;  /* 0x0000000b820b7221 */ /* 0x000fe20000010000 */
[----:B------:R-:W-:Y:S01]  /*2b40*/  FFMA.FTZ R142, R124, R141, R119 ;  /* 0x0000008d7c8e7223 */ /* 0x000fe20000010077 */
[----:B------:R-:W-:Y:S01]  /*2b50*/  FADD.FTZ R9, R126, R9 ;  /* 0x000000097e097221 */ /* 0x000fe20000010000 */
[----:B------:R-:W-:Y:S01]  /*2b60*/  FADD.FTZ R13, R122, R13 ;  /* 0x0000000d7a0d7221 */ /* 0x000fe20000010000 */
[----:B------:R-:W-:Y:S01]  /*2b70*/  FADD.FTZ R12, R115, R12 ;  /* 0x0000000c730c7221 */ /* 0x000fe20000010000 */
[----:B------:R-:W-:Y:S01]  /*2b80*/  FFMA.FTZ R119, R121, R136, R142 ;  /* 0x0000008879777223 */ /* 0x000fe2000001008e */
[----:B------:R-:W-:-:S03]  /*2b90*/  FADD.FTZ R18, R109, R18 ;  /* 0x000000126d127221 */ /* 0x000fc60000010000 */
[----:B------:R-:W-:-:S04]  /*2ba0*/  FFMA.FTZ R142, R126, R134, R119 ;  /* 0x000000867e8e7223 */ /* 0x000fc80000010077 */
[----:B------:R-:W-:-:S04]  /*2bb0*/  FFMA.FTZ R119, R125, R133, R142 ;  /* 0x000000857d777223 */ /* 0x000fc8000001008e */
[----:B------:R-:W-:-:S05]  /*2bc0*/  FFMA.FTZ R119, R130, R127, R119 ;  /* 0x0000007f82777223 */ /* 0x000fca0000010077 */
[----:B------:R-:W1:Y:S01]  /*2bd0*/  SHFL.DOWN PT, R142, R119, 0x1, 0x1f ;  /* 0x08201f00778e7f89 */ /* 0x000e6200000e0000 */
[----:B0-----:R-:W-:-:S05]  /*2be0*/  @!P1 FADD.FTZ R116, R116, R135 ;  /* 0x0000008774749221 */ /* 0x001fca0000010000 */
[----:B------:R-:W0:Y:S01]  /*2bf0*/  SHFL.DOWN PT, R135, R116, 0x2, 0x1f ;  /* 0x08401f0074877f89 */ /* 0x000e2200000e0000 */
[----:B-1----:R-:W-:Y:S01]  /*2c00*/  @!P1 FADD.FTZ R119, R119, R142 ;  /* 0x0000008e77779221 */ /* 0x002fe20000010000 */
[----:B------:R-:W-:-:S04]  /*2c10*/  ISETP.GT.AND P1, PT, R94, 0x1b, PT ;  /* 0x0000001b5e00780c */ /* 0x000fc80003f24270 */
        /* <DEDUP_REMOVED lines=9> */
[----:B------:R-:W-:-:S04]  /*2cb0*/  FMUL.FTZ R142, R96, UR35 ;  /* 0x00000023608e7c20 */ /* 0x000fc80008410000 */
[----:B------:R-:W1:Y:S01]  /*2cc0*/  SHFL.DOWN PT, R144, R119, 0x8, 0x1f ;  /* 0x09001f0077907f89 */ /* 0x000e6200000e0000 */
[----:B0-----:R-:W-:Y:S01]  /*2cd0*/  @!P0 FADD.FTZ R116, R116, R135 ;  /* 0x0000008774748221 */ /* 0x001fe20000010000 */
[----:B------:R-:W-:Y:S01]  /*2ce0*/  FMUL.FTZ R135, R133, R0 ;  /* 0x0000000085877220 */ /* 0x000fe20000410000 */
[----:B------:R-:W-:Y:S01]  /*2cf0*/  FMUL.FTZ R0, R102, UR35 ;  /* 0x0000002366007c20 */ /* 0x000fe20008410000 */
[----:B------:R-:W-:Y:S01]  /*2d00*/  FMUL.FTZ R142, R127, R142 ;  /* 0x0000008e7f8e7220 */ /* 0x000fe20000410000 */
[----:B------:R-:W-:Y:S01]  /*2d10*/  FMUL.FTZ R127, R100, UR35 ;  /* 0x00000023647f7c20 */ /* 0x000fe20008410000 */
[----:B------:R-:W-:Y:S01]  /*2d20*/  FMUL.FTZ R133, R101, UR35 ;  /* 0x0000002365857c20 */ /* 0x000fe20008410000 */
[----:B------:R-:W-:Y:S01]  /*2d30*/  FMUL.FTZ R68, R141, R0 ;  /* 0x000000008d447220 */ /* 0x000fe20000410000 */
[----:B------:R-:W-:Y:S01]  /*2d40*/  FMUL.FTZ R0, R104, UR35 ;  /* 0x0000002368007c20 */ /* 0x000fe20008410000 */
[----:B------:R-:W-:Y:S01]  /*2d50*/  FMUL.FTZ R134, R134, R127 ;  /* 0x0000007f86867220 */ /* 0x000fe20000410000 */
[----:B------:R-:W-:Y:S01]  /*2d60*/  FFMA.FTZ R127, R54, R98, R135 ;  /* 0x00000062367f7223 */ /* 0x000fe20000010087 */
[----:B------:R-:W-:Y:S01]  /*2d70*/  FMUL.FTZ R135, R136, R133 ;  /* 0x0000008588877220 */ /* 0x000fe20000410000 */
[----:B------:R-:W-:Y:S01]  /*2d80*/  FMUL.FTZ R133, R103, UR35 ;  /* 0x0000002367857c20 */ /* 0x000fe20008410000 */
[----:B------:R-:W-:Y:S01]  /*2d90*/  FMUL.FTZ R0, R139, R0 ;  /* 0x000000008b007220 */ /* 0x000fe20000410000 */
[----:B------:R-:W-:Y:S01]  /*2da0*/  FFMA.FTZ R102, R59, R102, R68 ;  /* 0x000000663b667223 */ /* 0x000fe20000010044 */
[----:B------:R-:W0:Y:S01]  /*2db0*/  SHFL.DOWN PT, R139, R116, 0x10, 0x1f ;  /* 0x0a001f00748b7f89 */ /* 0x000e2200000e0000 */
[----:B------:R-:W-:Y:S01]  /*2dc0*/  FMUL.FTZ R133, R140, R133 ;  /* 0x000000858c857220 */ /* 0x000fe20000410000 */
[----:B------:R-:W-:Y:S01]  /*2dd0*/  FFMA.FTZ R104, R57, R104, R0 ;  /* 0x0000006839687223 */ /* 0x000fe20000010000 */
[----:B------:R-:W-:Y:S01]  /*2de0*/  FMUL.FTZ R0, R106, UR35 ;  /* 0x000000236a007c20 */ /* 0x000fe20008410000 */
[----:B------:R-:W-:Y:S01]  /*2df0*/  FFMA.FTZ R101, R52, R101, R135 ;  /* 0x0000006534657223 */ /* 0x000fe20000010087 */
[----:B------:R-:W-:Y:S01]  /*2e00*/  FFMA.FTZ R135, R58, R103, R133 ;  /* 0x000000673a877223 */ /* 0x000fe20000010085 */
[----:B------:R-:W-:Y:S01]  /*2e10*/  FMUL.FTZ R103, R138, R69 ;  /* 0x000000458a677220 */ /* 0x000fe20000410000 */
[----:B------:R-:W-:Y:S01]  /*2e20*/  FMUL.FTZ R68, R137, R0 ;  /* 0x0000000089447220 */ /* 0x000fe20000410000 */
[----:B------:R-:W-:Y:S01]  /*2e30*/  FMUL.FTZ R69, R107, UR35 ;  /* 0x000000236b457c20 */ /* 0x000fe20008410000 */
[----:B-1----:R-:W-:Y:S01]  /*2e40*/  @!P0 FADD.FTZ R119, R119, R144 ;  /* 0x0000009077778221 */ /* 0x002fe20000010000 */
[----:B------:R-:W-:Y:S01]  /*2e50*/  FMUL.FTZ R0, R108, UR35 ;  /* 0x000000236c007c20 */ /* 0x000fe20008410000 */
[----:B------:R-:W-:Y:S01]  /*2e60*/  ISETP.NE.AND P0, PT, R94, RZ, PT ;  /* 0x000000ff5e00720c */ /* 0x000fe20003f05270 */
[----:B------:R-:W-:Y:S01]  /*2e70*/  FFMA.FTZ R133, R56, R105, R103 ;  /* 0x0000006938857223 */ /* 0x000fe20000010067 */
[----:B------:R-:W-:Y:S01]  /*2e80*/  FFMA.FTZ R106, R63, R106, R68 ;  /* 0x0000006a3f6a7223 */ /* 0x000fe20000010044 */
[----:B------:R-:W1:Y:S01]  /*2e90*/  SHFL.DOWN PT, R98, R119, 0x10, 0x1f ;  /* 0x0a001f0077627f89 */ /* 0x000e6200000e0000 */
[----:B------:R-:W-:Y:S01]  /*2ea0*/  FMUL.FTZ R103, R132, R69 ;  /* 0x0000004584677220 */ /* 0x000fe20000410000 */
[----:B------:R-:W-:Y:S01]  /*2eb0*/  FMUL.FTZ R68, R129, R0 ;  /* 0x0000000081447220 */ /* 0x000fe20000410000 */
[----:B------:R-:W-:Y:S01]  /*2ec0*/  FMUL.FTZ R69, R110, UR35 ;  /* 0x000000236e457c20 */ /* 0x000fe20008410000 */
[----:B------:R-:W-:Y:S01]  /*2ed0*/  FMUL.FTZ R0, R111, UR35 ;  /* 0x000000236f007c20 */ /* 0x000fe20008410000 */
[----:B------:R-:W-:Y:S01]  /*2ee0*/  FFMA.FTZ R107, R62, R107, R103 ;  /* 0x0000006b3e6b7223 */ /* 0x000fe20000010067 */
[----:B------:R-:W-:Y:S01]  /*2ef0*/  FFMA.FTZ R108, R61, R108, R68 ;  /* 0x0000006c3d6c7223 */ /* 0x000fe20000010044 */
[----:B------:R-:W-:Y:S01]  /*2f00*/  FMUL.FTZ R105, R128, R69 ;  /* 0x0000004580697220 */ /* 0x000fe20000410000 */
[----:B------:R-:W-:Y:S01]  /*2f10*/  FMUL.FTZ R68, R123, R0 ;  /* 0x000000007b447220 */ /* 0x000fe20000410000 */
[----:B------:R-:W-:Y:S01]  /*2f20*/  FMUL.FTZ R0, R113, UR35 ;  /* 0x0000002371007c20 */ /* 0x000fe20008410000 */
[----:B------:R-:W-:Y:S01]  /*2f30*/  FMUL.FTZ R69, R114, UR35 ;  /* 0x0000002372457c20 */ /* 0x000fe20008410000 */
[----:B------:R-:W-:Y:S01]  /*2f40*/  FMUL.FTZ R103, R112, UR35 ;  /* 0x0000002370677c20 */ /* 0x000fe20008410000 */
[----:B------:R-:W-:Y:S01]  /*2f50*/  @!P0 LOP3.LUT R71, R71, 0xf8, RZ, 0xc0, !PT ;  /* 0x000000f847478812 */ /* 0x000fe200078ec0ff */
[----:B------:R-:W-:Y:S01]  /*2f60*/  FMUL.FTZ R0, R73, R0 ;  /* 0x0000000049007220 */ /* 0x000fe20000410000 */
[----:B------:R-:W-:Y:S01]  /*2f70*/  FMUL.FTZ R69, R72, R69 ;  /* 0x0000004548457220 */ /* 0x000fe20000410000 */
[----:B0-----:R-:W-:Y:S01]  /*2f80*/  FADD.FTZ R73, R116, R139 ;  /* 0x0000008b74497221 */ /* 0x001fe20000010000 */
        /* <DEDUP_REMOVED lines=8> */
[----:B-1----:R-:W-:Y:S01]  /*3010*/  FADD.FTZ R72, R119, R98 ;  /* 0x0000006277487221 */ /* 0x002fe20000010000 */
[----:B------:R-:W-:Y:S01]  /*3020*/  FADD.FTZ R39, R96, R39 ;  /* 0x0000002760277221 */ /* 0x000fe20000010000 */
[----:B------:R-:W-:Y:S01]  /*3030*/  FADD.FTZ R38, R127, R38 ;  /* 0x000000267f267221 */ /* 0x000fe20000010000 */
[----:B------:R-:W-:Y:S01]  /*3040*/  FADD.FTZ R37, R100, R37 ;  /* 0x0000002564257221 */ /* 0x000fe20000010000 */
[----:B------:R-:W-:Y:S01]  /*3050*/  FADD.FTZ R36, R101, R36 ;  /* 0x0000002465247221 */ /* 0x000fe20000010000 */
[----:B------:R0:W-:Y:S01]  /*3060*/  @!P0 STS.64 [R71+UR9+0x2118], R72 ;  /* 0x0021184847008988 */ /* 0x0001e20008000a09 */
        /* <DEDUP_REMOVED lines=12> */
[----:B------:R-:W-:Y:S06]  /*3130*/  BAR.SYNC.DEFER_BLOCKING 0x0 ;  /* 0x0000000000007b1d */ /* 0x000fec0000010000 */
[----:B0-----:R-:W-:Y:S05]  /*3140*/  @P2 BRA `(.L_x_1665) ;  /* 0x00000000004c2947 */ /* 0x001fea0003800000 */
[----:B------:R-:W0:Y:S01]  /*3150*/  LDC R0, c[0x0][0x394] ;  /* 0x0000e500ff007b82 */ /* 0x000e220000000800 */
[----:B------:R-:W1:Y:S01]  /*3160*/  LDS.128 R68, [UR9+0x2120] ;  /* 0x00212009ff447984 */ /* 0x000e620008000c00 */
[----:B------:R-:W-:-:S03]  /*3170*/  ISETP.GT.AND P0, PT, R94, 0xf, PT ;  /* 0x0000000f5e00780c */ /* 0x000fc60003f04270 */
[----:B------:R-:W2:Y:S01]  /*3180*/  LDS.64 R2, [UR9+0x2130] ;  /* 0x00213009ff027984 */ /* 0x000ea20008000a00 */
[----:B------:R-:W-:Y:S02]  /*3190*/  FSEL R116, R116, R73, P0 ;  /* 0x0000004974747208 */ /* 0x000fe40000000000 */
[----:B------:R-:W-:Y:S02]  /*31a0*/  FSEL R119, R119, R72, P0 ;  /* 0x0000004877777208 */ /* 0x000fe40000000000 */
[----:B0-----:R-:W-:-:S13]  /*31b0*/  ISETP.NE.AND P1, PT, R0, UR16, PT ;  /* 0x0000001000007c0c */ /* 0x001fda000bf25270 */
[----:B------:R-:W0:Y:S04]  /*31c0*/  @P1 LDS R0, [UR33+0x1600] ;  /* 0x00160021ff001984 */ /* 0x000e280008000800 */
[----:B------:R-:W3:Y:S01]  /*31d0*/  @P1 LDS R75, [UR33+0x1200] ;  /* 0x00120021ff4b1984 */ /* 0x000ee20008000800 */
[----:B-1----:R-:W-:Y:S01]  /*31e0*/  FADD.FTZ R116, R69, R116 ;  /* 0x0000007445747221 */ /* 0x002fe20000010000 */
[----:B------:R-:W-:-:S03]  /*31f0*/  FADD.FTZ R119, R68, R119 ;  /* 0x0000007744777221 */ /* 0x000fc60000010000 */
[----:B------:R-:W-:Y:S01]  /*3200*/  FADD.FTZ R116, R71, R116 ;  /* 0x0000007447747221 */ /* 0x000fe20000010000 */
[----:B------:R-:W-:-:S03]  /*3210*/  FADD.FTZ R119, R70, R119 ;  /* 0x0000007746777221 */ /* 0x000fc60000010000 */
[----:B--2---:R-:W-:Y:S01]  /*3220*/  FADD.FTZ R3, R116, R3 ;  /* 0x0000000374037221 */ /* 0x004fe20000010000 */
[----:B------:R-:W-:-:S03]  /*3230*/  FADD.FTZ R2, R119, R2 ;  /* 0x0000000277027221 */ /* 0x000fc60000010000 */
[----:B0-----:R-:W-:Y:S01]  /*3240*/  @P1 FADD.FTZ R3, R3, R0 ;  /* 0x0000000003031221 */ /* 0x001fe20000010000 */
[----:B---3--:R-:W-:-:S04]  /*3250*/  @P1 FADD.FTZ R2, R2, R75 ;  /* 0x0000004b02021221 */ /* 0x008fc80000010000 */
[----:B------:R0:W-:Y:S04]  /*3260*/  STS [UR33+0x1600], R3 ;  /* 0x00160003ff007988 */ /* 0x0001e80008000821 */
[----:B------:R0:W-:Y:S02]  /*3270*/  STS [UR33+0x1200], R2 ;  /* 0x00120002ff007988 */ /* 0x0001e40008000821 */
.L_x_1665:
[----:B------:R-:W-:Y:S05]  /*3280*/  BSYNC.RECONVERGENT B0 ;  /* 0x0000000000007941 */ /* 0x000fea0003800200 */
.L_x_1664:
        /* <DEDUP_REMOVED lines=13> */
.L_x_1653:
[----:B------:R-:W-:Y:S01]  /*3360*/  BAR.SYNC.DEFER_BLOCKING 0x0 ;  /* 0x0000000000007b1d */ /* 0x000fe20000010000 */
[----:B------:R-:W-:Y:S01]  /*3370*/  UIADD3 UR28, UPT, UPT, UR16, -0x1, URZ ;  /* 0xffffffff101c7890 */ /* 0x000fe2000fffe0ff */
[----:B------:R-:W-:Y:S01]  /*3380*/  FADD.FTZ R4, R95, R24 ;  /* 0x000000185f047221 */ /* 0x000fe20000010000 */
[----:B------:R-:W-:Y:S02]  /*3390*/  UIADD3 UR19, UP1, UPT, UR19, -0x2000, URZ ;  /* 0xffffe00013137890 */ /* 0x000fe4000ff3e0ff */
[----:B------:R-:W-:-:S03]  /*33a0*/  USHF.L.U32 UR12, UR28, 0xb, URZ ;  /* 0x0000000b1c0c7899 */ /* 0x000fc600080006ff */
[----:B------:R-:W1:Y:S01]  /*33b0*/  S2UR UR23, SR_CTAID.X ;  /* 0x00000000001779c3 */ /* 0x000e620000002500 */
[----:B------:R-:W1:Y:S01]  /*33c0*/  LDCU.64 UR14, c[0x0][0x4f8] ;  /* 0x00009f00ff0e77ac */ /* 0x000e620008000a00 */
[----:B------:R-:W2:Y:S01]  /*33d0*/  S2R R6, SR_TID.X ;  /* 0x0000000000067919 */ /* 0x000ea20000002100 */
[----:B------:R-:W3:Y:S05]  /*33e0*/  LDCU.64 UR24, c[0x0][0x500] ;  /* 0x0000a000ff1877ac */ /* 0x000eea0008000a00 */
[----:B------:R-:W3:Y:S01]  /*33f0*/  S2UR UR8, SR_CTAID.Y ;  /* 0x00000000000879c3 */ /* 0x000ee20000002600 */
[----:B------:R-:W4:Y:S01]  /*3400*/  LDCU.64 UR26, c[0x0][0x550] ;  /* 0x0000aa00ff1a77ac */ /* 0x000f220008000a00 */
[----:B------:R-:W-:-:S02]  /*3410*/  USHF.R.S32.HI UR13, URZ, 0x1f, UR12 ;  /* 0x0000001fff0d7899 */ /* 0x000fc4000801140c */
[----:B------:R-:W-:Y:S02]  /*3420*/  UIADD3 UR17, UP2, UPT, UR17, -0x2000, URZ ;  /* 0xffffe00011117890 */ /* 0x000fe4000ff5e0ff */
[----:B------:R-:W-:Y:S01]  /*3430*/  UIADD3.X UR20, UPT, UPT, UR20, -0x1, URZ, UP1, !UPT ;  /* 0xffffffff14147890 */ /* 0x000fe20008ffe4ff */
[----:B------:R-:W-:Y:S01]  /*3440*/  STS.128 [R92], R20 ;  /* 0x000000145c007388 */ /* 0x000fe20000000c00 */
[----:B------:R-:W-:-:S03]  /*3450*/  UIADD3.X UR18, UPT, UPT, UR18, -0x1, URZ, UP2, !UPT ;  /* 0xffffffff12127890 */ /* 0x000fc600097fe4ff */
[----:B------:R-:W-:Y:S01]  /*3460*/  STS.128 [R92+0x10], R16 ;  /* 0x000010105c007388 */ /* 0x000fe20000000c00 */
[----:B-1----:R-:W-:-:S03]  /*3470*/  UIMAD.WIDE.U32 UR10, UR23, UR14, UR12 ;  /* 0x0000000e170a72a5 */ /* 0x002fc6000f8e000c */
[----:B------:R-:W-:Y:S01]  /*3480*/  STS.128 [R92+0x20], R12 ;  /* 0x0000200c5c007388 */ /* 0x000fe20000000c00 */
[----:B------:R-:W-:-:S03]  /*3490*/  UIMAD UR11, UR23, UR15, UR11 ;  /* 0x0000000f170b72a4 */ /* 0x000fc6000f8e020b */
[----:B------:R1:W-:Y:S01]  /*34a0*/  STS.128 [R92+0x30], R8 ;  /* 0x000030085c007388 */ /* 0x0003e20000000c00 */
[----:B------:R-:W-:-:S03]  /*34b0*/  NOP ;  /* 0x0000000000007918 */ /* 0x000fc60000000000 */
[----:B------:R-:W5:Y:S01]  /*34c0*/  LDS.128 R20, [R93] ;  /* 0x000000005d147984 */ /* 0x000f620000000c00 */
[----:B---3--:R-:W-:Y:S01]  /*34d0*/  UIMAD UR14, UR8, UR25, URZ ;  /* 0x00000019080e72a4 */ /* 0x008fe2000f8e02ff */
[C---:B--2---:R-:W-:Y:S01]  /*34e0*/  SHF.L.U32 R5, R6.reuse, 0x2, RZ ;  /* 0x0000000206057819 */ /* 0x044fe200000006ff */
[----:B------:R-:W-:Y:S01]  /*34f0*/  UIMAD.WIDE.U32 UR10, UR8, UR24, UR10 ;  /* 0x00000018080a72a5 */ /* 0x000fe2000f8e000a */
[----:B------:R-:W2:Y:S01]  /*3500*/  LDS.128 R40, [R93+0x200] ;  /* 0x000200005d287984 */ /* 0x000ea20000000c00 */
[----:B------:R-:W-:Y:S01]  /*3510*/  LOP3.LUT R0, R6, 0x1f, RZ, 0xc0, !PT ;  /* 0x0000001f06007812 */ /* 0x000fe200078ec0ff */
[----:B------:R-:W3:Y:S01]  /*3520*/  LDCU.64 UR24, c[0x0][0x560] ;  /* 0x0000ac00ff1877ac */ /* 0x000ee20008000a00 */
[----:B------:R-:W-:Y:S01]  /*3530*/  LOP3.LUT R5, R5, 0xf80, RZ, 0xc0, !PT ;  /* 0x00000f8005057812 */ /* 0x000fe200078ec0ff */
[----:B------:R-:W3:Y:S01]  /*3540*/  LDS.128 R16, [R93+0x400] ;  /* 0x000400005d107984 */ /* 0x000ee20000000c00 */
[----:B-1----:R-:W-:Y:S01]  /*3550*/  FADD.FTZ R9, R4, R25 ;  /* 0x0000001904097221 */ /* 0x002fe20000010000 */
[----:B------:R-:W-:Y:S01]  /*3560*/  UIADD3 UR14, UPT, UPT, UR11, UR14, URZ ;  /* 0x0000000e0b0e7290 */ /* 0x000fe2000fffe0ff */
[----:B------:R-:W-:Y:S01]  /*3570*/  LOP3.LUT R7, R5, R0, RZ, 0xfc, !PT ;  /* 0x0000000005077212 */ /* 0x000fe200078efcff */
[----:B------:R-:W1:Y:S01]  /*3580*/  LDS.128 R12, [R93+0x600] ;  /* 0x000600005d0c7984 */ /* 0x000e620000000c00 */
[----:B----4-:R-:W-:Y:S01]  /*3590*/  ULEA UR11, UP0, UR10, UR26, 0x2 ;  /* 0x0000001a0a0b7291 */ /* 0x010fe2000f8010ff */
[----:B------:R-:W-:-:S03]  /*35a0*/  FADD.FTZ R4, R9, R26 ;  /* 0x0000001a09047221 */ /* 0x000fc60000010000 */
[----:B------:R-:W-:Y:S01]  /*35b0*/  ULEA.HI.X UR10, UR10, UR27, UR14, 0x2, UP0 ;  /* 0x0000001b0a0a7291 */ /* 0x000fe200080f140e */
[----:B------:R-:W-:Y:S01]  /*35c0*/  FADD.FTZ R9, R4, R27 ;  /* 0x0000001b04097221 */ /* 0x000fe20000010000 */
[----:B0-----:R-:W-:Y:S02]  /*35d0*/  MOV R2, UR11 ;  /* 0x0000000b00027c02 */ /* 0x001fe40008000f00 */
[----:B------:R-:W0:Y:S02]  /*35e0*/  LDCU.64 UR14, c[0x0][0x520] ;  /* 0x0000a400ff0e77ac */ /* 0x000e240008000a00 */
[----:B------:R-:W-:-:S03]  /*35f0*/  MOV R3, UR10 ;  /* 0x0000000a00037c02 */ /* 0x000fc60008000f00 */
[----:B------:R-:W-:Y:S02]  /*3600*/  IMAD.WIDE.U32 R2, R7, 0x10, R2 ;  /* 0x0000001007027825 */ /* 0x000fe400078e0002 */
[----:B------:R-:W4:Y:S03]  /*3610*/  LDCU.64 UR10, c[0x0][0x518] ;  /* 0x0000a300ff0a77ac */ /* 0x000f260008000a00 */
[----:B-----5:R-:W-:Y:S04]  /*3620*/  STG.E.128 desc[UR30][R2.64], R20 ;  /* 0x0000001402007986 */ /* 0x020fe8000c101d1e */
[----:B--2---:R-:W-:Y:S01]  /*3630*/  STG.E.128 desc[UR30][R2.64+0x200], R40 ;  /* 0x0002002802007986 */ /* 0x004fe2000c101d1e */
[----:B----4-:R-:W-:-:S03]  /*3640*/  UIMAD.WIDE.U32 UR12, UR23, UR10, UR12 ;  /* 0x0000000a170c72a5 */ /* 0x010fc6000f8e000c */
[----:B---3--:R-:W-:Y:S01]  /*3650*/  STG.E.128 desc[UR30][R2.64+0x400], R16 ;  /* 0x0004001002007986 */ /* 0x008fe2000c101d1e */
[----:B------:R-:W-:-:S03]  /*3660*/  UIMAD UR11, UR23, UR11, UR13 ;  /* 0x0000000b170b72a4 */ /* 0x000fc6000f8e020d */
[----:B-1----:R1:W-:Y:S01]  /*3670*/  STG.E.128 desc[UR30][R2.64+0x600], R12 ;  /* 0x0006000c02007986 */ /* 0x0023e2000c101d1e */
[----:B0-----:R-:W-:Y:S01]  /*3680*/  UIMAD UR13, UR8, UR15, URZ ;  /* 0x0000000f080d72a4 */ /* 0x001fe2000f8e02ff */
[----:B------:R-:W-:Y:S01]  /*3690*/  UMOV UR10, UR12 ;  /* 0x0000000c000a7c82 */ /* 0x000fe20008000000 */
[----:B------:R-:W-:Y:S01]  /*36a0*/  BAR.SYNC.DEFER_BLOCKING 0x0 ;  /* 0x0000000000007b1d */ /* 0x000fe20000010000 */
[----:B------:R-:W-:-:S04]  /*36b0*/  UIMAD.WIDE.U32 UR10, UR8, UR14, UR10 ;  /* 0x0000000e080a72a5 */ /* 0x000fc8000f8e000a */
[----:B------:R-:W-:Y:S02]  /*36c0*/  UIADD3 UR12, UPT, UPT, UR11, UR13, URZ ;  /* 0x0000000d0b0c7290 */ /* 0x000fe4000fffe0ff */
[----:B------:R-:W-:-:S04]  /*36d0*/  ULEA UR11, UP0, UR10, UR24, 0x2 ;  /* 0x000000180a0b7291 */ /* 0x000fc8000f8010ff */
[----:B------:R-:W-:Y:S02]  /*36e0*/  ULEA.HI.X UR10, UR10, UR25, UR12, 0x2, UP0 ;  /* 0x000000190a0a7291 */ /* 0x000fe400080f140c */
[----:B------:R-:W-:Y:S01]  /*36f0*/  UIADD3 UR21, UP0, UPT, UR21, -0x2000, URZ ;  /* 0xffffe00015157890 */ /* 0x000fe2000ff1e0ff */
[----:B-1----:R-:W-:-:S03]  /*3700*/  FADD.FTZ R2, R9, R28 ;  /* 0x0000001c09027221 */ /* 0x002fc60000010000 */
[----:B------:R-:W-:Y:S01]  /*3710*/  MOV R3, UR10 ;  /* 0x0000000a00037c02 */ /* 0x000fe20008000f00 */
[----:B------:R-:W-:Y:S02]  /*3720*/  UIADD3.X UR22, UPT, UPT, UR22, -0x1, URZ, UP0, !UPT ;  /* 0xffffffff16167890 */ /* 0x000fe400087fe4ff */
[----:B------:R-:W-:-:S03]  /*3730*/  UISETP.GT.AND UP0, UPT, UR16, 0x1, UPT ;  /* 0x000000011000788c */ /* 0x000fc6000bf04270 */
[----:B------:R-:W-:Y:S01]  /*3740*/  UMOV UR16, UR28 ;  /* 0x0000001c00107c82 */ /* 0x000fe20008000000 */
[----:B------:R-:W-:Y:S04]  /*3750*/  STS.128 [R92], R24 ;  /* 0x000000185c007388 */ /* 0x000fe80000000c00 */
[----:B------:R0:W-:Y:S04]  /*3760*/  STS.128 [R92+0x10], R28 ;  /* 0x0000101c5c007388 */ /* 0x0001e80000000c00 */
[----:B------:R1:W-:Y:S04]  /*3770*/  STS.128 [R92+0x20], R32 ;  /* 0x000020205c007388 */ /* 0x0003e80000000c00 */
[----:B------:R2:W-:Y:S01]  /*3780*/  STS.128 [R92+0x30], R36 ;  /* 0x000030245c007388 */ /* 0x0005e20000000c00 */
[----:B------:R-:W-:-:S03]  /*3790*/  NOP ;  /* 0x0000000000007918 */ /* 0x000fc60000000000 */
[----:B------:R-:W3:Y:S01]  /*37a0*/  LDS.128 R12, [R93] ;  /* 0x000000005d0c7984 */ /* 0x000ee20000000c00 */
[----:B0-----:R-:W-:Y:S01]  /*37b0*/  FADD.FTZ R29, R2, R29 ;  /* 0x0000001d021d7221 */ /* 0x001fe20000010000 */
[----:B------:R-:W-:Y:S02]  /*37c0*/  MOV R2, UR11 ;  /* 0x0000000b00027c02 */ /* 0x000fe40008000f00 */
[----:B------:R-:W0:Y:S01]  /*37d0*/  LDS.128 R16, [R93+0x200] ;  /* 0x000200005d107984 */ /* 0x000e220000000c00 */
[----:B------:R-:W-:Y:S02]  /*37e0*/  FADD.FTZ R30, R29, R30 ;  /* 0x0000001e1d1e7221 */ /* 0x000fe40000010000 */
[----:B------:R-:W-:Y:S01]  /*37f0*/  IMAD.WIDE.U32 R2, R7, 0x10, R2 ;  /* 0x0000001007027825 */ /* 0x000fe200078e0002 */
[----:B------:R-:W4:Y:S03]  /*3800*/  LDS.128 R20, [R93+0x400] ;  /* 0x000400005d147984 */ /* 0x000f260000000c00 */
[----:B------:R-:W-:Y:S01]  /*3810*/  FADD.FTZ R31, R30, R31 ;  /* 0x0000001f1e1f7221 */ /* 0x000fe20000010000 */
[----:B------:R-:W5:Y:S03]  /*3820*/  LDS.128 R40, [R93+0x600] ;  /* 0x000600005d287984 */ /* 0x000f660000000c00 */
[----:B-1----:R-:W-:-:S04]  /*3830*/  FADD.FTZ R32, R31, R32 ;  /* 0x000000201f207221 */ /* 0x002fc80000010000 */
[----:B------:R-:W-:-:S04]  /*3840*/  FADD.FTZ R33, R32, R33 ;  /* 0x0000002120217221 */ /* 0x000fc80000010000 */
[----:B------:R-:W-:-:S04]  /*3850*/  FADD.FTZ R34, R33, R34 ;  /* 0x0000002221227221 */ /* 0x000fc80000010000 */
[----:B------:R-:W-:-:S04]  /*3860*/  FADD.FTZ R35, R34, R35 ;  /* 0x0000002322237221 */ /* 0x000fc80000010000 */
[----:B--2---:R-:W-:-:S04]  /*3870*/  FADD.FTZ R36, R35, R36 ;  /* 0x0000002423247221 */ /* 0x004fc80000010000 */
[----:B------:R-:W-:-:S04]  /*3880*/  FADD.FTZ R37, R36, R37 ;  /* 0x0000002524257221 */ /* 0x000fc80000010000 */
[----:B------:R-:W-:Y:S01]  /*3890*/  FADD.FTZ R38, R37, R38 ;  /* 0x0000002625267221 */ /* 0x000fe20000010000 */
[----:B---3--:R1:W-:Y:S03]  /*38a0*/  STG.E.128 desc[UR30][R2.64], R12 ;  /* 0x0000000c02007986 */ /* 0x0083e6000c101d1e */
[----:B------:R-:W-:Y:S01]  /*38b0*/  FADD.FTZ R95, R38, R39 ;  /* 0x00000027265f7221 */ /* 0x000fe20000010000 */
[----:B0-----:R1:W-:Y:S04]  /*38c0*/  STG.E.128 desc[UR30][R2.64+0x200], R16 ;  /* 0x0002001002007986 */ /* 0x0013e8000c101d1e */
[----:B----4-:R1:W-:Y:S04]  /*38d0*/  STG.E.128 desc[UR30][R2.64+0x400], R20 ;  /* 0x0004001402007986 */ /* 0x0103e8000c101d1e */
[----:B-----5:R1:W-:Y:S01]  /*38e0*/  STG.E.128 desc[UR30][R2.64+0x600], R40 ;  /* 0x0006002802007986 */ /* 0x0203e2000c101d1e */
[----:B------:R-:W-:Y:S05]  /*38f0*/  BRA.U UP0, `(.L_x_1667) ;  /* 0xffffffcd001c7547 */ /* 0x000fea000b83ffff */
.L_x_1652:
[----:B------:R-:W0:Y:S01]  /*3900*/  LDCU.64 UR6, c[0x0][0x548] ;  /* 0x0000a900ff0677ac */ /* 0x000e220008000a00 */
[----:B------:R-:W2:Y:S01]  /*3910*/  S2R R11, SR_TID.X ;  /* 0x00000000000b7919 */ /* 0x000ea20000002100 */
[----:B------:R-:W3:Y:S01]  /*3920*/  LDCU UR21, c[0x0][0x38c] ;  /* 0x00007180ff1577ac */ /* 0x000ee20008000800 */
[----:B------:R-:W4:Y:S01]  /*3930*/  LDCU.64 UR10, c[0x0][0x568] ;  /* 0x0000ad00ff0a77ac */ /* 0x000f220008000a00 */
[----:B0-----:R-:W-:-:S04]  /*3940*/  UISETP.NE.U32.AND UP0, UPT, UR6, URZ, UPT ;  /* 0x000000ff0600728c */ /* 0x001fc8000bf05070 */
[----:B------:R-:W-:-:S09]  /*3950*/  UISETP.NE.AND.EX UP0, UPT, UR7, URZ, UPT, UP0 ;  /* 0x000000ff0700728c */ /* 0x000fd2000bf05300 */
[----:B---34-:R-:W-:Y:S05]  /*3960*/  BRA.U !UP0, `(.L_x_1668) ;  /* 0x0000000108987547 */ /* 0x018fea000b800000 */
[----:B------:R-:W0:Y:S01]  /*3970*/  SHFL.DOWN P0, R0, R97, 0x1, 0x1f ;  /* 0x08201f0061007f89 */ /* 0x000e220000000000 */
[----:B------:R-:W-:Y:S01]  /*3980*/  BSSY.RECONVERGENT B0, `(.L_x_1668) ;  /* 0x0000024000007945 */ /* 0x000fe20003800200 */
[----:B------:R-:W3:Y:S01]  /*3990*/  S2R R4, SR_LANEID ;  /* 0x0000000000047919 */ /* 0x000ee20000000000 */
[----:B------:R-:W4:Y:S01]  /*39a0*/  S2R R6, SR_TID.X ;  /* 0x0000000000067919 */ /* 0x000f220000002100 */
[----:B0-----:R-:W-:-:S05]  /*39b0*/  @P0 FADD R0, R0, R97 ;  /* 0x0000006100000221 */ /* 0x001fca0000000000 */
[----:B-1----:R-:W0:Y:S01]  /*39c0*/  SHFL.DOWN P0, R3, R0, 0x2, 0x1f ;  /* 0x08401f0000037f89 */ /* 0x002e220000000000 */
[----:B---3--:R-:W-:-:S13]  /*39d0*/  ISETP.NE.AND P1, PT, R4, RZ, PT ;  /* 0x000000ff0400720c */ /* 0x008fda0003f25270 */
[----:B------:R-:W1:Y:S01]  /*39e0*/  @!P1 S2R R8, SR_CgaCtaId ;  /* 0x0000000000089919 */ /* 0x000e620000008800 */
[----:B------:R-:W-:Y:S01]  /*39f0*/  @!P1 MOV R7, 0x400 ;  /* 0x0000040000079802 */ /* 0x000fe20000000f00 */
[----:B0-----:R-:W-:Y:S01]  /*3a00*/  @P0 FADD R3, R0, R3 ;  /* 0x0000000300030221 */ /* 0x001fe20000000000 */
[----:B----4-:R-:W-:-:S04]  /*3a10*/  @!P1 SHF.R.U32.HI R0, RZ, 0x3, R6 ;  /* 0x00000003ff009819 */ /* 0x010fc80000011606 */
[----:B------:R-:W0:Y:S01]  /*3a20*/  SHFL.DOWN P0, R2, R3, 0x4, 0x1f ;  /* 0x08801f0003027f89 */ /* 0x000e220000000000 */
[----:B------:R-:W-:Y:S02]  /*3a30*/  @!P1 LOP3.LUT R0, R0, 0x7c, RZ, 0xc0, !PT ;  /* 0x0000007c00009812 */ /* 0x000fe400078ec0ff */
[----:B-1----:R-:W-:Y:S01]  /*3a40*/  @!P1 LEA R7, R8, R7, 0x18 ;  /* 0x0000000708079211 */ /* 0x002fe200078ec0ff */
        /* <DEDUP_REMOVED lines=23> */
.L_x_1669:
[----:B------:R-:W-:Y:S05]  /*3bc0*/  BSYNC.RECONVERGENT B0 ;  /* 0x0000000000007941 */ /* 0x000fea0003800200 */
.L_x_1668:
[----:B------:R-:W-:Y:S01]  /*3bd0*/  UISETP.NE.U32.AND UP0, UPT, UR10, URZ, UPT ;  /* 0x000000ff0a00728c */ /* 0x000fe2000bf05070 */
[----:B--2---:R-:W-:-:S03]  /*3be0*/  ISETP.GE.AND P0, PT, R11, UR21, PT ;  /* 0x000000150b007c0c */ /* 0x004fc6000bf06270 */
[----:B------:R-:W-:-:S09]  /*3bf0*/  UISETP.NE.AND.EX UP0, UPT, UR11, URZ, UPT, UP0 ;  /* 0x000000ff0b00728c */ /* 0x000fd2000bf05300 */
[----:B------:R-:W-:Y:S05]  /*3c00*/  BRA.U !UP0, `(.L_x_1670) ;  /* 0x00000001089c7547 */ /* 0x000fea000b800000 */
[----:B------:R-:W-:Y:S06]  /*3c10*/  BAR.SYNC.DEFER_BLOCKING 0x0 ;  /* 0x0000000000007b1d */ /* 0x000fec0000010000 */
[----:B------:R-:W-:Y:S01]  /*3c20*/  BSSY.RECONVERGENT B0, `(.L_x_1670) ;  /* 0x0000025000007945 */ /* 0x000fe20003800200 */
[----:B------:R-:W2:Y:S01]  /*3c30*/  SHFL.DOWN P1, R0, R95, 0x1, 0x1f ;  /* 0x08201f005f007f89 */ /* 0x000ea20000020000 */
[----:B0-----:R-:W0:Y:S01]  /*3c40*/  S2R R4, SR_LANEID ;  /* 0x0000000000047919 */ /* 0x001e220000000000 */
[----:B------:R-:W3:Y:S01]  /*3c50*/  S2R R6, SR_TID.X ;  /* 0x0000000000067919 */ /* 0x000ee20000002100 */
[----:B--2---:R-:W-:-:S05]  /*3c60*/  @P1 FADD R0, R0, R95 ;  /* 0x0000005f00001221 */ /* 0x004fca0000000000 */
[----:B-1----:R-:W1:Y:S01]  /*3c70*/  SHFL.DOWN P1, R3, R0, 0x2, 0x1f ;  /* 0x08401f0000037f89 */ /* 0x002e620000020000 */
[----:B0-----:R-:W-:-:S13]  /*3c80*/  ISETP.NE.AND P2, PT, R4, RZ, PT ;  /* 0x000000ff0400720c */ /* 0x001fda0003f45270 */
[----:B------:R-:W0:Y:S01]  /*3c90*/  @!P2 S2R R8, SR_CgaCtaId ;  /* 0x000000000008a919 */ /* 0x000e220000008800 */
[----:B------:R-:W-:Y:S01]  /*3ca0*/  @!P2 MOV R7, 0x400 ;  /* 0x000004000007a802 */ /* 0x000fe20000000f00 */
[----:B-1----:R-:W-:Y:S01]  /*3cb0*/  @P1 FADD R3, R0, R3 ;  /* 0x0000000300031221 */ /* 0x002fe20000000000 */
[----:B---3--:R-:W-:-:S04]  /*3cc0*/  @!P2 SHF.R.U32.HI R0, RZ, 0x3, R6 ;  /* 0x00000003ff00a819 */ /* 0x008fc80000011606 */
[----:B------:R-:W1:Y:S01]  /*3cd0*/  SHFL.DOWN P1, R2, R3, 0x4, 0x1f ;  /* 0x08801f0003027f89 */ /* 0x000e620000020000 */
[----:B------:R-:W-:Y:S02]  /*3ce0*/  @!P2 LOP3.LUT R0, R0, 0x7c, RZ, 0xc0, !PT ;  /* 0x0000007c0000a812 */ /* 0x000fe400078ec0ff */
[----:B0-----:R-:W-:Y:S01]  /*3cf0*/  @!P2 LEA R7, R8, R7, 0x18 ;  /* 0x000000070807a211 */ /* 0x001fe200078ec0ff */
[----:B-1----:R-:W-:-:S03]  /*3d00*/  @P1 FADD R2, R3, R2 ;  /* 0x0000000203021221 */ /* 0x002fc60000000000 */
        /* <DEDUP_REMOVED lines=22> */
.L_x_1671:
[----:B------:R-:W-:Y:S05]  /*3e70*/  BSYNC.RECONVERGENT B0 ;  /* 0x0000000000007941 */ /* 0x000fea0003800200 */
.L_x_1670:
        /* <DEDUP_REMOVED lines=34> */
.L_x_1673:
        /* <DEDUP_REMOVED lines=57> */
.L_x_1672:
[----:B------:R-:W-:Y:S05]  /*4430*/  EXIT ;  /* 0x000000000000794d */ /* 0x000fea0003800000 */
.L_x_1658:
[----:B------:R-:W-:Y:S01]  /*4440*/  HFMA2 R157, -RZ, RZ, 0, 5.9604644775390625e-08 ;  /* 0x00000001ff9d7431 */ /* 0x000fe200000001ff */
[----:B------:R-:W-:Y:S02]  /*4450*/  MOV R156, R74 ;  /* 0x0000004a009c7202 */ /* 0x000fe40000000f00 */
[----:B------:R-:W-:Y:S02]  /*4460*/  MOV R158, RZ ;  /* 0x000000ff009e7202 */ /* 0x000fe40000000f00 */
[----:B------:R-:W-:-:S07]  /*4470*/  MOV R151, 0xffffffff ;  /* 0xffffffff00977802 */ /* 0x000fce0000000f00 */
[----:B--23-5:R-:W-:Y:S05]  /*4480*/  WARPSYNC.COLLECTIVE R151, `(.L_x_1674) ;  /* 0x0000000097087348 */ /* 0x02cfea0003c00000 */
[----:B------:R0:W1:Y:S02]  /*4490*/  SHFL.UP P6, R148, R156, R157, R158 ;  /* 0x0400009d9c947389 */ /* 0x00006400000c009e */
[----:B0123-5:R-:W-:Y:S05]  /*44a0*/  ENDCOLLECTIVE ;  /* 0x000000000000791b */ /* 0x02ffea0003800000 */
.L_x_1674:
[----:B------:R-:W-:Y:S02]  /*44b0*/  MOV R156, R75 ;  /* 0x0000004b009c7202 */ /* 0x000fe40000000f00 */
[----:B------:R-:W-:-:S07]  /*44c0*/  MOV R149, R148 ;  /* 0x0000009400957202 */ /* 0x000fce0000000f00 */
[----:B------:R-:W-:Y:S05]  /*44d0*/  WARPSYNC.COLLECTIVE R151, `(.L_x_1675) ;  /* 0x0000000097087348 */ /* 0x000fea0003c00000 */
[----:B------:R0:W1:Y:S02]  /*44e0*/  SHFL.UP P6, R148, R156, R157, R158 ;  /* 0x0400009d9c947389 */ /* 0x00006400000c009e */
[----:B01----:R-:W-:Y:S05]  /*44f0*/  ENDCOLLECTIVE ;  /* 0x000000000000791b */ /* 0x003fea0003800000 */
.L_x_1675:
[----:B------:R-:W-:Y:S02]  /*4500*/  HFMA2 R157, -RZ, RZ, 0, 1.1920928955078125e-07 ;  /* 0x00000002ff9d7431 */ /* 0x000fe400000001ff */
[C---:B------:R-:W-:Y:S01]  /*4510*/  FFMA.FTZ R148, R74.reuse, R148, R75 ;  /* 0x000000944a947223 */ /* 0x040fe2000001004b */
[----:B------:R-:W-:-:S04]  /*4520*/  @P5 FMUL.FTZ R74, R74, R149 ;  /* 0x000000954a4a5220 */ /* 0x000fc80000410000 */
[----:B------:R-:W-:Y:S02]  /*4530*/  FSEL R153, R75, R148, !P5 ;  /* 0x000000944b997208 */ /* 0x000fe40006800000 */
[----:B------:R-:W-:-:S07]  /*4540*/  MOV R156, R74 ;  /* 0x0000004a009c7202 */ /* 0x000fce0000000f00 */
[----:B------:R-:W-:Y:S05]  /*4550*/  WARPSYNC.COLLECTIVE R151, `(.L_x_1676) ;  /* 0x0000000097087348 */ /* 0x000fea0003c00000 */
[----:B------:R0:W1:Y:S02]  /*4560*/  SHFL.UP P6, R148, R156, R157, R158 ;  /* 0x0400009d9c947389 */ /* 0x00006400000c009e */
[----:B01----:R-:W-:Y:S05]  /*4570*/  ENDCOLLECTIVE ;  /* 0x000000000000791b */ /* 0x003fea0003800000 */
.L_x_1676:
[----:B------:R-:W-:Y:S02]  /*4580*/  MOV R156, R153 ;  /* 0x00000099009c7202 */ /* 0x000fe40000000f00 */
[----:B------:R-:W-:-:S07]  /*4590*/  MOV R149, R148 ;  /* 0x0000009400957202 */ /* 0x000fce0000000f00 */
[----:B------:R-:W-:Y:S05]  /*45a0*/  WARPSYNC.COLLECTIVE R151, `(.L_x_1677) ;  /* 0x0000000097087348 */ /* 0x000fea0003c00000 */
[----:B------:R0:W1:Y:S02]  /*45b0*/  SHFL.UP P6, R148, R156, R157, R158 ;  /* 0x0400009d9c947389 */ /* 0x00006400000c009e */
[----:B01----:R-:W-:Y:S05]  /*45c0*/  ENDCOLLECTIVE ;  /* 0x000000000000791b */ /* 0x003fea0003800000 */
.L_x_1677:
[----:B------:R-:W-:Y:S02]  /*45d0*/  HFMA2 R157, -RZ, RZ, 0, 2.384185791015625e-07 ;  /* 0x00000004ff9d7431 */ /* 0x000fe400000001ff */
[C---:B------:R-:W-:Y:S01]  /*45e0*/  FFMA.FTZ R148, R74.reuse, R148, R153 ;  /* 0x000000944a947223 */ /* 0x040fe20000010099 */
[----:B------:R-:W-:-:S04]  /*45f0*/  @P4 FMUL.FTZ R74, R74, R149 ;  /* 0x000000954a4a4220 */ /* 0x000fc80000410000 */
[----:B------:R-:W-:Y:S02]  /*4600*/  FSEL R155, R153, R148, !P4 ;  /* 0x00000094999b7208 */ /* 0x000fe40006000000 */
[----:B------:R-:W-:-:S07]  /*4610*/  MOV R156, R74 ;  /* 0x0000004a009c7202 */ /* 0x000fce0000000f00 */
[----:B------:R-:W-:Y:S05]  /*4620*/  WARPSYNC.COLLECTIVE R151, `(.L_x_1678) ;  /* 0x0000000097087348 */ /* 0x000fea0003c00000 */
[----:B------:R0:W1:Y:S02]  /*4630*/  SHFL.UP P6, R148, R156, R157, R158 ;  /* 0x0400009d9c947389 */ /* 0x00006400000c009e */
[----:B01----:R-:W-:Y:S05]  /*4640*/  ENDCOLLECTIVE ;  /* 0x000000000000791b */ /* 0x003fea0003800000 */
.L_x_1678:
[----:B------:R-:W-:Y:S02]  /*4650*/  MOV R156, R155 ;  /* 0x0000009b009c7202 */ /* 0x000fe40000000f00 */
[----:B------:R-:W-:-:S07]  /*4660*/  MOV R75, R148 ;  /* 0x00000094004b7202 */ /* 0x000fce0000000f00 */
[----:B------:R-:W-:Y:S05]  /*4670*/  WARPSYNC.COLLECTIVE R151, `(.L_x_1679) ;  /* 0x0000000097087348 */ /* 0x000fea0003c00000 */
[----:B------:R0:W1:Y:S02]  /*4680*/  SHFL.UP P6, R148, R156, R157, R158 ;  /* 0x0400009d9c947389 */ /* 0x00006400000c009e */
[----:B01----:R-:W-:Y:S05]  /*4690*/  ENDCOLLECTIVE ;  /* 0x000000000000791b */ /* 0x003fea0003800000 */
.L_x_1679:
[----:B------:R-:W-:Y:S02]  /*46a0*/  HFMA2 R157, -RZ, RZ, 0, 4.76837158203125e-07 ;  /* 0x00000008ff9d7431 */ /* 0x000fe400000001ff */
[C---:B------:R-:W-:Y:S01]  /*46b0*/  FFMA.FTZ R148, R74.reuse, R148, R155 ;  /* 0x000000944a947223 */ /* 0x040fe2000001009b */
[----:B------:R-:W-:-:S04]  /*46c0*/  @P3 FMUL.FTZ R74, R74, R75 ;  /* 0x0000004b4a4a3220 */ /* 0x000fc80000410000 */
[----:B------:R-:W-:Y:S02]  /*46d0*/  FSEL R149, R155, R148, !P3 ;  /* 0x000000949b957208 */ /* 0x000fe40005800000 */
[----:B------:R-:W-:-:S07]  /*46e0*/  MOV R156, R74 ;  /* 0x0000004a009c7202 */ /* 0x000fce0000000f00 */
[----:B------:R-:W-:Y:S05]  /*46f0*/  WARPSYNC.COLLECTIVE R151, `(.L_x_1680) ;  /* 0x0000000097087348 */ /* 0x000fea0003c00000 */
[----:B------:R0:W1:Y:S02]  /*4700*/  SHFL.UP P6, R148, R156, R157, R158 ;  /* 0x0400009d9c947389 */ /* 0x00006400000c009e */
[----:B01----:R-:W-:Y:S05]  /*4710*/  ENDCOLLECTIVE ;  /* 0x000000000000791b */ /* 0x003fea0003800000 */
.L_x_1680:
[----:B------:R-:W-:Y:S02]  /*4720*/  MOV R156, R149 ;  /* 0x00000095009c7202 */ /* 0x000fe40000000f00 */
[----:B------:R-:W-:-:S07]  /*4730*/  MOV R75, R148 ;  /* 0x00000094004b7202 */ /* 0x000fce0000000f00 */
[----:B------:R-:W-:Y:S05]  /*4740*/  WARPSYNC.COLLECTIVE R151, `(.L_x_1681) ;  /* 0x0000000097087348 */ /* 0x000fea0003c00000 */
[----:B------:R0:W1:Y:S02]  /*4750*/  SHFL.UP P6, R148, R156, R157, R158 ;  /* 0x0400009d9c947389 */ /* 0x00006400000c009e */
[----:B01----:R-:W-:Y:S05]  /*4760*/  ENDCOLLECTIVE ;  /* 0x000000000000791b */ /* 0x003fea0003800000 */
.L_x_1681:
[----:B------:R-:W-:Y:S02]  /*4770*/  HFMA2 R157, -RZ, RZ, 0, 9.5367431640625e-07 ;  /* 0x00000010ff9d7431 */ /* 0x000fe400000001ff */
[C---:B------:R-:W-:Y:S01]  /*4780*/  FFMA.FTZ R148, R74.reuse, R148, R149 ;  /* 0x000000944a947223 */ /* 0x040fe20000010095 */
[----:B------:R-:W-:-:S04]  /*4790*/  @P2 FMUL.FTZ R74, R74, R75 ;  /* 0x0000004b4a4a2220 */ /* 0x000fc80000410000 */
[----:B------:R-:W-:Y:S02]  /*47a0*/  FSEL R75, R149, R148, !P2 ;  /* 0x00000094954b7208 */ /* 0x000fe40005000000 */
[----:B------:R-:W-:-:S07]  /*47b0*/  MOV R156, R74 ;  /* 0x0000004a009c7202 */ /* 0x000fce0000000f00 */
[----:B------:R-:W-:Y:S05]  /*47c0*/  WARPSYNC.COLLECTIVE R151, `(.L_x_1682) ;  /* 0x0000000097087348 */ /* 0x000fea0003c00000 */
[----:B------:R0:W1:Y:S02]  /*47d0*/  SHFL.UP P6, R148, R156, R157, R158 ;  /* 0x0400009d9c947389 */ /* 0x00006400000c009e */
[----:B01----:R-:W-:Y:S05]  /*47e0*/  ENDCOLLECTIVE ;  /* 0x000000000000791b */ /* 0x003fea0003800000 */
.L_x_1682:
[----:B------:R-:W-:Y:S02]  /*47f0*/  MOV R156, R75 ;  /* 0x0000004b009c7202 */ /* 0x000fe40000000f00 */
[----:B------:R-:W-:-:S07]  /*4800*/  MOV R153, R148 ;  /* 0x0000009400997202 */ /* 0x000fce0000000f00 */
[----:B------:R-:W-:Y:S05]  /*4810*/  WARPSYNC.COLLECTIVE R151, `(.L_x_1683) ;  /* 0x0000000097087348 */ /* 0x000fea0003c00000 */
[----:B------:R0:W1:Y:S02]  /*4820*/  SHFL.UP P6, R148, R156, R157, R158 ;  /* 0x0400009d9c947389 */ /* 0x00006400000c009e */
[----:B01----:R-:W-:Y:S05]  /*4830*/  ENDCOLLECTIVE ;  /* 0x000000000000791b */ /* 0x003fea0003800000 */
.L_x_1683:
[----:B------:R-:W-:Y:S05]  /*4840*/  BRA `(.L_x_1684) ;  /* 0xffffffd000b47947 */ /* 0x000fea000383ffff */
.L_x_1659:
[----:B------:R-:W-:Y:S01]  /*4850*/  HFMA2 R149, -RZ, RZ, 0, 1.847743988037109375e-06 ;  /* 0x0000001fff957431 */ /* 0x000fe200000001ff */
[----:B------:R-:W-:Y:S01]  /*4860*/  BSSY B0, `(.L_x_1685) ;  /* 0x0000007000007945 */ /* 0x000fe20003800000 */
[----:B------:R-:W-:Y:S02]  /*4870*/  MOV R150, R74 ;  /* 0x0000004a00967202 */ /* 0x000fe40000000f00 */
[----:B------:R-:W-:Y:S02]  /*4880*/  MOV R148, 0x1f ;  /* 0x0000001f00947802 */ /* 0x000fe40000000f00 */
[----:B------:R-:W-:-:S07]  /*4890*/  MOV R151, 0xffffffff ;  /* 0xffffffff00977802 */ /* 0x000fce0000000f00 */
[----:B--23-5:R-:W-:Y:S05]  /*48a0*/  WARPSYNC.COLLECTIVE R151, `(.L_x_1686) ;  /* 0x0000000097087348 */ /* 0x02cfea0003c00000 */
[----:B------:R0:W1:Y:S02]  /*48b0*/  SHFL.IDX P1, R152, R150, R149, R148 ;  /* 0x0000009596987389 */ /* 0x0000640000020094 */
[----:B0123-5:R-:W-:Y:S05]  /*48c0*/  ENDCOLLECTIVE ;  /* 0x000000000000791b */ /* 0x02ffea0003800000 */
.L_x_1686:
[----:B------:R-:W-:Y:S05]  /*48d0*/  BSYNC B0 ;  /* 0x0000000000007941 */ /* 0x000fea0003800000 */
.L_x_1685:
[----:B------:R-:W-:Y:S05]  /*48e0*/  BRA `(.L_x_1687) ;  /* 0xffffffd000a07947 */ /* 0x000fea000383ffff */
.L_x_1660:
        /* <DEDUP_REMOVED lines=8> */
.L_x_1689:
[----:B------:R-:W-:Y:S05]  /*4970*/  BSYNC B0 ;  /* 0x0000000000007941 */ /* 0x000fea0003800000 */
.L_x_1688:
[----:B------:R-:W-:Y:S05]  /*4980*/  BRA `(.L_x_1690) ;  /* 0xffffffd000807947 */ /* 0x000fea000383ffff */
.L_x_1661:
[----:B------:R-:W-:Y:S01]  /*4990*/  HFMA2 R157, -RZ, RZ, 0, 5.9604644775390625e-08 ;  /* 0x00000001ff9d7431 */ /* 0x000fe200000001ff */
[----:B------:R-:W-:Y:S01]  /*49a0*/  BSSY B0, `(.L_x_1691) ;  /* 0x0000007000007945 */ /* 0x000fe20003800000 */
[----:B------:R-:W-:Y:S02]  /*49b0*/  MOV R156, R74 ;  /* 0x0000004a009c7202 */ /* 0x000fe40000000f00 */
[----:B------:R-:W-:Y:S02]  /*49c0*/  MOV R158, RZ ;  /* 0x000000ff009e7202 */ /* 0x000fe40000000f00 */
[----:B------:R-:W-:-:S07]  /*49d0*/  MOV R151, 0xffffffff ;  /* 0xffffffff00977802 */ /* 0x000fce0000000f00 */
[----:B--23-5:R-:W-:Y:S05]  /*49e0*/  WARPSYNC.COLLECTIVE R151, `(.L_x_1692) ;  /* 0x0000000097087348 */ /* 0x02cfea0003c00000 */
[----:B------:R0:W1:Y:S02]  /*49f0*/  SHFL.UP P6, R148, R156, R157, R158 ;  /* 0x0400009d9c947389 */ /* 0x00006400000c009e */
[----:B0123-5:R-:W-:Y:S05]  /*4a00*/  ENDCOLLECTIVE ;  /* 0x000000000000791b */ /* 0x02ffea0003800000 */
.L_x_1692:
[----:B------:R-:W-:Y:S05]  /*4a10*/  BSYNC B0 ;  /* 0x0000000000007941 */ /* 0x000fea0003800000 */
.L_x_1691:
[----:B------:R-:W-:Y:S01]  /*4a20*/  HFMA2 R157, -RZ, RZ, 0, 5.9604644775390625e-08 ;  /* 0x00000001ff9d7431 */ /* 0x000fe200000001ff */
[----:B------:R-:W-:Y:S01]  /*4a30*/  MOV R156, R75 ;  /* 0x0000004b009c7202 */ /* 0x000fe20000000f00 */
[----:B------:R-:W-:Y:S01]  /*4a40*/  HFMA2 R149, -RZ, RZ, 0, 0 ;  /* 0x00000000ff957431 */ /* 0x000fe200000001ff */
[----:B------:R-:W-:Y:S02]  /*4a50*/  MOV R158, RZ ;  /* 0x000000ff009e7202 */ /* 0x000fe40000000f00 */
[----:B------:R-:W-:Y:S02]  /*4a60*/  MOV R151, 0xffffffff ;  /* 0xffffffff00977802 */ /* 0x000fe40000000f00 */
[----:B------:R-:W-:Y:S02]  /*4a70*/  MOV R74, R148 ;  /* 0x00000094004a7202 */ /* 0x000fe40000000f00 */
[----:B------:R-:W-:-:S07]  /*4a80*/  MOV R150, R68 ;  /* 0x0000004400967202 */ /* 0x000fce0000000f00 */
[----:B------:R-:W-:Y:S05]  /*4a90*/  WARPSYNC.COLLECTIVE R151, `(.L_x_1693) ;  /* 0x0000000097087348 */ /* 0x000fea0003c00000 */
[----:B------:R0:W1:Y:S02]  /*4aa0*/  SHFL.UP P6, R148, R156, R157, R158 ;  /* 0x0400009d9c947389 */ /* 0x00006400000c009e */
[----:B01----:R-:W-:Y:S05]  /*4ab0*/  ENDCOLLECTIVE ;  /* 0x000000000000791b */ /* 0x003fea0003800000 */
.L_x_1693:
[----:B------:R-:W-:Y:S02]  /*4ac0*/  MOV R75, R148 ;  /* 0x00000094004b7202 */ /* 0x000fe40000000f00 */
[----:B------:R-:W-:-:S07]  /*4ad0*/  MOV R148, 0x1f ;  /* 0x0000001f00947802 */ /* 0x000fce0000000f00 */
[----:B------:R-:W-:Y:S05]  /*4ae0*/  WARPSYNC.COLLECTIVE R151, `(.L_x_1694) ;  /* 0x0000000097087348 */ /* 0x000fea0003c00000 */
[----:B------:R0:W1:Y:S02]  /*4af0*/  SHFL.IDX P1, R152, R150, R149, R148 ;  /* 0x0000009596987389 */ /* 0x0000640000020094 */
[----:B01----:R-:W-:Y:S05]  /*4b00*/  ENDCOLLECTIVE ;  /* 0x000000000000791b */ /* 0x003fea0003800000 */
.L_x_1694:
[----:B------:R-:W-:Y:S02]  /*4b10*/  MOV R150, R69 ;  /* 0x0000004500967202 */ /* 0x000fe40000000f00 */
[----:B------:R-:W-:-:S07]  /*4b20*/  MOV R68, R152 ;  /* 0x0000009800447202 */ /* 0x000fce0000000f00 */
[----:B------:R-:W-:Y:S05]  /*4b30*/  WARPSYNC.COLLECTIVE R151, `(.L_x_1695) ;  /* 0x0000000097087348 */ /* 0x000fea0003c00000 */
[----:B------:R0:W1:Y:S02]  /*4b40*/  SHFL.IDX P1, R152, R150, R149, R148 ;  /* 0x0000009596987389 */ /* 0x0000640000020094 */
[----:B01----:R-:W-:Y:S05]  /*4b50*/  ENDCOLLECTIVE ;  /* 0x000000000000791b */ /* 0x003fea0003800000 */
.L_x_1695:
[----:B------:R-:W-:Y:S01]  /*4b60*/  MOV R69, R152 ;  /* 0x0000009800457202 */ /* 0x000fe20000000f00 */
[----:B------:R-:W-:Y:S06]  /*4b70*/  BRA `(.L_x_1696) ;  /* 0xffffffd0001c7947 */ /* 0x000fec000383ffff */
.L_x_1663:
[----:B------:R-:W-:Y:S02]  /*4b80*/  MOV R158, R72 ;  /* 0x00000048009e7202 */ /* 0x000fe40000000f00 */
[----:B------:R-:W-:Y:S02]  /*4b90*/  MOV R157, 0x1 ;  /* 0x00000001009d7802 */ /* 0x000fe40000000f00 */
[----:B------:R-:W-:Y:S02]  /*4ba0*/  MOV R160, 0x1f ;  /* 0x0000001f00a07802 */ /* 0x000fe40000000f00 */
[----:B------:R-:W-:Y:S02]  /*4bb0*/  MOV R151, 0xffffffff ;  /* 0xffffffff00977802 */ /* 0x000fe40000000f00 */
[C---:B------:R-:W-:Y:S02]  /*4bc0*/  ISETP.GT.U32.AND P1, PT, R132.reuse, 0x1b, PT ;  /* 0x0000001b8400780c */ /* 0x040fe40003f24070 */
[----:B------:R-:W-:-:S13]  /*4bd0*/  ISETP.GT.U32.AND P2, PT, R132, 0x17, PT ;  /* 0x000000178400780c */ /* 0x000fda0003f44070 */
[----:B------:R-:W-:Y:S05]  /*4be0*/  WARPSYNC.COLLECTIVE R151, `(.L_x_1697) ;  /* 0x0000000097087348 */ /* 0x000fea0003c00000 */
[----:B------:R0:W1:Y:S02]  /*4bf0*/  SHFL.DOWN P4, R148, R158, R157, R160 ;  /* 0x0800009d9e947389 */ /* 0x00006400000800a0 */
[----:B01----:R-:W-:Y:S05]  /*4c00*/  ENDCOLLECTIVE ;  /* 0x000000000000791b */ /* 0x003fea0003800000 */
.L_x_1697:
[----:B------:R-:W-:Y:S02]  /*4c10*/  ISETP.GT.U32.AND P3, PT, R132, 0xf, PT ;  /* 0x0000000f8400780c */ /* 0x000fe40003f64070 */
[----:B------:R-:W-:Y:S02]  /*4c20*/  MOV R158, R73 ;  /* 0x00000049009e7202 */ /* 0x000fe40000000f00 */
[----:B------:R-:W-:-:S09]  /*4c30*/  MOV R149, R148 ;  /* 0x0000009400957202 */ /* 0x000fd20000000f00 */
[----:B------:R-:W-:Y:S05]  /*4c40*/  WARPSYNC.COLLECTIVE R151, `(.L_x_1698) ;  /* 0x0000000097087348 */ /* 0x000fea0003c00000 */
[----:B------:R0:W1:Y:S02]  /*4c50*/  SHFL.DOWN P4, R148, R158, R157, R160 ;  /* 0x0800009d9e947389 */ /* 0x00006400000800a0 */
[----:B01----:R-:W-:Y:S05]  /*4c60*/  ENDCOLLECTIVE ;  /* 0x000000000000791b */ /* 0x003fea0003800000 */
.L_x_1698:
[----:B------:R-:W-:Y:S01]  /*4c70*/  @P0 FMUL.FTZ R149, R149, R72 ;  /* 0x0000004895950220 */ /* 0x000fe20000410000 */
[----:B------:R-:W-:Y:S01]  /*4c80*/  MOV R157, 0x2 ;  /* 0x00000002009d7802 */ /* 0x000fe20000000f00 */
[----:B------:R-:W-:-:S03]  /*4c90*/  @P0 FFMA.FTZ R148, R72, R148, R73 ;  /* 0x0000009448940223 */ /* 0x000fc60000010049 */
[----:B------:R-:W-:-:S04]  /*4ca0*/  @P0 MOV R72, R149 ;  /* 0x0000009500480202 */ /* 0x000fc80000000f00 */
[----:B------:R-:W-:Y:S02]  /*4cb0*/  MOV R158, R72 ;  /* 0x00000048009e7202 */ /* 0x000fe40000000f00 */
[----:B------:R-:W-:Y:S02]  /*4cc0*/  @P0 MOV R73, R148 ;  /* 0x0000009400490202 */ /* 0x000fe40000000f00 */
[----:B------:R-:W-:-:S13]  /*4cd0*/  ISETP.GT.U32.AND P0, PT, R132, 0x1d, PT ;  /* 0x0000001d8400780c */ /* 0x000fda0003f04070 */
[----:B------:R-:W-:Y:S05]  /*4ce0*/  WARPSYNC.COLLECTIVE R151, `(.L_x_1699) ;  /* 0x0000000097087348 */ /* 0x000fea0003c00000 */
[----:B------:R0:W1:Y:S02]  /*4cf0*/  SHFL.DOWN P4, R148, R158, R157, R160 ;  /* 0x0800009d9e947389 */ /* 0x00006400000800a0 */
[----:B01----:R-:W-:Y:S05]  /*4d00*/  ENDCOLLECTIVE ;  /* 0x000000000000791b */ /* 0x003fea0003800000 */
.L_x_1699:
[----:B------:R-:W-:Y:S02]  /*4d10*/  MOV R158, R73 ;  /* 0x00000049009e7202 */ /* 0x000fe40000000f00 */
[----:B------:R-:W-:-:S07]  /*4d20*/  MOV R149, R148 ;  /* 0x0000009400957202 */ /* 0x000fce0000000f00 */
[----:B------:R-:W-:Y:S05]  /*4d30*/  WARPSYNC.COLLECTIVE R151, `(.L_x_1700) ;  /* 0x0000000097087348 */ /* 0x000fea0003c00000 */
[----:B------:R0:W1:Y:S02]  /*4d40*/  SHFL.DOWN P4, R148, R158, R157, R160 ;  /* 0x0800009d9e947389 */ /* 0x00006400000800a0 */
[----:B01----:R-:W-:Y:S05]  /*4d50*/  ENDCOLLECTIVE ;  /* 0x000000000000791b */ /* 0x003fea0003800000 */
.L_x_1700:
        /* <DEDUP_REMOVED lines=10> */
.L_x_1701:
[----:B------:R-:W-:Y:S02]  /*4e00*/  MOV R158, R73 ;  /* 0x00000049009e7202 */ /* 0x000fe40000000f00 */
[----:B------:R-:W-:-:S07]  /*4e10*/  MOV R149, R148 ;  /* 0x0000009400957202 */ /* 0x000fce0000000f00 */
[----:B------:R-:W-:Y:S05]  /*4e20*/  WARPSYNC.COLLECTIVE R151, `(.L_x_1702) ;  /* 0x0000000097087348 */ /* 0x000fea0003c00000 */
[----:B------:R0:W1:Y:S02]  /*4e30*/  SHFL.DOWN P4, R148, R158, R157, R160 ;  /* 0x0800009d9e947389 */ /* 0x00006400000800a0 */
[----:B01----:R-:W-:Y:S05]  /*4e40*/  ENDCOLLECTIVE ;  /* 0x000000000000791b */ /* 0x003fea0003800000 */
.L_x_1702:
        /* <DEDUP_REMOVED lines=9> */
.L_x_1703:
[----:B------:R-:W-:Y:S02]  /*4ee0*/  MOV R158, R73 ;  /* 0x00000049009e7202 */ /* 0x000fe40000000f00 */
[----:B------:R-:W-:-:S07]  /*4ef0*/  MOV R149, R148 ;  /* 0x0000009400957202 */ /* 0x000fce0000000f00 */
[----:B------:R-:W-:Y:S05]  /*4f00*/  WARPSYNC.COLLECTIVE R151, `(.L_x_1704) ;  /* 0x0000000097087348 */ /* 0x000fea0003c00000 */
[----:B------:R0:W1:Y:S02]  /*4f10*/  SHFL.DOWN P4, R148, R158, R157, R160 ;  /* 0x0800009d9e947389 */ /* 0x00006400000800a0 */
[----:B01----:R-:W-:Y:S05]  /*4f20*/  ENDCOLLECTIVE ;  /* 0x000000000000791b */ /* 0x003fea0003800000 */
.L_x_1704:
        /* <DEDUP_REMOVED lines=9> */
.L_x_1705:
[----:B------:R-:W-:Y:S02]  /*4fc0*/  MOV R158, R73 ;  /* 0x00000049009e7202 */ /* 0x000fe40000000f00 */
[----:B------:R-:W-:-:S07]  /*4fd0*/  MOV R149, R148 ;  /* 0x0000009400957202 */ /* 0x000fce0000000f00 */
[----:B------:R-:W-:Y:S05]  /*4fe0*/  WARPSYNC.COLLECTIVE R151, `(.L_x_1706) ;  /* 0x0000000097087348 */ /* 0x000fea0003c00000 */
[----:B------:R0:W1:Y:S02]  /*4ff0*/  SHFL.DOWN P4, R148, R158, R157, R160 ;  /* 0x0800009d9e947389 */ /* 0x00006400000800a0 */
[----:B01----:R-:W-:Y:S05]  /*5000*/  ENDCOLLECTIVE ;  /* 0x000000000000791b */ /* 0x003fea0003800000 */
.L_x_1706:
[C---:B------:R-:W-:Y:S01]  /*5010*/  @!P3 FMUL.FTZ R149, R72.reuse, R149 ;  /* 0x000000954895b220 */ /* 0x040fe20000410000 */
[----:B------:R-:W-:Y:S01]  /*5020*/  MOV R157, 0x1 ;  /* 0x00000001009d7802 */ /* 0x000fe20000000f00 */
[----:B------:R-:W-:-:S03]  /*5030*/  @!P3 FFMA.FTZ R148, R72, R148, R73 ;  /* 0x000000944894b223 */ /* 0x000fc60000010049 */
[----:B------:R-:W-:Y:S02]  /*5040*/  @!P3 MOV R72, R149 ;  /* 0x000000950048b202 */ /* 0x000fe40000000f00 */
[----:B------:R-:W-:Y:S02]  /*5050*/  MOV R149, RZ ;  /* 0x000000ff00957202 */ /* 0x000fe40000000f00 */
[----:B------:R-:W-:Y:S02]  /*5060*/  @!P3 MOV R73, R148 ;  /* 0x000000940049b202 */ /* 0x000fe40000000f00 */
[-C--:B------:R-:W-:Y:S02]  /*5070*/  MOV R150, R72.reuse ;  /* 0x0000004800967202 */ /* 0x080fe40000000f00 */
[----:B------:R-:W-:Y:S02]  /*5080*/  MOV R148, 0x1f ;  /* 0x0000001f00947802 */ /* 0x000fe40000000f00 */
[----:B------:R-:W-:-:S07]  /*5090*/  MOV R158, R72 ;  /* 0x00000048009e7202 */ /* 0x000fce0000000f00 */
[----:B------:R-:W-:Y:S05]  /*50a0*/  WARPSYNC.COLLECTIVE R151, `(.L_x_1707) ;  /* 0x0000000097087348 */ /* 0x000fea0003c00000 */
[----:B------:R0:W1:Y:S02]  /*50b0*/  SHFL.IDX P1, R152, R150, R149, R148 ;  /* 0x0000009596987389 */ /* 0x0000640000020094 */
[----:B01----:R-:W-:Y:S05]  /*50c0*/  ENDCOLLECTIVE ;  /* 0x000000000000791b */ /* 0x003fea0003800000 */
.L_x_1707:
[----:B------:R-:W-:Y:S02]  /*50d0*/  MOV R150, R73 ;  /* 0x0000004900967202 */ /* 0x000fe40000000f00 */
[----:B------:R-:W-:-:S07]  /*50e0*/  MOV R153, R152 ;  /* 0x0000009800997202 */ /* 0x000fce0000000f00 */
[----:B------:R-:W-:Y:S05]  /*50f0*/  WARPSYNC.COLLECTIVE R151, `(.L_x_1708) ;  /* 0x0000000097087348 */ /* 0x000fea0003c00000 */
[----:B------:R0:W1:Y:S02]  /*5100*/  SHFL.IDX P1, R152, R150, R149, R148 ;  /* 0x0000009596987389 */ /* 0x0000640000020094 */
[----:B01----:R-:W-:Y:S05]  /*5110*/  ENDCOLLECTIVE ;  /* 0x000000000000791b */ /* 0x003fea0003800000 */
.L_x_1708:
[----:B------:R-:W-:Y:S05]  /*5120*/  WARPSYNC.COLLECTIVE R151, `(.L_x_1709) ;  /* 0x0000000097087348 */ /* 0x000fea0003c00000 */
[----:B------:R0:W1:Y:S02]  /*5130*/  SHFL.DOWN P4, R148, R158, R157, R160 ;  /* 0x0800009d9e947389 */ /* 0x00006400000800a0 */
[----:B01----:R-:W-:Y:S05]  /*5140*/  ENDCOLLECTIVE ;  /* 0x000000000000791b */ /* 0x003fea0003800000 */
.L_x_1709:
[----:B------:R-:W-:Y:S02]  /*5150*/  MOV R150, R68 ;  /* 0x0000004400967202 */ /* 0x000fe40000000f00 */
[----:B------:R-:W-:Y:S01]  /*5160*/  MOV R158, R73 ;  /* 0x00000049009e7202 */ /* 0x000fe20000000f00 */
[-C--:B------:R-:W-:Y:S01]  /*5170*/  FFMA.FTZ R132, R69, R153.reuse, R152 ;  /* 0x0000009945847223 */ /* 0x080fe20000010098 */
[----:B------:R-:W-:Y:S01]  /*5180*/  FMUL.FTZ R153, R68, R153 ;  /* 0x0000009944997220 */ /* 0x000fe20000410000 */
[----:B------:R-:W-:-:S07]  /*5190*/  MOV R154, R148 ;  /* 0x00000094009a7202 */ /* 0x000fce0000000f00 */
[----:B------:R-:W-:Y:S05]  /*51a0*/  WARPSYNC.COLLECTIVE R151, `(.L_x_1710) ;  /* 0x0000000097087348 */ /* 0x000fea0003c00000 */
[----:B------:R0:W1:Y:S02]  /*51b0*/  SHFL.DOWN P4, R148, R158, R157, R160 ;  /* 0x0800009d9e947389 */ /* 0x00006400000800a0 */
[----:B01----:R-:W-:Y:S05]  /*51c0*/  ENDCOLLECTIVE ;  /* 0x000000000000791b */ /* 0x003fea0003800000 */
.L_x_1710:
[----:B------:R-:W-:Y:S02]  /*51d0*/  MOV R155, R148 ;  /* 0x00000094009b7202 */ /* 0x000fe40000000f00 */
[----:B------:R-:W-:-:S07]  /*51e0*/  MOV R148, 0x1f ;  /* 0x0000001f00947802 */ /* 0x000fce0000000f00 */
[----:B------:R-:W-:Y:S05]  /*51f0*/  WARPSYNC.COLLECTIVE R151, `(.L_x_1711) ;  /* 0x0000000097087348 */ /* 0x000fea0003c00000 */
[----:B------:R0:W1:Y:S02]  /*5200*/  SHFL.IDX P1, R152, R150, R149, R148 ;  /* 0x0000009596987389 */ /* 0x0000640000020094 */
[----:B01----:R-:W-:Y:S05]  /*5210*/  ENDCOLLECTIVE ;  /* 0x000000000000791b */ /* 0x003fea0003800000 */
.L_x_1711:
[----:B------:R-:W-:Y:S02]  /*5220*/  MOV R150, R69 ;  /* 0x0000004500967202 */ /* 0x000fe40000000f00 */
[----:B------:R-:W-:-:S07]  /*5230*/  MOV R156, R152 ;  /* 0x00000098009c7202 */ /* 0x000fce0000000f00 */
[----:B------:R-:W-:Y:S05]  /*5240*/  WARPSYNC.COLLECTIVE R151, `(.L_x_1712) ;  /* 0x0000000097087348 */ /* 0x000fea0003c00000 */
[----:B------:R0:W1:Y:S02]  /*5250*/  SHFL.IDX P1, R152, R150, R149, R148 ;  /* 0x0000009596987389 */ /* 0x0000640000020094 */
[----:B01----:R-:W-:Y:S05]  /*5260*/  ENDCOLLECTIVE ;  /* 0x000000000000791b */ /* 0x003fea0003800000 */
.L_x_1712:
[----:B------:R-:W-:Y:S01]  /*5270*/  MOV R157, R152 ;  /* 0x00000098009d7202 */ /* 0x000fe20000000f00 */
[----:B------:R-:W-:Y:S06]  /*5280*/  BRA `(.L_x_1713) ;  /* 0xffffffd000587947 */ /* 0x000fec000383ffff */
.L_x_1714:
        /* <DEDUP_REMOVED lines=15> */
.L_x_10425:


//--------------------- .text._Z25selective_scan_bwd_kernelI32Selective_Scan_bwd_kernel_traitsILi128ELi16ELb1ELb0ELb0ELb0ELb1EffEEv12SSMParamsBwd --------------------------
	.section	.text._Z25selective_scan_bwd_kernelI32Selective_Scan_bwd_kernel_traitsILi128ELi16ELb1ELb0ELb0ELb0ELb1EffEEv12SSMParamsBwd,"ax",@progbits
	.align	128
        .global         _Z25selective_scan_bwd_kernelI32Selective_Scan_bwd_kernel_traitsILi128ELi16ELb1ELb0ELb0ELb0ELb1EffEEv12SSMParamsBwd
        .type           _Z25selective_scan_bwd_kernelI32Selective_Scan_bwd_kernel_traitsILi128ELi16ELb1ELb0ELb0ELb0ELb1EffEEv12SSMParamsBwd,@function
        .size           _Z25selective_scan_bwd_kernelI32Selective_Scan_bwd_kernel_traitsILi128ELi16ELb1ELb0ELb0ELb0ELb1EffEEv12SSMParamsBwd,(.L_x_10426 - _Z25selective_scan_bwd_kernelI32Selective_Scan_bwd_kernel_traitsILi128ELi16ELb1ELb0ELb0ELb0ELb1EffEEv12SSMParamsBwd)
        .other          _Z25selective_scan_bwd_kernelI32Selective_Scan_bwd_kernel_traitsILi128ELi16ELb1ELb0ELb0ELb0ELb1EffEEv12SSMParamsBwd,@"STO_CUDA_ENTRY STV_DEFAULT"
_Z25selective_scan_bwd_kernelI32Selective_Scan_bwd_kernel_traitsILi128ELi16ELb1ELb0ELb0ELb0ELb1EffEEv12SSMParamsBwd:
.text._Z25selective_scan_bwd_kernelI32Selective_Scan_bwd_kernel_traitsILi128ELi16ELb1ELb0ELb0ELb0ELb1EffEEv12SSMParamsBwd:
        /* <DEDUP_REMOVED lines=23> */
[----:B------:R-:W-:Y:S02]  /*0170*/  MOV R3, UR5 ;  /* 0x0000000500037c02 */ /* 0x000fe40008000f00 */
[----:B------:R-:W-:-:S03]  /*0180*/  MOV R5, UR7 ;  /* 0x0000000700057c02 */ /* 0x000fc60008000f00 */
[----:B---3--:R-:W3:Y:S01]  /*0190*/  @P0 LDG.E R2, desc[UR26][R2.64] ;  /* 0x0000001a02020981 */ /* 0x008ee2000c1e1900 */
[----:B------:R-:W2:Y:S03]  /*01a0*/  LDCU.64 UR6, c[0x0][0x480] ;  /* 0x00009000ff0677ac */ /* 0x000ea60008000a00 */
[----:B------:R-:W3:Y:S01]  /*01b0*/  @P1 LDG.E R4, desc[UR26][R4.64] ;  /* 0x0000001a04041981 */ /* 0x000ee2000c1e1900 */
[----:B----4-:R-:W-:Y:S01]  /*01c0*/  UIMAD.WIDE.U32 UR4, UR16, UR12, URZ ;  /* 0x0000000c100472a5 */ /* 0x010fe2000f8e00ff */
[----:B------:R-:W-:Y:S01]  /*01d0*/  HFMA2 R107, -RZ, RZ, 0, 0 ;  /* 0x00000000ff6b7431 */ /* 0x000fe200000001ff */
[----:B0-----:R-:W-:Y:S01]  /*01e0*/  ULEA UR11, UR32, 0xfffff800, 0xb ;  /* 0xfffff800200b7891 */ /* 0x001fe2000f8e58ff */
[----:B------:R-:W-:Y:S01]  /*01f0*/  MOV R85, RZ ;  /* 0x000000ff00557202 */ /* 0x000fe20000000f00 */
[----:B------:R-:W-:Y:S02]  /*0200*/  UIMAD UR5, UR16, UR13, UR5 ;  /* 0x0000000d100572a4 */ /* 0x000fe4000f8e0205 */
[----:B-----5:R-:W-:-:S02]  /*0210*/  UIMAD.WIDE.U32 UR12, UR16, UR28, URZ ;  /* 0x0000001c100c72a5 */ /* 0x020fc4000f8e00ff */
[----:B------:R-:W-:Y:S02]  /*0220*/  UIMAD.WIDE.U32 UR8, UR10, UR14, UR4 ;  /* 0x0000000e0a0872a5 */ /* 0x000fe4000f8e0004 */
[----:B------:R-:W-:Y:S02]  /*0230*/  UIMAD UR13, UR16, UR29, UR13 ;  /* 0x0000001d100d72a4 */ /* 0x000fe4000f8e020d */
[----:B------:R-:W-:Y:S02]  /*0240*/  UIMAD UR18, UR10, UR15, URZ ;  /* 0x0000000f0a1272a4 */ /* 0x000fe4000f8e02ff */
[----:B--2---:R-:W-:Y:S02]  /*0250*/  UISETP.NE.U32.AND UP0, UPT, UR6, URZ, UPT ;  /* 0x000000ff0600728c */ /* 0x004fe4000bf05070 */
[----:B------:R-:W-:Y:S02]  /*0260*/  UIMAD.WIDE.U32 UR12, UR10, UR30, UR12 ;  /* 0x0000001e0a0c72a5 */ /* 0x000fe4000f8e000c */
[----:B------:R-:W-:Y:S01]  /*0270*/  UISETP.NE.AND.EX UP0, UPT, UR7, URZ, UPT, UP0 ;  /* 0x000000ff0700728c */ /* 0x000fe2000bf05300 */
[----:B------:R-:W0:Y:S01]  /*0280*/  LDCU.128 UR4, c[0x0][0x460] ;  /* 0x00008c00ff0477ac */ /* 0x000e220008000c00 */
[----:B------:R-:W-:-:S02]  /*0290*/  UIMAD.WIDE.U32 UR14, UR16, UR20, URZ ;  /* 0x00000014100e72a5 */ /* 0x000fc4000f8e00ff */
[----:B------:R-:W-:Y:S02]  /*02a0*/  UIADD3 UR20, UP1, UPT, UR11, UR8, URZ ;  /* 0x000000080b147290 */ /* 0x000fe4000ff3e0ff */
[----:B------:R-:W-:-:S05]  /*02b0*/  USHF.R.S32.HI UR17, URZ, 0x1f, UR11 ;  /* 0x0000001fff117899 */ /* 0x000fca000801140b */
[----:B------:R-:W2:Y:S01]  /*02c0*/  @UP0 LDCU UR23, c[0x0][0x384] ;  /* 0x00007080ff1707ac */ /* 0x000ea20008000800 */
[----:B------:R-:W4:Y:S01]  /*02d0*/  @UP0 LDCU UR28, c[0x0][0x38c] ;  /* 0x00007180ff1c07ac */ /* 0x000f220008000800 */
[----:B------:R-:W-:Y:S02]  /*02e0*/  UIMAD UR22, UR10, UR31, URZ ;  /* 0x0000001f0a1672a4 */ /* 0x000fe4000f8e02ff */
[----:B------:R-:W-:Y:S02]  /*02f0*/  UIADD3 UR8, UP3, UPT, UR11, UR12, URZ ;  /* 0x0000000c0b087290 */ /* 0x000fe4000ff7e0ff */
[----:B0-----:R-:W-:Y:S02]  /*0300*/  ULEA UR19, UP2, UR20, UR4, 0x2 ;  /* 0x0000000414137291 */ /* 0x001fe4000f8410ff */
[----:B------:R-:W-:Y:S02]  /*0310*/  UIMAD UR15, UR16, UR21, UR15 ;  /* 0x00000015100f72a4 */ /* 0x000fe4000f8e020f */
[----:B------:R-:W-:Y:S01]  /*0320*/  UIADD3.X UR4, UPT, UPT, UR17, UR9, UR18, UP1, !UPT ;  /* 0x0000000911047290 */ /* 0x000fe20008ffe412 */
[----:B------:R-:W0:Y:S01]  /*0330*/  @UP0 LDCU.64 UR34, c[0x0][0x480] ;  /* 0x00009000ff2207ac */ /* 0x000e220008000a00 */
[----:B------:R-:W-:-:S02]  /*0340*/  ULEA UR21, UP4, UR8, UR6, 0x2 ;  /* 0x0000000608157291 */ /* 0x000fc4000f8810ff */
[----:B------:R-:W-:Y:S02]  /*0350*/  UIADD3.X UR9, UPT, UPT, UR17, UR13, UR22, UP3, !UPT ;  /* 0x0000000d11097290 */ /* 0x000fe40009ffe416 */
[----:B------:R-:W-:Y:S02]  /*0360*/  ULEA.HI.X UR20, UR20, UR5, UR4, 0x2, UP2 ;  /* 0x0000000514147291 */ /* 0x000fe400090f1404 */
[----:B------:R-:W-:Y:S02]  /*0370*/  ULEA.HI.X UR9, UR8, UR7, UR9, 0x2, UP4 ;  /* 0x0000000708097291 */ /* 0x000fe4000a0f1409 */
[----:B--2---:R-:W-:Y:S02]  /*0380*/  @UP0 UIMAD UR8, UR16, UR23, UR10 ;  /* 0x00000017100802a4 */ /* 0x004fe4000f8e020a */
[----:B-1----:R-:W-:Y:S02]  /*0390*/  UIMAD.WIDE.U32 UR4, UR10, UR24, UR14 ;  /* 0x000000180a0472a5 */ /* 0x002fe4000f8e000e */
[----:B------:R-:W-:Y:S01]  /*03a0*/  @UP0 UIMAD UR8, UR8, UR32, URZ ;  /* 0x00000020080802a4 */ /* 0x000fe2000f8e02ff */
[----:B------:R-:W1:Y:S01]  /*03b0*/  LDCU.64 UR30, c[0x0][0x528] ;  /* 0x0000a500ff1e77ac */ /* 0x000e620008000a00 */
[----:B------:R-:W-:-:S02]  /*03c0*/  UIMAD UR12, UR10, UR25, URZ ;  /* 0x000000190a0c72a4 */ /* 0x000fc4000f8e02ff */
[----:B------:R-:W-:Y:S02]  /*03d0*/  UIADD3 UR11, UP1, UPT, UR11, UR4, URZ ;  /* 0x000000040b0b7290 */ /* 0x000fe4000ff3e0ff */
[----:B----4-:R-:W-:Y:S02]  /*03e0*/  @UP0 UIMAD UR8, UR8, UR28, URZ ;  /* 0x0000001c080802a4 */ /* 0x010fe4000f8e02ff */
        /* <DEDUP_REMOVED lines=24> */
.L_x_1731:
[----:B------:R-:W-:Y:S01]  /*0570*/  BAR.SYNC.DEFER_BLOCKING 0x0 ;  /* 0x0000000000007b1d */ /* 0x000fe20000010000 */
[----:B------:R-:W-:Y:S02]  /*0580*/  MOV R4, UR19 ;  /* 0x0000001300047c02 */ /* 0x000fe40008000f00 */
[----:B------:R-:W-:-:S03]  /*0590*/  MOV R5, UR20 ;  /* 0x0000001400057c02 */ /* 0x000fc60008000f00 */
[----:B------:R-:W0:Y:S01]  /*05a0*/  S2R R0, SR_LANEID ;  /* 0x0000000000007919 */ /* 0x000e220000000000 */
[----:B------:R-:W-:Y:S01]  /*05b0*/  IMAD.WIDE.U32 R4, R106, 0x10, R4 ;  /* 0x000000106a047825 */ /* 0x000fe200078e0004 */
[----:B-1----:R-:W-:Y:S01]  /*05c0*/  LOP3.LUT R3, R7, 0x3e0, RZ, 0xc0, !PT ;  /* 0x000003e007037812 */ /* 0x002fe200078ec0ff */
[----:B------:R-:W1:Y:S01]  /*05d0*/  S2UR UR25, SR_CTAID.X ;  /* 0x00000000001979c3 */ /* 0x000e620000002500 */
[----:B------:R-:W1:Y:S07]  /*05e0*/  LDCU.128 UR12, c[0x0][0x410] ;  /* 0x00008200ff0c77ac */ /* 0x000e6e0008000c00 */
[----:B------:R-:W2:Y:S01]  /*05f0*/  S2UR UR24, SR_CTAID.Y ;  /* 0x00000000001879c3 */ /* 0x000ea20000002600 */
[----:B------:R-:W-:Y:S01]  /*0600*/  UIADD3 UR23, UPT, UPT, UR18, -0x1, URZ ;  /* 0xffffffff12177890 */ /* 0x000fe2000fffe0ff */
[----:B------:R-:W3:Y:S01]  /*0610*/  LDCU.64 UR30, c[0x0][0x488] ;  /* 0x00009100ff1e77ac */ /* 0x000ee20008000a00 */
[----:B------:R-:W4:Y:S01]  /*0620*/  LDG.E.128 R8, desc[UR26][R4.64] ;  /* 0x0000001a04087981 */ /* 0x000f22000c1e1d00 */
[----:B------:R-:W-:Y:S01]  /*0630*/  UMOV UR9, URZ ;  /* 0x000000ff00097c82 */ /* 0x000fe20008000000 */
[----:B------:R-:W5:Y:S02]  /*0640*/  LDCU.64 UR32, c[0x0][0x490] ;  /* 0x00009200ff2077ac */ /* 0x000f640008000a00 */
[----:B------:R-:W3:Y:S04]  /*0650*/  LDG.E.128 R24, desc[UR26][R4.64+0x200] ;  /* 0x0002001a04187981 */ /* 0x000ee8000c1e1d00 */
[----:B------:R-:W5:Y:S04]  /*0660*/  LDG.E.128 R28, desc[UR26][R4.64+0x400] ;  /* 0x0004001a041c7981 */ /* 0x000f68000c1e1d00 */
[----:B------:R1:W2:Y:S01]  /*0670*/  LDG.E.128 R32, desc[UR26][R4.64+0x600] ;  /* 0x0006001a04207981 */ /* 0x0002a2000c1e1d00 */
[----:B------:R-:W-:-:S02]  /*0680*/  MOV R7, UR16 ;  /* 0x0000001000077c02 */ /* 0x000fc40008000f00 */
[-C--:B0-----:R-:W-:Y:S02]  /*0690*/  IADD3 R2, PT, PT, R6, R0.reuse, RZ ;  /* 0x0000000006027210 */ /* 0x081fe40007ffe0ff */
[----:B------:R-:W-:Y:S02]  /*06a0*/  IADD3 R3, PT, PT, R3, R0, RZ ;  /* 0x0000000003037210 */ /* 0x000fe40007ffe0ff */
[----:B------:R-:W-:Y:S02]  /*06b0*/  LEA R2, R2, UR11, 0x4 ;  /* 0x0000000b02027c11 */ /* 0x000fe4000f8e20ff */
[----:B------:R-:W-:Y:S02]  /*06c0*/  LEA R84, R3, UR11, 0x6 ;  /* 0x0000000b03547c11 */ /* 0x000fe4000f8e30ff */
[----:B------:R-:W-:-:S05]  /*06d0*/  MOV R6, UR21 ;  /* 0x0000001500067c02 */ /* 0x000fca0008000f00 */
[----:B-1----:R-:W-:Y:S01]  /*06e0*/  IMAD.WIDE.U32 R4, R106, 0x10, R6 ;  /* 0x000000106a047825 */ /* 0x002fe200078e0006 */
[----:B----4-:R-:W-:Y:S04]  /*06f0*/  STS.128 [R2], R8 ;  /* 0x0000000802007388 */ /* 0x010fe80000000c00 */
[----:B---3--:R-:W-:Y:S04]  /*0700*/  STS.128 [R2+0x200], R24 ;  /* 0x0002001802007388 */ /* 0x008fe80000000c00 */
[----:B-----5:R0:W-:Y:S04]  /*0710*/  STS.128 [R2+0x400], R28 ;  /* 0x0004001c02007388 */ /* 0x0201e80000000c00 */
[----:B--2---:R1:W-:Y:S01]  /*0720*/  STS.128 [R2+0x600], R32 ;  /* 0x0006002002007388 */ /* 0x0043e20000000c00 */
[----:B------:R-:W-:-:S03]  /*0730*/  NOP ;  /* 0x0000000000007918 */ /* 0x000fc60000000000 */
[----:B------:R-:W-:Y:S04]  /*0740*/  LDS.128 R20, [R84] ;  /* 0x0000000054147984 */ /* 0x000fe80000000c00 */
[----:B------:R-:W-:Y:S04]  /*0750*/  LDS.128 R16, [R84+0x10] ;  /* 0x0000100054107984 */ /* 0x000fe80000000c00 */
[----:B------:R-:W-:Y:S04]  /*0760*/  LDS.128 R12, [R84+0x20] ;  /* 0x00002000540c7984 */ /* 0x000fe80000000c00 */
[----:B------:R-:W-:Y:S01]  /*0770*/  LDS.128 R8, [R84+0x30] ;  /* 0x0000300054087984 */ /* 0x000fe20000000c00 */
[----:B------:R-:W-:Y:S06]  /*0780*/  BAR.SYNC.DEFER_BLOCKING 0x0 ;  /* 0x0000000000007b1d */ /* 0x000fec0000010000 */
[----:B------:R-:W2:Y:S04]  /*0790*/  LDG.E.128 R36, desc[UR26][R4.64] ;  /* 0x0000001a04247981 */ /* 0x000ea8000c1e1d00 */
[----:B0-----:R-:W3:Y:S04]  /*07a0*/  LDG.E.128 R28, desc[UR26][R4.64+0x200] ;  /* 0x0002001a041c7981 */ /* 0x001ee8000c1e1d00 */
[----:B-1----:R-:W4:Y:S04]  /*07b0*/  LDG.E.128 R32, desc[UR26][R4.64+0x400] ;  /* 0x0004001a04207981 */ /* 0x002f28000c1e1d00 */
[----:B------:R-:W5:Y:S01]  /*07c0*/  LDG.E.128 R40, desc[UR26][R4.64+0x600] ;  /* 0x0006001a04287981 */ /* 0x000f62000c1e1d00 */
[----:B------:R-:W-:-:S02]  /*07d0*/  MOV R24, UR22 ;  /* 0x0000001600187c02 */ /* 0x000fc40008000f00 */
[----:B------:R-:W-:-:S03]  /*07e0*/  MOV R25, UR17 ;  /* 0x0000001100197c02 */ /* 0x000fc60008000f00 */
[----:B------:R-:W-:Y:S01]  /*07f0*/  IMAD.WIDE.U32 R24, R106, 0x10, R24 ;  /* 0x000000106a187825 */ /* 0x000fe200078e0018 */
[----:B--2---:R-:W-:Y:S04]  /*0800*/  STS.128 [R2], R36 ;  /* 0x0000002402007388 */ /* 0x004fe80000000c00 */
[----:B---3--:R-:W-:Y:S04]  /*0810*/  STS.128 [R2+0x200], R28 ;  /* 0x0002001c02007388 */ /* 0x008fe80000000c00 */
[----:B----4-:R0:W-:Y:S04]  /*0820*/  STS.128 [R2+0x400], R32 ;  /* 0x0004002002007388 */ /* 0x0101e80000000c00 */
[----:B-----5:R-:W-:Y:S01]  /*0830*/  STS.128 [R2+0x600], R40 ;  /* 0x0006002802007388 */ /* 0x020fe20000000c00 */
[----:B------:R-:W-:-:S03]  /*0840*/  NOP ;  /* 0x0000000000007918 */ /* 0x000fc60000000000 */
[----:B------:R-:W-:Y:S04]  /*0850*/  LDS.128 R68, [R84] ;  /* 0x0000000054447984 */ /* 0x000fe80000000c00 */
[----:B------:R-:W-:Y:S04]  /*0860*/  LDS.128 R64, [R84+0x10] ;  /* 0x0000100054407984 */ /* 0x000fe80000000c00 */
[----:B------:R-:W-:Y:S04]  /*0870*/  LDS.128 R4, [R84+0x20] ;  /* 0x0000200054047984 */ /* 0x000fe80000000c00 */
[----:B------:R-:W1:Y:S01]  /*0880*/  LDS.128 R60, [R84+0x30] ;  /* 0x00003000543c7984 */ /* 0x000e620000000c00 */
[----:B------:R-:W-:Y:S06]  /*0890*/  BAR.SYNC.DEFER_BLOCKING 0x0 ;  /* 0x0000000000007b1d */ /* 0x000fec0000010000 */
[----:B------:R-:W2:Y:S04]  /*08a0*/  LDG.E.128 R48, desc[UR26][R24.64] ;  /* 0x0000001a18307981 */ /* 0x000ea8000c1e1d00 */
[----:B------:R-:W3:Y:S04]  /*08b0*/  LDG.E.128 R52, desc[UR26][R24.64+0x200] ;  /* 0x0002001a18347981 */ /* 0x000ee8000c1e1d00 */
[----:B0-----:R-:W4:Y:S04]  /*08c0*/  LDG.E.128 R32, desc[UR26][R24.64+0x400] ;  /* 0x0004001a18207981 */ /* 0x001f28000c1e1d00 */
[----:B------:R0:W5:Y:S01]  /*08d0*/  LDG.E.128 R56, desc[UR26][R24.64+0x600] ;  /* 0x0006001a18387981 */ /* 0x000162000c1e1d00 */
[----:B------:R-:W-:-:S04]  /*08e0*/  USHF.L.U32 UR8, UR23, 0xb, URZ ;  /* 0x0000000b17087899 */ /* 0x000fc800080006ff */
[----:B------:R-:W-:-:S04]  /*08f0*/  UIMAD.WIDE.U32 UR28, UR25, UR12, UR8 ;  /* 0x0000000c191c72a5 */ /* 0x000fc8000f8e0008 */
[----:B------:R-:W-:-:S03]  /*0900*/  UIMAD UR13, UR25, UR13, UR29 ;  /* 0x0000000d190d72a4 */ /* 0x000fc6000f8e021d */
[----:B------:R-:W-:Y:S02]  /*0910*/  UMOV UR12, UR28 ;  /* 0x0000001c000c7c82 */ /* 0x000fe40008000000 */
[----:B------:R-:W-:-:S04]  /*0920*/  UIMAD.WIDE.U32 UR12, UR24, UR14, UR12 ;  /* 0x0000000e180c72a5 */ /* 0x000fc8000f8e000c */
[----:B------:R-:W-:Y:S02]  /*0930*/  UIMAD UR15, UR24, UR15, UR13 ;  /* 0x0000000f180f72a4 */ /* 0x000fe4000f8e020d */
[----:B------:R-:W-:-:S04]  /*0940*/  ULEA UR10, UP0, UR12, UR30, 0x2 ;  /* 0x0000001e0c0a7291 */ /* 0x000fc8000f8010ff */
[----:B------:R-:W-:Y:S02]  /*0950*/  ULEA.HI.X UR12, UR12, UR31, UR15, 0x2, UP0 ;  /* 0x0000001f0c0c7291 */ /* 0x000fe400080f140f */
[----:B0-----:R-:W-:Y:S01]  /*0960*/  MOV R24, UR10 ;  /* 0x0000000a00187c02 */ /* 0x001fe20008000f00 */
[----:B------:R-:W0:Y:S03]  /*0970*/  LDCU.64 UR30, c[0x0][0x478] ;  /* 0x00008f00ff1e77ac */ /* 0x000e260008000a00 */
[----:B------:R-:W-:-:S03]  /*0980*/  MOV R25, UR12 ;  /* 0x0000000c00197c02 */ /* 0x000fc60008000f00 */
[----:B------:R-:W-:Y:S02]  /*0990*/  IMAD.WIDE.U32 R24, R106, 0x10, R24 ;  /* 0x000000106a187825 */ /* 0x000fe400078e0018 */
[----:B------:R-:W1:Y:S01]  /*09a0*/  LDCU.128 UR12, c[0x0][0x420] ;  /* 0x00008400ff0c77ac */ /* 0x000e620008000c00 */
[----:B--2---:R-:W-:Y:S04]  /*09b0*/  STS.128 [R2], R48 ;  /* 0x0000003002007388 */ /* 0x004fe80000000c00 */
[----:B---3--:R-:W-:Y:S04]  /*09c0*/  STS.128 [R2+0x200], R52 ;  /* 0x0002003402007388 */ /* 0x008fe80000000c00 */
[----:B----4-:R-:W-:Y:S04]  /*09d0*/  STS.128 [R2+0x400], R32 ;  /* 0x0004002002007388 */ /* 0x010fe80000000c00 */
[----:B-----5:R-:W-:Y:S01]  /*09e0*/  STS.128 [R2+0x600], R56 ;  /* 0x0006003802007388 */ /* 0x020fe20000000c00 */
[----:B------:R-:W-:-:S03]  /*09f0*/  NOP ;  /* 0x0000000000007918 */ /* 0x000fc60000000000 */
[----:B------:R-:W-:Y:S04]  /*0a00*/  LDS.128 R28, [R84] ;  /* 0x00000000541c7984 */ /* 0x000fe80000000c00 */
[----:B------:R-:W-:Y:S04]  /*0a10*/  LDS.128 R36, [R84+0x10] ;  /* 0x0000100054247984 */ /* 0x000fe80000000c00 */
[----:B------:R-:W-:Y:S04]  /*0a20*/  LDS.128 R40, [R84+0x20] ;  /* 0x0000200054287984 */ /* 0x000fe80000000c00 */
[----:B------:R-:W-:Y:S01]  /*0a30*/  LDS.128 R44, [R84+0x30] ;  /* 0x00003000542c7984 */ /* 0x000fe20000000c00 */
[----:B------:R-:W-:Y:S06]  /*0a40*/  BAR.SYNC.DEFER_BLOCKING 0x0 ;  /* 0x0000000000007b1d */ /* 0x000fec0000010000 */
[----:B------:R-:W2:Y:S04]  /*0a50*/  LDG.E.128 R72, desc[UR26][R24.64] ;  /* 0x0000001a18487981 */ /* 0x000ea8000c1e1d00 */
[----:B------:R-:W3:Y:S04]  /*0a60*/  LDG.E.128 R76, desc[UR26][R24.64+0x200] ;  /* 0x0002001a184c7981 */ /* 0x000ee8000c1e1d00 */
[----:B------:R-:W4:Y:S04]  /*0a70*/  LDG.E.128 R88, desc[UR26][R24.64+0x400] ;  /* 0x0004001a18587981 */ /* 0x000f28000c1e1d00 */
[----:B------:R5:W4:Y:S01]  /*0a80*/  LDG.E.128 R92, desc[UR26][R24.64+0x600] ;  /* 0x0006001a185c7981 */ /* 0x000b22000c1e1d00 */
[----:B-1----:R-:W-:-:S04]  /*0a90*/  UIMAD.WIDE.U32 UR28, UR25, UR12, UR8 ;  /* 0x0000000c191c72a5 */ /* 0x002fc8000f8e0008 */
[----:B------:R-:W-:-:S03]  /*0aa0*/  UIMAD UR13, UR25, UR13, UR29 ;  /* 0x0000000d190d72a4 */ /* 0x000fc6000f8e021d */
[----:B------:R-:W-:Y:S02]  /*0ab0*/  UMOV UR12, UR28 ;  /* 0x0000001c000c7c82 */ /* 0x000fe40008000000 */
[----:B------:R-:W-:Y:S01]  /*0ac0*/  UIMAD.WIDE.U32 UR12, UR24, UR14, UR12 ;  /* 0x0000000e180c72a5 */ /* 0x000fe2000f8e000c */
[----:B------:R-:W-:Y:S01]  /*0ad0*/  FADD.FTZ R99, R60, UR7 ;  /* 0x000000073c637e21 */ /* 0x000fe20008010000 */
[----:B------:R-:W-:Y:S01]  /*0ae0*/  FADD.FTZ R98, R61, UR7 ;  /* 0x000000073d627e21 */ /* 0x000fe20008010000 */
[----:B------:R-:W-:Y:S01]  /*0af0*/  FADD.FTZ R101, R62, UR7 ;  /* 0x000000073e657e21 */ /* 0x000fe20008010000 */
[----:B------:R-:W-:Y:S02]  /*0b00*/  UIMAD UR15, UR24, UR15, UR13 ;  /* 0x0000000f180f72a4 */ /* 0x000fe4000f8e020d */
[----:B0-----:R-:W-:Y:S01]  /*0b10*/  ULEA UR10, UP0, UR12, UR30, 0x2 ;  /* 0x0000001e0c0a7291 */ /* 0x001fe2000f8010ff */
[----:B------:R-:W0:Y:S03]  /*0b20*/  LDCU.64 UR28, c[0x0][0x510] ;  /* 0x0000a200ff1c77ac */ /* 0x000e260008000a00 */
[----:B------:R-:W-:-:S02]  /*0b30*/  ULEA.HI.X UR12, UR12, UR31, UR15, 0x2, UP0 ;  /* 0x0000001f0c0c7291 */ /* 0x000fc400080f140f */
[----:B------:R-:W-:Y:S01]  /*0b40*/  MOV R26, UR10 ;  /* 0x0000000a001a7c02 */ /* 0x000fe20008000f00 */
[----:B------:R-:W1:Y:S03]  /*0b50*/  LDCU.64 UR30, c[0x0][0x558] ;  /* 0x0000ab00ff1e77ac */ /* 0x000e660008000a00 */
[----:B------:R-:W-:Y:S01]  /*0b60*/  MOV R27, UR12 ;  /* 0x0000000c001b7c02 */ /* 0x000fe20008000f00 */
[----:B------:R-:W0:Y:S02]  /*0b70*/  LDCU.64 UR14, c[0x0][0x508] ;  /* 0x0000a100ff0e77ac */ /* 0x000e240008000a00 */
[----:B-----5:R-:W-:Y:S01]  /*0b80*/  IMAD.WIDE.U32 R24, R106, 0x10, R26 ;  /* 0x000000106a187825 */ /* 0x020fe200078e001a */
[----:B--2---:R-:W-:Y:S04]  /*0b90*/  STS.128 [R2], R72 ;  /* 0x0000004802007388 */ /* 0x004fe80000000c00 */
[----:B---3--:R2:W-:Y:S04]  /*0ba0*/  STS.128 [R2+0x200], R76 ;  /* 0x0002004c02007388 */ /* 0x0085e80000000c00 */
[----:B----4-:R-:W-:Y:S04]  /*0bb0*/  STS.128 [R2+0x400], R88 ;  /* 0x0004005802007388 */ /* 0x010fe80000000c00 */
[----:B------:R3:W-:Y:S01]  /*0bc0*/  STS.128 [R2+0x600], R92 ;  /* 0x0006005c02007388 */ /* 0x0007e20000000c00 */
[----:B------:R-:W-:-:S03]  /*0bd0*/  NOP ;  /* 0x0000000000007918 */ /* 0x000fc60000000000 */
[----:B------:R-:W4:Y:S04]  /*0be0*/  LDS.128 R32, [R84] ;  /* 0x0000000054207984 */ /* 0x000f280000000c00 */
[----:B------:R-:W-:Y:S04]  /*0bf0*/  LDS.128 R56, [R84+0x10] ;  /* 0x0000100054387984 */ /* 0x000fe80000000c00 */
[----:B------:R-:W5:Y:S04]  /*0c00*/  LDS.128 R48, [R84+0x20] ;  /* 0x0000200054307984 */ /* 0x000f680000000c00 */
[----:B------:R-:W1:Y:S01]  /*0c10*/  LDS.128 R52, [R84+0x30] ;  /* 0x0000300054347984 */ /* 0x000e620000000c00 */
[----:B------:R-:W-:Y:S06]  /*0c20*/  BAR.SYNC.DEFER_BLOCKING 0x0 ;  /* 0x0000000000007b1d */ /* 0x000fec0000010000 */
[----:B------:R-:W5:Y:S04]  /*0c30*/  LDG.E.128 R80, desc[UR26][R24.64] ;  /* 0x0000001a18507981 */ /* 0x000f68000c1e1d00 */
[----:B--2---:R-:W2:Y:S04]  /*0c40*/  LDG.E.128 R76, desc[UR26][R24.64+0x200] ;  /* 0x0002001a184c7981 */ /* 0x004ea8000c1e1d00 */
[----:B------:R-:W2:Y:S04]  /*0c50*/  LDG.E.128 R72, desc[UR26][R24.64+0x400] ;  /* 0x0004001a18487981 */ /* 0x000ea8000c1e1d00 */
[----:B---3--:R3:W2:Y:S01]  /*0c60*/  LDG.E.128 R92, desc[UR26][R24.64+0x600] ;  /* 0x0006001a185c7981 */ /* 0x0086a2000c1e1d00 */
[----:B----4-:R-:W-:Y:S01]  /*0c70*/  FMUL.FTZ R26, R33, -1.4426950216293334961 ;  /* 0xbfb8aa3b211a7820 */ /* 0x010fe20000410000 */
[----:B------:R-:W-:Y:S01]  /*0c80*/  FMUL.FTZ R27, R34, -1.4426950216293334961 ;  /* 0xbfb8aa3b221b7820 */ /* 0x000fe20000410000 */
[----:B------:R-:W-:Y:S01]  /*0c90*/  FMUL.FTZ R3, R32, -1.4426950216293334961 ;  /* 0xbfb8aa3b20037820 */ /* 0x000fe20000410000 */
[----:B-----5:R-:W-:Y:S01]  /*0ca0*/  FMUL.FTZ R89, R48, -1.4426950216293334961 ;  /* 0xbfb8aa3b30597820 */ /* 0x020fe20000410000 */
[----:B------:R-:W-:Y:S01]  /*0cb0*/  FMUL.FTZ R86, R35, -1.4426950216293334961 ;  /* 0xbfb8aa3b23567820 */ /* 0x000fe20000410000 */
[----:B------:R-:W-:Y:S01]  /*0cc0*/  FMUL.FTZ R97, R51, -1.4426950216293334961 ;  /* 0xbfb8aa3b33617820 */ /* 0x000fe20000410000 */
[----:B------:R-:W4:Y:S01]  /*0cd0*/  MUFU.EX2 R26, R26 ;  /* 0x0000001a001a7308 */ /* 0x000f220000000800 */
[----:B------:R-:W-:Y:S01]  /*0ce0*/  FMUL.FTZ R87, R56, -1.4426950216293334961 ;  /* 0xbfb8aa3b38577820 */ /* 0x000fe20000410000 */
[----:B------:R-:W-:Y:S01]  /*0cf0*/  FMUL.FTZ R90, R49, -1.4426950216293334961 ;  /* 0xbfb8aa3b315a7820 */ /* 0x000fe20000410000 */
[----:B---3--:R-:W-:Y:S01]  /*0d00*/  FMUL.FTZ R24, R57, -1.4426950216293334961 ;  /* 0xbfb8aa3b39187820 */ /* 0x008fe20000410000 */
[----:B------:R-:W-:Y:S01]  /*0d10*/  FMUL.FTZ R25, R58, -1.4426950216293334961 ;  /* 0xbfb8aa3b3a197820 */ /* 0x000fe20000410000 */
[----:B------:R-:W-:Y:S01]  /*0d20*/  FMUL.FTZ R91, R50, -1.4426950216293334961 ;  /* 0xbfb8aa3b325b7820 */ /* 0x000fe20000410000 */
[----:B------:R-:W-:Y:S01]  /*0d30*/  FMUL.FTZ R88, R59, -1.4426950216293334961 ;  /* 0xbfb8aa3b3b587820 */ /* 0x000fe20000410000 */
[----:B-1----:R-:W-:Y:S01]  /*0d40*/  FMUL.FTZ R119, R52, -1.4426950216293334961 ;  /* 0xbfb8aa3b34777820 */ /* 0x002fe20000410000 */
[----:B------:R-:W1:Y:S01]  /*0d50*/  MUFU.EX2 R27, R27 ;  /* 0x0000001b001b7308 */ /* 0x000e620000000800 */
[----:B------:R-:W-:Y:S01]  /*0d60*/  FMUL.FTZ R115, R54, -1.4426950216293334961 ;  /* 0xbfb8aa3b36737820 */ /* 0x000fe20000410000 */
[----:B------:R-:W-:Y:S01]  /*0d70*/  FMUL.FTZ R112, R55, -1.4426950216293334961 ;  /* 0xbfb8aa3b37707820 */ /* 0x000fe20000410000 */
[----:B------:R-:W-:Y:S01]  /*0d80*/  FMUL.FTZ R118, R53, -1.4426950216293334961 ;  /* 0xbfb8aa3b35767820 */ /* 0x000fe20000410000 */
[----:B0-----:R-:W-:-:S04]  /*0d90*/  UIMAD.WIDE.U32 UR12, UR25, UR14, UR8 ;  /* 0x0000000e190c72a5 */ /* 0x001fc8000f8e0008 */
[----:B------:R-:W0:Y:S01]  /*0da0*/  MUFU.EX2 R24, R24 ;  /* 0x0000001800187308 */ /* 0x000e220000000800 */
[----:B----4-:R-:W-:Y:S01]  /*0db0*/  FADD.FTZ R26, R26, 1 ;  /* 0x3f8000001a1a7421 */ /* 0x010fe20000010000 */
[----:B------:R-:W-:-:S04]  /*0dc0*/  UIMAD UR13, UR25, UR15, UR13 ;  /* 0x0000000f190d72a4 */ /* 0x000fc8000f8e020d */
[----:B------:R-:W-:Y:S02]  /*0dd0*/  UIMAD.WIDE.U32 UR12, UR24, UR28, UR12 ;  /* 0x0000001c180c72a5 */ /* 0x000fe4000f8e000c */
[----:B------:R-:W3:Y:S01]  /*0de0*/  MUFU.EX2 R25, R25 ;  /* 0x0000001900197308 */ /* 0x000ee20000000800 */
[----:B-1----:R-:W-:Y:S01]  /*0df0*/  FADD.FTZ R27, R27, 1 ;  /* 0x3f8000001b1b7421 */ /* 0x002fe20000010000 */
[----:B------:R-:W-:Y:S02]  /*0e00*/  UIMAD UR13, UR24, UR29, UR13 ;  /* 0x0000001d180d72a4 */ /* 0x000fe4000f8e020d */
[----:B------:R-:W-:-:S04]  /*0e10*/  ULEA UR10, UP0, UR12, UR30, 0x2 ;  /* 0x0000001e0c0a7291 */ /* 0x000fc8000f8010ff */
[----:B------:R-:W1:Y:S01]  /*0e20*/  MUFU.EX2 R3, R3 ;  /* 0x0000000300037308 */ /* 0x000e620000000800 */
[----:B0-----:R-:W-:Y:S01]  /*0e30*/  FADD.FTZ R120, R24, 1 ;  /* 0x3f80000018787421 */ /* 0x001fe20000010000 */
[----:B------:R-:W-:Y:S02]  /*0e40*/  ULEA.HI.X UR12, UR12, UR31, UR13, 0x2, UP0 ;  /* 0x0000001f0c0c7291 */ /* 0x000fe400080f140d */
[----:B------:R-:W-:-:S04]  /*0e50*/  UISETP.NE.U32.AND UP0, UPT, UR32, URZ, UPT ;  /* 0x000000ff2000728c */ /* 0x000fc8000bf05070 */
[----:B------:R0:W4:Y:S01]  /*0e60*/  MUFU.EX2 R96, R89 ;  /* 0x0000005900607308 */ /* 0x0001220000000800 */
[----:B---3--:R-:W-:Y:S01]  /*0e70*/  FADD.FTZ R117, R25, 1 ;  /* 0x3f80000019757421 */ /* 0x008fe20000010000 */
[----:B------:R-:W-:-:S06]  /*0e80*/  UISETP.NE.AND.EX UP0, UPT, UR33, URZ, UPT, UP0 ;  /* 0x000000ff2100728c */ /* 0x000fcc000bf05300 */
[----:B------:R-:W3:Y:S01]  /*0e90*/  MUFU.EX2 R86, R86 ;  /* 0x0000005600567308 */ /* 0x000ee20000000800 */
[----:B-1----:R-:W-:Y:S01]  /*0ea0*/  FADD.FTZ R3, R3, 1 ;  /* 0x3f80000003037421 */ /* 0x002fe20000010000 */
[----:B0-----:R-:W-:-:S06]  /*0eb0*/  FADD.FTZ R89, R70, UR7 ;  /* 0x0000000746597e21 */ /* 0x001fcc0008010000 */
[----:B------:R-:W0:Y:S01]  /*0ec0*/  MUFU.RCP R124, R26 ;  /* 0x0000001a007c7308 */ /* 0x000e220000001000 */
[----:B----4-:R-:W-:Y:S01]  /*0ed0*/  FADD.FTZ R113, R96, 1 ;  /* 0x3f80000060717421 */ /* 0x010fe20000010000 */
[----:B------:R-:W-:-:S06]  /*0ee0*/  FADD.FTZ R96, R7, UR7 ;  /* 0x0000000707607e21 */ /* 0x000fcc0008010000 */
[----:B------:R-:W1:Y:S01]  /*0ef0*/  MUFU.RCP R127, R27 ;  /* 0x0000001b007f7308 */ /* 0x000e620000001000 */
[----:B---3--:R-:W-:-:S07]  /*0f00*/  FADD.FTZ R86, R86, 1 ;  /* 0x3f80000056567421 */ /* 0x008fce0000010000 */
[----:B------:R3:W4:Y:S01]  /*0f10*/  MUFU.EX2 R103, R97 ;  /* 0x0000006100677308 */ /* 0x0007220000000800 */
[----:B0-----:R-:W-:Y:S01]  /*0f20*/  FADD.FTZ R60, -R124, 1 ;  /* 0x3f8000007c3c7421 */ /* 0x001fe20000010100 */
[----:B------:R-:W-:-:S06]  /*0f30*/  FMUL.FTZ R108, R33, R124 ;  /* 0x0000007c216c7220 */ /* 0x000fcc0000410000 */
[----:B------:R-:W0:Y:S01]  /*0f40*/  MUFU.RCP R125, R3 ;  /* 0x00000003007d7308 */ /* 0x000e220000001000 */
[----:B---3--:R-:W-:Y:S01]  /*0f50*/  FADD.FTZ R97, R6, UR7 ;  /* 0x0000000706617e21 */ /* 0x008fe20008010000 */
[----:B-1----:R-:W-:-:S06]  /*0f60*/  FMUL.FTZ R111, R34, R127 ;  /* 0x0000007f226f7220 */ /* 0x002fcc0000410000 */
[----:B------:R-:W1:Y:S01]  /*0f70*/  MUFU.EX2 R87, R87 ;  /* 0x0000005700577308 */ /* 0x000e620000000800 */
[----:B----4-:R-:W-:Y:S01]  /*0f80*/  FADD.FTZ R122, R103, 1 ;  /* 0x3f800000677a7421 */ /* 0x010fe20000010000 */
[----:B------:R-:W-:-:S06]  /*0f90*/  FMUL.FTZ R103, R30, R111 ;  /* 0x0000006f1e677220 */ /* 0x000fcc0000410000 */
[----:B------:R3:W4:Y:S01]  /*0fa0*/  MUFU.EX2 R100, R90 ;  /* 0x0000005a00647308 */ /* 0x0007220000000800 */
[----:B0-----:R-:W-:Y:S01]  /*0fb0*/  FADD.FTZ R3, -R125, 1 ;  /* 0x3f8000007d037421 */ /* 0x001fe20000010100 */
[----:B------:R-:W-:-:S03]  /*0fc0*/  FMUL.FTZ R109, R32, R125 ;  /* 0x0000007d206d7220 */ /* 0x000fc60000410000 */
[----:B------:R-:W-:Y:S01]  /*0fd0*/  FFMA.FTZ R61, R32, R3, 1 ;  /* 0x3f800000203d7423 */ /* 0x000fe20000010003 */
[----:B------:R-:W-:Y:S02]  /*0fe0*/  FADD.FTZ R3, -R127, 1 ;  /* 0x3f8000007f037421 */ /* 0x000fe40000010100 */
[----:B------:R0:W5:Y:S01]  /*0ff0*/  MUFU.RCP R126, R86 ;  /* 0x00000056007e7308 */ /* 0x0001620000001000 */
[----:B-1----:R-:W-:Y:S01]  /*1000*/  FADD.FTZ R87, R87, 1 ;  /* 0x3f80000057577421 */ /* 0x002fe20000010000 */
[----:B---3--:R-:W-:-:S06]  /*1010*/  FADD.FTZ R90, R65, UR7 ;  /* 0x00000007415a7e21 */ /* 0x008fcc0008010000 */
[----:B------:R1:W3:Y:S01]  /*1020*/  MUFU.EX2 R102, R91 ;  /* 0x0000005b00667308 */ /* 0x0002e20000000800 */
[----:B----4-:R-:W-:Y:S01]  /*1030*/  FADD.FTZ R116, R100, 1 ;  /* 0x3f80000064747421 */ /* 0x010fe20000010000 */
[----:B------:R-:W-:Y:S01]  /*1040*/  FADD.FTZ R100, R63, UR7 ;  /* 0x000000073f647e21 */ /* 0x000fe20008010000 */
[----:B------:R-:W-:Y:S01]  /*1050*/  FFMA.FTZ R63, R33, R60, 1 ;  /* 0x3f800000213f7423 */ /* 0x000fe2000001003c */
[----:B------:R-:W-:Y:S01]  /*1060*/  FFMA.FTZ R33, R34, R3, 1 ;  /* 0x3f80000022217423 */ /* 0x000fe20000010003 */
[----:B------:R-:W-:Y:S01]  /*1070*/  FMUL.FTZ R3, R28, R109 ;  /* 0x0000006d1c037220 */ /* 0x000fe20000410000 */
[----:B0-----:R-:W-:Y:S02]  /*1080*/  FADD.FTZ R86, R69, UR7 ;  /* 0x0000000745567e21 */ /* 0x001fe40008010000 */
[----:B------:R-:W0:Y:S01]  /*1090*/  MUFU.EX2 R88, R88 ;  /* 0x0000005800587308 */ /* 0x000e220000000800 */
[----:B-----5:R-:W-:Y:S01]  /*10a0*/  FMUL.FTZ R110, R35, R126 ;  /* 0x0000007e236e7220 */ /* 0x020fe20000410000 */
[----:B------:R-:W-:Y:S01]  /*10b0*/  FADD.FTZ R32, -R126, 1 ;  /* 0x3f8000007e207421 */ /* 0x000fe20000010100 */
[----:B-1----:R-:W-:-:S02]  /*10c0*/  FADD.FTZ R91, R64, UR7 ;  /* 0x00000007405b7e21 */ /* 0x002fc40008010000 */
[----:B------:R-:W-:Y:S01]  /*10d0*/  FMUL.FTZ R104, R31, R110 ;  /* 0x0000006e1f687220 */ /* 0x000fe20000410000 */
[----:B------:R-:W-:Y:S02]  /*10e0*/  FFMA.FTZ R65, R35, R32, 1 ;  /* 0x3f80000023417423 */ /* 0x000fe40000010020 */
[----:B------:R1:W4:Y:S01]  /*10f0*/  MUFU.RCP R123, R87 ;  /* 0x00000057007b7308 */ /* 0x0003220000001000 */
[----:B---3--:R-:W-:Y:S01]  /*1100*/  FADD.FTZ R121, R102, 1 ;  /* 0x3f80000066797421 */ /* 0x008fe20000010000 */
[----:B------:R-:W-:-:S06]  /*1110*/  FMUL.FTZ R102, R29, R108 ;  /* 0x0000006c1d667220 */ /* 0x000fcc0000410000 */
[----:B------:R-:W-:Y:S01]  /*1120*/  MUFU.EX2 R119, R119 ;  /* 0x0000007700777308 */ /* 0x000fe20000000800 */
[----:B0-----:R-:W-:Y:S01]  /*1130*/  FADD.FTZ R114, R88, 1 ;  /* 0x3f80000058727421 */ /* 0x001fe20000010000 */
[----:B-1----:R-:W-:Y:S01]  /*1140*/  FADD.FTZ R87, R68, UR7 ;  /* 0x0000000744577e21 */ /* 0x002fe20008010000 */
[----:B------:R-:W-:-:S05]  /*1150*/  FADD.FTZ R88, R71, UR7 ;  /* 0x0000000747587e21 */ /* 0x000fca0008010000 */
[----:B------:R-:W-:Y:S01]  /*1160*/  MUFU.RCP R120, R120 ;  /* 0x0000007800787308 */ /* 0x000fe20000001000 */
[----:B----4-:R-:W-:-:S04]  /*1170*/  FADD.FTZ R35, -R123, 1 ;  /* 0x3f8000007b237421 */ /* 0x010fc80000010100 */
[----:B------:R-:W-:-:S03]  /*1180*/  FFMA.FTZ R35, R56, R35, 1 ;  /* 0x3f80000038237423 */ /* 0x000fc60000010023 */
[----:B------:R-:W0:Y:S08]  /*1190*/  MUFU.RCP R114, R114 ;  /* 0x0000007200727308 */ /* 0x000e300000001000 */
[----:B------:R-:W1:Y:S08]  /*11a0*/  MUFU.EX2 R115, R115 ;  /* 0x0000007300737308 */ /* 0x000e700000000800 */
[----:B------:R-:W3:Y:S01]  /*11b0*/  MUFU.EX2 R112, R112 ;  /* 0x0000007000707308 */ /* 0x000ee20000000800 */
[----:B0-----:R-:W-:-:S04]  /*11c0*/  FADD.FTZ R68, -R114, 1 ;  /* 0x3f80000072447421 */ /* 0x001fc80000010100 */
[----:B------:R-:W-:-:S03]  /*11d0*/  FFMA.FTZ R69, R59, R68, 1 ;  /* 0x3f8000003b457423 */ /* 0x000fc60000010044 */
[----:B------:R-:W0:Y:S01]  /*11e0*/  MUFU.EX2 R118, R118 ;  /* 0x0000007600767308 */ /* 0x000e220000000800 */
[----:B-1----:R-:W-:-:S07]  /*11f0*/  FADD.FTZ R115, R115, 1 ;  /* 0x3f80000073737421 */ /* 0x002fce0000010000 */
[----:B------:R-:W1:Y:S01]  /*1200*/  MUFU.RCP R117, R117 ;  /* 0x0000007500757308 */ /* 0x000e620000001000 */
[----:B---3--:R-:W-:-:S07]  /*1210*/  FADD.FTZ R112, R112, 1 ;  /* 0x3f80000070707421 */ /* 0x008fce0000010000 */
[----:B------:R-:W3:Y:S08]  /*1220*/  MUFU.RCP R121, R121 ;  /* 0x0000007900797308 */ /* 0x000ef00000001000 */
[----:B------:R-:W4:Y:S08]  /*1230*/  MUFU.RCP R122, R122 ;  /* 0x0000007a007a7308 */ /* 0x000f300000001000 */
[----:B------:R-:W5:Y:S08]  /*1240*/  MUFU.RCP R116, R116 ;  /* 0x0000007400747308 */ /* 0x000f700000001000 */
[----:B------:R-:W5:Y:S08]  /*1250*/  MUFU.RCP R113, R113 ;  /* 0x0000007100717308 */ /* 0x000f700000001000 */
[----:B------:R-:W5:Y:S08]  /*1260*/  MUFU.RCP R115, R115 ;  /* 0x0000007300737308 */ /* 0x000f700000001000 */
[----:B------:R-:W5:Y:S01]  /*1270*/  MUFU.RCP R112, R112 ;  /* 0x0000007000707308 */ /* 0x000f620000001000 */
[----:B------:R-:W-:Y:S04]  /*1280*/  STS.128 [R2], R80 ;  /* 0x0000005002007388 */ /* 0x000fe80000000c00 */
[----:B--2---:R-:W-:Y:S04]  /*1290*/  STS.128 [R2+0x200], R76 ;  /* 0x0002004c02007388 */ /* 0x004fe80000000c00 */
[----:B------:R-:W-:Y:S04]  /*12a0*/  STS.128 [R2+0x400], R72 ;  /* 0x0004004802007388 */ /* 0x000fe80000000c00 */
[----:B------:R2:W-:Y:S01]  /*12b0*/  STS.128 [R2+0x600], R92 ;  /* 0x0006005c02007388 */ /* 0x0005e20000000c00 */
[----:B------:R-:W-:-:S03]  /*12c0*/  NOP ;  /* 0x0000000000007918 */ /* 0x000fc60000000000 */
[----:B------:R-:W0:Y:S01]  /*12d0*/  LDS.128 R24, [R84] ;  /* 0x0000000054187984 */ /* 0x000e220000000c00 */
[----:B--2---:R-:W-:Y:S01]  /*12e0*/  FADD.FTZ R95, R4, UR7 ;  /* 0x00000007045f7e21 */ /* 0x004fe20008010000 */
[----:B------:R-:W-:Y:S01]  /*12f0*/  FADD.FTZ R94, R5, UR7 ;  /* 0x00000007055e7e21 */ /* 0x000fe20008010000 */
[----:B------:R-:W-:Y:S01]  /*1300*/  FADD.FTZ R92, R67, UR7 ;  /* 0x00000007435c7e21 */ /* 0x000fe20008010000 */
[----:B------:R-:W2:Y:S01]  /*1310*/  LDS.128 R4, [R84+0x10] ;  /* 0x0000100054047984 */ /* 0x000ea20000000c00 */
[----:B------:R-:W-:Y:S01]  /*1320*/  FADD.FTZ R93, R66, UR7 ;  /* 0x00000007425d7e21 */ /* 0x000fe20008010000 */
[----:B0-----:R-:W-:Y:S01]  /*1330*/  FMUL.FTZ R28, R28, R24 ;  /* 0x000000181c1c7220 */ /* 0x001fe20000410000 */
        /* <DEDUP_REMOVED lines=8> */
[----:B------:R-:W0:Y:S01]  /*13c0*/  LDS.128 R28, [R84+0x20] ;  /* 0x00002000541c7984 */ /* 0x000e220000000c00 */
[----:B------:R-:W-:Y:S01]  /*13d0*/  FMUL.FTZ R61, R32, R63 ;  /* 0x0000003f203d7220 */ /* 0x000fe20000410000 */
[----:B------:R-:W-:Y:S01]  /*13e0*/  FMUL.FTZ R62, R62, R33 ;  /* 0x000000213e3e7220 */ /* 0x000fe20000410000 */
[----:B--2---:R-:W-:Y:S01]  /*13f0*/  FMUL.FTZ R34, R36, R4 ;  /* 0x0000000424227220 */ /* 0x004fe20000410000 */
[----:B------:R-:W-:Y:S01]  /*1400*/  FADD.FTZ R125, R119, 1 ;  /* 0x3f800000777d7421 */ /* 0x000fe20000010000 */
[----:B------:R-:W-:Y:S01]  /*1410*/  FMUL.FTZ R119, R56, R123 ;  /* 0x0000007b38777220 */ /* 0x000fe20000410000 */
[----:B------:R-:W-:Y:S01]  /*1420*/  FADD.FTZ R56, -R120, 1 ;  /* 0x3f80000078387421 */ /* 0x000fe20000010100 */
[----:B------:R-:W-:Y:S01]  /*1430*/  FMUL.FTZ R34, R123, R34 ;  /* 0x000000227b227220 */ /* 0x000fe20000410000 */
[----:B------:R-:W-:Y:S01]  /*1440*/  FMUL.FTZ R67, R37, R5 ;  /* 0x0000000525437220 */ /* 0x000fe20000410000 */
[----:B------:R-:W-:Y:S01]  /*1450*/  FMUL.FTZ R63, R126, R65 ;  /* 0x000000417e3f7220 */ /* 0x000fe20000410000 */
[----:B------:R-:W-:Y:S01]  /*1460*/  FMUL.FTZ R65, R39, R7 ;  /* 0x0000000727417220 */ /* 0x000fe20000410000 */
[----:B------:R-:W-:Y:S01]  /*1470*/  FMUL.FTZ R64, R34, R35 ;  /* 0x0000002322407220 */ /* 0x000fe20000410000 */
[C---:B------:R-:W-:Y:S01]  /*1480*/  FFMA.FTZ R56, R57.reuse, R56, 1 ;  /* 0x3f80000039387423 */ /* 0x040fe20000010038 */
[----:B------:R-:W2:Y:S01]  /*1490*/  LDS.128 R32, [R84+0x30] ;  /* 0x0000300054207984 */ /* 0x000ea20000000c00 */
[----:B------:R-:W-:Y:S01]  /*14a0*/  FMUL.FTZ R67, R120, R67 ;  /* 0x0000004378437220 */ /* 0x000fe20000410000 */
[----:B------:R-:W-:Y:S01]  /*14b0*/  FADD.FTZ R124, R118, 1 ;  /* 0x3f800000767c7421 */ /* 0x000fe20000010000 */
[----:B------:R-:W-:Y:S01]  /*14c0*/  FMUL.FTZ R68, R114, R65 ;  /* 0x0000004172447220 */ /* 0x000fe20000410000 */
[----:B------:R-:W-:Y:S01]  /*14d0*/  FMUL.FTZ R118, R57, R120 ;  /* 0x0000007839767220 */ /* 0x000fe20000410000 */
[----:B------:R-:W-:Y:S01]  /*14e0*/  FMUL.FTZ R65, R67, R56 ;  /* 0x0000003843417220 */ /* 0x000fe20000410000 */
[----:B-1----:R-:W-:Y:S01]  /*14f0*/  FADD.FTZ R57, -R117, 1 ;  /* 0x3f80000075397421 */ /* 0x002fe20000010100 */
[----:B------:R-:W-:Y:S01]  /*1500*/  FMUL.FTZ R67, R68, R69 ;  /* 0x0000004544437220 */ /* 0x000fe20000410000 */
[----:B------:R-:W-:Y:S01]  /*1510*/  FMUL.FTZ R66, R38, R6 ;  /* 0x0000000626427220 */ /* 0x000fe20000410000 */
[----:B---3--:R-:W-:Y:S01]  /*1520*/  FADD.FTZ R69, -R121, 1 ;  /* 0x3f80000079457421 */ /* 0x008fe20000010100 */
[----:B------:R-:W1:Y:S01]  /*1530*/  MUFU.RCP R124, R124 ;  /* 0x0000007c007c7308 */ /* 0x000e620000001000 */
[----:B----4-:R-:W-:Y:S01]  /*1540*/  FADD.FTZ R68, -R122, 1 ;  /* 0x3f8000007a447421 */ /* 0x010fe20000010100 */
[----:B------:R-:W-:Y:S01]  /*1550*/  FFMA.FTZ R57, R58, R57, 1 ;  /* 0x3f8000003a397423 */ /* 0x000fe20000010039 */
[----:B------:R-:W-:Y:S01]  /*1560*/  FMUL.FTZ R66, R117, R66 ;  /* 0x0000004275427220 */ /* 0x000fe20000410000 */
[----:B-----5:R-:W-:Y:S01]  /*1570*/  FADD.FTZ R56, -R116, 1 ;  /* 0x3f80000074387421 */ /* 0x020fe20000010100 */
[----:B------:R-:W-:Y:S01]  /*1580*/  FFMA.FTZ R72, R50, R69, 1 ;  /* 0x3f80000032487423 */ /* 0x000fe20000010045 */
[----:B------:R-:W-:Y:S01]  /*1590*/  FFMA.FTZ R74, R51, R68, 1 ;  /* 0x3f800000334a7423 */ /* 0x000fe20000010044 */
[----:B------:R-:W-:Y:S01]  /*15a0*/  FMUL.FTZ R66, R66, R57 ;  /* 0x0000003942427220 */ /* 0x000fe20000410000 */
[----:B------:R-:W3:Y:S01]  /*15b0*/  MUFU.RCP R125, R125 ;  /* 0x0000007d007d7308 */ /* 0x000ee20000001000 */
[----:B------:R-:W-:Y:S01]  /*15c0*/  FFMA.FTZ R70, R49, R56, 1 ;  /* 0x3f80000031467423 */ /* 0x000fe20000010038 */
[----:B------:R-:W-:Y:S01]  /*15d0*/  FADD.FTZ R57, -R113, 1 ;  /* 0x3f80000071397421 */ /* 0x000fe20000010100 */
[----:B------:R-:W-:Y:S01]  /*15e0*/  BAR.SYNC.DEFER_BLOCKING 0x0 ;  /* 0x0000000000007b1d */ /* 0x000fe20000010000 */
[----:B------:R-:W-:Y:S01]  /*15f0*/  FMUL.FTZ R117, R58, R117 ;  /* 0x000000753a757220 */ /* 0x000fe20000410000 */
[----:B------:R-:W-:Y:S01]  /*1600*/  FMUL.FTZ R114, R59, R114 ;  /* 0x000000723b727220 */ /* 0x000fe20000410000 */
[----:B------:R-:W-:Y:S01]  /*1610*/  FFMA.FTZ R57, R48, R57, 1 ;  /* 0x3f80000030397423 */ /* 0x000fe20000010039 */
        /* <DEDUP_REMOVED lines=11> */
[----:B------:R-:W-:Y:S01]  /*16d0*/  FADD.FTZ R73, -R115, 1 ;  /* 0x3f80000073497421 */ /* 0x000fe20000010100 */
[----:B------:R-:W-:Y:S01]  /*16e0*/  FMUL.FTZ R68, R56, R57 ;  /* 0x0000003938447220 */ /* 0x000fe20000410000 */
[----:B------:R-:W-:Y:S01]  /*16f0*/  FADD.FTZ R72, -R112, 1 ;  /* 0x3f80000070487421 */ /* 0x000fe20000010100 */
[----:B-1----:R-:W-:Y:S01]  /*1700*/  FADD.FTZ R56, -R124, 1 ;  /* 0x3f8000007c387421 */ /* 0x002fe20000010100 */
[----:B------:R-:W-:Y:S01]  /*1710*/  FFMA.FTZ R76, R54, R73, 1 ;  /* 0x3f800000364c7423 */ /* 0x000fe20000010049 */
[----:B--2---:R-:W-:Y:S01]  /*1720*/  FMUL.FTZ R73, R45, R33 ;  /* 0x000000212d497220 */ /* 0x004fe20000410000 */
[----:B------:R-:W-:Y:S01]  /*1730*/  FFMA.FTZ R78, R55, R72, 1 ;  /* 0x3f800000374e7423 */ /* 0x000fe20000010048 */
[----:B------:R-:W-:Y:S01]  /*1740*/  FFMA.FTZ R74, R53, R56, 1 ;  /* 0x3f800000354a7423 */ /* 0x000fe20000010038 */
[----:B------:R-:W-:Y:S01]  /*1750*/  FMUL.FTZ R72, R46, R34 ;  /* 0x000000222e487220 */ /* 0x000fe20000410000 */
[----:B---3--:R-:W-:Y:S01]  /*1760*/  FADD.FTZ R57, -R125, 1 ;  /* 0x3f8000007d397421 */ /* 0x008fe20000010100 */
[----:B------:R-:W-:Y:S01]  /*1770*/  FMUL.FTZ R56, R44, R32 ;  /* 0x000000202c387220 */ /* 0x000fe20000410000 */
[----:B------:R-:W-:Y:S01]  /*1780*/  FMUL.FTZ R77, R47, R35 ;  /* 0x000000232f4d7220 */ /* 0x000fe20000410000 */
[----:B------:R-:W-:Y:S01]  /*1790*/  FMUL.FTZ R73, R124, R73 ;  /* 0x000000497c497220 */ /* 0x000fe20000410000 */
[----:B------:R-:W-:Y:S01]  /*17a0*/  FMUL.FTZ R75, R115, R72 ;  /* 0x00000048734b7220 */ /* 0x000fe20000410000 */
[----:B------:R-:W-:Y:S01]  /*17b0*/  FFMA.FTZ R57, R52, R57, 1 ;  /* 0x3f80000034397423 */ /* 0x000fe20000010039 */
[----:B------:R-:W-:Y:S01]  /*17c0*/  FMUL.FTZ R56, R125, R56 ;  /* 0x000000387d387220 */ /* 0x000fe20000410000 */
[----:B------:R-:W-:Y:S01]  /*17d0*/  FMUL.FTZ R77, R112, R77 ;  /* 0x0000004d704d7220 */ /* 0x000fe20000410000 */
[----:B------:R-:W-:Y:S01]  /*17e0*/  FMUL.FTZ R73, R73, R74 ;  /* 0x0000004a49497220 */ /* 0x000fe20000410000 */
[----:B------:R-:W-:Y:S01]  /*17f0*/  FMUL.FTZ R74, R75, R76 ;  /* 0x0000004c4b4a7220 */ /* 0x000fe20000410000 */
[----:B------:R-:W-:Y:S01]  /*1800*/  FMUL.FTZ R72, R56, R57 ;  /* 0x0000003938487220 */ /* 0x000fe20000410000 */
[----:B------:R-:W-:Y:S01]  /*1810*/  FMUL.FTZ R75, R77, R78 ;  /* 0x0000004e4d4b7220 */ /* 0x000fe20000410000 */
[----:B------:R-:W-:Y:S01]  /*1820*/  STS.128 [R84], R60 ;  /* 0x0000003c54007388 */ /* 0x000fe20000000c00 */
[----:B------:R-:W-:Y:S01]  /*1830*/  FMUL.FTZ R113, R48, R113 ;  /* 0x0000007130717220 */ /* 0x000fe20000410000 */
[----:B------:R-:W-:Y:S01]  /*1840*/  FMUL.FTZ R116, R49, R116 ;  /* 0x0000007431747220 */ /* 0x000fe20000410000 */
[----:B------:R-:W-:Y:S01]  /*1850*/  FMUL.FTZ R121, R50, R121 ;  /* 0x0000007932797220 */ /* 0x000fe20000410000 */
[----:B------:R0:W-:Y:S01]  /*1860*/  STS.128 [R84+0x10], R64 ;  /* 0x0000104054007388 */ /* 0x0001e20000000c00 */
[----:B------:R-:W-:Y:S01]  /*1870*/  FMUL.FTZ R122, R51, R122 ;  /* 0x0000007a337a7220 */ /* 0x000fe20000410000 */
[----:B------:R-:W-:Y:S01]  /*1880*/  FMUL.FTZ R125, R52, R125 ;  /* 0x0000007d347d7220 */ /* 0x000fe20000410000 */
[----:B------:R-:W-:Y:S01]  /*1890*/  FMUL.FTZ R124, R53, R124 ;  /* 0x0000007c357c7220 */ /* 0x000fe20000410000 */
[----:B------:R1:W-:Y:S01]  /*18a0*/  STS.128 [R84+0x20], R68 ;  /* 0x0000204454007388 */ /* 0x0003e20000000c00 */
[----:B------:R-:W-:Y:S01]  /*18b0*/  FMUL.FTZ R115, R54, R115 ;  /* 0x0000007336737220 */ /* 0x000fe20000410000 */
[----:B------:R-:W-:-:S02]  /*18c0*/  FMUL.FTZ R112, R55, R112 ;  /* 0x0000007037707220 */ /* 0x000fc40000410000 */
[----:B------:R2:W-:Y:S01]  /*18d0*/  STS.128 [R84+0x30], R72 ;  /* 0x0000304854007388 */ /* 0x0005e20000000c00 */
[----:B------:R-:W-:-:S03]  /*18e0*/  NOP ;  /* 0x0000000000007918 */ /* 0x000fc60000000000 */
[----:B------:R-:W3:Y:S01]  /*18f0*/  LDS.128 R76, [R2] ;  /* 0x00000000024c7984 */ /* 0x000ee20000000c00 */
[----:B0-----:R-:W-:Y:S01]  /*1900*/  FMUL.FTZ R65, R36, R119 ;  /* 0x0000007724417220 */ /* 0x001fe20000410000 */
[----:B------:R-:W-:Y:S01]  /*1910*/  FMUL.FTZ R64, R37, R118 ;  /* 0x0000007625407220 */ /* 0x000fe20000410000 */
[----:B------:R-:W-:Y:S01]  /*1920*/  MOV R36, UR10 ;  /* 0x0000000a00247c02 */ /* 0x000fe20008000f00 */
[----:B------:R-:W0:Y:S01]  /*1930*/  LDS.128 R80, [R2+0x200] ;  /* 0x0002000002507984 */ /* 0x000e220000000c00 */
[----:B------:R-:W-:Y:S01]  /*1940*/  MOV R37, UR12 ;  /* 0x0000000c00257c02 */ /* 0x000fe20008000f00 */
[----:B------:R-:W-:Y:S01]  /*1950*/  FMUL.FTZ R67, R38, R117 ;  /* 0x0000007526437220 */ /* 0x000fe20000410000 */
[----:B------:R-:W-:Y:S01]  /*1960*/  FFMA.FTZ R38, R20, R3, R107 ;  /* 0x0000000314267223 */ /* 0x000fe2000001006b */
[----:B------:R-:W4:Y:S01]  /*1970*/  LDS.128 R60, [R2+0x400] ;  /* 0x00040000023c7984 */ /* 0x000f220000000c00 */
[----:B------:R-:W-:Y:S01]  /*1980*/  FMUL.FTZ R66, R39, R114 ;  /* 0x0000007227427220 */ /* 0x000fe20000410000 */
[----:B------:R-:W-:-:S04]  /*1990*/  IMAD.WIDE.U32 R36, R106, 0x10, R36 ;  /* 0x000000106a247825 */ /* 0x000fc800078e0024 */
[----:B------:R-:W-:Y:S01]  /*19a0*/  FFMA.FTZ R39, R21, R102, R38 ;  /* 0x0000006615277223 */ /* 0x000fe20000010026 */
[----:B------:R-:W5:Y:S01]  /*19b0*/  LDS.128 R56, [R2+0x600] ;  /* 0x0006000002387984 */ /* 0x000f620000000c00 */
[----:B-1----:R-:W-:Y:S01]  /*19c0*/  FMUL.FTZ R69, R40, R113 ;  /* 0x0000007128457220 */ /* 0x002fe20000410000 */
[----:B------:R-:W-:Y:S01]  /*19d0*/  FMUL.FTZ R68, R41, R116 ;  /* 0x0000007429447220 */ /* 0x000fe20000410000 */
[----:B------:R-:W-:Y:S01]  /*19e0*/  FFMA.FTZ R38, R22, R103, R39 ;  /* 0x0000006716267223 */ /* 0x000fe20000010027 */
[----:B------:R-:W-:Y:S01]  /*19f0*/  FMUL.FTZ R71, R42, R121 ;  /* 0x000000792a477220 */ /* 0x000fe20000410000 */
[----:B------:R-:W-:Y:S01]  /*1a00*/  FMUL.FTZ R70, R43, R122 ;  /* 0x0000007a2b467220 */ /* 0x000fe20000410000 */
[----:B--2---:R-:W-:Y:S01]  /*1a10*/  FMUL.FTZ R73, R44, R125 ;  /* 0x0000007d2c497220 */ /* 0x004fe20000410000 */
[----:B------:R-:W-:Y:S01]  /*1a20*/  FMUL.FTZ R72, R45, R124 ;  /* 0x0000007c2d487220 */ /* 0x000fe20000410000 */
[----:B------:R-:W-:Y:S01]  /*1a30*/  FMUL.FTZ R75, R46, R115 ;  /* 0x000000732e4b7220 */ /* 0x000fe20000410000 */
[----:B------:R-:W-:Y:S01]  /*1a40*/  FMUL.FTZ R74, R47, R112 ;  /* 0x000000702f4a7220 */ /* 0x000fe20000410000 */
[----:B------:R-:W-:Y:S01]  /*1a50*/  FFMA.FTZ R53, R23, R104, R38 ;  /* 0x0000006817357223 */ /* 0x000fe20000010026 */
[----:B---3--:R1:W-:Y:S04]  /*1a60*/  STG.E.128 desc[UR26][R36.64], R76 ;  /* 0x0000004c24007986 */ /* 0x0083e8000c101d1a */
[----:B0-----:R1:W-:Y:S04]  /*1a70*/  STG.E.128 desc[UR26][R36.64+0x200], R80 ;  /* 0x0002005024007986 */ /* 0x0013e8000c101d1a */
[----:B----4-:R1:W-:Y:S04]  /*1a80*/  STG.E.128 desc[UR26][R36.64+0x400], R60 ;  /* 0x0004003c24007986 */ /* 0x0103e8000c101d1a */
[----:B-----5:R1:W-:Y:S01]  /*1a90*/  STG.E.128 desc[UR26][R36.64+0x600], R56 ;  /* 0x0006003824007986 */ /* 0x0203e2000c101d1a */
[----:B------:R-:W-:Y:S05]  /*1aa0*/  BRA.U !UP0, `(.L_x_1716) ;  /* 0x0000000108a07547 */ /* 0x000fea000b800000 */
[----:B------:R-:W-:Y:S01]  /*1ab0*/  BAR.SYNC.DEFER_BLOCKING 0x0 ;  /* 0x0000000000007b1d */ /* 0x000fe20000010000 */
[----:B------:R-:W-:Y:S01]  /*1ac0*/  FMUL.FTZ R24, R24, R109 ;  /* 0x0000006d18187220 */ /* 0x000fe20000410000 */
[----:B------:R-:W-:Y:S01]  /*1ad0*/  FMUL.FTZ R25, R25, R108 ;  /* 0x0000006c19197220 */ /* 0x000fe20000410000 */
[----:B------:R-:W-:Y:S01]  /*1ae0*/  FMUL.FTZ R26, R26, R111 ;  /* 0x0000006f1a1a7220 */ /* 0x000fe20000410000 */
[----:B------:R-:W-:Y:S01]  /*1af0*/  FMUL.FTZ R27, R27, R110 ;  /* 0x0000006e1b1b7220 */ /* 0x000fe20000410000 */
[----:B------:R-:W-:Y:S01]  /*1b00*/  FMUL.FTZ R4, R4, R119 ;  /* 0x0000007704047220 */ /* 0x000fe20000410000 */
[----:B------:R-:W0:Y:S01]  /*1b10*/  LDCU.128 UR12, c[0x0][0x430] ;  /* 0x00008600ff0c77ac */ /* 0x000e220008000c00 */
        /* <DEDUP_REMOVED lines=11> */
[----:B------:R-:W-:Y:S01]  /*1bd0*/  STS.128 [R84], R24 ;  /* 0x0000001854007388 */ /* 0x000fe20000000c00 */
[----:B0-----:R-:W-:-:S03]  /*1be0*/  UIMAD.WIDE.U32 UR8, UR25, UR12, UR8 ;  /* 0x0000000c190872a5 */ /* 0x001fc6000f8e0008 */
[----:B------:R0:W-:Y:S01]  /*1bf0*/  STS.128 [R84+0x10], R4 ;  /* 0x0000100454007388 */ /* 0x0001e20000000c00 */
[----:B------:R-:W-:-:S03]  /*1c00*/  UIMAD UR9, UR25, UR13, UR9 ;  /* 0x0000000d190972a4 */ /* 0x000fc6000f8e0209 */
[----:B------:R-:W-:Y:S01]  /*1c10*/  STS.128 [R84+0x20], R28 ;  /* 0x0000201c54007388 */ /* 0x000fe20000000c00 */
[----:B------:R-:W-:-:S03]  /*1c20*/  UIMAD.WIDE.U32 UR8, UR24, UR14, UR8 ;  /* 0x0000000e180872a5 */ /* 0x000fc6000f8e0008 */
[----:B------:R-:W-:Y:S01]  /*1c30*/  STS.128 [R84+0x30], R32 ;  /* 0x0000302054007388 */ /* 0x000fe20000000c00 */
[----:B------:R-:W-:-:S03]  /*1c40*/  NOP ;  /* 0x0000000000007918 */ /* 0x000fc60000000000 */
[----:B-1----:R-:W1:Y:S01]  /*1c50*/  LDS.128 R36, [R2] ;  /* 0x0000000002247984 */ /* 0x002e620000000c00 */
[----:B------:R-:W-:Y:S02]  /*1c60*/  UIMAD UR15, UR24, UR15, UR9 ;  /* 0x0000000f180f72a4 */ /* 0x000fe4000f8e0209 */
[----:B------:R-:W-:Y:S01]  /*1c70*/  ULEA UR9, UP0, UR8, UR32, 0x2 ;  /* 0x0000002008097291 */ /* 0x000fe2000f8010ff */
[----:B------:R-:W2:Y:S03]  /*1c80*/  LDS.128 R40, [R2+0x200] ;  /* 0x0002000002287984 */ /* 0x000ea60000000c00 */
[----:B------:R-:W-:Y:S01]  /*1c90*/  ULEA.HI.X UR8, UR8, UR33, UR15, 0x2, UP0 ;  /* 0x0000002108087291 */ /* 0x000fe200080f140f */
[----:B------:R-:W3:Y:S01]  /*1ca0*/  LDS.128 R44, [R2+0x400] ;  /* 0x00040000022c7984 */ /* 0x000ee20000000c00 */
[----:B0-----:R-:W-:-:S03]  /*1cb0*/  MOV R4, UR9 ;  /* 0x0000000900047c02 */ /* 0x001fc60008000f00 */
[----:B------:R-:W0:Y:S01]  /*1cc0*/  LDS.128 R48, [R2+0x600] ;  /* 0x0006000002307984 */ /* 0x000e220000000c00 */
[----:B------:R-:W-:-:S03]  /*1cd0*/  MOV R5, UR8 ;  /* 0x0000000800057c02 */ /* 0x000fc60008000f00 */
[----:B------:R-:W-:-:S05]  /*1ce0*/  IMAD.WIDE.U32 R106, R106, 0x10, R4 ;  /* 0x000000106a6a7825 */ /* 0x000fca00078e0004 */
[----:B-1----:R4:W-:Y:S04]  /*1cf0*/  STG.E.128 desc[UR26][R106.64], R36 ;  /* 0x000000246a007986 */ /* 0x0029e8000c101d1a */
[----:B--2---:R4:W-:Y:S04]  /*1d00*/  STG.E.128 desc[UR26][R106.64+0x200], R40 ;  /* 0x000200286a007986 */ /* 0x0049e8000c101d1a */
[----:B---3--:R4:W-:Y:S04]  /*1d10*/  STG.E.128 desc[UR26][R106.64+0x400], R44 ;  /* 0x0004002c6a007986 */ /* 0x0089e8000c101d1a */
[----:B0-----:R4:W-:Y:S02]  /*1d20*/  STG.E.128 desc[UR26][R106.64+0x600], R48 ;  /* 0x000600306a007986 */ /* 0x0019e4000c101d1a */
.L_x_1716:
[----:B------:R-:W-:Y:S01]  /*1d30*/  FFMA.FTZ R4, R16, R65, R53 ;  /* 0x0000004110047223 */ /* 0x000fe20000010035 */
        /* <DEDUP_REMOVED lines=9> */
[----:B-1--4-:R-:W-:Y:S02]  /*1dd0*/  CS2R R36, SRZ ;  /* 0x0000000000247805 */ /* 0x012fe4000001ff00 */
[----:B------:R-:W-:Y:S01]  /*1de0*/  CS2R R38, SRZ ;  /* 0x0000000000267805 */ /* 0x000fe2000001ff00 */
        /* <DEDUP_REMOVED lines=22> */
[----:B------:R-:W-:-:S02]  /*1f50*/  FMUL.FTZ R55, R74, UR6 ;  /* 0x000000064a377c20 */ /* 0x000fc40008410000 */
[----:B------:R-:W-:-:S04]  /*1f60*/  FFMA.FTZ R5, R9, R72, R4 ;  /* 0x0000004809057223 */ /* 0x000fc80000010004 */
[----:B------:R-:W-:-:S04]  /*1f70*/  FFMA.FTZ R4, R10, R75, R5 ;  /* 0x0000004b0a047223 */ /* 0x000fc80000010005 */
[----:B------:R-:W-:Y:S01]  /*1f80*/  FFMA.FTZ R107, R11, R74, R4 ;  /* 0x0000004a0b6b7223 */ /* 0x000fe20000010004 */
[----:B------:R-:W-:Y:S06]  /*1f90*/  BAR.SYNC.DEFER_BLOCKING 0x0 ;  /* 0x0000000000007b1d */ /* 0x000fec0000010000 */
[----:B------:R-:W-:Y:S05]  /*1fa0*/  BRA.U !UP0, `(.L_x_1717) ;  /* 0x0000002508bc7547 */ /* 0x000fea000b800000 */
[----:B------:R-:W0:Y:S01]  /*1fb0*/  LDCU.64 UR32, c[0x0][0x3b8] ;  /* 0x00007700ff2077ac */ /* 0x000e220008000a00 */
[----:B------:R-:W1:Y:S01]  /*1fc0*/  LDC R4, c[0x0][0x394] ;  /* 0x0000e500ff047b82 */ /* 0x000e620000000800 */
[----:B------:R-:W-:Y:S01]  /*1fd0*/  HFMA2 R24, -RZ, RZ, 0, 0 ;  /* 0x00000000ff187431 */ /* 0x000fe200000001ff */
[----:B------:R-:W2:Y:S01]  /*1fe0*/  LDCU.64 UR38, c[0x0][0x3d8] ;  /* 0x00007b00ff2677ac */ /* 0x000ea20008000a00 */
[----:B------:R-:W3:Y:S05]  /*1ff0*/  LDCU.128 UR8, c[0x0][0x3a0] ;  /* 0x00007400ff0877ac */ /* 0x000eea0008000c00 */
[----:B------:R-:W4:Y:S01]  /*2000*/  S2UR UR43, SR_CgaCtaId ;  /* 0x00000000002b79c3 */ /* 0x000f220000008800 */
[----:B------:R-:W5:Y:S01]  /*2010*/  LDCU.128 UR12, c[0x0][0x440] ;  /* 0x00008800ff0c77ac */ /* 0x000f620008000c00 */
[----:B------:R-:W4:Y:S01]  /*2020*/  LDCU.64 UR40, c[0x0][0x450] ;  /* 0x00008a00ff2877ac */ /* 0x000f220008000a00 */
[----:B------:R-:W4:Y:S01]  /*2030*/  LDCU.64 UR34, c[0x0][0x3e0] ;  /* 0x00007c00ff2277ac */ /* 0x000f220008000a00 */
[----:B------:R-:W4:Y:S01]  /*2040*/  LDCU.64 UR36, c[0x0][0x3c0] ;  /* 0x00007800ff2477ac */ /* 0x000f220008000a00 */
[----:B-1----:R-:W-:Y:S01]  /*2050*/  ISETP.LE.AND P0, PT, R4, UR18, PT ;  /* 0x0000001204007c0c */ /* 0x002fe2000bf03270 */
[----:B0-----:R-:W-:-:S03]  /*2060*/  UIMAD.WIDE.U32 UR30, UR24, UR32, URZ ;  /* 0x00000020181e72a5 */ /* 0x001fc6000f8e00ff */
[----:B------:R-:W-:Y:S01]  /*2070*/  ISETP.EQ.AND P0, PT, R105, RZ, !P0 ;  /* 0x000000ff6900720c */ /* 0x000fe20004702270 */
[----:B--2---:R-:W-:Y:S02]  /*2080*/  UIMAD.WIDE.U32 UR28, UR24, UR38, URZ ;  /* 0x00000026181c72a5 */ /* 0x004fe4000f8e00ff */
[----:B------:R-:W-:Y:S01]  /*2090*/  UIMAD UR38, UR24, UR33, UR31 ;  /* 0x00000021182672a4 */ /* 0x000fe2000f8e021f */
[----:B------:R-:W-:Y:S01]  /*20a0*/  P2R R127, PR, RZ, 0x1 ;  /* 0x00000001ff7f7803 */ /* 0x000fe20000000000 */
[----:B---3--:R-:W-:Y:S02]  /*20b0*/  UIMAD.WIDE.U32 UR32, UR24, UR8, URZ ;  /* 0x00000008182072a5 */ /* 0x008fe4000f8e00ff */
[----:B------:R-:W-:Y:S02]  /*20c0*/  UIADD3 UR8, UPT, UPT, UR18, -0x2, URZ ;  /* 0xfffffffe12087890 */ /* 0x000fe4000fffe0ff */
[----:B-----5:R-:W-:Y:S02]  /*20d0*/  ULEA UR25, UP2, UR32, UR12, 0x2 ;  /* 0x0000000c20197291 */ /* 0x020fe4000f8410ff */
[----:B------:R-:W-:Y:S01]  /*20e0*/  UIMAD UR39, UR24, UR39, UR29 ;  /* 0x00000027182772a4 */ /* 0x000fe2000f8e021d */
[----:B------:R-:W-:Y:S01]  /*20f0*/  UMOV UR12, 0x400 ;  /* 0x00000400000c7882 */ /* 0x000fe20000000000 */
[----:B------:R-:W-:-:S02]  /*2100*/  UIMAD UR9, UR24, UR9, UR33 ;  /* 0x00000009180972a4 */ /* 0x000fc4000f8e0221 */
[----:B------:R-:W-:Y:S02]  /*2110*/  ULEA UR29, UP1, UR30, UR14, 0x2 ;  /* 0x0000000e1e1d7291 */ /* 0x000fe4000f8210ff */
[----:B----4-:R-:W-:Y:S02]  /*2120*/  ULEA UR31, UP0, UR28, UR40, 0x2 ;  /* 0x000000281c1f7291 */ /* 0x010fe4000f8010ff */
[----:B------:R-:W-:Y:S02]  /*2130*/  ULEA UR12, UR43, UR12, 0x18 ;  /* 0x0000000c2b0c7291 */ /* 0x000fe4000f8ec0ff */
[----:B------:R-:W-:Y:S02]  /*2140*/  USHF.L.U32 UR23, UR23, 0x8, URZ ;  /* 0x0000000817177899 */ /* 0x000fe400080006ff */
[----:B------:R-:W-:Y:S02]  /*2150*/  ULEA.HI.X UR32, UR32, UR13, UR9, 0x2, UP2 ;  /* 0x0000000d20207291 */ /* 0x000fe400090f1409 */
[----:B------:R-:W-:-:S02]  /*2160*/  ULEA.HI.X UR30, UR30, UR15, UR38, 0x2, UP1 ;  /* 0x0000000f1e1e7291 */ /* 0x000fc400088f1426 */
[----:B------:R-:W-:Y:S02]  /*2170*/  ULEA.HI.X UR28, UR28, UR41, UR39, 0x2, UP0 ;  /* 0x000000291c1c7291 */ /* 0x000fe400080f1427 */
[----:B------:R-:W-:Y:S02]  /*2180*/  UIMAD UR9, UR8, UR42, URZ ;  /* 0x0000002a080972a4 */ /* 0x000fe4000f8e02ff */
[----:B------:R-:W-:Y:S01]  /*2190*/  UIADD3 UR33, UPT, UPT, UR12, 0x2b60, URZ ;  /* 0x00002b600c217890 */ /* 0x000fe2000fffe0ff */
[----:B------:R-:W0:Y:S01]  /*21a0*/  LDCU UR40, c[0x0][0x394] ;  /* 0x00007280ff2877ac */ /* 0x000e220008000800 */
[----:B------:R-:W1:Y:S01]  /*21b0*/  LDCU UR41, c[0x0][0x38c] ;  /* 0x00007180ff2977ac */ /* 0x000e620008000800 */
[----:B------:R-:W-:Y:S02]  /*21c0*/  USHF.L.U64.HI UR14, UR10, 0x2, UR11 ;  /* 0x000000020a0e7899 */ /* 0x000fe4000801020b */
[----:B------:R-:W-:Y:S02]  /*21d0*/  ULOP3.LUT UR23, UR23, 0x100, URZ, 0xc0, !UPT ;  /* 0x0000010017177892 */ /* 0x000fe4000f8ec0ff */
[----:B------:R-:W-:-:S02]  /*21e0*/  USHF.L.U64.HI UR24, UR34, 0x2, UR35 ;  /* 0x0000000222187899 */ /* 0x000fc40008010223 */
[----:B------:R-:W-:Y:S02]  /*21f0*/  USHF.L.U64.HI UR15, UR36, 0x2, UR37 ;  /* 0x00000002240f7899 */ /* 0x000fe40008010225 */
[----:B------:R-:W-:Y:S01]  /*2200*/  UIADD3 UR12, UPT, UPT, UR12, 0x3560, URZ ;  /* 0x000035600c0c7890 */ /* 0x000fe2000fffe0ff */
[----:B------:R-:W-:-:S11]  /*2210*/  UMOV UR8, URZ ;  /* 0x000000ff00087c82 */ /* 0x000fd60008000000 */
.L_x_1730:
[----:B------:R-:W-:Y:S02]  /*2220*/  MOV R4, UR25 ;  /* 0x0000001900047c02 */ /* 0x000fe40008000f00 */
[----:B------:R-:W-:-:S05]  /*2230*/  MOV R5, UR32 ;  /* 0x0000002000057c02 */ /* 0x000fca0008000f00 */
[----:B------:R-:W2:Y:S01]  /*2240*/  LDG.E R4, desc[UR26][R4.64] ;  /* 0x0000001a04047981 */ /* 0x000ea2000c1e1900 */
[----:B------:R-:W-:Y:S02]  /*2250*/  MOV R6, UR29 ;  /* 0x0000001d00067c02 */ /* 0x000fe40008000f00 */
[----:B0-----:R-:W-:Y:S02]  /*2260*/  MOV R57, UR28 ;  /* 0x0000001c00397c02 */ /* 0x001fe40008000f00 */
[----:B------:R-:W-:Y:S02]  /*2270*/  MOV R7, UR30 ;  /* 0x0000001e00077c02 */ /* 0x000fe40008000f00 */
[----:B------:R-:W-:-:S03]  /*2280*/  MOV R56, UR31 ;  /* 0x0000001f00387c02 */ /* 0x000fc60008000f00 */
[----:B------:R-:W3:Y:S04]  /*2290*/  LDG.E R6, desc[UR26][R6.64] ;  /* 0x0000001a06067981 */ /* 0x000ee8000c1e1900 */
[----:B------:R-:W3:Y:S01]  /*22a0*/  LDG.E R57, desc[UR26][R56.64] ;  /* 0x0000001a38397981 */ /* 0x000ee2000c1e1900 */
[----:B------:R-:W4:Y:S01]  /*22b0*/  S2UR UR13, SR_CgaCtaId ;  /* 0x00000000000d79c3 */ /* 0x000f220000008800 */
[----:B------:R-:W-:Y:S01]  /*22c0*/  UMOV UR11, 0x400 ;  /* 0x00000400000b7882 */ /* 0x000fe20000000000 */
[----:B------:R-:W-:Y:S01]  /*22d0*/  BSSY.RECONVERGENT B0, `(.L_x_1718) ;  /* 0x0000049000007945 */ /* 0x000fe20003800200 */
[----:B------:R-:W5:Y:S01]  /*22e0*/  S2R R62, SR_TID.X ;  /* 0x00000000003e7919 */ /* 0x000f620000002100 */
[----:B----4-:R-:W-:Y:S01]  /*22f0*/  ULEA UR11, UR13, UR11, 0x18 ;  /* 0x0000000b0d0b7291 */ /* 0x010fe2000f8ec0ff */
[----:B-----5:R-:W-:-:S02]  /*2300*/  ISETP.NE.AND P0, PT, R62, RZ, PT ;  /* 0x000000ff3e00720c */ /* 0x020fc40003f05270 */
[----:B------:R-:W-:Y:S02]  /*2310*/  ISETP.NE.AND P1, PT, R62, 0x7f, PT ;  /* 0x0000007f3e00780c */ /* 0x000fe40003f25270 */
[----:B--2---:R-:W-:Y:S02]  /*2320*/  R2UR UR35, R4 ;  /* 0x00000000042372ca */ /* 0x004fe400000e0000 */
[----:B------:R-:W-:-:S04]  /*2330*/  IADD3 R4, PT, PT, R62, 0x200, RZ ;  /* 0x000002003e047810 */ /* 0x000fc80007ffe0ff */
[----:B------:R-:W-:-:S04]  /*2340*/  SEL R4, R4, UR23, P0 ;  /* 0x0000001704047c07 */ /* 0x000fc80008000000 */
[----:B------:R-:W-:-:S03]  /*2350*/  LEA R5, R4, UR11, 0x2 ;  /* 0x0000000b04057c11 */ /* 0x000fc6000f8e10ff */
[----:B-1----:R-:W-:Y:S01]  /*2360*/  MOV R58, UR35 ;  /* 0x00000023003a7c02 */ /* 0x002fe20008000f00 */
        /* <DEDUP_REMOVED lines=11> */
[----:B------:R-:W2:Y:S01]  /*2420*/  MUFU.EX2 R132, R132 ;  /* 0x0000008400847308 */ /* 0x000ea20000000800 */
        /* <DEDUP_REMOVED lines=10> */
[----:B------:R-:W3:Y:S01]  /*24d0*/  MUFU.EX2 R129, R129 ;  /* 0x0000008100817308 */ /* 0x000ee20000000800 */
[-C--:B------:R-:W-:Y:S01]  /*24e0*/  FMUL.FTZ R111, R104, R6.reuse ;  /* 0x00000006686f7220 */ /* 0x080fe20000410000 */
[-C--:B------:R-:W-:Y:S01]  /*24f0*/  FMUL.FTZ R110, R65, R6.reuse ;  /* 0x00000006416e7220 */ /* 0x080fe20000410000 */
[-C--:B------:R-:W-:Y:S01]  /*2500*/  FMUL.FTZ R109, R64, R6.reuse ;  /* 0x00000006406d7220 */ /* 0x080fe20000410000 */
[-C--:B------:R-:W-:Y:S01]  /*2510*/  FMUL.FTZ R106, R67, R6.reuse ;  /* 0x00000006436a7220 */ /* 0x080fe20000410000 */
[-C--:B------:R-:W-:Y:S01]  /*2520*/  FMUL.FTZ R105, R66, R6.reuse ;  /* 0x0000000642697220 */ /* 0x080fe20000410000 */
[----:B--2---:R2:W-:Y:S01]  /*2530*/  STS [R5+0x2b60], R132 ;  /* 0x002b608405007388 */ /* 0x0045e20000000800 */
[-C--:B------:R-:W-:Y:S01]  /*2540*/  FMUL.FTZ R83, R69, R6.reuse ;  /* 0x0000000645537220 */ /* 0x080fe20000410000 */
[----:B------:R-:W4:Y:S01]  /*2550*/  MUFU.EX2 R128, R128 ;  /* 0x0000008000807308 */ /* 0x000f220000000800 */
[-C--:B------:R-:W-:Y:S01]  /*2560*/  FMUL.FTZ R82, R68, R6.reuse ;  /* 0x0000000644527220 */ /* 0x080fe20000410000 */
[-C--:B------:R-:W-:Y:S01]  /*2570*/  FMUL.FTZ R81, R71, R6.reuse ;  /* 0x0000000647517220 */ /* 0x080fe20000410000 */
[-C--:B------:R-:W-:Y:S01]  /*2580*/  FMUL.FTZ R80, R70, R6.reuse ;  /* 0x0000000646507220 */ /* 0x080fe20000410000 */
[-C--:B------:R-:W-:Y:S01]  /*2590*/  FMUL.FTZ R79, R73, R6.reuse ;  /* 0x00000006494f7220 */ /* 0x080fe20000410000 */
[-C--:B------:R-:W-:Y:S01]  /*25a0*/  FMUL.FTZ R78, R72, R6.reuse ;  /* 0x00000006484e7220 */ /* 0x080fe20000410000 */
[-C--:B------:R-:W-:Y:S01]  /*25b0*/  FMUL.FTZ R77, R75, R6.reuse ;  /* 0x000000064b4d7220 */ /* 0x080fe20000410000 */
[----:B------:R-:W-:Y:S01]  /*25c0*/  FMUL.FTZ R76, R74, R6 ;  /* 0x000000064a4c7220 */ /* 0x000fe20000410000 */
        /* <DEDUP_REMOVED lines=15> */
[----:B0-----:R-:W-:Y:S01]  /*26c0*/  UISETP.NE.AND UP0, UPT, UR18, UR40, UPT ;  /* 0x000000281200728c */ /* 0x001fe2000bf05270 */
[----:B------:R-:W-:-:S08]  /*26d0*/  HFMA2 R63, -RZ, RZ, 1.875, 0 ;  /* 0x3f800000ff3f7431 */ /* 0x000fd000000001ff */
[----:B------:R-:W-:Y:S05]  /*26e0*/  BRA.U !UP0, `(.L_x_1720) ;  /* 0x00000001081c7547 */ /* 0x000fea000b800000 */
[----:B------:R-:W-:Y:S01]  /*26f0*/  USHF.L.U32 UR13, UR18, 0xa, URZ ;  /* 0x0000000a120d7899 */ /* 0x000fe200080006ff */
[----:B------:R-:W-:-:S03]  /*2700*/  MOV R63, UR33 ;  /* 0x00000021003f7c02 */ /* 0x000fc60008000f00 */
[----:B------:R-:W-:-:S09]  /*2710*/  ULOP3.LUT UR13, UR13, 0x400, URZ, 0xc0, !UPT ;  /* 0x000004000d0d7892 */ /* 0x000fd2000f8ec0ff */
[----:B------:R-:W3:Y:S01]  /*2720*/  LDS R63, [R63+UR13] ;  /* 0x0000000d3f3f7984 */ /* 0x000ee20008000800 */
[----:B------:R-:W-:Y:S05]  /*2730*/  BRA `(.L_x_1720) ;  /* 0x0000000000087947 */ /* 0x000fea0003800000 */
.L_x_1719:
[----:B------:R-:W-:-:S06]  /*2740*/  LEA R63, R62, UR11, 0x2 ;  /* 0x0000000b3e3f7c11 */ /* 0x000fcc000f8e10ff */
[----:B------:R-:W2:Y:S02]  /*2750*/  LDS R63, [R63+0x3364] ;  /* 0x003364003f3f7984 */ /* 0x000ea40000000800 */
.L_x_1720:
[----:B01----:R-:W-:Y:S05]  /*2760*/  BSYNC.RECONVERGENT B0 ;  /* 0x0000000000007941 */ /* 0x003fea0003800200 */
.L_x_1718:
        /* <DEDUP_REMOVED lines=8> */
[----:B------:R-:W-:-:S09]  /*27f0*/  FMUL.FTZ R61, R22, R89 ;  /* 0x00000059163d7220 */ /* 0x000fd20000410000 */
[----:B------:R-:W-:Y:S01]  /*2800*/  VOTEU.ALL UP0, P1 ;  /* 0x0000000000ff7886 */ /* 0x000fe20000800000 */
[----:B------:R-:W-:-:S04]  /*2810*/  FFMA.FTZ R59, R129, R143, R134 ;  /* 0x0000008f813b7223 */ /* 0x000fc80000010086 */
[----:B------:R-:W-:Y:S01]  /*2820*/  @!UP0 UIMAD.WIDE UR38, UR9, 0x8, UR4 ;  /* 0x00000008092688a5 */ /* 0x000fe2000f8e0204 */
[C---:B------:R-:W-:Y:S01]  /*2830*/  FMUL.FTZ R56, R128.reuse, R57 ;  /* 0x0000003980387220 */ /* 0x040fe20000410000 */
[----:B------:R-:W-:Y:S01]  /*2840*/  FFMA.FTZ R58, R128, R59, R61 ;  /* 0x0000003b803a7223 */ /* 0x000fe2000001003d */
[----:B------:R-:W-:-:S03]  /*2850*/  FMUL.FTZ R60, R23, R88 ;  /* 0x00000058173c7220 */ /* 0x000fc60000410000 */
[----:B------:R-:W-:Y:S02]  /*2860*/  MOV R4, UR38 ;  /* 0x0000002600047c02 */ /* 0x000fe40008000f00 */
[----:B------:R-:W-:Y:S01]  /*2870*/  MOV R5, UR39 ;  /* 0x0000002700057c02 */ /* 0x000fe20008000f00 */
[C---:B------:R-:W-:Y:S01]  /*2880*/  FMUL.FTZ R57, R125.reuse, R56 ;  /* 0x000000387d397220 */ /* 0x040fe20000410000 */
[----:B------:R-:W-:-:S03]  /*2890*/  FFMA.FTZ R59, R125, R58, R60 ;  /* 0x0000003a7d3b7223 */ /* 0x000fc6000001003c */
        /* <DEDUP_REMOVED lines=8> */
[----:B------:R-:W-:Y:S01]  /*2920*/  ISETP.GT.U32.AND P2, PT, R62, 0x1f, PT ;  /* 0x0000001f3e00780c */ /* 0x000fe20003f44070 */
[----:B------:R-:W-:Y:S01]  /*2930*/  FMUL.FTZ R131, R11, R100 ;  /* 0x000000640b837220 */ /* 0x000fe20000410000 */
[----:B0-----:R-:W-:Y:S01]  /*2940*/  FMUL.FTZ R5, R16, R91 ;  /* 0x0000005b10057220 */ /* 0x001fe20000410000 */
[----:B------:R-:W-:Y:S01]  /*2950*/  FMUL.FTZ R4, R126, R57 ;  /* 0x000000397e047220 */ /* 0x000fe20000410000 */
[----:B------:R-:W-:-:S02]  /*2960*/  LEA.HI R144, R62, R62, RZ, 0x1e ;  /* 0x0000003e3e907211 */ /* 0x000fc400078ff0ff */
[----:B------:R-:W-:Y:S01]  /*2970*/  FFMA.FTZ R56, R126, R59, R5 ;  /* 0x0000003b7e387223 */ /* 0x000fe20000010005 */
[C---:B------:R-:W-:Y:S01]  /*2980*/  FMUL.FTZ R5, R123.reuse, R4 ;  /* 0x000000047b057220 */ /* 0x040fe20000410000 */
[----:B------:R-:W-:Y:S01]  /*2990*/  FMUL.FTZ R59, R18, R93 ;  /* 0x0000005d123b7220 */ /* 0x000fe20000410000 */
[----:B------:R-:W-:Y:S01]  /*29a0*/  LEA R144, R144, UR11, 0x3 ;  /* 0x0000000b90907c11 */ /* 0x000fe2000f8e18ff */
[----:B------:R-:W-:Y:S01]  /*29b0*/  FFMA.FTZ R57, R123, R56, R58 ;  /* 0x000000387b397223 */ /* 0x000fe2000001003a */
[C---:B------:R-:W-:Y:S01]  /*29c0*/  FMUL.FTZ R4, R124.reuse, R5 ;  /* 0x000000057c047220 */ /* 0x040fe20000410000 */
[----:B------:R-:W-:Y:S02]  /*29d0*/  FMUL.FTZ R58, R19, R92 ;  /* 0x0000005c133a7220 */ /* 0x000fe40000410000 */
[----:B------:R-:W-:Y:S01]  /*29e0*/  FFMA.FTZ R56, R124, R57, R59 ;  /* 0x000000397c387223 */ /* 0x000fe2000001003b */
[----:B------:R-:W-:Y:S01]  /*29f0*/  FMUL.FTZ R5, R121, R4 ;  /* 0x0000000479057220 */ /* 0x000fe20000410000 */
[----:B------:R-:W-:-:S02]  /*2a00*/  FMUL.FTZ R59, R12, R95 ;  /* 0x0000005f0c3b7220 */ /* 0x000fc40000410000 */
        /* <DEDUP_REMOVED lines=62> */
.L_x_1748:
[C---:B----4-:R-:W-:Y:S01]  /*2df0*/  FFMA.FTZ R136, R60.reuse, R136, R61 ;  /* 0x000000883c887223 */ /* 0x050fe2000001003d */
[----:B------:R-:W-:Y:S01]  /*2e00*/  UMOV UR13, 0xffffffff ;  /* 0xffffffff000d7882 */ /* 0x000fe20000000000 */
[----:B01----:R-:W-:-:S03]  /*2e10*/  @P1 FMUL.FTZ R60, R60, R139 ;  /* 0x0000008b3c3c1220 */ /* 0x003fc60000410000 */
[----:B------:R-:W-:Y:S01]  /*2e20*/  FSEL R136, R61, R136, !P1 ;  /* 0x000000883d887208 */ /* 0x000fe20004800000 */
[----:B------:R-:W-:Y:S06]  /*2e30*/  BRA.DIV UR13, `(.L_x_1723) ;  /* 0x0000002e0d647947 */ /* 0x000fec000b800000 */
.L_x_1751:
[----:B------:R-:W-:-:S03]  /*2e40*/  UMOV UR13, 0xffffffff ;  /* 0xffffffff000d7882 */ /* 0x000fc60000000000 */
[----:B------:R-:W-:Y:S05]  /*2e50*/  BRA.DIV UR13, `(.L_x_1724) ;  /* 0x0000002e0d847947 */ /* 0x000fea000b800000 */
.L_x_1754:
[----:B------:R-:W-:-:S03]  /*2e60*/  UMOV UR13, 0xffffffff ;  /* 0xffffffff000d7882 */ /* 0x000fc60000000000 */
[----:B------:R-:W-:Y:S05]  /*2e70*/  BRA.DIV UR13, `(.L_x_1725) ;  /* 0x0000002e0da47947 */ /* 0x000fea000b800000 */
[----:B------:R-:W0:Y:S04]  /*2e80*/  SHFL.UP PT, R60, R60, 0x1, RZ ;  /* 0x042000003c3c7989 */ /* 0x000e2800000e00ff */
[----:B------:R1:W4:Y:S04]  /*2e90*/  SHFL.UP PT, R61, R136, 0x1, RZ ;  /* 0x04200000883d7989 */ /* 0x00032800000e00ff */
[----:B-----5:R-:W0:Y:S04]  /*2ea0*/  SHFL.IDX PT, R6, R6, RZ, 0x1f ;  /* 0x00001fff06067589 */ /* 0x020e2800000e0000 */
[----:B-1----:R-:W0:Y:S02]  /*2eb0*/  SHFL.IDX PT, R7, R7, RZ, 0x1f ;  /* 0x00001fff07077589 */ /* 0x002e2400000e0000 */
.L_x_1760:
[C---:B0---4-:R-:W-:Y:S01]  /*2ec0*/  @P0 FFMA.FTZ R7, R60.reuse, R7, R61 ;  /* 0x000000073c070223 */ /* 0x051fe2000001003d */
[----:B------:R-:W-:-:S03]  /*2ed0*/  @P0 FMUL.FTZ R6, R60, R6 ;  /* 0x000000063c060220 */ /* 0x000fc60000410000 */
        /* <DEDUP_REMOVED lines=10> */
.L_x_1721:
[----:B------:R-:W-:Y:S05]  /*2f80*/  WARPSYNC.ALL ;  /* 0x0000000000007948 */ /* 0x000fea0003800000 */
[----:B------:R-:W-:Y:S01]  /*2f90*/  BAR.SYNC.DEFER_BLOCKING 0x0 ;  /* 0x0000000000007b1d */ /* 0x000fe20000010000 */
[C---:B0-23-5:R-:W-:Y:S01]  /*2fa0*/  FMUL.FTZ R6, R108.reuse, R63 ;  /* 0x0000003f6c067220 */ /* 0x06dfe20000410000 */
        /* <DEDUP_REMOVED lines=14> */
[----:B------:R-:W-:-:S02]  /*3090*/  ISETP.NE.AND P0, PT, R127, RZ, PT ;  /* 0x000000ff7f00720c */ /* 0x000fc40003f05270 */
        /* <DEDUP_REMOVED lines=22> */
[----:B------:R-:W-:-:S03]  /*3200*/  FMUL.FTZ R7, R121, R4 ;  /* 0x0000000479077220 */ /* 0x000fc60000410000 */
[C---:B------:R-:W-:Y:S01]  /*3210*/  FFMA.FTZ R137, R123.reuse, R136, R56 ;  /* 0x000000887b897223 */ /* 0x040fe20000010038 */
[C---:B------:R-:W-:Y:S01]  /*3220*/  FMUL.FTZ R4, R124.reuse, R7 ;  /* 0x000000077c047220 */ /* 0x040fe20000410000 */
[----:B------:R-:W-:Y:S02]  /*3230*/  MOV R7, RZ ;  /* 0x000000ff00077202 */ /* 0x000fe40000000f00 */
[----:B------:R-:W-:Y:S01]  /*3240*/  FFMA.FTZ R138, R124, R137, R61 ;  /* 0x000000897c8a7223 */ /* 0x000fe2000001003d */
[----:B------:R-:W-:-:S03]  /*3250*/  FMUL.FTZ R57, R123, R4 ;  /* 0x000000047b397220 */ /* 0x000fc60000410000 */
[----:B------:R-:W-:Y:S01]  /*3260*/  FFMA.FTZ R139, R121, R138, R58 ;  /* 0x0000008a798b7223 */ /* 0x000fe2000001003a */
[----:B------:R-:W-:Y:S01]  /*3270*/  FMUL.FTZ R4, R126, R57 ;  /* 0x000000397e047220 */ /* 0x000fe20000410000 */
        /* <DEDUP_REMOVED lines=13> */
[----:B------:R-:W-:Y:S01]  /*3350*/  FFMA.FTZ R130, R108, R133, R131 ;  /* 0x000000856c827223 */ /* 0x000fe20000010083 */
[----:B------:R-:W-:Y:S06]  /*3360*/  BAR.SYNC.DEFER_BLOCKING 0x0 ;  /* 0x0000000000007b1d */ /* 0x000fec0000010000 */
[----:B-1----:R-:W-:Y:S05]  /*3370*/  @P0 BRA `(.L_x_1726) ;  /* 0x00000004002c0947 */ /* 0x002fea0003800000 */
        /* <DEDUP_REMOVED lines=13> */
[C---:B---3--:R-:W-:Y:S01]  /*3450*/  FFMA.FTZ R59, R58.reuse, R148, R59 ;  /* 0x000000943a3b7223 */ /* 0x048fe2000001003b */
[----:B------:R-:W-:Y:S01]  /*3460*/  FMUL.FTZ R58, R58, R149 ;  /* 0x000000953a3a7220 */ /* 0x000fe20000410000 */
[----:B------:R-:W-:Y:S06]  /*3470*/  BRA.DIV UR13, `(.L_x_1727) ;  /* 0x0000002a0da07947 */ /* 0x000fec000b800000 */
[----:B------:R-:W1:Y:S01]  /*3480*/  SHFL.DOWN PT, R149, R58, 0x1, 0x1f ;  /* 0x08201f003a957f89 */ /* 0x000e6200000e0000 */
[C---:B------:R-:W-:Y:S02]  /*3490*/  ISETP.GT.U32.AND P1, PT, R144.reuse, 0x1b, PT ;  /* 0x0000001b9000780c */ /* 0x040fe40003f24070 */
[C---:B------:R-:W-:Y:S01]  /*34a0*/  ISETP.GT.U32.AND P2, PT, R144.reuse, 0x17, PT ;  /* 0x000000179000780c */ /* 0x040fe20003f44070 */
[----:B------:R-:W2:Y:S01]  /*34b0*/  SHFL.DOWN PT, R150, R59, 0x1, 0x1f ;  /* 0x08201f003b967f89 */ /* 0x000ea200000e0000 */
[----:B------:R-:W-:-:S03]  /*34c0*/  ISETP.GT.U32.AND P3, PT, R144, 0xf, PT ;  /* 0x0000000f9000780c */ /* 0x000fc60003f64070 */
[----:B0-----:R-:W-:Y:S04]  /*34d0*/  SHFL.IDX PT, R156, R6, RZ, 0x1f ;  /* 0x00001fff069c7589 */ /* 0x001fe800000e0000 */
[----:B------:R-:W-:Y:S01]  /*34e0*/  SHFL.IDX PT, R157, R7, RZ, 0x1f ;  /* 0x00001fff079d7589 */ /* 0x000fe200000e0000 */
[----:B-1----:R-:W-:Y:S01]  /*34f0*/  @P0 FMUL.FTZ R149, R149, R58 ;  /* 0x0000003a95950220 */ /* 0x002fe20000410000 */
[----:B--2---:R-:W-:-:S04]  /*3500*/  @P0 FFMA.FTZ R150, R58, R150, R59 ;  /* 0x000000963a960223 */ /* 0x004fc8000001003b */
        /* <DEDUP_REMOVED lines=34> */
.L_x_1777:
        /* <DEDUP_REMOVED lines=16> */
.L_x_1726:
[----:B------:R-:W-:Y:S05]  /*3830*/  WARPSYNC.ALL ;  /* 0x0000000000007948 */ /* 0x000fea0003800000 */
[----:B------:R-:W-:Y:S01]  /*3840*/  BAR.SYNC.DEFER_BLOCKING 0x0 ;  /* 0x0000000000007b1d */ /* 0x000fe20000010000 */
[----:B-1----:R-:W-:Y:S01]  /*3850*/  SHF.R.U32.HI R57, RZ, 0x2, R62 ;  /* 0x00000002ff397819 */ /* 0x002fe2000001163e */
[----:B------:R-:W-:Y:S01]  /*3860*/  FFMA.FTZ R56, R20, -R87, R143 ;  /* 0x8000005714387223 */ /* 0x000fe2000001008f */
[----:B------:R-:W-:Y:S01]  /*3870*/  FFMA.FTZ R131, R13, -R94, R140 ;  /* 0x8000005e0d837223 */ /* 0x000fe2000001008c */
[C---:B------:R-:W-:Y:S02]  /*3880*/  ISETP.GT.AND P1, PT, R0.reuse, 0x1e, PT ;  /* 0x0000001e0000780c */ /* 0x040fe40003f24270 */
[----:B------:R-:W-:Y:S01]  /*3890*/  IADD3 R4, PT, PT, R57, R62, RZ ;  /* 0x0000003e39047210 */ /* 0x000fe20007ffe0ff */
[----:B------:R-:W-:Y:S01]  /*38a0*/  BSSY.RECONVERGENT B0, `(.L_x_1728) ;  /* 0x00000d2000007945 */ /* 0x000fe20003800200 */
[----:B------:R-:W-:-:S02]  /*38b0*/  ISETP.GT.AND P0, PT, R0, 0x1d, PT ;  /* 0x0000001d0000780c */ /* 0x000fc40003f04270 */
[----:B------:R-:W-:Y:S02]  /*38c0*/  LEA R4, R4, UR11, 0x3 ;  /* 0x0000000b04047c11 */ /* 0x000fe4000f8e18ff */
[----:B------:R-:W-:-:S03]  /*38d0*/  ISETP.NE.AND P2, PT, R62, RZ, PT ;  /* 0x000000ff3e00720c */ /* 0x000fc60003f45270 */
[----:B------:R-:W1:Y:S10]  /*38e0*/  LDS R5, [R4+0x2664] ;  /* 0x0026640004057984 */ /* 0x000e740000000800 */
[----:B0-----:R0:W-:Y:S01]  /*38f0*/  @!P2 STS.64 [UR12], R6 ;  /* 0x00000006ff00a988 */ /* 0x0011e20008000a0c */
[----:B-1----:R-:W-:Y:S01]  /*3900*/  FFMA.FTZ R63, R5, R63, R76 ;  /* 0x0000003f053f7223 */ /* 0x002fe2000001004c */
[----:B------:R-:W-:-:S03]  /*3910*/  FFMA.FTZ R5, R3, R143, RZ ;  /* 0x0000008f03057223 */ /* 0x000fc600000100ff */
[----:B------:R-:W-:Y:S01]  /*3920*/  FFMA.FTZ R77, R108, R63, R77 ;  /* 0x0000003f6c4d7223 */ /* 0x000fe2000001004d */
[----:B------:R-:W-:-:S03]  /*3930*/  FFMA.FTZ R4, R102, R132, R5 ;  /* 0x0000008466047223 */ /* 0x000fc60000010005 */
[----:B------:R-:W-:Y:S01]  /*3940*/  FFMA.FTZ R78, R115, R77, R78 ;  /* 0x0000004d734e7223 */ /* 0x000fe2000001004e */
[----:B------:R-:W-:Y:S01]  /*3950*/  FFMA.FTZ R5, R103, R134, R4 ;  /* 0x0000008667057223 */ /* 0x000fe20000010004 */
[----:B------:R-:W-:Y:S01]  /*3960*/  FFMA.FTZ R115, R21, -R86, R132 ;  /* 0x8000005615737223 */ /* 0x000fe20000010084 */
[----:B------:R-:W-:Y:S01]  /*3970*/  FFMA.FTZ R134, R22, -R89, R134 ;  /* 0x8000005916867223 */ /* 0x000fe20000010086 */
        /* <DEDUP_REMOVED lines=14> */
[----:B------:R-:W-:Y:S01]  /*3a60*/  FFMA.FTZ R139, R19, -R92, R139 ;  /* 0x8000005c138b7223 */ /* 0x000fe2000001008b */
[----:B0-----:R-:W-:Y:S01]  /*3a70*/  FMUL.FTZ R6, R82, UR35 ;  /* 0x0000002352067c20 */ /* 0x001fe20008410000 */
[----:B------:R-:W-:Y:S01]  /*3a80*/  FFMA.FTZ R105, R122, R83, R105 ;  /* 0x000000537a697223 */ /* 0x000fe20000010069 */
[----:B------:R-:W-:Y:S01]  /*3a90*/  FFMA.FTZ R119, R69, R141, R76 ;  /* 0x0000008d45777223 */ /* 0x000fe2000001004c */
[----:B------:R-:W-:Y:S01]  /*3aa0*/  FMUL.FTZ R7, R83, UR35 ;  /* 0x0000002353077c20 */ /* 0x000fe20008410000 */
[----:B------:R-:W-:Y:S01]  /*3ab0*/  FMUL.FTZ R6, R131, R6 ;  /* 0x0000000683067220 */ /* 0x000fe20000410000 */
[----:B------:R-:W-:Y:S01]  /*3ac0*/  FFMA.FTZ R106, R121, R105, R106 ;  /* 0x00000069796a7223 */ /* 0x000fe2000001006a */
[----:B------:R-:W-:Y:S01]  /*3ad0*/  FFMA.FTZ R108, R68, R140, R119 ;  /* 0x0000008c446c7223 */ /* 0x000fe20000010077 */
[----:B------:R-:W-:-:S02]  /*3ae0*/  FFMA.FTZ R140, R10, -R101, R133 ;  /* 0x800000650a8c7223 */ /* 0x000fc40000010085 */
        /* <DEDUP_REMOVED lines=14> */
[----:B------:R-:W-:Y:S01]  /*3bd0*/  FFMA.FTZ R118, R72, R142, R123 ;  /* 0x0000008e48767223 */ /* 0x000fe2000001007b */
[----:B------:R-:W-:Y:S01]  /*3be0*/  FFMA.FTZ R142, R9, -R98, R142 ;  /* 0x80000062098e7223 */ /* 0x000fe2000001008e */
[-C--:B------:R-:W-:Y:S01]  /*3bf0*/  FFMA.FTZ R113, R128, R112.reuse, R113 ;  /* 0x0000007080717223 */ /* 0x080fe20000010071 */
[----:B------:R-:W-:Y:S01]  /*3c00*/  FMUL.FTZ R59, R89, R112 ;  /* 0x00000070593b7220 */ /* 0x000fe20000410000 */
[----:B------:R-:W-:Y:S01]  /*3c10*/  FFMA.FTZ R125, R75, R133, R118 ;  /* 0x000000854b7d7223 */ /* 0x000fe20000010076 */
[----:B------:R-:W-:Y:S01]  /*3c20*/  FMUL.FTZ R118, R96, R80 ;  /* 0x0000005060767220 */ /* 0x000fe20000410000 */
[-C--:B------:R-:W-:Y:S01]  /*3c30*/  FFMA.FTZ R114, R129, R113.reuse, R114 ;  /* 0x0000007181727223 */ /* 0x080fe20000010072 */
[----:B------:R-:W-:Y:S01]  /*3c40*/  FMUL.FTZ R4, R86, R113 ;  /* 0x0000007156047220 */ /* 0x000fe20000410000 */
[----:B------:R-:W-:Y:S01]  /*3c50*/  FFMA.FTZ R128, R8, -R99, R147 ;  /* 0x8000006308807223 */ /* 0x000fe20000010093 */
[----:B------:R-:W-:Y:S01]  /*3c60*/  FMUL.FTZ R129, R101, R77 ;  /* 0x0000004d65817220 */ /* 0x000fe20000410000 */
[----:B------:R-:W-:Y:S01]  /*3c70*/  FMUL.FTZ R5, R87, R114 ;  /* 0x0000007257057220 */ /* 0x000fe20000410000 */
[----:B------:R-:W-:Y:S01]  /*3c80*/  FADD.FTZ R51, R118, R51 ;  /* 0x0000003376337221 */ /* 0x000fe20000010000 */
[----:B------:R-:W-:Y:S01]  /*3c90*/  FADD.FTZ R49, R116, R49 ;  /* 0x0000003174317221 */ /* 0x000fe20000010000 */
        /* <DEDUP_REMOVED lines=19> */
[----:B------:R-:W-:-:S03]  /*3dd0*/  FADD.FTZ R48, R119, R48 ;  /* 0x0000003077307221 */ /* 0x000fc60000010000 */
[----:B------:R-:W-:Y:S01]  /*3de0*/  FFMA.FTZ R76, R108, R139, R121 ;  /* 0x0000008b6c4c7223 */ /* 0x000fe20000010079 */
[----:B------:R-:W-:-:S03]  /*3df0*/  FMUL.FTZ R121, R97, R81 ;  /* 0x0000005161797220 */ /* 0x000fc60000410000 */
[----:B------:R-:W-:Y:S01]  /*3e00*/  FFMA.FTZ R123, R119, R124, R76 ;  /* 0x0000007c777b7223 */ /* 0x000fe2000001004c */
[----:B------:R-:W-:Y:S01]  /*3e10*/  FFMA.FTZ R76, R74, R130, R125 ;  /* 0x000000824a4c7223 */ /* 0x000fe2000001007d */
[----:B------:R-:W-:Y:S01]  /*3e20*/  FMUL.FTZ R125, R99, R79 ;  /* 0x0000004f637d7220 */ /* 0x000fe20000410000 */
[----:B------:R-:W-:Y:S01]  /*3e30*/  FFMA.FTZ R130, R11, -R100, R130 ;  /* 0x800000640b827223 */ /* 0x000fe20000010082 */
[----:B------:R-:W-:Y:S01]  /*3e40*/  FFMA.FTZ R120, R116, R131, R123 ;  /* 0x0000008374787223 */ /* 0x000fe2000001007b */
[----:B------:R-:W-:Y:S01]  /*3e50*/  FADD.FTZ R50, R121, R50 ;  /* 0x0000003279327221 */ /* 0x000fe20000010000 */
        /* <DEDUP_REMOVED lines=12> */
[----:B0-----:R-:W-:-:S04]  /*3f20*/  @!P1 FADD.FTZ R76, R76, R143 ;  /* 0x0000008f4c4c9221 */ /* 0x001fc80000010000 */
[----:B------:R-:W0:Y:S04]  /*3f30*/  SHFL.DOWN PT, R132, R123, 0x1, 0x1f ;  /* 0x08201f007b847f89 */ /* 0x000e2800000e0000 */
[----:B------:R-:W1:Y:S01]  /*3f40*/  SHFL.DOWN PT, R133, R76, 0x2, 0x1f ;  /* 0x08401f004c857f89 */ /* 0x000e6200000e0000 */
[----:B0-----:R-:W-:Y:S01]  /*3f50*/  @!P1 FADD.FTZ R123, R123, R132 ;  /* 0x000000847b7b9221 */ /* 0x001fe20000010000 */
[----:B------:R-:W-:Y:S01]  /*3f60*/  ISETP.GT.AND P1, PT, R0, 0x1b, PT ;  /* 0x0000001b0000780c */ /* 0x000fe20003f24270 */
[----:B-1----:R-:W-:-:S03]  /*3f70*/  @!P0 FADD.FTZ R76, R76, R133 ;  /* 0x000000854c4c8221 */ /* 0x002fc60000010000 */
[----:B------:R-:W0:Y:S04]  /*3f80*/  SHFL.DOWN PT, R132, R123, 0x2, 0x1f ;  /* 0x08401f007b847f89 */ /* 0x000e2800000e0000 */
[----:B------:R-:W1:Y:S01]  /*3f90*/  SHFL.DOWN PT, R133, R76, 0x4, 0x1f ;  /* 0x08801f004c857f89 */ /* 0x000e6200000e0000 */
[----:B0-----:R-:W-:Y:S01]  /*3fa0*/  @!P0 FADD.FTZ R123, R123, R132 ;  /* 0x000000847b7b8221 */ /* 0x001fe20000010000 */
[----:B------:R-:W-:-:S03]  /*3fb0*/  ISETP.GT.AND P0, PT, R0, 0x17, PT ;  /* 0x000000170000780c */ /* 0x000fc60003f04270 */
[----:B-1----:R-:W-:Y:S01]  /*3fc0*/  @!P1 FADD.FTZ R76, R76, R133 ;  /* 0x000000854c4c9221 */ /* 0x002fe20000010000 */
[----:B------:R-:W0:Y:S01]  /*3fd0*/  SHFL.DOWN PT, R132, R123, 0x4, 0x1f ;  /* 0x08801f007b847f89 */ /* 0x000e2200000e0000 */
[----:B------:R-:W-:-:S03]  /*3fe0*/  FMUL.FTZ R133, R63, UR35 ;  /* 0x000000233f857c20 */ /* 0x000fc60008410000 */
[----:B------:R-:W1:Y:S01]  /*3ff0*/  SHFL.DOWN PT, R143, R76, 0x8, 0x1f ;  /* 0x09001f004c8f7f89 */ /* 0x000e6200000e0000 */
[----:B------:R-:W-:Y:S01]  /*4000*/  FMUL.FTZ R62, R130, R133 ;  /* 0x00000085823e7220 */ /* 0x000fe20000410000 */
[----:B------:R-:W-:Y:S01]  /*4010*/  FMUL.FTZ R133, R78, UR35 ;  /* 0x000000234e857c20 */ /* 0x000fe20008410000 */
[----:B------:R-:W-:Y:S02]  /*4020*/  FMUL.FTZ R130, R80, UR35 ;  /* 0x0000002350827c20 */ /* 0x000fe40008410000 */
[----:B------:R-:W-:Y:S01]  /*4030*/  FFMA.FTZ R62, R11, R63, R62 ;  /* 0x0000003f0b3e7223 */ /* 0x000fe2000001003e */
[----:B------:R-:W-:Y:S01]  /*4040*/  FMUL.FTZ R63, R79, UR35 ;  /* 0x000000234f3f7c20 */ /* 0x000fe20008410000 */
[----:B------:R-:W-:Y:S01]  /*4050*/  FMUL.FTZ R142, R142, R133 ;  /* 0x000000858e8e7220 */ /* 0x000fe20000410000 */
[----:B------:R-:W-:Y:S01]  /*4060*/  FMUL.FTZ R130, R141, R130 ;  /* 0x000000828d827220 */ /* 0x000fe20000410000 */
[----:B------:R-:W-:Y:S01]  /*4070*/  FADD.FTZ R39, R62, R39 ;  /* 0x000000273e277221 */ /* 0x000fe20000010000 */
[----:B------:R-:W-:Y:S01]  /*4080*/  FMUL.FTZ R133, R128, R63 ;  /* 0x0000003f80857220 */ /* 0x000fe20000410000 */
[----:B------:R-:W-:Y:S01]  /*4090*/  FMUL.FTZ R63, R81, UR35 ;  /* 0x00000023513f7c20 */ /* 0x000fe20008410000 */
[----:B------:R-:W-:Y:S01]  /*40a0*/  FFMA.FTZ R78, R9, R78, R142 ;  /* 0x0000004e094e7223 */ /* 0x000fe2000001008e */
[----:B------:R-:W-:Y:S01]  /*40b0*/  FFMA.FTZ R80, R15, R80, R130 ;  /* 0x000000500f507223 */ /* 0x000fe20000010082 */
[----:B------:R-:W-:Y:S01]  /*40c0*/  FFMA.FTZ R79, R8, R79, R133 ;  /* 0x0000004f084f7223 */ /* 0x000fe20000010085 */
[----:B------:R-:W-:Y:S01]  /*40d0*/  FMUL.FTZ R63, R126, R63 ;  /* 0x0000003f7e3f7220 */ /* 0x000fe20000410000 */
[----:B------:R-:W-:Y:S01]  /*40e0*/  FFMA.FTZ R126, R13, R82, R6 ;  /* 0x000000520d7e7223 */ /* 0x000fe20000010006 */
[----:B------:R-:W-:Y:S01]  /*40f0*/  FMUL.FTZ R6, R105, UR35 ;  /* 0x0000002369067c20 */ /* 0x000fe20008410000 */
[----:B------:R-:W-:Y:S01]  /*4100*/  FADD.FTZ R37, R78, R37 ;  /* 0x000000254e257221 */ /* 0x000fe20000010000 */
[----:B------:R-:W-:Y:S01]  /*4110*/  FFMA.FTZ R133, R14, R81, R63 ;  /* 0x000000510e857223 */ /* 0x000fe2000001003f */
[----:B0-----:R-:W-:Y:S01]  /*4120*/  @!P1 FADD.FTZ R123, R123, R132 ;  /* 0x000000847b7b9221 */ /* 0x001fe20000010000 */
[----:B------:R-:W-:Y:S01]  /*4130*/  FMUL.FTZ R63, R124, R7 ;  /* 0x000000077c3f7220 */ /* 0x000fe20000410000 */
[----:B------:R-:W-:Y:S01]  /*4140*/  FMUL.FTZ R7, R106, UR35 ;  /* 0x000000236a077c20 */ /* 0x000fe20008410000 */
[----:B------:R-:W-:Y:S01]  /*4150*/  FMUL.FTZ R82, R139, R6 ;  /* 0x000000068b527220 */ /* 0x000fe20000410000 */
[----:B-1----:R-:W-:Y:S01]  /*4160*/  @!P0 FADD.FTZ R76, R76, R143 ;  /* 0x0000008f4c4c8221 */ /* 0x002fe20000010000 */
[----:B------:R-:W0:Y:S01]  /*4170*/  SHFL.DOWN PT, R132, R123, 0x8, 0x1f ;  /* 0x09001f007b847f89 */ /* 0x000e2200000e0000 */
[----:B------:R-:W-:Y:S01]  /*4180*/  FMUL.FTZ R6, R109, UR35 ;  /* 0x000000236d067c20 */ /* 0x000fe20008410000 */
[----:B------:R-:W-:Y:S01]  /*4190*/  FFMA.FTZ R131, R12, R83, R63 ;  /* 0x000000530c837223 */ /* 0x000fe2000001003f */
[----:B------:R-:W-:Y:S01]  /*41a0*/  FMUL.FTZ R63, R138, R7 ;  /* 0x000000078a3f7220 */ /* 0x000fe20000410000 */
[----:B------:R-:W1:Y:S01]  /*41b0*/  SHFL.DOWN PT, R141, R76, 0x10, 0x1f ;  /* 0x0a001f004c8d7f89 */ /* 0x000e6200000e0000 */
[----:B------:R-:W-:Y:S01]  /*41c0*/  FFMA.FTZ R124, R19, R105, R82 ;  /* 0x00000069137c7223 */ /* 0x000fe20000010052 */
[----:B------:R-:W-:Y:S01]  /*41d0*/  FMUL.FTZ R7, R110, UR35 ;  /* 0x000000236e077c20 */ /* 0x000fe20008410000 */
[----:B------:R-:W-:Y:S01]  /*41e0*/  FMUL.FTZ R82, R137, R6 ;  /* 0x0000000689527220 */ /* 0x000fe20000410000 */
[----:B------:R-:W-:Y:S01]  /*41f0*/  FMUL.FTZ R6, R111, UR35 ;  /* 0x000000236f067c20 */ /* 0x000fe20008410000 */
[----:B------:R-:W-:Y:S01]  /*4200*/  FFMA.FTZ R83, R18, R106, R63 ;  /* 0x0000006a12537223 */ /* 0x000fe2000001003f */
[----:B------:R-:W-:Y:S01]  /*4210*/  FMUL.FTZ R81, R136, R7 ;  /* 0x0000000788517220 */ /* 0x000fe20000410000 */
[----:B------:R-:W-:Y:S01]  /*4220*/  FFMA.FTZ R106, R17, R109, R82 ;  /* 0x0000006d116a7223 */ /* 0x000fe20000010052 */
[----:B------:R-:W-:Y:S01]  /*4230*/  FMUL.FTZ R7, R114, UR35 ;  /* 0x0000002372077c20 */ /* 0x000fe20008410000 */
[----:B------:R-:W-:Y:S01]  /*4240*/  FMUL.FTZ R82, R135, R6 ;  /* 0x0000000687527220 */ /* 0x000fe20000410000 */
[----:B------:R-:W-:Y:S01]  /*4250*/  FMUL.FTZ R143, R77, UR35 ;  /* 0x000000234d8f7c20 */ /* 0x000fe20008410000 */
[----:B------:R-:W-:Y:S01]  /*4260*/  FMUL.FTZ R63, R112, UR35 ;  /* 0x00000023703f7c20 */ /* 0x000fe20008410000 */
[----:B------:R-:W-:Y:S01]  /*4270*/  FMUL.FTZ R6, R113, UR35 ;  /* 0x0000002371067c20 */ /* 0x000fe20008410000 */
[----:B------:R-:W-:Y:S01]  /*4280*/  FMUL.FTZ R7, R56, R7 ;  /* 0x0000000738077220 */ /* 0x000fe20000410000 */
[----:B------:R-:W-:Y:S01]  /*4290*/  FMUL.FTZ R143, R140, R143 ;  /* 0x0000008f8c8f7220 */ /* 0x000fe20000410000 */
[----:B------:R-:W-:Y:S01]  /*42a0*/  FMUL.FTZ R63, R134, R63 ;  /* 0x0000003f863f7220 */ /* 0x000fe20000410000 */
[----:B------:R-:W-:Y:S01]  /*42b0*/  FMUL.FTZ R6, R115, R6 ;  /* 0x0000000673067220 */ /* 0x000fe20000410000 */
[----:B------:R-:W-:Y:S01]  /*42c0*/  FFMA.FTZ R81, R16, R110, R81 ;  /* 0x0000006e10517223 */ /* 0x000fe20000010051 */
[----:B------:R-:W-:Y:S01]  /*42d0*/  FFMA.FTZ R77, R10, R77, R143 ;  /* 0x0000004d0a4d7223 */ /* 0x000fe2000001008f */
[----:B------:R-:W-:Y:S01]  /*42e0*/  FFMA.FTZ R82, R23, R111, R82 ;  /* 0x0000006f17527223 */ /* 0x000fe20000010052 */
[----:B0-----:R-:W-:Y:S01]  /*42f0*/  @!P0 FADD.FTZ R123, R123, R132 ;  /* 0x000000847b7b8221 */ /* 0x001fe20000010000 */
[----:B------:R-:W-:Y:S01]  /*4300*/  ISETP.NE.AND P0, PT, R0, RZ, PT ;  /* 0x000000ff0000720c */ /* 0x000fe20003f05270 */
[----:B------:R-:W-:Y:S01]  /*4310*/  FFMA.FTZ R63, R22, R112, R63 ;  /* 0x00000070163f7223 */ /* 0x000fe2000001003f */
[----:B------:R-:W-:Y:S01]  /*4320*/  FFMA.FTZ R6, R21, R113, R6 ;  /* 0x0000007115067223 */ /* 0x000fe20000010006 */
[----:B------:R-:W-:Y:S01]  /*4330*/  FFMA.FTZ R7, R20, R114, R7 ;  /* 0x0000007214077223 */ /* 0x000fe20000010007 */
[----:B------:R-:W0:Y:S01]  /*4340*/  SHFL.DOWN PT, R128, R123, 0x10, 0x1f ;  /* 0x0a001f007b807f89 */ /* 0x000e2200000e0000 */
        /* <DEDUP_REMOVED lines=8> */
[----:B------:R-:W-:Y:S01]  /*43d0*/  @!P0 LOP3.LUT R105, R57, 0xf8, RZ, 0xc0, !PT ;  /* 0x000000f839698812 */ /* 0x000fe200078ec0ff */
[----:B-1----:R-:W-:Y:S01]  /*43e0*/  FADD.FTZ R57, R76, R141 ;  /* 0x0000008d4c397221 */ /* 0x002fe20000010000 */
[----:B------:R-:W-:Y:S01]  /*43f0*/  FADD.FTZ R29, R106, R29 ;  /* 0x0000001d6a1d7221 */ /* 0x000fe20000010000 */
[----:B------:R-:W-:Y:S01]  /*4400*/  FADD.FTZ R28, R81, R28 ;  /* 0x0000001c511c7221 */ /* 0x000fe20000010000 */
[----:B------:R-:W-:Y:S01]  /*4410*/  FADD.FTZ R27, R82, R27 ;  /* 0x0000001b521b7221 */ /* 0x000fe20000010000 */
[----:B------:R-:W-:Y:S01]  /*4420*/  FADD.FTZ R26, R63, R26 ;  /* 0x0000001a3f1a7221 */ /* 0x000fe20000010000 */
[----:B------:R-:W-:Y:S01]  /*4430*/  FADD.FTZ R25, R6, R25 ;  /* 0x0000001906197221 */ /* 0x000fe20000010000 */
        /* <DEDUP_REMOVED lines=24> */
.L_x_1729:
[----:B------:R-:W-:Y:S05]  /*45c0*/  BSYNC.RECONVERGENT B0 ;  /* 0x0000000000007941 */ /* 0x000fea0003800200 */
.L_x_1728:
        /* <DEDUP_REMOVED lines=13> */
.L_x_1717:
[----:B------:R-:W-:Y:S01]  /*46a0*/  BAR.SYNC.DEFER_BLOCKING 0x0 ;  /* 0x0000000000007b1d */ /* 0x000fe20000010000 */
[----:B------:R-:W-:Y:S01]  /*46b0*/  UIADD3 UR23, UPT, UPT, UR18, -0x1, URZ ;  /* 0xffffffff12177890 */ /* 0x000fe2000fffe0ff */
[----:B------:R-:W-:Y:S01]  /*46c0*/  FADD.FTZ R0, R85, R24 ;  /* 0x0000001855007221 */ /* 0x000fe20000010000 */
[----:B------:R-:W-:Y:S02]  /*46d0*/  UIADD3 UR21, UP1, UPT, UR21, -0x2000, URZ ;  /* 0xffffe00015157890 */ /* 0x000fe4000ff3e0ff */
[----:B------:R-:W-:-:S03]  /*46e0*/  USHF.L.U32 UR8, UR23, 0xb, URZ ;  /* 0x0000000b17087899 */ /* 0x000fc600080006ff */
[----:B------:R-:W2:Y:S01]  /*46f0*/  S2UR UR30, SR_CTAID.X ;  /* 0x00000000001e79c3 */ /* 0x000ea20000002500 */
[----:B------:R-:W2:Y:S01]  /*4700*/  LDCU.64 UR14, c[0x0][0x4f8] ;  /* 0x00009f00ff0e77ac */ /* 0x000ea20008000a00 */
[----:B------:R-:W3:Y:S01]  /*4710*/  S2R R7, SR_TID.X ;  /* 0x0000000000077919 */ /* 0x000ee20000002100 */
[----:B------:R-:W-:Y:S01]  /*4720*/  FADD.FTZ R3, R0, R25 ;  /* 0x0000001900037221 */ /* 0x000fe20000010000 */
[----:B------:R-:W4:Y:S03]  /*4730*/  LDCU.64 UR24, c[0x0][0x500] ;  /* 0x0000a000ff1877ac */ /* 0x000f260008000a00 */
[----:B------:R-:W-:Y:S01]  /*4740*/  FADD.FTZ R0, R3, R26 ;  /* 0x0000001a03007221 */ /* 0x000fe20000010000 */
[----:B------:R-:W4:Y:S01]  /*4750*/  S2UR UR10, SR_CTAID.Y ;  /* 0x00000000000a79c3 */ /* 0x000f220000002600 */
[----:B------:R-:W5:Y:S02]  /*4760*/  LDCU.64 UR28, c[0x0][0x550] ;  /* 0x0000aa00ff1c77ac */ /* 0x000f640008000a00 */
[----:B------:R-:W-:Y:S01]  /*4770*/  FADD.FTZ R3, R0, R27 ;  /* 0x0000001b00037221 */ /* 0x000fe20000010000 */
[----:B------:R-:W-:Y:S01]  /*4780*/  UMOV UR9, URZ ;  /* 0x000000ff00097c82 */ /* 0x000fe20008000000 */
[----:B------:R-:W-:-:S02]  /*4790*/  UIADD3 UR19, UP2, UPT, UR19, -0x2000, URZ ;  /* 0xffffe00013137890 */ /* 0x000fc4000ff5e0ff */
[----:B------:R-:W-:Y:S01]  /*47a0*/  FADD.FTZ R0, R3, R28 ;  /* 0x0000001c03007221 */ /* 0x000fe20000010000 */
[----:B------:R-:W-:Y:S01]  /*47b0*/  UIADD3.X UR16, UPT, UPT, UR16, -0x1, URZ, UP1, !UPT ;  /* 0xffffffff10107890 */ /* 0x000fe20008ffe4ff */
[----:B------:R-:W-:Y:S01]  /*47c0*/  STS.128 [R84], R40 ;  /* 0x0000002854007388 */ /* 0x000fe20000000c00 */
[----:B------:R-:W-:-:S03]  /*47d0*/  UIADD3.X UR20, UPT, UPT, UR20, -0x1, URZ, UP2, !UPT ;  /* 0xffffffff14147890 */ /* 0x000fc600097fe4ff */
[----:B------:R-:W-:Y:S01]  /*47e0*/  STS.128 [R84+0x10], R44 ;  /* 0x0000102c54007388 */ /* 0x000fe20000000c00 */
[----:B--2---:R-:W-:-:S03]  /*47f0*/  UIMAD.WIDE.U32 UR12, UR30, UR14, UR8 ;  /* 0x0000000e1e0c72a5 */ /* 0x004fc6000f8e0008 */
[----:B------:R-:W-:Y:S01]  /*4800*/  STS.128 [R84+0x20], R48 ;  /* 0x0000203054007388 */ /* 0x000fe20000000c00 */
[----:B------:R-:W-:-:S03]  /*4810*/  UIMAD UR13, UR30, UR15, UR13 ;  /* 0x0000000f1e0d72a4 */ /* 0x000fc6000f8e020d */
[----:B------:R-:W-:Y:S01]  /*4820*/  STS.128 [R84+0x30], R52 ;  /* 0x0000303454007388 */ /* 0x000fe20000000c00 */
[----:B------:R-:W-:-:S03]  /*4830*/  NOP ;  /* 0x0000000000007918 */ /* 0x000fc60000000000 */
[----:B------:R-:W2:Y:S01]  /*4840*/  LDS.128 R8, [R2] ;  /* 0x0000000002087984 */ /* 0x000ea20000000c00 */
[----:B----4-:R-:W-:Y:S01]  /*4850*/  UIMAD UR14, UR10, UR25, URZ ;  /* 0x000000190a0e72a4 */ /* 0x010fe2000f8e02ff */
[C---:B---3--:R-:W-:Y:S01]  /*4860*/  SHF.L.U32 R6, R7.reuse, 0x2, RZ ;  /* 0x0000000207067819 */ /* 0x048fe200000006ff */
[----:B------:R-:W-:Y:S01]  /*4870*/  UIMAD.WIDE.U32 UR12, UR10, UR24, UR12 ;  /* 0x000000180a0c72a5 */ /* 0x000fe2000f8e000c */
[----:B------:R-:W3:Y:S01]  /*4880*/  LDS.128 R12, [R2+0x200] ;  /* 0x00020000020c7984 */ /* 0x000ee20000000c00 */
[----:B0-----:R-:W-:Y:S01]  /*4890*/  LOP3.LUT R105, R7, 0x1f, RZ, 0xc0, !PT ;  /* 0x0000001f07697812 */ /* 0x001fe200078ec0ff */
[----:B------:R-:W0:Y:S01]  /*48a0*/  LDCU.64 UR24, c[0x0][0x560] ;  /* 0x0000ac00ff1877ac */ /* 0x000e220008000a00 */
[----:B------:R-:W-:Y:S01]  /*48b0*/  LOP3.LUT R6, R6, 0xf80, RZ, 0xc0, !PT ;  /* 0x00000f8006067812 */ /* 0x000fe200078ec0ff */
[----:B------:R-:W4:Y:S01]  /*48c0*/  LDS.128 R16, [R2+0x400] ;  /* 0x0004000002107984 */ /* 0x000f220000000c00 */
[----:B------:R-:W-:Y:S02]  /*48d0*/  UIADD3 UR14, UPT, UPT, UR13, UR14, URZ ;  /* 0x0000000e0d0e7290 */ /* 0x000fe4000fffe0ff */
[----:B------:R-:W-:Y:S01]  /*48e0*/  LOP3.LUT R106, R6, R105, RZ, 0xfc, !PT ;  /* 0x00000069066a7212 */ /* 0x000fe200078efcff */
[----:B------:R-:W1:Y:S01]  /*48f0*/  LDS.128 R20, [R2+0x600] ;  /* 0x0006000002147984 */ /* 0x000e620000000c00 */
[----:B-----5:R-:W-:-:S04]  /*4900*/  ULEA UR13, UP0, UR12, UR28, 0x2 ;  /* 0x0000001c0c0d7291 */ /* 0x020fc8000f8010ff */
[----:B------:R-:W-:Y:S02]  /*4910*/  ULEA.HI.X UR12, UR12, UR29, UR14, 0x2, UP0 ;  /* 0x0000001d0c0c7291 */ /* 0x000fe400080f140e */
[----:B------:R-:W-:Y:S01]  /*4920*/  MOV R4, UR13 ;  /* 0x0000000d00047c02 */ /* 0x000fe20008000f00 */
[----:B------:R-:W5:Y:S03]  /*4930*/  LDCU.64 UR14, c[0x0][0x520] ;  /* 0x0000a400ff0e77ac */ /* 0x000f660008000a00 */
[----:B------:R-:W-:-:S03]  /*4940*/  MOV R5, UR12 ;  /* 0x0000000c00057c02 */ /* 0x000fc60008000f00 */
[----:B------:R-:W-:Y:S02]  /*4950*/  IMAD.WIDE.U32 R4, R106, 0x10, R4 ;  /* 0x000000106a047825 */ /* 0x000fe400078e0004 */
[----:B------:R-:W0:Y:S03]  /*4960*/  LDCU.64 UR12, c[0x0][0x518] ;  /* 0x0000a300ff0c77ac */ /* 0x000e260008000a00 */
[----:B--2---:R-:W-:Y:S04]  /*4970*/  STG.E.128 desc[UR26][R4.64], R8 ;  /* 0x0000000804007986 */ /* 0x004fe8000c101d1a */
[----:B---3--:R-:W-:Y:S01]  /*4980*/  STG.E.128 desc[UR26][R4.64+0x200], R12 ;  /* 0x0002000c04007986 */ /* 0x008fe2000c101d1a */
[----:B0-----:R-:W-:-:S03]  /*4990*/  UIMAD.WIDE.U32 UR8, UR30, UR12, UR8 ;  /* 0x0000000c1e0872a5 */ /* 0x001fc6000f8e0008 */
[----:B----4-:R-:W-:Y:S01]  /*49a0*/  STG.E.128 desc[UR26][R4.64+0x400], R16 ;  /* 0x0004001004007986 */ /* 0x010fe2000c101d1a */
[----:B-----5:R-:W-:Y:S02]  /*49b0*/  UIMAD UR12, UR10, UR15, URZ ;  /* 0x0000000f0a0c72a4 */ /* 0x020fe4000f8e02ff */
[----:B------:R-:W-:Y:S01]  /*49c0*/  UIMAD UR9, UR30, UR13, UR9 ;  /* 0x0000000d1e0972a4 */ /* 0x000fe2000f8e0209 */
[----:B-1----:R-:W-:Y:S03]  /*49d0*/  STG.E.128 desc[UR26][R4.64+0x600], R20 ;  /* 0x0006001404007986 */ /* 0x002fe6000c101d1a */
[----:B------:R-:W-:Y:S01]  /*49e0*/  UIMAD.WIDE.U32 UR8, UR10, UR14, UR8 ;  /* 0x0000000e0a0872a5 */ /* 0x000fe2000f8e0008 */
[----:B------:R-:W-:Y:S03]  /*49f0*/  BAR.SYNC.DEFER_BLOCKING 0x0 ;  /* 0x0000000000007b1d */ /* 0x000fe60000010000 */
[----:B------:R-:W-:-:S02]  /*4a00*/  UIADD3 UR12, UPT, UPT, UR9, UR12, URZ ;  /* 0x0000000c090c7290 */ /* 0x000fc4000fffe0ff */
[----:B------:R-:W-:-:S04]  /*4a10*/  ULEA UR9, UP0, UR8, UR24, 0x2 ;  /* 0x0000001808097291 */ /* 0x000fc8000f8010ff */
[----:B------:R-:W-:Y:S02]  /*4a20*/  ULEA.HI.X UR8, UR8, UR25, UR12, 0x2, UP0 ;  /* 0x0000001908087291 */ /* 0x000fe400080f140c */
[----:B------:R-:W-:-:S04]  /*4a30*/  UIADD3 UR22, UP0, UPT, UR22, -0x2000, URZ ;  /* 0xffffe00016167890 */ /* 0x000fc8000ff1e0ff */
[----:B------:R-:W-:Y:S01]  /*4a40*/  MOV R3, UR8 ;  /* 0x0000000800037c02 */ /* 0x000fe20008000f00 */
[----:B------:R-:W-:Y:S02]  /*4a50*/  UIADD3.X UR17, UPT, UPT, UR17, -0x1, URZ, UP0, !UPT ;  /* 0xffffffff11117890 */ /* 0x000fe400087fe4ff */
[----:B------:R-:W-:-:S03]  /*4a60*/  UISETP.GT.AND UP0, UPT, UR18, 0x1, UPT ;  /* 0x000000011200788c */ /* 0x000fc6000bf04270 */
[----:B------:R-:W-:Y:S01]  /*4a70*/  UMOV UR18, UR23 ;  /* 0x0000001700127c82 */ /* 0x000fe20008000000 */
[----:B------:R-:W-:Y:S04]  /*4a80*/  STS.128 [R84], R24 ;  /* 0x0000001854007388 */ /* 0x000fe80000000c00 */
[----:B------:R0:W-:Y:S04]  /*4a90*/  STS.128 [R84+0x10], R28 ;  /* 0x0000101c54007388 */ /* 0x0001e80000000c00 */
[----:B------:R1:W-:Y:S04]  /*4aa0*/  STS.128 [R84+0x20], R32 ;  /* 0x0000202054007388 */ /* 0x0003e80000000c00 */
[----:B------:R-:W-:Y:S01]  /*4ab0*/  STS.128 [R84+0x30], R36 ;  /* 0x0000302454007388 */ /* 0x000fe20000000c00 */
[----:B------:R-:W-:-:S03]  /*4ac0*/  NOP ;  /* 0x0000000000007918 */ /* 0x000fc60000000000 */
[----:B------:R-:W2:Y:S01]  /*4ad0*/  LDS.128 R8, [R2] ;  /* 0x0000000002087984 */ /* 0x000ea20000000c00 */
[----:B0-----:R-:W-:-:S03]  /*4ae0*/  FADD.FTZ R29, R0, R29 ;  /* 0x0000001d001d7221 */ /* 0x001fc60000010000 */
[----:B------:R-:W0:Y:S01]  /*4af0*/  LDS.128 R12, [R2+0x200] ;  /* 0x00020000020c7984 */ /* 0x000e220000000c00 */
[----:B------:R-:W-:-:S03]  /*4b00*/  FADD.FTZ R30, R29, R30 ;  /* 0x0000001e1d1e7221 */ /* 0x000fc60000010000 */
[----:B------:R-:W3:Y:S01]  /*4b10*/  LDS.128 R16, [R2+0x400] ;  /* 0x0004000002107984 */ /* 0x000ee20000000c00 */
[----:B------:R-:W-:-:S03]  /*4b20*/  FADD.FTZ R31, R30, R31 ;  /* 0x0000001f1e1f7221 */ /* 0x000fc60000010000 */
[----:B------:R4:W5:Y:S01]  /*4b30*/  LDS.128 R20, [R2+0x600] ;  /* 0x0006000002147984 */ /* 0x0009620000000c00 */
[----:B-1----:R-:W-:-:S04]  /*4b40*/  FADD.FTZ R32, R31, R32 ;  /* 0x000000201f207221 */ /* 0x002fc80000010000 */
[----:B------:R-:W-:Y:S01]  /*4b50*/  FADD.FTZ R33, R32, R33 ;  /* 0x0000002120217221 */ /* 0x000fe20000010000 */
[----:B----4-:R-:W-:-:S03]  /*4b60*/  MOV R2, UR9 ;  /* 0x0000000900027c02 */ /* 0x010fc60008000f00 */
[----:B------:R-:W-:Y:S02]  /*4b70*/  FADD.FTZ R34, R33, R34 ;  /* 0x0000002221227221 */ /* 0x000fe40000010000 */
[----:B------:R-:W-:-:S04]  /*4b80*/  IMAD.WIDE.U32 R2, R106, 0x10, R2 ;  /* 0x000000106a027825 */ /* 0x000fc800078e0002 */
[----:B------:R-:W-:-:S04]  /*4b90*/  FADD.FTZ R35, R34, R35 ;  /* 0x0000002322237221 */ /* 0x000fc80000010000 */
[----:B------:R-:W-:-:S04]  /*4ba0*/  FADD.FTZ R36, R35, R36 ;  /* 0x0000002423247221 */ /* 0x000fc80000010000 */
[----:B------:R-:W-:-:S04]  /*4bb0*/  FADD.FTZ R37, R36, R37 ;  /* 0x0000002524257221 */ /* 0x000fc80000010000 */
[----:B------:R-:W-:Y:S01]  /*4bc0*/  FADD.FTZ R38, R37, R38 ;  /* 0x0000002625267221 */ /* 0x000fe20000010000 */
[----:B--2---:R1:W-:Y:S03]  /*4bd0*/  STG.E.128 desc[UR26][R2.64], R8 ;  /* 0x0000000802007986 */ /* 0x0043e6000c101d1a */
[----:B------:R-:W-:Y:S01]  /*4be0*/  FADD.FTZ R85, R38, R39 ;  /* 0x0000002726557221 */ /* 0x000fe20000010000 */
[----:B0-----:R1:W-:Y:S04]  /*4bf0*/  STG.E.128 desc[UR26][R2.64+0x200], R12 ;  /* 0x0002000c02007986 */ /* 0x0013e8000c101d1a */
[----:B---3--:R1:W-:Y:S04]  /*4c00*/  STG.E.128 desc[UR26][R2.64+0x400], R16 ;  /* 0x0004001002007986 */ /* 0x0083e8000c101d1a */
[----:B-----5:R1:W-:Y:S01]  /*4c10*/  STG.E.128 desc[UR26][R2.64+0x600], R20 ;  /* 0x0006001402007986 */ /* 0x0203e2000c101d1a */
[----:B------:R-:W-:Y:S05]  /*4c20*/  BRA.U UP0, `(.L_x_1731) ;  /* 0xffffffb900507547 */ /* 0x000fea000b83ffff */
.L_x_1715:
[----:B------:R-:W0:Y:S01]  /*4c30*/  LDCU.64 UR6, c[0x0][0x548] ;  /* 0x0000a900ff0677ac */ /* 0x000e220008000a00 */
[----:B-1----:R-:W1:Y:S01]  /*4c40*/  S2R R11, SR_TID.X ;  /* 0x00000000000b7919 */ /* 0x002e620000002100 */
[----:B------:R-:W2:Y:S01]  /*4c50*/  LDCU UR21, c[0x0][0x38c] ;  /* 0x00007180ff1577ac */ /* 0x000ea20008000800 */
[----:B------:R-:W3:Y:S01]  /*4c60*/  LDCU.64 UR8, c[0x0][0x568] ;  /* 0x0000ad00ff0877ac */ /* 0x000ee20008000a00 */
[----:B0-----:R-:W-:-:S04]  /*4c70*/  UISETP.NE.U32.AND UP0, UPT, UR6, URZ, UPT ;  /* 0x000000ff0600728c */ /* 0x001fc8000bf05070 */
[----:B------:R-:W-:-:S09]  /*4c80*/  UISETP.NE.AND.EX UP0, UPT, UR7, URZ, UPT, UP0 ;  /* 0x000000ff0700728c */ /* 0x000fd2000bf05300 */
[----:B--23--:R-:W-:Y:S05]  /*4c90*/  BRA.U !UP0, `(.L_x_1732) ;  /* 0x0000000108987547 */ /* 0x00cfea000b800000 */
[----:B------:R-:W0:Y:S01]  /*4ca0*/  SHFL.DOWN P0, R0, R107, 0x1, 0x1f ;  /* 0x08201f006b007f89 */ /* 0x000e220000000000 */
[----:B------:R-:W-:Y:S01]  /*4cb0*/  BSSY.RECONVERGENT B0, `(.L_x_1732) ;  /* 0x0000024000007945 */ /* 0x000fe20003800200 */
[----:B------:R-:W2:Y:S01]  /*4cc0*/  S2R R4, SR_LANEID ;  /* 0x0000000000047919 */ /* 0x000ea20000000000 */
[----:B------:R-:W3:Y:S01]  /*4cd0*/  S2R R6, SR_TID.X ;  /* 0x0000000000067919 */ /* 0x000ee20000002100 */
[----:B0-----:R-:W-:-:S05]  /*4ce0*/  @P0 FADD R0, R0, R107 ;  /* 0x0000006b00000221 */ /* 0x001fca0000000000 */
[----:B------:R-:W0:Y:S01]  /*4cf0*/  SHFL.DOWN P0, R3, R0, 0x2, 0x1f ;  /* 0x08401f0000037f89 */ /* 0x000e220000000000 */
[----:B--2---:R-:W-:-:S13]  /*4d00*/  ISETP.NE.AND P1, PT, R4, RZ, PT ;  /* 0x000000ff0400720c */ /* 0x004fda0003f25270 */
[----:B------:R-:W2:Y:S01]  /*4d10*/  @!P1 S2R R8, SR_CgaCtaId ;  /* 0x0000000000089919 */ /* 0x000ea20000008800 */
[----:B------:R-:W-:Y:S01]  /*4d20*/  @!P1 MOV R7, 0x400 ;  /* 0x0000040000079802 */ /* 0x000fe20000000f00 */
[----:B0-----:R-:W-:Y:S01]  /*4d30*/  @P0 FADD R3, R0, R3 ;  /* 0x0000000300030221 */ /* 0x001fe20000000000 */
[----:B---3--:R-:W-:-:S04]  /*4d40*/  @!P1 SHF.R.U32.HI R0, RZ, 0x3, R6 ;  /* 0x00000003ff009819 */ /* 0x008fc80000011606 */
[----:B------:R-:W0:Y:S01]  /*4d50*/  SHFL.DOWN P0, R2, R3, 0x4, 0x1f ;  /* 0x08801f0003027f89 */ /* 0x000e220000000000 */
[----:B------:R-:W-:Y:S02]  /*4d60*/  @!P1 LOP3.LUT R0, R0, 0x7c, RZ, 0xc0, !PT ;  /* 0x0000007c00009812 */ /* 0x000fe400078ec0ff */
[----:B--2---:R-:W-:Y:S01]  /*4d70*/  @!P1 LEA R7, R8, R7, 0x18 ;  /* 0x0000000708079211 */ /* 0x004fe200078ec0ff */
        /* <DEDUP_REMOVED lines=23> */
.L_x_1733:
[----:B------:R-:W-:Y:S05]  /*4ef0*/  BSYNC.RECONVERGENT B0 ;  /* 0x0000000000007941 */ /* 0x000fea0003800200 */
.L_x_1732:
[----:B------:R-:W-:Y:S01]  /*4f00*/  UISETP.NE.U32.AND UP0, UPT, UR8, URZ, UPT ;  /* 0x000000ff0800728c */ /* 0x000fe2000bf05070 */
[----:B-1----:R-:W-:-:S03]  /*4f10*/  ISETP.GE.AND P0, PT, R11, UR21, PT ;  /* 0x000000150b007c0c */ /* 0x002fc6000bf06270 */
[----:B------:R-:W-:-:S09]  /*4f20*/  UISETP.NE.AND.EX UP0, UPT, UR9, URZ, UPT, UP0 ;  /* 0x000000ff0900728c */ /* 0x000fd2000bf05300 */
[----:B------:R-:W-:Y:S05]  /*4f30*/  BRA.U !UP0, `(.L_x_1734) ;  /* 0x00000001089c7547 */ /* 0x000fea000b800000 */
[----:B------:R-:W-:Y:S06]  /*4f40*/  BAR.SYNC.DEFER_BLOCKING 0x0 ;  /* 0x0000000000007b1d */ /* 0x000fec0000010000 */
[----:B------:R-:W-:Y:S01]  /*4f50*/  BSSY.RECONVERGENT B0, `(.L_x_1734) ;  /* 0x0000025000007945 */ /* 0x000fe20003800200 */
[----:B------:R-:W1:Y:S01]  /*4f60*/  SHFL.DOWN P1, R0, R85, 0x1, 0x1f ;  /* 0x08201f0055007f89 */ /* 0x000e620000020000 */
[----:B0-----:R-:W0:Y:S01]  /*4f70*/  S2R R4, SR_LANEID ;  /* 0x0000000000047919 */ /* 0x001e220000000000 */
[----:B------:R-:W3:Y:S01]  /*4f80*/  S2R R6, SR_TID.X ;  /* 0x0000000000067919 */ /* 0x000ee20000002100 */
[----:B-1----:R-:W-:-:S05]  /*4f90*/  @P1 FADD R0, R0, R85 ;  /* 0x0000005500001221 */ /* 0x002fca0000000000 */
[----:B--2---:R-:W1:Y:S01]  /*4fa0*/  SHFL.DOWN P1, R3, R0, 0x2, 0x1f ;  /* 0x08401f0000037f89 */ /* 0x004e620000020000 */
        /* <DEDUP_REMOVED lines=31> */
.L_x_1735:
[----:B------:R-:W-:Y:S05]  /*51a0*/  BSYNC.RECONVERGENT B0 ;  /* 0x0000000000007941 */ /* 0x000fea0003800200 */
.L_x_1734:
        /* <DEDUP_REMOVED lines=34> */
.L_x_1737:
        /* <DEDUP_REMOVED lines=57> */
.L_x_1736:
[----:B------:R-:W-:Y:S05]  /*5760*/  EXIT ;  /* 0x000000000000794d */ /* 0x000fea0003800000 */
.L_x_1722:
[----:B------:R-:W-:Y:S01]  /*5770*/  HFMA2 R140, -RZ, RZ, 0, 5.9604644775390625e-08 ;  /* 0x00000001ff8c7431 */ /* 0x000fe200000001ff */
[----:B------:R-:W-:Y:S02]  /*5780*/  MOV R153, R60 ;  /* 0x0000003c00997202 */ /* 0x000fe40000000f00 */
[----:B------:R-:W-:Y:S02]  /*5790*/  MOV R155, RZ ;  /* 0x000000ff009b7202 */ /* 0x000fe40000000f00 */
[----:B------:R-:W-:-:S07]  /*57a0*/  MOV R148, 0xffffffff ;  /* 0xffffffff00947802 */ /* 0x000fce0000000f00 */
[----:B--23-5:R-:W-:Y:S05]  /*57b0*/  WARPSYNC.COLLECTIVE R148, `(.L_x_1738) ;  /* 0x0000000094087348 */ /* 0x02cfea0003c00000 */
[----:B------:R0:W1:Y:S02]  /*57c0*/  SHFL.UP P6, R138, R153, R140, R155 ;  /* 0x0400008c998a7389 */ /* 0x00006400000c009b */
[----:B0123-5:R-:W-:Y:S05]  /*57d0*/  ENDCOLLECTIVE ;  /* 0x000000000000791b */ /* 0x02ffea0003800000 */
.L_x_1738:
[----:B------:R-:W-:Y:S02]  /*57e0*/  MOV R153, R61 ;  /* 0x0000003d00997202 */ /* 0x000fe40000000f00 */
[----:B------:R-:W-:-:S07]  /*57f0*/  MOV R137, R138 ;  /* 0x0000008a00897202 */ /* 0x000fce0000000f00 */
[----:B------:R-:W-:Y:S05]  /*5800*/  WARPSYNC.COLLECTIVE R148, `(.L_x_1739) ;  /* 0x0000000094087348 */ /* 0x000fea0003c00000 */
[----:B------:R0:W1:Y:S02]  /*5810*/  SHFL.UP P6, R138, R153, R140, R155 ;  /* 0x0400008c998a7389 */ /* 0x00006400000c009b */
[----:B01----:R-:W-:Y:S05]  /*5820*/  ENDCOLLECTIVE ;  /* 0x000000000000791b */ /* 0x003fea0003800000 */
.L_x_1739:
[----:B------:R-:W-:Y:S01]  /*5830*/  HFMA2 R140, -RZ, RZ, 0, 1.1920928955078125e-07 ;  /* 0x00000002ff8c7431 */ /* 0x000fe200000001ff */
[----:B------:R-:W-:-:S05]  /*5840*/  MOV R136, R138 ;  /* 0x0000008a00887202 */ /* 0x000fca0000000f00 */
[C---:B------:R-:W-:Y:S01]  /*5850*/  FFMA.FTZ R136, R60.reuse, R136, R61 ;  /* 0x000000883c887223 */ /* 0x040fe2000001003d */
[----:B------:R-:W-:-:S04]  /*5860*/  @P5 FMUL.FTZ R60, R60, R137 ;  /* 0x000000893c3c5220 */ /* 0x000fc80000410000 */
[----:B------:R-:W-:Y:S02]  /*5870*/  FSEL R139, R61, R136, !P5 ;  /* 0x000000883d8b7208 */ /* 0x000fe40006800000 */
[----:B------:R-:W-:-:S07]  /*5880*/  MOV R153, R60 ;  /* 0x0000003c00997202 */ /* 0x000fce0000000f00 */
[----:B------:R-:W-:Y:S05]  /*5890*/  WARPSYNC.COLLECTIVE R148, `(.L_x_1740) ;  /* 0x0000000094087348 */ /* 0x000fea0003c00000 */
[----:B------:R0:W1:Y:S02]  /*58a0*/  SHFL.UP P6, R138, R153, R140, R155 ;  /* 0x0400008c998a7389 */ /* 0x00006400000c009b */
[----:B01----:R-:W-:Y:S05]  /*58b0*/  ENDCOLLECTIVE ;  /* 0x000000000000791b */ /* 0x003fea0003800000 */
.L_x_1740:
[----:B------:R-:W-:Y:S02]  /*58c0*/  MOV R153, R139 ;  /* 0x0000008b00997202 */ /* 0x000fe40000000f00 */
[----:B------:R-:W-:-:S07]  /*58d0*/  MOV R137, R138 ;  /* 0x0000008a00897202 */ /* 0x000fce0000000f00 */
[----:B------:R-:W-:Y:S05]  /*58e0*/  WARPSYNC.COLLECTIVE R148, `(.L_x_1741) ;  /* 0x0000000094087348 */ /* 0x000fea0003c00000 */
[----:B------:R0:W1:Y:S02]  /*58f0*/  SHFL.UP P6, R138, R153, R140, R155 ;  /* 0x0400008c998a7389 */ /* 0x00006400000c009b */
[----:B01----:R-:W-:Y:S05]  /*5900*/  ENDCOLLECTIVE ;  /* 0x000000000000791b */ /* 0x003fea0003800000 */
.L_x_1741:
[----:B------:R-:W-:Y:S01]  /*5910*/  HFMA2 R140, -RZ, RZ, 0, 2.384185791015625e-07 ;  /* 0x00000004ff8c7431 */ /* 0x000fe200000001ff */
        /* <DEDUP_REMOVED lines=8> */
.L_x_1742:
[----:B------:R-:W-:Y:S02]  /*59a0*/  MOV R153, R141 ;  /* 0x0000008d00997202 */ /* 0x000fe40000000f00 */
[----:B------:R-:W-:-:S07]  /*59b0*/  MOV R61, R138 ;  /* 0x0000008a003d7202 */ /* 0x000fce0000000f00 */
[----:B------:R-:W-:Y:S05]  /*59c0*/  WARPSYNC.COLLECTIVE R148, `(.L_x_1743) ;  /* 0x0000000094087348 */ /* 0x000fea0003c00000 */
[----:B------:R0:W1:Y:S02]  /*59d0*/  SHFL.UP P6, R138, R153, R140, R155 ;  /* 0x0400008c998a7389 */ /* 0x00006400000c009b */
[----:B01----:R-:W-:Y:S05]  /*59e0*/  ENDCOLLECTIVE ;  /* 0x000000000000791b */ /* 0x003fea0003800000 */
.L_x_1743:
[----:B------:R-:W-:Y:S01]  /*59f0*/  HFMA2 R140, -RZ, RZ, 0, 4.76837158203125e-07 ;  /* 0x00000008ff8c7431 */ /* 0x000fe200000001ff */
        /* <DEDUP_REMOVED lines=8> */
.L_x_1744:
[----:B------:R-:W-:Y:S02]  /*5a80*/  MOV R153, R137 ;  /* 0x0000008900997202 */ /* 0x000fe40000000f00 */
[----:B------:R-:W-:-:S07]  /*5a90*/  MOV R61, R138 ;  /* 0x0000008a003d7202 */ /* 0x000fce0000000f00 */
[----:B------:R-:W-:Y:S05]  /*5aa0*/  WARPSYNC.COLLECTIVE R148, `(.L_x_1745) ;  /* 0x0000000094087348 */ /* 0x000fea0003c00000 */
[----:B------:R0:W1:Y:S02]  /*5ab0*/  SHFL.UP P6, R138, R153, R140, R155 ;  /* 0x0400008c998a7389 */ /* 0x00006400000c009b */
[----:B01----:R-:W-:Y:S05]  /*5ac0*/  ENDCOLLECTIVE ;  /* 0x000000000000791b */ /* 0x003fea0003800000 */
.L_x_1745:
[----:B------:R-:W-:Y:S01]  /*5ad0*/  HFMA2 R140, -RZ, RZ, 0, 9.5367431640625e-07 ;  /* 0x00000010ff8c7431 */ /* 0x000fe200000001ff */
        /* <DEDUP_REMOVED lines=8> */
.L_x_1746:
[----:B------:R-:W-:Y:S02]  /*5b60*/  MOV R153, R61 ;  /* 0x0000003d00997202 */ /* 0x000fe40000000f00 */
[----:B------:R-:W-:-:S07]  /*5b70*/  MOV R139, R138 ;  /* 0x0000008a008b7202 */ /* 0x000fce0000000f00 */
[----:B------:R-:W-:Y:S05]  /*5b80*/  WARPSYNC.COLLECTIVE R148, `(.L_x_1747) ;  /* 0x0000000094087348 */ /* 0x000fea0003c00000 */
[----:B------:R0:W1:Y:S02]  /*5b90*/  SHFL.UP P6, R138, R153, R140, R155 ;  /* 0x0400008c998a7389 */ /* 0x00006400000c009b */
[----:B01----:R-:W-:Y:S05]  /*5ba0*/  ENDCOLLECTIVE ;  /* 0x000000000000791b */ /* 0x003fea0003800000 */
.L_x_1747:
[----:B------:R-:W-:Y:S01]  /*5bb0*/  MOV R136, R138 ;  /* 0x0000008a00887202 */ /* 0x000fe20000000f00 */
[----:B------:R-:W-:Y:S06]  /*5bc0*/  BRA `(.L_x_1748) ;  /* 0xffffffd000887947 */ /* 0x000fec000383ffff */
.L_x_1723:
        /* <DEDUP_REMOVED lines=8> */
.L_x_1750:
[----:B------:R-:W-:Y:S05]  /*5c50*/  BSYNC B0 ;  /* 0x0000000000007941 */ /* 0x000fea0003800000 */
.L_x_1749:
[----:B------:R-:W-:Y:S05]  /*5c60*/  BRA `(.L_x_1751) ;  /* 0xffffffd000747947 */ /* 0x000fea000383ffff */
.L_x_1724:
        /* <DEDUP_REMOVED lines=8> */
.L_x_1753:
[----:B------:R-:W-:Y:S05]  /*5cf0*/  BSYNC B0 ;  /* 0x0000000000007941 */ /* 0x000fea0003800000 */
.L_x_1752:
[----:B------:R-:W-:Y:S05]  /*5d00*/  BRA `(.L_x_1754) ;  /* 0xffffffd000547947 */ /* 0x000fea000383ffff */
.L_x_1725:
        /* <DEDUP_REMOVED lines=8> */
.L_x_1756:
[----:B------:R-:W-:Y:S05]  /*5d90*/  BSYNC B0 ;  /* 0x0000000000007941 */ /* 0x000fea0003800000 */
.L_x_1755:
[----:B------:R-:W-:Y:S01]  /*5da0*/  HFMA2 R140, -RZ, RZ, 0, 5.9604644775390625e-08 ;  /* 0x00000001ff8c7431 */ /* 0x000fe200000001ff */
[----:B------:R-:W-:Y:S01]  /*5db0*/  MOV R153, R136 ;  /* 0x0000008800997202 */ /* 0x000fe20000000f00 */
[----:B------:R-:W-:Y:S01]  /*5dc0*/  HFMA2 R150, -RZ, RZ, 0, 0 ;  /* 0x00000000ff967431 */ /* 0x000fe200000001ff */
[----:B------:R-:W-:Y:S02]  /*5dd0*/  MOV R155, RZ ;  /* 0x000000ff009b7202 */ /* 0x000fe40000000f00 */
[----:B------:R-:W-:Y:S02]  /*5de0*/  MOV R148, 0xffffffff ;  /* 0xffffffff00947802 */ /* 0x000fe40000000f00 */
[----:B------:R-:W-:Y:S02]  /*5df0*/  MOV R149, R6 ;  /* 0x0000000600957202 */ /* 0x000fe40000000f00 */
[----:B------:R-:W-:Y:S02]  /*5e00*/  MOV R151, 0x1f ;  /* 0x0000001f00977802 */ /* 0x000fe40000000f00 */
[----:B------:R-:W-:-:S07]  /*5e10*/  MOV R60, R138 ;  /* 0x0000008a003c7202 */ /* 0x000fce0000000f00 */
[----:B------:R-:W-:Y:S05]  /*5e20*/  WARPSYNC.COLLECTIVE R148, `(.L_x_1757) ;  /* 0x0000000094087348 */ /* 0x000fea0003c00000 */
[----:B------:R0:W1:Y:S02]  /*5e30*/  SHFL.UP P6, R138, R153, R140, R155 ;  /* 0x0400008c998a7389 */ /* 0x00006400000c009b */
[----:B01----:R-:W-:Y:S05]  /*5e40*/  ENDCOLLECTIVE ;  /* 0x000000000000791b */ /* 0x003fea0003800000 */
.L_x_1757:
[----:B------:R-:W-:Y:S05]  /*5e50*/  WARPSYNC.COLLECTIVE R148, `(.L_x_1758) ;  /* 0x0000000094087348 */ /* 0x000fea0003c00000 */
[----:B------:R0:W1:Y:S02]  /*5e60*/  SHFL.IDX P1, R152, R149, R150, R151 ;  /* 0x0000009695987389 */ /* 0x0000640000020097 */
[----:B01----:R-:W-:Y:S05]  /*5e70*/  ENDCOLLECTIVE ;  /* 0x000000000000791b */ /* 0x003fea0003800000 */
.L_x_1758:
[----:B------:R-:W-:Y:S02]  /*5e80*/  MOV R149, R7 ;  /* 0x0000000700957202 */ /* 0x000fe40000000f00 */
[----:B------:R-:W-:Y:S02]  /*5e90*/  MOV R61, R138 ;  /* 0x0000008a003d7202 */ /* 0x000fe40000000f00 */
[----:B------:R-:W-:-:S07]  /*5ea0*/  MOV R6, R152 ;  /* 0x0000009800067202 */ /* 0x000fce0000000f00 */
[----:B------:R-:W-:Y:S05]  /*5eb0*/  WARPSYNC.COLLECTIVE R148, `(.L_x_1759) ;  /* 0x0000000094087348 */ /* 0x000fea0003c00000 */
[----:B------:R0:W1:Y:S02]  /*5ec0*/  SHFL.IDX P1, R152, R149, R150, R151 ;  /* 0x0000009695987389 */ /* 0x0000640000020097 */
[----:B01----:R-:W-:Y:S05]  /*5ed0*/  ENDCOLLECTIVE ;  /* 0x000000000000791b */ /* 0x003fea0003800000 */
.L_x_1759:
[----:B------:R-:W-:Y:S01]  /*5ee0*/  MOV R7, R152 ;  /* 0x0000009800077202 */ /* 0x000fe20000000f00 */
[----:B------:R-:W-:Y:S06]  /*5ef0*/  BRA `(.L_x_1760) ;  /* 0xffffffcc00f07947 */ /* 0x000fec000383ffff */
.L_x_1727:
        /* <DEDUP_REMOVED lines=9> */
.L_x_1761:
[----:B------:R-:W-:Y:S02]  /*5f90*/  ISETP.GT.U32.AND P3, PT, R144, 0xf, PT ;  /* 0x0000000f9000780c */ /* 0x000fe40003f64070 */
[----:B------:R-:W-:Y:S02]  /*5fa0*/  MOV R151, 0x1f ;  /* 0x0000001f00977802 */ /* 0x000fe40000000f00 */
[----:B------:R-:W-:Y:S02]  /*5fb0*/  MOV R157, R59 ;  /* 0x0000003b009d7202 */ /* 0x000fe40000000f00 */
[----:B------:R-:W-:-:S07]  /*5fc0*/  MOV R149, R150 ;  /* 0x0000009600957202 */ /* 0x000fce0000000f00 */
[----:B------:R-:W-:Y:S05]  /*5fd0*/  WARPSYNC.COLLECTIVE R148, `(.L_x_1762) ;  /* 0x0000000094087348 */ /* 0x000fea0003c00000 */
[----:B------:R0:W1:Y:S02]  /*5fe0*/  SHFL.DOWN P4, R150, R157, R158, R159 ;  /* 0x0800009e9d967389 */ /* 0x000064000008009f */
[----:B01----:R-:W-:Y:S05]  /*5ff0*/  ENDCOLLECTIVE ;  /* 0x000000000000791b */ /* 0x003fea0003800000 */
.L_x_1762:
        /* <DEDUP_REMOVED lines=10> */
.L_x_1763:
[----:B------:R-:W-:Y:S02]  /*60a0*/  MOV R157, R59 ;  /* 0x0000003b009d7202 */ /* 0x000fe40000000f00 */
[----:B------:R-:W-:-:S07]  /*60b0*/  MOV R149, R150 ;  /* 0x0000009600957202 */ /* 0x000fce0000000f00 */
[----:B------:R-:W-:Y:S05]  /*60c0*/  WARPSYNC.COLLECTIVE R148, `(.L_x_1764) ;  /* 0x0000000094087348 */ /* 0x000fea0003c00000 */
[----:B------:R0:W1:Y:S02]  /*60d0*/  SHFL.DOWN P4, R150, R157, R158, R159 ;  /* 0x0800009e9d967389 */ /* 0x000064000008009f */
[----:B01----:R-:W-:Y:S05]  /*60e0*/  ENDCOLLECTIVE ;  /* 0x000000000000791b */ /* 0x003fea0003800000 */
.L_x_1764:
        /* <DEDUP_REMOVED lines=10> */
.L_x_1765:
[----:B------:R-:W-:Y:S02]  /*6190*/  MOV R157, R59 ;  /* 0x0000003b009d7202 */ /* 0x000fe40000000f00 */
[----:B------:R-:W-:-:S07]  /*61a0*/  MOV R149, R150 ;  /* 0x0000009600957202 */ /* 0x000fce0000000f00 */
[----:B------:R-:W-:Y:S05]  /*61b0*/  WARPSYNC.COLLECTIVE R148, `(.L_x_1766) ;  /* 0x0000000094087348 */ /* 0x000fea0003c00000 */
[----:B------:R0:W1:Y:S02]  /*61c0*/  SHFL.DOWN P4, R150, R157, R158, R159 ;  /* 0x0800009e9d967389 */ /* 0x000064000008009f */
[----:B01----:R-:W-:Y:S05]  /*61d0*/  ENDCOLLECTIVE ;  /* 0x000000000000791b */ /* 0x003fea0003800000 */
.L_x_1766:
        /* <DEDUP_REMOVED lines=9> */
.L_x_1767:
[----:B------:R-:W-:Y:S02]  /*6270*/  MOV R157, R59 ;  /* 0x0000003b009d7202 */ /* 0x000fe40000000f00 */
[----:B------:R-:W-:-:S07]  /*6280*/  MOV R149, R150 ;  /* 0x0000009600957202 */ /* 0x000fce0000000f00 */
[----:B------:R-:W-:Y:S05]  /*6290*/  WARPSYNC.COLLECTIVE R148, `(.L_x_1768) ;  /* 0x0000000094087348 */ /* 0x000fea0003c00000 */
[----:B------:R0:W1:Y:S02]  /*62a0*/  SHFL.DOWN P4, R150, R157, R158, R159 ;  /* 0x0800009e9d967389 */ /* 0x000064000008009f */
[----:B01----:R-:W-:Y:S05]  /*62b0*/  ENDCOLLECTIVE ;  /* 0x000000000000791b */ /* 0x003fea0003800000 */
.L_x_1768:
        /* <DEDUP_REMOVED lines=9> */
.L_x_1769:
[----:B------:R-:W-:Y:S02]  /*6350*/  MOV R157, R59 ;  /* 0x0000003b009d7202 */ /* 0x000fe40000000f00 */
[----:B------:R-:W-:-:S07]  /*6360*/  MOV R149, R150 ;  /* 0x0000009600957202 */ /* 0x000fce0000000f00 */
[----:B------:R-:W-:Y:S05]  /*6370*/  WARPSYNC.COLLECTIVE R148, `(.L_x_1770) ;  /* 0x0000000094087348 */ /* 0x000fea0003c00000 */
[----:B------:R0:W1:Y:S02]  /*6380*/  SHFL.DOWN P4, R150, R157, R158, R159 ;  /* 0x0800009e9d967389 */ /* 0x000064000008009f */
[----:B01----:R-:W-:Y:S05]  /*6390*/  ENDCOLLECTIVE ;  /* 0x000000000000791b */ /* 0x003fea0003800000 */
.L_x_1770:
[C---:B------:R-:W-:Y:S01]  /*63a0*/  @!P3 FMUL.FTZ R149, R58.reuse, R149 ;  /* 0x000000953a95b220 */ /* 0x040fe20000410000 */
[----:B------:R-:W-:Y:S01]  /*63b0*/  MOV R158, 0x1 ;  /* 0x00000001009e7802 */ /* 0x000fe20000000f00 */
[----:B------:R-:W-:-:S03]  /*63c0*/  @!P3 FFMA.FTZ R150, R58, R150, R59 ;  /* 0x000000963a96b223 */ /* 0x000fc6000001003b */
        /* <DEDUP_REMOVED lines=8> */
.L_x_1771:
[----:B------:R-:W-:Y:S02]  /*6450*/  MOV R149, R59 ;  /* 0x0000003b00957202 */ /* 0x000fe40000000f00 */
[----:B------:R-:W-:-:S07]  /*6460*/  MOV R153, R152 ;  /* 0x0000009800997202 */ /* 0x000fce0000000f00 */
[----:B------:R-:W-:Y:S05]  /*6470*/  WARPSYNC.COLLECTIVE R148, `(.L_x_1772) ;  /* 0x0000000094087348 */ /* 0x000fea0003c00000 */
[----:B------:R0:W1:Y:S02]  /*6480*/  SHFL.IDX P1, R152, R149, R150, R151 ;  /* 0x0000009695987389 */ /* 0x0000640000020097 */
[----:B01----:R-:W-:Y:S05]  /*6490*/  ENDCOLLECTIVE ;  /* 0x000000000000791b */ /* 0x003fea0003800000 */
.L_x_1772:
[----:B------:R-:W-:Y:S05]  /*64a0*/  WARPSYNC.COLLECTIVE R148, `(.L_x_1773) ;  /* 0x0000000094087348 */ /* 0x000fea0003c00000 */
[----:B------:R0:W1:Y:S02]  /*64b0*/  SHFL.DOWN P4, R150, R157, R158, R159 ;  /* 0x0800009e9d967389 */ /* 0x000064000008009f */
[----:B01----:R-:W-:Y:S05]  /*64c0*/  ENDCOLLECTIVE ;  /* 0x000000000000791b */ /* 0x003fea0003800000 */
.L_x_1773:
        /* <DEDUP_REMOVED lines=8> */
.L_x_1774:
[----:B------:R-:W-:Y:S02]  /*6550*/  MOV R155, R150 ;  /* 0x00000096009b7202 */ /* 0x000fe40000000f00 */
[----:B------:R-:W-:-:S07]  /*6560*/  MOV R150, RZ ;  /* 0x000000ff00967202 */ /* 0x000fce0000000f00 */
[----:B------:R-:W-:Y:S05]  /*6570*/  WARPSYNC.COLLECTIVE R148, `(.L_x_1775) ;  /* 0x0000000094087348 */ /* 0x000fea0003c00000 */
[----:B------:R0:W1:Y:S02]  /*6580*/  SHFL.IDX P1, R152, R149, R150, R151 ;  /* 0x0000009695987389 */ /* 0x0000640000020097 */
[----:B01----:R-:W-:Y:S05]  /*6590*/  ENDCOLLECTIVE ;  /* 0x000000000000791b */ /* 0x003fea0003800000 */
.L_x_1775:
[----:B------:R-:W-:Y:S02]  /*65a0*/  MOV R149, R7 ;  /* 0x0000000700957202 */ /* 0x000fe40000000f00 */
[----:B------:R-:W-:-:S07]  /*65b0*/  MOV R156, R152 ;  /* 0x00000098009c7202 */ /* 0x000fce0000000f00 */
[----:B------:R-:W-:Y:S05]  /*65c0*/  WARPSYNC.COLLECTIVE R148, `(.L_x_1776) ;  /* 0x0000000094087348 */ /* 0x000fea0003c00000 */
[----:B------:R0:W1:Y:S02]  /*65d0*/  SHFL.IDX P1, R152, R149, R150, R151 ;  /* 0x0000009695987389 */ /* 0x0000640000020097 */
[----:B01----:R-:W-:Y:S05]  /*65e0*/  ENDCOLLECTIVE ;  /* 0x000000000000791b */ /* 0x003fea0003800000 */
.L_x_1776:
[----:B------:R-:W-:Y:S01]  /*65f0*/  MOV R157, R152 ;  /* 0x00000098009d7202 */ /* 0x000fe20000000f00 */
[----:B------:R-:W-:Y:S06]  /*6600*/  BRA `(.L_x_1777) ;  /* 0xffffffd000487947 */ /* 0x000fec000383ffff */
.L_x_1778:
        /* <DEDUP_REMOVED lines=15> */
.L_x_10426:


//--------------------- .text._Z25selective_scan_bwd_kernelI32Selective_Scan_bwd_kernel_traitsILi128ELi16ELb1ELb0ELb0ELb1ELb0EffEEv12SSMParamsBwd --------------------------
	.section	.text._Z25selective_scan_bwd_kernelI32Selective_Scan_bwd_kernel_traitsILi128ELi16ELb1ELb0ELb0ELb1ELb0EffEEv12SSMParamsBwd,"ax",@progbits
	.align	128
        .global         _Z25selective_scan_bwd_kernelI32Selective_Scan_bwd_kernel_traitsILi128ELi16ELb1ELb0ELb0ELb1ELb0EffEEv12SSMParamsBwd
        .type           _Z25selective_scan_bwd_kernelI32Selective_Scan_bwd_kernel_traitsILi128ELi16ELb1ELb0ELb0ELb1ELb0EffEEv12SSMParamsBwd,@function
        .size           _Z25selective_scan_bwd_kernelI32Selective_Scan_bwd_kernel_traitsILi128ELi16ELb1ELb0ELb0ELb1ELb0EffEEv12SSMParamsBwd,(.L_x_10427 - _Z25selective_scan_bwd_kernelI32Selective_Scan_bwd_kernel_traitsILi128ELi16ELb1ELb0ELb0ELb1ELb0EffEEv12SSMParamsBwd)
        .other          _Z25selective_scan_bwd_kernelI32Selective_Scan_bwd_kernel_traitsILi128ELi16ELb1ELb0ELb0ELb1ELb0EffEEv12SSMParamsBwd,@"STO_CUDA_ENTRY STV_DEFAULT"
_Z25selective_scan_bwd_kernelI32Selective_Scan_bwd_kernel_traitsILi128ELi16ELb1ELb0ELb0ELb1ELb0EffEEv12SSMParamsBwd:
.text._Z25selective_scan_bwd_kernelI32Selective_Scan_bwd_kernel_traitsILi128ELi16ELb1ELb0ELb0ELb1ELb0EffEEv12SSMParamsBwd:
        /* <DEDUP_REMOVED lines=30> */
[----:B-----5:R-:W-:Y:S01]  /*01e0*/  UIMAD.WIDE.U32 UR12, UR9, UR20, URZ ;  /* 0x00000014090c72a5 */ /* 0x020fe2000f8e00ff */
[----:B------:R-:W-:Y:S01]  /*01f0*/  MOV R97, RZ ;  /* 0x000000ff00617202 */ /* 0x000fe20000000f00 */
[----:B------:R-:W-:Y:S02]  /*0200*/  UIMAD UR5, UR9, UR17, UR5 ;  /* 0x00000011090572a4 */ /* 0x000fe4000f8e0205 */
[----:B------:R-:W-:-:S02]  /*0210*/  UIMAD UR13, UR9, UR21, UR13 ;  /* 0x00000015090d72a4 */ /* 0x000fc4000f8e020d */
[----:B------:R-:W-:Y:S02]  /*0220*/  UIMAD.WIDE.U32 UR10, UR8, UR18, UR4 ;  /* 0x00000012080a72a5 */ /* 0x000fe4000f8e0004 */
[----:B0-----:R-:W-:Y:S02]  /*0230*/  ULEA UR16, UR28, 0xfffff800, 0xb ;  /* 0xfffff8001c107891 */ /* 0x001fe4000f8e58ff */
[----:B------:R-:W-:Y:S02]  /*0240*/  UIMAD UR19, UR8, UR19, URZ ;  /* 0x00000013081372a4 */ /* 0x000fe4000f8e02ff */
[----:B--2---:R-:W-:Y:S02]  /*0250*/  UISETP.NE.U32.AND UP0, UPT, UR6, URZ, UPT ;  /* 0x000000ff0600728c */ /* 0x004fe4000bf05070 */
[----:B------:R-:W-:Y:S02]  /*0260*/  UIMAD.WIDE.U32 UR12, UR8, UR22, UR12 ;  /* 0x00000016080c72a5 */ /* 0x000fe4000f8e000c */
[----:B------:R-:W-:Y:S01]  /*0270*/  UISETP.NE.AND.EX UP0, UPT, UR7, URZ, UPT, UP0 ;  /* 0x000000ff0700728c */ /* 0x000fe2000bf05300 */
[----:B------:R-:W0:Y:S01]  /*0280*/  LDCU.128 UR4, c[0x0][0x460] ;  /* 0x00008c00ff0477ac */ /* 0x000e220008000c00 */
[----:B------:R-:W-:-:S02]  /*0290*/  USHF.R.S32.HI UR17, URZ, 0x1f, UR16 ;  /* 0x0000001fff117899 */ /* 0x000fc40008011410 */
[----:B------:R-:W-:Y:S02]  /*02a0*/  UIADD3 UR20, UP1, UPT, UR16, UR10, URZ ;  /* 0x0000000a10147290 */ /* 0x000fe4000ff3e0ff */
[----:B------:R-:W-:-:S05]  /*02b0*/  UIMAD.WIDE.U32 UR14, UR9, UR24, URZ ;  /* 0x00000018090e72a5 */ /* 0x000fca000f8e00ff */
[----:B------:R-:W2:Y:S01]  /*02c0*/  @UP0 LDCU UR24, c[0x0][0x384] ;  /* 0x00007080ff1807ac */ /* 0x000ea20008000800 */
[----:B------:R-:W-:Y:S02]  /*02d0*/  UIMAD UR21, UR8, UR23, URZ ;  /* 0x00000017081572a4 */ /* 0x000fe4000f8e02ff */
[----:B------:R-:W-:Y:S02]  /*02e0*/  UIADD3 UR10, UP3, UPT, UR16, UR12, URZ ;  /* 0x0000000c100a7290 */ /* 0x000fe4000ff7e0ff */
[----:B------:R-:W-:Y:S01]  /*02f0*/  UIADD3.X UR11, UPT, UPT, UR17, UR11, UR19, UP1, !UPT ;  /* 0x0000000b110b7290 */ /* 0x000fe20008ffe413 */
[----:B------:R-:W4:Y:S01]  /*0300*/  LDCU.64 UR22, c[0x0][0x4a0] ;  /* 0x00009400ff1677ac */ /* 0x000f220008000a00 */
[----:B------:R-:W-:Y:S02]  /*0310*/  UIMAD UR15, UR9, UR25, UR15 ;  /* 0x00000019090f72a4 */ /* 0x000fe4000f8e020f */
[----:B0-----:R-:W-:Y:S02]  /*0320*/  ULEA UR18, UP2, UR20, UR4, 0x2 ;  /* 0x0000000414127291 */ /* 0x001fe4000f8410ff */
[----:B------:R-:W-:-:S02]  /*0330*/  ULEA UR12, UP4, UR10, UR6, 0x2 ;  /* 0x000000060a0c7291 */ /* 0x000fc4000f8810ff */
[----:B------:R-:W-:Y:S01]  /*0340*/  UIADD3.X UR13, UPT, UPT, UR17, UR13, UR21, UP3, !UPT ;  /* 0x0000000d110d7290 */ /* 0x000fe20009ffe415 */
[----:B------:R-:W0:Y:S01]  /*0350*/  @UP0 LDCU UR25, c[0x0][0x38c] ;  /* 0x00007180ff1907ac */ /* 0x000e220008000800 */
[----:B------:R-:W-:Y:S02]  /*0360*/  ULEA.HI.X UR20, UR20, UR5, UR11, 0x2, UP2 ;  /* 0x0000000514147291 */ /* 0x000fe400090f140b */
[----:B------:R-:W-:Y:S01]  /*0370*/  ULEA.HI.X UR13, UR10, UR7, UR13, 0x2, UP4 ;  /* 0x000000070a0d7291 */ /* 0x000fe2000a0f140d */
[----:B------:R-:W5:Y:S01]  /*0380*/  @UP0 LDCU.64 UR10, c[0x0][0x480] ;  /* 0x00009000ff0a07ac */ /* 0x000f620008000a00 */
[----:B--2---:R-:W-:Y:S02]  /*0390*/  @UP0 UIMAD UR9, UR9, UR24, UR8 ;  /* 0x00000018090902a4 */ /* 0x004fe4000f8e0208 */
[----:B----4-:R-:W-:Y:S02]  /*03a0*/  UIMAD.WIDE.U32 UR4, UR8, UR22, UR14 ;  /* 0x00000016080472a5 */ /* 0x010fe4000f8e000e */
        /* <DEDUP_REMOVED lines=28> */
.L_x_1826:
[----:B------:R-:W-:Y:S01]  /*0570*/  BAR.SYNC.DEFER_BLOCKING 0x0 ;  /* 0x0000000000007b1d */ /* 0x000fe20000010000 */
[----:B--2---:R-:W-:Y:S02]  /*0580*/  MOV R4, UR15 ;  /* 0x0000000f00047c02 */ /* 0x004fe40008000f00 */
[----:B------:R-:W-:-:S03]  /*0590*/  MOV R5, UR20 ;  /* 0x0000001400057c02 */ /* 0x000fc60008000f00 */
[----:B------:R-:W-:-:S05]  /*05a0*/  IMAD.WIDE.U32 R4, R2, 0x10, R4 ;  /* 0x0000001002047825 */ /* 0x000fca00078e0004 */
[----:B------:R-:W2:Y:S04]  /*05b0*/  LDG.E.128 R12, desc[UR30][R4.64] ;  /* 0x0000001e040c7981 */ /* 0x000ea8000c1e1d00 */
[----:B------:R-:W3:Y:S04]  /*05c0*/  LDG.E.128 R16, desc[UR30][R4.64+0x200] ;  /* 0x0002001e04107981 */ /* 0x000ee8000c1e1d00 */
[----:B------:R-:W4:Y:S04]  /*05d0*/  LDG.E.128 R36, desc[UR30][R4.64+0x400] ;  /* 0x0004001e04247981 */ /* 0x000f28000c1e1d00 */
[----:B------:R0:W5:Y:S01]  /*05e0*/  LDG.E.128 R40, desc[UR30][R4.64+0x600] ;  /* 0x0006001e04287981 */ /* 0x000162000c1e1d00 */
[----:B------:R-:W-:Y:S01]  /*05f0*/  LOP3.LUT R6, R3, 0x3e0, RZ, 0xc0, !PT ;  /* 0x000003e003067812 */ /* 0x000fe200078ec0ff */
[----:B------:R-:W-:Y:S01]  /*0600*/  HFMA2 R3, -RZ, RZ, 0, 9.5367431640625e-07 ;  /* 0x00000010ff037431 */ /* 0x000fe200000001ff */
[----:B------:R-:W1:Y:S04]  /*0610*/  S2R R95, SR_LANEID ;  /* 0x00000000005f7919 */ /* 0x000e680000000000 */
[----:B0-----:R-:W-:Y:S01]  /*0620*/  IMAD.WIDE.U32 R4, R2, R3, UR12 ;  /* 0x0000000c02047e25 */ /* 0x001fe2000f8e0003 */
[----:B-1----:R-:W-:-:S02]  /*0630*/  IADD3 R94, PT, PT, R9, R95, RZ ;  /* 0x0000005f095e7210 */ /* 0x002fc40007ffe0ff */
[----:B------:R-:W-:Y:S02]  /*0640*/  IADD3 R6, PT, PT, R6, R95, RZ ;  /* 0x0000005f06067210 */ /* 0x000fe40007ffe0ff */
[----:B------:R-:W-:Y:S02]  /*0650*/  LEA R94, R94, UR9, 0x4 ;  /* 0x000000095e5e7c11 */ /* 0x000fe4000f8e20ff */
[----:B------:R-:W-:-:S03]  /*0660*/  LEA R93, R6, UR9, 0x6 ;  /* 0x00000009065d7c11 */ /* 0x000fc6000f8e30ff */
[----:B--2---:R0:W-:Y:S04]  /*0670*/  STS.128 [R94], R12 ;  /* 0x0000000c5e007388 */ /* 0x0041e80000000c00 */
[----:B---3--:R1:W-:Y:S04]  /*0680*/  STS.128 [R94+0x200], R16 ;  /* 0x000200105e007388 */ /* 0x0083e80000000c00 */
        /* <DEDUP_REMOVED lines=17> */
[----:B----4-:R-:W-:Y:S04]  /*07a0*/  STS.128 [R94+0x400], R16 ;  /* 0x000400105e007388 */ /* 0x010fe80000000c00 */
[----:B-----5:R-:W-:Y:S01]  /*07b0*/  STS.128 [R94+0x600], R48 ;  /* 0x000600305e007388 */ /* 0x020fe20000000c00 */
[----:B------:R-:W-:-:S03]  /*07c0*/  NOP ;  /* 0x0000000000007918 */ /* 0x000fc60000000000 */
[----:B------:R-:W0:Y:S04]  /*07d0*/  LDS.128 R52, [R93] ;  /* 0x000000005d347984 */ /* 0x000e280000000c00 */
[----:B------:R-:W1:Y:S04]  /*07e0*/  LDS.128 R44, [R93+0x10] ;  /* 0x000010005d2c7984 */ /* 0x000e680000000c00 */
[----:B------:R2:W3:Y:S04]  /*07f0*/  LDS.128 R40, [R93+0x20] ;  /* 0x000020005d287984 */ /* 0x0004e80000000c00 */
[----:B------:R2:W4:Y:S01]  /*0800*/  LDS.128 R36, [R93+0x30] ;  /* 0x000030005d247984 */ /* 0x0005220000000c00 */
[----:B------:R-:W-:Y:S06]  /*0810*/  BAR.SYNC.DEFER_BLOCKING 0x0 ;  /* 0x0000000000007b1d */ /* 0x000fec0000010000 */
[----:B------:R-:W5:Y:S04]  /*0820*/  LDG.E.128 R56, desc[UR30][R2.64] ;  /* 0x0000001e02387981 */ /* 0x000f68000c1e1d00 */
[----:B------:R-:W2:Y:S04]  /*0830*/  LDG.E.128 R60, desc[UR30][R2.64+0x200] ;  /* 0x0002001e023c7981 */ /* 0x000ea8000c1e1d00 */
[----:B------:R-:W3:Y:S04]  /*0840*/  LDG.E.128 R64, desc[UR30][R2.64+0x400] ;  /* 0x0004001e02407981 */ /* 0x000ee8000c1e1d00 */
[----:B------:R-:W4:Y:S01]  /*0850*/  LDG.E.128 R68, desc[UR30][R2.64+0x600] ;  /* 0x0006001e02447981 */ /* 0x000f22000c1e1d00 */
[----:B0-----:R-:W-:Y:S01]  /*0860*/  FADD.FTZ R91, R52, UR7 ;  /* 0x00000007345b7e21 */ /* 0x001fe20008010000 */
[----:B------:R-:W-:Y:S01]  /*0870*/  FADD.FTZ R92, R53, UR7 ;  /* 0x00000007355c7e21 */ /* 0x000fe20008010000 */
[----:B------:R-:W-:Y:S01]  /*0880*/  FADD.FTZ R89, R54, UR7 ;  /* 0x0000000736597e21 */ /* 0x000fe20008010000 */
[----:B------:R-:W-:Y:S01]  /*0890*/  FADD.FTZ R90, R55, UR7 ;  /* 0x00000007375a7e21 */ /* 0x000fe20008010000 */
[----:B-1----:R-:W-:Y:S01]  /*08a0*/  FADD.FTZ R87, R44, UR7 ;  /* 0x000000072c577e21 */ /* 0x002fe20008010000 */
[----:B------:R-:W-:Y:S01]  /*08b0*/  FSETP.GTU.FTZ.AND P0, PT, R91, 20, PT ;  /* 0x41a000005b00780b */ /* 0x000fe20003f1c000 */
        /* <DEDUP_REMOVED lines=8> */
[----:B-----5:R0:W-:Y:S04]  /*0940*/  STS.128 [R94], R56 ;  /* 0x000000385e007388 */ /* 0x0201e80000000c00 */
[----:B--2---:R0:W-:Y:S04]  /*0950*/  STS.128 [R94+0x200], R60 ;  /* 0x0002003c5e007388 */ /* 0x0041e80000000c00 */
[----:B---3--:R0:W-:Y:S04]  /*0960*/  STS.128 [R94+0x400], R64 ;  /* 0x000400405e007388 */ /* 0x0081e80000000c00 */
[----:B----4-:R0:W-:Y:S01]  /*0970*/  STS.128 [R94+0x600], R68 ;  /* 0x000600445e007388 */ /* 0x0101e20000000c00 */
[----:B------:R-:W-:-:S03]  /*0980*/  NOP ;  /* 0x0000000000007918 */ /* 0x000fc60000000000 */
[----:B------:R0:W1:Y:S04]  /*0990*/  LDS.128 R4, [R93] ;  /* 0x000000005d047984 */ /* 0x0000680000000c00 */
[----:B------:R0:W2:Y:S04]  /*09a0*/  LDS.128 R16, [R93+0x10] ;  /* 0x000010005d107984 */ /* 0x0000a80000000c00 */
[----:B------:R0:W3:Y:S04]  /*09b0*/  LDS.128 R12, [R93+0x20] ;  /* 0x000020005d0c7984 */ /* 0x0000e80000000c00 */
[----:B------:R0:W4:Y:S01]  /*09c0*/  LDS.128 R8, [R93+0x30] ;  /* 0x000030005d087984 */ /* 0x0001220000000c00 */
[----:B------:R-:W-:Y:S05]  /*09d0*/  @P0 BRA `(.L_x_1781) ;  /* 0x0000000000780947 */ /* 0x000fea0003800000 */
[----:B------:R-:W-:Y:S01]  /*09e0*/  FMUL.FTZ R91, R91, 1.4426950216293334961 ;  /* 0x3fb8aa3b5b5b7820 */ /* 0x000fe20000410000 */
[----:B------:R-:W-:Y:S02]  /*09f0*/  MOV R45, 0x3e800000 ;  /* 0x3e800000002d7802 */ /* 0x000fe40000000f00 */
[----:B------:R-:W-:Y:S01]  /*0a00*/  MOV R46, 0x3d39bf78 ;  /* 0x3d39bf78002e7802 */ /* 0x000fe20000000f00 */
[----:B------:R-:W5:Y:S02]  /*0a10*/  MUFU.EX2 R49, R91 ;  /* 0x0000005b00317308 */ /* 0x000f640000000800 */
[C---:B-----5:R-:W-:Y:S01]  /*0a20*/  FADD.FTZ.RZ R2, R49.reuse, 1 ;  /* 0x3f80000031027421 */ /* 0x060fe2000001c000 */
        /* <DEDUP_REMOVED lines=25> */
.L_x_1781:
[----:B------:R-:W-:Y:S05]  /*0bc0*/  BSYNC.RECONVERGENT B0 ;  /* 0x0000000000007941 */ /* 0x000fea0003800200 */
.L_x_1780:
[----:B------:R-:W-:Y:S01]  /*0bd0*/  BSSY.RECONVERGENT B0, `(.L_x_1782) ;  /* 0x0000022000007945 */ /* 0x000fe20003800200 */
[----:B------:R-:W-:Y:S01]  /*0be0*/  FSETP.GTU.FTZ.AND P0, PT, R85, 20, PT ;  /* 0x41a000005500780b */ /* 0x000fe20003f1c000 */
[----:B------:R-:W-:Y:S02]  /*0bf0*/  FADD.FTZ R86, R47, UR7 ;  /* 0x000000072f567e21 */ /* 0x000fe40008010000 */
[----:B------:R-:W-:Y:S10]  /*0c00*/  @P1 BRA `(.L_x_1783) ;  /* 0x0000000000781947 */ /* 0x000ff40003800000 */
[----:B------:R-:W-:Y:S01]  /*0c10*/  FMUL.FTZ R92, R92, 1.4426950216293334961 ;  /* 0x3fb8aa3b5c5c7820 */ /* 0x000fe20000410000 */
[----:B------:R-:W-:Y:S01]  /*0c20*/  MOV R47, 0x3e800000 ;  /* 0x3e800000002f7802 */ /* 0x000fe20000000f00 */
[----:B------:R-:W-:Y:S02]  /*0c30*/  HFMA2 R46, -RZ, RZ, 1.3056640625, -1.8671875 ;  /* 0x3d39bf78ff2e7431 */ /* 0x000fe400000001ff */
        /* <DEDUP_REMOVED lines=27> */
.L_x_1783:
[----:B------:R-:W-:Y:S05]  /*0df0*/  BSYNC.RECONVERGENT B0 ;  /* 0x0000000000007941 */ /* 0x000fea0003800200 */
.L_x_1782:
[----:B------:R-:W-:Y:S01]  /*0e00*/  BSSY.RECONVERGENT B0, `(.L_x_1784) ;  /* 0x0000022000007945 */ /* 0x000fe20003800200 */
[----:B------:R-:W-:Y:S01]  /*0e10*/  FSETP.GTU.FTZ.AND P1, PT, R86, 20, PT ;  /* 0x41a000005600780b */ /* 0x000fe20003f3c000 */
[----:B------:R-:W-:Y:S02]  /*0e20*/  FADD.FTZ R83, R40, UR7 ;  /* 0x0000000728537e21 */ /* 0x000fe40008010000 */
[----:B------:R-:W-:Y:S10]  /*0e30*/  @P2 BRA `(.L_x_1785) ;  /* 0x0000000000782947 */ /* 0x000ff40003800000 */
        /* <DEDUP_REMOVED lines=30> */
.L_x_1785:
[----:B------:R-:W-:Y:S05]  /*1020*/  BSYNC.RECONVERGENT B0 ;  /* 0x0000000000007941 */ /* 0x000fea0003800200 */
.L_x_1784:
        /* <DEDUP_REMOVED lines=34> */
.L_x_1787:
[----:B------:R-:W-:Y:S05]  /*1250*/  BSYNC.RECONVERGENT B0 ;  /* 0x0000000000007941 */ /* 0x000fea0003800200 */
.L_x_1786:
        /* <DEDUP_REMOVED lines=34> */
.L_x_1789:
[----:B------:R-:W-:Y:S05]  /*1480*/  BSYNC.RECONVERGENT B0 ;  /* 0x0000000000007941 */ /* 0x000fea0003800200 */
.L_x_1788:
[----:B------:R-:W-:Y:S01]  /*1490*/  UIADD3 UR40, UPT, UPT, UR14, -0x1, URZ ;  /* 0xffffffff0e287890 */ /* 0x000fe2000fffe0ff */
[----:B------:R-:W-:Y:S01]  /*14a0*/  BSSY.RECONVERGENT B0, `(.L_x_1790) ;  /* 0x0000024000007945 */ /* 0x000fe20003800200 */
[----:B------:R-:W-:Y:S01]  /*14b0*/  FSETP.GTU.FTZ.AND P4, PT, R81, 20, PT ;  /* 0x41a000005100780b */ /* 0x000fe20003f9c000 */
[----:B------:R-:W-:Y:S01]  /*14c0*/  FADD.FTZ R82, R43, UR7 ;  /* 0x000000072b527e21 */ /* 0x000fe20008010000 */
[----:B------:R-:W-:Y:S01]  /*14d0*/  FADD.FTZ R79, R36, UR7 ;  /* 0x00000007244f7e21 */ /* 0x000fe20008010000 */
[----:B-1----:R-:W-:Y:S01]  /*14e0*/  FFMA.FTZ R40, R32, R4, R99 ;  /* 0x0000000420287223 */ /* 0x002fe20000010063 */
[----:B------:R-:W-:Y:S09]  /*14f0*/  @P5 BRA `(.L_x_1791) ;  /* 0x0000000000785947 */ /* 0x000ff20003800000 */
        /* <DEDUP_REMOVED lines=30> */
.L_x_1791:
[----:B------:R-:W-:Y:S05]  /*16e0*/  BSYNC.RECONVERGENT B0 ;  /* 0x0000000000007941 */ /* 0x000fea0003800200 */
.L_x_1790:
[----:B------:R-:W-:Y:S01]  /*16f0*/  FFMA.FTZ R3, R33, R5, R40 ;  /* 0x0000000521037223 */ /* 0x000fe20000010028 */
[----:B------:R-:W-:Y:S01]  /*1700*/  FADD.FTZ R78, R39, UR7 ;  /* 0x00000007274e7e21 */ /* 0x000fe20008010000 */
[----:B------:R-:W-:Y:S01]  /*1710*/  BSSY.RECONVERGENT B0, `(.L_x_1792) ;  /* 0x0000025000007945 */ /* 0x000fe20003800200 */
[----:B------:R-:W-:Y:S01]  /*1720*/  HFMA2 R39, -RZ, RZ, 0, 0 ;  /* 0x00000000ff277431 */ /* 0x000fe200000001ff */
[----:B------:R-:W-:Y:S01]  /*1730*/  FSETP.GTU.FTZ.AND P5, PT, R82, 20, PT ;  /* 0x41a000005200780b */ /* 0x000fe20003fbc000 */
[----:B------:R-:W-:Y:S01]  /*1740*/  FADD.FTZ R80, R37, UR7 ;  /* 0x0000000725507e21 */ /* 0x000fe20008010000 */
[----:B------:R-:W-:Y:S01]  /*1750*/  FADD.FTZ R77, R38, UR7 ;  /* 0x00000007264d7e21 */ /* 0x000fe20008010000 */
[----:B------:R-:W-:Y:S01]  /*1760*/  FFMA.FTZ R40, R34, R6, R3 ;  /* 0x0000000622287223 */ /* 0x000fe20000010003 */
[----:B------:R-:W-:Y:S09]  /*1770*/  @P0 BRA `(.L_x_1793) ;  /* 0x0000000000780947 */ /* 0x000ff20003800000 */
[----:B------:R-:W-:Y:S01]  /*1780*/  FMUL.FTZ R85, R85, 1.4426950216293334961 ;  /* 0x3fb8aa3b55557820 */ /* 0x000fe20000410000 */
[----:B------:R-:W-:Y:S02]  /*1790*/  MOV R41, 0x3e800000 ;  /* 0x3e80000000297802 */ /* 0x000fe40000000f00 */
[----:B------:R-:W-:Y:S01]  /*17a0*/  MOV R38, 0x3d39bf78 ;  /* 0x3d39bf7800267802 */ /* 0x000fe20000000f00 */
        /* <DEDUP_REMOVED lines=27> */
.L_x_1793:
[----:B------:R-:W-:Y:S05]  /*1960*/  BSYNC.RECONVERGENT B0 ;  /* 0x0000000000007941 */ /* 0x000fea0003800200 */
.L_x_1792:
[----:B------:R-:W-:Y:S01]  /*1970*/  FFMA.FTZ R3, R35, R7, R40 ;  /* 0x0000000723037223 */ /* 0x000fe20000010028 */
[----:B------:R-:W-:Y:S01]  /*1980*/  BSSY.RECONVERGENT B0, `(.L_x_1794) ;  /* 0x0000025000007945 */ /* 0x000fe20003800200 */
[----:B------:R-:W-:Y:S01]  /*1990*/  HFMA2 R43, -RZ, RZ, 0, 0 ;  /* 0x00000000ff2b7431 */ /* 0x000fe200000001ff */
[----:B------:R-:W-:Y:S02]  /*19a0*/  FSETP.GTU.FTZ.AND P0, PT, R79, 20, PT ;  /* 0x41a000004f00780b */ /* 0x000fe40003f1c000 */
[----:B------:R-:W-:Y:S02]  /*19b0*/  CS2R R36, SRZ ;  /* 0x0000000000247805 */ /* 0x000fe4000001ff00 */
[----:B------:R-:W-:Y:S01]  /*19c0*/  MOV R38, RZ ;  /* 0x000000ff00267202 */ /* 0x000fe20000000f00 */
[----:B--2---:R-:W-:Y:S01]  /*19d0*/  FFMA.FTZ R44, R28, R16, R3 ;  /* 0x000000101c2c7223 */ /* 0x004fe20000010003 */
[----:B------:R-:W-:Y:S07]  /*19e0*/  @P1 BRA `(.L_x_1795) ;  /* 0x0000000000781947 */ /* 0x000fee0003800000 */
        /* <DEDUP_REMOVED lines=30> */
.L_x_1795:
[----:B------:R-:W-:Y:S05]  /*1bd0*/  BSYNC.RECONVERGENT B0 ;  /* 0x0000000000007941 */ /* 0x000fea0003800200 */
.L_x_1794:
[----:B------:R-:W-:Y:S01]  /*1be0*/  FFMA.FTZ R3, R29, R17, R44 ;  /* 0x000000111d037223 */ /* 0x000fe2000001002c */
[----:B------:R-:W-:Y:S01]  /*1bf0*/  BSSY.RECONVERGENT B0, `(.L_x_1796) ;  /* 0x0000025000007945 */ /* 0x000fe20003800200 */
[----:B------:R-:W-:Y:S01]  /*1c00*/  HFMA2 R47, -RZ, RZ, 0, 0 ;  /* 0x00000000ff2f7431 */ /* 0x000fe200000001ff */
[----:B------:R-:W-:Y:S02]  /*1c10*/  FSETP.GTU.FTZ.AND P1, PT, R80, 20, PT ;  /* 0x41a000005000780b */ /* 0x000fe40003f3c000 */
[----:B------:R-:W-:Y:S02]  /*1c20*/  CS2R R40, SRZ ;  /* 0x0000000000287805 */ /* 0x000fe4000001ff00 */
[----:B------:R-:W-:Y:S01]  /*1c30*/  MOV R42, RZ ;  /* 0x000000ff002a7202 */ /* 0x000fe20000000f00 */
[----:B------:R-:W-:Y:S01]  /*1c40*/  FFMA.FTZ R48, R30, R18, R3 ;  /* 0x000000121e307223 */ /* 0x000fe20000010003 */
        /* <DEDUP_REMOVED lines=31> */
.L_x_1797:
[----:B------:R-:W-:Y:S05]  /*1e40*/  BSYNC.RECONVERGENT B0 ;  /* 0x0000000000007941 */ /* 0x000fea0003800200 */
.L_x_1796:
[----:B------:R-:W-:Y:S01]  /*1e50*/  FFMA.FTZ R3, R31, R19, R48 ;  /* 0x000000131f037223 */ /* 0x000fe20000010030 */
[----:B------:R-:W-:Y:S01]  /*1e60*/  BSSY.RECONVERGENT B0, `(.L_x_1798) ;  /* 0x0000025000007945 */ /* 0x000fe20003800200 */
[----:B------:R-:W-:Y:S01]  /*1e70*/  HFMA2 R51, -RZ, RZ, 0, 0 ;  /* 0x00000000ff337431 */ /* 0x000fe200000001ff */
[----:B------:R-:W-:Y:S02]  /*1e80*/  FSETP.GTU.FTZ.AND P2, PT, R77, 20, PT ;  /* 0x41a000004d00780b */ /* 0x000fe40003f5c000 */
[----:B------:R-:W-:Y:S02]  /*1e90*/  CS2R R44, SRZ ;  /* 0x00000000002c7805 */ /* 0x000fe4000001ff00 */
[----:B------:R-:W-:Y:S01]  /*1ea0*/  MOV R46, RZ ;  /* 0x000000ff002e7202 */ /* 0x000fe20000000f00 */
[----:B---3--:R-:W-:Y:S01]  /*1eb0*/  FFMA.FTZ R52, R24, R12, R3 ;  /* 0x0000000c18347223 */ /* 0x008fe20000010003 */
        /* <DEDUP_REMOVED lines=31> */
.L_x_1799:
[----:B------:R-:W-:Y:S05]  /*20b0*/  BSYNC.RECONVERGENT B0 ;  /* 0x0000000000007941 */ /* 0x000fea0003800200 */
.L_x_1798:
        /* <DEDUP_REMOVED lines=38> */
.L_x_1801:
[----:B------:R-:W-:Y:S05]  /*2320*/  BSYNC.RECONVERGENT B0 ;  /* 0x0000000000007941 */ /* 0x000fea0003800200 */
.L_x_1800:
[----:B------:R-:W-:Y:S04]  /*2330*/  BSSY.RECONVERGENT B0, `(.L_x_1802) ;  /* 0x0000020000007945 */ /* 0x000fe80003800200 */
        /* <DEDUP_REMOVED lines=31> */
.L_x_1803:
[----:B------:R-:W-:Y:S05]  /*2530*/  BSYNC.RECONVERGENT B0 ;  /* 0x0000000000007941 */ /* 0x000fea0003800200 */
.L_x_1802:
        /* <DEDUP_REMOVED lines=32> */
.L_x_1805:
[----:B------:R-:W-:Y:S05]  /*2740*/  BSYNC.RECONVERGENT B0 ;  /* 0x0000000000007941 */ /* 0x000fea0003800200 */
.L_x_1804:
        /* <DEDUP_REMOVED lines=32> */
.L_x_1807:
[----:B------:R-:W-:Y:S05]  /*2950*/  BSYNC.RECONVERGENT B0 ;  /* 0x0000000000007941 */ /* 0x000fea0003800200 */
.L_x_1806:
        /* <DEDUP_REMOVED lines=32> */
.L_x_1809:
[----:B------:R-:W-:Y:S05]  /*2b60*/  BSYNC.RECONVERGENT B0 ;  /* 0x0000000000007941 */ /* 0x000fea0003800200 */
.L_x_1808:
        /* <DEDUP_REMOVED lines=32> */
.L_x_1811:
[----:B------:R-:W-:Y:S05]  /*2d70*/  BSYNC.RECONVERGENT B0 ;  /* 0x0000000000007941 */ /* 0x000fea0003800200 */
.L_x_1810:
[----:B------:R-:W1:Y:S01]  /*2d80*/  LDCU UR41, c[0x0][0x38c] ;  /* 0x00007180ff2977ac */ /* 0x000e620008000800 */
[----:B------:R-:W-:Y:S01]  /*2d90*/  FFMA.FTZ R3, R27, R15, R2 ;  /* 0x0000000f1b037223 */ /* 0x000fe20000010002 */
[----:B------:R-:W-:Y:S01]  /*2da0*/  FMUL.FTZ R53, R5, UR6 ;  /* 0x0000000605357c20 */ /* 0x000fe20008410000 */
[----:B------:R-:W-:Y:S01]  /*2db0*/  FMUL.FTZ R54, R6, UR6 ;  /* 0x0000000606367c20 */ /* 0x000fe20008410000 */
[----:B------:R-:W-:Y:S01]  /*2dc0*/  FMUL.FTZ R55, R7, UR6 ;  /* 0x0000000607377c20 */ /* 0x000fe20008410000 */
[----:B----4-:R-:W-:Y:S01]  /*2dd0*/  FFMA.FTZ R2, R20, R8, R3 ;  /* 0x0000000814027223 */ /* 0x010fe20000010003 */
[----:B0-----:R-:W-:Y:S01]  /*2de0*/  FMUL.FTZ R56, R16, UR6 ;  /* 0x0000000610387c20 */ /* 0x001fe20008410000 */
        /* <DEDUP_REMOVED lines=10> */
[----:B------:R-:W-:Y:S01]  /*2e90*/  FMUL.FTZ R65, R9, UR6 ;  /* 0x0000000609417c20 */ /* 0x000fe20008410000 */
[----:B-1----:R-:W-:Y:S01]  /*2ea0*/  UISETP.GE.AND UP0, UPT, UR41, 0x1, UPT ;  /* 0x000000012900788c */ /* 0x002fe2000bf06270 */
[----:B------:R-:W-:Y:S01]  /*2eb0*/  FMUL.FTZ R66, R10, UR6 ;  /* 0x000000060a427c20 */ /* 0x000fe20008410000 */
[----:B------:R-:W-:Y:S01]  /*2ec0*/  FMUL.FTZ R67, R11, UR6 ;  /* 0x000000060b437c20 */ /* 0x000fe20008410000 */
[----:B------:R-:W-:Y:S01]  /*2ed0*/  FFMA.FTZ R99, R23, R11, R2 ;  /* 0x0000000b17637223 */ /* 0x000fe20000010002 */
[----:B------:R-:W-:Y:S06]  /*2ee0*/  BAR.SYNC.DEFER_BLOCKING 0x0 ;  /* 0x0000000000007b1d */ /* 0x000fec0000010000 */
[----:B------:R-:W-:Y:S05]  /*2ef0*/  BRA.U !UP0, `(.L_x_1812) ;  /* 0x00000025089c7547 */ /* 0x000fea000b800000 */
[----:B------:R-:W0:Y:S01]  /*2f00*/  S2UR UR42, SR_CTAID.Y ;  /* 0x00000000002a79c3 */ /* 0x000e220000002600 */
[----:B------:R-:W0:Y:S01]  /*2f10*/  LDCU.64 UR28, c[0x0][0x3d8] ;  /* 0x00007b00ff1c77ac */ /* 0x000e220008000a00 */
[----:B------:R-:W-:Y:S01]  /*2f20*/  HFMA2 R39, -RZ, RZ, 0, 0 ;  /* 0x00000000ff277431 */ /* 0x000fe200000001ff */
[----:B------:R-:W1:Y:S05]  /*2f30*/  LDCU.64 UR32, c[0x0][0x3b8] ;  /* 0x00007700ff2077ac */ /* 0x000e6a0008000a00 */
[----:B------:R-:W2:Y:S01]  /*2f40*/  LDC R2, c[0x0][0x394] ;  /* 0x0000e500ff027b82 */ /* 0x000ea20000000800 */
[----:B------:R-:W3:Y:S01]  /*2f50*/  LDCU.128 UR8, c[0x0][0x3a0] ;  /* 0x00007400ff0877ac */ /* 0x000ee20008000c00 */
[----:B------:R-:W4:Y:S06]  /*2f60*/  LDCU.128 UR16, c[0x0][0x440] ;  /* 0x00008800ff1077ac */ /* 0x000f2c0008000c00 */
[----:B------:R-:W5:Y:S01]  /*2f70*/  S2UR UR43, SR_CgaCtaId ;  /* 0x00000000002b79c3 */ /* 0x000f620000008800 */
[----:B------:R-:W5:Y:S01]  /*2f80*/  LDCU.64 UR38, c[0x0][0x450] ;  /* 0x00008a00ff2677ac */ /* 0x000f620008000a00 */
[----:B------:R-:W5:Y:S01]  /*2f90*/  LDCU.64 UR34, c[0x0][0x3e0] ;  /* 0x00007c00ff2277ac */ /* 0x000f620008000a00 */
[----:B0-----:R-:W-:Y:S01]  /*2fa0*/  UIMAD.WIDE.U32 UR26, UR42, UR28, URZ ;  /* 0x0000001c2a1a72a5 */ /* 0x001fe2000f8e00ff */
[----:B------:R-:W0:Y:S01]  /*2fb0*/  LDCU.64 UR36, c[0x0][0x3c0] ;  /* 0x00007800ff2477ac */ /* 0x000e220008000a00 */
[----:B-1----:R-:W-:Y:S01]  /*2fc0*/  UIMAD.WIDE.U32 UR24, UR42, UR32, URZ ;  /* 0x000000202a1872a5 */ /* 0x002fe2000f8e00ff */
[----:B--2---:R-:W-:Y:S01]  /*2fd0*/  ISETP.LE.AND P0, PT, R2, UR14, PT ;  /* 0x0000000e02007c0c */ /* 0x004fe2000bf03270 */
[----:B------:R-:W-:-:S02]  /*2fe0*/  UIMAD UR23, UR42, UR29, UR27 ;  /* 0x0000001d2a1772a4 */ /* 0x000fc4000f8e021b */
[----:B---3--:R-:W-:Y:S01]  /*2ff0*/  UIMAD.WIDE.U32 UR28, UR42, UR8, URZ ;  /* 0x000000082a1c72a5 */ /* 0x008fe2000f8e00ff */
[----:B------:R-:W-:Y:S01]  /*3000*/  ISETP.EQ.AND P0, PT, R0, RZ, !P0 ;  /* 0x000000ff0000720c */ /* 0x000fe20004702270 */
[----:B------:R-:W-:Y:S02]  /*3010*/  UIMAD UR33, UR42, UR33, UR25 ;  /* 0x000000212a2172a4 */ /* 0x000fe4000f8e0219 */
[----:B----4-:R-:W-:Y:S01]  /*3020*/  ULEA UR25, UP2, UR28, UR16, 0x2 ;  /* 0x000000101c197291 */ /* 0x010fe2000f8410ff */
[----:B------:R-:W-:Y:S01]  /*3030*/  P2R R132, PR, RZ, 0x1 ;  /* 0x00000001ff847803 */ /* 0x000fe20000000000 */
[----:B------:R-:W-:Y:S02]  /*3040*/  UIMAD UR9, UR42, UR9, UR29 ;  /* 0x000000092a0972a4 */ /* 0x000fe4000f8e021d */
[----:B------:R-:W-:Y:S02]  /*3050*/  ULEA UR32, UP0, UR24, UR18, 0x2 ;  /* 0x0000001218207291 */ /* 0x000fe4000f8010ff */
[----:B------:R-:W-:-:S02]  /*3060*/  ULEA.HI.X UR28, UR28, UR17, UR9, 0x2, UP2 ;  /* 0x000000111c1c7291 */ /* 0x000fc400090f1409 */
[----:B------:R-:W-:Y:S01]  /*3070*/  USHF.L.U32 UR8, UR40, 0x8, URZ ;  /* 0x0000000828087899 */ /* 0x000fe200080006ff */
[----:B------:R-:W-:Y:S01]  /*3080*/  UMOV UR17, 0x400 ;  /* 0x0000040000117882 */ /* 0x000fe20000000000 */
[----:B-----5:R-:W-:Y:S02]  /*3090*/  ULEA UR27, UP1, UR26, UR38, 0x2 ;  /* 0x000000261a1b7291 */ /* 0x020fe4000f8210ff */
[----:B------:R-:W-:Y:S02]  /*30a0*/  ULEA UR17, UR43, UR17, 0x18 ;  /* 0x000000112b117291 */ /* 0x000fe4000f8ec0ff */
[----:B------:R-:W-:Y:S02]  /*30b0*/  UIADD3 UR9, UPT, UPT, UR14, -0x2, URZ ;  /* 0xfffffffe0e097890 */ /* 0x000fe4000fffe0ff */
[----:B------:R-:W-:Y:S02]  /*30c0*/  ULEA.HI.X UR29, UR24, UR19, UR33, 0x2, UP0 ;  /* 0x00000013181d7291 */ /* 0x000fe400080f1421 */
[----:B------:R-:W-:-:S02]  /*30d0*/  USHF.L.U64.HI UR19, UR10, 0x2, UR11 ;  /* 0x000000020a137899 */ /* 0x000fc4000801020b */
[----:B------:R-:W-:Y:S02]  /*30e0*/  ULEA.HI.X UR26, UR26, UR39, UR23, 0x2, UP1 ;  /* 0x000000271a1a7291 */ /* 0x000fe400088f1417 */
[----:B------:R-:W-:Y:S02]  /*30f0*/  ULOP3.LUT UR11, UR8, 0x100, URZ, 0xc0, !UPT ;  /* 0x00000100080b7892 */ /* 0x000fe4000f8ec0ff */
[----:B------:R-:W-:Y:S01]  /*3100*/  UIADD3 UR33, UPT, UPT, UR17, 0x2b60, URZ ;  /* 0x00002b6011217890 */ /* 0x000fe2000fffe0ff */
[----:B------:R-:W1:Y:S01]  /*3110*/  LDCU UR40, c[0x0][0x394] ;  /* 0x00007280ff2877ac */ /* 0x000e620008000800 */
[----:B------:R-:W2:Y:S01]  /*3120*/  LDCU UR42, c[0x0][0x38c] ;  /* 0x00007180ff2a77ac */ /* 0x000ea20008000800 */
[----:B------:R-:W-:Y:S02]  /*3130*/  UIMAD UR16, UR9, UR41, URZ ;  /* 0x00000029091072a4 */ /* 0x000fe4000f8e02ff */
[----:B------:R-:W-:Y:S02]  /*3140*/  USHF.L.U64.HI UR24, UR34, 0x2, UR35 ;  /* 0x0000000222187899 */ /* 0x000fe40008010223 */
[----:B0-----:R-:W-:-:S02]  /*3150*/  USHF.L.U64.HI UR23, UR36, 0x2, UR37 ;  /* 0x0000000224177899 */ /* 0x001fc40008010225 */
[----:B------:R-:W-:Y:S01]  /*3160*/  UIADD3 UR17, UPT, UPT, UR17, 0x3560, URZ ;  /* 0x0000356011117890 */ /* 0x000fe2000fffe0ff */
[----:B------:R-:W-:-:S11]  /*3170*/  UMOV UR8, URZ ;  /* 0x000000ff00087c82 */ /* 0x000fd60008000000 */
.L_x_1825:
[----:B-1----:R-:W-:Y:S02]  /*3180*/  MOV R2, UR25 ;  /* 0x0000001900027c02 */ /* 0x002fe40008000f00 */
[----:B------:R-:W-:-:S05]  /*3190*/  MOV R3, UR28 ;  /* 0x0000001c00037c02 */ /* 0x000fca0008000f00 */
[----:B0-----:R0:W3:Y:S01]  /*31a0*/  LDG.E R76, desc[UR30][R2.64] ;  /* 0x0000001e024c7981 */ /* 0x0010e2000c1e1900 */
[----:B------:R-:W-:Y:S02]  /*31b0*/  MOV R68, UR32 ;  /* 0x0000002000447c02 */ /* 0x000fe40008000f00 */
[----:B------:R-:W-:Y:S02]  /*31c0*/  MOV R71, UR26 ;  /* 0x0000001a00477c02 */ /* 0x000fe40008000f00 */
[----:B------:R-:W-:Y:S02]  /*31d0*/  MOV R69, UR29 ;  /* 0x0000001d00457c02 */ /* 0x000fe40008000f00 */
[----:B------:R-:W-:-:S03]  /*31e0*/  MOV R70, UR27 ;  /* 0x0000001b00467c02 */ /* 0x000fc60008000f00 */
[----:B------:R-:W4:Y:S04]  /*31f0*/  LDG.E R68, desc[UR30][R68.64] ;  /* 0x0000001e44447981 */ /* 0x000f28000c1e1900 */
[----:B------:R-:W4:Y:S01]  /*3200*/  LDG.E R71, desc[UR30][R70.64] ;  /* 0x0000001e46477981 */ /* 0x000f22000c1e1900 */
[----:B------:R-:W5:Y:S01]  /*3210*/  S2UR UR18, SR_CgaCtaId ;  /* 0x00000000001279c3 */ /* 0x000f620000008800 */
[----:B------:R-:W-:Y:S01]  /*3220*/  UMOV UR9, 0x400 ;  /* 0x0000040000097882 */ /* 0x000fe20000000000 */
[----:B------:R-:W-:Y:S01]  /*3230*/  BSSY.RECONVERGENT B0, `(.L_x_1813) ;  /* 0x0000047000007945 */ /* 0x000fe20003800200 */
[----:B------:R-:W1:Y:S01]  /*3240*/  S2R R0, SR_TID.X ;  /* 0x0000000000007919 */ /* 0x000e620000002100 */
[----:B-----5:R-:W-:Y:S01]  /*3250*/  ULEA UR9, UR18, UR9, 0x18 ;  /* 0x0000000912097291 */ /* 0x020fe2000f8ec0ff */
[----:B-1----:R-:W-:-:S02]  /*3260*/  ISETP.NE.AND P0, PT, R0, RZ, PT ;  /* 0x000000ff0000720c */ /* 0x002fc40003f05270 */
[C---:B0-----:R-:W-:Y:S02]  /*3270*/  IADD3 R2, PT, PT, R0.reuse, 0x200, RZ ;  /* 0x0000020000027810 */ /* 0x041fe40007ffe0ff */
[----:B------:R-:W-:Y:S02]  /*3280*/  ISETP.NE.AND P1, PT, R0, 0x7f, PT ;  /* 0x0000007f0000780c */ /* 0x000fe40003f25270 */
[----:B------:R-:W-:-:S04]  /*3290*/  SEL R2, R2, UR11, P0 ;  /* 0x0000000b02027c07 */ /* 0x000fc80008000000 */
[----:B------:R-:W-:Y:S01]  /*32a0*/  LEA R3, R2, UR9, 0x2 ;  /* 0x0000000902037c11 */ /* 0x000fe2000f8e10ff */
[----:B---3--:R-:W-:-:S04]  /*32b0*/  FMUL.FTZ R72, R76, 1.4426950216293334961 ;  /* 0x3fb8aa3b4c487820 */ /* 0x008fc80000410000 */
[C---:B------:R-:W-:Y:S01]  /*32c0*/  FMUL.FTZ R146, R72.reuse, R91 ;  /* 0x0000005b48927220 */ /* 0x040fe20000410000 */
[C---:B------:R-:W-:Y:S01]  /*32d0*/  FMUL.FTZ R131, R72.reuse, R92 ;  /* 0x0000005c48837220 */ /* 0x040fe20000410000 */
[C---:B------:R-:W-:Y:S01]  /*32e0*/  FMUL.FTZ R129, R72.reuse, R89 ;  /* 0x0000005948817220 */ /* 0x040fe20000410000 */
[C---:B------:R-:W-:Y:S01]  /*32f0*/  FMUL.FTZ R126, R72.reuse, R90 ;  /* 0x0000005a487e7220 */ /* 0x040fe20000410000 */
[C---:B------:R-:W-:Y:S01]  /*3300*/  FMUL.FTZ R127, R72.reuse, R87 ;  /* 0x00000057487f7220 */ /* 0x040fe20000410000 */
[C---:B------:R-:W-:Y:S01]  /*3310*/  FMUL.FTZ R124, R72.reuse, R88 ;  /* 0x00000058487c7220 */ /* 0x040fe20000410000 */
        /* <DEDUP_REMOVED lines=11> */
[----:B------:R-:W1:Y:S01]  /*33d0*/  MUFU.EX2 R131, R131 ;  /* 0x0000008300837308 */ /* 0x000e620000000800 */
[----:B----4-:R-:W-:-:S04]  /*33e0*/  FMUL.FTZ R68, R68, R71 ;  /* 0x0000004744447220 */ /* 0x010fc80000410000 */
        /* <DEDUP_REMOVED lines=32> */
[----:B-1-34-:R-:W-:Y:S05]  /*35f0*/  @P1 BRA `(.L_x_1814) ;  /* 0x0000000000201947 */ /* 0x01afea0003800000 */
        /* <DEDUP_REMOVED lines=8> */
.L_x_1814:
[----:B------:R-:W-:-:S06]  /*3680*/  LEA R96, R0, UR9, 0x2 ;  /* 0x0000000900607c11 */ /* 0x000fcc000f8e10ff */
[----:B------:R-:W1:Y:S02]  /*3690*/  LDS R96, [R96+0x3364] ;  /* 0x0033640060607984 */ /* 0x000e640000000800 */
.L_x_1815:
[----:B--2---:R-:W-:Y:S05]  /*36a0*/  BSYNC.RECONVERGENT B0 ;  /* 0x0000000000007941 */ /* 0x004fea0003800200 */
.L_x_1813:
        /* <DEDUP_REMOVED lines=37> */
[----:B------:R-:W-:Y:S01]  /*3900*/  ISETP.GT.U32.AND P2, PT, R0, 0x1f, PT ;  /* 0x0000001f0000780c */ /* 0x000fe20003f44070 */
        /* <DEDUP_REMOVED lines=15> */
[----:B------:R-:W-:Y:S01]  /*3a00*/  FMUL.FTZ R2, R118, R3 ;  /* 0x0000000376027220 */ /* 0x000fe20000410000 */
[----:B------:R-:W-:-:S03]  /*3a10*/  FFMA.FTZ R3, R115, R71, R134 ;  /* 0x0000004773037223 */ /* 0x000fc60000010086 */
[----:B------:R-:W-:Y:S01]  /*3a20*/  FMUL.FTZ R2, R117, R2 ;  /* 0x0000000275027220 */ /* 0x000fe20000410000 */
[----:B------:R-:W-:-:S03]  /*3a30*/  FFMA.FTZ R3, R109, R3, R130 ;  /* 0x000000036d037223 */ /* 0x000fc60000010082 */
[----:B------:R-:W-:-:S04]  /*3a40*/  FMUL.FTZ R2, R115, R2 ;  /* 0x0000000273027220 */ /* 0x000fc80000410000 */
        /* <DEDUP_REMOVED lines=8> */
[C---:B------:R-:W-:Y:S01]  /*3ad0*/  ISETP.GE.AND P2, PT, R95.reuse, 0x8, PT ;  /* 0x000000085f00780c */ /* 0x040fe20003f46270 */
[----:B------:R-:W-:Y:S01]  /*3ae0*/  IMAD R139, R0, R139, UR9 ;  /* 0x00000009008b7e24 */ /* 0x000fe2000f8e028b */
[C---:B------:R-:W-:Y:S02]  /*3af0*/  ISETP.GE.AND P3, PT, R95.reuse, 0x4, PT ;  /* 0x000000045f00780c */ /* 0x040fe40003f66270 */
[C---:B------:R-:W-:Y:S02]  /*3b00*/  ISETP.GE.AND P4, PT, R95.reuse, 0x2, PT ;  /* 0x000000025f00780c */ /* 0x040fe40003f86270 */
[----:B------:R-:W-:Y:S01]  /*3b10*/  LDS.64 R72, [R139+0x2150] ;  /* 0x002150008b487984 */ /* 0x000fe20000000a00 */
[----:B------:R-:W-:-:S03]  /*3b20*/  ISETP.GE.AND P5, PT, R95, 0x1, PT ;  /* 0x000000015f00780c */ /* 0x000fc60003fa6270 */
[----:B------:R-:W0:Y:S04]  /*3b30*/  LDS.64 R70, [R139+0x2158] ;  /* 0x002158008b467984 */ /* 0x000e280000000a00 */
[----:B------:R-:W2:Y:S04]  /*3b40*/  LDS.64 R2, [R139+0x2160] ;  /* 0x002160008b027984 */ /* 0x000ea80000000a00 */
[----:B------:R-:W4:Y:S01]  /*3b50*/  LDS.64 R74, [R139+0x2168] ;  /* 0x002168008b4a7984 */ /* 0x000f220000000a00 */
[-C--:B0-----:R-:W-:Y:S01]  /*3b60*/  FFMA.FTZ R149, R73, R70.reuse, R71 ;  /* 0x0000004649957223 */ /* 0x081fe20000010047 */
[----:B------:R-:W-:-:S03]  /*3b70*/  FMUL.FTZ R147, R72, R70 ;  /* 0x0000004648937220 */ /* 0x000fc60000410000 */
[C---:B--2---:R-:W-:Y:S01]  /*3b80*/  FFMA.FTZ R149, R2.reuse, R149, R3 ;  /* 0x0000009502957223 */ /* 0x044fe20000010003 */
[----:B------:R-:W-:-:S03]  /*3b90*/  FMUL.FTZ R147, R2, R147 ;  /* 0x0000009302937220 */ /* 0x000fc60000410000 */
[C---:B----4-:R-:W-:Y:S01]  /*3ba0*/  FFMA.FTZ R75, R74.reuse, R149, R75 ;  /* 0x000000954a4b7223 */ /* 0x050fe2000001004b */
[----:B------:R-:W-:Y:S01]  /*3bb0*/  FMUL.FTZ R74, R74, R147 ;  /* 0x000000934a4a7220 */ /* 0x000fe20000410000 */
[----:B------:R-:W-:Y:S06]  /*3bc0*/  BRA.DIV UR18, `(.L_x_1817) ;  /* 0x0000003212a47947 */ /* 0x000fec000b800000 */
[----:B------:R-:W0:Y:S04]  /*3bd0*/  SHFL.UP PT, R149, R75, 0x1, RZ ;  /* 0x042000004b957989 */ /* 0x000e2800000e00ff */
[----:B------:R-:W2:Y:S01]  /*3be0*/  SHFL.UP PT, R147, R74, 0x1, RZ ;  /* 0x042000004a937989 */ /* 0x000ea200000e00ff */
[C---:B0-----:R-:W-:Y:S01]  /*3bf0*/  FFMA.FTZ R152, R74.reuse, R149, R75 ;  /* 0x000000954a987223 */ /* 0x041fe2000001004b */
[----:B--2---:R-:W-:-:S04]  /*3c00*/  @P5 FMUL.FTZ R74, R74, R147 ;  /* 0x000000934a4a5220 */ /* 0x004fc80000410000 */
        /* <DEDUP_REMOVED lines=17> */
[----:B------:R0:W4:Y:S02]  /*3d20*/  SHFL.UP PT, R151, R75, 0x10, RZ ;  /* 0x060000004b977989 */ /* 0x00012400000e00ff */
.L_x_1843:
[C---:B----4-:R-:W-:Y:S01]  /*3d30*/  FFMA.FTZ R152, R74.reuse, R151, R75 ;  /* 0x000000974a987223 */ /* 0x050fe2000001004b */
[----:B------:R-:W-:Y:S01]  /*3d40*/  UMOV UR18, 0xffffffff ;  /* 0xffffffff00127882 */ /* 0x000fe20000000000 */
[----:B0-2---:R-:W-:-:S03]  /*3d50*/  @P1 FMUL.FTZ R74, R74, R149 ;  /* 0x000000954a4a1220 */ /* 0x005fc60000410000 */
[----:B------:R-:W-:Y:S01]  /*3d60*/  FSEL R75, R75, R152, !P1 ;  /* 0x000000984b4b7208 */ /* 0x000fe20004800000 */
[----:B------:R-:W-:Y:S06]  /*3d70*/  BRA.DIV UR18, `(.L_x_1818) ;  /* 0x0000003612487947 */ /* 0x000fec000b800000 */
.L_x_1846:
[----:B------:R-:W-:-:S03]  /*3d80*/  UMOV UR18, 0xffffffff ;  /* 0xffffffff00127882 */ /* 0x000fc60000000000 */
[----:B------:R-:W-:Y:S05]  /*3d90*/  BRA.DIV UR18, `(.L_x_1819) ;  /* 0x0000003612687947 */ /* 0x000fea000b800000 */
.L_x_1849:
[----:B------:R-:W-:-:S03]  /*3da0*/  UMOV UR18, 0xffffffff ;  /* 0xffffffff00127882 */ /* 0x000fc60000000000 */
[----:B------:R-:W-:Y:S05]  /*3db0*/  BRA.DIV UR18, `(.L_x_1820) ;  /* 0x0000003612887947 */ /* 0x000fea000b800000 */
[----:B------:R-:W0:Y:S04]  /*3dc0*/  SHFL.UP PT, R74, R74, 0x1, RZ ;  /* 0x042000004a4a7989 */ /* 0x000e2800000e00ff */
[----:B------:R-:W2:Y:S04]  /*3dd0*/  SHFL.UP PT, R75, R75, 0x1, RZ ;  /* 0x042000004b4b7989 */ /* 0x000ea800000e00ff */
[----:B-----5:R-:W4:Y:S04]  /*3de0*/  SHFL.IDX PT, R68, R68, RZ, 0x1f ;  /* 0x00001fff44447589 */ /* 0x020f2800000e0000 */
[----:B------:R-:W0:Y:S02]  /*3df0*/  SHFL.IDX PT, R69, R69, RZ, 0x1f ;  /* 0x00001fff45457589 */ /* 0x000e2400000e0000 */
.L_x_1855:
[C---:B0-2---:R-:W-:Y:S01]  /*3e00*/  @P0 FFMA.FTZ R69, R74.reuse, R69, R75 ;  /* 0x000000454a450223 */ /* 0x045fe2000001004b */
        /* <DEDUP_REMOVED lines=11> */
.L_x_1816:
        /* <DEDUP_REMOVED lines=13> */
[----:B------:R-:W-:-:S03]  /*3f90*/  MOV R68, 0x3f800000 ;  /* 0x3f80000000447802 */ /* 0x000fc60000000f00 */
[----:B------:R-:W-:Y:S01]  /*3fa0*/  FFMA.FTZ R3, R120, R3, R105 ;  /* 0x0000000378037223 */ /* 0x000fe20000010069 */
[----:B------:R-:W0:Y:S03]  /*3fb0*/  LDS R2, [R128+0x2154] ;  /* 0x0021540080027984 */ /* 0x000e260000000800 */
        /* <DEDUP_REMOVED lines=14> */
[C---:B------:R-:W-:Y:S01]  /*40a0*/  FFMA.FTZ R2, R125.reuse, R3, R110 ;  /* 0x000000037d027223 */ /* 0x040fe2000001006e */
[----:B------:R-:W0:Y:S01]  /*40b0*/  @P0 LDS.64 R68, [UR17] ;  /* 0x00000011ff440984 */ /* 0x000e220008000a00 */
[C---:B------:R-:W-:Y:S01]  /*40c0*/  FFMA.FTZ R142, R124.reuse, R137, R141 ;  /* 0x000000897c8e7223 */ /* 0x040fe2000001008d */
[C---:B------:R-:W-:Y:S01]  /*40d0*/  FMUL.FTZ R70, R124.reuse, R71 ;  /* 0x000000477c467220 */ /* 0x040fe20000410000 */
[----:B------:R-:W-:Y:S01]  /*40e0*/  FFMA.FTZ R2, R124, R2, R111 ;  /* 0x000000027c027223 */ /* 0x000fe2000001006f */
[----:B------:R-:W-:Y:S01]  /*40f0*/  ISETP.GT.U32.AND P0, PT, R0, 0x1f, PT ;  /* 0x0000001f0000780c */ /* 0x000fe20003f04070 */
[----:B------:R-:W-:Y:S01]  /*4100*/  FFMA.FTZ R141, R125, R142, R150 ;  /* 0x0000008e7d8d7223 */ /* 0x000fe20000010096 */
[C---:B------:R-:W-:Y:S01]  /*4110*/  FMUL.FTZ R3, R127.reuse, R70 ;  /* 0x000000467f037220 */ /* 0x040fe20000410000 */
[----:B------:R-:W-:-:S02]  /*4120*/  FFMA.FTZ R2, R127, R2, R112 ;  /* 0x000000027f027223 */ /* 0x000fc40000010070 */
[----:B------:R-:W-:Y:S01]  /*4130*/  FFMA.FTZ R148, R123, R141, R148 ;  /* 0x0000008d7b947223 */ /* 0x000fe20000010094 */
[C---:B------:R-:W-:Y:S01]  /*4140*/  FMUL.FTZ R70, R126.reuse, R3 ;  /* 0x000000037e467220 */ /* 0x040fe20000410000 */
[----:B------:R-:W-:Y:S02]  /*4150*/  FFMA.FTZ R2, R126, R2, R113 ;  /* 0x000000027e027223 */ /* 0x000fe40000010071 */
[----:B------:R-:W-:Y:S01]  /*4160*/  FFMA.FTZ R145, R122, R148, R145 ;  /* 0x000000947a917223 */ /* 0x000fe20000010091 */
[C---:B------:R-:W-:Y:S01]  /*4170*/  FMUL.FTZ R70, R129.reuse, R70 ;  /* 0x0000004681467220 */ /* 0x040fe20000410000 */
[----:B------:R-:W-:Y:S02]  /*4180*/  FFMA.FTZ R3, R129, R2, R114 ;  /* 0x0000000281037223 */ /* 0x000fe40000010072 */
[----:B------:R-:W-:Y:S01]  /*4190*/  FFMA.FTZ R140, R121, R145, R140 ;  /* 0x00000091798c7223 */ /* 0x000fe2000001008c */
[C---:B------:R-:W-:Y:S01]  /*41a0*/  FMUL.FTZ R2, R131.reuse, R70 ;  /* 0x0000004683027220 */ /* 0x040fe20000410000 */
[----:B------:R-:W-:-:S02]  /*41b0*/  FFMA.FTZ R3, R131, R3, R116 ;  /* 0x0000000383037223 */ /* 0x000fc40000010074 */
[----:B------:R-:W-:-:S03]  /*41c0*/  FFMA.FTZ R135, R120, R140, R135 ;  /* 0x0000008c78877223 */ /* 0x000fc60000010087 */
[----:B------:R1:W-:Y:S01]  /*41d0*/  STS.64 [R128+0x2660], R2 ;  /* 0x0026600280007388 */ /* 0x0003e20000000a00 */
        /* <DEDUP_REMOVED lines=66> */
.L_x_1872:
        /* <DEDUP_REMOVED lines=16> */
.L_x_1821:
        /* <DEDUP_REMOVED lines=8> */
[----:B------:R-:W-:Y:S01]  /*4780*/  FFMA.FTZ R151, R31, -R86, R148 ;  /* 0x800000561f977223 */ /* 0x000fe20000010094 */
[----:B------:R-:W-:Y:S01]  /*4790*/  FFMA.FTZ R155, R25, -R84, R140 ;  /* 0x80000054199b7223 */ /* 0x000fe2000001008c */
[----:B------:R-:W-:Y:S01]  /*47a0*/  LEA R2, R2, UR9, 0x3 ;  /* 0x0000000902027c11 */ /* 0x000fe2000f8e18ff */
[----:B------:R-:W-:Y:S01]  /*47b0*/  FFMA.FTZ R157, R27, -R82, R138 ;  /* 0x800000521b9d7223 */ /* 0x000fe2000001008a */
[C---:B------:R-:W-:Y:S01]  /*47c0*/  ISETP.GT.AND P1, PT, R95.reuse, 0x1e, PT ;  /* 0x0000001e5f00780c */ /* 0x040fe20003f24270 */
[----:B------:R-:W-:Y:S01]  /*47d0*/  BSSY.RECONVERGENT B0, `(.L_x_1823) ;  /* 0x00000cc000007945 */ /* 0x000fe20003800200 */
[----:B------:R-:W-:-:S02]  /*47e0*/  ISETP.GT.AND P0, PT, R95, 0x1d, PT ;  /* 0x0000001d5f00780c */ /* 0x000fc40003f04270 */
[----:B------:R-:W-:Y:S01]  /*47f0*/  ISETP.NE.AND P2, PT, R0, RZ, PT ;  /* 0x000000ff0000720c */ /* 0x000fe20003f45270 */
[----:B------:R-:W0:-:S12]  /*4800*/  LDS R2, [R2+0x2664] ;  /* 0x0026640002027984 */ /* 0x000e180000000800 */
[----:B------:R1:W-:Y:S01]  /*4810*/  @!P2 STS.64 [UR17], R68 ;  /* 0x00000044ff00a988 */ /* 0x0003e20008000a11 */
[----:B0-----:R-:W-:Y:S01]  /*4820*/  FFMA.FTZ R101, R2, R96, R101 ;  /* 0x0000006002657223 */ /* 0x001fe20000010065 */
[----:B------:R-:W-:-:S03]  /*4830*/  FFMA.FTZ R2, R4, R143, RZ ;  /* 0x0000008f04027223 */ /* 0x000fc600000100ff */
[----:B------:R-:W-:Y:S01]  /*4840*/  FFMA.FTZ R109, R109, R101, R98 ;  /* 0x000000656d6d7223 */ /* 0x000fe20000010062 */
[----:B------:R-:W-:-:S03]  /*4850*/  FFMA.FTZ R3, R5, R146, R2 ;  /* 0x0000009205037223 */ /* 0x000fc60000010002 */
[----:B------:R-:W-:Y:S01]  /*4860*/  FFMA.FTZ R115, R115, R109, R100 ;  /* 0x0000006d73737223 */ /* 0x000fe20000010064 */
[----:B------:R-:W-:Y:S01]  /*4870*/  FFMA.FTZ R2, R6, R139, R3 ;  /* 0x0000008b06027223 */ /* 0x000fe20000010003 */
[----:B------:R-:W-:Y:S02]  /*4880*/  FFMA.FTZ R100, R34, -R89, R139 ;  /* 0x8000005922647223 */ /* 0x000fe4000001008b */
[----:B------:R-:W-:Y:S01]  /*4890*/  FFMA.FTZ R117, R117, R115, R102 ;  /* 0x0000007375757223 */ /* 0x000fe20000010066 */
[----:B------:R-:W-:-:S03]  /*48a0*/  FFMA.FTZ R3, R7, R144, R2 ;  /* 0x0000009007037223 */ /* 0x000fc60000010002 */
[----:B------:R-:W-:Y:S01]  /*48b0*/  FFMA.FTZ R103, R118, R117, R103 ;  /* 0x0000007576677223 */ /* 0x000fe20000010067 */
[----:B------:R-:W-:Y:S01]  /*48c0*/  FFMA.FTZ R2, R16, R137, R3 ;  /* 0x0000008910027223 */ /* 0x000fe20000010003 */
[----:B------:R-:W-:Y:S02]  /*48d0*/  FFMA.FTZ R118, R26, -R81, R135 ;  /* 0x800000511a767223 */ /* 0x000fe40000010087 */
[----:B------:R-:W-:Y:S01]  /*48e0*/  FFMA.FTZ R119, R119, R103, R104 ;  /* 0x0000006777777223 */ /* 0x000fe20000010068 */
[----:B------:R-:W-:Y:S01]  /*48f0*/  FFMA.FTZ R75, R17, R142, R2 ;  /* 0x0000008e114b7223 */ /* 0x000fe20000010002 */
[----:B------:R-:W-:Y:S02]  /*4900*/  FMUL.FTZ R104, R103, R82 ;  /* 0x0000005267687220 */ /* 0x000fe40000410000 */
[----:B------:R-:W-:Y:S01]  /*4910*/  FFMA.FTZ R105, R120, R119, R105 ;  /* 0x0000007778697223 */ /* 0x000fe20000010069 */
[----:B------:R-:W-:Y:S01]  /*4920*/  FFMA.FTZ R70, R18, R141, R75 ;  /* 0x0000008d12467223 */ /* 0x000fe2000001004b */
[----:B------:R-:W-:-:S02]  /*4930*/  FADD.FTZ R63, R104, R63 ;  /* 0x0000003f683f7221 */ /* 0x000fc40000010000 */
[----:B------:R-:W-:-:S04]  /*4940*/  FFMA.FTZ R121, R121, R105, R106 ;  /* 0x0000006979797223 */ /* 0x000fc8000001006a */
[----:B------:R-:W-:Y:S01]  /*4950*/  FFMA.FTZ R107, R122, R121, R107 ;  /* 0x000000797a6b7223 */ /* 0x000fe2000001006b */
[----:B------:R-:W-:Y:S01]  /*4960*/  FFMA.FTZ R122, R22, -R77, R153 ;  /* 0x8000004d167a7223 */ /* 0x000fe20000010099 */
[----:B-1----:R-:W-:Y:S02]  /*4970*/  FMUL.FTZ R69, R76, R121 ;  /* 0x000000794c457220 */ /* 0x002fe40000410000 */
[----:B------:R-:W-:-:S04]  /*4980*/  FFMA.FTZ R123, R123, R107, R108 ;  /* 0x0000006b7b7b7223 */ /* 0x000fc8000001006c */
[----:B------:R-:W-:Y:S01]  /*4990*/  FFMA.FTZ R125, R125, R123, R110 ;  /* 0x0000007b7d7d7223 */ /* 0x000fe2000001006e */
[----:B------:R-:W-:-:S03]  /*49a0*/  FFMA.FTZ R110, R28, -R87, R137 ;  /* 0x800000571c6e7223 */ /* 0x000fc60000010089 */
[----:B------:R-:W-:-:S04]  /*49b0*/  FFMA.FTZ R111, R124, R125, R111 ;  /* 0x0000007d7c6f7223 */ /* 0x000fc8000001006f */
[----:B------:R-:W-:Y:S01]  /*49c0*/  FFMA.FTZ R127, R127, R111, R112 ;  /* 0x0000006f7f7f7223 */ /* 0x000fe20000010070 */
[----:B------:R-:W-:Y:S01]  /*49d0*/  FMUL.FTZ R137, R111, R87 ;  /* 0x000000576f897220 */ /* 0x000fe20000410000 */
[----:B------:R-:W-:Y:S02]  /*49e0*/  FFMA.FTZ R112, R20, -R79, R133 ;  /* 0x8000004f14707223 */ /* 0x000fe40000010085 */
[----:B------:R-:W-:Y:S01]  /*49f0*/  FFMA.FTZ R113, R126, R127, R113 ;  /* 0x0000007f7e717223 */ /* 0x000fe20000010071 */
[----:B------:R-:W-:-:S03]  /*4a00*/  FADD.FTZ R56, R137, R56 ;  /* 0x0000003889387221 */ /* 0x000fc60000010000 */
[----:B------:R-:W-:Y:S01]  /*4a10*/  FFMA.FTZ R129, R129, R113, R114 ;  /* 0x0000007181817223 */ /* 0x000fe20000010072 */
[----:B------:R-:W-:Y:S01]  /*4a20*/  FMUL.FTZ R75, R113, R89 ;  /* 0x00000059714b7220 */ /* 0x000fe20000410000 */
[----:B------:R-:W-:Y:S02]  /*4a30*/  FFMA.FTZ R114, R30, -R85, R141 ;  /* 0x800000551e727223 */ /* 0x000fe4000001008d */
[----:B------:R-:W-:Y:S01]  /*4a40*/  FFMA.FTZ R131, R131, R129, R116 ;  /* 0x0000008183837223 */ /* 0x000fe20000010074 */
        /* <DEDUP_REMOVED lines=12> */
[C---:B------:R-:W-:Y:S02]  /*4b10*/  FADD.FTZ R55, R70.reuse, R55 ;  /* 0x0000003746377221 */ /* 0x040fe40000010000 */
[----:B------:R-:W-:Y:S01]  /*4b20*/  FFMA.FTZ R96, R70, R147, R139 ;  /* 0x0000009346607223 */ /* 0x000fe2000001008b */
[----:B------:R-:W-:Y:S01]  /*4b30*/  FFMA.FTZ R139, R13, R140, R74 ;  /* 0x0000008c0d8b7223 */ /* 0x000fe2000001004a */
[----:B------:R-:W-:-:S02]  /*4b40*/  FMUL.FTZ R74, R125, R88 ;  /* 0x000000587d4a7220 */ /* 0x000fc40000410000 */
[----:B------:R-:W-:Y:S01]  /*4b50*/  FFMA.FTZ R143, R137, R110, R96 ;  /* 0x0000006e898f7223 */ /* 0x000fe20000010060 */
[----:B------:R-:W-:Y:S01]  /*4b60*/  FFMA.FTZ R98, R14, R135, R139 ;  /* 0x000000870e627223 */ /* 0x000fe2000001008b */
[----:B------:R-:W-:Y:S01]  /*4b70*/  FMUL.FTZ R139, R123, R85 ;  /* 0x000000557b8b7220 */ /* 0x000fe20000410000 */
[----:B------:R-:W-:Y:S01]  /*4b80*/  FMUL.FTZ R135, R119, R81 ;  /* 0x0000005177877220 */ /* 0x000fe20000410000 */
[----:B------:R-:W-:Y:S01]  /*4b90*/  FFMA.FTZ R96, R74, R149, R143 ;  /* 0x000000954a607223 */ /* 0x000fe2000001008f */
[----:B------:R-:W-:Y:S01]  /*4ba0*/  FFMA.FTZ R141, R15, R138, R98 ;  /* 0x0000008a0f8d7223 */ /* 0x000fe20000010062 */
[----:B------:R-:W-:Y:S01]  /*4bb0*/  FMUL.FTZ R98, R107, R86 ;  /* 0x000000566b627220 */ /* 0x000fe20000410000 */
[----:B------:R-:W-:Y:S01]  /*4bc0*/  FADD.FTZ R62, R135, R62 ;  /* 0x0000003e873e7221 */ /* 0x000fe20000010000 */
        /* <DEDUP_REMOVED lines=8> */
[C---:B------:R-:W-:Y:S01]  /*4c50*/  FFMA.FTZ R143, R141.reuse, R116, R96 ;  /* 0x000000748d8f7223 */ /* 0x040fe20000010060 */
[----:B------:R-:W-:Y:S01]  /*4c60*/  FFMA.FTZ R96, R10, R153, R145 ;  /* 0x000000990a607223 */ /* 0x000fe20000010091 */
[C---:B------:R-:W-:Y:S01]  /*4c70*/  FADD.FTZ R61, R102.reuse, R61 ;  /* 0x0000003d663d7221 */ /* 0x040fe20000010000 */
[----:B------:R-:W-:Y:S01]  /*4c80*/  FADD.FTZ R60, R141, R60 ;  /* 0x0000003c8d3c7221 */ /* 0x000fe20000010000 */
[----:B------:R-:W-:Y:S01]  /*4c90*/  FFMA.FTZ R106, R102, R155, R143 ;  /* 0x0000009b666a7223 */ /* 0x000fe2000001008f */
[----:B------:R-:W-:Y:S01]  /*4ca0*/  FMUL.FTZ R143, R117, R79 ;  /* 0x0000004f758f7220 */ /* 0x000fe20000410000 */
[----:B------:R-:W-:Y:S01]  /*4cb0*/  FFMA.FTZ R96, R11, R130, R96 ;  /* 0x000000820b607223 */ /* 0x000fe20000010060 */
[----:B------:R-:W-:Y:S01]  /*4cc0*/  FFMA.FTZ R130, R23, -R78, R130 ;  /* 0x8000004e17827223 */ /* 0x000fe20000010082 */
[----:B------:R-:W-:Y:S01]  /*4cd0*/  FFMA.FTZ R145, R135, R118, R106 ;  /* 0x0000007687917223 */ /* 0x000fe2000001006a */
[----:B------:R-:W-:Y:S01]  /*4ce0*/  FMUL.FTZ R106, R115, R80 ;  /* 0x00000050736a7220 */ /* 0x000fe20000410000 */
[----:B------:R-:W-:Y:S01]  /*4cf0*/  FADD.FTZ R64, R143, R64 ;  /* 0x000000408f407221 */ /* 0x000fe20000010000 */
[----:B------:R-:W0:Y:S01]  /*4d00*/  SHFL.DOWN PT, R159, R96, 0x1, 0x1f ;  /* 0x08201f00609f7f89 */ /* 0x000e2200000e0000 */
[----:B------:R-:W-:Y:S01]  /*4d10*/  FFMA.FTZ R108, R104, R157, R145 ;  /* 0x0000009d686c7223 */ /* 0x000fe20000010091 */
[----:B------:R-:W-:Y:S01]  /*4d20*/  FMUL.FTZ R145, R109, R77 ;  /* 0x0000004d6d917220 */ /* 0x000fe20000410000 */
[----:B------:R-:W-:Y:S01]  /*4d30*/  FADD.FTZ R65, R106, R65 ;  /* 0x000000416a417221 */ /* 0x000fe20000010000 */
[----:B------:R-:W-:Y:S01]  /*4d40*/  FADD.FTZ R58, R139, R58 ;  /* 0x0000003a8b3a7221 */ /* 0x000fe20000010000 */
[----:B------:R-:W-:Y:S01]  /*4d50*/  FFMA.FTZ R133, R143, R112, R108 ;  /* 0x000000708f857223 */ /* 0x000fe2000001006c */
[----:B------:R-:W-:Y:S01]  /*4d60*/  FMUL.FTZ R108, R101, R78 ;  /* 0x0000004e656c7220 */ /* 0x000fe20000410000 */
[----:B------:R-:W-:Y:S01]  /*4d70*/  FADD.FTZ R66, R145, R66 ;  /* 0x0000004291427221 */ /* 0x000fe20000010000 */
[----:B------:R-:W-:Y:S01]  /*4d80*/  FADD.FTZ R57, R74, R57 ;  /* 0x000000394a397221 */ /* 0x000fe20000010000 */
[----:B------:R-:W-:Y:S01]  /*4d90*/  FFMA.FTZ R120, R106, R136, R133 ;  /* 0x000000886a787223 */ /* 0x000fe20000010085 */
[----:B------:R-:W-:-:S03]  /*4da0*/  FADD.FTZ R67, R108, R67 ;  /* 0x000000436c437221 */ /* 0x000fc60000010000 */
        /* <DEDUP_REMOVED lines=13> */
[----:B0-----:R-:W-:Y:S01]  /*4e80*/  @!P1 FADD.FTZ R96, R96, R153 ;  /* 0x0000009960609221 */ /* 0x001fe20000010000 */
[----:B------:R-:W-:-:S04]  /*4e90*/  FMUL.FTZ R153, R76, R101 ;  /* 0x000000654c997220 */ /* 0x000fc80000410000 */
[----:B------:R-:W0:Y:S01]  /*4ea0*/  SHFL.DOWN PT, R159, R96, 0x8, 0x1f ;  /* 0x09001f00609f7f89 */ /* 0x000e2200000e0000 */
[----:B------:R-:W-:Y:S01]  /*4eb0*/  FMUL.FTZ R0, R130, R153 ;  /* 0x0000009982007220 */ /* 0x000fe20000410000 */
[----:B------:R-:W-:-:S03]  /*4ec0*/  FMUL.FTZ R153, R76, R115 ;  /* 0x000000734c997220 */ /* 0x000fc60000410000 */
[----:B------:R-:W-:Y:S01]  /*4ed0*/  FFMA.FTZ R0, R23, R101, R0 ;  /* 0x0000006517007223 */ /* 0x000fe20000010000 */
[----:B------:R-:W-:Y:S01]  /*4ee0*/  FMUL.FTZ R101, R76, R117 ;  /* 0x000000754c657220 */ /* 0x000fe20000410000 */
[----:B------:R-:W-:Y:S02]  /*4ef0*/  FMUL.FTZ R136, R136, R153 ;  /* 0x0000009988887220 */ /* 0x000fe40000410000 */
[----:B------:R-:W-:Y:S01]  /*4f00*/  FADD.FTZ R39, R0, R39 ;  /* 0x0000002700277221 */ /* 0x000fe20000010000 */
[----:B------:R-:W-:Y:S01]  /*4f10*/  FMUL.FTZ R153, R112, R101 ;  /* 0x0000006570997220 */ /* 0x000fe20000410000 */
[----:B------:R-:W-:Y:S01]  /*4f20*/  FMUL.FTZ R101, R76, R119 ;  /* 0x000000774c657220 */ /* 0x000fe20000410000 */
[----:B------:R-:W-:Y:S02]  /*4f30*/  FFMA.FTZ R112, R21, R115, R136 ;  /* 0x0000007315707223 */ /* 0x000fe40000010088 */
[----:B------:R-:W-:Y:S01]  /*4f40*/  FFMA.FTZ R117, R20, R117, R153 ;  /* 0x0000007514757223 */ /* 0x000fe20000010099 */
[----:B------:R-:W-:Y:S01]  /*4f50*/  FMUL.FTZ R101, R118, R101 ;  /* 0x0000006576657220 */ /* 0x000fe20000410000 */
[----:B------:R-:W-:Y:S01]  /*4f60*/  FADD.FTZ R37, R112, R37 ;  /* 0x0000002570257221 */ /* 0x000fe20000010000 */
[----:B-1----:R-:W-:Y:S01]  /*4f70*/  @!P1 FADD.FTZ R133, R133, R120 ;  /* 0x0000007885859221 */ /* 0x002fe20000010000 */
[----:B------:R-:W-:Y:S01]  /*4f80*/  FMUL.FTZ R120, R76, R103 ;  /* 0x000000674c787220 */ /* 0x000fe20000410000 */
[----:B------:R-:W-:Y:S01]  /*4f90*/  FFMA.FTZ R119, R26, R119, R101 ;  /* 0x000000771a777223 */ /* 0x000fe20000010065 */
[----:B------:R-:W-:Y:S01]  /*4fa0*/  FMUL.FTZ R101, R116, R69 ;  /* 0x0000004574657220 */ /* 0x000fe20000410000 */
[C---:B------:R-:W-:Y:S01]  /*4fb0*/  FMUL.FTZ R69, R76.reuse, R123 ;  /* 0x0000007b4c457220 */ /* 0x040fe20000410000 */
[----:B------:R-:W1:Y:S01]  /*4fc0*/  SHFL.DOWN PT, R124, R133, 0x8, 0x1f ;  /* 0x09001f00857c7f89 */ /* 0x000e6200000e0000 */
[----:B------:R-:W-:Y:S01]  /*4fd0*/  FMUL.FTZ R68, R157, R120 ;  /* 0x000000789d447220 */ /* 0x000fe20000410000 */
[----:B------:R-:W-:Y:S01]  /*4fe0*/  FMUL.FTZ R120, R76, R105 ;  /* 0x000000694c787220 */ /* 0x000fe20000410000 */
[----:B0-----:R-:W-:Y:S01]  /*4ff0*/  @!P0 FADD.FTZ R96, R96, R159 ;  /* 0x0000009f60608221 */ /* 0x001fe20000010000 */
[----:B------:R-:W-:Y:S01]  /*5000*/  FMUL.FTZ R159, R76, R109 ;  /* 0x0000006d4c9f7220 */ /* 0x000fe20000410000 */
[----:B------:R-:W-:Y:S01]  /*5010*/  FFMA.FTZ R121, R24, R121, R101 ;  /* 0x0000007918797223 */ /* 0x000fe20000010065 */
[----:B------:R-:W-:Y:S01]  /*5020*/  FMUL.FTZ R120, R155, R120 ;  /* 0x000000789b787220 */ /* 0x000fe20000410000 */
[----:B------:R-:W-:Y:S01]  /*5030*/  FMUL.FTZ R101, R114, R69 ;  /* 0x0000004572657220 */ /* 0x000fe20000410000 */
[----:B------:R-:W-:Y:S01]  /*5040*/  FMUL.FTZ R159, R122, R159 ;  /* 0x0000009f7a9f7220 */ /* 0x000fe20000410000 */
[C---:B------:R-:W-:Y:S01]  /*5050*/  FMUL.FTZ R69, R76.reuse, R111 ;  /* 0x0000006f4c457220 */ /* 0x040fe20000410000 */
[----:B------:R-:W-:Y:S01]  /*5060*/  FFMA.FTZ R120, R25, R105, R120 ;  /* 0x0000006919787223 */ /* 0x000fe20000010078 */
[----:B------:R-:W-:Y:S01]  /*5070*/  FMUL.FTZ R116, R76, R107 ;  /* 0x0000006b4c747220 */ /* 0x000fe20000410000 */
[----:B------:R-:W0:Y:S01]  /*5080*/  SHFL.DOWN PT, R105, R96, 0x10, 0x1f ;  /* 0x0a001f0060697f89 */ /* 0x000e2200000e0000 */
[----:B------:R-:W-:Y:S01]  /*5090*/  FFMA.FTZ R68, R27, R103, R68 ;  /* 0x000000671b447223 */ /* 0x000fe20000010044 */
[----:B------:R-:W-:Y:S01]  /*50a0*/  FMUL.FTZ R103, R110, R69 ;  /* 0x000000456e677220 */ /* 0x000fe20000410000 */
[C---:B------:R-:W-:Y:S01]  /*50b0*/  FMUL.FTZ R110, R76.reuse, R129 ;  /* 0x000000814c6e7220 */ /* 0x040fe20000410000 */
[----:B------:R-:W-:Y:S01]  /*50c0*/  FMUL.FTZ R69, R76, R131 ;  /* 0x000000834c457220 */ /* 0x000fe20000410000 */
[----:B------:R-:W-:Y:S01]  /*50d0*/  FMUL.FTZ R118, R151, R116 ;  /* 0x0000007497767220 */ /* 0x000fe20000410000 */
[----:B------:R-:W-:Y:S01]  /*50e0*/  FFMA.FTZ R123, R30, R123, R101 ;  /* 0x0000007b1e7b7223 */ /* 0x000fe20000010065 */
[C---:B------:R-:W-:Y:S01]  /*50f0*/  FMUL.FTZ R116, R76.reuse, R125 ;  /* 0x0000007d4c747220 */ /* 0x040fe20000410000 */
[C---:B------:R-:W-:Y:S01]  /*5100*/  FMUL.FTZ R114, R76.reuse, R127 ;  /* 0x0000007f4c727220 */ /* 0x040fe20000410000 */
[----:B------:R-:W-:Y:S01]  /*5110*/  FMUL.FTZ R101, R76, R113 ;  /* 0x000000714c657220 */ /* 0x000fe20000410000 */
[----:B------:R-:W-:Y:S01]  /*5120*/  FMUL.FTZ R110, R73, R110 ;  /* 0x0000006e496e7220 */ /* 0x000fe20000410000 */
[----:B------:R-:W-:Y:S01]  /*5130*/  FMUL.FTZ R69, R72, R69 ;  /* 0x0000004548457220 */ /* 0x000fe20000410000 */
[----:B-1----:R-:W-:Y:S01]  /*5140*/  @!P0 FADD.FTZ R133, R133, R124 ;  /* 0x0000007c85858221 */ /* 0x002fe20000010000 */
[----:B------:R-:W-:Y:S01]  /*5150*/  ISETP.NE.AND P0, PT, R95, RZ, PT ;  /* 0x000000ff5f00720c */ /* 0x000fe20003f05270 */
[----:B------:R-:W-:Y:S01]  /*5160*/  FMUL.FTZ R116, R149, R116 ;  /* 0x0000007495747220 */ /* 0x000fe20000410000 */
[----:B------:R-:W-:Y:S01]  /*5170*/  FMUL.FTZ R114, R147, R114 ;  /* 0x0000007293727220 */ /* 0x000fe20000410000 */
[----:B------:R-:W-:Y:S01]  /*5180*/  FMUL.FTZ R101, R100, R101 ;  /* 0x0000006564657220 */ /* 0x000fe20000410000 */
[----:B------:R-:W1:Y:S01]  /*5190*/  SHFL.DOWN PT, R122, R133, 0x10, 0x1f ;  /* 0x0a001f00857a7f89 */ /* 0x000e6200000e0000 */
[----:B------:R-:W-:Y:S01]  /*51a0*/  FFMA.FTZ R109, R22, R109, R159 ;  /* 0x0000006d166d7223 */ /* 0x000fe2000001009f */
[----:B------:R-:W-:Y:S01]  /*51b0*/  FFMA.FTZ R118, R31, R107, R118 ;  /* 0x0000006b1f767223 */ /* 0x000fe20000010076 */
[----:B------:R-:W-:Y:S01]  /*51c0*/  FFMA.FTZ R116, R29, R125, R116 ;  /* 0x0000007d1d747223 */ /* 0x000fe20000010074 */
[----:B------:R-:W-:Y:S01]  /*51d0*/  FFMA.FTZ R103, R28, R111, R103 ;  /* 0x0000006f1c677223 */ /* 0x000fe20000010067 */
[----:B------:R-:W-:Y:S01]  /*51e0*/  FFMA.FTZ R114, R35, R127, R114 ;  /* 0x0000007f23727223 */ /* 0x000fe20000010072 */
[----:B------:R-:W-:Y:S01]  /*51f0*/  FFMA.FTZ R101, R34, R113, R101 ;  /* 0x0000007122657223 */ /* 0x000fe20000010065 */
[----:B0-----:R-:W-:Y:S01]  /*5200*/  FADD.FTZ R73, R96, R105 ;  /* 0x0000006960497221 */ /* 0x001fe20000010000 */
[----:B------:R-:W-:Y:S01]  /*5210*/  FFMA.FTZ R110, R33, R129, R110 ;  /* 0x00000081216e7223 */ /* 0x000fe2000001006e */
[----:B------:R-:W-:Y:S01]  /*5220*/  @!P0 LOP3.LUT R71, R71, 0xf8, RZ, 0xc0, !PT ;  /* 0x000000f847478812 */ /* 0x000fe200078ec0ff */
        /* <DEDUP_REMOVED lines=14> */
[----:B-1----:R-:W-:Y:S01]  /*5310*/  FADD.FTZ R72, R133, R122 ;  /* 0x0000007a85487221 */ /* 0x002fe20000010000 */
[----:B------:R-:W-:-:S04]  /*5320*/  FADD.FTZ R48, R69, R48 ;  /* 0x0000003045307221 */ /* 0x000fc80000010000 */
[----:B------:R0:W-:Y:S01]  /*5330*/  @!P0 STS.64 [R71+UR9+0x2118], R72 ;  /* 0x0021184847008988 */ /* 0x0001e20008000a09 */
[----:B------:R-:W-:Y:S06]  /*5340*/  BAR.SYNC.DEFER_BLOCKING 0x0 ;  /* 0x0000000000007b1d */ /* 0x000fec0000010000 */
[----:B------:R-:W-:Y:S05]  /*5350*/  @P2 BRA `(.L_x_1824) ;  /* 0x00000000004c2947 */ /* 0x000fea0003800000 */
[----:B------:R-:W1:Y:S01]  /*5360*/  LDC R0, c[0x0][0x394] ;  /* 0x0000e500ff007b82 */ /* 0x000e620000000800 */
[----:B0-----:R-:W0:Y:S01]  /*5370*/  LDS.128 R68, [UR9+0x2120] ;  /* 0x00212009ff447984 */ /* 0x001e220008000c00 */
[----:B------:R-:W-:-:S03]  /*5380*/  ISETP.GT.AND P0, PT, R95, 0xf, PT ;  /* 0x0000000f5f00780c */ /* 0x000fc60003f04270 */
[----:B------:R-:W2:Y:S01]  /*5390*/  LDS.64 R2, [UR9+0x2130] ;  /* 0x00213009ff027984 */ /* 0x000ea20008000a00 */
[----:B------:R-:W-:Y:S02]  /*53a0*/  FSEL R96, R96, R73, P0 ;  /* 0x0000004960607208 */ /* 0x000fe40000000000 */
[----:B------:R-:W-:Y:S02]  /*53b0*/  FSEL R133, R133, R72, P0 ;  /* 0x0000004885857208 */ /* 0x000fe40000000000 */
[----:B-1----:R-:W-:-:S13]  /*53c0*/  ISETP.NE.AND P1, PT, R0, UR14, PT ;  /* 0x0000000e00007c0c */ /* 0x002fda000bf25270 */
[----:B------:R-:W1:Y:S04]  /*53d0*/  @P1 LDS R0, [UR33+0x1600] ;  /* 0x00160021ff001984 */ /* 0x000e680008000800 */
[----:B------:R-:W3:Y:S01]  /*53e0*/  @P1 LDS R75, [UR33+0x1200] ;  /* 0x00120021ff4b1984 */ /* 0x000ee20008000800 */
[----:B0-----:R-:W-:Y:S01]  /*53f0*/  FADD.FTZ R96, R69, R96 ;  /* 0x0000006045607221 */ /* 0x001fe20000010000 */
[----:B------:R-:W-:-:S03]  /*5400*/  FADD.FTZ R133, R68, R133 ;  /* 0x0000008544857221 */ /* 0x000fc60000010000 */
[----:B------:R-:W-:Y:S01]  /*5410*/  FADD.FTZ R96, R71, R96 ;  /* 0x0000006047607221 */ /* 0x000fe20000010000 */
[----:B------:R-:W-:-:S03]  /*5420*/  FADD.FTZ R133, R70, R133 ;  /* 0x0000008546857221 */ /* 0x000fc60000010000 */
[----:B--2---:R-:W-:Y:S01]  /*5430*/  FADD.FTZ R3, R96, R3 ;  /* 0x0000000360037221 */ /* 0x004fe20000010000 */
[----:B------:R-:W-:-:S03]  /*5440*/  FADD.FTZ R2, R133, R2 ;  /* 0x0000000285027221 */ /* 0x000fc60000010000 */
[----:B-1----:R-:W-:Y:S01]  /*5450*/  @P1 FADD.FTZ R3, R3, R0 ;  /* 0x0000000003031221 */ /* 0x002fe20000010000 */
[----:B---3--:R-:W-:-:S04]  /*5460*/  @P1 FADD.FTZ R2, R2, R75 ;  /* 0x0000004b02021221 */ /* 0x008fc80000010000 */
[----:B------:R1:W-:Y:S04]  /*5470*/  STS [UR33+0x1600], R3 ;  /* 0x00160003ff007988 */ /* 0x0003e80008000821 */
[----:B------:R1:W-:Y:S02]  /*5480*/  STS [UR33+0x1200], R2 ;  /* 0x00120002ff007988 */ /* 0x0003e40008000821 */
.L_x_1824:
[----:B------:R-:W-:Y:S05]  /*5490*/  BSYNC.RECONVERGENT B0 ;  /* 0x0000000000007941 */ /* 0x000fea0003800200 */
.L_x_1823:
        /* <DEDUP_REMOVED lines=13> */
.L_x_1812:
[----:B-1----:R-:W1:Y:S01]  /*5570*/  S2R R3, SR_TID.X ;  /* 0x0000000000037919 */ /* 0x002e620000002100 */
[----:B------:R-:W-:Y:S01]  /*5580*/  HFMA2 R5, -RZ, RZ, 0, 9.5367431640625e-07 ;  /* 0x00000010ff057431 */ /* 0x000fe200000001ff */
[----:B------:R-:W-:Y:S08]  /*5590*/  BAR.SYNC.DEFER_BLOCKING 0x0 ;  /* 0x0000000000007b1d */ /* 0x000ff00000010000 */
[----:B------:R-:W2:Y:S01]  /*55a0*/  S2UR UR23, SR_CTAID.X ;  /* 0x00000000001779c3 */ /* 0x000ea20000002500 */
[----:B------:R-:W2:Y:S01]  /*55b0*/  LDCU.64 UR18, c[0x0][0x4f8] ;  /* 0x00009f00ff1277ac */ /* 0x000ea20008000a00 */
[----:B------:R-:W-:Y:S01]  /*55c0*/  UIADD3 UR28, UPT, UPT, UR14, -0x1, URZ ;  /* 0xffffffff0e1c7890 */ /* 0x000fe2000fffe0ff */
[----:B------:R-:W3:Y:S05]  /*55d0*/  LDCU.64 UR24, c[0x0][0x500] ;  /* 0x0000a000ff1877ac */ /* 0x000eea0008000a00 */
[----:B------:R-:W3:Y:S01]  /*55e0*/  S2UR UR8, SR_CTAID.Y ;  /* 0x00000000000879c3 */ /* 0x000ee20000002600 */
[----:B------:R-:W4:Y:S01]  /*55f0*/  LDCU.64 UR26, c[0x0][0x550] ;  /* 0x0000aa00ff1a77ac */ /* 0x000f220008000a00 */
[----:B-1----:R-:W-:-:S02]  /*5600*/  SHF.L.U32 R9, R3, 0x2, RZ ;  /* 0x0000000203097819 */ /* 0x002fc400000006ff */
[----:B------:R-:W-:Y:S02]  /*5610*/  LOP3.LUT R0, R3, 0x1f, RZ, 0xc0, !PT ;  /* 0x0000001f03007812 */ /* 0x000fe400078ec0ff */
[----:B------:R-:W-:-:S04]  /*5620*/  LOP3.LUT R9, R9, 0xf80, RZ, 0xc0, !PT ;  /* 0x00000f8009097812 */ /* 0x000fc800078ec0ff */
[----:B------:R-:W-:-:S05]  /*5630*/  LOP3.LUT R2, R9, R0, RZ, 0xfc, !PT ;  /* 0x0000000009027212 */ /* 0x000fca00078efcff */
[----:B------:R-:W-:-:S05]  /*5640*/  IMAD.WIDE.U32 R4, R2, R5, UR12 ;  /* 0x0000000c02047e25 */ /* 0x000fca000f8e0005 */
[----:B------:R-:W5:Y:S04]  /*5650*/  LDG.E.128 R16, desc[UR30][R4.64] ;  /* 0x0000001e04107981 */ /* 0x000f68000c1e1d00 */
[----:B------:R-:W5:Y:S04]  /*5660*/  LDG.E.128 R20, desc[UR30][R4.64+0x200] ;  /* 0x0002001e04147981 */ /* 0x000f68000c1e1d00 */
[----:B------:R-:W5:Y:S04]  /*5670*/  LDG.E.128 R24, desc[UR30][R4.64+0x400] ;  /* 0x0004001e04187981 */ /* 0x000f68000c1e1d00 */
[----:B------:R-:W5:Y:S01]  /*5680*/  LDG.E.128 R28, desc[UR30][R4.64+0x600] ;  /* 0x0006001e041c7981 */ /* 0x000f62000c1e1d00 */
[----:B------:R-:W-:-:S02]  /*5690*/  USHF.L.U32 UR16, UR28, 0xb, URZ ;  /* 0x0000000b1c107899 */ /* 0x000fc400080006ff */
[----:B------:R-:W-:Y:S02]  /*56a0*/  UIADD3 UR15, UP1, UPT, UR15, -0x2000, URZ ;  /* 0xffffe0000f0f7890 */ /* 0x000fe4000ff3e0ff */
[----:B------:R-:W-:Y:S02]  /*56b0*/  USHF.R.S32.HI UR17, URZ, 0x1f, UR16 ;  /* 0x0000001fff117899 */ /* 0x000fe40008011410 */
[----:B------:R-:W-:Y:S02]  /*56c0*/  UIADD3 UR12, UP2, UPT, UR12, -0x2000, URZ ;  /* 0xffffe0000c0c7890 */ /* 0x000fe4000ff5e0ff */
[----:B--2---:R-:W-:Y:S02]  /*56d0*/  UIMAD.WIDE.U32 UR10, UR23, UR18, UR16 ;  /* 0x00000012170a72a5 */ /* 0x004fe4000f8e0010 */
[----:B---3--:R-:W-:Y:S02]  /*56e0*/  UIMAD UR18, UR8, UR25, URZ ;  /* 0x00000019081272a4 */ /* 0x008fe4000f8e02ff */
[----:B------:R-:W-:-:S02]  /*56f0*/  UIMAD UR11, UR23, UR19, UR11 ;  /* 0x00000013170b72a4 */ /* 0x000fc4000f8e020b */
[----:B------:R-:W-:Y:S02]  /*5700*/  UIADD3.X UR20, UPT, UPT, UR20, -0x1, URZ, UP1, !UPT ;  /* 0xffffffff14147890 */ /* 0x000fe40008ffe4ff */
[----:B------:R-:W-:Y:S01]  /*5710*/  UIMAD.WIDE.U32 UR10, UR8, UR24, UR10 ;  /* 0x00000018080a72a5 */ /* 0x000fe2000f8e000a */
[----:B------:R-:W1:Y:S03]  /*5720*/  LDCU.64 UR24, c[0x0][0x560] ;  /* 0x0000ac00ff1877ac */ /* 0x000e660008000a00 */
[----:B------:R-:W-:Y:S02]  /*5730*/  UIADD3 UR18, UPT, UPT, UR11, UR18, URZ ;  /* 0x000000120b127290 */ /* 0x000fe4000fffe0ff */
[----:B----4-:R-:W-:Y:S02]  /*5740*/  ULEA UR11, UP0, UR10, UR26, 0x2 ;  /* 0x0000001a0a0b7291 */ /* 0x010fe4000f8010ff */
[----:B------:R-:W-:-:S02]  /*5750*/  UIADD3.X UR13, UPT, UPT, UR13, -0x1, URZ, UP2, !UPT ;  /* 0xffffffff0d0d7890 */ /* 0x000fc400097fe4ff */
[----:B------:R-:W-:-:S05]  /*5760*/  ULEA.HI.X UR10, UR10, UR27, UR18, 0x2, UP0 ;  /* 0x0000001b0a0a7291 */ /* 0x000fca00080f1412 */
[----:B------:R-:W2:Y:S01]  /*5770*/  LDCU.64 UR18, c[0x0][0x520] ;  /* 0x0000a400ff1277ac */ /* 0x000ea20008000a00 */
[----:B-----5:R-:W-:Y:S04]  /*5780*/  STS.128 [R94], R16 ;  /* 0x000000105e007388 */ /* 0x020fe80000000c00 */
[----:B------:R-:W-:Y:S04]  /*5790*/  STS.128 [R94+0x200], R20 ;  /* 0x000200145e007388 */ /* 0x000fe80000000c00 */
[----:B------:R-:W-:Y:S04]  /*57a0*/  STS.128 [R94+0x400], R24 ;  /* 0x000400185e007388 */ /* 0x000fe80000000c00 */
[----:B------:R-:W-:Y:S01]  /*57b0*/  STS.128 [R94+0x600], R28 ;  /* 0x0006001c5e007388 */ /* 0x000fe20000000c00 */
[----:B------:R-:W-:-:S03]  /*57c0*/  NOP ;  /* 0x0000000000007918 */ /* 0x000fc60000000000 */
[----:B------:R-:W3:Y:S04]  /*57d0*/  LDS.128 R32, [R93] ;  /* 0x000000005d207984 */ /* 0x000ee80000000c00 */
[----:B------:R-:W4:Y:S04]  /*57e0*/  LDS.128 R12, [R93+0x10] ;  /* 0x000010005d0c7984 */ /* 0x000f280000000c00 */
[----:B------:R-:W5:Y:S01]  /*57f0*/  LDS.128 R4, [R93+0x20] ;  /* 0x000020005d047984 */ /* 0x000f620000000c00 */
[----:B---3--:R-:W-:Y:S01]  /*5800*/  FADD.FTZ R32, R32, UR7 ;  /* 0x0000000720207e21 */ /* 0x008fe20008010000 */
[----:B------:R-:W-:Y:S01]  /*5810*/  FADD.FTZ R33, R33, UR7 ;  /* 0x0000000721217e21 */ /* 0x000fe20008010000 */
[----:B------:R-:W-:Y:S01]  /*5820*/  FADD.FTZ R34, R34, UR7 ;  /* 0x0000000722227e21 */ /* 0x000fe20008010000 */
[----:B------:R-:W-:Y:S01]  /*5830*/  FADD.FTZ R35, R35, UR7 ;  /* 0x0000000723237e21 */ /* 0x000fe20008010000 */
[----:B----4-:R-:W-:Y:S01]  /*5840*/  FADD.FTZ R18, R13, UR7 ;  /* 0x000000070d127e21 */ /* 0x010fe20008010000 */
[----:B------:R-:W-:Y:S01]  /*5850*/  FSETP.GTU.FTZ.AND P2, PT, R32, 20, PT ;  /* 0x41a000002000780b */ /* 0x000fe20003f5c000 */
[----:B------:R-:W-:Y:S01]  /*5860*/  FADD.FTZ R12, R12, UR7 ;  /* 0x000000070c0c7e21 */ /* 0x000fe20008010000 */
[----:B------:R-:W-:Y:S01]  /*5870*/  FSETP.GTU.FTZ.AND P1, PT, R33, 20, PT ;  /* 0x41a000002100780b */ /* 0x000fe20003f3c000 */
[----:B------:R-:W-:Y:S01]  /*5880*/  FADD.FTZ R14, R14, UR7 ;  /* 0x000000070e0e7e21 */ /* 0x000fe20008010000 */
[----:B------:R-:W-:Y:S01]  /*5890*/  FSETP.GTU.FTZ.AND P0, PT, R34, 20, PT ;  /* 0x41a000002200780b */ /* 0x000fe20003f1c000 */
[----:B------:R-:W-:Y:S01]  /*58a0*/  FADD.FTZ R15, R15, UR7 ;  /* 0x000000070f0f7e21 */ /* 0x000fe20008010000 */
[----:B------:R-:W-:Y:S01]  /*58b0*/  FSETP.GTU.FTZ.AND P5, PT, R18, 20, PT ;  /* 0x41a000001200780b */ /* 0x000fe20003fbc000 */
[----:B-----5:R-:W-:Y:S01]  /*58c0*/  FADD.FTZ R20, R6, UR7 ;  /* 0x0000000706147e21 */ /* 0x020fe20008010000 */
[----:B------:R-:W-:Y:S01]  /*58d0*/  FSETP.GTU.FTZ.AND P6, PT, R12, 20, PT ;  /* 0x41a000000c00780b */ /* 0x000fe20003fdc000 */
[----:B------:R-:W-:Y:S01]  /*58e0*/  FADD.FTZ R21, R7, UR7 ;  /* 0x0000000707157e21 */ /* 0x000fe20008010000 */
[----:B------:R-:W-:-:S02]  /*58f0*/  FSETP.GTU.FTZ.AND P3, PT, R14, 20, PT ;  /* 0x41a000000e00780b */ /* 0x000fc40003f7c000 */
[----:B------:R-:W-:Y:S01]  /*5900*/  FSETP.GTU.FTZ.AND P4, PT, R35, 20, PT ;  /* 0x41a000002300780b */ /* 0x000fe20003f9c000 */
[----:B------:R-:W-:Y:S02]  /*5910*/  @!P2 FMUL.FTZ R8, R32, -1.4426950216293334961 ;  /* 0xbfb8aa3b2008a820 */ /* 0x000fe40000410000 */
[----:B------:R-:W-:Y:S02]  /*5920*/  @!P1 FMUL.FTZ R11, R33, -1.4426950216293334961 ;  /* 0xbfb8aa3b210b9820 */ /* 0x000fe40000410000 */
[----:B------:R-:W-:Y:S02]  /*5930*/  @!P0 FMUL.FTZ R16, R34, -1.4426950216293334961 ;  /* 0xbfb8aa3b22108820 */ /* 0x000fe40000410000 */
[----:B------:R-:W3:Y:S06]  /*5940*/  @!P2 MUFU.EX2 R8, R8 ;  /* 0x000000080008a308 */ /* 0x000eec0000000800 */
[----:B------:R-:W-:-:S02]  /*5950*/  @!P4 FMUL.FTZ R17, R35, -1.4426950216293334961 ;  /* 0xbfb8aa3b2311c820 */ /* 0x000fc40000410000 */
[----:B------:R-:W4:Y:S08]  /*5960*/  @!P1 MUFU.EX2 R11, R11 ;  /* 0x0000000b000b9308 */ /* 0x000f300000000800 */
[----:B------:R-:W5:Y:S01]  /*5970*/  @!P0 MUFU.EX2 R16, R16 ;  /* 0x0000001000108308 */ /* 0x000f620000000800 */
[----:B---3--:R-:W-:-:S07]  /*5980*/  @!P2 FADD.FTZ R10, R8, 1 ;  /* 0x3f800000080aa421 */ /* 0x008fce0000010000 */
[----:B------:R3:W0:Y:S01]  /*5990*/  @!P2 MUFU.RCP R19, R10 ;  /* 0x0000000a0013a308 */ /* 0x0006220000001000 */
[----:B----4-:R-:W-:Y:S01]  /*59a0*/  @!P1 FADD.FTZ R8, R11, 1 ;  /* 0x3f8000000b089421 */ /* 0x010fe20000010000 */
[----:B------:R-:W-:-:S06]  /*59b0*/  @!P6 FMUL.FTZ R11, R12, -1.4426950216293334961 ;  /* 0xbfb8aa3b0c0be820 */ /* 0x000fcc0000410000 */
[----:B------:R-:W4:Y:S01]  /*59c0*/  @!P1 MUFU.RCP R8, R8 ;  /* 0x0000000800089308 */ /* 0x000f220000001000 */
[----:B-----5:R-:W-:Y:S01]  /*59d0*/  @!P0 FADD.FTZ R16, R16, 1 ;  /* 0x3f80000010108421 */ /* 0x020fe20000010000 */
[----:B---3--:R-:W-:Y:S01]  /*59e0*/  @!P5 FMUL.FTZ R10, R18, -1.4426950216293334961 ;  /* 0xbfb8aa3b120ad820 */ /* 0x008fe20000410000 */
[----:B------:R-:W-:Y:S01]  /*59f0*/  FADD.FTZ R18, R4, UR7 ;  /* 0x0000000704127e21 */ /* 0x000fe20008010000 */
[----:B------:R-:W-:-:S04]  /*5a00*/  @!P3 FMUL.FTZ R4, R14, -1.4426950216293334961 ;  /* 0xbfb8aa3b0e04b820 */ /* 0x000fc80000410000 */
[----:B------:R3:W5:Y:S01]  /*5a10*/  @!P0 MUFU.RCP R13, R16 ;  /* 0x00000010000d8308 */ /* 0x0007620000001000 */
[----:B0-----:R-:W-:Y:S01]  /*5a20*/  @!P2 FMUL.FTZ R48, R48, R19 ;  /* 0x000000133030a220 */ /* 0x001fe20000410000 */
[----:B------:R-:W-:-:S06]  /*5a30*/  FSETP.GTU.FTZ.AND P2, PT, R15, 20, PT ;  /* 0x41a000000f00780b */ /* 0x000fcc0003f5c000 */
[----:B------:R-:W0:Y:S01]  /*5a40*/  @!P6 MUFU.EX2 R11, R11 ;  /* 0x0000000b000be308 */ /* 0x000e220000000800 */
[----:B----4-:R-:W-:Y:S01]  /*5a50*/  @!P1 FMUL.FTZ R49, R49, R8 ;  /* 0x0000000831319220 */ /* 0x010fe20000410000 */
[----:B------:R-:W-:Y:S01]  /*5a60*/  FSETP.GTU.FTZ.AND P1, PT, R18, 20, PT ;  /* 0x41a000001200780b */ /* 0x000fe20003f3c000 */
[----:B---3--:R-:W-:-:S04]  /*5a70*/  FADD.FTZ R16, R5, UR7 ;  /* 0x0000000705107e21 */ /* 0x008fc80008010000 */
[----:B------:R-:W-:Y:S01]  /*5a80*/  @!P2 FMUL.FTZ R5, R15, -1.4426950216293334961 ;  /* 0xbfb8aa3b0f05a820 */ /* 0x000fe20000410000 */
[----:B------:R-:W3:Y:S01]  /*5a90*/  @!P5 MUFU.EX2 R10, R10 ;  /* 0x0000000a000ad308 */ /* 0x000ee20000000800 */
[----:B-----5:R-:W-:Y:S01]  /*5aa0*/  @!P0 FMUL.FTZ R50, R50, R13 ;  /* 0x0000000d32328220 */ /* 0x020fe20000410000 */
[----:B------:R-:W-:Y:S01]  /*5ab0*/  FSETP.GTU.FTZ.AND P0, PT, R16, 20, PT ;  /* 0x41a000001000780b */ /* 0x000fe20003f1c000 */
[----:B------:R-:W4:Y:S04]  /*5ac0*/  LDS.128 R12, [R93+0x30] ;  /* 0x000030005d0c7984 */ /* 0x000f280000000c00 */
[----:B------:R-:W-:Y:S01]  /*5ad0*/  @!P1 FMUL.FTZ R8, R18, -1.4426950216293334961 ;  /* 0xbfb8aa3b12089820 */ /* 0x000fe20000410000 */
[----:B------:R-:W5:Y:S01]  /*5ae0*/  @!P4 MUFU.EX2 R17, R17 ;  /* 0x000000110011c308 */ /* 0x000f620000000800 */
[----:B0-----:R-:W-:Y:S01]  /*5af0*/  @!P6 FADD.FTZ R11, R11, 1 ;  /* 0x3f8000000b0be421 */ /* 0x001fe20000010000 */
[----:B------:R-:W-:Y:S05]  /*5b00*/  BAR.SYNC.DEFER_BLOCKING 0x0 ;  /* 0x0000000000007b1d */ /* 0x000fea0000010000 */
[----:B------:R-:W-:Y:S01]  /*5b10*/  @!P0 FMUL.FTZ R16, R16, -1.4426950216293334961 ;  /* 0xbfb8aa3b10108820 */ /* 0x000fe20000410000 */
[----:B------:R-:W0:Y:S01]  /*5b20*/  @!P3 MUFU.EX2 R4, R4 ;  /* 0x000000040004b308 */ /* 0x000e220000000800 */
[----:B---3--:R-:W-:-:S07]  /*5b30*/  @!P5 FADD.FTZ R10, R10, 1 ;  /* 0x3f8000000a0ad421 */ /* 0x008fce0000010000 */
[----:B------:R-:W3:Y:S01]  /*5b40*/  @!P2 MUFU.EX2 R5, R5 ;  /* 0x000000050005a308 */ /* 0x000ee20000000800 */
[----:B-----5:R-:W-:-:S07]  /*5b50*/  @!P4 FADD.FTZ R17, R17, 1 ;  /* 0x3f8000001111c421 */ /* 0x020fce0000010000 */
[----:B------:R-:W5:Y:S01]  /*5b60*/  @!P1 MUFU.EX2 R8, R8 ;  /* 0x0000000800089308 */ /* 0x000f620000000800 */
[----:B0-----:R-:W-:Y:S01]  /*5b70*/  @!P3 FADD.FTZ R4, R4, 1 ;  /* 0x3f8000000404b421 */ /* 0x001fe20000010000 */
[----:B------:R-:W-:Y:S04]  /*5b80*/  STS.128 [R93], R52 ;  /* 0x000000345d007388 */ /* 0x000fe80000000c00 */
[----:B------:R-:W-:Y:S02]  /*5b90*/  STS.128 [R93+0x10], R56 ;  /* 0x000010385d007388 */ /* 0x000fe40000000c00 */
[----:B------:R-:W0:Y:S01]  /*5ba0*/  @!P4 MUFU.RCP R18, R17 ;  /* 0x000000110012c308 */ /* 0x000e220000001000 */
[----:B---3--:R-:W-:Y:S01]  /*5bb0*/  @!P2 FADD.FTZ R5, R5, 1 ;  /* 0x3f8000000505a421 */ /* 0x008fe20000010000 */
[----:B------:R-:W-:Y:S01]  /*5bc0*/  STS.128 [R93+0x20], R60 ;  /* 0x0000203c5d007388 */ /* 0x000fe20000000c00 */
[----:B----4-:R-:W-:Y:S01]  /*5bd0*/  FADD.FTZ R12, R12, UR7 ;  /* 0x000000070c0c7e21 */ /* 0x010fe20008010000 */
[----:B------:R-:W-:Y:S01]  /*5be0*/  FADD.FTZ R13, R13, UR7 ;  /* 0x000000070d0d7e21 */ /* 0x000fe20008010000 */
[----:B------:R-:W-:Y:S01]  /*5bf0*/  FADD.FTZ R14, R14, UR7 ;  /* 0x000000070e0e7e21 */ /* 0x000fe20008010000 */
[----:B------:R-:W-:Y:S01]  /*5c00*/  FADD.FTZ R15, R15, UR7 ;  /* 0x000000070f0f7e21 */ /* 0x000fe20008010000 */
[----:B------:R-:W-:Y:S01]  /*5c10*/  STS.128 [R93+0x30], R64 ;  /* 0x000030405d007388 */ /* 0x000fe20000000c00 */
[----:B------:R-:W3:Y:S01]  /*5c20*/  @!P6 MUFU.RCP R11, R11 ;  /* 0x0000000b000be308 */ /* 0x000ee20000001000 */
[----:B-----5:R-:W-:Y:S01]  /*5c30*/  @!P1 FADD.FTZ R8, R8, 1 ;  /* 0x3f80000008089421 */ /* 0x020fe20000010000 */
[----:B------:R-:W-:-:S06]  /*5c40*/  NOP ;  /* 0x0000000000007918 */ /* 0x000fcc0000000000 */
[----:B------:R-:W4:Y:S01]  /*5c50*/  @!P5 MUFU.RCP R10, R10 ;  /* 0x0000000a000ad308 */ /* 0x000f220000001000 */
[----:B0-----:R-:W-:Y:S01]  /*5c60*/  @!P4 FMUL.FTZ R51, R51, R18 ;  /* 0x000000123333c220 */ /* 0x001fe20000410000 */
[----:B------:R-:W-:Y:S01]  /*5c70*/  FSETP.GTU.FTZ.AND P4, PT, R20, 20, PT ;  /* 0x41a000001400780b */ /* 0x000fe20003f9c000 */
[----:B------:R-:W-:Y:S04]  /*5c80*/  LDS.128 R24, [R94+0x400] ;  /* 0x000400005e187984 */ /* 0x000fe80000000c00 */
[----:B------:R-:W-:Y:S01]  /*5c90*/  LDS.128 R28, [R94+0x600] ;  /* 0x000600005e1c7984 */ /* 0x000fe20000000c00 */
[----:B------:R0:W5:Y:S01]  /*5ca0*/  @!P3 MUFU.RCP R19, R4 ;  /* 0x000000040013b308 */ /* 0x0001620000001000 */
[----:B---3--:R-:W-:Y:S01]  /*5cb0*/  @!P6 FMUL.FTZ R44, R44, R11 ;  /* 0x0000000b2c2ce220 */ /* 0x008fe20000410000 */
[----:B------:R-:W-:-:S02]  /*5cc0*/  FSETP.GTU.FTZ.AND P6, PT, R21, 20, PT ;  /* 0x41a000001500780b */ /* 0x000fc40003fdc000 */
[----:B------:R-:W-:-:S04]  /*5cd0*/  IADD3 R11, PT, PT, R9, R0, RZ ;  /* 0x00000000090b7210 */ /* 0x000fc80007ffe0ff */
[----:B------:R3:W1:Y:S01]  /*5ce0*/  @!P2 MUFU.RCP R6, R5 ;  /* 0x000000050006a308 */ /* 0x0006620000001000 */
[----:B----4-:R-:W-:Y:S01]  /*5cf0*/  @!P5 FMUL.FTZ R45, R45, R10 ;  /* 0x0000000a2d2dd220 */ /* 0x010fe20000410000 */
[----:B------:R-:W-:Y:S01]  /*5d00*/  FSETP.GTU.FTZ.AND P5, PT, R12, 20, PT ;  /* 0x41a000000c00780b */ /* 0x000fe20003fbc000 */
[----:B0-----:R-:W-:-:S05]  /*5d10*/  @!P4 FMUL.FTZ R4, R20, -1.4426950216293334961 ;  /* 0xbfb8aa3b1404c820 */ /* 0x001fca0000410000 */
[----:B------:R-:W0:Y:S01]  /*5d20*/  @!P1 MUFU.RCP R7, R8 ;  /* 0x0000000800079308 */ /* 0x000e220000001000 */
[----:B-----5:R-:W-:Y:S01]  /*5d30*/  @!P3 FMUL.FTZ R46, R46, R19 ;  /* 0x000000132e2eb220 */ /* 0x020fe20000410000 */
[----:B------:R-:W-:Y:S01]  /*5d40*/  FSETP.GTU.FTZ.AND P3, PT, R13, 20, PT ;  /* 0x41a000000d00780b */ /* 0x000fe20003f7c000 */
[----:B---3--:R-:W-:Y:S02]  /*5d50*/  @!P6 FMUL.FTZ R5, R21, -1.4426950216293334961 ;  /* 0xbfb8aa3b1505e820 */ /* 0x008fe40000410000 */
[----:B------:R-:W-:Y:S03]  /*5d60*/  LDS.128 R20, [R94+0x200] ;  /* 0x000200005e147984 */ /* 0x000fe60000000c00 */
[----:B------:R-:W3:Y:S01]  /*5d70*/  @!P4 MUFU.EX2 R4, R4 ;  /* 0x000000040004c308 */ /* 0x000ee20000000800 */
[----:B-1----:R-:W-:Y:S01]  /*5d80*/  @!P2 FMUL.FTZ R47, R47, R6 ;  /* 0x000000062f2fa220 */ /* 0x002fe20000410000 */
[----:B------:R-:W-:Y:S01]  /*5d90*/  FSETP.GTU.FTZ.AND P2, PT, R14, 20, PT ;  /* 0x41a000000e00780b */ /* 0x000fe20003f5c000 */
[----:B------:R-:W-:-:S05]  /*5da0*/  @!P5 FMUL.FTZ R6, R12, -1.4426950216293334961 ;  /* 0xbfb8aa3b0c06d820 */ /* 0x000fca0000410000 */
[----:B------:R-:W1:Y:S01]  /*5db0*/  @!P6 MUFU.EX2 R5, R5 ;  /* 0x000000050005e308 */ /* 0x000e620000000800 */
[----:B0-----:R-:W-:Y:S01]  /*5dc0*/  @!P1 FMUL.FTZ R40, R40, R7 ;  /* 0x0000000728289220 */ /* 0x001fe20000410000 */
[----:B------:R-:W-:Y:S01]  /*5dd0*/  FSETP.GTU.FTZ.AND P1, PT, R15, 20, PT ;  /* 0x41a000000f00780b */ /* 0x000fe20003f3c000 */
[----:B------:R-:W-:-:S04]  /*5de0*/  @!P3 FMUL.FTZ R7, R13, -1.4426950216293334961 ;  /* 0xbfb8aa3b0d07b820 */ /* 0x000fc80000410000 */
[----:B------:R-:W-:Y:S01]  /*5df0*/  @!P2 FMUL.FTZ R8, R14, -1.4426950216293334961 ;  /* 0xbfb8aa3b0e08a820 */ /* 0x000fe20000410000 */
[----:B------:R-:W0:Y:S01]  /*5e00*/  @!P0 MUFU.EX2 R16, R16 ;  /* 0x0000001000108308 */ /* 0x000e220000000800 */
[----:B---3--:R-:W-:-:S06]  /*5e10*/  @!P4 FADD.FTZ R4, R4, 1 ;  /* 0x3f8000000404c421 */ /* 0x008fcc0000010000 */
[----:B------:R-:W-:Y:S01]  /*5e20*/  @!P1 FMUL.FTZ R10, R15, -1.4426950216293334961 ;  /* 0xbfb8aa3b0f0a9820 */ /* 0x000fe20000410000 */
[----:B------:R-:W3:Y:S01]  /*5e30*/  @!P5 MUFU.EX2 R6, R6 ;  /* 0x000000060006d308 */ /* 0x000ee20000000800 */
[----:B------:R-:W4:Y:S01]  /*5e40*/  LDS.128 R12, [R94] ;  /* 0x000000005e0c7984 */ /* 0x000f220000000c00 */
[----:B-1----:R-:W-:-:S06]  /*5e50*/  @!P6 FADD.FTZ R5, R5, 1 ;  /* 0x3f8000000505e421 */ /* 0x002fcc0000010000 */
[----:B------:R-:W1:Y:S01]  /*5e60*/  @!P1 MUFU.EX2 R10, R10 ;  /* 0x0000000a000a9308 */ /* 0x000e620000000800 */
[----:B0-----:R-:W-:-:S07]  /*5e70*/  @!P0 FADD.FTZ R16, R16, 1 ;  /* 0x3f80000010108421 */ /* 0x001fce0000010000 */
[----:B------:R-:W0:Y:S01]  /*5e80*/  @!P3 MUFU.EX2 R7, R7 ;  /* 0x000000070007b308 */ /* 0x000e220000000800 */
[----:B---3--:R-:W-:-:S07]  /*5e90*/  @!P5 FADD.FTZ R6, R6, 1 ;  /* 0x3f8000000606d421 */ /* 0x008fce0000010000 */
[----:B------:R-:W3:Y:S01]  /*5ea0*/  @!P2 MUFU.EX2 R8, R8 ;  /* 0x000000080008a308 */ /* 0x000ee20000000800 */
[----:B-1----:R-:W-:-:S07]  /*5eb0*/  @!P1 FADD.FTZ R10, R10, 1 ;  /* 0x3f8000000a0a9421 */ /* 0x002fce0000010000 */
[----:B------:R1:W5:Y:S01]  /*5ec0*/  @!P4 MUFU.RCP R17, R4 ;  /* 0x000000040011c308 */ /* 0x0003620000001000 */
[----:B0-----:R-:W-:-:S07]  /*5ed0*/  @!P3 FADD.FTZ R7, R7, 1 ;  /* 0x3f8000000707b421 */ /* 0x001fce0000010000 */
[----:B------:R0:W2:Y:S01]  /*5ee0*/  @!P6 MUFU.RCP R18, R5 ;  /* 0x000000050012e308 */ /* 0x0000a20000001000 */
[----:B-1----:R-:W-:Y:S01]  /*5ef0*/  MOV R4, UR11 ;  /* 0x0000000b00047c02 */ /* 0x002fe20008000f00 */
[----:B---3--:R-:W-:-:S06]  /*5f00*/  @!P2 FADD.FTZ R8, R8, 1 ;  /* 0x3f8000000808a421 */ /* 0x008fcc0000010000 */
[----:B------:R-:W1:Y:S01]  /*5f10*/  @!P0 MUFU.RCP R16, R16 ;  /* 0x0000001000108308 */ /* 0x000e620000001000 */
[----:B0-----:R-:W-:Y:S01]  /*5f20*/  MOV R5, UR10 ;  /* 0x0000000a00057c02 */ /* 0x001fe20008000f00 */
[----:B------:R-:W0:Y:S01]  /*5f30*/  LDCU.64 UR10, c[0x0][0x518] ;  /* 0x0000a300ff0a77ac */ /* 0x000e220008000a00 */
[----:B-----5:R-:W-:Y:S01]  /*5f40*/  @!P4 FMUL.FTZ R42, R42, R17 ;  /* 0x000000112a2ac220 */ /* 0x020fe20000410000 */
[----:B------:R-:W-:-:S04]  /*5f50*/  IMAD.WIDE.U32 R4, R11, 0x10, R4 ;  /* 0x000000100b047825 */ /* 0x000fc800078e0004 */
[----:B------:R3:W5:Y:S01]  /*5f60*/  @!P5 MUFU.RCP R19, R6 ;  /* 0x000000060013d308 */ /* 0x0007620000001000 */
[----:B--2---:R-:W-:Y:S01]  /*5f70*/  @!P6 FMUL.FTZ R43, R43, R18 ;  /* 0x000000122b2be220 */ /* 0x004fe20000410000 */
[----:B----4-:R-:W-:Y:S04]  /*5f80*/  STG.E.128 desc[UR30][R4.64], R12 ;  /* 0x0000000c04007986 */ /* 0x010fe8000c101d1e */
[----:B------:R-:W-:Y:S02]  /*5f90*/  STG.E.128 desc[UR30][R4.64+0x200], R20 ;  /* 0x0002001404007986 */ /* 0x000fe4000c101d1e */
[----:B------:R2:W4:Y:S01]  /*5fa0*/  @!P3 MUFU.RCP R32, R7 ;  /* 0x000000070020b308 */ /* 0x0005220000001000 */
[----:B-1----:R-:W-:Y:S01]  /*5fb0*/  @!P0 FMUL.FTZ R41, R41, R16 ;  /* 0x0000001029298220 */ /* 0x002fe20000410000 */
[----:B---3--:R-:W-:Y:S01]  /*5fc0*/  FADD.FTZ R6, R48, R97 ;  /* 0x0000006130067221 */ /* 0x008fe20000010000 */
[----:B------:R-:W-:Y:S01]  /*5fd0*/  STG.E.128 desc[UR30][R4.64+0x400], R24 ;  /* 0x0004001804007986 */ /* 0x000fe2000c101d1e */
[----:B0-----:R-:W-:-:S03]  /*5fe0*/  UIMAD.WIDE.U32 UR16, UR23, UR10, UR16 ;  /* 0x0000000a171072a5 */ /* 0x001fc6000f8e0010 */
[----:B------:R0:W-:Y:S01]  /*5ff0*/  STG.E.128 desc[UR30][R4.64+0x600], R28 ;  /* 0x0006001c04007986 */ /* 0x0001e2000c101d1e */
[----:B------:R-:W1:Y:S01]  /*6000*/  @!P2 MUFU.RCP R33, R8 ;  /* 0x000000080021a308 */ /* 0x000e620000001000 */
[----:B-----5:R-:W-:Y:S01]  /*6010*/  @!P5 FMUL.FTZ R36, R36, R19 ;  /* 0x000000132424d220 */ /* 0x020fe20000410000 */
[----:B--2---:R-:W-:Y:S01]  /*6020*/  FADD.FTZ R7, R6, R49 ;  /* 0x0000003106077221 */ /* 0x004fe20000010000 */
[----:B------:R-:W-:Y:S01]  /*6030*/  BAR.SYNC.DEFER_BLOCKING 0x0 ;  /* 0x0000000000007b1d */ /* 0x000fe20000010000 */
[----:B------:R-:W-:Y:S02]  /*6040*/  UIMAD UR11, UR23, UR11, UR17 ;  /* 0x0000000b170b72a4 */ /* 0x000fe4000f8e0211 */
[----:B------:R-:W-:-:S03]  /*6050*/  UIMAD UR17, UR8, UR19, URZ ;  /* 0x00000013081172a4 */ /* 0x000fc6000f8e02ff */
[----:B------:R-:W2:Y:S01]  /*6060*/  @!P1 MUFU.RCP R10, R10 ;  /* 0x0000000a000a9308 */ /* 0x000ea20000001000 */
[----:B----4-:R-:W-:Y:S01]  /*6070*/  @!P3 FMUL.FTZ R37, R37, R32 ;  /* 0x000000202525b220 */ /* 0x010fe20000410000 */
[----:B------:R-:W-:Y:S02]  /*6080*/  UMOV UR10, UR16 ;  /* 0x00000010000a7c82 */ /* 0x000fe40008000000 */
[----:B------:R-:W-:Y:S01]  /*6090*/  UIMAD.WIDE.U32 UR10, UR8, UR18, UR10 ;  /* 0x00000012080a72a5 */ /* 0x000fe2000f8e000a */
[----:B-1----:R-:W-:Y:S01]  /*60a0*/  @!P2 FMUL.FTZ R38, R38, R33 ;  /* 0x000000212626a220 */ /* 0x002fe20000410000 */
[----:B0-----:R-:W-:Y:S02]  /*60b0*/  FADD.FTZ R4, R7, R50 ;  /* 0x0000003207047221 */ /* 0x001fe40000010000 */
[----:B------:R-:W-:Y:S02]  /*60c0*/  UIADD3 UR16, UPT, UPT, UR11, UR17, URZ ;  /* 0x000000110b107290 */ /* 0x000fe4000fffe0ff */
[----:B------:R-:W-:-:S04]  /*60d0*/  ULEA UR11, UP0, UR10, UR24, 0x2 ;  /* 0x000000180a0b7291 */ /* 0x000fc8000f8010ff */
[----:B------:R-:W-:Y:S01]  /*60e0*/  ULEA.HI.X UR10, UR10, UR25, UR16, 0x2, UP0 ;  /* 0x000000190a0a7291 */ /* 0x000fe200080f1410 */
[----:B--2---:R-:W-:Y:S01]  /*60f0*/  @!P1 FMUL.FTZ R39, R39, R10 ;  /* 0x0000000a27279220 */ /* 0x004fe20000410000 */
[----:B------:R0:W-:Y:S01]  /*6100*/  STS.128 [R93], R48 ;  /* 0x000000305d007388 */ /* 0x0001e20000000c00 */
[----:B------:R-:W-:-:S03]  /*6110*/  UIADD3 UR21, UP0, UPT, UR21, -0x2000, URZ ;  /* 0xffffe00015157890 */ /* 0x000fc6000ff1e0ff */
[----:B------:R1:W-:Y:S01]  /*6120*/  STS.128 [R93+0x10], R44 ;  /* 0x0000102c5d007388 */ /* 0x0003e20000000c00 */
[----:B------:R-:W-:Y:S01]  /*6130*/  MOV R5, UR10 ;  /* 0x0000000a00057c02 */ /* 0x000fe20008000f00 */
[----:B------:R-:W-:Y:S02]  /*6140*/  UIADD3.X UR22, UPT, UPT, UR22, -0x1, URZ, UP0, !UPT ;  /* 0xffffffff16167890 */ /* 0x000fe400087fe4ff */
[----:B------:R2:W-:Y:S01]  /*6150*/  STS.128 [R93+0x20], R40 ;  /* 0x000020285d007388 */ /* 0x0005e20000000c00 */
[----:B------:R-:W-:-:S03]  /*6160*/  UISETP.GT.AND UP0, UPT, UR14, 0x1, UPT ;  /* 0x000000010e00788c */ /* 0x000fc6000bf04270 */
[----:B------:R3:W-:Y:S01]  /*6170*/  STS.128 [R93+0x30], R36 ;  /* 0x000030245d007388 */ /* 0x0007e20000000c00 */
[----:B------:R-:W-:-:S03]  /*6180*/  NOP ;  /* 0x0000000000007918 */ /* 0x000fc60000000000 */
[----:B------:R-:W4:Y:S01]  /*6190*/  LDS.128 R12, [R94] ;  /* 0x000000005e0c7984 */ /* 0x000f220000000c00 */
[----:B0-----:R-:W-:Y:S01]  /*61a0*/  FADD.FTZ R51, R4, R51 ;  /* 0x0000003304337221 */ /* 0x001fe20000010000 */
[----:B------:R-:W-:Y:S01]  /*61b0*/  MOV R4, UR11 ;  /* 0x0000000b00047c02 */ /* 0x000fe20008000f00 */
[----:B------:R-:W-:Y:S01]  /*61c0*/  UMOV UR14, UR28 ;  /* 0x0000001c000e7c82 */ /* 0x000fe20008000000 */
[----:B------:R-:W0:Y:S01]  /*61d0*/  LDS.128 R16, [R94+0x200] ;  /* 0x000200005e107984 */ /* 0x000e220000000c00 */
[----:B-1----:R-:W-:Y:S02]  /*61e0*/  FADD.FTZ R44, R51, R44 ;  /* 0x0000002c332c7221 */ /* 0x002fe40000010000 */
[----:B------:R-:W-:Y:S01]  /*61f0*/  IMAD.WIDE.U32 R4, R11, 0x10, R4 ;  /* 0x000000100b047825 */ /* 0x000fe200078e0004 */
[----:B------:R-:W1:Y:S03]  /*6200*/  LDS.128 R20, [R94+0x400] ;  /* 0x000400005e147984 */ /* 0x000e660000000c00 */
[----:B------:R-:W-:Y:S01]  /*6210*/  FADD.FTZ R45, R44, R45 ;  /* 0x0000002d2c2d7221 */ /* 0x000fe20000010000 */
[----:B------:R-:W5:Y:S03]  /*6220*/  LDS.128 R24, [R94+0x600] ;  /* 0x000600005e187984 */ /* 0x000f660000000c00 */
[----:B------:R-:W-:-:S04]  /*6230*/  FADD.FTZ R46, R45, R46 ;  /* 0x0000002e2d2e7221 */ /* 0x000fc80000010000 */
[----:B------:R-:W-:-:S04]  /*6240*/  FADD.FTZ R47, R46, R47 ;  /* 0x0000002f2e2f7221 */ /* 0x000fc80000010000 */
[----:B--2---:R-:W-:-:S04]  /*6250*/  FADD.FTZ R40, R47, R40 ;  /* 0x000000282f287221 */ /* 0x004fc80000010000 */
[----:B------:R-:W-:-:S04]  /*6260*/  FADD.FTZ R41, R40, R41 ;  /* 0x0000002928297221 */ /* 0x000fc80000010000 */
[----:B------:R-:W-:-:S04]  /*6270*/  FADD.FTZ R42, R41, R42 ;  /* 0x0000002a292a7221 */ /* 0x000fc80000010000 */
[----:B------:R-:W-:-:S04]  /*6280*/  FADD.FTZ R43, R42, R43 ;  /* 0x0000002b2a2b7221 */ /* 0x000fc80000010000 */
[----:B---3--:R-:W-:Y:S01]  /*6290*/  FADD.FTZ R36, R43, R36 ;  /* 0x000000242b247221 */ /* 0x008fe20000010000 */
[----:B----4-:R2:W-:Y:S03]  /*62a0*/  STG.E.128 desc[UR30][R4.64], R12 ;  /* 0x0000000c04007986 */ /* 0x0105e6000c101d1e */
[----:B------:R-:W-:Y:S01]  /*62b0*/  FADD.FTZ R37, R36, R37 ;  /* 0x0000002524257221 */ /* 0x000fe20000010000 */
[----:B0-----:R2:W-:Y:S03]  /*62c0*/  STG.E.128 desc[UR30][R4.64+0x200], R16 ;  /* 0x0002001004007986 */ /* 0x0015e6000c101d1e */
[----:B------:R-:W-:Y:S01]  /*62d0*/  FADD.FTZ R38, R37, R38 ;  /* 0x0000002625267221 */ /* 0x000fe20000010000 */
[----:B-1----:R2:W-:Y:S03]  /*62e0*/  STG.E.128 desc[UR30][R4.64+0x400], R20 ;  /* 0x0004001404007986 */ /* 0x0025e6000c101d1e */
[----:B------:R-:W-:Y:S01]  /*62f0*/  FADD.FTZ R97, R38, R39 ;  /* 0x0000002726617221 */ /* 0x000fe20000010000 */
[----:B-----5:R2:W-:Y:S01]  /*6300*/  STG.E.128 desc[UR30][R4.64+0x600], R24 ;  /* 0x0006001804007986 */ /* 0x0205e2000c101d1e */
[----:B------:R-:W-:Y:S05]  /*6310*/  BRA.U UP0, `(.L_x_1826) ;  /* 0xffffffa100947547 */ /* 0x000fea000b83ffff */
.L_x_1779:
[----:B------:R-:W0:Y:S01]  /*6320*/  LDCU.64 UR6, c[0x0][0x548] ;  /* 0x0000a900ff0677ac */ /* 0x000e220008000a00 */
[----:B------:R-:W1:Y:S01]  /*6330*/  S2R R11, SR_TID.X ;  /* 0x00000000000b7919 */ /* 0x000e620000002100 */
[----:B------:R-:W3:Y:S01]  /*6340*/  LDCU UR21, c[0x0][0x38c] ;  /* 0x00007180ff1577ac */ /* 0x000ee20008000800 */
[----:B------:R-:W4:Y:S01]  /*6350*/  LDCU.64 UR10, c[0x0][0x568] ;  /* 0x0000ad00ff0a77ac */ /* 0x000f220008000a00 */
[----:B0-----:R-:W-:-:S04]  /*6360*/  UISETP.NE.U32.AND UP0, UPT, UR6, URZ, UPT ;  /* 0x000000ff0600728c */ /* 0x001fc8000bf05070 */
[----:B------:R-:W-:-:S09]  /*6370*/  UISETP.NE.AND.EX UP0, UPT, UR7, URZ, UPT, UP0 ;  /* 0x000000ff0700728c */ /* 0x000fd2000bf05300 */
[----:B---34-:R-:W-:Y:S05]  /*6380*/  BRA.U !UP0, `(.L_x_1827) ;  /* 0x0000000108987547 */ /* 0x018fea000b800000 */
[----:B------:R-:W0:Y:S01]  /*6390*/  SHFL.DOWN P0, R0, R99, 0x1, 0x1f ;  /* 0x08201f0063007f89 */ /* 0x000e220000000000 */
[----:B------:R-:W-:Y:S01]  /*63a0*/  BSSY.RECONVERGENT B0, `(.L_x_1827) ;  /* 0x0000024000007945 */ /* 0x000fe20003800200 */
[----:B--2---:R-:W2:Y:S01]  /*63b0*/  S2R R4, SR_LANEID ;  /* 0x0000000000047919 */ /* 0x004ea20000000000 */
        /* <DEDUP_REMOVED lines=34> */
.L_x_1828:
[----:B------:R-:W-:Y:S05]  /*65e0*/  BSYNC.RECONVERGENT B0 ;  /* 0x0000000000007941 */ /* 0x000fea0003800200 */
.L_x_1827:
[----:B------:R-:W-:Y:S01]  /*65f0*/  UISETP.NE.U32.AND UP0, UPT, UR10, URZ, UPT ;  /* 0x000000ff0a00728c */ /* 0x000fe2000bf05070 */
[----:B-1----:R-:W-:-:S03]  /*6600*/  ISETP.GE.AND P0, PT, R11, UR21, PT ;  /* 0x000000150b007c0c */ /* 0x002fc6000bf06270 */
[----:B------:R-:W-:-:S09]  /*6610*/  UISETP.NE.AND.EX UP0, UPT, UR11, URZ, UPT, UP0 ;  /* 0x000000ff0b00728c */ /* 0x000fd2000bf05300 */
[----:B------:R-:W-:Y:S05]  /*6620*/  BRA.U !UP0, `(.L_x_1829) ;  /* 0x00000001089c7547 */ /* 0x000fea000b800000 */
[----:B------:R-:W-:Y:S06]  /*6630*/  BAR.SYNC.DEFER_BLOCKING 0x0 ;  /* 0x0000000000007b1d */ /* 0x000fec0000010000 */
[----:B------:R-:W-:Y:S01]  /*6640*/  BSSY.RECONVERGENT B0, `(.L_x_1829) ;  /* 0x0000025000007945 */ /* 0x000fe20003800200 */
[----:B------:R-:W1:Y:S01]  /*6650*/  SHFL.DOWN P1, R0, R97, 0x1, 0x1f ;  /* 0x08201f0061007f89 */ /* 0x000e620000020000 */
[----:B0-2---:R-:W0:Y:S01]  /*6660*/  S2R R4, SR_LANEID ;  /* 0x0000000000047919 */ /* 0x005e220000000000 */
[----:B------:R-:W2:Y:S01]  /*6670*/  S2R R6, SR_TID.X ;  /* 0x0000000000067919 */ /* 0x000ea20000002100 */
[----:B-1----:R-:W-:-:S05]  /*6680*/  @P1 FADD R0, R0, R97 ;  /* 0x0000006100001221 */ /* 0x002fca0000000000 */
[----:B------:R-:W1:Y:S01]  /*6690*/  SHFL.DOWN P1, R3, R0, 0x2, 0x1f ;  /* 0x08401f0000037f89 */ /* 0x000e620000020000 */
[----:B0-----:R-:W-:-:S13]  /*66a0*/  ISETP.NE.AND P2, PT, R4, RZ, PT ;  /* 0x000000ff0400720c */ /* 0x001fda0003f45270 */
[----:B------:R-:W0:Y:S01]  /*66b0*/  @!P2 S2R R8, SR_CgaCtaId ;  /* 0x000000000008a919 */ /* 0x000e220000008800 */
[----:B------:R-:W-:Y:S01]  /*66c0*/  @!P2 MOV R7, 0x400 ;  /* 0x000004000007a802 */ /* 0x000fe20000000f00 */
[----:B-1----:R-:W-:Y:S01]  /*66d0*/  @P1 FADD R3, R0, R3 ;  /* 0x0000000300031221 */ /* 0x002fe20000000000 */
[----:B--2---:R-:W-:-:S04]  /*66e0*/  @!P2 SHF.R.U32.HI R0, RZ, 0x3, R6 ;  /* 0x00000003ff00a819 */ /* 0x004fc80000011606 */
        /* <DEDUP_REMOVED lines=26> */
.L_x_1830:
[----:B------:R-:W-:Y:S05]  /*6890*/  BSYNC.RECONVERGENT B0 ;  /* 0x0000000000007941 */ /* 0x000fea0003800200 */
.L_x_1829:
        /* <DEDUP_REMOVED lines=34> */
.L_x_1832:
        /* <DEDUP_REMOVED lines=57> */
.L_x_1831:
[----:B------:R-:W-:Y:S05]  /*6e50*/  EXIT ;  /* 0x000000000000794d */ /* 0x000fea0003800000 */
.L_x_1817:
[----:B------:R-:W-:Y:S01]  /*6e60*/  HFMA2 R155, -RZ, RZ, 0, 5.9604644775390625e-08 ;  /* 0x00000001ff9b7431 */ /* 0x000fe200000001ff */
[----:B------:R-:W-:Y:S02]  /*6e70*/  MOV R153, R74 ;  /* 0x0000004a00997202 */ /* 0x000fe40000000f00 */
[----:B------:R-:W-:Y:S02]  /*6e80*/  MOV R158, RZ ;  /* 0x000000ff009e7202 */ /* 0x000fe40000000f00 */
[----:B------:R-:W-:-:S07]  /*6e90*/  MOV R154, 0xffffffff ;  /* 0xffffffff009a7802 */ /* 0x000fce0000000f00 */
[----:B-1-3-5:R-:W-:Y:S05]  /*6ea0*/  WARPSYNC.COLLECTIVE R154, `(.L_x_1833) ;  /* 0x000000009a087348 */ /* 0x02afea0003c00000 */
[----:B------:R0:W2:Y:S02]  /*6eb0*/  SHFL.UP P6, R152, R153, R155, R158 ;  /* 0x0400009b99987389 */ /* 0x0000a400000c009e */
[----:B0123-5:R-:W-:Y:S05]  /*6ec0*/  ENDCOLLECTIVE ;  /* 0x000000000000791b */ /* 0x02ffea0003800000 */
.L_x_1833:
[----:B------:R-:W-:Y:S02]  /*6ed0*/  MOV R153, R75 ;  /* 0x0000004b00997202 */ /* 0x000fe40000000f00 */
[----:B------:R-:W-:-:S07]  /*6ee0*/  MOV R147, R152 ;  /* 0x0000009800937202 */ /* 0x000fce0000000f00 */
[----:B------:R-:W-:Y:S05]  /*6ef0*/  WARPSYNC.COLLECTIVE R154, `(.L_x_1834) ;  /* 0x000000009a087348 */ /* 0x000fea0003c00000 */
[----:B------:R0:W1:Y:S02]  /*6f00*/  SHFL.UP P6, R152, R153, R155, R158 ;  /* 0x0400009b99987389 */ /* 0x00006400000c009e */
[----:B01----:R-:W-:Y:S05]  /*6f10*/  ENDCOLLECTIVE ;  /* 0x000000000000791b */ /* 0x003fea0003800000 */
.L_x_1834:
        /* <DEDUP_REMOVED lines=9> */
.L_x_1835:
[----:B------:R-:W-:Y:S02]  /*6fb0*/  MOV R153, R149 ;  /* 0x0000009500997202 */ /* 0x000fe40000000f00 */
[----:B------:R-:W-:-:S07]  /*6fc0*/  MOV R147, R152 ;  /* 0x0000009800937202 */ /* 0x000fce0000000f00 */
[----:B------:R-:W-:Y:S05]  /*6fd0*/  WARPSYNC.COLLECTIVE R154, `(.L_x_1836) ;  /* 0x000000009a087348 */ /* 0x000fea0003c00000 */
[----:B------:R0:W1:Y:S02]  /*6fe0*/  SHFL.UP P6, R152, R153, R155, R158 ;  /* 0x0400009b99987389 */ /* 0x00006400000c009e */
[----:B01----:R-:W-:Y:S05]  /*6ff0*/  ENDCOLLECTIVE ;  /* 0x000000000000791b */ /* 0x003fea0003800000 */
.L_x_1836:
        /* <DEDUP_REMOVED lines=9> */
.L_x_1837:
[----:B------:R-:W-:Y:S02]  /*7090*/  MOV R153, R151 ;  /* 0x0000009700997202 */ /* 0x000fe40000000f00 */
[----:B------:R-:W-:-:S07]  /*70a0*/  MOV R75, R152 ;  /* 0x00000098004b7202 */ /* 0x000fce0000000f00 */
[----:B------:R-:W-:Y:S05]  /*70b0*/  WARPSYNC.COLLECTIVE R154, `(.L_x_1838) ;  /* 0x000000009a087348 */ /* 0x000fea0003c00000 */
[----:B------:R0:W1:Y:S02]  /*70c0*/  SHFL.UP P6, R152, R153, R155, R158 ;  /* 0x0400009b99987389 */ /* 0x00006400000c009e */
[----:B01----:R-:W-:Y:S05]  /*70d0*/  ENDCOLLECTIVE ;  /* 0x000000000000791b */ /* 0x003fea0003800000 */
.L_x_1838:
        /* <DEDUP_REMOVED lines=8> */
.L_x_1839:
[----:B------:R-:W-:Y:S02]  /*7160*/  MOV R153, R147 ;  /* 0x0000009300997202 */ /* 0x000fe40000000f00 */
[----:B------:R-:W-:-:S07]  /*7170*/  MOV R75, R152 ;  /* 0x00000098004b7202 */ /* 0x000fce0000000f00 */
[----:B------:R-:W-:Y:S05]  /*7180*/  WARPSYNC.COLLECTIVE R154, `(.L_x_1840) ;  /* 0x000000009a087348 */ /* 0x000fea0003c00000 */
[----:B------:R0:W1:Y:S02]  /*7190*/  SHFL.UP P6, R152, R153, R155, R158 ;  /* 0x0400009b99987389 */ /* 0x00006400000c009e */
[----:B01----:R-:W-:Y:S05]  /*71a0*/  ENDCOLLECTIVE ;  /* 0x000000000000791b */ /* 0x003fea0003800000 */
.L_x_1840:
        /* <DEDUP_REMOVED lines=8> */
.L_x_1841:
[----:B------:R-:W-:Y:S02]  /*7230*/  MOV R153, R75 ;  /* 0x0000004b00997202 */ /* 0x000fe40000000f00 */
[----:B------:R-:W-:-:S07]  /*7240*/  MOV R149, R152 ;  /* 0x0000009800957202 */ /* 0x000fce0000000f00 */
[----:B------:R-:W-:Y:S05]  /*7250*/  WARPSYNC.COLLECTIVE R154, `(.L_x_1842) ;  /* 0x000000009a087348 */ /* 0x000fea0003c00000 */
[----:B------:R0:W1:Y:S02]  /*7260*/  SHFL.UP P6, R152, R153, R155, R158 ;  /* 0x0400009b99987389 */ /* 0x00006400000c009e */
[----:B01----:R-:W-:Y:S05]  /*7270*/  ENDCOLLECTIVE ;  /* 0x000000000000791b */ /* 0x003fea0003800000 */
.L_x_1842:
[----:B------:R-:W-:Y:S01]  /*7280*/  MOV R151, R152 ;  /* 0x0000009800977202 */ /* 0x000fe20000000f00 */
[----:B------:R-:W-:Y:S06]  /*7290*/  BRA `(.L_x_1843) ;  /* 0xffffffc800a47947 */ /* 0x000fec000383ffff */
.L_x_1818:
[----:B------:R-:W-:Y:S01]  /*72a0*/  HFMA2 R152, -RZ, RZ, 0, 1.847743988037109375e-06 ;  /* 0x0000001fff987431 */ /* 0x000fe200000001ff */
[----:B------:R-:W-:Y:S01]  /*72b0*/  BSSY B0, `(.L_x_1844) ;  /* 0x0000007000007945 */ /* 0x000fe20003800000 */
[----:B------:R-:W-:Y:S02]  /*72c0*/  MOV R149, R74 ;  /* 0x0000004a00957202 */ /* 0x000fe40000000f00 */
[----:B------:R-:W-:Y:S02]  /*72d0*/  MOV R147, 0x1f ;  /* 0x0000001f00937802 */ /* 0x000fe40000000f00 */
[----:B------:R-:W-:-:S07]  /*72e0*/  MOV R154, 0xffffffff ;  /* 0xffffffff009a7802 */ /* 0x000fce0000000f00 */
[----:B-1-3-5:R-:W-:Y:S05]  /*72f0*/  WARPSYNC.COLLECTIVE R154, `(.L_x_1845) ;  /* 0x000000009a087348 */ /* 0x02afea0003c00000 */
[----:B------:R0:W2:Y:S02]  /*7300*/  SHFL.IDX P1, R151, R149, R152, R147 ;  /* 0x0000009895977389 */ /* 0x0000a40000020093 */
[----:B0123-5:R-:W-:Y:S05]  /*7310*/  ENDCOLLECTIVE ;  /* 0x000000000000791b */ /* 0x02ffea0003800000 */
.L_x_1845:
[----:B------:R-:W-:Y:S05]  /*7320*/  BSYNC B0 ;  /* 0x0000000000007941 */ /* 0x000fea0003800000 */
.L_x_1844:
[----:B------:R-:W-:Y:S05]  /*7330*/  BRA `(.L_x_1846) ;  /* 0xffffffc800907947 */ /* 0x000fea000383ffff */
.L_x_1819:
        /* <DEDUP_REMOVED lines=8> */
.L_x_1848:
[----:B------:R-:W-:Y:S05]  /*73c0*/  BSYNC B0 ;  /* 0x0000000000007941 */ /* 0x000fea0003800000 */
.L_x_1847:
[----:B------:R-:W-:Y:S05]  /*73d0*/  BRA `(.L_x_1849) ;  /* 0xffffffc800707947 */ /* 0x000fea000383ffff */
.L_x_1820:
[----:B------:R-:W-:Y:S01]  /*73e0*/  HFMA2 R155, -RZ, RZ, 0, 5.9604644775390625e-08 ;  /* 0x00000001ff9b7431 */ /* 0x000fe200000001ff */
[----:B------:R-:W-:Y:S01]  /*73f0*/  BSSY B0, `(.L_x_1850) ;  /* 0x0000007000007945 */ /* 0x000fe20003800000 */
[----:B------:R-:W-:Y:S02]  /*7400*/  MOV R153, R74 ;  /* 0x0000004a00997202 */ /* 0x000fe40000000f00 */
[----:B------:R-:W-:Y:S02]  /*7410*/  MOV R158, RZ ;  /* 0x000000ff009e7202 */ /* 0x000fe40000000f00 */
[----:B------:R-:W-:-:S07]  /*7420*/  MOV R154, 0xffffffff ;  /* 0xffffffff009a7802 */ /* 0x000fce0000000f00 */
[----:B-1-3-5:R-:W-:Y:S05]  /*7430*/  WARPSYNC.COLLECTIVE R154, `(.L_x_1851) ;  /* 0x000000009a087348 */ /* 0x02afea0003c00000 */
[----:B------:R0:W2:Y:S02]  /*7440*/  SHFL.UP P6, R152, R153, R155, R158 ;  /* 0x0400009b99987389 */ /* 0x0000a400000c009e */
[----:B0123-5:R-:W-:Y:S05]  /*7450*/  ENDCOLLECTIVE ;  /* 0x000000000000791b */ /* 0x02ffea0003800000 */
.L_x_1851:
[----:B------:R-:W-:Y:S05]  /*7460*/  BSYNC B0 ;  /* 0x0000000000007941 */ /* 0x000fea0003800000 */
.L_x_1850:
        /* <DEDUP_REMOVED lines=9> */
.L_x_1852:
[----:B------:R-:W-:Y:S02]  /*7500*/  MOV R147, 0x1f ;  /* 0x0000001f00937802 */ /* 0x000fe40000000f00 */
[----:B------:R-:W-:Y:S01]  /*7510*/  MOV R75, R152 ;  /* 0x00000098004b7202 */ /* 0x000fe20000000f00 */
[----:B------:R-:W-:-:S07]  /*7520*/  HFMA2 R152, -RZ, RZ, 0, 0 ;  /* 0x00000000ff987431 */ /* 0x000fce00000001ff */
[----:B------:R-:W-:Y:S05]  /*7530*/  WARPSYNC.COLLECTIVE R154, `(.L_x_1853) ;  /* 0x000000009a087348 */ /* 0x000fea0003c00000 */
[----:B------:R0:W1:Y:S02]  /*7540*/  SHFL.IDX P1, R151, R149, R152, R147 ;  /* 0x0000009895977389 */ /* 0x0000640000020093 */
[----:B01----:R-:W-:Y:S05]  /*7550*/  ENDCOLLECTIVE ;  /* 0x000000000000791b */ /* 0x003fea0003800000 */
.L_x_1853:
[----:B------:R-:W-:Y:S02]  /*7560*/  MOV R149, R69 ;  /* 0x0000004500957202 */ /* 0x000fe40000000f00 */
[----:B------:R-:W-:-:S07]  /*7570*/  MOV R68, R151 ;  /* 0x0000009700447202 */ /* 0x000fce0000000f00 */
[----:B------:R-:W-:Y:S05]  /*7580*/  WARPSYNC.COLLECTIVE R154, `(.L_x_1854) ;  /* 0x000000009a087348 */ /* 0x000fea0003c00000 */
[----:B------:R0:W1:Y:S02]  /*7590*/  SHFL.IDX P1, R151, R149, R152, R147 ;  /* 0x0000009895977389 */ /* 0x0000640000020093 */
[----:B01----:R-:W-:Y:S05]  /*75a0*/  ENDCOLLECTIVE ;  /* 0x000000000000791b */ /* 0x003fea0003800000 */
.L_x_1854:
[----:B------:R-:W-:Y:S01]  /*75b0*/  MOV R69, R151 ;  /* 0x0000009700457202 */ /* 0x000fe20000000f00 */
[----:B------:R-:W-:Y:S06]  /*75c0*/  BRA `(.L_x_1855) ;  /* 0xffffffc8000c7947 */ /* 0x000fec000383ffff */
.L_x_1822:
        /* <DEDUP_REMOVED lines=9> */
.L_x_1856:
[----:B------:R-:W-:Y:S02]  /*7660*/  ISETP.GT.U32.AND P3, PT, R134, 0xf, PT ;  /* 0x0000000f8600780c */ /* 0x000fe40003f64070 */
[----:B------:R-:W-:Y:S02]  /*7670*/  MOV R152, RZ ;  /* 0x000000ff00987202 */ /* 0x000fe40000000f00 */
[----:B------:R-:W-:Y:S02]  /*7680*/  MOV R159, R73 ;  /* 0x00000049009f7202 */ /* 0x000fe40000000f00 */
[----:B------:R-:W-:-:S07]  /*7690*/  MOV R147, R149 ;  /* 0x0000009500937202 */ /* 0x000fce0000000f00 */
[----:B------:R-:W-:Y:S05]  /*76a0*/  WARPSYNC.COLLECTIVE R154, `(.L_x_1857) ;  /* 0x000000009a087348 */ /* 0x000fea0003c00000 */
[----:B------:R0:W1:Y:S02]  /*76b0*/  SHFL.DOWN P4, R149, R159, R158, R161 ;  /* 0x0800009e9f957389 */ /* 0x00006400000800a1 */
[----:B01----:R-:W-:Y:S05]  /*76c0*/  ENDCOLLECTIVE ;  /* 0x000000000000791b */ /* 0x003fea0003800000 */
.L_x_1857:
        /* <DEDUP_REMOVED lines=10> */
.L_x_1858:
[----:B------:R-:W-:Y:S02]  /*7770*/  MOV R159, R73 ;  /* 0x00000049009f7202 */ /* 0x000fe40000000f00 */
[----:B------:R-:W-:-:S07]  /*7780*/  MOV R147, R149 ;  /* 0x0000009500937202 */ /* 0x000fce0000000f00 */
[----:B------:R-:W-:Y:S05]  /*7790*/  WARPSYNC.COLLECTIVE R154, `(.L_x_1859) ;  /* 0x000000009a087348 */ /* 0x000fea0003c00000 */
[----:B------:R0:W1:Y:S02]  /*77a0*/  SHFL.DOWN P4, R149, R159, R158, R161 ;  /* 0x0800009e9f957389 */ /* 0x00006400000800a1 */
[----:B01----:R-:W-:Y:S05]  /*77b0*/  ENDCOLLECTIVE ;  /* 0x000000000000791b */ /* 0x003fea0003800000 */
.L_x_1859:
        /* <DEDUP_REMOVED lines=10> */
.L_x_1860:
[----:B------:R-:W-:Y:S02]  /*7860*/  MOV R159, R73 ;  /* 0x00000049009f7202 */ /* 0x000fe40000000f00 */
[----:B------:R-:W-:-:S07]  /*7870*/  MOV R147, R149 ;  /* 0x0000009500937202 */ /* 0x000fce0000000f00 */
[----:B------:R-:W-:Y:S05]  /*7880*/  WARPSYNC.COLLECTIVE R154, `(.L_x_1861) ;  /* 0x000000009a087348 */ /* 0x000fea0003c00000 */
[----:B------:R0:W1:Y:S02]  /*7890*/  SHFL.DOWN P4, R149, R159, R158, R161 ;  /* 0x0800009e9f957389 */ /* 0x00006400000800a1 */
[----:B01----:R-:W-:Y:S05]  /*78a0*/  ENDCOLLECTIVE ;  /* 0x000000000000791b */ /* 0x003fea0003800000 */
.L_x_1861:
        /* <DEDUP_REMOVED lines=9> */
.L_x_1862:
[----:B------:R-:W-:Y:S02]  /*7940*/  MOV R159, R73 ;  /* 0x00000049009f7202 */ /* 0x000fe40000000f00 */
[----:B------:R-:W-:-:S07]  /*7950*/  MOV R147, R149 ;  /* 0x0000009500937202 */ /* 0x000fce0000000f00 */
[----:B------:R-:W-:Y:S05]  /*7960*/  WARPSYNC.COLLECTIVE R154, `(.L_x_1863) ;  /* 0x000000009a087348 */ /* 0x000fea0003c00000 */
[----:B------:R0:W1:Y:S02]  /*7970*/  SHFL.DOWN P4, R149, R159, R158, R161 ;  /* 0x0800009e9f957389 */ /* 0x00006400000800a1 */
[----:B01----:R-:W-:Y:S05]  /*7980*/  ENDCOLLECTIVE ;  /* 0x000000000000791b */ /* 0x003fea0003800000 */
.L_x_1863:
        /* <DEDUP_REMOVED lines=9> */
.L_x_1864:
[----:B------:R-:W-:Y:S02]  /*7a20*/  MOV R159, R73 ;  /* 0x00000049009f7202 */ /* 0x000fe40000000f00 */
[----:B------:R-:W-:-:S07]  /*7a30*/  MOV R147, R149 ;  /* 0x0000009500937202 */ /* 0x000fce0000000f00 */
[----:B------:R-:W-:Y:S05]  /*7a40*/  WARPSYNC.COLLECTIVE R154, `(.L_x_1865) ;  /* 0x000000009a087348 */ /* 0x000fea0003c00000 */
[----:B------:R0:W1:Y:S02]  /*7a50*/  SHFL.DOWN P4, R149, R159, R158, R161 ;  /* 0x0800009e9f957389 */ /* 0x00006400000800a1 */
[----:B01----:R-:W-:Y:S05]  /*7a60*/  ENDCOLLECTIVE ;  /* 0x000000000000791b */ /* 0x003fea0003800000 */
.L_x_1865:
[C---:B------:R-:W-:Y:S01]  /*7a70*/  @!P3 FMUL.FTZ R147, R72.reuse, R147 ;  /* 0x000000934893b220 */ /* 0x040fe20000410000 */
[----:B------:R-:W-:Y:S01]  /*7a80*/  MOV R158, 0x1 ;  /* 0x00000001009e7802 */ /* 0x000fe20000000f00 */
[----:B------:R-:W-:-:S03]  /*7a90*/  @!P3 FFMA.FTZ R149, R72, R149, R73 ;  /* 0x000000954895b223 */ /* 0x000fc60000010049 */
[----:B------:R-:W-:Y:S02]  /*7aa0*/  @!P3 MOV R72, R147 ;  /* 0x000000930048b202 */ /* 0x000fe40000000f00 */
[----:B------:R-:W-:Y:S02]  /*7ab0*/  MOV R147, 0x1f ;  /* 0x0000001f00937802 */ /* 0x000fe40000000f00 */
[----:B------:R-:W-:Y:S02]  /*7ac0*/  @!P3 MOV R73, R149 ;  /* 0x000000950049b202 */ /* 0x000fe40000000f00 */
[-C--:B------:R-:W-:Y:S02]  /*7ad0*/  MOV R149, R72.reuse ;  /* 0x0000004800957202 */ /* 0x080fe40000000f00 */
[----:B------:R-:W-:-:S07]  /*7ae0*/  MOV R159, R72 ;  /* 0x00000048009f7202 */ /* 0x000fce0000000f00 */
[----:B------:R-:W-:Y:S05]  /*7af0*/  WARPSYNC.COLLECTIVE R154, `(.L_x_1866) ;  /* 0x000000009a087348 */ /* 0x000fea0003c00000 */
[----:B------:R0:W1:Y:S02]  /*7b00*/  SHFL.IDX P1, R151, R149, R152, R147 ;  /* 0x0000009895977389 */ /* 0x0000640000020093 */
[----:B01----:R-:W-:Y:S05]  /*7b10*/  ENDCOLLECTIVE ;  /* 0x000000000000791b */ /* 0x003fea0003800000 */
.L_x_1866:
[----:B------:R-:W-:Y:S02]  /*7b20*/  MOV R149, R73 ;  /* 0x0000004900957202 */ /* 0x000fe40000000f00 */
[----:B------:R-:W-:-:S07]  /*7b30*/  MOV R150, R151 ;  /* 0x0000009700967202 */ /* 0x000fce0000000f00 */
[----:B------:R-:W-:Y:S05]  /*7b40*/  WARPSYNC.COLLECTIVE R154, `(.L_x_1867) ;  /* 0x000000009a087348 */ /* 0x000fea0003c00000 */
[----:B------:R0:W1:Y:S02]  /*7b50*/  SHFL.IDX P1, R151, R149, R152, R147 ;  /* 0x0000009895977389 */ /* 0x0000640000020093 */
[----:B01----:R-:W-:Y:S05]  /*7b60*/  ENDCOLLECTIVE ;  /* 0x000000000000791b */ /* 0x003fea0003800000 */
.L_x_1867:
[----:B------:R-:W-:Y:S05]  /*7b70*/  WARPSYNC.COLLECTIVE R154, `(.L_x_1868) ;  /* 0x000000009a087348 */ /* 0x000fea0003c00000 */
[----:B------:R0:W1:Y:S02]  /*7b80*/  SHFL.DOWN P4, R149, R159, R158, R161 ;  /* 0x0800009e9f957389 */ /* 0x00006400000800a1 */
[----:B01----:R-:W-:Y:S05]  /*7b90*/  ENDCOLLECTIVE ;  /* 0x000000000000791b */ /* 0x003fea0003800000 */
.L_x_1868:
[----:B------:R-:W-:Y:S01]  /*7ba0*/  MOV R159, R73 ;  /* 0x00000049009f7202 */ /* 0x000fe20000000f00 */
[-C--:B------:R-:W-:Y:S01]  /*7bb0*/  FFMA.FTZ R134, R69, R150.reuse, R151 ;  /* 0x0000009645867223 */ /* 0x080fe20000010097 */
[----:B------:R-:W-:Y:S01]  /*7bc0*/  FMUL.FTZ R150, R68, R150 ;  /* 0x0000009644967220 */ /* 0x000fe20000410000 */
[----:B------:R-:W-:-:S07]  /*7bd0*/  MOV R155, R149 ;  /* 0x00000095009b7202 */ /* 0x000fce0000000f00 */
[----:B------:R-:W-:Y:S05]  /*7be0*/  WARPSYNC.COLLECTIVE R154, `(.L_x_1869) ;  /* 0x000000009a087348 */ /* 0x000fea0003c00000 */
[----:B------:R0:W1:Y:S02]  /*7bf0*/  SHFL.DOWN P4, R149, R159, R158, R161 ;  /* 0x0800009e9f957389 */ /* 0x00006400000800a1 */
[----:B01----:R-:W-:Y:S05]  /*7c00*/  ENDCOLLECTIVE ;  /* 0x000000000000791b */ /* 0x003fea0003800000 */
.L_x_1869:
[----:B------:R-:W-:Y:S02]  /*7c10*/  MOV R156, R149 ;  /* 0x00000095009c7202 */ /* 0x000fe40000000f00 */
[----:B------:R-:W-:-:S07]  /*7c20*/  MOV R149, R68 ;  /* 0x0000004400957202 */ /* 0x000fce0000000f00 */
[----:B------:R-:W-:Y:S05]  /*7c30*/  WARPSYNC.COLLECTIVE R154, `(.L_x_1870) ;  /* 0x000000009a087348 */ /* 0x000fea0003c00000 */
[----:B------:R0:W1:Y:S02]  /*7c40*/  SHFL.IDX P1, R151, R149, R152, R147 ;  /* 0x0000009895977389 */ /* 0x0000640000020093 */
[----:B01----:R-:W-:Y:S05]  /*7c50*/  ENDCOLLECTIVE ;  /* 0x000000000000791b */ /* 0x003fea0003800000 */
.L_x_1870:
[----:B------:R-:W-:Y:S02]  /*7c60*/  MOV R149, R69 ;  /* 0x0000004500957202 */ /* 0x000fe40000000f00 */
[----:B------:R-:W-:-:S07]  /*7c70*/  MOV R157, R151 ;  /* 0x00000097009d7202 */ /* 0x000fce0000000f00 */
[----:B------:R-:W-:Y:S05]  /*7c80*/  WARPSYNC.COLLECTIVE R154, `(.L_x_1871) ;  /* 0x000000009a087348 */ /* 0x000fea0003c00000 */
[----:B------:R0:W1:Y:S02]  /*7c90*/  SHFL.IDX P1, R151, R149, R152, R147 ;  /* 0x0000009895977389 */ /* 0x0000640000020093 */
[----:B01----:R-:W-:Y:S05]  /*7ca0*/  ENDCOLLECTIVE ;  /* 0x000000000000791b */ /* 0x003fea0003800000 */
.L_x_1871:
[----:B------:R-:W-:Y:S01]  /*7cb0*/  MOV R158, R151 ;  /* 0x00000097009e7202 */ /* 0x000fe20000000f00 */
[----:B------:R-:W-:Y:S06]  /*7cc0*/  BRA `(.L_x_1872) ;  /* 0xffffffc8004c7947 */ /* 0x000fec000383ffff */
.L_x_1873:
        /* <DEDUP_REMOVED lines=11> */
.L_x_10427:


//--------------------- .text._Z25selective_scan_bwd_kernelI32Selective_Scan_bwd_kernel_traitsILi128ELi16ELb1ELb0ELb0ELb1ELb1EffEEv12SSMParamsBwd --------------------------
	.section	.text._Z25selective_scan_bwd_kernelI32Selective_Scan_bwd_kernel_traitsILi128ELi16ELb1ELb0ELb0ELb1ELb1EffEEv12SSMParamsBwd,"ax",@progbits
	.align	128
        .global         _Z25selective_scan_bwd_kernelI32Selective_Scan_bwd_kernel_traitsILi128ELi16ELb1ELb0ELb0ELb1ELb1EffEEv12SSMParamsBwd
        .type           _Z25selective_scan_bwd_kernelI32Selective_Scan_bwd_kernel_traitsILi128ELi16ELb1ELb0ELb0ELb1ELb1EffEEv12SSMParamsBwd,@function
        .size           _Z25selective_scan_bwd_kernelI32Selective_Scan_bwd_kernel_traitsILi128ELi16ELb1ELb0ELb0ELb1ELb1EffEEv12SSMParamsBwd,(.L_x_10428 - _Z25selective_scan_bwd_kernelI32Selective_Scan_bwd_kernel_traitsILi128ELi16ELb1ELb0ELb0ELb1ELb1EffEEv12SSMParamsBwd)
        .other          _Z25selective_scan_bwd_kernelI32Selective_Scan_bwd_kernel_traitsILi128ELi16ELb1ELb0ELb0ELb1ELb1EffEEv12SSMParamsBwd,@"STO_CUDA_ENTRY STV_DEFAULT"
_Z25selective_scan_bwd_kernelI32Selective_Scan_bwd_kernel_traitsILi128ELi16ELb1ELb0ELb0ELb1ELb1EffEEv12SSMParamsBwd:
.text._Z25selective_scan_bwd_kernelI32Selective_Scan_bwd_kernel_traitsILi128ELi16ELb1ELb0ELb0ELb1ELb1EffEEv12SSMParamsBwd:
        /* <DEDUP_REMOVED lines=20> */
[----:B------:R-:W-:Y:S02]  /*0140*/  MOV R2, UR4 ;  /* 0x0000000400027c02 */ /* 0x000fe40008000f00 */
[----:B------:R-:W-:Y:S02]  /*0150*/  MOV R4, UR6 ;  /* 0x0000000600047c02 */ /* 0x000fe40008000f00 */
[----:B------:R-:W-:Y:S02]  /*0160*/  MOV R3, UR5 ;  /* 0x0000000500037c02 */ /* 0x000fe40008000f00 */
[----:B------:R-:W-:-:S03]  /*0170*/  MOV R5, UR7 ;  /* 0x0000000700057c02 */ /* 0x000fc60008000f00 */
[----:B---3--:R-:W3:Y:S01]  /*0180*/  @P0 LDG.E R2, desc[UR28][R2.64] ;  /* 0x0000001c02020981 */ /* 0x008ee2000c1e1900 */
[----:B------:R-:W1:Y:S03]  /*0190*/  LDCU.64 UR6, c[0x0][0x480] ;  /* 0x00009000ff0677ac */ /* 0x000e660008000a00 */
[----:B------:R-:W3:Y:S01]  /*01a0*/  @P1 LDG.E R4, desc[UR28][R4.64] ;  /* 0x0000001c04041981 */ /* 0x000ee2000c1e1900 */
[----:B----4-:R-:W-:Y:S01]  /*01b0*/  UIMAD.WIDE.U32 UR4, UR16, UR20, URZ ;  /* 0x00000014100472a5 */ /* 0x010fe2000f8e00ff */
[----:B------:R-:W-:Y:S01]  /*01c0*/  HFMA2 R107, -RZ, RZ, 0, 0 ;  /* 0x00000000ff6b7431 */ /* 0x000fe200000001ff */
[----:B-----5:R-:W-:Y:S01]  /*01d0*/  UIMAD.WIDE.U32 UR10, UR16, UR24, URZ ;  /* 0x00000018100a72a5 */ /* 0x020fe2000f8e00ff */
[----:B------:R-:W-:Y:S01]  /*01e0*/  MOV R85, RZ ;  /* 0x000000ff00557202 */ /* 0x000fe20000000f00 */
[----:B------:R-:W-:Y:S02]  /*01f0*/  UIMAD UR5, UR16, UR21, UR5 ;  /* 0x00000015100572a4 */ /* 0x000fe4000f8e0205 */
[----:B------:R-:W-:-:S02]  /*0200*/  UIMAD UR20, UR13, UR23, URZ ;  /* 0x000000170d1472a4 */ /* 0x000fc4000f8e02ff */
[----:B------:R-:W-:Y:S02]  /*0210*/  UIMAD.WIDE.U32 UR8, UR13, UR22, UR4 ;  /* 0x000000160d0872a5 */ /* 0x000fe4000f8e0004 */
[----:B------:R-:W-:Y:S01]  /*0220*/  UIMAD UR11, UR16, UR25, UR11 ;  /* 0x00000019100b72a4 */ /* 0x000fe2000f8e020b */
[----:B------:R-:W4:Y:S01]  /*0230*/  LDCU.64 UR22, c[0x0][0x4a0] ;  /* 0x00009400ff1677ac */ /* 0x000f220008000a00 */
[----:B-1----:R-:W-:Y:S02]  /*0240*/  UISETP.NE.U32.AND UP0, UPT, UR6, URZ, UPT ;  /* 0x000000ff0600728c */ /* 0x002fe4000bf05070 */
[----:B0-----:R-:W-:Y:S02]  /*0250*/  ULEA UR12, UR30, 0xfffff800, 0xb ;  /* 0xfffff8001e0c7891 */ /* 0x001fe4000f8e58ff */
[----:B------:R-:W-:Y:S01]  /*0260*/  UISETP.NE.AND.EX UP0, UPT, UR7, URZ, UPT, UP0 ;  /* 0x000000ff0700728c */ /* 0x000fe2000bf05300 */
[----:B------:R-:W0:Y:S01]  /*0270*/  LDCU.128 UR4, c[0x0][0x460] ;  /* 0x00008c00ff0477ac */ /* 0x000e220008000c00 */
[----:B------:R-:W-:-:S02]  /*0280*/  UIMAD.WIDE.U32 UR10, UR13, UR26, UR10 ;  /* 0x0000001a0d0a72a5 */ /* 0x000fc4000f8e000a */
[----:B--2---:R-:W-:Y:S02]  /*0290*/  UIMAD.WIDE.U32 UR14, UR16, UR18, URZ ;  /* 0x00000012100e72a5 */ /* 0x004fe4000f8e00ff */
[----:B------:R-:W-:-:S05]  /*02a0*/  UIADD3 UR18, UP1, UPT, UR12, UR8, URZ ;  /* 0x000000080c127290 */ /* 0x000fca000ff3e0ff */
[----:B------:R-:W1:Y:S01]  /*02b0*/  @UP0 LDCU UR24, c[0x0][0x384] ;  /* 0x00007080ff1807ac */ /* 0x000e620008000800 */
[----:B------:R-:W2:Y:S01]  /*02c0*/  @UP0 LDCU UR25, c[0x0][0x38c] ;  /* 0x00007180ff1907ac */ /* 0x000ea20008000800 */
[----:B------:R-:W-:Y:S02]  /*02d0*/  UIMAD UR21, UR13, UR27, URZ ;  /* 0x0000001b0d1572a4 */ /* 0x000fe4000f8e02ff */
[----:B------:R-:W-:Y:S02]  /*02e0*/  USHF.R.S32.HI UR17, URZ, 0x1f, UR12 ;  /* 0x0000001fff117899 */ /* 0x000fe4000801140c */
[----:B------:R-:W-:Y:S01]  /*02f0*/  UIADD3 UR8, UP3, UPT, UR12, UR10, URZ ;  /* 0x0000000a0c087290 */ /* 0x000fe2000ff7e0ff */
[----:B------:R-:W5:Y:S03]  /*0300*/  @UP0 LDCU.64 UR32, c[0x0][0x480] ;  /* 0x00009000ff2007ac */ /* 0x000f660008000a00 */
[----:B0-----:R-:W-:-:S02]  /*0310*/  ULEA UR10, UP4, UR8, UR6, 0x2 ;  /* 0x00000006080a7291 */ /* 0x001fc4000f8810ff */
[----:B------:R-:W-:Y:S02]  /*0320*/  UIADD3.X UR11, UPT, UPT, UR17, UR11, UR21, UP3, !UPT ;  /* 0x0000000b110b7290 */ /* 0x000fe40009ffe415 */
[----:B------:R-:W-:Y:S02]  /*0330*/  UIMAD UR15, UR16, UR19, UR15 ;  /* 0x00000013100f72a4 */ /* 0x000fe4000f8e020f */
[----:B------:R-:W-:Y:S02]  /*0340*/  ULEA UR19, UP2, UR18, UR4, 0x2 ;  /* 0x0000000412137291 */ /* 0x000fe4000f8410ff */
[----:B------:R-:W-:Y:S02]  /*0350*/  UIADD3.X UR9, UPT, UPT, UR17, UR9, UR20, UP1, !UPT ;  /* 0x0000000911097290 */ /* 0x000fe40008ffe414 */
[----:B------:R-:W-:Y:S02]  /*0360*/  ULEA.HI.X UR11, UR8, UR7, UR11, 0x2, UP4 ;  /* 0x00000007080b7291 */ /* 0x000fe4000a0f140b */
[----:B-1----:R-:W-:-:S02]  /*0370*/  @UP0 UIMAD UR8, UR16, UR24, UR13 ;  /* 0x00000018100802a4 */ /* 0x002fc4000f8e020d */
[----:B------:R-:W-:Y:S02]  /*0380*/  ULEA.HI.X UR9, UR18, UR5, UR9, 0x2, UP2 ;  /* 0x0000000512097291 */ /* 0x000fe400090f1409 */
[----:B----4-:R-:W-:Y:S02]  /*0390*/  UIMAD.WIDE.U32 UR4, UR13, UR22, UR14 ;  /* 0x000000160d0472a5 */ /* 0x010fe4000f8e000e */
[----:B------:R-:W-:Y:S01]  /*03a0*/  @UP0 UIMAD UR8, UR8, UR30, URZ ;  /* 0x0000001e080802a4 */ /* 0x000fe2000f8e02ff */
[----:B------:R-:W0:Y:S01]  /*03b0*/  LDCU.64 UR26, c[0x0][0x528] ;  /* 0x0000a500ff1a77ac */ /* 0x000e220008000a00 */
[----:B------:R-:W-:Y:S02]  /*03c0*/  UIMAD UR14, UR13, UR23, URZ ;  /* 0x000000170d0e72a4 */ /* 0x000fe4000f8e02ff */
[----:B------:R-:W-:Y:S02]  /*03d0*/  UIADD3 UR12, UP1, UPT, UR12, UR4, URZ ;  /* 0x000000040c0c7290 */ /* 0x000fe4000ff3e0ff */
[----:B--2---:R-:W-:-:S02]  /*03e0*/  @UP0 UIMAD UR8, UR8, UR25, URZ ;  /* 0x00000019080802a4 */ /* 0x004fc4000f8e02ff */
[----:B------:R-:W-:Y:S01]  /*03f0*/  UIADD3.X UR17, UPT, UPT, UR17, UR5, UR14, UP1, !UPT ;  /* 0x0000000511117290 */ /* 0x000fe20008ffe40e */
[----:B------:R-:W-:Y:S02]  /*0400*/  UMOV UR4, URZ ;  /* 0x000000ff00047c82 */ /* 0x000fe40008000000 */
[----:B------:R-:W-:Y:S01]  /*0410*/  UMOV UR5, URZ ;  /* 0x000000ff00057c82 */ /* 0x000fe20008000000 */
[----:B-----5:R-:W-:Y:S02]  /*0420*/  @UP0 UIMAD.WIDE UR4, UR8, 0x8, UR32 ;  /* 0x00000008080408a5 */ /* 0x020fe4000f8e0220 */
[----:B------:R-:W-:Y:S01]  /*0430*/  UISETP.GE.AND UP0, UPT, UR30, 0x1, UPT ;  /* 0x000000011e00788c */ /* 0x000fe2000bf06270 */
[----:B------:R-:W-:Y:S01]  /*0440*/  UMOV UR6, URZ ;  /* 0x000000ff00067c82 */ /* 0x000fe20008000000 */
[----:B------:R-:W-:Y:S01]  /*0450*/  UMOV UR7, URZ ;  /* 0x000000ff00077c82 */ /* 0x000fe20008000000 */
[----:B0-----:R-:W-:-:S04]  /*0460*/  ULEA UR20, UP1, UR12, UR26, 0x2 ;  /* 0x0000001a0c147291 */ /* 0x001fc8000f8210ff */
        /* <DEDUP_REMOVED lines=16> */
.L_x_1922:
        /* <DEDUP_REMOVED lines=16> */
[----:B--2---:R-:W-:Y:S04]  /*0670*/  STS.128 [R2], R12 ;  /* 0x0000000c02007388 */ /* 0x004fe80000000c00 */
[----:B---3--:R-:W-:Y:S04]  /*0680*/  STS.128 [R2+0x200], R24 ;  /* 0x0002001802007388 */ /* 0x008fe80000000c00 */
[----:B----4-:R-:W-:Y:S04]  /*0690*/  STS.128 [R2+0x400], R28 ;  /* 0x0004001c02007388 */ /* 0x010fe80000000c00 */
[----:B-----5:R0:W-:Y:S01]  /*06a0*/  STS.128 [R2+0x600], R32 ;  /* 0x0006002002007388 */ /* 0x0201e20000000c00 */
        /* <DEDUP_REMOVED lines=9> */
[----:B------:R-:W5:Y:S01]  /*0740*/  LDG.E.128 R48, desc[UR28][R4.64+0x600] ;  /* 0x0006001c04307981 */ /* 0x000f62000c1e1d00 */
[----:B0-----:R-:W-:-:S02]  /*0750*/  MOV R32, UR20 ;  /* 0x0000001400207c02 */ /* 0x001fc40008000f00 */
[----:B------:R-:W-:-:S03]  /*0760*/  MOV R33, UR17 ;  /* 0x0000001100217c02 */ /* 0x000fc60008000f00 */
[----:B------:R-:W-:Y:S01]  /*0770*/  IMAD.WIDE.U32 R32, R106, 0x10, R32 ;  /* 0x000000106a207825 */ /* 0x000fe200078e0020 */
[----:B--2---:R0:W-:Y:S04]  /*0780*/  STS.128 [R2], R36 ;  /* 0x0000002402007388 */ /* 0x0041e80000000c00 */
[----:B---3--:R1:W-:Y:S04]  /*0790*/  STS.128 [R2+0x200], R40 ;  /* 0x0002002802007388 */ /* 0x0083e80000000c00 */
[----:B----4-:R2:W-:Y:S04]  /*07a0*/  STS.128 [R2+0x400], R44 ;  /* 0x0004002c02007388 */ /* 0x0105e80000000c00 */
[----:B-----5:R3:W-:Y:S01]  /*07b0*/  STS.128 [R2+0x600], R48 ;  /* 0x0006003002007388 */ /* 0x0207e20000000c00 */
[----:B------:R-:W-:-:S03]  /*07c0*/  NOP ;  /* 0x0000000000007918 */ /* 0x000fc60000000000 */
[----:B------:R-:W4:Y:S04]  /*07d0*/  LDS.128 R52, [R84] ;  /* 0x0000000054347984 */ /* 0x000f280000000c00 */
[----:B------:R-:W5:Y:S04]  /*07e0*/  LDS.128 R28, [R84+0x10] ;  /* 0x00001000541c7984 */ /* 0x000f680000000c00 */
[----:B------:R0:W5:Y:S04]  /*07f0*/  LDS.128 R24, [R84+0x20] ;  /* 0x0000200054187984 */ /* 0x0001680000000c00 */
[----:B------:R1:W5:Y:S01]  /*0800*/  LDS.128 R4, [R84+0x30] ;  /* 0x0000300054047984 */ /* 0x0003620000000c00 */
[----:B------:R-:W-:Y:S06]  /*0810*/  BAR.SYNC.DEFER_BLOCKING 0x0 ;  /* 0x0000000000007b1d */ /* 0x000fec0000010000 */
[----:B0-----:R-:W5:Y:S04]  /*0820*/  LDG.E.128 R36, desc[UR28][R32.64] ;  /* 0x0000001c20247981 */ /* 0x001f68000c1e1d00 */
[----:B-1----:R-:W5:Y:S04]  /*0830*/  LDG.E.128 R40, desc[UR28][R32.64+0x200] ;  /* 0x0002001c20287981 */ /* 0x002f68000c1e1d00 */
[----:B--2---:R-:W2:Y:S04]  /*0840*/  LDG.E.128 R44, desc[UR28][R32.64+0x400] ;  /* 0x0004001c202c7981 */ /* 0x004ea8000c1e1d00 */
[----:B---3--:R-:W3:Y:S01]  /*0850*/  LDG.E.128 R48, desc[UR28][R32.64+0x600] ;  /* 0x0006001c20307981 */ /* 0x008ee2000c1e1d00 */
[----:B----4-:R-:W-:Y:S01]  /*0860*/  FADD.FTZ R87, R52, UR7 ;  /* 0x0000000734577e21 */ /* 0x010fe20008010000 */
[----:B------:R-:W-:Y:S01]  /*0870*/  FADD.FTZ R86, R53, UR7 ;  /* 0x0000000735567e21 */ /* 0x000fe20008010000 */
[----:B------:R-:W-:Y:S01]  /*0880*/  FADD.FTZ R89, R54, UR7 ;  /* 0x0000000736597e21 */ /* 0x000fe20008010000 */
[----:B------:R-:W-:Y:S01]  /*0890*/  FADD.FTZ R88, R55, UR7 ;  /* 0x0000000737587e21 */ /* 0x000fe20008010000 */
[----:B-----5:R-:W-:Y:S01]  /*08a0*/  FADD.FTZ R91, R28, UR7 ;  /* 0x000000071c5b7e21 */ /* 0x020fe20008010000 */
        /* <DEDUP_REMOVED lines=9> */
[----:B------:R0:W-:Y:S04]  /*0940*/  STS.128 [R2], R36 ;  /* 0x0000002402007388 */ /* 0x0001e80000000c00 */
[----:B------:R0:W-:Y:S04]  /*0950*/  STS.128 [R2+0x200], R40 ;  /* 0x0002002802007388 */ /* 0x0001e80000000c00 */
[----:B--2---:R0:W-:Y:S04]  /*0960*/  STS.128 [R2+0x400], R44 ;  /* 0x0004002c02007388 */ /* 0x0041e80000000c00 */
[----:B---3--:R0:W-:Y:S01]  /*0970*/  STS.128 [R2+0x600], R48 ;  /* 0x0006003002007388 */ /* 0x0081e20000000c00 */
[----:B------:R-:W-:Y:S01]  /*0980*/  NOP ;  /* 0x0000000000007918 */ /* 0x000fe20000000000 */
[----:B------:R-:W-:Y:S05]  /*0990*/  @P0 BRA `(.L_x_1876) ;  /* 0x0000000000780947 */ /* 0x000fea0003800000 */
        /* <DEDUP_REMOVED lines=30> */
.L_x_1876:
[----:B------:R-:W-:Y:S05]  /*0b80*/  BSYNC.RECONVERGENT B0 ;  /* 0x0000000000007941 */ /* 0x000fea0003800200 */
.L_x_1875:
[----:B------:R-:W-:Y:S01]  /*0b90*/  BSSY.RECONVERGENT B0, `(.L_x_1877) ;  /* 0x0000022000007945 */ /* 0x000fe20003800200 */
[----:B------:R-:W-:Y:S01]  /*0ba0*/  FSETP.GTU.FTZ.AND P0, PT, R93, 20, PT ;  /* 0x41a000005d00780b */ /* 0x000fe20003f1c000 */
[----:B------:R-:W-:Y:S02]  /*0bb0*/  FADD.FTZ R92, R31, UR7 ;  /* 0x000000071f5c7e21 */ /* 0x000fe40008010000 */
[----:B------:R-:W-:Y:S10]  /*0bc0*/  @P1 BRA `(.L_x_1878) ;  /* 0x0000000000781947 */ /* 0x000ff40003800000 */
        /* <DEDUP_REMOVED lines=30> */
.L_x_1878:
[----:B------:R-:W-:Y:S05]  /*0db0*/  BSYNC.RECONVERGENT B0 ;  /* 0x0000000000007941 */ /* 0x000fea0003800200 */
.L_x_1877:
[----:B------:R-:W-:Y:S01]  /*0dc0*/  BSSY.RECONVERGENT B0, `(.L_x_1879) ;  /* 0x0000022000007945 */ /* 0x000fe20003800200 */
[----:B------:R-:W-:Y:S01]  /*0dd0*/  FSETP.GTU.FTZ.AND P1, PT, R92, 20, PT ;  /* 0x41a000005c00780b */ /* 0x000fe20003f3c000 */
[----:B------:R-:W-:Y:S02]  /*0de0*/  FADD.FTZ R95, R24, UR7 ;  /* 0x00000007185f7e21 */ /* 0x000fe40008010000 */
[----:B------:R-:W-:Y:S10]  /*0df0*/  @P2 BRA `(.L_x_1880) ;  /* 0x0000000000782947 */ /* 0x000ff40003800000 */
        /* <DEDUP_REMOVED lines=30> */
.L_x_1880:
[----:B------:R-:W-:Y:S05]  /*0fe0*/  BSYNC.RECONVERGENT B0 ;  /* 0x0000000000007941 */ /* 0x000fea0003800200 */
.L_x_1879:
        /* <DEDUP_REMOVED lines=34> */
.L_x_1882:
[----:B------:R-:W-:Y:S05]  /*1210*/  BSYNC.RECONVERGENT B0 ;  /* 0x0000000000007941 */ /* 0x000fea0003800200 */
.L_x_1881:
        /* <DEDUP_REMOVED lines=34> */
.L_x_1884:
[----:B------:R-:W-:Y:S05]  /*1440*/  BSYNC.RECONVERGENT B0 ;  /* 0x0000000000007941 */ /* 0x000fea0003800200 */
.L_x_1883:
        /* <DEDUP_REMOVED lines=34> */
.L_x_1886:
[----:B------:R-:W-:Y:S05]  /*1670*/  BSYNC.RECONVERGENT B0 ;  /* 0x0000000000007941 */ /* 0x000fea0003800200 */
.L_x_1885:
        /* <DEDUP_REMOVED lines=34> */
.L_x_1888:
[----:B------:R-:W-:Y:S05]  /*18a0*/  BSYNC.RECONVERGENT B0 ;  /* 0x0000000000007941 */ /* 0x000fea0003800200 */
.L_x_1887:
        /* <DEDUP_REMOVED lines=34> */
.L_x_1890:
[----:B------:R-:W-:Y:S05]  /*1ad0*/  BSYNC.RECONVERGENT B0 ;  /* 0x0000000000007941 */ /* 0x000fea0003800200 */
.L_x_1889:
        /* <DEDUP_REMOVED lines=34> */
.L_x_1892:
[----:B------:R-:W-:Y:S05]  /*1d00*/  BSYNC.RECONVERGENT B0 ;  /* 0x0000000000007941 */ /* 0x000fea0003800200 */
.L_x_1891:
        /* <DEDUP_REMOVED lines=34> */
.L_x_1894:
[----:B------:R-:W-:Y:S05]  /*1f30*/  BSYNC.RECONVERGENT B0 ;  /* 0x0000000000007941 */ /* 0x000fea0003800200 */
.L_x_1893:
[----:B------:R-:W-:Y:S01]  /*1f40*/  BSSY.RECONVERGENT B0, `(.L_x_1895) ;  /* 0x0000021000007945 */ /* 0x000fe20003800200 */
[----:B------:R-:W-:-:S03]  /*1f50*/  FSETP.GTU.FTZ.AND P3, PT, R100, 20, PT ;  /* 0x41a000006400780b */ /* 0x000fc60003f7c000 */
        /* <DEDUP_REMOVED lines=31> */
.L_x_1896:
[----:B------:R-:W-:Y:S05]  /*2150*/  BSYNC.RECONVERGENT B0 ;  /* 0x0000000000007941 */ /* 0x000fea0003800200 */
.L_x_1895:
        /* <DEDUP_REMOVED lines=32> */
.L_x_1898:
[----:B------:R-:W-:Y:S05]  /*2360*/  BSYNC.RECONVERGENT B0 ;  /* 0x0000000000007941 */ /* 0x000fea0003800200 */
.L_x_1897:
        /* <DEDUP_REMOVED lines=32> */
.L_x_1900:
[----:B------:R-:W-:Y:S05]  /*2570*/  BSYNC.RECONVERGENT B0 ;  /* 0x0000000000007941 */ /* 0x000fea0003800200 */
.L_x_1899:
        /* <DEDUP_REMOVED lines=32> */
.L_x_1902:
[----:B------:R-:W-:Y:S05]  /*2780*/  BSYNC.RECONVERGENT B0 ;  /* 0x0000000000007941 */ /* 0x000fea0003800200 */
.L_x_1901:
        /* <DEDUP_REMOVED lines=32> */
.L_x_1904:
[----:B------:R-:W-:Y:S05]  /*2990*/  BSYNC.RECONVERGENT B0 ;  /* 0x0000000000007941 */ /* 0x000fea0003800200 */
.L_x_1903:
        /* <DEDUP_REMOVED lines=32> */
.L_x_1906:
[----:B------:R-:W-:Y:S05]  /*2ba0*/  BSYNC.RECONVERGENT B0 ;  /* 0x0000000000007941 */ /* 0x000fea0003800200 */
.L_x_1905:
[----:B------:R-:W1:Y:S01]  /*2bb0*/  S2UR UR23, SR_CTAID.X ;  /* 0x00000000001779c3 */ /* 0x000e620000002500 */
[----:B------:R-:W1:Y:S01]  /*2bc0*/  LDCU.128 UR24, c[0x0][0x410] ;  /* 0x00008200ff1877ac */ /* 0x000e620008000c00 */
[----:B------:R-:W-:Y:S01]  /*2bd0*/  LDS.128 R28, [R84] ;  /* 0x00000000541c7984 */ /* 0x000fe20000000c00 */
[----:B------:R-:W-:-:S03]  /*2be0*/  UIADD3 UR21, UPT, UPT, UR18, -0x1, URZ ;  /* 0xffffffff12157890 */ /* 0x000fc6000fffe0ff */
[----:B0-----:R-:W-:Y:S01]  /*2bf0*/  LDS.128 R36, [R84+0x10] ;  /* 0x0000100054247984 */ /* 0x001fe20000000c00 */
[----:B------:R-:W0:Y:S01]  /*2c00*/  LDCU.64 UR30, c[0x0][0x488] ;  /* 0x00009100ff1e77ac */ /* 0x000e220008000a00 */
[----:B------:R-:W2:Y:S02]  /*2c10*/  S2UR UR22, SR_CTAID.Y ;  /* 0x00000000001679c3 */ /* 0x000ea40000002600 */
[----:B------:R-:W-:Y:S01]  /*2c20*/  LDS.128 R40, [R84+0x20] ;  /* 0x0000200054287984 */ /* 0x000fe20000000c00 */
[----:B------:R-:W-:Y:S01]  /*2c30*/  USHF.L.U32 UR8, UR21, 0xb, URZ ;  /* 0x0000000b15087899 */ /* 0x000fe200080006ff */
[----:B------:R-:W-:Y:S02]  /*2c40*/  UMOV UR9, URZ ;  /* 0x000000ff00097c82 */ /* 0x000fe40008000000 */
[----:B------:R-:W-:Y:S01]  /*2c50*/  LDS.128 R44, [R84+0x30] ;  /* 0x00003000542c7984 */ /* 0x000fe20000000c00 */
[----:B------:R-:W3:Y:S01]  /*2c60*/  LDCU.64 UR32, c[0x0][0x490] ;  /* 0x00009200ff2077ac */ /* 0x000ee20008000a00 */
[----:B-1----:R-:W-:-:S04]  /*2c70*/  UIMAD.WIDE.U32 UR14, UR23, UR24, UR8 ;  /* 0x00000018170e72a5 */ /* 0x002fc8000f8e0008 */
[----:B------:R-:W-:-:S04]  /*2c80*/  UIMAD UR15, UR23, UR25, UR15 ;  /* 0x00000019170f72a4 */ /* 0x000fc8000f8e020f */
[----:B--2---:R-:W-:-:S04]  /*2c90*/  UIMAD.WIDE.U32 UR14, UR22, UR26, UR14 ;  /* 0x0000001a160e72a5 */ /* 0x004fc8000f8e000e */
[----:B------:R-:W-:Y:S02]  /*2ca0*/  UIMAD UR27, UR22, UR27, UR15 ;  /* 0x0000001b161b72a4 */ /* 0x000fe4000f8e020f */
[----:B0-----:R-:W-:-:S04]  /*2cb0*/  ULEA UR13, UP0, UR14, UR30, 0x2 ;  /* 0x0000001e0e0d7291 */ /* 0x001fc8000f8010ff */
[----:B------:R-:W-:Y:S02]  /*2cc0*/  ULEA.HI.X UR14, UR14, UR31, UR27, 0x2, UP0 ;  /* 0x0000001f0e0e7291 */ /* 0x000fe400080f141b */
[----:B------:R-:W-:Y:S01]  /*2cd0*/  MOV R4, UR13 ;  /* 0x0000000d00047c02 */ /* 0x000fe20008000f00 */
[----:B------:R-:W0:Y:S03]  /*2ce0*/  LDCU.64 UR30, c[0x0][0x478] ;  /* 0x00008f00ff1e77ac */ /* 0x000e260008000a00 */
[----:B------:R-:W-:Y:S01]  /*2cf0*/  MOV R5, UR14 ;  /* 0x0000000e00057c02 */ /* 0x000fe20008000f00 */
[----:B------:R-:W1:Y:S02]  /*2d00*/  LDCU.128 UR24, c[0x0][0x420] ;  /* 0x00008400ff1877ac */ /* 0x000e640008000c00 */
[----:B------:R-:W-:Y:S01]  /*2d10*/  IMAD.WIDE.U32 R4, R106, 0x10, R4 ;  /* 0x000000106a047825 */ /* 0x000fe200078e0004 */
[----:B------:R-:W-:Y:S06]  /*2d20*/  BAR.SYNC.DEFER_BLOCKING 0x0 ;  /* 0x0000000000007b1d */ /* 0x000fec0000010000 */
[----:B------:R-:W2:Y:S04]  /*2d30*/  LDG.E.128 R24, desc[UR28][R4.64] ;  /* 0x0000001c04187981 */ /* 0x000ea8000c1e1d00 */
[----:B------:R-:W4:Y:S04]  /*2d40*/  LDG.E.128 R60, desc[UR28][R4.64+0x200] ;  /* 0x0002001c043c7981 */ /* 0x000f28000c1e1d00 */
[----:B------:R-:W5:Y:S04]  /*2d50*/  LDG.E.128 R72, desc[UR28][R4.64+0x400] ;  /* 0x0004001c04487981 */ /* 0x000f68000c1e1d00 */
[----:B------:R3:W5:Y:S01]  /*2d60*/  LDG.E.128 R76, desc[UR28][R4.64+0x600] ;  /* 0x0006001c044c7981 */ /* 0x000762000c1e1d00 */
[----:B-1----:R-:W-:-:S04]  /*2d70*/  UIMAD.WIDE.U32 UR14, UR23, UR24, UR8 ;  /* 0x00000018170e72a5 */ /* 0x002fc8000f8e0008 */
[----:B------:R-:W-:Y:S01]  /*2d80*/  UIMAD UR15, UR23, UR25, UR15 ;  /* 0x00000019170f72a4 */ /* 0x000fe2000f8e020f */
[----:B------:R-:W1:Y:S03]  /*2d90*/  LDCU.64 UR24, c[0x0][0x508] ;  /* 0x0000a100ff1877ac */ /* 0x000e660008000a00 */
[----:B------:R-:W-:-:S04]  /*2da0*/  UIMAD.WIDE.U32 UR14, UR22, UR26, UR14 ;  /* 0x0000001a160e72a5 */ /* 0x000fc8000f8e000e */
[----:B------:R-:W-:Y:S02]  /*2db0*/  UIMAD UR27, UR22, UR27, UR15 ;  /* 0x0000001b161b72a4 */ /* 0x000fe4000f8e020f */
[----:B0-----:R-:W-:-:S04]  /*2dc0*/  ULEA UR13, UP0, UR14, UR30, 0x2 ;  /* 0x0000001e0e0d7291 */ /* 0x001fc8000f8010ff */
[----:B------:R-:W-:Y:S02]  /*2dd0*/  ULEA.HI.X UR14, UR14, UR31, UR27, 0x2, UP0 ;  /* 0x0000001f0e0e7291 */ /* 0x000fe400080f141b */
[----:B------:R-:W-:Y:S01]  /*2de0*/  MOV R6, UR13 ;  /* 0x0000000d00067c02 */ /* 0x000fe20008000f00 */
[----:B------:R-:W0:Y:S03]  /*2df0*/  LDCU.64 UR30, c[0x0][0x558] ;  /* 0x0000ab00ff1e77ac */ /* 0x000e260008000a00 */
[----:B------:R-:W-:Y:S01]  /*2e00*/  MOV R7, UR14 ;  /* 0x0000000e00077c02 */ /* 0x000fe20008000f00 */
[----:B------:R-:W0:Y:S02]  /*2e10*/  LDCU.64 UR26, c[0x0][0x510] ;  /* 0x0000a200ff1a77ac */ /* 0x000e240008000a00 */
[----:B---3--:R-:W-:Y:S01]  /*2e20*/  IMAD.WIDE.U32 R4, R106, 0x10, R6 ;  /* 0x000000106a047825 */ /* 0x008fe200078e0006 */
[----:B--2---:R2:W-:Y:S04]  /*2e30*/  STS.128 [R2], R24 ;  /* 0x0000001802007388 */ /* 0x0045e80000000c00 */
[----:B----4-:R3:W-:Y:S04]  /*2e40*/  STS.128 [R2+0x200], R60 ;  /* 0x0002003c02007388 */ /* 0x0107e80000000c00 */
[----:B-----5:R-:W-:Y:S04]  /*2e50*/  STS.128 [R2+0x400], R72 ;  /* 0x0004004802007388 */ /* 0x020fe80000000c00 */
[----:B------:R-:W-:Y:S01]  /*2e60*/  STS.128 [R2+0x600], R76 ;  /* 0x0006004c02007388 */ /* 0x000fe20000000c00 */
[----:B------:R-:W-:-:S03]  /*2e70*/  NOP ;  /* 0x0000000000007918 */ /* 0x000fc60000000000 */
[----:B------:R-:W4:Y:S04]  /*2e80*/  LDS.128 R32, [R84] ;  /* 0x0000000054207984 */ /* 0x000f280000000c00 */
[----:B------:R-:W5:Y:S04]  /*2e90*/  LDS.128 R56, [R84+0x10] ;  /* 0x0000100054387984 */ /* 0x000f680000000c00 */
[----:B------:R-:W1:Y:S04]  /*2ea0*/  LDS.128 R48, [R84+0x20] ;  /* 0x0000200054307984 */ /* 0x000e680000000c00 */
[----:B------:R-:W0:Y:S01]  /*2eb0*/  LDS.128 R52, [R84+0x30] ;  /* 0x0000300054347984 */ /* 0x000e220000000c00 */
[----:B------:R-:W-:Y:S06]  /*2ec0*/  BAR.SYNC.DEFER_BLOCKING 0x0 ;  /* 0x0000000000007b1d */ /* 0x000fec0000010000 */
[----:B------:R-:W5:Y:S04]  /*2ed0*/  LDG.E.128 R68, desc[UR28][R4.64] ;  /* 0x0000001c04447981 */ /* 0x000f68000c1e1d00 */
[----:B------:R-:W5:Y:S04]  /*2ee0*/  LDG.E.128 R64, desc[UR28][R4.64+0x200] ;  /* 0x0002001c04407981 */ /* 0x000f68000c1e1d00 */
[----:B--2---:R-:W2:Y:S04]  /*2ef0*/  LDG.E.128 R24, desc[UR28][R4.64+0x400] ;  /* 0x0004001c04187981 */ /* 0x004ea8000c1e1d00 */
[----:B---3--:R3:W2:Y:S01]  /*2f00*/  LDG.E.128 R60, desc[UR28][R4.64+0x600] ;  /* 0x0006001c043c7981 */ /* 0x0086a2000c1e1d00 */
[----:B----4-:R-:W-:Y:S01]  /*2f10*/  FMUL.FTZ R6, R33, -1.4426950216293334961 ;  /* 0xbfb8aa3b21067820 */ /* 0x010fe20000410000 */
[----:B------:R-:W-:Y:S01]  /*2f20*/  FMUL.FTZ R7, R34, -1.4426950216293334961 ;  /* 0xbfb8aa3b22077820 */ /* 0x000fe20000410000 */
[----:B------:R-:W-:Y:S01]  /*2f30*/  FMUL.FTZ R3, R32, -1.4426950216293334961 ;  /* 0xbfb8aa3b20037820 */ /* 0x000fe20000410000 */
[----:B------:R-:W-:Y:S01]  /*2f40*/  FMUL.FTZ R72, R35, -1.4426950216293334961 ;  /* 0xbfb8aa3b23487820 */ /* 0x000fe20000410000 */
[----:B-----5:R-:W-:Y:S01]  /*2f50*/  FMUL.FTZ R74, R59, -1.4426950216293334961 ;  /* 0xbfb8aa3b3b4a7820 */ /* 0x020fe20000410000 */
[----:B-1----:R-:W-:Y:S01]  /*2f60*/  FMUL.FTZ R77, R50, -1.4426950216293334961 ;  /* 0xbfb8aa3b324d7820 */ /* 0x002fe20000410000 */
[----:B------:R-:W1:Y:S01]  /*2f70*/  MUFU.EX2 R6, R6 ;  /* 0x0000000600067308 */ /* 0x000e620000000800 */
[----:B0-----:R-:W-:Y:S01]  /*2f80*/  FMUL.FTZ R80, R53, -1.4426950216293334961 ;  /* 0xbfb8aa3b35507820 */ /* 0x001fe20000410000 */
[----:B------:R-:W-:Y:S01]  /*2f90*/  FMUL.FTZ R75, R48, -1.4426950216293334961 ;  /* 0xbfb8aa3b304b7820 */ /* 0x000fe20000410000 */
[----:B---3--:R-:W-:Y:S01]  /*2fa0*/  FMUL.FTZ R4, R57, -1.4426950216293334961 ;  /* 0xbfb8aa3b39047820 */ /* 0x008fe20000410000 */
[----:B------:R-:W-:Y:S01]  /*2fb0*/  FMUL.FTZ R5, R58, -1.4426950216293334961 ;  /* 0xbfb8aa3b3a057820 */ /* 0x000fe20000410000 */
[----:B------:R-:W-:Y:S01]  /*2fc0*/  FMUL.FTZ R73, R56, -1.4426950216293334961 ;  /* 0xbfb8aa3b38497820 */ /* 0x000fe20000410000 */
[----:B------:R-:W-:Y:S01]  /*2fd0*/  FMUL.FTZ R79, R51, -1.4426950216293334961 ;  /* 0xbfb8aa3b334f7820 */ /* 0x000fe20000410000 */
[----:B------:R-:W-:Y:S01]  /*2fe0*/  UIMAD.WIDE.U32 UR14, UR23, UR24, UR8 ;  /* 0x00000018170e72a5 */ /* 0x000fe2000f8e0008 */
[----:B------:R-:W0:Y:S03]  /*2ff0*/  MUFU.EX2 R7, R7 ;  /* 0x0000000700077308 */ /* 0x000e260000000800 */
[----:B------:R-:W-:-:S04]  /*3000*/  UIMAD UR15, UR23, UR25, UR15 ;  /* 0x00000019170f72a4 */ /* 0x000fc8000f8e020f */
[----:B------:R-:W-:Y:S01]  /*3010*/  UIMAD.WIDE.U32 UR14, UR22, UR26, UR14 ;  /* 0x0000001a160e72a5 */ /* 0x000fe2000f8e000e */
[----:B------:R-:W-:Y:S01]  /*3020*/  MUFU.EX2 R4, R4 ;  /* 0x0000000400047308 */ /* 0x000fe20000000800 */
[----:B-1----:R-:W-:Y:S02]  /*3030*/  FADD.FTZ R6, R6, 1 ;  /* 0x3f80000006067421 */ /* 0x002fe40000010000 */
[----:B------:R-:W-:Y:S02]  /*3040*/  UIMAD UR15, UR22, UR27, UR15 ;  /* 0x0000001b160f72a4 */ /* 0x000fe4000f8e020f */
[----:B------:R-:W-:-:S03]  /*3050*/  ULEA UR13, UP0, UR14, UR30, 0x2 ;  /* 0x0000001e0e0d7291 */ /* 0x000fc6000f8010ff */
[----:B------:R-:W1:Y:S01]  /*3060*/  MUFU.EX2 R3, R3 ;  /* 0x0000000300037308 */ /* 0x000e620000000800 */
[----:B0-----:R-:W-:Y:S01]  /*3070*/  FADD.FTZ R7, R7, 1 ;  /* 0x3f80000007077421 */ /* 0x001fe20000010000 */
[----:B------:R-:W-:Y:S02]  /*3080*/  ULEA.HI.X UR14, UR14, UR31, UR15, 0x2, UP0 ;  /* 0x0000001f0e0e7291 */ /* 0x000fe400080f140f */
[----:B------:R-:W-:-:S04]  /*3090*/  UISETP.NE.U32.AND UP0, UPT, UR32, URZ, UPT ;  /* 0x000000ff2000728c */ /* 0x000fc8000bf05070 */
[----:B------:R0:W3:Y:S01]  /*30a0*/  MUFU.EX2 R81, R5 ;  /* 0x0000000500517308 */ /* 0x0000e20000000800 */
[----:B------:R-:W-:-:S07]  /*30b0*/  UISETP.NE.AND.EX UP0, UPT, UR33, URZ, UPT, UP0 ;  /* 0x000000ff2100728c */ /* 0x000fce000bf05300 */
[----:B------:R4:W5:Y:S01]  /*30c0*/  MUFU.EX2 R76, R72 ;  /* 0x00000048004c7308 */ /* 0x0009620000000800 */
[----:B0-----:R-:W-:Y:S01]  /*30d0*/  FMUL.FTZ R5, R52, -1.4426950216293334961 ;  /* 0xbfb8aa3b34057820 */ /* 0x001fe20000410000 */
[----:B-1----:R-:W-:-:S06]  /*30e0*/  FADD.FTZ R3, R3, 1 ;  /* 0x3f80000003037421 */ /* 0x002fcc0000010000 */
[----:B------:R-:W0:Y:S01]  /*30f0*/  MUFU.EX2 R82, R74 ;  /* 0x0000004a00527308 */ /* 0x000e220000000800 */
[----:B----4-:R-:W-:Y:S01]  /*3100*/  FMUL.FTZ R72, R49, -1.4426950216293334961 ;  /* 0xbfb8aa3b31487820 */ /* 0x010fe20000410000 */
[----:B---3--:R-:W-:-:S06]  /*3110*/  FADD.FTZ R81, R81, 1 ;  /* 0x3f80000051517421 */ /* 0x008fcc0000010000 */
[----:B------:R-:W1:Y:S01]  /*3120*/  MUFU.EX2 R103, R77 ;  /* 0x0000004d00677308 */ /* 0x000e620000000800 */
[----:B-----5:R-:W-:-:S07]  /*3130*/  FADD.FTZ R76, R76, 1 ;  /* 0x3f8000004c4c7421 */ /* 0x020fce0000010000 */
[----:B------:R3:W4:Y:S01]  /*3140*/  MUFU.EX2 R116, R80 ;  /* 0x0000005000747308 */ /* 0x0007220000000800 */
[----:B0-----:R-:W-:-:S07]  /*3150*/  FADD.FTZ R82, R82, 1 ;  /* 0x3f80000052527421 */ /* 0x001fce0000010000 */
[----:B------:R-:W0:Y:S01]  /*3160*/  MUFU.EX2 R115, R5 ;  /* 0x0000000500737308 */ /* 0x000e220000000800 */
[----:B---3--:R-:W-:Y:S01]  /*3170*/  FADD.FTZ R80, R4, 1 ;  /* 0x3f80000004507421 */ /* 0x008fe20000010000 */
[----:B-1----:R-:W-:-:S06]  /*3180*/  FADD.FTZ R117, R103, 1 ;  /* 0x3f80000067757421 */ /* 0x002fcc0000010000 */
[----:B------:R-:W1:Y:S01]  /*3190*/  MUFU.RCP R74, R6 ;  /* 0x00000006004a7308 */ /* 0x000e620000001000 */
[----:B----4-:R-:W-:-:S07]  /*31a0*/  FADD.FTZ R120, R116, 1 ;  /* 0x3f80000074787421 */ /* 0x010fce0000010000 */
[----:B------:R-:W3:Y:S01]  /*31b0*/  MUFU.RCP R77, R7 ;  /* 0x00000007004d7308 */ /* 0x000ee20000001000 */
[----:B0-----:R-:W-:-:S07]  /*31c0*/  FADD.FTZ R119, R115, 1 ;  /* 0x3f80000073777421 */ /* 0x001fce0000010000 */
[----:B------:R-:W0:Y:S01]  /*31d0*/  MUFU.EX2 R83, R75 ;  /* 0x0000004b00537308 */ /* 0x000e220000000800 */
[----:B-1----:R-:W-:-:S07]  /*31e0*/  FMUL.FTZ R108, R33, R74 ;  /* 0x0000004a216c7220 */ /* 0x002fce0000410000 */
[----:B------:R-:W1:Y:S01]  /*31f0*/  MUFU.RCP R75, R3 ;  /* 0x00000003004b7308 */ /* 0x000e620000001000 */
[----:B---3--:R-:W-:-:S04]  /*3200*/  FMUL.FTZ R111, R34, R77 ;  /* 0x0000004d226f7220 */ /* 0x008fc80000410000 */
[----:B------:R-:W-:-:S03]  /*3210*/  FMUL.FTZ R103, R30, R111 ;  /* 0x0000006f1e677220 */ /* 0x000fc60000410000 */
[----:B------:R3:W4:Y:S01]  /*3220*/  MUFU.EX2 R78, R73 ;  /* 0x00000049004e7308 */ /* 0x0007220000000800 */
[----:B0-----:R-:W-:-:S07]  /*3230*/  FADD.FTZ R83, R83, 1 ;  /* 0x3f80000053537421 */ /* 0x001fce0000010000 */
[----:B------:R0:W5:Y:S01]  /*3240*/  MUFU.EX2 R102, R72 ;  /* 0x0000004800667308 */ /* 0x0001620000000800 */
[----:B-1----:R-:W-:Y:S01]  /*3250*/  FADD.FTZ R3, -R75, 1 ;  /* 0x3f8000004b037421 */ /* 0x002fe20000010100 */
[----:B------:R-:W-:Y:S01]  /*3260*/  FMUL.FTZ R109, R32, R75 ;  /* 0x0000004b206d7220 */ /* 0x000fe20000410000 */
[----:B---3--:R-:W-:-:S05]  /*3270*/  FMUL.FTZ R73, R54, -1.4426950216293334961 ;  /* 0xbfb8aa3b36497820 */ /* 0x008fca0000410000 */
[----:B------:R-:W1:Y:S01]  /*3280*/  MUFU.RCP R76, R76 ;  /* 0x0000004c004c7308 */ /* 0x000e620000001000 */
[----:B----4-:R-:W-:Y:S01]  /*3290*/  FADD.FTZ R78, R78, 1 ;  /* 0x3f8000004e4e7421 */ /* 0x010fe20000010000 */
[----:B0-----:R-:W-:-:S06]  /*32a0*/  FMUL.FTZ R72, R55, -1.4426950216293334961 ;  /* 0xbfb8aa3b37487820 */ /* 0x001fcc0000410000 */
[----:B------:R-:W0:Y:S01]  /*32b0*/  MUFU.EX2 R104, R79 ;  /* 0x0000004f00687308 */ /* 0x000e220000000800 */
[----:B-----5:R-:W-:-:S07]  /*32c0*/  FADD.FTZ R102, R102, 1 ;  /* 0x3f80000066667421 */ /* 0x020fce0000010000 */
[----:B------:R-:W3:Y:S01]  /*32d0*/  MUFU.RCP R79, R78 ;  /* 0x0000004e004f7308 */ /* 0x000ee20000001000 */
[----:B-1----:R-:W-:-:S07]  /*32e0*/  FMUL.FTZ R110, R35, R76 ;  /* 0x0000004c236e7220 */ /* 0x002fce0000410000 */
[----:B------:R1:W-:Y:S01]  /*32f0*/  MUFU.RCP R112, R102 ;  /* 0x0000006600707308 */ /* 0x0003e20000001000 */
[----:B0-----:R-:W-:Y:S01]  /*3300*/  FADD.FTZ R118, R104, 1 ;  /* 0x3f80000068767421 */ /* 0x001fe20000010000 */
[----:B------:R-:W-:-:S06]  /*3310*/  FMUL.FTZ R104, R31, R110 ;  /* 0x0000006e1f687220 */ /* 0x000fcc0000410000 */
[----:B------:R-:W0:Y:S01]  /*3320*/  MUFU.RCP R80, R80 ;  /* 0x0000005000507308 */ /* 0x000e220000001000 */
[----:B-1----:R-:W-:Y:S01]  /*3330*/  FMUL.FTZ R102, R29, R108 ;  /* 0x0000006c1d667220 */ /* 0x002fe20000410000 */
[----:B---3--:R-:W-:-:S06]  /*3340*/  FMUL.FTZ R115, R56, R79 ;  /* 0x0000004f38737220 */ /* 0x008fcc0000410000 */
[----:B------:R-:W-:Y:S08]  /*3350*/  MUFU.RCP R114, R82 ;  /* 0x0000005200727308 */ /* 0x000ff00000001000 */
[----:B------:R-:W1:Y:S01]  /*3360*/  MUFU.EX2 R72, R72 ;  /* 0x0000004800487308 */ /* 0x000e620000000800 */
[----:B0-----:R-:W-:-:S07]  /*3370*/  FMUL.FTZ R116, R57, R80 ;  /* 0x0000005039747220 */ /* 0x001fce0000410000 */
[----:B------:R-:W0:Y:S08]  /*3380*/  MUFU.EX2 R73, R73 ;  /* 0x0000004900497308 */ /* 0x000e300000000800 */
[----:B------:R-:W3:Y:S01]  /*3390*/  MUFU.RCP R81, R81 ;  /* 0x0000005100517308 */ /* 0x000ee20000001000 */
[----:B-1----:R-:W-:-:S07]  /*33a0*/  FADD.FTZ R122, R72, 1 ;  /* 0x3f800000487a7421 */ /* 0x002fce0000010000 */
[----:B------:R-:W1:Y:S01]  /*33b0*/  MUFU.RCP R117, R117 ;  /* 0x0000007500757308 */ /* 0x000e620000001000 */
[----:B0-----:R-:W-:-:S07]  /*33c0*/  FADD.FTZ R73, R73, 1 ;  /* 0x3f80000049497421 */ /* 0x001fce0000010000 */
[----:B------:R-:W0:Y:S01]  /*33d0*/  MUFU.RCP R118, R118 ;  /* 0x0000007600767308 */ /* 0x000e220000001000 */
[----:B---3--:R-:W-:-:S07]  /*33e0*/  FMUL.FTZ R123, R58, R81 ;  /* 0x000000513a7b7220 */ /* 0x008fce0000410000 */
[----:B------:R-:W3:Y:S08]  /*33f0*/  MUFU.RCP R113, R83 ;  /* 0x0000005300717308 */ /* 0x000ef00000001000 */
[----:B------:R4:W5:Y:S08]  /*3400*/  MUFU.RCP R121, R73 ;  /* 0x0000004900797308 */ /* 0x0009700000001000 */
[----:B------:R-:W5:Y:S08]  /*3410*/  MUFU.RCP R122, R122 ;  /* 0x0000007a007a7308 */ /* 0x000f700000001000 */
[----:B------:R-:W5:Y:S08]  /*3420*/  MUFU.RCP R120, R120 ;  /* 0x0000007800787308 */ /* 0x000f700000001000 */
[----:B------:R-:W5:Y:S01]  /*3430*/  MUFU.RCP R119, R119 ;  /* 0x0000007700777308 */ /* 0x000f620000001000 */
[----:B------:R1:W-:Y:S04]  /*3440*/  STS.128 [R2], R68 ;  /* 0x0000004402007388 */ /* 0x0003e80000000c00 */
[----:B------:R-:W-:Y:S04]  /*3450*/  STS.128 [R2+0x200], R64 ;  /* 0x0002004002007388 */ /* 0x000fe80000000c00 */
[----:B--2---:R-:W-:Y:S04]  /*3460*/  STS.128 [R2+0x400], R24 ;  /* 0x0004001802007388 */ /* 0x004fe80000000c00 */
[----:B------:R2:W-:Y:S01]  /*3470*/  STS.128 [R2+0x600], R60 ;  /* 0x0006003c02007388 */ /* 0x0005e20000000c00 */
[----:B------:R-:W-:-:S03]  /*3480*/  NOP ;  /* 0x0000000000007918 */ /* 0x000fc60000000000 */
[----:B------:R-:W0:Y:S01]  /*3490*/  LDS.128 R4, [R84] ;  /* 0x0000000054047984 */ /* 0x000e220000000c00 */
[----:B-1----:R-:W-:-:S03]  /*34a0*/  FADD.FTZ R68, -R114, 1 ;  /* 0x3f80000072447421 */ /* 0x002fc60000010100 */
[----:B------:R-:W1:Y:S01]  /*34b0*/  LDS.128 R24, [R84+0x10] ;  /* 0x0000100054187984 */ /* 0x000e620000000c00 */
[----:B------:R-:W-:Y:S01]  /*34c0*/  FFMA.FTZ R69, R59, R68, 1 ;  /* 0x3f8000003b457423 */ /* 0x000fe20000010044 */
[----:B--2---:R-:W-:Y:S01]  /*34d0*/  FADD.FTZ R60, -R74, 1 ;  /* 0x3f8000004a3c7421 */ /* 0x004fe20000010100 */
[----:B------:R-:W-:Y:S01]  /*34e0*/  FFMA.FTZ R61, R32, R3, 1 ;  /* 0x3f800000203d7423 */ /* 0x000fe20000010003 */
[----:B------:R-:W-:Y:S01]  /*34f0*/  FADD.FTZ R3, -R77, 1 ;  /* 0x3f8000004d037421 */ /* 0x000fe20000010100 */
[----:B------:R-:W-:Y:S01]  /*3500*/  FADD.FTZ R32, -R76, 1 ;  /* 0x3f8000004c207421 */ /* 0x000fe20000010100 */
[----:B------:R-:W-:Y:S02]  /*3510*/  FFMA.FTZ R63, R33, R60, 1 ;  /* 0x3f800000213f7423 */ /* 0x000fe4000001003c */
[----:B------:R-:W-:Y:S01]  /*3520*/  FFMA.FTZ R33, R34, R3, 1 ;  /* 0x3f80000022217423 */ /* 0x000fe20000010003 */
[----:B------:R-:W-:Y:S01]  /*3530*/  FMUL.FTZ R3, R28, R109 ;  /* 0x0000006d1c037220 */ /* 0x000fe20000410000 */
[----:B------:R-:W-:Y:S01]  /*3540*/  FFMA.FTZ R65, R35, R32, 1 ;  /* 0x3f80000023417423 */ /* 0x000fe20000010020 */
[----:B------:R-:W-:Y:S01]  /*3550*/  FADD.FTZ R35, -R79, 1 ;  /* 0x3f8000004f237421 */ /* 0x000fe20000010100 */
[----:B------:R-:W-:-:S03]  /*3560*/  FADD.FTZ R34, -R80, 1 ;  /* 0x3f80000050227421 */ /* 0x000fc60000010100 */
[----:B------:R-:W-:Y:S01]  /*3570*/  FFMA.FTZ R35, R56, R35, 1 ;  /* 0x3f80000038237423 */ /* 0x000fe20000010023 */
[----:B------:R-:W-:Y:S01]  /*3580*/  FFMA.FTZ R56, R57, R34, 1 ;  /* 0x3f80000039387423 */ /* 0x000fe20000010022 */
[----:B------:R-:W-:-:S04]  /*3590*/  FADD.FTZ R57, -R81, 1 ;  /* 0x3f80000051397421 */ /* 0x000fc80000010100 */
        /* <DEDUP_REMOVED lines=9> */
[----:B-1----:R-:W-:Y:S01]  /*3630*/  FMUL.FTZ R32, R36, R24 ;  /* 0x0000001824207220 */ /* 0x002fe20000410000 */
[----:B------:R-:W0:Y:S01]  /*3640*/  LDS.128 R28, [R84+0x20] ;  /* 0x00002000541c7984 */ /* 0x000e220000000c00 */
        /* <DEDUP_REMOVED lines=8> */
[----:B------:R-:W1:Y:S01]  /*36d0*/  LDS.128 R32, [R84+0x30] ;  /* 0x0000300054207984 */ /* 0x000e620000000c00 */
[----:B------:R-:W-:Y:S01]  /*36e0*/  FMUL.FTZ R67, R80, R67 ;  /* 0x0000004350437220 */ /* 0x000fe20000410000 */
[----:B------:R-:W-:Y:S01]  /*36f0*/  FMUL.FTZ R66, R38, R26 ;  /* 0x0000001a26427220 */ /* 0x000fe20000410000 */
[----:B------:R-:W-:Y:S01]  /*3700*/  FMUL.FTZ R68, R114, R65 ;  /* 0x0000004172447220 */ /* 0x000fe20000410000 */
[----:B------:R-:W-:Y:S01]  /*3710*/  BAR.SYNC.DEFER_BLOCKING 0x0 ;  /* 0x0000000000007b1d */ /* 0x000fe20000010000 */
[----:B------:R-:W-:Y:S01]  /*3720*/  FMUL.FTZ R65, R67, R56 ;  /* 0x0000003843417220 */ /* 0x000fe20000410000 */
[----:B------:R-:W-:Y:S01]  /*3730*/  FMUL.FTZ R66, R81, R66 ;  /* 0x0000004251427220 */ /* 0x000fe20000410000 */
[----:B------:R-:W-:Y:S01]  /*3740*/  FMUL.FTZ R67, R68, R69 ;  /* 0x0000004544437220 */ /* 0x000fe20000410000 */
[----:B------:R-:W-:Y:S01]  /*3750*/  FADD.FTZ R69, -R117, 1 ;  /* 0x3f80000075457421 */ /* 0x000fe20000010100 */
[----:B------:R-:W-:Y:S01]  /*3760*/  FADD.FTZ R68, -R118, 1 ;  /* 0x3f80000076447421 */ /* 0x000fe20000010100 */
[----:B------:R-:W-:Y:S01]  /*3770*/  FADD.FTZ R56, -R112, 1 ;  /* 0x3f80000070387421 */ /* 0x000fe20000010100 */
[----:B------:R-:W-:Y:S01]  /*3780*/  FMUL.FTZ R66, R66, R57 ;  /* 0x0000003942427220 */ /* 0x000fe20000410000 */
[----:B------:R-:W-:Y:S01]  /*3790*/  FFMA.FTZ R72, R50, R69, 1 ;  /* 0x3f80000032487423 */ /* 0x000fe20000010045 */
[----:B------:R-:W-:Y:S01]  /*37a0*/  FFMA.FTZ R74, R51, R68, 1 ;  /* 0x3f800000334a7423 */ /* 0x000fe20000010044 */
[----:B------:R-:W-:Y:S01]  /*37b0*/  FFMA.FTZ R70, R49, R56, 1 ;  /* 0x3f80000031467423 */ /* 0x000fe20000010038 */
[----:B---3--:R-:W-:Y:S01]  /*37c0*/  FADD.FTZ R57, -R113, 1 ;  /* 0x3f80000071397421 */ /* 0x008fe20000010100 */
[----:B------:R-:W-:-:S03]  /*37d0*/  FMUL.FTZ R114, R59, R114 ;  /* 0x000000723b727220 */ /* 0x000fc60000410000 */
[----:B------:R-:W-:Y:S01]  /*37e0*/  FFMA.FTZ R57, R48, R57, 1 ;  /* 0x3f80000030397423 */ /* 0x000fe20000010039 */
[----:B------:R-:W-:Y:S01]  /*37f0*/  STS.128 [R84], R60 ;  /* 0x0000003c54007388 */ /* 0x000fe20000000c00 */
[----:B0-----:R-:W-:Y:S01]  /*3800*/  FMUL.FTZ R69, R41, R29 ;  /* 0x0000001d29457220 */ /* 0x001fe20000410000 */
[----:B------:R-:W-:Y:S01]  /*3810*/  FMUL.FTZ R68, R42, R30 ;  /* 0x0000001e2a447220 */ /* 0x000fe20000410000 */
[----:B----4-:R-:W-:Y:S01]  /*3820*/  FMUL.FTZ R73, R43, R31 ;  /* 0x0000001f2b497220 */ /* 0x010fe20000410000 */
        /* <DEDUP_REMOVED lines=8> */
[----:B-----5:R-:W-:Y:S01]  /*38b0*/  FADD.FTZ R73, -R121, 1 ;  /* 0x3f80000079497421 */ /* 0x020fe20000010100 */
[----:B------:R-:W-:Y:S01]  /*38c0*/  FMUL.FTZ R68, R56, R57 ;  /* 0x0000003938447220 */ /* 0x000fe20000410000 */
[----:B------:R-:W-:Y:S01]  /*38d0*/  FADD.FTZ R72, -R122, 1 ;  /* 0x3f8000007a487421 */ /* 0x000fe20000010100 */
[----:B------:R-:W-:Y:S01]  /*38e0*/  FADD.FTZ R56, -R120, 1 ;  /* 0x3f80000078387421 */ /* 0x000fe20000010100 */
[----:B------:R-:W-:Y:S01]  /*38f0*/  FFMA.FTZ R76, R54, R73, 1 ;  /* 0x3f800000364c7423 */ /* 0x000fe20000010049 */
[----:B-1----:R-:W-:Y:S01]  /*3900*/  FMUL.FTZ R73, R45, R33 ;  /* 0x000000212d497220 */ /* 0x002fe20000410000 */
[----:B------:R-:W-:Y:S01]  /*3910*/  FFMA.FTZ R78, R55, R72, 1 ;  /* 0x3f800000374e7423 */ /* 0x000fe20000010048 */
[----:B------:R-:W-:Y:S01]  /*3920*/  FFMA.FTZ R74, R53, R56, 1 ;  /* 0x3f800000354a7423 */ /* 0x000fe20000010038 */
[----:B------:R-:W-:Y:S01]  /*3930*/  FMUL.FTZ R72, R46, R34 ;  /* 0x000000222e487220 */ /* 0x000fe20000410000 */
[----:B------:R-:W-:Y:S01]  /*3940*/  FADD.FTZ R57, -R119, 1 ;  /* 0x3f80000077397421 */ /* 0x000fe20000010100 */
        /* <DEDUP_REMOVED lines=34> */
[----:B------:R-:W-:Y:S01]  /*3b70*/  FMUL.FTZ R121, R54, R121 ;  /* 0x0000007936797220 */ /* 0x000fe20000410000 */
[----:B------:R-:W-:Y:S01]  /*3b80*/  FMUL.FTZ R122, R55, R122 ;  /* 0x0000007a377a7220 */ /* 0x000fe20000410000 */
[----:B------:R-:W-:Y:S01]  /*3b90*/  FFMA.FTZ R38, R22, R103, R39 ;  /* 0x0000006716267223 */ /* 0x000fe20000010027 */
[----:B-1----:R-:W-:Y:S01]  /*3ba0*/  FMUL.FTZ R69, R40, R113 ;  /* 0x0000007128457220 */ /* 0x002fe20000410000 */
[----:B------:R-:W-:Y:S01]  /*3bb0*/  FMUL.FTZ R68, R41, R112 ;  /* 0x0000007029447220 */ /* 0x000fe20000410000 */
        /* <DEDUP_REMOVED lines=30> */
[----:B------:R2:W-:Y:S01]  /*3da0*/  STS.128 [R84], R4 ;  /* 0x0000000454007388 */ /* 0x0005e20000000c00 */
[----:B0-----:R-:W-:-:S03]  /*3db0*/  UIMAD.WIDE.U32 UR8, UR23, UR24, UR8 ;  /* 0x00000018170872a5 */ /* 0x001fc6000f8e0008 */
[----:B------:R-:W-:Y:S01]  /*3dc0*/  STS.128 [R84+0x10], R24 ;  /* 0x0000101854007388 */ /* 0x000fe20000000c00 */
[----:B------:R-:W-:-:S03]  /*3dd0*/  UIMAD UR9, UR23, UR25, UR9 ;  /* 0x00000019170972a4 */ /* 0x000fc6000f8e0209 */
[----:B------:R-:W-:Y:S01]  /*3de0*/  STS.128 [R84+0x20], R28 ;  /* 0x0000201c54007388 */ /* 0x000fe20000000c00 */
[----:B------:R-:W-:-:S03]  /*3df0*/  UIMAD.WIDE.U32 UR8, UR22, UR26, UR8 ;  /* 0x0000001a160872a5 */ /* 0x000fc6000f8e0008 */
[----:B------:R-:W-:Y:S01]  /*3e00*/  STS.128 [R84+0x30], R32 ;  /* 0x0000302054007388 */ /* 0x000fe20000000c00 */
[----:B------:R-:W-:-:S03]  /*3e10*/  NOP ;  /* 0x0000000000007918 */ /* 0x000fc60000000000 */
[----:B-1----:R-:W0:Y:S01]  /*3e20*/  LDS.128 R36, [R2] ;  /* 0x0000000002247984 */ /* 0x002e220000000c00 */
[----:B------:R-:W-:Y:S02]  /*3e30*/  UIMAD UR27, UR22, UR27, UR9 ;  /* 0x0000001b161b72a4 */ /* 0x000fe4000f8e0209 */
[----:B------:R-:W-:Y:S01]  /*3e40*/  ULEA UR9, UP0, UR8, UR32, 0x2 ;  /* 0x0000002008097291 */ /* 0x000fe2000f8010ff */
[----:B------:R-:W1:Y:S03]  /*3e50*/  LDS.128 R40, [R2+0x200] ;  /* 0x0002000002287984 */ /* 0x000e660000000c00 */
[----:B------:R-:W-:Y:S01]  /*3e60*/  ULEA.HI.X UR8, UR8, UR33, UR27, 0x2, UP0 ;  /* 0x0000002108087291 */ /* 0x000fe200080f141b */
[----:B------:R-:W3:Y:S01]  /*3e70*/  LDS.128 R44, [R2+0x400] ;  /* 0x00040000022c7984 */ /* 0x000ee20000000c00 */
[----:B--2---:R-:W-:-:S03]  /*3e80*/  MOV R4, UR9 ;  /* 0x0000000900047c02 */ /* 0x004fc60008000f00 */
[----:B------:R-:W2:Y:S01]  /*3e90*/  LDS.128 R48, [R2+0x600] ;  /* 0x0006000002307984 */ /* 0x000ea20000000c00 */
[----:B------:R-:W-:-:S03]  /*3ea0*/  MOV R5, UR8 ;  /* 0x0000000800057c02 */ /* 0x000fc60008000f00 */
[----:B------:R-:W-:-:S05]  /*3eb0*/  IMAD.WIDE.U32 R106, R106, 0x10, R4 ;  /* 0x000000106a6a7825 */ /* 0x000fca00078e0004 */
[----:B0-----:R0:W-:Y:S04]  /*3ec0*/  STG.E.128 desc[UR28][R106.64], R36 ;  /* 0x000000246a007986 */ /* 0x0011e8000c101d1c */
[----:B-1----:R0:W-:Y:S04]  /*3ed0*/  STG.E.128 desc[UR28][R106.64+0x200], R40 ;  /* 0x000200286a007986 */ /* 0x0021e8000c101d1c */
[----:B---3--:R0:W-:Y:S04]  /*3ee0*/  STG.E.128 desc[UR28][R106.64+0x400], R44 ;  /* 0x0004002c6a007986 */ /* 0x0081e8000c101d1c */
[----:B--2---:R0:W-:Y:S02]  /*3ef0*/  STG.E.128 desc[UR28][R106.64+0x600], R48 ;  /* 0x000600306a007986 */ /* 0x0041e4000c101d1c */
.L_x_1907:
[----:B------:R-:W-:Y:S01]  /*3f00*/  FFMA.FTZ R4, R16, R65, R53 ;  /* 0x0000004110047223 */ /* 0x000fe20000010035 */
[----:B------:R-:W2:Y:S01]  /*3f10*/  LDCU UR39, c[0x0][0x38c] ;  /* 0x00007180ff2777ac */ /* 0x000ea20008000800 */
        /* <DEDUP_REMOVED lines=8> */
[----:B0-----:R-:W-:Y:S02]  /*3fa0*/  CS2R R38, SRZ ;  /* 0x0000000000267805 */ /* 0x001fe4000001ff00 */
[----:B-1----:R-:W-:Y:S01]  /*3fb0*/  CS2R R36, SRZ ;  /* 0x0000000000247805 */ /* 0x002fe2000001ff00 */
[----:B------:R-:W-:Y:S01]  /*3fc0*/  FFMA.FTZ R5, R19, R66, R4 ;  /* 0x0000004213057223 */ /* 0x000fe20000010004 */
[----:B------:R-:W-:Y:S01]  /*3fd0*/  FMUL.FTZ R40, R3, UR6 ;  /* 0x0000000603287c20 */ /* 0x000fe20008410000 */
[----:B------:R-:W-:Y:S01]  /*3fe0*/  FMUL.FTZ R41, R102, UR6 ;  /* 0x0000000666297c20 */ /* 0x000fe20008410000 */
[----:B------:R-:W-:Y:S01]  /*3ff0*/  FMUL.FTZ R42, R103, UR6 ;  /* 0x00000006672a7c20 */ /* 0x000fe20008410000 */
[----:B------:R-:W-:Y:S01]  /*4000*/  FFMA.FTZ R4, R12, R69, R5 ;  /* 0x000000450c047223 */ /* 0x000fe20000010005 */
[----:B------:R-:W-:Y:S01]  /*4010*/  FMUL.FTZ R43, R104, UR6 ;  /* 0x00000006682b7c20 */ /* 0x000fe20008410000 */
[----:B------:R-:W-:Y:S01]  /*4020*/  FMUL.FTZ R44, R65, UR6 ;  /* 0x00000006412c7c20 */ /* 0x000fe20008410000 */
[----:B--2---:R-:W-:Y:S01]  /*4030*/  UISETP.GE.AND UP0, UPT, UR39, 0x1, UPT ;  /* 0x000000012700788c */ /* 0x004fe2000bf06270 */
        /* <DEDUP_REMOVED lines=28> */
[----:B0-----:R-:W-:-:S02]  /*4200*/  UIMAD.WIDE.U32 UR8, UR22, UR32, URZ ;  /* 0x00000020160872a5 */ /* 0x001fc4000f8e00ff */
[----:B--2---:R-:W-:Y:S02]  /*4210*/  UIMAD.WIDE.U32 UR30, UR22, UR34, URZ ;  /* 0x00000022161e72a5 */ /* 0x004fe4000f8e00ff */
[----:B------:R-:W-:Y:S01]  /*4220*/  UIMAD UR23, UR22, UR33, UR9 ;  /* 0x00000021161772a4 */ /* 0x000fe2000f8e0209 */
[----:B-1----:R-:W-:Y:S01]  /*4230*/  ISETP.LE.AND P0, PT, R4, UR18, PT ;  /* 0x0000001204007c0c */ /* 0x002fe2000bf03270 */
[----:B------:R-:W-:Y:S01]  /*4240*/  UIMAD UR9, UR22, UR35, UR31 ;  /* 0x00000023160972a4 */ /* 0x000fe2000f8e021f */
[----:B------:R-:W0:Y:S02]  /*4250*/  LDCU.64 UR34, c[0x0][0x3e0] ;  /* 0x00007c00ff2277ac */ /* 0x000e240008000a00 */
[----:B------:R-:W-:Y:S01]  /*4260*/  ISETP.EQ.AND P0, PT, R105, RZ, !P0 ;  /* 0x000000ff6900720c */ /* 0x000fe20004702270 */
[----:B------:R-:W1:Y:S03]  /*4270*/  LDCU.64 UR36, c[0x0][0x3c0] ;  /* 0x00007800ff2477ac */ /* 0x000e660008000a00 */
[----:B------:R-:W-:Y:S01]  /*4280*/  P2R R128, PR, RZ, 0x1 ;  /* 0x00000001ff807803 */ /* 0x000fe20000000000 */
[----:B---3--:R-:W-:-:S02]  /*4290*/  ULEA UR38, UP0, UR8, UR26, 0x2 ;  /* 0x0000001a08267291 */ /* 0x008fc4000f8010ff */
[----:B-----5:R-:W-:Y:S02]  /*42a0*/  UIMAD.WIDE.U32 UR32, UR22, UR12, URZ ;  /* 0x0000000c162072a5 */ /* 0x020fe4000f8e00ff */
[----:B------:R-:W-:Y:S02]  /*42b0*/  ULEA.HI.X UR27, UR8, UR27, UR23, 0x2, UP0 ;  /* 0x0000001b081b7291 */ /* 0x000fe400080f1417 */
[----:B------:R-:W-:Y:S02]  /*42c0*/  UIADD3 UR8, UPT, UPT, UR18, -0x2, URZ ;  /* 0xfffffffe12087890 */ /* 0x000fe4000fffe0ff */
[----:B----4-:R-:W-:Y:S01]  /*42d0*/  ULEA UR31, UP1, UR30, UR40, 0x2 ;  /* 0x000000281e1f7291 */ /* 0x010fe2000f8210ff */
[----:B------:R-:W-:Y:S01]  /*42e0*/  UMOV UR12, 0x400 ;  /* 0x00000400000c7882 */ /* 0x000fe20000000000 */
[----:B------:R-:W-:Y:S02]  /*42f0*/  ULEA UR26, UP2, UR32, UR24, 0x2 ;  /* 0x00000018201a7291 */ /* 0x000fe4000f8410ff */
[----:B------:R-:W-:-:S02]  /*4300*/  UIMAD UR13, UR22, UR13, UR33 ;  /* 0x0000000d160d72a4 */ /* 0x000fc4000f8e0221 */
[----:B------:R-:W-:Y:S02]  /*4310*/  USHF.L.U32 UR21, UR21, 0x8, URZ ;  /* 0x0000000815157899 */ /* 0x000fe400080006ff */
[----:B------:R-:W-:Y:S02]  /*4320*/  ULEA UR12, UR42, UR12, 0x18 ;  /* 0x0000000c2a0c7291 */ /* 0x000fe4000f8ec0ff */
[----:B------:R-:W-:Y:S02]  /*4330*/  ULEA.HI.X UR30, UR30, UR41, UR9, 0x2, UP1 ;  /* 0x000000291e1e7291 */ /* 0x000fe400088f1409 */
[----:B------:R-:W-:Y:S02]  /*4340*/  ULEA.HI.X UR25, UR32, UR25, UR13, 0x2, UP2 ;  /* 0x0000001920197291 */ /* 0x000fe400090f140d */
[----:B------:R-:W-:Y:S01]  /*4350*/  UIMAD UR9, UR8, UR39, URZ ;  /* 0x00000027080972a4 */ /* 0x000fe2000f8e02ff */
[----:B------:R-:W2:Y:S01]  /*4360*/  LDCU UR33, c[0x0][0x394] ;  /* 0x00007280ff2177ac */ /* 0x000ea20008000800 */
[----:B------:R-:W3:Y:S01]  /*4370*/  LDCU UR43, c[0x0][0x38c] ;  /* 0x00007180ff2b77ac */ /* 0x000ee20008000800 */
[----:B------:R-:W-:-:S02]  /*4380*/  USHF.L.U64.HI UR22, UR14, 0x2, UR15 ;  /* 0x000000020e167899 */ /* 0x000fc4000801020f */
[----:B------:R-:W-:Y:S02]  /*4390*/  ULOP3.LUT UR21, UR21, 0x100, URZ, 0xc0, !UPT ;  /* 0x0000010015157892 */ /* 0x000fe4000f8ec0ff */
[----:B0-----:R-:W-:Y:S02]  /*43a0*/  USHF.L.U64.HI UR24, UR34, 0x2, UR35 ;  /* 0x0000000222187899 */ /* 0x001fe40008010223 */
[----:B-1----:R-:W-:Y:S02]  /*43b0*/  USHF.L.U64.HI UR23, UR36, 0x2, UR37 ;  /* 0x0000000224177899 */ /* 0x002fe40008010225 */
[----:B------:R-:W-:Y:S02]  /*43c0*/  UIADD3 UR32, UPT, UPT, UR12, 0x2b60, URZ ;  /* 0x00002b600c207890 */ /* 0x000fe4000fffe0ff */
[----:B------:R-:W-:Y:S01]  /*43d0*/  UIADD3 UR13, UPT, UPT, UR12, 0x3560, URZ ;  /* 0x000035600c0d7890 */ /* 0x000fe2000fffe0ff */
[----:B------:R-:W-:-:S11]  /*43e0*/  UMOV UR8, URZ ;  /* 0x000000ff00087c82 */ /* 0x000fd60008000000 */
.L_x_1921:
[----:B------:R-:W-:Y:S02]  /*43f0*/  MOV R4, UR26 ;  /* 0x0000001a00047c02 */ /* 0x000fe40008000f00 */
[----:B------:R-:W-:-:S05]  /*4400*/  MOV R5, UR25 ;  /* 0x0000001900057c02 */ /* 0x000fca0008000f00 */
[----:B0-----:R0:W4:Y:S01]  /*4410*/  LDG.E R63, desc[UR28][R4.64] ;  /* 0x0000001c043f7981 */ /* 0x001122000c1e1900 */
[----:B------:R-:W-:Y:S02]  /*4420*/  MOV R6, UR38 ;  /* 0x0000002600067c02 */ /* 0x000fe40008000f00 */
[----:B------:R-:W-:Y:S02]  /*4430*/  MOV R57, UR30 ;  /* 0x0000001e00397c02 */ /* 0x000fe40008000f00 */
[----:B------:R-:W-:Y:S02]  /*4440*/  MOV R7, UR27 ;  /* 0x0000001b00077c02 */ /* 0x000fe40008000f00 */
[----:B------:R-:W-:-:S03]  /*4450*/  MOV R56, UR31 ;  /* 0x0000001f00387c02 */ /* 0x000fc60008000f00 */
[----:B------:R-:W5:Y:S04]  /*4460*/  LDG.E R6, desc[UR28][R6.64] ;  /* 0x0000001c06067981 */ /* 0x000f68000c1e1900 */
[----:B------:R-:W5:Y:S01]  /*4470*/  LDG.E R57, desc[UR28][R56.64] ;  /* 0x0000001c38397981 */ /* 0x000f62000c1e1900 */
[----:B-1----:R-:W1:Y:S01]  /*4480*/  S2UR UR15, SR_CgaCtaId ;  /* 0x00000000000f79c3 */ /* 0x002e620000008800 */
[----:B------:R-:W-:Y:S01]  /*4490*/  UMOV UR12, 0x400 ;  /* 0x00000400000c7882 */ /* 0x000fe20000000000 */
[----:B------:R-:W-:Y:S01]  /*44a0*/  BSSY.RECONVERGENT B0, `(.L_x_1909) ;  /* 0x0000047000007945 */ /* 0x000fe20003800200 */
[----:B------:R-:W2:Y:S01]  /*44b0*/  S2R R62, SR_TID.X ;  /* 0x00000000003e7919 */ /* 0x000ea20000002100 */
[----:B-1----:R-:W-:Y:S01]  /*44c0*/  ULEA UR12, UR15, UR12, 0x18 ;  /* 0x0000000c0f0c7291 */ /* 0x002fe2000f8ec0ff */
[----:B--2---:R-:W-:-:S02]  /*44d0*/  ISETP.NE.AND P0, PT, R62, RZ, PT ;  /* 0x000000ff3e00720c */ /* 0x004fc40003f05270 */
[C---:B0-----:R-:W-:Y:S02]  /*44e0*/  IADD3 R4, PT, PT, R62.reuse, 0x200, RZ ;  /* 0x000002003e047810 */ /* 0x041fe40007ffe0ff */
[----:B------:R-:W-:Y:S02]  /*44f0*/  ISETP.NE.AND P1, PT, R62, 0x7f, PT ;  /* 0x0000007f3e00780c */ /* 0x000fe40003f25270 */
[----:B------:R-:W-:-:S04]  /*4500*/  SEL R4, R4, UR21, P0 ;  /* 0x0000001504047c07 */ /* 0x000fc80008000000 */
[----:B------:R-:W-:Y:S01]  /*4510*/  LEA R4, R4, UR12, 0x2 ;  /* 0x0000000c04047c11 */ /* 0x000fe2000f8e10ff */
[----:B----4-:R-:W-:-:S04]  /*4520*/  FMUL.FTZ R58, R63, 1.4426950216293334961 ;  /* 0x3fb8aa3b3f3a7820 */ /* 0x010fc80000410000 */
        /* <DEDUP_REMOVED lines=18> */
[----:B-----5:R-:W-:-:S04]  /*4650*/  FMUL.FTZ R6, R6, R57 ;  /* 0x0000003906067220 */ /* 0x020fc80000410000 */
[-C--:B------:R-:W-:Y:S01]  /*4660*/  FMUL.FTZ R115, R3, R6.reuse ;  /* 0x0000000603737220 */ /* 0x080fe20000410000 */
[----:B0-----:R0:W-:Y:S01]  /*4670*/  STS [R4+0x2b60], R145 ;  /* 0x002b609104007388 */ /* 0x0011e20000000800 */
        /* <DEDUP_REMOVED lines=37> */
[----:B------:R-:W2:Y:S01]  /*48d0*/  LDS R76, [R76+UR15] ;  /* 0x0000000f4c4c7984 */ /* 0x000ea20008000800 */
[----:B------:R-:W-:Y:S05]  /*48e0*/  BRA `(.L_x_1911) ;  /* 0x0000000000087947 */ /* 0x000fea0003800000 */
.L_x_1910:
[----:B------:R-:W-:-:S06]  /*48f0*/  LEA R76, R62, UR12, 0x2 ;  /* 0x0000000c3e4c7c11 */ /* 0x000fcc000f8e10ff */
[----:B------:R-:W1:Y:S02]  /*4900*/  LDS R76, [R76+0x3364] ;  /* 0x003364004c4c7984 */ /* 0x000e640000000800 */
.L_x_1911:
[----:B---3--:R-:W-:Y:S05]  /*4910*/  BSYNC.RECONVERGENT B0 ;  /* 0x0000000000007941 */ /* 0x008fea0003800200 */
.L_x_1909:
[----:B------:R-:W-:Y:S02]  /*4920*/  LOP3.LUT P1, RZ, R62, 0x1f, RZ, 0xc0, !PT ;  /* 0x0000001f3eff7812 */ /* 0x000fe4000782c0ff */
[----:B0-----:R-:W-:Y:S01]  /*4930*/  MOV R4, UR18 ;  /* 0x0000001200047c02 */ /* 0x001fe20008000f00 */
        /* <DEDUP_REMOVED lines=28> */
[----:B------:R-:W-:Y:S01]  /*4b00*/  FMUL.FTZ R5, R127, R56 ;  /* 0x000000387f057220 */ /* 0x000fe20000410000 */
[----:B------:R-:W-:Y:S01]  /*4b10*/  ISETP.GT.U32.AND P2, PT, R62, 0x1f, PT ;  /* 0x0000001f3e00780c */ /* 0x000fe20003f44070 */
[----:B------:R-:W-:Y:S01]  /*4b20*/  FMUL.FTZ R132, R11, R100 ;  /* 0x000000640b847220 */ /* 0x000fe20000410000 */
[----:B------:R-:W-:Y:S01]  /*4b30*/  FFMA.FTZ R57, R127, R58, R4 ;  /* 0x0000003a7f397223 */ /* 0x000fe20000010004 */
[----:B------:R-:W-:Y:S01]  /*4b40*/  FMUL.FTZ R4, R124, R5 ;  /* 0x000000057c047220 */ /* 0x000fe20000410000 */
[----:B------:R-:W-:Y:S01]  /*4b50*/  FMUL.FTZ R58, R18, R93 ;  /* 0x0000005d123a7220 */ /* 0x000fe20000410000 */
[----:B------:R-:W-:Y:S01]  /*4b60*/  LEA.HI R131, R62, R62, RZ, 0x1e ;  /* 0x0000003e3e837211 */ /* 0x000fe200078ff0ff */
[----:B------:R-:W-:Y:S01]  /*4b70*/  FFMA.FTZ R56, R124, R57, R59 ;  /* 0x000000397c387223 */ /* 0x000fe2000001003b */
[----:B------:R-:W-:-:S02]  /*4b80*/  FMUL.FTZ R4, R125, R4 ;  /* 0x000000047d047220 */ /* 0x000fc40000410000 */
[----:B------:R-:W-:Y:S01]  /*4b90*/  LEA R131, R131, UR12, 0x3 ;  /* 0x0000000c83837c11 */ /* 0x000fe2000f8e18ff */
        /* <DEDUP_REMOVED lines=33> */
[----:B------:R-:W3:Y:S04]  /*4db0*/  LDS.64 R4, [R139+0x2160] ;  /* 0x002160008b047984 */ /* 0x000ee80000000a00 */
[----:B------:R-:W4:Y:S01]  /*4dc0*/  LDS.64 R60, [R139+0x2168] ;  /* 0x002168008b3c7984 */ /* 0x000f220000000a00 */
[-C--:B0-----:R-:W-:Y:S01]  /*4dd0*/  FFMA.FTZ R140, R59, R56.reuse, R57 ;  /* 0x000000383b8c7223 */ /* 0x081fe20000010039 */
[----:B------:R-:W-:-:S03]  /*4de0*/  FMUL.FTZ R141, R58, R56 ;  /* 0x000000383a8d7220 */ /* 0x000fc60000410000 */
[C---:B---3--:R-:W-:Y:S01]  /*4df0*/  FFMA.FTZ R140, R4.reuse, R140, R5 ;  /* 0x0000008c048c7223 */ /* 0x048fe20000010005 */
[----:B------:R-:W-:-:S03]  /*4e00*/  FMUL.FTZ R141, R4, R141 ;  /* 0x0000008d048d7220 */ /* 0x000fc60000410000 */
[C---:B----4-:R-:W-:Y:S01]  /*4e10*/  FFMA.FTZ R61, R60.reuse, R140, R61 ;  /* 0x0000008c3c3d7223 */ /* 0x050fe2000001003d */
[----:B------:R-:W-:Y:S01]  /*4e20*/  FMUL.FTZ R60, R60, R141 ;  /* 0x0000008d3c3c7220 */ /* 0x000fe20000410000 */
[----:B------:R-:W-:Y:S06]  /*4e30*/  BRA.DIV UR15, `(.L_x_1913) ;  /* 0x000000320fbc7947 */ /* 0x000fec000b800000 */
[----:B------:R-:W0:Y:S04]  /*4e40*/  SHFL.UP PT, R140, R61, 0x1, RZ ;  /* 0x042000003d8c7989 */ /* 0x000e2800000e00ff */
[----:B------:R-:W3:Y:S01]  /*4e50*/  SHFL.UP PT, R141, R60, 0x1, RZ ;  /* 0x042000003c8d7989 */ /* 0x000ee200000e00ff */
[C---:B0-----:R-:W-:Y:S01]  /*4e60*/  FFMA.FTZ R140, R60.reuse, R140, R61 ;  /* 0x0000008c3c8c7223 */ /* 0x041fe2000001003d */
[----:B---3--:R-:W-:-:S04]  /*4e70*/  @P5 FMUL.FTZ R60, R60, R141 ;  /* 0x0000008d3c3c5220 */ /* 0x008fc80000410000 */
        /* <DEDUP_REMOVED lines=16> */
[----:B------:R0:W3:Y:S04]  /*4f80*/  SHFL.UP PT, R143, R60, 0x10, RZ ;  /* 0x060000003c8f7989 */ /* 0x0000e800000e00ff */
[----:B------:R0:W4:Y:S02]  /*4f90*/  SHFL.UP PT, R140, R61, 0x10, RZ ;  /* 0x060000003d8c7989 */ /* 0x00012400000e00ff */
.L_x_1939:
[C---:B----4-:R-:W-:Y:S01]  /*4fa0*/  FFMA.FTZ R140, R60.reuse, R140, R61 ;  /* 0x0000008c3c8c7223 */ /* 0x050fe2000001003d */
[----:B------:R-:W-:Y:S01]  /*4fb0*/  UMOV UR15, 0xffffffff ;  /* 0xffffffff000f7882 */ /* 0x000fe20000000000 */
[----:B0--3--:R-:W-:-:S03]  /*4fc0*/  @P1 FMUL.FTZ R60, R60, R143 ;  /* 0x0000008f3c3c1220 */ /* 0x009fc60000410000 */
[----:B------:R-:W-:Y:S01]  /*4fd0*/  FSEL R140, R61, R140, !P1 ;  /* 0x0000008c3d8c7208 */ /* 0x000fe20004800000 */
[----:B------:R-:W-:Y:S06]  /*4fe0*/  BRA.DIV UR15, `(.L_x_1914) ;  /* 0x000000360f687947 */ /* 0x000fec000b800000 */
.L_x_1942:
[----:B------:R-:W-:-:S03]  /*4ff0*/  UMOV UR15, 0xffffffff ;  /* 0xffffffff000f7882 */ /* 0x000fc60000000000 */
[----:B------:R-:W-:Y:S05]  /*5000*/  BRA.DIV UR15, `(.L_x_1915) ;  /* 0x000000360f887947 */ /* 0x000fea000b800000 */
.L_x_1945:
[----:B------:R-:W-:-:S03]  /*5010*/  UMOV UR15, 0xffffffff ;  /* 0xffffffff000f7882 */ /* 0x000fc60000000000 */
[----:B------:R-:W-:Y:S05]  /*5020*/  BRA.DIV UR15, `(.L_x_1916) ;  /* 0x000000360fa87947 */ /* 0x000fea000b800000 */
[----:B------:R-:W0:Y:S04]  /*5030*/  SHFL.UP PT, R60, R60, 0x1, RZ ;  /* 0x042000003c3c7989 */ /* 0x000e2800000e00ff */
[----:B------:R3:W4:Y:S04]  /*5040*/  SHFL.UP PT, R61, R140, 0x1, RZ ;  /* 0x042000008c3d7989 */ /* 0x00072800000e00ff */
[----:B-----5:R-:W0:Y:S04]  /*5050*/  SHFL.IDX PT, R6, R6, RZ, 0x1f ;  /* 0x00001fff06067589 */ /* 0x020e2800000e0000 */
[----:B---3--:R-:W0:Y:S02]  /*5060*/  SHFL.IDX PT, R7, R7, RZ, 0x1f ;  /* 0x00001fff07077589 */ /* 0x008e2400000e0000 */
.L_x_1951:
        /* <DEDUP_REMOVED lines=12> */
.L_x_1912:
[----:B------:R-:W-:Y:S05]  /*5130*/  WARPSYNC.ALL ;  /* 0x0000000000007948 */ /* 0x000fea0003800000 */
[----:B------:R-:W-:Y:S01]  /*5140*/  BAR.SYNC.DEFER_BLOCKING 0x0 ;  /* 0x0000000000007b1d */ /* 0x000fe20000010000 */
[C---:B012---:R-:W-:Y:S01]  /*5150*/  FMUL.FTZ R5, R109.reuse, R76 ;  /* 0x0000004c6d057220 */ /* 0x047fe20000410000 */
[----:B-----5:R-:W-:Y:S01]  /*5160*/  FFMA.FTZ R6, R109, R77, R78 ;  /* 0x0000004d6d067223 */ /* 0x020fe2000001004e */
        /* <DEDUP_REMOVED lines=9> */
[----:B------:R-:W-:Y:S01]  /*5200*/  ISETP.NE.AND P0, PT, R128, RZ, PT ;  /* 0x000000ff8000720c */ /* 0x000fe20003f05270 */
[C---:B------:R-:W-:Y:S01]  /*5210*/  FMUL.FTZ R56, R118.reuse, R5 ;  /* 0x0000000576387220 */ /* 0x040fe20000410000 */
[----:B------:R-:W-:-:S03]  /*5220*/  FFMA.FTZ R6, R118, R6, R81 ;  /* 0x0000000676067223 */ /* 0x000fc60000010051 */
[C---:B------:R-:W-:Y:S01]  /*5230*/  FMUL.FTZ R5, R119.reuse, R56 ;  /* 0x0000003877057220 */ /* 0x040fe20000410000 */
[----:B------:R-:W-:Y:S01]  /*5240*/  FMUL.FTZ R56, R22, R89 ;  /* 0x0000005916387220 */ /* 0x000fe20000410000 */
[----:B------:R-:W-:Y:S02]  /*5250*/  FFMA.FTZ R6, R119, R6, R82 ;  /* 0x0000000677067223 */ /* 0x000fe40000010052 */
[C---:B------:R-:W-:Y:S02]  /*5260*/  FMUL.FTZ R5, R120.reuse, R5 ;  /* 0x0000000578057220 */ /* 0x040fe40000410000 */
[----:B------:R-:W-:Y:S01]  /*5270*/  FFMA.FTZ R6, R120, R6, R83 ;  /* 0x0000000678067223 */ /* 0x000fe20000010053 */
[----:B------:R-:W0:Y:S03]  /*5280*/  LDS R4, [R131+0x2154] ;  /* 0x0021540083047984 */ /* 0x000e260000000800 */
[----:B------:R-:W-:-:S04]  /*5290*/  FFMA.FTZ R6, R122, R6, R105 ;  /* 0x000000067a067223 */ /* 0x000fc80000010069 */
[----:B------:R-:W-:Y:S01]  /*52a0*/  FFMA.FTZ R6, R121, R6, R106 ;  /* 0x0000000679067223 */ /* 0x000fe2000001006a */
[----:B0-----:R-:W-:Y:S01]  /*52b0*/  FFMA.FTZ R145, R145, R4, R58 ;  /* 0x0000000491917223 */ /* 0x001fe2000001003a */
[----:B------:R-:W-:Y:S01]  /*52c0*/  FMUL.FTZ R58, R16, R91 ;  /* 0x0000005b103a7220 */ /* 0x000fe20000410000 */
[----:B------:R-:W-:Y:S01]  /*52d0*/  FMUL.FTZ R4, R122, R5 ;  /* 0x000000057a047220 */ /* 0x000fe20000410000 */
[----:B------:R-:W-:Y:S01]  /*52e0*/  FFMA.FTZ R5, R123, R6, R108 ;  /* 0x000000067b057223 */ /* 0x000fe2000001006c */
[----:B------:R-:W-:Y:S01]  /*52f0*/  FFMA.FTZ R146, R130, R145, R7 ;  /* 0x0000009182927223 */ /* 0x000fe20000010007 */
[----:B------:R-:W-:Y:S01]  /*5300*/  MOV R6, 0x3f800000 ;  /* 0x3f80000000067802 */ /* 0x000fe20000000f00 */
[----:B------:R-:W-:Y:S01]  /*5310*/  FMUL.FTZ R4, R121, R4 ;  /* 0x0000000479047220 */ /* 0x000fe20000410000 */
[----:B------:R-:W-:Y:S01]  /*5320*/  MOV R7, RZ ;  /* 0x000000ff00077202 */ /* 0x000fe20000000f00 */
[----:B------:R-:W-:Y:S02]  /*5330*/  FFMA.FTZ R143, R129, R146, R56 ;  /* 0x00000092818f7223 */ /* 0x000fe40000010038 */
[----:B------:R-:W-:-:S02]  /*5340*/  FMUL.FTZ R4, R123, R4 ;  /* 0x000000047b047220 */ /* 0x000fc40000410000 */
[----:B------:R-:W-:Y:S01]  /*5350*/  FFMA.FTZ R144, R126, R143, R57 ;  /* 0x0000008f7e907223 */ /* 0x000fe20000010039 */
[----:B------:R-:W0:Y:S01]  /*5360*/  @P0 LDS.64 R6, [UR13] ;  /* 0x0000000dff060984 */ /* 0x000e220008000a00 */
[C---:B------:R-:W-:Y:S01]  /*5370*/  FMUL.FTZ R57, R125.reuse, R4 ;  /* 0x000000047d397220 */ /* 0x040fe20000410000 */
[----:B------:R-:W-:Y:S01]  /*5380*/  FFMA.FTZ R4, R125, R5, R110 ;  /* 0x000000057d047223 */ /* 0x000fe2000001006e */
[C---:B------:R-:W-:Y:S01]  /*5390*/  FFMA.FTZ R141, R127.reuse, R144, R58 ;  /* 0x000000907f8d7223 */ /* 0x040fe2000001003a */
[----:B------:R-:W-:Y:S01]  /*53a0*/  ISETP.GT.U32.AND P0, PT, R62, 0x1f, PT ;  /* 0x0000001f3e00780c */ /* 0x000fe20003f04070 */
[C---:B------:R-:W-:Y:S01]  /*53b0*/  FMUL.FTZ R56, R124.reuse, R57 ;  /* 0x000000397c387220 */ /* 0x040fe20000410000 */
[C---:B------:R-:W-:Y:S01]  /*53c0*/  FFMA.FTZ R4, R124.reuse, R4, R111 ;  /* 0x000000047c047223 */ /* 0x040fe2000001006f */
[----:B------:R-:W-:Y:S02]  /*53d0*/  FFMA.FTZ R142, R124, R141, R59 ;  /* 0x0000008d7c8e7223 */ /* 0x000fe4000001003b */
[C---:B------:R-:W-:Y:S01]  /*53e0*/  FMUL.FTZ R5, R127.reuse, R56 ;  /* 0x000000387f057220 */ /* 0x040fe20000410000 */
[----:B------:R-:W-:Y:S01]  /*53f0*/  FFMA.FTZ R4, R127, R4, R112 ;  /* 0x000000047f047223 */ /* 0x000fe20000010070 */
[----:B------:R-:W-:-:S02]  /*5400*/  FFMA.FTZ R140, R125, R142, R140 ;  /* 0x0000008e7d8c7223 */ /* 0x000fc4000001008c */
[C---:B------:R-:W-:Y:S01]  /*5410*/  FMUL.FTZ R56, R126.reuse, R5 ;  /* 0x000000057e387220 */ /* 0x040fe20000410000 */
[----:B------:R-:W-:Y:S01]  /*5420*/  FFMA.FTZ R4, R126, R4, R113 ;  /* 0x000000047e047223 */ /* 0x000fe20000010071 */
[----:B------:R-:W-:Y:S02]  /*5430*/  FFMA.FTZ R138, R123, R140, R138 ;  /* 0x0000008c7b8a7223 */ /* 0x000fe4000001008a */
[C---:B------:R-:W-:Y:S01]  /*5440*/  FMUL.FTZ R5, R129.reuse, R56 ;  /* 0x0000003881057220 */ /* 0x040fe20000410000 */
[----:B------:R-:W-:Y:S01]  /*5450*/  FFMA.FTZ R56, R129, R4, R114 ;  /* 0x0000000481387223 */ /* 0x000fe20000010072 */
[----:B------:R-:W-:Y:S02]  /*5460*/  FFMA.FTZ R139, R121, R138, R148 ;  /* 0x0000008a798b7223 */ /* 0x000fe40000010094 */
[C---:B------:R-:W-:Y:S01]  /*5470*/  FMUL.FTZ R4, R130.reuse, R5 ;  /* 0x0000000582047220 */ /* 0x040fe20000410000 */
[----:B------:R-:W-:Y:S01]  /*5480*/  FFMA.FTZ R5, R130, R56, R115 ;  /* 0x0000003882057223 */ /* 0x000fe20000010073 */
[----:B------:R-:W-:-:S04]  /*5490*/  FFMA.FTZ R148, R122, R139, R151 ;  /* 0x0000008b7a947223 */ /* 0x000fc80000010097 */
[----:B------:R-:W-:Y:S01]  /*54a0*/  FFMA.FTZ R137, R120, R148, R137 ;  /* 0x0000009478897223 */ /* 0x000fe20000010089 */
[----:B------:R1:W-:Y:S03]  /*54b0*/  STS.64 [R131+0x2660], R4 ;  /* 0x0026600483007388 */ /* 0x0003e60000000a00 */
        /* <DEDUP_REMOVED lines=66> */
.L_x_1968:
        /* <DEDUP_REMOVED lines=16> */
.L_x_1917:
[----:B------:R-:W-:Y:S05]  /*59e0*/  WARPSYNC.ALL ;  /* 0x0000000000007948 */ /* 0x000fea0003800000 */
[----:B------:R-:W-:Y:S01]  /*59f0*/  BAR.SYNC.DEFER_BLOCKING 0x0 ;  /* 0x0000000000007b1d */ /* 0x000fe20000010000 */
[----:B0-----:R-:W-:Y:S01]  /*5a00*/  SHF.R.U32.HI R57, RZ, 0x2, R62 ;  /* 0x00000002ff397819 */ /* 0x001fe2000001163e */
[----:B------:R-:W-:Y:S01]  /*5a10*/  FFMA.FTZ R5, R3, R145, RZ ;  /* 0x0000009103057223 */ /* 0x000fe200000100ff */
[----:B------:R-:W-:Y:S01]  /*5a20*/  FFMA.FTZ R56, R20, -R87, R145 ;  /* 0x8000005714387223 */ /* 0x000fe20000010091 */
[----:B------:R-:W-:Y:S01]  /*5a30*/  FFMA.FTZ R152, R12, -R95, R139 ;  /* 0x8000005f0c987223 */ /* 0x000fe2000001008b */
[----:B------:R-:W-:Y:S01]  /*5a40*/  IADD3 R4, PT, PT, R57, R62, RZ ;  /* 0x0000003e39047210 */ /* 0x000fe20007ffe0ff */
[----:B------:R-:W-:Y:S01]  /*5a50*/  BSSY.RECONVERGENT B0, `(.L_x_1919) ;  /* 0x00000d2000007945 */ /* 0x000fe20003800200 */
[----:B------:R-:W-:-:S02]  /*5a60*/  ISETP.GT.AND P1, PT, R0, 0x1e, PT ;  /* 0x0000001e0000780c */ /* 0x000fc40003f24270 */
[----:B------:R-:W-:Y:S02]  /*5a70*/  LEA R4, R4, UR12, 0x3 ;  /* 0x0000000c04047c11 */ /* 0x000fe4000f8e18ff */
[----:B------:R-:W-:Y:S02]  /*5a80*/  ISETP.GT.AND P0, PT, R0, 0x1d, PT ;  /* 0x0000001d0000780c */ /* 0x000fe40003f04270 */
[----:B------:R-:W-:Y:S02]  /*5a90*/  ISETP.NE.AND P2, PT, R62, RZ, PT ;  /* 0x000000ff3e00720c */ /* 0x000fe40003f45270 */
[----:B------:R-:W0:Y:S11]  /*5aa0*/  LDS R4, [R4+0x2664] ;  /* 0x0026640004047984 */ /* 0x000e360000000800 */
[----:B------:R1:W-:Y:S01]  /*5ab0*/  @!P2 STS.64 [UR13], R6 ;  /* 0x00000006ff00a988 */ /* 0x0003e20008000a0d */
[----:B0-----:R-:W-:Y:S01]  /*5ac0*/  FFMA.FTZ R76, R4, R76, R77 ;  /* 0x0000004c044c7223 */ /* 0x001fe2000001004d */
[----:B------:R-:W-:Y:S01]  /*5ad0*/  FFMA.FTZ R4, R102, R146, R5 ;  /* 0x0000009266047223 */ /* 0x000fe20000010005 */
[----:B------:R-:W-:Y:S01]  /*5ae0*/  FFMA.FTZ R77, R21, -R86, R146 ;  /* 0x80000056154d7223 */ /* 0x000fe20000010092 */
[----:B------:R-:W-:Y:S01]  /*5af0*/  FFMA.FTZ R146, R22, -R89, R143 ;  /* 0x8000005916927223 */ /* 0x000fe2000001008f */
[-C--:B------:R-:W-:Y:S01]  /*5b00*/  FFMA.FTZ R78, R109, R76.reuse, R78 ;  /* 0x0000004c6d4e7223 */ /* 0x080fe2000001004e */
[----:B------:R-:W-:Y:S01]  /*5b10*/  FFMA.FTZ R5, R103, R143, R4 ;  /* 0x0000008f67057223 */ /* 0x000fe20000010004 */
[----:B------:R-:W-:-:S02]  /*5b20*/  FMUL.FTZ R62, R63, R76 ;  /* 0x0000004c3f3e7220 */ /* 0x000fc40000410000 */
        /* <DEDUP_REMOVED lines=11> */
[----:B------:R-:W-:-:S03]  /*5be0*/  FFMA.FTZ R150, R66, R138, R79 ;  /* 0x0000008a42967223 */ /* 0x000fc6000001004f */
[-C--:B------:R-:W-:Y:S01]  /*5bf0*/  FFMA.FTZ R122, R122, R120.reuse, R105 ;  /* 0x000000787a7a7223 */ /* 0x080fe20000010069 */
[----:B------:R-:W-:Y:S01]  /*5c00*/  FFMA.FTZ R81, R69, R139, R150 ;  /* 0x0000008b45517223 */ /* 0x000fe20000010096 */
[----:B-1----:R-:W-:Y:S02]  /*5c10*/  FMUL.FTZ R6, R63, R120 ;  /* 0x000000783f067220 */ /* 0x002fe40000410000 */
[----:B------:R-:W-:Y:S01]  /*5c20*/  FFMA.FTZ R106, R121, R122, R106 ;  /* 0x0000007a796a7223 */ /* 0x000fe2000001006a */
[----:B------:R-:W-:-:S03]  /*5c30*/  FFMA.FTZ R121, R13, -R94, R148 ;  /* 0x8000005e0d797223 */ /* 0x000fc60000010094 */
[----:B------:R-:W-:Y:S01]  /*5c40*/  FFMA.FTZ R108, R123, R106, R108 ;  /* 0x0000006a7b6c7223 */ /* 0x000fe2000001006c */
[----:B------:R-:W-:Y:S01]  /*5c50*/  FMUL.FTZ R138, R106, R92 ;  /* 0x0000005c6a8a7220 */ /* 0x000fe20000410000 */
[----:B------:R-:W-:Y:S01]  /*5c60*/  FFMA.FTZ R123, R15, -R96, R136 ;  /* 0x800000600f7b7223 */ /* 0x000fe20000010088 */
[----:B------:R-:W-:Y:S01]  /*5c70*/  FMUL.FTZ R6, R121, R6 ;  /* 0x0000000679067220 */ /* 0x000fe20000410000 */
[----:B------:R-:W-:Y:S01]  /*5c80*/  FFMA.FTZ R110, R125, R108, R110 ;  /* 0x0000006c7d6e7223 */ /* 0x000fe2000001006e */
[----:B------:R-:W-:Y:S01]  /*5c90*/  FFMA.FTZ R125, R11, -R100, R132 ;  /* 0x800000640b7d7223 */ /* 0x000fe20000010084 */
[----:B------:R-:W-:Y:S02]  /*5ca0*/  FADD.FTZ R47, R138, R47 ;  /* 0x0000002f8a2f7221 */ /* 0x000fe40000010000 */
[----:B------:R-:W-:Y:S01]  /*5cb0*/  FFMA.FTZ R124, R124, R110, R111 ;  /* 0x0000006e7c7c7223 */ /* 0x000fe2000001006f */
[----:B------:R-:W-:Y:S01]  /*5cc0*/  FFMA.FTZ R111, R23, -R88, R144 ;  /* 0x80000058176f7223 */ /* 0x000fe20000010090 */
[----:B------:R-:W-:Y:S01]  /*5cd0*/  FFMA.FTZ R144, R16, -R91, R141 ;  /* 0x8000005b10907223 */ /* 0x000fe2000001008d */
[----:B------:R-:W-:Y:S01]  /*5ce0*/  FMUL.FTZ R158, R125, R62 ;  /* 0x0000003e7d9e7220 */ /* 0x000fe20000410000 */
[----:B------:R-:W-:Y:S01]  /*5cf0*/  FFMA.FTZ R112, R127, R124, R112 ;  /* 0x0000007c7f707223 */ /* 0x000fe20000010070 */
[----:B------:R-:W-:-:S03]  /*5d00*/  FMUL.FTZ R62, R63, R116 ;  /* 0x000000743f3e7220 */ /* 0x000fc60000410000 */
[----:B------:R-:W-:Y:S01]  /*5d10*/  FFMA.FTZ R126, R126, R112, R113 ;  /* 0x000000707e7e7223 */ /* 0x000fe20000010071 */
[----:B------:R-:W-:Y:S01]  /*5d20*/  FMUL.FTZ R58, R112, R88 ;  /* 0x00000058703a7220 */ /* 0x000fe20000410000 */
[----:B------:R-:W-:Y:S02]  /*5d30*/  FMUL.FTZ R113, R78, R101 ;  /* 0x000000654e717220 */ /* 0x000fe40000410000 */
[----:B------:R-:W-:Y:S01]  /*5d40*/  FFMA.FTZ R114, R129, R126, R114 ;  /* 0x0000007e81727223 */ /* 0x000fe20000010072 */
[----:B------:R-:W-:Y:S01]  /*5d50*/  FMUL.FTZ R59, R126, R89 ;  /* 0x000000597e3b7220 */ /* 0x000fe20000410000 */
[----:B------:R-:W-:Y:S01]  /*5d60*/  FADD.FTZ R54, R113, R54 ;  /* 0x0000003671367221 */ /* 0x000fe20000010000 */
[----:B------:R-:W-:Y:S01]  /*5d70*/  FADD.FTZ R43, R58, R43 ;  /* 0x0000002b3a2b7221 */ /* 0x000fe20000010000 */
[----:B------:R-:W-:Y:S01]  /*5d80*/  FFMA.FTZ R130, R130, R114, R115 ;  /* 0x0000007282827223 */ /* 0x000fe20000010073 */
[----:B------:R-:W-:Y:S01]  /*5d90*/  FMUL.FTZ R4, R114, R86 ;  /* 0x0000005672047220 */ /* 0x000fe20000410000 */
[----:B------:R-:W-:Y:S01]  /*5da0*/  FFMA.FTZ R115, R17, -R90, R142 ;  /* 0x8000005a11737223 */ /* 0x000fe2000001008e */
[----:B------:R-:W-:Y:S01]  /*5db0*/  FFMA.FTZ R142, R68, R148, R81 ;  /* 0x00000094448e7223 */ /* 0x000fe20000010051 */
[----:B------:R-:W-:Y:S01]  /*5dc0*/  FMUL.FTZ R5, R130, R87 ;  /* 0x0000005782057220 */ /* 0x000fe20000410000 */
[----:B------:R-:W-:Y:S01]  /*5dd0*/  FFMA.FTZ R148, R14, -R97, R137 ;  /* 0x800000610e947223 */ /* 0x000fe20000010089 */
[----:B------:R-:W-:Y:S01]  /*5de0*/  FADD.FTZ R42, R59, R42 ;  /* 0x0000002a3b2a7221 */ /* 0x000fe20000010000 */
[----:B------:R-:W-:Y:S01]  /*5df0*/  FFMA.FTZ R83, R71, R137, R142 ;  /* 0x0000008947537223 */ /* 0x000fe2000001008e */
[C---:B------:R-:W-:Y:S01]  /*5e00*/  FFMA.FTZ R61, R5.reuse, R56, RZ ;  /* 0x00000038053d7223 */ /* 0x040fe200000100ff */
[----:B------:R-:W-:Y:S01]  /*5e10*/  FADD.FTZ R41, R4, R41 ;  /* 0x0000002904297221 */ /* 0x000fe20000010000 */
[----:B------:R-:W-:Y:S01]  /*5e20*/  FADD.FTZ R40, R5, R40 ;  /* 0x0000002805287221 */ /* 0x000fe20000010000 */
[----:B------:R-:W-:Y:S01]  /*5e30*/  FFMA.FTZ R142, R70, R136, R83 ;  /* 0x00000088468e7223 */ /* 0x000fe20000010053 */
[----:B------:R-:W-:Y:S01]  /*5e40*/  FFMA.FTZ R60, R4, R77, R61 ;  /* 0x0000004d043c7223 */ /* 0x000fe2000001003d */
[----:B------:R-:W-:-:S02]  /*5e50*/  FMUL.FTZ R61, R124, R91 ;  /* 0x0000005b7c3d7220 */ /* 0x000fc40000410000 */
[----:B------:R-:W-:Y:S01]  /*5e60*/  FFMA.FTZ R105, R73, R135, R142 ;  /* 0x0000008749697223 */ /* 0x000fe2000001008e */
[----:B------:R-:W-:Y:S01]  /*5e70*/  FFMA.FTZ R79, R59, R146, R60 ;  /* 0x000000923b4f7223 */ /* 0x000fe2000001003c */
[----:B------:R-:W-:Y:S01]  /*5e80*/  FMUL.FTZ R60, R110, R90 ;  /* 0x0000005a6e3c7220 */ /* 0x000fe20000410000 */
[----:B------:R-:W-:Y:S01]  /*5e90*/  FADD.FTZ R44, R61, R44 ;  /* 0x0000002c3d2c7221 */ /* 0x000fe20000010000 */
[----:B------:R-:W-:Y:S01]  /*5ea0*/  FFMA.FTZ R154, R72, R134, R105 ;  /* 0x00000086489a7223 */ /* 0x000fe20000010069 */
[----:B------:R-:W-:Y:S01]  /*5eb0*/  FFMA.FTZ R150, R58, R111, R79 ;  /* 0x0000006f3a967223 */ /* 0x000fe2000001004f */
[----:B------:R-:W-:Y:S01]  /*5ec0*/  FMUL.FTZ R79, R108, R93 ;  /* 0x0000005d6c4f7220 */ /* 0x000fe20000410000 */
[----:B------:R-:W-:Y:S01]  /*5ed0*/  FMUL.FTZ R134, R116, R98 ;  /* 0x0000006274867220 */ /* 0x000fe20000410000 */
[----:B------:R-:W-:Y:S01]  /*5ee0*/  FFMA.FTZ R109, R75, R133, R154 ;  /* 0x000000854b6d7223 */ /* 0x000fe2000001009a */
[----:B------:R-:W-:Y:S01]  /*5ef0*/  FFMA.FTZ R81, R61, R144, R150 ;  /* 0x000000903d517223 */ /* 0x000fe20000010096 */
[----:B------:R-:W-:Y:S01]  /*5f00*/  FFMA.FTZ R150, R18, -R93, R140 ;  /* 0x8000005d12967223 */ /* 0x000fe2000001008c */
[----:B------:R-:W-:Y:S01]  /*5f10*/  FFMA.FTZ R133, R10, -R101, R133 ;  /* 0x800000650a857223 */ /* 0x000fe20000010085 */
[----:B------:R-:W-:Y:S01]  /*5f20*/  FFMA.FTZ R136, R74, R132, R109 ;  /* 0x000000844a887223 */ /* 0x000fe2000001006d */
[----:B------:R-:W-:Y:S01]  /*5f30*/  FFMA.FTZ R140, R60, R115, R81 ;  /* 0x000000733c8c7223 */ /* 0x000fe20000010051 */
[----:B------:R-:W-:Y:S01]  /*5f40*/  FMUL.FTZ R81, R122, R95 ;  /* 0x0000005f7a517220 */ /* 0x000fe20000410000 */
[----:B------:R-:W-:Y:S01]  /*5f50*/  FMUL.FTZ R109, R80, R99 ;  /* 0x00000063506d7220 */ /* 0x000fe20000410000 */
[----:B------:R-:W-:Y:S01]  /*5f60*/  FMUL.FTZ R132, R76, R100 ;  /* 0x000000644c847220 */ /* 0x000fe20000410000 */
[----:B------:R-:W-:Y:S01]  /*5f70*/  FFMA.FTZ R83, R79, R150, R140 ;  /* 0x000000964f537223 */ /* 0x000fe2000001008c */
[----:B------:R-:W-:Y:S01]  /*5f80*/  FMUL.FTZ R140, R120, R94 ;  /* 0x0000005e788c7220 */ /* 0x000fe20000410000 */
[----:B------:R-:W0:Y:S01]  /*5f90*/  SHFL.DOWN PT, R127, R136, 0x1, 0x1f ;  /* 0x08201f00887f7f89 */ /* 0x000e2200000e0000 */
        /* <DEDUP_REMOVED lines=8> */
[----:B------:R-:W-:Y:S01]  /*6020*/  FADD.FTZ R53, R134, R53 ;  /* 0x0000003586357221 */ /* 0x000fe20000010000 */
[----:B------:R-:W-:Y:S01]  /*6030*/  FFMA.FTZ R154, R140, R121, R105 ;  /* 0x000000798c9a7223 */ /* 0x000fe20000010069 */
[----:B------:R-:W-:Y:S01]  /*6040*/  FADD.FTZ R27, R76, R27 ;  /* 0x0000001b4c1b7221 */ /* 0x000fe20000010000 */
[----:B------:R-:W-:Y:S01]  /*6050*/  FADD.FTZ R52, R109, R52 ;  /* 0x000000346d347221 */ /* 0x000fe20000010000 */
[----:B------:R-:W-:Y:S01]  /*6060*/  FADD.FTZ R51, R142, R51 ;  /* 0x000000338e337221 */ /* 0x000fe20000010000 */
[C---:B------:R-:W-:Y:S01]  /*6070*/  FFMA.FTZ R105, R83.reuse, R148, R154 ;  /* 0x0000009453697223 */ /* 0x040fe2000001009a */
[----:B------:R-:W-:Y:S01]  /*6080*/  FFMA.FTZ R154, R8, -R99, R135 ;  /* 0x80000063089a7223 */ /* 0x000fe20000010087 */
[----:B------:R-:W-:Y:S01]  /*6090*/  FADD.FTZ R50, R83, R50 ;  /* 0x0000003253327221 */ /* 0x000fe20000010000 */
[----:B------:R-:W-:Y:S01]  /*60a0*/  FADD.FTZ R49, R140, R49 ;  /* 0x000000318c317221 */ /* 0x000fe20000010000 */
[----:B------:R-:W-:Y:S01]  /*60b0*/  FFMA.FTZ R156, R142, R123, R105 ;  /* 0x0000007b8e9c7223 */ /* 0x000fe20000010069 */
[----:B------:R-:W-:Y:S01]  /*60c0*/  FADD.FTZ R48, R81, R48 ;  /* 0x0000003051307221 */ /* 0x000fe20000010000 */
[----:B------:R-:W-:Y:S01]  /*60d0*/  FADD.FTZ R29, R120, R29 ;  /* 0x0000001d781d7221 */ /* 0x000fe20000010000 */
[----:B------:R-:W-:Y:S01]  /*60e0*/  FADD.FTZ R46, R79, R46 ;  /* 0x0000002e4f2e7221 */ /* 0x000fe20000010000 */
[----:B------:R-:W-:Y:S01]  /*60f0*/  FFMA.FTZ R105, R109, R154, R156 ;  /* 0x0000009a6d697223 */ /* 0x000fe2000001009c */
[----:B------:R-:W-:Y:S01]  /*6100*/  FADD.FTZ R45, R60, R45 ;  /* 0x0000002d3c2d7221 */ /* 0x000fe20000010000 */
[----:B0-----:R-:W-:-:S02]  /*6110*/  @!P1 FADD.FTZ R136, R136, R127 ;  /* 0x0000007f88889221 */ /* 0x001fc40000010000 */
[----:B------:R-:W-:-:S03]  /*6120*/  FFMA.FTZ R156, R134, R117, R105 ;  /* 0x00000075869c7223 */ /* 0x000fc60000010069 */
[----:B------:R-:W0:Y:S01]  /*6130*/  SHFL.DOWN PT, R127, R136, 0x2, 0x1f ;  /* 0x08401f00887f7f89 */ /* 0x000e2200000e0000 */
[----:B------:R-:W-:-:S04]  /*6140*/  FFMA.FTZ R105, R113, R133, R156 ;  /* 0x0000008571697223 */ /* 0x000fc8000001009c */
[----:B------:R-:W-:Y:S01]  /*6150*/  FFMA.FTZ R105, R132, R125, R105 ;  /* 0x0000007d84697223 */ /* 0x000fe20000010069 */
[----:B------:R-:W-:-:S04]  /*6160*/  FMUL.FTZ R125, R63, R80 ;  /* 0x000000503f7d7220 */ /* 0x000fc80000410000 */
[----:B------:R-:W1:Y:S01]  /*6170*/  SHFL.DOWN PT, R156, R105, 0x1, 0x1f ;  /* 0x08201f00699c7f89 */ /* 0x000e6200000e0000 */
[----:B0-----:R-:W-:-:S05]  /*6180*/  @!P0 FADD.FTZ R136, R136, R127 ;  /* 0x0000007f88888221 */ /* 0x001fca0000010000 */
[----:B------:R-:W0:Y:S01]  /*6190*/  SHFL.DOWN PT, R127, R136, 0x4, 0x1f ;  /* 0x08801f00887f7f89 */ /* 0x000e2200000e0000 */
[----:B-1----:R-:W-:Y:S01]  /*61a0*/  @!P1 FADD.FTZ R105, R105, R156 ;  /* 0x0000009c69699221 */ /* 0x002fe20000010000 */
[----:B------:R-:W-:-:S04]  /*61b0*/  ISETP.GT.AND P1, PT, R0, 0x1b, PT ;  /* 0x0000001b0000780c */ /* 0x000fc80003f24270 */
[----:B------:R-:W1:Y:S09]  /*61c0*/  SHFL.DOWN PT, R156, R105, 0x2, 0x1f ;  /* 0x08401f00699c7f89 */ /* 0x000e7200000e0000 */
[----:B0-----:R-:W-:-:S05]  /*61d0*/  @!P1 FADD.FTZ R136, R136, R127 ;  /* 0x0000007f88889221 */ /* 0x001fca0000010000 */
[----:B------:R-:W0:Y:S01]  /*61e0*/  SHFL.DOWN PT, R127, R136, 0x8, 0x1f ;  /* 0x09001f00887f7f89 */ /* 0x000e2200000e0000 */
[----:B-1----:R-:W-:Y:S01]  /*61f0*/  @!P0 FADD.FTZ R105, R105, R156 ;  /* 0x0000009c69698221 */ /* 0x002fe20000010000 */
[----:B------:R-:W-:-:S04]  /*6200*/  ISETP.GT.AND P0, PT, R0, 0x17, PT ;  /* 0x000000170000780c */ /* 0x000fc80003f04270 */
[----:B------:R-:W1:Y:S09]  /*6210*/  SHFL.DOWN PT, R156, R105, 0x4, 0x1f ;  /* 0x08801f00699c7f89 */ /* 0x000e7200000e0000 */
[----:B0-----:R-:W-:Y:S01]  /*6220*/  @!P0 FADD.FTZ R136, R136, R127 ;  /* 0x0000007f88888221 */ /* 0x001fe20000010000 */
[----:B------:R-:W-:Y:S01]  /*6230*/  FMUL.FTZ R127, R154, R125 ;  /* 0x0000007d9a7f7220 */ /* 0x000fe20000410000 */
[----:B------:R-:W-:-:S03]  /*6240*/  FMUL.FTZ R125, R63, R82 ;  /* 0x000000523f7d7220 */ /* 0x000fc60000410000 */
[----:B------:R-:W-:Y:S01]  /*6250*/  FFMA.FTZ R7, R8, R80, R127 ;  /* 0x0000005008077223 */ /* 0x000fe2000001007f */
[----:B------:R-:W-:Y:S01]  /*6260*/  FMUL.FTZ R125, R148, R125 ;  /* 0x0000007d947d7220 */ /* 0x000fe20000410000 */
[----:B------:R-:W-:Y:S02]  /*6270*/  SHFL.DOWN PT, R127, R136, 0x10, 0x1f ;  /* 0x0a001f00887f7f89 */ /* 0x000fe400000e0000 */
[----:B------:R-:W-:Y:S01]  /*6280*/  FADD.FTZ R24, R7, R24 ;  /* 0x0000001807187221 */ /* 0x000fe20000010000 */
[----:B-1----:R-:W-:Y:S01]  /*6290*/  @!P1 FADD.FTZ R105, R105, R156 ;  /* 0x0000009c69699221 */ /* 0x002fe20000010000 */
[----:B------:R-:W-:Y:S01]  /*62a0*/  FMUL.FTZ R156, R63, R78 ;  /* 0x0000004e3f9c7220 */ /* 0x000fe20000410000 */
[----:B------:R-:W-:-:S03]  /*62b0*/  FFMA.FTZ R121, R14, R82, R125 ;  /* 0x000000520e797223 */ /* 0x000fc6000001007d */
[----:B------:R-:W0:Y:S01]  /*62c0*/  SHFL.DOWN PT, R160, R105, 0x8, 0x1f ;  /* 0x09001f0069a07f89 */ /* 0x000e2200000e0000 */
[----:B------:R-:W-:Y:S01]  /*62d0*/  FMUL.FTZ R133, R133, R156 ;  /* 0x0000009c85857220 */ /* 0x000fe20000410000 */
[----:B------:R-:W-:Y:S01]  /*62e0*/  FMUL.FTZ R156, R117, R62 ;  /* 0x0000003e759c7220 */ /* 0x000fe20000410000 */
[----:B------:R-:W-:Y:S01]  /*62f0*/  FMUL.FTZ R62, R63, R118 ;  /* 0x000000763f3e7220 */ /* 0x000fe20000410000 */
[----:B------:R-:W-:Y:S01]  /*6300*/  FADD.FTZ R30, R121, R30 ;  /* 0x0000001e791e7221 */ /* 0x000fe20000010000 */
[----:B------:R-:W-:Y:S01]  /*6310*/  FFMA.FTZ R117, R10, R78, R133 ;  /* 0x0000004e0a757223 */ /* 0x000fe20000010085 */
[----:B------:R-:W-:Y:S01]  /*6320*/  FFMA.FTZ R116, R9, R116, R156 ;  /* 0x0000007409747223 */ /* 0x000fe2000001009c */
[----:B------:R-:W-:Y:S01]  /*6330*/  FMUL.FTZ R62, R123, R62 ;  /* 0x0000003e7b3e7220 */ /* 0x000fe20000410000 */
[----:B------:R-:W-:Y:S01]  /*6340*/  FMUL.FTZ R123, R63, R122 ;  /* 0x0000007a3f7b7220 */ /* 0x000fe20000410000 */
[----:B------:R-:W-:Y:S01]  /*6350*/  FADD.FTZ R26, R117, R26 ;  /* 0x0000001a751a7221 */ /* 0x000fe20000010000 */
[----:B------:R-:W-:Y:S01]  /*6360*/  FADD.FTZ R25, R116, R25 ;  /* 0x0000001974197221 */ /* 0x000fe20000010000 */
[----:B------:R-:W-:Y:S01]  /*6370*/  FFMA.FTZ R118, R15, R118, R62 ;  /* 0x000000760f767223 */ /* 0x000fe2000001003e */
        /* <DEDUP_REMOVED lines=12> */
[----:B0-----:R-:W-:Y:S01]  /*6440*/  @!P0 FADD.FTZ R105, R105, R160 ;  /* 0x000000a069698221 */ /* 0x001fe20000010000 */
[----:B------:R-:W-:Y:S01]  /*6450*/  ISETP.NE.AND P0, PT, R0, RZ, PT ;  /* 0x000000ff0000720c */ /* 0x000fe20003f05270 */
[C---:B------:R-:W-:Y:S01]  /*6460*/  FMUL.FTZ R6, R63.reuse, R114 ;  /* 0x000000723f067220 */ /* 0x040fe20000410000 */
[----:B------:R-:W-:Y:S01]  /*6470*/  FMUL.FTZ R63, R63, R130 ;  /* 0x000000823f3f7220 */ /* 0x000fe20000410000 */
[----:B------:R-:W-:Y:S01]  /*6480*/  FMUL.FTZ R115, R144, R115 ;  /* 0x0000007390737220 */ /* 0x000fe20000410000 */
[----:B------:R-:W0:Y:S01]  /*6490*/  SHFL.DOWN PT, R78, R105, 0x10, 0x1f ;  /* 0x0a001f00694e7f89 */ /* 0x000e2200000e0000 */
[----:B------:R-:W-:Y:S01]  /*64a0*/  FMUL.FTZ R6, R77, R6 ;  /* 0x000000064d067220 */ /* 0x000fe20000410000 */
[----:B------:R-:W-:Y:S01]  /*64b0*/  FMUL.FTZ R63, R56, R63 ;  /* 0x0000003f383f7220 */ /* 0x000fe20000410000 */
[----:B------:R-:W-:Y:S01]  /*64c0*/  FMUL.FTZ R111, R146, R111 ;  /* 0x0000006f926f7220 */ /* 0x000fe20000410000 */
[----:B------:R-:W-:Y:S01]  /*64d0*/  FFMA.FTZ R125, R12, R122, R125 ;  /* 0x0000007a0c7d7223 */ /* 0x000fe2000001007d */
[----:B------:R-:W-:Y:S01]  /*64e0*/  FFMA.FTZ R123, R18, R108, R123 ;  /* 0x0000006c127b7223 */ /* 0x000fe2000001007b */
[----:B------:R-:W-:Y:S01]  /*64f0*/  FFMA.FTZ R115, R16, R124, R115 ;  /* 0x0000007c10737223 */ /* 0x000fe20000010073 */
[----:B------:R-:W-:Y:S01]  /*6500*/  FFMA.FTZ R62, R23, R112, R62 ;  /* 0x00000070173e7223 */ /* 0x000fe2000001003e */
[----:B------:R-:W-:Y:S01]  /*6510*/  FFMA.FTZ R111, R22, R126, R111 ;  /* 0x0000007e166f7223 */ /* 0x000fe2000001006f */
[----:B------:R-:W-:Y:S01]  /*6520*/  @!P0 LOP3.LUT R77, R57, 0xf8, RZ, 0xc0, !PT ;  /* 0x000000f8394d8812 */ /* 0x000fe200078ec0ff */
[----:B------:R-:W-:Y:S01]  /*6530*/  FADD.FTZ R57, R136, R127 ;  /* 0x0000007f88397221 */ /* 0x000fe20000010000 */
        /* <DEDUP_REMOVED lines=35> */
.L_x_1920:
[----:B------:R-:W-:Y:S05]  /*6770*/  BSYNC.RECONVERGENT B0 ;  /* 0x0000000000007941 */ /* 0x000fea0003800200 */
.L_x_1919:
        /* <DEDUP_REMOVED lines=13> */
.L_x_1908:
[----:B------:R-:W2:Y:S01]  /*6850*/  S2R R3, SR_TID.X ;  /* 0x0000000000037919 */ /* 0x000ea20000002100 */
[----:B------:R-:W-:Y:S01]  /*6860*/  HFMA2 R5, -RZ, RZ, 0, 9.5367431640625e-07 ;  /* 0x00000010ff057431 */ /* 0x000fe200000001ff */
[----:B------:R-:W-:Y:S08]  /*6870*/  BAR.SYNC.DEFER_BLOCKING 0x0 ;  /* 0x0000000000007b1d */ /* 0x000ff00000010000 */
[----:B------:R-:W-:Y:S01]  /*6880*/  S2UR UR31, SR_CTAID.X ;  /* 0x00000000001f79c3 */ /* 0x000fe20000002500 */
[----:B------:R-:W3:Y:S01]  /*6890*/  LDCU.64 UR22, c[0x0][0x4f8] ;  /* 0x00009f00ff1677ac */ /* 0x000ee20008000a00 */
[----:B------:R-:W4:Y:S06]  /*68a0*/  LDCU.64 UR24, c[0x0][0x500] ;  /* 0x0000a000ff1877ac */ /* 0x000f2c0008000a00 */
[----:B------:R-:W4:Y:S01]  /*68b0*/  S2UR UR13, SR_CTAID.Y ;  /* 0x00000000000d79c3 */ /* 0x000f220000002600 */
[----:B------:R-:W-:Y:S01]  /*68c0*/  UIADD3 UR30, UPT, UPT, UR18, -0x1, URZ ;  /* 0xffffffff121e7890 */ /* 0x000fe2000fffe0ff */
[----:B------:R-:W5:Y:S01]  /*68d0*/  LDCU.64 UR26, c[0x0][0x550] ;  /* 0x0000aa00ff1a77ac */ /* 0x000f620008000a00 */
[----:B--2---:R-:W-:-:S02]  /*68e0*/  SHF.L.U32 R8, R3, 0x2, RZ ;  /* 0x0000000203087819 */ /* 0x004fc400000006ff */
[----:B------:R-:W-:Y:S02]  /*68f0*/  LOP3.LUT R105, R3, 0x1f, RZ, 0xc0, !PT ;  /* 0x0000001f03697812 */ /* 0x000fe400078ec0ff */
[----:B------:R-:W-:-:S04]  /*6900*/  LOP3.LUT R8, R8, 0xf80, RZ, 0xc0, !PT ;  /* 0x00000f8008087812 */ /* 0x000fc800078ec0ff */
[----:B------:R-:W-:-:S05]  /*6910*/  LOP3.LUT R106, R8, R105, RZ, 0xfc, !PT ;  /* 0x00000069086a7212 */ /* 0x000fca00078efcff */
[----:B------:R-:W-:-:S05]  /*6920*/  IMAD.WIDE.U32 R4, R106, R5, UR10 ;  /* 0x0000000a6a047e25 */ /* 0x000fca000f8e0005 */
[----:B------:R-:W2:Y:S04]  /*6930*/  LDG.E.128 R16, desc[UR28][R4.64] ;  /* 0x0000001c04107981 */ /* 0x000ea8000c1e1d00 */
[----:B------:R-:W2:Y:S04]  /*6940*/  LDG.E.128 R20, desc[UR28][R4.64+0x200] ;  /* 0x0002001c04147981 */ /* 0x000ea8000c1e1d00 */
[----:B01----:R-:W2:Y:S04]  /*6950*/  LDG.E.128 R56, desc[UR28][R4.64+0x400] ;  /* 0x0004001c04387981 */ /* 0x003ea8000c1e1d00 */
[----:B------:R-:W2:Y:S01]  /*6960*/  LDG.E.128 R60, desc[UR28][R4.64+0x600] ;  /* 0x0006001c043c7981 */ /* 0x000ea2000c1e1d00 */
[----:B------:R-:W-:Y:S01]  /*6970*/  USHF.L.U32 UR8, UR30, 0xb, URZ ;  /* 0x0000000b1e087899 */ /* 0x000fe200080006ff */
[----:B------:R-:W-:Y:S01]  /*6980*/  UMOV UR9, URZ ;  /* 0x000000ff00097c82 */ /* 0x000fe20008000000 */
[----:B----4-:R-:W-:-:S02]  /*6990*/  UIMAD UR21, UR13, UR25, URZ ;  /* 0x000000190d1572a4 */ /* 0x010fc4000f8e02ff */
[----:B---3--:R-:W-:Y:S02]  /*69a0*/  UIMAD.WIDE.U32 UR14, UR31, UR22, UR8 ;  /* 0x000000161f0e72a5 */ /* 0x008fe4000f8e0008 */
[----:B------:R-:W-:Y:S02]  /*69b0*/  UIADD3 UR19, UP1, UPT, UR19, -0x2000, URZ ;  /* 0xffffe00013137890 */ /* 0x000fe4000ff3e0ff */
[----:B------:R-:W-:Y:S01]  /*69c0*/  UIMAD UR15, UR31, UR23, UR15 ;  /* 0x000000171f0f72a4 */ /* 0x000fe2000f8e020f */
[----:B------:R-:W0:Y:S03]  /*69d0*/  LDCU.64 UR22, c[0x0][0x520] ;  /* 0x0000a400ff1677ac */ /* 0x000e260008000a00 */
[----:B------:R-:W-:Y:S01]  /*69e0*/  UIMAD.WIDE.U32 UR14, UR13, UR24, UR14 ;  /* 0x000000180d0e72a5 */ /* 0x000fe2000f8e000e */
[----:B------:R-:W1:Y:S03]  /*69f0*/  LDCU.64 UR24, c[0x0][0x560] ;  /* 0x0000ac00ff1877ac */ /* 0x000e660008000a00 */
[----:B------:R-:W-:-:S02]  /*6a00*/  UIADD3 UR21, UPT, UPT, UR15, UR21, URZ ;  /* 0x000000150f157290 */ /* 0x000fc4000fffe0ff */
[----:B-----5:R-:W-:Y:S02]  /*6a10*/  ULEA UR15, UP0, UR14, UR26, 0x2 ;  /* 0x0000001a0e0f7291 */ /* 0x020fe4000f8010ff */
[----:B------:R-:W-:Y:S02]  /*6a20*/  UIADD3 UR10, UP2, UPT, UR10, -0x2000, URZ ;  /* 0xffffe0000a0a7890 */ /* 0x000fe4000ff5e0ff */
[----:B------:R-:W-:Y:S02]  /*6a30*/  ULEA.HI.X UR14, UR14, UR27, UR21, 0x2, UP0 ;  /* 0x0000001b0e0e7291 */ /* 0x000fe400080f1415 */
[----:B------:R-:W-:Y:S02]  /*6a40*/  UIADD3.X UR16, UPT, UPT, UR16, -0x1, URZ, UP1, !UPT ;  /* 0xffffffff10107890 */ /* 0x000fe40008ffe4ff */
[----:B------:R-:W-:Y:S01]  /*6a50*/  UIADD3.X UR11, UPT, UPT, UR11, -0x1, URZ, UP2, !UPT ;  /* 0xffffffff0b0b7890 */ /* 0x000fe200097fe4ff */
[----:B--2---:R-:W-:Y:S04]  /*6a60*/  STS.128 [R2], R16 ;  /* 0x0000001002007388 */ /* 0x004fe80000000c00 */
[----:B------:R-:W-:Y:S04]  /*6a70*/  STS.128 [R2+0x200], R20 ;  /* 0x0002001402007388 */ /* 0x000fe80000000c00 */
[----:B------:R-:W-:Y:S04]  /*6a80*/  STS.128 [R2+0x400], R56 ;  /* 0x0004003802007388 */ /* 0x000fe80000000c00 */
[----:B------:R-:W-:Y:S01]  /*6a90*/  STS.128 [R2+0x600], R60 ;  /* 0x0006003c02007388 */ /* 0x000fe20000000c00 */
[----:B------:R-:W-:-:S03]  /*6aa0*/  NOP ;  /* 0x0000000000007918 */ /* 0x000fc60000000000 */
[----:B------:R-:W2:Y:S04]  /*6ab0*/  LDS.128 R64, [R84] ;  /* 0x0000000054407984 */ /* 0x000ea80000000c00 */
[----:B------:R-:W3:Y:S04]  /*6ac0*/  LDS.128 R12, [R84+0x10] ;  /* 0x00001000540c7984 */ /* 0x000ee80000000c00 */
[----:B------:R-:W4:Y:S01]  /*6ad0*/  LDS.128 R4, [R84+0x20] ;  /* 0x0000200054047984 */ /* 0x000f220000000c00 */
[----:B--2---:R-:W-:Y:S01]  /*6ae0*/  FADD.FTZ R64, R64, UR7 ;  /* 0x0000000740407e21 */ /* 0x004fe20008010000 */
[----:B------:R-:W-:Y:S01]  /*6af0*/  FADD.FTZ R65, R65, UR7 ;  /* 0x0000000741417e21 */ /* 0x000fe20008010000 */
[----:B------:R-:W-:Y:S01]  /*6b00*/  FADD.FTZ R66, R66, UR7 ;  /* 0x0000000742427e21 */ /* 0x000fe20008010000 */
[----:B------:R-:W-:Y:S01]  /*6b10*/  FADD.FTZ R67, R67, UR7 ;  /* 0x0000000743437e21 */ /* 0x000fe20008010000 */
[----:B---3--:R-:W-:Y:S01]  /*6b20*/  FADD.FTZ R17, R12, UR7 ;  /* 0x000000070c117e21 */ /* 0x008fe20008010000 */
[----:B------:R-:W-:Y:S01]  /*6b30*/  FSETP.GTU.FTZ.AND P2, PT, R64, 20, PT ;  /* 0x41a000004000780b */ /* 0x000fe20003f5c000 */
[----:B------:R-:W-:Y:S01]  /*6b40*/  FADD.FTZ R13, R13, UR7 ;  /* 0x000000070d0d7e21 */ /* 0x000fe20008010000 */
[----:B------:R-:W-:Y:S01]  /*6b50*/  FSETP.GTU.FTZ.AND P1, PT, R65, 20, PT ;  /* 0x41a000004100780b */ /* 0x000fe20003f3c000 */
[----:B------:R-:W-:Y:S01]  /*6b60*/  FADD.FTZ R14, R14, UR7 ;  /* 0x000000070e0e7e21 */ /* 0x000fe20008010000 */
[----:B------:R-:W-:Y:S01]  /*6b70*/  FSETP.GTU.FTZ.AND P0, PT, R66, 20, PT ;  /* 0x41a000004200780b */ /* 0x000fe20003f1c000 */
[----:B------:R-:W-:Y:S01]  /*6b80*/  FADD.FTZ R15, R15, UR7 ;  /* 0x000000070f0f7e21 */ /* 0x000fe20008010000 */
[----:B------:R-:W-:Y:S01]  /*6b90*/  FSETP.GTU.FTZ.AND P6, PT, R17, 20, PT ;  /* 0x41a000001100780b */ /* 0x000fe20003fdc000 */
[----:B----4-:R-:W-:Y:S01]  /*6ba0*/  FADD.FTZ R18, R6, UR7 ;  /* 0x0000000706127e21 */ /* 0x010fe20008010000 */
[----:B------:R-:W-:Y:S01]  /*6bb0*/  FSETP.GTU.FTZ.AND P4, PT, R67, 20, PT ;  /* 0x41a000004300780b */ /* 0x000fe20003f9c000 */
[----:B------:R-:W-:Y:S01]  /*6bc0*/  FADD.FTZ R7, R7, UR7 ;  /* 0x0000000707077e21 */ /* 0x000fe20008010000 */
[----:B------:R-:W-:-:S02]  /*6bd0*/  FSETP.GTU.FTZ.AND P5, PT, R13, 20, PT ;  /* 0x41a000000d00780b */ /* 0x000fc40003fbc000 */
[----:B------:R-:W-:Y:S01]  /*6be0*/  FSETP.GTU.FTZ.AND P3, PT, R14, 20, PT ;  /* 0x41a000000e00780b */ /* 0x000fe20003f7c000 */
[----:B------:R-:W-:Y:S02]  /*6bf0*/  @!P2 FMUL.FTZ R0, R64, -1.4426950216293334961 ;  /* 0xbfb8aa3b4000a820 */ /* 0x000fe40000410000 */
[----:B------:R-:W-:Y:S02]  /*6c00*/  @!P1 FMUL.FTZ R10, R65, -1.4426950216293334961 ;  /* 0xbfb8aa3b410a9820 */ /* 0x000fe40000410000 */
[----:B------:R-:W-:Y:S02]  /*6c10*/  @!P0 FMUL.FTZ R11, R66, -1.4426950216293334961 ;  /* 0xbfb8aa3b420b8820 */ /* 0x000fe40000410000 */
[----:B------:R-:W2:Y:S02]  /*6c20*/  @!P2 MUFU.EX2 R0, R0 ;  /* 0x000000000000a308 */ /* 0x000ea40000000800 */
[----:B------:R-:W-:-:S06]  /*6c30*/  @!P4 FMUL.FTZ R16, R67, -1.4426950216293334961 ;  /* 0xbfb8aa3b4310c820 */ /* 0x000fcc0000410000 */
[----:B------:R-:W3:Y:S08]  /*6c40*/  @!P1 MUFU.EX2 R10, R10 ;  /* 0x0000000a000a9308 */ /* 0x000ef00000000800 */
[----:B------:R-:W4:Y:S01]  /*6c50*/  @!P0 MUFU.EX2 R11, R11 ;  /* 0x0000000b000b8308 */ /* 0x000f220000000800 */
[----:B--2---:R-:W-:-:S07]  /*6c60*/  @!P2 FADD.FTZ R9, R0, 1 ;  /* 0x3f8000000009a421 */ /* 0x004fce0000010000 */
[----:B------:R-:W2:Y:S01]  /*6c70*/  @!P2 MUFU.RCP R9, R9 ;  /* 0x000000090009a308 */ /* 0x000ea20000001000 */
[----:B---3--:R-:W-:Y:S01]  /*6c80*/  @!P1 FADD.FTZ R0, R10, 1 ;  /* 0x3f8000000a009421 */ /* 0x008fe20000010000 */
[----:B------:R-:W-:Y:S01]  /*6c90*/  @!P6 FMUL.FTZ R10, R17, -1.4426950216293334961 ;  /* 0xbfb8aa3b110ae820 */ /* 0x000fe20000410000 */
[----:B------:R-:W-:-:S05]  /*6ca0*/  FADD.FTZ R17, R5, UR7 ;  /* 0x0000000705117e21 */ /* 0x000fca0008010000 */
[----:B------:R3:W5:Y:S01]  /*6cb0*/  @!P1 MUFU.RCP R12, R0 ;  /* 0x00000000000c9308 */ /* 0x0007620000001000 */
[----:B----4-:R-:W-:-:S07]  /*6cc0*/  @!P0 FADD.FTZ R11, R11, 1 ;  /* 0x3f8000000b0b8421 */ /* 0x010fce0000010000 */
[----:B------:R-:W4:Y:S01]  /*6cd0*/  @!P0 MUFU.RCP R11, R11 ;  /* 0x0000000b000b8308 */ /* 0x000f220000001000 */
[----:B--2---:R-:W-:Y:S01]  /*6ce0*/  @!P2 FMUL.FTZ R36, R36, R9 ;  /* 0x000000092424a220 */ /* 0x004fe20000410000 */
[----:B------:R-:W-:Y:S01]  /*6cf0*/  FADD.FTZ R9, R4, UR7 ;  /* 0x0000000704097e21 */ /* 0x000fe20008010000 */
[----:B------:R-:W-:Y:S01]  /*6d00*/  FSETP.GTU.FTZ.AND P2, PT, R15, 20, PT ;  /* 0x41a000000f00780b */ /* 0x000fe20003f5c000 */
[----:B---3--:R-:W-:Y:S01]  /*6d10*/  @!P5 FMUL.FTZ R0, R13, -1.4426950216293334961 ;  /* 0xbfb8aa3b0d00d820 */ /* 0x008fe20000410000 */
[----:B------:R-:W-:-:S03]  /*6d20*/  @!P3 FMUL.FTZ R4, R14, -1.4426950216293334961 ;  /* 0xbfb8aa3b0e04b820 */ /* 0x000fc60000410000 */
[----:B------:R-:W2:Y:S01]  /*6d30*/  @!P4 MUFU.EX2 R16, R16 ;  /* 0x000000100010c308 */ /* 0x000ea20000000800 */
[----:B-----5:R-:W-:Y:S01]  /*6d40*/  @!P1 FMUL.FTZ R37, R37, R12 ;  /* 0x0000000c25259220 */ /* 0x020fe20000410000 */
[----:B------:R-:W-:-:S06]  /*6d50*/  FSETP.GTU.FTZ.AND P1, PT, R9, 20, PT ;  /* 0x41a000000900780b */ /* 0x000fcc0003f3c000 */
[----:B------:R-:W-:Y:S01]  /*6d60*/  @!P2 FMUL.FTZ R5, R15, -1.4426950216293334961 ;  /* 0xbfb8aa3b0f05a820 */ /* 0x000fe20000410000 */
[----:B------:R-:W3:Y:S01]  /*6d70*/  @!P5 MUFU.EX2 R0, R0 ;  /* 0x000000000000d308 */ /* 0x000ee20000000800 */
[----:B------:R-:W5:Y:S01]  /*6d80*/  LDS.128 R12, [R84+0x30] ;  /* 0x00003000540c7984 */ /* 0x000f620000000c00 */
[----:B----4-:R-:W-:Y:S01]  /*6d90*/  @!P0 FMUL.FTZ R38, R38, R11 ;  /* 0x0000000b26268220 */ /* 0x010fe20000410000 */
[----:B------:R-:W-:Y:S01]  /*6da0*/  FSETP.GTU.FTZ.AND P0, PT, R17, 20, PT ;  /* 0x41a000001100780b */ /* 0x000fe20003f1c000 */
[----:B------:R-:W-:Y:S02]  /*6db0*/  BAR.SYNC.DEFER_BLOCKING 0x0 ;  /* 0x0000000000007b1d */ /* 0x000fe40000010000 */
[----:B------:R-:W-:Y:S01]  /*6dc0*/  @!P1 FMUL.FTZ R9, R9, -1.4426950216293334961 ;  /* 0xbfb8aa3b09099820 */ /* 0x000fe20000410000 */
[----:B--2---:R-:W-:-:S03]  /*6dd0*/  @!P4 FADD.FTZ R16, R16, 1 ;  /* 0x3f8000001010c421 */ /* 0x004fc60000010000 */
[----:B------:R-:W2:Y:S06]  /*6de0*/  @!P3 MUFU.EX2 R4, R4 ;  /* 0x000000040004b308 */ /* 0x000eac0000000800 */
[----:B------:R-:W-:Y:S01]  /*6df0*/  @!P0 FMUL.FTZ R11, R17, -1.4426950216293334961 ;  /* 0xbfb8aa3b110b8820 */ /* 0x000fe20000410000 */
[----:B---3--:R-:W-:Y:S01]  /*6e00*/  @!P5 FADD.FTZ R0, R0, 1 ;  /* 0x3f8000000000d421 */ /* 0x008fe20000010000 */
[----:B------:R-:W3:Y:S08]  /*6e10*/  @!P1 MUFU.EX2 R9, R9 ;  /* 0x0000000900099308 */ /* 0x000ef00000000800 */
[----:B------:R-:W4:Y:S01]  /*6e20*/  @!P2 MUFU.EX2 R5, R5 ;  /* 0x000000050005a308 */ /* 0x000f220000000800 */
[----:B--2---:R-:W-:Y:S01]  /*6e30*/  @!P3 FADD.FTZ R4, R4, 1 ;  /* 0x3f8000000404b421 */ /* 0x004fe20000010000 */
[----:B------:R-:W-:Y:S04]  /*6e40*/  STS.128 [R84], R40 ;  /* 0x0000002854007388 */ /* 0x000fe80000000c00 */
[----:B------:R2:W-:Y:S02]  /*6e50*/  STS.128 [R84+0x10], R44 ;  /* 0x0000102c54007388 */ /* 0x0005e40000000c00 */
[----:B------:R-:W0:Y:S01]  /*6e60*/  @!P6 MUFU.EX2 R10, R10 ;  /* 0x0000000a000ae308 */ /* 0x000e220000000800 */
[----:B---3--:R-:W-:Y:S01]  /*6e70*/  @!P1 FADD.FTZ R9, R9, 1 ;  /* 0x3f80000009099421 */ /* 0x008fe20000010000 */
[----:B------:R-:W-:Y:S01]  /*6e80*/  STS.128 [R84+0x20], R48 ;  /* 0x0000203054007388 */ /* 0x000fe20000000c00 */
[----:B-----5:R-:W-:Y:S01]  /*6e90*/  FADD.FTZ R12, R12, UR7 ;  /* 0x000000070c0c7e21 */ /* 0x020fe20008010000 */
[----:B------:R-:W-:-:S04]  /*6ea0*/  FADD.FTZ R13, R13, UR7 ;  /* 0x000000070d0d7e21 */ /* 0x000fc80008010000 */
[----:B------:R-:W3:Y:S01]  /*6eb0*/  @!P4 MUFU.RCP R16, R16 ;  /* 0x000000100010c308 */ /* 0x000ee20000001000 */
[----:B----4-:R-:W-:Y:S01]  /*6ec0*/  @!P2 FADD.FTZ R5, R5, 1 ;  /* 0x3f8000000505a421 */ /* 0x010fe20000010000 */
[----:B------:R-:W-:Y:S01]  /*6ed0*/  FADD.FTZ R14, R14, UR7 ;  /* 0x000000070e0e7e21 */ /* 0x000fe20008010000 */
[----:B------:R-:W-:Y:S01]  /*6ee0*/  FADD.FTZ R15, R15, UR7 ;  /* 0x000000070f0f7e21 */ /* 0x000fe20008010000 */
[----:B------:R-:W-:Y:S01]  /*6ef0*/  STS.128 [R84+0x30], R52 ;  /* 0x0000303454007388 */ /* 0x000fe20000000c00 */
[----:B------:R-:W-:Y:S01]  /*6f00*/  NOP ;  /* 0x0000000000007918 */ /* 0x000fe20000000000 */
[----:B0-----:R-:W-:Y:S02]  /*6f10*/  @!P6 FADD.FTZ R10, R10, 1 ;  /* 0x3f8000000a0ae421 */ /* 0x001fe40000010000 */
[----:B------:R-:W0:Y:S01]  /*6f20*/  @!P5 MUFU.RCP R0, R0 ;  /* 0x000000000000d308 */ /* 0x000e220000001000 */
[----:B------:R-:W-:Y:S01]  /*6f30*/  LDS.128 R20, [R2+0x400] ;  /* 0x0004000002147984 */ /* 0x000fe20000000c00 */
[----:B---3--:R-:W-:Y:S01]  /*6f40*/  @!P4 FMUL.FTZ R39, R39, R16 ;  /* 0x000000102727c220 */ /* 0x008fe20000410000 */
[----:B------:R-:W-:-:S02]  /*6f50*/  FSETP.GTU.FTZ.AND P4, PT, R18, 20, PT ;  /* 0x41a000001200780b */ /* 0x000fc40003f9c000 */
[----:B------:R-:W-:Y:S03]  /*6f60*/  LDS.128 R40, [R2+0x600] ;  /* 0x0006000002287984 */ /* 0x000fe60000000c00 */
[----:B------:R-:W3:Y:S08]  /*6f70*/  @!P3 MUFU.RCP R19, R4 ;  /* 0x000000040013b308 */ /* 0x000ef00000001000 */
[----:B------:R4:W5:Y:S01]  /*6f80*/  @!P2 MUFU.RCP R6, R5 ;  /* 0x000000050006a308 */ /* 0x0009620000001000 */
[----:B0-----:R-:W-:Y:S01]  /*6f90*/  @!P5 FMUL.FTZ R33, R33, R0 ;  /* 0x000000002121d220 */ /* 0x001fe20000410000 */
[----:B------:R-:W-:Y:S01]  /*6fa0*/  FSETP.GTU.FTZ.AND P5, PT, R12, 20, PT ;  /* 0x41a000000c00780b */ /* 0x000fe20003fbc000 */
[----:B------:R-:W-:-:S05]  /*6fb0*/  @!P4 FMUL.FTZ R0, R18, -1.4426950216293334961 ;  /* 0xbfb8aa3b1200c820 */ /* 0x000fca0000410000 */
[----:B------:R-:W0:Y:S01]  /*6fc0*/  @!P1 MUFU.RCP R9, R9 ;  /* 0x0000000900099308 */ /* 0x000e220000001000 */
[----:B---3--:R-:W-:Y:S01]  /*6fd0*/  @!P3 FMUL.FTZ R34, R34, R19 ;  /* 0x000000132222b220 */ /* 0x008fe20000410000 */
[----:B------:R-:W-:-:S05]  /*6fe0*/  FSETP.GTU.FTZ.AND P3, PT, R13, 20, PT ;  /* 0x41a000000d00780b */ /* 0x000fca0003f7c000 */
[----:B----4-:R-:W-:Y:S01]  /*6ff0*/  @!P5 FMUL.FTZ R5, R12, -1.4426950216293334961 ;  /* 0xbfb8aa3b0c05d820 */ /* 0x010fe20000410000 */
[----:B------:R-:W3:Y:S01]  /*7000*/  @!P6 MUFU.RCP R17, R10 ;  /* 0x0000000a0011e308 */ /* 0x000ee20000001000 */
[----:B-----5:R-:W-:Y:S01]  /*7010*/  @!P2 FMUL.FTZ R35, R35, R6 ;  /* 0x000000062323a220 */ /* 0x020fe20000410000 */
[----:B------:R-:W-:-:S05]  /*7020*/  FSETP.GTU.FTZ.AND P2, PT, R14, 20, PT ;  /* 0x41a000000e00780b */ /* 0x000fca0003f5c000 */
[----:B------:R-:W-:Y:S01]  /*7030*/  @!P3 FMUL.FTZ R6, R13, -1.4426950216293334961 ;  /* 0xbfb8aa3b0d06b820 */ /* 0x000fe20000410000 */
[----:B------:R-:W4:Y:S01]  /*7040*/  @!P0 MUFU.EX2 R11, R11 ;  /* 0x0000000b000b8308 */ /* 0x000f220000000800 */
[----:B0-----:R-:W-:Y:S01]  /*7050*/  @!P1 FMUL.FTZ R28, R28, R9 ;  /* 0x000000091c1c9220 */ /* 0x001fe20000410000 */
[----:B------:R-:W-:-:S05]  /*7060*/  FSETP.GTU.FTZ.AND P1, PT, R15, 20, PT ;  /* 0x41a000000f00780b */ /* 0x000fca0003f3c000 */
[----:B------:R-:W-:Y:S01]  /*7070*/  @!P2 FMUL.FTZ R9, R14, -1.4426950216293334961 ;  /* 0xbfb8aa3b0e09a820 */ /* 0x000fe20000410000 */
[----:B------:R-:W-:Y:S01]  /*7080*/  @!P5 MUFU.EX2 R5, R5 ;  /* 0x000000050005d308 */ /* 0x000fe20000000800 */
[----:B---3--:R-:W-:Y:S01]  /*7090*/  @!P6 FMUL.FTZ R32, R32, R17 ;  /* 0x000000112020e220 */ /* 0x008fe20000410000 */
[----:B------:R-:W-:Y:S01]  /*70a0*/  FSETP.GTU.FTZ.AND P6, PT, R7, 20, PT ;  /* 0x41a000000700780b */ /* 0x000fe20003fdc000 */
[----:B------:R-:W-:Y:S04]  /*70b0*/  LDS.128 R16, [R2+0x200] ;  /* 0x0002000002107984 */ /* 0x000fe80000000c00 */
[----:B------:R-:W-:Y:S01]  /*70c0*/  @!P1 FMUL.FTZ R10, R15, -1.4426950216293334961 ;  /* 0xbfb8aa3b0f0a9820 */ /* 0x000fe20000410000 */
[----:B------:R-:W0:Y:S01]  /*70d0*/  @!P2 MUFU.EX2 R9, R9 ;  /* 0x000000090009a308 */ /* 0x000e220000000800 */
[----:B------:R-:W3:Y:S01]  /*70e0*/  LDS.128 R12, [R2] ;  /* 0x00000000020c7984 */ /* 0x000ee20000000c00 */
[----:B----4-:R-:W-:-:S05]  /*70f0*/  @!P0 FADD.FTZ R11, R11, 1 ;  /* 0x3f8000000b0b8421 */ /* 0x010fca0000010000 */
[----:B------:R-:W-:Y:S01]  /*7100*/  @!P6 FMUL.FTZ R4, R7, -1.4426950216293334961 ;  /* 0xbfb8aa3b0704e820 */ /* 0x000fe20000410000 */
[----:B------:R-:W4:Y:S08]  /*7110*/  @!P1 MUFU.EX2 R10, R10 ;  /* 0x0000000a000a9308 */ /* 0x000f300000000800 */
[----:B------:R-:W5:Y:S01]  /*7120*/  @!P6 MUFU.EX2 R4, R4 ;  /* 0x000000040004e308 */ /* 0x000f620000000800 */
[----:B0-----:R-:W-:-:S07]  /*7130*/  @!P2 FADD.FTZ R9, R9, 1 ;  /* 0x3f8000000909a421 */ /* 0x001fce0000010000 */
[----:B------:R-:W0:Y:S01]  /*7140*/  @!P4 MUFU.EX2 R0, R0 ;  /* 0x000000000000c308 */ /* 0x000e220000000800 */
[----:B----4-:R-:W-:-:S07]  /*7150*/  @!P1 FADD.FTZ R10, R10, 1 ;  /* 0x3f8000000a0a9421 */ /* 0x010fce0000010000 */
[----:B------:R4:W1:Y:S01]  /*7160*/  @!P3 MUFU.EX2 R7, R6 ;  /* 0x000000060007b308 */ /* 0x0008620000000800 */
[----:B-----5:R-:W-:-:S07]  /*7170*/  @!P6 FADD.FTZ R4, R4, 1 ;  /* 0x3f8000000404e421 */ /* 0x020fce0000010000 */
[----:B--2---:R2:W5:Y:S01]  /*7180*/  @!P0 MUFU.RCP R44, R11 ;  /* 0x0000000b002c8308 */ /* 0x0045620000001000 */
[----:B----4-:R-:W-:Y:S01]  /*7190*/  @!P5 FADD.FTZ R6, R5, 1 ;  /* 0x3f8000000506d421 */ /* 0x010fe20000010000 */
[----:B------:R-:W-:Y:S01]  /*71a0*/  MOV R5, UR14 ;  /* 0x0000000e00057c02 */ /* 0x000fe20008000f00 */
[----:B0-----:R-:W-:-:S05]  /*71b0*/  @!P4 FADD.FTZ R0, R0, 1 ;  /* 0x3f8000000000c421 */ /* 0x001fca0000010000 */
[----:B------:R0:W4:Y:S01]  /*71c0*/  @!P6 MUFU.RCP R46, R4 ;  /* 0x00000004002ee308 */ /* 0x0001220000001000 */
[----:B--2---:R-:W-:Y:S01]  /*71d0*/  IADD3 R11, PT, PT, R8, R105, RZ ;  /* 0x00000069080b7210 */ /* 0x004fe20007ffe0ff */
[----:B-1----:R-:W-:-:S06]  /*71e0*/  @!P3 FADD.FTZ R7, R7, 1 ;  /* 0x3f8000000707b421 */ /* 0x002fcc0000010000 */
[----:B------:R1:W2:Y:S01]  /*71f0*/  @!P4 MUFU.RCP R45, R0 ;  /* 0x00000000002dc308 */ /* 0x0002a20000001000 */
[----:B0-----:R-:W-:Y:S01]  /*7200*/  MOV R4, UR15 ;  /* 0x0000000f00047c02 */ /* 0x001fe20008000f00 */
[----:B------:R-:W0:Y:S01]  /*7210*/  LDCU.64 UR14, c[0x0][0x518] ;  /* 0x0000a300ff0e77ac */ /* 0x000e220008000a00 */
[----:B-----5:R-:W-:-:S03]  /*7220*/  @!P0 FMUL.FTZ R29, R29, R44 ;  /* 0x0000002c1d1d8220 */ /* 0x020fc60000410000 */
[----:B------:R-:W-:Y:S02]  /*7230*/  IMAD.WIDE.U32 R4, R11, 0x10, R4 ;  /* 0x000000100b047825 */ /* 0x000fe400078e0004 */
[----:B------:R-:W5:Y:S02]  /*7240*/  @!P5 MUFU.RCP R47, R6 ;  /* 0x00000006002fd308 */ /* 0x000f640000001000 */
[----:B----4-:R-:W-:Y:S01]  /*7250*/  @!P6 FMUL.FTZ R31, R31, R46 ;  /* 0x0000002e1f1fe220 */ /* 0x010fe20000410000 */
[----:B-1----:R-:W-:Y:S01]  /*7260*/  FADD.FTZ R0, R36, R85 ;  /* 0x0000005524007221 */ /* 0x002fe20000010000 */
[----:B---3--:R-:W-:Y:S04]  /*7270*/  STG.E.128 desc[UR28][R4.64], R12 ;  /* 0x0000000c04007986 */ /* 0x008fe8000c101d1c */
[----:B------:R-:W-:Y:S01]  /*7280*/  STG.E.128 desc[UR28][R4.64+0x200], R16 ;  /* 0x0002001004007986 */ /* 0x000fe2000c101d1c */
[----:B------:R1:W3:Y:S01]  /*7290*/  @!P3 MUFU.RCP R48, R7 ;  /* 0x000000070030b308 */ /* 0x0002e20000001000 */
[----:B--2---:R-:W-:-:S02]  /*72a0*/  @!P4 FMUL.FTZ R30, R30, R45 ;  /* 0x0000002d1e1ec220 */ /* 0x004fc40000410000 */
[----:B------:R-:W-:Y:S01]  /*72b0*/  STG.E.128 desc[UR28][R4.64+0x400], R20 ;  /* 0x0004001404007986 */ /* 0x000fe2000c101d1c */
[----:B0-----:R-:W-:Y:S02]  /*72c0*/  UIMAD.WIDE.U32 UR8, UR31, UR14, UR8 ;  /* 0x0000000e1f0872a5 */ /* 0x001fe4000f8e0008 */
[----:B------:R-:W-:Y:S01]  /*72d0*/  UIMAD UR14, UR13, UR23, URZ ;  /* 0x000000170d0e72a4 */ /* 0x000fe2000f8e02ff */
[----:B------:R0:W-:Y:S01]  /*72e0*/  STG.E.128 desc[UR28][R4.64+0x600], R40 ;  /* 0x0006002804007986 */ /* 0x0001e2000c101d1c */
[----:B------:R-:W2:Y:S01]  /*72f0*/  @!P2 MUFU.RCP R9, R9 ;  /* 0x000000090009a308 */ /* 0x000ea20000001000 */
[----:B-----5:R-:W-:Y:S01]  /*7300*/  @!P5 FMUL.FTZ R24, R24, R47 ;  /* 0x0000002f1818d220 */ /* 0x020fe20000410000 */
[----:B-1----:R-:W-:Y:S01]  /*7310*/  FADD.FTZ R7, R0, R37 ;  /* 0x0000002500077221 */ /* 0x002fe20000010000 */
[----:B------:R-:W-:Y:S01]  /*7320*/  BAR.SYNC.DEFER_BLOCKING 0x0 ;  /* 0x0000000000007b1d */ /* 0x000fe20000010000 */
[----:B------:R-:W-:Y:S02]  /*7330*/  UIMAD UR9, UR31, UR15, UR9 ;  /* 0x0000000f1f0972a4 */ /* 0x000fe4000f8e0209 */
[----:B------:R-:W-:-:S02]  /*7340*/  FADD.FTZ R0, R7, R38 ;  /* 0x0000002607007221 */ /* 0x000fc40000010000 */
[----:B------:R-:W-:Y:S01]  /*7350*/  UIMAD.WIDE.U32 UR8, UR13, UR22, UR8 ;  /* 0x000000160d0872a5 */ /* 0x000fe2000f8e0008 */
[----:B------:R-:W1:Y:S01]  /*7360*/  @!P1 MUFU.RCP R10, R10 ;  /* 0x0000000a000a9308 */ /* 0x000e620000001000 */
[----:B---3--:R-:W-:Y:S02]  /*7370*/  @!P3 FMUL.FTZ R25, R25, R48 ;  /* 0x000000301919b220 */ /* 0x008fe40000410000 */
[----:B------:R-:W-:Y:S02]  /*7380*/  UIADD3 UR14, UPT, UPT, UR9, UR14, URZ ;  /* 0x0000000e090e7290 */ /* 0x000fe4000fffe0ff */
[----:B------:R-:W-:Y:S01]  /*7390*/  ULEA UR9, UP0, UR8, UR24, 0x2 ;  /* 0x0000001808097291 */ /* 0x000fe2000f8010ff */
[----:B--2---:R-:W-:-:S03]  /*73a0*/  @!P2 FMUL.FTZ R26, R26, R9 ;  /* 0x000000091a1aa220 */ /* 0x004fc60000410000 */
[----:B------:R-:W-:Y:S02]  /*73b0*/  ULEA.HI.X UR8, UR8, UR25, UR14, 0x2, UP0 ;  /* 0x0000001908087291 */ /* 0x000fe400080f140e */
[----:B0-----:R-:W-:Y:S01]  /*73c0*/  MOV R4, UR9 ;  /* 0x0000000900047c02 */ /* 0x001fe20008000f00 */
[----:B------:R-:W-:-:S03]  /*73d0*/  UIADD3 UR20, UP0, UPT, UR20, -0x2000, URZ ;  /* 0xffffe00014147890 */ /* 0x000fc6000ff1e0ff */
[----:B------:R-:W-:Y:S01]  /*73e0*/  MOV R5, UR8 ;  /* 0x0000000800057c02 */ /* 0x000fe20008000f00 */
[----:B------:R-:W-:Y:S01]  /*73f0*/  UIADD3.X UR17, UPT, UPT, UR17, -0x1, URZ, UP0, !UPT ;  /* 0xffffffff11117890 */ /* 0x000fe200087fe4ff */
[----:B-1----:R-:W-:Y:S01]  /*7400*/  @!P1 FMUL.FTZ R27, R27, R10 ;  /* 0x0000000a1b1b9220 */ /* 0x002fe20000410000 */
[----:B------:R0:W-:Y:S01]  /*7410*/  STS.128 [R84], R36 ;  /* 0x0000002454007388 */ /* 0x0001e20000000c00 */
[----:B------:R-:W-:Y:S01]  /*7420*/  UISETP.GT.AND UP0, UPT, UR18, 0x1, UPT ;  /* 0x000000011200788c */ /* 0x000fe2000bf04270 */
[----:B------:R-:W-:Y:S02]  /*7430*/  IMAD.WIDE.U32 R4, R11, 0x10, R4 ;  /* 0x000000100b047825 */ /* 0x000fe400078e0004 */
[----:B------:R1:W-:Y:S01]  /*7440*/  STS.128 [R84+0x10], R32 ;  /* 0x0000102054007388 */ /* 0x0003e20000000c00 */
[----:B------:R-:W-:-:S03]  /*7450*/  UMOV UR18, UR30 ;  /* 0x0000001e00127c82 */ /* 0x000fc60008000000 */
[----:B------:R2:W-:Y:S04]  /*7460*/  STS.128 [R84+0x20], R28 ;  /* 0x0000201c54007388 */ /* 0x0005e80000000c00 */
[----:B------:R3:W-:Y:S01]  /*7470*/  STS.128 [R84+0x30], R24 ;  /* 0x0000301854007388 */ /* 0x0007e20000000c00 */
[----:B------:R-:W-:-:S03]  /*7480*/  NOP ;  /* 0x0000000000007918 */ /* 0x000fc60000000000 */
[----:B------:R-:W4:Y:S01]  /*7490*/  LDS.128 R12, [R2] ;  /* 0x00000000020c7984 */ /* 0x000f220000000c00 */
[----:B0-----:R-:W-:-:S03]  /*74a0*/  FADD.FTZ R39, R0, R39 ;  /* 0x0000002700277221 */ /* 0x001fc60000010000 */
[----:B------:R-:W0:Y:S01]  /*74b0*/  LDS.128 R16, [R2+0x200] ;  /* 0x0002000002107984 */ /* 0x000e220000000c00 */
[----:B-1----:R-:W-:-:S03]  /*74c0*/  FADD.FTZ R32, R39, R32 ;  /* 0x0000002027207221 */ /* 0x002fc60000010000 */
[----:B------:R-:W1:Y:S01]  /*74d0*/  LDS.128 R20, [R2+0x400] ;  /* 0x0004000002147984 */ /* 0x000e620000000c00 */
[----:B------:R-:W-:-:S03]  /*74e0*/  FADD.FTZ R33, R32, R33 ;  /* 0x0000002120217221 */ /* 0x000fc60000010000 */
[----:B------:R-:W5:Y:S01]  /*74f0*/  LDS.128 R40, [R2+0x600] ;  /* 0x0006000002287984 */ /* 0x000f620000000c00 */
        /* <DEDUP_REMOVED lines=15> */
.L_x_1874:
        /* <DEDUP_REMOVED lines=44> */
.L_x_1924:
[----:B------:R-:W-:Y:S05]  /*78b0*/  BSYNC.RECONVERGENT B0 ;  /* 0x0000000000007941 */ /* 0x000fea0003800200 */
.L_x_1923:
        /* <DEDUP_REMOVED lines=42> */
.L_x_1926:
[----:B------:R-:W-:Y:S05]  /*7b60*/  BSYNC.RECONVERGENT B0 ;  /* 0x0000000000007941 */ /* 0x000fea0003800200 */
.L_x_1925:
        /* <DEDUP_REMOVED lines=13> */
[----:B-1----:R-:W-:Y:S02]  /*7c40*/  UIMAD.WIDE.U32 UR4, UR13, UR16, URZ ;  /* 0x000000100d0472a5 */ /* 0x002fe4000f8e00ff */
[----:B------:R-:W-:Y:S02]  /*7c50*/  UIMAD UR23, UR13, UR23, UR11 ;  /* 0x000000170d1772a4 */ /* 0x000fe4000f8e020b */
[----:B--2---:R-:W-:Y:S02]  /*7c60*/  ULEA UR24, UP0, UR10, UR24, 0x2 ;  /* 0x000000180a187291 */ /* 0x004fe4000f8010ff */
[----:B------:R-:W-:Y:S02]  /*7c70*/  UIMAD UR16, UR13, UR9, UR7 ;  /* 0x000000090d1072a4 */ /* 0x000fe4000f8e0207 */
[----:B----4-:R-:W-:-:S02]  /*7c80*/  UIMAD.WIDE.U32 UR8, UR13, UR18, URZ ;  /* 0x000000120d0872a5 */ /* 0x010fc4000f8e00ff */
[----:B------:R-:W-:Y:S02]  /*7c90*/  UIMAD UR27, UR13, UR27, UR15 ;  /* 0x0000001b0d1b72a4 */ /* 0x000fe4000f8e020f */
[----:B------:R-:W-:Y:S02]  /*7ca0*/  ULEA UR30, UP1, UR14, UR30, 0x2 ;  /* 0x0000001e0e1e7291 */ /* 0x000fe4000f8210ff */
[----:B------:R-:W-:Y:S02]  /*7cb0*/  ULEA.HI.X UR23, UR10, UR25, UR23, 0x2, UP0 ;  /* 0x000000190a177291 */ /* 0x000fe400080f1417 */
[----:B------:R-:W-:Y:S01]  /*7cc0*/  UIMAD UR12, UR13, UR19, UR9 ;  /* 0x000000130d0c72a4 */ /* 0x000fe2000f8e0209 */
[----:B------:R-:W-:Y:S01]  /*7cd0*/  UMOV UR10, 0x400 ;  /* 0x00000400000a7882 */ /* 0x000fe20000000000 */
[----:B------:R-:W-:Y:S01]  /*7ce0*/  UIMAD UR17, UR13, UR17, UR5 ;  /* 0x000000110d1172a4 */ /* 0x000fe2000f8e0205 */
[----:B------:R-:W0:Y:S01]  /*7cf0*/  LDCU UR11, c[0x0][0x360] ;  /* 0x00006c00ff0b77ac */ /* 0x000e220008000800 */
        /* <DEDUP_REMOVED lines=8> */
[----:B------:R-:W-:-:S12]  /*7d80*/  ULEA UR10, UR20, UR10, 0x18 ;  /* 0x0000000a140a7291 */ /* 0x000fd8000f8ec0ff */
.L_x_1928:
        /* <DEDUP_REMOVED lines=57> */
.L_x_1927:
[----:B------:R-:W-:Y:S05]  /*8120*/  EXIT ;  /* 0x000000000000794d */ /* 0x000fea0003800000 */
.L_x_1913:
[----:B------:R-:W-:Y:S01]  /*8130*/  HFMA2 R146, -RZ, RZ, 0, 5.9604644775390625e-08 ;  /* 0x00000001ff927431 */ /* 0x000fe200000001ff */
[----:B------:R-:W-:Y:S02]  /*8140*/  MOV R144, R60 ;  /* 0x0000003c00907202 */ /* 0x000fe40000000f00 */
[----:B------:R-:W-:Y:S02]  /*8150*/  MOV R155, RZ ;  /* 0x000000ff009b7202 */ /* 0x000fe40000000f00 */
[----:B------:R-:W-:-:S07]  /*8160*/  MOV R147, 0xffffffff ;  /* 0xffffffff00937802 */ /* 0x000fce0000000f00 */
[----:B-12--5:R-:W-:Y:S05]  /*8170*/  WARPSYNC.COLLECTIVE R147, `(.L_x_1929) ;  /* 0x0000000093087348 */ /* 0x026fea0003c00000 */
[----:B------:R0:W3:Y:S02]  /*8180*/  SHFL.UP P6, R142, R144, R146, R155 ;  /* 0x04000092908e7389 */ /* 0x0000e400000c009b */
[----:B0123-5:R-:W-:Y:S05]  /*8190*/  ENDCOLLECTIVE ;  /* 0x000000000000791b */ /* 0x02ffea0003800000 */
.L_x_1929:
[----:B------:R-:W-:Y:S02]  /*81a0*/  MOV R144, R61 ;  /* 0x0000003d00907202 */ /* 0x000fe40000000f00 */
[----:B------:R-:W-:-:S07]  /*81b0*/  MOV R141, R142 ;  /* 0x0000008e008d7202 */ /* 0x000fce0000000f00 */
[----:B------:R-:W-:Y:S05]  /*81c0*/  WARPSYNC.COLLECTIVE R147, `(.L_x_1930) ;  /* 0x0000000093087348 */ /* 0x000fea0003c00000 */
[----:B------:R0:W1:Y:S02]  /*81d0*/  SHFL.UP P6, R142, R144, R146, R155 ;  /* 0x04000092908e7389 */ /* 0x00006400000c009b */
[----:B01----:R-:W-:Y:S05]  /*81e0*/  ENDCOLLECTIVE ;  /* 0x000000000000791b */ /* 0x003fea0003800000 */
.L_x_1930:
        /* <DEDUP_REMOVED lines=9> */
.L_x_1931:
[----:B------:R-:W-:Y:S02]  /*8280*/  MOV R144, R143 ;  /* 0x0000008f00907202 */ /* 0x000fe40000000f00 */
[----:B------:R-:W-:-:S07]  /*8290*/  MOV R141, R142 ;  /* 0x0000008e008d7202 */ /* 0x000fce0000000f00 */
[----:B------:R-:W-:Y:S05]  /*82a0*/  WARPSYNC.COLLECTIVE R147, `(.L_x_1932) ;  /* 0x0000000093087348 */ /* 0x000fea0003c00000 */
[----:B------:R0:W1:Y:S02]  /*82b0*/  SHFL.UP P6, R142, R144, R146, R155 ;  /* 0x04000092908e7389 */ /* 0x00006400000c009b */
[----:B01----:R-:W-:Y:S05]  /*82c0*/  ENDCOLLECTIVE ;  /* 0x000000000000791b */ /* 0x003fea0003800000 */
.L_x_1932:
        /* <DEDUP_REMOVED lines=9> */
.L_x_1933:
[----:B------:R-:W-:Y:S02]  /*8360*/  MOV R144, R149 ;  /* 0x0000009500907202 */ /* 0x000fe40000000f00 */
[----:B------:R-:W-:-:S07]  /*8370*/  MOV R61, R142 ;  /* 0x0000008e003d7202 */ /* 0x000fce0000000f00 */
[----:B------:R-:W-:Y:S05]  /*8380*/  WARPSYNC.COLLECTIVE R147, `(.L_x_1934) ;  /* 0x0000000093087348 */ /* 0x000fea0003c00000 */
[----:B------:R0:W1:Y:S02]  /*8390*/  SHFL.UP P6, R142, R144, R146, R155 ;  /* 0x04000092908e7389 */ /* 0x00006400000c009b */
[----:B01----:R-:W-:Y:S05]  /*83a0*/  ENDCOLLECTIVE ;  /* 0x000000000000791b */ /* 0x003fea0003800000 */
.L_x_1934:
        /* <DEDUP_REMOVED lines=9> */
.L_x_1935:
[----:B------:R-:W-:Y:S02]  /*8440*/  MOV R144, R141 ;  /* 0x0000008d00907202 */ /* 0x000fe40000000f00 */
[----:B------:R-:W-:-:S07]  /*8450*/  MOV R61, R142 ;  /* 0x0000008e003d7202 */ /* 0x000fce0000000f00 */
[----:B------:R-:W-:Y:S05]  /*8460*/  WARPSYNC.COLLECTIVE R147, `(.L_x_1936) ;  /* 0x0000000093087348 */ /* 0x000fea0003c00000 */
[----:B------:R0:W1:Y:S02]  /*8470*/  SHFL.UP P6, R142, R144, R146, R155 ;  /* 0x04000092908e7389 */ /* 0x00006400000c009b */
[----:B01----:R-:W-:Y:S05]  /*8480*/  ENDCOLLECTIVE ;  /* 0x000000000000791b */ /* 0x003fea0003800000 */
.L_x_1936:
        /* <DEDUP_REMOVED lines=9> */
.L_x_1937:
[----:B------:R-:W-:Y:S02]  /*8520*/  MOV R144, R61 ;  /* 0x0000003d00907202 */ /* 0x000fe40000000f00 */
[----:B------:R-:W-:-:S07]  /*8530*/  MOV R143, R142 ;  /* 0x0000008e008f7202 */ /* 0x000fce0000000f00 */
[----:B------:R-:W-:Y:S05]  /*8540*/  WARPSYNC.COLLECTIVE R147, `(.L_x_1938) ;  /* 0x0000000093087348 */ /* 0x000fea0003c00000 */
[----:B------:R0:W1:Y:S02]  /*8550*/  SHFL.UP P6, R142, R144, R146, R155 ;  /* 0x04000092908e7389 */ /* 0x00006400000c009b */
[----:B01----:R-:W-:Y:S05]  /*8560*/  ENDCOLLECTIVE ;  /* 0x000000000000791b */ /* 0x003fea0003800000 */
.L_x_1938:
[----:B------:R-:W-:Y:S01]  /*8570*/  MOV R140, R142 ;  /* 0x0000008e008c7202 */ /* 0x000fe20000000f00 */
[----:B------:R-:W-:Y:S06]  /*8580*/  BRA `(.L_x_1939) ;  /* 0xffffffc800847947 */ /* 0x000fec000383ffff */
.L_x_1914:
[----:B------:R-:W-:Y:S01]  /*8590*/  HFMA2 R149, -RZ, RZ, 0, 1.847743988037109375e-06 ;  /* 0x0000001fff957431 */ /* 0x000fe200000001ff */
[----:B------:R-:W-:Y:S01]  /*85a0*/  BSSY B0, `(.L_x_1940) ;  /* 0x0000007000007945 */ /* 0x000fe20003800000 */
[----:B------:R-:W-:Y:S02]  /*85b0*/  MOV R150, R60 ;  /* 0x0000003c00967202 */ /* 0x000fe40000000f00 */
[----:B------:R-:W-:Y:S02]  /*85c0*/  MOV R152, 0x1f ;  /* 0x0000001f00987802 */ /* 0x000fe40000000f00 */
[----:B------:R-:W-:-:S07]  /*85d0*/  MOV R147, 0xffffffff ;  /* 0xffffffff00937802 */ /* 0x000fce0000000f00 */
[----:B-12--5:R-:W-:Y:S05]  /*85e0*/  WARPSYNC.COLLECTIVE R147, `(.L_x_1941) ;  /* 0x0000000093087348 */ /* 0x026fea0003c00000 */
[----:B------:R0:W3:Y:S02]  /*85f0*/  SHFL.IDX P1, R153, R150, R149, R152 ;  /* 0x0000009596997389 */ /* 0x0000e40000020098 */
[----:B0123-5:R-:W-:Y:S05]  /*8600*/  ENDCOLLECTIVE ;  /* 0x000000000000791b */ /* 0x02ffea0003800000 */
.L_x_1941:
[----:B------:R-:W-:Y:S05]  /*8610*/  BSYNC B0 ;  /* 0x0000000000007941 */ /* 0x000fea0003800000 */
.L_x_1940:
[----:B------:R-:W-:Y:S05]  /*8620*/  BRA `(.L_x_1942) ;  /* 0xffffffc800707947 */ /* 0x000fea000383ffff */
.L_x_1915:
        /* <DEDUP_REMOVED lines=8> */
.L_x_1944:
[----:B------:R-:W-:Y:S05]  /*86b0*/  BSYNC B0 ;  /* 0x0000000000007941 */ /* 0x000fea0003800000 */
.L_x_1943:
[----:B------:R-:W-:Y:S05]  /*86c0*/  BRA `(.L_x_1945) ;  /* 0xffffffc800507947 */ /* 0x000fea000383ffff */
.L_x_1916:
[----:B------:R-:W-:Y:S01]  /*86d0*/  HFMA2 R146, -RZ, RZ, 0, 5.9604644775390625e-08 ;  /* 0x00000001ff927431 */ /* 0x000fe200000001ff */
[----:B------:R-:W-:Y:S01]  /*86e0*/  BSSY B0, `(.L_x_1946) ;  /* 0x0000007000007945 */ /* 0x000fe20003800000 */
[----:B------:R-:W-:Y:S02]  /*86f0*/  MOV R144, R60 ;  /* 0x0000003c00907202 */ /* 0x000fe40000000f00 */
[----:B------:R-:W-:Y:S02]  /*8700*/  MOV R155, RZ ;  /* 0x000000ff009b7202 */ /* 0x000fe40000000f00 */
[----:B------:R-:W-:-:S07]  /*8710*/  MOV R147, 0xffffffff ;  /* 0xffffffff00937802 */ /* 0x000fce0000000f00 */
[----:B-12--5:R-:W-:Y:S05]  /*8720*/  WARPSYNC.COLLECTIVE R147, `(.L_x_1947) ;  /* 0x0000000093087348 */ /* 0x026fea0003c00000 */
[----:B------:R0:W3:Y:S02]  /*8730*/  SHFL.UP P6, R142, R144, R146, R155 ;  /* 0x04000092908e7389 */ /* 0x0000e400000c009b */
[----:B0123-5:R-:W-:Y:S05]  /*8740*/  ENDCOLLECTIVE ;  /* 0x000000000000791b */ /* 0x02ffea0003800000 */
.L_x_1947:
[----:B------:R-:W-:Y:S05]  /*8750*/  BSYNC B0 ;  /* 0x0000000000007941 */ /* 0x000fea0003800000 */
.L_x_1946:
        /* <DEDUP_REMOVED lines=11> */
.L_x_1948:
[----:B------:R-:W-:Y:S05]  /*8810*/  WARPSYNC.COLLECTIVE R147, `(.L_x_1949) ;  /* 0x0000000093087348 */ /* 0x000fea0003c00000 */
[----:B------:R0:W1:Y:S02]  /*8820*/  SHFL.IDX P1, R153, R150, R149, R152 ;  /* 0x0000009596997389 */ /* 0x0000640000020098 */
[----:B01----:R-:W-:Y:S05]  /*8830*/  ENDCOLLECTIVE ;  /* 0x000000000000791b */ /* 0x003fea0003800000 */
.L_x_1949:
[----:B------:R-:W-:Y:S02]  /*8840*/  MOV R150, R7 ;  /* 0x0000000700967202 */ /* 0x000fe40000000f00 */
[----:B------:R-:W-:Y:S02]  /*8850*/  MOV R61, R142 ;  /* 0x0000008e003d7202 */ /* 0x000fe40000000f00 */
[----:B------:R-:W-:-:S07]  /*8860*/  MOV R6, R153 ;  /* 0x0000009900067202 */ /* 0x000fce0000000f00 */
[----:B------:R-:W-:Y:S05]  /*8870*/  WARPSYNC.COLLECTIVE R147, `(.L_x_1950) ;  /* 0x0000000093087348 */ /* 0x000fea0003c00000 */
[----:B------:R0:W1:Y:S02]  /*8880*/  SHFL.IDX P1, R153, R150, R149, R152 ;  /* 0x0000009596997389 */ /* 0x0000640000020098 */
[----:B01----:R-:W-:Y:S05]  /*8890*/  ENDCOLLECTIVE ;  /* 0x000000000000791b */ /* 0x003fea0003800000 */
.L_x_1950:
[----:B------:R-:W-:Y:S01]  /*88a0*/  MOV R7, R153 ;  /* 0x0000009900077202 */ /* 0x000fe20000000f00 */
[----:B------:R-:W-:Y:S06]  /*88b0*/  BRA `(.L_x_1951) ;  /* 0xffffffc400ec7947 */ /* 0x000fec000383ffff */
.L_x_1918:
        /* <DEDUP_REMOVED lines=9> */
.L_x_1952:
[----:B------:R-:W-:Y:S02]  /*8950*/  ISETP.GT.U32.AND P3, PT, R149, 0xf, PT ;  /* 0x0000000f9500780c */ /* 0x000fe40003f64070 */
[----:B------:R-:W-:Y:S02]  /*8960*/  MOV R152, 0x1f ;  /* 0x0000001f00987802 */ /* 0x000fe40000000f00 */
[----:B------:R-:W-:Y:S02]  /*8970*/  MOV R158, R59 ;  /* 0x0000003b009e7202 */ /* 0x000fe40000000f00 */
[----:B------:R-:W-:-:S07]  /*8980*/  MOV R151, R150 ;  /* 0x0000009600977202 */ /* 0x000fce0000000f00 */
[----:B------:R-:W-:Y:S05]  /*8990*/  WARPSYNC.COLLECTIVE R147, `(.L_x_1953) ;  /* 0x0000000093087348 */ /* 0x000fea0003c00000 */
[----:B------:R0:W1:Y:S02]  /*89a0*/  SHFL.DOWN P4, R150, R158, R159, R160 ;  /* 0x0800009f9e967389 */ /* 0x00006400000800a0 */
[----:B01----:R-:W-:Y:S05]  /*89b0*/  ENDCOLLECTIVE ;  /* 0x000000000000791b */ /* 0x003fea0003800000 */
.L_x_1953:
        /* <DEDUP_REMOVED lines=10> */
.L_x_1954:
[----:B------:R-:W-:Y:S02]  /*8a60*/  MOV R149, RZ ;  /* 0x000000ff00957202 */ /* 0x000fe40000000f00 */
[----:B------:R-:W-:Y:S02]  /*8a70*/  MOV R158, R59 ;  /* 0x0000003b009e7202 */ /* 0x000fe40000000f00 */
[----:B------:R-:W-:-:S07]  /*8a80*/  MOV R151, R150 ;  /* 0x0000009600977202 */ /* 0x000fce0000000f00 */
[----:B------:R-:W-:Y:S05]  /*8a90*/  WARPSYNC.COLLECTIVE R147, `(.L_x_1955) ;  /* 0x0000000093087348 */ /* 0x000fea0003c00000 */
[----:B------:R0:W1:Y:S02]  /*8aa0*/  SHFL.DOWN P4, R150, R158, R159, R160 ;  /* 0x0800009f9e967389 */ /* 0x00006400000800a0 */
[----:B01----:R-:W-:Y:S05]  /*8ab0*/  ENDCOLLECTIVE ;  /* 0x000000000000791b */ /* 0x003fea0003800000 */
.L_x_1955:
        /* <DEDUP_REMOVED lines=10> */
.L_x_1956:
[----:B------:R-:W-:Y:S02]  /*8b60*/  MOV R158, R59 ;  /* 0x0000003b009e7202 */ /* 0x000fe40000000f00 */
[----:B------:R-:W-:-:S07]  /*8b70*/  MOV R151, R150 ;  /* 0x0000009600977202 */ /* 0x000fce0000000f00 */
[----:B------:R-:W-:Y:S05]  /*8b80*/  WARPSYNC.COLLECTIVE R147, `(.L_x_1957) ;  /* 0x0000000093087348 */ /* 0x000fea0003c00000 */
[----:B------:R0:W1:Y:S02]  /*8b90*/  SHFL.DOWN P4, R150, R158, R159, R160 ;  /* 0x0800009f9e967389 */ /* 0x00006400000800a0 */
[----:B01----:R-:W-:Y:S05]  /*8ba0*/  ENDCOLLECTIVE ;  /* 0x000000000000791b */ /* 0x003fea0003800000 */
.L_x_1957:
        /* <DEDUP_REMOVED lines=9> */
.L_x_1958:
[----:B------:R-:W-:Y:S02]  /*8c40*/  MOV R158, R59 ;  /* 0x0000003b009e7202 */ /* 0x000fe40000000f00 */
[----:B------:R-:W-:-:S07]  /*8c50*/  MOV R151, R150 ;  /* 0x0000009600977202 */ /* 0x000fce0000000f00 */
[----:B------:R-:W-:Y:S05]  /*8c60*/  WARPSYNC.COLLECTIVE R147, `(.L_x_1959) ;  /* 0x0000000093087348 */ /* 0x000fea0003c00000 */
[----:B------:R0:W1:Y:S02]  /*8c70*/  SHFL.DOWN P4, R150, R158, R159, R160 ;  /* 0x0800009f9e967389 */ /* 0x00006400000800a0 */
[----:B01----:R-:W-:Y:S05]  /*8c80*/  ENDCOLLECTIVE ;  /* 0x000000000000791b */ /* 0x003fea0003800000 */
.L_x_1959:
        /* <DEDUP_REMOVED lines=9> */
.L_x_1960:
[----:B------:R-:W-:Y:S02]  /*8d20*/  MOV R158, R59 ;  /* 0x0000003b009e7202 */ /* 0x000fe40000000f00 */
[----:B------:R-:W-:-:S07]  /*8d30*/  MOV R151, R150 ;  /* 0x0000009600977202 */ /* 0x000fce0000000f00 */
[----:B------:R-:W-:Y:S05]  /*8d40*/  WARPSYNC.COLLECTIVE R147, `(.L_x_1961) ;  /* 0x0000000093087348 */ /* 0x000fea0003c00000 */
[----:B------:R0:W1:Y:S02]  /*8d50*/  SHFL.DOWN P4, R150, R158, R159, R160 ;  /* 0x0800009f9e967389 */ /* 0x00006400000800a0 */
[----:B01----:R-:W-:Y:S05]  /*8d60*/  ENDCOLLECTIVE ;  /* 0x000000000000791b */ /* 0x003fea0003800000 */
.L_x_1961:
[C---:B------:R-:W-:Y:S01]  /*8d70*/  @!P3 FMUL.FTZ R151, R58.reuse, R151 ;  /* 0x000000973a97b220 */ /* 0x040fe20000410000 */
[----:B------:R-:W-:Y:S01]  /*8d80*/  MOV R159, 0x1 ;  /* 0x00000001009f7802 */ /* 0x000fe20000000f00 */
[----:B------:R-:W-:-:S03]  /*8d90*/  @!P3 FFMA.FTZ R150, R58, R150, R59 ;  /* 0x000000963a96b223 */ /* 0x000fc6000001003b */
[----:B------:R-:W-:Y:S02]  /*8da0*/  @!P3 MOV R58, R151 ;  /* 0x00000097003ab202 */ /* 0x000fe40000000f00 */
[----:B------:R-:W-:Y:S02]  /*8db0*/  @!P3 MOV R59, R150 ;  /* 0x00000096003bb202 */ /* 0x000fe40000000f00 */
[-C--:B------:R-:W-:Y:S02]  /*8dc0*/  MOV R150, R58.reuse ;  /* 0x0000003a00967202 */ /* 0x080fe40000000f00 */
[----:B------:R-:W-:-:S07]  /*8dd0*/  MOV R158, R58 ;  /* 0x0000003a009e7202 */ /* 0x000fce0000000f00 */
[----:B------:R-:W-:Y:S05]  /*8de0*/  WARPSYNC.COLLECTIVE R147, `(.L_x_1962) ;  /* 0x0000000093087348 */ /* 0x000fea0003c00000 */
[----:B------:R0:W1:Y:S02]  /*8df0*/  SHFL.IDX P1, R153, R150, R149, R152 ;  /* 0x0000009596997389 */ /* 0x0000640000020098 */
[----:B01----:R-:W-:Y:S05]  /*8e00*/  ENDCOLLECTIVE ;  /* 0x000000000000791b */ /* 0x003fea0003800000 */
.L_x_1962:
[----:B------:R-:W-:Y:S02]  /*8e10*/  MOV R150, R59 ;  /* 0x0000003b00967202 */ /* 0x000fe40000000f00 */
[----:B------:R-:W-:-:S07]  /*8e20*/  MOV R154, R153 ;  /* 0x00000099009a7202 */ /* 0x000fce0000000f00 */
[----:B------:R-:W-:Y:S05]  /*8e30*/  WARPSYNC.COLLECTIVE R147, `(.L_x_1963) ;  /* 0x0000000093087348 */ /* 0x000fea0003c00000 */
[----:B------:R0:W1:Y:S02]  /*8e40*/  SHFL.IDX P1, R153, R150, R149, R152 ;  /* 0x0000009596997389 */ /* 0x0000640000020098 */
[----:B01----:R-:W-:Y:S05]  /*8e50*/  ENDCOLLECTIVE ;  /* 0x000000000000791b */ /* 0x003fea0003800000 */
.L_x_1963:
[----:B------:R-:W-:Y:S05]  /*8e60*/  WARPSYNC.COLLECTIVE R147, `(.L_x_1964) ;  /* 0x0000000093087348 */ /* 0x000fea0003c00000 */
[----:B------:R0:W1:Y:S02]  /*8e70*/  SHFL.DOWN P4, R150, R158, R159, R160 ;  /* 0x0800009f9e967389 */ /* 0x00006400000800a0 */
[----:B01----:R-:W-:Y:S05]  /*8e80*/  ENDCOLLECTIVE ;  /* 0x000000000000791b */ /* 0x003fea0003800000 */
.L_x_1964:
[----:B------:R-:W-:Y:S01]  /*8e90*/  MOV R158, R59 ;  /* 0x0000003b009e7202 */ /* 0x000fe20000000f00 */
[-C--:B------:R-:W-:Y:S01]  /*8ea0*/  FFMA.FTZ R151, R7, R154.reuse, R153 ;  /* 0x0000009a07977223 */ /* 0x080fe20000010099 */
[----:B------:R-:W-:Y:S01]  /*8eb0*/  FMUL.FTZ R154, R6, R154 ;  /* 0x0000009a069a7220 */ /* 0x000fe20000410000 */
[----:B------:R-:W-:-:S07]  /*8ec0*/  MOV R155, R150 ;  /* 0x00000096009b7202 */ /* 0x000fce0000000f00 */
[----:B------:R-:W-:Y:S05]  /*8ed0*/  WARPSYNC.COLLECTIVE R147, `(.L_x_1965) ;  /* 0x0000000093087348 */ /* 0x000fea0003c00000 */
[----:B------:R0:W1:Y:S02]  /*8ee0*/  SHFL.DOWN P4, R150, R158, R159, R160 ;  /* 0x0800009f9e967389 */ /* 0x00006400000800a0 */
[----:B01----:R-:W-:Y:S05]  /*8ef0*/  ENDCOLLECTIVE ;  /* 0x000000000000791b */ /* 0x003fea0003800000 */
.L_x_1965:
[----:B------:R-:W-:Y:S02]  /*8f00*/  MOV R156, R150 ;  /* 0x00000096009c7202 */ /* 0x000fe40000000f00 */
[----:B------:R-:W-:-:S07]  /*8f10*/  MOV R150, R6 ;  /* 0x0000000600967202 */ /* 0x000fce0000000f00 */
[----:B------:R-:W-:Y:S05]  /*8f20*/  WARPSYNC.COLLECTIVE R147, `(.L_x_1966) ;  /* 0x0000000093087348 */ /* 0x000fea0003c00000 */
[----:B------:R0:W1:Y:S02]  /*8f30*/  SHFL.IDX P1, R153, R150, R149, R152 ;  /* 0x0000009596997389 */ /* 0x0000640000020098 */
[----:B01----:R-:W-:Y:S05]  /*8f40*/  ENDCOLLECTIVE ;  /* 0x000000000000791b */ /* 0x003fea0003800000 */
.L_x_1966:
[----:B------:R-:W-:Y:S02]  /*8f50*/  MOV R150, R7 ;  /* 0x0000000700967202 */ /* 0x000fe40000000f00 */
[----:B------:R-:W-:-:S07]  /*8f60*/  MOV R157, R153 ;  /* 0x00000099009d7202 */ /* 0x000fce0000000f00 */
[----:B------:R-:W-:Y:S05]  /*8f70*/  WARPSYNC.COLLECTIVE R147, `(.L_x_1967) ;  /* 0x0000000093087348 */ /* 0x000fea0003c00000 */
[----:B------:R0:W1:Y:S02]  /*8f80*/  SHFL.IDX P1, R153, R150, R149, R152 ;  /* 0x0000009596997389 */ /* 0x0000640000020098 */
[----:B01----:R-:W-:Y:S05]  /*8f90*/  ENDCOLLECTIVE ;  /* 0x000000000000791b */ /* 0x003fea0003800000 */
.L_x_1967:
[----:B------:R-:W-:Y:S01]  /*8fa0*/  MOV R158, R153 ;  /* 0x00000099009e7202 */ /* 0x000fe20000000f00 */
[----:B------:R-:W-:Y:S06]  /*8fb0*/  BRA `(.L_x_1968) ;  /* 0xffffffc800487947 */ /* 0x000fec000383ffff */
.L_x_1969:
        /* <DEDUP_REMOVED lines=12> */
.L_x_10428:


//--------------------- .text._Z25selective_scan_bwd_kernelI32Selective_Scan_bwd_kernel_traitsILi128ELi16ELb1ELb0ELb1ELb0ELb0EffEEv12SSMParamsBwd --------------------------
	.section	.text._Z25selective_scan_bwd_kernelI32Selective_Scan_bwd_kernel_traitsILi128ELi16ELb1ELb0ELb1ELb0ELb0EffEEv12SSMParamsBwd,"ax",@progbits
	.align	128
        .global         _Z25selective_scan_bwd_kernelI32Selective_Scan_bwd_kernel_traitsILi128ELi16ELb1ELb0ELb1ELb0ELb0EffEEv12SSMParamsBwd
        .type           _Z25selective_scan_bwd_kernelI32Selective_Scan_bwd_kernel_traitsILi128ELi16ELb1ELb0ELb1ELb0ELb0EffEEv12SSMParamsBwd,@function
        .size           _Z25selective_scan_bwd_kernelI32Selective_Scan_bwd_kernel_traitsILi128ELi16ELb1ELb0ELb1ELb0ELb0EffEEv12SSMParamsBwd,(.L_x_10429 - _Z25selective_scan_bwd_kernelI32Selective_Scan_bwd_kernel_traitsILi128ELi16ELb1ELb0ELb1ELb0ELb0EffEEv12SSMParamsBwd)
        .other          _Z25selective_scan_bwd_kernelI32Selective_Scan_bwd_kernel_traitsILi128ELi16ELb1ELb0ELb1ELb0ELb0EffEEv12SSMParamsBwd,@"STO_CUDA_ENTRY STV_DEFAULT"
_Z25selective_scan_bwd_kernelI32Selective_Scan_bwd_kernel_traitsILi128ELi16ELb1ELb0ELb1ELb0ELb0EffEEv12SSMParamsBwd:
.text._Z25selective_scan_bwd_kernelI32Selective_Scan_bwd_kernel_traitsILi128ELi16ELb1ELb0ELb1ELb0ELb0EffEEv12SSMParamsBwd:
        /* <DEDUP_REMOVED lines=121> */
[----:B------:R-:W1:Y:S01]  /*0790*/  S2UR UR8, SR_CgaCtaId ;  /* 0x00000000000879c3 */ /* 0x000e620000008800 */
[----:B------:R-:W-:Y:S01]  /*07a0*/  UMOV UR23, 0x400 ;  /* 0x0000040000177882 */ /* 0x000fe20000000000 */
[----:B------:R-:W2:Y:S01]  /*07b0*/  LDCU UR10, c[0x0][0x394] ;  /* 0x00007280ff0a77ac */ /* 0x000ea20008000800 */
[----:B------:R3:W-:Y:S01]  /*07c0*/  STL [R1+0x4], RZ ;  /* 0x000004ff01007387 */ /* 0x0007e20000100800 */
[----:B------:R-:W-:-:S03]  /*07d0*/  UMOV UR11, UR12 ;  /* 0x0000000c000b7c82 */ /* 0x000fc60008000000 */
[----:B------:R3:W-:Y:S01]  /*07e0*/  STL [R1+0x8], RZ ;  /* 0x000008ff01007387 */ /* 0x0007e20000100800 */
[----:B------:R-:W-:Y:S01]  /*07f0*/  UMOV UR16, UR13 ;  /* 0x0000000d00107c82 */ /* 0x000fe20008000000 */
[----:B------:R-:W-:Y:S01]  /*0800*/  UMOV UR18, UR15 ;  /* 0x0000000f00127c82 */ /* 0x000fe20008000000 */
[----:B------:R-:W-:Y:S01]  /*0810*/  UMOV UR20, UR14 ;  /* 0x0000000e00147c82 */ /* 0x000fe20008000000 */
[----:B-1----:R-:W-:Y:S01]  /*0820*/  ULEA UR23, UR8, UR23, 0x18 ;  /* 0x0000001708177291 */ /* 0x002fe2000f8ec0ff */
[C---:B0-----:R-:W-:Y:S02]  /*0830*/  SHF.L.U32 R2, R109.reuse, 0x2, RZ ;  /* 0x000000026d027819 */ /* 0x041fe400000006ff */
[----:B------:R-:W-:Y:S02]  /*0840*/  LOP3.LUT R0, R109, 0x1f, RZ, 0xc0, !PT ;  /* 0x0000001f6d007812 */ /* 0x000fe400078ec0ff */
[----:B------:R-:W-:-:S04]  /*0850*/  LOP3.LUT R5, R2, 0xf80, RZ, 0xc0, !PT ;  /* 0x00000f8002057812 */ /* 0x000fc800078ec0ff */
[----:B--23--:R-:W-:-:S07]  /*0860*/  LOP3.LUT R7, R5, R0, RZ, 0xfc, !PT ;  /* 0x0000000005077212 */ /* 0x00cfce00078efcff */
.L_x_2017:
[----:B------:R-:W-:Y:S01]  /*0870*/  BAR.SYNC.DEFER_BLOCKING 0x0 ;  /* 0x0000000000007b1d */ /* 0x000fe20000010000 */
[----:B0-----:R-:W-:Y:S02]  /*0880*/  MOV R2, UR11 ;  /* 0x0000000b00027c02 */ /* 0x001fe40008000f00 */
        /* <DEDUP_REMOVED lines=16> */
[----:B--2---:R0:W-:Y:S04]  /*0990*/  STS.128 [R108], R8 ;  /* 0x000000086c007388 */ /* 0x0041e80000000c00 */
[----:B---3--:R-:W-:Y:S04]  /*09a0*/  STS.128 [R108+0x200], R12 ;  /* 0x0002000c6c007388 */ /* 0x008fe80000000c00 */
[----:B----4-:R-:W-:Y:S04]  /*09b0*/  STS.128 [R108+0x400], R16 ;  /* 0x000400106c007388 */ /* 0x010fe80000000c00 */
[----:B------:R-:W-:Y:S01]  /*09c0*/  STS.128 [R108+0x600], R20 ;  /* 0x000600146c007388 */ /* 0x000fe20000000c00 */
[----:B------:R-:W-:-:S03]  /*09d0*/  NOP ;  /* 0x0000000000007918 */ /* 0x000fc60000000000 */
[----:B------:R-:W-:Y:S04]  /*09e0*/  LDS.128 R28, [R107] ;  /* 0x000000006b1c7984 */ /* 0x000fe80000000c00 */
[----:B------:R-:W-:Y:S04]  /*09f0*/  LDS.128 R32, [R107+0x10] ;  /* 0x000010006b207984 */ /* 0x000fe80000000c00 */
[----:B------:R-:W-:Y:S04]  /*0a00*/  LDS.128 R36, [R107+0x20] ;  /* 0x000020006b247984 */ /* 0x000fe80000000c00 */
[----:B------:R-:W-:Y:S01]  /*0a10*/  LDS.128 R40, [R107+0x30] ;  /* 0x000030006b287984 */ /* 0x000fe20000000c00 */
[----:B------:R-:W-:Y:S01]  /*0a20*/  BAR.SYNC.DEFER_BLOCKING 0x0 ;  /* 0x0000000000007b1d */ /* 0x000fe20000010000 */
[----:B0-----:R-:W-:-:S02]  /*0a30*/  MOV R8, UR19 ;  /* 0x0000001300087c02 */ /* 0x001fc40008000f00 */
[----:B------:R-:W-:-:S03]  /*0a40*/  MOV R9, UR20 ;  /* 0x0000001400097c02 */ /* 0x000fc60008000f00 */
[----:B------:R-:W2:Y:S04]  /*0a50*/  LDL.LU R10, [R1+0x8] ;  /* 0x00000800010a7983 */ /* 0x000ea80000300800 */
[----:B------:R-:W3:Y:S04]  /*0a60*/  LDG.E.128 R44, desc[UR32][R2.64] ;  /* 0x00000020022c7981 */ /* 0x000ee8000c1e1d00 */
[----:B------:R-:W4:Y:S04]  /*0a70*/  LDG.E.128 R48, desc[UR32][R2.64+0x200] ;  /* 0x0002002002307981 */ /* 0x000f28000c1e1d00 */
[----:B------:R-:W5:Y:S04]  /*0a80*/  LDG.E.128 R52, desc[UR32][R2.64+0x400] ;  /* 0x0004002002347981 */ /* 0x000f68000c1e1d00 */
[----:B------:R-:W2:Y:S01]  /*0a90*/  LDG.E.128 R56, desc[UR32][R2.64+0x600] ;  /* 0x0006002002387981 */ /* 0x000ea2000c1e1d00 */
[----:B------:R-:W-:-:S03]  /*0aa0*/  IMAD.WIDE.U32 R8, R7, 0x10, R8 ;  /* 0x0000001007087825 */ /* 0x000fc600078e0008 */
[----:B---3--:R-:W-:Y:S04]  /*0ab0*/  STS.128 [R108], R44 ;  /* 0x0000002c6c007388 */ /* 0x008fe80000000c00 */
[----:B----4-:R-:W-:Y:S04]  /*0ac0*/  STS.128 [R108+0x200], R48 ;  /* 0x000200306c007388 */ /* 0x010fe80000000c00 */
[----:B-----5:R-:W-:Y:S04]  /*0ad0*/  STS.128 [R108+0x400], R52 ;  /* 0x000400346c007388 */ /* 0x020fe80000000c00 */
        /* <DEDUP_REMOVED lines=11> */
[----:B-1----:R-:W-:Y:S01]  /*0b90*/  UISETP.GE.AND UP0, UPT, UR8, 0x1, UPT ;  /* 0x000000010800788c */ /* 0x002fe2000bf06270 */
[----:B0-----:R-:W-:-:S02]  /*0ba0*/  CS2R R58, SRZ ;  /* 0x00000000003a7805 */ /* 0x001fc4000001ff00 */
[----:B------:R-:W-:Y:S01]  /*0bb0*/  CS2R R56, SRZ ;  /* 0x0000000000387805 */ /* 0x000fe2000001ff00 */
[----:B--2---:R0:W-:Y:S04]  /*0bc0*/  STS.128 [R108], R60 ;  /* 0x0000003c6c007388 */ /* 0x0041e80000000c00 */
[----:B---3--:R1:W-:Y:S04]  /*0bd0*/  STS.128 [R108+0x200], R64 ;  /* 0x000200406c007388 */ /* 0x0083e80000000c00 */
[----:B----4-:R2:W-:Y:S04]  /*0be0*/  STS.128 [R108+0x400], R68 ;  /* 0x000400446c007388 */ /* 0x0105e80000000c00 */
[----:B-----5:R-:W-:Y:S01]  /*0bf0*/  STS.128 [R108+0x600], R72 ;  /* 0x000600486c007388 */ /* 0x020fe20000000c00 */
[----:B------:R-:W-:-:S03]  /*0c00*/  NOP ;  /* 0x0000000000007918 */ /* 0x000fc60000000000 */
[----:B------:R-:W3:Y:S01]  /*0c10*/  LDS.128 R4, [R107] ;  /* 0x000000006b047984 */ /* 0x000ee20000000c00 */
[----:B0-----:R-:W-:Y:S02]  /*0c20*/  CS2R R62, SRZ ;  /* 0x00000000003e7805 */ /* 0x001fe4000001ff00 */
[----:B------:R-:W-:Y:S02]  /*0c30*/  CS2R R60, SRZ ;  /* 0x00000000003c7805 */ /* 0x000fe4000001ff00 */
[----:B-1----:R-:W-:Y:S01]  /*0c40*/  CS2R R66, SRZ ;  /* 0x0000000000427805 */ /* 0x002fe2000001ff00 */
[----:B------:R-:W0:Y:S01]  /*0c50*/  LDS.128 R44, [R107+0x10] ;  /* 0x000010006b2c7984 */ /* 0x000e220000000c00 */
[----:B------:R-:W-:Y:S02]  /*0c60*/  CS2R R64, SRZ ;  /* 0x0000000000407805 */ /* 0x000fe4000001ff00 */
[----:B--2---:R-:W-:Y:S02]  /*0c70*/  CS2R R70, SRZ ;  /* 0x0000000000467805 */ /* 0x004fe4000001ff00 */
[----:B------:R-:W-:Y:S01]  /*0c80*/  CS2R R68, SRZ ;  /* 0x0000000000447805 */ /* 0x000fe2000001ff00 */
[----:B------:R-:W1:Y:S04]  /*0c90*/  LDS.128 R48, [R107+0x20] ;  /* 0x000020006b307984 */ /* 0x000e680000000c00 */
[----:B------:R-:W2:Y:S01]  /*0ca0*/  LDS.128 R52, [R107+0x30] ;  /* 0x000030006b347984 */ /* 0x000ea20000000c00 */
[----:B---3--:R-:W-:Y:S01]  /*0cb0*/  FFMA.FTZ R2, R28, R4, R10 ;  /* 0x000000041c027223 */ /* 0x008fe2000001000a */
        /* <DEDUP_REMOVED lines=10> */
[----:B-1----:R-:W-:Y:S01]  /*0d60*/  FMUL.FTZ R80, R48, UR7 ;  /* 0x0000000730507c20 */ /* 0x002fe20008410000 */
[----:B------:R-:W-:Y:S01]  /*0d70*/  FFMA.FTZ R3, R31, R7, R2 ;  /* 0x000000071f037223 */ /* 0x000fe20000010002 */
[----:B------:R-:W-:Y:S01]  /*0d80*/  FMUL.FTZ R81, R49, UR7 ;  /* 0x0000000731517c20 */ /* 0x000fe20008410000 */
[----:B------:R-:W-:Y:S01]  /*0d90*/  FMUL.FTZ R82, R50, UR7 ;  /* 0x0000000732527c20 */ /* 0x000fe20008410000 */
[----:B------:R-:W-:Y:S01]  /*0da0*/  FMUL.FTZ R83, R51, UR7 ;  /* 0x0000000733537c20 */ /* 0x000fe20008410000 */
[----:B------:R-:W-:Y:S01]  /*0db0*/  FFMA.FTZ R2, R32, R44, R3 ;  /* 0x0000002c20027223 */ /* 0x000fe20000010003 */
[----:B--2---:R-:W-:Y:S01]  /*0dc0*/  FMUL.FTZ R84, R52, UR7 ;  /* 0x0000000734547c20 */ /* 0x004fe20008410000 */
        /* <DEDUP_REMOVED lines=13> */
[----:B------:R-:W-:-:S05]  /*0ea0*/  FFMA.FTZ R2, R43, R55, R2 ;  /* 0x000000372b027223 */ /* 0x000fca0000010002 */
[----:B------:R0:W-:Y:S01]  /*0eb0*/  STL [R1+0x8], R2 ;  /* 0x0000080201007387 */ /* 0x0001e20000100800 */
[----:B------:R-:W-:Y:S06]  /*0ec0*/  BAR.SYNC.DEFER_BLOCKING 0x0 ;  /* 0x0000000000007b1d */ /* 0x000fec0000010000 */
[----:B------:R-:W-:Y:S05]  /*0ed0*/  BRA.U !UP0, `(.L_x_1971) ;  /* 0x0000003908387547 */ /* 0x000fea000b800000 */
[----:B------:R-:W1:Y:S01]  /*0ee0*/  S2UR UR8, SR_CTAID.Y ;  /* 0x00000000000879c3 */ /* 0x000e620000002600 */
[----:B------:R-:W1:Y:S01]  /*0ef0*/  LDCU.64 UR28, c[0x0][0x3a0] ;  /* 0x00007400ff1c77ac */ /* 0x000e620008000a00 */
[----:B------:R-:W-:Y:S01]  /*0f00*/  FADD.FTZ R106, R24, UR6 ;  /* 0x00000006186a7e21 */ /* 0x000fe20008010000 */
[----:B------:R-:W-:Y:S01]  /*0f10*/  FADD.FTZ R105, R25, UR6 ;  /* 0x0000000619697e21 */ /* 0x000fe20008010000 */
[----:B------:R-:W-:Y:S01]  /*0f20*/  FADD.FTZ R104, R26, UR6 ;  /* 0x000000061a687e21 */ /* 0x000fe20008010000 */
[----:B------:R-:W2:Y:S01]  /*0f30*/  LDCU.64 UR30, c[0x0][0x3b8] ;  /* 0x00007700ff1e77ac */ /* 0x000ea20008000a00 */
[----:B------:R-:W-:Y:S01]  /*0f40*/  FADD.FTZ R26, R20, UR6 ;  /* 0x00000006141a7e21 */ /* 0x000fe20008010000 */
[----:B------:R-:W-:Y:S01]  /*0f50*/  FADD.FTZ R25, R21, UR6 ;  /* 0x0000000615197e21 */ /* 0x000fe20008010000 */
[----:B------:R-:W-:Y:S01]  /*0f60*/  FADD.FTZ R24, R22, UR6 ;  /* 0x0000000616187e21 */ /* 0x000fe20008010000 */
[----:B------:R-:W-:Y:S01]  /*0f70*/  UISETP.NE.AND UP0, UPT, UR10, 0x1, UPT ;  /* 0x000000010a00788c */ /* 0x000fe2000bf05270 */
[----:B------:R-:W-:-:S02]  /*0f80*/  HFMA2 R59, -RZ, RZ, 0, 0 ;  /* 0x00000000ff3b7431 */ /* 0x000fc400000001ff */
        /* <DEDUP_REMOVED lines=10> */
[C---:B------:R-:W-:Y:S01]  /*1030*/  SHF.L.U32 R0, R109.reuse, 0x2, RZ ;  /* 0x000000026d007819 */ /* 0x040fe200000006ff */
[----:B------:R-:W-:Y:S01]  /*1040*/  FADD.FTZ R16, R14, UR6 ;  /* 0x000000060e107e21 */ /* 0x000fe20008010000 */
[----:B------:R-:W-:Y:S01]  /*1050*/  UMOV UR23, 0x400 ;  /* 0x0000040000177882 */ /* 0x000fe20000000000 */
[----:B-1----:R-:W-:Y:S01]  /*1060*/  UIMAD.WIDE.U32 UR12, UR8, UR28, URZ ;  /* 0x0000001c080c72a5 */ /* 0x002fe2000f8e00ff */
[----:B------:R-:W-:Y:S01]  /*1070*/  LOP3.LUT R0, R0, 0xf80, RZ, 0xc0, !PT ;  /* 0x00000f8000007812 */ /* 0x000fe200078ec0ff */
[----:B--2---:R-:W-:Y:S01]  /*1080*/  UIMAD.WIDE.U32 UR14, UR8, UR30, URZ ;  /* 0x0000001e080e72a5 */ /* 0x004fe2000f8e00ff */
[----:B------:R-:W-:Y:S01]  /*1090*/  ISETP.NE.AND P0, PT, R109, RZ, PT ;  /* 0x000000ff6d00720c */ /* 0x000fe20003f05270 */
[----:B------:R-:W-:Y:S01]  /*10a0*/  UIMAD UR29, UR8, UR29, UR13 ;  /* 0x0000001d081d72a4 */ /* 0x000fe2000f8e020d */
[----:B------:R-:W-:Y:S01]  /*10b0*/  FADD.FTZ R15, R15, UR6 ;  /* 0x000000060f0f7e21 */ /* 0x000fe20008010000 */
[----:B------:R-:W-:Y:S01]  /*10c0*/  UIMAD UR31, UR8, UR31, UR15 ;  /* 0x0000001f081f72a4 */ /* 0x000fe2000f8e020f */
[----:B------:R-:W1:Y:S01]  /*10d0*/  S2UR UR8, SR_CgaCtaId ;  /* 0x00000000000879c3 */ /* 0x000e620000008800 */
[----:B------:R-:W-:Y:S01]  /*10e0*/  IADD3 R114, PT, PT, R109, 0x200, RZ ;  /* 0x000002006d727810 */ /* 0x000fe20007ffe0ff */
[----:B------:R-:W2:Y:S01]  /*10f0*/  LDCU UR48, c[0x0][0x394] ;  /* 0x00007280ff3077ac */ /* 0x000ea20008000800 */
[----:B------:R-:W-:Y:S01]  /*1100*/  LOP3.LUT R0, R0, 0x1f, R109, 0xf8, !PT ;  /* 0x0000001f00007812 */ /* 0x000fe200078ef86d */
[----:B------:R-:W3:Y:S01]  /*1110*/  LDCU UR49, c[0x0][0x38c] ;  /* 0x00007180ff3177ac */ /* 0x000ee20008000800 */
[----:B------:R-:W4:Y:S01]  /*1120*/  LDCU UR50, c[0x0][0x388] ;  /* 0x00007100ff3277ac */ /* 0x000f220008000800 */
[----:B------:R-:W0:Y:S01]  /*1130*/  LDCU.64 UR36, c[0x0][0x3e0] ;  /* 0x00007c00ff2477ac */ /* 0x000e220008000a00 */
[----:B------:R-:W0:Y:S01]  /*1140*/  LDCU.64 UR38, c[0x0][0x3c0] ;  /* 0x00007800ff2677ac */ /* 0x000e220008000a00 */
[----:B------:R-:W0:Y:S01]  /*1150*/  LDCU.64 UR40, c[0x0][0x3a8] ;  /* 0x00007500ff2877ac */ /* 0x000e220008000a00 */
[----:B-1----:R-:W-:Y:S01]  /*1160*/  ULEA UR23, UR8, UR23, 0x18 ;  /* 0x0000001708177291 */ /* 0x002fe2000f8ec0ff */
[----:B------:R-:W1:Y:S01]  /*1170*/  LDCU.64 UR42, c[0x0][0x4e0] ;  /* 0x00009c00ff2a77ac */ /* 0x000e620008000a00 */
[----:B------:R-:W0:Y:S01]  /*1180*/  LDCU.64 UR44, c[0x0][0x4f0] ;  /* 0x00009e00ff2c77ac */ /* 0x000e220008000a00 */
[----:B------:R-:W0:Y:S01]  /*1190*/  LDCU.64 UR46, c[0x0][0x540] ;  /* 0x0000a800ff2e77ac */ /* 0x000e220008000a00 */
[----:B------:R-:W0:Y:S01]  /*11a0*/  LDCU.128 UR24, c[0x0][0x440] ;  /* 0x00008800ff1877ac */ /* 0x000e220008000c00 */
[----:B--234-:R-:W-:-:S07]  /*11b0*/  UMOV UR8, URZ ;  /* 0x000000ff00087c82 */ /* 0x01cfce0008000000 */
.L_x_2016:
[----:B------:R-:W-:Y:S02]  /*11c0*/  UMOV UR28, UR12 ;  /* 0x0000000c001c7c82 */ /* 0x000fe40008000000 */
[----:B0-----:R-:W-:-:S04]  /*11d0*/  UIMAD.WIDE.U32 UR34, UR8, UR40, UR28 ;  /* 0x00000028082272a5 */ /* 0x001fc8000f8e001c */
[----:B------:R-:W-:Y:S02]  /*11e0*/  UIMAD UR28, UR8, UR41, UR35 ;  /* 0x00000029081c72a4 */ /* 0x000fe4000f8e0223 */
[----:B------:R-:W-:-:S04]  /*11f0*/  ULEA UR30, UP0, UR34, UR24, 0x2 ;  /* 0x00000018221e7291 */ /* 0x000fc8000f8010ff */
[----:B------:R-:W-:Y:S02]  /*1200*/  ULEA.HI.X UR34, UR34, UR25, UR28, 0x2, UP0 ;  /* 0x0000001922227291 */ /* 0x000fe400080f141c */
[----:B------:R-:W-:-:S04]  /*1210*/  MOV R8, UR30 ;  /* 0x0000001e00087c02 */ /* 0x000fc80008000f00 */
[----:B------:R-:W-:-:S05]  /*1220*/  MOV R9, UR34 ;  /* 0x0000002200097c02 */ /* 0x000fca0008000f00 */
[----:B--2-4-:R0:W2:Y:S01]  /*1230*/  LDG.E R0, desc[UR32][R8.64] ;  /* 0x0000002008007981 */ /* 0x0140a2000c1e1900 */
[----:B------:R-:W-:Y:S01]  /*1240*/  UIMAD.WIDE.U32 UR34, UR8, UR36, URZ ;  /* 0x00000024082272a5 */ /* 0x000fe2000f8e00ff */
[----:B------:R-:W-:-:S03]  /*1250*/  SHF.L.U32 R10, R109, 0x2, RZ ;  /* 0x000000026d0a7819 */ /* 0x000fc600000006ff */
[----:B------:R-:W-:Y:S01]  /*1260*/  UIMAD UR28, UR8, UR37, UR35 ;  /* 0x00000025081c72a4 */ /* 0x000fe2000f8e0223 */
[----:B------:R-:W-:Y:S01]  /*1270*/  LOP3.LUT R10, R10, 0xf80, RZ, 0xc0, !PT ;  /* 0x00000f800a0a7812 */ /* 0x000fe200078ec0ff */
[----:B------:R-:W-:-:S03]  /*1280*/  ULEA UR30, UP0, UR34, UR22, 0x2 ;  /* 0x00000016221e7291 */ /* 0x000fc6000f8010ff */
[----:B------:R-:W-:Y:S01]  /*1290*/  LOP3.LUT R10, R10, 0x1f, R109, 0xf8, !PT ;  /* 0x0000001f0a0a7812 */ /* 0x000fe200078ef86d */
[----:B------:R-:W-:Y:S02]  /*12a0*/  ULEA.HI.X UR34, UR34, UR21, UR28, 0x2, UP0 ;  /* 0x0000001522227291 */ /* 0x000fe400080f141c */
[----:B------:R-:W-:Y:S01]  /*12b0*/  MOV R2, UR30 ;  /* 0x0000001e00027c02 */ /* 0x000fe20008000f00 */
[----:B------:R-:W-:-:S03]  /*12c0*/  UMOV UR30, UR14 ;  /* 0x0000000e001e7c82 */ /* 0x000fc60008000000 */
[----:B------:R-:W-:Y:S01]  /*12d0*/  MOV R3, UR34 ;  /* 0x0000002200037c02 */ /* 0x000fe20008000f00 */
[----:B------:R-:W-:-:S04]  /*12e0*/  UIMAD.WIDE.U32 UR34, UR8, UR38, UR30 ;  /* 0x00000026082272a5 */ /* 0x000fc8000f8e001e */
[----:B------:R-:W-:Y:S01]  /*12f0*/  UIMAD UR28, UR8, UR39, UR35 ;  /* 0x00000027081c72a4 */ /* 0x000fe2000f8e0223 */
[----:B------:R-:W-:Y:S01]  /*1300*/  IMAD.WIDE.U32 R2, R10, 0x10, R2 ;  /* 0x000000100a027825 */ /* 0x000fe200078e0002 */
[----:B------:R-:W-:-:S04]  /*1310*/  ULEA UR30, UP0, UR34, UR26, 0x2 ;  /* 0x0000001a221e7291 */ /* 0x000fc8000f8010ff */
[----:B------:R-:W-:Y:S01]  /*1320*/  ULEA.HI.X UR34, UR34, UR27, UR28, 0x2, UP0 ;  /* 0x0000001b22227291 */ /* 0x000fe200080f141c */
[----:B---3--:R-:W3:Y:S01]  /*1330*/  LDG.E.128 R88, desc[UR32][R2.64] ;  /* 0x0000002002587981 */ /* 0x008ee2000c1e1d00 */
[----:B0-----:R-:W-:-:S03]  /*1340*/  MOV R8, UR30 ;  /* 0x0000001e00087c02 */ /* 0x001fc60008000f00 */
[----:B------:R-:W4:Y:S01]  /*1350*/  LDG.E.128 R92, desc[UR32][R2.64+0x200] ;  /* 0x00020020025c7981 */ /* 0x000f22000c1e1d00 */
[----:B------:R-:W-:-:S03]  /*1360*/  MOV R9, UR34 ;  /* 0x0000002200097c02 */ /* 0x000fc60008000f00 */
[----:B------:R-:W5:Y:S04]  /*1370*/  LDG.E.128 R96, desc[UR32][R2.64+0x400] ;  /* 0x0004002002607981 */ /* 0x000f68000c1e1d00 */
[----:B------:R-:W5:Y:S04]  /*1380*/  LDG.E.128 R100, desc[UR32][R2.64+0x600] ;  /* 0x0006002002647981 */ /* 0x000f68000c1e1d00 */
[----:B------:R0:W5:Y:S01]  /*1390*/  LDG.E R116, desc[UR32][R8.64] ;  /* 0x0000002008747981 */ /* 0x000162000c1e1900 */
[----:B------:R-:W-:Y:S01]  /*13a0*/  ULEA UR28, UR10, 0xffffff00, 0x8 ;  /* 0xffffff000a1c7891 */ /* 0x000fe2000f8e40ff */
[----:B------:R-:W-:Y:S01]  /*13b0*/  ISETP.NE.AND P2, PT, R109, 0x7f, PT ;  /* 0x0000007f6d00780c */ /* 0x000fe20003f45270 */
[----:B------:R-:W-:Y:S02]  /*13c0*/  BSSY.RECONVERGENT B0, `(.L_x_1972) ;  /* 0x0000047000007945 */ /* 0x000fe40003800200 */
[----:B------:R-:W-:-:S04]  /*13d0*/  ULOP3.LUT UR28, UR28, 0x100, URZ, 0xc0, !UPT ;  /* 0x000001001c1c7892 */ /* 0x000fc8000f8ec0ff */
[----:B------:R-:W-:-:S06]  /*13e0*/  UIADD3 UR28, UPT, UPT, UR28, UR8, URZ ;  /* 0x000000081c1c7290 */ /* 0x000fcc000fffe0ff */
[----:B------:R-:W-:-:S04]  /*13f0*/  MOV R117, UR28 ;  /* 0x0000001c00757c02 */ /* 0x000fc80008000f00 */
[----:B------:R-:W-:-:S04]  /*1400*/  SEL R114, R117, R114, !P0 ;  /* 0x0000007275727207 */ /* 0x000fc80004000000 */
[----:B------:R-:W-:Y:S02]  /*1410*/  LEA R117, R114, UR23, 0x2 ;  /* 0x0000001772757c11 */ /* 0x000fe4000f8e10ff */
[----:B--2---:R-:W-:-:S13]  /*1420*/  R2UR UR34, R0 ;  /* 0x00000000002272ca */ /* 0x004fda00000e0000 */
[----:B------:R-:W-:-:S05]  /*1430*/  MOV R115, UR34 ;  /* 0x0000002200737c02 */ /* 0x000fca0008000f00 */
[----:B------:R-:W-:-:S04]  /*1440*/  FMUL.FTZ R115, R115, 1.4426950216293334961 ;  /* 0x3fb8aa3b73737820 */ /* 0x000fc80000410000 */
[-C--:B------:R-:W-:Y:S01]  /*1450*/  FMUL.FTZ R110, R106, R115.reuse ;  /* 0x000000736a6e7220 */ /* 0x080fe20000410000 */
[-C--:B------:R-:W-:Y:S01]  /*1460*/  FMUL.FTZ R14, R105, R115.reuse ;  /* 0x00000073690e7220 */ /* 0x080fe20000410000 */
[-C--:B------:R-:W-:Y:S01]  /*1470*/  FMUL.FTZ R13, R104, R115.reuse ;  /* 0x00000073680d7220 */ /* 0x080fe20000410000 */
[-C--:B------:R-:W-:Y:S01]  /*1480*/  FMUL.FTZ R12, R27, R115.reuse ;  /* 0x000000731b0c7220 */ /* 0x080fe20000410000 */
[-C--:B------:R-:W-:Y:S01]  /*1490*/  FMUL.FTZ R11, R26, R115.reuse ;  /* 0x000000731a0b7220 */ /* 0x080fe20000410000 */
[-C--:B------:R-:W-:Y:S01]  /*14a0*/  FMUL.FTZ R10, R25, R115.reuse ;  /* 0x00000073190a7220 */ /* 0x080fe20000410000 */
[----:B------:R-:W2:Y:S01]  /*14b0*/  MUFU.EX2 R110, R110 ;  /* 0x0000006e006e7308 */ /* 0x000ea20000000800 */
[-C--:B0-----:R-:W-:Y:S01]  /*14c0*/  FMUL.FTZ R9, R24, R115.reuse ;  /* 0x0000007318097220 */ /* 0x081fe20000410000 */
        /* <DEDUP_REMOVED lines=9> */
[----:B------:R-:W0:Y:S01]  /*1560*/  MUFU.EX2 R14, R14 ;  /* 0x0000000e000e7308 */ /* 0x000e220000000800 */
[----:B---3--:R3:W-:Y:S04]  /*1570*/  STS.128 [R108], R88 ;  /* 0x000000586c007388 */ /* 0x0087e80000000c00 */
[----:B----4-:R3:W-:Y:S01]  /*1580*/  STS.128 [R108+0x200], R92 ;  /* 0x0002005c6c007388 */ /* 0x0107e20000000c00 */
[----:B-----5:R-:W-:-:S02]  /*1590*/  R2UR UR35, R116 ;  /* 0x00000000742372ca */ /* 0x020fc400000e0000 */
[----:B------:R-:W4:Y:S01]  /*15a0*/  MUFU.EX2 R13, R13 ;  /* 0x0000000d000d7308 */ /* 0x000f220000000800 */
[----:B------:R3:W-:Y:S04]  /*15b0*/  STS.128 [R108+0x400], R96 ;  /* 0x000400606c007388 */ /* 0x0007e80000000c00 */
[----:B------:R3:W-:Y:S01]  /*15c0*/  STS.128 [R108+0x600], R100 ;  /* 0x000600646c007388 */ /* 0x0007e20000000c00 */
[----:B------:R-:W-:Y:S02]  /*15d0*/  NOP ;  /* 0x0000000000007918 */ /* 0x000fe40000000000 */
[----:B------:R-:W0:Y:S01]  /*15e0*/  MUFU.EX2 R12, R12 ;  /* 0x0000000c000c7308 */ /* 0x000e220000000800 */
[----:B------:R3:W0:Y:S04]  /*15f0*/  LDS.128 R88, [R107] ;  /* 0x000000006b587984 */ /* 0x0006280000000c00 */
[----:B------:R3:W0:Y:S03]  /*1600*/  LDS.128 R92, [R107+0x10] ;  /* 0x000010006b5c7984 */ /* 0x0006260000000c00 */
[----:B------:R-:W0:Y:S01]  /*1610*/  MUFU.EX2 R11, R11 ;  /* 0x0000000b000b7308 */ /* 0x000e220000000800 */
[----:B------:R3:W0:Y:S04]  /*1620*/  LDS.128 R96, [R107+0x20] ;  /* 0x000020006b607984 */ /* 0x0006280000000c00 */
[----:B------:R3:W0:Y:S03]  /*1630*/  LDS.128 R100, [R107+0x30] ;  /* 0x000030006b647984 */ /* 0x0006260000000c00 */
[----:B------:R-:W0:Y:S01]  /*1640*/  MUFU.EX2 R10, R10 ;  /* 0x0000000a000a7308 */ /* 0x000e220000000800 */
[----:B--2---:R3:W-:Y:S07]  /*1650*/  STS [R117+0x4c60], R110 ;  /* 0x004c606e75007388 */ /* 0x0047ee0000000800 */
[----:B------:R-:W2:Y:S08]  /*1660*/  MUFU.EX2 R9, R9 ;  /* 0x0000000900097308 */ /* 0x000eb00000000800 */
        /* <DEDUP_REMOVED lines=10> */
[----:B-1234-:R-:W-:Y:S05]  /*1710*/  @P2 BRA `(.L_x_1973) ;  /* 0x0000000000302947 */ /* 0x01efea0003800000 */
[----:B------:R-:W-:Y:S01]  /*1720*/  UISETP.NE.AND UP0, UPT, UR10, UR48, UPT ;  /* 0x000000300a00728c */ /* 0x000fe2000bf05270 */
[----:B------:R-:W-:-:S08]  /*1730*/  HFMA2 R116, -RZ, RZ, 1.875, 0 ;  /* 0x3f800000ff747431 */ /* 0x000fd000000001ff */
[----:B------:R-:W-:Y:S05]  /*1740*/  BRA.U !UP0, `(.L_x_1974) ;  /* 0x0000000108387547 */ /* 0x000fea000b800000 */
[----:B------:R-:W2:Y:S01]  /*1750*/  S2UR UR30, SR_CgaCtaId ;  /* 0x00000000001e79c3 */ /* 0x000ea20000008800 */
[----:B------:R-:W-:Y:S01]  /*1760*/  USHF.L.U32 UR23, UR10, 0x8, URZ ;  /* 0x000000080a177899 */ /* 0x000fe200080006ff */
[----:B------:R-:W-:-:S03]  /*1770*/  UMOV UR28, 0x400 ;  /* 0x00000400001c7882 */ /* 0x000fc60000000000 */
[----:B------:R-:W-:-:S04]  /*1780*/  ULOP3.LUT UR23, UR23, 0x100, URZ, 0xc0, !UPT ;  /* 0x0000010017177892 */ /* 0x000fc8000f8ec0ff */
[----:B------:R-:W-:Y:S02]  /*1790*/  UIADD3 UR23, UPT, UPT, UR23, UR8, URZ ;  /* 0x0000000817177290 */ /* 0x000fe4000fffe0ff */
[----:B--2---:R-:W-:-:S04]  /*17a0*/  ULEA UR28, UR30, UR28, 0x18 ;  /* 0x0000001c1e1c7291 */ /* 0x004fc8000f8ec0ff */
[----:B------:R-:W-:-:S09]  /*17b0*/  ULEA UR23, UR23, UR28, 0x2 ;  /* 0x0000001c17177291 */ /* 0x000fd2000f8e10ff */
[----:B------:R-:W3:Y:S01]  /*17c0*/  LDS R116, [UR23+0x4c60] ;  /* 0x004c6017ff747984 */ /* 0x000ee20008000800 */
[----:B------:R-:W-:Y:S05]  /*17d0*/  BRA `(.L_x_1974) ;  /* 0x0000000000147947 */ /* 0x000fea0003800000 */
.L_x_1973:
[----:B------:R-:W2:Y:S01]  /*17e0*/  S2UR UR28, SR_CgaCtaId ;  /* 0x00000000001c79c3 */ /* 0x000ea20000008800 */
[----:B------:R-:W-:Y:S02]  /*17f0*/  UMOV UR23, 0x400 ;  /* 0x0000040000177882 */ /* 0x000fe40000000000 */
[----:B--2---:R-:W-:-:S06]  /*1800*/  ULEA UR23, UR28, UR23, 0x18 ;  /* 0x000000171c177291 */ /* 0x004fcc000f8ec0ff */
[----:B------:R-:W-:-:S06]  /*1810*/  LEA R116, R109, UR23, 0x2 ;  /* 0x000000176d747c11 */ /* 0x000fcc000f8e10ff */
[----:B------:R-:W2:Y:S02]  /*1820*/  LDS R116, [R116+0x5464] ;  /* 0x0054640074747984 */ /* 0x000ea40000000800 */
.L_x_1974:
[----:B-1----:R-:W-:Y:S05]  /*1830*/  BSYNC.RECONVERGENT B0 ;  /* 0x0000000000007941 */ /* 0x002fea0003800200 */
.L_x_1972:
[----:B------:R-:W1:Y:S01]  /*1840*/  @P1 LDC R118, c[0x0][0x38c] ;  /* 0x0000e300ff761b82 */ /* 0x000e620000000800 */
[----:B------:R-:W-:Y:S02]  /*1850*/  MOV R117, UR10 ;  /* 0x0000000a00757c02 */ /* 0x000fe40008000f00 */
[----:B------:R-:W-:Y:S02]  /*1860*/  MOV R120, 0x8 ;  /* 0x0000000800787802 */ /* 0x000fe40000000f00 */
[----:B------:R-:W-:Y:S01]  /*1870*/  @P1 IADD3 R117, PT, PT, R117, -0x2, RZ ;  /* 0xfffffffe75751810 */ /* 0x000fe20007ffe0ff */
[----:B------:R-:W-:Y:S01]  /*1880*/  FMUL.FTZ R139, R28, R106 ;  /* 0x0000006a1c8b7220 */ /* 0x000fe20000410000 */
[----:B------:R-:W-:Y:S01]  /*1890*/  FMUL.FTZ R138, R29, R105 ;  /* 0x000000691d8a7220 */ /* 0x000fe20000410000 */
[----:B0-----:R-:W-:Y:S01]  /*18a0*/  FMUL.FTZ R122, R110, R14 ;  /* 0x0000000e6e7a7220 */ /* 0x001fe20000410000 */
[----:B------:R-:W-:Y:S01]  /*18b0*/  FMUL.FTZ R137, R30, R104 ;  /* 0x000000681e897220 */ /* 0x000fe20000410000 */
[----:B------:R-:W-:Y:S01]  /*18c0*/  MOV R119, RZ ;  /* 0x000000ff00777202 */ /* 0x000fe20000000f00 */
[----:B------:R-:W-:Y:S01]  /*18d0*/  FFMA.FTZ R124, R14, R139, R138 ;  /* 0x0000008b0e7c7223 */ /* 0x000fe2000001008a */
[----:B------:R-:W-:-:S03]  /*18e0*/  FMUL.FTZ R136, R31, R27 ;  /* 0x0000001b1f887220 */ /* 0x000fc60000410000 */
[----:B------:R-:W-:Y:S01]  /*18f0*/  FFMA.FTZ R123, R13, R124, R137 ;  /* 0x0000007c0d7b7223 */ /* 0x000fe20000010089 */
[----:B-1----:R-:W-:Y:S02]  /*1900*/  @P1 IMAD R117, R117, R118, UR8 ;  /* 0x0000000875751e24 */ /* 0x002fe4000f8e0276 */
[----:B------:R-:W-:Y:S02]  /*1910*/  HFMA2 R118, -RZ, RZ, 1.875, 0 ;  /* 0x3f800000ff767431 */ /* 0x000fe400000001ff */
[----:B------:R-:W-:-:S04]  /*1920*/  @P1 IMAD.WIDE R120, R117, R120, UR4 ;  /* 0x0000000475781e25 */ /* 0x000fc8000f8e0278 */
[----:B------:R-:W-:Y:S01]  /*1930*/  FMUL.FTZ R117, R13, R122 ;  /* 0x0000007a0d757220 */ /* 0x000fe20000410000 */
[----:B------:R-:W-:-:S03]  /*1940*/  FMUL.FTZ R135, R32, R26 ;  /* 0x0000001a20877220 */ /* 0x000fc60000410000 */
[----:B------:R-:W-:Y:S01]  /*1950*/  FMUL.FTZ R122, R12, R117 ;  /* 0x000000750c7a7220 */ /* 0x000fe20000410000 */
[----:B------:R0:W5:Y:S01]  /*1960*/  @P1 LDG.E.64 R118, desc[UR32][R120.64] ;  /* 0x0000002078761981 */ /* 0x000162000c1e1b00 */
[----:B------:R-:W-:Y:S02]  /*1970*/  FMUL.FTZ R134, R33, R25 ;  /* 0x0000001921867220 */ /* 0x000fe40000410000 */
[----:B------:R-:W-:Y:S01]  /*1980*/  FMUL.FTZ R117, R11, R122 ;  /* 0x0000007a0b757220 */ /* 0x000fe20000410000 */
[----:B------:R-:W-:Y:S01]  /*1990*/  FMUL.FTZ R133, R34, R24 ;  /* 0x0000001822857220 */ /* 0x000fe20000410000 */
[----:B------:R-:W-:Y:S01]  /*19a0*/  FMUL.FTZ R132, R35, R23 ;  /* 0x0000001723847220 */ /* 0x000fe20000410000 */
[----:B------:R-:W-:Y:S01]  /*19b0*/  FMUL.FTZ R131, R36, R22 ;  /* 0x0000001624837220 */ /* 0x000fe20000410000 */
[----:B------:R-:W1:Y:S01]  /*19c0*/  S2UR UR28, SR_CgaCtaId ;  /* 0x00000000001c79c3 */ /* 0x000e620000008800 */
[----:B------:R-:W-:Y:S01]  /*19d0*/  FMUL.FTZ R130, R37, R21 ;  /* 0x0000001525827220 */ /* 0x000fe20000410000 */
[----:B------:R-:W-:Y:S01]  /*19e0*/  FMUL.FTZ R129, R38, R20 ;  /* 0x0000001426817220 */ /* 0x000fe20000410000 */
[----:B------:R-:W-:Y:S01]  /*19f0*/  FMUL.FTZ R128, R39, R19 ;  /* 0x0000001327807220 */ /* 0x000fe20000410000 */
[----:B0-----:R-:W-:Y:S01]  /*1a00*/  FFMA.FTZ R120, R12, R123, R136 ;  /* 0x0000007b0c787223 */ /* 0x001fe20000010088 */
[----:B------:R-:W-:Y:S01]  /*1a10*/  FMUL.FTZ R151, R40, R18 ;  /* 0x0000001228977220 */ /* 0x000fe20000410000 */
[----:B------:R-:W-:Y:S01]  /*1a20*/  FMUL.FTZ R152, R41, R17 ;  /* 0x0000001129987220 */ /* 0x000fe20000410000 */
[----:B------:R-:W-:Y:S01]  /*1a30*/  UMOV UR23, 0x400 ;  /* 0x0000040000177882 */ /* 0x000fe20000000000 */
[----:B------:R-:W-:Y:S01]  /*1a40*/  FFMA.FTZ R121, R11, R120, R135 ;  /* 0x000000780b797223 */ /* 0x000fe20000010087 */
[----:B------:R-:W-:Y:S01]  /*1a50*/  FMUL.FTZ R120, R10, R117 ;  /* 0x000000750a787220 */ /* 0x000fe20000410000 */
[----:B------:R-:W-:Y:S01]  /*1a60*/  FMUL.FTZ R153, R42, R16 ;  /* 0x000000102a997220 */ /* 0x000fe20000410000 */
[----:B------:R-:W-:Y:S01]  /*1a70*/  ISETP.GT.U32.AND P2, PT, R109, 0x1f, PT ;  /* 0x0000001f6d00780c */ /* 0x000fe20003f44070 */
        /* <DEDUP_REMOVED lines=8> */
[C---:B------:R-:W-:Y:S01]  /*1b00*/  FMUL.FTZ R117, R2.reuse, R117 ;  /* 0x0000007502757220 */ /* 0x040fe20000410000 */
[----:B-1----:R-:W-:Y:S01]  /*1b10*/  ULEA UR23, UR28, UR23, 0x18 ;  /* 0x000000171c177291 */ /* 0x002fe2000f8ec0ff */
[----:B------:R-:W-:Y:S01]  /*1b20*/  LEA.HI R122, R109, R109, RZ, 0x1e ;  /* 0x0000006d6d7a7211 */ /* 0x000fe200078ff0ff */
        /* <DEDUP_REMOVED lines=10> */
[----:B------:R-:W-:Y:S02]  /*1bd0*/  LEA R117, R122, UR23, 0x3 ;  /* 0x000000177a757c11 */ /* 0x000fe4000f8e18ff */
[----:B------:R-:W-:Y:S01]  /*1be0*/  FFMA.FTZ R121, R114, R121, R153 ;  /* 0x0000007972797223 */ /* 0x000fe20000010099 */
[----:B------:R-:W-:-:S03]  /*1bf0*/  FMUL.FTZ R120, R115, R120 ;  /* 0x0000007873787220 */ /* 0x000fc60000410000 */
[----:B------:R-:W-:-:S05]  /*1c00*/  FFMA.FTZ R121, R115, R121, R154 ;  /* 0x0000007973797223 */ /* 0x000fca000001009a */
[----:B------:R0:W-:Y:S01]  /*1c10*/  STS.64 [R117+0x4250], R120 ;  /* 0x0042507875007388 */ /* 0x0001e20000000a00 */
[----:B------:R-:W-:Y:S06]  /*1c20*/  BAR.SYNC.DEFER_BLOCKING 0x0 ;  /* 0x0000000000007b1d */ /* 0x000fec0000010000 */
[----:B------:R-:W-:Y:S05]  /*1c30*/  @P2 BRA `(.L_x_1975) ;  /* 0x0000000400142947 */ /* 0x000fea0003800000 */
[----:B------:R-:W-:Y:S01]  /*1c40*/  MOV R140, 0x28 ;  /* 0x00000028008c7802 */ /* 0x000fe20000000f00 */
[----:B------:R-:W1:Y:S01]  /*1c50*/  S2R R145, SR_LANEID ;  /* 0x0000000000917919 */ /* 0x000e620000000000 */
[----:B------:R-:W-:-:S03]  /*1c60*/  UMOV UR28, 0xffffffff ;  /* 0xffffffff001c7882 */ /* 0x000fc60000000000 */
        /* <DEDUP_REMOVED lines=8> */
[C---:B------:R-:W-:Y:S02]  /*1cf0*/  ISETP.GE.AND P4, PT, R145.reuse, 0x2, PT ;  /* 0x000000029100780c */ /* 0x040fe40003f86270 */
[----:B------:R-:W-:Y:S02]  /*1d00*/  ISETP.GE.AND P5, PT, R145, 0x1, PT ;  /* 0x000000019100780c */ /* 0x000fe40003fa6270 */
[----:B------:R-:W-:Y:S01]  /*1d10*/  ISETP.NE.AND P0, PT, R109, RZ, PT ;  /* 0x000000ff6d00720c */ /* 0x000fe20003f05270 */
[-C--:B0-----:R-:W-:Y:S01]  /*1d20*/  FFMA.FTZ R142, R121, R122.reuse, R123 ;  /* 0x0000007a798e7223 */ /* 0x081fe2000001007b */
[----:B------:R-:W-:-:S03]  /*1d30*/  FMUL.FTZ R141, R120, R122 ;  /* 0x0000007a788d7220 */ /* 0x000fc60000410000 */
[C---:B----4-:R-:W-:Y:S01]  /*1d40*/  FFMA.FTZ R142, R124.reuse, R142, R125 ;  /* 0x0000008e7c8e7223 */ /* 0x050fe2000001007d */
[----:B------:R-:W-:-:S03]  /*1d50*/  FMUL.FTZ R141, R124, R141 ;  /* 0x0000008d7c8d7220 */ /* 0x000fc60000410000 */
[C---:B--2---:R-:W-:Y:S01]  /*1d60*/  FFMA.FTZ R142, R126.reuse, R142, R127 ;  /* 0x0000008e7e8e7223 */ /* 0x044fe2000001007f */
        /* <DEDUP_REMOVED lines=24> */
.L_x_2034:
[----:B------:R-:W-:Y:S01]  /*1ef0*/  ISETP.GE.AND P2, PT, R145, 0x10, PT ;  /* 0x000000109100780c */ /* 0x000fe20003f46270 */
[----:B--2---:R-:W-:Y:S01]  /*1f00*/  FFMA.FTZ R127, R141, R127, R126 ;  /* 0x0000007f8d7f7223 */ /* 0x004fe2000001007e */
[----:B------:R-:W-:-:S04]  /*1f10*/  UMOV UR28, 0xffffffff ;  /* 0xffffffff001c7882 */ /* 0x000fc80000000000 */
[----:B------:R-:W-:-:S07]  /*1f20*/  FSEL R142, R126, R127, !P2 ;  /* 0x0000007f7e8e7208 */ /* 0x000fce0005000000 */
[----:B01----:R-:W-:Y:S01]  /*1f30*/  @P2 FMUL.FTZ R141, R141, R144 ;  /* 0x000000908d8d2220 */ /* 0x003fe20000410000 */
[----:B------:R-:W-:Y:S06]  /*1f40*/  BRA.DIV UR28, `(.L_x_1977) ;  /* 0x0000003a1cb47947 */ /* 0x000fec000b800000 */
.L_x_2037:
[----:B------:R-:W-:-:S03]  /*1f50*/  UMOV UR28, 0xffffffff ;  /* 0xffffffff001c7882 */ /* 0x000fc60000000000 */
[----:B------:R-:W-:Y:S05]  /*1f60*/  BRA.DIV UR28, `(.L_x_1978) ;  /* 0x0000003a1cd47947 */ /* 0x000fea000b800000 */
.L_x_2040:
[----:B------:R-:W-:-:S03]  /*1f70*/  UMOV UR28, 0xffffffff ;  /* 0xffffffff001c7882 */ /* 0x000fc60000000000 */
[----:B------:R-:W-:Y:S05]  /*1f80*/  BRA.DIV UR28, `(.L_x_1979) ;  /* 0x0000003a1cf47947 */ /* 0x000fea000b800000 */
[----:B------:R-:W0:Y:S04]  /*1f90*/  SHFL.UP PT, R141, R141, 0x1, RZ ;  /* 0x042000008d8d7989 */ /* 0x000e2800000e00ff */
[----:B------:R-:W1:Y:S04]  /*1fa0*/  SHFL.UP PT, R142, R142, 0x1, RZ ;  /* 0x042000008e8e7989 */ /* 0x000e6800000e00ff */
[----:B-----5:R-:W2:Y:S04]  /*1fb0*/  SHFL.IDX PT, R118, R118, RZ, 0x1f ;  /* 0x00001fff76767589 */ /* 0x020ea800000e0000 */
[----:B------:R-:W4:Y:S02]  /*1fc0*/  SHFL.IDX PT, R119, R119, RZ, 0x1f ;  /* 0x00001fff77777589 */ /* 0x000f2400000e0000 */
.L_x_2046:
        /* <DEDUP_REMOVED lines=12> */
.L_x_1975:
[----:B------:R-:W-:Y:S05]  /*2090*/  WARPSYNC.ALL ;  /* 0x0000000000007948 */ /* 0x000fea0003800000 */
[----:B------:R-:W-:Y:S01]  /*20a0*/  LOP3.LUT P2, RZ, R109, 0x1f, RZ, 0xc0, !PT ;  /* 0x0000001f6dff7812 */ /* 0x000fe2000784c0ff */
[----:B------:R-:W-:Y:S01]  /*20b0*/  BAR.SYNC.DEFER_BLOCKING 0x0 ;  /* 0x0000000000007b1d */ /* 0x000fe20000010000 */
[----:B01----:R-:W-:Y:S01]  /*20c0*/  FMUL.FTZ R120, R103, UR35 ;  /* 0x0000002367787c20 */ /* 0x003fe20008410000 */
[----:B-----5:R-:W-:Y:S01]  /*20d0*/  FMUL.FTZ R119, R102, UR35 ;  /* 0x0000002366777c20 */ /* 0x020fe20008410000 */
[----:B------:R-:W-:Y:S01]  /*20e0*/  FMUL.FTZ R162, R101, UR35 ;  /* 0x0000002365a27c20 */ /* 0x000fe20008410000 */
[----:B------:R-:W-:Y:S01]  /*20f0*/  FMUL.FTZ R161, R100, UR35 ;  /* 0x0000002364a17c20 */ /* 0x000fe20008410000 */
[----:B------:R-:W-:Y:S01]  /*2100*/  FMUL.FTZ R160, R99, UR35 ;  /* 0x0000002363a07c20 */ /* 0x000fe20008410000 */
[----:B------:R-:W-:Y:S01]  /*2110*/  FMUL.FTZ R140, R54, R119 ;  /* 0x00000077368c7220 */ /* 0x000fe20000410000 */
[----:B--23--:R-:W-:Y:S01]  /*2120*/  FMUL.FTZ R119, R115, R116 ;  /* 0x0000007473777220 */ /* 0x00cfe20000410000 */
[----:B------:R-:W-:Y:S01]  /*2130*/  FMUL.FTZ R162, R53, R162 ;  /* 0x000000a235a27220 */ /* 0x000fe20000410000 */
        /* <DEDUP_REMOVED lines=15> */
[----:B------:R-:W0:Y:S01]  /*2230*/  LDS R118, [R117+0x4254] ;  /* 0x0042540075767984 */ /* 0x000e220000000800 */
[----:B------:R-:W-:Y:S01]  /*2240*/  FMUL.FTZ R142, R45, R142 ;  /* 0x0000008e2d8e7220 */ /* 0x000fe20000410000 */
[----:B------:R-:W-:Y:S01]  /*2250*/  FMUL.FTZ R143, R44, R143 ;  /* 0x0000008f2c8f7220 */ /* 0x000fe20000410000 */
[----:B------:R-:W-:Y:S01]  /*2260*/  FMUL.FTZ R144, R7, R144 ;  /* 0x0000009007907220 */ /* 0x000fe20000410000 */
[----:B------:R-:W-:Y:S01]  /*2270*/  FMUL.FTZ R145, R90, UR35 ;  /* 0x000000235a917c20 */ /* 0x000fe20008410000 */
[----:B------:R-:W-:Y:S01]  /*2280*/  FMUL.FTZ R146, R89, UR35 ;  /* 0x0000002359927c20 */ /* 0x000fe20008410000 */
[----:B------:R-:W-:Y:S01]  /*2290*/  FMUL.FTZ R147, R88, UR35 ;  /* 0x0000002358937c20 */ /* 0x000fe20008410000 */
[----:B------:R-:W-:Y:S01]  /*22a0*/  ISETP.GT.U32.AND P3, PT, R109, 0x1f, PT ;  /* 0x0000001f6d00780c */ /* 0x000fe20003f64070 */
[----:B------:R-:W-:Y:S01]  /*22b0*/  FMUL.FTZ R145, R6, R145 ;  /* 0x0000009106917220 */ /* 0x000fe20000410000 */
[----:B------:R-:W-:Y:S01]  /*22c0*/  FMUL.FTZ R146, R5, R146 ;  /* 0x0000009205927220 */ /* 0x000fe20000410000 */
[----:B------:R-:W-:Y:S01]  /*22d0*/  FMUL.FTZ R147, R4, R147 ;  /* 0x0000009304937220 */ /* 0x000fe20000410000 */
[----:B0-----:R-:W-:Y:S01]  /*22e0*/  FFMA.FTZ R110, R110, R118, R139 ;  /* 0x000000766e6e7223 */ /* 0x001fe2000001008b */
[----:B------:R-:W-:Y:S01]  /*22f0*/  FMUL.FTZ R139, R55, R120 ;  /* 0x00000078378b7220 */ /* 0x000fe20000410000 */
[----:B------:R-:W-:Y:S01]  /*2300*/  FMUL.FTZ R120, R114, R119 ;  /* 0x0000007772787220 */ /* 0x000fe20000410000 */
[----:B------:R-:W-:Y:S01]  /*2310*/  MOV R118, UR48 ;  /* 0x0000003000767c02 */ /* 0x000fe20008000f00 */
[----:B------:R-:W-:Y:S01]  /*2320*/  FFMA.FTZ R138, R14, R110, R138 ;  /* 0x0000006e0e8a7223 */ /* 0x000fe2000001008a */
[----:B------:R-:W-:Y:S01]  /*2330*/  FFMA.FTZ R121, R115, R139, R140 ;  /* 0x0000008b73797223 */ /* 0x000fe2000001008c */
[----:B------:R-:W-:Y:S01]  /*2340*/  FMUL.FTZ R119, R113, R120 ;  /* 0x0000007871777220 */ /* 0x000fe20000410000 */
[----:B------:R-:W-:Y:S01]  /*2350*/  ISETP.LE.OR P2, PT, R118, UR10, P2 ;  /* 0x0000000a76007c0c */ /* 0x000fe20009743670 */
[----:B------:R-:W-:Y:S01]  /*2360*/  FFMA.FTZ R137, R13, R138, R137 ;  /* 0x0000008a0d897223 */ /* 0x000fe20000010089 */
[----:B------:R-:W-:Y:S01]  /*2370*/  FFMA.FTZ R122, R114, R121, R162 ;  /* 0x00000079727a7223 */ /* 0x000fe200000100a2 */
[----:B------:R-:W-:-:S02]  /*2380*/  FMUL.FTZ R120, R112, R119 ;  /* 0x0000007770787220 */ /* 0x000fc40000410000 */
[----:B------:R-:W-:Y:S01]  /*2390*/  FFMA.FTZ R136, R12, R137, R136 ;  /* 0x000000890c887223 */ /* 0x000fe20000010088 */
[----:B------:R-:W-:Y:S01]  /*23a0*/  FFMA.FTZ R121, R113, R122, R161 ;  /* 0x0000007a71797223 */ /* 0x000fe200000100a1 */
[----:B------:R-:W-:Y:S02]  /*23b0*/  FMUL.FTZ R119, R111, R120 ;  /* 0x000000786f777220 */ /* 0x000fe40000410000 */
[----:B------:R-:W-:Y:S01]  /*23c0*/  FFMA.FTZ R135, R11, R136, R135 ;  /* 0x000000880b877223 */ /* 0x000fe20000010087 */
[----:B------:R-:W-:Y:S01]  /*23d0*/  FFMA.FTZ R122, R112, R121, R160 ;  /* 0x00000079707a7223 */ /* 0x000fe200000100a0 */
[----:B------:R-:W-:Y:S02]  /*23e0*/  FMUL.FTZ R119, R0, R119 ;  /* 0x0000007700777220 */ /* 0x000fe40000410000 */
[----:B------:R-:W-:Y:S01]  /*23f0*/  FFMA.FTZ R134, R10, R135, R134 ;  /* 0x000000870a867223 */ /* 0x000fe20000010086 */
[----:B------:R-:W-:Y:S01]  /*2400*/  FFMA.FTZ R121, R111, R122, R159 ;  /* 0x0000007a6f797223 */ /* 0x000fe2000001009f */
[----:B------:R-:W-:Y:S01]  /*2410*/  FMUL.FTZ R120, R2, R119 ;  /* 0x0000007702787220 */ /* 0x000fe20000410000 */
[----:B------:R-:W-:Y:S01]  /*2420*/  VOTEU.ALL UP0, P2 ;  /* 0x0000000000ff7886 */ /* 0x000fe20001000000 */
[----:B------:R-:W-:Y:S01]  /*2430*/  FFMA.FTZ R133, R9, R134, R133 ;  /* 0x0000008609857223 */ /* 0x000fe20000010085 */
[----:B------:R-:W-:Y:S01]  /*2440*/  FFMA.FTZ R121, R0, R121, R158 ;  /* 0x0000007900797223 */ /* 0x000fe2000001009e */
[----:B------:R-:W-:-:S02]  /*2450*/  FMUL.FTZ R119, R3, R120 ;  /* 0x0000007803777220 */ /* 0x000fc40000410000 */
[----:B------:R-:W-:Y:S01]  /*2460*/  FFMA.FTZ R132, R8, R133, R132 ;  /* 0x0000008508847223 */ /* 0x000fe20000010084 */
[----:B------:R-:W-:Y:S01]  /*2470*/  FFMA.FTZ R121, R2, R121, R157 ;  /* 0x0000007902797223 */ /* 0x000fe2000001009d */
[----:B------:R-:W-:Y:S01]  /*2480*/  FMUL.FTZ R120, R8, R119 ;  /* 0x0000007708787220 */ /* 0x000fe20000410000 */
[----:B------:R-:W-:Y:S01]  /*2490*/  @!UP0 ULEA UR28, UR8, UR23, 0x3 ;  /* 0x00000017081c8291 */ /* 0x000fe2000f8e18ff */
[C---:B------:R-:W-:Y:S01]  /*24a0*/  FFMA.FTZ R131, R3.reuse, R132, R131 ;  /* 0x0000008403837223 */ /* 0x040fe20000010083 */
[----:B------:R-:W-:Y:S01]  /*24b0*/  FFMA.FTZ R121, R3, R121, R156 ;  /* 0x0000007903797223 */ /* 0x000fe2000001009c */
[----:B------:R-:W-:Y:S02]  /*24c0*/  FMUL.FTZ R119, R9, R120 ;  /* 0x0000007809777220 */ /* 0x000fe40000410000 */
        /* <DEDUP_REMOVED lines=12> */
[----:B------:R-:W-:-:S02]  /*2590*/  HFMA2 R118, -RZ, RZ, 1.875, 0 ;  /* 0x3f800000ff767431 */ /* 0x000fc400000001ff */
[----:B------:R-:W-:Y:S01]  /*25a0*/  FFMA.FTZ R152, R113, R151, R152 ;  /* 0x0000009771987223 */ /* 0x000fe20000010098 */
[----:B------:R-:W-:Y:S01]  /*25b0*/  FFMA.FTZ R121, R12, R121, R145 ;  /* 0x000000790c797223 */ /* 0x000fe20000010091 */
[----:B------:R-:W-:Y:S01]  /*25c0*/  FMUL.FTZ R120, R14, R119 ;  /* 0x000000770e787220 */ /* 0x000fe20000410000 */
[----:B------:R-:W-:Y:S01]  /*25d0*/  MOV R119, RZ ;  /* 0x000000ff00777202 */ /* 0x000fe20000000f00 */
[----:B------:R-:W-:Y:S01]  /*25e0*/  FFMA.FTZ R153, R114, R152, R153 ;  /* 0x0000009872997223 */ /* 0x000fe20000010099 */
[----:B------:R-:W-:-:S03]  /*25f0*/  FFMA.FTZ R121, R13, R121, R146 ;  /* 0x000000790d797223 */ /* 0x000fc60000010092 */
[----:B------:R-:W-:Y:S01]  /*2600*/  FFMA.FTZ R154, R115, R153, R154 ;  /* 0x00000099739a7223 */ /* 0x000fe2000001009a */
[----:B------:R-:W-:Y:S01]  /*2610*/  FFMA.FTZ R121, R14, R121, R147 ;  /* 0x000000790e797223 */ /* 0x000fe20000010093 */
[----:B------:R-:W0:Y:S04]  /*2620*/  @!P2 LDS.64 R118, [UR28+0x5660] ;  /* 0x0056601cff76a984 */ /* 0x000e280008000a00 */
[----:B------:R1:W-:Y:S01]  /*2630*/  STS.64 [R117+0x4760], R120 ;  /* 0x0047607875007388 */ /* 0x0003e20000000a00 */
[----:B------:R-:W-:Y:S06]  /*2640*/  BAR.SYNC.DEFER_BLOCKING 0x0 ;  /* 0x0000000000007b1d */ /* 0x000fec0000010000 */
[----:B------:R-:W-:Y:S05]  /*2650*/  @P3 BRA `(.L_x_1980) ;  /* 0x00000004002c3947 */ /* 0x000fea0003800000 */
[----:B-1----:R-:W-:Y:S01]  /*2660*/  MOV R120, 0x28 ;  /* 0x0000002800787802 */ /* 0x002fe20000000f00 */
        /* <DEDUP_REMOVED lines=24> */
[----:B------:R-:W-:Y:S02]  /*27f0*/  @P3 MOV R163, R148 ;  /* 0x0000009400a33202 */ /* 0x000fe40000000f00 */
[----:B------:R-:W-:Y:S02]  /*2800*/  ISETP.GT.U32.AND P3, PT, R165, 0x1d, PT ;  /* 0x0000001da500780c */ /* 0x000fe40003f64070 */
[----:B------:R-:W1:Y:S04]  /*2810*/  SHFL.DOWN PT, R165, R164, 0x2, 0x1f ;  /* 0x08401f00a4a57f89 */ /* 0x000e6800000e0000 */
[----:B------:R-:W2:Y:S07]  /*2820*/  SHFL.DOWN PT, R148, R163, 0x2, 0x1f ;  /* 0x08401f00a3947f89 */ /* 0x000eae00000e0000 */
        /* <DEDUP_REMOVED lines=29> */
[----:B------:R-:W3:Y:S04]  /*2a00*/  SHFL.IDX PT, R118, R118, RZ, 0x1f ;  /* 0x00001fff76767589 */ /* 0x000ee800000e0000 */
[----:B-12---:R4:W-:Y:S02]  /*2a10*/  STL [R1], R126 ;  /* 0x0000007e01007387 */ /* 0x0069e40000100800 */
.L_x_2063:
[----:B----4-:R-:W2:Y:S01]  /*2a20*/  LDL.LU R126, [R1] ;  /* 0x00000000017e7983 */ /* 0x010ea20000300800 */
[C---:B0-----:R-:W-:Y:S01]  /*2a30*/  @P2 FFMA.FTZ R119, R163.reuse, R119, R164 ;  /* 0x00000077a3772223 */ /* 0x041fe200000100a4 */
        /* <DEDUP_REMOVED lines=12> */
[----:B--23--:R-:W-:-:S07]  /*2b00*/  MOV R119, R126 ;  /* 0x0000007e00777202 */ /* 0x00cfce0000000f00 */
.L_x_1980:
[----:B------:R-:W-:Y:S05]  /*2b10*/  WARPSYNC.ALL ;  /* 0x0000000000007948 */ /* 0x000fea0003800000 */
[----:B------:R-:W-:Y:S01]  /*2b20*/  BAR.SYNC.DEFER_BLOCKING 0x0 ;  /* 0x0000000000007b1d */ /* 0x000fe20000010000 */
[----:B-1----:R-:W-:Y:S01]  /*2b30*/  FMUL.FTZ R121, R88, R110 ;  /* 0x0000006e58797220 */ /* 0x002fe20000410000 */
[----:B------:R-:W-:Y:S01]  /*2b40*/  FMUL.FTZ R89, R89, R138 ;  /* 0x0000008a59597220 */ /* 0x000fe20000410000 */
[----:B------:R-:W-:Y:S01]  /*2b50*/  FMUL.FTZ R90, R90, R137 ;  /* 0x000000895a5a7220 */ /* 0x000fe20000410000 */
[----:B------:R-:W-:Y:S01]  /*2b60*/  FMUL.FTZ R91, R91, R136 ;  /* 0x000000885b5b7220 */ /* 0x000fe20000410000 */
[----:B------:R-:W-:Y:S01]  /*2b70*/  FFMA.FTZ R88, R4, R121, RZ ;  /* 0x0000007904587223 */ /* 0x000fe200000100ff */
[----:B------:R-:W-:Y:S01]  /*2b80*/  FMUL.FTZ R92, R92, R135 ;  /* 0x000000875c5c7220 */ /* 0x000fe20000410000 */
[----:B------:R-:W-:Y:S01]  /*2b90*/  FMUL.FTZ R93, R93, R134 ;  /* 0x000000865d5d7220 */ /* 0x000fe20000410000 */
[----:B------:R-:W-:Y:S01]  /*2ba0*/  ISETP.NE.AND P2, PT, R109, RZ, PT ;  /* 0x000000ff6d00720c */ /* 0x000fe20003f45270 */
[----:B------:R-:W-:Y:S01]  /*2bb0*/  FFMA.FTZ R89, R5, R89, R88 ;  /* 0x0000005905597223 */ /* 0x000fe20000010058 */
[----:B------:R-:W-:Y:S01]  /*2bc0*/  FMUL.FTZ R94, R94, R133 ;  /* 0x000000855e5e7220 */ /* 0x000fe20000410000 */
[----:B------:R-:W-:Y:S01]  /*2bd0*/  FMUL.FTZ R95, R95, R132 ;  /* 0x000000845f5f7220 */ /* 0x000fe20000410000 */
[----:B------:R-:W-:Y:S01]  /*2be0*/  FMUL.FTZ R96, R96, R131 ;  /* 0x0000008360607220 */ /* 0x000fe20000410000 */
[----:B------:R-:W-:Y:S01]  /*2bf0*/  FFMA.FTZ R90, R6, R90, R89 ;  /* 0x0000005a065a7223 */ /* 0x000fe20000010059 */
[----:B------:R-:W-:Y:S01]  /*2c00*/  FMUL.FTZ R97, R97, R130 ;  /* 0x0000008261617220 */ /* 0x000fe20000410000 */
[----:B------:R-:W-:Y:S01]  /*2c10*/  FMUL.FTZ R89, R110, UR35 ;  /* 0x000000236e597c20 */ /* 0x000fe20008410000 */
[----:B------:R-:W-:Y:S01]  /*2c20*/  FMUL.FTZ R98, R98, R129 ;  /* 0x0000008162627220 */ /* 0x000fe20000410000 */
[----:B------:R-:W-:Y:S01]  /*2c30*/  FFMA.FTZ R91, R7, R91, R90 ;  /* 0x0000005b075b7223 */ /* 0x000fe2000001005a */
[----:B------:R-:W-:Y:S01]  /*2c40*/  SHF.L.U32 R90, R109, 0x4, RZ ;  /* 0x000000046d5a7819 */ /* 0x000fe200000006ff */
[----:B------:R-:W-:Y:S01]  /*2c50*/  FMUL.FTZ R89, R4, R89 ;  /* 0x0000005904597220 */ /* 0x000fe20000410000 */
[----:B------:R-:W-:Y:S01]  /*2c60*/  FMUL.FTZ R99, R99, R128 ;  /* 0x0000008063637220 */ /* 0x000fe20000410000 */
[----:B------:R-:W-:Y:S01]  /*2c70*/  FFMA.FTZ R92, R44, R92, R91 ;  /* 0x0000005c2c5c7223 */ /* 0x000fe2000001005b */
[----:B------:R-:W-:Y:S01]  /*2c80*/  VOTEU.ALL UP0, P2 ;  /* 0x0000000000ff7886 */ /* 0x000fe20001000000 */
[----:B------:R-:W-:Y:S01]  /*2c90*/  FFMA.FTZ R110, R28, -R106, R110 ;  /* 0x8000006a1c6e7223 */ /* 0x000fe2000001006e */
[----:B------:R-:W1:Y:S01]  /*2ca0*/  LDS R88, [R117+0x4764] ;  /* 0x0047640075587984 */ /* 0x000e620000000800 */
[----:B------:R-:W-:Y:S01]  /*2cb0*/  FFMA.FTZ R93, R45, R93, R92 ;  /* 0x0000005d2d5d7223 */ /* 0x000fe2000001005c */
[----:B------:R-:W-:Y:S01]  /*2cc0*/  LEA.HI R92, R109, R90, RZ, 0x1f ;  /* 0x0000005a6d5c7211 */ /* 0x000fe200078ff8ff */
[----:B------:R-:W-:Y:S01]  /*2cd0*/  @!UP0 ULEA UR28, UR8, UR23, 0x3 ;  /* 0x00000017081c8291 */ /* 0x000fe2000f8e18ff */
[----:B------:R-:W-:Y:S01]  /*2ce0*/  FMUL.FTZ R100, R100, R151 ;  /* 0x0000009764647220 */ /* 0x000fe20000410000 */
[----:B------:R-:W-:Y:S01]  /*2cf0*/  FFMA.FTZ R94, R46, R94, R93 ;  /* 0x0000005e2e5e7223 */ /* 0x000fe2000001005d */
[----:B------:R-:W-:Y:S01]  /*2d00*/  LEA R92, R92, UR23, 0x2 ;  /* 0x000000175c5c7c11 */ /* 0x000fe2000f8e10ff */
[----:B------:R-:W-:Y:S01]  /*2d10*/  FMUL.FTZ R93, R137, UR35 ;  /* 0x00000023895d7c20 */ /* 0x000fe20008410000 */
[----:B------:R-:W-:Y:S01]  /*2d20*/  FMUL.FTZ R101, R101, R152 ;  /* 0x0000009865657220 */ /* 0x000fe20000410000 */
[----:B------:R-:W-:Y:S01]  /*2d30*/  FFMA.FTZ R95, R47, R95, R94 ;  /* 0x0000005f2f5f7223 */ /* 0x000fe2000001005e */
[----:B------:R-:W-:Y:S01]  /*2d40*/  FMUL.FTZ R102, R102, R153 ;  /* 0x0000009966667220 */ /* 0x000fe20000410000 */
[----:B------:R-:W-:Y:S01]  /*2d50*/  FMUL.FTZ R93, R6, R93 ;  /* 0x0000005d065d7220 */ /* 0x000fe20000410000 */
[----:B0-----:R-:W-:Y:S01]  /*2d60*/  @!P2 STS.64 [UR28+0x5660], R118 ;  /* 0x00566076ff00a988 */ /* 0x001fe20008000a1c */
[----:B------:R-:W-:Y:S01]  /*2d70*/  FFMA.FTZ R96, R48, R96, R95 ;  /* 0x0000006030607223 */ /* 0x000fe2000001005f */
[----:B------:R-:W0:Y:S01]  /*2d80*/  S2UR UR28, SR_CTAID.X ;  /* 0x00000000001c79c3 */ /* 0x000e220000002500 */
[----:B------:R-:W-:Y:S01]  /*2d90*/  FMUL.FTZ R103, R103, R154 ;  /* 0x0000009a67677220 */ /* 0x000fe20000410000 */
[----:B------:R2:W-:Y:S01]  /*2da0*/  STS [R92+0x2110], R89 ;  /* 0x002110595c007388 */ /* 0x0005e20000000800 */
[----:B------:R-:W-:Y:S01]  /*2db0*/  FFMA.FTZ R97, R49, R97, R96 ;  /* 0x0000006131617223 */ /* 0x000fe20000010060 */
[----:B------:R-:W-:Y:S01]  /*2dc0*/  LEA.HI R96, R90, R90, RZ, 0x1b ;  /* 0x0000005a5a607211 */ /* 0x000fe200078fd8ff */
[----:B------:R-:W-:Y:S01]  /*2dd0*/  FMUL.FTZ R90, R134, UR35 ;  /* 0x00000023865a7c20 */ /* 0x000fe20008410000 */
[----:B------:R-:W-:Y:S01]  /*2de0*/  FFMA.FTZ R94, R34, -R24, R133 ;  /* 0x80000018225e7223 */ /* 0x000fe20000010085 */
[----:B------:R-:W-:Y:S01]  /*2df0*/  FFMA.FTZ R98, R50, R98, R97 ;  /* 0x0000006232627223 */ /* 0x000fe20000010061 */
[----:B------:R-:W-:Y:S01]  /*2e00*/  LEA R96, R96, UR23, 0x2 ;  /* 0x0000001760607c11 */ /* 0x000fe2000f8e10ff */
[----:B------:R-:W-:Y:S01]  /*2e10*/  FMUL.FTZ R97, R135, UR35 ;  /* 0x0000002387617c20 */ /* 0x000fe20008410000 */
[----:B------:R-:W-:Y:S01]  /*2e20*/  FFMA.FTZ R125, R38, -R20, R129 ;  /* 0x80000014267d7223 */ /* 0x000fe20000010081 */
[----:B------:R-:W-:Y:S01]  /*2e30*/  FFMA.FTZ R99, R51, R99, R98 ;  /* 0x0000006333637223 */ /* 0x000fe20000010062 */
[----:B--2---:R-:W-:Y:S01]  /*2e40*/  FMUL.FTZ R89, R45, R90 ;  /* 0x0000005a2d597220 */ /* 0x004fe20000410000 */
[----:B------:R-:W-:Y:S01]  /*2e50*/  FMUL.FTZ R97, R44, R97 ;  /* 0x000000612c617220 */ /* 0x000fe20000410000 */
[----:B------:R-:W-:Y:S01]  /*2e60*/  STS [R96+0x2118], R93 ;  /* 0x0021185d60007388 */ /* 0x000fe20000000800 */
[----:B------:R-:W-:Y:S01]  /*2e70*/  FFMA.FTZ R100, R52, R100, R99 ;  /* 0x0000006434647223 */ /* 0x000fe20000010063 */
[----:B------:R-:W-:Y:S01]  /*2e80*/  FMUL.FTZ R90, R154, UR35 ;  /* 0x000000239a5a7c20 */ /* 0x000fe20008410000 */
[----:B------:R-:W-:Y:S01]  /*2e90*/  FFMA.FTZ R99, R35, -R23, R132 ;  /* 0x8000001723637223 */ /* 0x000fe20000010084 */
[----:B------:R2:W-:Y:S01]  /*2ea0*/  STS [R96+0x2124], R89 ;  /* 0x0021245960007388 */ /* 0x0005e20000000800 */
[----:B------:R-:W-:Y:S01]  /*2eb0*/  FFMA.FTZ R101, R53, R101, R100 ;  /* 0x0000006535657223 */ /* 0x000fe20000010064 */
[----:B------:R-:W-:Y:S01]  /*2ec0*/  FMUL.FTZ R117, R55, R90 ;  /* 0x0000005a37757220 */ /* 0x000fe20000410000 */
[----:B------:R-:W-:Y:S01]  /*2ed0*/  ULEA UR30, UR10, 0xfffff800, 0xb ;  /* 0xfffff8000a1e7891 */ /* 0x000fe2000f8e58ff */
[----:B------:R3:W-:Y:S01]  /*2ee0*/  STS [R96+0x2120], R97 ;  /* 0x0021206160007388 */ /* 0x0007e20000000800 */
[----:B------:R-:W-:Y:S01]  /*2ef0*/  FFMA.FTZ R102, R54, R102, R101 ;  /* 0x0000006636667223 */ /* 0x000fe20000010065 */
[----:B------:R-:W-:Y:S01]  /*2f00*/  FFMA.FTZ R154, R43, -R15, R154 ;  /* 0x8000000f2b9a7223 */ /* 0x000fe2000001009a */
[----:B------:R-:W-:Y:S01]  /*2f10*/  MOV R127, UR44 ;  /* 0x0000002c007f7c02 */ /* 0x000fe20008000f00 */
[----:B-1----:R-:W-:Y:S01]  /*2f20*/  FFMA.FTZ R116, R88, R116, R139 ;  /* 0x0000007458747223 */ /* 0x002fe2000001008b */
[----:B------:R-:W-:Y:S01]  /*2f30*/  FMUL.FTZ R88, R138, UR35 ;  /* 0x000000238a587c20 */ /* 0x000fe20008410000 */
[----:B--2---:R-:W-:Y:S01]  /*2f40*/  FMUL.FTZ R89, R151, UR35 ;  /* 0x0000002397597c20 */ /* 0x004fe20008410000 */
[----:B------:R1:W-:Y:S01]  /*2f50*/  STS [R96+0x214c], R117 ;  /* 0x00214c7560007388 */ /* 0x0003e20000000800 */
[----:B------:R-:W-:Y:S01]  /*2f60*/  FFMA.FTZ R115, R115, R116, R140 ;  /* 0x0000007473737223 */ /* 0x000fe2000001008c */
[----:B------:R-:W-:Y:S01]  /*2f70*/  FMUL.FTZ R91, R5, R88 ;  /* 0x00000058055b7220 */ /* 0x000fe20000410000 */
[----:B------:R-:W-:Y:S01]  /*2f80*/  FMUL.FTZ R88, R136, UR35 ;  /* 0x0000002388587c20 */ /* 0x000fe20008410000 */
[----:B---3--:R-:W-:Y:S01]  /*2f90*/  FMUL.FTZ R97, R52, R89 ;  /* 0x0000005934617220 */ /* 0x008fe20000410000 */
[----:B------:R-:W-:Y:S01]  /*2fa0*/  FFMA.FTZ R114, R114, R115, R162 ;  /* 0x0000007372727223 */ /* 0x000fe200000100a2 */
[----:B------:R-:W-:Y:S01]  /*2fb0*/  FFMA.FTZ R89, R29, -R105, R138 ;  /* 0x800000691d597223 */ /* 0x000fe2000001008a */
[----:B------:R2:W-:Y:S01]  /*2fc0*/  STS [R96+0x2114], R91 ;  /* 0x0021145b60007388 */ /* 0x0005e20000000800 */
[----:B------:R-:W-:Y:S01]  /*2fd0*/  FMUL.FTZ R95, R7, R88 ;  /* 0x00000058075f7220 */ /* 0x000fe20000410000 */
[----:B------:R-:W-:Y:S01]  /*2fe0*/  FFMA.FTZ R113, R113, R114, R161 ;  /* 0x0000007271717223 */ /* 0x000fe200000100a1 */
[----:B------:R-:W-:Y:S01]  /*2ff0*/  FFMA.FTZ R88, R32, -R26, R135 ;  /* 0x8000001a20587223 */ /* 0x000fe20000010087 */
[----:B------:R3:W-:Y:S01]  /*3000*/  STS [R96+0x2140], R97 ;  /* 0x0021406160007388 */ /* 0x0007e20000000800 */
[----:B-1----:R-:W-:Y:S01]  /*3010*/  FFMA.FTZ R117, R37, -R21, R130 ;  /* 0x8000001525757223 */ /* 0x002fe20000010082 */
[-C--:B------:R-:W-:Y:S01]  /*3020*/  FFMA.FTZ R112, R112, R113.reuse, R160 ;  /* 0x0000007170707223 */ /* 0x080fe200000100a0 */
[----:B------:R-:W-:Y:S01]  /*3030*/  FFMA.FTZ R151, R40, -R18, R151 ;  /* 0x8000001228977223 */ /* 0x000fe20000010097 */
[----:B------:R-:W-:Y:S01]  /*3040*/  STS [R96+0x211c], R95 ;  /* 0x00211c5f60007388 */ /* 0x000fe20000000800 */
[----:B------:R-:W-:Y:S01]  /*3050*/  FMUL.FTZ R118, R113, UR34 ;  /* 0x0000002271767c20 */ /* 0x000fe20008410000 */
[-C--:B------:R-:W-:Y:S01]  /*3060*/  FFMA.FTZ R111, R111, R112.reuse, R159 ;  /* 0x000000706f6f7223 */ /* 0x080fe2000001009f */
[----:B--2---:R-:W-:Y:S01]  /*3070*/  FMUL.FTZ R91, R131, UR35 ;  /* 0x00000023835b7c20 */ /* 0x004fe20008410000 */
[----:B------:R-:W-:Y:S01]  /*3080*/  FMUL.FTZ R100, R19, R112 ;  /* 0x0000007013647220 */ /* 0x000fe20000410000 */
[----:B------:R-:W-:Y:S01]  /*3090*/  FMUL.FTZ R119, R18, R113 ;  /* 0x0000007112777220 */ /* 0x000fe20000410000 */
[----:B------:R-:W-:Y:S01]  /*30a0*/  FFMA.FTZ R158, R0, R111, R158 ;  /* 0x0000006f009e7223 */ /* 0x000fe2000001009e */
[----:B------:R-:W-:Y:S01]  /*30b0*/  FMUL.FTZ R91, R48, R91 ;  /* 0x0000005b305b7220 */ /* 0x000fe20000410000 */
[----:B---3--:R-:W-:Y:S01]  /*30c0*/  FFMA.FTZ R97, R33, -R25, R134 ;  /* 0x8000001921617223 */ /* 0x008fe20000010086 */
[----:B------:R-:W-:Y:S01]  /*30d0*/  FFMA.FTZ R0, R55, R103, R102 ;  /* 0x0000006737007223 */ /* 0x000fe20000010066 */
[----:B------:R-:W-:Y:S01]  /*30e0*/  FFMA.FTZ R157, R2, R158, R157 ;  /* 0x0000009e029d7223 */ /* 0x000fe2000001009d */
[----:B------:R-:W-:Y:S01]  /*30f0*/  FMUL.FTZ R2, R132, UR35 ;  /* 0x0000002384027c20 */ /* 0x000fe20008410000 */
[----:B------:R1:W-:Y:S01]  /*3100*/  STS [R96+0x2130], R91 ;  /* 0x0021305b60007388 */ /* 0x0003e20000000800 */
[----:B------:R-:W-:Y:S01]  /*3110*/  FFMA.FTZ R102, R39, -R19, R128 ;  /* 0x8000001327667223 */ /* 0x000fe20000010080 */
[----:B------:R-:W-:Y:S01]  /*3120*/  FFMA.FTZ R156, R3, R157, R156 ;  /* 0x0000009d039c7223 */ /* 0x000fe2000001009c */
[----:B------:R-:W-:Y:S01]  /*3130*/  FMUL.FTZ R3, R133, UR35 ;  /* 0x0000002385037c20 */ /* 0x000fe20008410000 */
[----:B------:R-:W-:Y:S01]  /*3140*/  FMUL.FTZ R123, R151, R118 ;  /* 0x00000076977b7220 */ /* 0x000fe20000410000 */
[----:B------:R-:W-:Y:S01]  /*3150*/  FMUL.FTZ R120, R17, R114 ;  /* 0x0000007211787220 */ /* 0x000fe20000410000 */
[-C--:B------:R-:W-:Y:S01]  /*3160*/  FFMA.FTZ R141, R8, R156.reuse, R141 ;  /* 0x0000009c088d7223 */ /* 0x080fe2000001008d */
[----:B------:R-:W-:Y:S01]  /*3170*/  FMUL.FTZ R3, R46, R3 ;  /* 0x000000032e037220 */ /* 0x000fe20000410000 */
[----:B------:R-:W-:Y:S01]  /*3180*/  FMUL.FTZ R8, R130, UR35 ;  /* 0x0000002382087c20 */ /* 0x000fe20008410000 */
[----:B------:R-:W-:Y:S01]  /*3190*/  FMUL.FTZ R92, R23, R156 ;  /* 0x0000009c175c7220 */ /* 0x000fe20000410000 */
[----:B------:R-:W-:Y:S01]  /*31a0*/  FFMA.FTZ R142, R9, R141, R142 ;  /* 0x0000008d098e7223 */ /* 0x000fe2000001008e */
[----:B------:R-:W-:Y:S01]  /*31b0*/  FMUL.FTZ R9, R47, R2 ;  /* 0x000000022f097220 */ /* 0x000fe20000410000 */
[----:B------:R-:W-:Y:S01]  /*31c0*/  STS [R96+0x2128], R3 ;  /* 0x0021280360007388 */ /* 0x000fe20000000800 */
[----:B------:R-:W-:Y:S01]  /*31d0*/  FMUL.FTZ R93, R49, R8 ;  /* 0x00000008315d7220 */ /* 0x000fe20000410000 */
[----:B------:R-:W-:Y:S01]  /*31e0*/  FFMA.FTZ R143, R10, R142, R143 ;  /* 0x0000008e0a8f7223 */ /* 0x000fe2000001008f */
[----:B------:R-:W-:Y:S01]  /*31f0*/  FMUL.FTZ R8, R152, UR35 ;  /* 0x0000002398087c20 */ /* 0x000fe20008410000 */
[----:B------:R2:W-:Y:S01]  /*3200*/  STS [R96+0x212c], R9 ;  /* 0x00212c0960007388 */ /* 0x0005e20000000800 */
[----:B------:R-:W-:Y:S01]  /*3210*/  FMUL.FTZ R2, R128, UR35 ;  /* 0x0000002380027c20 */ /* 0x000fe20008410000 */
[----:B------:R-:W-:Y:S01]  /*3220*/  FFMA.FTZ R144, R11, R143, R144 ;  /* 0x0000008f0b907223 */ /* 0x000fe20000010090 */
[----:B------:R-:W-:Y:S01]  /*3230*/  FMUL.FTZ R11, R129, UR35 ;  /* 0x00000023810b7c20 */ /* 0x000fe20008410000 */
[----:B-1----:R-:W-:Y:S01]  /*3240*/  FMUL.FTZ R91, R53, R8 ;  /* 0x00000008355b7220 */ /* 0x002fe20000410000 */
[----:B------:R1:W-:Y:S01]  /*3250*/  STS [R96+0x2134], R93 ;  /* 0x0021345d60007388 */ /* 0x0003e20000000800 */
[----:B------:R-:W-:Y:S01]  /*3260*/  FFMA.FTZ R145, R12, R144, R145 ;  /* 0x000000900c917223 */ /* 0x000fe20000010091 */
[----:B------:R-:W-:Y:S01]  /*3270*/  FMUL.FTZ R11, R50, R11 ;  /* 0x0000000b320b7220 */ /* 0x000fe20000410000 */
[----:B------:R-:W-:Y:S01]  /*3280*/  FMUL.FTZ R95, R51, R2 ;  /* 0x00000002335f7220 */ /* 0x000fe20000410000 */
[----:B------:R3:W-:Y:S01]  /*3290*/  STS [R96+0x2144], R91 ;  /* 0x0021445b60007388 */ /* 0x0007e20000000800 */
[-C--:B------:R-:W-:Y:S01]  /*32a0*/  FFMA.FTZ R146, R13, R145.reuse, R146 ;  /* 0x000000910d927223 */ /* 0x080fe20000010092 */
[----:B--2---:R-:W0:Y:S01]  /*32b0*/  LDC.64 R8, c[0x0][0x4d8] ;  /* 0x00013600ff087b82 */ /* 0x004e220000000a00 */
[----:B------:R-:W-:Y:S01]  /*32c0*/  FMUL.FTZ R13, R104, R145 ;  /* 0x00000091680d7220 */ /* 0x000fe20000410000 */
[----:B------:R2:W-:Y:S01]  /*32d0*/  STS [R96+0x2138], R11 ;  /* 0x0021380b60007388 */ /* 0x0005e20000000800 */
[-C--:B------:R-:W-:Y:S01]  /*32e0*/  FFMA.FTZ R147, R14, R146.reuse, R147 ;  /* 0x000000920e937223 */ /* 0x080fe20000010093 */
[----:B------:R-:W-:Y:S01]  /*32f0*/  FMUL.FTZ R12, R105, R146 ;  /* 0x00000092690c7220 */ /* 0x000fe20000410000 */
[----:B------:R-:W-:Y:S01]  /*3300*/  FFMA.FTZ R14, R30, -R104, R137 ;  /* 0x800000681e0e7223 */ /* 0x000fe20000010089 */
[----:B-1----:R-:W-:Y:S01]  /*3310*/  FFMA.FTZ R93, R31, -R27, R136 ;  /* 0x8000001b1f5d7223 */ /* 0x002fe20000010088 */
[----:B------:R-:W-:Y:S01]  /*3320*/  FMUL.FTZ R3, R106, R147 ;  /* 0x000000936a037220 */ /* 0x000fe20000410000 */
[----:B---3--:R-:W-:Y:S01]  /*3330*/  FMUL.FTZ R91, R153, UR35 ;  /* 0x00000023995b7c20 */ /* 0x008fe20008410000 */
[----:B------:R-:W-:Y:S01]  /*3340*/  FMUL.FTZ R2, R27, R144 ;  /* 0x000000901b027220 */ /* 0x000fe20000410000 */
[----:B------:R-:W-:Y:S01]  /*3350*/  FMUL.FTZ R90, R25, R142 ;  /* 0x0000008e195a7220 */ /* 0x000fe20000410000 */
[----:B------:R1:W-:Y:S01]  /*3360*/  STS [R96+0x213c], R95 ;  /* 0x00213c5f60007388 */ /* 0x0003e20000000800 */
[----:B--2---:R-:W-:Y:S01]  /*3370*/  FFMA.FTZ R11, R3, R110, RZ ;  /* 0x0000006e030b7223 */ /* 0x004fe200000100ff */
[----:B------:R-:W-:Y:S01]  /*3380*/  FMUL.FTZ R101, R54, R91 ;  /* 0x0000005b36657220 */ /* 0x000fe20000410000 */
[----:B------:R-:W-:Y:S01]  /*3390*/  FMUL.FTZ R91, R26, R143 ;  /* 0x0000008f1a5b7220 */ /* 0x000fe20000410000 */
[----:B------:R-:W-:Y:S01]  /*33a0*/  FFMA.FTZ R152, R41, -R17, R152 ;  /* 0x8000001129987223 */ /* 0x000fe20000010098 */
[----:B------:R-:W-:Y:S01]  /*33b0*/  FFMA.FTZ R10, R12, R89, R11 ;  /* 0x000000590c0a7223 */ /* 0x000fe2000001000b */
[----:B------:R-:W-:Y:S01]  /*33c0*/  FMUL.FTZ R122, R111, UR34 ;  /* 0x000000226f7a7c20 */ /* 0x000fe20008410000 */
[----:B------:R2:W-:Y:S01]  /*33d0*/  STS [R96+0x2148], R101 ;  /* 0x0021486560007388 */ /* 0x0005e20000000800 */
[----:B------:R-:W-:Y:S01]  /*33e0*/  LOP3.LUT R132, R109, UR30, RZ, 0xfc, !PT ;  /* 0x0000001e6d847c12 */ /* 0x000fe2000f8efcff */
[----:B------:R-:W-:Y:S01]  /*33f0*/  FFMA.FTZ R11, R13, R14, R10 ;  /* 0x0000000e0d0b7223 */ /* 0x000fe2000001000a */
[----:B-1----:R-:W-:Y:S01]  /*3400*/  FMUL.FTZ R95, R24, R141 ;  /* 0x0000008d185f7220 */ /* 0x002fe20000410000 */
[----:B------:R-:W-:Y:S01]  /*3410*/  FMUL.FTZ R121, R112, UR34 ;  /* 0x0000002270797c20 */ /* 0x000fe20008410000 */
[----:B------:R-:W-:Y:S01]  /*3420*/  IADD3 R132, PT, PT, -R132, UR50, RZ ;  /* 0x0000003284847c10 */ /* 0x000fe2000fffe1ff */
[----:B------:R-:W-:Y:S01]  /*3430*/  FFMA.FTZ R10, R2, R93, R11 ;  /* 0x0000005d020a7223 */ /* 0x000fe2000001000b */
[----:B------:R-:W-:Y:S01]  /*3440*/  FFMA.FTZ R153, R42, -R16, R153 ;  /* 0x800000102a997223 */ /* 0x000fe20000010099 */
[----:B------:R-:W-:Y:S01]  /*3450*/  FMUL.FTZ R124, R115, UR34 ;  /* 0x00000022737c7c20 */ /* 0x000fe20008410000 */
[----:B------:R-:W-:Y:S01]  /*3460*/  ISETP.GE.AND P6, PT, R132, 0x1, PT ;  /* 0x000000018400780c */ /* 0x000fe20003fc6270 */
[----:B------:R-:W-:Y:S01]  /*3470*/  FFMA.FTZ R11, R91, R88, R10 ;  /* 0x000000585b0b7223 */ /* 0x000fe2000001000a */
[----:B------:R-:W-:Y:S01]  /*3480*/  MOV R10, R109 ;  /* 0x0000006d000a7202 */ /* 0x000fe20000000f00 */
[----:B--2---:R-:W-:Y:S01]  /*3490*/  FMUL.FTZ R101, R22, R157 ;  /* 0x0000009d16657220 */ /* 0x004fe20000410000 */
[----:B------:R-:W-:Y:S01]  /*34a0*/  FMUL.FTZ R96, R21, R158 ;  /* 0x0000009e15607220 */ /* 0x000fe20000410000 */
[----:B------:R-:W-:Y:S01]  /*34b0*/  FFMA.FTZ R98, R90, R97, R11 ;  /* 0x000000615a627223 */ /* 0x000fe2000001000b */
[----:B------:R-:W-:Y:S01]  /*34c0*/  MOV R11, RZ ;  /* 0x000000ff000b7202 */ /* 0x000fe20000000f00 */
[----:B------:R-:W-:Y:S01]  /*34d0*/  FFMA.FTZ R113, R40, R113, R123 ;  /* 0x0000007128717223 */ /* 0x000fe2000001007b */
[----:B------:R-:W-:Y:S01]  /*34e0*/  FMUL.FTZ R123, R16, R115 ;  /* 0x00000073107b7220 */ /* 0x000fe20000410000 */
[----:B------:R-:W-:Y:S01]  /*34f0*/  FFMA.FTZ R103, R95, R94, R98 ;  /* 0x0000005e5f677223 */ /* 0x000fe20000010062 */
[----:B------:R-:W-:Y:S01]  /*3500*/  FFMA.FTZ R98, R36, -R22, R131 ;  /* 0x8000001624627223 */ /* 0x000fe20000010083 */
[----:B0-----:R-:W-:Y:S01]  /*3510*/  IMAD.WIDE.U32 R10, R8, UR28, R10 ;  /* 0x0000001c080a7c25 */ /* 0x001fe2000f8e000a */
[----:B------:R-:W-:Y:S03]  /*3520*/  BSSY.RECONVERGENT B0, `(.L_x_1982) ;  /* 0x0000041000007945 */ /* 0x000fe60003800200 */
[----:B------:R-:W-:Y:S01]  /*3530*/  FFMA.FTZ R8, R92, R99, R103 ;  /* 0x000000635c087223 */ /* 0x000fe20000010067 */
[----:B------:R-:W-:Y:S01]  /*3540*/  FMUL.FTZ R103, R20, R111 ;  /* 0x0000006f14677220 */ /* 0x000fe20000410000 */
[----:B------:R-:W-:Y:S01]  /*3550*/  IMAD R11, R9, UR28, R11 ;  /* 0x0000001c090b7c24 */ /* 0x000fe2000f8e020b */
[----:B------:R-:W-:Y:S01]  /*3560*/  USHF.R.S32.HI UR28, URZ, 0x1f, UR9 ;  /* 0x0000001fff1c7899 */ /* 0x000fe20008011409 */
[----:B------:R-:W-:Y:S01]  /*3570*/  FFMA.FTZ R9, R101, R98, R8 ;  /* 0x0000006265097223 */ /* 0x000fe20000010008 */
[----:B------:R-:W-:Y:S01]  /*3580*/  ISETP.GE.AND P5, PT, R132, 0x81, PT ;  /* 0x000000818400780c */ /* 0x000fe20003fa6270 */
[----:B------:R-:W-:Y:S01]  /*3590*/  FMUL.FTZ R130, R158, UR34 ;  /* 0x000000229e827c20 */ /* 0x000fe20008410000 */
[----:B------:R-:W-:Y:S01]  /*35a0*/  UIMAD UR28, UR28, UR42, URZ ;  /* 0x0000002a1c1c72a4 */ /* 0x000fe2000f8e02ff */
[----:B------:R-:W-:Y:S01]  /*35b0*/  FFMA.FTZ R8, R96, R117, R9 ;  /* 0x0000007560087223 */ /* 0x000fe20000010009 */
[C---:B------:R-:W-:Y:S01]  /*35c0*/  ISETP.GE.AND P4, PT, R132.reuse, 0x101, PT ;  /* 0x000001018400780c */ /* 0x040fe20003f86270 */
[----:B------:R-:W-:Y:S01]  /*35d0*/  FMUL.FTZ R133, R157, UR34 ;  /* 0x000000229d857c20 */ /* 0x000fe20008410000 */
[----:B------:R-:W-:Y:S01]  /*35e0*/  UIMAD UR28, UR9, UR43, UR28 ;  /* 0x0000002b091c72a4 */ /* 0x000fe2000f8e021c */
[----:B------:R-:W-:Y:S01]  /*35f0*/  FFMA.FTZ R9, R103, R125, R8 ;  /* 0x0000007d67097223 */ /* 0x000fe20000010008 */
[----:B------:R-:W-:Y:S01]  /*3600*/  FMUL.FTZ R125, R125, R122 ;  /* 0x0000007a7d7d7220 */ /* 0x000fe20000410000 */
[----:B------:R-:W-:Y:S01]  /*3610*/  BAR.SYNC.DEFER_BLOCKING 0x0 ;  /* 0x0000000000007b1d */ /* 0x000fe20000010000 */
[----:B------:R-:W-:Y:S01]  /*3620*/  ISETP.GE.AND P3, PT, R132, 0x181, PT ;  /* 0x000001818400780c */ /* 0x000fe20003f66270 */
[----:B------:R-:W-:Y:S01]  /*3630*/  FFMA.FTZ R8, R100, R102, R9 ;  /* 0x0000006664087223 */ /* 0x000fe20000010009 */
[----:B------:R-:W-:Y:S01]  /*3640*/  MOV R9, UR42 ;  /* 0x0000002a00097c02 */ /* 0x000fe20008000f00 */
[----:B------:R-:W-:Y:S01]  /*3650*/  FMUL.FTZ R102, R102, R121 ;  /* 0x0000007966667220 */ /* 0x000fe20000410000 */
[----:B------:R-:W-:Y:S01]  /*3660*/  FMUL.FTZ R121, R153, R124 ;  /* 0x0000007c99797220 */ /* 0x000fe20000410000 */
[----:B------:R-:W-:Y:S01]  /*3670*/  FFMA.FTZ R151, R119, R151, R8 ;  /* 0x0000009777977223 */ /* 0x000fe20000010008 */
[----:B------:R-:W-:Y:S01]  /*3680*/  IADD3 R124, PT, PT, R109, 0x180, RZ ;  /* 0x000001806d7c7810 */ /* 0x000fe20007ffe0ff */
[----:B------:R-:W-:-:S04]  /*3690*/  IMAD.WIDE.U32 R10, R9, UR9, R10 ;  /* 0x00000009090a7c25 */ /* 0x000fc8000f8e000a */
[----:B------:R-:W-:Y:S01]  /*36a0*/  FMUL.FTZ R9, R114, UR34 ;  /* 0x0000002272097c20 */ /* 0x000fe20008410000 */
[----:B------:R-:W-:Y:S01]  /*36b0*/  FFMA.FTZ R121, R42, R115, R121 ;  /* 0x000000732a797223 */ /* 0x000fe20000010079 */
[----:B------:R-:W-:Y:S01]  /*36c0*/  LEA.HI R134, R124, R109, RZ, 0x1b ;  /* 0x0000006d7c867211 */ /* 0x000fe200078fd8ff */
[----:B------:R-:W-:Y:S01]  /*36d0*/  FMUL.FTZ R128, R156, UR34 ;  /* 0x000000229c807c20 */ /* 0x000fe20008410000 */
[----:B------:R-:W-:Y:S01]  /*36e0*/  FMUL.FTZ R118, R152, R9 ;  /* 0x0000000998767220 */ /* 0x000fe20000410000 */
[----:B------:R-:W-:Y:S01]  /*36f0*/  IADD3 R8, P2, PT, R10, UR30, RZ ;  /* 0x0000001e0a087c10 */ /* 0x000fe2000ff5e0ff */
[----:B------:R-:W-:Y:S01]  /*3700*/  FFMA.FTZ R152, R120, R152, R151 ;  /* 0x0000009878987223 */ /* 0x000fe20000010097 */
[----:B------:R-:W-:Y:S01]  /*3710*/  IADD3 R10, PT, PT, R109, 0x80, RZ ;  /* 0x000000806d0a7810 */ /* 0x000fe20007ffe0ff */
[----:B------:R-:W-:Y:S01]  /*3720*/  FFMA.FTZ R118, R41, R114, R118 ;  /* 0x0000007229767223 */ /* 0x000fe20000010076 */
[----:B------:R-:W-:Y:S01]  /*3730*/  IADD3.X R9, PT, PT, R11, UR28, RZ, P2, !PT ;  /* 0x0000001c0b097c10 */ /* 0x000fe200097fe4ff */
[----:B------:R-:W-:Y:S01]  /*3740*/  FMUL.FTZ R11, R116, UR34 ;  /* 0x00000022740b7c20 */ /* 0x000fe20008410000 */
[----:B------:R-:W-:Y:S01]  /*3750*/  LEA.HI R114, R10, R109, RZ, 0x1b ;  /* 0x0000006d0a727211 */ /* 0x000fe200078fd8ff */
[----:B------:R-:W-:Y:S01]  /*3760*/  FFMA.FTZ R115, R123, R153, R152 ;  /* 0x000000997b737223 */ /* 0x000fe20000010098 */
[----:B------:R-:W-:Y:S01]  /*3770*/  FMUL.FTZ R131, R141, UR34 ;  /* 0x000000228d837c20 */ /* 0x000fe20008410000 */
[----:B------:R-:W-:Y:S01]  /*3780*/  FMUL.FTZ R122, R154, R11 ;  /* 0x0000000b9a7a7220 */ /* 0x000fe20000410000 */
[----:B------:R-:W-:Y:S01]  /*3790*/  LEA R135, R114, UR23, 0x2 ;  /* 0x0000001772877c11 */ /* 0x000fe2000f8e10ff */
[----:B------:R-:W-:Y:S01]  /*37a0*/  IMAD.WIDE.U32 R10, R127, UR8, R8 ;  /* 0x000000087f0a7c25 */ /* 0x000fe2000f8e0008 */
[----:B------:R-:W-:-:S03]  /*37b0*/  MOV R9, UR45 ;  /* 0x0000002d00097c02 */ /* 0x000fc60008000f00 */
[-C--:B------:R-:W-:Y:S01]  /*37c0*/  FFMA.FTZ R122, R43, R116.reuse, R122 ;  /* 0x000000742b7a7223 */ /* 0x080fe2000001007a */
[----:B------:R-:W-:Y:S01]  /*37d0*/  IADD3 R114, PT, PT, R109, 0x100, RZ ;  /* 0x000001006d727810 */ /* 0x000fe20007ffe0ff */
[----:B------:R-:W-:Y:S01]  /*37e0*/  FMUL.FTZ R116, R15, R116 ;  /* 0x000000740f747220 */ /* 0x000fe20000410000 */
[----:B------:R-:W0:Y:S01]  /*37f0*/  LDS R135, [R135+0x2310] ;  /* 0x0023100087877984 */ /* 0x000e220000000800 */
[----:B------:R-:W-:Y:S01]  /*3800*/  IMAD R9, R9, UR8, R11 ;  /* 0x0000000809097c24 */ /* 0x000fe2000f8e020b */
[----:B------:R-:W-:Y:S01]  /*3810*/  LEA R8, P2, R10, UR46, 0x2 ;  /* 0x0000002e0a087c11 */ /* 0x000fe2000f8410ff */
[----:B------:R-:W-:Y:S01]  /*3820*/  FFMA.FTZ R115, R116, R154, R115 ;  /* 0x0000009a74737223 */ /* 0x000fe20000010073 */
[----:B------:R-:W-:Y:S01]  /*3830*/  FMUL.FTZ R126, R142, UR34 ;  /* 0x000000228e7e7c20 */ /* 0x000fe20008410000 */
[----:B------:R-:W-:Y:S01]  /*3840*/  FMUL.FTZ R129, R143, UR34 ;  /* 0x000000228f817c20 */ /* 0x000fe20008410000 */
[----:B------:R-:W-:Y:S01]  /*3850*/  LEA.HI.X R9, R10, UR47, R9, 0x2, P2 ;  /* 0x0000002f0a097c11 */ /* 0x000fe200090f1409 */
[----:B------:R-:W-:Y:S01]  /*3860*/  FMUL.FTZ R124, R144, UR34 ;  /* 0x00000022907c7c20 */ /* 0x000fe20008410000 */
[----:B------:R-:W-:Y:S01]  /*3870*/  LEA.HI R10, R114, R109, RZ, 0x1b ;  /* 0x0000006d720a7211 */ /* 0x000fe200078fd8ff */
[----:B------:R-:W-:Y:S01]  /*3880*/  FMUL.FTZ R127, R145, UR34 ;  /* 0x00000022917f7c20 */ /* 0x000fe20008410000 */
[----:B------:R-:W-:Y:S01]  /*3890*/  IADD3 R114, PT, PT, R109, 0x200, RZ ;  /* 0x000002006d727810 */ /* 0x000fe20007ffe0ff */
[----:B------:R-:W-:Y:S01]  /*38a0*/  FMUL.FTZ R11, R147, UR34 ;  /* 0x00000022930b7c20 */ /* 0x000fe20008410000 */
[----:B------:R-:W-:Y:S01]  /*38b0*/  LEA R139, R10, UR23, 0x2 ;  /* 0x000000170a8b7c11 */ /* 0x000fe2000f8e10ff */
[----:B------:R-:W-:Y:S01]  /*38c0*/  FMUL.FTZ R10, R146, UR34 ;  /* 0x00000022920a7c20 */ /* 0x000fe20008410000 */
[----:B------:R-:W-:Y:S01]  /*38d0*/  ISETP.GE.AND P2, PT, R132, 0x201, PT ;  /* 0x000002018400780c */ /* 0x000fe20003f46270 */
[----:B------:R-:W-:-:S12]  /*38e0*/  @!P6 BRA `(.L_x_1983) ;  /* 0x000000000010e947 */ /* 0x000fd80003800000 */
[----:B------:R-:W-:-:S04]  /*38f0*/  LEA.HI R136, R109, R109, RZ, 0x1b ;  /* 0x0000006d6d887211 */ /* 0x000fc800078fd8ff */
[----:B------:R-:W-:-:S05]  /*3900*/  LEA R136, R136, UR23, 0x2 ;  /* 0x0000001788887c11 */ /* 0x000fca000f8e10ff */
[----:B------:R-:W1:Y:S04]  /*3910*/  LDS R137, [R136+0x2110] ;  /* 0x0021100088897984 */ /* 0x000e680000000800 */
[----:B-1----:R1:W-:Y:S02]  /*3920*/  REDG.E.ADD.F32.FTZ.RN.STRONG.GPU desc[UR32][R8.64], R137 ;  /* 0x00000089080079a6 */ /* 0x0023e4000c12f320 */
.L_x_1983:
[----:B------:R-:W-:Y:S05]  /*3930*/  BSYNC.RECONVERGENT B0 ;  /* 0x0000000000007941 */ /* 0x000fea0003800200 */
.L_x_1982:
[----:B------:R-:W-:Y:S01]  /*3940*/  BSSY.RECONVERGENT B0, `(.L_x_1984) ;  /* 0x0000004000007945 */ /* 0x000fe20003800200 */
[----:B------:R-:W-:-:S03]  /*3950*/  ISETP.GE.AND P6, PT, R132, 0x281, PT ;  /* 0x000002818400780c */ /* 0x000fc60003fc6270 */
[----:B------:R-:W-:Y:S10]  /*3960*/  @!P5 BRA `(.L_x_1985) ;  /* 0x000000000004d947 */ /* 0x000ff40003800000 */
[----:B0-----:R2:W-:Y:S02]  /*3970*/  REDG.E.ADD.F32.FTZ.RN.STRONG.GPU desc[UR32][R8.64+0x200], R135 ;  /* 0x00020087080079a6 */ /* 0x0015e4000c12f320 */
.L_x_1985:
[----:B------:R-:W-:Y:S05]  /*3980*/  BSYNC.RECONVERGENT B0 ;  /* 0x0000000000007941 */ /* 0x000fea0003800200 */
.L_x_1984:
[----:B0-2---:R0:W2:Y:S01]  /*3990*/  LDS R135, [R139+0x2510] ;  /* 0x002510008b877984 */ /* 0x0050a20000000800 */
[----:B------:R-:W-:Y:S01]  /*39a0*/  BSSY.RECONVERGENT B0, `(.L_x_1986) ;  /* 0x0000006000007945 */ /* 0x000fe20003800200 */
[----:B------:R-:W-:Y:S02]  /*39b0*/  IADD3 R138, PT, PT, R109, 0x280, RZ ;  /* 0x000002806d8a7810 */ /* 0x000fe40007ffe0ff */
[----:B------:R-:W-:Y:S02]  /*39c0*/  LEA.HI R136, R114, R109, RZ, 0x1b ;  /* 0x0000006d72887211 */ /* 0x000fe400078fd8ff */
[----:B------:R-:W-:Y:S01]  /*39d0*/  LEA R134, R134, UR23, 0x2 ;  /* 0x0000001786867c11 */ /* 0x000fe2000f8e10ff */
[----:B------:R-:W-:Y:S06]  /*39e0*/  @!P4 BRA `(.L_x_1987) ;  /* 0x000000000004c947 */ /* 0x000fec0003800000 */
[----:B--2---:R3:W-:Y:S02]  /*39f0*/  REDG.E.ADD.F32.FTZ.RN.STRONG.GPU desc[UR32][R8.64+0x400], R135 ;  /* 0x00040087080079a6 */ /* 0x0047e4000c12f320 */
.L_x_1987:
[----:B------:R-:W-:Y:S05]  /*3a00*/  BSYNC.RECONVERGENT B0 ;  /* 0x0000000000007941 */ /* 0x000fea0003800200 */
.L_x_1986:
[----:B--23--:R2:W3:Y:S01]  /*3a10*/  LDS R135, [R134+0x2710] ;  /* 0x0027100086877984 */ /* 0x00c4e20000000800 */
[----:B------:R-:W-:Y:S01]  /*3a20*/  BSSY.RECONVERGENT B0, `(.L_x_1988) ;  /* 0x0000005000007945 */ /* 0x000fe20003800200 */
[----:B------:R-:W-:Y:S02]  /*3a30*/  LEA.HI R138, R138, R109, RZ, 0x1b ;  /* 0x0000006d8a8a7211 */ /* 0x000fe400078fd8ff */
[----:B------:R-:W-:Y:S01]  /*3a40*/  LEA R136, R136, UR23, 0x2 ;  /* 0x0000001788887c11 */ /* 0x000fe2000f8e10ff */
[----:B------:R-:W-:Y:S06]  /*3a50*/  @!P3 BRA `(.L_x_1989) ;  /* 0x000000000004b947 */ /* 0x000fec0003800000 */
[----:B---3--:R4:W-:Y:S02]  /*3a60*/  REDG.E.ADD.F32.FTZ.RN.STRONG.GPU desc[UR32][R8.64+0x600], R135 ;  /* 0x00060087080079a6 */ /* 0x0089e4000c12f320 */
.L_x_1989:
[----:B------:R-:W-:Y:S05]  /*3a70*/  BSYNC.RECONVERGENT B0 ;  /* 0x0000000000007941 */ /* 0x000fea0003800200 */
.L_x_1988:
[----:B---34-:R3:W4:Y:S01]  /*3a80*/  LDS R135, [R136+0x2910] ;  /* 0x0029100088877984 */ /* 0x0187220000000800 */
[----:B------:R-:W-:Y:S01]  /*3a90*/  BSSY.RECONVERGENT B0, `(.L_x_1990) ;  /* 0x0000004000007945 */ /* 0x000fe20003800200 */
[----:B------:R-:W-:-:S03]  /*3aa0*/  LEA R138, R138, UR23, 0x2 ;  /* 0x000000178a8a7c11 */ /* 0x000fc6000f8e10ff */
[----:B------:R-:W-:Y:S05]  /*3ab0*/  @!P2 BRA `(.L_x_1991) ;  /* 0x000000000004a947 */ /* 0x000fea0003800000 */
[----:B----4-:R4:W-:Y:S02]  /*3ac0*/  REDG.E.ADD.F32.FTZ.RN.STRONG.GPU desc[UR32][R8.64+0x800], R135 ;  /* 0x00080087080079a6 */ /* 0x0109e4000c12f320 */
.L_x_1991:
[----:B------:R-:W-:Y:S05]  /*3ad0*/  BSYNC.RECONVERGENT B0 ;  /* 0x0000000000007941 */ /* 0x000fea0003800200 */
.L_x_1990:
[----:B----4-:R4:W0:Y:S01]  /*3ae0*/  LDS R135, [R138+0x2b10] ;  /* 0x002b10008a877984 */ /* 0x0108220000000800 */
[----:B------:R-:W-:Y:S01]  /*3af0*/  BSSY.RECONVERGENT B0, `(.L_x_1992) ;  /* 0x0000005000007945 */ /* 0x000fe20003800200 */
[C---:B--2---:R-:W-:Y:S02]  /*3b00*/  IADD3 R134, PT, PT, R109.reuse, 0x300, RZ ;  /* 0x000003006d867810 */ /* 0x044fe40007ffe0ff */
[----:B---3--:R-:W-:Y:S01]  /*3b10*/  IADD3 R136, PT, PT, R109, 0x380, RZ ;  /* 0x000003806d887810 */ /* 0x008fe20007ffe0ff */
[----:B------:R-:W-:Y:S06]  /*3b20*/  @!P6 BRA `(.L_x_1993) ;  /* 0x000000000004e947 */ /* 0x000fec0003800000 */
[----:B0-----:R2:W-:Y:S02]  /*3b30*/  REDG.E.ADD.F32.FTZ.RN.STRONG.GPU desc[UR32][R8.64+0xa00], R135 ;  /* 0x000a0087080079a6 */ /* 0x0015e4000c12f320 */
.L_x_1993:
[----:B------:R-:W-:Y:S05]  /*3b40*/  BSYNC.RECONVERGENT B0 ;  /* 0x0000000000007941 */ /* 0x000fea0003800200 */
.L_x_1992:
[-C--:B------:R-:W-:Y:S01]  /*3b50*/  LEA.HI R134, R134, R109.reuse, RZ, 0x1b ;  /* 0x0000006d86867211 */ /* 0x080fe200078fd8ff */
[----:B------:R-:W-:Y:S01]  /*3b60*/  BSSY.RECONVERGENT B0, `(.L_x_1994) ;  /* 0x000000f000007945 */ /* 0x000fe20003800200 */
[----:B------:R-:W-:Y:S02]  /*3b70*/  ISETP.GE.AND P6, PT, R132, 0x301, PT ;  /* 0x000003018400780c */ /* 0x000fe40003fc6270 */
[----:B------:R-:W-:Y:S02]  /*3b80*/  LEA R134, R134, UR23, 0x2 ;  /* 0x0000001786867c11 */ /* 0x000fe4000f8e10ff */
[C---:B----4-:R-:W-:Y:S02]  /*3b90*/  LOP3.LUT R138, R109.reuse, 0x400, RZ, 0xfc, !PT ;  /* 0x000004006d8a7812 */ /* 0x050fe400078efcff */
[----:B------:R-:W-:Y:S01]  /*3ba0*/  LEA.HI R136, R136, R109, RZ, 0x1b ;  /* 0x0000006d88887211 */ /* 0x000fe200078fd8ff */
[----:B0-2---:R0:W2:Y:S01]  /*3bb0*/  LDS R135, [R134+0x2d10] ;  /* 0x002d100086877984 */ /* 0x0050a20000000800 */
[----:B------:R-:W-:-:S02]  /*3bc0*/  IADD3 R140, PT, PT, R109, 0x480, RZ ;  /* 0x000004806d8c7810 */ /* 0x000fc40007ffe0ff */
[----:B------:R-:W-:Y:S02]  /*3bd0*/  LEA.HI R138, R138, R109, RZ, 0x1b ;  /* 0x0000006d8a8a7211 */ /* 0x000fe400078fd8ff */
[----:B------:R-:W-:Y:S02]  /*3be0*/  LEA R136, R136, UR23, 0x2 ;  /* 0x0000001788887c11 */ /* 0x000fe4000f8e10ff */
[C---:B------:R-:W-:Y:S02]  /*3bf0*/  ISETP.GE.AND P2, PT, R132.reuse, 0x381, PT ;  /* 0x000003818400780c */ /* 0x040fe40003f46270 */
[C---:B------:R-:W-:Y:S02]  /*3c00*/  ISETP.GE.AND P3, PT, R132.reuse, 0x401, PT ;  /* 0x000004018400780c */ /* 0x040fe40003f66270 */
[C---:B------:R-:W-:Y:S02]  /*3c10*/  ISETP.GE.AND P4, PT, R132.reuse, 0x481, PT ;  /* 0x000004818400780c */ /* 0x040fe40003f86270 */
[----:B------:R-:W-:Y:S01]  /*3c20*/  ISETP.GE.AND P5, PT, R132, 0x501, PT ;  /* 0x000005018400780c */ /* 0x000fe20003fa6270 */
[----:B------:R-:W-:-:S12]  /*3c30*/  @!P6 BRA `(.L_x_1995) ;  /* 0x000000000004e947 */ /* 0x000fd80003800000 */
[----:B--2---:R3:W-:Y:S02]  /*3c40*/  REDG.E.ADD.F32.FTZ.RN.STRONG.GPU desc[UR32][R8.64+0xc00], R135 ;  /* 0x000c0087080079a6 */ /* 0x0047e4000c12f320 */
.L_x_1995:
[----:B------:R-:W-:Y:S05]  /*3c50*/  BSYNC.RECONVERGENT B0 ;  /* 0x0000000000007941 */ /* 0x000fea0003800200 */
.L_x_1994:
[----:B--23--:R2:W3:Y:S01]  /*3c60*/  LDS R135, [R136+0x2f10] ;  /* 0x002f100088877984 */ /* 0x00c4e20000000800 */
[----:B------:R-:W-:Y:S01]  /*3c70*/  BSSY.RECONVERGENT B0, `(.L_x_1996) ;  /* 0x0000006000007945 */ /* 0x000fe20003800200 */
[----:B0-----:R-:W-:Y:S02]  /*3c80*/  IADD3 R134, PT, PT, R109, 0x500, RZ ;  /* 0x000005006d867810 */ /* 0x001fe40007ffe0ff */
[----:B------:R-:W-:Y:S02]  /*3c90*/  LEA.HI R140, R140, R109, RZ, 0x1b ;  /* 0x0000006d8c8c7211 */ /* 0x000fe400078fd8ff */
[----:B------:R-:W-:Y:S01]  /*3ca0*/  LEA R138, R138, UR23, 0x2 ;  /* 0x000000178a8a7c11 */ /* 0x000fe2000f8e10ff */
[----:B------:R-:W-:Y:S06]  /*3cb0*/  @!P2 BRA `(.L_x_1997) ;  /* 0x000000000004a947 */ /* 0x000fec0003800000 */
[----:B---3--:R0:W-:Y:S02]  /*3cc0*/  REDG.E.ADD.F32.FTZ.RN.STRONG.GPU desc[UR32][R8.64+0xe00], R135 ;  /* 0x000e0087080079a6 */ /* 0x0081e4000c12f320 */
.L_x_1997:
[----:B------:R-:W-:Y:S05]  /*3cd0*/  BSYNC.RECONVERGENT B0 ;  /* 0x0000000000007941 */ /* 0x000fea0003800200 */
.L_x_1996:
[----:B0--3--:R0:W3:Y:S01]  /*3ce0*/  LDS R135, [R138+0x3110] ;  /* 0x003110008a877984 */ /* 0x0090e20000000800 */
[----:B------:R-:W-:Y:S01]  /*3cf0*/  BSSY.RECONVERGENT B0, `(.L_x_1998) ;  /* 0x0000005000007945 */ /* 0x000fe20003800200 */
[----:B------:R-:W-:Y:S02]  /*3d00*/  LEA.HI R134, R134, R109, RZ, 0x1b ;  /* 0x0000006d86867211 */ /* 0x000fe400078fd8ff */
[----:B------:R-:W-:Y:S01]  /*3d10*/  LEA R140, R140, UR23, 0x2 ;  /* 0x000000178c8c7c11 */ /* 0x000fe2000f8e10ff */
[----:B------:R-:W-:Y:S06]  /*3d20*/  @!P3 BRA `(.L_x_1999) ;  /* 0x000000000004b947 */ /* 0x000fec0003800000 */
[----:B---3--:R4:W-:Y:S02]  /*3d30*/  REDG.E.ADD.F32.FTZ.RN.STRONG.GPU desc[UR32][R8.64+0x1000], R135 ;  /* 0x00100087080079a6 */ /* 0x0089e4000c12f320 */
.L_x_1999:
[----:B------:R-:W-:Y:S05]  /*3d40*/  BSYNC.RECONVERGENT B0 ;  /* 0x0000000000007941 */ /* 0x000fea0003800200 */
.L_x_1998:
[----:B---34-:R3:W4:Y:S01]  /*3d50*/  LDS R135, [R140+0x3310] ;  /* 0x003310008c877984 */ /* 0x0187220000000800 */
[----:B------:R-:W-:Y:S01]  /*3d60*/  BSSY.RECONVERGENT B0, `(.L_x_2000) ;  /* 0x0000004000007945 */ /* 0x000fe20003800200 */
[----:B-1----:R-:W-:-:S03]  /*3d70*/  LEA R137, R134, UR23, 0x2 ;  /* 0x0000001786897c11 */ /* 0x002fc6000f8e10ff */
[----:B------:R-:W-:Y:S05]  /*3d80*/  @!P4 BRA `(.L_x_2001) ;  /* 0x000000000004c947 */ /* 0x000fea0003800000 */
[----:B----4-:R1:W-:Y:S02]  /*3d90*/  REDG.E.ADD.F32.FTZ.RN.STRONG.GPU desc[UR32][R8.64+0x1200], R135 ;  /* 0x00120087080079a6 */ /* 0x0103e4000c12f320 */
.L_x_2001:
[----:B------:R-:W-:Y:S05]  /*3da0*/  BSYNC.RECONVERGENT B0 ;  /* 0x0000000000007941 */ /* 0x000fea0003800200 */
.L_x_2000:
[----:B-1--4-:R1:W4:Y:S01]  /*3db0*/  LDS R135, [R137+0x3510] ;  /* 0x0035100089877984 */ /* 0x0123220000000800 */
[----:B------:R-:W-:Y:S01]  /*3dc0*/  BSSY.RECONVERGENT B0, `(.L_x_2002) ;  /* 0x0000005000007945 */ /* 0x000fe20003800200 */
[C---:B------:R-:W-:Y:S02]  /*3dd0*/  IADD3 R134, PT, PT, R109.reuse, 0x580, RZ ;  /* 0x000005806d867810 */ /* 0x040fe40007ffe0ff */
[----:B--2---:R-:W-:Y:S01]  /*3de0*/  IADD3 R136, PT, PT, R109, 0x600, RZ ;  /* 0x000006006d887810 */ /* 0x004fe20007ffe0ff */
[----:B------:R-:W-:Y:S06]  /*3df0*/  @!P5 BRA `(.L_x_2003) ;  /* 0x000000000004d947 */ /* 0x000fec0003800000 */
[----:B----4-:R2:W-:Y:S02]  /*3e00*/  REDG.E.ADD.F32.FTZ.RN.STRONG.GPU desc[UR32][R8.64+0x1400], R135 ;  /* 0x00140087080079a6 */ /* 0x0105e4000c12f320 */
.L_x_2003:
[----:B------:R-:W-:Y:S05]  /*3e10*/  BSYNC.RECONVERGENT B0 ;  /* 0x0000000000007941 */ /* 0x000fea0003800200 */
.L_x_2002:
[-C--:B------:R-:W-:Y:S01]  /*3e20*/  LEA.HI R134, R134, R109.reuse, RZ, 0x1b ;  /* 0x0000006d86867211 */ /* 0x080fe200078fd8ff */
[----:B------:R-:W-:Y:S01]  /*3e30*/  BSSY.RECONVERGENT B0, `(.L_x_2004) ;  /* 0x000000f000007945 */ /* 0x000fe20003800200 */
[----:B------:R-:W-:Y:S02]  /*3e40*/  ISETP.GE.AND P6, PT, R132, 0x581, PT ;  /* 0x000005818400780c */ /* 0x000fe40003fc6270 */
[----:B------:R-:W-:Y:S02]  /*3e50*/  LEA R134, R134, UR23, 0x2 ;  /* 0x0000001786867c11 */ /* 0x000fe4000f8e10ff */
[C---:B0-----:R-:W-:Y:S02]  /*3e60*/  IADD3 R138, PT, PT, R109.reuse, 0x680, RZ ;  /* 0x000006806d8a7810 */ /* 0x041fe40007ffe0ff */
[----:B------:R-:W-:Y:S01]  /*3e70*/  LEA.HI R136, R136, R109, RZ, 0x1b ;  /* 0x0000006d88887211 */ /* 0x000fe200078fd8ff */
[----:B--2-4-:R0:W2:Y:S01]  /*3e80*/  LDS R135, [R134+0x3710] ;  /* 0x0037100086877984 */ /* 0x0140a20000000800 */
[----:B---3--:R-:W-:-:S02]  /*3e90*/  IADD3 R140, PT, PT, R109, 0x700, RZ ;  /* 0x000007006d8c7810 */ /* 0x008fc40007ffe0ff */
[----:B------:R-:W-:Y:S02]  /*3ea0*/  LEA.HI R138, R138, R109, RZ, 0x1b ;  /* 0x0000006d8a8a7211 */ /* 0x000fe400078fd8ff */
[----:B------:R-:W-:Y:S02]  /*3eb0*/  LEA R136, R136, UR23, 0x2 ;  /* 0x0000001788887c11 */ /* 0x000fe4000f8e10ff */
[C---:B------:R-:W-:Y:S02]  /*3ec0*/  ISETP.GE.AND P2, PT, R132.reuse, 0x601, PT ;  /* 0x000006018400780c */ /* 0x040fe40003f46270 */
[C---:B------:R-:W-:Y:S02]  /*3ed0*/  ISETP.GE.AND P3, PT, R132.reuse, 0x681, PT ;  /* 0x000006818400780c */ /* 0x040fe40003f66270 */
[C---:B------:R-:W-:Y:S02]  /*3ee0*/  ISETP.GE.AND P4, PT, R132.reuse, 0x701, PT ;  /* 0x000007018400780c */ /* 0x040fe40003f86270 */
[----:B------:R-:W-:Y:S01]  /*3ef0*/  ISETP.GE.AND P5, PT, R132, 0x781, PT ;  /* 0x000007818400780c */ /* 0x000fe20003fa6270 */
[----:B0-----:R-:W-:-:S12]  /*3f00*/  @!P6 BRA `(.L_x_2005) ;  /* 0x000000000004e947 */ /* 0x001fd80003800000 */
[----:B--2---:R0:W-:Y:S02]  /*3f10*/  REDG.E.ADD.F32.FTZ.RN.STRONG.GPU desc[UR32][R8.64+0x1600], R135 ;  /* 0x00160087080079a6 */ /* 0x0041e4000c12f320 */
.L_x_2005:
[----:B------:R-:W-:Y:S05]  /*3f20*/  BSYNC.RECONVERGENT B0 ;  /* 0x0000000000007941 */ /* 0x000fea0003800200 */
.L_x_2004:
[----:B0-2---:R0:W2:Y:S01]  /*3f30*/  LDS R135, [R136+0x3910] ;  /* 0x0039100088877984 */ /* 0x0050a20000000800 */
[----:B------:R-:W-:Y:S01]  /*3f40*/  BSSY.RECONVERGENT B0, `(.L_x_2006) ;  /* 0x0000006000007945 */ /* 0x000fe20003800200 */
[----:B------:R-:W-:Y:S02]  /*3f50*/  IADD3 R132, PT, PT, R109, 0x780, RZ ;  /* 0x000007806d847810 */ /* 0x000fe40007ffe0ff */
[----:B------:R-:W-:Y:S02]  /*3f60*/  LEA.HI R140, R140, R109, RZ, 0x1b ;  /* 0x0000006d8c8c7211 */ /* 0x000fe400078fd8ff */
[----:B------:R-:W-:Y:S01]  /*3f70*/  LEA R138, R138, UR23, 0x2 ;  /* 0x000000178a8a7c11 */ /* 0x000fe2000f8e10ff */
[----:B------:R-:W-:Y:S06]  /*3f80*/  @!P2 BRA `(.L_x_2007) ;  /* 0x000000000004a947 */ /* 0x000fec0003800000 */
[----:B--2---:R3:W-:Y:S02]  /*3f90*/  REDG.E.ADD.F32.FTZ.RN.STRONG.GPU desc[UR32][R8.64+0x1800], R135 ;  /* 0x00180087080079a6 */ /* 0x0047e4000c12f320 */
.L_x_2007:
[----:B------:R-:W-:Y:S05]  /*3fa0*/  BSYNC.RECONVERGENT B0 ;  /* 0x0000000000007941 */ /* 0x000fea0003800200 */
.L_x_2006:
[----:B--23--:R2:W3:Y:S01]  /*3fb0*/  LDS R135, [R138+0x3b10] ;  /* 0x003b10008a877984 */ /* 0x00c4e20000000800 */
[----:B------:R-:W-:Y:S01]  /*3fc0*/  BSSY.RECONVERGENT B0, `(.L_x_2008) ;  /* 0x0000005000007945 */ /* 0x000fe20003800200 */
[----:B------:R-:W-:Y:S02]  /*3fd0*/  LEA.HI R132, R132, R109, RZ, 0x1b ;  /* 0x0000006d84847211 */ /* 0x000fe400078fd8ff */
[----:B------:R-:W-:Y:S01]  /*3fe0*/  LEA R140, R140, UR23, 0x2 ;  /* 0x000000178c8c7c11 */ /* 0x000fe2000f8e10ff */
[----:B------:R-:W-:Y:S06]  /*3ff0*/  @!P3 BRA `(.L_x_2009) ;  /* 0x000000000004b947 */ /* 0x000fec0003800000 */
[----:B---3--:R4:W-:Y:S02]  /*4000*/  REDG.E.ADD.F32.FTZ.RN.STRONG.GPU desc[UR32][R8.64+0x1a00], R135 ;  /* 0x001a0087080079a6 */ /* 0x0089e4000c12f320 */
.L_x_2009:
[----:B------:R-:W-:Y:S05]  /*4010*/  BSYNC.RECONVERGENT B0 ;  /* 0x0000000000007941 */ /* 0x000fea0003800200 */
.L_x_2008:
[----:B---34-:R3:W4:Y:S01]  /*4020*/  LDS R135, [R140+0x3d10] ;  /* 0x003d10008c877984 */ /* 0x0187220000000800 */
[----:B------:R-:W-:Y:S01]  /*4030*/  BSSY.RECONVERGENT B0, `(.L_x_2010) ;  /* 0x0000004000007945 */ /* 0x000fe20003800200 */
[----:B------:R-:W-:-:S03]  /*4040*/  LEA R132, R132, UR23, 0x2 ;  /* 0x0000001784847c11 */ /* 0x000fc6000f8e10ff */
[----:B------:R-:W-:Y:S05]  /*4050*/  @!P4 BRA `(.L_x_2011) ;  /* 0x000000000004c947 */ /* 0x000fea0003800000 */
[----:B----4-:R4:W-:Y:S02]  /*4060*/  REDG.E.ADD.F32.FTZ.RN.STRONG.GPU desc[UR32][R8.64+0x1c00], R135 ;  /* 0x001c0087080079a6 */ /* 0x0109e4000c12f320 */
.L_x_2011:
[----:B------:R-:W-:Y:S05]  /*4070*/  BSYNC.RECONVERGENT B0 ;  /* 0x0000000000007941 */ /* 0x000fea0003800200 */
.L_x_2010:
[----:B----4-:R4:W0:Y:S01]  /*4080*/  LDS R135, [R132+0x3f10] ;  /* 0x003f100084877984 */ /* 0x0108220000000800 */
[----:B------:R-:W-:Y:S04]  /*4090*/  BSSY.RECONVERGENT B0, `(.L_x_2012) ;  /* 0x0000003000007945 */ /* 0x000fe80003800200 */
[----:B------:R-:W-:Y:S05]  /*40a0*/  @!P5 BRA `(.L_x_2013) ;  /* 0x000000000004d947 */ /* 0x000fea0003800000 */
[----:B0-----:R0:W-:Y:S02]  /*40b0*/  REDG.E.ADD.F32.FTZ.RN.STRONG.GPU desc[UR32][R8.64+0x1e00], R135 ;  /* 0x001e0087080079a6 */ /* 0x0011e4000c12f320 */
.L_x_2013:
[----:B------:R-:W-:Y:S05]  /*40c0*/  BSYNC.RECONVERGENT B0 ;  /* 0x0000000000007941 */ /* 0x000fea0003800200 */
.L_x_2012:
[----:B----4-:R-:W4:Y:S01]  /*40d0*/  S2R R132, SR_LANEID ;  /* 0x0000000000847919 */ /* 0x010f220000000000 */
[----:B------:R-:W-:Y:S01]  /*40e0*/  FMUL.FTZ R129, R88, R129 ;  /* 0x0000008158817220 */ /* 0x000fe20000410000 */
[----:B------:R-:W-:Y:S01]  /*40f0*/  ISETP.NE.AND P3, PT, R109, RZ, PT ;  /* 0x000000ff6d00720c */ /* 0x000fe20003f65270 */
[----:B------:R-:W-:Y:S01]  /*4100*/  FMUL.FTZ R127, R14, R127 ;  /* 0x0000007f0e7f7220 */ /* 0x000fe20000410000 */
[----:B0-----:R-:W0:Y:S01]  /*4110*/  SHFL.DOWN PT, R8, R115, 0x1, 0x1f ;  /* 0x08201f0073087f89 */ /* 0x001e2200000e0000 */
[----:B------:R-:W-:Y:S01]  /*4120*/  FMUL.FTZ R10, R89, R10 ;  /* 0x0000000a590a7220 */ /* 0x000fe20000410000 */
[----:B------:R-:W-:Y:S01]  /*4130*/  FMUL.FTZ R130, R117, R130 ;  /* 0x0000008275827220 */ /* 0x000fe20000410000 */
[----:B------:R-:W-:Y:S01]  /*4140*/  FMUL.FTZ R133, R98, R133 ;  /* 0x0000008562857220 */ /* 0x000fe20000410000 */
[----:B------:R-:W5:Y:S01]  /*4150*/  SHFL.DOWN PT, R9, R0, 0x1, 0x1f ;  /* 0x08201f0000097f89 */ /* 0x000f6200000e0000 */
[----:B------:R-:W-:Y:S01]  /*4160*/  FMUL.FTZ R128, R99, R128 ;  /* 0x0000008063807220 */ /* 0x000fe20000410000 */
[----:B------:R-:W-:Y:S01]  /*4170*/  FMUL.FTZ R131, R94, R131 ;  /* 0x000000835e837220 */ /* 0x000fe20000410000 */
        /* <DEDUP_REMOVED lines=21> */
[----:B----4-:R-:W-:Y:S01]  /*42d0*/  ISETP.GT.AND P2, PT, R132, 0x1e, PT ;  /* 0x0000001e8400780c */ /* 0x010fe20003f44270 */
        /* <DEDUP_REMOVED lines=13> */
[----:B-----5:R-:W-:Y:S01]  /*43b0*/  @!P2 FADD.FTZ R0, R0, R9 ;  /* 0x000000090000a221 */ /* 0x020fe20000010000 */
[----:B------:R-:W-:Y:S01]  /*43c0*/  ISETP.GT.AND P2, PT, R132, 0x1d, PT ;  /* 0x0000001d8400780c */ /* 0x000fe20003f44270 */
[----:B------:R-:W-:Y:S01]  /*43d0*/  FADD.FTZ R60, R133, R60 ;  /* 0x0000003c853c7221 */ /* 0x000fe20000010000 */
[----:B------:R-:W-:Y:S01]  /*43e0*/  FADD.FTZ R77, R90, R77 ;  /* 0x0000004d5a4d7221 */ /* 0x000fe20000010000 */
[----:B------:R-:W0:Y:S01]  /*43f0*/  SHFL.DOWN PT, R8, R115, 0x2, 0x1f ;  /* 0x08401f0073087f89 */ /* 0x000e2200000e0000 */
[----:B------:R-:W-:Y:S01]  /*4400*/  FADD.FTZ R67, R128, R67 ;  /* 0x0000004380437221 */ /* 0x000fe20000010000 */
[----:B------:R-:W-:Y:S01]  /*4410*/  FADD.FTZ R76, R91, R76 ;  /* 0x0000004c5b4c7221 */ /* 0x000fe20000010000 */
[----:B------:R-:W-:Y:S01]  /*4420*/  FADD.FTZ R66, R131, R66 ;  /* 0x0000004283427221 */ /* 0x000fe20000010000 */
[----:B------:R-:W4:Y:S01]  /*4430*/  SHFL.DOWN PT, R9, R0, 0x2, 0x1f ;  /* 0x08401f0000097f89 */ /* 0x000f2200000e0000 */
        /* <DEDUP_REMOVED lines=11> */
[----:B----4-:R-:W-:-:S04]  /*44f0*/  @!P2 FADD.FTZ R0, R0, R9 ;  /* 0x000000090000a221 */ /* 0x010fc80000010000 */
[----:B------:R-:W0:Y:S01]  /*4500*/  SHFL.DOWN PT, R8, R115, 0x4, 0x1f ;  /* 0x08801f0073087f89 */ /* 0x000e2200000e0000 */
[----:B------:R-:W-:-:S03]  /*4510*/  ISETP.GT.AND P2, PT, R132, 0x1b, PT ;  /* 0x0000001b8400780c */ /* 0x000fc60003f44270 */
[----:B------:R-:W4:Y:S10]  /*4520*/  SHFL.DOWN PT, R9, R0, 0x4, 0x1f ;  /* 0x08801f0000097f89 */ /* 0x000f3400000e0000 */
        /* <DEDUP_REMOVED lines=8> */
[----:B------:R-:W-:-:S03]  /*45b0*/  ISETP.NE.AND P2, PT, R132, RZ, PT ;  /* 0x000000ff8400720c */ /* 0x000fc60003f45270 */
[----:B------:R-:W4:Y:S10]  /*45c0*/  SHFL.DOWN PT, R9, R0, 0x10, 0x1f ;  /* 0x0a001f0000097f89 */ /* 0x000f3400000e0000 */
[----:B------:R-:W-:-:S04]  /*45d0*/  @!P2 SHF.R.U32.HI R88, RZ, 0x2, R109 ;  /* 0x00000002ff58a819 */ /* 0x000fc8000001166d */
[----:B------:R-:W-:Y:S01]  /*45e0*/  @!P2 LOP3.LUT R14, R88, 0xf8, RZ, 0xc0, !PT ;  /* 0x000000f8580ea812 */ /* 0x000fe200078ec0ff */
[----:B0-----:R-:W-:Y:S01]  /*45f0*/  FADD.FTZ R88, R115, R8 ;  /* 0x0000000873587221 */ /* 0x001fe20000010000 */
[----:B----4-:R-:W-:-:S05]  /*4600*/  FADD.FTZ R89, R0, R9 ;  /* 0x0000000900597221 */ /* 0x010fca0000010000 */
[----:B------:R0:W-:Y:S01]  /*4610*/  @!P2 STS.64 [R14+UR23+0x4218], R88 ;  /* 0x004218580e00a988 */ /* 0x0001e20008000a17 */
[----:B------:R-:W-:Y:S06]  /*4620*/  BAR.SYNC.DEFER_BLOCKING 0x0 ;  /* 0x0000000000007b1d */ /* 0x000fec0000010000 */
[----:B------:R-:W-:Y:S05]  /*4630*/  @P3 BRA `(.L_x_2015) ;  /* 0x0000000000503947 */ /* 0x000fea0003800000 */
[----:B------:R-:W-:Y:S01]  /*4640*/  UISETP.NE.AND UP0, UPT, UR10, UR48, UPT ;  /* 0x000000300a00728c */ /* 0x000fe2000bf05270 */
[----:B------:R-:W4:Y:S01]  /*4650*/  LDS.128 R8, [UR23+0x4220] ;  /* 0x00422017ff087984 */ /* 0x000f220008000c00 */
[----:B------:R-:W-:Y:S01]  /*4660*/  ULEA UR28, UR8, UR23, 0x2 ;  /* 0x00000017081c7291 */ /* 0x000fe2000f8e10ff */
[----:B------:R-:W-:Y:S02]  /*4670*/  ISETP.GT.AND P2, PT, R132, 0xf, PT ;  /* 0x0000000f8400780c */ /* 0x000fe40003f44270 */
[----:B------:R-:W5:Y:S01]  /*4680*/  LDS.64 R2, [UR23+0x4230] ;  /* 0x00423017ff027984 */ /* 0x000f620008000a00 */
[----:B------:R-:W-:Y:S02]  /*4690*/  PLOP3.LUT P3, PT, PT, PT, UP0, 0x80, 0x8 ;  /* 0x000000000008781c */ /* 0x000fe40003f6f008 */
[----:B------:R-:W-:Y:S02]  /*46a0*/  FSEL R0, R0, R89, P2 ;  /* 0x0000005900007208 */ /* 0x000fe40001000000 */
[----:B------:R-:W-:-:S09]  /*46b0*/  FSEL R115, R115, R88, P2 ;  /* 0x0000005873737208 */ /* 0x000fd20001000000 */
[----:B------:R-:W1:Y:S04]  /*46c0*/  @P3 LDS R13, [UR28+0x6260] ;  /* 0x0062601cff0d3984 */ /* 0x000e680008000800 */
[----:B------:R-:W2:Y:S01]  /*46d0*/  @P3 LDS R91, [UR28+0x5e60] ;  /* 0x005e601cff5b3984 */ /* 0x000ea20008000800 */
[----:B----4-:R-:W-:Y:S01]  /*46e0*/  FADD.FTZ R0, R9, R0 ;  /* 0x0000000009007221 */ /* 0x010fe20000010000 */
[----:B------:R-:W-:-:S03]  /*46f0*/  FADD.FTZ R115, R8, R115 ;  /* 0x0000007308737221 */ /* 0x000fc60000010000 */
[----:B------:R-:W-:Y:S01]  /*4700*/  FADD.FTZ R0, R11, R0 ;  /* 0x000000000b007221 */ /* 0x000fe20000010000 */
[----:B------:R-:W-:-:S03]  /*4710*/  FADD.FTZ R115, R10, R115 ;  /* 0x000000730a737221 */ /* 0x000fc60000010000 */
[----:B-----5:R-:W-:Y:S01]  /*4720*/  FADD.FTZ R0, R0, R3 ;  /* 0x0000000300007221 */ /* 0x020fe20000010000 */
[----:B------:R-:W-:-:S03]  /*4730*/  FADD.FTZ R2, R115, R2 ;  /* 0x0000000273027221 */ /* 0x000fc60000010000 */
[----:B-1----:R-:W-:Y:S01]  /*4740*/  @P3 FADD.FTZ R0, R0, R13 ;  /* 0x0000000d00003221 */ /* 0x002fe20000010000 */
[----:B--2---:R-:W-:-:S04]  /*4750*/  @P3 FADD.FTZ R2, R2, R91 ;  /* 0x0000005b02023221 */ /* 0x004fc80000010000 */
[----:B------:R4:W-:Y:S04]  /*4760*/  STS [UR28+0x6260], R0 ;  /* 0x00626000ff007988 */ /* 0x0009e8000800081c */
[----:B------:R4:W-:Y:S02]  /*4770*/  STS [UR28+0x5e60], R2 ;  /* 0x005e6002ff007988 */ /* 0x0009e4000800081c */
.L_x_2015:
[----:B------:R-:W-:Y:S05]  /*4780*/  BSYNC.RECONVERGENT B0 ;  /* 0x0000000000007941 */ /* 0x000fea0003800200 */
.L_x_2014:
[----:B------:R-:W-:-:S04]  /*4790*/  UIADD3 UR8, UPT, UPT, UR8, 0x1, URZ ;  /* 0x0000000108087890 */ /* 0x000fc8000fffe0ff */
[----:B------:R-:W-:-:S09]  /*47a0*/  UISETP.GE.AND UP0, UPT, UR8, UR49, UPT ;  /* 0x000000310800728c */ /* 0x000fd2000bf06270 */
[----:B------:R-:W-:Y:S05]  /*47b0*/  BRA.U !UP0, `(.L_x_2016) ;  /* 0xffffffc908807547 */ /* 0x000fea000b83ffff */
.L_x_1971:
[----:B------:R-:W5:Y:S01]  /*47c0*/  LDL.LU R8, [R1+0x4] ;  /* 0x0000040001087983 */ /* 0x000f620000300800 */
[----:B------:R-:W1:Y:S01]  /*47d0*/  S2UR UR34, SR_CTAID.X ;  /* 0x00000000002279c3 */ /* 0x000e620000002500 */
[----:B------:R-:W1:Y:S01]  /*47e0*/  LDCU.64 UR26, c[0x0][0x4f8] ;  /* 0x00009f00ff1a77ac */ /* 0x000e620008000a00 */
[----:B------:R-:W-:-:S06]  /*47f0*/  SHF.L.U32 R5, R109, 0x2, RZ ;  /* 0x000000026d057819 */ /* 0x000fcc00000006ff */
[----:B------:R-:W-:Y:S01]  /*4800*/  BAR.SYNC.DEFER_BLOCKING 0x0 ;  /* 0x0000000000007b1d */ /* 0x000fe20000010000 */
[----:B----4-:R-:W-:Y:S01]  /*4810*/  LOP3.LUT R0, R109, 0x1f, RZ, 0xc0, !PT ;  /* 0x0000001f6d007812 */ /* 0x010fe200078ec0ff */
[----:B------:R-:W-:Y:S01]  /*4820*/  UIADD3 UR24, UPT, UPT, UR10, -0x1, URZ ;  /* 0xffffffff0a187890 */ /* 0x000fe2000fffe0ff */
[----:B------:R-:W-:Y:S01]  /*4830*/  LOP3.LUT R5, R5, 0xf80, RZ, 0xc0, !PT ;  /* 0x00000f8005057812 */ /* 0x000fe200078ec0ff */
[----:B------:R-:W-:-:S04]  /*4840*/  UIADD3 UR19, UP1, UPT, UR19, -0x2000, URZ ;  /* 0xffffe00013137890 */ /* 0x000fc8000ff3e0ff */
[----:B------:R-:W4:Y:S01]  /*4850*/  S2UR UR8, SR_CTAID.Y ;  /* 0x00000000000879c3 */ /* 0x000f220000002600 */
[----:B------:R-:W4:Y:S01]  /*4860*/  LDCU.64 UR28, c[0x0][0x500] ;  /* 0x0000a000ff1c77ac */ /* 0x000f220008000a00 */
[----:B------:R-:W-:Y:S01]  /*4870*/  LOP3.LUT R7, R5, R0, RZ, 0xfc, !PT ;  /* 0x0000000005077212 */ /* 0x000fe200078efcff */
[----:B------:R-:W-:Y:S01]  /*4880*/  USHF.L.U32 UR14, UR24, 0xb, URZ ;  /* 0x0000000b180e7899 */ /* 0x000fe200080006ff */
[----:B------:R-:W2:Y:S03]  /*4890*/  LDCU.64 UR30, c[0x0][0x550] ;  /* 0x0000aa00ff1e77ac */ /* 0x000ea60008000a00 */
[----:B------:R-:W-:Y:S02]  /*48a0*/  USHF.R.S32.HI UR15, URZ, 0x1f, UR14 ;  /* 0x0000001fff0f7899 */ /* 0x000fe4000801140e */
[----:B------:R-:W-:Y:S02]  /*48b0*/  UIADD3 UR17, UP2, UPT, UR17, -0x2000, URZ ;  /* 0xffffe00011117890 */ /* 0x000fe4000ff5e0ff */
[----:B-1----:R-:W-:-:S02]  /*48c0*/  UIMAD.WIDE.U32 UR12, UR34, UR26, UR14 ;  /* 0x0000001a220c72a5 */ /* 0x002fc4000f8e000e */
[----:B------:R-:W-:Y:S01]  /*48d0*/  UIADD3 UR11, UP3, UPT, UR11, -0x2000, URZ ;  /* 0xffffe0000b0b7890 */ /* 0x000fe2000ff7e0ff */
[----:B------:R-:W-:Y:S01]  /*48e0*/  STS.128 [R107], R72 ;  /* 0x000000486b007388 */ /* 0x000fe20000000c00 */
[----:B------:R-:W-:Y:S01]  /*48f0*/  UIMAD UR13, UR34, UR27, UR13 ;  /* 0x0000001b220d72a4 */ /* 0x000fe2000f8e020d */
[----:B------:R-:W1:Y:S02]  /*4900*/  LDCU.64 UR26, c[0x0][0x520] ;  /* 0x0000a400ff1a77ac */ /* 0x000e640008000a00 */
[----:B------:R-:W-:Y:S01]  /*4910*/  STS.128 [R107+0x10], R76 ;  /* 0x0000104c6b007388 */ /* 0x000fe20000000c00 */
[----:B----4-:R-:W-:-:S03]  /*4920*/  UIMAD UR25, UR8, UR29, URZ ;  /* 0x0000001d081972a4 */ /* 0x010fc6000f8e02ff */
[----:B------:R-:W-:Y:S01]  /*4930*/  STS.128 [R107+0x20], R80 ;  /* 0x000020506b007388 */ /* 0x000fe20000000c00 */
[----:B------:R-:W-:Y:S01]  /*4940*/  UIMAD.WIDE.U32 UR12, UR8, UR28, UR12 ;  /* 0x0000001c080c72a5 */ /* 0x000fe2000f8e000c */
[----:B------:R-:W4:Y:S02]  /*4950*/  LDCU.64 UR28, c[0x0][0x560] ;  /* 0x0000ac00ff1c77ac */ /* 0x000f240008000a00 */
[----:B------:R-:W-:Y:S01]  /*4960*/  STS.128 [R107+0x30], R84 ;  /* 0x000030546b007388 */ /* 0x000fe20000000c00 */
[----:B------:R-:W-:-:S03]  /*4970*/  NOP ;  /* 0x0000000000007918 */ /* 0x000fc60000000000 */
[----:B0-----:R-:W0:Y:S01]  /*4980*/  LDS.128 R12, [R108] ;  /* 0x000000006c0c7984 */ /* 0x001e220000000c00 */
[----:B------:R-:W-:Y:S02]  /*4990*/  UIADD3 UR25, UPT, UPT, UR13, UR25, URZ ;  /* 0x000000190d197290 */ /* 0x000fe4000fffe0ff */
[----:B--2---:R-:W-:Y:S01]  /*49a0*/  ULEA UR13, UP0, UR12, UR30, 0x2 ;  /* 0x0000001e0c0d7291 */ /* 0x004fe2000f8010ff */
[----:B------:R-:W2:Y:S01]  /*49b0*/  LDS.128 R16, [R108+0x200] ;  /* 0x000200006c107984 */ /* 0x000ea20000000c00 */
[----:B------:R-:W-:Y:S02]  /*49c0*/  UIADD3.X UR20, UPT, UPT, UR20, -0x1, URZ, UP1, !UPT ;  /* 0xffffffff14147890 */ /* 0x000fe40008ffe4ff */
[----:B------:R-:W-:Y:S01]  /*49d0*/  ULEA.HI.X UR12, UR12, UR31, UR25, 0x2, UP0 ;  /* 0x0000001f0c0c7291 */ /* 0x000fe200080f1419 */
[----:B------:R-:W3:Y:S01]  /*49e0*/  LDS.128 R20, [R108+0x400] ;  /* 0x000400006c147984 */ /* 0x000ee20000000c00 */
[----:B------:R-:W-:Y:S01]  /*49f0*/  MOV R2, UR13 ;  /* 0x0000000d00027c02 */ /* 0x000fe20008000f00 */
[----:B------:R-:W-:-:S02]  /*4a00*/  UIADD3.X UR18, UPT, UPT, UR18, -0x1, URZ, UP2, !UPT ;  /* 0xffffffff12127890 */ /* 0x000fc400097fe4ff */
[----:B------:R-:W4:Y:S01]  /*4a10*/  LDS.128 R24, [R108+0x600] ;  /* 0x000600006c187984 */ /* 0x000f220000000c00 */
[----:B------:R-:W-:Y:S01]  /*4a20*/  MOV R3, UR12 ;  /* 0x0000000c00037c02 */ /* 0x000fe20008000f00 */
[----:B------:R-:W-:Y:S02]  /*4a30*/  UIADD3.X UR16, UPT, UPT, UR16, -0x1, URZ, UP3, !UPT ;  /* 0xffffffff10107890 */ /* 0x000fe40009ffe4ff */
[----:B------:R-:W-:Y:S02]  /*4a40*/  IMAD.WIDE.U32 R2, R7, 0x10, R2 ;  /* 0x0000001007027825 */ /* 0x000fe400078e0002 */
[----:B------:R-:W1:Y:S02]  /*4a50*/  LDCU.64 UR12, c[0x0][0x518] ;  /* 0x0000a300ff0c77ac */ /* 0x000e640008000a00 */
[----:B-1----:R-:W-:Y:S01]  /*4a60*/  UIMAD.WIDE.U32 UR14, UR34, UR12, UR14 ;  /* 0x0000000c220e72a5 */ /* 0x002fe2000f8e000e */
[----:B0-----:R-:W-:Y:S03]  /*4a70*/  STG.E.128 desc[UR32][R2.64], R12 ;  /* 0x0000000c02007986 */ /* 0x001fe6000c101d20 */
[----:B------:R-:W-:-:S02]  /*4a80*/  UIMAD UR13, UR34, UR13, UR15 ;  /* 0x0000000d220d72a4 */ /* 0x000fc4000f8e020f */
[----:B------:R-:W-:Y:S01]  /*4a90*/  UIMAD UR15, UR8, UR27, URZ ;  /* 0x0000001b080f72a4 */ /* 0x000fe2000f8e02ff */
[----:B--2---:R-:W-:Y:S01]  /*4aa0*/  STG.E.128 desc[UR32][R2.64+0x200], R16 ;  /* 0x0002001002007986 */ /* 0x004fe2000c101d20 */
[----:B------:R-:W-:Y:S02]  /*4ab0*/  UMOV UR12, UR14 ;  /* 0x0000000e000c7c82 */ /* 0x000fe40008000000 */
[----:B------:R-:W-:Y:S01]  /*4ac0*/  UIMAD.WIDE.U32 UR12, UR8, UR26, UR12 ;  /* 0x0000001a080c72a5 */ /* 0x000fe2000f8e000c */
[----:B---3--:R-:W-:Y:S03]  /*4ad0*/  STG.E.128 desc[UR32][R2.64+0x400], R20 ;  /* 0x0004001402007986 */ /* 0x008fe6000c101d20 */
[----:B------:R-:W-:Y:S01]  /*4ae0*/  UIADD3 UR14, UPT, UPT, UR13, UR15, URZ ;  /* 0x0000000f0d0e7290 */ /* 0x000fe2000fffe0ff */
[----:B----4-:R0:W-:Y:S01]  /*4af0*/  STG.E.128 desc[UR32][R2.64+0x600], R24 ;  /* 0x0006001802007986 */ /* 0x0101e2000c101d20 */
[----:B------:R-:W-:Y:S01]  /*4b00*/  ULEA UR13, UP0, UR12, UR28, 0x2 ;  /* 0x0000001c0c0d7291 */ /* 0x000fe2000f8010ff */
[----:B------:R-:W-:Y:S03]  /*4b10*/  BAR.SYNC.DEFER_BLOCKING 0x0 ;  /* 0x0000000000007b1d */ /* 0x000fe60000010000 */
[----:B------:R-:W-:-:S02]  /*4b20*/  ULEA.HI.X UR12, UR12, UR29, UR14, 0x2, UP0 ;  /* 0x0000001d0c0c7291 */ /* 0x000fc400080f140e */
[----:B------:R-:W-:-:S04]  /*4b30*/  UIADD3 UR22, UP0, UPT, UR22, -0x2000, URZ ;  /* 0xffffe00016167890 */ /* 0x000fc8000ff1e0ff */
[----:B------:R-:W-:Y:S02]  /*4b40*/  UIADD3.X UR21, UPT, UPT, UR21, -0x1, URZ, UP0, !UPT ;  /* 0xffffffff15157890 */ /* 0x000fe400087fe4ff */
[----:B------:R-:W-:-:S03]  /*4b50*/  UISETP.GT.AND UP0, UPT, UR10, 0x1, UPT ;  /* 0x000000010a00788c */ /* 0x000fc6000bf04270 */
[----:B------:R-:W-:Y:S01]  /*4b60*/  UMOV UR10, UR24 ;  /* 0x00000018000a7c82 */ /* 0x000fe20008000000 */
[----:B0-----:R-:W-:Y:S01]  /*4b70*/  MOV R3, UR12 ;  /* 0x0000000c00037c02 */ /* 0x001fe20008000f00 */
[----:B------:R-:W-:Y:S04]  /*4b80*/  STS.128 [R107], R68 ;  /* 0x000000446b007388 */ /* 0x000fe80000000c00 */
[----:B------:R0:W-:Y:S04]  /*4b90*/  STS.128 [R107+0x10], R64 ;  /* 0x000010406b007388 */ /* 0x0001e80000000c00 */
[----:B------:R-:W-:Y:S04]  /*4ba0*/  STS.128 [R107+0x20], R60 ;  /* 0x0000203c6b007388 */ /* 0x000fe80000000c00 */
[----:B------:R-:W-:Y:S01]  /*4bb0*/  STS.128 [R107+0x30], R56 ;  /* 0x000030386b007388 */ /* 0x000fe20000000c00 */
[----:B------:R-:W-:-:S03]  /*4bc0*/  NOP ;  /* 0x0000000000007918 */ /* 0x000fc60000000000 */
[----:B------:R-:W1:Y:S04]  /*4bd0*/  LDS.128 R12, [R108] ;  /* 0x000000006c0c7984 */ /* 0x000e680000000c00 */
[----:B------:R-:W2:Y:S04]  /*4be0*/  LDS.128 R16, [R108+0x200] ;  /* 0x000200006c107984 */ /* 0x000ea80000000c00 */
[----:B------:R-:W3:Y:S04]  /*4bf0*/  LDS.128 R20, [R108+0x400] ;  /* 0x000400006c147984 */ /* 0x000ee80000000c00 */
[----:B------:R-:W4:Y:S01]  /*4c00*/  LDS.128 R24, [R108+0x600] ;  /* 0x000600006c187984 */ /* 0x000f220000000c00 */
[----:B-----5:R-:W-:-:S04]  /*4c10*/  FADD.FTZ R4, R8, R68 ;  /* 0x0000004408047221 */ /* 0x020fc80000010000 */
[----:B------:R-:W-:-:S04]  /*4c20*/  FADD.FTZ R9, R4, R69 ;  /* 0x0000004504097221 */ /* 0x000fc80000010000 */
[----:B------:R-:W-:-:S04]  /*4c30*/  FADD.FTZ R4, R9, R70 ;  /* 0x0000004609047221 */ /* 0x000fc80000010000 */
[----:B------:R-:W-:-:S04]  /*4c40*/  FADD.FTZ R9, R4, R71 ;  /* 0x0000004704097221 */ /* 0x000fc80000010000 */
[----:B------:R-:W-:-:S04]  /*4c50*/  FADD.FTZ R2, R9, R64 ;  /* 0x0000004009027221 */ /* 0x000fc80000010000 */
[----:B0-----:R-:W-:Y:S01]  /*4c60*/  FADD.FTZ R65, R2, R65 ;  /* 0x0000004102417221 */ /* 0x001fe20000010000 */
[----:B------:R-:W-:-:S03]  /*4c70*/  MOV R2, UR13 ;  /* 0x0000000d00027c02 */ /* 0x000fc60008000f00 */
[----:B------:R-:W-:Y:S02]  /*4c80*/  FADD.FTZ R66, R65, R66 ;  /* 0x0000004241427221 */ /* 0x000fe40000010000 */
[----:B------:R-:W-:-:S04]  /*4c90*/  IMAD.WIDE.U32 R2, R7, 0x10, R2 ;  /* 0x0000001007027825 */ /* 0x000fc800078e0002 */
[----:B------:R-:W-:Y:S01]  /*4ca0*/  FADD.FTZ R67, R66, R67 ;  /* 0x0000004342437221 */ /* 0x000fe20000010000 */
[----:B-1----:R-:W-:Y:S03]  /*4cb0*/  STG.E.128 desc[UR32][R2.64], R12 ;  /* 0x0000000c02007986 */ /* 0x002fe6000c101d20 */
[----:B------:R-:W-:Y:S01]  /*4cc0*/  FADD.FTZ R60, R67, R60 ;  /* 0x0000003c433c7221 */ /* 0x000fe20000010000 */
[----:B--2---:R-:W-:Y:S03]  /*4cd0*/  STG.E.128 desc[UR32][R2.64+0x200], R16 ;  /* 0x0002001002007986 */ /* 0x004fe6000c101d20 */
[----:B------:R-:W-:Y:S01]  /*4ce0*/  FADD.FTZ R61, R60, R61 ;  /* 0x0000003d3c3d7221 */ /* 0x000fe20000010000 */
[----:B---3--:R-:W-:Y:S03]  /*4cf0*/  STG.E.128 desc[UR32][R2.64+0x400], R20 ;  /* 0x0004001402007986 */ /* 0x008fe6000c101d20 */
[----:B------:R-:W-:Y:S01]  /*4d00*/  FADD.FTZ R62, R61, R62 ;  /* 0x0000003e3d3e7221 */ /* 0x000fe20000010000 */
[----:B----4-:R0:W-:Y:S03]  /*4d10*/  STG.E.128 desc[UR32][R2.64+0x600], R24 ;  /* 0x0006001802007986 */ /* 0x0101e6000c101d20 */
[----:B------:R-:W-:-:S04]  /*4d20*/  FADD.FTZ R63, R62, R63 ;  /* 0x0000003f3e3f7221 */ /* 0x000fc80000010000 */
[----:B------:R-:W-:-:S04]  /*4d30*/  FADD.FTZ R56, R63, R56 ;  /* 0x000000383f387221 */ /* 0x000fc80000010000 */
[----:B------:R-:W-:-:S04]  /*4d40*/  FADD.FTZ R57, R56, R57 ;  /* 0x0000003938397221 */ /* 0x000fc80000010000 */
[----:B------:R-:W-:-:S04]  /*4d50*/  FADD.FTZ R58, R57, R58 ;  /* 0x0000003a393a7221 */ /* 0x000fc80000010000 */
[----:B0-----:R-:W-:-:S05]  /*4d60*/  FADD.FTZ R2, R58, R59 ;  /* 0x0000003b3a027221 */ /* 0x001fca0000010000 */
[----:B------:R0:W-:Y:S01]  /*4d70*/  STL [R1+0x4], R2 ;  /* 0x0000040201007387 */ /* 0x0001e20000100800 */
[----:B------:R-:W-:Y:S05]  /*4d80*/  BRA.U UP0, `(.L_x_2017) ;  /* 0xffffffb900b87547 */ /* 0x000fea000b83ffff */
.L_x_1970:
        /* <DEDUP_REMOVED lines=45> */
.L_x_2019:
[----:B------:R-:W-:Y:S05]  /*5060*/  BSYNC.RECONVERGENT B0 ;  /* 0x0000000000007941 */ /* 0x000fea0003800200 */
.L_x_2018:
        /* <DEDUP_REMOVED lines=43> */
.L_x_2021:
[----:B------:R-:W-:Y:S05]  /*5320*/  BSYNC.RECONVERGENT B0 ;  /* 0x0000000000007941 */ /* 0x000fea0003800200 */
.L_x_2020:
[----:B------:R-:W-:Y:S05]  /*5330*/  @P0 EXIT ;  /* 0x000000000000094d */ /* 0x000fea0003800000 */
[----:B------:R-:W2:Y:S01]  /*5340*/  S2UR UR14, SR_CgaCtaId ;  /* 0x00000000000e79c3 */ /* 0x000ea20000008800 */
[----:B------:R-:W3:Y:S01]  /*5350*/  LDCU.64 UR10, c[0x0][0x4a8] ;  /* 0x00009500ff0a77ac */ /* 0x000ee20008000a00 */
[----:B------:R-:W-:Y:S01]  /*5360*/  BSSY.RECONVERGENT B0, `(.L_x_2022) ;  /* 0x0000029000007945 */ /* 0x000fe20003800200 */
[----:B------:R-:W4:Y:S01]  /*5370*/  LDCU.64 UR12, c[0x0][0x4c8] ;  /* 0x00009900ff0c77ac */ /* 0x000f220008000a00 */
[----:B------:R-:W0:Y:S01]  /*5380*/  LDCU UR15, c[0x0][0x360] ;  /* 0x00006c00ff0f77ac */ /* 0x000e220008000800 */
[----:B------:R-:W0:Y:S01]  /*5390*/  LDCU.64 UR16, c[0x0][0x4b0] ;  /* 0x00009600ff1077ac */ /* 0x000e220008000a00 */
[----:B------:R-:W0:Y:S01]  /*53a0*/  LDCU.64 UR18, c[0x0][0x4d0] ;  /* 0x00009a00ff1277ac */ /* 0x000e220008000a00 */
[----:B---3--:R-:W-:Y:S02]  /*53b0*/  UIMAD.WIDE.U32 UR4, UR8, UR10, URZ ;  /* 0x0000000a080472a5 */ /* 0x008fe4000f8e00ff */
[----:B----4-:R-:W-:Y:S01]  /*53c0*/  UIMAD.WIDE.U32 UR6, UR8, UR12, URZ ;  /* 0x0000000c080672a5 */ /* 0x010fe2000f8e00ff */
[----:B------:R-:W-:Y:S01]  /*53d0*/  UMOV UR10, 0x400 ;  /* 0x00000400000a7882 */ /* 0x000fe20000000000 */
[----:B------:R-:W-:Y:S01]  /*53e0*/  UIMAD UR9, UR8, UR11, UR5 ;  /* 0x0000000b080972a4 */ /* 0x000fe2000f8e0205 */
[----:B------:R-:W3:Y:S01]  /*53f0*/  LDCU.128 UR20, c[0x0][0x530] ;  /* 0x0000a600ff1477ac */ /* 0x000ee20008000c00 */
[----:B------:R-:W-:-:S02]  /*5400*/  UIMAD UR8, UR8, UR13, UR7 ;  /* 0x0000000d080872a4 */ /* 0x000fc4000f8e0207 */
[----:B0-2---:R-:W-:-:S12]  /*5410*/  ULEA UR10, UR14, UR10, 0x18 ;  /* 0x0000000a0e0a7291 */ /* 0x005fd8000f8ec0ff */
.L_x_2023:
[----:B------:R-:W-:Y:S02]  /*5420*/  LEA R0, R11, UR10, 0x2 ;  /* 0x0000000a0b007c11 */ /* 0x000fe4000f8e10ff */
[----:B01----:R-:W-:Y:S02]  /*5430*/  MOV R5, UR5 ;  /* 0x0000000500057c02 */ /* 0x003fe40008000f00 */
        /* <DEDUP_REMOVED lines=28> */
.L_x_2022:
[----:B------:R-:W-:Y:S05]  /*5600*/  EXIT ;  /* 0x000000000000794d */ /* 0x000fea0003800000 */
.L_x_1976:
[----:B------:R-:W-:Y:S01]  /*5610*/  HFMA2 R143, -RZ, RZ, 0, 5.9604644775390625e-08 ;  /* 0x00000001ff8f7431 */ /* 0x000fe200000001ff */
[----:B------:R-:W-:Y:S02]  /*5620*/  MOV R156, R141 ;  /* 0x0000008d009c7202 */ /* 0x000fe40000000f00 */
[----:B------:R-:W-:Y:S02]  /*5630*/  MOV R158, RZ ;  /* 0x000000ff009e7202 */ /* 0x000fe40000000f00 */
[----:B------:R-:W-:-:S07]  /*5640*/  MOV R149, 0xffffffff ;  /* 0xffffffff00957802 */ /* 0x000fce0000000f00 */
[----:B---3-5:R-:W-:Y:S05]  /*5650*/  WARPSYNC.COLLECTIVE R149, `(.L_x_2024) ;  /* 0x0000000095087348 */ /* 0x028fea0003c00000 */
[----:B------:R0:W1:Y:S02]  /*5660*/  SHFL.UP P6, R127, R156, R143, R158 ;  /* 0x0400008f9c7f7389 */ /* 0x00006400000c009e */
[----:B01-3-5:R-:W-:Y:S05]  /*5670*/  ENDCOLLECTIVE ;  /* 0x000000000000791b */ /* 0x02bfea0003800000 */
.L_x_2024:
[----:B------:R-:W-:Y:S02]  /*5680*/  MOV R156, R142 ;  /* 0x0000008e009c7202 */ /* 0x000fe40000000f00 */
[----:B------:R-:W-:-:S07]  /*5690*/  MOV R126, R127 ;  /* 0x0000007f007e7202 */ /* 0x000fce0000000f00 */
[----:B------:R-:W-:Y:S05]  /*56a0*/  WARPSYNC.COLLECTIVE R149, `(.L_x_2025) ;  /* 0x0000000095087348 */ /* 0x000fea0003c00000 */
[----:B------:R0:W1:Y:S02]  /*56b0*/  SHFL.UP P6, R127, R156, R143, R158 ;  /* 0x0400008f9c7f7389 */ /* 0x00006400000c009e */
[----:B01----:R-:W-:Y:S05]  /*56c0*/  ENDCOLLECTIVE ;  /* 0x000000000000791b */ /* 0x003fea0003800000 */
.L_x_2025:
        /* <DEDUP_REMOVED lines=8> */
.L_x_2026:
[----:B------:R-:W-:Y:S02]  /*5750*/  MOV R156, R144 ;  /* 0x00000090009c7202 */ /* 0x000fe40000000f00 */
[----:B------:R-:W-:-:S07]  /*5760*/  MOV R126, R127 ;  /* 0x0000007f007e7202 */ /* 0x000fce0000000f00 */
[----:B------:R-:W-:Y:S05]  /*5770*/  WARPSYNC.COLLECTIVE R149, `(.L_x_2027) ;  /* 0x0000000095087348 */ /* 0x000fea0003c00000 */
[----:B------:R0:W1:Y:S02]  /*5780*/  SHFL.UP P6, R127, R156, R143, R158 ;  /* 0x0400008f9c7f7389 */ /* 0x00006400000c009e */
[----:B01----:R-:W-:Y:S05]  /*5790*/  ENDCOLLECTIVE ;  /* 0x000000000000791b */ /* 0x003fea0003800000 */
.L_x_2027:
        /* <DEDUP_REMOVED lines=8> */
.L_x_2028:
[----:B------:R-:W-:Y:S02]  /*5820*/  MOV R156, R146 ;  /* 0x00000092009c7202 */ /* 0x000fe40000000f00 */
[----:B------:R-:W-:-:S07]  /*5830*/  MOV R126, R127 ;  /* 0x0000007f007e7202 */ /* 0x000fce0000000f00 */
[----:B------:R-:W-:Y:S05]  /*5840*/  WARPSYNC.COLLECTIVE R149, `(.L_x_2029) ;  /* 0x0000000095087348 */ /* 0x000fea0003c00000 */
[----:B------:R0:W1:Y:S02]  /*5850*/  SHFL.UP P6, R127, R156, R143, R158 ;  /* 0x0400008f9c7f7389 */ /* 0x00006400000c009e */
[----:B01----:R-:W-:Y:S05]  /*5860*/  ENDCOLLECTIVE ;  /* 0x000000000000791b */ /* 0x003fea0003800000 */
.L_x_2029:
        /* <DEDUP_REMOVED lines=8> */
.L_x_2030:
[----:B------:R-:W-:Y:S02]  /*58f0*/  MOV R156, R142 ;  /* 0x0000008e009c7202 */ /* 0x000fe40000000f00 */
[----:B------:R-:W-:-:S07]  /*5900*/  MOV R126, R127 ;  /* 0x0000007f007e7202 */ /* 0x000fce0000000f00 */
[----:B------:R-:W-:Y:S05]  /*5910*/  WARPSYNC.COLLECTIVE R149, `(.L_x_2031) ;  /* 0x0000000095087348 */ /* 0x000fea0003c00000 */
[----:B------:R0:W1:Y:S02]  /*5920*/  SHFL.UP P6, R127, R156, R143, R158 ;  /* 0x0400008f9c7f7389 */ /* 0x00006400000c009e */
[----:B01----:R-:W-:Y:S05]  /*5930*/  ENDCOLLECTIVE ;  /* 0x000000000000791b */ /* 0x003fea0003800000 */
.L_x_2031:
        /* <DEDUP_REMOVED lines=8> */
.L_x_2032:
[----:B------:R-:W-:Y:S02]  /*59c0*/  MOV R156, R126 ;  /* 0x0000007e009c7202 */ /* 0x000fe40000000f00 */
[----:B------:R-:W-:-:S07]  /*59d0*/  MOV R144, R127 ;  /* 0x0000007f00907202 */ /* 0x000fce0000000f00 */
[----:B------:R-:W-:Y:S05]  /*59e0*/  WARPSYNC.COLLECTIVE R149, `(.L_x_2033) ;  /* 0x0000000095087348 */ /* 0x000fea0003c00000 */
[----:B------:R0:W1:Y:S02]  /*59f0*/  SHFL.UP P6, R127, R156, R143, R158 ;  /* 0x0400008f9c7f7389 */ /* 0x00006400000c009e */
[----:B01----:R-:W-:Y:S05]  /*5a00*/  ENDCOLLECTIVE ;  /* 0x000000000000791b */ /* 0x003fea0003800000 */
.L_x_2033:
[----:B------:R-:W-:Y:S05]  /*5a10*/  BRA `(.L_x_2034) ;  /* 0xffffffc400347947 */ /* 0x000fea000383ffff */
.L_x_1977:
        /* <DEDUP_REMOVED lines=8> */
.L_x_2036:
[----:B------:R-:W-:Y:S05]  /*5aa0*/  BSYNC B0 ;  /* 0x0000000000007941 */ /* 0x000fea0003800000 */
.L_x_2035:
[----:B------:R-:W-:Y:S05]  /*5ab0*/  BRA `(.L_x_2037) ;  /* 0xffffffc400247947 */ /* 0x000fea000383ffff */
.L_x_1978:
        /* <DEDUP_REMOVED lines=8> */
.L_x_2039:
[----:B------:R-:W-:Y:S05]  /*5b40*/  BSYNC B0 ;  /* 0x0000000000007941 */ /* 0x000fea0003800000 */
.L_x_2038:
[----:B------:R-:W-:Y:S05]  /*5b50*/  BRA `(.L_x_2040) ;  /* 0xffffffc400047947 */ /* 0x000fea000383ffff */
.L_x_1979:
        /* <DEDUP_REMOVED lines=8> */
.L_x_2042:
[----:B------:R-:W-:Y:S05]  /*5be0*/  BSYNC B0 ;  /* 0x0000000000007941 */ /* 0x000fea0003800000 */
.L_x_2041:
        /* <DEDUP_REMOVED lines=9> */
.L_x_2043:
[----:B------:R-:W-:Y:S02]  /*5c80*/  MOV R126, 0x1f ;  /* 0x0000001f007e7802 */ /* 0x000fe40000000f00 */
[----:B------:R-:W-:Y:S01]  /*5c90*/  MOV R142, R127 ;  /* 0x0000007f008e7202 */ /* 0x000fe20000000f00 */
[----:B------:R-:W-:-:S07]  /*5ca0*/  HFMA2 R127, -RZ, RZ, 0, 0 ;  /* 0x00000000ff7f7431 */ /* 0x000fce00000001ff */
[----:B------:R-:W-:Y:S05]  /*5cb0*/  WARPSYNC.COLLECTIVE R149, `(.L_x_2044) ;  /* 0x0000000095087348 */ /* 0x000fea0003c00000 */
[----:B------:R0:W1:Y:S02]  /*5cc0*/  SHFL.IDX P2, R150, R148, R127, R126 ;  /* 0x0000007f94967389 */ /* 0x000064000004007e */
[----:B01----:R-:W-:Y:S05]  /*5cd0*/  ENDCOLLECTIVE ;  /* 0x000000000000791b */ /* 0x003fea0003800000 */
.L_x_2044:
[----:B------:R-:W-:Y:S02]  /*5ce0*/  MOV R148, R119 ;  /* 0x0000007700947202 */ /* 0x000fe40000000f00 */
[----:B------:R-:W-:-:S07]  /*5cf0*/  MOV R118, R150 ;  /* 0x0000009600767202 */ /* 0x000fce0000000f00 */
[----:B------:R-:W-:Y:S05]  /*5d00*/  WARPSYNC.COLLECTIVE R149, `(.L_x_2045) ;  /* 0x0000000095087348 */ /* 0x000fea0003c00000 */
[----:B------:R0:W1:Y:S02]  /*5d10*/  SHFL.IDX P2, R150, R148, R127, R126 ;  /* 0x0000007f94967389 */ /* 0x000064000004007e */
[----:B01----:R-:W-:Y:S05]  /*5d20*/  ENDCOLLECTIVE ;  /* 0x000000000000791b */ /* 0x003fea0003800000 */
.L_x_2045:
[----:B------:R-:W-:Y:S01]  /*5d30*/  MOV R119, R150 ;  /* 0x0000009600777202 */ /* 0x000fe20000000f00 */
[----:B------:R-:W-:Y:S06]  /*5d40*/  BRA `(.L_x_2046) ;  /* 0xffffffc000a07947 */ /* 0x000fec000383ffff */
.L_x_1981:
        /* <DEDUP_REMOVED lines=9> */
.L_x_2047:
[----:B------:R-:W-:Y:S02]  /*5de0*/  ISETP.GT.U32.AND P6, PT, R165, 0xf, PT ;  /* 0x0000000fa500780c */ /* 0x000fe40003fc4070 */
[----:B------:R-:W-:Y:S02]  /*5df0*/  MOV R148, R150 ;  /* 0x0000009600947202 */ /* 0x000fe40000000f00 */
[----:B------:R-:W-:-:S03]  /*5e00*/  MOV R150, R164 ;  /* 0x000000a400967202 */ /* 0x000fc60000000f00 */
[----:B------:R-:W-:-:S07]  /*5e10*/  @P3 FMUL.FTZ R148, R148, R163 ;  /* 0x000000a394943220 */ /* 0x000fce0000410000 */
[----:B------:R-:W-:Y:S05]  /*5e20*/  WARPSYNC.COLLECTIVE R149, `(.L_x_2048) ;  /* 0x0000000095087348 */ /* 0x000fea0003c00000 */
[----:B------:R0:W1:Y:S02]  /*5e30*/  SHFL.DOWN P2, R150, R150, R126, R127 ;  /* 0x0800007e96967389 */ /* 0x000064000004007f */
[----:B01----:R-:W-:Y:S05]  /*5e40*/  ENDCOLLECTIVE ;  /* 0x000000000000791b */ /* 0x003fea0003800000 */
.L_x_2048:
        /* <DEDUP_REMOVED lines=10> */
.L_x_2049:
[----:B------:R-:W-:Y:S02]  /*5ef0*/  MOV R148, R150 ;  /* 0x0000009600947202 */ /* 0x000fe40000000f00 */
[----:B------:R-:W-:-:S03]  /*5f00*/  MOV R150, R164 ;  /* 0x000000a400967202 */ /* 0x000fc60000000f00 */
[----:B------:R-:W-:-:S07]  /*5f10*/  @!P3 FMUL.FTZ R148, R163, R148 ;  /* 0x00000094a394b220 */ /* 0x000fce0000410000 */
[----:B------:R-:W-:Y:S05]  /*5f20*/  WARPSYNC.COLLECTIVE R149, `(.L_x_2050) ;  /* 0x0000000095087348 */ /* 0x000fea0003c00000 */
[----:B------:R0:W1:Y:S02]  /*5f30*/  SHFL.DOWN P2, R150, R150, R126, R127 ;  /* 0x0800007e96967389 */ /* 0x000064000004007f */
[----:B01----:R-:W-:Y:S05]  /*5f40*/  ENDCOLLECTIVE ;  /* 0x000000000000791b */ /* 0x003fea0003800000 */
.L_x_2050:
[----:B------:R-:W-:Y:S01]  /*5f50*/  HFMA2 R126, -RZ, RZ, 0, 2.384185791015625e-07 ;  /* 0x00000004ff7e7431 */ /* 0x000fe200000001ff */
[----:B------:R-:W-:-:S05]  /*5f60*/  MOV R165, R150 ;  /* 0x0000009600a57202 */ /* 0x000fca0000000f00 */
[----:B------:R-:W-:Y:S01]  /*5f70*/  @!P3 FFMA.FTZ R165, R163, R165, R164 ;  /* 0x000000a5a3a5b223 */ /* 0x000fe200000100a4 */
[----:B------:R-:W-:-:S04]  /*5f80*/  @!P3 MOV R163, R148 ;  /* 0x0000009400a3b202 */ /* 0x000fc80000000f00 */
[----:B------:R-:W-:Y:S02]  /*5f90*/  MOV R150, R163 ;  /* 0x000000a300967202 */ /* 0x000fe40000000f00 */
[----:B------:R-:W-:-:S07]  /*5fa0*/  @!P3 MOV R164, R165 ;  /* 0x000000a500a4b202 */ /* 0x000fce0000000f00 */
[----:B------:R-:W-:Y:S05]  /*5fb0*/  WARPSYNC.COLLECTIVE R149, `(.L_x_2051) ;  /* 0x0000000095087348 */ /* 0x000fea0003c00000 */
[----:B------:R0:W1:Y:S02]  /*5fc0*/  SHFL.DOWN P2, R150, R150, R126, R127 ;  /* 0x0800007e96967389 */ /* 0x000064000004007f */
[----:B01----:R-:W-:Y:S05]  /*5fd0*/  ENDCOLLECTIVE ;  /* 0x000000000000791b */ /* 0x003fea0003800000 */
.L_x_2051:
[----:B------:R-:W-:Y:S02]  /*5fe0*/  MOV R148, R150 ;  /* 0x0000009600947202 */ /* 0x000fe40000000f00 */
[----:B------:R-:W-:-:S03]  /*5ff0*/  MOV R150, R164 ;  /* 0x000000a400967202 */ /* 0x000fc60000000f00 */
[----:B------:R-:W-:-:S07]  /*6000*/  @!P4 FMUL.FTZ R148, R163, R148 ;  /* 0x00000094a394c220 */ /* 0x000fce0000410000 */
[----:B------:R-:W-:Y:S05]  /*6010*/  WARPSYNC.COLLECTIVE R149, `(.L_x_2052) ;  /* 0x0000000095087348 */ /* 0x000fea0003c00000 */
[----:B------:R0:W1:Y:S02]  /*6020*/  SHFL.DOWN P2, R150, R150, R126, R127 ;  /* 0x0800007e96967389 */ /* 0x000064000004007f */
[----:B01----:R-:W-:Y:S05]  /*6030*/  ENDCOLLECTIVE ;  /* 0x000000000000791b */ /* 0x003fea0003800000 */
.L_x_2052:
[----:B------:R-:W-:Y:S01]  /*6040*/  HFMA2 R126, -RZ, RZ, 0, 4.76837158203125e-07 ;  /* 0x00000008ff7e7431 */ /* 0x000fe200000001ff */
        /* <DEDUP_REMOVED lines=8> */
.L_x_2053:
[----:B------:R-:W-:Y:S02]  /*60d0*/  MOV R148, R150 ;  /* 0x0000009600947202 */ /* 0x000fe40000000f00 */
[----:B------:R-:W-:-:S03]  /*60e0*/  MOV R150, R164 ;  /* 0x000000a400967202 */ /* 0x000fc60000000f00 */
[----:B------:R-:W-:-:S07]  /*60f0*/  @!P5 FMUL.FTZ R148, R163, R148 ;  /* 0x00000094a394d220 */ /* 0x000fce0000410000 */
[----:B------:R-:W-:Y:S05]  /*6100*/  WARPSYNC.COLLECTIVE R149, `(.L_x_2054) ;  /* 0x0000000095087348 */ /* 0x000fea0003c00000 */
[----:B------:R0:W1:Y:S02]  /*6110*/  SHFL.DOWN P2, R150, R150, R126, R127 ;  /* 0x0800007e96967389 */ /* 0x000064000004007f */
[----:B01----:R-:W-:Y:S05]  /*6120*/  ENDCOLLECTIVE ;  /* 0x000000000000791b */ /* 0x003fea0003800000 */
.L_x_2054:
[----:B------:R-:W-:Y:S01]  /*6130*/  HFMA2 R126, -RZ, RZ, 0, 9.5367431640625e-07 ;  /* 0x00000010ff7e7431 */ /* 0x000fe200000001ff */
        /* <DEDUP_REMOVED lines=8> */
.L_x_2055:
[----:B------:R-:W-:Y:S02]  /*61c0*/  MOV R148, R150 ;  /* 0x0000009600947202 */ /* 0x000fe40000000f00 */
[----:B------:R-:W-:-:S03]  /*61d0*/  MOV R150, R164 ;  /* 0x000000a400967202 */ /* 0x000fc60000000f00 */
[----:B------:R-:W-:-:S07]  /*61e0*/  @!P6 FMUL.FTZ R148, R163, R148 ;  /* 0x00000094a394e220 */ /* 0x000fce0000410000 */
[----:B------:R-:W-:Y:S05]  /*61f0*/  WARPSYNC.COLLECTIVE R149, `(.L_x_2056) ;  /* 0x0000000095087348 */ /* 0x000fea0003c00000 */
[----:B------:R0:W1:Y:S02]  /*6200*/  SHFL.DOWN P2, R150, R150, R126, R127 ;  /* 0x0800007e96967389 */ /* 0x000064000004007f */
[----:B01----:R-:W-:Y:S05]  /*6210*/  ENDCOLLECTIVE ;  /* 0x000000000000791b */ /* 0x003fea0003800000 */
.L_x_2056:
[----:B------:R-:W-:Y:S01]  /*6220*/  HFMA2 R127, -RZ, RZ, 0, 0 ;  /* 0x00000000ff7f7431 */ /* 0x000fe200000001ff */
[----:B------:R-:W-:Y:S02]  /*6230*/  MOV R126, 0x1f ;  /* 0x0000001f007e7802 */ /* 0x000fe40000000f00 */
[----:B------:R-:W-:-:S05]  /*6240*/  MOV R165, R150 ;  /* 0x0000009600a57202 */ /* 0x000fca0000000f00 */
[----:B------:R-:W-:Y:S01]  /*6250*/  @!P6 FFMA.FTZ R165, R163, R165, R164 ;  /* 0x000000a5a3a5e223 */ /* 0x000fe200000100a4 */
[----:B------:R-:W-:-:S04]  /*6260*/  @!P6 MOV R163, R148 ;  /* 0x0000009400a3e202 */ /* 0x000fc80000000f00 */
[----:B------:R-:W-:Y:S02]  /*6270*/  MOV R148, R163 ;  /* 0x000000a300947202 */ /* 0x000fe40000000f00 */
[----:B------:R-:W-:-:S07]  /*6280*/  @!P6 MOV R164, R165 ;  /* 0x000000a500a4e202 */ /* 0x000fce0000000f00 */
[----:B------:R-:W-:Y:S05]  /*6290*/  WARPSYNC.COLLECTIVE R149, `(.L_x_2057) ;  /* 0x0000000095087348 */ /* 0x000fea0003c00000 */
[----:B------:R0:W1:Y:S02]  /*62a0*/  SHFL.IDX P2, R150, R148, R127, R126 ;  /* 0x0000007f94967389 */ /* 0x000064000004007e */
[----:B01----:R-:W-:Y:S05]  /*62b0*/  ENDCOLLECTIVE ;  /* 0x000000000000791b */ /* 0x003fea0003800000 */
.L_x_2057:
[----:B------:R-:W-:Y:S02]  /*62c0*/  MOV R148, R164 ;  /* 0x000000a400947202 */ /* 0x000fe40000000f00 */
[----:B------:R-:W-:-:S07]  /*62d0*/  MOV R165, R150 ;  /* 0x0000009600a57202 */ /* 0x000fce0000000f00 */
[----:B------:R-:W-:Y:S05]  /*62e0*/  WARPSYNC.COLLECTIVE R149, `(.L_x_2058) ;  /* 0x0000000095087348 */ /* 0x000fea0003c00000 */
[----:B------:R0:W1:Y:S02]  /*62f0*/  SHFL.IDX P2, R150, R148, R127, R126 ;  /* 0x0000007f94967389 */ /* 0x000064000004007e */
[----:B01----:R-:W-:Y:S05]  /*6300*/  ENDCOLLECTIVE ;  /* 0x000000000000791b */ /* 0x003fea0003800000 */
.L_x_2058:
[----:B------:R-:W-:Y:S02]  /*6310*/  MOV R127, 0x1f ;  /* 0x0000001f007f7802 */ /* 0x000fe40000000f00 */
[----:B------:R-:W-:Y:S01]  /*6320*/  MOV R148, R118 ;  /* 0x0000007600947202 */ /* 0x000fe20000000f00 */
[----:B------:R-:W-:Y:S01]  /*6330*/  FFMA.FTZ R126, R119, R165, R150 ;  /* 0x000000a5777e7223 */ /* 0x000fe20000010096 */
[----:B------:R-:W-:Y:S01]  /*6340*/  MOV R150, R163 ;  /* 0x000000a300967202 */ /* 0x000fe20000000f00 */
[----:B------:R-:W-:-:S03]  /*6350*/  FMUL.FTZ R165, R118, R165 ;  /* 0x000000a576a57220 */ /* 0x000fc60000410000 */
[----:B------:R0:W-:Y:S02]  /*6360*/  STL [R1], R126 ;  /* 0x0000007e01007387 */ /* 0x0001e40000100800 */
[----:B0-----:R-:W-:-:S07]  /*6370*/  HFMA2 R126, -RZ, RZ, 0, 5.9604644775390625e-08 ;  /* 0x00000001ff7e7431 */ /* 0x001fce00000001ff */
[----:B------:R-:W-:Y:S05]  /*6380*/  WARPSYNC.COLLECTIVE R149, `(.L_x_2059) ;  /* 0x0000000095087348 */ /* 0x000fea0003c00000 */
[----:B------:R0:W1:Y:S02]  /*6390*/  SHFL.DOWN P2, R150, R150, R126, R127 ;  /* 0x0800007e96967389 */ /* 0x000064000004007f */
[----:B01----:R-:W-:Y:S05]  /*63a0*/  ENDCOLLECTIVE ;  /* 0x000000000000791b */ /* 0x003fea0003800000 */
.L_x_2059:
[----:B------:R-:W-:Y:S02]  /*63b0*/  MOV R163, R150 ;  /* 0x0000009600a37202 */ /* 0x000fe40000000f00 */
[----:B------:R-:W-:-:S07]  /*63c0*/  MOV R150, R164 ;  /* 0x000000a400967202 */ /* 0x000fce0000000f00 */
[----:B------:R-:W-:Y:S05]  /*63d0*/  WARPSYNC.COLLECTIVE R149, `(.L_x_2060) ;  /* 0x0000000095087348 */ /* 0x000fea0003c00000 */
[----:B------:R0:W1:Y:S02]  /*63e0*/  SHFL.DOWN P2, R150, R150, R126, R127 ;  /* 0x0800007e96967389 */ /* 0x000064000004007f */
[----:B01----:R-:W-:Y:S05]  /*63f0*/  ENDCOLLECTIVE ;  /* 0x000000000000791b */ /* 0x003fea0003800000 */
.L_x_2060:
[----:B------:R-:W-:Y:S01]  /*6400*/  HFMA2 R127, -RZ, RZ, 0, 0 ;  /* 0x00000000ff7f7431 */ /* 0x000fe200000001ff */
[----:B------:R-:W-:Y:S02]  /*6410*/  MOV R126, 0x1f ;  /* 0x0000001f007e7802 */ /* 0x000fe40000000f00 */
[----:B------:R-:W-:-:S07]  /*6420*/  MOV R164, R150 ;  /* 0x0000009600a47202 */ /* 0x000fce0000000f00 */
[----:B------:R-:W-:Y:S05]  /*6430*/  WARPSYNC.COLLECTIVE R149, `(.L_x_2061) ;  /* 0x0000000095087348 */ /* 0x000fea0003c00000 */
[----:B------:R0:W1:Y:S02]  /*6440*/  SHFL.IDX P2, R150, R148, R127, R126 ;  /* 0x0000007f94967389 */ /* 0x000064000004007e */
[----:B01----:R-:W-:Y:S05]  /*6450*/  ENDCOLLECTIVE ;  /* 0x000000000000791b */ /* 0x003fea0003800000 */
.L_x_2061:
[----:B------:R-:W-:Y:S02]  /*6460*/  MOV R148, R119 ;  /* 0x0000007700947202 */ /* 0x000fe40000000f00 */
[----:B------:R-:W-:-:S07]  /*6470*/  MOV R118, R150 ;  /* 0x0000009600767202 */ /* 0x000fce0000000f00 */
[----:B------:R-:W-:Y:S05]  /*6480*/  WARPSYNC.COLLECTIVE R149, `(.L_x_2062) ;  /* 0x0000000095087348 */ /* 0x000fea0003c00000 */
[----:B------:R0:W1:Y:S02]  /*6490*/  SHFL.IDX P2, R150, R148, R127, R126 ;  /* 0x0000007f94967389 */ /* 0x000064000004007e */
[----:B01----:R-:W-:Y:S05]  /*64a0*/  ENDCOLLECTIVE ;  /* 0x000000000000791b */ /* 0x003fea0003800000 */
.L_x_2062:
[----:B------:R-:W-:Y:S02]  /*64b0*/  MOV R119, R150 ;  /* 0x0000009600777202 */ /* 0x000fe40000000f00 */
[----:B------:R-:W-:Y:S01]  /*64c0*/  ISETP.NE.AND P2, PT, R109, 0x1f, PT ;  /* 0x0000001f6d00780c */ /* 0x000fe20003f45270 */
[----:B------:R-:W-:-:S12]  /*64d0*/  BRA `(.L_x_2063) ;  /* 0xffffffc400507947 */ /* 0x000fd8000383ffff */
.L_x_2064:
        /* <DEDUP_REMOVED lines=10> */
.L_x_10429:


//--------------------- .text._Z25selective_scan_bwd_kernelI32Selective_Scan_bwd_kernel_traitsILi128ELi16ELb1ELb0ELb1ELb0ELb1EffEEv12SSMParamsBwd --------------------------
	.section	.text._Z25selective_scan_bwd_kernelI32Selective_Scan_bwd_kernel_traitsILi128ELi16ELb1ELb0ELb1ELb0ELb1EffEEv12SSMParamsBwd,"ax",@progbits
	.align	128
        .global         _Z25selective_scan_bwd_kernelI32Selective_Scan_bwd_kernel_traitsILi128ELi16ELb1ELb0ELb1ELb0ELb1EffEEv12SSMParamsBwd
        .type           _Z25selective_scan_bwd_kernelI32Selective_Scan_bwd_kernel_traitsILi128ELi16ELb1ELb0ELb1ELb0ELb1EffEEv12SSMParamsBwd,@function
        .size           _Z25selective_scan_bwd_kernelI32Selective_Scan_bwd_kernel_traitsILi128ELi16ELb1ELb0ELb1ELb0ELb1EffEEv12SSMParamsBwd,(.L_x_10430 - _Z25selective_scan_bwd_kernelI32Selective_Scan_bwd_kernel_traitsILi128ELi16ELb1ELb0ELb1ELb0ELb1EffEEv12SSMParamsBwd)
        .other          _Z25selective_scan_bwd_kernelI32Selective_Scan_bwd_kernel_traitsILi128ELi16ELb1ELb0ELb1ELb0ELb1EffEEv12SSMParamsBwd,@"STO_CUDA_ENTRY STV_DEFAULT"
_Z25selective_scan_bwd_kernelI32Selective_Scan_bwd_kernel_traitsILi128ELi16ELb1ELb0ELb1ELb0ELb1EffEEv12SSMParamsBwd:
.text._Z25selective_scan_bwd_kernelI32Selective_Scan_bwd_kernel_traitsILi128ELi16ELb1ELb0ELb1ELb0ELb1EffEEv12SSMParamsBwd:
        /* <DEDUP_REMOVED lines=46> */
[----:B------:R-:W-:Y:S01]  /*02e0*/  USHF.R.S32.HI UR9, URZ, 0x1f, UR17 ;  /* 0x0000001fff097899 */ /* 0x000fe20008011411 */
[----:B------:R-:W-:Y:S01]  /*02f0*/  UMOV UR4, URZ ;  /* 0x000000ff00047c82 */ /* 0x000fe20008000000 */
[----:B------:R-:W-:Y:S02]  /*0300*/  UIADD3 UR11, UP2, UPT, UR17, UR16, URZ ;  /* 0x00000010110b7290 */ /* 0x000fe4000ff5e0ff */
        /* <DEDUP_REMOVED lines=19> */
[----:B------:R-:W3:Y:S01]  /*0440*/  LDCU.64 UR22, c[0x0][0x4a0] ;  /* 0x00009400ff1677ac */ /* 0x000ee20008000a00 */
[----:B------:R-:W-:-:S02]  /*0450*/  UIADD3 UR14, UPT, UPT, -UR11, URZ, URZ ;  /* 0x000000ff0b0e7290 */ /* 0x000fc4000fffe1ff */
[----:B-1----:R-:W-:Y:S02]  /*0460*/  UIMAD.WIDE.U32 UR4, UR8, UR20, URZ ;  /* 0x00000014080472a5 */ /* 0x002fe4000f8e00ff */
[----:B------:R-:W-:Y:S02]  /*0470*/  UIMAD UR14, UR29, UR14, UR24 ;  /* 0x0000000e1d0e72a4 */ /* 0x000fe4000f8e0218 */
[----:B------:R-:W-:Y:S02]  /*0480*/  UIMAD UR5, UR8, UR21, UR5 ;  /* 0x00000015080572a4 */ /* 0x000fe4000f8e0205 */
[----:B------:R-:W-:Y:S02]  /*0490*/  UISETP.GT.U32.AND UP2, UPT, UR29, UR14, UPT ;  /* 0x0000000e1d00728c */ /* 0x000fe4000bf44070 */
[----:B----4-:R-:W-:Y:S02]  /*04a0*/  UIMAD.WIDE.U32 UR20, UR8, UR6, URZ ;  /* 0x00000006081472a5 */ /* 0x010fe4000f8e00ff */
[----:B--2---:R-:W-:-:S02]  /*04b0*/  UISETP.NE.U32.AND UP0, UPT, UR26, URZ, UPT ;  /* 0x000000ff1a00728c */ /* 0x004fc4000bf05070 */
[----:B---3--:R-:W-:Y:S02]  /*04c0*/  UIMAD.WIDE.U32 UR12, UR10, UR22, UR4 ;  /* 0x000000160a0c72a5 */ /* 0x008fe4000f8e0004 */
[----:B------:R-:W-:Y:S02]  /*04d0*/  UIMAD UR21, UR8, UR7, UR21 ;  /* 0x00000007081572a4 */ /* 0x000fe4000f8e0215 */
[----:B------:R-:W-:Y:S02]  /*04e0*/  UIMAD UR22, UR10, UR23, UR13 ;  /* 0x000000170a1672a4 */ /* 0x000fe4000f8e020d */
[----:B------:R-:W-:Y:S02]  /*04f0*/  @!UP2 UIADD3 UR14, UPT, UPT, UR14, -UR29, URZ ;  /* 0x8000001d0e0ea290 */ /* 0x000fe4000fffe0ff */
[----:B------:R-:W-:Y:S02]  /*0500*/  ULOP3.LUT UR13, UR10, UR28, URZ, 0x3c, !UPT ;  /* 0x0000001c0a0d7292 */ /* 0x000fe4000f8e3cff */
[----:B------:R-:W-:-:S02]  /*0510*/  UISETP.GE.U32.AND UP1, UPT, UR14, UR29, UPT ;  /* 0x0000001d0e00728c */ /* 0x000fc4000bf26070 */
[----:B------:R-:W-:Y:S02]  /*0520*/  @!UP2 UIADD3 UR11, UPT, UPT, UR11, 0x1, URZ ;  /* 0x000000010b0ba890 */ /* 0x000fe4000fffe0ff */
[----:B------:R-:W-:Y:S01]  /*0530*/  UISETP.NE.AND.EX UP0, UPT, UR27, URZ, UPT, UP0 ;  /* 0x000000ff1b00728c */ /* 0x000fe2000bf05300 */
[----:B------:R-:W1:Y:S01]  /*0540*/  LDCU.64 UR6, c[0x0][0x528] ;  /* 0x0000a500ff0677ac */ /* 0x000e620008000a00 */
[----:B------:R-:W-:-:S05]  /*0550*/  UISETP.GE.AND UP2, UPT, UR13, URZ, UPT ;  /* 0x000000ff0d00728c */ /* 0x000fca000bf46270 */
[----:B------:R-:W-:Y:S02]  /*0560*/  @UP1 UIADD3 UR11, UPT, UPT, UR11, 0x1, URZ ;  /* 0x000000010b0b1890 */ /* 0x000fe4000fffe0ff */
[----:B------:R-:W-:Y:S01]  /*0570*/  UISETP.NE.AND UP1, UPT, UR28, URZ, UPT ;  /* 0x000000ff1c00728c */ /* 0x000fe2000bf25270 */
[----:B------:R-:W2:Y:S01]  /*0580*/  LDCU.64 UR26, c[0x0][0x3e8] ;  /* 0x00007d00ff1a77ac */ /* 0x000ea20008000a00 */
[----:B------:R-:W3:Y:S02]  /*0590*/  @UP0 LDCU UR13, c[0x0][0x384] ;  /* 0x00007080ff0d07ac */ /* 0x000ee40008000800 */
[----:B------:R-:W-:Y:S02]  /*05a0*/  @!UP2 UIADD3 UR11, UPT, UPT, -UR11, URZ, URZ ;  /* 0x000000ff0b0ba290 */ /* 0x000fe4000fffe1ff */
[----:B------:R-:W-:-:S05]  /*05b0*/  UIADD3 UR12, UP2, UPT, UR17, UR12, URZ ;  /* 0x0000000c110c7290 */ /* 0x000fca000ff5e0ff */
[----:B------:R-:W-:Y:S01]  /*05c0*/  @!UP1 ULOP3.LUT UR11, URZ, UR28, URZ, 0x33, !UPT ;  /* 0x0000001cff0b9292 */ /* 0x000fe2000f8e33ff */
[----:B------:R-:W4:Y:S01]  /*05d0*/  LDCU.64 UR4, c[0x0][0x450] ;  /* 0x00008a00ff0477ac */ /* 0x000f220008000a00 */
[----:B-1----:R-:W-:Y:S02]  /*05e0*/  ULEA UR14, UP1, UR12, UR6, 0x2 ;  /* 0x000000060c0e7291 */ /* 0x002fe4000f8210ff */
[----:B------:R-:W-:Y:S01]  /*05f0*/  USHF.R.S32.HI UR6, URZ, 0x1f, UR11 ;  /* 0x0000001fff067899 */ /* 0x000fe2000801140b */
[----:B------:R-:W1:Y:S01]  /*0600*/  @UP0 LDCU UR28, c[0x0][0x38c] ;  /* 0x00007180ff1c07ac */ /* 0x000e620008000800 */
[----:B------:R-:W-:Y:S02]  /*0610*/  UIADD3.X UR22, UPT, UPT, UR9, UR22, URZ, UP2, !UPT ;  /* 0x0000001609167290 */ /* 0x000fe400097fe4ff */
[----:B--2---:R-:W-:Y:S01]  /*0620*/  UIMAD UR6, UR6, UR26, URZ ;  /* 0x0000001a060672a4 */ /* 0x004fe2000f8e02ff */
[----:B------:R-:W2:Y:S01]  /*0630*/  @UP0 LDCU.64 UR30, c[0x0][0x480] ;  /* 0x00009000ff1e07ac */ /* 0x000ea20008000a00 */
[----:B------:R-:W-:-:S02]  /*0640*/  ULEA.HI.X UR22, UR12, UR7, UR22, 0x2, UP1 ;  /* 0x000000070c167291 */ /* 0x000fc400088f1416 */
[----:B------:R-:W-:Y:S02]  /*0650*/  UIMAD.WIDE.U32 UR20, UR11, UR26, UR20 ;  /* 0x0000001a0b1472a5 */ /* 0x000fe4000f8e0014 */
[----:B------:R-:W-:Y:S02]  /*0660*/  UIMAD UR12, UR11, UR27, UR6 ;  /* 0x0000001b0b0c72a4 */ /* 0x000fe4000f8e0206 */
[----:B---3--:R-:W-:Y:S02]  /*0670*/  @UP0 UIMAD UR8, UR8, UR13, UR10 ;  /* 0x0000000d080802a4 */ /* 0x008fe4000f8e020a */
[----:B------:R-:W-:Y:S02]  /*0680*/  UIADD3 UR17, UP1, UPT, UR17, UR20, URZ ;  /* 0x0000001411117290 */ /* 0x000fe4000ff3e0ff */
[----:B------:R-:W-:Y:S02]  /*0690*/  UIADD3 UR12, UPT, UPT, UR21, UR12, URZ ;  /* 0x0000000c150c7290 */ /* 0x000fe4000fffe0ff */
[----:B------:R-:W-:-:S02]  /*06a0*/  @UP0 UIMAD UR8, UR8, UR25, URZ ;  /* 0x00000019080802a4 */ /* 0x000fc4000f8e02ff */
        /* <DEDUP_REMOVED lines=22> */
[----:B-1----:R-:W-:Y:S01]  /*0810*/  ULEA UR25, UR8, UR25, 0x18 ;  /* 0x0000001908197291 */ /* 0x002fe2000f8ec0ff */
[C---:B0-----:R-:W-:Y:S02]  /*0820*/  SHF.L.U32 R0, R92.reuse, 0x2, RZ ;  /* 0x000000025c007819 */ /* 0x041fe400000006ff */
[----:B------:R-:W-:Y:S02]  /*0830*/  LOP3.LUT R93, R92, 0x1f, RZ, 0xc0, !PT ;  /* 0x0000001f5c5d7812 */ /* 0x000fe400078ec0ff */
[----:B------:R-:W-:-:S04]  /*0840*/  LOP3.LUT R0, R0, 0xf80, RZ, 0xc0, !PT ;  /* 0x00000f8000007812 */ /* 0x000fc800078ec0ff */
[----:B--23--:R-:W-:-:S07]  /*0850*/  LOP3.LUT R86, R0, R93, RZ, 0xfc, !PT ;  /* 0x0000005d00567212 */ /* 0x00cfce00078efcff */
.L_x_2113:
[----:B------:R-:W-:Y:S01]  /*0860*/  BAR.SYNC.DEFER_BLOCKING 0x0 ;  /* 0x0000000000007b1d */ /* 0x000fe20000010000 */
[----:B0-----:R-:W-:Y:S02]  /*0870*/  MOV R2, UR13 ;  /* 0x0000000d00027c02 */ /* 0x001fe40008000f00 */
[----:B------:R-:W-:-:S03]  /*0880*/  MOV R3, UR18 ;  /* 0x0000001200037c02 */ /* 0x000fc60008000f00 */
[----:B------:R-:W0:Y:S01]  /*0890*/  S2R R6, SR_LANEID ;  /* 0x0000000000067919 */ /* 0x000e220000000000 */
[----:B------:R-:W-:Y:S01]  /*08a0*/  IMAD.WIDE.U32 R2, R86, 0x10, R2 ;  /* 0x0000001056027825 */ /* 0x000fe200078e0002 */
[----:B------:R-:W-:Y:S02]  /*08b0*/  MOV R4, UR19 ;  /* 0x0000001300047c02 */ /* 0x000fe40008000f00 */
[----:B------:R-:W-:Y:S01]  /*08c0*/  MOV R5, UR20 ;  /* 0x0000001400057c02 */ /* 0x000fe20008000f00 */
[----:B------:R-:W1:Y:S01]  /*08d0*/  S2UR UR26, SR_CTAID.X ;  /* 0x00000000001a79c3 */ /* 0x000e620000002500 */
[----:B------:R-:W-:Y:S01]  /*08e0*/  ULEA UR8, UR12, 0xfffff800, 0xb ;  /* 0xfffff8000c087891 */ /* 0x000fe2000f8e58ff */
[----:B------:R-:W-:Y:S01]  /*08f0*/  HFMA2 R85, -RZ, RZ, 0, 0 ;  /* 0x00000000ff557431 */ /* 0x000fe200000001ff */
[----:B------:R-:W2:Y:S05]  /*0900*/  LDL.LU R120, [R1+0x4] ;  /* 0x0000040001787983 */ /* 0x000eaa0000300800 */
[----:B------:R-:W3:Y:S01]  /*0910*/  S2UR UR10, SR_CTAID.Y ;  /* 0x00000000000a79c3 */ /* 0x000ee20000002600 */
[----:B------:R-:W4:Y:S04]  /*0920*/  LDG.E.128 R8, desc[UR32][R2.64] ;  /* 0x0000002002087981 */ /* 0x000f28000c1e1d00 */
[----:B------:R-:W5:Y:S03]  /*0930*/  LDG.E.128 R12, desc[UR32][R2.64+0x200] ;  /* 0x00020020020c7981 */ /* 0x000f66000c1e1d00 */
[----:B------:R-:W3:Y:S01]  /*0940*/  LDC.64 R24, c[0x0][0x418] ;  /* 0x00010600ff187b82 */ /* 0x000ee20000000a00 */
[----:B------:R-:W3:Y:S04]  /*0950*/  LDG.E.128 R16, desc[UR32][R2.64+0x400] ;  /* 0x0004002002107981 */ /* 0x000ee8000c1e1d00 */
[----:B------:R1:W2:Y:S03]  /*0960*/  LDG.E.128 R20, desc[UR32][R2.64+0x600] ;  /* 0x0006002002147981 */ /* 0x0002a6000c1e1d00 */
[----:B------:R-:W2:Y:S01]  /*0970*/  LDC.64 R102, c[0x0][0x558] ;  /* 0x00015600ff667b82 */ /* 0x000ea20000000a00 */
[----:B0-----:R-:W-:-:S02]  /*0980*/  IADD3 R27, PT, PT, R0, R6, RZ ;  /* 0x00000006001b7210 */ /* 0x001fc40007ffe0ff */
[----:B------:R-:W-:Y:S02]  /*0990*/  LOP3.LUT R0, R92, 0x3e0, RZ, 0xc0, !PT ;  /* 0x000003e05c007812 */ /* 0x000fe400078ec0ff */
[----:B------:R-:W-:Y:S02]  /*09a0*/  LEA R27, R27, UR25, 0x4 ;  /* 0x000000191b1b7c11 */ /* 0x000fe4000f8e20ff */
[----:B------:R-:W-:-:S04]  /*09b0*/  IADD3 R0, PT, PT, R0, R6, RZ ;  /* 0x0000000600007210 */ /* 0x000fc80007ffe0ff */
[----:B------:R-:W-:Y:S01]  /*09c0*/  LEA R26, R0, UR25, 0x6 ;  /* 0x00000019001a7c11 */ /* 0x000fe2000f8e30ff */
[----:B-1----:R-:W-:Y:S01]  /*09d0*/  IMAD.WIDE.U32 R2, R86, 0x10, R4 ;  /* 0x0000001056027825 */ /* 0x002fe200078e0004 */
[----:B----4-:R-:W-:Y:S04]  /*09e0*/  STS.128 [R27], R8 ;  /* 0x000000081b007388 */ /* 0x010fe80000000c00 */
[----:B-----5:R-:W-:Y:S04]  /*09f0*/  STS.128 [R27+0x200], R12 ;  /* 0x0002000c1b007388 */ /* 0x020fe80000000c00 */
[----:B---3--:R-:W-:Y:S04]  /*0a00*/  STS.128 [R27+0x400], R16 ;  /* 0x000400101b007388 */ /* 0x008fe80000000c00 */
        /* <DEDUP_REMOVED lines=9> */
[----:B0-----:R-:W4:Y:S04]  /*0aa0*/  LDG.E.128 R20, desc[UR32][R2.64+0x400] ;  /* 0x0004002002147981 */ /* 0x001f28000c1e1d00 */
[----:B------:R0:W5:Y:S01]  /*0ab0*/  LDG.E.128 R56, desc[UR32][R2.64+0x600] ;  /* 0x0006002002387981 */ /* 0x000162000c1e1d00 */
[----:B------:R-:W-:-:S02]  /*0ac0*/  MOV R4, UR21 ;  /* 0x0000001500047c02 */ /* 0x000fc40008000f00 */
[----:B------:R-:W-:-:S03]  /*0ad0*/  MOV R5, UR22 ;  /* 0x0000001600057c02 */ /* 0x000fc60008000f00 */
[----:B------:R-:W-:Y:S01]  /*0ae0*/  IMAD.WIDE.U32 R4, R86, 0x10, R4 ;  /* 0x0000001056047825 */ /* 0x000fe200078e0004 */
[----:B0-----:R-:W0:Y:S01]  /*0af0*/  LDC.64 R2, c[0x0][0x410] ;  /* 0x00010400ff027b82 */ /* 0x001e220000000a00 */
[----:B--2---:R1:W-:Y:S04]  /*0b00*/  STS.128 [R27], R48 ;  /* 0x000000301b007388 */ /* 0x0043e80000000c00 */
[----:B---3--:R2:W-:Y:S04]  /*0b10*/  STS.128 [R27+0x200], R52 ;  /* 0x000200341b007388 */ /* 0x0085e80000000c00 */
[----:B----4-:R3:W-:Y:S04]  /*0b20*/  STS.128 [R27+0x400], R20 ;  /* 0x000400141b007388 */ /* 0x0107e80000000c00 */
[----:B-----5:R4:W-:Y:S01]  /*0b30*/  STS.128 [R27+0x600], R56 ;  /* 0x000600381b007388 */ /* 0x0209e20000000c00 */
[----:B------:R-:W-:-:S03]  /*0b40*/  NOP ;  /* 0x0000000000007918 */ /* 0x000fc60000000000 */
[----:B------:R-:W-:Y:S01]  /*0b50*/  LDS.128 R16, [R26] ;  /* 0x000000001a107984 */ /* 0x000fe20000000c00 */
[----:B-1----:R-:W1:Y:S03]  /*0b60*/  LDC.64 R48, c[0x0][0x488] ;  /* 0x00012200ff307b82 */ /* 0x002e660000000a00 */
[----:B------:R-:W-:Y:S04]  /*0b70*/  LDS.128 R12, [R26+0x10] ;  /* 0x000010001a0c7984 */ /* 0x000fe80000000c00 */
[----:B------:R-:W-:Y:S04]  /*0b80*/  LDS.128 R8, [R26+0x20] ;  /* 0x000020001a087984 */ /* 0x000fe80000000c00 */
[----:B------:R-:W-:Y:S01]  /*0b90*/  LDS.128 R44, [R26+0x30] ;  /* 0x000030001a2c7984 */ /* 0x000fe20000000c00 */
[----:B------:R-:W-:Y:S06]  /*0ba0*/  BAR.SYNC.DEFER_BLOCKING 0x0 ;  /* 0x0000000000007b1d */ /* 0x000fec0000010000 */
[----:B------:R-:W5:Y:S04]  /*0bb0*/  LDG.E.128 R60, desc[UR32][R4.64] ;  /* 0x00000020043c7981 */ /* 0x000f68000c1e1d00 */
[----:B--2---:R-:W2:Y:S04]  /*0bc0*/  LDG.E.128 R52, desc[UR32][R4.64+0x200] ;  /* 0x0002002004347981 */ /* 0x004ea8000c1e1d00 */
[----:B---3--:R-:W3:Y:S04]  /*0bd0*/  LDG.E.128 R20, desc[UR32][R4.64+0x400] ;  /* 0x0004002004147981 */ /* 0x008ee8000c1e1d00 */
[----:B----4-:R1:W4:Y:S01]  /*0be0*/  LDG.E.128 R56, desc[UR32][R4.64+0x600] ;  /* 0x0006002004387981 */ /* 0x010322000c1e1d00 */
[----:B------:R-:W-:Y:S01]  /*0bf0*/  MOV R84, UR8 ;  /* 0x0000000800547c02 */ /* 0x000fe20008000f00 */
[----:B0-----:R-:W-:Y:S01]  /*0c00*/  IMAD R7, R3, UR26, RZ ;  /* 0x0000001a03077c24 */ /* 0x001fe2000f8e02ff */
[----:B------:R-:W0:Y:S03]  /*0c10*/  LDCU.64 UR8, c[0x0][0x490] ;  /* 0x00009200ff0877ac */ /* 0x000e260008000a00 */
[----:B------:R-:W-:-:S05]  /*0c20*/  IMAD.WIDE.U32 R2, R2, UR26, R84 ;  /* 0x0000001a02027c25 */ /* 0x000fca000f8e0054 */
[----:B------:R-:W-:-:S03]  /*0c30*/  IADD3 R3, PT, PT, R3, R7, RZ ;  /* 0x0000000703037210 */ /* 0x000fc60007ffe0ff */
[----:B------:R-:W-:-:S04]  /*0c40*/  IMAD.WIDE.U32 R2, R24, UR10, R2 ;  /* 0x0000000a18027c25 */ /* 0x000fc8000f8e0002 */
[----:B------:R-:W-:Y:S01]  /*0c50*/  IMAD R0, R25, UR10, R3 ;  /* 0x0000000a19007c24 */ /* 0x000fe2000f8e0203 */
[C---:B-1----:R-:W-:Y:S01]  /*0c60*/  LEA R4, P0, R2.reuse, R48, 0x2 ;  /* 0x0000003002047211 */ /* 0x042fe200078010ff */
[----:B------:R-:W1:Y:S03]  /*0c70*/  LDC.64 R24, c[0x0][0x428] ;  /* 0x00010a00ff187b82 */ /* 0x000e660000000a00 */
[----:B------:R-:W-:-:S03]  /*0c80*/  LEA.HI.X R5, R2, R49, R0, 0x2, P0 ;  /* 0x0000003102057211 */ /* 0x000fc600000f1400 */
[----:B------:R-:W-:-:S03]  /*0c90*/  IMAD.WIDE.U32 R2, R86, 0x10, R4 ;  /* 0x0000001056027825 */ /* 0x000fc600078e0004 */
[----:B------:R-:W0:Y:S01]  /*0ca0*/  LDC.64 R4, c[0x0][0x420] ;  /* 0x00010800ff047b82 */ /* 0x000e220000000a00 */
[----:B-----5:R-:W-:Y:S04]  /*0cb0*/  STS.128 [R27], R60 ;  /* 0x0000003c1b007388 */ /* 0x020fe80000000c00 */
[----:B--2---:R-:W-:Y:S04]  /*0cc0*/  STS.128 [R27+0x200], R52 ;  /* 0x000200341b007388 */ /* 0x004fe80000000c00 */
[----:B---3--:R-:W-:Y:S04]  /*0cd0*/  STS.128 [R27+0x400], R20 ;  /* 0x000400141b007388 */ /* 0x008fe80000000c00 */
[----:B----4-:R2:W-:Y:S01]  /*0ce0*/  STS.128 [R27+0x600], R56 ;  /* 0x000600381b007388 */ /* 0x0105e20000000c00 */
[----:B------:R-:W-:-:S03]  /*0cf0*/  NOP ;  /* 0x0000000000007918 */ /* 0x000fc60000000000 */
[----:B------:R-:W-:Y:S04]  /*0d00*/  LDS.128 R156, [R26] ;  /* 0x000000001a9c7984 */ /* 0x000fe80000000c00 */
[----:B------:R-:W-:Y:S04]  /*0d10*/  LDS.128 R76, [R26+0x10] ;  /* 0x000010001a4c7984 */ /* 0x000fe80000000c00 */
[----:B------:R-:W-:Y:S01]  /*0d20*/  LDS.128 R64, [R26+0x20] ;  /* 0x000020001a407984 */ /* 0x000fe20000000c00 */
[----:B--2---:R-:W2:Y:S03]  /*0d30*/  LDC.64 R56, c[0x0][0x478] ;  /* 0x00011e00ff387b82 */ /* 0x004ea60000000a00 */
[----:B------:R-:W-:Y:S05]  /*0d40*/  LDS.128 R48, [R26+0x30] ;  /* 0x000030001a307984 */ /* 0x000fea0000000c00 */
[----:B------:R-:W-:Y:S06]  /*0d50*/  BAR.SYNC.DEFER_BLOCKING 0x0 ;  /* 0x0000000000007b1d */ /* 0x000fec0000010000 */
[----:B------:R-:W3:Y:S04]  /*0d60*/  LDG.E.128 R68, desc[UR32][R2.64] ;  /* 0x0000002002447981 */ /* 0x000ee8000c1e1d00 */
[----:B------:R-:W4:Y:S04]  /*0d70*/  LDG.E.128 R52, desc[UR32][R2.64+0x200] ;  /* 0x0002002002347981 */ /* 0x000f28000c1e1d00 */
[----:B------:R-:W5:Y:S04]  /*0d80*/  LDG.E.128 R20, desc[UR32][R2.64+0x400] ;  /* 0x0004002002147981 */ /* 0x000f68000c1e1d00 */
[----:B------:R2:W5:Y:S01]  /*0d90*/  LDG.E.128 R80, desc[UR32][R2.64+0x600] ;  /* 0x0006002002507981 */ /* 0x000562000c1e1d00 */
[----:B0-----:R-:W-:-:S02]  /*0da0*/  IMAD R7, R5, UR26, RZ ;  /* 0x0000001a05077c24 */ /* 0x001fc4000f8e02ff */
[----:B------:R-:W-:-:S05]  /*0db0*/  IMAD.WIDE.U32 R4, R4, UR26, R84 ;  /* 0x0000001a04047c25 */ /* 0x000fca000f8e0054 */
[----:B------:R-:W-:-:S03]  /*0dc0*/  IADD3 R5, PT, PT, R5, R7, RZ ;  /* 0x0000000705057210 */ /* 0x000fc60007ffe0ff */
[----:B-1----:R-:W-:-:S04]  /*0dd0*/  IMAD.WIDE.U32 R4, R24, UR10, R4 ;  /* 0x0000000a18047c25 */ /* 0x002fc8000f8e0004 */
[----:B------:R-:W-:Y:S01]  /*0de0*/  IMAD R0, R25, UR10, R5 ;  /* 0x0000000a19007c24 */ /* 0x000fe2000f8e0205 */
[----:B--2---:R-:W-:-:S04]  /*0df0*/  LEA R6, P0, R4, R56, 0x2 ;  /* 0x0000003804067211 */ /* 0x004fc800078010ff */
[----:B------:R-:W-:-:S03]  /*0e00*/  LEA.HI.X R7, R4, R57, R0, 0x2, P0 ;  /* 0x0000003904077211 */ /* 0x000fc600000f1400 */
[----:B------:R-:W-:Y:S01]  /*0e10*/  IMAD.WIDE.U32 R2, R86, 0x10, R6 ;  /* 0x0000001056027825 */ /* 0x000fe200078e0006 */
[----:B---3--:R-:W-:Y:S04]  /*0e20*/  STS.128 [R27], R68 ;  /* 0x000000441b007388 */ /* 0x008fe80000000c00 */
[----:B----4-:R0:W-:Y:S04]  /*0e30*/  STS.128 [R27+0x200], R52 ;  /* 0x000200341b007388 */ /* 0x0101e80000000c00 */
[----:B-----5:R1:W-:Y:S04]  /*0e40*/  STS.128 [R27+0x400], R20 ;  /* 0x000400141b007388 */ /* 0x0203e80000000c00 */
[----:B------:R-:W-:Y:S01]  /*0e50*/  STS.128 [R27+0x600], R80 ;  /* 0x000600501b007388 */ /* 0x000fe20000000c00 */
[----:B------:R-:W-:-:S03]  /*0e60*/  NOP ;  /* 0x0000000000007918 */ /* 0x000fc60000000000 */
[----:B------:R-:W2:Y:S04]  /*0e70*/  LDS.128 R104, [R26] ;  /* 0x000000001a687984 */ /* 0x000ea80000000c00 */
[----:B------:R-:W-:Y:S04]  /*0e80*/  LDS.128 R88, [R26+0x10] ;  /* 0x000010001a587984 */ /* 0x000fe80000000c00 */
[----:B------:R-:W3:Y:S04]  /*0e90*/  LDS.128 R4, [R26+0x20] ;  /* 0x000020001a047984 */ /* 0x000ee80000000c00 */
[----:B------:R-:W4:Y:S01]  /*0ea0*/  LDS.128 R60, [R26+0x30] ;  /* 0x000030001a3c7984 */ /* 0x000f220000000c00 */
[----:B------:R-:W-:Y:S06]  /*0eb0*/  BAR.SYNC.DEFER_BLOCKING 0x0 ;  /* 0x0000000000007b1d */ /* 0x000fec0000010000 */
[----:B------:R-:W5:Y:S04]  /*0ec0*/  LDG.E.128 R72, desc[UR32][R2.64] ;  /* 0x0000002002487981 */ /* 0x000f68000c1e1d00 */
[----:B------:R-:W5:Y:S04]  /*0ed0*/  LDG.E.128 R56, desc[UR32][R2.64+0x200] ;  /* 0x0002002002387981 */ /* 0x000f68000c1e1d00 */
[----:B0-----:R-:W5:Y:S04]  /*0ee0*/  LDG.E.128 R52, desc[UR32][R2.64+0x400] ;  /* 0x0004002002347981 */ /* 0x001f68000c1e1d00 */
[----:B-1----:R0:W5:Y:S01]  /*0ef0*/  LDG.E.128 R20, desc[UR32][R2.64+0x600] ;  /* 0x0006002002147981 */ /* 0x002162000c1e1d00 */
[----:B--2---:R-:W-:Y:S01]  /*0f00*/  FMUL.FTZ R24, R105, -1.4426950216293334961 ;  /* 0xbfb8aa3b69187820 */ /* 0x004fe20000410000 */
[----:B------:R-:W-:Y:S01]  /*0f10*/  FMUL.FTZ R25, R106, -1.4426950216293334961 ;  /* 0xbfb8aa3b6a197820 */ /* 0x000fe20000410000 */
[----:B---3--:R-:W-:-:S04]  /*0f20*/  FMUL.FTZ R96, R6, -1.4426950216293334961 ;  /* 0xbfb8aa3b06607820 */ /* 0x008fc80000410000 */
[----:B------:R-:W1:Y:S08]  /*0f30*/  MUFU.EX2 R24, R24 ;  /* 0x0000001800187308 */ /* 0x000e700000000800 */
[----:B------:R-:W2:Y:S01]  /*0f40*/  MUFU.EX2 R25, R25 ;  /* 0x0000001900197308 */ /* 0x000ea20000000800 */
[----:B------:R-:W-:Y:S01]  /*0f50*/  FMUL.FTZ R68, R107, -1.4426950216293334961 ;  /* 0xbfb8aa3b6b447820 */ /* 0x000fe20000410000 */
[----:B------:R-:W-:-:S06]  /*0f60*/  FMUL.FTZ R69, R88, -1.4426950216293334961 ;  /* 0xbfb8aa3b58457820 */ /* 0x000fcc0000410000 */
[----:B------:R3:W-:Y:S01]  /*0f70*/  MUFU.EX2 R99, R96 ;  /* 0x0000006000637308 */ /* 0x0007e20000000800 */
[----:B------:R-:W-:Y:S01]  /*0f80*/  FMUL.FTZ R0, R104, -1.4426950216293334961 ;  /* 0xbfb8aa3b68007820 */ /* 0x000fe20000410000 */
[----:B---3--:R-:W3:Y:S06]  /*0f90*/  LDC.64 R96, c[0x0][0x508] ;  /* 0x00014200ff607b82 */ /* 0x008eec0000000a00 */
[----:B------:R-:W-:Y:S01]  /*0fa0*/  MUFU.EX2 R68, R68 ;  /* 0x0000004400447308 */ /* 0x000fe20000000800 */
[----:B-1----:R-:W-:Y:S01]  /*0fb0*/  FADD.FTZ R108, R24, 1 ;  /* 0x3f800000186c7421 */ /* 0x002fe20000010000 */
[----:B--2---:R-:W-:Y:S01]  /*0fc0*/  FADD.FTZ R109, R25, 1 ;  /* 0x3f800000196d7421 */ /* 0x004fe20000010000 */
[----:B0-----:R-:W-:Y:S01]  /*0fd0*/  FMUL.FTZ R2, R89, -1.4426950216293334961 ;  /* 0xbfb8aa3b59027820 */ /* 0x001fe20000410000 */
[----:B------:R-:W-:Y:S01]  /*0fe0*/  FMUL.FTZ R3, R90, -1.4426950216293334961 ;  /* 0xbfb8aa3b5a037820 */ /* 0x000fe20000410000 */
[----:B------:R-:W0:Y:S03]  /*0ff0*/  LDC.64 R24, c[0x0][0x510] ;  /* 0x00014400ff187b82 */ /* 0x000e260000000a00 */
[----:B------:R-:W1:Y:S01]  /*1000*/  MUFU.EX2 R69, R69 ;  /* 0x0000004500457308 */ /* 0x000e620000000800 */
[----:B------:R-:W-:-:S07]  /*1010*/  FMUL.FTZ R95, R5, -1.4426950216293334961 ;  /* 0xbfb8aa3b055f7820 */ /* 0x000fce0000410000 */
[----:B------:R-:W2:Y:S08]  /*1020*/  MUFU.EX2 R0, R0 ;  /* 0x0000000000007308 */ /* 0x000eb00000000800 */
[----:B------:R4:W-:Y:S08]  /*1030*/  MUFU.EX2 R70, R2 ;  /* 0x0000000200467308 */ /* 0x0009f00000000800 */
[----:B------:R1:W0:Y:S01]  /*1040*/  MUFU.EX2 R71, R3 ;  /* 0x0000000300477308 */ /* 0x0002220000000800 */
[----:B----4-:R-:W-:-:S07]  /*1050*/  FMUL.FTZ R2, R7, -1.4426950216293334961 ;  /* 0xbfb8aa3b07027820 */ /* 0x010fce0000410000 */
[----:B------:R4:W-:Y:S01]  /*1060*/  MUFU.EX2 R100, R2 ;  /* 0x0000000200647308 */ /* 0x0009e20000000800 */
[----:B-1----:R-:W-:Y:S01]  /*1070*/  FADD.FTZ R3, R69, 1 ;  /* 0x3f80000045037421 */ /* 0x002fe20000010000 */
[----:B--2---:R-:W-:-:S06]  /*1080*/  FADD.FTZ R0, R0, 1 ;  /* 0x3f80000000007421 */ /* 0x004fcc0000010000 */
[----:B------:R1:W-:Y:S01]  /*1090*/  MUFU.EX2 R98, R95 ;  /* 0x0000005f00627308 */ /* 0x0003e20000000800 */
[----:B----4-:R-:W-:Y:S01]  /*10a0*/  FADD.FTZ R2, R68, 1 ;  /* 0x3f80000044027421 */ /* 0x010fe20000010000 */
[----:B---3--:R-:W-:-:S04]  /*10b0*/  IMAD.WIDE.U32 R68, R96, UR26, R84 ;  /* 0x0000001a60447c25 */ /* 0x008fc8000f8e0054 */
[----:B-1----:R-:W-:Y:S02]  /*10c0*/  IMAD R95, R97, UR26, RZ ;  /* 0x0000001a615f7c24 */ /* 0x002fe4000f8e02ff */
[----:B------:R1:W-:Y:S03]  /*10d0*/  MUFU.RCP R113, R0 ;  /* 0x0000000000717308 */ /* 0x0003e60000001000 */
[----:B------:R-:W-:Y:S01]  /*10e0*/  IADD3 R69, PT, PT, R69, R95, RZ ;  /* 0x0000005f45457210 */ /* 0x000fe20007ffe0ff */
[----:B0-----:R-:W-:Y:S01]  /*10f0*/  FADD.FTZ R95, R71, 1 ;  /* 0x3f800000475f7421 */ /* 0x001fe20000010000 */
[----:B-1----:R-:W-:Y:S01]  /*1100*/  FADD.FTZ R0, R70, 1 ;  /* 0x3f80000046007421 */ /* 0x002fe20000010000 */
[----:B------:R-:W-:-:S04]  /*1110*/  IMAD.WIDE.U32 R96, R24, UR10, R68 ;  /* 0x0000000a18607c25 */ /* 0x000fc8000f8e0044 */
[----:B------:R-:W-:Y:S01]  /*1120*/  FMUL.FTZ R80, R91, -1.4426950216293334961 ;  /* 0xbfb8aa3b5b507820 */ /* 0x000fe20000410000 */
[----:B------:R-:W-:Y:S08]  /*1130*/  MUFU.RCP R108, R108 ;  /* 0x0000006c006c7308 */ /* 0x000ff00000001000 */
[----:B------:R0:W1:Y:S01]  /*1140*/  MUFU.EX2 R87, R80 ;  /* 0x0000005000577308 */ /* 0x0000620000000800 */
[----:B------:R-:W-:Y:S01]  /*1150*/  FMUL.FTZ R82, R61, -1.4426950216293334961 ;  /* 0xbfb8aa3b3d527820 */ /* 0x000fe20000410000 */
[----:B------:R-:W-:Y:S01]  /*1160*/  IMAD R25, R25, UR10, R97 ;  /* 0x0000000a19197c24 */ /* 0x000fe2000f8e0261 */
[----:B------:R-:W-:-:S05]  /*1170*/  LEA R24, P0, R96, R102, 0x2 ;  /* 0x0000006660187211 */ /* 0x000fca00078010ff */
[----:B------:R-:W-:Y:S01]  /*1180*/  MUFU.RCP R2, R2 ;  /* 0x0000000200027308 */ /* 0x000fe20000001000 */
[----:B------:R-:W-:Y:S01]  /*1190*/  LEA.HI.X R25, R96, R103, R25, 0x2, P0 ;  /* 0x0000006760197211 */ /* 0x000fe200000f1419 */
[----:B0-----:R-:W-:-:S06]  /*11a0*/  FMUL.FTZ R80, R62, -1.4426950216293334961 ;  /* 0xbfb8aa3b3e507820 */ /* 0x001fcc0000410000 */
[----:B------:R-:W-:Y:S01]  /*11b0*/  MUFU.RCP R3, R3 ;  /* 0x0000000300037308 */ /* 0x000fe20000001000 */
[----:B-1----:R-:W-:Y:S01]  /*11c0*/  FADD.FTZ R110, R87, 1 ;  /* 0x3f800000576e7421 */ /* 0x002fe20000010000 */
[----:B------:R-:W-:Y:S01]  /*11d0*/  FMUL.FTZ R81, R4, -1.4426950216293334961 ;  /* 0xbfb8aa3b04517820 */ /* 0x000fe20000410000 */
[----:B------:R-:W-:-:S05]  /*11e0*/  FMUL.FTZ R83, R60, -1.4426950216293334961 ;  /* 0xbfb8aa3b3c537820 */ /* 0x000fca0000410000 */
[----:B------:R-:W-:Y:S01]  /*11f0*/  MUFU.RCP R109, R109 ;  /* 0x0000006d006d7308 */ /* 0x000fe20000001000 */
[----:B------:R-:W-:-:S04]  /*1200*/  IMAD.WIDE.U32 R86, R86, 0x10, R24 ;  /* 0x0000001056567825 */ /* 0x000fc800078e0018 */
[----:B------:R-:W-:-:S03]  /*1210*/  FADD.FTZ R25, R16, UR6 ;  /* 0x0000000610197e21 */ /* 0x000fc60008010000 */
[----:B------:R-:W0:Y:S01]  /*1220*/  MUFU.EX2 R82, R82 ;  /* 0x0000005200527308 */ /* 0x000e220000000800 */
[----:B------:R-:W-:Y:S01]  /*1230*/  FADD.FTZ R16, R9, UR6 ;  /* 0x0000000609107e21 */ /* 0x000fe20008010000 */
[----:B------:R-:W-:-:S06]  /*1240*/  FADD.FTZ R9, -R113, 1 ;  /* 0x3f80000071097421 */ /* 0x000fcc0000010100 */
[----:B------:R-:W1:Y:S01]  /*1250*/  MUFU.EX2 R80, R80 ;  /* 0x0000005000507308 */ /* 0x000e620000000800 */
[----:B------:R-:W-:-:S07]  /*1260*/  FFMA.FTZ R9, R104, R9, 1 ;  /* 0x3f80000068097423 */ /* 0x000fce0000010009 */
[----:B------:R2:W3:Y:S01]  /*1270*/  MUFU.EX2 R94, R81 ;  /* 0x00000051005e7308 */ /* 0x0004e20000000800 */
[----:B0-----:R-:W-:-:S07]  /*1280*/  FADD.FTZ R112, R82, 1 ;  /* 0x3f80000052707421 */ /* 0x001fce0000010000 */
[----:B------:R-:W0:Y:S01]  /*1290*/  MUFU.EX2 R83, R83 ;  /* 0x0000005300537308 */ /* 0x000e220000000800 */
[----:B--2---:R-:W-:-:S07]  /*12a0*/  FMUL.FTZ R81, R63, -1.4426950216293334961 ;  /* 0xbfb8aa3b3f517820 */ /* 0x004fce0000410000 */
[----:B------:R-:W-:Y:S01]  /*12b0*/  MUFU.RCP R95, R95 ;  /* 0x0000005f005f7308 */ /* 0x000fe20000001000 */
[----:B------:R-:W-:-:S07]  /*12c0*/  FADD.FTZ R99, R99, 1 ;  /* 0x3f80000063637421 */ /* 0x000fce0000010000 */
[----:B------:R-:W-:Y:S01]  /*12d0*/  MUFU.RCP R0, R0 ;  /* 0x0000000000007308 */ /* 0x000fe20000001000 */
[----:B-1----:R-:W-:Y:S01]  /*12e0*/  FADD.FTZ R119, R80, 1 ;  /* 0x3f80000050777421 */ /* 0x002fe20000010000 */
[----:B------:R-:W-:-:S06]  /*12f0*/  FADD.FTZ R100, R100, 1 ;  /* 0x3f80000064647421 */ /* 0x000fcc0000010000 */
[----:B------:R-:W1:Y:S01]  /*1300*/  MUFU.RCP R110, R110 ;  /* 0x0000006e006e7308 */ /* 0x000e620000001000 */
[----:B---3--:R-:W-:Y:S01]  /*1310*/  FADD.FTZ R111, R94, 1 ;  /* 0x3f8000005e6f7421 */ /* 0x008fe20000010000 */
[----:B------:R-:W-:Y:S01]  /*1320*/  FADD.FTZ R94, R98, 1 ;  /* 0x3f800000625e7421 */ /* 0x000fe20000010000 */
[----:B------:R-:W-:-:S05]  /*1330*/  FADD.FTZ R24, R17, UR6 ;  /* 0x0000000611187e21 */ /* 0x000fca0008010000 */
[----:B------:R-:W2:Y:S01]  /*1340*/  MUFU.EX2 R81, R81 ;  /* 0x0000005100517308 */ /* 0x000ea20000000800 */
[----:B------:R-:W-:Y:S01]  /*1350*/  FADD.FTZ R17, R8, UR6 ;  /* 0x0000000608117e21 */ /* 0x000fe20008010000 */
[----:B0-----:R-:W-:-:S06]  /*1360*/  FADD.FTZ R83, R83, 1 ;  /* 0x3f80000053537421 */ /* 0x001fcc0000010000 */
[----:B------:R-:W0:Y:S01]  /*1370*/  MUFU.RCP R115, R99 ;  /* 0x0000006300737308 */ /* 0x000e220000001000 */
[----:B-1----:R-:W-:-:S07]  /*1380*/  FADD.FTZ R98, -R110, 1 ;  /* 0x3f8000006e627421 */ /* 0x002fce0000010100 */
[----:B------:R-:W1:Y:S01]  /*1390*/  MUFU.RCP R8, R100 ;  /* 0x0000006400087308 */ /* 0x000e620000001000 */
[----:B-----5:R-:W-:Y:S04]  /*13a0*/  STS.128 [R27], R72 ;  /* 0x000000481b007388 */ /* 0x020fe80000000c00 */
[----:B------:R-:W-:Y:S04]  /*13b0*/  STS.128 [R27+0x200], R56 ;  /* 0x000200381b007388 */ /* 0x000fe80000000c00 */
[----:B------:R-:W-:Y:S04]  /*13c0*/  STS.128 [R27+0x400], R52 ;  /* 0x000400341b007388 */ /* 0x000fe80000000c00 */
[----:B------:R3:W-:Y:S01]  /*13d0*/  STS.128 [R27+0x600], R20 ;  /* 0x000600141b007388 */ /* 0x0007e20000000c00 */
[----:B------:R-:W-:-:S03]  /*13e0*/  NOP ;  /* 0x0000000000007918 */ /* 0x000fc60000000000 */
[----:B------:R-:W4:Y:S04]  /*13f0*/  LDS.128 R68, [R26] ;  /* 0x000000001a447984 */ /* 0x000f280000000c00 */
[----:B------:R-:W5:Y:S04]  /*1400*/  LDS.128 R56, [R26+0x10] ;  /* 0x000010001a387984 */ /* 0x000f680000000c00 */
[----:B------:R-:W1:Y:S01]  /*1410*/  LDS.128 R52, [R26+0x20] ;  /* 0x000020001a347984 */ /* 0x000e620000000c00 */
[----:B---3--:R-:W-:Y:S01]  /*1420*/  FADD.FTZ R21, R12, UR6 ;  /* 0x000000060c157e21 */ /* 0x008fe20008010000 */
[----:B------:R-:W-:Y:S01]  /*1430*/  FADD.FTZ R20, R13, UR6 ;  /* 0x000000060d147e21 */ /* 0x000fe20008010000 */
[----:B------:R-:W-:Y:S01]  /*1440*/  FADD.FTZ R13, R44, UR6 ;  /* 0x000000062c0d7e21 */ /* 0x000fe20008010000 */
[----:B------:R-:W-:Y:S01]  /*1450*/  FADD.FTZ R12, R45, UR6 ;  /* 0x000000062d0c7e21 */ /* 0x000fe20008010000 */
[----:B------:R-:W-:Y:S01]  /*1460*/  FADD.FTZ R44, -R108, 1 ;  /* 0x3f8000006c2c7421 */ /* 0x000fe20000010100 */
[----:B------:R-:W-:Y:S01]  /*1470*/  FADD.FTZ R23, R18, UR6 ;  /* 0x0000000612177e21 */ /* 0x000fe20008010000 */
[----:B------:R-:W-:Y:S01]  /*1480*/  FADD.FTZ R18, R15, UR6 ;  /* 0x000000060f127e21 */ /* 0x000fe20008010000 */
[----:B------:R-:W-:Y:S01]  /*1490*/  FADD.FTZ R15, R10, UR6 ;  /* 0x000000060a0f7e21 */ /* 0x000fe20008010000 */
[----:B------:R-:W-:Y:S01]  /*14a0*/  FFMA.FTZ R44, R105, R44, 1 ;  /* 0x3f800000692c7423 */ /* 0x000fe2000001002c */
[----:B------:R-:W-:Y:S01]  /*14b0*/  FADD.FTZ R22, R19, UR6 ;  /* 0x0000000613167e21 */ /* 0x000fe20008010000 */
[----:B------:R-:W-:Y:S01]  /*14c0*/  FADD.FTZ R19, R14, UR6 ;  /* 0x000000060e137e21 */ /* 0x000fe20008010000 */
[----:B------:R-:W-:Y:S01]  /*14d0*/  FADD.FTZ R14, R11, UR6 ;  /* 0x000000060b0e7e21 */ /* 0x000fe20008010000 */
[----:B------:R-:W-:Y:S01]  /*14e0*/  FADD.FTZ R11, R46, UR6 ;  /* 0x000000062e0b7e21 */ /* 0x000fe20008010000 */
[----:B----4-:R-:W-:Y:S01]  /*14f0*/  FMUL.FTZ R45, R157, R69 ;  /* 0x000000459d2d7220 */ /* 0x010fe20000410000 */
[----:B------:R-:W-:-:S03]  /*1500*/  FMUL.FTZ R10, R156, R68 ;  /* 0x000000449c0a7220 */ /* 0x000fc60000410000 */
[----:B------:R-:W-:Y:S01]  /*1510*/  FMUL.FTZ R45, R108, R45 ;  /* 0x0000002d6c2d7220 */ /* 0x000fe20000410000 */
[----:B------:R-:W-:-:S03]  /*1520*/  FMUL.FTZ R72, R113, R10 ;  /* 0x0000000a71487220 */ /* 0x000fc60000410000 */
[----:B------:R-:W-:Y:S01]  /*1530*/  FMUL.FTZ R73, R45, R44 ;  /* 0x0000002c2d497220 */ /* 0x000fe20000410000 */
[----:B------:R-:W-:Y:S01]  /*1540*/  FADD.FTZ R44, -R2, 1 ;  /* 0x3f800000022c7421 */ /* 0x000fe20000010100 */
[----:B------:R-:W-:Y:S01]  /*1550*/  FADD.FTZ R10, R47, UR6 ;  /* 0x000000062f0a7e21 */ /* 0x000fe20008010000 */
[----:B------:R-:W-:Y:S01]  /*1560*/  FADD.FTZ R47, -R3, 1 ;  /* 0x3f800000032f7421 */ /* 0x000fe20000010100 */
[----:B------:R-:W-:Y:S01]  /*1570*/  FMUL.FTZ R72, R72, R9 ;  /* 0x0000000948487220 */ /* 0x000fe20000410000 */
[----:B------:R-:W-:Y:S01]  /*1580*/  FFMA.FTZ R46, R107, R44, 1 ;  /* 0x3f8000006b2e7423 */ /* 0x000fe2000001002c */
[----:B------:R-:W-:Y:S01]  /*1590*/  FMUL.FTZ R44, R158, R70 ;  /* 0x000000469e2c7220 */ /* 0x000fe20000410000 */
[----:B------:R-:W-:Y:S01]  /*15a0*/  FMUL.FTZ R45, R159, R71 ;  /* 0x000000479f2d7220 */ /* 0x000fe20000410000 */
[----:B-----5:R-:W-:Y:S01]  /*15b0*/  FMUL.FTZ R74, R76, R56 ;  /* 0x000000384c4a7220 */ /* 0x020fe20000410000 */
[C---:B------:R-:W-:Y:S01]  /*15c0*/  FADD.FTZ R9, -R109.reuse, 1 ;  /* 0x3f8000006d097421 */ /* 0x040fe20000010100 */
[----:B------:R-:W-:Y:S01]  /*15d0*/  FFMA.FTZ R82, R88, R47, 1 ;  /* 0x3f80000058527423 */ /* 0x000fe2000001002f */
[----:B------:R-:W-:Y:S01]  /*15e0*/  FMUL.FTZ R44, R109, R44 ;  /* 0x0000002c6d2c7220 */ /* 0x000fe20000410000 */
[----:B------:R-:W-:Y:S01]  /*15f0*/  FMUL.FTZ R45, R2, R45 ;  /* 0x0000002d022d7220 */ /* 0x000fe20000410000 */
[----:B------:R-:W-:Y:S01]  /*1600*/  FMUL.FTZ R47, R3, R74 ;  /* 0x0000004a032f7220 */ /* 0x000fe20000410000 */
[----:B------:R-:W-:-:S02]  /*1610*/  FFMA.FTZ R9, R106, R9, 1 ;  /* 0x3f8000006a097423 */ /* 0x000fc40000010009 */
[----:B------:R-:W-:Y:S01]  /*1620*/  FMUL.FTZ R75, R45, R46 ;  /* 0x0000002e2d4b7220 */ /* 0x000fe20000410000 */
[----:B------:R-:W-:Y:S01]  /*1630*/  FMUL.FTZ R80, R47, R82 ;  /* 0x000000522f507220 */ /* 0x000fe20000410000 */
[----:B------:R-:W-:Y:S02]  /*1640*/  FMUL.FTZ R74, R44, R9 ;  /* 0x000000092c4a7220 */ /* 0x000fe40000410000 */
[----:B------:R-:W3:Y:S01]  /*1650*/  LDS.128 R44, [R26+0x30] ;  /* 0x000030001a2c7984 */ /* 0x000ee20000000c00 */
[----:B------:R-:W-:Y:S01]  /*1660*/  FADD.FTZ R9, -R95, 1 ;  /* 0x3f8000005f097421 */ /* 0x000fe20000010100 */
[----:B------:R4:W-:Y:S01]  /*1670*/  MUFU.RCP R117, R83 ;  /* 0x0000005300757308 */ /* 0x0009e20000001000 */
[----:B------:R-:W-:Y:S01]  /*1680*/  FADD.FTZ R82, -R0, 1 ;  /* 0x3f80000000527421 */ /* 0x000fe20000010100 */
[----:B------:R-:W-:Y:S01]  /*1690*/  FMUL.FTZ R96, R78, R58 ;  /* 0x0000003a4e607220 */ /* 0x000fe20000410000 */
[----:B------:R-:W-:-:S05]  /*16a0*/  FMUL.FTZ R97, R79, R59 ;  /* 0x0000003b4f617220 */ /* 0x000fca0000410000 */
[----:B------:R-:W5:Y:S01]  /*16b0*/  MUFU.RCP R94, R94 ;  /* 0x0000005e005e7308 */ /* 0x000f620000001000 */
[----:B----4-:R-:W-:Y:S01]  /*16c0*/  FFMA.FTZ R83, R90, R9, 1 ;  /* 0x3f8000005a537423 */ /* 0x010fe20000010009 */
[----:B------:R-:W-:Y:S01]  /*16d0*/  FMUL.FTZ R9, R77, R57 ;  /* 0x000000394d097220 */ /* 0x000fe20000410000 */
[----:B------:R-:W-:Y:S01]  /*16e0*/  FFMA.FTZ R82, R89, R82, 1 ;  /* 0x3f80000059527423 */ /* 0x000fe20000010052 */
[----:B------:R-:W-:Y:S01]  /*16f0*/  FMUL.FTZ R96, R95, R96 ;  /* 0x000000605f607220 */ /* 0x000fe20000410000 */
[----:B--2---:R-:W-:Y:S01]  /*1700*/  FADD.FTZ R114, R81, 1 ;  /* 0x3f80000051727421 */ /* 0x004fe20000010000 */
[----:B------:R-:W-:Y:S01]  /*1710*/  FMUL.FTZ R9, R0, R9 ;  /* 0x0000000900097220 */ /* 0x000fe20000410000 */
[----:B------:R-:W-:Y:S01]  /*1720*/  FFMA.FTZ R98, R91, R98, 1 ;  /* 0x3f8000005b627423 */ /* 0x000fe20000010062 */
[----:B------:R-:W-:Y:S01]  /*1730*/  FMUL.FTZ R97, R110, R97 ;  /* 0x000000616e617220 */ /* 0x000fe20000410000 */
[----:B------:R-:W2:Y:S01]  /*1740*/  MUFU.RCP R111, R111 ;  /* 0x0000006f006f7308 */ /* 0x000ea20000001000 */
[----:B------:R-:W-:Y:S01]  /*1750*/  FMUL.FTZ R81, R9, R82 ;  /* 0x0000005209517220 */ /* 0x000fe20000410000 */
[----:B------:R-:W-:Y:S01]  /*1760*/  FMUL.FTZ R82, R96, R83 ;  /* 0x0000005360527220 */ /* 0x000fe20000410000 */
[----:B------:R-:W-:Y:S01]  /*1770*/  FMUL.FTZ R83, R97, R98 ;  /* 0x0000006261537220 */ /* 0x000fe20000410000 */
[----:B0-----:R-:W-:Y:S01]  /*1780*/  FADD.FTZ R97, -R115, 1 ;  /* 0x3f80000073617421 */ /* 0x001fe20000010100 */
[----:B-1----:R-:W-:-:S03]  /*1790*/  FADD.FTZ R100, -R8, 1 ;  /* 0x3f80000008647421 */ /* 0x002fc60000010100 */
[----:B------:R-:W0:Y:S01]  /*17a0*/  MUFU.RCP R119, R119 ;  /* 0x0000007700777308 */ /* 0x000e220000001000 */
[----:B------:R-:W-:Y:S01]  /*17b0*/  FFMA.FTZ R99, R6, R97, 1 ;  /* 0x3f80000006637423 */ /* 0x000fe20000010061 */
[----:B-----5:R-:W-:Y:S01]  /*17c0*/  FADD.FTZ R96, -R94, 1 ;  /* 0x3f8000005e607421 */ /* 0x020fe20000010100 */
[----:B------:R-:W-:-:S05]  /*17d0*/  FFMA.FTZ R102, R7, R100, 1 ;  /* 0x3f80000007667423 */ /* 0x000fca0000010064 */
[----:B------:R-:W1:Y:S01]  /*17e0*/  MUFU.RCP R112, R112 ;  /* 0x0000007000707308 */ /* 0x000e620000001000 */
[----:B------:R-:W-:Y:S01]  /*17f0*/  FMUL.FTZ R97, R65, R53 ;  /* 0x0000003541617220 */ /* 0x000fe20000410000 */
[----:B------:R-:W-:Y:S01]  /*1800*/  FMUL.FTZ R100, R66, R54 ;  /* 0x0000003642647220 */ /* 0x000fe20000410000 */
[----:B------:R-:W-:Y:S01]  /*1810*/  FMUL.FTZ R101, R67, R55 ;  /* 0x0000003743657220 */ /* 0x000fe20000410000 */
[----:B------:R-:W-:Y:S06]  /*1820*/  BAR.SYNC.DEFER_BLOCKING 0x0 ;  /* 0x0000000000007b1d */ /* 0x000fec0000010000 */
[----:B------:R-:W4:Y:S01]  /*1830*/  MUFU.RCP R114, R114 ;  /* 0x0000007200727308 */ /* 0x000f220000001000 */
[----:B------:R-:W-:Y:S01]  /*1840*/  FFMA.FTZ R98, R5, R96, 1 ;  /* 0x3f80000005627423 */ /* 0x000fe20000010060 */
[----:B------:R-:W-:Y:S01]  /*1850*/  FMUL.FTZ R97, R94, R97 ;  /* 0x000000615e617220 */ /* 0x000fe20000410000 */
[----:B------:R-:W-:Y:S01]  /*1860*/  FMUL.FTZ R100, R115, R100 ;  /* 0x0000006473647220 */ /* 0x000fe20000410000 */
[----:B------:R-:W-:Y:S01]  /*1870*/  FMUL.FTZ R101, R8, R101 ;  /* 0x0000006508657220 */ /* 0x000fe20000410000 */
[----:B--2---:R-:W-:Y:S01]  /*1880*/  FADD.FTZ R9, -R111, 1 ;  /* 0x3f8000006f097421 */ /* 0x004fe20000010100 */
[----:B------:R-:W-:Y:S01]  /*1890*/  FMUL.FTZ R97, R97, R98 ;  /* 0x0000006261617220 */ /* 0x000fe20000410000 */
[----:B------:R-:W-:Y:S01]  /*18a0*/  FMUL.FTZ R96, R64, R52 ;  /* 0x0000003440607220 */ /* 0x000fe20000410000 */
[----:B------:R-:W-:Y:S01]  /*18b0*/  FMUL.FTZ R98, R100, R99 ;  /* 0x0000006364627220 */ /* 0x000fe20000410000 */
[----:B------:R-:W-:Y:S01]  /*18c0*/  FMUL.FTZ R99, R101, R102 ;  /* 0x0000006665637220 */ /* 0x000fe20000410000 */
[----:B0-----:R-:W-:Y:S01]  /*18d0*/  FADD.FTZ R101, -R119, 1 ;  /* 0x3f80000077657421 */ /* 0x001fe20000010100 */
[----:B------:R-:W-:Y:S01]  /*18e0*/  FFMA.FTZ R9, R4, R9, 1 ;  /* 0x3f80000004097423 */ /* 0x000fe20000010009 */
[----:B------:R-:W-:Y:S01]  /*18f0*/  FMUL.FTZ R96, R111, R96 ;  /* 0x000000606f607220 */ /* 0x000fe20000410000 */
[----:B-1----:R-:W-:Y:S01]  /*1900*/  FADD.FTZ R100, -R112, 1 ;  /* 0x3f80000070647421 */ /* 0x002fe20000010100 */
[----:B------:R-:W-:Y:S01]  /*1910*/  FFMA.FTZ R103, R62, R101, 1 ;  /* 0x3f8000003e677423 */ /* 0x000fe20000010065 */
[----:B----4-:R-:W-:Y:S01]  /*1920*/  FADD.FTZ R116, -R114, 1 ;  /* 0x3f80000072747421 */ /* 0x010fe20000010100 */
[----:B---3--:R-:W-:Y:S01]  /*1930*/  FMUL.FTZ R101, R49, R45 ;  /* 0x0000002d31657220 */ /* 0x008fe20000410000 */
[----:B------:R-:W-:Y:S01]  /*1940*/  FMUL.FTZ R96, R96, R9 ;  /* 0x0000000960607220 */ /* 0x000fe20000410000 */
        /* <DEDUP_REMOVED lines=15> */
[----:B------:R-:W-:Y:S04]  /*1a40*/  STS.128 [R26], R72 ;  /* 0x000000481a007388 */ /* 0x000fe80000000c00 */
[----:B------:R-:W-:Y:S04]  /*1a50*/  STS.128 [R26+0x10], R80 ;  /* 0x000010501a007388 */ /* 0x000fe80000000c00 */
[----:B------:R-:W-:Y:S04]  /*1a60*/  STS.128 [R26+0x20], R96 ;  /* 0x000020601a007388 */ /* 0x000fe80000000c00 */
[----:B------:R-:W-:Y:S01]  /*1a70*/  STS.128 [R26+0x30], R100 ;  /* 0x000030641a007388 */ /* 0x000fe20000000c00 */
[----:B------:R-:W-:-:S03]  /*1a80*/  NOP ;  /* 0x0000000000007918 */ /* 0x000fc60000000000 */
[----:B------:R-:W0:Y:S04]  /*1a90*/  LDS.128 R100, [R27] ;  /* 0x000000001b647984 */ /* 0x000e280000000c00 */
[----:B------:R-:W1:Y:S04]  /*1aa0*/  LDS.128 R96, [R27+0x200] ;  /* 0x000200001b607984 */ /* 0x000e680000000c00 */
[----:B------:R-:W2:Y:S04]  /*1ab0*/  LDS.128 R80, [R27+0x400] ;  /* 0x000400001b507984 */ /* 0x000ea80000000c00 */
[----:B------:R-:W3:Y:S01]  /*1ac0*/  LDS.128 R72, [R27+0x600] ;  /* 0x000600001b487984 */ /* 0x000ee20000000c00 */
[----:B------:R-:W-:Y:S01]  /*1ad0*/  FMUL.FTZ R113, R104, R113 ;  /* 0x0000007168717220 */ /* 0x000fe20000410000 */
[----:B------:R-:W-:Y:S01]  /*1ae0*/  FMUL.FTZ R108, R105, R108 ;  /* 0x0000006c696c7220 */ /* 0x000fe20000410000 */
[----:B------:R-:W-:-:S02]  /*1af0*/  UISETP.NE.U32.AND UP0, UPT, UR8, URZ, UPT ;  /* 0x000000ff0800728c */ /* 0x000fc4000bf05070 */
[----:B------:R-:W-:Y:S01]  /*1b00*/  FMUL.FTZ R162, R156, R113 ;  /* 0x000000719ca27220 */ /* 0x000fe20000410000 */
[----:B------:R-:W-:Y:S01]  /*1b10*/  FMUL.FTZ R105, R88, R3 ;  /* 0x0000000358697220 */ /* 0x000fe20000410000 */
[----:B------:R-:W-:Y:S01]  /*1b20*/  FMUL.FTZ R88, R89, R0 ;  /* 0x0000000059587220 */ /* 0x000fe20000410000 */
[----:B------:R-:W-:Y:S01]  /*1b30*/  FMUL.FTZ R112, R61, R112 ;  /* 0x000000703d707220 */ /* 0x000fe20000410000 */
[----:B------:R-:W-:Y:S01]  /*1b40*/  FMUL.FTZ R109, R106, R109 ;  /* 0x0000006d6a6d7220 */ /* 0x000fe20000410000 */
[----:B------:R-:W-:Y:S01]  /*1b50*/  FMUL.FTZ R161, R157, R108 ;  /* 0x0000006c9da17220 */ /* 0x000fe20000410000 */
[----:B------:R-:W-:Y:S01]  /*1b60*/  FFMA.FTZ R0, R28, R162, R120 ;  /* 0x000000a21c007223 */ /* 0x000fe20000010078 */
[----:B------:R-:W-:Y:S01]  /*1b70*/  UISETP.NE.AND.EX UP0, UPT, UR9, URZ, UPT, UP0 ;  /* 0x000000ff0900728c */ /* 0x000fe2000bf05300 */
[----:B------:R-:W-:Y:S01]  /*1b80*/  FMUL.FTZ R117, R60, R117 ;  /* 0x000000753c757220 */ /* 0x000fe20000410000 */
[----:B------:R-:W-:Y:S01]  /*1b90*/  FMUL.FTZ R3, R49, R112 ;  /* 0x0000007031037220 */ /* 0x000fe20000410000 */
[----:B------:R-:W-:Y:S01]  /*1ba0*/  FMUL.FTZ R104, R107, R2 ;  /* 0x000000026b687220 */ /* 0x000fe20000410000 */
[----:B------:R-:W-:Y:S01]  /*1bb0*/  FMUL.FTZ R160, R158, R109 ;  /* 0x0000006d9ea07220 */ /* 0x000fe20000410000 */
[----:B0-----:R0:W-:Y:S04]  /*1bc0*/  STG.E.128 desc[UR32][R86.64], R100 ;  /* 0x0000006456007986 */ /* 0x0011e8000c101d20 */
[----:B-1----:R0:W-:Y:S04]  /*1bd0*/  STG.E.128 desc[UR32][R86.64+0x200], R96 ;  /* 0x0002006056007986 */ /* 0x0021e8000c101d20 */
[----:B--2---:R0:W-:Y:S04]  /*1be0*/  STG.E.128 desc[UR32][R86.64+0x400], R80 ;  /* 0x0004005056007986 */ /* 0x0041e8000c101d20 */
[----:B---3--:R0:W-:Y:S01]  /*1bf0*/  STG.E.128 desc[UR32][R86.64+0x600], R72 ;  /* 0x0006004856007986 */ /* 0x0081e2000c101d20 */
        /* <DEDUP_REMOVED lines=23> */
[----:B0-----:R-:W-:Y:S06]  /*1d70*/  BRA.U !UP0, `(.L_x_2066) ;  /* 0x0000000108a47547 */ /* 0x001fec000b800000 */
[----:B------:R-:W-:Y:S01]  /*1d80*/  BAR.SYNC.DEFER_BLOCKING 0x0 ;  /* 0x0000000000007b1d */ /* 0x000fe20000010000 */
[----:B------:R-:W-:Y:S01]  /*1d90*/  FMUL.FTZ R68, R68, R113 ;  /* 0x0000007144447220 */ /* 0x000fe20000410000 */
[----:B------:R-:W-:Y:S01]  /*1da0*/  FMUL.FTZ R69, R69, R108 ;  /* 0x0000006c45457220 */ /* 0x000fe20000410000 */
[----:B------:R-:W-:Y:S01]  /*1db0*/  FMUL.FTZ R70, R70, R109 ;  /* 0x0000006d46467220 */ /* 0x000fe20000410000 */
[----:B------:R-:W-:Y:S01]  /*1dc0*/  FMUL.FTZ R71, R71, R104 ;  /* 0x0000006847477220 */ /* 0x000fe20000410000 */
[----:B------:R-:W-:-:S03]  /*1dd0*/  FMUL.FTZ R56, R56, R105 ;  /* 0x0000006938387220 */ /* 0x000fc60000410000 */
[----:B------:R-:W0:Y:S01]  /*1de0*/  LDC.64 R60, c[0x0][0x430] ;  /* 0x00010c00ff3c7b82 */ /* 0x000e220000000a00 */
        /* <DEDUP_REMOVED lines=11> */
[----:B------:R-:W1:Y:S01]  /*1ea0*/  LDC.64 R62, c[0x0][0x438] ;  /* 0x00010e00ff3e7b82 */ /* 0x000e620000000a00 */
[----:B------:R-:W-:Y:S01]  /*1eb0*/  SHF.L.U32 R64, R92, 0x2, RZ ;  /* 0x000000025c407819 */ /* 0x000fe200000006ff */
[----:B------:R-:W-:Y:S04]  /*1ec0*/  STS.128 [R26], R68 ;  /* 0x000000441a007388 */ /* 0x000fe80000000c00 */
[----:B------:R-:W-:Y:S01]  /*1ed0*/  STS.128 [R26+0x10], R56 ;  /* 0x000010381a007388 */ /* 0x000fe20000000c00 */
[----:B0-----:R-:W-:-:S03]  /*1ee0*/  IMAD.WIDE.U32 R84, R60, UR26, R84 ;  /* 0x0000001a3c547c25 */ /* 0x001fc6000f8e0054 */
[----:B------:R-:W-:Y:S01]  /*1ef0*/  STS.128 [R26+0x20], R52 ;  /* 0x000020341a007388 */ /* 0x000fe20000000c00 */
[----:B------:R-:W-:-:S03]  /*1f00*/  IMAD R85, R61, UR26, R85 ;  /* 0x0000001a3d557c24 */ /* 0x000fc6000f8e0255 */
[----:B------:R-:W-:Y:S01]  /*1f10*/  STS.128 [R26+0x30], R44 ;  /* 0x0000302c1a007388 */ /* 0x000fe20000000c00 */
[----:B------:R-:W-:-:S03]  /*1f20*/  NOP ;  /* 0x0000000000007918 */ /* 0x000fc60000000000 */
[----:B------:R-:W0:Y:S01]  /*1f30*/  LDS.128 R56, [R27] ;  /* 0x000000001b387984 */ /* 0x000e220000000c00 */
[----:B-1----:R-:W-:-:S03]  /*1f40*/  IMAD.WIDE.U32 R60, R62, UR10, R84 ;  /* 0x0000000a3e3c7c25 */ /* 0x002fc6000f8e0054 */
[----:B------:R-:W1:Y:S01]  /*1f50*/  LDS.128 R52, [R27+0x200] ;  /* 0x000200001b347984 */ /* 0x000e620000000c00 */
[----:B------:R-:W-:Y:S01]  /*1f60*/  IMAD R61, R63, UR10, R61 ;  /* 0x0000000a3f3d7c24 */ /* 0x000fe2000f8e023d */
[C---:B------:R-:W-:Y:S02]  /*1f70*/  LEA R62, P0, R60.reuse, UR8, 0x2 ;  /* 0x000000083c3e7c11 */ /* 0x040fe4000f8010ff */
[----:B------:R-:W2:Y:S02]  /*1f80*/  LDS.128 R48, [R27+0x400] ;  /* 0x000400001b307984 */ /* 0x000ea40000000c00 */
[----:B------:R-:W-:Y:S02]  /*1f90*/  LEA.HI.X R63, R60, UR9, R61, 0x2, P0 ;  /* 0x000000093c3f7c11 */ /* 0x000fe400080f143d */
[----:B------:R-:W3:Y:S01]  /*1fa0*/  LDS.128 R44, [R27+0x600] ;  /* 0x000600001b2c7984 */ /* 0x000ee20000000c00 */
[----:B------:R-:W-:-:S05]  /*1fb0*/  LOP3.LUT R61, R93, 0xf80, R64, 0xf8, !PT ;  /* 0x00000f805d3d7812 */ /* 0x000fca00078ef840 */
[----:B------:R-:W-:-:S05]  /*1fc0*/  IMAD.WIDE.U32 R60, R61, 0x10, R62 ;  /* 0x000000103d3c7825 */ /* 0x000fca00078e003e */
[----:B0-----:R0:W-:Y:S04]  /*1fd0*/  STG.E.128 desc[UR32][R60.64], R56 ;  /* 0x000000383c007986 */ /* 0x0011e8000c101d20 */
[----:B-1----:R0:W-:Y:S04]  /*1fe0*/  STG.E.128 desc[UR32][R60.64+0x200], R52 ;  /* 0x000200343c007986 */ /* 0x0021e8000c101d20 */
[----:B--2---:R0:W-:Y:S04]  /*1ff0*/  STG.E.128 desc[UR32][R60.64+0x400], R48 ;  /* 0x000400303c007986 */ /* 0x0041e8000c101d20 */
[----:B---3--:R0:W-:Y:S02]  /*2000*/  STG.E.128 desc[UR32][R60.64+0x600], R44 ;  /* 0x0006002c3c007986 */ /* 0x0081e4000c101d20 */
.L_x_2066:
        /* <DEDUP_REMOVED lines=9> */
[----:B------:R-:W-:Y:S01]  /*20a0*/  CS2R R50, SRZ ;  /* 0x0000000000327805 */ /* 0x000fe2000001ff00 */
[----:B------:R-:W-:Y:S01]  /*20b0*/  FMUL.FTZ R61, R161, UR7 ;  /* 0x00000007a13d7c20 */ /* 0x000fe20008410000 */
[----:B------:R-:W-:Y:S01]  /*20c0*/  FMUL.FTZ R62, R160, UR7 ;  /* 0x00000007a03e7c20 */ /* 0x000fe20008410000 */
[----:B------:R-:W-:Y:S01]  /*20d0*/  FFMA.FTZ R57, R35, R9, R54 ;  /* 0x0000000923397223 */ /* 0x000fe20000010036 */
[----:B------:R-:W-:Y:S01]  /*20e0*/  CS2R R54, SRZ ;  /* 0x0000000000367805 */ /* 0x000fe2000001ff00 */
[----:B------:R-:W-:Y:S01]  /*20f0*/  FMUL.FTZ R65, R157, UR7 ;  /* 0x000000079d417c20 */ /* 0x000fe20008410000 */
[----:B------:R-:W-:Y:S01]  /*2100*/  FMUL.FTZ R66, R156, UR7 ;  /* 0x000000079c427c20 */ /* 0x000fe20008410000 */
[----:B------:R-:W-:Y:S01]  /*2110*/  FFMA.FTZ R60, R36, R8, R57 ;  /* 0x00000008243c7223 */ /* 0x000fe20000010039 */
[----:B------:R-:W-:Y:S01]  /*2120*/  CS2R R56, SRZ ;  /* 0x0000000000387805 */ /* 0x000fe2000001ff00 */
        /* <DEDUP_REMOVED lines=24> */
[C---:B------:R-:W-:Y:S02]  /*22b0*/  SHF.L.U32 R44, R92.reuse, 0x2, RZ ;  /* 0x000000025c2c7819 */ /* 0x040fe400000006ff */
[----:B------:R-:W-:Y:S01]  /*22c0*/  ISETP.NE.AND P0, PT, R92, RZ, PT ;  /* 0x000000ff5c00720c */ /* 0x000fe20003f05270 */
[----:B------:R-:W2:Y:S01]  /*22d0*/  LDCU.64 UR26, c[0x0][0x3b8] ;  /* 0x00007700ff1a77ac */ /* 0x000ea20008000a00 */
[----:B------:R-:W-:Y:S02]  /*22e0*/  LOP3.LUT R77, R44, 0xf80, RZ, 0xc0, !PT ;  /* 0x00000f802c4d7812 */ /* 0x000fe400078ec0ff */
[----:B------:R-:W-:Y:S01]  /*22f0*/  IADD3 R105, PT, PT, R92, 0x200, RZ ;  /* 0x000002005c697810 */ /* 0x000fe20007ffe0ff */
[----:B------:R-:W-:Y:S01]  /*2300*/  UISETP.NE.AND UP0, UPT, UR12, 0x1, UPT ;  /* 0x000000010c00788c */ /* 0x000fe2000bf05270 */
[----:B------:R-:W-:Y:S01]  /*2310*/  MOV R44, RZ ;  /* 0x000000ff002c7202 */ /* 0x000fe20000000f00 */
[----:B------:R-:W-:Y:S01]  /*2320*/  UMOV UR25, 0x400 ;  /* 0x0000040000197882 */ /* 0x000fe20000000000 */
[----:B0-----:R-:W-:Y:S01]  /*2330*/  LOP3.LUT R76, R77, 0x1f, R92, 0xf8, !PT ;  /* 0x0000001f4d4c7812 */ /* 0x001fe200078ef85c */
[----:B------:R-:W0:Y:S02]  /*2340*/  LDCU UR48, c[0x0][0x394] ;  /* 0x00007280ff3077ac */ /* 0x000e240008000800 */
[----:B------:R-:W-:Y:S01]  /*2350*/  PLOP3.LUT P1, PT, PT, PT, UP0, 0x80, 0x8 ;  /* 0x000000000008781c */ /* 0x000fe20003f2f008 */
[----:B------:R-:W3:Y:S03]  /*2360*/  LDCU UR49, c[0x0][0x38c] ;  /* 0x00007180ff3177ac */ /* 0x000ee60008000800 */
[----:B------:R-:W-:Y:S01]  /*2370*/  ISETP.EQ.AND P1, PT, R93, RZ, P1 ;  /* 0x000000ff5d00720c */ /* 0x000fe20000f22270 */
[----:B-1----:R-:W-:Y:S01]  /*2380*/  UIMAD.WIDE.U32 UR14, UR10, UR8, URZ ;  /* 0x000000080a0e72a5 */ /* 0x002fe2000f8e00ff */
[----:B------:R-:W1:Y:S01]  /*2390*/  S2UR UR8, SR_CgaCtaId ;  /* 0x00000000000879c3 */ /* 0x000e620000008800 */
[----:B--2---:R-:W-:-:S02]  /*23a0*/  UIMAD.WIDE.U32 UR16, UR10, UR26, URZ ;  /* 0x0000001a0a1072a5 */ /* 0x004fc4000f8e00ff */
[----:B------:R-:W-:Y:S01]  /*23b0*/  UIMAD UR9, UR10, UR9, UR15 ;  /* 0x000000090a0972a4 */ /* 0x000fe2000f8e020f */
[----:B------:R-:W2:Y:S01]  /*23c0*/  LDCU UR50, c[0x0][0x388] ;  /* 0x00007100ff3277ac */ /* 0x000ea20008000800 */
[----:B------:R-:W4:Y:S01]  /*23d0*/  LDCU.64 UR36, c[0x0][0x3e0] ;  /* 0x00007c00ff2477ac */ /* 0x000f220008000a00 */
[----:B------:R-:W0:Y:S01]  /*23e0*/  LDCU.64 UR38, c[0x0][0x3c0] ;  /* 0x00007800ff2677ac */ /* 0x000e220008000a00 */
[----:B------:R-:W0:Y:S01]  /*23f0*/  LDCU.64 UR40, c[0x0][0x3a8] ;  /* 0x00007500ff2877ac */ /* 0x000e220008000a00 */
[----:B------:R-:W0:Y:S01]  /*2400*/  LDCU.64 UR42, c[0x0][0x4e0] ;  /* 0x00009c00ff2a77ac */ /* 0x000e220008000a00 */
[----:B-1----:R-:W-:Y:S01]  /*2410*/  ULEA UR25, UR8, UR25, 0x18 ;  /* 0x0000001908197291 */ /* 0x002fe2000f8ec0ff */
[----:B------:R-:W1:Y:S01]  /*2420*/  LDCU.64 UR44, c[0x0][0x4f0] ;  /* 0x00009e00ff2c77ac */ /* 0x000e620008000a00 */
[----:B------:R-:W0:Y:S01]  /*2430*/  LDCU.64 UR46, c[0x0][0x540] ;  /* 0x0000a800ff2e77ac */ /* 0x000e220008000a00 */
[----:B------:R-:W0:Y:S01]  /*2440*/  LDCU.128 UR28, c[0x0][0x440] ;  /* 0x00008800ff1c77ac */ /* 0x000e220008000c00 */
[----:B------:R-:W-:Y:S01]  /*2450*/  UIMAD UR27, UR10, UR27, UR17 ;  /* 0x0000001b0a1b72a4 */ /* 0x000fe2000f8e0211 */
[----:B--234-:R-:W-:-:S11]  /*2460*/  UMOV UR8, URZ ;  /* 0x000000ff00087c82 */ /* 0x01cfd60008000000 */
.L_x_2112:
[----:B------:R-:W-:Y:S01]  /*2470*/  UMOV UR34, UR14 ;  /* 0x0000000e00227c82 */ /* 0x000fe20008000000 */
[----:B------:R-:W-:Y:S02]  /*2480*/  UMOV UR35, UR9 ;  /* 0x0000000900237c82 */ /* 0x000fe40008000000 */
[----:B0-----:R-:W-:-:S04]  /*2490*/  UIMAD.WIDE.U32 UR34, UR8, UR40, UR34 ;  /* 0x00000028082272a5 */ /* 0x001fc8000f8e0022 */
[----:B------:R-:W-:Y:S02]  /*24a0*/  UIMAD UR10, UR8, UR41, UR35 ;  /* 0x00000029080a72a4 */ /* 0x000fe4000f8e0223 */
[----:B------:R-:W-:-:S04]  /*24b0*/  ULEA UR26, UP0, UR34, UR28, 0x2 ;  /* 0x0000001c221a7291 */ /* 0x000fc8000f8010ff */
[----:B------:R-:W-:Y:S02]  /*24c0*/  ULEA.HI.X UR34, UR34, UR29, UR10, 0x2, UP0 ;  /* 0x0000001d22227291 */ /* 0x000fe400080f140a */
[----:B------:R-:W-:-:S04]  /*24d0*/  MOV R88, UR26 ;  /* 0x0000001a00587c02 */ /* 0x000fc80008000f00 */
[----:B------:R-:W-:-:S05]  /*24e0*/  MOV R89, UR34 ;  /* 0x0000002200597c02 */ /* 0x000fca0008000f00 */
[----:B--2---:R-:W2:Y:S01]  /*24f0*/  LDG.E R93, desc[UR32][R88.64] ;  /* 0x00000020585d7981 */ /* 0x004ea2000c1e1900 */
        /* <DEDUP_REMOVED lines=16> */
[----:B------:R-:W-:-:S03]  /*2600*/  MOV R96, UR26 ;  /* 0x0000001a00607c02 */ /* 0x000fc60008000f00 */
[----:B-1--4-:R-:W4:Y:S01]  /*2610*/  LDG.E.128 R80, desc[UR32][R94.64+0x200] ;  /* 0x000200205e507981 */ /* 0x012f22000c1e1d00 */
        /* <DEDUP_REMOVED lines=55> */
[----:B------:R3:W0:Y:S08]  /*2990*/  MUFU.EX2 R105, R109 ;  /* 0x0000006d00697308 */ /* 0x0006300000000800 */
[----:B------:R-:W0:Y:S08]  /*29a0*/  MUFU.EX2 R106, R106 ;  /* 0x0000006a006a7308 */ /* 0x000e300000000800 */
[----:B------:R-:W0:Y:S01]  /*29b0*/  MUFU.EX2 R107, R107 ;  /* 0x0000006b006b7308 */ /* 0x000e220000000800 */
[----:B------:R-:W-:Y:S06]  /*29c0*/  BAR.SYNC.DEFER_BLOCKING 0x0 ;  /* 0x0000000000007b1d */ /* 0x000fec0000010000 */
[----:B--234-:R-:W-:Y:S05]  /*29d0*/  @P2 BRA `(.L_x_2069) ;  /* 0x0000000000302947 */ /* 0x01cfea0003800000 */
        /* <DEDUP_REMOVED lines=12> */
.L_x_2069:
[----:B------:R-:W2:Y:S01]  /*2aa0*/  S2UR UR25, SR_CgaCtaId ;  /* 0x00000000001979c3 */ /* 0x000ea20000008800 */
[----:B------:R-:W-:Y:S02]  /*2ab0*/  UMOV UR10, 0x400 ;  /* 0x00000400000a7882 */ /* 0x000fe40000000000 */
[----:B--2---:R-:W-:-:S06]  /*2ac0*/  ULEA UR10, UR25, UR10, 0x18 ;  /* 0x0000000a190a7291 */ /* 0x004fcc000f8ec0ff */
[----:B------:R-:W-:-:S06]  /*2ad0*/  LEA R108, R92, UR10, 0x2 ;  /* 0x0000000a5c6c7c11 */ /* 0x000fcc000f8e10ff */
[----:B------:R-:W2:Y:S02]  /*2ae0*/  LDS R108, [R108+0x5464] ;  /* 0x005464006c6c7984 */ /* 0x000ea40000000800 */
.L_x_2070:
[----:B-1----:R-:W-:Y:S05]  /*2af0*/  BSYNC.RECONVERGENT B0 ;  /* 0x0000000000007941 */ /* 0x002fea0003800200 */
.L_x_2068:
        /* <DEDUP_REMOVED lines=41> */
[----:B------:R-:W-:-:S03]  /*2d90*/  FMUL.FTZ R112, R96, R109 ;  /* 0x0000006d60707220 */ /* 0x000fc60000410000 */
[----:B------:R-:W-:Y:S01]  /*2da0*/  FFMA.FTZ R114, R96, R113, R126 ;  /* 0x0000007160727223 */ /* 0x000fe2000001007e */
[----:B------:R-:W-:-:S03]  /*2db0*/  FMUL.FTZ R109, R95, R112 ;  /* 0x000000705f6d7220 */ /* 0x000fc60000410000 */
[----:B------:R-:W-:Y:S01]  /*2dc0*/  FFMA.FTZ R113, R95, R114, R127 ;  /* 0x000000725f717223 */ /* 0x000fe2000001007f */
[C---:B------:R-:W-:Y:S01]  /*2dd0*/  FMUL.FTZ R112, R94.reuse, R109 ;  /* 0x0000006d5e707220 */ /* 0x040fe20000410000 */
[----:B-1----:R-:W-:Y:S02]  /*2de0*/  ULEA UR25, UR10, UR25, 0x18 ;  /* 0x000000190a197291 */ /* 0x002fe4000f8ec0ff */
        /* <DEDUP_REMOVED lines=9> */
[C---:B------:R-:W-:Y:S01]  /*2e80*/  FMUL.FTZ R112, R106.reuse, R109 ;  /* 0x0000006d6a707220 */ /* 0x040fe20000410000 */
        /* <DEDUP_REMOVED lines=50> */
.L_x_2130:
[----:B------:R-:W-:Y:S01]  /*31b0*/  ISETP.GE.AND P2, PT, R141, 0x10, PT ;  /* 0x000000108d00780c */ /* 0x000fe20003f46270 */
[----:B--2---:R-:W-:Y:S01]  /*31c0*/  FFMA.FTZ R119, R137, R119, R118 ;  /* 0x0000007789777223 */ /* 0x004fe20000010076 */
[----:B------:R-:W-:-:S04]  /*31d0*/  UMOV UR10, 0xffffffff ;  /* 0xffffffff000a7882 */ /* 0x000fc80000000000 */
[----:B------:R-:W-:-:S07]  /*31e0*/  FSEL R138, R118, R119, !P2 ;  /* 0x00000077768a7208 */ /* 0x000fce0005000000 */
[----:B01----:R-:W-:Y:S01]  /*31f0*/  @P2 FMUL.FTZ R137, R137, R140 ;  /* 0x0000008c89892220 */ /* 0x003fe20000410000 */
[----:B------:R-:W-:Y:S06]  /*3200*/  BRA.DIV UR10, `(.L_x_2073) ;  /* 0x0000003a0aac7947 */ /* 0x000fec000b800000 */
.L_x_2133:
[----:B------:R-:W-:-:S03]  /*3210*/  UMOV UR10, 0xffffffff ;  /* 0xffffffff000a7882 */ /* 0x000fc60000000000 */
[----:B------:R-:W-:Y:S05]  /*3220*/  BRA.DIV UR10, `(.L_x_2074) ;  /* 0x0000003a0acc7947 */ /* 0x000fea000b800000 */
.L_x_2136:
[----:B------:R-:W-:-:S03]  /*3230*/  UMOV UR10, 0xffffffff ;  /* 0xffffffff000a7882 */ /* 0x000fc60000000000 */
[----:B------:R-:W-:Y:S05]  /*3240*/  BRA.DIV UR10, `(.L_x_2075) ;  /* 0x0000003a0aec7947 */ /* 0x000fea000b800000 */
[----:B------:R-:W0:Y:S04]  /*3250*/  SHFL.UP PT, R137, R137, 0x1, RZ ;  /* 0x0420000089897989 */ /* 0x000e2800000e00ff */
[----:B------:R-:W1:Y:S04]  /*3260*/  SHFL.UP PT, R138, R138, 0x1, RZ ;  /* 0x042000008a8a7989 */ /* 0x000e6800000e00ff */
[----:B-----5:R-:W2:Y:S04]  /*3270*/  SHFL.IDX PT, R110, R110, RZ, 0x1f ;  /* 0x00001fff6e6e7589 */ /* 0x020ea800000e0000 */
[----:B------:R-:W4:Y:S02]  /*3280*/  SHFL.IDX PT, R111, R111, RZ, 0x1f ;  /* 0x00001fff6f6f7589 */ /* 0x000f2400000e0000 */
.L_x_2142:
        /* <DEDUP_REMOVED lines=12> */
.L_x_2071:
[----:B------:R-:W-:Y:S05]  /*3350*/  WARPSYNC.ALL ;  /* 0x0000000000007948 */ /* 0x000fea0003800000 */
[----:B------:R-:W-:Y:S01]  /*3360*/  LOP3.LUT P2, RZ, R92, 0x1f, RZ, 0xc0, !PT ;  /* 0x0000001f5cff7812 */ /* 0x000fe2000784c0ff */
[----:B------:R-:W-:Y:S01]  /*3370*/  BAR.SYNC.DEFER_BLOCKING 0x0 ;  /* 0x0000000000007b1d */ /* 0x000fe20000010000 */
[----:B-1---5:R-:W-:Y:S01]  /*3380*/  FMUL.FTZ R111, R91, UR35 ;  /* 0x000000235b6f7c20 */ /* 0x022fe20008410000 */
[----:B------:R-:W-:Y:S01]  /*3390*/  FMUL.FTZ R149, R90, UR35 ;  /* 0x000000235a957c20 */ /* 0x000fe20008410000 */
[----:B------:R-:W-:Y:S01]  /*33a0*/  FMUL.FTZ R148, R89, UR35 ;  /* 0x0000002359947c20 */ /* 0x000fe20008410000 */
[----:B------:R-:W-:Y:S01]  /*33b0*/  FMUL.FTZ R147, R88, UR35 ;  /* 0x0000002358937c20 */ /* 0x000fe20008410000 */
[----:B------:R-:W-:Y:S01]  /*33c0*/  FMUL.FTZ R150, R0, R111 ;  /* 0x0000006f00967220 */ /* 0x000fe20000410000 */
[----:B------:R-:W-:Y:S01]  /*33d0*/  FMUL.FTZ R149, R2, R149 ;  /* 0x0000009502957220 */ /* 0x000fe20000410000 */
[----:B--23--:R-:W-:Y:S01]  /*33e0*/  FMUL.FTZ R111, R107, R108 ;  /* 0x0000006c6b6f7220 */ /* 0x00cfe20000410000 */
[----:B------:R-:W-:Y:S01]  /*33f0*/  FMUL.FTZ R148, R3, R148 ;  /* 0x0000009403947220 */ /* 0x000fe20000410000 */
[----:B------:R-:W-:Y:S01]  /*3400*/  FMUL.FTZ R146, R87, UR35 ;  /* 0x0000002357927c20 */ /* 0x000fe20008410000 */
[----:B0-----:R-:W-:Y:S01]  /*3410*/  FFMA.FTZ R113, R107, R150, R149 ;  /* 0x000000966b717223 */ /* 0x001fe20000010095 */
[----:B------:R-:W-:Y:S01]  /*3420*/  FMUL.FTZ R112, R106, R111 ;  /* 0x0000006f6a707220 */ /* 0x000fe20000410000 */
[----:B------:R-:W-:Y:S01]  /*3430*/  FMUL.FTZ R147, R4, R147 ;  /* 0x0000009304937220 */ /* 0x000fe20000410000 */
[----:B------:R-:W-:Y:S01]  /*3440*/  FMUL.FTZ R145, R86, UR35 ;  /* 0x0000002356917c20 */ /* 0x000fe20008410000 */
[----:B------:R-:W-:Y:S01]  /*3450*/  FFMA.FTZ R114, R106, R113, R148 ;  /* 0x000000716a727223 */ /* 0x000fe20000010094 */
        /* <DEDUP_REMOVED lines=9> */
[----:B------:R-:W0:Y:S01]  /*34f0*/  LDS R110, [R109+0x4254] ;  /* 0x004254006d6e7984 */ /* 0x000e220000000800 */
[----:B------:R-:W-:Y:S01]  /*3500*/  FMUL.FTZ R144, R7, R144 ;  /* 0x0000009007907220 */ /* 0x000fe20000410000 */
[----:B------:R-:W-:Y:S01]  /*3510*/  FFMA.FTZ R114, R103, R114, R145 ;  /* 0x0000007267727223 */ /* 0x000fe20000010091 */
        /* <DEDUP_REMOVED lines=17> */
[----:B------:R-:W-:Y:S01]  /*3630*/  FMUL.FTZ R139, R158, R139 ;  /* 0x0000008b9e8b7220 */ /* 0x000fe20000410000 */
[----:B------:R-:W-:Y:S01]  /*3640*/  FMUL.FTZ R138, R79, UR35 ;  /* 0x000000234f8a7c20 */ /* 0x000fe20008410000 */
[----:B------:R-:W-:Y:S01]  /*3650*/  FFMA.FTZ R114, R97, R114, R140 ;  /* 0x0000007261727223 */ /* 0x000fe2000001008c */
[----:B------:R-:W-:Y:S01]  /*3660*/  FMUL.FTZ R137, R78, UR35 ;  /* 0x000000234e897c20 */ /* 0x000fe20008410000 */
[----:B------:R-:W-:Y:S01]  /*3670*/  FMUL.FTZ R135, R76, UR35 ;  /* 0x000000234c877c20 */ /* 0x000fe20008410000 */
[----:B------:R-:W-:Y:S01]  /*3680*/  FMUL.FTZ R138, R159, R138 ;  /* 0x0000008a9f8a7220 */ /* 0x000fe20000410000 */
[----:B------:R-:W-:Y:S01]  /*3690*/  FFMA.FTZ R114, R98, R114, R139 ;  /* 0x0000007262727223 */ /* 0x000fe2000001008b */
[----:B------:R-:W-:Y:S01]  /*36a0*/  FMUL.FTZ R137, R160, R137 ;  /* 0x00000089a0897220 */ /* 0x000fe20000410000 */
[----:B------:R-:W-:Y:S01]  /*36b0*/  ISETP.GT.U32.AND P3, PT, R92, 0x1f, PT ;  /* 0x0000001f5c00780c */ /* 0x000fe20003f64070 */
[----:B------:R-:W-:Y:S01]  /*36c0*/  FMUL.FTZ R135, R162, R135 ;  /* 0x00000087a2877220 */ /* 0x000fe20000410000 */
[----:B------:R-:W-:-:S04]  /*36d0*/  FFMA.FTZ R114, R99, R114, R138 ;  /* 0x0000007263727223 */ /* 0x000fc8000001008a */
[----:B------:R-:W-:Y:S01]  /*36e0*/  FFMA.FTZ R114, R100, R114, R137 ;  /* 0x0000007264727223 */ /* 0x000fe20000010089 */
[----:B0-----:R-:W-:Y:S01]  /*36f0*/  FFMA.FTZ R151, R151, R110, R136 ;  /* 0x0000006e97977223 */ /* 0x001fe20000010088 */
[----:B------:R-:W-:Y:S01]  /*3700*/  MOV R110, UR48 ;  /* 0x00000030006e7c02 */ /* 0x000fe20008000f00 */
[----:B------:R-:W-:Y:S02]  /*3710*/  FMUL.FTZ R136, R77, UR35 ;  /* 0x000000234d887c20 */ /* 0x000fe40008410000 */
[----:B------:R-:W-:Y:S01]  /*3720*/  FFMA.FTZ R120, R102, R151, R120 ;  /* 0x0000009766787223 */ /* 0x000fe20000010078 */
[----:B------:R-:W-:Y:S01]  /*3730*/  ISETP.LE.OR P2, PT, R110, UR12, P2 ;  /* 0x0000000c6e007c0c */ /* 0x000fe20009743670 */
[----:B------:R-:W-:Y:S01]  /*3740*/  FMUL.FTZ R110, R98, R111 ;  /* 0x0000006f626e7220 */ /* 0x000fe20000410000 */
[----:B------:R-:W-:Y:S01]  /*3750*/  FMUL.FTZ R136, R161, R136 ;  /* 0x00000088a1887220 */ /* 0x000fe20000410000 */
[----:B------:R-:W-:Y:S02]  /*3760*/  FFMA.FTZ R121, R101, R120, R121 ;  /* 0x0000007865797223 */ /* 0x000fe40000010079 */
[----:B------:R-:W-:Y:S01]  /*3770*/  FMUL.FTZ R111, R99, R110 ;  /* 0x0000006e636f7220 */ /* 0x000fe20000410000 */
[----:B------:R-:W-:Y:S01]  /*3780*/  FFMA.FTZ R113, R101, R114, R136 ;  /* 0x0000007265717223 */ /* 0x000fe20000010088 */
[----:B------:R-:W-:-:S02]  /*3790*/  FFMA.FTZ R122, R100, R121, R122 ;  /* 0x00000079647a7223 */ /* 0x000fc4000001007a */
[----:B------:R-:W-:Y:S01]  /*37a0*/  FMUL.FTZ R110, R100, R111 ;  /* 0x0000006f646e7220 */ /* 0x000fe20000410000 */
[----:B------:R-:W-:Y:S01]  /*37b0*/  FFMA.FTZ R113, R102, R113, R135 ;  /* 0x0000007166717223 */ /* 0x000fe20000010087 */
[----:B------:R-:W-:Y:S02]  /*37c0*/  FFMA.FTZ R123, R99, R122, R123 ;  /* 0x0000007a637b7223 */ /* 0x000fe4000001007b */
[----:B------:R-:W-:Y:S01]  /*37d0*/  VOTEU.ALL UP0, P2 ;  /* 0x0000000000ff7886 */ /* 0x000fe20001000000 */
[----:B------:R-:W-:Y:S01]  /*37e0*/  FMUL.FTZ R111, R101, R110 ;  /* 0x0000006e656f7220 */ /* 0x000fe20000410000 */
[----:B------:R-:W-:Y:S01]  /*37f0*/  FFMA.FTZ R124, R98, R123, R124 ;  /* 0x0000007b627c7223 */ /* 0x000fe2000001007c */
[----:B------:R-:W-:Y:S02]  /*3800*/  HFMA2 R110, -RZ, RZ, 1.875, 0 ;  /* 0x3f800000ff6e7431 */ /* 0x000fe400000001ff */
[----:B------:R-:W-:Y:S01]  /*3810*/  @!UP0 ULEA UR10, UR8, UR25, 0x3 ;  /* 0x00000019080a8291 */ /* 0x000fe2000f8e18ff */
[----:B------:R-:W-:Y:S01]  /*3820*/  FFMA.FTZ R125, R97, R124, R125 ;  /* 0x0000007c617d7223 */ /* 0x000fe2000001007d */
[----:B------:R-:W-:Y:S01]  /*3830*/  FMUL.FTZ R112, R102, R111 ;  /* 0x0000006f66707220 */ /* 0x000fe20000410000 */
[----:B------:R-:W-:-:S02]  /*3840*/  MOV R111, RZ ;  /* 0x000000ff006f7202 */ /* 0x000fc40000000f00 */
        /* <DEDUP_REMOVED lines=73> */
.L_x_2159:
        /* <DEDUP_REMOVED lines=14> */
[----:B-12---:R-:W-:-:S07]  /*3dc0*/  MOV R111, R118 ;  /* 0x00000076006f7202 */ /* 0x006fce0000000f00 */
.L_x_2076:
[----:B------:R-:W-:Y:S05]  /*3dd0*/  WARPSYNC.ALL ;  /* 0x0000000000007948 */ /* 0x000fea0003800000 */
[----:B------:R-:W-:Y:S01]  /*3de0*/  ISETP.NE.AND P2, PT, R92, RZ, PT ;  /* 0x000000ff5c00720c */ /* 0x000fe20003f45270 */
[----:B------:R-:W-:Y:S01]  /*3df0*/  BAR.SYNC.DEFER_BLOCKING 0x0 ;  /* 0x0000000000007b1d */ /* 0x000fe20000010000 */
[----:B------:R-:W-:Y:S01]  /*3e00*/  FMUL.FTZ R113, R76, R151 ;  /* 0x000000974c717220 */ /* 0x000fe20000410000 */
[----:B------:R-:W-:Y:S01]  /*3e10*/  FMUL.FTZ R77, R77, R120 ;  /* 0x000000784d4d7220 */ /* 0x000fe20000410000 */
[----:B------:R-:W-:Y:S01]  /*3e20*/  FMUL.FTZ R78, R78, R121 ;  /* 0x000000794e4e7220 */ /* 0x000fe20000410000 */
[----:B------:R-:W-:Y:S01]  /*3e30*/  FMUL.FTZ R79, R79, R122 ;  /* 0x0000007a4f4f7220 */ /* 0x000fe20000410000 */
[----:B------:R-:W-:Y:S01]  /*3e40*/  FFMA.FTZ R76, R162, R113, RZ ;  /* 0x00000071a24c7223 */ /* 0x000fe200000100ff */
[----:B------:R-:W-:Y:S01]  /*3e50*/  FMUL.FTZ R80, R80, R123 ;  /* 0x0000007b50507220 */ /* 0x000fe20000410000 */
[----:B------:R-:W-:Y:S01]  /*3e60*/  FMUL.FTZ R81, R81, R124 ;  /* 0x0000007c51517220 */ /* 0x000fe20000410000 */
[----:B------:R-:W-:Y:S01]  /*3e70*/  FMUL.FTZ R82, R82, R125 ;  /* 0x0000007d52527220 */ /* 0x000fe20000410000 */
[----:B------:R-:W-:Y:S01]  /*3e80*/  FFMA.FTZ R77, R161, R77, R76 ;  /* 0x0000004da14d7223 */ /* 0x000fe2000001004c */
[----:B------:R-:W-:-:S02]  /*3e90*/  FMUL.FTZ R83, R83, R126 ;  /* 0x0000007e53537220 */ /* 0x000fc40000410000 */
[----:B------:R-:W-:Y:S01]  /*3ea0*/  VOTEU.ALL UP0, P2 ;  /* 0x0000000000ff7886 */ /* 0x000fe20001000000 */
[----:B------:R-:W-:Y:S01]  /*3eb0*/  FMUL.FTZ R84, R84, R127 ;  /* 0x0000007f54547220 */ /* 0x000fe20000410000 */
[----:B------:R-:W-:Y:S01]  /*3ec0*/  FFMA.FTZ R78, R160, R78, R77 ;  /* 0x0000004ea04e7223 */ /* 0x000fe2000001004d */
[----:B------:R-:W-:Y:S01]  /*3ed0*/  FMUL.FTZ R85, R85, R128 ;  /* 0x0000008055557220 */ /* 0x000fe20000410000 */
[----:B------:R-:W-:Y:S01]  /*3ee0*/  FMUL.FTZ R77, R151, UR35 ;  /* 0x00000023974d7c20 */ /* 0x000fe20008410000 */
[----:B------:R-:W-:Y:S01]  /*3ef0*/  @!UP0 ULEA UR10, UR8, UR25, 0x3 ;  /* 0x00000019080a8291 */ /* 0x000fe2000f8e18ff */
[----:B------:R-:W-:Y:S01]  /*3f00*/  FFMA.FTZ R79, R159, R79, R78 ;  /* 0x0000004f9f4f7223 */ /* 0x000fe2000001004e */
[----:B------:R-:W-:Y:S01]  /*3f10*/  FMUL.FTZ R86, R86, R129 ;  /* 0x0000008156567220 */ /* 0x000fe20000410000 */
[----:B------:R-:W-:Y:S01]  /*3f20*/  FMUL.FTZ R76, R120, UR35 ;  /* 0x00000023784c7c20 */ /* 0x000fe20008410000 */
[----:B------:R-:W-:Y:S01]  /*3f30*/  FMUL.FTZ R77, R162, R77 ;  /* 0x0000004da24d7220 */ /* 0x000fe20000410000 */
[----:B------:R-:W-:Y:S01]  /*3f40*/  FFMA.FTZ R80, R158, R80, R79 ;  /* 0x000000509e507223 */ /* 0x000fe2000001004f */
[C---:B------:R-:W-:Y:S01]  /*3f50*/  SHF.L.U32 R79, R92.reuse, 0x4, RZ ;  /* 0x000000045c4f7819 */ /* 0x040fe200000006ff */
[----:B------:R-:W-:Y:S01]  /*3f60*/  FMUL.FTZ R87, R87, R130 ;  /* 0x0000008257577220 */ /* 0x000fe20000410000 */
[----:B------:R-:W1:Y:S01]  /*3f70*/  LDS R109, [R109+0x4764] ;  /* 0x004764006d6d7984 */ /* 0x000e620000000800 */
[----:B------:R-:W-:Y:S01]  /*3f80*/  FFMA.FTZ R81, R157, R81, R80 ;  /* 0x000000519d517223 */ /* 0x000fe20000010050 */
[-C--:B------:R-:W-:Y:S01]  /*3f90*/  LEA.HI R78, R92, R79.reuse, RZ, 0x1f ;  /* 0x0000004f5c4e7211 */ /* 0x080fe200078ff8ff */
[----:B------:R-:W-:Y:S01]  /*3fa0*/  FMUL.FTZ R76, R161, R76 ;  /* 0x0000004ca14c7220 */ /* 0x000fe20000410000 */
[----:B------:R-:W-:Y:S01]  /*3fb0*/  LEA.HI R113, R79, R79, RZ, 0x1b ;  /* 0x0000004f4f717211 */ /* 0x000fe200078fd8ff */
[----:B------:R-:W-:Y:S01]  /*3fc0*/  FFMA.FTZ R82, R156, R82, R81 ;  /* 0x000000529c527223 */ /* 0x000fe20000010051 */
[----:B------:R-:W-:Y:S01]  /*3fd0*/  FMUL.FTZ R81, R123, UR35 ;  /* 0x000000237b517c20 */ /* 0x000fe20008410000 */
[----:B0-----:R0:W-:Y:S01]  /*3fe0*/  @!P2 STS.64 [UR10+0x5660], R110 ;  /* 0x0056606eff00a988 */ /* 0x0011e20008000a0a */
[----:B------:R-:W-:Y:S01]  /*3ff0*/  LEA R113, R113, UR25, 0x2 ;  /* 0x0000001971717c11 */ /* 0x000fe2000f8e10ff */
[----:B------:R-:W-:Y:S01]  /*4000*/  FFMA.FTZ R83, R9, R83, R82 ;  /* 0x0000005309537223 */ /* 0x000fe20000010052 */
[----:B------:R-:W-:Y:S01]  /*4010*/  FMUL.FTZ R88, R88, R131 ;  /* 0x0000008358587220 */ /* 0x000fe20000410000 */
[----:B------:R-:W-:Y:S01]  /*4020*/  FMUL.FTZ R80, R122, UR35 ;  /* 0x000000237a507c20 */ /* 0x000fe20008410000 */
[----:B------:R-:W-:Y:S01]  /*4030*/  FMUL.FTZ R79, R121, UR35 ;  /* 0x00000023794f7c20 */ /* 0x000fe20008410000 */
[----:B------:R-:W-:Y:S01]  /*4040*/  FFMA.FTZ R84, R8, R84, R83 ;  /* 0x0000005408547223 */ /* 0x000fe20000010053 */
[----:B------:R-:W-:Y:S01]  /*4050*/  FMUL.FTZ R89, R89, R132 ;  /* 0x0000008459597220 */ /* 0x000fe20000410000 */
[----:B------:R-:W-:Y:S01]  /*4060*/  FMUL.FTZ R80, R159, R80 ;  /* 0x000000509f507220 */ /* 0x000fe20000410000 */
[----:B------:R-:W-:Y:S01]  /*4070*/  FMUL.FTZ R90, R90, R133 ;  /* 0x000000855a5a7220 */ /* 0x000fe20000410000 */
[----:B------:R-:W-:Y:S01]  /*4080*/  FFMA.FTZ R85, R7, R85, R84 ;  /* 0x0000005507557223 */ /* 0x000fe20000010054 */
[----:B------:R-:W-:Y:S01]  /*4090*/  LEA R84, R78, UR25, 0x2 ;  /* 0x000000194e547c11 */ /* 0x000fe2000f8e10ff */
[----:B------:R-:W-:Y:S01]  /*40a0*/  FMUL.FTZ R78, R160, R79 ;  /* 0x0000004fa04e7220 */ /* 0x000fe20000410000 */
[----:B------:R-:W-:Y:S01]  /*40b0*/  FMUL.FTZ R79, R127, UR35 ;  /* 0x000000237f4f7c20 */ /* 0x000fe20008410000 */
[----:B------:R-:W-:Y:S01]  /*40c0*/  FFMA.FTZ R86, R6, R86, R85 ;  /* 0x0000005606567223 */ /* 0x000fe20000010055 */
[----:B------:R-:W-:Y:S01]  /*40d0*/  FMUL.FTZ R83, R133, UR35 ;  /* 0x0000002385537c20 */ /* 0x000fe20008410000 */
[----:B------:R2:W-:Y:S01]  /*40e0*/  STS [R84+0x2110], R77 ;  /* 0x0021104d54007388 */ /* 0x0005e20000000800 */
[----:B------:R-:W-:Y:S01]  /*40f0*/  FFMA.FTZ R85, R29, -R24, R120 ;  /* 0x800000181d557223 */ /* 0x000fe20000010078 */
[----:B------:R-:W-:Y:S01]  /*4100*/  FFMA.FTZ R87, R5, R87, R86 ;  /* 0x0000005705577223 */ /* 0x000fe20000010056 */
[----:B------:R-:W-:Y:S01]  /*4110*/  FMUL.FTZ R86, R124, UR35 ;  /* 0x000000237c567c20 */ /* 0x000fe20008410000 */
[----:B------:R3:W-:Y:S01]  /*4120*/  STS [R113+0x2114], R76 ;  /* 0x0021144c71007388 */ /* 0x0007e20000000800 */
[----:B0-----:R-:W-:Y:S01]  /*4130*/  FMUL.FTZ R110, R132, UR35 ;  /* 0x00000023846e7c20 */ /* 0x001fe20008410000 */
[----:B------:R-:W-:Y:S01]  /*4140*/  FFMA.FTZ R88, R4, R88, R87 ;  /* 0x0000005804587223 */ /* 0x000fe20000010057 */
[----:B------:R-:W-:Y:S01]  /*4150*/  FMUL.FTZ R86, R157, R86 ;  /* 0x000000569d567220 */ /* 0x000fe20000410000 */
[----:B------:R0:W-:Y:S01]  /*4160*/  STS [R113+0x211c], R80 ;  /* 0x00211c5071007388 */ /* 0x0001e20000000800 */
[----:B------:R-:W-:Y:S01]  /*4170*/  FMUL.FTZ R82, R91, R134 ;  /* 0x000000865b527220 */ /* 0x000fe20000410000 */
[----:B--2---:R-:W-:Y:S01]  /*4180*/  FMUL.FTZ R84, R158, R81 ;  /* 0x000000519e547220 */ /* 0x004fe20000410000 */
[----:B------:R-:W-:Y:S01]  /*4190*/  FMUL.FTZ R77, R125, UR35 ;  /* 0x000000237d4d7c20 */ /* 0x000fe20008410000 */
[----:B------:R-:W-:Y:S01]  /*41a0*/  FFMA.FTZ R89, R3, R89, R88 ;  /* 0x0000005903597223 */ /* 0x000fe20000010058 */
[----:B------:R-:W-:Y:S01]  /*41b0*/  FMUL.FTZ R88, R126, UR35 ;  /* 0x000000237e587c20 */ /* 0x000fe20008410000 */
[----:B------:R2:W-:Y:S01]  /*41c0*/  STS [R113+0x2118], R78 ;  /* 0x0021184e71007388 */ /* 0x0005e20000000800 */
[----:B---3--:R-:W-:Y:S01]  /*41d0*/  FMUL.FTZ R76, R156, R77 ;  /* 0x0000004d9c4c7220 */ /* 0x008fe20000410000 */
[----:B------:R-:W-:Y:S01]  /*41e0*/  FMUL.FTZ R77, R129, UR35 ;  /* 0x00000023814d7c20 */ /* 0x000fe20008410000 */
[----:B-1----:R-:W-:Y:S01]  /*41f0*/  FFMA.FTZ R108, R109, R108, R150 ;  /* 0x0000006c6d6c7223 */ /* 0x002fe20000010096 */
[----:B------:R1:W-:Y:S01]  /*4200*/  STS [R113+0x2120], R84 ;  /* 0x0021205471007388 */ /* 0x0003e20000000800 */
[----:B------:R-:W-:Y:S01]  /*4210*/  FMUL.FTZ R88, R9, R88 ;  /* 0x0000005809587220 */ /* 0x000fe20000410000 */
[----:B0-----:R-:W-:Y:S01]  /*4220*/  FMUL.FTZ R80, R6, R77 ;  /* 0x0000004d06507220 */ /* 0x001fe20000410000 */
[----:B------:R-:W-:Y:S01]  /*4230*/  FFMA.FTZ R107, R107, R108, R149 ;  /* 0x0000006c6b6b7223 */ /* 0x000fe20000010095 */
[----:B------:R0:W-:Y:S01]  /*4240*/  STS [R113+0x2128], R76 ;  /* 0x0021284c71007388 */ /* 0x0001e20000000800 */
[----:B------:R-:W-:Y:S01]  /*4250*/  FFMA.FTZ R89, R2, R90, R89 ;  /* 0x0000005a02597223 */ /* 0x000fe20000010059 */
[----:B--2---:R-:W-:Y:S01]  /*4260*/  FMUL.FTZ R78, R8, R79 ;  /* 0x0000004f084e7220 */ /* 0x004fe20000410000 */
[----:B------:R-:W-:Y:S01]  /*4270*/  FFMA.FTZ R106, R106, R107, R148 ;  /* 0x0000006b6a6a7223 */ /* 0x000fe20000010094 */
[----:B------:R-:W-:Y:S01]  /*4280*/  FMUL.FTZ R79, R131, UR35 ;  /* 0x00000023834f7c20 */ /* 0x000fe20008410000 */
[----:B------:R2:W-:Y:S01]  /*4290*/  STS [R113+0x2124], R86 ;  /* 0x0021245671007388 */ /* 0x0005e20000000800 */
[----:B-1----:R-:W-:Y:S01]  /*42a0*/  FMUL.FTZ R84, R130, UR35 ;  /* 0x0000002382547c20 */ /* 0x002fe20008410000 */
[----:B------:R-:W-:Y:S01]  /*42b0*/  FFMA.FTZ R105, R105, R106, R147 ;  /* 0x0000006a69697223 */ /* 0x000fe20000010093 */
[----:B------:R-:W1:Y:S01]  /*42c0*/  S2UR UR26, SR_CTAID.X ;  /* 0x00000000001a79c3 */ /* 0x000e620000002500 */
[----:B------:R3:W-:Y:S01]  /*42d0*/  STS [R113+0x2130], R78 ;  /* 0x0021304e71007388 */ /* 0x0007e20000000800 */
[----:B0-----:R-:W-:Y:S01]  /*42e0*/  FMUL.FTZ R76, R5, R84 ;  /* 0x00000054054c7220 */ /* 0x001fe20000410000 */
[----:B------:R-:W-:Y:S01]  /*42f0*/  FFMA.FTZ R104, R104, R105, R146 ;  /* 0x0000006968687223 */ /* 0x000fe20000010092 */
[----:B------:R-:W-:Y:S01]  /*4300*/  FFMA.FTZ R84, R28, -R25, R151 ;  /* 0x800000191c547223 */ /* 0x000fe20000010097 */
[----:B------:R0:W-:Y:S01]  /*4310*/  STS [R113+0x212c], R88 ;  /* 0x00212c5871007388 */ /* 0x0001e20000000800 */
[----:B------:R-:W-:Y:S01]  /*4320*/  FMUL.FTZ R114, R2, R83 ;  /* 0x0000005302727220 */ /* 0x000fe20000410000 */
[----:B------:R-:W-:Y:S01]  /*4330*/  FFMA.FTZ R103, R103, R104, R145 ;  /* 0x0000006867677223 */ /* 0x000fe20000010091 */
[----:B--2---:R-:W-:Y:S01]  /*4340*/  FMUL.FTZ R86, R4, R79 ;  /* 0x0000004f04567220 */ /* 0x004fe20000410000 */
[----:B------:R-:W-:Y:S01]  /*4350*/  STS [R113+0x213c], R76 ;  /* 0x00213c4c71007388 */ /* 0x000fe20000000800 */
[----:B------:R-:W-:Y:S01]  /*4360*/  FMUL.FTZ R90, R128, UR35 ;  /* 0x00000023805a7c20 */ /* 0x000fe20008410000 */
[----:B------:R-:W-:Y:S01]  /*4370*/  FFMA.FTZ R144, R93, R103, R144 ;  /* 0x000000675d907223 */ /* 0x000fe20000010090 */
[----:B---3--:R-:W1:Y:S01]  /*4380*/  LDC.64 R78, c[0x0][0x4d8] ;  /* 0x00013600ff4e7b82 */ /* 0x008e620000000a00 */
[----:B------:R-:W-:Y:S01]  /*4390*/  STS [R113+0x2138], R80 ;  /* 0x0021385071007388 */ /* 0x000fe20000000800 */
[----:B------:R-:W-:Y:S01]  /*43a0*/  FMUL.FTZ R110, R3, R110 ;  /* 0x0000006e036e7220 */ /* 0x000fe20000410000 */
[----:B------:R-:W-:Y:S01]  /*43b0*/  FFMA.FTZ R94, R94, R144, R143 ;  /* 0x000000905e5e7223 */ /* 0x000fe2000001008f */
[----:B0-----:R-:W-:Y:S01]  /*43c0*/  FFMA.FTZ R88, R30, -R23, R121 ;  /* 0x800000171e587223 */ /* 0x001fe20000010079 */
[----:B------:R-:W-:Y:S01]  /*43d0*/  FFMA.FTZ R82, R0, R82, R89 ;  /* 0x0000005200527223 */ /* 0x000fe20000010059 */
[----:B------:R-:W-:Y:S01]  /*43e0*/  STS [R113+0x2140], R86 ;  /* 0x0021405671007388 */ /* 0x000fe20000000800 */
[----:B------:R-:W-:Y:S01]  /*43f0*/  FFMA.FTZ R95, R95, R94, R142 ;  /* 0x0000005e5f5f7223 */ /* 0x000fe2000001008e */
[----:B------:R-:W-:Y:S01]  /*4400*/  FMUL.FTZ R87, R134, UR35 ;  /* 0x0000002386577c20 */ /* 0x000fe20008410000 */
[----:B------:R-:W-:Y:S01]  /*4410*/  FFMA.FTZ R89, R31, -R22, R122 ;  /* 0x800000161f597223 */ /* 0x000fe2000001007a */
[----:B------:R-:W-:Y:S01]  /*4420*/  FMUL.FTZ R90, R7, R90 ;  /* 0x0000005a075a7220 */ /* 0x000fe20000410000 */
[----:B------:R-:W-:Y:S01]  /*4430*/  FFMA.FTZ R96, R96, R95, R141 ;  /* 0x0000005f60607223 */ /* 0x000fe2000001008d */
[----:B------:R0:W-:Y:S01]  /*4440*/  STS [R113+0x2144], R110 ;  /* 0x0021446e71007388 */ /* 0x0001e20000000800 */
[----:B------:R-:W-:Y:S01]  /*4450*/  FMUL.FTZ R118, R0, R87 ;  /* 0x0000005700767220 */ /* 0x000fe20000410000 */
[----:B------:R-:W-:Y:S01]  /*4460*/  FFMA.FTZ R109, R33, -R20, R124 ;  /* 0x80000014216d7223 */ /* 0x000fe2000001007c */
[----:B------:R-:W-:Y:S01]  /*4470*/  FFMA.FTZ R97, R97, R96, R140 ;  /* 0x0000006061617223 */ /* 0x000fe2000001008c */
[----:B------:R2:W-:Y:S01]  /*4480*/  STS [R113+0x2134], R90 ;  /* 0x0021345a71007388 */ /* 0x0005e20000000800 */
[----:B------:R-:W-:-:S02]  /*4490*/  HFMA2 R93, -RZ, RZ, 0, 0 ;  /* 0x00000000ff5d7431 */ /* 0x000fc400000001ff */
[----:B------:R-:W-:Y:S01]  /*44a0*/  FFMA.FTZ R112, R34, -R19, R125 ;  /* 0x8000001322707223 */ /* 0x000fe2000001007d */
[----:B------:R-:W-:Y:S01]  /*44b0*/  FFMA.FTZ R98, R98, R97, R139 ;  /* 0x0000006162627223 */ /* 0x000fe2000001008b */
[----:B------:R-:W-:Y:S01]  /*44c0*/  FMUL.FTZ R91, R19, R96 ;  /* 0x00000060135b7220 */ /* 0x000fe20000410000 */
[----:B------:R3:W-:Y:S01]  /*44d0*/  STS [R113+0x2148], R114 ;  /* 0x0021487271007388 */ /* 0x0007e20000000800 */
[----:B0-----:R-:W-:Y:S01]  /*44e0*/  FFMA.FTZ R110, R32, -R21, R123 ;  /* 0x80000015206e7223 */ /* 0x001fe2000001007b */
[-C--:B------:R-:W-:Y:S01]  /*44f0*/  FFMA.FTZ R99, R99, R98.reuse, R138 ;  /* 0x0000006263637223 */ /* 0x080fe2000001008a */
[----:B------:R-:W-:Y:S01]  /*4500*/  FMUL.FTZ R87, R21, R98 ;  /* 0x0000006215577220 */ /* 0x000fe20000410000 */
[----:B------:R0:W-:Y:S01]  /*4510*/  STS [R113+0x214c], R118 ;  /* 0x00214c7671007388 */ /* 0x0001e20000000800 */
[----:B--2---:R-:W-:Y:S01]  /*4520*/  FMUL.FTZ R90, R20, R97 ;  /* 0x00000061145a7220 */ /* 0x004fe20000410000 */
[-C--:B------:R-:W-:Y:S01]  /*4530*/  FFMA.FTZ R100, R100, R99.reuse, R137 ;  /* 0x0000006364647223 */ /* 0x080fe20000010089 */
[----:B------:R-:W-:Y:S01]  /*4540*/  FMUL.FTZ R86, R22, R99 ;  /* 0x0000006316567220 */ /* 0x000fe20000410000 */
[----:B------:R-:W-:Y:S01]  /*4550*/  FFMA.FTZ R111, R35, -R18, R126 ;  /* 0x80000012236f7223 */ /* 0x000fe2000001007e */
[----:B-1----:R-:W-:-:S02]  /*4560*/  IMAD R115, R79, UR26, RZ ;  /* 0x0000001a4f737c24 */ /* 0x002fc4000f8e02ff */
[-C--:B------:R-:W-:Y:S01]  /*4570*/  FFMA.FTZ R101, R101, R100.reuse, R136 ;  /* 0x0000006465657223 */ /* 0x080fe20000010088 */
[----:B------:R-:W-:Y:S01]  /*4580*/  FMUL.FTZ R83, R23, R100 ;  /* 0x0000006417537220 */ /* 0x000fe20000410000 */
[----:B---3--:R-:W-:Y:S01]  /*4590*/  FMUL.FTZ R114, R18, R95 ;  /* 0x0000005f12727220 */ /* 0x008fe20000410000 */
[----:B------:R-:W-:Y:S01]  /*45a0*/  FFMA.FTZ R125, R38, -R15, R129 ;  /* 0x8000000f267d7223 */ /* 0x000fe20000010081 */
[-C--:B------:R-:W-:Y:S01]  /*45b0*/  FFMA.FTZ R102, R102, R101.reuse, R135 ;  /* 0x0000006566667223 */ /* 0x080fe20000010087 */
[----:B------:R-:W-:Y:S01]  /*45c0*/  FMUL.FTZ R76, R24, R101 ;  /* 0x00000065184c7220 */ /* 0x000fe20000410000 */
[----:B0-----:R-:W-:Y:S01]  /*45d0*/  FFMA.FTZ R118, R36, -R17, R127 ;  /* 0x8000001124767223 */ /* 0x001fe2000001007f */
[----:B------:R-:W-:Y:S01]  /*45e0*/  FMUL.FTZ R117, R15, R103 ;  /* 0x000000670f757220 */ /* 0x000fe20000410000 */
[----:B------:R-:W-:Y:S01]  /*45f0*/  FMUL.FTZ R77, R25, R102 ;  /* 0x00000066194d7220 */ /* 0x000fe20000410000 */
[----:B------:R-:W-:Y:S01]  /*4600*/  FFMA.FTZ R131, R40, -R13, R131 ;  /* 0x8000000d28837223 */ /* 0x000fe20000010083 */
[----:B------:R-:W-:Y:S01]  /*4610*/  FMUL.FTZ R124, R105, UR34 ;  /* 0x00000022697c7c20 */ /* 0x000fe20008410000 */
[----:B------:R-:W-:Y:S01]  /*4620*/  FFMA.FTZ R122, R39, -R14, R130 ;  /* 0x8000000e277a7223 */ /* 0x000fe20000010082 */
[----:B------:R-:W-:Y:S01]  /*4630*/  FFMA.FTZ R81, R77, R84, RZ ;  /* 0x000000544d517223 */ /* 0x000fe200000100ff */
[----:B------:R-:W-:Y:S01]  /*4640*/  FMUL.FTZ R120, R14, R104 ;  /* 0x000000680e787220 */ /* 0x000fe20000410000 */
[----:B------:R-:W-:Y:S01]  /*4650*/  FMUL.FTZ R119, R104, UR34 ;  /* 0x0000002268777c20 */ /* 0x000fe20008410000 */
[----:B------:R-:W-:Y:S01]  /*4660*/  FMUL.FTZ R121, R131, R124 ;  /* 0x0000007c83797220 */ /* 0x000fe20000410000 */
[----:B------:R-:W-:Y:S01]  /*4670*/  FFMA.FTZ R80, R76, R85, R81 ;  /* 0x000000554c507223 */ /* 0x000fe20000010051 */
[----:B------:R-:W-:Y:S01]  /*4680*/  USHF.R.S32.HI UR10, URZ, 0x1f, UR11 ;  /* 0x0000001fff0a7899 */ /* 0x000fe2000801140b */
[----:B------:R-:W-:Y:S01]  /*4690*/  FFMA.FTZ R132, R41, -R12, R132 ;  /* 0x8000000c29847223 */ /* 0x000fe20000010084 */
[----:B------:R-:W-:Y:S01]  /*46a0*/  ULEA UR35, UR12, 0xfffff800, 0xb ;  /* 0xfffff8000c237891 */ /* 0x000fe2000f8e58ff */
[----:B------:R-:W-:Y:S01]  /*46b0*/  FFMA.FTZ R81, R83, R88, R80 ;  /* 0x0000005853517223 */ /* 0x000fe20000010050 */
[----:B------:R-:W-:Y:S01]  /*46c0*/  UIMAD UR10, UR10, UR42, URZ ;  /* 0x0000002a0a0a72a4 */ /* 0x000fe2000f8e02ff */
[----:B------:R-:W-:Y:S01]  /*46d0*/  FMUL.FTZ R126, R103, UR34 ;  /* 0x00000022677e7c20 */ /* 0x000fe20008410000 */
[----:B------:R-:W-:Y:S01]  /*46e0*/  FFMA.FTZ R134, R43, -R10, R134 ;  /* 0x8000000a2b867223 */ /* 0x000fe20000010086 */
[----:B------:R-:W-:Y:S01]  /*46f0*/  FFMA.FTZ R80, R86, R89, R81 ;  /* 0x0000005956507223 */ /* 0x000fe20000010051 */
[----:B------:R-:W-:Y:S01]  /*4700*/  UIMAD UR10, UR11, UR43, UR10 ;  /* 0x0000002b0b0a72a4 */ /* 0x000fe2000f8e020a */
[----:B------:R-:W-:Y:S01]  /*4710*/  LOP3.LUT R135, R92, UR35, RZ, 0xfc, !PT ;  /* 0x000000235c877c12 */ /* 0x000fe2000f8efcff */
[----:B------:R-:W-:Y:S01]  /*4720*/  FFMA.FTZ R133, R42, -R11, R133 ;  /* 0x8000000b2a857223 */ /* 0x000fe20000010085 */
[----:B------:R-:W-:Y:S01]  /*4730*/  FFMA.FTZ R81, R87, R110, R80 ;  /* 0x0000006e57517223 */ /* 0x000fe20000010050 */
[----:B------:R-:W-:Y:S01]  /*4740*/  MOV R127, UR44 ;  /* 0x0000002c007f7c02 */ /* 0x000fe20008000f00 */
[----:B------:R-:W-:Y:S01]  /*4750*/  FMUL.FTZ R123, R11, R107 ;  /* 0x0000006b0b7b7220 */ /* 0x000fe20000410000 */
[----:B------:R-:W-:Y:S01]  /*4760*/  IADD3 R135, PT, PT, -R135, UR50, RZ ;  /* 0x0000003287877c10 */ /* 0x000fe2000fffe1ff */
[----:B------:R-:W-:Y:S01]  /*4770*/  FFMA.FTZ R116, R90, R109, R81 ;  /* 0x0000006d5a747223 */ /* 0x000fe20000010051 */
[----:B------:R-:W-:-:S04]  /*4780*/  IMAD.WIDE.U32 R80, R78, UR26, R92 ;  /* 0x0000001a4e507c25 */ /* 0x000fc8000f8e005c */
[----:B------:R-:W-:Y:S01]  /*4790*/  FMUL.FTZ R93, R17, R94 ;  /* 0x0000005e115d7220 */ /* 0x000fe20000410000 */
[----:B------:R-:W-:Y:S01]  /*47a0*/  ISETP.GE.AND P6, PT, R135, 0x1, PT ;  /* 0x000000018700780c */ /* 0x000fe20003fc6270 */
[----:B------:R-:W-:Y:S01]  /*47b0*/  FFMA.FTZ R113, R91, R112, R116 ;  /* 0x000000705b717223 */ /* 0x000fe20000010074 */
[----:B------:R-:W-:Y:S01]  /*47c0*/  FMUL.FTZ R116, R16, R144 ;  /* 0x0000009010747220 */ /* 0x000fe20000410000 */
[----:B------:R-:W-:Y:S01]  /*47d0*/  IADD3 R81, PT, PT, R81, R115, RZ ;  /* 0x0000007351517210 */ /* 0x000fe20007ffe0ff */
[----:B------:R-:W-:Y:S01]  /*47e0*/  FMUL.FTZ R115, R13, R105 ;  /* 0x000000690d737220 */ /* 0x000fe20000410000 */
[----:B------:R-:W-:Y:S01]  /*47f0*/  FFMA.FTZ R78, R114, R111, R113 ;  /* 0x0000006f724e7223 */ /* 0x000fe20000010071 */
[----:B------:R-:W-:Y:S01]  /*4800*/  FFMA.FTZ R113, R37, -R16, R128 ;  /* 0x8000001025717223 */ /* 0x000fe20000010080 */
[----:B------:R-:W-:Y:S01]  /*4810*/  FMUL.FTZ R128, R107, UR34 ;  /* 0x000000226b807c20 */ /* 0x000fe20008410000 */
[----:B------:R-:W-:Y:S01]  /*4820*/  BSSY.RECONVERGENT B0, `(.L_x_2078) ;  /* 0x000003d000007945 */ /* 0x000fe20003800200 */
[----:B------:R-:W-:Y:S01]  /*4830*/  FFMA.FTZ R79, R93, R118, R78 ;  /* 0x000000765d4f7223 */ /* 0x000fe2000001004e */
[----:B------:R-:W-:Y:S01]  /*4840*/  BAR.SYNC.DEFER_BLOCKING 0x0 ;  /* 0x0000000000007b1d */ /* 0x000fe20000010000 */
[----:B------:R-:W-:Y:S01]  /*4850*/  ISETP.GE.AND P5, PT, R135, 0x81, PT ;  /* 0x000000818700780c */ /* 0x000fe20003fa6270 */
[----:B------:R-:W-:Y:S01]  /*4860*/  FMUL.FTZ R130, R97, UR34 ;  /* 0x0000002261827c20 */ /* 0x000fe20008410000 */
[----:B------:R-:W-:Y:S01]  /*4870*/  FFMA.FTZ R78, R116, R113, R79 ;  /* 0x00000071744e7223 */ /* 0x000fe2000001004f */
[C---:B------:R-:W-:Y:S01]  /*4880*/  ISETP.GE.AND P4, PT, R135.reuse, 0x101, PT ;  /* 0x000001018700780c */ /* 0x040fe20003f86270 */
[----:B------:R-:W-:Y:S01]  /*4890*/  FMUL.FTZ R129, R98, UR34 ;  /* 0x0000002262817c20 */ /* 0x000fe20008410000 */
[----:B------:R-:W-:Y:S01]  /*48a0*/  ISETP.GE.AND P3, PT, R135, 0x181, PT ;  /* 0x000001818700780c */ /* 0x000fe20003f66270 */
[----:B------:R-:W-:Y:S01]  /*48b0*/  FFMA.FTZ R79, R117, R125, R78 ;  /* 0x0000007d754f7223 */ /* 0x000fe2000001004e */
[----:B------:R-:W-:-:S03]  /*48c0*/  FMUL.FTZ R125, R125, R126 ;  /* 0x0000007e7d7d7220 */ /* 0x000fc60000410000 */
[----:B------:R-:W-:Y:S01]  /*48d0*/  FFMA.FTZ R78, R120, R122, R79 ;  /* 0x0000007a784e7223 */ /* 0x000fe2000001004f */
[----:B------:R-:W-:Y:S01]  /*48e0*/  FMUL.FTZ R122, R122, R119 ;  /* 0x000000777a7a7220 */ /* 0x000fe20000410000 */
[----:B------:R-:W-:Y:S01]  /*48f0*/  FFMA.FTZ R119, R40, R105, R121 ;  /* 0x0000006928777223 */ /* 0x000fe20000010079 */
[----:B------:R-:W-:Y:S01]  /*4900*/  IADD3 R105, PT, PT, R92, 0x80, RZ ;  /* 0x000000805c697810 */ /* 0x000fe20007ffe0ff */
[----:B------:R-:W-:Y:S01]  /*4910*/  FFMA.FTZ R131, R115, R131, R78 ;  /* 0x0000008373837223 */ /* 0x000fe2000001004e */
[----:B------:R-:W-:Y:S01]  /*4920*/  MOV R79, UR42 ;  /* 0x0000002a004f7c02 */ /* 0x000fe20008000f00 */
[----:B------:R-:W-:Y:S01]  /*4930*/  FMUL.FTZ R121, R133, R128 ;  /* 0x0000008085797220 */ /* 0x000fe20000410000 */
[----:B------:R-:W-:Y:S01]  /*4940*/  LEA.HI R105, R105, R92, RZ, 0x1b ;  /* 0x0000005c69697211 */ /* 0x000fe200078fd8ff */
[----:B------:R-:W-:Y:S02]  /*4950*/  FMUL.FTZ R128, R99, UR34 ;  /* 0x0000002263807c20 */ /* 0x000fe40008410000 */
[----:B------:R-:W-:Y:S01]  /*4960*/  IMAD.WIDE.U32 R80, R79, UR11, R80 ;  /* 0x0000000b4f507c25 */ /* 0x000fe2000f8e0050 */
[----:B------:R-:W-:-:S03]  /*4970*/  LEA R137, R105, UR25, 0x2 ;  /* 0x0000001969897c11 */ /* 0x000fc6000f8e10ff */
[----:B------:R-:W-:Y:S01]  /*4980*/  FMUL.FTZ R79, R106, UR34 ;  /* 0x000000226a4f7c20 */ /* 0x000fe20008410000 */
[----:B------:R-:W-:Y:S01]  /*4990*/  FFMA.FTZ R121, R42, R107, R121 ;  /* 0x0000006b2a797223 */ /* 0x000fe20000010079 */
[----:B------:R-:W-:Y:S02]  /*49a0*/  IADD3 R105, PT, PT, R92, 0x200, RZ ;  /* 0x000002005c697810 */ /* 0x000fe40007ffe0ff */
[----:B------:R-:W-:Y:S01]  /*49b0*/  IADD3 R78, P2, PT, R80, UR35, RZ ;  /* 0x00000023504e7c10 */ /* 0x000fe2000ff5e0ff */
[----:B------:R-:W0:Y:S01]  /*49c0*/  LDS R137, [R137+0x2310] ;  /* 0x0023100089897984 */ /* 0x000e220000000800 */
[----:B------:R-:W-:Y:S02]  /*49d0*/  FMUL.FTZ R124, R132, R79 ;  /* 0x0000004f847c7220 */ /* 0x000fe40000410000 */
[----:B------:R-:W-:Y:S01]  /*49e0*/  IADD3.X R79, PT, PT, R81, UR10, RZ, P2, !PT ;  /* 0x0000000a514f7c10 */ /* 0x000fe200097fe4ff */
[----:B------:R-:W-:Y:S01]  /*49f0*/  FMUL.FTZ R81, R108, UR34 ;  /* 0x000000226c517c20 */ /* 0x000fe20008410000 */
[-C--:B------:R-:W-:Y:S01]  /*4a00*/  FFMA.FTZ R124, R41, R106.reuse, R124 ;  /* 0x0000006a297c7223 */ /* 0x080fe2000001007c */
[----:B------:R-:W-:-:S02]  /*4a10*/  FMUL.FTZ R106, R12, R106 ;  /* 0x0000006a0c6a7220 */ /* 0x000fc40000410000 */
[----:B------:R-:W-:Y:S01]  /*4a20*/  FMUL.FTZ R126, R134, R81 ;  /* 0x00000051867e7220 */ /* 0x000fe20000410000 */
[----:B------:R-:W-:Y:S01]  /*4a30*/  IMAD.WIDE.U32 R80, R127, UR8, R78 ;  /* 0x000000087f507c25 */ /* 0x000fe2000f8e004e */
[----:B------:R-:W-:-:S03]  /*4a40*/  MOV R79, UR45 ;  /* 0x0000002d004f7c02 */ /* 0x000fc60008000f00 */
[----:B------:R-:W-:Y:S01]  /*4a50*/  FFMA.FTZ R132, R106, R132, R131 ;  /* 0x000000846a847223 */ /* 0x000fe20000010083 */
[-C--:B------:R-:W-:Y:S01]  /*4a60*/  FFMA.FTZ R126, R43, R108.reuse, R126 ;  /* 0x0000006c2b7e7223 */ /* 0x080fe2000001007e */
[----:B------:R-:W-:Y:S01]  /*4a70*/  FMUL.FTZ R108, R10, R108 ;  /* 0x0000006c0a6c7220 */ /* 0x000fe20000410000 */
[----:B------:R-:W-:Y:S01]  /*4a80*/  LEA R78, P2, R80, UR46, 0x2 ;  /* 0x0000002e504e7c11 */ /* 0x000fe2000f8410ff */
[----:B------:R-:W-:Y:S01]  /*4a90*/  IMAD R79, R79, UR8, R81 ;  /* 0x000000084f4f7c24 */ /* 0x000fe2000f8e0251 */
[C---:B------:R-:W-:Y:S01]  /*4aa0*/  IADD3 R81, PT, PT, R92.reuse, 0x100, RZ ;  /* 0x000001005c517810 */ /* 0x040fe20007ffe0ff */
[----:B------:R-:W-:Y:S01]  /*4ab0*/  FFMA.FTZ R107, R123, R133, R132 ;  /* 0x000000857b6b7223 */ /* 0x000fe20000010084 */
[----:B------:R-:W-:Y:S01]  /*4ac0*/  IADD3 R127, PT, PT, R92, 0x180, RZ ;  /* 0x000001805c7f7810 */ /* 0x000fe20007ffe0ff */
[----:B------:R-:W-:Y:S01]  /*4ad0*/  FMUL.FTZ R133, R94, UR34 ;  /* 0x000000225e857c20 */ /* 0x000fe20008410000 */
[----:B------:R-:W-:Y:S01]  /*4ae0*/  LEA.HI R81, R81, R92, RZ, 0x1b ;  /* 0x0000005c51517211 */ /* 0x000fe200078fd8ff */
[----:B------:R-:W-:Y:S01]  /*4af0*/  FFMA.FTZ R107, R108, R134, R107 ;  /* 0x000000866c6b7223 */ /* 0x000fe2000001006b */
[----:B------:R-:W-:Y:S01]  /*4b00*/  LEA.HI.X R79, R80, UR47, R79, 0x2, P2 ;  /* 0x0000002f504f7c11 */ /* 0x000fe200090f144f */
[----:B------:R-:W-:Y:S01]  /*4b10*/  FMUL.FTZ R134, R144, UR34 ;  /* 0x0000002290867c20 */ /* 0x000fe20008410000 */
[----:B------:R-:W-:Y:S01]  /*4b20*/  LEA.HI R136, R127, R92, RZ, 0x1b ;  /* 0x0000005c7f887211 */ /* 0x000fe200078fd8ff */
[----:B------:R-:W-:Y:S01]  /*4b30*/  FMUL.FTZ R132, R95, UR34 ;  /* 0x000000225f847c20 */ /* 0x000fe20008410000 */
[----:B------:R-:W-:Y:S01]  /*4b40*/  LEA R140, R81, UR25, 0x2 ;  /* 0x00000019518c7c11 */ /* 0x000fe2000f8e10ff */
[----:B------:R-:W-:Y:S01]  /*4b50*/  FMUL.FTZ R131, R96, UR34 ;  /* 0x0000002260837c20 */ /* 0x000fe20008410000 */
[----:B------:R-:W-:Y:S01]  /*4b60*/  FMUL.FTZ R127, R100, UR34 ;  /* 0x00000022647f7c20 */ /* 0x000fe20008410000 */
[----:B------:R-:W-:Y:S01]  /*4b70*/  FMUL.FTZ R80, R101, UR34 ;  /* 0x0000002265507c20 */ /* 0x000fe20008410000 */
[----:B------:R-:W-:Y:S01]  /*4b80*/  FMUL.FTZ R81, R102, UR34 ;  /* 0x0000002266517c20 */ /* 0x000fe20008410000 */
[----:B------:R-:W-:Y:S01]  /*4b90*/  ISETP.GE.AND P2, PT, R135, 0x201, PT ;  /* 0x000002018700780c */ /* 0x000fe20003f46270 */
[----:B------:R-:W-:-:S12]  /*4ba0*/  @!P6 BRA `(.L_x_2079) ;  /* 0x000000000010e947 */ /* 0x000fd80003800000 */
[----:B------:R-:W-:-:S04]  /*4bb0*/  LEA.HI R138, R92, R92, RZ, 0x1b ;  /* 0x0000005c5c8a7211 */ /* 0x000fc800078fd8ff */
[----:B------:R-:W-:-:S05]  /*4bc0*/  LEA R138, R138, UR25, 0x2 ;  /* 0x000000198a8a7c11 */ /* 0x000fca000f8e10ff */
[----:B------:R-:W1:Y:S04]  /*4bd0*/  LDS R139, [R138+0x2110] ;  /* 0x002110008a8b7984 */ /* 0x000e680000000800 */
[----:B-1----:R1:W-:Y:S02]  /*4be0*/  REDG.E.ADD.F32.FTZ.RN.STRONG.GPU desc[UR32][R78.64], R139 ;  /* 0x0000008b4e0079a6 */ /* 0x0023e4000c12f320 */
.L_x_2079:
[----:B------:R-:W-:Y:S05]  /*4bf0*/  BSYNC.RECONVERGENT B0 ;  /* 0x0000000000007941 */ /* 0x000fea0003800200 */
.L_x_2078:
[----:B------:R-:W-:Y:S01]  /*4c00*/  BSSY.RECONVERGENT B0, `(.L_x_2080) ;  /* 0x0000004000007945 */ /* 0x000fe20003800200 */
[----:B------:R-:W-:-:S03]  /*4c10*/  ISETP.GE.AND P6, PT, R135, 0x281, PT ;  /* 0x000002818700780c */ /* 0x000fc60003fc6270 */
[----:B------:R-:W-:Y:S10]  /*4c20*/  @!P5 BRA `(.L_x_2081) ;  /* 0x000000000004d947 */ /* 0x000ff40003800000 */
[----:B0-----:R2:W-:Y:S02]  /*4c30*/  REDG.E.ADD.F32.FTZ.RN.STRONG.GPU desc[UR32][R78.64+0x200], R137 ;  /* 0x000200894e0079a6 */ /* 0x0015e4000c12f320 */
.L_x_2081:
[----:B------:R-:W-:Y:S05]  /*4c40*/  BSYNC.RECONVERGENT B0 ;  /* 0x0000000000007941 */ /* 0x000fea0003800200 */
.L_x_2080:
[----:B0-2---:R0:W2:Y:S01]  /*4c50*/  LDS R137, [R140+0x2510] ;  /* 0x002510008c897984 */ /* 0x0050a20000000800 */
[----:B------:R-:W-:Y:S01]  /*4c60*/  BSSY.RECONVERGENT B0, `(.L_x_2082) ;  /* 0x0000006000007945 */ /* 0x000fe20003800200 */
[----:B-1----:R-:W-:Y:S02]  /*4c70*/  IADD3 R139, PT, PT, R92, 0x280, RZ ;  /* 0x000002805c8b7810 */ /* 0x002fe40007ffe0ff */
[----:B------:R-:W-:Y:S02]  /*4c80*/  LEA.HI R138, R105, R92, RZ, 0x1b ;  /* 0x0000005c698a7211 */ /* 0x000fe400078fd8ff */
[----:B------:R-:W-:Y:S01]  /*4c90*/  LEA R136, R136, UR25, 0x2 ;  /* 0x0000001988887c11 */ /* 0x000fe2000f8e10ff */
[----:B------:R-:W-:Y:S06]  /*4ca0*/  @!P4 BRA `(.L_x_2083) ;  /* 0x000000000004c947 */ /* 0x000fec0003800000 */
[----:B--2---:R1:W-:Y:S02]  /*4cb0*/  REDG.E.ADD.F32.FTZ.RN.STRONG.GPU desc[UR32][R78.64+0x400], R137 ;  /* 0x000400894e0079a6 */ /* 0x0043e4000c12f320 */
.L_x_2083:
[----:B------:R-:W-:Y:S05]  /*4cc0*/  BSYNC.RECONVERGENT B0 ;  /* 0x0000000000007941 */ /* 0x000fea0003800200 */
.L_x_2082:
[----:B-12---:R1:W2:Y:S01]  /*4cd0*/  LDS R137, [R136+0x2710] ;  /* 0x0027100088897984 */ /* 0x0062a20000000800 */
[----:B------:R-:W-:Y:S01]  /*4ce0*/  BSSY.RECONVERGENT B0, `(.L_x_2084) ;  /* 0x0000005000007945 */ /* 0x000fe20003800200 */
[----:B------:R-:W-:Y:S02]  /*4cf0*/  LEA.HI R139, R139, R92, RZ, 0x1b ;  /* 0x0000005c8b8b7211 */ /* 0x000fe400078fd8ff */
[----:B------:R-:W-:Y:S01]  /*4d00*/  LEA R138, R138, UR25, 0x2 ;  /* 0x000000198a8a7c11 */ /* 0x000fe2000f8e10ff */
[----:B------:R-:W-:Y:S06]  /*4d10*/  @!P3 BRA `(.L_x_2085) ;  /* 0x000000000004b947 */ /* 0x000fec0003800000 */
[----:B--2---:R3:W-:Y:S02]  /*4d20*/  REDG.E.ADD.F32.FTZ.RN.STRONG.GPU desc[UR32][R78.64+0x600], R137 ;  /* 0x000600894e0079a6 */ /* 0x0047e4000c12f320 */
.L_x_2085:
[----:B------:R-:W-:Y:S05]  /*4d30*/  BSYNC.RECONVERGENT B0 ;  /* 0x0000000000007941 */ /* 0x000fea0003800200 */
.L_x_2084:
[----:B--23--:R2:W3:Y:S01]  /*4d40*/  LDS R137, [R138+0x2910] ;  /* 0x002910008a897984 */ /* 0x00c4e20000000800 */
[----:B------:R-:W-:Y:S01]  /*4d50*/  BSSY.RECONVERGENT B0, `(.L_x_2086) ;  /* 0x0000004000007945 */ /* 0x000fe20003800200 */
[----:B-1----:R-:W-:-:S03]  /*4d60*/  LEA R136, R139, UR25, 0x2 ;  /* 0x000000198b887c11 */ /* 0x002fc6000f8e10ff */
[----:B------:R-:W-:Y:S05]  /*4d70*/  @!P2 BRA `(.L_x_2087) ;  /* 0x000000000004a947 */ /* 0x000fea0003800000 */
[----:B---3--:R1:W-:Y:S02]  /*4d80*/  REDG.E.ADD.F32.FTZ.RN.STRONG.GPU desc[UR32][R78.64+0x800], R137 ;  /* 0x000800894e0079a6 */ /* 0x0083e4000c12f320 */
.L_x_2087:
[----:B------:R-:W-:Y:S05]  /*4d90*/  BSYNC.RECONVERGENT B0 ;  /* 0x0000000000007941 */ /* 0x000fea0003800200 */
.L_x_2086:
[----:B-1-3--:R1:W3:Y:S01]  /*4da0*/  LDS R137, [R136+0x2b10] ;  /* 0x002b100088897984 */ /* 0x00a2e20000000800 */
[----:B------:R-:W-:Y:S01]  /*4db0*/  BSSY.RECONVERGENT B0, `(.L_x_2088) ;  /* 0x0000005000007945 */ /* 0x000fe20003800200 */
[C---:B------:R-:W-:Y:S02]  /*4dc0*/  IADD3 R139, PT, PT, R92.reuse, 0x300, RZ ;  /* 0x000003005c8b7810 */ /* 0x040fe40007ffe0ff */
[----:B------:R-:W-:Y:S01]  /*4dd0*/  IADD3 R141, PT, PT, R92, 0x380, RZ ;  /* 0x000003805c8d7810 */ /* 0x000fe20007ffe0ff */
[----:B------:R-:W-:Y:S06]  /*4de0*/  @!P6 BRA `(.L_x_2089) ;  /* 0x000000000004e947 */ /* 0x000fec0003800000 */
[----:B---3--:R4:W-:Y:S02]  /*4df0*/  REDG.E.ADD.F32.FTZ.RN.STRONG.GPU desc[UR32][R78.64+0xa00], R137 ;  /* 0x000a00894e0079a6 */ /* 0x0089e4000c12f320 */
.L_x_2089:
[----:B------:R-:W-:Y:S05]  /*4e00*/  BSYNC.RECONVERGENT B0 ;  /* 0x0000000000007941 */ /* 0x000fea0003800200 */
.L_x_2088:
[----:B---34-:R-:W-:Y:S01]  /*4e10*/  LOP3.LUT R137, R92, 0x400, RZ, 0xfc, !PT ;  /* 0x000004005c897812 */ /* 0x018fe200078efcff */
[----:B------:R-:W-:Y:S01]  /*4e20*/  BSSY.RECONVERGENT B0, `(.L_x_2090) ;  /* 0x000000f000007945 */ /* 0x000fe20003800200 */
[-C--:B------:R-:W-:Y:S02]  /*4e30*/  LEA.HI R139, R139, R92.reuse, RZ, 0x1b ;  /* 0x0000005c8b8b7211 */ /* 0x080fe400078fd8ff */
[-C--:B-1----:R-:W-:Y:S02]  /*4e40*/  LEA.HI R136, R137, R92.reuse, RZ, 0x1b ;  /* 0x0000005c89887211 */ /* 0x082fe400078fd8ff */
[----:B------:R-:W-:Y:S02]  /*4e50*/  LEA R137, R139, UR25, 0x2 ;  /* 0x000000198b897c11 */ /* 0x000fe4000f8e10ff */
[----:B------:R-:W-:Y:S02]  /*4e60*/  ISETP.GE.AND P6, PT, R135, 0x301, PT ;  /* 0x000003018700780c */ /* 0x000fe40003fc6270 */
[----:B------:R-:W-:-:S02]  /*4e70*/  LEA.HI R141, R141, R92, RZ, 0x1b ;  /* 0x0000005c8d8d7211 */ /* 0x000fc400078fd8ff */
[----:B------:R-:W1:Y:S01]  /*4e80*/  LDS R137, [R137+0x2d10] ;  /* 0x002d100089897984 */ /* 0x000e620000000800 */
[----:B------:R-:W-:Y:S02]  /*4e90*/  IADD3 R143, PT, PT, R92, 0x480, RZ ;  /* 0x000004805c8f7810 */ /* 0x000fe40007ffe0ff */
[----:B------:R-:W-:Y:S02]  /*4ea0*/  LEA R141, R141, UR25, 0x2 ;  /* 0x000000198d8d7c11 */ /* 0x000fe4000f8e10ff */
[C---:B------:R-:W-:Y:S02]  /*4eb0*/  ISETP.GE.AND P2, PT, R135.reuse, 0x381, PT ;  /* 0x000003818700780c */ /* 0x040fe40003f46270 */
[C---:B------:R-:W-:Y:S02]  /*4ec0*/  ISETP.GE.AND P3, PT, R135.reuse, 0x401, PT ;  /* 0x000004018700780c */ /* 0x040fe40003f66270 */
[C---:B------:R-:W-:Y:S02]  /*4ed0*/  ISETP.GE.AND P4, PT, R135.reuse, 0x481, PT ;  /* 0x000004818700780c */ /* 0x040fe40003f86270 */
[----:B------:R-:W-:Y:S01]  /*4ee0*/  ISETP.GE.AND P5, PT, R135, 0x501, PT ;  /* 0x000005018700780c */ /* 0x000fe20003fa6270 */
[----:B------:R-:W-:-:S12]  /*4ef0*/  @!P6 BRA `(.L_x_2091) ;  /* 0x000000000004e947 */ /* 0x000fd80003800000 */
[----:B-1----:R3:W-:Y:S02]  /*4f00*/  REDG.E.ADD.F32.FTZ.RN.STRONG.GPU desc[UR32][R78.64+0xc00], R137 ;  /* 0x000c00894e0079a6 */ /* 0x0027e4000c12f320 */
.L_x_2091:
[----:B------:R-:W-:Y:S05]  /*4f10*/  BSYNC.RECONVERGENT B0 ;  /* 0x0000000000007941 */ /* 0x000fea0003800200 */
.L_x_2090:
[----:B-1-3--:R1:W3:Y:S01]  /*4f20*/  LDS R137, [R141+0x2f10] ;  /* 0x002f10008d897984 */ /* 0x00a2e20000000800 */
[----:B------:R-:W-:Y:S01]  /*4f30*/  BSSY.RECONVERGENT B0, `(.L_x_2092) ;  /* 0x0000006000007945 */ /* 0x000fe20003800200 */
[----:B------:R-:W-:Y:S02]  /*4f40*/  IADD3 R139, PT, PT, R92, 0x500, RZ ;  /* 0x000005005c8b7810 */ /* 0x000fe40007ffe0ff */
[----:B------:R-:W-:Y:S02]  /*4f50*/  LEA.HI R143, R143, R92, RZ, 0x1b ;  /* 0x0000005c8f8f7211 */ /* 0x000fe400078fd8ff */
[----:B------:R-:W-:Y:S01]  /*4f60*/  LEA R136, R136, UR25, 0x2 ;  /* 0x0000001988887c11 */ /* 0x000fe2000f8e10ff */
[----:B------:R-:W-:Y:S06]  /*4f70*/  @!P2 BRA `(.L_x_2093) ;  /* 0x000000000004a947 */ /* 0x000fec0003800000 */
[----:B---3--:R4:W-:Y:S02]  /*4f80*/  REDG.E.ADD.F32.FTZ.RN.STRONG.GPU desc[UR32][R78.64+0xe00], R137 ;  /* 0x000e00894e0079a6 */ /* 0x0089e4000c12f320 */
.L_x_2093:
[----:B------:R-:W-:Y:S05]  /*4f90*/  BSYNC.RECONVERGENT B0 ;  /* 0x0000000000007941 */ /* 0x000fea0003800200 */
.L_x_2092:
[----:B---34-:R3:W4:Y:S01]  /*4fa0*/  LDS R137, [R136+0x3110] ;  /* 0x0031100088897984 */ /* 0x0187220000000800 */
[----:B------:R-:W-:Y:S01]  /*4fb0*/  BSSY.RECONVERGENT B0, `(.L_x_2094) ;  /* 0x0000005000007945 */ /* 0x000fe20003800200 */
[----:B------:R-:W-:Y:S02]  /*4fc0*/  LEA.HI R139, R139, R92, RZ, 0x1b ;  /* 0x0000005c8b8b7211 */ /* 0x000fe400078fd8ff */
[----:B------:R-:W-:Y:S01]  /*4fd0*/  LEA R143, R143, UR25, 0x2 ;  /* 0x000000198f8f7c11 */ /* 0x000fe2000f8e10ff */
[----:B------:R-:W-:Y:S06]  /*4fe0*/  @!P3 BRA `(.L_x_2095) ;  /* 0x000000000004b947 */ /* 0x000fec0003800000 */
[----:B----4-:R4:W-:Y:S02]  /*4ff0*/  REDG.E.ADD.F32.FTZ.RN.STRONG.GPU desc[UR32][R78.64+0x1000], R137 ;  /* 0x001000894e0079a6 */ /* 0x0109e4000c12f320 */
.L_x_2095:
[----:B------:R-:W-:Y:S05]  /*5000*/  BSYNC.RECONVERGENT B0 ;  /* 0x0000000000007941 */ /* 0x000fea0003800200 */
.L_x_2094:
[----:B----4-:R4:W0:Y:S01]  /*5010*/  LDS R137, [R143+0x3310] ;  /* 0x003310008f897984 */ /* 0x0108220000000800 */
[----:B------:R-:W-:Y:S01]  /*5020*/  BSSY.RECONVERGENT B0, `(.L_x_2096) ;  /* 0x0000004000007945 */ /* 0x000fe20003800200 */
[----:B---3--:R-:W-:-:S03]  /*5030*/  LEA R136, R139, UR25, 0x2 ;  /* 0x000000198b887c11 */ /* 0x008fc6000f8e10ff */
[----:B------:R-:W-:Y:S05]  /*5040*/  @!P4 BRA `(.L_x_2097) ;  /* 0x000000000004c947 */ /* 0x000fea0003800000 */
[----:B0-----:R3:W-:Y:S02]  /*5050*/  REDG.E.ADD.F32.FTZ.RN.STRONG.GPU desc[UR32][R78.64+0x1200], R137 ;  /* 0x001200894e0079a6 */ /* 0x0017e4000c12f320 */
.L_x_2097:
[----:B------:R-:W-:Y:S05]  /*5060*/  BSYNC.RECONVERGENT B0 ;  /* 0x0000000000007941 */ /* 0x000fea0003800200 */
.L_x_2096:
[----:B0--3--:R0:W3:Y:S01]  /*5070*/  LDS R137, [R136+0x3510] ;  /* 0x0035100088897984 */ /* 0x0090e20000000800 */
[----:B------:R-:W-:Y:S01]  /*5080*/  BSSY.RECONVERGENT B0, `(.L_x_2098) ;  /* 0x0000005000007945 */ /* 0x000fe20003800200 */
[C---:B------:R-:W-:Y:S02]  /*5090*/  IADD3 R139, PT, PT, R92.reuse, 0x580, RZ ;  /* 0x000005805c8b7810 */ /* 0x040fe40007ffe0ff */
[----:B-1----:R-:W-:Y:S01]  /*50a0*/  IADD3 R141, PT, PT, R92, 0x600, RZ ;  /* 0x000006005c8d7810 */ /* 0x002fe20007ffe0ff */
[----:B------:R-:W-:Y:S06]  /*50b0*/  @!P5 BRA `(.L_x_2099) ;  /* 0x000000000004d947 */ /* 0x000fec0003800000 */
[----:B---3--:R1:W-:Y:S02]  /*50c0*/  REDG.E.ADD.F32.FTZ.RN.STRONG.GPU desc[UR32][R78.64+0x1400], R137 ;  /* 0x001400894e0079a6 */ /* 0x0083e4000c12f320 */
.L_x_2099:
[----:B------:R-:W-:Y:S05]  /*50d0*/  BSYNC.RECONVERGENT B0 ;  /* 0x0000000000007941 */ /* 0x000fea0003800200 */
.L_x_2098:
[----:B-1-3--:R-:W-:Y:S01]  /*50e0*/  IADD3 R137, PT, PT, R92, 0x680, RZ ;  /* 0x000006805c897810 */ /* 0x00afe20007ffe0ff */
[----:B------:R-:W-:Y:S01]  /*50f0*/  BSSY.RECONVERGENT B0, `(.L_x_2100) ;  /* 0x000000f000007945 */ /* 0x000fe20003800200 */
[-C--:B------:R-:W-:Y:S02]  /*5100*/  LEA.HI R139, R139, R92.reuse, RZ, 0x1b ;  /* 0x0000005c8b8b7211 */ /* 0x080fe400078fd8ff */
[-C--:B0-----:R-:W-:Y:S02]  /*5110*/  LEA.HI R136, R137, R92.reuse, RZ, 0x1b ;  /* 0x0000005c89887211 */ /* 0x081fe400078fd8ff */
[----:B------:R-:W-:Y:S02]  /*5120*/  LEA R137, R139, UR25, 0x2 ;  /* 0x000000198b897c11 */ /* 0x000fe4000f8e10ff */
[----:B------:R-:W-:Y:S02]  /*5130*/  ISETP.GE.AND P6, PT, R135, 0x581, PT ;  /* 0x000005818700780c */ /* 0x000fe40003fc6270 */
[----:B------:R-:W-:-:S02]  /*5140*/  LEA.HI R141, R141, R92, RZ, 0x1b ;  /* 0x0000005c8d8d7211 */ /* 0x000fc400078fd8ff */
[----:B------:R-:W0:Y:S01]  /*5150*/  LDS R137, [R137+0x3710] ;  /* 0x0037100089897984 */ /* 0x000e220000000800 */
[----:B----4-:R-:W-:Y:S02]  /*5160*/  IADD3 R143, PT, PT, R92, 0x700, RZ ;  /* 0x000007005c8f7810 */ /* 0x010fe40007ffe0ff */
[----:B------:R-:W-:Y:S02]  /*5170*/  LEA R141, R141, UR25, 0x2 ;  /* 0x000000198d8d7c11 */ /* 0x000fe4000f8e10ff */
[C---:B------:R-:W-:Y:S02]  /*5180*/  ISETP.GE.AND P2, PT, R135.reuse, 0x601, PT ;  /* 0x000006018700780c */ /* 0x040fe40003f46270 */
[C---:B------:R-:W-:Y:S02]  /*5190*/  ISETP.GE.AND P3, PT, R135.reuse, 0x681, PT ;  /* 0x000006818700780c */ /* 0x040fe40003f66270 */
[C---:B------:R-:W-:Y:S02]  /*51a0*/  ISETP.GE.AND P4, PT, R135.reuse, 0x701, PT ;  /* 0x000007018700780c */ /* 0x040fe40003f86270 */
[----:B------:R-:W-:Y:S01]  /*51b0*/  ISETP.GE.AND P5, PT, R135, 0x781, PT ;  /* 0x000007818700780c */ /* 0x000fe20003fa6270 */
[----:B------:R-:W-:-:S12]  /*51c0*/  @!P6 BRA `(.L_x_2101) ;  /* 0x000000000004e947 */ /* 0x000fd80003800000 */
[----:B0-----:R1:W-:Y:S02]  /*51d0*/  REDG.E.ADD.F32.FTZ.RN.STRONG.GPU desc[UR32][R78.64+0x1600], R137 ;  /* 0x001600894e0079a6 */ /* 0x0013e4000c12f320 */
.L_x_2101:
[----:B------:R-:W-:Y:S05]  /*51e0*/  BSYNC.RECONVERGENT B0 ;  /* 0x0000000000007941 */ /* 0x000fea0003800200 */
.L_x_2100:
[----:B------:R3:W4:Y:S01]  /*51f0*/  LDS R135, [R141+0x3910] ;  /* 0x003910008d877984 */ /* 0x0007220000000800 */
[----:B------:R-:W-:Y:S01]  /*5200*/  BSSY.RECONVERGENT B0, `(.L_x_2102) ;  /* 0x0000006000007945 */ /* 0x000fe20003800200 */
[----:B01----:R-:W-:Y:S02]  /*5210*/  IADD3 R137, PT, PT, R92, 0x780, RZ ;  /* 0x000007805c897810 */ /* 0x003fe40007ffe0ff */
[----:B------:R-:W-:Y:S02]  /*5220*/  LEA.HI R143, R143, R92, RZ, 0x1b ;  /* 0x0000005c8f8f7211 */ /* 0x000fe400078fd8ff */
[----:B------:R-:W-:Y:S01]  /*5230*/  LEA R136, R136, UR25, 0x2 ;  /* 0x0000001988887c11 */ /* 0x000fe2000f8e10ff */
[----:B------:R-:W-:Y:S06]  /*5240*/  @!P2 BRA `(.L_x_2103) ;  /* 0x000000000004a947 */ /* 0x000fec0003800000 */
[----:B----4-:R0:W-:Y:S02]  /*5250*/  REDG.E.ADD.F32.FTZ.RN.STRONG.GPU desc[UR32][R78.64+0x1800], R135 ;  /* 0x001800874e0079a6 */ /* 0x0101e4000c12f320 */
.L_x_2103:
[----:B------:R-:W-:Y:S05]  /*5260*/  BSYNC.RECONVERGENT B0 ;  /* 0x0000000000007941 */ /* 0x000fea0003800200 */
.L_x_2102:
[----:B0---4-:R0:W1:Y:S01]  /*5270*/  LDS R135, [R136+0x3b10] ;  /* 0x003b100088877984 */ /* 0x0110620000000800 */
[----:B------:R-:W-:Y:S01]  /*5280*/  BSSY.RECONVERGENT B0, `(.L_x_2104) ;  /* 0x0000005000007945 */ /* 0x000fe20003800200 */
[----:B------:R-:W-:Y:S02]  /*5290*/  LEA.HI R137, R137, R92, RZ, 0x1b ;  /* 0x0000005c89897211 */ /* 0x000fe400078fd8ff */
[----:B------:R-:W-:Y:S01]  /*52a0*/  LEA R143, R143, UR25, 0x2 ;  /* 0x000000198f8f7c11 */ /* 0x000fe2000f8e10ff */
[----:B------:R-:W-:Y:S06]  /*52b0*/  @!P3 BRA `(.L_x_2105) ;  /* 0x000000000004b947 */ /* 0x000fec0003800000 */
[----:B-1----:R4:W-:Y:S02]  /*52c0*/  REDG.E.ADD.F32.FTZ.RN.STRONG.GPU desc[UR32][R78.64+0x1a00], R135 ;  /* 0x001a00874e0079a6 */ /* 0x0029e4000c12f320 */
.L_x_2105:
[----:B------:R-:W-:Y:S05]  /*52d0*/  BSYNC.RECONVERGENT B0 ;  /* 0x0000000000007941 */ /* 0x000fea0003800200 */
.L_x_2104:
[----:B-1--4-:R1:W4:Y:S01]  /*52e0*/  LDS R135, [R143+0x3d10] ;  /* 0x003d10008f877984 */ /* 0x0123220000000800 */
[----:B------:R-:W-:Y:S01]  /*52f0*/  BSSY.RECONVERGENT B0, `(.L_x_2106) ;  /* 0x0000004000007945 */ /* 0x000fe20003800200 */
[----:B------:R-:W-:-:S03]  /*5300*/  LEA R137, R137, UR25, 0x2 ;  /* 0x0000001989897c11 */ /* 0x000fc6000f8e10ff */
[----:B------:R-:W-:Y:S05]  /*5310*/  @!P4 BRA `(.L_x_2107) ;  /* 0x000000000004c947 */ /* 0x000fea0003800000 */
[----:B----4-:R4:W-:Y:S02]  /*5320*/  REDG.E.ADD.F32.FTZ.RN.STRONG.GPU desc[UR32][R78.64+0x1c00], R135 ;  /* 0x001c00874e0079a6 */ /* 0x0109e4000c12f320 */
.L_x_2107:
[----:B------:R-:W-:Y:S05]  /*5330*/  BSYNC.RECONVERGENT B0 ;  /* 0x0000000000007941 */ /* 0x000fea0003800200 */
.L_x_2106:
[----:B----4-:R4:W0:Y:S01]  /*5340*/  LDS R135, [R137+0x3f10] ;  /* 0x003f100089877984 */ /* 0x0108220000000800 */
[----:B------:R-:W-:Y:S04]  /*5350*/  BSSY.RECONVERGENT B0, `(.L_x_2108) ;  /* 0x0000003000007945 */ /* 0x000fe80003800200 */
[----:B------:R-:W-:Y:S05]  /*5360*/  @!P5 BRA `(.L_x_2109) ;  /* 0x000000000004d947 */ /* 0x000fea0003800000 */
[----:B0-----:R0:W-:Y:S02]  /*5370*/  REDG.E.ADD.F32.FTZ.RN.STRONG.GPU desc[UR32][R78.64+0x1e00], R135 ;  /* 0x001e00874e0079a6 */ /* 0x0011e4000c12f320 */
.L_x_2109:
[----:B------:R-:W-:Y:S05]  /*5380*/  BSYNC.RECONVERGENT B0 ;  /* 0x0000000000007941 */ /* 0x000fea0003800200 */
.L_x_2108:
[----:B0-----:R-:W0:Y:S01]  /*5390*/  S2R R135, SR_LANEID ;  /* 0x0000000000877919 */ /* 0x001e220000000000 */
[----:B------:R-:W-:Y:S01]  /*53a0*/  ISETP.NE.AND P3, PT, R92, RZ, PT ;  /* 0x000000ff5c00720c */ /* 0x000fe20003f65270 */
[----:B------:R-:W-:Y:S01]  /*53b0*/  FMUL.FTZ R128, R89, R128 ;  /* 0x0000008059807220 */ /* 0x000fe20000410000 */
[----:B------:R-:W-:Y:S01]  /*53c0*/  FMUL.FTZ R127, R88, R127 ;  /* 0x0000007f587f7220 */ /* 0x000fe20000410000 */
[----:B------:R-:W5:Y:S01]  /*53d0*/  SHFL.DOWN PT, R78, R107, 0x1, 0x1f ;  /* 0x08201f006b4e7f89 */ /* 0x000f6200000e0000 */
[----:B------:R-:W-:Y:S01]  /*53e0*/  FMUL.FTZ R88, R85, R80 ;  /* 0x0000005055587220 */ /* 0x000fe20000410000 */
[----:B------:R-:W-:Y:S01]  /*53f0*/  FMUL.FTZ R85, R84, R81 ;  /* 0x0000005154557220 */ /* 0x000fe20000410000 */
[----:B------:R-:W-:Y:S01]  /*5400*/  FMUL.FTZ R134, R113, R134 ;  /* 0x0000008671867220 */ /* 0x000fe20000410000 */
[----:B------:R-:W1:Y:S01]  /*5410*/  SHFL.DOWN PT, R79, R82, 0x1, 0x1f ;  /* 0x08201f00524f7f89 */ /* 0x000e6200000e0000 */
        /* <DEDUP_REMOVED lines=36> */
[----:B-----5:R-:W-:Y:S01]  /*5660*/  @!P2 FADD.FTZ R107, R107, R78 ;  /* 0x0000004e6b6ba221 */ /* 0x020fe20000010000 */
[----:B-1----:R-:W-:Y:S01]  /*5670*/  @!P2 FADD.FTZ R82, R82, R79 ;  /* 0x0000004f5252a221 */ /* 0x002fe20000010000 */
[----:B------:R-:W-:Y:S01]  /*5680*/  ISETP.GT.AND P2, PT, R135, 0x1d, PT ;  /* 0x0000001d8700780c */ /* 0x000fe20003f44270 */
[----:B------:R-:W-:Y:S01]  /*5690*/  FADD.FTZ R52, R133, R52 ;  /* 0x0000003485347221 */ /* 0x000fe20000010000 */
[----:B------:R-:W-:Y:S01]  /*56a0*/  FADD.FTZ R65, R90, R65 ;  /* 0x000000415a417221 */ /* 0x000fe20000010000 */
[----:B------:R-:W0:Y:S01]  /*56b0*/  SHFL.DOWN PT, R78, R107, 0x2, 0x1f ;  /* 0x08401f006b4e7f89 */ /* 0x000e2200000e0000 */
[----:B------:R-:W-:Y:S01]  /*56c0*/  FADD.FTZ R51, R132, R51 ;  /* 0x0000003384337221 */ /* 0x000fe20000010000 */
[----:B------:R-:W-:Y:S01]  /*56d0*/  FADD.FTZ R64, R87, R64 ;  /* 0x0000004057407221 */ /* 0x000fe20000010000 */
[----:B------:R-:W-:Y:S01]  /*56e0*/  FADD.FTZ R50, R131, R50 ;  /* 0x0000003283327221 */ /* 0x000fe20000010000 */
[----:B------:R-:W1:Y:S01]  /*56f0*/  SHFL.DOWN PT, R79, R82, 0x2, 0x1f ;  /* 0x08401f00524f7f89 */ /* 0x000e6200000e0000 */
        /* <DEDUP_REMOVED lines=28> */
[----:B-1----:R-:W-:-:S05]  /*58c0*/  FADD.FTZ R81, R82, R79 ;  /* 0x0000004f52517221 */ /* 0x002fca0000010000 */
[----:B------:R0:W-:Y:S01]  /*58d0*/  @!P2 STS.64 [R89+UR25+0x4218], R80 ;  /* 0x004218505900a988 */ /* 0x0001e20008000a19 */
[----:B------:R-:W-:Y:S06]  /*58e0*/  BAR.SYNC.DEFER_BLOCKING 0x0 ;  /* 0x0000000000007b1d */ /* 0x000fec0000010000 */
[----:B------:R-:W-:Y:S05]  /*58f0*/  @P3 BRA `(.L_x_2111) ;  /* 0x0000000000503947 */ /* 0x000fea0003800000 */
[----:B------:R-:W-:Y:S01]  /*5900*/  UISETP.NE.AND UP0, UPT, UR12, UR48, UPT ;  /* 0x000000300c00728c */ /* 0x000fe2000bf05270 */
[----:B------:R-:W1:Y:S01]  /*5910*/  LDS.128 R76, [UR25+0x4220] ;  /* 0x00422019ff4c7984 */ /* 0x000e620008000c00 */
[----:B------:R-:W-:Y:S01]  /*5920*/  ULEA UR10, UR8, UR25, 0x2 ;  /* 0x00000019080a7291 */ /* 0x000fe2000f8e10ff */
[----:B------:R-:W-:Y:S02]  /*5930*/  ISETP.GT.AND P2, PT, R135, 0xf, PT ;  /* 0x0000000f8700780c */ /* 0x000fe40003f44270 */
[----:B------:R-:W5:Y:S01]  /*5940*/  LDS.64 R84, [UR25+0x4230] ;  /* 0x00423019ff547984 */ /* 0x000f620008000a00 */
        /* <DEDUP_REMOVED lines=9> */
[----:B-----5:R-:W-:Y:S01]  /*59e0*/  FADD.FTZ R82, R82, R85 ;  /* 0x0000005552527221 */ /* 0x020fe20000010000 */
[----:B------:R-:W-:-:S03]  /*59f0*/  FADD.FTZ R84, R107, R84 ;  /* 0x000000546b547221 */ /* 0x000fc60000010000 */
[----:B--2---:R-:W-:Y:S01]  /*5a00*/  @P3 FADD.FTZ R82, R82, R83 ;  /* 0x0000005352523221 */ /* 0x004fe20000010000 */
[----:B---3--:R-:W-:-:S04]  /*5a10*/  @P3 FADD.FTZ R84, R84, R87 ;  /* 0x0000005754543221 */ /* 0x008fc80000010000 */
[----:B------:R1:W-:Y:S04]  /*5a20*/  STS [UR10+0x6260], R82 ;  /* 0x00626052ff007988 */ /* 0x0003e8000800080a */
[----:B------:R1:W-:Y:S02]  /*5a30*/  STS [UR10+0x5e60], R84 ;  /* 0x005e6054ff007988 */ /* 0x0003e4000800080a */
.L_x_2111:
[----:B------:R-:W-:Y:S05]  /*5a40*/  BSYNC.RECONVERGENT B0 ;  /* 0x0000000000007941 */ /* 0x000fea0003800200 */
.L_x_2110:
[----:B------:R-:W-:-:S04]  /*5a50*/  UIADD3 UR8, UPT, UPT, UR8, 0x1, URZ ;  /* 0x0000000108087890 */ /* 0x000fc8000fffe0ff */
[----:B------:R-:W-:-:S09]  /*5a60*/  UISETP.GE.AND UP0, UPT, UR8, UR49, UPT ;  /* 0x000000310800728c */ /* 0x000fd2000bf06270 */
[----:B------:R-:W-:Y:S05]  /*5a70*/  BRA.U !UP0, `(.L_x_2112) ;  /* 0xffffffc9087c7547 */ /* 0x000fea000b83ffff */
.L_x_2067:
[----:B0-----:R-:W5:Y:S01]  /*5a80*/  LDL.LU R76, [R1+0x8] ;  /* 0x00000800014c7983 */ /* 0x001f620000300800 */
[----:B------:R-:W0:Y:S01]  /*5a90*/  LDCU.64 UR28, c[0x0][0x4f8] ;  /* 0x00009f00ff1c77ac */ /* 0x000e220008000a00 */
[----:B------:R-:W1:Y:S01]  /*5aa0*/  S2UR UR10, SR_CTAID.Y ;  /* 0x00000000000a79c3 */ /* 0x000e620000002600 */
[----:B------:R-:W-:-:S07]  /*5ab0*/  SHF.L.U32 R0, R92, 0x2, RZ ;  /* 0x000000025c007819 */ /* 0x000fce00000006ff */
[----:B------:R-:W-:Y:S01]  /*5ac0*/  BAR.SYNC.DEFER_BLOCKING 0x0 ;  /* 0x0000000000007b1d */ /* 0x000fe20000010000 */
[----:B------:R-:W-:Y:S01]  /*5ad0*/  UIADD3 UR16, UPT, UPT, UR12, -0x1, URZ ;  /* 0xffffffff0c107890 */ /* 0x000fe2000fffe0ff */
[----:B------:R-:W-:Y:S01]  /*5ae0*/  LOP3.LUT R93, R92, 0x1f, RZ, 0xc0, !PT ;  /* 0x0000001f5c5d7812 */ /* 0x000fe200078ec0ff */
[----:B------:R-:W-:Y:S01]  /*5af0*/  UIADD3 UR21, UP1, UPT, UR21, -0x2000, URZ ;  /* 0xffffe00015157890 */ /* 0x000fe2000ff3e0ff */
[----:B------:R-:W-:Y:S01]  /*5b00*/  LOP3.LUT R0, R0, 0xf80, RZ, 0xc0, !PT ;  /* 0x00000f8000007812 */ /* 0x000fe200078ec0ff */
[----:B------:R-:W-:Y:S01]  /*5b10*/  USHF.L.U32 UR8, UR16, 0xb, URZ ;  /* 0x0000000b10087899 */ /* 0x000fe200080006ff */
[----:B------:R-:W1:Y:S02]  /*5b20*/  LDCU.64 UR30, c[0x0][0x500] ;  /* 0x0000a000ff1e77ac */ /* 0x000e640008000a00 */
[----:B------:R-:W-:Y:S01]  /*5b30*/  LOP3.LUT R86, R0, R93, RZ, 0xfc, !PT ;  /* 0x0000005d00567212 */ /* 0x000fe200078efcff */
[----:B------:R-:W2:Y:S01]  /*5b40*/  LDCU.64 UR34, c[0x0][0x550] ;  /* 0x0000aa00ff2277ac */ /* 0x000ea20008000a00 */
[----:B------:R-:W-:Y:S01]  /*5b50*/  UMOV UR9, URZ ;  /* 0x000000ff00097c82 */ /* 0x000fe20008000000 */
[----:B------:R-:W-:-:S02]  /*5b60*/  UIADD3 UR19, UP2, UPT, UR19, -0x2000, URZ ;  /* 0xffffe00013137890 */ /* 0x000fc4000ff5e0ff */
[----:B0-----:R-:W-:Y:S02]  /*5b70*/  UIMAD.WIDE.U32 UR14, UR26, UR28, UR8 ;  /* 0x0000001c1a0e72a5 */ /* 0x001fe4000f8e0008 */
[----:B------:R-:W-:Y:S02]  /*5b80*/  UIADD3 UR13, UP3, UPT, UR13, -0x2000, URZ ;  /* 0xffffe0000d0d7890 */ /* 0x000fe4000ff7e0ff */
[----:B------:R-:W-:Y:S01]  /*5b90*/  UIMAD UR15, UR26, UR29, UR15 ;  /* 0x0000001d1a0f72a4 */ /* 0x000fe2000f8e020f */
[----:B------:R-:W-:Y:S01]  /*5ba0*/  STS.128 [R26], R60 ;  /* 0x0000003c1a007388 */ /* 0x000fe20000000c00 */
[----:B-1----:R-:W-:Y:S02]  /*5bb0*/  UIMAD UR17, UR10, UR31, URZ ;  /* 0x0000001f0a1172a4 */ /* 0x002fe4000f8e02ff */
[----:B------:R-:W-:Y:S01]  /*5bc0*/  UIMAD.WIDE.U32 UR14, UR10, UR30, UR14 ;  /* 0x0000001e0a0e72a5 */ /* 0x000fe2000f8e000e */
[----:B------:R-:W-:Y:S01]  /*5bd0*/  STS.128 [R26+0x10], R64 ;  /* 0x000010401a007388 */ /* 0x000fe20000000c00 */
[----:B------:R-:W0:Y:S03]  /*5be0*/  LDCU.64 UR28, c[0x0][0x520] ;  /* 0x0000a400ff1c77ac */ /* 0x000e260008000a00 */
[----:B------:R-:W-:Y:S01]  /*5bf0*/  STS.128 [R26+0x20], R68 ;  /* 0x000020441a007388 */ /* 0x000fe20000000c00 */
[----:B------:R-:W-:-:S02]  /*5c00*/  UIADD3 UR17, UPT, UPT, UR15, UR17, URZ ;  /* 0x000000110f117290 */ /* 0x000fc4000fffe0ff */
[----:B--2---:R-:W-:Y:S01]  /*5c10*/  ULEA UR15, UP0, UR14, UR34, 0x2 ;  /* 0x000000220e0f7291 */ /* 0x004fe2000f8010ff */
[----:B------:R-:W-:Y:S01]  /*5c20*/  STS.128 [R26+0x30], R72 ;  /* 0x000030481a007388 */ /* 0x000fe20000000c00 */
[----:B------:R-:W-:-:S03]  /*5c30*/  NOP ;  /* 0x0000000000007918 */ /* 0x000fc60000000000 */
[----:B------:R-:W1:Y:S01]  /*5c40*/  LDS.128 R8, [R27] ;  /* 0x000000001b087984 */ /* 0x000e620000000c00 */
[----:B------:R-:W-:Y:S01]  /*5c50*/  ULEA.HI.X UR14, UR14, UR35, UR17, 0x2, UP0 ;  /* 0x000000230e0e7291 */ /* 0x000fe200080f1411 */
[----:B------:R-:W-:Y:S01]  /*5c60*/  MOV R2, UR15 ;  /* 0x0000000f00027c02 */ /* 0x000fe20008000f00 */
[----:B------:R-:W2:Y:S01]  /*5c70*/  LDCU.64 UR30, c[0x0][0x560] ;  /* 0x0000ac00ff1e77ac */ /* 0x000ea20008000a00 */
[----:B------:R-:W3:Y:S03]  /*5c80*/  LDS.128 R12, [R27+0x200] ;  /* 0x000200001b0c7984 */ /* 0x000ee60000000c00 */
[----:B------:R-:W-:Y:S01]  /*5c90*/  MOV R3, UR14 ;  /* 0x0000000e00037c02 */ /* 0x000fe20008000f00 */
[----:B------:R-:W4:Y:S01]  /*5ca0*/  LDS.128 R16, [R27+0x400] ;  /* 0x000400001b107984 */ /* 0x000f220000000c00 */
[----:B------:R-:W-:Y:S02]  /*5cb0*/  UIADD3.X UR22, UPT, UPT, UR22, -0x1, URZ, UP1, !UPT ;  /* 0xffffffff16167890 */ /* 0x000fe40008ffe4ff */
[----:B------:R-:W-:Y:S01]  /*5cc0*/  UIADD3.X UR20, UPT, UPT, UR20, -0x1, URZ, UP2, !UPT ;  /* 0xffffffff14147890 */ /* 0x000fe200097fe4ff */
[----:B------:R-:W4:Y:S01]  /*5cd0*/  LDS.128 R20, [R27+0x600] ;  /* 0x000600001b147984 */ /* 0x000f220000000c00 */
[----:B------:R-:W-:Y:S01]  /*5ce0*/  IMAD.WIDE.U32 R2, R86, 0x10, R2 ;  /* 0x0000001056027825 */ /* 0x000fe200078e0002 */
[----:B------:R-:W0:Y:S01]  /*5cf0*/  LDCU.64 UR14, c[0x0][0x518] ;  /* 0x0000a300ff0e77ac */ /* 0x000e220008000a00 */
[----:B------:R-:W-:-:S02]  /*5d00*/  UIADD3.X UR18, UPT, UPT, UR18, -0x1, URZ, UP3, !UPT ;  /* 0xffffffff12127890 */ /* 0x000fc40009ffe4ff */
[----:B0-----:R-:W-:Y:S02]  /*5d10*/  UIMAD.WIDE.U32 UR8, UR26, UR14, UR8 ;  /* 0x0000000e1a0872a5 */ /* 0x001fe4000f8e0008 */
[----:B------:R-:W-:Y:S02]  /*5d20*/  UIMAD UR14, UR10, UR29, URZ ;  /* 0x0000001d0a0e72a4 */ /* 0x000fe4000f8e02ff */
[----:B------:R-:W-:Y:S01]  /*5d30*/  UIMAD UR9, UR26, UR15, UR9 ;  /* 0x0000000f1a0972a4 */ /* 0x000fe2000f8e0209 */
[----:B-1----:R-:W-:Y:S03]  /*5d40*/  STG.E.128 desc[UR32][R2.64], R8 ;  /* 0x0000000802007986 */ /* 0x002fe6000c101d20 */
[----:B------:R-:W-:Y:S01]  /*5d50*/  UIMAD.WIDE.U32 UR8, UR10, UR28, UR8 ;  /* 0x0000001c0a0872a5 */ /* 0x000fe2000f8e0008 */
[----:B---3--:R-:W-:Y:S03]  /*5d60*/  STG.E.128 desc[UR32][R2.64+0x200], R12 ;  /* 0x0002000c02007986 */ /* 0x008fe6000c101d20 */
[----:B------:R-:W-:-:S02]  /*5d70*/  UIADD3 UR14, UPT, UPT, UR9, UR14, URZ ;  /* 0x0000000e090e7290 */ /* 0x000fc4000fffe0ff */
[----:B--2---:R-:W-:Y:S01]  /*5d80*/  ULEA UR9, UP0, UR8, UR30, 0x2 ;  /* 0x0000001e08097291 */ /* 0x004fe2000f8010ff */
[----:B----4-:R-:W-:Y:S03]  /*5d90*/  STG.E.128 desc[UR32][R2.64+0x400], R16 ;  /* 0x0004001002007986 */ /* 0x010fe6000c101d20 */
[----:B------:R-:W-:Y:S01]  /*5da0*/  ULEA.HI.X UR8, UR8, UR31, UR14, 0x2, UP0 ;  /* 0x0000001f08087291 */ /* 0x000fe200080f140e */
[----:B------:R0:W-:Y:S01]  /*5db0*/  STG.E.128 desc[UR32][R2.64+0x600], R20 ;  /* 0x0006001402007986 */ /* 0x0001e2000c101d20 */
[----:B------:R-:W-:Y:S01]  /*5dc0*/  UIADD3 UR24, UP0, UPT, UR24, -0x2000, URZ ;  /* 0xffffe00018187890 */ /* 0x000fe2000ff1e0ff */
[----:B------:R-:W-:Y:S03]  /*5dd0*/  BAR.SYNC.DEFER_BLOCKING 0x0 ;  /* 0x0000000000007b1d */ /* 0x000fe60000010000 */
[----:B------:R-:W-:-:S02]  /*5de0*/  UIADD3.X UR23, UPT, UPT, UR23, -0x1, URZ, UP0, !UPT ;  /* 0xffffffff17177890 */ /* 0x000fc400087fe4ff */
        /* <DEDUP_REMOVED lines=36> */
.L_x_2065:
        /* <DEDUP_REMOVED lines=45> */
.L_x_2115:
[----:B------:R-:W-:Y:S05]  /*6300*/  BSYNC.RECONVERGENT B0 ;  /* 0x0000000000007941 */ /* 0x000fea0003800200 */
.L_x_2114:
        /* <DEDUP_REMOVED lines=43> */
.L_x_2117:
[----:B------:R-:W-:Y:S05]  /*65c0*/  BSYNC.RECONVERGENT B0 ;  /* 0x0000000000007941 */ /* 0x000fea0003800200 */
.L_x_2116:
[----:B------:R-:W-:Y:S05]  /*65d0*/  @P0 EXIT ;  /* 0x000000000000094d */ /* 0x000fea0003800000 */
[----:B------:R-:W2:Y:S01]  /*65e0*/  LDCU.64 UR8, c[0x0][0x4a8] ;  /* 0x00009500ff0877ac */ /* 0x000ea20008000a00 */
[----:B------:R-:W3:Y:S01]  /*65f0*/  S2UR UR11, SR_CgaCtaId ;  /* 0x00000000000b79c3 */ /* 0x000ee20000008800 */
[----:B------:R-:W-:Y:S01]  /*6600*/  BSSY.RECONVERGENT B0, `(.L_x_2118) ;  /* 0x0000029000007945 */ /* 0x000fe20003800200 */
[----:B------:R-:W4:Y:S01]  /*6610*/  LDCU.64 UR12, c[0x0][0x4c8] ;  /* 0x00009900ff0c77ac */ /* 0x000f220008000a00 */
[----:B------:R-:W0:Y:S01]  /*6620*/  LDCU UR14, c[0x0][0x360] ;  /* 0x00006c00ff0e77ac */ /* 0x000e220008000800 */
[----:B------:R-:W0:Y:S01]  /*6630*/  LDCU.64 UR16, c[0x0][0x4b0] ;  /* 0x00009600ff1077ac */ /* 0x000e220008000a00 */
[----:B------:R-:W0:Y:S01]  /*6640*/  LDCU.64 UR18, c[0x0][0x4d0] ;  /* 0x00009a00ff1277ac */ /* 0x000e220008000a00 */
[----:B--2---:R-:W-:Y:S02]  /*6650*/  UIMAD.WIDE.U32 UR4, UR10, UR8, URZ ;  /* 0x000000080a0472a5 */ /* 0x004fe4000f8e00ff */
[----:B----4-:R-:W-:Y:S02]  /*6660*/  UIMAD.WIDE.U32 UR6, UR10, UR12, URZ ;  /* 0x0000000c0a0672a5 */ /* 0x010fe4000f8e00ff */
[----:B------:R-:W-:Y:S01]  /*6670*/  UIMAD UR8, UR10, UR9, UR5 ;  /* 0x000000090a0872a4 */ /* 0x000fe2000f8e0205 */
[----:B------:R-:W2:Y:S02]  /*6680*/  LDCU.128 UR20, c[0x0][0x530] ;  /* 0x0000a600ff1477ac */ /* 0x000ea40008000c00 */
[----:B------:R-:W-:Y:S01]  /*6690*/  UMOV UR9, 0x400 ;  /* 0x0000040000097882 */ /* 0x000fe20000000000 */
[----:B------:R-:W-:-:S02]  /*66a0*/  UIMAD UR10, UR10, UR13, UR7 ;  /* 0x0000000d0a0a72a4 */ /* 0x000fc4000f8e0207 */
[----:B0--3--:R-:W-:-:S12]  /*66b0*/  ULEA UR9, UR11, UR9, 0x18 ;  /* 0x000000090b097291 */ /* 0x009fd8000f8ec0ff */
.L_x_2119:
        /* <DEDUP_REMOVED lines=16> */
[C---:B--2---:R-:W-:Y:S01]  /*67c0*/  LEA R4, P0, R2.reuse, UR20, 0x2 ;  /* 0x0000001402047c11 */ /* 0x044fe2000f8010ff */
        /* <DEDUP_REMOVED lines=13> */
.L_x_2118:
[----:B------:R-:W-:Y:S05]  /*68a0*/  EXIT ;  /* 0x000000000000794d */ /* 0x000fea0003800000 */
.L_x_2072:
[----:B------:R-:W-:Y:S01]  /*68b0*/  HFMA2 R139, -RZ, RZ, 0, 5.9604644775390625e-08 ;  /* 0x00000001ff8b7431 */ /* 0x000fe200000001ff */
[----:B------:R-:W-:Y:S02]  /*68c0*/  MOV R144, R137 ;  /* 0x0000008900907202 */ /* 0x000fe40000000f00 */
[----:B------:R-:W-:Y:S02]  /*68d0*/  MOV R146, RZ ;  /* 0x000000ff00927202 */ /* 0x000fe40000000f00 */
[----:B------:R-:W-:-:S07]  /*68e0*/  MOV R153, 0xffffffff ;  /* 0xffffffff00997802 */ /* 0x000fce0000000f00 */
[----:B---3-5:R-:W-:Y:S05]  /*68f0*/  WARPSYNC.COLLECTIVE R153, `(.L_x_2120) ;  /* 0x0000000099087348 */ /* 0x028fea0003c00000 */
[----:B------:R0:W1:Y:S02]  /*6900*/  SHFL.UP P6, R119, R144, R139, R146 ;  /* 0x0400008b90777389 */ /* 0x00006400000c0092 */
[----:B01-3-5:R-:W-:Y:S05]  /*6910*/  ENDCOLLECTIVE ;  /* 0x000000000000791b */ /* 0x02bfea0003800000 */
.L_x_2120:
[----:B------:R-:W-:Y:S02]  /*6920*/  MOV R144, R138 ;  /* 0x0000008a00907202 */ /* 0x000fe40000000f00 */
[----:B------:R-:W-:-:S07]  /*6930*/  MOV R118, R119 ;  /* 0x0000007700767202 */ /* 0x000fce0000000f00 */
[----:B------:R-:W-:Y:S05]  /*6940*/  WARPSYNC.COLLECTIVE R153, `(.L_x_2121) ;  /* 0x0000000099087348 */ /* 0x000fea0003c00000 */
[----:B------:R0:W1:Y:S02]  /*6950*/  SHFL.UP P6, R119, R144, R139, R146 ;  /* 0x0400008b90777389 */ /* 0x00006400000c0092 */
[----:B01----:R-:W-:Y:S05]  /*6960*/  ENDCOLLECTIVE ;  /* 0x000000000000791b */ /* 0x003fea0003800000 */
.L_x_2121:
        /* <DEDUP_REMOVED lines=8> */
.L_x_2122:
[----:B------:R-:W-:Y:S02]  /*69f0*/  MOV R144, R140 ;  /* 0x0000008c00907202 */ /* 0x000fe40000000f00 */
[----:B------:R-:W-:-:S07]  /*6a00*/  MOV R118, R119 ;  /* 0x0000007700767202 */ /* 0x000fce0000000f00 */
[----:B------:R-:W-:Y:S05]  /*6a10*/  WARPSYNC.COLLECTIVE R153, `(.L_x_2123) ;  /* 0x0000000099087348 */ /* 0x000fea0003c00000 */
[----:B------:R0:W1:Y:S02]  /*6a20*/  SHFL.UP P6, R119, R144, R139, R146 ;  /* 0x0400008b90777389 */ /* 0x00006400000c0092 */
[----:B01----:R-:W-:Y:S05]  /*6a30*/  ENDCOLLECTIVE ;  /* 0x000000000000791b */ /* 0x003fea0003800000 */
.L_x_2123:
        /* <DEDUP_REMOVED lines=8> */
.L_x_2124:
[----:B------:R-:W-:Y:S02]  /*6ac0*/  MOV R144, R142 ;  /* 0x0000008e00907202 */ /* 0x000fe40000000f00 */
[----:B------:R-:W-:-:S07]  /*6ad0*/  MOV R118, R119 ;  /* 0x0000007700767202 */ /* 0x000fce0000000f00 */
[----:B------:R-:W-:Y:S05]  /*6ae0*/  WARPSYNC.COLLECTIVE R153, `(.L_x_2125) ;  /* 0x0000000099087348 */ /* 0x000fea0003c00000 */
[----:B------:R0:W1:Y:S02]  /*6af0*/  SHFL.UP P6, R119, R144, R139, R146 ;  /* 0x0400008b90777389 */ /* 0x00006400000c0092 */
[----:B01----:R-:W-:Y:S05]  /*6b00*/  ENDCOLLECTIVE ;  /* 0x000000000000791b */ /* 0x003fea0003800000 */
.L_x_2125:
        /* <DEDUP_REMOVED lines=8> */
.L_x_2126:
[----:B------:R-:W-:Y:S02]  /*6b90*/  MOV R144, R138 ;  /* 0x0000008a00907202 */ /* 0x000fe40000000f00 */
[----:B------:R-:W-:-:S07]  /*6ba0*/  MOV R118, R119 ;  /* 0x0000007700767202 */ /* 0x000fce0000000f00 */
[----:B------:R-:W-:Y:S05]  /*6bb0*/  WARPSYNC.COLLECTIVE R153, `(.L_x_2127) ;  /* 0x0000000099087348 */ /* 0x000fea0003c00000 */
[----:B------:R0:W1:Y:S02]  /*6bc0*/  SHFL.UP P6, R119, R144, R139, R146 ;  /* 0x0400008b90777389 */ /* 0x00006400000c0092 */
[----:B01----:R-:W-:Y:S05]  /*6bd0*/  ENDCOLLECTIVE ;  /* 0x000000000000791b */ /* 0x003fea0003800000 */
.L_x_2127:
        /* <DEDUP_REMOVED lines=8> */
.L_x_2128:
[----:B------:R-:W-:Y:S02]  /*6c60*/  MOV R144, R118 ;  /* 0x0000007600907202 */ /* 0x000fe40000000f00 */
[----:B------:R-:W-:-:S07]  /*6c70*/  MOV R140, R119 ;  /* 0x00000077008c7202 */ /* 0x000fce0000000f00 */
[----:B------:R-:W-:Y:S05]  /*6c80*/  WARPSYNC.COLLECTIVE R153, `(.L_x_2129) ;  /* 0x0000000099087348 */ /* 0x000fea0003c00000 */
[----:B------:R0:W1:Y:S02]  /*6c90*/  SHFL.UP P6, R119, R144, R139, R146 ;  /* 0x0400008b90777389 */ /* 0x00006400000c0092 */
[----:B01----:R-:W-:Y:S05]  /*6ca0*/  ENDCOLLECTIVE ;  /* 0x000000000000791b */ /* 0x003fea0003800000 */
.L_x_2129:
[----:B------:R-:W-:Y:S05]  /*6cb0*/  BRA `(.L_x_2130) ;  /* 0xffffffc4003c7947 */ /* 0x000fea000383ffff */
.L_x_2073:
        /* <DEDUP_REMOVED lines=8> */
.L_x_2132:
[----:B------:R-:W-:Y:S05]  /*6d40*/  BSYNC B0 ;  /* 0x0000000000007941 */ /* 0x000fea0003800000 */
.L_x_2131:
[----:B------:R-:W-:Y:S05]  /*6d50*/  BRA `(.L_x_2133) ;  /* 0xffffffc4002c7947 */ /* 0x000fea000383ffff */
.L_x_2074:
        /* <DEDUP_REMOVED lines=8> */
.L_x_2135:
[----:B------:R-:W-:Y:S05]  /*6de0*/  BSYNC B0 ;  /* 0x0000000000007941 */ /* 0x000fea0003800000 */
.L_x_2134:
[----:B------:R-:W-:Y:S05]  /*6df0*/  BRA `(.L_x_2136) ;  /* 0xffffffc4000c7947 */ /* 0x000fea000383ffff */
.L_x_2075:
        /* <DEDUP_REMOVED lines=8> */
.L_x_2138:
[----:B------:R-:W-:Y:S05]  /*6e80*/  BSYNC B0 ;  /* 0x0000000000007941 */ /* 0x000fea0003800000 */
.L_x_2137:
        /* <DEDUP_REMOVED lines=9> */
.L_x_2139:
[----:B------:R-:W-:Y:S02]  /*6f20*/  MOV R118, 0x1f ;  /* 0x0000001f00767802 */ /* 0x000fe40000000f00 */
[----:B------:R-:W-:Y:S01]  /*6f30*/  MOV R138, R119 ;  /* 0x00000077008a7202 */ /* 0x000fe20000000f00 */
[----:B------:R-:W-:-:S07]  /*6f40*/  HFMA2 R119, -RZ, RZ, 0, 0 ;  /* 0x00000000ff777431 */ /* 0x000fce00000001ff */
[----:B------:R-:W-:Y:S05]  /*6f50*/  WARPSYNC.COLLECTIVE R153, `(.L_x_2140) ;  /* 0x0000000099087348 */ /* 0x000fea0003c00000 */
[----:B------:R0:W1:Y:S02]  /*6f60*/  SHFL.IDX P2, R154, R152, R119, R118 ;  /* 0x00000077989a7389 */ /* 0x0000640000040076 */
[----:B01----:R-:W-:Y:S05]  /*6f70*/  ENDCOLLECTIVE ;  /* 0x000000000000791b */ /* 0x003fea0003800000 */
.L_x_2140:
[----:B------:R-:W-:Y:S02]  /*6f80*/  MOV R152, R111 ;  /* 0x0000006f00987202 */ /* 0x000fe40000000f00 */
[----:B------:R-:W-:-:S07]  /*6f90*/  MOV R110, R154 ;  /* 0x0000009a006e7202 */ /* 0x000fce0000000f00 */
[----:B------:R-:W-:Y:S05]  /*6fa0*/  WARPSYNC.COLLECTIVE R153, `(.L_x_2141) ;  /* 0x0000000099087348 */ /* 0x000fea0003c00000 */
[----:B------:R0:W1:Y:S02]  /*6fb0*/  SHFL.IDX P2, R154, R152, R119, R118 ;  /* 0x00000077989a7389 */ /* 0x0000640000040076 */
[----:B01----:R-:W-:Y:S05]  /*6fc0*/  ENDCOLLECTIVE ;  /* 0x000000000000791b */ /* 0x003fea0003800000 */
.L_x_2141:
[----:B------:R-:W-:Y:S01]  /*6fd0*/  MOV R111, R154 ;  /* 0x0000009a006f7202 */ /* 0x000fe20000000f00 */
[----:B------:R-:W-:Y:S06]  /*6fe0*/  BRA `(.L_x_2142) ;  /* 0xffffffc000a87947 */ /* 0x000fec000383ffff */
.L_x_2077:
        /* <DEDUP_REMOVED lines=9> */
.L_x_2143:
[----:B------:R-:W-:Y:S02]  /*7080*/  ISETP.GT.U32.AND P6, PT, R165, 0xf, PT ;  /* 0x0000000fa500780c */ /* 0x000fe40003fc4070 */
[----:B------:R-:W-:Y:S02]  /*7090*/  MOV R152, R154 ;  /* 0x0000009a00987202 */ /* 0x000fe40000000f00 */
[----:B------:R-:W-:-:S03]  /*70a0*/  MOV R154, R164 ;  /* 0x000000a4009a7202 */ /* 0x000fc60000000f00 */
[----:B------:R-:W-:-:S07]  /*70b0*/  @P3 FMUL.FTZ R152, R152, R163 ;  /* 0x000000a398983220 */ /* 0x000fce0000410000 */
[----:B------:R-:W-:Y:S05]  /*70c0*/  WARPSYNC.COLLECTIVE R153, `(.L_x_2144) ;  /* 0x0000000099087348 */ /* 0x000fea0003c00000 */
[----:B------:R0:W1:Y:S02]  /*70d0*/  SHFL.DOWN P2, R154, R154, R118, R119 ;  /* 0x080000769a9a7389 */ /* 0x0000640000040077 */
[----:B01----:R-:W-:Y:S05]  /*70e0*/  ENDCOLLECTIVE ;  /* 0x000000000000791b */ /* 0x003fea0003800000 */
.L_x_2144:
        /* <DEDUP_REMOVED lines=10> */
.L_x_2145:
[----:B------:R-:W-:Y:S02]  /*7190*/  MOV R152, R154 ;  /* 0x0000009a00987202 */ /* 0x000fe40000000f00 */
[----:B------:R-:W-:-:S03]  /*71a0*/  MOV R154, R164 ;  /* 0x000000a4009a7202 */ /* 0x000fc60000000f00 */
[----:B------:R-:W-:-:S07]  /*71b0*/  @!P3 FMUL.FTZ R152, R163, R152 ;  /* 0x00000098a398b220 */ /* 0x000fce0000410000 */
[----:B------:R-:W-:Y:S05]  /*71c0*/  WARPSYNC.COLLECTIVE R153, `(.L_x_2146) ;  /* 0x0000000099087348 */ /* 0x000fea0003c00000 */
[----:B------:R0:W1:Y:S02]  /*71d0*/  SHFL.DOWN P2, R154, R154, R118, R119 ;  /* 0x080000769a9a7389 */ /* 0x0000640000040077 */
[----:B01----:R-:W-:Y:S05]  /*71e0*/  ENDCOLLECTIVE ;  /* 0x000000000000791b */ /* 0x003fea0003800000 */
.L_x_2146:
        /* <DEDUP_REMOVED lines=9> */
.L_x_2147:
[----:B------:R-:W-:Y:S02]  /*7280*/  MOV R152, R154 ;  /* 0x0000009a00987202 */ /* 0x000fe40000000f00 */
[----:B------:R-:W-:-:S03]  /*7290*/  MOV R154, R164 ;  /* 0x000000a4009a7202 */ /* 0x000fc60000000f00 */
[----:B------:R-:W-:-:S07]  /*72a0*/  @!P4 FMUL.FTZ R152, R163, R152 ;  /* 0x00000098a398c220 */ /* 0x000fce0000410000 */
[----:B------:R-:W-:Y:S05]  /*72b0*/  WARPSYNC.COLLECTIVE R153, `(.L_x_2148) ;  /* 0x0000000099087348 */ /* 0x000fea0003c00000 */
[----:B------:R0:W1:Y:S02]  /*72c0*/  SHFL.DOWN P2, R154, R154, R118, R119 ;  /* 0x080000769a9a7389 */ /* 0x0000640000040077 */
[----:B01----:R-:W-:Y:S05]  /*72d0*/  ENDCOLLECTIVE ;  /* 0x000000000000791b */ /* 0x003fea0003800000 */
.L_x_2148:
        /* <DEDUP_REMOVED lines=9> */
.L_x_2149:
[----:B------:R-:W-:Y:S02]  /*7370*/  MOV R152, R154 ;  /* 0x0000009a00987202 */ /* 0x000fe40000000f00 */
[----:B------:R-:W-:-:S03]  /*7380*/  MOV R154, R164 ;  /* 0x000000a4009a7202 */ /* 0x000fc60000000f00 */
[----:B------:R-:W-:-:S07]  /*7390*/  @!P5 FMUL.FTZ R152, R163, R152 ;  /* 0x00000098a398d220 */ /* 0x000fce0000410000 */
[----:B------:R-:W-:Y:S05]  /*73a0*/  WARPSYNC.COLLECTIVE R153, `(.L_x_2150) ;  /* 0x0000000099087348 */ /* 0x000fea0003c00000 */
[----:B------:R0:W1:Y:S02]  /*73b0*/  SHFL.DOWN P2, R154, R154, R118, R119 ;  /* 0x080000769a9a7389 */ /* 0x0000640000040077 */
[----:B01----:R-:W-:Y:S05]  /*73c0*/  ENDCOLLECTIVE ;  /* 0x000000000000791b */ /* 0x003fea0003800000 */
.L_x_2150:
        /* <DEDUP_REMOVED lines=9> */
.L_x_2151:
[----:B------:R-:W-:Y:S02]  /*7460*/  MOV R152, R154 ;  /* 0x0000009a00987202 */ /* 0x000fe40000000f00 */
[----:B------:R-:W-:-:S03]  /*7470*/  MOV R154, R164 ;  /* 0x000000a4009a7202 */ /* 0x000fc60000000f00 */
[----:B------:R-:W-:-:S07]  /*7480*/  @!P6 FMUL.FTZ R152, R163, R152 ;  /* 0x00000098a398e220 */ /* 0x000fce0000410000 */
[----:B------:R-:W-:Y:S05]  /*7490*/  WARPSYNC.COLLECTIVE R153, `(.L_x_2152) ;  /* 0x0000000099087348 */ /* 0x000fea0003c00000 */
[----:B------:R0:W1:Y:S02]  /*74a0*/  SHFL.DOWN P2, R154, R154, R118, R119 ;  /* 0x080000769a9a7389 */ /* 0x0000640000040077 */
[----:B01----:R-:W-:Y:S05]  /*74b0*/  ENDCOLLECTIVE ;  /* 0x000000000000791b */ /* 0x003fea0003800000 */
.L_x_2152:
        /* <DEDUP_REMOVED lines=10> */
.L_x_2153:
[----:B------:R-:W-:Y:S02]  /*7560*/  MOV R152, R164 ;  /* 0x000000a400987202 */ /* 0x000fe40000000f00 */
[----:B------:R-:W-:-:S07]  /*7570*/  MOV R165, R154 ;  /* 0x0000009a00a57202 */ /* 0x000fce0000000f00 */
[----:B------:R-:W-:Y:S05]  /*7580*/  WARPSYNC.COLLECTIVE R153, `(.L_x_2154) ;  /* 0x0000000099087348 */ /* 0x000fea0003c00000 */
[----:B------:R0:W1:Y:S02]  /*7590*/  SHFL.IDX P2, R154, R152, R119, R118 ;  /* 0x00000077989a7389 */ /* 0x0000640000040076 */
[----:B01----:R-:W-:Y:S05]  /*75a0*/  ENDCOLLECTIVE ;  /* 0x000000000000791b */ /* 0x003fea0003800000 */
.L_x_2154:
        /* <DEDUP_REMOVED lines=10> */
.L_x_2155:
[----:B------:R-:W-:Y:S02]  /*7650*/  MOV R163, R154 ;  /* 0x0000009a00a37202 */ /* 0x000fe40000000f00 */
[----:B------:R-:W-:-:S07]  /*7660*/  MOV R154, R164 ;  /* 0x000000a4009a7202 */ /* 0x000fce0000000f00 */
[----:B------:R-:W-:Y:S05]  /*7670*/  WARPSYNC.COLLECTIVE R153, `(.L_x_2156) ;  /* 0x0000000099087348 */ /* 0x000fea0003c00000 */
[----:B------:R0:W1:Y:S02]  /*7680*/  SHFL.DOWN P2, R154, R154, R118, R119 ;  /* 0x080000769a9a7389 */ /* 0x0000640000040077 */
[----:B01----:R-:W-:Y:S05]  /*7690*/  ENDCOLLECTIVE ;  /* 0x000000000000791b */ /* 0x003fea0003800000 */
.L_x_2156:
[----:B------:R-:W-:Y:S01]  /*76a0*/  HFMA2 R119, -RZ, RZ, 0, 0 ;  /* 0x00000000ff777431 */ /* 0x000fe200000001ff */
[----:B------:R-:W-:Y:S02]  /*76b0*/  MOV R118, 0x1f ;  /* 0x0000001f00767802 */ /* 0x000fe40000000f00 */
[----:B------:R-:W-:-:S07]  /*76c0*/  MOV R164, R154 ;  /* 0x0000009a00a47202 */ /* 0x000fce0000000f00 */
[----:B------:R-:W-:Y:S05]  /*76d0*/  WARPSYNC.COLLECTIVE R153, `(.L_x_2157) ;  /* 0x0000000099087348 */ /* 0x000fea0003c00000 */
[----:B------:R0:W1:Y:S02]  /*76e0*/  SHFL.IDX P2, R154, R152, R119, R118 ;  /* 0x00000077989a7389 */ /* 0x0000640000040076 */
[----:B01----:R-:W-:Y:S05]  /*76f0*/  ENDCOLLECTIVE ;  /* 0x000000000000791b */ /* 0x003fea0003800000 */
.L_x_2157:
[----:B------:R-:W-:Y:S02]  /*7700*/  MOV R152, R111 ;  /* 0x0000006f00987202 */ /* 0x000fe40000000f00 */
[----:B------:R-:W-:-:S07]  /*7710*/  MOV R110, R154 ;  /* 0x0000009a006e7202 */ /* 0x000fce0000000f00 */
[----:B------:R-:W-:Y:S05]  /*7720*/  WARPSYNC.COLLECTIVE R153, `(.L_x_2158) ;  /* 0x0000000099087348 */ /* 0x000fea0003c00000 */
[----:B------:R0:W1:Y:S02]  /*7730*/  SHFL.IDX P2, R154, R152, R119, R118 ;  /* 0x00000077989a7389 */ /* 0x0000640000040076 */
[----:B01----:R-:W-:Y:S05]  /*7740*/  ENDCOLLECTIVE ;  /* 0x000000000000791b */ /* 0x003fea0003800000 */
.L_x_2158:
[----:B------:R-:W-:Y:S02]  /*7750*/  MOV R111, R154 ;  /* 0x0000009a006f7202 */ /* 0x000fe40000000f00 */
[----:B------:R-:W-:Y:S01]  /*7760*/  ISETP.NE.AND P2, PT, R92, 0x1f, PT ;  /* 0x0000001f5c00780c */ /* 0x000fe20003f45270 */
[----:B------:R-:W-:-:S12]  /*7770*/  BRA `(.L_x_2159) ;  /* 0xffffffc400587947 */ /* 0x000fd8000383ffff */
.L_x_2160:
        /* <DEDUP_REMOVED lines=16> */
.L_x_10430:


//--------------------- .text._Z25selective_scan_bwd_kernelI32Selective_Scan_bwd_kernel_traitsILi128ELi16ELb1ELb0ELb1ELb1ELb0EffEEv12SSMParamsBwd --------------------------
	.section	.text._Z25selective_scan_bwd_kernelI32Selective_Scan_bwd_kernel_traitsILi128ELi16ELb1ELb0ELb1ELb1ELb0EffEEv12SSMParamsBwd,"ax",@progbits
	.align	128
        .global         _Z25selective_scan_bwd_kernelI32Selective_Scan_bwd_kernel_traitsILi128ELi16ELb1ELb0ELb1ELb1ELb0EffEEv12SSMParamsBwd
        .type           _Z25selective_scan_bwd_kernelI32Selective_Scan_bwd_kernel_traitsILi128ELi16ELb1ELb0ELb1ELb1ELb0EffEEv12SSMParamsBwd,@function
        .size           _Z25selective_scan_bwd_kernelI32Selective_Scan_bwd_kernel_traitsILi128ELi16ELb1ELb0ELb1ELb1ELb0EffEEv12SSMParamsBwd,(.L_x_10431 - _Z25selective_scan_bwd_kernelI32Selective_Scan_bwd_kernel_traitsILi128ELi16ELb1ELb0ELb1ELb1ELb0EffEEv12SSMParamsBwd)
        .other          _Z25selective_scan_bwd_kernelI32Selective_Scan_bwd_kernel_traitsILi128ELi16ELb1ELb0ELb1ELb1ELb0EffEEv12SSMParamsBwd,@"STO_CUDA_ENTRY STV_DEFAULT"
_Z25selective_scan_bwd_kernelI32Selective_Scan_bwd_kernel_traitsILi128ELi16ELb1ELb0ELb1ELb1ELb0EffEEv12SSMParamsBwd:
.text._Z25selective_scan_bwd_kernelI32Selective_Scan_bwd_kernel_traitsILi128ELi16ELb1ELb0ELb1ELb1ELb0EffEEv12SSMParamsBwd:
        /* <DEDUP_REMOVED lines=26> */
[----:B------:R-:W-:Y:S01]  /*01a0*/  MOV R5, UR7 ;  /* 0x0000000700057c02 */ /* 0x000fe20008000f00 */
[----:B------:R-:W2:Y:S03]  /*01b0*/  LDCU.64 UR26, c[0x0][0x480] ;  /* 0x00009000ff1a77ac */ /* 0x000ea60008000a00 */
[----:B---3--:R3:W2:Y:S04]  /*01c0*/  @P0 LDG.E R3, desc[UR32][R2.64] ;  /* 0x0000002002030981 */ /* 0x0086a8000c1e1900 */
        /* <DEDUP_REMOVED lines=24> */
[----:B------:R-:W-:Y:S01]  /*0350*/  UIADD3.X UR9, UPT, UPT, UR16, UR9, URZ, UP2, !UPT ;  /* 0x0000000910097290 */ /* 0x000fe200097fe4ff */
        /* <DEDUP_REMOVED lines=15> */
[----:B--2---:R-:W-:-:S02]  /*0450*/  UIMAD.WIDE.U32 UR4, UR10, UR20, URZ ;  /* 0x000000140a0472a5 */ /* 0x004fc4000f8e00ff */
[----:B------:R-:W-:Y:S02]  /*0460*/  UIADD3 UR19, UPT, UPT, -UR9, URZ, URZ ;  /* 0x000000ff09137290 */ /* 0x000fe4000fffe1ff */
[----:B------:R-:W-:Y:S02]  /*0470*/  UIMAD UR5, UR10, UR21, UR5 ;  /* 0x000000150a0572a4 */ /* 0x000fe4000f8e0205 */
[----:B------:R-:W-:Y:S02]  /*0480*/  UIMAD UR19, UR29, UR19, UR23 ;  /* 0x000000131d1372a4 */ /* 0x000fe4000f8e0217 */
[----:B------:R-:W-:Y:S02]  /*0490*/  UIMAD.WIDE.U32 UR12, UR8, UR30, UR4 ;  /* 0x0000001e080c72a5 */ /* 0x000fe4000f8e0004 */
[----:B------:R-:W-:Y:S02]  /*04a0*/  UISETP.GT.U32.AND UP2, UPT, UR29, UR19, UPT ;  /* 0x000000131d00728c */ /* 0x000fe4000bf44070 */
[----:B-1----:R-:W-:-:S02]  /*04b0*/  UIMAD.WIDE.U32 UR20, UR10, UR6, URZ ;  /* 0x000000060a1472a5 */ /* 0x002fc4000f8e00ff */
        /* <DEDUP_REMOVED lines=18> */
[----:B-1----:R-:W-:Y:S02]  /*05e0*/  ULEA UR19, UP1, UR12, UR6, 0x2 ;  /* 0x000000060c137291 */ /* 0x002fe4000f8210ff */
[----:B------:R-:W-:Y:S01]  /*05f0*/  USHF.R.S32.HI UR6, URZ, 0x1f, UR9 ;  /* 0x0000001fff067899 */ /* 0x000fe20008011409 */
[----:B------:R-:W1:Y:S01]  /*0600*/  @UP0 LDCU UR23, c[0x0][0x38c] ;  /* 0x00007180ff1707ac */ /* 0x000e620008000800 */
[----:B------:R-:W-:Y:S02]  /*0610*/  UIADD3.X UR22, UPT, UPT, UR16, UR22, URZ, UP2, !UPT ;  /* 0x0000001610167290 */ /* 0x000fe400097fe4ff */
[----:B--2---:R-:W-:Y:S01]  /*0620*/  UIMAD UR6, UR6, UR26, URZ ;  /* 0x0000001a060672a4 */ /* 0x004fe2000f8e02ff */
[----:B------:R-:W2:Y:S01]  /*0630*/  @UP0 LDCU.64 UR28, c[0x0][0x480] ;  /* 0x00009000ff1c07ac */ /* 0x000ea20008000a00 */
[----:B------:R-:W-:Y:S02]  /*0640*/  ULEA.HI.X UR22, UR12, UR7, UR22, 0x2, UP1 ;  /* 0x000000070c167291 */ /* 0x000fe400088f1416 */
        /* <DEDUP_REMOVED lines=21> */
[----:B------:R-:W-:Y:S01]  /*07a0*/  UMOV UR10, UR11 ;  /* 0x0000000b000a7c82 */ /* 0x000fe20008000000 */
[----:B------:R-:W-:Y:S01]  /*07b0*/  UMOV UR11, UR15 ;  /* 0x0000000f000b7c82 */ /* 0x000fe20008000000 */
[----:B------:R2:W-:Y:S01]  /*07c0*/  STL [R1+0xc], RZ ;  /* 0x00000cff01007387 */ /* 0x0005e20000100800 */
[----:B------:R-:W-:Y:S01]  /*07d0*/  UMOV UR15, UR19 ;  /* 0x00000013000f7c82 */ /* 0x000fe20008000000 */
[----:B------:R-:W-:Y:S01]  /*07e0*/  UMOV UR19, 0x400 ;  /* 0x0000040000137882 */ /* 0x000fe20000000000 */
[----:B------:R-:W-:Y:S01]  /*07f0*/  UMOV UR13, UR17 ;  /* 0x00000011000d7c82 */ /* 0x000fe20008000000 */
[----:B------:R2:W-:Y:S01]  /*0800*/  STL [R1+0x10], RZ ;  /* 0x000010ff01007387 */ /* 0x0005e20000100800 */
[----:B------:R-:W3:Y:S01]  /*0810*/  LDCU UR12, c[0x0][0x394] ;  /* 0x00007280ff0c77ac */ /* 0x000ee20008000800 */
[----:B------:R-:W-:Y:S01]  /*0820*/  UMOV UR18, UR22 ;  /* 0x0000001600127c82 */ /* 0x000fe20008000000 */
[----:B------:R-:W-:Y:S01]  /*0830*/  UMOV UR17, UR20 ;  /* 0x0000001400117c82 */ /* 0x000fe20008000000 */
[----:B-1----:R-:W-:Y:S01]  /*0840*/  ULEA UR19, UR8, UR19, 0x18 ;  /* 0x0000001308137291 */ /* 0x002fe2000f8ec0ff */
[----:B0-----:R-:W-:-:S02]  /*0850*/  SHF.L.U32 R3, R110, 0x2, RZ ;  /* 0x000000026e037819 */ /* 0x001fc400000006ff */
[----:B------:R-:W-:Y:S02]  /*0860*/  LOP3.LUT R0, R110, 0x1f, RZ, 0xc0, !PT ;  /* 0x0000001f6e007812 */ /* 0x000fe400078ec0ff */
[----:B------:R-:W-:-:S04]  /*0870*/  LOP3.LUT R3, R3, 0xf80, RZ, 0xc0, !PT ;  /* 0x00000f8003037812 */ /* 0x000fc800078ec0ff */
[----:B--23--:R-:W-:-:S07]  /*0880*/  LOP3.LUT R2, R3, R0, RZ, 0xfc, !PT ;  /* 0x0000000003027212 */ /* 0x00cfce00078efcff */
.L_x_2241:
[----:B------:R-:W-:Y:S01]  /*0890*/  BAR.SYNC.DEFER_BLOCKING 0x0 ;  /* 0x0000000000007b1d */ /* 0x000fe20000010000 */
[----:B0-----:R-:W-:Y:S02]  /*08a0*/  MOV R4, UR13 ;  /* 0x0000000d00047c02 */ /* 0x001fe40008000f00 */
[----:B------:R-:W-:-:S03]  /*08b0*/  MOV R5, UR14 ;  /* 0x0000000e00057c02 */ /* 0x000fc60008000f00 */
[----:B------:R-:W-:-:S05]  /*08c0*/  IMAD.WIDE.U32 R4, R2, 0x10, R4 ;  /* 0x0000001002047825 */ /* 0x000fca00078e0004 */
[----:B------:R-:W2:Y:S04]  /*08d0*/  LDG.E.128 R8, desc[UR32][R4.64] ;  /* 0x0000002004087981 */ /* 0x000ea8000c1e1d00 */
[----:B------:R-:W3:Y:S04]  /*08e0*/  LDG.E.128 R12, desc[UR32][R4.64+0x200] ;  /* 0x00020020040c7981 */ /* 0x000ee8000c1e1d00 */
[----:B------:R-:W4:Y:S04]  /*08f0*/  LDG.E.128 R16, desc[UR32][R4.64+0x400] ;  /* 0x0004002004107981 */ /* 0x000f28000c1e1d00 */
[----:B------:R0:W5:Y:S01]  /*0900*/  LDG.E.128 R20, desc[UR32][R4.64+0x600] ;  /* 0x0006002004147981 */ /* 0x000162000c1e1d00 */
[----:B------:R-:W-:Y:S01]  /*0910*/  HFMA2 R7, -RZ, RZ, 0, 9.5367431640625e-07 ;  /* 0x00000010ff077431 */ /* 0x000fe200000001ff */
[----:B------:R-:W1:Y:S04]  /*0920*/  S2R R6, SR_LANEID ;  /* 0x0000000000067919 */ /* 0x000e680000000000 */
[----:B0-----:R-:W-:Y:S01]  /*0930*/  IMAD.WIDE.U32 R4, R2, R7, UR10 ;  /* 0x0000000a02047e25 */ /* 0x001fe2000f8e0007 */
[----:B-1----:R-:W-:-:S02]  /*0940*/  IADD3 R109, PT, PT, R3, R6, RZ ;  /* 0x00000006036d7210 */ /* 0x002fc40007ffe0ff */
[----:B------:R-:W-:Y:S02]  /*0950*/  LOP3.LUT R3, R110, 0x3e0, RZ, 0xc0, !PT ;  /* 0x000003e06e037812 */ /* 0x000fe400078ec0ff */
[----:B------:R-:W-:Y:S02]  /*0960*/  LEA R109, R109, UR19, 0x4 ;  /* 0x000000136d6d7c11 */ /* 0x000fe4000f8e20ff */
[----:B------:R-:W-:-:S04]  /*0970*/  IADD3 R3, PT, PT, R3, R6, RZ ;  /* 0x0000000603037210 */ /* 0x000fc80007ffe0ff */
[----:B------:R-:W-:Y:S01]  /*0980*/  LEA R108, R3, UR19, 0x6 ;  /* 0x00000013036c7c11 */ /* 0x000fe2000f8e30ff */
        /* <DEDUP_REMOVED lines=12> */
[----:B------:R-:W4:Y:S04]  /*0a50*/  LDG.E.128 R44, desc[UR32][R4.64+0x400] ;  /* 0x00040020042c7981 */ /* 0x000f28000c1e1d00 */
[----:B------:R-:W5:Y:S01]  /*0a60*/  LDG.E.128 R48, desc[UR32][R4.64+0x600] ;  /* 0x0006002004307981 */ /* 0x000f62000c1e1d00 */
[----:B------:R-:W-:-:S02]  /*0a70*/  MOV R6, UR15 ;  /* 0x0000000f00067c02 */ /* 0x000fc40008000f00 */
[----:B------:R-:W-:-:S03]  /*0a80*/  MOV R7, UR18 ;  /* 0x0000001200077c02 */ /* 0x000fc60008000f00 */
[----:B------:R-:W-:Y:S01]  /*0a90*/  IMAD.WIDE.U32 R2, R2, 0x10, R6 ;  /* 0x0000001002027825 */ /* 0x000fe200078e0006 */
[----:B--2---:R0:W-:Y:S04]  /*0aa0*/  STS.128 [R109], R24 ;  /* 0x000000186d007388 */ /* 0x0041e80000000c00 */
[----:B---3--:R1:W-:Y:S04]  /*0ab0*/  STS.128 [R109+0x200], R20 ;  /* 0x000200146d007388 */ /* 0x0083e80000000c00 */
[----:B----4-:R-:W-:Y:S04]  /*0ac0*/  STS.128 [R109+0x400], R44 ;  /* 0x0004002c6d007388 */ /* 0x010fe80000000c00 */
[----:B-----5:R-:W-:Y:S01]  /*0ad0*/  STS.128 [R109+0x600], R48 ;  /* 0x000600306d007388 */ /* 0x020fe20000000c00 */
[----:B------:R-:W-:-:S03]  /*0ae0*/  NOP ;  /* 0x0000000000007918 */ /* 0x000fc60000000000 */
[----:B------:R-:W2:Y:S04]  /*0af0*/  LDS.128 R56, [R108] ;  /* 0x000000006c387984 */ /* 0x000ea80000000c00 */
[----:B------:R-:W3:Y:S04]  /*0b00*/  LDS.128 R16, [R108+0x10] ;  /* 0x000010006c107984 */ /* 0x000ee80000000c00 */
[----:B------:R-:W4:Y:S04]  /*0b10*/  LDS.128 R12, [R108+0x20] ;  /* 0x000020006c0c7984 */ /* 0x000f280000000c00 */
[----:B------:R-:W3:Y:S01]  /*0b20*/  LDS.128 R8, [R108+0x30] ;  /* 0x000030006c087984 */ /* 0x000ee20000000c00 */
[----:B------:R-:W-:Y:S06]  /*0b30*/  BAR.SYNC.DEFER_BLOCKING 0x0 ;  /* 0x0000000000007b1d */ /* 0x000fec0000010000 */
[----:B------:R-:W5:Y:S04]  /*0b40*/  LDG.E.128 R60, desc[UR32][R2.64] ;  /* 0x00000020023c7981 */ /* 0x000f68000c1e1d00 */
[----:B0-----:R-:W4:Y:S04]  /*0b50*/  LDG.E.128 R24, desc[UR32][R2.64+0x200] ;  /* 0x0002002002187981 */ /* 0x001f28000c1e1d00 */
[----:B-1----:R-:W3:Y:S04]  /*0b60*/  LDG.E.128 R20, desc[UR32][R2.64+0x400] ;  /* 0x0004002002147981 */ /* 0x002ee8000c1e1d00 */
[----:B------:R-:W3:Y:S01]  /*0b70*/  LDG.E.128 R64, desc[UR32][R2.64+0x600] ;  /* 0x0006002002407981 */ /* 0x000ee2000c1e1d00 */
[----:B--2---:R-:W-:Y:S01]  /*0b80*/  FADD.FTZ R107, R56, UR7 ;  /* 0x00000007386b7e21 */ /* 0x004fe20008010000 */
[----:B------:R-:W-:Y:S01]  /*0b90*/  FADD.FTZ R106, R57, UR7 ;  /* 0x00000007396a7e21 */ /* 0x000fe20008010000 */
[----:B------:R-:W-:Y:S01]  /*0ba0*/  FADD.FTZ R105, R58, UR7 ;  /* 0x000000073a697e21 */ /* 0x000fe20008010000 */
[----:B------:R-:W-:Y:S01]  /*0bb0*/  FADD.FTZ R104, R59, UR7 ;  /* 0x000000073b687e21 */ /* 0x000fe20008010000 */
[----:B------:R-:W-:Y:S01]  /*0bc0*/  BSSY.RECONVERGENT B0, `(.L_x_2162) ;  /* 0x0000032000007945 */ /* 0x000fe20003800200 */
[----:B------:R-:W-:-:S02]  /*0bd0*/  FSETP.GTU.FTZ.AND P0, PT, R107, 20, PT ;  /* 0x41a000006b00780b */ /* 0x000fc40003f1c000 */
[----:B------:R-:W-:Y:S02]  /*0be0*/  FSETP.GTU.FTZ.AND P1, PT, R106, 20, PT ;  /* 0x41a000006a00780b */ /* 0x000fe40003f3c000 */
[----:B------:R-:W-:Y:S02]  /*0bf0*/  FSETP.GTU.FTZ.AND P2, PT, R105, 20, PT ;  /* 0x41a000006900780b */ /* 0x000fe40003f5c000 */
[----:B------:R-:W-:Y:S01]  /*0c00*/  FSETP.GTU.FTZ.AND P3, PT, R104, 20, PT ;  /* 0x41a000006800780b */ /* 0x000fe20003f7c000 */
[----:B-----5:R-:W-:Y:S04]  /*0c10*/  STS.128 [R109], R60 ;  /* 0x0000003c6d007388 */ /* 0x020fe80000000c00 */
[----:B----4-:R0:W-:Y:S04]  /*0c20*/  STS.128 [R109+0x200], R24 ;  /* 0x000200186d007388 */ /* 0x0101e80000000c00 */
[----:B---3--:R1:W-:Y:S04]  /*0c30*/  STS.128 [R109+0x400], R20 ;  /* 0x000400146d007388 */ /* 0x0083e80000000c00 */
[----:B------:R1:W-:Y:S01]  /*0c40*/  STS.128 [R109+0x600], R64 ;  /* 0x000600406d007388 */ /* 0x0003e20000000c00 */
[----:B------:R-:W-:-:S03]  /*0c50*/  NOP ;  /* 0x0000000000007918 */ /* 0x000fc60000000000 */
[----:B------:R1:W2:Y:S01]  /*0c60*/  LDS.128 R4, [R108] ;  /* 0x000000006c047984 */ /* 0x0002a20000000c00 */
[----:B0-----:R-:W-:Y:S01]  /*0c70*/  FADD.FTZ R27, R16, UR7 ;  /* 0x00000007101b7e21 */ /* 0x001fe20008010000 */
[----:B------:R-:W-:Y:S01]  /*0c80*/  FADD.FTZ R26, R17, UR7 ;  /* 0x00000007111a7e21 */ /* 0x000fe20008010000 */
[----:B------:R-:W-:Y:S01]  /*0c90*/  FADD.FTZ R25, R18, UR7 ;  /* 0x0000000712197e21 */ /* 0x000fe20008010000 */
[----:B------:R1:W0:Y:S02]  /*0ca0*/  LDS.128 R44, [R108+0x10] ;  /* 0x000010006c2c7984 */ /* 0x0002240000000c00 */
[----:B------:R-:W-:Y:S02]  /*0cb0*/  FSETP.GTU.FTZ.AND P4, PT, R27, 20, PT ;  /* 0x41a000001b00780b */ /* 0x000fe40003f9c000 */
[----:B------:R1:W3:Y:S01]  /*0cc0*/  LDS.128 R48, [R108+0x20] ;  /* 0x000020006c307984 */ /* 0x0002e20000000c00 */
[----:B------:R-:W-:-:S03]  /*0cd0*/  FSETP.GTU.FTZ.AND P5, PT, R26, 20, PT ;  /* 0x41a000001a00780b */ /* 0x000fc60003fbc000 */
[----:B------:R1:W4:Y:S01]  /*0ce0*/  LDS.128 R52, [R108+0x30] ;  /* 0x000030006c347984 */ /* 0x0003220000000c00 */
[----:B------:R-:W-:Y:S09]  /*0cf0*/  @P0 BRA `(.L_x_2163) ;  /* 0x0000000000780947 */ /* 0x000ff20003800000 */
[----:B------:R-:W-:Y:S01]  /*0d00*/  FMUL.FTZ R107, R107, 1.4426950216293334961 ;  /* 0x3fb8aa3b6b6b7820 */ /* 0x000fe20000410000 */
[----:B------:R-:W-:Y:S02]  /*0d10*/  MOV R17, 0x3e800000 ;  /* 0x3e80000000117802 */ /* 0x000fe40000000f00 */
[----:B------:R-:W-:Y:S01]  /*0d20*/  MOV R18, 0x3d39bf78 ;  /* 0x3d39bf7800127802 */ /* 0x000fe20000000f00 */
[----:B-1----:R-:W1:Y:S02]  /*0d30*/  MUFU.EX2 R21, R107 ;  /* 0x0000006b00157308 */ /* 0x002e640000000800 */
        /* <DEDUP_REMOVED lines=26> */
.L_x_2163:
[----:B------:R-:W-:Y:S05]  /*0ee0*/  BSYNC.RECONVERGENT B0 ;  /* 0x0000000000007941 */ /* 0x000fea0003800200 */
.L_x_2162:
        /* <DEDUP_REMOVED lines=34> */
.L_x_2165:
[----:B------:R-:W-:Y:S05]  /*1110*/  BSYNC.RECONVERGENT B0 ;  /* 0x0000000000007941 */ /* 0x000fea0003800200 */
.L_x_2164:
[----:B------:R-:W-:Y:S01]  /*1120*/  BSSY.RECONVERGENT B0, `(.L_x_2166) ;  /* 0x0000022000007945 */ /* 0x000fe20003800200 */
[----:B------:R-:W-:Y:S01]  /*1130*/  FSETP.GTU.FTZ.AND P1, PT, R24, 20, PT ;  /* 0x41a000001800780b */ /* 0x000fe20003f3c000 */
[----:B-1----:R-:W-:Y:S02]  /*1140*/  FADD.FTZ R23, R12, UR7 ;  /* 0x000000070c177e21 */ /* 0x002fe40008010000 */
        /* <DEDUP_REMOVED lines=31> */
.L_x_2167:
[----:B------:R-:W-:Y:S05]  /*1340*/  BSYNC.RECONVERGENT B0 ;  /* 0x0000000000007941 */ /* 0x000fea0003800200 */
.L_x_2166:
        /* <DEDUP_REMOVED lines=34> */
.L_x_2169:
[----:B------:R-:W-:Y:S05]  /*1570*/  BSYNC.RECONVERGENT B0 ;  /* 0x0000000000007941 */ /* 0x000fea0003800200 */
.L_x_2168:
        /* <DEDUP_REMOVED lines=34> */
.L_x_2171:
[----:B------:R-:W-:Y:S05]  /*17a0*/  BSYNC.RECONVERGENT B0 ;  /* 0x0000000000007941 */ /* 0x000fea0003800200 */
.L_x_2170:
[----:B------:R-:W2:Y:S01]  /*17b0*/  LDL.LU R2, [R1+0x10] ;  /* 0x0000100001027983 */ /* 0x000ea20000300800 */
[----:B------:R-:W-:Y:S01]  /*17c0*/  BSSY.RECONVERGENT B0, `(.L_x_2172) ;  /* 0x0000024000007945 */ /* 0x000fe20003800200 */
[----:B------:R-:W-:Y:S01]  /*17d0*/  FSETP.GTU.FTZ.AND P4, PT, R21, 20, PT ;  /* 0x41a000001500780b */ /* 0x000fe20003f9c000 */
[----:B------:R-:W-:Y:S01]  /*17e0*/  FADD.FTZ R20, R15, UR7 ;  /* 0x000000070f147e21 */ /* 0x000fe20008010000 */
[----:B------:R-:W-:Y:S01]  /*17f0*/  FADD.FTZ R19, R8, UR7 ;  /* 0x0000000708137e21 */ /* 0x000fe20008010000 */
[----:B--2---:R-:W-:Y:S01]  /*1800*/  FFMA.FTZ R12, R28, R4, R2 ;  /* 0x000000041c0c7223 */ /* 0x004fe20000010002 */
        /* <DEDUP_REMOVED lines=31> */
.L_x_2173:
[----:B------:R-:W-:Y:S05]  /*1a00*/  BSYNC.RECONVERGENT B0 ;  /* 0x0000000000007941 */ /* 0x000fea0003800200 */
.L_x_2172:
[----:B------:R-:W-:Y:S01]  /*1a10*/  FFMA.FTZ R3, R29, R5, R12 ;  /* 0x000000051d037223 */ /* 0x000fe2000001000c */
[----:B------:R-:W-:Y:S01]  /*1a20*/  BSSY.RECONVERGENT B0, `(.L_x_2174) ;  /* 0x0000026000007945 */ /* 0x000fe20003800200 */
[----:B------:R-:W-:Y:S02]  /*1a30*/  HFMA2 R59, -RZ, RZ, 0, 0 ;  /* 0x00000000ff3b7431 */ /* 0x000fe400000001ff */
[----:B------:R-:W-:Y:S01]  /*1a40*/  FADD.FTZ R17, R10, UR7 ;  /* 0x000000070a117e21 */ /* 0x000fe20008010000 */
        /* <DEDUP_REMOVED lines=35> */
.L_x_2175:
[----:B------:R-:W-:Y:S05]  /*1c80*/  BSYNC.RECONVERGENT B0 ;  /* 0x0000000000007941 */ /* 0x000fea0003800200 */
.L_x_2174:
[----:B------:R-:W-:Y:S01]  /*1c90*/  FFMA.FTZ R3, R31, R7, R10 ;  /* 0x000000071f037223 */ /* 0x000fe2000001000a */
[----:B------:R-:W-:Y:S01]  /*1ca0*/  BSSY.RECONVERGENT B0, `(.L_x_2176) ;  /* 0x0000025000007945 */ /* 0x000fe20003800200 */
[----:B------:R-:W-:Y:S01]  /*1cb0*/  HFMA2 R63, -RZ, RZ, 0, 0 ;  /* 0x00000000ff3f7431 */ /* 0x000fe200000001ff */
[----:B------:R-:W-:Y:S02]  /*1cc0*/  FSETP.GTU.FTZ.AND P0, PT, R19, 20, PT ;  /* 0x41a000001300780b */ /* 0x000fe40003f1c000 */
[----:B------:R-:W-:Y:S02]  /*1cd0*/  CS2R R56, SRZ ;  /* 0x0000000000387805 */ /* 0x000fe4000001ff00 */
[----:B------:R-:W-:Y:S01]  /*1ce0*/  MOV R58, RZ ;  /* 0x000000ff003a7202 */ /* 0x000fe20000000f00 */
[----:B0-----:R-:W-:Y:S01]  /*1cf0*/  FFMA.FTZ R10, R32, R44, R3 ;  /* 0x0000002c200a7223 */ /* 0x001fe20000010003 */
[----:B------:R-:W-:Y:S07]  /*1d00*/  @P1 BRA `(.L_x_2177) ;  /* 0x0000000000781947 */ /* 0x000fee0003800000 */
        /* <DEDUP_REMOVED lines=30> */
.L_x_2177:
[----:B------:R-:W-:Y:S05]  /*1ef0*/  BSYNC.RECONVERGENT B0 ;  /* 0x0000000000007941 */ /* 0x000fea0003800200 */
.L_x_2176:
        /* <DEDUP_REMOVED lines=38> */
.L_x_2179:
[----:B------:R-:W-:Y:S05]  /*2160*/  BSYNC.RECONVERGENT B0 ;  /* 0x0000000000007941 */ /* 0x000fea0003800200 */
.L_x_2178:
        /* <DEDUP_REMOVED lines=38> */
.L_x_2181:
[----:B------:R-:W-:Y:S05]  /*23d0*/  BSYNC.RECONVERGENT B0 ;  /* 0x0000000000007941 */ /* 0x000fea0003800200 */
.L_x_2180:
        /* <DEDUP_REMOVED lines=38> */
.L_x_2183:
[----:B------:R-:W-:Y:S05]  /*2640*/  BSYNC.RECONVERGENT B0 ;  /* 0x0000000000007941 */ /* 0x000fea0003800200 */
.L_x_2182:
        /* <DEDUP_REMOVED lines=32> */
.L_x_2185:
[----:B------:R-:W-:Y:S05]  /*2850*/  BSYNC.RECONVERGENT B0 ;  /* 0x0000000000007941 */ /* 0x000fea0003800200 */
.L_x_2184:
        /* <DEDUP_REMOVED lines=32> */
.L_x_2187:
[----:B------:R-:W-:Y:S05]  /*2a60*/  BSYNC.RECONVERGENT B0 ;  /* 0x0000000000007941 */ /* 0x000fea0003800200 */
.L_x_2186:
        /* <DEDUP_REMOVED lines=32> */
.L_x_2189:
[----:B------:R-:W-:Y:S05]  /*2c70*/  BSYNC.RECONVERGENT B0 ;  /* 0x0000000000007941 */ /* 0x000fea0003800200 */
.L_x_2188:
        /* <DEDUP_REMOVED lines=32> */
.L_x_2191:
[----:B------:R-:W-:Y:S05]  /*2e80*/  BSYNC.RECONVERGENT B0 ;  /* 0x0000000000007941 */ /* 0x000fea0003800200 */
.L_x_2190:
        /* <DEDUP_REMOVED lines=32> */
.L_x_2193:
[----:B------:R-:W-:Y:S05]  /*3090*/  BSYNC.RECONVERGENT B0 ;  /* 0x0000000000007941 */ /* 0x000fea0003800200 */
.L_x_2192:
[----:B------:R-:W-:Y:S01]  /*30a0*/  FFMA.FTZ R3, R39, R51, R2 ;  /* 0x0000003327037223 */ /* 0x000fe20000010002 */
[----:B------:R-:W0:Y:S01]  /*30b0*/  LDCU UR8, c[0x0][0x38c] ;  /* 0x00007180ff0877ac */ /* 0x000e220008000800 */
[----:B------:R-:W-:Y:S01]  /*30c0*/  FMUL.FTZ R73, R5, UR6 ;  /* 0x0000000605497c20 */ /* 0x000fe20008410000 */
[----:B------:R-:W-:Y:S01]  /*30d0*/  FMUL.FTZ R74, R6, UR6 ;  /* 0x00000006064a7c20 */ /* 0x000fe20008410000 */
[----:B----4-:R-:W-:Y:S01]  /*30e0*/  FFMA.FTZ R2, R40, R52, R3 ;  /* 0x0000003428027223 */ /* 0x010fe20000010003 */
        /* <DEDUP_REMOVED lines=20> */
[----:B------:R-:W1:Y:S01]  /*3230*/  S2UR UR8, SR_CTAID.Y ;  /* 0x00000000000879c3 */ /* 0x000e620000002600 */
[----:B------:R-:W1:Y:S01]  /*3240*/  LDCU.64 UR24, c[0x0][0x3a0] ;  /* 0x00007400ff1877ac */ /* 0x000e620008000a00 */
[----:B------:R-:W-:Y:S01]  /*3250*/  HFMA2 R59, -RZ, RZ, 0, 0 ;  /* 0x00000000ff3b7431 */ /* 0x000fe200000001ff */
[C---:B------:R-:W-:Y:S01]  /*3260*/  ISETP.NE.AND P0, PT, R110.reuse, RZ, PT ;  /* 0x000000ff6e00720c */ /* 0x040fe20003f05270 */
[----:B------:R-:W2:Y:S01]  /*3270*/  LDCU.64 UR26, c[0x0][0x3b8] ;  /* 0x00007700ff1a77ac */ /* 0x000ea20008000a00 */
[----:B------:R-:W-:Y:S01]  /*3280*/  IADD3 R115, PT, PT, R110, 0x200, RZ ;  /* 0x000002006e737810 */ /* 0x000fe20007ffe0ff */
[----:B------:R-:W-:Y:S01]  /*3290*/  UISETP.NE.AND UP0, UPT, UR12, 0x1, UPT ;  /* 0x000000010c00788c */ /* 0x000fe2000bf05270 */
[----:B------:R-:W-:Y:S01]  /*32a0*/  UMOV UR19, 0x400 ;  /* 0x0000040000137882 */ /* 0x000fe20000000000 */
[----:B------:R-:W3:Y:S04]  /*32b0*/  LDCU UR48, c[0x0][0x394] ;  /* 0x00007280ff3077ac */ /* 0x000ee80008000800 */
[----:B------:R-:W-:Y:S01]  /*32c0*/  PLOP3.LUT P1, PT, PT, PT, UP0, 0x80, 0x8 ;  /* 0x000000000008781c */ /* 0x000fe20003f2f008 */
[----:B------:R-:W4:Y:S03]  /*32d0*/  LDCU UR49, c[0x0][0x38c] ;  /* 0x00007180ff3177ac */ /* 0x000f260008000800 */
[----:B------:R-:W-:Y:S01]  /*32e0*/  ISETP.EQ.AND P1, PT, R0, RZ, P1 ;  /* 0x000000ff0000720c */ /* 0x000fe20000f22270 */
[----:B------:R-:W0:Y:S01]  /*32f0*/  LDCU UR50, c[0x0][0x388] ;  /* 0x00007100ff3277ac */ /* 0x000e220008000800 */
[----:B------:R-:W-:Y:S01]  /*3300*/  SHF.L.U32 R0, R110, 0x2, RZ ;  /* 0x000000026e007819 */ /* 0x000fe200000006ff */
[----:B-1----:R-:W-:Y:S01]  /*3310*/  UIMAD.WIDE.U32 UR20, UR8, UR24, URZ ;  /* 0x00000018081472a5 */ /* 0x002fe2000f8e00ff */
[----:B------:R-:W1:Y:S02]  /*3320*/  S2UR UR24, SR_CgaCtaId ;  /* 0x00000000001879c3 */ /* 0x000e640000008800 */
[----:B------:R-:W-:Y:S01]  /*3330*/  LOP3.LUT R3, R0, 0xf80, RZ, 0xc0, !PT ;  /* 0x00000f8000037812 */ /* 0x000fe200078ec0ff */
[----:B--2---:R-:W-:-:S02]  /*3340*/  UIMAD.WIDE.U32 UR22, UR8, UR26, URZ ;  /* 0x0000001a081672a5 */ /* 0x004fc4000f8e00ff */
[----:B------:R-:W-:Y:S01]  /*3350*/  UIMAD UR25, UR8, UR25, UR21 ;  /* 0x00000019081972a4 */ /* 0x000fe2000f8e0215 */
[----:B------:R-:W-:Y:S01]  /*3360*/  LOP3.LUT R0, R3, 0x1f, R110, 0xf8, !PT ;  /* 0x0000001f03007812 */ /* 0x000fe200078ef86e */
[----:B------:R-:W-:Y:S01]  /*3370*/  UIMAD UR27, UR8, UR27, UR23 ;  /* 0x0000001b081b72a4 */ /* 0x000fe2000f8e0217 */
[----:B------:R-:W2:Y:S01]  /*3380*/  LDCU.64 UR36, c[0x0][0x3e0] ;  /* 0x00007c00ff2477ac */ /* 0x000ea20008000a00 */
[----:B------:R-:W0:Y:S01]  /*3390*/  LDCU.64 UR38, c[0x0][0x3c0] ;  /* 0x00007800ff2677ac */ /* 0x000e220008000a00 */
[----:B------:R-:W0:Y:S01]  /*33a0*/  LDCU.64 UR40, c[0x0][0x3a8] ;  /* 0x00007500ff2877ac */ /* 0x000e220008000a00 */
[----:B------:R-:W0:Y:S01]  /*33b0*/  LDCU.64 UR42, c[0x0][0x4e0] ;  /* 0x00009c00ff2a77ac */ /* 0x000e220008000a00 */
[----:B------:R-:W0:Y:S01]  /*33c0*/  LDCU.64 UR44, c[0x0][0x4f0] ;  /* 0x00009e00ff2c77ac */ /* 0x000e220008000a00 */
[----:B------:R-:W0:Y:S01]  /*33d0*/  LDCU.64 UR46, c[0x0][0x540] ;  /* 0x0000a800ff2e77ac */ /* 0x000e220008000a00 */
[----:B------:R-:W0:Y:S01]  /*33e0*/  LDCU.128 UR28, c[0x0][0x440] ;  /* 0x00008800ff1c77ac */ /* 0x000e220008000c00 */
[----:B-1----:R-:W-:Y:S01]  /*33f0*/  ULEA UR19, UR24, UR19, 0x18 ;  /* 0x0000001318137291 */ /* 0x002fe2000f8ec0ff */
[----:B--234-:R-:W-:-:S11]  /*3400*/  UMOV UR8, URZ ;  /* 0x000000ff00087c82 */ /* 0x01cfd60008000000 */
.L_x_2240:
[----:B------:R-:W-:Y:S02]  /*3410*/  UMOV UR24, UR20 ;  /* 0x0000001400187c82 */ /* 0x000fe40008000000 */
[----:B0-----:R-:W-:-:S04]  /*3420*/  UIMAD.WIDE.U32 UR34, UR8, UR40, UR24 ;  /* 0x00000028082272a5 */ /* 0x001fc8000f8e0018 */
[----:B------:R-:W-:Y:S02]  /*3430*/  UIMAD UR24, UR8, UR41, UR35 ;  /* 0x00000029081872a4 */ /* 0x000fe4000f8e0223 */
[----:B------:R-:W-:-:S04]  /*3440*/  ULEA UR26, UP0, UR34, UR28, 0x2 ;  /* 0x0000001c221a7291 */ /* 0x000fc8000f8010ff */
[----:B------:R-:W-:Y:S02]  /*3450*/  ULEA.HI.X UR34, UR34, UR29, UR24, 0x2, UP0 ;  /* 0x0000001d22227291 */ /* 0x000fe400080f1418 */
[----:B------:R-:W-:-:S04]  /*3460*/  MOV R8, UR26 ;  /* 0x0000001a00087c02 */ /* 0x000fc80008000f00 */
[----:B------:R-:W-:Y:S01]  /*3470*/  MOV R9, UR34 ;  /* 0x0000002200097c02 */ /* 0x000fe20008000f00 */
[----:B------:R-:W-:-:S04]  /*3480*/  UIMAD.WIDE.U32 UR34, UR8, UR36, URZ ;  /* 0x00000024082272a5 */ /* 0x000fc8000f8e00ff */
[----:B------:R-:W-:Y:S01]  /*3490*/  UIMAD UR24, UR8, UR37, UR35 ;  /* 0x00000025081872a4 */ /* 0x000fe2000f8e0223 */
[----:B------:R0:W2:Y:S01]  /*34a0*/  LDG.E R15, desc[UR32][R8.64] ;  /* 0x00000020080f7981 */ /* 0x0000a2000c1e1900 */
[----:B------:R-:W-:Y:S01]  /*34b0*/  ULEA UR26, UP0, UR34, UR17, 0x2 ;  /* 0x00000011221a7291 */ /* 0x000fe2000f8010ff */
[----:B------:R-:W-:-:S03]  /*34c0*/  SHF.L.U32 R0, R110, 0x2, RZ ;  /* 0x000000026e007819 */ /* 0x000fc600000006ff */
[----:B------:R-:W-:Y:S01]  /*34d0*/  ULEA.HI.X UR34, UR34, UR16, UR24, 0x2, UP0 ;  /* 0x0000001022227291 */ /* 0x000fe200080f1418 */
[----:B------:R-:W-:Y:S02]  /*34e0*/  LOP3.LUT R0, R0, 0xf80, RZ, 0xc0, !PT ;  /* 0x00000f8000007812 */ /* 0x000fe400078ec0ff */
[----:B-1----:R-:W-:Y:S01]  /*34f0*/  MOV R2, UR26 ;  /* 0x0000001a00027c02 */ /* 0x002fe20008000f00 */
[----:B------:R-:W-:Y:S01]  /*3500*/  UMOV UR26, UR22 ;  /* 0x00000016001a7c82 */ /* 0x000fe20008000000 */
[----:B------:R-:W-:Y:S02]  /*3510*/  LOP3.LUT R0, R0, 0x1f, R110, 0xf8, !PT ;  /* 0x0000001f00007812 */ /* 0x000fe400078ef86e */
[----:B------:R-:W-:Y:S01]  /*3520*/  MOV R3, UR34 ;  /* 0x0000002200037c02 */ /* 0x000fe20008000f00 */
[----:B------:R-:W-:-:S04]  /*3530*/  UIMAD.WIDE.U32 UR34, UR8, UR38, UR26 ;  /* 0x00000026082272a5 */ /* 0x000fc8000f8e001a */
[----:B------:R-:W-:Y:S01]  /*3540*/  UIMAD UR24, UR8, UR39, UR35 ;  /* 0x00000027081872a4 */ /* 0x000fe2000f8e0223 */
[----:B------:R-:W-:Y:S01]  /*3550*/  IMAD.WIDE.U32 R2, R0, 0x10, R2 ;  /* 0x0000001000027825 */ /* 0x000fe200078e0002 */
[----:B------:R-:W-:-:S04]  /*3560*/  ULEA UR26, UP0, UR34, UR30, 0x2 ;  /* 0x0000001e221a7291 */ /* 0x000fc8000f8010ff */
[----:B------:R-:W-:Y:S01]  /*3570*/  ULEA.HI.X UR34, UR34, UR31, UR24, 0x2, UP0 ;  /* 0x0000001f22227291 */ /* 0x000fe200080f1418 */
[----:B------:R-:W3:Y:S01]  /*3580*/  LDG.E.128 R88, desc[UR32][R2.64] ;  /* 0x0000002002587981 */ /* 0x000ee2000c1e1d00 */
        /* <DEDUP_REMOVED lines=13> */
[----:B------:R-:W-:Y:S01]  /*3660*/  LEA R118, R115, UR19, 0x2 ;  /* 0x0000001373767c11 */ /* 0x000fe2000f8e10ff */
[----:B--2---:R-:W-:-:S04]  /*3670*/  FMUL.FTZ R116, R15, 1.4426950216293334961 ;  /* 0x3fb8aa3b0f747820 */ /* 0x004fc80000410000 */
[C---:B------:R-:W-:Y:S01]  /*3680*/  FMUL.FTZ R111, R116.reuse, R107 ;  /* 0x0000006b746f7220 */ /* 0x040fe20000410000 */
[C---:B------:R-:W-:Y:S01]  /*3690*/  FMUL.FTZ R14, R116.reuse, R106 ;  /* 0x0000006a740e7220 */ /* 0x040fe20000410000 */
[C---:B------:R-:W-:Y:S01]  /*36a0*/  FMUL.FTZ R13, R116.reuse, R105 ;  /* 0x00000069740d7220 */ /* 0x040fe20000410000 */
[C---:B------:R-:W-:Y:S01]  /*36b0*/  FMUL.FTZ R12, R116.reuse, R104 ;  /* 0x00000068740c7220 */ /* 0x040fe20000410000 */
[C---:B------:R-:W-:Y:S01]  /*36c0*/  FMUL.FTZ R11, R116.reuse, R27 ;  /* 0x0000001b740b7220 */ /* 0x040fe20000410000 */
[C---:B------:R-:W-:Y:S01]  /*36d0*/  FMUL.FTZ R10, R116.reuse, R26 ;  /* 0x0000001a740a7220 */ /* 0x040fe20000410000 */
[----:B------:R-:W1:Y:S01]  /*36e0*/  MUFU.EX2 R111, R111 ;  /* 0x0000006f006f7308 */ /* 0x000e620000000800 */
[C---:B0-----:R-:W-:Y:S01]  /*36f0*/  FMUL.FTZ R9, R116.reuse, R25 ;  /* 0x0000001974097220 */ /* 0x041fe20000410000 */
        /* <DEDUP_REMOVED lines=9> */
[----:B------:R-:W0:Y:S01]  /*3790*/  MUFU.EX2 R14, R14 ;  /* 0x0000000e000e7308 */ /* 0x000e220000000800 */
[----:B---3--:R2:W-:Y:S04]  /*37a0*/  STS.128 [R109], R88 ;  /* 0x000000586d007388 */ /* 0x0085e80000000c00 */
[----:B----4-:R2:W-:Y:S03]  /*37b0*/  STS.128 [R109+0x200], R92 ;  /* 0x0002005c6d007388 */ /* 0x0105e60000000c00 */
[----:B------:R-:W3:Y:S01]  /*37c0*/  MUFU.EX2 R13, R13 ;  /* 0x0000000d000d7308 */ /* 0x000ee20000000800 */
[----:B-----5:R2:W-:Y:S04]  /*37d0*/  STS.128 [R109+0x400], R96 ;  /* 0x000400606d007388 */ /* 0x0205e80000000c00 */
[----:B------:R2:W-:Y:S03]  /*37e0*/  STS.128 [R109+0x600], R100 ;  /* 0x000600646d007388 */ /* 0x0005e60000000c00 */
[----:B------:R-:W4:Y:S01]  /*37f0*/  MUFU.EX2 R12, R12 ;  /* 0x0000000c000c7308 */ /* 0x000f220000000800 */
[----:B------:R-:W-:Y:S01]  /*3800*/  NOP ;  /* 0x0000000000007918 */ /* 0x000fe20000000000 */
[----:B------:R2:W0:Y:S06]  /*3810*/  LDS.128 R88, [R108] ;  /* 0x000000006c587984 */ /* 0x00042c0000000c00 */
[----:B------:R-:W0:Y:S01]  /*3820*/  MUFU.EX2 R11, R11 ;  /* 0x0000000b000b7308 */ /* 0x000e220000000800 */
[----:B------:R-:W-:Y:S01]  /*3830*/  R2UR UR34, R117 ;  /* 0x00000000752272ca */ /* 0x000fe200000e0000 */
[----:B------:R2:W0:Y:S04]  /*3840*/  LDS.128 R92, [R108+0x10] ;  /* 0x000010006c5c7984 */ /* 0x0004280000000c00 */
[----:B------:R2:W0:Y:S02]  /*3850*/  LDS.128 R96, [R108+0x20] ;  /* 0x000020006c607984 */ /* 0x0004240000000c00 */
[----:B------:R-:W0:Y:S02]  /*3860*/  MUFU.EX2 R10, R10 ;  /* 0x0000000a000a7308 */ /* 0x000e240000000800 */
[----:B------:R2:W0:Y:S04]  /*3870*/  LDS.128 R100, [R108+0x30] ;  /* 0x000030006c647984 */ /* 0x0004280000000c00 */
[----:B-1----:R2:W-:Y:S02]  /*3880*/  STS [R118+0x4c60], R111 ;  /* 0x004c606f76007388 */ /* 0x0025e40000000800 */
        /* <DEDUP_REMOVED lines=15> */
[----:B------:R-:W1:Y:S01]  /*3980*/  S2UR UR26, SR_CgaCtaId ;  /* 0x00000000001a79c3 */ /* 0x000e620000008800 */
[----:B------:R-:W-:Y:S01]  /*3990*/  USHF.L.U32 UR19, UR12, 0x8, URZ ;  /* 0x000000080c137899 */ /* 0x000fe200080006ff */
[----:B------:R-:W-:-:S03]  /*39a0*/  UMOV UR24, 0x400 ;  /* 0x0000040000187882 */ /* 0x000fc60000000000 */
[----:B------:R-:W-:-:S04]  /*39b0*/  ULOP3.LUT UR19, UR19, 0x100, URZ, 0xc0, !UPT ;  /* 0x0000010013137892 */ /* 0x000fc8000f8ec0ff */
[----:B------:R-:W-:Y:S02]  /*39c0*/  UIADD3 UR19, UPT, UPT, UR19, UR8, URZ ;  /* 0x0000000813137290 */ /* 0x000fe4000fffe0ff */
[----:B-1----:R-:W-:-:S04]  /*39d0*/  ULEA UR24, UR26, UR24, 0x18 ;  /* 0x000000181a187291 */ /* 0x002fc8000f8ec0ff */
[----:B------:R-:W-:-:S09]  /*39e0*/  ULEA UR19, UR19, UR24, 0x2 ;  /* 0x0000001813137291 */ /* 0x000fd2000f8e10ff */
[----:B------:R-:W2:Y:S01]  /*39f0*/  LDS R117, [UR19+0x4c60] ;  /* 0x004c6013ff757984 */ /* 0x000ea20008000800 */
[----:B------:R-:W-:Y:S05]  /*3a00*/  BRA `(.L_x_2197) ;  /* 0x0000000000147947 */ /* 0x000fea0003800000 */
.L_x_2196:
[----:B------:R-:W1:Y:S01]  /*3a10*/  S2UR UR24, SR_CgaCtaId ;  /* 0x00000000001879c3 */ /* 0x000e620000008800 */
[----:B------:R-:W-:Y:S02]  /*3a20*/  UMOV UR19, 0x400 ;  /* 0x0000040000137882 */ /* 0x000fe40000000000 */
[----:B-1----:R-:W-:-:S06]  /*3a30*/  ULEA UR19, UR24, UR19, 0x18 ;  /* 0x0000001318137291 */ /* 0x002fcc000f8ec0ff */
[----:B------:R-:W-:-:S06]  /*3a40*/  LEA R117, R110, UR19, 0x2 ;  /* 0x000000136e757c11 */ /* 0x000fcc000f8e10ff */
[----:B------:R-:W1:Y:S02]  /*3a50*/  LDS R117, [R117+0x5464] ;  /* 0x0054640075757984 */ /* 0x000e640000000800 */
.L_x_2197:
[----:B------:R-:W-:Y:S05]  /*3a60*/  BSYNC.RECONVERGENT B0 ;  /* 0x0000000000007941 */ /* 0x000fea0003800200 */
.L_x_2195:
[----:B------:R-:W3:Y:S01]  /*3a70*/  @P1 LDC R119, c[0x0][0x38c] ;  /* 0x0000e300ff771b82 */ /* 0x000ee20000000800 */
[----:B------:R-:W-:Y:S02]  /*3a80*/  MOV R118, UR12 ;  /* 0x0000000c00767c02 */ /* 0x000fe40008000f00 */
[----:B------:R-:W-:Y:S02]  /*3a90*/  MOV R121, 0x8 ;  /* 0x0000000800797802 */ /* 0x000fe40000000f00 */
[----:B------:R-:W-:Y:S01]  /*3aa0*/  @P1 IADD3 R118, PT, PT, R118, -0x2, RZ ;  /* 0xfffffffe76761810 */ /* 0x000fe20007ffe0ff */
[----:B------:R-:W-:Y:S01]  /*3ab0*/  FMUL.FTZ R142, R28, R107 ;  /* 0x0000006b1c8e7220 */ /* 0x000fe20000410000 */
[----:B------:R-:W-:Y:S01]  /*3ac0*/  FMUL.FTZ R140, R29, R106 ;  /* 0x0000006a1d8c7220 */ /* 0x000fe20000410000 */
[----:B0-----:R-:W-:Y:S01]  /*3ad0*/  FMUL.FTZ R122, R111, R14 ;  /* 0x0000000e6f7a7220 */ /* 0x001fe20000410000 */
[----:B------:R-:W-:Y:S02]  /*3ae0*/  FMUL.FTZ R139, R30, R105 ;  /* 0x000000691e8b7220 */ /* 0x000fe40000410000 */
[----:B------:R-:W-:Y:S01]  /*3af0*/  FFMA.FTZ R124, R14, R142, R140 ;  /* 0x0000008e0e7c7223 */ /* 0x000fe2000001008c */
[----:B------:R-:W-:Y:S01]  /*3b00*/  FMUL.FTZ R123, R13, R122 ;  /* 0x0000007a0d7b7220 */ /* 0x000fe20000410000 */
[----:B------:R-:W-:-:S02]  /*3b10*/  FMUL.FTZ R138, R31, R104 ;  /* 0x000000681f8a7220 */ /* 0x000fc40000410000 */
[----:B------:R-:W-:Y:S01]  /*3b20*/  FFMA.FTZ R125, R13, R124, R139 ;  /* 0x0000007c0d7d7223 */ /* 0x000fe2000001008b */
[----:B---3--:R-:W-:Y:S02]  /*3b30*/  @P1 IMAD R120, R118, R119, UR8 ;  /* 0x0000000876781e24 */ /* 0x008fe4000f8e0277 */
[----:B------:R-:W-:Y:S01]  /*3b40*/  HFMA2 R118, -RZ, RZ, 1.875, 0 ;  /* 0x3f800000ff767431 */ /* 0x000fe200000001ff */
[----:B------:R-:W-:Y:S01]  /*3b50*/  MOV R119, RZ ;  /* 0x000000ff00777202 */ /* 0x000fe20000000f00 */
        /* <DEDUP_REMOVED lines=8> */
[----:B------:R-:W3:Y:S01]  /*3be0*/  S2UR UR24, SR_CgaCtaId ;  /* 0x00000000001879c3 */ /* 0x000ee20000008800 */
[----:B------:R-:W-:Y:S01]  /*3bf0*/  FMUL.FTZ R132, R37, R22 ;  /* 0x0000001625847220 */ /* 0x000fe20000410000 */
        /* <DEDUP_REMOVED lines=18> */
[C---:B------:R-:W-:Y:S01]  /*3d20*/  FMUL.FTZ R121, R3.reuse, R120 ;  /* 0x0000007803797220 */ /* 0x040fe20000410000 */
[----:B---3--:R-:W-:Y:S02]  /*3d30*/  ULEA UR19, UR24, UR19, 0x18 ;  /* 0x0000001318137291 */ /* 0x008fe4000f8ec0ff */
[----:B------:R-:W-:Y:S01]  /*3d40*/  FFMA.FTZ R123, R3, R122, R133 ;  /* 0x0000007a037b7223 */ /* 0x000fe20000010085 */
[----:B------:R-:W-:-:S03]  /*3d50*/  FMUL.FTZ R121, R2, R121 ;  /* 0x0000007902797220 */ /* 0x000fc60000410000 */
[----:B------:R-:W-:Y:S01]  /*3d60*/  FFMA.FTZ R123, R2, R123, R132 ;  /* 0x0000007b027b7223 */ /* 0x000fe20000010084 */
[----:B------:R-:W-:Y:S01]  /*3d70*/  FMUL.FTZ R121, R0, R121 ;  /* 0x0000007900797220 */ /* 0x000fe20000410000 */
[----:B------:R-:W-:Y:S02]  /*3d80*/  LEA R128, R128, UR19, 0x3 ;  /* 0x0000001380807c11 */ /* 0x000fe4000f8e18ff */
        /* <DEDUP_REMOVED lines=18> */
[----:B0-----:R-:W-:Y:S04]  /*3eb0*/  LDS.64 R120, [R141+0x4250] ;  /* 0x004250008d787984 */ /* 0x001fe80000000a00 */
[----:B------:R-:W0:Y:S04]  /*3ec0*/  LDS.64 R122, [R141+0x4258] ;  /* 0x004258008d7a7984 */ /* 0x000e280000000a00 */
[----:B------:R-:W4:Y:S04]  /*3ed0*/  LDS.64 R124, [R141+0x4260] ;  /* 0x004260008d7c7984 */ /* 0x000f280000000a00 */
[----:B------:R-:W1:Y:S01]  /*3ee0*/  LDS.64 R126, [R141+0x4268] ;  /* 0x004268008d7e7984 */ /* 0x000e620000000a00 */
[----:B---3--:R-:W-:-:S02]  /*3ef0*/  ISETP.GE.AND P0, PT, R147, 0x10, PT ;  /* 0x000000109300780c */ /* 0x008fc40003f06270 */
        /* <DEDUP_REMOVED lines=9> */
[C---:B-1----:R-:W-:Y:S01]  /*3f90*/  FFMA.FTZ R144, R126.reuse, R144, R127 ;  /* 0x000000907e907223 */ /* 0x042fe2000001007f */
        /* <DEDUP_REMOVED lines=23> */
[----:B------:R0:W3:Y:S02]  /*4110*/  SHFL.UP PT, R127, R126, 0x10, RZ ;  /* 0x060000007e7f7989 */ /* 0x0000e400000e00ff */
.L_x_2258:
[----:B------:R-:W-:Y:S01]  /*4120*/  ISETP.GE.AND P2, PT, R147, 0x10, PT ;  /* 0x000000109300780c */ /* 0x000fe20003f46270 */
[----:B---3--:R-:W-:Y:S01]  /*4130*/  FFMA.FTZ R127, R143, R127, R126 ;  /* 0x0000007f8f7f7223 */ /* 0x008fe2000001007e */
[----:B------:R-:W-:-:S04]  /*4140*/  UMOV UR24, 0xffffffff ;  /* 0xffffffff00187882 */ /* 0x000fc80000000000 */
[----:B------:R-:W-:-:S07]  /*4150*/  FSEL R144, R126, R127, !P2 ;  /* 0x0000007f7e907208 */ /* 0x000fce0005000000 */
[----:B01----:R-:W-:Y:S01]  /*4160*/  @P2 FMUL.FTZ R143, R143, R146 ;  /* 0x000000928f8f2220 */ /* 0x003fe20000410000 */
[----:B------:R-:W-:Y:S06]  /*4170*/  BRA.DIV UR24, `(.L_x_2200) ;  /* 0x0000004218d47947 */ /* 0x000fec000b800000 */
.L_x_2261:
[----:B------:R-:W-:-:S03]  /*4180*/  UMOV UR24, 0xffffffff ;  /* 0xffffffff00187882 */ /* 0x000fc60000000000 */
[----:B------:R-:W-:Y:S05]  /*4190*/  BRA.DIV UR24, `(.L_x_2201) ;  /* 0x0000004218f47947 */ /* 0x000fea000b800000 */
.L_x_2264:
[----:B------:R-:W-:-:S03]  /*41a0*/  UMOV UR24, 0xffffffff ;  /* 0xffffffff00187882 */ /* 0x000fc60000000000 */
[----:B------:R-:W-:Y:S05]  /*41b0*/  BRA.DIV UR24, `(.L_x_2202) ;  /* 0x0000004618147947 */ /* 0x000fea000b800000 */
[----:B------:R-:W0:Y:S04]  /*41c0*/  SHFL.UP PT, R143, R143, 0x1, RZ ;  /* 0x042000008f8f7989 */ /* 0x000e2800000e00ff */
[----:B------:R-:W1:Y:S04]  /*41d0*/  SHFL.UP PT, R144, R144, 0x1, RZ ;  /* 0x0420000090907989 */ /* 0x000e6800000e00ff */
[----:B-----5:R-:W3:Y:S04]  /*41e0*/  SHFL.IDX PT, R118, R118, RZ, 0x1f ;  /* 0x00001fff76767589 */ /* 0x020ee800000e0000 */
[----:B------:R-:W4:Y:S02]  /*41f0*/  SHFL.IDX PT, R119, R119, RZ, 0x1f ;  /* 0x00001fff77777589 */ /* 0x000f2400000e0000 */
.L_x_2270:
[C---:B01--4-:R-:W-:Y:S01]  /*4200*/  @P0 FFMA.FTZ R119, R143.reuse, R119, R144 ;  /* 0x000000778f770223 */ /* 0x053fe20000010090 */
        /* <DEDUP_REMOVED lines=11> */
.L_x_2198:
[----:B------:R-:W-:Y:S05]  /*42c0*/  WARPSYNC.ALL ;  /* 0x0000000000007948 */ /* 0x000fea0003800000 */
[----:B------:R-:W-:Y:S01]  /*42d0*/  LOP3.LUT P2, RZ, R110, 0x1f, RZ, 0xc0, !PT ;  /* 0x0000001f6eff7812 */ /* 0x000fe2000784c0ff */
[----:B------:R-:W-:Y:S01]  /*42e0*/  BAR.SYNC.DEFER_BLOCKING 0x0 ;  /* 0x0000000000007b1d */ /* 0x000fe20000010000 */
[----:B---3-5:R-:W-:Y:S01]  /*42f0*/  MOV R119, UR48 ;  /* 0x0000003000777c02 */ /* 0x028fe20008000f00 */
[----:B0-----:R-:W-:Y:S01]  /*4300*/  FMUL.FTZ R120, R103, UR34 ;  /* 0x0000002267787c20 */ /* 0x001fe20008410000 */
[----:B------:R-:W-:Y:S01]  /*4310*/  FMUL.FTZ R122, R101, UR34 ;  /* 0x00000022657a7c20 */ /* 0x000fe20008410000 */
[----:B------:R-:W-:Y:S01]  /*4320*/  FMUL.FTZ R121, R100, UR34 ;  /* 0x0000002264797c20 */ /* 0x000fe20008410000 */
[----:B------:R-:W-:Y:S01]  /*4330*/  ISETP.LE.OR P2, PT, R119, UR12, P2 ;  /* 0x0000000c77007c0c */ /* 0x000fe20009743670 */
[----:B------:R-:W-:Y:S01]  /*4340*/  FMUL.FTZ R119, R102, UR34 ;  /* 0x0000002266777c20 */ /* 0x000fe20008410000 */
[----:B------:R-:W-:Y:S01]  /*4350*/  FMUL.FTZ R141, R55, R120 ;  /* 0x00000078378d7220 */ /* 0x000fe20000410000 */
[----:B------:R-:W-:Y:S01]  /*4360*/  FMUL.FTZ R143, R53, R122 ;  /* 0x0000007a358f7220 */ /* 0x000fe20000410000 */
[----:B------:R-:W-:Y:S01]  /*4370*/  FMUL.FTZ R144, R52, R121 ;  /* 0x0000007934907220 */ /* 0x000fe20000410000 */
[----:B------:R-:W-:Y:S01]  /*4380*/  FMUL.FTZ R122, R99, UR34 ;  /* 0x00000022637a7c20 */ /* 0x000fe20008410000 */
[----:B------:R-:W-:Y:S01]  /*4390*/  FMUL.FTZ R161, R98, UR34 ;  /* 0x0000002262a17c20 */ /* 0x000fe20008410000 */
[----:B------:R-:W-:Y:S01]  /*43a0*/  FMUL.FTZ R160, R97, UR34 ;  /* 0x0000002261a07c20 */ /* 0x000fe20008410000 */
[----:B------:R-:W-:Y:S01]  /*43b0*/  FMUL.FTZ R159, R96, UR34 ;  /* 0x00000022609f7c20 */ /* 0x000fe20008410000 */
[----:B------:R-:W-:Y:S01]  /*43c0*/  FMUL.FTZ R145, R51, R122 ;  /* 0x0000007a33917220 */ /* 0x000fe20000410000 */
        /* <DEDUP_REMOVED lines=9> */
[----:B------:R-:W0:Y:S01]  /*4460*/  LDS R118, [R128+0x4254] ;  /* 0x0042540080767984 */ /* 0x000e220000000800 */
[----:B------:R-:W-:Y:S01]  /*4470*/  FMUL.FTZ R162, R45, R162 ;  /* 0x000000a22da27220 */ /* 0x000fe20000410000 */
[----:B------:R-:W-:Y:S01]  /*4480*/  FMUL.FTZ R157, R44, R157 ;  /* 0x0000009d2c9d7220 */ /* 0x000fe20000410000 */
[----:B------:R-:W-:Y:S01]  /*4490*/  FMUL.FTZ R156, R91, UR34 ;  /* 0x000000225b9c7c20 */ /* 0x000fe20008410000 */
[----:B------:R-:W-:Y:S01]  /*44a0*/  FMUL.FTZ R123, R90, UR34 ;  /* 0x000000225a7b7c20 */ /* 0x000fe20008410000 */
[----:B------:R-:W-:Y:S01]  /*44b0*/  FMUL.FTZ R146, R89, UR34 ;  /* 0x0000002259927c20 */ /* 0x000fe20008410000 */
[----:B------:R3:W-:Y:S01]  /*44c0*/  STL [R1], R124 ;  /* 0x0000007c01007387 */ /* 0x0007e20000100800 */
[----:B------:R-:W-:Y:S01]  /*44d0*/  FMUL.FTZ R156, R7, R156 ;  /* 0x0000009c079c7220 */ /* 0x000fe20000410000 */
[----:B------:R-:W-:Y:S01]  /*44e0*/  FMUL.FTZ R154, R6, R123 ;  /* 0x0000007b069a7220 */ /* 0x000fe20000410000 */
[----:B------:R-:W-:Y:S01]  /*44f0*/  VOTEU.ALL UP0, P2 ;  /* 0x0000000000ff7886 */ /* 0x000fe20001000000 */
[----:B------:R-:W-:Y:S01]  /*4500*/  FMUL.FTZ R146, R5, R146 ;  /* 0x0000009205927220 */ /* 0x000fe20000410000 */
[----:B------:R-:W-:Y:S01]  /*4510*/  FMUL.FTZ R147, R88, UR34 ;  /* 0x0000002258937c20 */ /* 0x000fe20008410000 */
[----:B------:R-:W-:Y:S01]  /*4520*/  ISETP.GT.U32.AND P3, PT, R110, 0x1f, PT ;  /* 0x0000001f6e00780c */ /* 0x000fe20003f64070 */
[----:B------:R-:W-:Y:S01]  /*4530*/  BSSY B0, `(.L_x_2203) ;  /* 0x0000087000007945 */ /* 0x000fe20003800000 */
[----:B------:R-:W-:Y:S01]  /*4540*/  @!UP0 ULEA UR24, UR8, UR19, 0x3 ;  /* 0x0000001308188291 */ /* 0x000fe2000f8e18ff */
[----:B------:R-:W-:Y:S01]  /*4550*/  FMUL.FTZ R147, R4, R147 ;  /* 0x0000009304937220 */ /* 0x000fe20000410000 */
[----:B0-----:R-:W-:Y:S01]  /*4560*/  FFMA.FTZ R111, R111, R118, R142 ;  /* 0x000000766f6f7223 */ /* 0x001fe2000001008e */
[----:B------:R-:W-:Y:S01]  /*4570*/  FMUL.FTZ R142, R54, R119 ;  /* 0x00000077368e7220 */ /* 0x000fe20000410000 */
[----:B-12---:R-:W-:-:S02]  /*4580*/  FMUL.FTZ R118, R116, R117 ;  /* 0x0000007574767220 */ /* 0x006fc40000410000 */
        /* <DEDUP_REMOVED lines=14> */
[C---:B------:R-:W-:Y:S02]  /*4670*/  FMUL.FTZ R119, R0.reuse, R119 ;  /* 0x0000007700777220 */ /* 0x040fe40000410000 */
[----:B------:R-:W-:Y:S01]  /*4680*/  FFMA.FTZ R135, R9, R136, R135 ;  /* 0x0000008809877223 */ /* 0x000fe20000010087 */
[----:B------:R-:W-:Y:S01]  /*4690*/  FFMA.FTZ R121, R0, R121, R160 ;  /* 0x0000007900797223 */ /* 0x000fe200000100a0 */
[----:B------:R-:W-:-:S02]  /*46a0*/  FMUL.FTZ R118, R2, R119 ;  /* 0x0000007702767220 */ /* 0x000fc40000410000 */
[----:B------:R-:W-:Y:S01]  /*46b0*/  FFMA.FTZ R134, R8, R135, R134 ;  /* 0x0000008708867223 */ /* 0x000fe20000010086 */
[----:B------:R-:W-:Y:S01]  /*46c0*/  FFMA.FTZ R121, R2, R121, R159 ;  /* 0x0000007902797223 */ /* 0x000fe2000001009f */
[C---:B------:R-:W-:Y:S02]  /*46d0*/  FMUL.FTZ R119, R3.reuse, R118 ;  /* 0x0000007603777220 */ /* 0x040fe40000410000 */
        /* <DEDUP_REMOVED lines=17> */
[----:B------:R-:W-:Y:S01]  /*47f0*/  FMUL.FTZ R119, R13, R118 ;  /* 0x000000760d777220 */ /* 0x000fe20000410000 */
[----:B------:R-:W-:Y:S02]  /*4800*/  HFMA2 R118, -RZ, RZ, 1.875, 0 ;  /* 0x3f800000ff767431 */ /* 0x000fe400000001ff */
[----:B------:R-:W-:Y:S01]  /*4810*/  FFMA.FTZ R152, R115, R151, R152 ;  /* 0x0000009773987223 */ /* 0x000fe20000010098 */
[----:B------:R-:W-:Y:S01]  /*4820*/  FFMA.FTZ R121, R13, R121, R146 ;  /* 0x000000790d797223 */ /* 0x000fe20000010092 */
[----:B------:R-:W-:Y:S01]  /*4830*/  FMUL.FTZ R120, R14, R119 ;  /* 0x000000770e787220 */ /* 0x000fe20000410000 */
[----:B------:R-:W-:Y:S01]  /*4840*/  MOV R119, RZ ;  /* 0x000000ff00777202 */ /* 0x000fe20000000f00 */
[----:B------:R-:W-:Y:S01]  /*4850*/  FFMA.FTZ R153, R116, R152, R153 ;  /* 0x0000009874997223 */ /* 0x000fe20000010099 */
[----:B------:R-:W-:-:S04]  /*4860*/  FFMA.FTZ R121, R14, R121, R147 ;  /* 0x000000790e797223 */ /* 0x000fc80000010093 */
[----:B------:R-:W0:Y:S04]  /*4870*/  @!P2 LDS.64 R118, [UR24+0x5660] ;  /* 0x00566018ff76a984 */ /* 0x000e280008000a00 */
[----:B------:R3:W-:Y:S01]  /*4880*/  STS.64 [R128+0x4760], R120 ;  /* 0x0047607880007388 */ /* 0x0007e20000000a00 */
[----:B------:R-:W-:Y:S06]  /*4890*/  BAR.SYNC.DEFER_BLOCKING 0x0 ;  /* 0x0000000000007b1d */ /* 0x000fec0000010000 */
[----:B------:R-:W-:Y:S05]  /*48a0*/  @P3 BRA `(.L_x_2204) ;  /* 0x00000004003c3947 */ /* 0x000fea0003800000 */
[----:B------:R-:W-:Y:S01]  /*48b0*/  MOV R155, 0x28 ;  /* 0x00000028009b7802 */ /* 0x000fe20000000f00 */
[----:B------:R-:W-:Y:S01]  /*48c0*/  UMOV UR24, 0xffffffff ;  /* 0xffffffff00187882 */ /* 0x000fe20000000000 */
[----:B------:R-:W-:-:S03]  /*48d0*/  LOP3.LUT R149, R110, 0x1f, RZ, 0xc0, !PT ;  /* 0x0000001f6e957812 */ /* 0x000fc600078ec0ff */
[----:B------:R-:W-:Y:S01]  /*48e0*/  IMAD R155, R110, R155, UR19 ;  /* 0x000000136e9b7e24 */ /* 0x000fe2000f8e029b */
[----:B------:R-:W-:-:S04]  /*48f0*/  ISETP.NE.AND P3, PT, R149, 0x1f, PT ;  /* 0x0000001f9500780c */ /* 0x000fc80003f65270 */
[----:B---3--:R-:W-:Y:S04]  /*4900*/  LDS.64 R120, [R155+0x4770] ;  /* 0x004770009b787984 */ /* 0x008fe80000000a00 */
        /* <DEDUP_REMOVED lines=11> */
[----:B------:R-:W-:Y:S02]  /*49c0*/  MOV R164, R127 ;  /* 0x0000007f00a47202 */ /* 0x000fe40000000f00 */
[C---:B------:R-:W-:Y:S01]  /*49d0*/  LOP3.LUT R148, R110.reuse, 0x1f, RZ, 0xc0, !PT ;  /* 0x0000001f6e947812 */ /* 0x040fe200078ec0ff */
[----:B------:R-:W2:Y:S01]  /*49e0*/  SHFL.DOWN PT, R149, R163, 0x1, 0x1f ;  /* 0x08201f00a3957f89 */ /* 0x000ea200000e0000 */
[----:B------:R-:W-:Y:S02]  /*49f0*/  ISETP.NE.AND P2, PT, R110, 0x1f, PT ;  /* 0x0000001f6e00780c */ /* 0x000fe40003f45270 */
        /* <DEDUP_REMOVED lines=39> */
[----:B------:R3:W-:Y:S04]  /*4c70*/  STL [R1+0x8], R127 ;  /* 0x0000087f01007387 */ /* 0x0007e80000100800 */
[----:B------:R-:W4:Y:S04]  /*4c80*/  SHFL.IDX PT, R118, R118, RZ, 0x1f ;  /* 0x00001fff76767589 */ /* 0x000f2800000e0000 */
[----:B-12---:R3:W-:Y:S02]  /*4c90*/  STL [R1+0x4], R126 ;  /* 0x0000047e01007387 */ /* 0x0067e40000100800 */
.L_x_2287:
[----:B---3--:R-:W2:Y:S04]  /*4ca0*/  LDL.LU R127, [R1+0x8] ;  /* 0x00000800017f7983 */ /* 0x008ea80000300800 */
[----:B------:R-:W3:Y:S01]  /*4cb0*/  LDL.LU R126, [R1+0x4] ;  /* 0x00000400017e7983 */ /* 0x000ee20000300800 */
[C---:B0-----:R-:W-:Y:S01]  /*4cc0*/  @P2 FFMA.FTZ R119, R163.reuse, R119, R164 ;  /* 0x00000077a3772223 */ /* 0x041fe200000100a4 */
        /* <DEDUP_REMOVED lines=11> */
[----:B--2---:R-:W-:-:S02]  /*4d80*/  MOV R119, R127 ;  /* 0x0000007f00777202 */ /* 0x004fc40000000f00 */
[----:B-1-3--:R-:W-:-:S07]  /*4d90*/  MOV R118, R126 ;  /* 0x0000007e00767202 */ /* 0x00afce0000000f00 */
.L_x_2204:
[----:B------:R-:W-:Y:S05]  /*4da0*/  BSYNC B0 ;  /* 0x0000000000007941 */ /* 0x000fea0003800000 */
.L_x_2203:
[----:B---3--:R-:W2:Y:S01]  /*4db0*/  LDL.LU R120, [R1] ;  /* 0x0000000001787983 */ /* 0x008ea20000300800 */
[----:B------:R-:W-:Y:S05]  /*4dc0*/  WARPSYNC.ALL ;  /* 0x0000000000007948 */ /* 0x000fea0003800000 */
        /* <DEDUP_REMOVED lines=10> */
[----:B------:R-:W-:Y:S01]  /*4e70*/  ISETP.NE.AND P2, PT, R110, RZ, PT ;  /* 0x000000ff6e00720c */ /* 0x000fe20003f45270 */
[----:B------:R-:W-:Y:S01]  /*4e80*/  FMUL.FTZ R95, R95, R134 ;  /* 0x000000865f5f7220 */ /* 0x000fe20000410000 */
[----:B------:R-:W-:Y:S01]  /*4e90*/  FMUL.FTZ R96, R96, R133 ;  /* 0x0000008560607220 */ /* 0x000fe20000410000 */
[----:B------:R-:W-:Y:S01]  /*4ea0*/  FFMA.FTZ R90, R6, R90, R89 ;  /* 0x0000005a065a7223 */ /* 0x000fe20000010059 */
[----:B------:R-:W-:Y:S01]  /*4eb0*/  FMUL.FTZ R97, R97, R132 ;  /* 0x0000008461617220 */ /* 0x000fe20000410000 */
[----:B------:R-:W-:Y:S01]  /*4ec0*/  FMUL.FTZ R98, R98, R131 ;  /* 0x0000008362627220 */ /* 0x000fe20000410000 */
[----:B------:R-:W-:Y:S01]  /*4ed0*/  FMUL.FTZ R99, R99, R130 ;  /* 0x0000008263637220 */ /* 0x000fe20000410000 */
[----:B------:R-:W-:Y:S01]  /*4ee0*/  FFMA.FTZ R91, R7, R91, R90 ;  /* 0x0000005b075b7223 */ /* 0x000fe2000001005a */
[----:B------:R-:W-:Y:S01]  /*4ef0*/  FMUL.FTZ R89, R111, UR34 ;  /* 0x000000226f597c20 */ /* 0x000fe20008410000 */
[----:B------:R-:W-:Y:S01]  /*4f00*/  FMUL.FTZ R100, R100, R129 ;  /* 0x0000008164647220 */ /* 0x000fe20000410000 */
[----:B------:R-:W-:Y:S01]  /*4f10*/  ULEA UR26, UR12, 0xfffff800, 0xb ;  /* 0xfffff8000c1a7891 */ /* 0x000fe2000f8e58ff */
[----:B------:R-:W-:Y:S01]  /*4f20*/  FFMA.FTZ R92, R44, R92, R91 ;  /* 0x0000005c2c5c7223 */ /* 0x000fe2000001005b */
[----:B------:R-:W-:Y:S01]  /*4f30*/  FMUL.FTZ R89, R4, R89 ;  /* 0x0000005904597220 */ /* 0x000fe20000410000 */
[----:B------:R-:W-:Y:S01]  /*4f40*/  VOTEU.ALL UP0, P2 ;  /* 0x0000000000ff7886 */ /* 0x000fe20001000000 */
[----:B------:R-:W1:Y:S01]  /*4f50*/  LDS R128, [R128+0x4764] ;  /* 0x0047640080807984 */ /* 0x000e620000000800 */
[----:B------:R-:W-:Y:S01]  /*4f60*/  FFMA.FTZ R93, R45, R93, R92 ;  /* 0x0000005d2d5d7223 */ /* 0x000fe2000001005c */
[----:B------:R-:W-:Y:S01]  /*4f70*/  FMUL.FTZ R92, R138, UR34 ;  /* 0x000000228a5c7c20 */ /* 0x000fe20008410000 */
[----:B------:R-:W-:Y:S01]  /*4f80*/  FMUL.FTZ R91, R102, R152 ;  /* 0x00000098665b7220 */ /* 0x000fe20000410000 */
[----:B------:R-:W-:Y:S01]  /*4f90*/  @!UP0 ULEA UR24, UR8, UR19, 0x3 ;  /* 0x0000001308188291 */ /* 0x000fe2000f8e18ff */
[----:B------:R-:W-:Y:S01]  /*4fa0*/  FFMA.FTZ R94, R46, R94, R93 ;  /* 0x0000005e2e5e7223 */ /* 0x000fe2000001005d */
[----:B------:R-:W-:Y:S01]  /*4fb0*/  FMUL.FTZ R93, R101, R151 ;  /* 0x00000097655d7220 */ /* 0x000fe20000410000 */
[----:B------:R-:W-:Y:S01]  /*4fc0*/  FMUL.FTZ R90, R103, R153 ;  /* 0x00000099675a7220 */ /* 0x000fe20000410000 */
[----:B------:R-:W-:Y:S01]  /*4fd0*/  BSSY.RECONVERGENT B0, `(.L_x_2206) ;  /* 0x0000077000007945 */ /* 0x000fe20003800200 */
[----:B------:R-:W-:-:S04]  /*4fe0*/  FFMA.FTZ R95, R47, R95, R94 ;  /* 0x0000005f2f5f7223 */ /* 0x000fc8000001005e */
[----:B------:R-:W-:Y:S01]  /*4ff0*/  FFMA.FTZ R96, R48, R96, R95 ;  /* 0x0000006030607223 */ /* 0x000fe2000001005f */
[C---:B------:R-:W-:Y:S01]  /*5000*/  SHF.L.U32 R95, R110.reuse, 0x4, RZ ;  /* 0x000000046e5f7819 */ /* 0x040fe200000006ff */
[----:B0-----:R0:W-:Y:S01]  /*5010*/  @!P2 STS.64 [UR24+0x5660], R118 ;  /* 0x00566076ff00a988 */ /* 0x0011e20008000a18 */
[----:B------:R-:W3:Y:S01]  /*5020*/  S2UR UR24, SR_CTAID.X ;  /* 0x00000000001879c3 */ /* 0x000ee20000002500 */
[----:B------:R-:W-:Y:S01]  /*5030*/  FFMA.FTZ R97, R49, R97, R96 ;  /* 0x0000006131617223 */ /* 0x000fe20000010060 */
[-C--:B------:R-:W-:Y:S01]  /*5040*/  LEA.HI R88, R110, R95.reuse, RZ, 0x1f ;  /* 0x0000005f6e587211 */ /* 0x080fe200078ff8ff */
[----:B------:R-:W-:Y:S01]  /*5050*/  FMUL.FTZ R96, R7, R92 ;  /* 0x0000005c07607220 */ /* 0x000fe20000410000 */
[----:B------:R-:W-:Y:S01]  /*5060*/  LEA.HI R95, R95, R95, RZ, 0x1b ;  /* 0x0000005f5f5f7211 */ /* 0x000fe200078fd8ff */
[----:B------:R-:W-:Y:S01]  /*5070*/  FFMA.FTZ R98, R50, R98, R97 ;  /* 0x0000006232627223 */ /* 0x000fe20000010061 */
[----:B------:R-:W-:Y:S02]  /*5080*/  FMUL.FTZ R97, R139, UR34 ;  /* 0x000000228b617c20 */ /* 0x000fe40008410000 */
[----:B------:R-:W-:Y:S01]  /*5090*/  LEA R95, R95, UR19, 0x2 ;  /* 0x000000135f5f7c11 */ /* 0x000fe2000f8e10ff */
[----:B------:R-:W-:Y:S01]  /*50a0*/  FFMA.FTZ R99, R51, R99, R98 ;  /* 0x0000006333637223 */ /* 0x000fe20000010062 */
[----:B------:R-:W-:Y:S01]  /*50b0*/  LEA R98, R88, UR19, 0x2 ;  /* 0x0000001358627c11 */ /* 0x000fe2000f8e10ff */
[----:B------:R-:W-:Y:S01]  /*50c0*/  FMUL.FTZ R88, R140, UR34 ;  /* 0x000000228c587c20 */ /* 0x000fe20008410000 */
[----:B------:R-:W-:Y:S01]  /*50d0*/  FMUL.FTZ R94, R6, R97 ;  /* 0x00000061065e7220 */ /* 0x000fe20000410000 */
[----:B------:R-:W-:Y:S01]  /*50e0*/  FFMA.FTZ R100, R52, R100, R99 ;  /* 0x0000006434647223 */ /* 0x000fe20000010063 */
[----:B------:R-:W-:Y:S01]  /*50f0*/  FMUL.FTZ R99, R137, UR34 ;  /* 0x0000002289637c20 */ /* 0x000fe20008410000 */
[----:B------:R4:W-:Y:S01]  /*5100*/  STS [R98+0x2110], R89 ;  /* 0x0021105962007388 */ /* 0x0009e20000000800 */
[----:B------:R-:W-:Y:S01]  /*5110*/  FMUL.FTZ R88, R5, R88 ;  /* 0x0000005805587220 */ /* 0x000fe20000410000 */
[----:B------:R-:W-:Y:S01]  /*5120*/  FFMA.FTZ R93, R53, R93, R100 ;  /* 0x0000005d355d7223 */ /* 0x000fe20000010064 */
[----:B------:R-:W-:Y:S01]  /*5130*/  FMUL.FTZ R97, R133, UR34 ;  /* 0x0000002285617c20 */ /* 0x000fe20008410000 */
[----:B------:R5:W-:Y:S01]  /*5140*/  STS [R95+0x2118], R94 ;  /* 0x0021185e5f007388 */ /* 0x000be20000000800 */
[----:B------:R-:W-:Y:S01]  /*5150*/  FMUL.FTZ R100, R136, UR34 ;  /* 0x0000002288647c20 */ /* 0x000fe20008410000 */
[----:B0-----:R-:W-:-:S02]  /*5160*/  FMUL.FTZ R118, R134, UR34 ;  /* 0x0000002286767c20 */ /* 0x001fc40008410000 */
[----:B------:R0:W-:Y:S01]  /*5170*/  STS [R95+0x2114], R88 ;  /* 0x002114585f007388 */ /* 0x0001e20000000800 */
[----:B-1----:R-:W-:Y:S01]  /*5180*/  FFMA.FTZ R117, R128, R117, R141 ;  /* 0x0000007580757223 */ /* 0x002fe2000001008d */
[----:B----4-:R-:W-:Y:S01]  /*5190*/  FMUL.FTZ R89, R135, UR34 ;  /* 0x0000002287597c20 */ /* 0x010fe20008410000 */
[----:B------:R-:W-:Y:S01]  /*51a0*/  FMUL.FTZ R98, R44, R99 ;  /* 0x000000632c627220 */ /* 0x000fe20000410000 */
[----:B------:R1:W-:Y:S01]  /*51b0*/  STS [R95+0x211c], R96 ;  /* 0x00211c605f007388 */ /* 0x0003e20000000800 */
[----:B------:R-:W-:Y:S01]  /*51c0*/  FFMA.FTZ R116, R116, R117, R142 ;  /* 0x0000007574747223 */ /* 0x000fe2000001008e */
[----:B------:R-:W-:Y:S01]  /*51d0*/  FMUL.FTZ R102, R46, R89 ;  /* 0x000000592e667220 */ /* 0x000fe20000410000 */
[----:B-----5:R-:W-:Y:S01]  /*51e0*/  FMUL.FTZ R94, R132, UR34 ;  /* 0x00000022845e7c20 */ /* 0x020fe20008410000 */
[----:B------:R4:W-:Y:S01]  /*51f0*/  STS [R95+0x2120], R98 ;  /* 0x002120625f007388 */ /* 0x0009e20000000800 */
[----:B------:R-:W-:Y:S01]  /*5200*/  FFMA.FTZ R143, R115, R116, R143 ;  /* 0x00000074738f7223 */ /* 0x000fe2000001008f */
[----:B0-----:R-:W3:Y:S01]  /*5210*/  LDC.64 R88, c[0x0][0x4d8] ;  /* 0x00013600ff587b82 */ /* 0x001ee20000000a00 */
[----:B------:R-:W-:Y:S01]  /*5220*/  FMUL.FTZ R100, R45, R100 ;  /* 0x000000642d647220 */ /* 0x000fe20000410000 */
[----:B------:R-:W-:Y:S01]  /*5230*/  FMUL.FTZ R99, R131, UR34 ;  /* 0x0000002283637c20 */ /* 0x000fe20008410000 */
[----:B------:R-:W-:Y:S01]  /*5240*/  FFMA.FTZ R114, R114, R143, R144 ;  /* 0x0000008f72727223 */ /* 0x000fe20000010090 */
[----:B-1----:R-:W-:Y:S01]  /*5250*/  FMUL.FTZ R96, R48, R97 ;  /* 0x0000006130607220 */ /* 0x002fe20000410000 */
[----:B------:R-:W-:Y:S01]  /*5260*/  FMUL.FTZ R97, R129, UR34 ;  /* 0x0000002281617c20 */ /* 0x000fe20008410000 */
[----:B------:R0:W-:Y:S01]  /*5270*/  STS [R95+0x2124], R100 ;  /* 0x002124645f007388 */ /* 0x0001e20000000800 */
[----:B------:R-:W-:Y:S01]  /*5280*/  FFMA.FTZ R92, R113, R114, R145 ;  /* 0x00000072715c7223 */ /* 0x000fe20000010091 */
[----:B----4-:R-:W-:Y:S01]  /*5290*/  FMUL.FTZ R98, R49, R94 ;  /* 0x0000005e31627220 */ /* 0x010fe20000410000 */
[----:B------:R-:W-:Y:S01]  /*52a0*/  FMUL.FTZ R118, R47, R118 ;  /* 0x000000762f767220 */ /* 0x000fe20000410000 */
[----:B------:R1:W-:Y:S01]  /*52b0*/  STS [R95+0x2130], R96 ;  /* 0x002130605f007388 */ /* 0x0003e20000000800 */
[----:B------:R-:W-:Y:S01]  /*52c0*/  FFMA.FTZ R161, R112, R92, R161 ;  /* 0x0000005c70a17223 */ /* 0x000fe200000100a1 */
[----:B------:R-:W-:Y:S01]  /*52d0*/  FMUL.FTZ R112, R130, UR34 ;  /* 0x0000002282707c20 */ /* 0x000fe20008410000 */
[----:B------:R-:W-:Y:S01]  /*52e0*/  IADD3 R115, PT, PT, R110, 0x200, RZ ;  /* 0x000002006e737810 */ /* 0x000fe20007ffe0ff */
[----:B------:R4:W-:Y:S01]  /*52f0*/  STS [R95+0x2128], R102 ;  /* 0x002128665f007388 */ /* 0x0009e20000000800 */
[----:B------:R-:W-:Y:S01]  /*5300*/  FFMA.FTZ R0, R0, R161, R160 ;  /* 0x000000a100007223 */ /* 0x000fe200000100a0 */
[----:B0-----:R-:W-:Y:S01]  /*5310*/  FMUL.FTZ R100, R50, R99 ;  /* 0x0000006332647220 */ /* 0x001fe20000410000 */
[----:B------:R-:W-:Y:S01]  /*5320*/  FMUL.FTZ R99, R152, UR34 ;  /* 0x0000002298637c20 */ /* 0x000fe20008410000 */
[----:B------:R0:W-:Y:S01]  /*5330*/  STS [R95+0x2134], R98 ;  /* 0x002134625f007388 */ /* 0x0001e20000000800 */
[----:B------:R-:W-:Y:S01]  /*5340*/  FFMA.FTZ R94, R2, R0, R159 ;  /* 0x00000000025e7223 */ /* 0x000fe2000001009f */
[----:B------:R-:W-:Y:S01]  /*5350*/  MOV R2, R110 ;  /* 0x0000006e00027202 */ /* 0x000fe20000000f00 */
[----:B-1----:R-:W-:Y:S01]  /*5360*/  FMUL.FTZ R96, R52, R97 ;  /* 0x0000006134607220 */ /* 0x002fe20000410000 */
[----:B------:R-:W-:Y:S01]  /*5370*/  FMUL.FTZ R112, R51, R112 ;  /* 0x0000007033707220 */ /* 0x000fe20000410000 */
[----:B------:R-:W-:Y:S01]  /*5380*/  FFMA.FTZ R158, R3, R94, R158 ;  /* 0x0000005e039e7223 */ /* 0x000fe2000001009e */
[----:B------:R-:W-:-:S02]  /*5390*/  HFMA2 R3, -RZ, RZ, 0, 0 ;  /* 0x00000000ff037431 */ /* 0x000fc400000001ff */
[----:B----4-:R-:W-:Y:S01]  /*53a0*/  FMUL.FTZ R102, R151, UR34 ;  /* 0x0000002297667c20 */ /* 0x010fe20008410000 */
[----:B------:R1:W-:Y:S01]  /*53b0*/  STS [R95+0x2140], R96 ;  /* 0x002140605f007388 */ /* 0x0003e20000000800 */
[----:B0-----:R-:W-:Y:S02]  /*53c0*/  FMUL.FTZ R98, R54, R99 ;  /* 0x0000006336627220 */ /* 0x001fe40000410000 */
[----:B------:R-:W-:Y:S01]  /*53d0*/  FMUL.FTZ R102, R53, R102 ;  /* 0x0000006635667220 */ /* 0x000fe20000410000 */
[----:B------:R0:W-:Y:S01]  /*53e0*/  STS [R95+0x212c], R118 ;  /* 0x00212c765f007388 */ /* 0x0001e20000000800 */
[----:B---3--:R-:W-:-:S03]  /*53f0*/  IMAD.WIDE.U32 R2, R88, UR24, R2 ;  /* 0x0000001858027c25 */ /* 0x008fc6000f8e0002 */
[----:B------:R0:W-:Y:S01]  /*5400*/  STS [R95+0x2138], R100 ;  /* 0x002138645f007388 */ /* 0x0001e20000000800 */
[----:B------:R-:W-:-:S03]  /*5410*/  IMAD R3, R89, UR24, R3 ;  /* 0x0000001859037c24 */ /* 0x000fc6000f8e0203 */
[----:B------:R0:W-:Y:S01]  /*5420*/  STS [R95+0x213c], R112 ;  /* 0x00213c705f007388 */ /* 0x0001e20000000800 */
[----:B------:R-:W-:Y:S01]  /*5430*/  MOV R89, UR42 ;  /* 0x0000002a00597c02 */ /* 0x000fe20008000f00 */
[----:B------:R-:W-:Y:S02]  /*5440*/  USHF.R.S32.HI UR24, URZ, 0x1f, UR9 ;  /* 0x0000001fff187899 */ /* 0x000fe40008011409 */
[----:B------:R0:W-:Y:S02]  /*5450*/  STS [R95+0x2144], R102 ;  /* 0x002144665f007388 */ /* 0x0001e40000000800 */
[----:B------:R-:W-:Y:S01]  /*5460*/  UIMAD UR24, UR24, UR42, URZ ;  /* 0x0000002a181872a4 */ /* 0x000fe2000f8e02ff */
[----:B------:R-:W-:Y:S01]  /*5470*/  IMAD.WIDE.U32 R2, R89, UR9, R2 ;  /* 0x0000000959027c25 */ /* 0x000fe2000f8e0002 */
[----:B------:R0:W-:Y:S02]  /*5480*/  STS [R95+0x2148], R98 ;  /* 0x002148625f007388 */ /* 0x0001e40000000800 */
[----:B------:R-:W-:Y:S01]  /*5490*/  UIMAD UR24, UR9, UR43, UR24 ;  /* 0x0000002b091872a4 */ /* 0x000fe2000f8e0218 */
[----:B------:R-:W-:-:S05]  /*54a0*/  IADD3 R2, P2, PT, R2, UR26, RZ ;  /* 0x0000001a02027c10 */ /* 0x000fca000ff5e0ff */
[----:B------:R-:W-:Y:S01]  /*54b0*/  IADD3.X R3, PT, PT, R3, UR24, RZ, P2, !PT ;  /* 0x0000001803037c10 */ /* 0x000fe200097fe4ff */
[----:B--2---:R-:W-:Y:S01]  /*54c0*/  FFMA.FTZ R88, R8, R158, R120 ;  /* 0x0000009e08587223 */ /* 0x004fe20000010078 */
[----:B------:R-:W-:-:S03]  /*54d0*/  FMUL.FTZ R8, R153, UR34 ;  /* 0x0000002299087c20 */ /* 0x000fc60008410000 */
[----:B------:R-:W-:Y:S01]  /*54e0*/  FFMA.FTZ R162, R9, R88, R162 ;  /* 0x0000005809a27223 */ /* 0x000fe200000100a2 */
[----:B-1----:R-:W-:Y:S01]  /*54f0*/  FMUL.FTZ R96, R55, R8 ;  /* 0x0000000837607220 */ /* 0x002fe20000410000 */
[----:B------:R-:W-:Y:S01]  /*5500*/  IADD3 R9, PT, PT, R110, 0x80, RZ ;  /* 0x000000806e097810 */ /* 0x000fe20007ffe0ff */
[----:B------:R-:W-:Y:S01]  /*5510*/  FFMA.FTZ R8, R54, R91, R93 ;  /* 0x0000005b36087223 */ /* 0x000fe2000001005d */
[----:B------:R-:W-:Y:S01]  /*5520*/  FFMA.FTZ R10, R10, R162, R157 ;  /* 0x000000a20a0a7223 */ /* 0x000fe2000001009d */
[----:B------:R-:W-:Y:S01]  /*5530*/  MOV R91, UR45 ;  /* 0x0000002d005b7c02 */ /* 0x000fe20008000f00 */
[----:B------:R0:W-:Y:S01]  /*5540*/  STS [R95+0x214c], R96 ;  /* 0x00214c605f007388 */ /* 0x0001e20000000800 */
[----:B------:R-:W-:Y:S01]  /*5550*/  LEA.HI R9, R9, R110, RZ, 0x1b ;  /* 0x0000006e09097211 */ /* 0x000fe200078fd8ff */
[----:B------:R-:W-:Y:S01]  /*5560*/  FFMA.FTZ R11, R11, R10, R156 ;  /* 0x0000000a0b0b7223 */ /* 0x000fe2000001009c */
[----:B------:R-:W-:Y:S02]  /*5570*/  FFMA.FTZ R90, R55, R90, R8 ;  /* 0x0000005a375a7223 */ /* 0x000fe40000010008 */
[----:B------:R-:W-:Y:S01]  /*5580*/  LEA R89, R9, UR19, 0x2 ;  /* 0x0000001309597c11 */ /* 0x000fe2000f8e10ff */
[----:B------:R-:W-:Y:S01]  /*5590*/  BAR.SYNC.DEFER_BLOCKING 0x0 ;  /* 0x0000000000007b1d */ /* 0x000fe20000010000 */
[----:B------:R-:W-:Y:S01]  /*55a0*/  MOV R9, UR44 ;  /* 0x0000002c00097c02 */ /* 0x000fe20008000f00 */
[----:B------:R-:W-:Y:S01]  /*55b0*/  FFMA.FTZ R154, R12, R11, R154 ;  /* 0x0000000b0c9a7223 */ /* 0x000fe2000001009a */
[----:B------:R-:W-:-:S03]  /*55c0*/  LOP3.LUT R12, R110, UR26, RZ, 0xfc, !PT ;  /* 0x0000001a6e0c7c12 */ /* 0x000fc6000f8efcff */
[----:B------:R-:W-:-:S04]  /*55d0*/  IMAD.WIDE.U32 R2, R9, UR8, R2 ;  /* 0x0000000809027c25 */ /* 0x000fc8000f8e0002 */
[----:B------:R-:W-:Y:S01]  /*55e0*/  FFMA.FTZ R146, R13, R154, R146 ;  /* 0x0000009a0d927223 */ /* 0x000fe20000010092 */
[----:B------:R-:W-:Y:S01]  /*55f0*/  IADD3 R13, PT, PT, R110, 0x180, RZ ;  /* 0x000001806e0d7810 */ /* 0x000fe20007ffe0ff */
[----:B------:R-:W-:Y:S01]  /*5600*/  IMAD R9, R91, UR8, R3 ;  /* 0x000000085b097c24 */ /* 0x000fe2000f8e0203 */
[----:B------:R-:W-:Y:S01]  /*5610*/  LEA R8, P2, R2, UR46, 0x2 ;  /* 0x0000002e02087c11 */ /* 0x000fe2000f8410ff */
[----:B------:R-:W-:Y:S01]  /*5620*/  FFMA.FTZ R14, R14, R146, R147 ;  /* 0x000000920e0e7223 */ /* 0x000fe20000010093 */
[----:B------:R-:W-:Y:S02]  /*5630*/  IADD3 R3, PT, PT, R110, 0x100, RZ ;  /* 0x000001006e037810 */ /* 0x000fe40007ffe0ff */
[----:B------:R-:W-:Y:S02]  /*5640*/  LEA.HI.X R9, R2, UR47, R9, 0x2, P2 ;  /* 0x0000002f02097c11 */ /* 0x000fe400090f1409 */
[----:B------:R-:W-:Y:S02]  /*5650*/  IADD3 R2, PT, PT, -R12, UR50, RZ ;  /* 0x000000320c027c10 */ /* 0x000fe4000fffe1ff */
[----:B------:R-:W-:-:S02]  /*5660*/  LEA.HI R3, R3, R110, RZ, 0x1b ;  /* 0x0000006e03037211 */ /* 0x000fc400078fd8ff */
[C---:B------:R-:W-:Y:S02]  /*5670*/  ISETP.GE.AND P6, PT, R2.reuse, 0x1, PT ;  /* 0x000000010200780c */ /* 0x040fe40003fc6270 */
[----:B------:R-:W-:Y:S01]  /*5680*/  LEA.HI R13, R13, R110, RZ, 0x1b ;  /* 0x0000006e0d0d7211 */ /* 0x000fe200078fd8ff */
[----:B------:R-:W1:Y:S01]  /*5690*/  LDS R89, [R89+0x2310] ;  /* 0x0023100059597984 */ /* 0x000e620000000800 */
[----:B------:R-:W-:Y:S02]  /*56a0*/  LEA R91, R3, UR19, 0x2 ;  /* 0x00000013035b7c11 */ /* 0x000fe4000f8e10ff */
[C---:B------:R-:W-:Y:S02]  /*56b0*/  ISETP.GE.AND P5, PT, R2.reuse, 0x81, PT ;  /* 0x000000810200780c */ /* 0x040fe40003fa6270 */
[C---:B------:R-:W-:Y:S02]  /*56c0*/  ISETP.GE.AND P4, PT, R2.reuse, 0x101, PT ;  /* 0x000001010200780c */ /* 0x040fe40003f86270 */
[----:B------:R-:W-:-:S02]  /*56d0*/  ISETP.GE.AND P3, PT, R2, 0x181, PT ;  /* 0x000001810200780c */ /* 0x000fc40003f66270 */
[----:B------:R-:W-:Y:S01]  /*56e0*/  ISETP.GE.AND P2, PT, R2, 0x201, PT ;  /* 0x000002010200780c */ /* 0x000fe20003f46270 */
[----:B0-----:R-:W-:-:S12]  /*56f0*/  @!P6 BRA `(.L_x_2207) ;  /* 0x000000000010e947 */ /* 0x001fd80003800000 */
[----:B------:R-:W-:-:S04]  /*5700*/  LEA.HI R3, R110, R110, RZ, 0x1b ;  /* 0x0000006e6e037211 */ /* 0x000fc800078fd8ff */
[----:B------:R-:W-:-:S06]  /*5710*/  LEA R3, R3, UR19, 0x2 ;  /* 0x0000001303037c11 */ /* 0x000fcc000f8e10ff */
[----:B------:R-:W0:Y:S04]  /*5720*/  LDS R3, [R3+0x2110] ;  /* 0x0021100003037984 */ /* 0x000e280000000800 */
[----:B0-----:R0:W-:Y:S02]  /*5730*/  REDG.E.ADD.F32.FTZ.RN.STRONG.GPU desc[UR32][R8.64], R3 ;  /* 0x00000003080079a6 */ /* 0x0011e4000c12f320 */
.L_x_2207:
[----:B------:R-:W-:Y:S05]  /*5740*/  BSYNC.RECONVERGENT B0 ;  /* 0x0000000000007941 */ /* 0x000fea0003800200 */
.L_x_2206:
[----:B------:R-:W-:Y:S01]  /*5750*/  BSSY.RECONVERGENT B0, `(.L_x_2208) ;  /* 0x0000004000007945 */ /* 0x000fe20003800200 */
[----:B------:R-:W-:-:S03]  /*5760*/  ISETP.GE.AND P6, PT, R2, 0x281, PT ;  /* 0x000002810200780c */ /* 0x000fc60003fc6270 */
[----:B------:R-:W-:Y:S10]  /*5770*/  @!P5 BRA `(.L_x_2209) ;  /* 0x000000000004d947 */ /* 0x000ff40003800000 */
[----:B-1----:R2:W-:Y:S02]  /*5780*/  REDG.E.ADD.F32.FTZ.RN.STRONG.GPU desc[UR32][R8.64+0x200], R89 ;  /* 0x00020059080079a6 */ /* 0x0025e4000c12f320 */
.L_x_2209:
[----:B------:R-:W-:Y:S05]  /*5790*/  BSYNC.RECONVERGENT B0 ;  /* 0x0000000000007941 */ /* 0x000fea0003800200 */
.L_x_2208:
[----:B0-----:R0:W3:Y:S01]  /*57a0*/  LDS R3, [R91+0x2510] ;  /* 0x002510005b037984 */ /* 0x0010e20000000800 */
[----:B------:R-:W-:Y:S01]  /*57b0*/  BSSY.RECONVERGENT B0, `(.L_x_2210) ;  /* 0x0000006000007945 */ /* 0x000fe20003800200 */
[----:B-12---:R-:W-:Y:S02]  /*57c0*/  IADD3 R89, PT, PT, R110, 0x280, RZ ;  /* 0x000002806e597810 */ /* 0x006fe40007ffe0ff */
[----:B------:R-:W-:Y:S02]  /*57d0*/  LEA.HI R12, R115, R110, RZ, 0x1b ;  /* 0x0000006e730c7211 */ /* 0x000fe400078fd8ff */
[----:B------:R-:W-:Y:S01]  /*57e0*/  LEA R13, R13, UR19, 0x2 ;  /* 0x000000130d0d7c11 */ /* 0x000fe2000f8e10ff */
[----:B------:R-:W-:Y:S06]  /*57f0*/  @!P4 BRA `(.L_x_2211) ;  /* 0x000000000004c947 */ /* 0x000fec0003800000 */
[----:B---3--:R1:W-:Y:S02]  /*5800*/  REDG.E.ADD.F32.FTZ.RN.STRONG.GPU desc[UR32][R8.64+0x400], R3 ;  /* 0x00040003080079a6 */ /* 0x0083e4000c12f320 */
.L_x_2211:
[----:B------:R-:W-:Y:S05]  /*5810*/  BSYNC.RECONVERGENT B0 ;  /* 0x0000000000007941 */ /* 0x000fea0003800200 */
.L_x_2210:
[----:B-1-3--:R1:W2:Y:S01]  /*5820*/  LDS R3, [R13+0x2710] ;  /* 0x002710000d037984 */ /* 0x00a2a20000000800 */
[----:B------:R-:W-:Y:S01]  /*5830*/  BSSY.RECONVERGENT B0, `(.L_x_2212) ;  /* 0x0000005000007945 */ /* 0x000fe20003800200 */
[----:B------:R-:W-:Y:S02]  /*5840*/  LEA.HI R89, R89, R110, RZ, 0x1b ;  /* 0x0000006e59597211 */ /* 0x000fe400078fd8ff */
[----:B------:R-:W-:Y:S01]  /*5850*/  LEA R12, R12, UR19, 0x2 ;  /* 0x000000130c0c7c11 */ /* 0x000fe2000f8e10ff */
[----:B------:R-:W-:Y:S06]  /*5860*/  @!P3 BRA `(.L_x_2213) ;  /* 0x000000000004b947 */ /* 0x000fec0003800000 */
[----:B--2---:R3:W-:Y:S02]  /*5870*/  REDG.E.ADD.F32.FTZ.RN.STRONG.GPU desc[UR32][R8.64+0x600], R3 ;  /* 0x00060003080079a6 */ /* 0x0047e4000c12f320 */
.L_x_2213:
[----:B------:R-:W-:Y:S05]  /*5880*/  BSYNC.RECONVERGENT B0 ;  /* 0x0000000000007941 */ /* 0x000fea0003800200 */
.L_x_2212:
[----:B--23--:R2:W3:Y:S01]  /*5890*/  LDS R3, [R12+0x2910] ;  /* 0x002910000c037984 */ /* 0x00c4e20000000800 */
[----:B------:R-:W-:Y:S01]  /*58a0*/  BSSY.RECONVERGENT B0, `(.L_x_2214) ;  /* 0x0000004000007945 */ /* 0x000fe20003800200 */
[----:B0-----:R-:W-:-:S03]  /*58b0*/  LEA R91, R89, UR19, 0x2 ;  /* 0x00000013595b7c11 */ /* 0x001fc6000f8e10ff */
[----:B------:R-:W-:Y:S05]  /*58c0*/  @!P2 BRA `(.L_x_2215) ;  /* 0x000000000004a947 */ /* 0x000fea0003800000 */
[----:B---3--:R0:W-:Y:S02]  /*58d0*/  REDG.E.ADD.F32.FTZ.RN.STRONG.GPU desc[UR32][R8.64+0x800], R3 ;  /* 0x00080003080079a6 */ /* 0x0081e4000c12f320 */
.L_x_2215:
[----:B------:R-:W-:Y:S05]  /*58e0*/  BSYNC.RECONVERGENT B0 ;  /* 0x0000000000007941 */ /* 0x000fea0003800200 */
.L_x_2214:
[----:B0--3--:R0:W3:Y:S01]  /*58f0*/  LDS R3, [R91+0x2b10] ;  /* 0x002b10005b037984 */ /* 0x0090e20000000800 */
[----:B------:R-:W-:Y:S01]  /*5900*/  BSSY.RECONVERGENT B0, `(.L_x_2216) ;  /* 0x0000005000007945 */ /* 0x000fe20003800200 */
[C---:B-1----:R-:W-:Y:S02]  /*5910*/  IADD3 R13, PT, PT, R110.reuse, 0x300, RZ ;  /* 0x000003006e0d7810 */ /* 0x042fe40007ffe0ff */
[----:B------:R-:W-:Y:S01]  /*5920*/  IADD3 R89, PT, PT, R110, 0x380, RZ ;  /* 0x000003806e597810 */ /* 0x000fe20007ffe0ff */
[----:B------:R-:W-:Y:S06]  /*5930*/  @!P6 BRA `(.L_x_2217) ;  /* 0x000000000004e947 */ /* 0x000fec0003800000 */
[----:B---3--:R1:W-:Y:S02]  /*5940*/  REDG.E.ADD.F32.FTZ.RN.STRONG.GPU desc[UR32][R8.64+0xa00], R3 ;  /* 0x000a0003080079a6 */ /* 0x0083e4000c12f320 */
.L_x_2217:
[----:B------:R-:W-:Y:S05]  /*5950*/  BSYNC.RECONVERGENT B0 ;  /* 0x0000000000007941 */ /* 0x000fea0003800200 */
.L_x_2216:
[----:B-1-3--:R-:W-:Y:S01]  /*5960*/  LOP3.LUT R3, R110, 0x400, RZ, 0xfc, !PT ;  /* 0x000004006e037812 */ /* 0x00afe200078efcff */
[----:B------:R-:W-:Y:S01]  /*5970*/  BSSY.RECONVERGENT B0, `(.L_x_2218) ;  /* 0x000000f000007945 */ /* 0x000fe20003800200 */
[-C--:B------:R-:W-:Y:S02]  /*5980*/  LEA.HI R13, R13, R110.reuse, RZ, 0x1b ;  /* 0x0000006e0d0d7211 */ /* 0x080fe400078fd8ff */
[-C--:B--2---:R-:W-:Y:S02]  /*5990*/  LEA.HI R12, R3, R110.reuse, RZ, 0x1b ;  /* 0x0000006e030c7211 */ /* 0x084fe400078fd8ff */
[----:B------:R-:W-:Y:S02]  /*59a0*/  LEA R3, R13, UR19, 0x2 ;  /* 0x000000130d037c11 */ /* 0x000fe4000f8e10ff */
[----:B------:R-:W-:Y:S02]  /*59b0*/  ISETP.GE.AND P6, PT, R2, 0x301, PT ;  /* 0x000003010200780c */ /* 0x000fe40003fc6270 */
[----:B------:R-:W-:-:S02]  /*59c0*/  LEA.HI R89, R89, R110, RZ, 0x1b ;  /* 0x0000006e59597211 */ /* 0x000fc400078fd8ff */
[----:B------:R-:W1:Y:S01]  /*59d0*/  LDS R3, [R3+0x2d10] ;  /* 0x002d100003037984 */ /* 0x000e620000000800 */
[----:B0-----:R-:W-:Y:S02]  /*59e0*/  IADD3 R91, PT, PT, R110, 0x480, RZ ;  /* 0x000004806e5b7810 */ /* 0x001fe40007ffe0ff */
[----:B------:R-:W-:Y:S02]  /*59f0*/  LEA R89, R89, UR19, 0x2 ;  /* 0x0000001359597c11 */ /* 0x000fe4000f8e10ff */
[C---:B------:R-:W-:Y:S02]  /*5a00*/  ISETP.GE.AND P2, PT, R2.reuse, 0x381, PT ;  /* 0x000003810200780c */ /* 0x040fe40003f46270 */
[C---:B------:R-:W-:Y:S02]  /*5a10*/  ISETP.GE.AND P3, PT, R2.reuse, 0x401, PT ;  /* 0x000004010200780c */ /* 0x040fe40003f66270 */
[C---:B------:R-:W-:Y:S02]  /*5a20*/  ISETP.GE.AND P4, PT, R2.reuse, 0x481, PT ;  /* 0x000004810200780c */ /* 0x040fe40003f86270 */
[----:B------:R-:W-:Y:S01]  /*5a30*/  ISETP.GE.AND P5, PT, R2, 0x501, PT ;  /* 0x000005010200780c */ /* 0x000fe20003fa6270 */
[----:B------:R-:W-:-:S12]  /*5a40*/  @!P6 BRA `(.L_x_2219) ;  /* 0x000000000004e947 */ /* 0x000fd80003800000 */
[----:B-1----:R0:W-:Y:S02]  /*5a50*/  REDG.E.ADD.F32.FTZ.RN.STRONG.GPU desc[UR32][R8.64+0xc00], R3 ;  /* 0x000c0003080079a6 */ /* 0x0021e4000c12f320 */
.L_x_2219:
[----:B------:R-:W-:Y:S05]  /*5a60*/  BSYNC.RECONVERGENT B0 ;  /* 0x0000000000007941 */ /* 0x000fea0003800200 */
.L_x_2218:
[----:B01----:R0:W1:Y:S01]  /*5a70*/  LDS R3, [R89+0x2f10] ;  /* 0x002f100059037984 */ /* 0x0030620000000800 */
[----:B------:R-:W-:Y:S01]  /*5a80*/  BSSY.RECONVERGENT B0, `(.L_x_2220) ;  /* 0x0000006000007945 */ /* 0x000fe20003800200 */
[----:B------:R-:W-:Y:S02]  /*5a90*/  IADD3 R13, PT, PT, R110, 0x500, RZ ;  /* 0x000005006e0d7810 */ /* 0x000fe40007ffe0ff */
[----:B------:R-:W-:Y:S02]  /*5aa0*/  LEA.HI R91, R91, R110, RZ, 0x1b ;  /* 0x0000006e5b5b7211 */ /* 0x000fe400078fd8ff */
[----:B------:R-:W-:Y:S01]  /*5ab0*/  LEA R12, R12, UR19, 0x2 ;  /* 0x000000130c0c7c11 */ /* 0x000fe2000f8e10ff */
[----:B------:R-:W-:Y:S06]  /*5ac0*/  @!P2 BRA `(.L_x_2221) ;  /* 0x000000000004a947 */ /* 0x000fec0003800000 */
[----:B-1----:R2:W-:Y:S02]  /*5ad0*/  REDG.E.ADD.F32.FTZ.RN.STRONG.GPU desc[UR32][R8.64+0xe00], R3 ;  /* 0x000e0003080079a6 */ /* 0x0025e4000c12f320 */
.L_x_2221:
[----:B------:R-:W-:Y:S05]  /*5ae0*/  BSYNC.RECONVERGENT B0 ;  /* 0x0000000000007941 */ /* 0x000fea0003800200 */
.L_x_2220:
[----:B-12---:R1:W2:Y:S01]  /*5af0*/  LDS R3, [R12+0x3110] ;  /* 0x003110000c037984 */ /* 0x0062a20000000800 */
[----:B------:R-:W-:Y:S01]  /*5b00*/  BSSY.RECONVERGENT B0, `(.L_x_2222) ;  /* 0x0000005000007945 */ /* 0x000fe20003800200 */
[----:B------:R-:W-:Y:S02]  /*5b10*/  LEA.HI R13, R13, R110, RZ, 0x1b ;  /* 0x0000006e0d0d7211 */ /* 0x000fe400078fd8ff */
[----:B------:R-:W-:Y:S01]  /*5b20*/  LEA R91, R91, UR19, 0x2 ;  /* 0x000000135b5b7c11 */ /* 0x000fe2000f8e10ff */
[----:B------:R-:W-:Y:S06]  /*5b30*/  @!P3 BRA `(.L_x_2223) ;  /* 0x000000000004b947 */ /* 0x000fec0003800000 */
[----:B--2---:R3:W-:Y:S02]  /*5b40*/  REDG.E.ADD.F32.FTZ.RN.STRONG.GPU desc[UR32][R8.64+0x1000], R3 ;  /* 0x00100003080079a6 */ /* 0x0047e4000c12f320 */
.L_x_2223:
[----:B------:R-:W-:Y:S05]  /*5b50*/  BSYNC.RECONVERGENT B0 ;  /* 0x0000000000007941 */ /* 0x000fea0003800200 */
.L_x_2222:
[----:B--23--:R2:W3:Y:S01]  /*5b60*/  LDS R3, [R91+0x3310] ;  /* 0x003310005b037984 */ /* 0x00c4e20000000800 */
[----:B------:R-:W-:Y:S01]  /*5b70*/  BSSY.RECONVERGENT B0, `(.L_x_2224) ;  /* 0x0000005000007945 */ /* 0x000fe20003800200 */
[----:B0-----:R-:W-:Y:S02]  /*5b80*/  IADD3 R89, PT, PT, R110, 0x580, RZ ;  /* 0x000005806e597810 */ /* 0x001fe40007ffe0ff */
[----:B------:R-:W-:Y:S01]  /*5b90*/  LEA R13, R13, UR19, 0x2 ;  /* 0x000000130d0d7c11 */ /* 0x000fe2000f8e10ff */
[----:B------:R-:W-:Y:S06]  /*5ba0*/  @!P4 BRA `(.L_x_2225) ;  /* 0x000000000004c947 */ /* 0x000fec0003800000 */
[----:B---3--:R0:W-:Y:S02]  /*5bb0*/  REDG.E.ADD.F32.FTZ.RN.STRONG.GPU desc[UR32][R8.64+0x1200], R3 ;  /* 0x00120003080079a6 */ /* 0x0081e4000c12f320 */
.L_x_2225:
[----:B------:R-:W-:Y:S05]  /*5bc0*/  BSYNC.RECONVERGENT B0 ;  /* 0x0000000000007941 */ /* 0x000fea0003800200 */
.L_x_2224:
[----:B0--3--:R0:W3:Y:S01]  /*5bd0*/  LDS R3, [R13+0x3510] ;  /* 0x003510000d037984 */ /* 0x0090e20000000800 */
[----:B------:R-:W-:Y:S01]  /*5be0*/  BSSY.RECONVERGENT B0, `(.L_x_2226) ;  /* 0x0000004000007945 */ /* 0x000fe20003800200 */
[----:B------:R-:W-:-:S03]  /*5bf0*/  LEA.HI R89, R89, R110, RZ, 0x1b ;  /* 0x0000006e59597211 */ /* 0x000fc600078fd8ff */
[----:B------:R-:W-:Y:S05]  /*5c00*/  @!P5 BRA `(.L_x_2227) ;  /* 0x000000000004d947 */ /* 0x000fea0003800000 */
[----:B---3--:R4:W-:Y:S02]  /*5c10*/  REDG.E.ADD.F32.FTZ.RN.STRONG.GPU desc[UR32][R8.64+0x1400], R3 ;  /* 0x00140003080079a6 */ /* 0x0089e4000c12f320 */
.L_x_2227:
[----:B------:R-:W-:Y:S05]  /*5c20*/  BSYNC.RECONVERGENT B0 ;  /* 0x0000000000007941 */ /* 0x000fea0003800200 */
.L_x_2226:
[----:B0-----:R-:W-:Y:S01]  /*5c30*/  LEA R13, R89, UR19, 0x2 ;  /* 0x00000013590d7c11 */ /* 0x001fe2000f8e10ff */
[----:B------:R-:W-:Y:S01]  /*5c40*/  BSSY.RECONVERGENT B0, `(.L_x_2228) ;  /* 0x000000b000007945 */ /* 0x000fe20003800200 */
[----:B------:R-:W-:Y:S01]  /*5c50*/  ISETP.GE.AND P6, PT, R2, 0x581, PT ;  /* 0x000005810200780c */ /* 0x000fe20003fc6270 */
[-C--:B-1----:R-:W-:Y:S01]  /*5c60*/  FFMA.FTZ R12, R28, -R107.reuse, R111 ;  /* 0x8000006b1c0c7223 */ /* 0x082fe2000001006f */
[----:B------:R-:W-:Y:S01]  /*5c70*/  ISETP.GE.AND P2, PT, R2, 0x601, PT ;  /* 0x000006010200780c */ /* 0x000fe20003f46270 */
[----:B---34-:R-:W-:Y:S01]  /*5c80*/  FMUL.FTZ R3, R14, R107 ;  /* 0x0000006b0e037220 */ /* 0x018fe20000410000 */
[----:B------:R-:W0:Y:S01]  /*5c90*/  LDS R13, [R13+0x3710] ;  /* 0x003710000d0d7984 */ /* 0x000e220000000800 */
[C---:B------:R-:W-:Y:S02]  /*5ca0*/  ISETP.GE.AND P3, PT, R2.reuse, 0x681, PT ;  /* 0x000006810200780c */ /* 0x040fe40003f66270 */
[C---:B------:R-:W-:Y:S02]  /*5cb0*/  ISETP.GE.AND P4, PT, R2.reuse, 0x701, PT ;  /* 0x000007010200780c */ /* 0x040fe40003f86270 */
[----:B------:R-:W-:-:S04]  /*5cc0*/  ISETP.GE.AND P5, PT, R2, 0x781, PT ;  /* 0x000007810200780c */ /* 0x000fc80003fa6270 */
[----:B------:R-:W-:Y:S09]  /*5cd0*/  @!P6 BRA `(.L_x_2229) ;  /* 0x000000000004e947 */ /* 0x000ff20003800000 */
[----:B0-----:R1:W-:Y:S02]  /*5ce0*/  REDG.E.ADD.F32.FTZ.RN.STRONG.GPU desc[UR32][R8.64+0x1600], R13 ;  /* 0x0016000d080079a6 */ /* 0x0013e4000c12f320 */
.L_x_2229:
[----:B------:R-:W-:Y:S05]  /*5cf0*/  BSYNC.RECONVERGENT B0 ;  /* 0x0000000000007941 */ /* 0x000fea0003800200 */
.L_x_2228:
[-C--:B01----:R-:W-:Y:S01]  /*5d00*/  FFMA.FTZ R13, R29, -R106.reuse, R140 ;  /* 0x8000006a1d0d7223 */ /* 0x083fe2000001008c */
[----:B------:R-:W-:Y:S01]  /*5d10*/  FMUL.FTZ R2, R146, R106 ;  /* 0x0000006a92027220 */ /* 0x000fe20000410000 */
[----:B--2---:R-:W-:Y:S01]  /*5d20*/  FFMA.FTZ R91, R3, R12, RZ ;  /* 0x0000000c035b7223 */ /* 0x004fe200000100ff */
[-C--:B------:R-:W-:Y:S01]  /*5d30*/  FFMA.FTZ R100, R30, -R105.reuse, R139 ;  /* 0x800000691e647223 */ /* 0x080fe2000001008b */
[----:B------:R-:W-:Y:S01]  /*5d40*/  FMUL.FTZ R89, R154, R105 ;  /* 0x000000699a597220 */ /* 0x000fe20000410000 */
[-C--:B------:R-:W-:Y:S01]  /*5d50*/  FFMA.FTZ R101, R31, -R104.reuse, R138 ;  /* 0x800000681f657223 */ /* 0x080fe2000001008a */
[----:B------:R-:W-:Y:S01]  /*5d60*/  FFMA.FTZ R98, R2, R13, R91 ;  /* 0x0000000d02627223 */ /* 0x000fe2000001005b */
[----:B------:R-:W-:Y:S01]  /*5d70*/  FMUL.FTZ R96, R11, R104 ;  /* 0x000000680b607220 */ /* 0x000fe20000410000 */
[----:B------:R-:W-:Y:S01]  /*5d80*/  IADD3 R95, PT, PT, R110, 0x600, RZ ;  /* 0x000006006e5f7810 */ /* 0x000fe20007ffe0ff */
[-C--:B------:R-:W-:Y:S01]  /*5d90*/  FFMA.FTZ R124, R32, -R27.reuse, R137 ;  /* 0x8000001b207c7223 */ /* 0x080fe20000010089 */
[----:B------:R-:W-:Y:S01]  /*5da0*/  FFMA.FTZ R93, R89, R100, R98 ;  /* 0x00000064595d7223 */ /* 0x000fe20000010062 */
[----:B------:R-:W-:Y:S01]  /*5db0*/  FMUL.FTZ R91, R10, R27 ;  /* 0x0000001b0a5b7220 */ /* 0x000fe20000410000 */
[-C--:B------:R-:W-:Y:S01]  /*5dc0*/  FFMA.FTZ R113, R33, -R26.reuse, R136 ;  /* 0x8000001a21717223 */ /* 0x080fe20000010088 */
[----:B------:R-:W-:Y:S01]  /*5dd0*/  FMUL.FTZ R98, R162, R26 ;  /* 0x0000001aa2627220 */ /* 0x000fe20000410000 */
[----:B------:R-:W-:Y:S01]  /*5de0*/  FFMA.FTZ R102, R96, R101, R93 ;  /* 0x0000006560667223 */ /* 0x000fe2000001005d */
[----:B------:R-:W-:Y:S01]  /*5df0*/  LEA.HI R93, R95, R110, RZ, 0x1b ;  /* 0x0000006e5f5d7211 */ /* 0x000fe200078fd8ff */
[-C--:B------:R-:W-:Y:S01]  /*5e00*/  FFMA.FTZ R126, R34, -R25.reuse, R135 ;  /* 0x80000019227e7223 */ /* 0x080fe20000010087 */
[----:B------:R-:W-:Y:S01]  /*5e10*/  IADD3 R97, PT, PT, R110, 0x680, RZ ;  /* 0x000006806e617810 */ /* 0x000fe20007ffe0ff */
[----:B------:R-:W-:Y:S01]  /*5e20*/  FFMA.FTZ R95, R91, R124, R102 ;  /* 0x0000007c5b5f7223 */ /* 0x000fe20000010066 */
[----:B------:R-:W-:Y:S01]  /*5e30*/  LEA R99, R93, UR19, 0x2 ;  /* 0x000000135d637c11 */ /* 0x000fe2000f8e10ff */
[----:B------:R-:W-:Y:S01]  /*5e40*/  FMUL.FTZ R93, R88, R25 ;  /* 0x00000019585d7220 */ /* 0x000fe20000410000 */
[----:B------:R-:W-:Y:S01]  /*5e50*/  LEA.HI R97, R97, R110, RZ, 0x1b ;  /* 0x0000006e61617211 */ /* 0x000fe200078fd8ff */
[----:B------:R-:W-:Y:S01]  /*5e60*/  FFMA.FTZ R112, R98, R113, R95 ;  /* 0x0000007162707223 */ /* 0x000fe2000001005f */
[----:B------:R-:W-:Y:S01]  /*5e70*/  BSSY.RECONVERGENT B0, `(.L_x_2230) ;  /* 0x0000008000007945 */ /* 0x000fe20003800200 */
[----:B------:R0:W1:Y:S01]  /*5e80*/  LDS R95, [R99+0x3910] ;  /* 0x00391000635f7984 */ /* 0x0000620000000800 */
[----:B------:R-:W-:Y:S01]  /*5e90*/  LEA R103, R97, UR19, 0x2 ;  /* 0x0000001361677c11 */ /* 0x000fe2000f8e10ff */
[-C--:B------:R-:W-:Y:S01]  /*5ea0*/  FFMA.FTZ R119, R35, -R24.reuse, R134 ;  /* 0x8000001823777223 */ /* 0x080fe20000010086 */
[----:B------:R-:W-:Y:S01]  /*5eb0*/  FMUL.FTZ R102, R158, R24 ;  /* 0x000000189e667220 */ /* 0x000fe20000410000 */
[----:B------:R-:W-:Y:S01]  /*5ec0*/  FFMA.FTZ R97, R93, R126, R112 ;  /* 0x0000007e5d617223 */ /* 0x000fe20000010070 */
[----:B------:R-:W-:Y:S06]  /*5ed0*/  @!P2 BRA `(.L_x_2231) ;  /* 0x000000000004a947 */ /* 0x000fec0003800000 */
[----:B-1----:R2:W-:Y:S02]  /*5ee0*/  REDG.E.ADD.F32.FTZ.RN.STRONG.GPU desc[UR32][R8.64+0x1800], R95 ;  /* 0x0018005f080079a6 */ /* 0x0025e4000c12f320 */
.L_x_2231:
[----:B------:R-:W-:Y:S05]  /*5ef0*/  BSYNC.RECONVERGENT B0 ;  /* 0x0000000000007941 */ /* 0x000fea0003800200 */
.L_x_2230:
[----:B------:R-:W-:Y:S01]  /*5f00*/  FFMA.FTZ R118, R102, R119, R97 ;  /* 0x0000007766767223 */ /* 0x000fe20000010061 */
[----:B------:R-:W-:Y:S01]  /*5f10*/  BSSY.RECONVERGENT B0, `(.L_x_2232) ;  /* 0x0000006000007945 */ /* 0x000fe20003800200 */
[----:B------:R3:W4:Y:S01]  /*5f20*/  LDS R97, [R103+0x3b10] ;  /* 0x003b100067617984 */ /* 0x0007220000000800 */
[-C--:B------:R-:W-:Y:S01]  /*5f30*/  FFMA.FTZ R128, R36, -R23.reuse, R133 ;  /* 0x8000001724807223 */ /* 0x080fe20000010085 */
[----:B-12---:R-:W-:Y:S01]  /*5f40*/  FMUL.FTZ R95, R94, R23 ;  /* 0x000000175e5f7220 */ /* 0x006fe20000410000 */
[----:B------:R-:W-:Y:S06]  /*5f50*/  @!P3 BRA `(.L_x_2233) ;  /* 0x000000000004b947 */ /* 0x000fec0003800000 */
[----:B----4-:R1:W-:Y:S02]  /*5f60*/  REDG.E.ADD.F32.FTZ.RN.STRONG.GPU desc[UR32][R8.64+0x1a00], R97 ;  /* 0x001a0061080079a6 */ /* 0x0103e4000c12f320 */
.L_x_2233:
[----:B------:R-:W-:Y:S05]  /*5f70*/  BSYNC.RECONVERGENT B0 ;  /* 0x0000000000007941 */ /* 0x000fea0003800200 */
.L_x_2232:
[C---:B------:R-:W-:Y:S01]  /*5f80*/  IADD3 R111, PT, PT, R110.reuse, 0x700, RZ ;  /* 0x000007006e6f7810 */ /* 0x040fe20007ffe0ff */
[----:B------:R-:W-:Y:S01]  /*5f90*/  FFMA.FTZ R123, R39, -R20, R130 ;  /* 0x80000014277b7223 */ /* 0x000fe20000010082 */
[----:B------:R-:W-:Y:S01]  /*5fa0*/  IADD3 R125, PT, PT, R110, 0x780, RZ ;  /* 0x000007806e7d7810 */ /* 0x000fe20007ffe0ff */
[----:B------:R-:W-:Y:S01]  /*5fb0*/  FFMA.FTZ R130, R40, -R19, R129 ;  /* 0x8000001328827223 */ /* 0x000fe20000010081 */
[----:B------:R-:W-:Y:S01]  /*5fc0*/  LEA.HI R111, R111, R110, RZ, 0x1b ;  /* 0x0000006e6f6f7211 */ /* 0x000fe200078fd8ff */
[----:B------:R-:W-:Y:S01]  /*5fd0*/  FFMA.FTZ R121, R37, -R22, R132 ;  /* 0x8000001625797223 */ /* 0x000fe20000010084 */
[----:B------:R-:W-:Y:S01]  /*5fe0*/  LEA.HI R125, R125, R110, RZ, 0x1b ;  /* 0x0000006e7d7d7211 */ /* 0x000fe200078fd8ff */
[----:B------:R-:W-:Y:S01]  /*5ff0*/  FMUL.FTZ R112, R0, R22 ;  /* 0x0000001600707220 */ /* 0x000fe20000410000 */
[----:B------:R-:W-:Y:S01]  /*6000*/  LEA R127, R111, UR19, 0x2 ;  /* 0x000000136f7f7c11 */ /* 0x000fe2000f8e10ff */
[----:B-1--4-:R-:W-:Y:S01]  /*6010*/  FFMA.FTZ R97, R95, R128, R118 ;  /* 0x000000805f617223 */ /* 0x012fe20000010076 */
[----:B------:R-:W-:Y:S01]  /*6020*/  LEA R129, R125, UR19, 0x2 ;  /* 0x000000137d817c11 */ /* 0x000fe2000f8e10ff */
[-C--:B------:R-:W-:Y:S01]  /*6030*/  FFMA.FTZ R132, R38, -R21.reuse, R131 ;  /* 0x8000001526847223 */ /* 0x080fe20000010083 */
[----:B0-----:R-:W-:Y:S01]  /*6040*/  FMUL.FTZ R99, R161, R21 ;  /* 0x00000015a1637220 */ /* 0x001fe20000410000 */
[----:B------:R0:W1:Y:S01]  /*6050*/  LDS R125, [R127+0x3d10] ;  /* 0x003d10007f7d7984 */ /* 0x0000620000000800 */
[----:B------:R-:W-:Y:S01]  /*6060*/  FFMA.FTZ R120, R112, R121, R97 ;  /* 0x0000007970787223 */ /* 0x000fe20000010061 */
[----:B------:R-:W-:Y:S01]  /*6070*/  FMUL.FTZ R118, R92, R20 ;  /* 0x000000145c767220 */ /* 0x000fe20000410000 */
[----:B---3--:R-:W-:Y:S01]  /*6080*/  FMUL.FTZ R103, R114, R19 ;  /* 0x0000001372677220 */ /* 0x008fe20000410000 */
[----:B------:R-:W-:Y:S01]  /*6090*/  FFMA.FTZ R151, R41, -R18, R151 ;  /* 0x8000001229977223 */ /* 0x000fe20000010097 */
[----:B------:R-:W-:Y:S01]  /*60a0*/  FFMA.FTZ R97, R99, R132, R120 ;  /* 0x0000008463617223 */ /* 0x000fe20000010078 */
[----:B------:R-:W-:Y:S01]  /*60b0*/  FMUL.FTZ R120, R143, R18 ;  /* 0x000000128f787220 */ /* 0x000fe20000410000 */
[-C--:B------:R-:W-:Y:S01]  /*60c0*/  FFMA.FTZ R152, R42, -R17.reuse, R152 ;  /* 0x800000112a987223 */ /* 0x080fe20000010098 */
[----:B------:R-:W-:Y:S01]  /*60d0*/  FMUL.FTZ R111, R116, R17 ;  /* 0x00000011746f7220 */ /* 0x000fe20000410000 */
[----:B------:R-:W-:Y:S01]  /*60e0*/  FFMA.FTZ R122, R118, R123, R97 ;  /* 0x0000007b767a7223 */ /* 0x000fe20000010061 */
[----:B------:R-:W-:Y:S01]  /*60f0*/  BSSY.RECONVERGENT B0, `(.L_x_2234) ;  /* 0x0000008000007945 */ /* 0x000fe20003800200 */
[----:B------:R-:W-:-:S02]  /*6100*/  FFMA.FTZ R153, R43, -R16, R153 ;  /* 0x800000102b997223 */ /* 0x000fc40000010099 */
[----:B------:R-:W-:Y:S01]  /*6110*/  FFMA.FTZ R97, R103, R130, R122 ;  /* 0x0000008267617223 */ /* 0x000fe2000001007a */
[----:B------:R-:W-:-:S03]  /*6120*/  FMUL.FTZ R122, R117, R16 ;  /* 0x00000010757a7220 */ /* 0x000fc60000410000 */
[----:B------:R-:W-:-:S04]  /*6130*/  FFMA.FTZ R134, R120, R151, R97 ;  /* 0x0000009778867223 */ /* 0x000fc80000010061 */
[----:B------:R-:W-:Y:S01]  /*6140*/  FFMA.FTZ R97, R111, R152, R134 ;  /* 0x000000986f617223 */ /* 0x000fe20000010086 */
[----:B0-----:R-:W-:Y:S06]  /*6150*/  @!P4 BRA `(.L_x_2235) ;  /* 0x000000000004c947 */ /* 0x001fec0003800000 */
[----:B-1----:R0:W-:Y:S02]  /*6160*/  REDG.E.ADD.F32.FTZ.RN.STRONG.GPU desc[UR32][R8.64+0x1c00], R125 ;  /* 0x001c007d080079a6 */ /* 0x0021e4000c12f320 */
.L_x_2235:
[----:B------:R-:W-:Y:S05]  /*6170*/  BSYNC.RECONVERGENT B0 ;  /* 0x0000000000007941 */ /* 0x000fea0003800200 */
.L_x_2234:
[----:B01----:R0:W1:Y:S01]  /*6180*/  LDS R125, [R129+0x3f10] ;  /* 0x003f1000817d7984 */ /* 0x0030620000000800 */
[----:B------:R-:W-:Y:S01]  /*6190*/  BSSY.RECONVERGENT B0, `(.L_x_2236) ;  /* 0x0000004000007945 */ /* 0x000fe20003800200 */
[----:B------:R-:W-:-:S03]  /*61a0*/  FFMA.FTZ R97, R122, R153, R97 ;  /* 0x000000997a617223 */ /* 0x000fc60000010061 */
[----:B------:R-:W-:Y:S05]  /*61b0*/  @!P5 BRA `(.L_x_2237) ;  /* 0x000000000004d947 */ /* 0x000fea0003800000 */
[----:B-1----:R2:W-:Y:S02]  /*61c0*/  REDG.E.ADD.F32.FTZ.RN.STRONG.GPU desc[UR32][R8.64+0x1e00], R125 ;  /* 0x001e007d080079a6 */ /* 0x0025e4000c12f320 */
.L_x_2237:
[----:B------:R-:W-:Y:S05]  /*61d0*/  BSYNC.RECONVERGENT B0 ;  /* 0x0000000000007941 */ /* 0x000fea0003800200 */
.L_x_2236:
[----:B0-----:R-:W0:Y:S01]  /*61e0*/  S2R R129, SR_LANEID ;  /* 0x0000000000817919 */ /* 0x001e220000000000 */
[C---:B------:R-:W-:Y:S01]  /*61f0*/  FMUL.FTZ R134, R15.reuse, R143 ;  /* 0x0000008f0f867220 */ /* 0x040fe20000410000 */
[----:B-12---:R-:W-:Y:S01]  /*6200*/  FMUL.FTZ R125, R15, R161 ;  /* 0x000000a10f7d7220 */ /* 0x006fe20000410000 */
[----:B------:R-:W-:Y:S01]  /*6210*/  ISETP.NE.AND P3, PT, R110, RZ, PT ;  /* 0x000000ff6e00720c */ /* 0x000fe20003f65270 */
[----:B------:R-:W1:Y:S01]  /*6220*/  SHFL.DOWN PT, R8, R97, 0x1, 0x1f ;  /* 0x08201f0061087f89 */ /* 0x000e6200000e0000 */
[----:B------:R-:W-:Y:S01]  /*6230*/  FMUL.FTZ R136, R151, R134 ;  /* 0x0000008697887220 */ /* 0x000fe20000410000 */
[----:B------:R-:W-:Y:S01]  /*6240*/  FMUL.FTZ R134, R15, R92 ;  /* 0x0000005c0f867220 */ /* 0x000fe20000410000 */
[----:B------:R-:W-:Y:S01]  /*6250*/  FMUL.FTZ R125, R132, R125 ;  /* 0x0000007d847d7220 */ /* 0x000fe20000410000 */
[----:B------:R-:W2:Y:S01]  /*6260*/  SHFL.DOWN PT, R9, R90, 0x1, 0x1f ;  /* 0x08201f005a097f89 */ /* 0x000ea200000e0000 */
[----:B------:R-:W-:Y:S01]  /*6270*/  BSSY.RECONVERGENT B0, `(.L_x_2238) ;  /* 0x000007c000007945 */ /* 0x000fe20003800200 */
[----:B------:R-:W-:Y:S01]  /*6280*/  FMUL.FTZ R134, R123, R134 ;  /* 0x000000867b867220 */ /* 0x000fe20000410000 */
[----:B------:R-:W-:Y:S01]  /*6290*/  FMUL.FTZ R123, R15, R94 ;  /* 0x0000005e0f7b7220 */ /* 0x000fe20000410000 */
[----:B------:R-:W-:Y:S01]  /*62a0*/  FFMA.FTZ R161, R38, R161, R125 ;  /* 0x000000a126a17223 */ /* 0x000fe2000001007d */
[----:B------:R-:W-:Y:S01]  /*62b0*/  FADD.FTZ R87, R122, R87 ;  /* 0x000000577a577221 */ /* 0x000fe20000010000 */
[----:B------:R-:W-:Y:S01]  /*62c0*/  FFMA.FTZ R92, R39, R92, R134 ;  /* 0x0000005c275c7223 */ /* 0x000fe20000010086 */
[----:B------:R-:W-:Y:S01]  /*62d0*/  FMUL.FTZ R123, R128, R123 ;  /* 0x0000007b807b7220 */ /* 0x000fe20000410000 */
[----:B------:R-:W-:Y:S01]  /*62e0*/  FADD.FTZ R86, R111, R86 ;  /* 0x000000566f567221 */ /* 0x000fe20000010000 */
[----:B------:R-:W-:Y:S01]  /*62f0*/  FADD.FTZ R85, R120, R85 ;  /* 0x0000005578557221 */ /* 0x000fe20000010000 */
[----:B------:R-:W-:Y:S01]  /*6300*/  FADD.FTZ R84, R103, R84 ;  /* 0x0000005467547221 */ /* 0x000fe20000010000 */
        /* <DEDUP_REMOVED lines=16> */
[----:B------:R-:W-:-:S10]  /*6410*/  FADD.FTZ R72, R3, R72 ;  /* 0x0000004803487221 */ /* 0x000fd40000010000 */
        /* <DEDUP_REMOVED lines=11> */
[----:B------:R-:W-:Y:S01]  /*64d0*/  FMUL.FTZ R8, R15, R117 ;  /* 0x000000750f087220 */ /* 0x000fe20000410000 */
[----:B-1----:R-:W-:-:S03]  /*64e0*/  @!P2 FADD.FTZ R90, R90, R9 ;  /* 0x000000095a5aa221 */ /* 0x002fc60000010000 */
[----:B------:R-:W0:Y:S01]  /*64f0*/  SHFL.DOWN PT, R138, R97, 0x8, 0x1f ;  /* 0x09001f00618a7f89 */ /* 0x000e2200000e0000 */
[----:B------:R-:W-:Y:S01]  /*6500*/  FMUL.FTZ R8, R153, R8 ;  /* 0x0000000899087220 */ /* 0x000fe20000410000 */
[----:B------:R-:W-:Y:S01]  /*6510*/  ISETP.GT.AND P2, PT, R129, 0x17, PT ;  /* 0x000000178100780c */ /* 0x000fe20003f44270 */
[----:B------:R-:W-:Y:S01]  /*6520*/  FMUL.FTZ R9, R15, R116 ;  /* 0x000000740f097220 */ /* 0x000fe20000410000 */
[----:B------:R-:W1:Y:S01]  /*6530*/  SHFL.DOWN PT, R127, R90, 0x8, 0x1f ;  /* 0x09001f005a7f7f89 */ /* 0x000e6200000e0000 */
[----:B------:R-:W-:Y:S01]  /*6540*/  FFMA.FTZ R8, R43, R117, R8 ;  /* 0x000000752b087223 */ /* 0x000fe20000010008 */
[----:B------:R-:W-:Y:S01]  /*6550*/  FMUL.FTZ R117, R15, R114 ;  /* 0x000000720f757220 */ /* 0x000fe20000410000 */
[----:B------:R-:W-:Y:S02]  /*6560*/  FMUL.FTZ R9, R152, R9 ;  /* 0x0000000998097220 */ /* 0x000fe40000410000 */
[----:B------:R-:W-:Y:S01]  /*6570*/  FADD.FTZ R59, R8, R59 ;  /* 0x0000003b083b7221 */ /* 0x000fe20000010000 */
[----:B------:R-:W-:Y:S01]  /*6580*/  FMUL.FTZ R117, R130, R117 ;  /* 0x0000007582757220 */ /* 0x000fe20000410000 */
[----:B------:R-:W-:Y:S01]  /*6590*/  FFMA.FTZ R9, R42, R116, R9 ;  /* 0x000000742a097223 */ /* 0x000fe20000010009 */
[----:B------:R-:W-:-:S02]  /*65a0*/  FFMA.FTZ R116, R41, R143, R136 ;  /* 0x0000008f29747223 */ /* 0x000fc40000010088 */
[----:B------:R-:W-:Y:S01]  /*65b0*/  FFMA.FTZ R117, R40, R114, R117 ;  /* 0x0000007228757223 */ /* 0x000fe20000010075 */
[----:B------:R-:W-:Y:S01]  /*65c0*/  FMUL.FTZ R114, R15, R0 ;  /* 0x000000000f727220 */ /* 0x000fe20000410000 */
[----:B------:R-:W-:Y:S01]  /*65d0*/  FADD.FTZ R58, R9, R58 ;  /* 0x0000003a093a7221 */ /* 0x000fe20000010000 */
[----:B------:R-:W-:Y:S01]  /*65e0*/  FADD.FTZ R57, R116, R57 ;  /* 0x0000003974397221 */ /* 0x000fe20000010000 */
[----:B------:R-:W-:Y:S01]  /*65f0*/  FADD.FTZ R56, R117, R56 ;  /* 0x0000003875387221 */ /* 0x000fe20000010000 */
[----:B------:R-:W-:Y:S01]  /*6600*/  FMUL.FTZ R114, R121, R114 ;  /* 0x0000007279727220 */ /* 0x000fe20000410000 */
[----:B------:R-:W-:-:S03]  /*6610*/  FMUL.FTZ R121, R15, R88 ;  /* 0x000000580f797220 */ /* 0x000fc60000410000 */
[----:B------:R-:W-:Y:S01]  /*6620*/  FFMA.FTZ R128, R37, R0, R114 ;  /* 0x0000000025807223 */ /* 0x000fe20000010072 */
[----:B0-----:R-:W-:Y:S01]  /*6630*/  @!P2 FADD.FTZ R97, R97, R138 ;  /* 0x0000008a6161a221 */ /* 0x001fe20000010000 */
[----:B------:R-:W-:Y:S01]  /*6640*/  FMUL.FTZ R0, R15, R158 ;  /* 0x0000009e0f007220 */ /* 0x000fe20000410000 */
[----:B------:R-:W-:Y:S01]  /*6650*/  FMUL.FTZ R121, R126, R121 ;  /* 0x000000797e797220 */ /* 0x000fe20000410000 */
[----:B------:R-:W-:Y:S01]  /*6660*/  FADD.FTZ R61, R128, R61 ;  /* 0x0000003d803d7221 */ /* 0x000fe20000010000 */
[----:B-1----:R-:W-:Y:S01]  /*6670*/  @!P2 FADD.FTZ R90, R90, R127 ;  /* 0x0000007f5a5aa221 */ /* 0x002fe20000010000 */
[----:B------:R-:W0:Y:S01]  /*6680*/  SHFL.DOWN PT, R130, R97, 0x10, 0x1f ;  /* 0x0a001f0061827f89 */ /* 0x000e2200000e0000 */
[----:B------:R-:W-:Y:S01]  /*6690*/  FMUL.FTZ R114, R119, R0 ;  /* 0x0000000077727220 */ /* 0x000fe20000410000 */
[----:B------:R-:W-:Y:S01]  /*66a0*/  ISETP.NE.AND P2, PT, R129, RZ, PT ;  /* 0x000000ff8100720c */ /* 0x000fe20003f45270 */
[C---:B------:R-:W-:Y:S01]  /*66b0*/  FMUL.FTZ R0, R15.reuse, R162 ;  /* 0x000000a20f007220 */ /* 0x040fe20000410000 */
[----:B------:R-:W1:Y:S01]  /*66c0*/  SHFL.DOWN PT, R125, R90, 0x10, 0x1f ;  /* 0x0a001f005a7d7f89 */ /* 0x000e6200000e0000 */
[----:B------:R-:W-:Y:S01]  /*66d0*/  FMUL.FTZ R119, R15, R10 ;  /* 0x0000000a0f777220 */ /* 0x000fe20000410000 */
[----:B------:R-:W-:Y:S01]  /*66e0*/  FFMA.FTZ R121, R34, R88, R121 ;  /* 0x0000005822797223 */ /* 0x000fe20000010079 */
[----:B------:R-:W-:Y:S01]  /*66f0*/  FMUL.FTZ R94, R113, R0 ;  /* 0x00000000715e7220 */ /* 0x000fe20000410000 */
[----:B------:R-:W-:Y:S01]  /*6700*/  FMUL.FTZ R0, R15, R11 ;  /* 0x0000000b0f007220 */ /* 0x000fe20000410000 */
[----:B------:R-:W-:Y:S01]  /*6710*/  FMUL.FTZ R119, R124, R119 ;  /* 0x000000777c777220 */ /* 0x000fe20000410000 */
[----:B------:R-:W-:Y:S01]  /*6720*/  FFMA.FTZ R114, R35, R158, R114 ;  /* 0x0000009e23727223 */ /* 0x000fe20000010072 */
[----:B------:R-:W-:Y:S01]  /*6730*/  FFMA.FTZ R94, R33, R162, R94 ;  /* 0x000000a2215e7223 */ /* 0x000fe2000001005e */
[----:B------:R-:W-:Y:S01]  /*6740*/  FMUL.FTZ R88, R101, R0 ;  /* 0x0000000065587220 */ /* 0x000fe20000410000 */
[C---:B------:R-:W-:Y:S01]  /*6750*/  FMUL.FTZ R101, R15.reuse, R154 ;  /* 0x0000009a0f657220 */ /* 0x040fe20000410000 */
[C---:B------:R-:W-:Y:S01]  /*6760*/  FMUL.FTZ R0, R15.reuse, R146 ;  /* 0x000000920f007220 */ /* 0x040fe20000410000 */
[----:B------:R-:W-:Y:S01]  /*6770*/  FFMA.FTZ R119, R32, R10, R119 ;  /* 0x0000000a20777223 */ /* 0x000fe20000010077 */
[----:B------:R-:W-:Y:S01]  /*6780*/  FMUL.FTZ R15, R15, R14 ;  /* 0x0000000e0f0f7220 */ /* 0x000fe20000410000 */
[----:B------:R-:W-:Y:S01]  /*6790*/  @!P2 SHF.R.U32.HI R10, RZ, 0x2, R110 ;  /* 0x00000002ff0aa819 */ /* 0x000fe2000001166e */
[----:B------:R-:W-:Y:S01]  /*67a0*/  FMUL.FTZ R0, R13, R0 ;  /* 0x000000000d007220 */ /* 0x000fe20000410000 */
[----:B------:R-:W-:Y:S01]  /*67b0*/  FMUL.FTZ R101, R100, R101 ;  /* 0x0000006564657220 */ /* 0x000fe20000410000 */
[----:B------:R-:W-:Y:S01]  /*67c0*/  FMUL.FTZ R15, R12, R15 ;  /* 0x0000000f0c0f7220 */ /* 0x000fe20000410000 */
[----:B------:R-:W-:Y:S01]  /*67d0*/  @!P2 LOP3.LUT R10, R10, 0xf8, RZ, 0xc0, !PT ;  /* 0x000000f80a0aa812 */ /* 0x000fe200078ec0ff */
[----:B------:R-:W-:Y:S01]  /*67e0*/  FFMA.FTZ R88, R31, R11, R88 ;  /* 0x0000000b1f587223 */ /* 0x000fe20000010058 */
[----:B------:R-:W-:Y:S01]  /*67f0*/  FFMA.FTZ R101, R30, R154, R101 ;  /* 0x0000009a1e657223 */ /* 0x000fe20000010065 */
[----:B0-----:R-:W-:Y:S01]  /*6800*/  FADD.FTZ R12, R97, R130 ;  /* 0x00000082610c7221 */ /* 0x001fe20000010000 */
[----:B------:R-:W-:Y:S01]  /*6810*/  FFMA.FTZ R0, R29, R146, R0 ;  /* 0x000000921d007223 */ /* 0x000fe20000010000 */
[----:B------:R-:W-:Y:S01]  /*6820*/  FFMA.FTZ R15, R28, R14, R15 ;  /* 0x0000000e1c0f7223 */ /* 0x000fe2000001000f */
[----:B------:R-:W-:Y:S01]  /*6830*/  FADD.FTZ R67, R114, R67 ;  /* 0x0000004372437221 */ /* 0x000fe20000010000 */
        /* <DEDUP_REMOVED lines=31> */
.L_x_2239:
[----:B------:R-:W-:Y:S05]  /*6a30*/  BSYNC.RECONVERGENT B0 ;  /* 0x0000000000007941 */ /* 0x000fea0003800200 */
.L_x_2238:
[----:B------:R-:W-:-:S04]  /*6a40*/  UIADD3 UR8, UPT, UPT, UR8, 0x1, URZ ;  /* 0x0000000108087890 */ /* 0x000fc8000fffe0ff */
[----:B------:R-:W-:-:S09]  /*6a50*/  UISETP.GE.AND UP0, UPT, UR8, UR49, UPT ;  /* 0x000000310800728c */ /* 0x000fd2000bf06270 */
[----:B------:R-:W-:Y:S05]  /*6a60*/  BRA.U !UP0, `(.L_x_2240) ;  /* 0xffffffc908687547 */ /* 0x000fea000b83ffff */
.L_x_2194:
[----:B------:R-:W-:Y:S01]  /*6a70*/  BAR.SYNC.DEFER_BLOCKING 0x0 ;  /* 0x0000000000007b1d */ /* 0x000fe20000010000 */
[C---:B-1----:R-:W-:Y:S02]  /*6a80*/  SHF.L.U32 R3, R110.reuse, 0x2, RZ ;  /* 0x000000026e037819 */ /* 0x042fe400000006ff */
[----:B------:R-:W-:Y:S02]  /*6a90*/  LOP3.LUT R0, R110, 0x1f, RZ, 0xc0, !PT ;  /* 0x0000001f6e007812 */ /* 0x000fe400078ec0ff */
[----:B------:R-:W-:Y:S02]  /*6aa0*/  LOP3.LUT R3, R3, 0xf80, RZ, 0xc0, !PT ;  /* 0x00000f8003037812 */ /* 0x000fe400078ec0ff */
[----:B------:R-:W-:Y:S01]  /*6ab0*/  MOV R5, 0x10 ;  /* 0x0000001000057802 */ /* 0x000fe20000000f00 */
[----:B------:R-:W2:Y:S01]  /*6ac0*/  LDL.LU R88, [R1+0xc] ;  /* 0x00000c0001587983 */ /* 0x000ea20000300800 */
[----:B0-----:R-:W-:Y:S01]  /*6ad0*/  LOP3.LUT R2, R3, R0, RZ, 0xfc, !PT ;  /* 0x0000000003027212 */ /* 0x001fe200078efcff */
[----:B------:R-:W-:Y:S01]  /*6ae0*/  S2UR UR34, SR_CTAID.X ;  /* 0x00000000002279c3 */ /* 0x000fe20000002500 */
[----:B------:R-:W0:Y:S03]  /*6af0*/  LDCU.64 UR26, c[0x0][0x4f8] ;  /* 0x00009f00ff1a77ac */ /* 0x000e260008000a00 */
[----:B------:R-:W-:Y:S01]  /*6b00*/  IMAD.WIDE.U32 R4, R2, R5, UR10 ;  /* 0x0000000a02047e25 */ /* 0x000fe2000f8e0005 */
[----:B------:R-:W-:Y:S01]  /*6b10*/  UIADD3 UR24, UPT, UPT, UR12, -0x1, URZ ;  /* 0xffffffff0c187890 */ /* 0x000fe2000fffe0ff */
[----:B------:R-:W1:Y:S02]  /*6b20*/  LDCU.64 UR28, c[0x0][0x500] ;  /* 0x0000a000ff1c77ac */ /* 0x000e640008000a00 */
[----:B------:R-:W1:Y:S01]  /*6b30*/  S2UR UR8, SR_CTAID.Y ;  /* 0x00000000000879c3 */ /* 0x000e620000002600 */
[----:B------:R-:W3:Y:S01]  /*6b40*/  LDCU.64 UR30, c[0x0][0x550] ;  /* 0x0000aa00ff1e77ac */ /* 0x000ee20008000a00 */
[----:B------:R-:W4:Y:S04]  /*6b50*/  LDG.E.128 R12, desc[UR32][R4.64] ;  /* 0x00000020040c7981 */ /* 0x000f28000c1e1d00 */
[----:B------:R-:W5:Y:S04]  /*6b60*/  LDG.E.128 R16, desc[UR32][R4.64+0x200] ;  /* 0x0002002004107981 */ /* 0x000f68000c1e1d00 */
[----:B------:R-:W2:Y:S04]  /*6b70*/  LDG.E.128 R20, desc[UR32][R4.64+0x400] ;  /* 0x0004002004147981 */ /* 0x000ea8000c1e1d00 */
[----:B------:R-:W2:Y:S01]  /*6b80*/  LDG.E.128 R24, desc[UR32][R4.64+0x600] ;  /* 0x0006002004187981 */ /* 0x000ea2000c1e1d00 */
[----:B------:R-:W-:-:S02]  /*6b90*/  USHF.L.U32 UR22, UR24, 0xb, URZ ;  /* 0x0000000b18167899 */ /* 0x000fc400080006ff */
[----:B------:R-:W-:Y:S02]  /*6ba0*/  UIADD3 UR15, UP1, UPT, UR15, -0x2000, URZ ;  /* 0xffffe0000f0f7890 */ /* 0x000fe4000ff3e0ff */
[----:B------:R-:W-:Y:S02]  /*6bb0*/  USHF.R.S32.HI UR23, URZ, 0x1f, UR22 ;  /* 0x0000001fff177899 */ /* 0x000fe40008011416 */
[----:B-1----:R-:W-:Y:S02]  /*6bc0*/  UIMAD UR25, UR8, UR29, URZ ;  /* 0x0000001d081972a4 */ /* 0x002fe4000f8e02ff */
[----:B0-----:R-:W-:Y:S02]  /*6bd0*/  UIMAD.WIDE.U32 UR20, UR34, UR26, UR22 ;  /* 0x0000001a221472a5 */ /* 0x001fe4000f8e0016 */
[----:B------:R-:W-:Y:S02]  /*6be0*/  UIADD3 UR13, UP2, UPT, UR13, -0x2000, URZ ;  /* 0xffffe0000d0d7890 */ /* 0x000fe4000ff5e0ff */
[----:B------:R-:W-:Y:S01]  /*6bf0*/  UIMAD UR21, UR34, UR27, UR21 ;  /* 0x0000001b221572a4 */ /* 0x000fe2000f8e0215 */
[----:B------:R-:W0:Y:S03]  /*6c00*/  LDCU.64 UR26, c[0x0][0x520] ;  /* 0x0000a400ff1a77ac */ /* 0x000e260008000a00 */
[----:B------:R-:W-:Y:S01]  /*6c10*/  UIMAD.WIDE.U32 UR20, UR8, UR28, UR20 ;  /* 0x0000001c081472a5 */ /* 0x000fe2000f8e0014 */
[----:B------:R-:W1:Y:S03]  /*6c20*/  LDCU.64 UR28, c[0x0][0x560] ;  /* 0x0000ac00ff1c77ac */ /* 0x000e660008000a00 */
[----:B------:R-:W-:-:S02]  /*6c30*/  UIADD3 UR25, UPT, UPT, UR21, UR25, URZ ;  /* 0x0000001915197290 */ /* 0x000fc4000fffe0ff */
[----:B---3--:R-:W-:Y:S02]  /*6c40*/  ULEA UR21, UP0, UR20, UR30, 0x2 ;  /* 0x0000001e14157291 */ /* 0x008fe4000f8010ff */
[----:B------:R-:W-:Y:S02]  /*6c50*/  UIADD3 UR10, UP3, UPT, UR10, -0x2000, URZ ;  /* 0xffffe0000a0a7890 */ /* 0x000fe4000ff7e0ff */
[----:B------:R-:W-:Y:S02]  /*6c60*/  ULEA.HI.X UR20, UR20, UR31, UR25, 0x2, UP0 ;  /* 0x0000001f14147291 */ /* 0x000fe400080f1419 */
[----:B------:R-:W-:Y:S02]  /*6c70*/  UIADD3.X UR18, UPT, UPT, UR18, -0x1, URZ, UP1, !UPT ;  /* 0xffffffff12127890 */ /* 0x000fe40008ffe4ff */
[----:B------:R-:W-:Y:S02]  /*6c80*/  UIADD3.X UR14, UPT, UPT, UR14, -0x1, URZ, UP2, !UPT ;  /* 0xffffffff0e0e7890 */ /* 0x000fe400097fe4ff */
[----:B------:R-:W-:Y:S01]  /*6c90*/  UIADD3.X UR11, UPT, UPT, UR11, -0x1, URZ, UP3, !UPT ;  /* 0xffffffff0b0b7890 */ /* 0x000fe20009ffe4ff */
[----:B----4-:R-:W-:Y:S04]  /*6ca0*/  STS.128 [R109], R12 ;  /* 0x0000000c6d007388 */ /* 0x010fe80000000c00 */
[----:B-----5:R-:W-:Y:S04]  /*6cb0*/  STS.128 [R109+0x200], R16 ;  /* 0x000200106d007388 */ /* 0x020fe80000000c00 */
[----:B--2---:R-:W-:Y:S04]  /*6cc0*/  STS.128 [R109+0x400], R20 ;  /* 0x000400146d007388 */ /* 0x004fe80000000c00 */
        /* <DEDUP_REMOVED lines=14> */
[----:B------:R-:W-:-:S02]  /*6db0*/  FSETP.GTU.FTZ.AND P0, PT, R30, 20, PT ;  /* 0x41a000001e00780b */ /* 0x000fc40003f1c000 */
[----:B------:R-:W-:Y:S02]  /*6dc0*/  FSETP.GTU.FTZ.AND P6, PT, R18, 20, PT ;  /* 0x41a000001200780b */ /* 0x000fe40003fdc000 */
[----:B------:R-:W-:Y:S02]  /*6dd0*/  FSETP.GTU.FTZ.AND P4, PT, R31, 20, PT ;  /* 0x41a000001f00780b */ /* 0x000fe40003f9c000 */
[----:B------:R-:W-:-:S03]  /*6de0*/  FSETP.GTU.FTZ.AND P5, PT, R20, 20, PT ;  /* 0x41a000001400780b */ /* 0x000fc60003fbc000 */
[----:B------:R-:W-:Y:S02]  /*6df0*/  @!P2 FMUL.FTZ R12, R28, -1.4426950216293334961 ;  /* 0xbfb8aa3b1c0ca820 */ /* 0x000fe40000410000 */
[----:B------:R-:W-:Y:S02]  /*6e00*/  @!P1 FMUL.FTZ R13, R29, -1.4426950216293334961 ;  /* 0xbfb8aa3b1d0d9820 */ /* 0x000fe40000410000 */
[----:B------:R-:W-:Y:S02]  /*6e10*/  @!P0 FMUL.FTZ R14, R30, -1.4426950216293334961 ;  /* 0xbfb8aa3b1e0e8820 */ /* 0x000fe40000410000 */
[----:B------:R-:W2:Y:S02]  /*6e20*/  @!P2 MUFU.EX2 R12, R12 ;  /* 0x0000000c000ca308 */ /* 0x000ea40000000800 */
[----:B------:R-:W-:-:S06]  /*6e30*/  @!P4 FMUL.FTZ R15, R31, -1.4426950216293334961 ;  /* 0xbfb8aa3b1f0fc820 */ /* 0x000fcc0000410000 */
[----:B------:R-:W3:Y:S08]  /*6e40*/  @!P1 MUFU.EX2 R13, R13 ;  /* 0x0000000d000d9308 */ /* 0x000ef00000000800 */
[----:B------:R-:W5:Y:S01]  /*6e50*/  @!P0 MUFU.EX2 R14, R14 ;  /* 0x0000000e000e8308 */ /* 0x000f620000000800 */
[----:B--2---:R-:W-:-:S07]  /*6e60*/  @!P2 FADD.FTZ R8, R12, 1 ;  /* 0x3f8000000c08a421 */ /* 0x004fce0000010000 */
[----:B------:R4:W2:Y:S01]  /*6e70*/  @!P2 MUFU.RCP R17, R8 ;  /* 0x000000080011a308 */ /* 0x0008a20000001000 */
[----:B---3--:R-:W-:Y:S01]  /*6e80*/  @!P1 FADD.FTZ R9, R13, 1 ;  /* 0x3f8000000d099421 */ /* 0x008fe20000010000 */
[----:B------:R-:W-:Y:S01]  /*6e90*/  FADD.FTZ R13, R10, UR7 ;  /* 0x000000070a0d7e21 */ /* 0x000fe20008010000 */
[----:B------:R-:W-:-:S04]  /*6ea0*/  @!P6 FMUL.FTZ R10, R18, -1.4426950216293334961 ;  /* 0xbfb8aa3b120ae820 */ /* 0x000fc80000410000 */
[----:B------:R-:W-:Y:S01]  /*6eb0*/  FSETP.GTU.FTZ.AND P3, PT, R13, 20, PT ;  /* 0x41a000000d00780b */ /* 0x000fe20003f7c000 */
[----:B------:R-:W3:Y:S01]  /*6ec0*/  @!P1 MUFU.RCP R16, R9 ;  /* 0x0000000900109308 */ /* 0x000ee20000001000 */
[----:B----4-:R-:W-:Y:S01]  /*6ed0*/  FADD.FTZ R8, R4, UR7 ;  /* 0x0000000704087e21 */ /* 0x010fe20008010000 */
[----:B-----5:R-:W-:Y:S01]  /*6ee0*/  @!P0 FADD.FTZ R14, R14, 1 ;  /* 0x3f8000000e0e8421 */ /* 0x020fe20000010000 */
[----:B------:R-:W-:-:S05]  /*6ef0*/  @!P5 FMUL.FTZ R4, R20, -1.4426950216293334961 ;  /* 0xbfb8aa3b1404d820 */ /* 0x000fca0000410000 */
[----:B------:R-:W4:Y:S01]  /*6f00*/  @!P6 MUFU.EX2 R12, R10 ;  /* 0x0000000a000ce308 */ /* 0x000f220000000800 */
[----:B--2---:R-:W-:Y:S01]  /*6f10*/  @!P2 FMUL.FTZ R68, R68, R17 ;  /* 0x000000114444a220 */ /* 0x004fe20000410000 */
[----:B------:R-:W-:Y:S02]  /*6f20*/  FSETP.GTU.FTZ.AND P2, PT, R11, 20, PT ;  /* 0x41a000000b00780b */ /* 0x000fe40003f5c000 */
[----:B------:R-:W-:-:S04]  /*6f30*/  @!P3 FMUL.FTZ R13, R13, -1.4426950216293334961 ;  /* 0xbfb8aa3b0d0db820 */ /* 0x000fc80000410000 */
[----:B------:R-:W2:Y:S01]  /*6f40*/  @!P4 MUFU.EX2 R15, R15 ;  /* 0x0000000f000fc308 */ /* 0x000ea20000000800 */
[----:B---3--:R-:W-:Y:S01]  /*6f50*/  @!P1 FMUL.FTZ R69, R69, R16 ;  /* 0x0000001045459220 */ /* 0x008fe20000410000 */
[----:B------:R-:W-:Y:S01]  /*6f60*/  FSETP.GTU.FTZ.AND P1, PT, R8, 20, PT ;  /* 0x41a000000800780b */ /* 0x000fe20003f3c000 */
[----:B------:R-:W-:-:S04]  /*6f70*/  FADD.FTZ R16, R5, UR7 ;  /* 0x0000000705107e21 */ /* 0x000fc80008010000 */
[----:B------:R-:W-:Y:S01]  /*6f80*/  @!P2 FMUL.FTZ R5, R11, -1.4426950216293334961 ;  /* 0xbfb8aa3b0b05a820 */ /* 0x000fe20000410000 */
[----:B------:R3:W5:Y:S01]  /*6f90*/  @!P0 MUFU.RCP R19, R14 ;  /* 0x0000000e00138308 */ /* 0x0007620000001000 */
[----:B----4-:R-:W-:-:S07]  /*6fa0*/  @!P6 FADD.FTZ R12, R12, 1 ;  /* 0x3f8000000c0ce421 */ /* 0x010fce0000010000 */
[----:B------:R-:W4:Y:S01]  /*6fb0*/  @!P3 MUFU.EX2 R13, R13 ;  /* 0x0000000d000db308 */ /* 0x000f220000000800 */
[----:B---3--:R-:W-:Y:S01]  /*6fc0*/  @!P1 FMUL.FTZ R14, R8, -1.4426950216293334961 ;  /* 0xbfb8aa3b080e9820 */ /* 0x008fe20000410000 */
[----:B--2---:R-:W-:Y:S01]  /*6fd0*/  @!P4 FADD.FTZ R15, R15, 1 ;  /* 0x3f8000000f0fc421 */ /* 0x004fe20000010000 */
[----:B------:R-:W2:Y:S01]  /*6fe0*/  LDS.128 R8, [R108+0x30] ;  /* 0x000030006c087984 */ /* 0x000ea20000000c00 */
[----:B------:R-:W-:Y:S01]  /*6ff0*/  BAR.SYNC.DEFER_BLOCKING 0x0 ;  /* 0x0000000000007b1d */ /* 0x000fe20000010000 */
[----:B-----5:R-:W-:Y:S01]  /*7000*/  @!P0 FMUL.FTZ R70, R70, R19 ;  /* 0x0000001346468220 */ /* 0x020fe20000410000 */
[----:B------:R-:W-:Y:S01]  /*7010*/  FADD.FTZ R19, R6, UR7 ;  /* 0x0000000706137e21 */ /* 0x000fe20008010000 */
[----:B------:R-:W-:-:S03]  /*7020*/  FSETP.GTU.FTZ.AND P0, PT, R16, 20, PT ;  /* 0x41a000001000780b */ /* 0x000fc60003f1c000 */
[----:B------:R-:W3:Y:S01]  /*7030*/  @!P5 MUFU.EX2 R4, R4 ;  /* 0x000000040004d308 */ /* 0x000ee20000000800 */
[----:B----4-:R-:W-:-:S07]  /*7040*/  @!P3 FADD.FTZ R13, R13, 1 ;  /* 0x3f8000000d0db421 */ /* 0x010fce0000010000 */
[----:B------:R-:W4:Y:S02]  /*7050*/  @!P2 MUFU.EX2 R5, R5 ;  /* 0x000000050005a308 */ /* 0x000f240000000800 */
[----:B------:R-:W-:-:S06]  /*7060*/  @!P0 FMUL.FTZ R16, R16, -1.4426950216293334961 ;  /* 0xbfb8aa3b10108820 */ /* 0x000fcc0000410000 */
[----:B------:R-:W5:Y:S01]  /*7070*/  @!P1 MUFU.EX2 R14, R14 ;  /* 0x0000000e000e9308 */ /* 0x000f620000000800 */
[----:B---3--:R-:W-:Y:S01]  /*7080*/  @!P5 FADD.FTZ R4, R4, 1 ;  /* 0x3f8000000404d421 */ /* 0x008fe20000010000 */
[----:B------:R-:W-:Y:S04]  /*7090*/  STS.128 [R108], R72 ;  /* 0x000000486c007388 */ /* 0x000fe80000000c00 */
[----:B------:R-:W-:Y:S02]  /*70a0*/  STS.128 [R108+0x10], R76 ;  /* 0x0000104c6c007388 */ /* 0x000fe40000000c00 */
[----:B------:R-:W3:Y:S01]  /*70b0*/  @!P6 MUFU.RCP R17, R12 ;  /* 0x0000000c0011e308 */ /* 0x000ee20000001000 */
[----:B----4-:R-:W-:Y:S01]  /*70c0*/  @!P2 FADD.FTZ R5, R5, 1 ;  /* 0x3f8000000505a421 */ /* 0x010fe20000010000 */
[----:B------:R-:W-:Y:S01]  /*70d0*/  STS.128 [R108+0x20], R80 ;  /* 0x000020506c007388 */ /* 0x000fe20000000c00 */
[----:B--2---:R-:W-:Y:S01]  /*70e0*/  FADD.FTZ R8, R8, UR7 ;  /* 0x0000000708087e21 */ /* 0x004fe20008010000 */
[----:B------:R-:W-:-:S04]  /*70f0*/  FADD.FTZ R9, R9, UR7 ;  /* 0x0000000709097e21 */ /* 0x000fc80008010000 */
[----:B------:R2:W4:Y:S01]  /*7100*/  @!P4 MUFU.RCP R18, R15 ;  /* 0x0000000f0012c308 */ /* 0x0005220000001000 */
[----:B-----5:R-:W-:Y:S01]  /*7110*/  @!P1 FADD.FTZ R14, R14, 1 ;  /* 0x3f8000000e0e9421 */ /* 0x020fe20000010000 */
[----:B------:R-:W-:Y:S01]  /*7120*/  FADD.FTZ R10, R10, UR7 ;  /* 0x000000070a0a7e21 */ /* 0x000fe20008010000 */
[----:B------:R-:W-:Y:S01]  /*7130*/  FADD.FTZ R11, R11, UR7 ;  /* 0x000000070b0b7e21 */ /* 0x000fe20008010000 */
[----:B------:R-:W-:Y:S01]  /*7140*/  STS.128 [R108+0x30], R84 ;  /* 0x000030546c007388 */ /* 0x000fe20000000c00 */
[----:B------:R-:W-:Y:S01]  /*7150*/  NOP ;  /* 0x0000000000007918 */ /* 0x000fe20000000000 */
[----:B--2---:R-:W-:Y:S02]  /*7160*/  FADD.FTZ R15, R7, UR7 ;  /* 0x00000007070f7e21 */ /* 0x004fe40008010000 */
[----:B------:R-:W2:Y:S01]  /*7170*/  @!P3 MUFU.RCP R13, R13 ;  /* 0x0000000d000db308 */ /* 0x000ea20000001000 */
[----:B---3--:R-:W-:Y:S01]  /*7180*/  @!P6 FMUL.FTZ R64, R64, R17 ;  /* 0x000000114040e220 */ /* 0x008fe20000410000 */
[----:B------:R-:W-:Y:S01]  /*7190*/  LDS.128 R20, [R109+0x200] ;  /* 0x000200006d147984 */ /* 0x000fe20000000c00 */
[----:B------:R-:W-:Y:S01]  /*71a0*/  FSETP.GTU.FTZ.AND P6, PT, R15, 20, PT ;  /* 0x41a000000f00780b */ /* 0x000fe20003fdc000 */
[----:B----4-:R-:W-:Y:S01]  /*71b0*/  @!P4 FMUL.FTZ R71, R71, R18 ;  /* 0x000000124747c220 */ /* 0x010fe20000410000 */
[----:B------:R-:W-:Y:S01]  /*71c0*/  FSETP.GTU.FTZ.AND P4, PT, R19, 20, PT ;  /* 0x41a000001300780b */ /* 0x000fe20003f9c000 */
[----:B------:R-:W-:Y:S02]  /*71d0*/  LDS.128 R24, [R109+0x400] ;  /* 0x000400006d187984 */ /* 0x000fe40000000c00 */
[----:B------:R-:W3:Y:S02]  /*71e0*/  @!P5 MUFU.RCP R4, R4 ;  /* 0x000000040004d308 */ /* 0x000ee40000001000 */
[----:B------:R-:W-:Y:S06]  /*71f0*/  LDS.128 R28, [R109+0x600] ;  /* 0x000600006d1c7984 */ /* 0x000fec0000000c00 */
[----:B------:R4:W5:Y:S01]  /*7200*/  @!P2 MUFU.RCP R6, R5 ;  /* 0x000000050006a308 */ /* 0x0009620000001000 */
[----:B--2---:R-:W-:Y:S01]  /*7210*/  @!P3 FMUL.FTZ R66, R66, R13 ;  /* 0x0000000d4242b220 */ /* 0x004fe20000410000 */
[----:B------:R-:W-:-:S06]  /*7220*/  FSETP.GTU.FTZ.AND P3, PT, R9, 20, PT ;  /* 0x41a000000900780b */ /* 0x000fcc0003f7c000 */
[----:B------:R2:W0:Y:S01]  /*7230*/  @!P1 MUFU.RCP R7, R14 ;  /* 0x0000000e00079308 */ /* 0x0004220000001000 */
[----:B----4-:R-:W-:Y:S01]  /*7240*/  @!P6 FMUL.FTZ R5, R15, -1.4426950216293334961 ;  /* 0xbfb8aa3b0f05e820 */ /* 0x010fe20000410000 */
[----:B---3--:R-:W-:Y:S01]  /*7250*/  @!P5 FMUL.FTZ R65, R65, R4 ;  /* 0x000000044141d220 */ /* 0x008fe20000410000 */
[----:B------:R-:W-:Y:S01]  /*7260*/  @!P4 FMUL.FTZ R4, R19, -1.4426950216293334961 ;  /* 0xbfb8aa3b1304c820 */ /* 0x000fe20000410000 */
[----:B------:R-:W-:-:S04]  /*7270*/  FSETP.GTU.FTZ.AND P5, PT, R8, 20, PT ;  /* 0x41a000000800780b */ /* 0x000fc80003fbc000 */
[----:B------:R-:W3:Y:S01]  /*7280*/  @!P6 MUFU.EX2 R5, R5 ;  /* 0x000000050005e308 */ /* 0x000ee20000000800 */
[----:B--2---:R-:W2:Y:S01]  /*7290*/  LDS.128 R12, [R109] ;  /* 0x000000006d0c7984 */ /* 0x004ea20000000c00 */
[----:B-----5:R-:W-:Y:S01]  /*72a0*/  @!P2 FMUL.FTZ R67, R67, R6 ;  /* 0x000000064343a220 */ /* 0x020fe20000410000 */
[----:B------:R-:W-:-:S05]  /*72b0*/  FSETP.GTU.FTZ.AND P2, PT, R10, 20, PT ;  /* 0x41a000000a00780b */ /* 0x000fca0003f5c000 */
[----:B------:R-:W4:Y:S01]  /*72c0*/  @!P4 MUFU.EX2 R4, R4 ;  /* 0x000000040004c308 */ /* 0x000f220000000800 */
[----:B0-----:R-:W-:Y:S01]  /*72d0*/  @!P1 FMUL.FTZ R60, R60, R7 ;  /* 0x000000073c3c9220 */ /* 0x001fe20000410000 */
[----:B------:R-:W-:Y:S01]  /*72e0*/  FSETP.GTU.FTZ.AND P1, PT, R11, 20, PT ;  /* 0x41a000000b00780b */ /* 0x000fe20003f3c000 */
[----:B------:R-:W-:Y:S01]  /*72f0*/  @!P5 FMUL.FTZ R6, R8, -1.4426950216293334961 ;  /* 0xbfb8aa3b0806d820 */ /* 0x000fe20000410000 */
[----:B------:R-:W-:-:S04]  /*7300*/  @!P3 FMUL.FTZ R7, R9, -1.4426950216293334961 ;  /* 0xbfb8aa3b0907b820 */ /* 0x000fc80000410000 */
[----:B------:R-:W-:Y:S01]  /*7310*/  @!P2 FMUL.FTZ R8, R10, -1.4426950216293334961 ;  /* 0xbfb8aa3b0a08a820 */ /* 0x000fe20000410000 */
[----:B------:R-:W0:Y:S01]  /*7320*/  @!P0 MUFU.EX2 R16, R16 ;  /* 0x0000001000108308 */ /* 0x000e220000000800 */
[----:B---3--:R-:W-:-:S05]  /*7330*/  @!P6 FADD.FTZ R5, R5, 1 ;  /* 0x3f8000000505e421 */ /* 0x008fca0000010000 */
[----:B------:R-:W-:Y:S02]  /*7340*/  @!P1 FMUL.FTZ R9, R11, -1.4426950216293334961 ;  /* 0xbfb8aa3b0b099820 */ /* 0x000fe40000410000 */
[----:B------:R-:W3:Y:S01]  /*7350*/  @!P5 MUFU.EX2 R6, R6 ;  /* 0x000000060006d308 */ /* 0x000ee20000000800 */
[----:B----4-:R-:W-:-:S07]  /*7360*/  @!P4 FADD.FTZ R4, R4, 1 ;  /* 0x3f8000000404c421 */ /* 0x010fce0000010000 */
[----:B------:R-:W4:Y:S01]  /*7370*/  @!P3 MUFU.EX2 R7, R7 ;  /* 0x000000070007b308 */ /* 0x000f220000000800 */
[----:B0-----:R-:W-:-:S07]  /*7380*/  @!P0 FADD.FTZ R16, R16, 1 ;  /* 0x3f80000010108421 */ /* 0x001fce0000010000 */
[----:B------:R-:W0:Y:S01]  /*7390*/  @!P2 MUFU.EX2 R8, R8 ;  /* 0x000000080008a308 */ /* 0x000e220000000800 */
[----:B---3--:R-:W-:-:S07]  /*73a0*/  @!P5 FADD.FTZ R6, R6, 1 ;  /* 0x3f8000000606d421 */ /* 0x008fce0000010000 */
[----:B------:R-:W3:Y:S01]  /*73b0*/  @!P1 MUFU.EX2 R9, R9 ;  /* 0x0000000900099308 */ /* 0x000ee20000000800 */
[----:B----4-:R-:W-:-:S07]  /*73c0*/  @!P3 FADD.FTZ R7, R7, 1 ;  /* 0x3f8000000707b421 */ /* 0x010fce0000010000 */
[----:B------:R4:W5:Y:S01]  /*73d0*/  @!P4 MUFU.RCP R11, R4 ;  /* 0x00000004000bc308 */ /* 0x0009620000001000 */
[----:B0-----:R-:W-:-:S07]  /*73e0*/  @!P2 FADD.FTZ R8, R8, 1 ;  /* 0x3f8000000808a421 */ /* 0x001fce0000010000 */
[----:B------:R0:W1:Y:S01]  /*73f0*/  @!P6 MUFU.RCP R10, R5 ;  /* 0x00000005000ae308 */ /* 0x0000620000001000 */
[----:B----4-:R-:W-:Y:S01]  /*7400*/  MOV R4, UR21 ;  /* 0x0000001500047c02 */ /* 0x010fe20008000f00 */
[----:B---3--:R-:W-:-:S06]  /*7410*/  @!P1 FADD.FTZ R9, R9, 1 ;  /* 0x3f80000009099421 */ /* 0x008fcc0000010000 */
[----:B------:R-:W3:Y:S01]  /*7420*/  @!P0 MUFU.RCP R16, R16 ;  /* 0x0000001000108308 */ /* 0x000ee20000001000 */
[----:B0-----:R-:W-:Y:S01]  /*7430*/  MOV R5, UR20 ;  /* 0x0000001400057c02 */ /* 0x001fe20008000f00 */
[----:B------:R-:W0:Y:S01]  /*7440*/  LDCU.64 UR20, c[0x0][0x518] ;  /* 0x0000a300ff1477ac */ /* 0x000e220008000a00 */
[----:B-----5:R-:W-:Y:S01]  /*7450*/  @!P4 FMUL.FTZ R62, R62, R11 ;  /* 0x0000000b3e3ec220 */ /* 0x020fe20000410000 */
[----:B------:R-:W-:-:S04]  /*7460*/  IMAD.WIDE.U32 R4, R2, 0x10, R4 ;  /* 0x0000001002047825 */ /* 0x000fc800078e0004 */
[----:B------:R4:W5:Y:S01]  /*7470*/  @!P5 MUFU.RCP R17, R6 ;  /* 0x000000060011d308 */ /* 0x0009620000001000 */
[----:B-1----:R-:W-:Y:S01]  /*7480*/  @!P6 FMUL.FTZ R63, R63, R10 ;  /* 0x0000000a3f3fe220 */ /* 0x002fe20000410000 */
[----:B--2---:R-:W-:Y:S04]  /*7490*/  STG.E.128 desc[UR32][R4.64], R12 ;  /* 0x0000000c04007986 */ /* 0x004fe8000c101d20 */
[----:B------:R-:W-:Y:S02]  /*74a0*/  STG.E.128 desc[UR32][R4.64+0x200], R20 ;  /* 0x0002001404007986 */ /* 0x000fe4000c101d20 */
[----:B------:R1:W2:Y:S01]  /*74b0*/  @!P3 MUFU.RCP R18, R7 ;  /* 0x000000070012b308 */ /* 0x0002a20000001000 */
[----:B----4-:R-:W-:Y:S01]  /*74c0*/  FADD.FTZ R6, R68, R88 ;  /* 0x0000005844067221 */ /* 0x010fe20000010000 */
[----:B---3--:R-:W-:Y:S01]  /*74d0*/  @!P0 FMUL.FTZ R61, R61, R16 ;  /* 0x000000103d3d8220 */ /* 0x008fe20000410000 */
[----:B------:R-:W-:Y:S01]  /*74e0*/  STG.E.128 desc[UR32][R4.64+0x400], R24 ;  /* 0x0004001804007986 */ /* 0x000fe2000c101d20 */
[----:B0-----:R-:W-:-:S03]  /*74f0*/  UIMAD.WIDE.U32 UR22, UR34, UR20, UR22 ;  /* 0x00000014221672a5 */ /* 0x001fc6000f8e0016 */
[----:B------:R0:W-:Y:S01]  /*7500*/  STG.E.128 desc[UR32][R4.64+0x600], R28 ;  /* 0x0006001c04007986 */ /* 0x0001e2000c101d20 */
[----:B------:R-:W3:Y:S01]  /*7510*/  @!P2 MUFU.RCP R19, R8 ;  /* 0x000000080013a308 */ /* 0x000ee20000001000 */
[----:B-1----:R-:W-:Y:S01]  /*7520*/  FADD.FTZ R7, R6, R69 ;  /* 0x0000004506077221 */ /* 0x002fe20000010000 */
[----:B-----5:R-:W-:Y:S01]  /*7530*/  @!P5 FMUL.FTZ R56, R56, R17 ;  /* 0x000000113838d220 */ /* 0x020fe20000410000 */
[----:B------:R-:W-:Y:S01]  /*7540*/  BAR.SYNC.DEFER_BLOCKING 0x0 ;  /* 0x0000000000007b1d */ /* 0x000fe20000010000 */
[----:B------:R-:W-:Y:S01]  /*7550*/  UIMAD UR21, UR34, UR21, UR23 ;  /* 0x00000015221572a4 */ /* 0x000fe2000f8e0217 */
[----:B------:R-:W-:Y:S01]  /*7560*/  FADD.FTZ R6, R7, R70 ;  /* 0x0000004607067221 */ /* 0x000fe20000010000 */
[----:B------:R-:W-:-:S03]  /*7570*/  UIMAD UR23, UR8, UR27, URZ ;  /* 0x0000001b081772a4 */ /* 0x000fc6000f8e02ff */
[----:B------:R-:W1:Y:S01]  /*7580*/  @!P1 MUFU.RCP R32, R9 ;  /* 0x0000000900209308 */ /* 0x000e620000001000 */
[----:B--2---:R-:W-:Y:S01]  /*7590*/  @!P3 FMUL.FTZ R57, R57, R18 ;  /* 0x000000123939b220 */ /* 0x004fe20000410000 */
[----:B------:R-:W-:Y:S02]  /*75a0*/  UMOV UR20, UR22 ;  /* 0x0000001600147c82 */ /* 0x000fe40008000000 */
[----:B------:R-:W-:Y:S01]  /*75b0*/  UIMAD.WIDE.U32 UR20, UR8, UR26, UR20 ;  /* 0x0000001a081472a5 */ /* 0x000fe2000f8e0014 */
[----:B---3--:R-:W-:Y:S01]  /*75c0*/  @!P2 FMUL.FTZ R58, R58, R19 ;  /* 0x000000133a3aa220 */ /* 0x008fe20000410000 */
[----:B0-----:R-:W-:Y:S02]  /*75d0*/  FADD.FTZ R5, R6, R71 ;  /* 0x0000004706057221 */ /* 0x001fe40000010000 */
[----:B------:R-:W-:Y:S02]  /*75e0*/  UIADD3 UR22, UPT, UPT, UR21, UR23, URZ ;  /* 0x0000001715167290 */ /* 0x000fe4000fffe0ff */
[----:B------:R-:W-:Y:S01]  /*75f0*/  ULEA UR21, UP0, UR20, UR28, 0x2 ;  /* 0x0000001c14157291 */ /* 0x000fe2000f8010ff */
[----:B------:R-:W-:-:S03]  /*7600*/  FADD.FTZ R4, R5, R64 ;  /* 0x0000004005047221 */ /* 0x000fc60000010000 */
[----:B------:R-:W-:Y:S01]  /*7610*/  ULEA.HI.X UR20, UR20, UR29, UR22, 0x2, UP0 ;  /* 0x0000001d14147291 */ /* 0x000fe200080f1416 */
[----:B-1----:R-:W-:Y:S01]  /*7620*/  @!P1 FMUL.FTZ R59, R59, R32 ;  /* 0x000000203b3b9220 */ /* 0x002fe20000410000 */
[----:B------:R-:W-:Y:S01]  /*7630*/  STS.128 [R108], R68 ;  /* 0x000000446c007388 */ /* 0x000fe20000000c00 */
        /* <DEDUP_REMOVED lines=8> */
[----:B------:R-:W3:Y:S01]  /*76c0*/  LDS.128 R8, [R109] ;  /* 0x000000006d087984 */ /* 0x000ee20000000c00 */
[----:B0-----:R-:W-:Y:S01]  /*76d0*/  FADD.FTZ R65, R4, R65 ;  /* 0x0000004104417221 */ /* 0x001fe20000010000 */
[----:B------:R-:W-:Y:S01]  /*76e0*/  MOV R4, UR21 ;  /* 0x0000001500047c02 */ /* 0x000fe20008000f00 */
[----:B------:R-:W-:Y:S01]  /*76f0*/  UMOV UR12, UR24 ;  /* 0x00000018000c7c82 */ /* 0x000fe20008000000 */
        /* <DEDUP_REMOVED lines=13> */
[----:B---3--:R-:W-:Y:S04]  /*77d0*/  STG.E.128 desc[UR32][R4.64], R8 ;  /* 0x0000000804007986 */ /* 0x008fe8000c101d20 */
[----:B0-----:R-:W-:Y:S04]  /*77e0*/  STG.E.128 desc[UR32][R4.64+0x200], R12 ;  /* 0x0002000c04007986 */ /* 0x001fe8000c101d20 */
[----:B----4-:R-:W-:Y:S04]  /*77f0*/  STG.E.128 desc[UR32][R4.64+0x400], R16 ;  /* 0x0004001004007986 */ /* 0x010fe8000c101d20 */
[----:B-----5:R0:W-:Y:S02]  /*7800*/  STG.E.128 desc[UR32][R4.64+0x600], R20 ;  /* 0x0006001404007986 */ /* 0x0201e4000c101d20 */
[----:B0-----:R-:W-:-:S05]  /*7810*/  FADD.FTZ R4, R58, R59 ;  /* 0x0000003b3a047221 */ /* 0x001fca0000010000 */
[----:B------:R0:W-:Y:S01]  /*7820*/  STL [R1+0xc], R4 ;  /* 0x00000c0401007387 */ /* 0x0001e20000100800 */
[----:B------:R-:W-:Y:S05]  /*7830*/  BRA.U UP0, `(.L_x_2241) ;  /* 0xffffff9100147547 */ /* 0x000fea000b83ffff */
.L_x_2161:
        /* <DEDUP_REMOVED lines=9> */
[----:B------:R-:W0:Y:S02]  /*78d0*/  S2R R6, SR_TID.X ;  /* 0x0000000000067919 */ /* 0x000e240000002100 */
[----:B---3--:R-:W1:Y:S02]  /*78e0*/  SHFL.DOWN P0, R0, R4, 0x1, 0x1f ;  /* 0x08201f0004007f89 */ /* 0x008e640000000000 */
[----:B-1----:R-:W-:Y:S02]  /*78f0*/  @P0 FADD R0, R0, R4 ;  /* 0x0000000400000221 */ /* 0x002fe40000000000 */
[----:B------:R-:W1:Y:S03]  /*7900*/  S2R R4, SR_LANEID ;  /* 0x0000000000047919 */ /* 0x000e660000000000 */
[----:B------:R-:W3:Y:S02]  /*7910*/  SHFL.DOWN P0, R3, R0, 0x2, 0x1f ;  /* 0x08401f0000037f89 */ /* 0x000ee40000000000 */
[----:B---3--:R-:W-:Y:S01]  /*7920*/  @P0 FADD R3, R0, R3 ;  /* 0x0000000300030221 */ /* 0x008fe20000000000 */
[----:B-1----:R-:W-:-:S04]  /*7930*/  ISETP.NE.AND P1, PT, R4, RZ, PT ;  /* 0x000000ff0400720c */ /* 0x002fc80003f25270 */
[----:B------:R-:W1:Y:S09]  /*7940*/  SHFL.DOWN P0, R2, R3, 0x4, 0x1f ;  /* 0x08801f0003027f89 */ /* 0x000e720000000000 */
[----:B------:R-:W3:Y:S01]  /*7950*/  @!P1 S2R R8, SR_CgaCtaId ;  /* 0x0000000000089919 */ /* 0x000ee20000008800 */
[----:B------:R-:W-:-:S02]  /*7960*/  @!P1 MOV R7, 0x400 ;  /* 0x0000040000079802 */ /* 0x000fc40000000f00 */
[----:B0-----:R-:W-:-:S04]  /*7970*/  @!P1 SHF.R.U32.HI R0, RZ, 0x3, R6 ;  /* 0x00000003ff009819 */ /* 0x001fc80000011606 */
[----:B------:R-:W-:Y:S01]  /*7980*/  @!P1 LOP3.LUT R0, R0, 0x7c, RZ, 0xc0, !PT ;  /* 0x0000007c00009812 */ /* 0x000fe200078ec0ff */
[----:B-1----:R-:W-:-:S05]  /*7990*/  @P0 FADD R2, R3, R2 ;  /* 0x0000000203020221 */ /* 0x002fca0000000000 */
        /* <DEDUP_REMOVED lines=23> */
.L_x_2243:
[----:B------:R-:W-:Y:S05]  /*7b10*/  BSYNC.RECONVERGENT B0 ;  /* 0x0000000000007941 */ /* 0x000fea0003800200 */
.L_x_2242:
[----:B------:R-:W-:Y:S01]  /*7b20*/  UISETP.NE.U32.AND UP0, UPT, UR10, URZ, UPT ;  /* 0x000000ff0a00728c */ /* 0x000fe2000bf05070 */
[----:B--2---:R-:W-:-:S03]  /*7b30*/  ISETP.GE.AND P0, PT, R11, UR24, PT ;  /* 0x000000180b007c0c */ /* 0x004fc6000bf06270 */
[----:B------:R-:W-:-:S09]  /*7b40*/  UISETP.NE.AND.EX UP0, UPT, UR11, URZ, UPT, UP0 ;  /* 0x000000ff0b00728c */ /* 0x000fd2000bf05300 */
[----:B------:R-:W-:Y:S05]  /*7b50*/  BRA.U !UP0, `(.L_x_2244) ;  /* 0x0000000108a07547 */ /* 0x000fea000b800000 */
[----:B-1----:R-:W2:Y:S01]  /*7b60*/  LDL.LU R2, [R1+0xc] ;  /* 0x00000c0001027983 */ /* 0x002ea20000300800 */
        /* <DEDUP_REMOVED lines=38> */
.L_x_2245:
[----:B------:R-:W-:Y:S05]  /*7dd0*/  BSYNC.RECONVERGENT B0 ;  /* 0x0000000000007941 */ /* 0x000fea0003800200 */
.L_x_2244:
        /* <DEDUP_REMOVED lines=15> */
.L_x_2247:
        /* <DEDUP_REMOVED lines=30> */
.L_x_2246:
[----:B------:R-:W-:Y:S05]  /*80b0*/  EXIT ;  /* 0x000000000000794d */ /* 0x000fea0003800000 */
.L_x_2199:
[----:B------:R-:W-:Y:S01]  /*80c0*/  HFMA2 R145, -RZ, RZ, 0, 5.9604644775390625e-08 ;  /* 0x00000001ff917431 */ /* 0x000fe200000001ff */
[----:B------:R-:W-:Y:S02]  /*80d0*/  MOV R154, R143 ;  /* 0x0000008f009a7202 */ /* 0x000fe40000000f00 */
[----:B------:R-:W-:Y:S02]  /*80e0*/  MOV R156, RZ ;  /* 0x000000ff009c7202 */ /* 0x000fe40000000f00 */
[----:B------:R-:W-:-:S07]  /*80f0*/  MOV R149, 0xffffffff ;  /* 0xffffffff00957802 */ /* 0x000fce0000000f00 */
[----:B--2--5:R-:W-:Y:S05]  /*8100*/  WARPSYNC.COLLECTIVE R149, `(.L_x_2248) ;  /* 0x0000000095087348 */ /* 0x024fea0003c00000 */
[----:B------:R0:W1:Y:S02]  /*8110*/  SHFL.UP P6, R127, R154, R145, R156 ;  /* 0x040000919a7f7389 */ /* 0x00006400000c009c */
[----:B012--5:R-:W-:Y:S05]  /*8120*/  ENDCOLLECTIVE ;  /* 0x000000000000791b */ /* 0x027fea0003800000 */
.L_x_2248:
[----:B------:R-:W-:Y:S02]  /*8130*/  MOV R154, R144 ;  /* 0x00000090009a7202 */ /* 0x000fe40000000f00 */
[----:B------:R-:W-:-:S07]  /*8140*/  MOV R126, R127 ;  /* 0x0000007f007e7202 */ /* 0x000fce0000000f00 */
[----:B------:R-:W-:Y:S05]  /*8150*/  WARPSYNC.COLLECTIVE R149, `(.L_x_2249) ;  /* 0x0000000095087348 */ /* 0x000fea0003c00000 */
[----:B------:R0:W1:Y:S02]  /*8160*/  SHFL.UP P6, R127, R154, R145, R156 ;  /* 0x040000919a7f7389 */ /* 0x00006400000c009c */
[----:B01----:R-:W-:Y:S05]  /*8170*/  ENDCOLLECTIVE ;  /* 0x000000000000791b */ /* 0x003fea0003800000 */
.L_x_2249:
        /* <DEDUP_REMOVED lines=8> */
.L_x_2250:
[----:B------:R-:W-:Y:S02]  /*8200*/  MOV R154, R146 ;  /* 0x00000092009a7202 */ /* 0x000fe40000000f00 */
[----:B------:R-:W-:-:S07]  /*8210*/  MOV R126, R127 ;  /* 0x0000007f007e7202 */ /* 0x000fce0000000f00 */
[----:B------:R-:W-:Y:S05]  /*8220*/  WARPSYNC.COLLECTIVE R149, `(.L_x_2251) ;  /* 0x0000000095087348 */ /* 0x000fea0003c00000 */
[----:B------:R0:W1:Y:S02]  /*8230*/  SHFL.UP P6, R127, R154, R145, R156 ;  /* 0x040000919a7f7389 */ /* 0x00006400000c009c */
[----:B01----:R-:W-:Y:S05]  /*8240*/  ENDCOLLECTIVE ;  /* 0x000000000000791b */ /* 0x003fea0003800000 */
.L_x_2251:
        /* <DEDUP_REMOVED lines=8> */
.L_x_2252:
[----:B------:R-:W-:Y:S02]  /*82d0*/  MOV R154, R148 ;  /* 0x00000094009a7202 */ /* 0x000fe40000000f00 */
[----:B------:R-:W-:-:S07]  /*82e0*/  MOV R126, R127 ;  /* 0x0000007f007e7202 */ /* 0x000fce0000000f00 */
[----:B------:R-:W-:Y:S05]  /*82f0*/  WARPSYNC.COLLECTIVE R149, `(.L_x_2253) ;  /* 0x0000000095087348 */ /* 0x000fea0003c00000 */
[----:B------:R0:W1:Y:S02]  /*8300*/  SHFL.UP P6, R127, R154, R145, R156 ;  /* 0x040000919a7f7389 */ /* 0x00006400000c009c */
[----:B01----:R-:W-:Y:S05]  /*8310*/  ENDCOLLECTIVE ;  /* 0x000000000000791b */ /* 0x003fea0003800000 */
.L_x_2253:
        /* <DEDUP_REMOVED lines=8> */
.L_x_2254:
[----:B------:R-:W-:Y:S02]  /*83a0*/  MOV R154, R144 ;  /* 0x00000090009a7202 */ /* 0x000fe40000000f00 */
[----:B------:R-:W-:-:S07]  /*83b0*/  MOV R126, R127 ;  /* 0x0000007f007e7202 */ /* 0x000fce0000000f00 */
[----:B------:R-:W-:Y:S05]  /*83c0*/  WARPSYNC.COLLECTIVE R149, `(.L_x_2255) ;  /* 0x0000000095087348 */ /* 0x000fea0003c00000 */
[----:B------:R0:W1:Y:S02]  /*83d0*/  SHFL.UP P6, R127, R154, R145, R156 ;  /* 0x040000919a7f7389 */ /* 0x00006400000c009c */
[----:B01----:R-:W-:Y:S05]  /*83e0*/  ENDCOLLECTIVE ;  /* 0x000000000000791b */ /* 0x003fea0003800000 */
.L_x_2255:
        /* <DEDUP_REMOVED lines=8> */
.L_x_2256:
[----:B------:R-:W-:Y:S02]  /*8470*/  MOV R154, R126 ;  /* 0x0000007e009a7202 */ /* 0x000fe40000000f00 */
[----:B------:R-:W-:-:S07]  /*8480*/  MOV R146, R127 ;  /* 0x0000007f00927202 */ /* 0x000fce0000000f00 */
[----:B------:R-:W-:Y:S05]  /*8490*/  WARPSYNC.COLLECTIVE R149, `(.L_x_2257) ;  /* 0x0000000095087348 */ /* 0x000fea0003c00000 */
[----:B------:R0:W1:Y:S02]  /*84a0*/  SHFL.UP P6, R127, R154, R145, R156 ;  /* 0x040000919a7f7389 */ /* 0x00006400000c009c */
[----:B01----:R-:W-:Y:S05]  /*84b0*/  ENDCOLLECTIVE ;  /* 0x000000000000791b */ /* 0x003fea0003800000 */
.L_x_2257:
[----:B------:R-:W-:Y:S05]  /*84c0*/  BRA `(.L_x_2258) ;  /* 0xffffffbc00147947 */ /* 0x000fea000383ffff */
.L_x_2200:
[----:B------:R-:W-:Y:S01]  /*84d0*/  HFMA2 R127, -RZ, RZ, 0, 1.847743988037109375e-06 ;  /* 0x0000001fff7f7431 */ /* 0x000fe200000001ff */
[----:B------:R-:W-:Y:S01]  /*84e0*/  BSSY B0, `(.L_x_2259) ;  /* 0x0000007000007945 */ /* 0x000fe20003800000 */
[----:B------:R-:W-:Y:S02]  /*84f0*/  MOV R148, R143 ;  /* 0x0000008f00947202 */ /* 0x000fe40000000f00 */
[----:B------:R-:W-:Y:S02]  /*8500*/  MOV R126, 0x1f ;  /* 0x0000001f007e7802 */ /* 0x000fe40000000f00 */
[----:B------:R-:W-:-:S07]  /*8510*/  MOV R149, 0xffffffff ;  /* 0xffffffff00957802 */ /* 0x000fce0000000f00 */
[----:B--2--5:R-:W-:Y:S05]  /*8520*/  WARPSYNC.COLLECTIVE R149, `(.L_x_2260) ;  /* 0x0000000095087348 */ /* 0x024fea0003c00000 */
[----:B------:R0:W1:Y:S02]  /*8530*/  SHFL.IDX P2, R150, R148, R127, R126 ;  /* 0x0000007f94967389 */ /* 0x000064000004007e */
[----:B012--5:R-:W-:Y:S05]  /*8540*/  ENDCOLLECTIVE ;  /* 0x000000000000791b */ /* 0x027fea0003800000 */
.L_x_2260:
[----:B------:R-:W-:Y:S05]  /*8550*/  BSYNC B0 ;  /* 0x0000000000007941 */ /* 0x000fea0003800000 */
.L_x_2259:
[----:B------:R-:W-:Y:S05]  /*8560*/  BRA `(.L_x_2261) ;  /* 0xffffffbc00047947 */ /* 0x000fea000383ffff */
.L_x_2201:
        /* <DEDUP_REMOVED lines=8> */
.L_x_2263:
[----:B------:R-:W-:Y:S05]  /*85f0*/  BSYNC B0 ;  /* 0x0000000000007941 */ /* 0x000fea0003800000 */
.L_x_2262:
[----:B------:R-:W-:Y:S05]  /*8600*/  BRA `(.L_x_2264) ;  /* 0xffffffb800e47947 */ /* 0x000fea000383ffff */
.L_x_2202:
[----:B------:R-:W-:Y:S01]  /*8610*/  HFMA2 R145, -RZ, RZ, 0, 5.9604644775390625e-08 ;  /* 0x00000001ff917431 */ /* 0x000fe200000001ff */
[----:B------:R-:W-:Y:S01]  /*8620*/  BSSY B0, `(.L_x_2265) ;  /* 0x0000007000007945 */ /* 0x000fe20003800000 */
[----:B------:R-:W-:Y:S02]  /*8630*/  MOV R154, R143 ;  /* 0x0000008f009a7202 */ /* 0x000fe40000000f00 */
[----:B------:R-:W-:Y:S02]  /*8640*/  MOV R156, RZ ;  /* 0x000000ff009c7202 */ /* 0x000fe40000000f00 */
[----:B------:R-:W-:-:S07]  /*8650*/  MOV R149, 0xffffffff ;  /* 0xffffffff00957802 */ /* 0x000fce0000000f00 */
[----:B--2--5:R-:W-:Y:S05]  /*8660*/  WARPSYNC.COLLECTIVE R149, `(.L_x_2266) ;  /* 0x0000000095087348 */ /* 0x024fea0003c00000 */
[----:B------:R0:W1:Y:S02]  /*8670*/  SHFL.UP P6, R127, R154, R145, R156 ;  /* 0x040000919a7f7389 */ /* 0x00006400000c009c */
[----:B012--5:R-:W-:Y:S05]  /*8680*/  ENDCOLLECTIVE ;  /* 0x000000000000791b */ /* 0x027fea0003800000 */
.L_x_2266:
[----:B------:R-:W-:Y:S05]  /*8690*/  BSYNC B0 ;  /* 0x0000000000007941 */ /* 0x000fea0003800000 */
.L_x_2265:
        /* <DEDUP_REMOVED lines=9> */
.L_x_2267:
[----:B------:R-:W-:Y:S02]  /*8730*/  MOV R126, 0x1f ;  /* 0x0000001f007e7802 */ /* 0x000fe40000000f00 */
[----:B------:R-:W-:Y:S01]  /*8740*/  MOV R144, R127 ;  /* 0x0000007f00907202 */ /* 0x000fe20000000f00 */
[----:B------:R-:W-:-:S07]  /*8750*/  HFMA2 R127, -RZ, RZ, 0, 0 ;  /* 0x00000000ff7f7431 */ /* 0x000fce00000001ff */
[----:B------:R-:W-:Y:S05]  /*8760*/  WARPSYNC.COLLECTIVE R149, `(.L_x_2268) ;  /* 0x0000000095087348 */ /* 0x000fea0003c00000 */
[----:B------:R0:W1:Y:S02]  /*8770*/  SHFL.IDX P2, R150, R148, R127, R126 ;  /* 0x0000007f94967389 */ /* 0x000064000004007e */
[----:B01----:R-:W-:Y:S05]  /*8780*/  ENDCOLLECTIVE ;  /* 0x000000000000791b */ /* 0x003fea0003800000 */
.L_x_2268:
[----:B------:R-:W-:Y:S02]  /*8790*/  MOV R148, R119 ;  /* 0x0000007700947202 */ /* 0x000fe40000000f00 */
[----:B------:R-:W-:-:S07]  /*87a0*/  MOV R118, R150 ;  /* 0x0000009600767202 */ /* 0x000fce0000000f00 */
[----:B------:R-:W-:Y:S05]  /*87b0*/  WARPSYNC.COLLECTIVE R149, `(.L_x_2269) ;  /* 0x0000000095087348 */ /* 0x000fea0003c00000 */
[----:B------:R0:W1:Y:S02]  /*87c0*/  SHFL.IDX P2, R150, R148, R127, R126 ;  /* 0x0000007f94967389 */ /* 0x000064000004007e */
[----:B01----:R-:W-:Y:S05]  /*87d0*/  ENDCOLLECTIVE ;  /* 0x000000000000791b */ /* 0x003fea0003800000 */
.L_x_2269:
[----:B------:R-:W-:Y:S01]  /*87e0*/  MOV R119, R150 ;  /* 0x0000009600777202 */ /* 0x000fe20000000f00 */
[----:B------:R-:W-:Y:S06]  /*87f0*/  BRA `(.L_x_2270) ;  /* 0xffffffb800807947 */ /* 0x000fec000383ffff */
.L_x_2205:
[----:B------:R-:W-:Y:S01]  /*8800*/  HFMA2 R150, -RZ, RZ, 0, 5.9604644775390625e-08 ;  /* 0x00000001ff967431 */ /* 0x000fe200000001ff */
[----:B------:R-:W-:Y:S02]  /*8810*/  MOV R165, R163 ;  /* 0x000000a300a57202 */ /* 0x000fe40000000f00 */
[----:B------:R-:W-:Y:S02]  /*8820*/  MOV R126, 0x1f ;  /* 0x0000001f007e7802 */ /* 0x000fe40000000f00 */
[----:B------:R-:W-:-:S07]  /*8830*/  MOV R149, 0xffffffff ;  /* 0xffffffff00957802 */ /* 0x000fce0000000f00 */
[----:B0-----:R-:W-:Y:S05]  /*8840*/  WARPSYNC.COLLECTIVE R149, `(.L_x_2271) ;  /* 0x0000000095087348 */ /* 0x001fea0003c00000 */
[----:B------:R1:W2:Y:S02]  /*8850*/  SHFL.DOWN P2, R148, R165, R150, R126 ;  /* 0x08000096a5947389 */ /* 0x0002a4000004007e */
[----:B012---:R-:W-:Y:S05]  /*8860*/  ENDCOLLECTIVE ;  /* 0x000000000000791b */ /* 0x007fea0003800000 */
.L_x_2271:
[----:B------:R-:W-:Y:S02]  /*8870*/  MOV R165, R127 ;  /* 0x0000007f00a57202 */ /* 0x000fe40000000f00 */
[----:B------:R-:W-:-:S07]  /*8880*/  MOV R164, R148 ;  /* 0x0000009400a47202 */ /* 0x000fce0000000f00 */
[----:B------:R-:W-:Y:S05]  /*8890*/  WARPSYNC.COLLECTIVE R149, `(.L_x_2272) ;  /* 0x0000000095087348 */ /* 0x000fea0003c00000 */
[----:B------:R0:W1:Y:S02]  /*88a0*/  SHFL.DOWN P2, R148, R165, R150, R126 ;  /* 0x08000096a5947389 */ /* 0x000064000004007e */
[----:B01----:R-:W-:Y:S05]  /*88b0*/  ENDCOLLECTIVE ;  /* 0x000000000000791b */ /* 0x003fea0003800000 */
.L_x_2272:
[----:B------:R-:W-:Y:S02]  /*88c0*/  MOV R150, R164 ;  /* 0x000000a400967202 */ /* 0x000fe40000000f00 */
[----:B------:R-:W-:Y:S02]  /*88d0*/  MOV R164, R127 ;  /* 0x0000007f00a47202 */ /* 0x000fe40000000f00 */
[----:B------:R-:W-:Y:S01]  /*88e0*/  LOP3.LUT R149, R110, 0x1f, RZ, 0xc0, !PT ;  /* 0x0000001f6e957812 */ /* 0x000fe200078ec0ff */
[----:B------:R-:W-:Y:S01]  /*88f0*/  @P3 FMUL.FTZ R127, R150, R163 ;  /* 0x000000a3967f3220 */ /* 0x000fe20000410000 */
[----:B------:R-:W-:Y:S02]  /*8900*/  HFMA2 R150, -RZ, RZ, 0, 1.1920928955078125e-07 ;  /* 0x00000002ff967431 */ /* 0x000fe400000001ff */
[----:B------:R-:W-:Y:S02]  /*8910*/  ISETP.GT.U32.AND P4, PT, R149, 0x1b, PT ;  /* 0x0000001b9500780c */ /* 0x000fe40003f84070 */
[----:B------:R-:W-:-:S02]  /*8920*/  MOV R126, R148 ;  /* 0x00000094007e7202 */ /* 0x000fc40000000f00 */
[C---:B------:R-:W-:Y:S02]  /*8930*/  ISETP.GT.U32.AND P5, PT, R149.reuse, 0x17, PT ;  /* 0x000000179500780c */ /* 0x040fe40003fa4070 */
[----:B------:R-:W-:Y:S01]  /*8940*/  ISETP.GT.U32.AND P6, PT, R149, 0xf, PT ;  /* 0x0000000f9500780c */ /* 0x000fe20003fc4070 */
[----:B------:R-:W-:Y:S01]  /*8950*/  @P3 FFMA.FTZ R126, R163, R126, R164 ;  /* 0x0000007ea37e3223 */ /* 0x000fe200000100a4 */
[----:B------:R-:W-:-:S04]  /*8960*/  @P3 MOV R163, R127 ;  /* 0x0000007f00a33202 */ /* 0x000fc80000000f00 */
[----:B------:R-:W-:Y:S02]  /*8970*/  @P3 MOV R164, R126 ;  /* 0x0000007e00a43202 */ /* 0x000fe40000000f00 */
[----:B------:R-:W-:Y:S02]  /*8980*/  ISETP.GT.U32.AND P3, PT, R149, 0x1d, PT ;  /* 0x0000001d9500780c */ /* 0x000fe40003f64070 */
[----:B------:R-:W-:Y:S02]  /*8990*/  MOV R165, R163 ;  /* 0x000000a300a57202 */ /* 0x000fe40000000f00 */
[----:B------:R-:W-:Y:S02]  /*89a0*/  MOV R126, 0x1f ;  /* 0x0000001f007e7802 */ /* 0x000fe40000000f00 */
[----:B------:R-:W-:-:S07]  /*89b0*/  MOV R149, 0xffffffff ;  /* 0xffffffff00957802 */ /* 0x000fce0000000f00 */
[----:B------:R-:W-:Y:S05]  /*89c0*/  WARPSYNC.COLLECTIVE R149, `(.L_x_2273) ;  /* 0x0000000095087348 */ /* 0x000fea0003c00000 */
[----:B------:R0:W1:Y:S02]  /*89d0*/  SHFL.DOWN P2, R148, R165, R150, R126 ;  /* 0x08000096a5947389 */ /* 0x000064000004007e */
[----:B01----:R-:W-:Y:S05]  /*89e0*/  ENDCOLLECTIVE ;  /* 0x000000000000791b */ /* 0x003fea0003800000 */
.L_x_2273:
[----:B------:R-:W-:Y:S02]  /*89f0*/  MOV R165, R164 ;  /* 0x000000a400a57202 */ /* 0x000fe40000000f00 */
[----:B------:R-:W-:-:S07]  /*8a00*/  MOV R127, R148 ;  /* 0x00000094007f7202 */ /* 0x000fce0000000f00 */
[----:B------:R-:W-:Y:S05]  /*8a10*/  WARPSYNC.COLLECTIVE R149, `(.L_x_2274) ;  /* 0x0000000095087348 */ /* 0x000fea0003c00000 */
[----:B------:R0:W1:Y:S02]  /*8a20*/  SHFL.DOWN P2, R148, R165, R150, R126 ;  /* 0x08000096a5947389 */ /* 0x000064000004007e */
[----:B01----:R-:W-:Y:S05]  /*8a30*/  ENDCOLLECTIVE ;  /* 0x000000000000791b */ /* 0x003fea0003800000 */
.L_x_2274:
[----:B------:R-:W-:Y:S01]  /*8a40*/  @!P3 FMUL.FTZ R127, R163, R127 ;  /* 0x0000007fa37fb220 */ /* 0x000fe20000410000 */
[----:B------:R-:W-:Y:S01]  /*8a50*/  HFMA2 R150, -RZ, RZ, 0, 2.384185791015625e-07 ;  /* 0x00000004ff967431 */ /* 0x000fe200000001ff */
[----:B------:R-:W-:-:S05]  /*8a60*/  MOV R126, R148 ;  /* 0x00000094007e7202 */ /* 0x000fca0000000f00 */
[----:B------:R-:W-:Y:S01]  /*8a70*/  @!P3 FFMA.FTZ R126, R163, R126, R164 ;  /* 0x0000007ea37eb223 */ /* 0x000fe200000100a4 */
[----:B------:R-:W-:-:S04]  /*8a80*/  @!P3 MOV R163, R127 ;  /* 0x0000007f00a3b202 */ /* 0x000fc80000000f00 */
[----:B------:R-:W-:Y:S02]  /*8a90*/  @!P3 MOV R164, R126 ;  /* 0x0000007e00a4b202 */ /* 0x000fe40000000f00 */
[----:B------:R-:W-:Y:S02]  /*8aa0*/  MOV R165, R163 ;  /* 0x000000a300a57202 */ /* 0x000fe40000000f00 */
[----:B------:R-:W-:-:S07]  /*8ab0*/  MOV R126, 0x1f ;  /* 0x0000001f007e7802 */ /* 0x000fce0000000f00 */
[----:B------:R-:W-:Y:S05]  /*8ac0*/  WARPSYNC.COLLECTIVE R149, `(.L_x_2275) ;  /* 0x0000000095087348 */ /* 0x000fea0003c00000 */
[----:B------:R0:W1:Y:S02]  /*8ad0*/  SHFL.DOWN P2, R148, R165, R150, R126 ;  /* 0x08000096a5947389 */ /* 0x000064000004007e */
[----:B01----:R-:W-:Y:S05]  /*8ae0*/  ENDCOLLECTIVE ;  /* 0x000000000000791b */ /* 0x003fea0003800000 */
.L_x_2275:
[----:B------:R-:W-:Y:S02]  /*8af0*/  MOV R165, R164 ;  /* 0x000000a400a57202 */ /* 0x000fe40000000f00 */
[----:B------:R-:W-:-:S07]  /*8b00*/  MOV R127, R148 ;  /* 0x00000094007f7202 */ /* 0x000fce0000000f00 */
[----:B------:R-:W-:Y:S05]  /*8b10*/  WARPSYNC.COLLECTIVE R149, `(.L_x_2276) ;  /* 0x0000000095087348 */ /* 0x000fea0003c00000 */
[----:B------:R0:W1:Y:S02]  /*8b20*/  SHFL.DOWN P2, R148, R165, R150, R126 ;  /* 0x08000096a5947389 */ /* 0x000064000004007e */
[----:B01----:R-:W-:Y:S05]  /*8b30*/  ENDCOLLECTIVE ;  /* 0x000000000000791b */ /* 0x003fea0003800000 */
.L_x_2276:
[----:B------:R-:W-:Y:S01]  /*8b40*/  @!P4 FMUL.FTZ R127, R163, R127 ;  /* 0x0000007fa37fc220 */ /* 0x000fe20000410000 */
[----:B------:R-:W-:Y:S01]  /*8b50*/  HFMA2 R150, -RZ, RZ, 0, 4.76837158203125e-07 ;  /* 0x00000008ff967431 */ /* 0x000fe200000001ff */
        /* <DEDUP_REMOVED lines=9> */
.L_x_2277:
[----:B------:R-:W-:Y:S02]  /*8bf0*/  MOV R165, R164 ;  /* 0x000000a400a57202 */ /* 0x000fe40000000f00 */
[----:B------:R-:W-:-:S07]  /*8c00*/  MOV R127, R148 ;  /* 0x00000094007f7202 */ /* 0x000fce0000000f00 */
[----:B------:R-:W-:Y:S05]  /*8c10*/  WARPSYNC.COLLECTIVE R149, `(.L_x_2278) ;  /* 0x0000000095087348 */ /* 0x000fea0003c00000 */
[----:B------:R0:W1:Y:S02]  /*8c20*/  SHFL.DOWN P2, R148, R165, R150, R126 ;  /* 0x08000096a5947389 */ /* 0x000064000004007e */
[----:B01----:R-:W-:Y:S05]  /*8c30*/  ENDCOLLECTIVE ;  /* 0x000000000000791b */ /* 0x003fea0003800000 */
.L_x_2278:
[----:B------:R-:W-:Y:S01]  /*8c40*/  @!P5 FMUL.FTZ R127, R163, R127 ;  /* 0x0000007fa37fd220 */ /* 0x000fe20000410000 */
[----:B------:R-:W-:Y:S01]  /*8c50*/  HFMA2 R150, -RZ, RZ, 0, 9.5367431640625e-07 ;  /* 0x00000010ff967431 */ /* 0x000fe200000001ff */
        /* <DEDUP_REMOVED lines=9> */
.L_x_2279:
[----:B------:R-:W-:Y:S02]  /*8cf0*/  MOV R165, R164 ;  /* 0x000000a400a57202 */ /* 0x000fe40000000f00 */
[----:B------:R-:W-:-:S07]  /*8d00*/  MOV R127, R148 ;  /* 0x00000094007f7202 */ /* 0x000fce0000000f00 */
[----:B------:R-:W-:Y:S05]  /*8d10*/  WARPSYNC.COLLECTIVE R149, `(.L_x_2280) ;  /* 0x0000000095087348 */ /* 0x000fea0003c00000 */
[----:B------:R0:W1:Y:S02]  /*8d20*/  SHFL.DOWN P2, R148, R165, R150, R126 ;  /* 0x08000096a5947389 */ /* 0x000064000004007e */
[----:B01----:R-:W-:Y:S05]  /*8d30*/  ENDCOLLECTIVE ;  /* 0x000000000000791b */ /* 0x003fea0003800000 */
.L_x_2280:
[----:B------:R-:W-:Y:S01]  /*8d40*/  @!P6 FMUL.FTZ R127, R163, R127 ;  /* 0x0000007fa37fe220 */ /* 0x000fe20000410000 */
[----:B------:R-:W-:-:S05]  /*8d50*/  MOV R126, R148 ;  /* 0x00000094007e7202 */ /* 0x000fca0000000f00 */
[----:B------:R-:W-:Y:S01]  /*8d60*/  @!P6 FFMA.FTZ R126, R163, R126, R164 ;  /* 0x0000007ea37ee223 */ /* 0x000fe200000100a4 */
[----:B------:R-:W-:Y:S01]  /*8d70*/  @!P6 MOV R163, R127 ;  /* 0x0000007f00a3e202 */ /* 0x000fe20000000f00 */
[----:B------:R-:W-:-:S03]  /*8d80*/  HFMA2 R127, -RZ, RZ, 0, 0 ;  /* 0x00000000ff7f7431 */ /* 0x000fc600000001ff */
[----:B------:R-:W-:Y:S02]  /*8d90*/  @!P6 MOV R164, R126 ;  /* 0x0000007e00a4e202 */ /* 0x000fe40000000f00 */
[----:B------:R-:W-:Y:S02]  /*8da0*/  MOV R148, R163 ;  /* 0x000000a300947202 */ /* 0x000fe40000000f00 */
[----:B------:R-:W-:-:S07]  /*8db0*/  MOV R126, 0x1f ;  /* 0x0000001f007e7802 */ /* 0x000fce0000000f00 */
[----:B------:R-:W-:Y:S05]  /*8dc0*/  WARPSYNC.COLLECTIVE R149, `(.L_x_2281) ;  /* 0x0000000095087348 */ /* 0x000fea0003c00000 */
[----:B------:R0:W1:Y:S02]  /*8dd0*/  SHFL.IDX P2, R150, R148, R127, R126 ;  /* 0x0000007f94967389 */ /* 0x000064000004007e */
[----:B01----:R-:W-:Y:S05]  /*8de0*/  ENDCOLLECTIVE ;  /* 0x000000000000791b */ /* 0x003fea0003800000 */
.L_x_2281:
[----:B------:R-:W-:Y:S02]  /*8df0*/  MOV R148, R164 ;  /* 0x000000a400947202 */ /* 0x000fe40000000f00 */
[----:B------:R-:W-:-:S07]  /*8e00*/  MOV R165, R150 ;  /* 0x0000009600a57202 */ /* 0x000fce0000000f00 */
[----:B------:R-:W-:Y:S05]  /*8e10*/  WARPSYNC.COLLECTIVE R149, `(.L_x_2282) ;  /* 0x0000000095087348 */ /* 0x000fea0003c00000 */
[----:B------:R0:W1:Y:S02]  /*8e20*/  SHFL.IDX P2, R150, R148, R127, R126 ;  /* 0x0000007f94967389 */ /* 0x000064000004007e */
[----:B01----:R-:W-:Y:S05]  /*8e30*/  ENDCOLLECTIVE ;  /* 0x000000000000791b */ /* 0x003fea0003800000 */
.L_x_2282:
[----:B------:R-:W-:Y:S01]  /*8e40*/  MOV R126, R150 ;  /* 0x00000096007e7202 */ /* 0x000fe20000000f00 */
[----:B------:R-:W-:-:S04]  /*8e50*/  HFMA2 R150, -RZ, RZ, 0, 5.9604644775390625e-08 ;  /* 0x00000001ff967431 */ /* 0x000fc800000001ff */
[-C--:B------:R-:W-:Y:S01]  /*8e60*/  FFMA.FTZ R127, R119, R165.reuse, R126 ;  /* 0x000000a5777f7223 */ /* 0x080fe2000001007e */
[----:B------:R-:W-:Y:S01]  /*8e70*/  FMUL.FTZ R126, R118, R165 ;  /* 0x000000a5767e7220 */ /* 0x000fe20000410000 */
[----:B------:R-:W-:-:S03]  /*8e80*/  MOV R165, R163 ;  /* 0x000000a300a57202 */ /* 0x000fc60000000f00 */
[----:B------:R0:W-:Y:S04]  /*8e90*/  STL [R1+0x8], R127 ;  /* 0x0000087f01007387 */ /* 0x0001e80000100800 */
[----:B------:R1:W-:Y:S01]  /*8ea0*/  STL [R1+0x4], R126 ;  /* 0x0000047e01007387 */ /* 0x0003e20000100800 */
[----:B0-----:R-:W-:Y:S01]  /*8eb0*/  HFMA2 R127, -RZ, RZ, 0, 0 ;  /* 0x00000000ff7f7431 */ /* 0x001fe200000001ff */
[----:B-1----:R-:W-:-:S07]  /*8ec0*/  MOV R126, 0x1f ;  /* 0x0000001f007e7802 */ /* 0x002fce0000000f00 */
[----:B------:R-:W-:Y:S05]  /*8ed0*/  WARPSYNC.COLLECTIVE R149, `(.L_x_2283) ;  /* 0x0000000095087348 */ /* 0x000fea0003c00000 */
[----:B------:R0:W1:Y:S02]  /*8ee0*/  SHFL.DOWN P2, R148, R165, R150, R126 ;  /* 0x08000096a5947389 */ /* 0x000064000004007e */
[----:B01----:R-:W-:Y:S05]  /*8ef0*/  ENDCOLLECTIVE ;  /* 0x000000000000791b */ /* 0x003fea0003800000 */
.L_x_2283:
[----:B------:R-:W-:Y:S02]  /*8f00*/  MOV R165, R164 ;  /* 0x000000a400a57202 */ /* 0x000fe40000000f00 */
[----:B------:R-:W-:-:S07]  /*8f10*/  MOV R163, R148 ;  /* 0x0000009400a37202 */ /* 0x000fce0000000f00 */
[----:B------:R-:W-:Y:S05]  /*8f20*/  WARPSYNC.COLLECTIVE R149, `(.L_x_2284) ;  /* 0x0000000095087348 */ /* 0x000fea0003c00000 */
[----:B------:R0:W1:Y:S02]  /*8f30*/  SHFL.DOWN P2, R148, R165, R150, R126 ;  /* 0x08000096a5947389 */ /* 0x000064000004007e */
[----:B01----:R-:W-:Y:S05]  /*8f40*/  ENDCOLLECTIVE ;  /* 0x000000000000791b */ /* 0x003fea0003800000 */
.L_x_2284:
[----:B------:R-:W-:Y:S02]  /*8f50*/  MOV R164, R148 ;  /* 0x0000009400a47202 */ /* 0x000fe40000000f00 */
[----:B------:R-:W-:-:S07]  /*8f60*/  MOV R148, R118 ;  /* 0x0000007600947202 */ /* 0x000fce0000000f00 */
[----:B------:R-:W-:Y:S05]  /*8f70*/  WARPSYNC.COLLECTIVE R149, `(.L_x_2285) ;  /* 0x0000000095087348 */ /* 0x000fea0003c00000 */
[----:B------:R0:W1:Y:S02]  /*8f80*/  SHFL.IDX P2, R150, R148, R127, R126 ;  /* 0x0000007f94967389 */ /* 0x000064000004007e */
[----:B01----:R-:W-:Y:S05]  /*8f90*/  ENDCOLLECTIVE ;  /* 0x000000000000791b */ /* 0x003fea0003800000 */
.L_x_2285:
[----:B------:R-:W-:Y:S02]  /*8fa0*/  MOV R148, R119 ;  /* 0x0000007700947202 */ /* 0x000fe40000000f00 */
[----:B------:R-:W-:-:S07]  /*8fb0*/  MOV R118, R150 ;  /* 0x0000009600767202 */ /* 0x000fce0000000f00 */
[----:B------:R-:W-:Y:S05]  /*8fc0*/  WARPSYNC.COLLECTIVE R149, `(.L_x_2286) ;  /* 0x0000000095087348 */ /* 0x000fea0003c00000 */
[----:B------:R0:W1:Y:S02]  /*8fd0*/  SHFL.IDX P2, R150, R148, R127, R126 ;  /* 0x0000007f94967389 */ /* 0x000064000004007e */
[----:B01----:R-:W-:Y:S05]  /*8fe0*/  ENDCOLLECTIVE ;  /* 0x000000000000791b */ /* 0x003fea0003800000 */
.L_x_2286:
[----:B------:R-:W-:Y:S02]  /*8ff0*/  MOV R119, R150 ;  /* 0x0000009600777202 */ /* 0x000fe40000000f00 */
[----:B------:R-:W-:Y:S01]  /*9000*/  ISETP.NE.AND P2, PT, R110, 0x1f, PT ;  /* 0x0000001f6e00780c */ /* 0x000fe20003f45270 */
[----:B------:R-:W-:-:S12]  /*9010*/  BRA `(.L_x_2287) ;  /* 0xffffffbc00207947 */ /* 0x000fd8000383ffff */
.L_x_2288:
        /* <DEDUP_REMOVED lines=14> */
.L_x_10431:


//--------------------- .text._Z25selective_scan_bwd_kernelI32Selective_Scan_bwd_kernel_traitsILi128ELi16ELb1ELb0ELb1ELb1ELb1EffEEv12SSMParamsBwd --------------------------
	.section	.text._Z25selective_scan_bwd_kernelI32Selective_Scan_bwd_kernel_traitsILi128ELi16ELb1ELb0ELb1ELb1ELb1EffEEv12SSMParamsBwd,"ax",@progbits
	.align	128
        .global         _Z25selective_scan_bwd_kernelI32Selective_Scan_bwd_kernel_traitsILi128ELi16ELb1ELb0ELb1ELb1ELb1EffEEv12SSMParamsBwd
        .type           _Z25selective_scan_bwd_kernelI32Selective_Scan_bwd_kernel_traitsILi128ELi16ELb1ELb0ELb1ELb1ELb1EffEEv12SSMParamsBwd,@function
        .size           _Z25selective_scan_bwd_kernelI32Selective_Scan_bwd_kernel_traitsILi128ELi16ELb1ELb0ELb1ELb1ELb1EffEEv12SSMParamsBwd,(.L_x_10432 - _Z25selective_scan_bwd_kernelI32Selective_Scan_bwd_kernel_traitsILi128ELi16ELb1ELb0ELb1ELb1ELb1EffEEv12SSMParamsBwd)
        .other          _Z25selective_scan_bwd_kernelI32Selective_Scan_bwd_kernel_traitsILi128ELi16ELb1ELb0ELb1ELb1ELb1EffEEv12SSMParamsBwd,@"STO_CUDA_ENTRY STV_DEFAULT"
_Z25selective_scan_bwd_kernelI32Selective_Scan_bwd_kernel_traitsILi128ELi16ELb1ELb0ELb1ELb1ELb1EffEEv12SSMParamsBwd:
.text._Z25selective_scan_bwd_kernelI32Selective_Scan_bwd_kernel_traitsILi128ELi16ELb1ELb0ELb1ELb1ELb1EffEEv12SSMParamsBwd:
        /* <DEDUP_REMOVED lines=41> */
[----:B------:R-:W-:-:S02]  /*0290*/  UIMAD UR23, UR10, UR23, UR5 ;  /* 0x000000170a1772a4 */ /* 0x000fc4000f8e0205 */
        /* <DEDUP_REMOVED lines=11> */
[----:B------:R-:W-:Y:S02]  /*0350*/  UIADD3.X UR11, UPT, UPT, UR16, UR11, URZ, UP2, !UPT ;  /* 0x0000000b100b7290 */ /* 0x000fe400097fe4ff */
[----:B------:R-:W-:Y:S02]  /*0360*/  UIADD3.X UR20, UPT, UPT, UR16, UR23, URZ, UP0, !UPT ;  /* 0x0000001710147290 */ /* 0x000fe400087fe4ff */
[----:B--2---:R-:W-:-:S02]  /*0370*/  UISETP.NE.U32.AND UP0, UPT, UR26, URZ, UPT ;  /* 0x000000ff1a00728c */ /* 0x004fc4000bf05070 */
[----:B------:R-:W-:Y:S02]  /*0380*/  ULEA.HI.X UR20, UR22, UR13, UR20, 0x2, UP1 ;  /* 0x0000000d16147291 */ /* 0x000fe400088f1414 */
[----:B------:R-:W-:Y:S01]  /*0390*/  UISETP.NE.AND.EX UP0, UPT, UR27, URZ, UPT, UP0 ;  /* 0x000000ff1b00728c */ /* 0x000fe2000bf05300 */
[----:B------:R-:W2:Y:S01]  /*03a0*/  LDCU.64 UR26, c[0x0][0x3e8] ;  /* 0x00007d00ff1a77ac */ /* 0x000ea20008000a00 */
        /* <DEDUP_REMOVED lines=11> */
[----:B------:R-:W-:-:S05]  /*0460*/  ULEA.HI.X UR13, UR21, UR15, UR11, 0x2, UP3 ;  /* 0x0000000f150d7291 */ /* 0x000fca00098f140b */
[----:B------:R-:W-:Y:S01]  /*0470*/  UMOV UR11, UR5 ;  /* 0x00000005000b7c82 */ /* 0x000fe20008000000 */
[----:B------:R-:W-:Y:S02]  /*0480*/  UIMAD.WIDE.U32 UR4, UR8, UR18, URZ ;  /* 0x00000012080472a5 */ /* 0x000fe4000f8e00ff */
[----:B------:R-:W-:Y:S02]  /*0490*/  UIADD3 UR21, UPT, UPT, -UR11, URZ, URZ ;  /* 0x000000ff0b157290 */ /* 0x000fe4000fffe1ff */
[----:B------:R-:W-:Y:S02]  /*04a0*/  UIMAD UR5, UR8, UR19, UR5 ;  /* 0x00000013080572a4 */ /* 0x000fe4000f8e0205 */
[----:B------:R-:W-:Y:S02]  /*04b0*/  UIMAD UR21, UR29, UR21, UR24 ;  /* 0x000000151d1572a4 */ /* 0x000fe4000f8e0218 */
[----:B------:R-:W-:Y:S02]  /*04c0*/  UIMAD.WIDE.U32 UR14, UR10, UR30, UR4 ;  /* 0x0000001e0a0e72a5 */ /* 0x000fe4000f8e0004 */
[----:B------:R-:W-:-:S02]  /*04d0*/  UISETP.GT.U32.AND UP2, UPT, UR29, UR21, UPT ;  /* 0x000000151d00728c */ /* 0x000fc4000bf44070 */
[----:B-1----:R-:W-:Y:S02]  /*04e0*/  UIMAD.WIDE.U32 UR18, UR8, UR6, URZ ;  /* 0x00000006081272a5 */ /* 0x002fe4000f8e00ff */
[----:B------:R-:W-:Y:S02]  /*04f0*/  UIMAD UR22, UR10, UR31, UR15 ;  /* 0x0000001f0a1672a4 */ /* 0x000fe4000f8e020f */
[----:B------:R-:W-:Y:S02]  /*0500*/  ULOP3.LUT UR15, UR10, UR28, URZ, 0x3c, !UPT ;  /* 0x0000001c0a0f7292 */ /* 0x000fe4000f8e3cff */
[----:B------:R-:W-:Y:S01]  /*0510*/  UIMAD UR19, UR8, UR7, UR19 ;  /* 0x00000007081372a4 */ /* 0x000fe2000f8e0213 */
[----:B------:R-:W1:Y:S02]  /*0520*/  LDCU.64 UR6, c[0x0][0x528] ;  /* 0x0000a500ff0677ac */ /* 0x000e640008000a00 */
[----:B------:R-:W-:Y:S02]  /*0530*/  @!UP2 UIADD3 UR21, UPT, UPT, UR21, -UR29, URZ ;  /* 0x8000001d1515a290 */ /* 0x000fe4000fffe0ff */
[----:B------:R-:W-:-:S02]  /*0540*/  @!UP2 UIADD3 UR11, UPT, UPT, UR11, 0x1, URZ ;  /* 0x000000010b0ba890 */ /* 0x000fc4000fffe0ff */
[----:B------:R-:W-:Y:S02]  /*0550*/  UISETP.GE.U32.AND UP1, UPT, UR21, UR29, UPT ;  /* 0x0000001d1500728c */ /* 0x000fe4000bf26070 */
[----:B------:R-:W-:Y:S01]  /*0560*/  UISETP.GE.AND UP2, UPT, UR15, URZ, UPT ;  /* 0x000000ff0f00728c */ /* 0x000fe2000bf46270 */
[----:B------:R-:W3:Y:S01]  /*0570*/  @UP0 LDCU UR15, c[0x0][0x384] ;  /* 0x00007080ff0f07ac */ /* 0x000ee20008000800 */
[----:B------:R-:W4:Y:S07]  /*0580*/  LDCU.64 UR4, c[0x0][0x450] ;  /* 0x00008a00ff0477ac */ /* 0x000f2e0008000a00 */
[----:B------:R-:W-:-:S02]  /*0590*/  @UP1 UIADD3 UR11, UPT, UPT, UR11, 0x1, URZ ;  /* 0x000000010b0b1890 */ /* 0x000fc4000fffe0ff */
[----:B------:R-:W-:Y:S02]  /*05a0*/  UISETP.NE.AND UP1, UPT, UR28, URZ, UPT ;  /* 0x000000ff1c00728c */ /* 0x000fe4000bf25270 */
[----:B------:R-:W-:Y:S02]  /*05b0*/  @!UP2 UIADD3 UR11, UPT, UPT, -UR11, URZ, URZ ;  /* 0x000000ff0b0ba290 */ /* 0x000fe4000fffe1ff */
[----:B------:R-:W-:Y:S01]  /*05c0*/  UIADD3 UR14, UP2, UPT, UR17, UR14, URZ ;  /* 0x0000000e110e7290 */ /* 0x000fe2000ff5e0ff */
[----:B------:R-:W5:Y:S03]  /*05d0*/  @UP0 LDCU.64 UR30, c[0x0][0x480] ;  /* 0x00009000ff1e07ac */ /* 0x000f660008000a00 */
[----:B------:R-:W-:-:S03]  /*05e0*/  UIADD3.X UR22, UPT, UPT, UR16, UR22, URZ, UP2, !UPT ;  /* 0x0000001610167290 */ /* 0x000fc600097fe4ff */
[----:B------:R-:W-:Y:S02]  /*05f0*/  @!UP1 ULOP3.LUT UR11, URZ, UR28, URZ, 0x33, !UPT ;  /* 0x0000001cff0b9292 */ /* 0x000fe4000f8e33ff */
[----:B-1----:R-:W-:Y:S02]  /*0600*/  ULEA UR21, UP1, UR14, UR6, 0x2 ;  /* 0x000000060e157291 */ /* 0x002fe4000f8210ff */
[----:B------:R-:W-:Y:S01]  /*0610*/  USHF.R.S32.HI UR6, URZ, 0x1f, UR11 ;  /* 0x0000001fff067899 */ /* 0x000fe2000801140b */
[----:B------:R-:W1:Y:S03]  /*0620*/  @UP0 LDCU UR28, c[0x0][0x38c] ;  /* 0x00007180ff1c07ac */ /* 0x000e660008000800 */
[----:B--2---:R-:W-:Y:S02]  /*0630*/  UIMAD UR6, UR6, UR26, URZ ;  /* 0x0000001a060672a4 */ /* 0x004fe4000f8e02ff */
        /* <DEDUP_REMOVED lines=13> */
[----:B-----5:R-:W-:-:S02]  /*0710*/  @UP0 UIMAD.WIDE UR4, UR8, 0x8, UR30 ;  /* 0x00000008080408a5 */ /* 0x020fc4000f8e021e */
        /* <DEDUP_REMOVED lines=9> */
[----:B------:R-:W-:Y:S01]  /*07b0*/  UMOV UR15, UR12 ;  /* 0x0000000c000f7c82 */ /* 0x000fe20008000000 */
[----:B------:R2:W-:Y:S01]  /*07c0*/  STL [R1+0x14], RZ ;  /* 0x000014ff01007387 */ /* 0x0005e20000100800 */
[----:B------:R-:W3:Y:S03]  /*07d0*/  LDCU UR14, c[0x0][0x394] ;  /* 0x00007280ff0e77ac */ /* 0x000ee60008000800 */
[----:B------:R2:W-:Y:S01]  /*07e0*/  STL [R1+0x10], RZ ;  /* 0x000010ff01007387 */ /* 0x0005e20000100800 */
[----:B------:R-:W-:Y:S01]  /*07f0*/  UMOV UR12, UR9 ;  /* 0x00000009000c7c82 */ /* 0x000fe20008000000 */
[----:B-1----:R-:W-:Y:S01]  /*0800*/  ULEA UR25, UR8, UR25, 0x18 ;  /* 0x0000001908197291 */ /* 0x002fe2000f8ec0ff */
[----:B0-----:R-:W-:-:S02]  /*0810*/  SHF.L.U32 R3, R100, 0x2, RZ ;  /* 0x0000000264037819 */ /* 0x001fc400000006ff */
[----:B------:R-:W-:Y:S02]  /*0820*/  LOP3.LUT R0, R100, 0x1f, RZ, 0xc0, !PT ;  /* 0x0000001f64007812 */ /* 0x000fe400078ec0ff */
[----:B------:R-:W-:-:S04]  /*0830*/  LOP3.LUT R3, R3, 0xf80, RZ, 0xc0, !PT ;  /* 0x00000f8003037812 */ /* 0x000fc800078ec0ff */
[----:B--23--:R-:W-:-:S07]  /*0840*/  LOP3.LUT R2, R3, R0, RZ, 0xfc, !PT ;  /* 0x0000000003027212 */ /* 0x00cfce00078efcff */
.L_x_2369:
        /* <DEDUP_REMOVED lines=18> */
[----:B----4-:R0:W-:Y:S04]  /*0970*/  STS.128 [R99+0x400], R16 ;  /* 0x0004001063007388 */ /* 0x0101e80000000c00 */
[----:B-----5:R1:W-:Y:S01]  /*0980*/  STS.128 [R99+0x600], R20 ;  /* 0x0006001463007388 */ /* 0x0203e20000000c00 */
[----:B------:R-:W-:-:S03]  /*0990*/  NOP ;  /* 0x0000000000007918 */ /* 0x000fc60000000000 */
[----:B------:R-:W-:Y:S04]  /*09a0*/  LDS.128 R28, [R98] ;  /* 0x00000000621c7984 */ /* 0x000fe80000000c00 */
[----:B------:R-:W-:Y:S04]  /*09b0*/  LDS.128 R32, [R98+0x10] ;  /* 0x0000100062207984 */ /* 0x000fe80000000c00 */
[----:B------:R-:W-:Y:S04]  /*09c0*/  LDS.128 R36, [R98+0x20] ;  /* 0x0000200062247984 */ /* 0x000fe80000000c00 */
[----:B------:R-:W-:Y:S01]  /*09d0*/  LDS.128 R40, [R98+0x30] ;  /* 0x0000300062287984 */ /* 0x000fe20000000c00 */
[----:B------:R-:W-:Y:S06]  /*09e0*/  BAR.SYNC.DEFER_BLOCKING 0x0 ;  /* 0x0000000000007b1d */ /* 0x000fec0000010000 */
[----:B0-----:R-:W2:Y:S04]  /*09f0*/  LDG.E.128 R16, desc[UR32][R4.64] ;  /* 0x0000002004107981 */ /* 0x001ea8000c1e1d00 */
[----:B-1----:R-:W3:Y:S04]  /*0a00*/  LDG.E.128 R20, desc[UR32][R4.64+0x200] ;  /* 0x0002002004147981 */ /* 0x002ee8000c1e1d00 */
[----:B------:R-:W4:Y:S04]  /*0a10*/  LDG.E.128 R24, desc[UR32][R4.64+0x400] ;  /* 0x0004002004187981 */ /* 0x000f28000c1e1d00 */
[----:B------:R-:W5:Y:S01]  /*0a20*/  LDG.E.128 R44, desc[UR32][R4.64+0x600] ;  /* 0x00060020042c7981 */ /* 0x000f62000c1e1d00 */
[----:B------:R-:W-:-:S02]  /*0a30*/  MOV R6, UR21 ;  /* 0x0000001500067c02 */ /* 0x000fc40008000f00 */
[----:B------:R-:W-:-:S03]  /*0a40*/  MOV R7, UR22 ;  /* 0x0000001600077c02 */ /* 0x000fc60008000f00 */
[----:B------:R-:W-:Y:S01]  /*0a50*/  IMAD.WIDE.U32 R2, R2, 0x10, R6 ;  /* 0x0000001002027825 */ /* 0x000fe200078e0006 */
[----:B--2---:R0:W-:Y:S04]  /*0a60*/  STS.128 [R99], R16 ;  /* 0x0000001063007388 */ /* 0x0041e80000000c00 */
[----:B---3--:R-:W-:Y:S04]  /*0a70*/  STS.128 [R99+0x200], R20 ;  /* 0x0002001463007388 */ /* 0x008fe80000000c00 */
[----:B----4-:R-:W-:Y:S04]  /*0a80*/  STS.128 [R99+0x400], R24 ;  /* 0x0004001863007388 */ /* 0x010fe80000000c00 */
[----:B-----5:R1:W-:Y:S01]  /*0a90*/  STS.128 [R99+0x600], R44 ;  /* 0x0006002c63007388 */ /* 0x0203e20000000c00 */
[----:B------:R-:W-:-:S03]  /*0aa0*/  NOP ;  /* 0x0000000000007918 */ /* 0x000fc60000000000 */
[----:B------:R-:W2:Y:S01]  /*0ab0*/  LDS.128 R48, [R98] ;  /* 0x0000000062307984 */ /* 0x000ea20000000c00 */
[----:B0-----:R-:W0:Y:S03]  /*0ac0*/  LDC.64 R16, c[0x0][0x418] ;  /* 0x00010600ff107b82 */ /* 0x001e260000000a00 */
[----:B------:R-:W3:Y:S04]  /*0ad0*/  LDS.128 R12, [R98+0x10] ;  /* 0x00001000620c7984 */ /* 0x000ee80000000c00 */
[----:B------:R4:W0:Y:S01]  /*0ae0*/  LDS.128 R8, [R98+0x20] ;  /* 0x0000200062087984 */ /* 0x0008220000000c00 */
[----:B-1----:R-:W1:Y:S03]  /*0af0*/  LDC.64 R44, c[0x0][0x410] ;  /* 0x00010400ff2c7b82 */ /* 0x002e660000000a00 */
[----:B------:R4:W0:Y:S05]  /*0b00*/  LDS.128 R4, [R98+0x30] ;  /* 0x0000300062047984 */ /* 0x00082a0000000c00 */
[----:B------:R-:W-:Y:S06]  /*0b10*/  BAR.SYNC.DEFER_BLOCKING 0x0 ;  /* 0x0000000000007b1d */ /* 0x000fec0000010000 */
[----:B------:R-:W5:Y:S04]  /*0b20*/  LDG.E.128 R52, desc[UR32][R2.64] ;  /* 0x0000002002347981 */ /* 0x000f68000c1e1d00 */
[----:B------:R-:W4:Y:S04]  /*0b30*/  LDG.E.128 R56, desc[UR32][R2.64+0x200] ;  /* 0x0002002002387981 */ /* 0x000f28000c1e1d00 */
[----:B------:R-:W4:Y:S04]  /*0b40*/  LDG.E.128 R20, desc[UR32][R2.64+0x400] ;  /* 0x0004002002147981 */ /* 0x000f28000c1e1d00 */
[----:B------:R-:W4:Y:S01]  /*0b50*/  LDG.E.128 R60, desc[UR32][R2.64+0x600] ;  /* 0x00060020023c7981 */ /* 0x000f22000c1e1d00 */
[----:B--2---:R-:W-:Y:S01]  /*0b60*/  FADD.FTZ R97, R48, UR6 ;  /* 0x0000000630617e21 */ /* 0x004fe20008010000 */
[----:B------:R-:W-:Y:S01]  /*0b70*/  FADD.FTZ R96, R49, UR6 ;  /* 0x0000000631607e21 */ /* 0x000fe20008010000 */
[----:B------:R-:W-:Y:S01]  /*0b80*/  FADD.FTZ R95, R50, UR6 ;  /* 0x00000006325f7e21 */ /* 0x000fe20008010000 */
[----:B------:R-:W-:Y:S01]  /*0b90*/  FADD.FTZ R94, R51, UR6 ;  /* 0x00000006335e7e21 */ /* 0x000fe20008010000 */
[----:B---3--:R-:W-:Y:S01]  /*0ba0*/  FADD.FTZ R93, R12, UR6 ;  /* 0x000000060c5d7e21 */ /* 0x008fe20008010000 */
[----:B------:R-:W-:Y:S01]  /*0bb0*/  FSETP.GTU.FTZ.AND P0, PT, R97, 20, PT ;  /* 0x41a000006100780b */ /* 0x000fe20003f1c000 */
[----:B------:R-:W-:Y:S01]  /*0bc0*/  FADD.FTZ R92, R13, UR6 ;  /* 0x000000060d5c7e21 */ /* 0x000fe20008010000 */
[----:B------:R-:W2:Y:S01]  /*0bd0*/  S2UR UR26, SR_CTAID.X ;  /* 0x00000000001a79c3 */ /* 0x000ea20000002500 */
        /* <DEDUP_REMOVED lines=8> */
[----:B----4-:R3:W-:Y:S04]  /*0c60*/  STS.128 [R99+0x200], R56 ;  /* 0x0002003863007388 */ /* 0x0107e80000000c00 */
[----:B------:R3:W-:Y:S04]  /*0c70*/  STS.128 [R99+0x400], R20 ;  /* 0x0004001463007388 */ /* 0x0007e80000000c00 */
[----:B------:R3:W-:Y:S01]  /*0c80*/  STS.128 [R99+0x600], R60 ;  /* 0x0006003c63007388 */ /* 0x0007e20000000c00 */
[----:B------:R-:W-:Y:S01]  /*0c90*/  NOP ;  /* 0x0000000000007918 */ /* 0x000fe20000000000 */
[----:B012---:R-:W-:Y:S05]  /*0ca0*/  @P0 BRA `(.L_x_2291) ;  /* 0x0000000000780947 */ /* 0x007fea0003800000 */
        /* <DEDUP_REMOVED lines=30> */
.L_x_2291:
[----:B------:R-:W-:Y:S05]  /*0e90*/  BSYNC.RECONVERGENT B0 ;  /* 0x0000000000007941 */ /* 0x000fea0003800200 */
.L_x_2290:
[----:B------:R-:W-:Y:S01]  /*0ea0*/  BSSY.RECONVERGENT B0, `(.L_x_2292) ;  /* 0x0000022000007945 */ /* 0x000fe20003800200 */
[----:B------:R-:W-:Y:S01]  /*0eb0*/  FSETP.GTU.FTZ.AND P0, PT, R27, 20, PT ;  /* 0x41a000001b00780b */ /* 0x000fe20003f1c000 */
[----:B------:R-:W-:Y:S02]  /*0ec0*/  FADD.FTZ R26, R15, UR6 ;  /* 0x000000060f1a7e21 */ /* 0x000fe40008010000 */
[----:B------:R-:W-:Y:S10]  /*0ed0*/  @P1 BRA `(.L_x_2293) ;  /* 0x0000000000781947 */ /* 0x000ff40003800000 */
        /* <DEDUP_REMOVED lines=30> */
.L_x_2293:
[----:B------:R-:W-:Y:S05]  /*10c0*/  BSYNC.RECONVERGENT B0 ;  /* 0x0000000000007941 */ /* 0x000fea0003800200 */
.L_x_2292:
        /* <DEDUP_REMOVED lines=34> */
.L_x_2295:
[----:B------:R-:W-:Y:S05]  /*12f0*/  BSYNC.RECONVERGENT B0 ;  /* 0x0000000000007941 */ /* 0x000fea0003800200 */
.L_x_2294:
        /* <DEDUP_REMOVED lines=34> */
.L_x_2297:
[----:B------:R-:W-:Y:S05]  /*1520*/  BSYNC.RECONVERGENT B0 ;  /* 0x0000000000007941 */ /* 0x000fea0003800200 */
.L_x_2296:
[----:B------:R-:W-:Y:S01]  /*1530*/  BSSY.RECONVERGENT B0, `(.L_x_2298) ;  /* 0x0000022000007945 */ /* 0x000fe20003800200 */
[----:B------:R-:W-:Y:S01]  /*1540*/  FSETP.GTU.FTZ.AND P3, PT, R24, 20, PT ;  /* 0x41a000001800780b */ /* 0x000fe20003f7c000 */
[----:B---3--:R-:W-:Y:S02]  /*1550*/  FADD.FTZ R23, R10, UR6 ;  /* 0x000000060a177e21 */ /* 0x008fe40008010000 */
        /* <DEDUP_REMOVED lines=31> */
.L_x_2299:
[----:B------:R-:W-:Y:S05]  /*1750*/  BSYNC.RECONVERGENT B0 ;  /* 0x0000000000007941 */ /* 0x000fea0003800200 */
.L_x_2298:
        /* <DEDUP_REMOVED lines=34> */
.L_x_2301:
[----:B------:R-:W-:Y:S05]  /*1980*/  BSYNC.RECONVERGENT B0 ;  /* 0x0000000000007941 */ /* 0x000fea0003800200 */
.L_x_2300:
        /* <DEDUP_REMOVED lines=34> */
.L_x_2303:
[----:B------:R-:W-:Y:S05]  /*1bb0*/  BSYNC.RECONVERGENT B0 ;  /* 0x0000000000007941 */ /* 0x000fea0003800200 */
.L_x_2302:
        /* <DEDUP_REMOVED lines=34> */
.L_x_2305:
[----:B------:R-:W-:Y:S05]  /*1de0*/  BSYNC.RECONVERGENT B0 ;  /* 0x0000000000007941 */ /* 0x000fea0003800200 */
.L_x_2304:
        /* <DEDUP_REMOVED lines=34> */
.L_x_2307:
[----:B------:R-:W-:Y:S05]  /*2010*/  BSYNC.RECONVERGENT B0 ;  /* 0x0000000000007941 */ /* 0x000fea0003800200 */
.L_x_2306:
        /* <DEDUP_REMOVED lines=34> */
.L_x_2309:
[----:B------:R-:W-:Y:S05]  /*2240*/  BSYNC.RECONVERGENT B0 ;  /* 0x0000000000007941 */ /* 0x000fea0003800200 */
.L_x_2308:
[----:B------:R-:W-:Y:S01]  /*2250*/  BSSY.RECONVERGENT B0, `(.L_x_2310) ;  /* 0x0000021000007945 */ /* 0x000fe20003800200 */
[----:B------:R-:W-:-:S03]  /*2260*/  FSETP.GTU.FTZ.AND P3, PT, R18, 20, PT ;  /* 0x41a000001200780b */ /* 0x000fc60003f7c000 */
        /* <DEDUP_REMOVED lines=31> */
.L_x_2311:
[----:B------:R-:W-:Y:S05]  /*2460*/  BSYNC.RECONVERGENT B0 ;  /* 0x0000000000007941 */ /* 0x000fea0003800200 */
.L_x_2310:
        /* <DEDUP_REMOVED lines=32> */
.L_x_2313:
[----:B------:R-:W-:Y:S05]  /*2670*/  BSYNC.RECONVERGENT B0 ;  /* 0x0000000000007941 */ /* 0x000fea0003800200 */
.L_x_2312:
        /* <DEDUP_REMOVED lines=32> */
.L_x_2315:
[----:B------:R-:W-:Y:S05]  /*2880*/  BSYNC.RECONVERGENT B0 ;  /* 0x0000000000007941 */ /* 0x000fea0003800200 */
.L_x_2314:
        /* <DEDUP_REMOVED lines=32> */
.L_x_2317:
[----:B------:R-:W-:Y:S05]  /*2a90*/  BSYNC.RECONVERGENT B0 ;  /* 0x0000000000007941 */ /* 0x000fea0003800200 */
.L_x_2316:
        /* <DEDUP_REMOVED lines=32> */
.L_x_2319:
[----:B------:R-:W-:Y:S05]  /*2ca0*/  BSYNC.RECONVERGENT B0 ;  /* 0x0000000000007941 */ /* 0x000fea0003800200 */
.L_x_2318:
        /* <DEDUP_REMOVED lines=32> */
.L_x_2321:
[----:B------:R-:W-:Y:S05]  /*2eb0*/  BSYNC.RECONVERGENT B0 ;  /* 0x0000000000007941 */ /* 0x000fea0003800200 */
.L_x_2320:
[----:B------:R-:W0:Y:S01]  /*2ec0*/  S2UR UR10, SR_CTAID.Y ;  /* 0x00000000000a79c3 */ /* 0x000e220000002600 */
[----:B------:R-:W-:Y:S01]  /*2ed0*/  ULEA UR8, UR14, 0xfffff800, 0xb ;  /* 0xfffff8000e087891 */ /* 0x000fe2000f8e58ff */
[----:B------:R-:W-:Y:S01]  /*2ee0*/  HFMA2 R3, -RZ, RZ, 0, 0 ;  /* 0x00000000ff037431 */ /* 0x000fe200000001ff */
[----:B------:R-:W2:Y:S01]  /*2ef0*/  LDL.LU R126, [R1+0x10] ;  /* 0x00001000017e7983 */ /* 0x000ea20000300800 */
[----:B------:R-:W-:-:S03]  /*2f00*/  IMAD R5, R45, UR26, RZ ;  /* 0x0000001a2d057c24 */ /* 0x000fc6000f8e02ff */
[----:B------:R-:W-:Y:S01]  /*2f10*/  MOV R2, UR8 ;  /* 0x0000000800027c02 */ /* 0x000fe20008000f00 */
[----:B------:R-:W1:Y:S01]  /*2f20*/  LDC.64 R12, c[0x0][0x488] ;  /* 0x00012200ff0c7b82 */ /* 0x000e620000000a00 */
[----:B------:R-:W-:Y:S03]  /*2f30*/  LDS.128 R80, [R98] ;  /* 0x0000000062507984 */ /* 0x000fe60000000c00 */
[----:B------:R-:W-:Y:S01]  /*2f40*/  IMAD.WIDE.U32 R44, R44, UR26, R2 ;  /* 0x0000001a2c2c7c25 */ /* 0x000fe2000f8e0002 */
[----:B------:R-:W-:Y:S01]  /*2f50*/  LDS.128 R68, [R98+0x10] ;  /* 0x0000100062447984 */ /* 0x000fe20000000c00 */
[----:B------:R-:W3:Y:S02]  /*2f60*/  LDCU.64 UR8, c[0x0][0x490] ;  /* 0x00009200ff0877ac */ /* 0x000ee40008000a00 */
[----:B------:R-:W4:Y:S01]  /*2f70*/  LDC.64 R14, c[0x0][0x420] ;  /* 0x00010800ff0e7b82 */ /* 0x000f220000000a00 */
[----:B------:R-:W-:Y:S01]  /*2f80*/  LDS.128 R52, [R98+0x20] ;  /* 0x0000200062347984 */ /* 0x000fe20000000c00 */
[----:B------:R-:W-:-:S03]  /*2f90*/  IADD3 R45, PT, PT, R45, R5, RZ ;  /* 0x000000052d2d7210 */ /* 0x000fc60007ffe0ff */
[----:B------:R-:W-:Y:S01]  /*2fa0*/  LDS.128 R8, [R98+0x30] ;  /* 0x0000300062087984 */ /* 0x000fe20000000c00 */
[----:B0-----:R-:W-:Y:S02]  /*2fb0*/  IMAD.WIDE.U32 R4, R16, UR10, R44 ;  /* 0x0000000a10047c25 */ /* 0x001fe4000f8e002c */
[----:B------:R-:W0:Y:S02]  /*2fc0*/  LDC.64 R60, c[0x0][0x428] ;  /* 0x00010a00ff3c7b82 */ /* 0x000e240000000a00 */
[----:B------:R-:W-:Y:S01]  /*2fd0*/  IMAD R17, R17, UR10, R5 ;  /* 0x0000000a11117c24 */ /* 0x000fe2000f8e0205 */
[----:B------:R-:W-:-:S05]  /*2fe0*/  SHF.L.U32 R5, R100, 0x2, RZ ;  /* 0x0000000264057819 */ /* 0x000fca00000006ff */
[----:B------:R-:W-:Y:S01]  /*2ff0*/  BAR.SYNC.DEFER_BLOCKING 0x0 ;  /* 0x0000000000007b1d */ /* 0x000fe20000010000 */
[----:B-1----:R-:W-:Y:S02]  /*3000*/  LEA R12, P0, R4, R12, 0x2 ;  /* 0x0000000c040c7211 */ /* 0x002fe400078010ff */
[----:B------:R-:W-:Y:S02]  /*3010*/  LOP3.LUT R125, R0, 0xf80, R5, 0xf8, !PT ;  /* 0x00000f80007d7812 */ /* 0x000fe400078ef805 */
[----:B------:R-:W-:-:S03]  /*3020*/  LEA.HI.X R13, R4, R13, R17, 0x2, P0 ;  /* 0x0000000d040d7211 */ /* 0x000fc600000f1411 */
[----:B------:R-:W1:Y:S01]  /*3030*/  LDC.64 R62, c[0x0][0x478] ;  /* 0x00011e00ff3e7b82 */ /* 0x000e620000000a00 */
[----:B------:R-:W-:Y:S01]  /*3040*/  STL [R1+0xc], R125 ;  /* 0x00000c7d01007387 */ /* 0x000fe20000100800 */
[----:B------:R-:W-:-:S05]  /*3050*/  IMAD.WIDE.U32 R12, R125, 0x10, R12 ;  /* 0x000000107d0c7825 */ /* 0x000fca00078e000c */
[----:B------:R-:W5:Y:S04]  /*3060*/  LDG.E.128 R4, desc[UR32][R12.64] ;  /* 0x000000200c047981 */ /* 0x000f68000c1e1d00 */
[----:B------:R-:W3:Y:S04]  /*3070*/  LDG.E.128 R44, desc[UR32][R12.64+0x200] ;  /* 0x000200200c2c7981 */ /* 0x000ee8000c1e1d00 */
[----:B------:R-:W2:Y:S04]  /*3080*/  LDG.E.128 R48, desc[UR32][R12.64+0x400] ;  /* 0x000400200c307981 */ /* 0x000ea8000c1e1d00 */
[----:B------:R-:W2:Y:S01]  /*3090*/  LDG.E.128 R56, desc[UR32][R12.64+0x600] ;  /* 0x000600200c387981 */ /* 0x000ea2000c1e1d00 */
[----:B----4-:R-:W-:-:S02]  /*30a0*/  IMAD R17, R15, UR26, RZ ;  /* 0x0000001a0f117c24 */ /* 0x010fc4000f8e02ff */
[----:B------:R-:W-:-:S05]  /*30b0*/  IMAD.WIDE.U32 R14, R14, UR26, R2 ;  /* 0x0000001a0e0e7c25 */ /* 0x000fca000f8e0002 */
[----:B------:R-:W-:-:S03]  /*30c0*/  IADD3 R15, PT, PT, R15, R17, RZ ;  /* 0x000000110f0f7210 */ /* 0x000fc60007ffe0ff */
[----:B0-----:R-:W-:-:S04]  /*30d0*/  IMAD.WIDE.U32 R14, R60, UR10, R14 ;  /* 0x0000000a3c0e7c25 */ /* 0x001fc8000f8e000e */
[----:B------:R-:W-:Y:S01]  /*30e0*/  IMAD R15, R61, UR10, R15 ;  /* 0x0000000a3d0f7c24 */ /* 0x000fe2000f8e020f */
[----:B-1----:R-:W-:-:S04]  /*30f0*/  LEA R16, P0, R14, R62, 0x2 ;  /* 0x0000003e0e107211 */ /* 0x002fc800078010ff */
[----:B------:R-:W-:-:S03]  /*3100*/  LEA.HI.X R17, R14, R63, R15, 0x2, P0 ;  /* 0x0000003f0e117211 */ /* 0x000fc600000f140f */
[----:B------:R-:W-:Y:S01]  /*3110*/  IMAD.WIDE.U32 R16, R125, 0x10, R16 ;  /* 0x000000107d107825 */ /* 0x000fe200078e0010 */
[----:B-----5:R0:W-:Y:S04]  /*3120*/  STS.128 [R99], R4 ;  /* 0x0000000463007388 */ /* 0x0201e80000000c00 */
[----:B---3--:R1:W-:Y:S04]  /*3130*/  STS.128 [R99+0x200], R44 ;  /* 0x0002002c63007388 */ /* 0x0083e80000000c00 */
[----:B--2---:R2:W-:Y:S04]  /*3140*/  STS.128 [R99+0x400], R48 ;  /* 0x0004003063007388 */ /* 0x0045e80000000c00 */
[----:B------:R3:W-:Y:S01]  /*3150*/  STS.128 [R99+0x600], R56 ;  /* 0x0006003863007388 */ /* 0x0007e20000000c00 */
[----:B------:R-:W-:-:S03]  /*3160*/  NOP ;  /* 0x0000000000007918 */ /* 0x000fc60000000000 */
[----:B------:R-:W-:Y:S04]  /*3170*/  LDS.128 R60, [R98] ;  /* 0x00000000623c7984 */ /* 0x000fe80000000c00 */
[----:B------:R-:W4:Y:S04]  /*3180*/  LDS.128 R76, [R98+0x10] ;  /* 0x00001000624c7984 */ /* 0x000f280000000c00 */
[----:B------:R-:W5:Y:S04]  /*3190*/  LDS.128 R64, [R98+0x20] ;  /* 0x0000200062407984 */ /* 0x000f680000000c00 */
[----:B------:R-:W5:Y:S01]  /*31a0*/  LDS.128 R12, [R98+0x30] ;  /* 0x00003000620c7984 */ /* 0x000f620000000c00 */
[----:B------:R-:W-:Y:S06]  /*31b0*/  BAR.SYNC.DEFER_BLOCKING 0x0 ;  /* 0x0000000000007b1d */ /* 0x000fec0000010000 */
[----:B0-----:R-:W5:Y:S04]  /*31c0*/  LDG.E.128 R4, desc[UR32][R16.64] ;  /* 0x0000002010047981 */ /* 0x001f68000c1e1d00 */
[----:B-1----:R-:W5:Y:S04]  /*31d0*/  LDG.E.128 R44, desc[UR32][R16.64+0x200] ;  /* 0x00020020102c7981 */ /* 0x002f68000c1e1d00 */
[----:B--2---:R-:W2:Y:S04]  /*31e0*/  LDG.E.128 R48, desc[UR32][R16.64+0x400] ;  /* 0x0004002010307981 */ /* 0x004ea8000c1e1d00 */
[----:B---3--:R0:W3:Y:S01]  /*31f0*/  LDG.E.128 R56, desc[UR32][R16.64+0x600] ;  /* 0x0006002010387981 */ /* 0x0080e2000c1e1d00 */
[----:B----4-:R-:W-:Y:S01]  /*3200*/  FMUL.FTZ R87, R76, -1.4426950216293334961 ;  /* 0xbfb8aa3b4c577820 */ /* 0x010fe20000410000 */
[----:B------:R-:W-:Y:S01]  /*3210*/  FMUL.FTZ R85, R63, -1.4426950216293334961 ;  /* 0xbfb8aa3b3f557820 */ /* 0x000fe20000410000 */
[----:B------:R-:W-:Y:S01]  /*3220*/  FMUL.FTZ R72, R60, -1.4426950216293334961 ;  /* 0xbfb8aa3b3c487820 */ /* 0x000fe20000410000 */
[----:B------:R-:W-:Y:S01]  /*3230*/  FMUL.FTZ R74, R61, -1.4426950216293334961 ;  /* 0xbfb8aa3b3d4a7820 */ /* 0x000fe20000410000 */
[----:B-----5:R-:W-:Y:S01]  /*3240*/  FMUL.FTZ R102, R67, -1.4426950216293334961 ;  /* 0xbfb8aa3b43667820 */ /* 0x020fe20000410000 */
[----:B------:R1:W4:Y:S01]  /*3250*/  MUFU.EX2 R86, R85 ;  /* 0x0000005500567308 */ /* 0x0003220000000800 */
[----:B------:R-:W-:Y:S01]  /*3260*/  FMUL.FTZ R84, R62, -1.4426950216293334961 ;  /* 0xbfb8aa3b3e547820 */ /* 0x000fe20000410000 */
[----:B------:R-:W-:Y:S01]  /*3270*/  FMUL.FTZ R101, R66, -1.4426950216293334961 ;  /* 0xbfb8aa3b42657820 */ /* 0x000fe20000410000 */
[----:B------:R-:W-:Y:S01]  /*3280*/  UISETP.NE.U32.AND UP0, UPT, UR8, URZ, UPT ;  /* 0x000000ff0800728c */ /* 0x000fe2000bf05070 */
[----:B0-----:R-:W-:Y:S01]  /*3290*/  FMUL.FTZ R17, R78, -1.4426950216293334961 ;  /* 0xbfb8aa3b4e117820 */ /* 0x001fe20000410000 */
[----:B------:R-:W-:-:S02]  /*32a0*/  FMUL.FTZ R16, R77, -1.4426950216293334961 ;  /* 0xbfb8aa3b4d107820 */ /* 0x000fc40000410000 */
[----:B------:R-:W-:Y:S01]  /*32b0*/  UISETP.NE.AND.EX UP0, UPT, UR9, URZ, UPT, UP0 ;  /* 0x000000ff0900728c */ /* 0x000fe2000bf05300 */
[----:B------:R-:W-:Y:S01]  /*32c0*/  MUFU.EX2 R87, R87 ;  /* 0x0000005700577308 */ /* 0x000fe20000000800 */
[----:B-1----:R-:W-:-:S07]  /*32d0*/  FMUL.FTZ R85, R65, -1.4426950216293334961 ;  /* 0xbfb8aa3b41557820 */ /* 0x002fce0000410000 */
[----:B------:R0:W1:Y:S01]  /*32e0*/  MUFU.EX2 R88, R17 ;  /* 0x0000001100587308 */ /* 0x0000620000000800 */
[----:B----4-:R-:W-:-:S07]  /*32f0*/  FADD.FTZ R110, R86, 1 ;  /* 0x3f800000566e7421 */ /* 0x010fce0000010000 */
[----:B------:R4:W5:Y:S01]  /*3300*/  MUFU.EX2 R73, R72 ;  /* 0x0000004800497308 */ /* 0x0009620000000800 */
[----:B0-----:R-:W-:-:S07]  /*3310*/  FMUL.FTZ R17, R12, -1.4426950216293334961 ;  /* 0xbfb8aa3b0c117820 */ /* 0x001fce0000410000 */
[----:B------:R0:W5:Y:S01]  /*3320*/  MUFU.EX2 R106, R17 ;  /* 0x00000011006a7308 */ /* 0x0001620000000800 */
[----:B----4-:R-:W-:Y:S01]  /*3330*/  FMUL.FTZ R72, R79, -1.4426950216293334961 ;  /* 0xbfb8aa3b4f487820 */ /* 0x010fe20000410000 */
[----:B-1----:R-:W-:-:S06]  /*3340*/  FADD.FTZ R88, R88, 1 ;  /* 0x3f80000058587421 */ /* 0x002fcc0000010000 */
[----:B------:R1:W4:Y:S01]  /*3350*/  MUFU.EX2 R75, R74 ;  /* 0x0000004a004b7308 */ /* 0x0003220000000800 */
[----:B0-----:R-:W-:Y:S01]  /*3360*/  FADD.FTZ R17, R87, 1 ;  /* 0x3f80000057117421 */ /* 0x001fe20000010000 */
[----:B-----5:R-:W-:Y:S01]  /*3370*/  FADD.FTZ R73, R73, 1 ;  /* 0x3f80000049497421 */ /* 0x020fe20000010000 */
[----:B------:R-:W0:Y:S05]  /*3380*/  LDC.64 R86, c[0x0][0x508] ;  /* 0x00014200ff567b82 */ /* 0x000e2a0000000a00 */
[----:B------:R5:W4:Y:S01]  /*3390*/  MUFU.EX2 R105, R102 ;  /* 0x0000006600697308 */ /* 0x000b220000000800 */
[----:B-1----:R-:W-:Y:S01]  /*33a0*/  FMUL.FTZ R74, R64, -1.4426950216293334961 ;  /* 0xbfb8aa3b404a7820 */ /* 0x002fe20000410000 */
[----:B------:R-:W-:-:S06]  /*33b0*/  FADD.FTZ R106, R106, 1 ;  /* 0x3f8000006a6a7421 */ /* 0x000fcc0000010000 */
[----:B------:R-:W1:Y:S01]  /*33c0*/  MUFU.EX2 R84, R84 ;  /* 0x0000005400547308 */ /* 0x000e620000000800 */
[----:B-----5:R-:W5:Y:S01]  /*33d0*/  LDC.64 R102, c[0x0][0x558] ;  /* 0x00015600ff667b82 */ /* 0x020f620000000a00 */
[----:B----4-:R-:W-:-:S06]  /*33e0*/  FADD.FTZ R75, R75, 1 ;  /* 0x3f8000004b4b7421 */ /* 0x010fcc0000010000 */
[----:B------:R4:W1:Y:S01]  /*33f0*/  MUFU.EX2 R89, R72 ;  /* 0x0000004800597308 */ /* 0x0008620000000800 */
[----:B------:R-:W-:-:S07]  /*3400*/  FADD.FTZ R105, R105, 1 ;  /* 0x3f80000069697421 */ /* 0x000fce0000010000 */
[----:B------:R-:W0:Y:S01]  /*3410*/  MUFU.RCP R73, R73 ;  /* 0x0000004900497308 */ /* 0x000e220000001000 */
[----:B----4-:R-:W-:Y:S01]  /*3420*/  FMUL.FTZ R72, R13, -1.4426950216293334961 ;  /* 0xbfb8aa3b0d487820 */ /* 0x010fe20000410000 */
[----:B-1----:R-:W-:-:S06]  /*3430*/  FADD.FTZ R84, R84, 1 ;  /* 0x3f80000054547421 */ /* 0x002fcc0000010000 */
[----:B------:R-:W-:Y:S01]  /*3440*/  MUFU.RCP R116, R75 ;  /* 0x0000004b00747308 */ /* 0x000fe20000001000 */
[----:B------:R-:W-:-:S07]  /*3450*/  FADD.FTZ R89, R89, 1 ;  /* 0x3f80000059597421 */ /* 0x000fce0000010000 */
[----:B------:R-:W1:Y:S01]  /*3460*/  MUFU.EX2 R72, R72 ;  /* 0x0000004800487308 */ /* 0x000e620000000800 */
[----:B0-----:R-:W-:-:S04]  /*3470*/  FMUL.FTZ R111, R60, R73 ;  /* 0x000000493c6f7220 */ /* 0x001fc80000410000 */
[----:B------:R-:W-:-:S03]  /*3480*/  FMUL.FTZ R123, R80, R111 ;  /* 0x0000006f507b7220 */ /* 0x000fc60000410000 */
[----:B------:R-:W-:Y:S02]  /*3490*/  MUFU.RCP R110, R110 ;  /* 0x0000006e006e7308 */ /* 0x000fe40000001000 */
[----:B------:R-:W-:Y:S06]  /*34a0*/  STL [R1], R123 ;  /* 0x0000007b01007387 */ /* 0x000fec0000100800 */
[----:B------:R-:W-:Y:S01]  /*34b0*/  MUFU.RCP R113, R84 ;  /* 0x0000005400717308 */ /* 0x000fe20000001000 */
[----:B-1----:R-:W-:-:S07]  /*34c0*/  FADD.FTZ R118, R72, 1 ;  /* 0x3f80000048767421 */ /* 0x002fce0000010000 */
[----:B------:R-:W0:Y:S08]  /*34d0*/  MUFU.EX2 R16, R16 ;  /* 0x0000001000107308 */ /* 0x000e300000000800 */
[----:B------:R1:W4:Y:S08]  /*34e0*/  MUFU.EX2 R90, R74 ;  /* 0x0000004a005a7308 */ /* 0x0003300000000800 */
[----:B------:R-:W4:Y:S01]  /*34f0*/  MUFU.EX2 R104, R101 ;  /* 0x0000006500687308 */ /* 0x000f220000000800 */
[----:B-1----:R-:W-:Y:S01]  /*3500*/  FMUL.FTZ R74, R14, -1.4426950216293334961 ;  /* 0xbfb8aa3b0e4a7820 */ /* 0x002fe20000410000 */
[----:B0-----:R-:W-:-:S06]  /*3510*/  FADD.FTZ R16, R16, 1 ;  /* 0x3f80000010107421 */ /* 0x001fcc0000010000 */
[----:B------:R-:W0:Y:S01]  /*3520*/  MUFU.EX2 R74, R74 ;  /* 0x0000004a004a7308 */ /* 0x000e220000000800 */
[----:B----4-:R-:W-:-:S07]  /*3530*/  FADD.FTZ R90, R90, 1 ;  /* 0x3f8000005a5a7421 */ /* 0x010fce0000010000 */
[----:B------:R-:W-:Y:S01]  /*3540*/  MUFU.RCP R17, R17 ;  /* 0x0000001100117308 */ /* 0x000fe20000001000 */
[----:B------:R-:W-:-:S07]  /*3550*/  FADD.FTZ R104, R104, 1 ;  /* 0x3f80000068687421 */ /* 0x000fce0000010000 */
[----:B------:R1:W4:Y:S01]  /*3560*/  MUFU.EX2 R91, R85 ;  /* 0x00000055005b7308 */ /* 0x0003220000000800 */
[----:B0-----:R-:W-:-:S07]  /*3570*/  FADD.FTZ R119, R74, 1 ;  /* 0x3f8000004a777421 */ /* 0x001fce0000010000 */
[----:B------:R-:W-:Y:S01]  /*3580*/  MUFU.RCP R115, R88 ;  /* 0x0000005800737308 */ /* 0x000fe20000001000 */
[----:B-1----:R-:W-:-:S07]  /*3590*/  FMUL.FTZ R85, R15, -1.4426950216293334961 ;  /* 0xbfb8aa3b0f557820 */ /* 0x002fce0000410000 */
[----:B------:R-:W0:Y:S01]  /*35a0*/  MUFU.RCP R112, R89 ;  /* 0x0000005900707308 */ /* 0x000e220000001000 */
[----:B----4-:R-:W-:-:S07]  /*35b0*/  FADD.FTZ R91, R91, 1 ;  /* 0x3f8000005b5b7421 */ /* 0x010fce0000010000 */
[----:B------:R-:W1:Y:S08]  /*35c0*/  MUFU.EX2 R85, R85 ;  /* 0x0000005500557308 */ /* 0x000e700000000800 */
[----:B------:R-:W4:Y:S01]  /*35d0*/  MUFU.RCP R16, R16 ;  /* 0x0000001000107308 */ /* 0x000f220000001000 */
[----:B0-----:R-:W-:-:S04]  /*35e0*/  FADD.FTZ R88, -R112, 1 ;  /* 0x3f80000070587421 */ /* 0x001fc80000010100 */
[----:B------:R-:W-:-:S03]  /*35f0*/  FFMA.FTZ R88, R79, R88, 1 ;  /* 0x3f8000004f587423 */ /* 0x000fc60000010058 */
[----:B------:R-:W0:Y:S01]  /*3600*/  MUFU.RCP R109, R104 ;  /* 0x00000068006d7308 */ /* 0x000e220000001000 */
[----:B-1----:R-:W-:-:S07]  /*3610*/  FADD.FTZ R120, R85, 1 ;  /* 0x3f80000055787421 */ /* 0x002fce0000010000 */
[----:B------:R-:W1:Y:S08]  /*3620*/  MUFU.RCP R114, R105 ;  /* 0x0000006900727308 */ /* 0x000e700000001000 */
[----:B------:R-:W1:Y:S08]  /*3630*/  MUFU.RCP R108, R91 ;  /* 0x0000005b006c7308 */ /* 0x000e700000001000 */
[----:B------:R-:W1:Y:S08]  /*3640*/  MUFU.RCP R101, R90 ;  /* 0x0000005a00657308 */ /* 0x000e700000001000 */
[----:B------:R-:W1:Y:S08]  /*3650*/  MUFU.RCP R119, R119 ;  /* 0x0000007700777308 */ /* 0x000e700000001000 */
[----:B------:R-:W1:Y:S08]  /*3660*/  MUFU.RCP R120, R120 ;  /* 0x0000007800787308 */ /* 0x000e700000001000 */
[----:B------:R-:W1:Y:S08]  /*3670*/  MUFU.RCP R118, R118 ;  /* 0x0000007600767308 */ /* 0x000e700000001000 */
[----:B------:R1:W1:Y:S01]  /*3680*/  MUFU.RCP R117, R106 ;  /* 0x0000006a00757308 */ /* 0x0002620000001000 */
[----:B------:R4:W-:Y:S04]  /*3690*/  STS.128 [R99], R4 ;  /* 0x0000000463007388 */ /* 0x0009e80000000c00 */
[----:B------:R-:W-:Y:S04]  /*36a0*/  STS.128 [R99+0x200], R44 ;  /* 0x0002002c63007388 */ /* 0x000fe80000000c00 */
[----:B--2---:R-:W-:Y:S04]  /*36b0*/  STS.128 [R99+0x400], R48 ;  /* 0x0004003063007388 */ /* 0x004fe80000000c00 */
[----:B---3--:R-:W-:Y:S01]  /*36c0*/  STS.128 [R99+0x600], R56 ;  /* 0x0006003863007388 */ /* 0x008fe20000000c00 */
[----:B------:R-:W-:-:S03]  /*36d0*/  NOP ;  /* 0x0000000000007918 */ /* 0x000fc60000000000 */
[----:B------:R-:W2:Y:S01]  /*36e0*/  LDS.128 R56, [R98] ;  /* 0x0000000062387984 */ /* 0x000ea20000000c00 */
[----:B----4-:R-:W3:Y:S01]  /*36f0*/  LDC.64 R4, c[0x0][0x510] ;  /* 0x00014400ff047b82 */ /* 0x010ee20000000a00 */
[----:B------:R-:W-:Y:S02]  /*3700*/  IMAD R7, R87, UR26, RZ ;  /* 0x0000001a57077c24 */ /* 0x000fe4000f8e02ff */
[----:B------:R-:W-:Y:S01]  /*3710*/  IMAD.WIDE.U32 R86, R86, UR26, R2 ;  /* 0x0000001a56567c25 */ /* 0x000fe2000f8e0002 */
[----:B------:R-:W4:Y:S04]  /*3720*/  LDS.128 R48, [R98+0x10] ;  /* 0x0000100062307984 */ /* 0x000f280000000c00 */
[----:B------:R-:W-:Y:S01]  /*3730*/  IADD3 R87, PT, PT, R87, R7, RZ ;  /* 0x0000000757577210 */ /* 0x000fe20007ffe0ff */
[----:B------:R-:W1:Y:S02]  /*3740*/  LDS.128 R44, [R98+0x20] ;  /* 0x00002000622c7984 */ /* 0x000e640000000c00 */
[----:B---3--:R-:W-:-:S04]  /*3750*/  IMAD.WIDE.U32 R6, R4, UR10, R86 ;  /* 0x0000000a04067c25 */ /* 0x008fc8000f8e0056 */
[----:B------:R-:W-:Y:S01]  /*3760*/  IMAD R5, R5, UR10, R7 ;  /* 0x0000000a05057c24 */ /* 0x000fe2000f8e0207 */
[----:B-----5:R-:W-:-:S04]  /*3770*/  LEA R102, P0, R6, R102, 0x2 ;  /* 0x0000006606667211 */ /* 0x020fc800078010ff */
[----:B------:R-:W-:Y:S01]  /*3780*/  LEA.HI.X R103, R6, R103, R5, 0x2, P0 ;  /* 0x0000006706677211 */ /* 0x000fe200000f1405 */
[----:B------:R-:W-:Y:S01]  /*3790*/  FADD.FTZ R5, -R73, 1 ;  /* 0x3f80000049057421 */ /* 0x000fe20000010100 */
[----:B------:R-:W-:-:S03]  /*37a0*/  FADD.FTZ R6, -R116, 1 ;  /* 0x3f80000074067421 */ /* 0x000fc60000010100 */
[----:B------:R-:W-:Y:S01]  /*37b0*/  FFMA.FTZ R5, R60, R5, 1 ;  /* 0x3f8000003c057423 */ /* 0x000fe20000010005 */
[----:B--2---:R-:W-:Y:S01]  /*37c0*/  FMUL.FTZ R4, R80, R56 ;  /* 0x0000003850047220 */ /* 0x004fe20000410000 */
[----:B------:R-:W-:Y:S01]  /*37d0*/  FMUL.FTZ R7, R81, R57 ;  /* 0x0000003951077220 */ /* 0x000fe20000410000 */
[----:B------:R-:W-:Y:S01]  /*37e0*/  FFMA.FTZ R6, R61, R6, 1 ;  /* 0x3f8000003d067423 */ /* 0x000fe20000010006 */
[----:B------:R-:W-:-:S04]  /*37f0*/  IMAD.WIDE.U32 R102, R125, 0x10, R102 ;  /* 0x000000107d667825 */ /* 0x000fc800078e0066 */
[----:B------:R-:W-:Y:S01]  /*3800*/  FMUL.FTZ R4, R73, R4 ;  /* 0x0000000449047220 */ /* 0x000fe20000410000 */
[----:B------:R-:W-:Y:S01]  /*3810*/  FMUL.FTZ R7, R116, R7 ;  /* 0x0000000774077220 */ /* 0x000fe20000410000 */
[----:B------:R-:W-:Y:S01]  /*3820*/  FMUL.FTZ R116, R61, R116 ;  /* 0x000000743d747220 */ /* 0x000fe20000410000 */
[----:B------:R-:W-:Y:S01]  /*3830*/  FADD.FTZ R61, -R17, 1 ;  /* 0x3f800000113d7421 */ /* 0x000fe20000010100 */
[----:B------:R-:W-:Y:S01]  /*3840*/  FMUL.FTZ R72, R4, R5 ;  /* 0x0000000504487220 */ /* 0x000fe20000410000 */
[----:B------:R-:W-:Y:S01]  /*3850*/  FADD.FTZ R4, -R110, 1 ;  /* 0x3f8000006e047421 */ /* 0x000fe20000010100 */
[----:B------:R-:W-:Y:S01]  /*3860*/  FMUL.FTZ R73, R7, R6 ;  /* 0x0000000607497220 */ /* 0x000fe20000410000 */
[----:B------:R-:W-:Y:S01]  /*3870*/  FADD.FTZ R5, -R113, 1 ;  /* 0x3f80000071057421 */ /* 0x000fe20000010100 */
[----:B------:R-:W-:Y:S01]  /*3880*/  FMUL.FTZ R7, R83, R59 ;  /* 0x0000003b53077220 */ /* 0x000fe20000410000 */
[----:B------:R-:W-:Y:S01]  /*3890*/  FFMA.FTZ R6, R63, R4, 1 ;  /* 0x3f8000003f067423 */ /* 0x000fe20000010004 */
[----:B------:R-:W-:Y:S01]  /*38a0*/  FMUL.FTZ R4, R82, R58 ;  /* 0x0000003a52047220 */ /* 0x000fe20000410000 */
[----:B------:R-:W-:Y:S01]  /*38b0*/  FFMA.FTZ R5, R62, R5, 1 ;  /* 0x3f8000003e057423 */ /* 0x000fe20000010005 */
[----:B------:R-:W-:Y:S01]  /*38c0*/  FMUL.FTZ R7, R110, R7 ;  /* 0x000000076e077220 */ /* 0x000fe20000410000 */
[----:B----4-:R-:W-:Y:S01]  /*38d0*/  FMUL.FTZ R60, R68, R48 ;  /* 0x00000030443c7220 */ /* 0x010fe20000410000 */
[----:B------:R-:W-:Y:S01]  /*38e0*/  FMUL.FTZ R4, R113, R4 ;  /* 0x0000000471047220 */ /* 0x000fe20000410000 */
[----:B------:R-:W-:Y:S01]  /*38f0*/  FFMA.FTZ R61, R76, R61, 1 ;  /* 0x3f8000004c3d7423 */ /* 0x000fe2000001003d */
[----:B------:R-:W-:Y:S01]  /*3900*/  FMUL.FTZ R75, R7, R6 ;  /* 0x00000006074b7220 */ /* 0x000fe20000410000 */
[----:B------:R-:W-:Y:S01]  /*3910*/  FMUL.FTZ R60, R17, R60 ;  /* 0x0000003c113c7220 */ /* 0x000fe20000410000 */
[----:B------:R-:W-:Y:S01]  /*3920*/  FMUL.FTZ R74, R4, R5 ;  /* 0x00000005044a7220 */ /* 0x000fe20000410000 */
[----:B------:R-:W-:Y:S01]  /*3930*/  FMUL.FTZ R86, R70, R50 ;  /* 0x0000003246567220 */ /* 0x000fe20000410000 */
[----:B------:R-:W2:Y:S01]  /*3940*/  LDS.128 R4, [R98+0x30] ;  /* 0x0000300062047984 */ /* 0x000ea20000000c00 */
[----:B------:R-:W-:Y:S01]  /*3950*/  FMUL.FTZ R84, R60, R61 ;  /* 0x0000003d3c547220 */ /* 0x000fe20000410000 */
[----:B------:R-:W-:Y:S01]  /*3960*/  FADD.FTZ R61, -R115, 1 ;  /* 0x3f800000733d7421 */ /* 0x000fe20000010100 */
[----:B------:R-:W-:Y:S01]  /*3970*/  FMUL.FTZ R89, R71, R51 ;  /* 0x0000003347597220 */ /* 0x000fe20000410000 */
[----:B------:R-:W-:Y:S01]  /*3980*/  FMUL.FTZ R86, R115, R86 ;  /* 0x0000005673567220 */ /* 0x000fe20000410000 */
[----:B------:R-:W-:Y:S01]  /*3990*/  FADD.FTZ R60, -R16, 1 ;  /* 0x3f800000103c7421 */ /* 0x000fe20000010100 */
[----:B------:R-:W-:Y:S01]  /*39a0*/  FFMA.FTZ R87, R78, R61, 1 ;  /* 0x3f8000004e577423 */ /* 0x000fe2000001003d */
[----:B------:R-:W-:Y:S01]  /*39b0*/  FMUL.FTZ R61, R69, R49 ;  /* 0x00000031453d7220 */ /* 0x000fe20000410000 */
[----:B------:R-:W-:Y:S01]  /*39c0*/  FMUL.FTZ R89, R112, R89 ;  /* 0x0000005970597220 */ /* 0x000fe20000410000 */
[----:B------:R-:W-:Y:S01]  /*39d0*/  FFMA.FTZ R60, R77, R60, 1 ;  /* 0x3f8000004d3c7423 */ /* 0x000fe2000001003c */
[----:B------:R-:W-:Y:S01]  /*39e0*/  FMUL.FTZ R86, R86, R87 ;  /* 0x0000005756567220 */ /* 0x000fe20000410000 */
[----:B------:R-:W-:Y:S01]  /*39f0*/  FMUL.FTZ R61, R16, R61 ;  /* 0x0000003d103d7220 */ /* 0x000fe20000410000 */
[----:B------:R-:W-:Y:S01]  /*3a00*/  FMUL.FTZ R87, R89, R88 ;  /* 0x0000005859577220 */ /* 0x000fe20000410000 */
[----:B0-----:R-:W-:Y:S01]  /*3a10*/  FADD.FTZ R89, -R109, 1 ;  /* 0x3f8000006d597421 */ /* 0x001fe20000010100 */
[----:B-1----:R-:W-:Y:S01]  /*3a20*/  FADD.FTZ R88, -R114, 1 ;  /* 0x3f80000072587421 */ /* 0x002fe20000010100 */
[----:B------:R-:W-:Y:S01]  /*3a30*/  FMUL.FTZ R85, R61, R60 ;  /* 0x0000003c3d557220 */ /* 0x000fe20000410000 */
[----:B------:R-:W-:Y:S01]  /*3a40*/  FADD.FTZ R60, -R108, 1 ;  /* 0x3f8000006c3c7421 */ /* 0x000fe20000010100 */
[----:B------:R-:W-:Y:S01]  /*3a50*/  FFMA.FTZ R104, R66, R89, 1 ;  /* 0x3f80000042687423 */ /* 0x000fe20000010059 */
[----:B------:R-:W-:Y:S01]  /*3a60*/  FFMA.FTZ R106, R67, R88, 1 ;  /* 0x3f800000436a7423 */ /* 0x000fe20000010058 */
[----:B------:R-:W-:Y:S01]  /*3a70*/  FMUL.FTZ R89, R53, R45 ;  /* 0x0000002d35597220 */ /* 0x000fe20000410000 */
[----:B------:R-:W-:Y:S01]  /*3a80*/  FMUL.FTZ R88, R54, R46 ;  /* 0x0000002e36587220 */ /* 0x000fe20000410000 */
[----:B------:R-:W-:Y:S01]  /*3a90*/  FMUL.FTZ R105, R55, R47 ;  /* 0x0000002f37697220 */ /* 0x000fe20000410000 */
[----:B------:R-:W-:Y:S01]  /*3aa0*/  FFMA.FTZ R90, R65, R60, 1 ;  /* 0x3f800000415a7423 */ /* 0x000fe2000001003c */
[----:B------:R-:W-:Y:S01]  /*3ab0*/  FADD.FTZ R61, -R101, 1 ;  /* 0x3f800000653d7421 */ /* 0x000fe20000010100 */
[----:B------:R-:W-:Y:S01]  /*3ac0*/  FMUL.FTZ R60, R52, R44 ;  /* 0x0000002c343c7220 */ /* 0x000fe20000410000 */
[----:B------:R-:W-:Y:S01]  /*3ad0*/  FMUL.FTZ R89, R108, R89 ;  /* 0x000000596c597220 */ /* 0x000fe20000410000 */
[----:B------:R-:W-:Y:S01]  /*3ae0*/  FMUL.FTZ R91, R109, R88 ;  /* 0x000000586d5b7220 */ /* 0x000fe20000410000 */
[----:B------:R-:W-:Y:S01]  /*3af0*/  FMUL.FTZ R105, R114, R105 ;  /* 0x0000006972697220 */ /* 0x000fe20000410000 */
[----:B------:R-:W-:Y:S01]  /*3b00*/  BAR.SYNC.DEFER_BLOCKING 0x0 ;  /* 0x0000000000007b1d */ /* 0x000fe20000010000 */
[----:B------:R-:W-:Y:S01]  /*3b10*/  FFMA.FTZ R61, R64, R61, 1 ;  /* 0x3f800000403d7423 */ /* 0x000fe2000001003d */
[----:B------:R-:W-:Y:S01]  /*3b20*/  FMUL.FTZ R60, R101, R60 ;  /* 0x0000003c653c7220 */ /* 0x000fe20000410000 */
[----:B------:R-:W-:Y:S01]  /*3b30*/  FMUL.FTZ R89, R89, R90 ;  /* 0x0000005a59597220 */ /* 0x000fe20000410000 */
[----:B------:R-:W-:Y:S01]  /*3b40*/  FMUL.FTZ R90, R91, R104 ;  /* 0x000000685b5a7220 */ /* 0x000fe20000410000 */
[----:B------:R-:W-:Y:S01]  /*3b50*/  FMUL.FTZ R91, R105, R106 ;  /* 0x0000006a695b7220 */ /* 0x000fe20000410000 */
[----:B------:R-:W-:Y:S01]  /*3b60*/  FADD.FTZ R105, -R119, 1 ;  /* 0x3f80000077697421 */ /* 0x000fe20000010100 */
[----:B------:R-:W-:Y:S01]  /*3b70*/  FMUL.FTZ R88, R60, R61 ;  /* 0x0000003d3c587220 */ /* 0x000fe20000410000 */
[----:B------:R-:W-:Y:S01]  /*3b80*/  FADD.FTZ R104, -R120, 1 ;  /* 0x3f80000078687421 */ /* 0x000fe20000010100 */
[----:B------:R-:W-:Y:S01]  /*3b90*/  FADD.FTZ R60, -R118, 1 ;  /* 0x3f800000763c7421 */ /* 0x000fe20000010100 */
[----:B------:R-:W-:Y:S01]  /*3ba0*/  FFMA.FTZ R122, R14, R105, 1 ;  /* 0x3f8000000e7a7423 */ /* 0x000fe20000010069 */
[----:B------:R-:W-:Y:S01]  /*3bb0*/  FADD.FTZ R61, -R117, 1 ;  /* 0x3f800000753d7421 */ /* 0x000fe20000010100 */
[----:B------:R-:W-:Y:S01]  /*3bc0*/  FFMA.FTZ R124, R15, R104, 1 ;  /* 0x3f8000000f7c7423 */ /* 0x000fe20000010068 */
[----:B--2---:R-:W-:Y:S01]  /*3bd0*/  FMUL.FTZ R105, R9, R5 ;  /* 0x0000000509697220 */ /* 0x004fe20000410000 */
[----:B------:R-:W-:Y:S01]  /*3be0*/  FFMA.FTZ R106, R13, R60, 1 ;  /* 0x3f8000000d6a7423 */ /* 0x000fe2000001003c */
[----:B------:R-:W-:Y:S01]  /*3bf0*/  FMUL.FTZ R104, R10, R6 ;  /* 0x000000060a687220 */ /* 0x000fe20000410000 */
        /* <DEDUP_REMOVED lines=15> */
[----:B------:R-:W-:Y:S01]  /*3cf0*/  STS.128 [R98+0x10], R84 ;  /* 0x0000105462007388 */ /* 0x000fe20000000c00 */
[----:B------:R-:W-:Y:S01]  /*3d00*/  FMUL.FTZ R118, R13, R118 ;  /* 0x000000760d767220 */ /* 0x000fe20000410000 */
[----:B------:R-:W-:Y:S01]  /*3d10*/  FMUL.FTZ R162, R81, R116 ;  /* 0x0000007451a27220 */ /* 0x000fe20000410000 */
[----:B------:R-:W-:Y:S01]  /*3d20*/  FFMA.FTZ R12, R28, R123, R126 ;  /* 0x0000007b1c0c7223 */ /* 0x000fe2000001007e */
[----:B------:R-:W-:Y:S01]  /*3d30*/  STS.128 [R98+0x20], R88 ;  /* 0x0000205862007388 */ /* 0x000fe20000000c00 */
[----:B------:R-:W-:Y:S01]  /*3d40*/  FMUL.FTZ R119, R14, R119 ;  /* 0x000000770e777220 */ /* 0x000fe20000410000 */
[----:B------:R-:W-:Y:S01]  /*3d50*/  FMUL.FTZ R14, R9, R118 ;  /* 0x00000076090e7220 */ /* 0x000fe20000410000 */
[----:B------:R-:W-:Y:S01]  /*3d60*/  FMUL.FTZ R161, R82, R113 ;  /* 0x0000007152a17220 */ /* 0x000fe20000410000 */
[----:B------:R-:W-:Y:S01]  /*3d70*/  STS.128 [R98+0x30], R104 ;  /* 0x0000306862007388 */ /* 0x000fe20000000c00 */
[----:B------:R-:W-:-:S03]  /*3d80*/  NOP ;  /* 0x0000000000007918 */ /* 0x000fc60000000000 */
[----:B------:R-:W0:Y:S01]  /*3d90*/  LDS.128 R88, [R99] ;  /* 0x0000000063587984 */ /* 0x000e220000000c00 */
[----:B------:R-:W-:Y:S01]  /*3da0*/  FFMA.FTZ R9, R29, R162, R12 ;  /* 0x000000a21d097223 */ /* 0x000fe2000001000c */
[----:B------:R-:W-:Y:S01]  /*3db0*/  FMUL.FTZ R120, R15, R120 ;  /* 0x000000780f787220 */ /* 0x000fe20000410000 */
[----:B------:R-:W-:Y:S01]  /*3dc0*/  FMUL.FTZ R81, R76, R17 ;  /* 0x000000114c517220 */ /* 0x000fe20000410000 */
[----:B------:R-:W1:Y:S01]  /*3dd0*/  LDS.128 R84, [R99+0x200] ;  /* 0x0002000063547984 */ /* 0x000e620000000c00 */
[----:B------:R-:W-:Y:S01]  /*3de0*/  FMUL.FTZ R114, R67, R114 ;  /* 0x0000007243727220 */ /* 0x000fe20000410000 */
[----:B------:R-:W-:Y:S01]  /*3df0*/  FMUL.FTZ R15, R8, R117 ;  /* 0x00000075080f7220 */ /* 0x000fe20000410000 */
[----:B------:R-:W-:Y:S01]  /*3e00*/  FMUL.FTZ R160, R83, R110 ;  /* 0x0000006e53a07220 */ /* 0x000fe20000410000 */
[----:B------:R-:W2:Y:S01]  /*3e10*/  LDS.128 R72, [R99+0x400] ;  /* 0x0004000063487984 */ /* 0x000ea20000000c00 */
[----:B------:R-:W-:Y:S01]  /*3e20*/  FMUL.FTZ R76, R77, R16 ;  /* 0x000000104d4c7220 */ /* 0x000fe20000410000 */
[----:B------:R-:W-:Y:S01]  /*3e30*/  FMUL.FTZ R115, R78, R115 ;  /* 0x000000734e737220 */ /* 0x000fe20000410000 */
[----:B------:R-:W-:Y:S01]  /*3e40*/  FMUL.FTZ R112, R79, R112 ;  /* 0x000000704f707220 */ /* 0x000fe20000410000 */
[----:B------:R-:W3:Y:S01]  /*3e50*/  LDS.128 R60, [R99+0x600] ;  /* 0x00060000633c7984 */ /* 0x000ee20000000c00 */
        /* <DEDUP_REMOVED lines=15> */
[----:B0-----:R0:W-:Y:S04]  /*3f50*/  STG.E.128 desc[UR32][R102.64], R88 ;  /* 0x0000005866007986 */ /* 0x0011e8000c101d20 */
[----:B-1----:R0:W-:Y:S04]  /*3f60*/  STG.E.128 desc[UR32][R102.64+0x200], R84 ;  /* 0x0002005466007986 */ /* 0x0021e8000c101d20 */
[----:B--2---:R0:W-:Y:S04]  /*3f70*/  STG.E.128 desc[UR32][R102.64+0x400], R72 ;  /* 0x0004004866007986 */ /* 0x0041e8000c101d20 */
[----:B---3--:R0:W-:Y:S01]  /*3f80*/  STG.E.128 desc[UR32][R102.64+0x600], R60 ;  /* 0x0006003c66007986 */ /* 0x0081e2000c101d20 */
[----:B------:R-:W-:Y:S05]  /*3f90*/  BRA.U !UP0, `(.L_x_2322) ;  /* 0x00000001089c7547 */ /* 0x000fea000b800000 */
[----:B------:R-:W-:Y:S01]  /*3fa0*/  BAR.SYNC.DEFER_BLOCKING 0x0 ;  /* 0x0000000000007b1d */ /* 0x000fe20000010000 */
[----:B------:R-:W-:Y:S01]  /*3fb0*/  FMUL.FTZ R56, R56, R111 ;  /* 0x0000006f38387220 */ /* 0x000fe20000410000 */
[----:B------:R-:W-:Y:S01]  /*3fc0*/  FMUL.FTZ R57, R57, R116 ;  /* 0x0000007439397220 */ /* 0x000fe20000410000 */
[----:B------:R-:W-:Y:S01]  /*3fd0*/  FMUL.FTZ R58, R58, R113 ;  /* 0x000000713a3a7220 */ /* 0x000fe20000410000 */
[----:B------:R-:W-:Y:S01]  /*3fe0*/  FMUL.FTZ R59, R59, R110 ;  /* 0x0000006e3b3b7220 */ /* 0x000fe20000410000 */
[----:B------:R-:W-:-:S03]  /*3ff0*/  FMUL.FTZ R48, R48, R81 ;  /* 0x0000005130307220 */ /* 0x000fc60000410000 */
[----:B------:R-:W1:Y:S01]  /*4000*/  LDC.64 R52, c[0x0][0x430] ;  /* 0x00010c00ff347b82 */ /* 0x000e620000000a00 */
        /* <DEDUP_REMOVED lines=11> */
[----:B0-----:R-:W0:Y:S01]  /*40c0*/  LDC.64 R60, c[0x0][0x438] ;  /* 0x00010e00ff3c7b82 */ /* 0x001e220000000a00 */
[----:B------:R-:W-:Y:S04]  /*40d0*/  STS.128 [R98], R56 ;  /* 0x0000003862007388 */ /* 0x000fe80000000c00 */
[----:B------:R-:W-:Y:S01]  /*40e0*/  STS.128 [R98+0x10], R48 ;  /* 0x0000103062007388 */ /* 0x000fe20000000c00 */
[----:B-1----:R-:W-:-:S03]  /*40f0*/  IMAD.WIDE.U32 R2, R52, UR26, R2 ;  /* 0x0000001a34027c25 */ /* 0x002fc6000f8e0002 */
[----:B------:R-:W-:Y:S01]  /*4100*/  STS.128 [R98+0x20], R44 ;  /* 0x0000202c62007388 */ /* 0x000fe20000000c00 */
[----:B------:R-:W-:-:S03]  /*4110*/  IMAD R3, R53, UR26, R3 ;  /* 0x0000001a35037c24 */ /* 0x000fc6000f8e0203 */
[----:B------:R-:W-:Y:S01]  /*4120*/  STS.128 [R98+0x30], R4 ;  /* 0x0000300462007388 */ /* 0x000fe20000000c00 */
[----:B------:R-:W-:-:S03]  /*4130*/  NOP ;  /* 0x0000000000007918 */ /* 0x000fc60000000000 */
[----:B------:R-:W1:Y:S01]  /*4140*/  LDS.128 R48, [R99] ;  /* 0x0000000063307984 */ /* 0x000e620000000c00 */
[----:B0-----:R-:W-:-:S03]  /*4150*/  IMAD.WIDE.U32 R2, R60, UR10, R2 ;  /* 0x0000000a3c027c25 */ /* 0x001fc6000f8e0002 */
[----:B------:R-:W0:Y:S01]  /*4160*/  LDS.128 R44, [R99+0x200] ;  /* 0x00020000632c7984 */ /* 0x000e220000000c00 */
[----:B------:R-:W-:Y:S01]  /*4170*/  IMAD R3, R61, UR10, R3 ;  /* 0x0000000a3d037c24 */ /* 0x000fe2000f8e0203 */
[C---:B------:R-:W-:Y:S02]  /*4180*/  LEA R52, P0, R2.reuse, UR8, 0x2 ;  /* 0x0000000802347c11 */ /* 0x040fe4000f8010ff */
[----:B------:R-:W2:Y:S02]  /*4190*/  LDS.128 R8, [R99+0x400] ;  /* 0x0004000063087984 */ /* 0x000ea40000000c00 */
[----:B------:R-:W-:Y:S02]  /*41a0*/  LEA.HI.X R53, R2, UR9, R3, 0x2, P0 ;  /* 0x0000000902357c11 */ /* 0x000fe400080f1403 */
[----:B------:R-:W3:Y:S01]  /*41b0*/  LDS.128 R4, [R99+0x600] ;  /* 0x0006000063047984 */ /* 0x000ee20000000c00 */
[----:B------:R-:W-:-:S05]  /*41c0*/  IMAD.WIDE.U32 R2, R125, 0x10, R52 ;  /* 0x000000107d027825 */ /* 0x000fca00078e0034 */
[----:B-1----:R1:W-:Y:S04]  /*41d0*/  STG.E.128 desc[UR32][R2.64], R48 ;  /* 0x0000003002007986 */ /* 0x0023e8000c101d20 */
[----:B0-----:R1:W-:Y:S04]  /*41e0*/  STG.E.128 desc[UR32][R2.64+0x200], R44 ;  /* 0x0002002c02007986 */ /* 0x0013e8000c101d20 */
[----:B--2---:R1:W-:Y:S04]  /*41f0*/  STG.E.128 desc[UR32][R2.64+0x400], R8 ;  /* 0x0004000802007986 */ /* 0x0043e8000c101d20 */
[----:B---3--:R1:W-:Y:S02]  /*4200*/  STG.E.128 desc[UR32][R2.64+0x600], R4 ;  /* 0x0006000402007986 */ /* 0x0083e4000c101d20 */
.L_x_2322:
[----:B-1----:R-:W-:Y:S01]  /*4210*/  FFMA.FTZ R2, R32, R159, R55 ;  /* 0x0000009f20027223 */ /* 0x002fe20000010037 */
[----:B------:R-:W1:Y:S01]  /*4220*/  LDCU UR8, c[0x0][0x38c] ;  /* 0x00007180ff0877ac */ /* 0x000e620008000800 */
        /* <DEDUP_REMOVED lines=11> */
[----:B0-----:R-:W-:Y:S01]  /*42e0*/  FMUL.FTZ R60, R123, UR7 ;  /* 0x000000077b3c7c20 */ /* 0x001fe20008410000 */
[----:B------:R-:W-:Y:S01]  /*42f0*/  FMUL.FTZ R61, R162, UR7 ;  /* 0x00000007a23d7c20 */ /* 0x000fe20008410000 */
[----:B------:R-:W-:Y:S01]  /*4300*/  FMUL.FTZ R62, R161, UR7 ;  /* 0x00000007a13e7c20 */ /* 0x000fe20008410000 */
[----:B------:R-:W-:Y:S01]  /*4310*/  FFMA.FTZ R2, R36, R154, R3 ;  /* 0x0000009a24027223 */ /* 0x000fe20000010003 */
[----:B------:R-:W-:Y:S01]  /*4320*/  FMUL.FTZ R63, R160, UR7 ;  /* 0x00000007a03f7c20 */ /* 0x000fe20008410000 */
[----:B------:R-:W-:Y:S01]  /*4330*/  FMUL.FTZ R64, R159, UR7 ;  /* 0x000000079f407c20 */ /* 0x000fe20008410000 */
[----:B-1----:R-:W-:Y:S01]  /*4340*/  UISETP.GE.AND UP0, UPT, UR8, 0x1, UPT ;  /* 0x000000010800788c */ /* 0x002fe2000bf06270 */
        /* <DEDUP_REMOVED lines=17> */
[----:B------:R-:W-:-:S05]  /*4460*/  FFMA.FTZ R2, R43, R12, R2 ;  /* 0x0000000c2b027223 */ /* 0x000fca0000010002 */
[----:B------:R0:W-:Y:S01]  /*4470*/  STL [R1+0x10], R2 ;  /* 0x0000100201007387 */ /* 0x0001e20000100800 */
[----:B------:R-:W-:Y:S06]  /*4480*/  BAR.SYNC.DEFER_BLOCKING 0x0 ;  /* 0x0000000000007b1d */ /* 0x000fec0000010000 */
[----:B------:R-:W-:Y:S05]  /*4490*/  BRA.U !UP0, `(.L_x_2323) ;  /* 0x0000003508f87547 */ /* 0x000fea000b800000 */
[----:B------:R-:W1:Y:S01]  /*44a0*/  S2UR UR34, SR_CgaCtaId ;  /* 0x00000000002279c3 */ /* 0x000e620000008800 */
[----:B------:R-:W2:Y:S01]  /*44b0*/  LDCU.64 UR8, c[0x0][0x3a0] ;  /* 0x00007400ff0877ac */ /* 0x000ea20008000a00 */
[C---:B------:R-:W-:Y:S02]  /*44c0*/  ISETP.NE.AND P0, PT, R100.reuse, RZ, PT ;  /* 0x000000ff6400720c */ /* 0x040fe40003f05270 */
[----:B------:R-:W-:Y:S01]  /*44d0*/  IADD3 R103, PT, PT, R100, 0x200, RZ ;  /* 0x0000020064677810 */ /* 0x000fe20007ffe0ff */
[----:B------:R-:W3:Y:S01]  /*44e0*/  LDCU.64 UR26, c[0x0][0x3b8] ;  /* 0x00007700ff1a77ac */ /* 0x000ee20008000a00 */
[----:B------:R-:W-:Y:S01]  /*44f0*/  MOV R47, RZ ;  /* 0x000000ff002f7202 */ /* 0x000fe20000000f00 */
[----:B------:R-:W-:Y:S01]  /*4500*/  UISETP.NE.AND UP0, UPT, UR14, 0x1, UPT ;  /* 0x000000010e00788c */ /* 0x000fe2000bf05270 */
[----:B------:R-:W-:Y:S01]  /*4510*/  UMOV UR25, 0x400 ;  /* 0x0000040000197882 */ /* 0x000fe20000000000 */
[----:B------:R-:W4:Y:S04]  /*4520*/  LDCU UR48, c[0x0][0x394] ;  /* 0x00007280ff3077ac */ /* 0x000f280008000800 */
[----:B------:R-:W-:Y:S01]  /*4530*/  PLOP3.LUT P1, PT, PT, PT, UP0, 0x80, 0x8 ;  /* 0x000000000008781c */ /* 0x000fe20003f2f008 */
[----:B------:R-:W0:Y:S03]  /*4540*/  LDCU UR49, c[0x0][0x38c] ;  /* 0x00007180ff3177ac */ /* 0x000e260008000800 */
[----:B------:R-:W-:Y:S01]  /*4550*/  ISETP.EQ.AND P1, PT, R0, RZ, P1 ;  /* 0x000000ff0000720c */ /* 0x000fe20000f22270 */
[----:B--2---:R-:W-:Y:S01]  /*4560*/  UIMAD.WIDE.U32 UR16, UR10, UR8, URZ ;  /* 0x000000080a1072a5 */ /* 0x004fe2000f8e00ff */
[----:B------:R-:W2:Y:S01]  /*4570*/  LDCU UR50, c[0x0][0x388] ;  /* 0x00007100ff3277ac */ /* 0x000ea20008000800 */
[----:B---3--:R-:W-:Y:S01]  /*4580*/  UIMAD.WIDE.U32 UR18, UR10, UR26, URZ ;  /* 0x0000001a0a1272a5 */ /* 0x008fe2000f8e00ff */
[----:B------:R-:W3:Y:S01]  /*4590*/  LDCU.64 UR36, c[0x0][0x3e0] ;  /* 0x00007c00ff2477ac */ /* 0x000ee20008000a00 */
[----:B------:R-:W0:Y:S01]  /*45a0*/  LDCU.64 UR38, c[0x0][0x3c0] ;  /* 0x00007800ff2677ac */ /* 0x000e220008000a00 */
[----:B------:R-:W0:Y:S01]  /*45b0*/  LDCU.64 UR40, c[0x0][0x3a8] ;  /* 0x00007500ff2877ac */ /* 0x000e220008000a00 */
[----:B------:R-:W0:Y:S01]  /*45c0*/  LDCU.64 UR42, c[0x0][0x4e0] ;  /* 0x00009c00ff2a77ac */ /* 0x000e220008000a00 */
[----:B------:R-:W0:Y:S01]  /*45d0*/  LDCU.64 UR44, c[0x0][0x4f0] ;  /* 0x00009e00ff2c77ac */ /* 0x000e220008000a00 */
[----:B------:R-:W0:Y:S01]  /*45e0*/  LDCU.64 UR46, c[0x0][0x540] ;  /* 0x0000a800ff2e77ac */ /* 0x000e220008000a00 */
[----:B------:R-:W0:Y:S01]  /*45f0*/  LDCU.128 UR28, c[0x0][0x440] ;  /* 0x00008800ff1c77ac */ /* 0x000e220008000c00 */
[----:B------:R-:W-:-:S02]  /*4600*/  UIMAD UR9, UR10, UR9, UR17 ;  /* 0x000000090a0972a4 */ /* 0x000fc4000f8e0211 */
[----:B------:R-:W-:Y:S02]  /*4610*/  UIMAD UR27, UR10, UR27, UR19 ;  /* 0x0000001b0a1b72a4 */ /* 0x000fe4000f8e0213 */
[----:B-1----:R-:W-:Y:S01]  /*4620*/  ULEA UR25, UR34, UR25, 0x18 ;  /* 0x0000001922197291 */ /* 0x002fe2000f8ec0ff */
[----:B----4-:R-:W-:-:S11]  /*4630*/  UMOV UR8, URZ ;  /* 0x000000ff00087c82 */ /* 0x010fd60008000000 */
.L_x_2368:
[----:B------:R-:W4:Y:S01]  /*4640*/  LDL R0, [R1+0xc] ;  /* 0x00000c0001007983 */ /* 0x000f220000100800 */
[----:B------:R-:W-:Y:S01]  /*4650*/  UMOV UR34, UR16 ;  /* 0x0000001000227c82 */ /* 0x000fe20008000000 */
[----:B------:R-:W-:Y:S02]  /*4660*/  UMOV UR35, UR9 ;  /* 0x0000000900237c82 */ /* 0x000fe40008000000 */
[----:B0-----:R-:W-:-:S04]  /*4670*/  UIMAD.WIDE.U32 UR34, UR8, UR40, UR34 ;  /* 0x00000028082272a5 */ /* 0x001fc8000f8e0022 */
[----:B------:R-:W-:Y:S02]  /*4680*/  UIMAD UR10, UR8, UR41, UR35 ;  /* 0x00000029080a72a4 */ /* 0x000fe4000f8e0223 */
[----:B------:R-:W-:-:S04]  /*4690*/  ULEA UR26, UP0, UR34, UR28, 0x2 ;  /* 0x0000001c221a7291 */ /* 0x000fc8000f8010ff */
[----:B------:R-:W-:Y:S02]  /*46a0*/  ULEA.HI.X UR34, UR34, UR29, UR10, 0x2, UP0 ;  /* 0x0000001d22227291 */ /* 0x000fe400080f140a */
[----:B------:R-:W-:-:S04]  /*46b0*/  MOV R4, UR26 ;  /* 0x0000001a00047c02 */ /* 0x000fc80008000f00 */
[----:B------:R-:W-:Y:S01]  /*46c0*/  MOV R5, UR34 ;  /* 0x0000002200057c02 */ /* 0x000fe20008000f00 */
[----:B---3--:R-:W-:-:S04]  /*46d0*/  UIMAD.WIDE.U32 UR34, UR8, UR36, URZ ;  /* 0x00000024082272a5 */ /* 0x008fc8000f8e00ff */
[----:B------:R-:W-:Y:S01]  /*46e0*/  UIMAD UR10, UR8, UR37, UR35 ;  /* 0x00000025080a72a4 */ /* 0x000fe2000f8e0223 */
[----:B------:R0:W3:Y:S01]  /*46f0*/  LDG.E R11, desc[UR32][R4.64] ;  /* 0x00000020040b7981 */ /* 0x0000e2000c1e1900 */
[----:B------:R-:W-:-:S04]  /*4700*/  ULEA UR26, UP0, UR34, UR24, 0x2 ;  /* 0x00000018221a7291 */ /* 0x000fc8000f8010ff */
[----:B------:R-:W-:Y:S02]  /*4710*/  ULEA.HI.X UR34, UR34, UR23, UR10, 0x2, UP0 ;  /* 0x0000001722227291 */ /* 0x000fe400080f140a */
[----:B------:R-:W-:Y:S01]  /*4720*/  MOV R2, UR26 ;  /* 0x0000001a00027c02 */ /* 0x000fe20008000f00 */
[----:B------:R-:W-:-:S03]  /*4730*/  UMOV UR26, UR18 ;  /* 0x00000012001a7c82 */ /* 0x000fc60008000000 */
[----:B------:R-:W-:Y:S01]  /*4740*/  MOV R3, UR34 ;  /* 0x0000002200037c02 */ /* 0x000fe20008000f00 */
[----:B------:R-:W-:-:S04]  /*4750*/  UIMAD.WIDE.U32 UR34, UR8, UR38, UR26 ;  /* 0x00000026082272a5 */ /* 0x000fc8000f8e001a */
[----:B------:R-:W-:Y:S02]  /*4760*/  UIMAD UR10, UR8, UR39, UR35 ;  /* 0x00000027080a72a4 */ /* 0x000fe4000f8e0223 */
[----:B------:R-:W-:-:S04]  /*4770*/  ULEA UR26, UP0, UR34, UR30, 0x2 ;  /* 0x0000001e221a7291 */ /* 0x000fc8000f8010ff */
[----:B------:R-:W-:Y:S02]  /*4780*/  ULEA.HI.X UR34, UR34, UR31, UR10, 0x2, UP0 ;  /* 0x0000001f22227291 */ /* 0x000fe400080f140a */
[----:B0-----:R-:W-:-:S04]  /*4790*/  MOV R4, UR26 ;  /* 0x0000001a00047c02 */ /* 0x001fc80008000f00 */
[----:B------:R-:W-:-:S05]  /*47a0*/  MOV R5, UR34 ;  /* 0x0000002200057c02 */ /* 0x000fca0008000f00 */
[----:B------:R0:W5:Y:S01]  /*47b0*/  LDG.E R108, desc[UR32][R4.64] ;  /* 0x00000020046c7981 */ /* 0x000162000c1e1900 */
[----:B----4-:R-:W-:-:S05]  /*47c0*/  IMAD.WIDE.U32 R2, R0, 0x10, R2 ;  /* 0x0000001000027825 */ /* 0x010fca00078e0002 */
[----:B------:R-:W4:Y:S04]  /*47d0*/  LDG.E.128 R76, desc[UR32][R2.64] ;  /* 0x00000020024c7981 */ /* 0x000f28000c1e1d00 */
[----:B------:R-:W2:Y:S04]  /*47e0*/  LDG.E.128 R80, desc[UR32][R2.64+0x200] ;  /* 0x0002002002507981 */ /* 0x000ea8000c1e1d00 */
[----:B------:R-:W2:Y:S04]  /*47f0*/  LDG.E.128 R84, desc[UR32][R2.64+0x400] ;  /* 0x0004002002547981 */ /* 0x000ea8000c1e1d00 */
[----:B------:R1:W2:Y:S01]  /*4800*/  LDG.E.128 R88, desc[UR32][R2.64+0x600] ;  /* 0x0006002002587981 */ /* 0x0002a2000c1e1d00 */
[----:B------:R-:W-:-:S04]  /*4810*/  ULEA UR10, UR14, 0xffffff00, 0x8 ;  /* 0xffffff000e0a7891 */ /* 0x000fc8000f8e40ff */
[----:B------:R-:W-:-:S04]  /*4820*/  ULOP3.LUT UR10, UR10, 0x100, URZ, 0xc0, !UPT ;  /* 0x000001000a0a7892 */ /* 0x000fc8000f8ec0ff */
[----:B------:R-:W-:Y:S01]  /*4830*/  UIADD3 UR10, UPT, UPT, UR10, UR8, URZ ;  /* 0x000000080a0a7290 */ /* 0x000fe2000fffe0ff */
[----:B---3--:R-:W-:-:S04]  /*4840*/  FMUL.FTZ R105, R11, 1.4426950216293334961 ;  /* 0x3fb8aa3b0b697820 */ /* 0x008fc80000410000 */
[----:B------:R-:W-:Y:S01]  /*4850*/  FMUL.FTZ R147, R105, R97 ;  /* 0x0000006169937220 */ /* 0x000fe20000410000 */
[----:B------:R-:W-:-:S04]  /*4860*/  MOV R104, UR10 ;  /* 0x0000000a00687c02 */ /* 0x000fc80008000f00 */
[----:B------:R-:W-:Y:S01]  /*4870*/  SEL R104, R104, R103, !P0 ;  /* 0x0000006768687207 */ /* 0x000fe20004000000 */
[----:B------:R-:W3:Y:S01]  /*4880*/  MUFU.EX2 R147, R147 ;  /* 0x0000009300937308 */ /* 0x000ee20000000800 */
[C---:B------:R-:W-:Y:S01]  /*4890*/  FMUL.FTZ R10, R105.reuse, R96 ;  /* 0x00000060690a7220 */ /* 0x040fe20000410000 */
[C---:B------:R-:W-:Y:S01]  /*48a0*/  FMUL.FTZ R9, R105.reuse, R95 ;  /* 0x0000005f69097220 */ /* 0x040fe20000410000 */
[----:B------:R-:W-:Y:S01]  /*48b0*/  LEA R106, R104, UR25, 0x2 ;  /* 0x00000019686a7c11 */ /* 0x000fe2000f8e10ff */
[C---:B------:R-:W-:Y:S01]  /*48c0*/  FMUL.FTZ R8, R105.reuse, R94 ;  /* 0x0000005e69087220 */ /* 0x040fe20000410000 */
[C---:B------:R-:W-:Y:S01]  /*48d0*/  FMUL.FTZ R7, R105.reuse, R93 ;  /* 0x0000005d69077220 */ /* 0x040fe20000410000 */
[C---:B------:R-:W-:Y:S01]  /*48e0*/  FMUL.FTZ R6, R105.reuse, R92 ;  /* 0x0000005c69067220 */ /* 0x040fe20000410000 */
[C---:B0-----:R-:W-:Y:S01]  /*48f0*/  FMUL.FTZ R5, R105.reuse, R27 ;  /* 0x0000001b69057220 */ /* 0x041fe20000410000 */
[C---:B------:R-:W-:Y:S01]  /*4900*/  FMUL.FTZ R4, R105.reuse, R26 ;  /* 0x0000001a69047220 */ /* 0x040fe20000410000 */
[C---:B-1----:R-:W-:Y:S01]  /*4910*/  FMUL.FTZ R3, R105.reuse, R25 ;  /* 0x0000001969037220 */ /* 0x042fe20000410000 */
[C---:B------:R-:W-:Y:S01]  /*4920*/  FMUL.FTZ R2, R105.reuse, R24 ;  /* 0x0000001869027220 */ /* 0x040fe20000410000 */
        /* <DEDUP_REMOVED lines=22> */
[----:B-----5:R-:W-:Y:S01]  /*4a90*/  R2UR UR34, R108 ;  /* 0x000000006c2272ca */ /* 0x020fe200000e0000 */
[----:B------:R-:W-:Y:S01]  /*4aa0*/  BSSY.RECONVERGENT B0, `(.L_x_2324) ;  /* 0x000001e000007945 */ /* 0x000fe20003800200 */
[----:B----4-:R4:W-:Y:S04]  /*4ab0*/  STS.128 [R99], R76 ;  /* 0x0000004c63007388 */ /* 0x0109e80000000c00 */
[----:B--2---:R4:W-:Y:S04]  /*4ac0*/  STS.128 [R99+0x200], R80 ;  /* 0x0002005063007388 */ /* 0x0049e80000000c00 */
[----:B------:R4:W-:Y:S04]  /*4ad0*/  STS.128 [R99+0x400], R84 ;  /* 0x0004005463007388 */ /* 0x0009e80000000c00 */
[----:B------:R4:W-:Y:S01]  /*4ae0*/  STS.128 [R99+0x600], R88 ;  /* 0x0006005863007388 */ /* 0x0009e20000000c00 */
[----:B------:R-:W-:-:S03]  /*4af0*/  NOP ;  /* 0x0000000000007918 */ /* 0x000fc60000000000 */
[----:B------:R4:W2:Y:S04]  /*4b00*/  LDS.128 R76, [R98] ;  /* 0x00000000624c7984 */ /* 0x0008a80000000c00 */
[----:B------:R4:W0:Y:S04]  /*4b10*/  LDS.128 R80, [R98+0x10] ;  /* 0x0000100062507984 */ /* 0x0008280000000c00 */
[----:B------:R4:W0:Y:S04]  /*4b20*/  LDS.128 R84, [R98+0x20] ;  /* 0x0000200062547984 */ /* 0x0008280000000c00 */
[----:B------:R4:W0:Y:S04]  /*4b30*/  LDS.128 R88, [R98+0x30] ;  /* 0x0000300062587984 */ /* 0x0008280000000c00 */
[----:B---3--:R4:W-:Y:S01]  /*4b40*/  STS [R106+0x4c60], R147 ;  /* 0x004c60936a007388 */ /* 0x0089e20000000800 */
[----:B------:R-:W-:Y:S06]  /*4b50*/  BAR.SYNC.DEFER_BLOCKING 0x0 ;  /* 0x0000000000007b1d */ /* 0x000fec0000010000 */
[----:B-1----:R-:W-:Y:S05]  /*4b60*/  @P2 BRA `(.L_x_2325) ;  /* 0x0000000000302947 */ /* 0x002fea0003800000 */
[----:B------:R-:W-:Y:S01]  /*4b70*/  UISETP.NE.AND UP0, UPT, UR14, UR48, UPT ;  /* 0x000000300e00728c */ /* 0x000fe2000bf05270 */
[----:B----4-:R-:W-:-:S08]  /*4b80*/  HFMA2 R106, -RZ, RZ, 1.875, 0 ;  /* 0x3f800000ff6a7431 */ /* 0x010fd000000001ff */
        /* <DEDUP_REMOVED lines=8> */
[----:B------:R-:W3:Y:S01]  /*4c10*/  LDS R106, [UR10+0x4c60] ;  /* 0x004c600aff6a7984 */ /* 0x000ee20008000800 */
[----:B------:R-:W-:Y:S05]  /*4c20*/  BRA `(.L_x_2326) ;  /* 0x0000000000147947 */ /* 0x000fea0003800000 */
.L_x_2325:
[----:B------:R-:W1:Y:S01]  /*4c30*/  S2UR UR25, SR_CgaCtaId ;  /* 0x00000000001979c3 */ /* 0x000e620000008800 */
[----:B------:R-:W-:Y:S02]  /*4c40*/  UMOV UR10, 0x400 ;  /* 0x00000400000a7882 */ /* 0x000fe40000000000 */
[----:B-1----:R-:W-:-:S06]  /*4c50*/  ULEA UR10, UR25, UR10, 0x18 ;  /* 0x0000000a190a7291 */ /* 0x002fcc000f8ec0ff */
[----:B----4-:R-:W-:-:S06]  /*4c60*/  LEA R106, R100, UR10, 0x2 ;  /* 0x0000000a646a7c11 */ /* 0x010fcc000f8e10ff */
[----:B------:R-:W1:Y:S02]  /*4c70*/  LDS R106, [R106+0x5464] ;  /* 0x005464006a6a7984 */ /* 0x000e640000000800 */
.L_x_2326:
[----:B------:R-:W-:Y:S05]  /*4c80*/  BSYNC.RECONVERGENT B0 ;  /* 0x0000000000007941 */ /* 0x000fea0003800200 */
.L_x_2324:
[----:B------:R-:W4:Y:S01]  /*4c90*/  @P1 LDC R108, c[0x0][0x38c] ;  /* 0x0000e300ff6c1b82 */ /* 0x000f220000000800 */
[----:B0-----:R-:W-:Y:S01]  /*4ca0*/  MOV R107, UR14 ;  /* 0x0000000e006b7c02 */ /* 0x001fe20008000f00 */
[----:B------:R-:W-:Y:S01]  /*4cb0*/  HFMA2 R110, -RZ, RZ, 1.875, 0 ;  /* 0x3f800000ff6e7431 */ /* 0x000fe200000001ff */
[----:B------:R-:W-:Y:S02]  /*4cc0*/  MOV R112, 0x8 ;  /* 0x0000000800707802 */ /* 0x000fe40000000f00 */
[----:B------:R-:W-:Y:S01]  /*4cd0*/  @P1 IADD3 R107, PT, PT, R107, -0x2, RZ ;  /* 0xfffffffe6b6b1810 */ /* 0x000fe20007ffe0ff */
[----:B------:R-:W-:Y:S01]  /*4ce0*/  FMUL.FTZ R134, R28, R97 ;  /* 0x000000611c867220 */ /* 0x000fe20000410000 */
[----:B------:R-:W-:Y:S01]  /*4cf0*/  FMUL.FTZ R132, R29, R96 ;  /* 0x000000601d847220 */ /* 0x000fe20000410000 */
[----:B------:R-:W-:Y:S01]  /*4d00*/  FMUL.FTZ R131, R30, R95 ;  /* 0x0000005f1e837220 */ /* 0x000fe20000410000 */
[----:B------:R-:W-:Y:S02]  /*4d10*/  MOV R111, RZ ;  /* 0x000000ff006f7202 */ /* 0x000fe40000000f00 */
[----:B------:R-:W-:Y:S01]  /*4d20*/  FFMA.FTZ R114, R10, R134, R132 ;  /* 0x000000860a727223 */ /* 0x000fe20000010084 */
[----:B------:R-:W-:Y:S01]  /*4d30*/  FMUL.FTZ R130, R31, R94 ;  /* 0x0000005e1f827220 */ /* 0x000fe20000410000 */
[----:B----4-:R-:W-:-:S04]  /*4d40*/  @P1 IMAD R107, R107, R108, UR8 ;  /* 0x000000086b6b1e24 */ /* 0x010fc8000f8e026c */
[----:B------:R-:W-:-:S04]  /*4d50*/  @P1 IMAD.WIDE R108, R107, R112, UR4 ;  /* 0x000000046b6c1e25 */ /* 0x000fc8000f8e0270 */
[----:B------:R-:W-:Y:S01]  /*4d60*/  FMUL.FTZ R112, R147, R10 ;  /* 0x0000000a93707220 */ /* 0x000fe20000410000 */
[----:B------:R-:W-:-:S03]  /*4d70*/  FFMA.FTZ R113, R9, R114, R131 ;  /* 0x0000007209717223 */ /* 0x000fc60000010083 */
        /* <DEDUP_REMOVED lines=9> */
[----:B------:R-:W4:Y:S01]  /*4e10*/  S2UR UR10, SR_CgaCtaId ;  /* 0x00000000000a79c3 */ /* 0x000f220000008800 */
[----:B------:R-:W-:Y:S01]  /*4e20*/  FMUL.FTZ R124, R37, R24 ;  /* 0x00000018257c7220 */ /* 0x000fe20000410000 */
[----:B0-----:R-:W-:Y:S01]  /*4e30*/  FFMA.FTZ R108, R8, R113, R130 ;  /* 0x00000071086c7223 */ /* 0x001fe20000010082 */
[----:B------:R-:W-:Y:S01]  /*4e40*/  FMUL.FTZ R123, R38, R23 ;  /* 0x00000017267b7220 */ /* 0x000fe20000410000 */
[----:B------:R-:W-:Y:S01]  /*4e50*/  FMUL.FTZ R122, R39, R22 ;  /* 0x00000016277a7220 */ /* 0x000fe20000410000 */
[----:B------:R-:W-:Y:S01]  /*4e60*/  FMUL.FTZ R121, R40, R21 ;  /* 0x0000001528797220 */ /* 0x000fe20000410000 */
[----:B------:R-:W-:Y:S01]  /*4e70*/  FFMA.FTZ R109, R7, R108, R129 ;  /* 0x0000006c076d7223 */ /* 0x000fe20000010081 */
[C---:B------:R-:W-:Y:S01]  /*4e80*/  FMUL.FTZ R108, R6.reuse, R107 ;  /* 0x0000006b066c7220 */ /* 0x040fe20000410000 */
[----:B------:R-:W-:Y:S01]  /*4e90*/  FMUL.FTZ R120, R41, R20 ;  /* 0x0000001429787220 */ /* 0x000fe20000410000 */
[----:B------:R-:W-:Y:S01]  /*4ea0*/  UMOV UR25, 0x400 ;  /* 0x0000040000197882 */ /* 0x000fe20000000000 */
[----:B------:R-:W-:Y:S01]  /*4eb0*/  FFMA.FTZ R112, R6, R109, R128 ;  /* 0x0000006d06707223 */ /* 0x000fe20000010080 */
[----:B------:R-:W-:Y:S01]  /*4ec0*/  FMUL.FTZ R107, R5, R108 ;  /* 0x0000006c056b7220 */ /* 0x000fe20000410000 */
[----:B------:R-:W-:-:S02]  /*4ed0*/  ISETP.GT.U32.AND P2, PT, R100, 0x1f, PT ;  /* 0x0000001f6400780c */ /* 0x000fc40003f44070 */
[----:B------:R-:W-:Y:S01]  /*4ee0*/  FFMA.FTZ R109, R5, R112, R127 ;  /* 0x00000070056d7223 */ /* 0x000fe2000001007f */
[----:B------:R-:W-:Y:S01]  /*4ef0*/  FMUL.FTZ R108, R4, R107 ;  /* 0x0000006b046c7220 */ /* 0x000fe20000410000 */
[----:B------:R-:W-:Y:S02]  /*4f00*/  LEA.HI R114, R100, R100, RZ, 0x1e ;  /* 0x0000006464727211 */ /* 0x000fe400078ff0ff */
[----:B------:R-:W-:Y:S01]  /*4f10*/  FFMA.FTZ R112, R4, R109, R126 ;  /* 0x0000006d04707223 */ /* 0x000fe2000001007e */
[----:B------:R-:W-:-:S03]  /*4f20*/  FMUL.FTZ R107, R3, R108 ;  /* 0x0000006c036b7220 */ /* 0x000fc60000410000 */
[----:B------:R-:W-:Y:S01]  /*4f30*/  FFMA.FTZ R109, R3, R112, R125 ;  /* 0x00000070036d7223 */ /* 0x000fe2000001007d */
[C---:B------:R-:W-:Y:S01]  /*4f40*/  FMUL.FTZ R107, R2.reuse, R107 ;  /* 0x0000006b026b7220 */ /* 0x040fe20000410000 */
[----:B----4-:R-:W-:Y:S02]  /*4f50*/  ULEA UR25, UR10, UR25, 0x18 ;  /* 0x000000190a197291 */ /* 0x010fe4000f8ec0ff */
        /* <DEDUP_REMOVED lines=8> */
[----:B------:R-:W-:Y:S01]  /*4fe0*/  FMUL.FTZ R109, R42, R19 ;  /* 0x000000132a6d7220 */ /* 0x000fe20000410000 */
[----:B------:R-:W-:Y:S01]  /*4ff0*/  FMUL.FTZ R108, R43, R18 ;  /* 0x000000122b6c7220 */ /* 0x000fe20000410000 */
[----:B------:R-:W-:Y:S01]  /*5000*/  FFMA.FTZ R107, R103, R107, R120 ;  /* 0x0000006b676b7223 */ /* 0x000fe20000010078 */
[----:B------:R-:W-:-:S03]  /*5010*/  FMUL.FTZ R112, R104, R113 ;  /* 0x0000007168707220 */ /* 0x000fc60000410000 */
[----:B------:R-:W-:Y:S01]  /*5020*/  FFMA.FTZ R113, R104, R107, R109 ;  /* 0x0000006b68717223 */ /* 0x000fe2000001006d */
[----:B------:R-:W-:Y:S01]  /*5030*/  LEA R107, R114, UR25, 0x3 ;  /* 0x00000019726b7c11 */ /* 0x000fe2000f8e18ff */
[C---:B------:R-:W-:Y:S02]  /*5040*/  FMUL.FTZ R112, R105.reuse, R112 ;  /* 0x0000007069707220 */ /* 0x040fe40000410000 */
[----:B------:R-:W-:-:S05]  /*5050*/  FFMA.FTZ R113, R105, R113, R108 ;  /* 0x0000007169717223 */ /* 0x000fca000001006c */
[----:B------:R0:W-:Y:S01]  /*5060*/  STS.64 [R107+0x4250], R112 ;  /* 0x004250706b007388 */ /* 0x0001e20000000a00 */
[----:B------:R-:W-:Y:S06]  /*5070*/  BAR.SYNC.DEFER_BLOCKING 0x0 ;  /* 0x0000000000007b1d */ /* 0x000fec0000010000 */
[----:B------:R-:W-:Y:S05]  /*5080*/  @P2 BRA `(.L_x_2327) ;  /* 0x0000000400142947 */ /* 0x000fea0003800000 */
[----:B------:R-:W-:Y:S01]  /*5090*/  MOV R133, 0x28 ;  /* 0x0000002800857802 */ /* 0x000fe20000000f00 */
[----:B------:R-:W4:Y:S01]  /*50a0*/  S2R R139, SR_LANEID ;  /* 0x00000000008b7919 */ /* 0x000f220000000000 */
[----:B------:R-:W-:-:S03]  /*50b0*/  UMOV UR10, 0xffffffff ;  /* 0xffffffff000a7882 */ /* 0x000fc60000000000 */
        /* <DEDUP_REMOVED lines=8> */
[C---:B------:R-:W-:Y:S02]  /*5140*/  ISETP.GE.AND P4, PT, R139.reuse, 0x2, PT ;  /* 0x000000028b00780c */ /* 0x040fe40003f86270 */
[----:B------:R-:W-:Y:S02]  /*5150*/  ISETP.GE.AND P5, PT, R139, 0x1, PT ;  /* 0x000000018b00780c */ /* 0x000fe40003fa6270 */
[----:B------:R-:W-:Y:S01]  /*5160*/  ISETP.NE.AND P0, PT, R100, RZ, PT ;  /* 0x000000ff6400720c */ /* 0x000fe20003f05270 */
[-C--:B0-----:R-:W-:Y:S01]  /*5170*/  FFMA.FTZ R136, R113, R114.reuse, R115 ;  /* 0x0000007271887223 */ /* 0x081fe20000010073 */
[----:B------:R-:W-:-:S03]  /*5180*/  FMUL.FTZ R135, R112, R114 ;  /* 0x0000007270877220 */ /* 0x000fc60000410000 */
[C---:B-1----:R-:W-:Y:S01]  /*5190*/  FFMA.FTZ R136, R116.reuse, R136, R117 ;  /* 0x0000008874887223 */ /* 0x042fe20000010075 */
        /* <DEDUP_REMOVED lines=26> */
.L_x_2386:
[----:B------:R-:W-:Y:S01]  /*5340*/  ISETP.GE.AND P2, PT, R139, 0x10, PT ;  /* 0x000000108b00780c */ /* 0x000fe20003f46270 */
[----:B--2---:R-:W-:Y:S01]  /*5350*/  FFMA.FTZ R119, R135, R119, R118 ;  /* 0x0000007787777223 */ /* 0x004fe20000010076 */
[----:B------:R-:W-:-:S04]  /*5360*/  UMOV UR10, 0xffffffff ;  /* 0xffffffff000a7882 */ /* 0x000fc80000000000 */
[----:B------:R-:W-:-:S07]  /*5370*/  FSEL R136, R118, R119, !P2 ;  /* 0x0000007776887208 */ /* 0x000fce0005000000 */
[----:B01----:R-:W-:Y:S01]  /*5380*/  @P2 FMUL.FTZ R135, R135, R138 ;  /* 0x0000008a87872220 */ /* 0x003fe20000410000 */
[----:B------:R-:W-:Y:S06]  /*5390*/  BRA.DIV UR10, `(.L_x_2329) ;  /* 0x000000420ac87947 */ /* 0x000fec000b800000 */
.L_x_2389:
[----:B------:R-:W-:-:S03]  /*53a0*/  UMOV UR10, 0xffffffff ;  /* 0xffffffff000a7882 */ /* 0x000fc60000000000 */
[----:B------:R-:W-:Y:S05]  /*53b0*/  BRA.DIV UR10, `(.L_x_2330) ;  /* 0x000000420ae87947 */ /* 0x000fea000b800000 */
.L_x_2392:
[----:B------:R-:W-:-:S03]  /*53c0*/  UMOV UR10, 0xffffffff ;  /* 0xffffffff000a7882 */ /* 0x000fc60000000000 */
[----:B------:R-:W-:Y:S05]  /*53d0*/  BRA.DIV UR10, `(.L_x_2331) ;  /* 0x000000460a087947 */ /* 0x000fea000b800000 */
[----:B------:R-:W0:Y:S04]  /*53e0*/  SHFL.UP PT, R135, R135, 0x1, RZ ;  /* 0x0420000087877989 */ /* 0x000e2800000e00ff */
[----:B------:R-:W1:Y:S04]  /*53f0*/  SHFL.UP PT, R136, R136, 0x1, RZ ;  /* 0x0420000088887989 */ /* 0x000e6800000e00ff */
[----:B-----5:R-:W2:Y:S04]  /*5400*/  SHFL.IDX PT, R110, R110, RZ, 0x1f ;  /* 0x00001fff6e6e7589 */ /* 0x020ea800000e0000 */
[----:B------:R-:W4:Y:S02]  /*5410*/  SHFL.IDX PT, R111, R111, RZ, 0x1f ;  /* 0x00001fff6f6f7589 */ /* 0x000f2400000e0000 */
.L_x_2398:
        /* <DEDUP_REMOVED lines=12> */
.L_x_2327:
[----:B------:R-:W-:Y:S05]  /*54e0*/  WARPSYNC.ALL ;  /* 0x0000000000007948 */ /* 0x000fea0003800000 */
[----:B------:R-:W-:Y:S01]  /*54f0*/  LOP3.LUT P2, RZ, R100, 0x1f, RZ, 0xc0, !PT ;  /* 0x0000001f64ff7812 */ /* 0x000fe2000784c0ff */
[----:B----4-:R-:W4:Y:S01]  /*5500*/  LDL R116, [R1] ;  /* 0x0000000001747983 */ /* 0x010f220000100800 */
[----:B0-----:R-:W-:Y:S01]  /*5510*/  MOV R112, UR48 ;  /* 0x0000003000707c02 */ /* 0x001fe20008000f00 */
[----:B-----5:R-:W-:Y:S01]  /*5520*/  FMUL.FTZ R111, R91, UR34 ;  /* 0x000000225b6f7c20 */ /* 0x020fe20008410000 */
[----:B------:R-:W-:Y:S01]  /*5530*/  FMUL.FTZ R113, R89, UR34 ;  /* 0x0000002259717c20 */ /* 0x000fe20008410000 */
[----:B------:R-:W-:Y:S01]  /*5540*/  BAR.SYNC.DEFER_BLOCKING 0x0 ;  /* 0x0000000000007b1d */ /* 0x000fe20000010000 */
[----:B------:R-:W-:Y:S01]  /*5550*/  ISETP.LE.OR P2, PT, R112, UR14, P2 ;  /* 0x0000000e70007c0c */ /* 0x000fe20009743670 */
[----:B------:R-:W-:Y:S01]  /*5560*/  FMUL.FTZ R112, R90, UR34 ;  /* 0x000000225a707c20 */ /* 0x000fe20008410000 */
[----:B------:R-:W-:Y:S01]  /*5570*/  FMUL.FTZ R146, R12, R111 ;  /* 0x0000006f0c927220 */ /* 0x000fe20000410000 */
[----:B-1-3--:R-:W-:Y:S01]  /*5580*/  FMUL.FTZ R111, R105, R106 ;  /* 0x0000006a696f7220 */ /* 0x00afe20000410000 */
[----:B------:R-:W-:Y:S01]  /*5590*/  FMUL.FTZ R144, R14, R113 ;  /* 0x000000710e907220 */ /* 0x000fe20000410000 */
[----:B------:R-:W-:Y:S01]  /*55a0*/  FMUL.FTZ R145, R13, R112 ;  /* 0x000000700d917220 */ /* 0x000fe20000410000 */
[----:B------:R-:W-:Y:S01]  /*55b0*/  FMUL.FTZ R112, R88, UR34 ;  /* 0x0000002258707c20 */ /* 0x000fe20008410000 */
[----:B------:R-:W-:Y:S01]  /*55c0*/  FMUL.FTZ R115, R87, UR34 ;  /* 0x0000002257737c20 */ /* 0x000fe20008410000 */
[----:B------:R-:W-:Y:S01]  /*55d0*/  FMUL.FTZ R114, R86, UR34 ;  /* 0x0000002256727c20 */ /* 0x000fe20008410000 */
[----:B------:R-:W-:Y:S01]  /*55e0*/  FFMA.FTZ R113, R105, R146, R145 ;  /* 0x0000009269717223 */ /* 0x000fe20000010091 */
[----:B------:R-:W-:Y:S01]  /*55f0*/  FMUL.FTZ R143, R15, R112 ;  /* 0x000000700f8f7220 */ /* 0x000fe20000410000 */
[----:B------:R-:W-:Y:S01]  /*5600*/  FMUL.FTZ R142, R16, R115 ;  /* 0x00000073108e7220 */ /* 0x000fe20000410000 */
        /* <DEDUP_REMOVED lines=8> */
[----:B------:R-:W-:Y:S01]  /*5690*/  VOTEU.ALL UP0, P2 ;  /* 0x0000000000ff7886 */ /* 0x000fe20001000000 */
[----:B------:R-:W-:Y:S01]  /*56a0*/  FFMA.FTZ R112, R102, R113, R142 ;  /* 0x0000007166707223 */ /* 0x000fe2000001008e */
[----:B------:R-:W-:Y:S01]  /*56b0*/  FMUL.FTZ R138, R156, R115 ;  /* 0x000000739c8a7220 */ /* 0x000fe20000410000 */
[----:B------:R-:W0:Y:S01]  /*56c0*/  LDS R110, [R107+0x4254] ;  /* 0x004254006b6e7984 */ /* 0x000e220000000800 */
[----:B------:R-:W-:Y:S01]  /*56d0*/  FMUL.FTZ R115, R81, UR34 ;  /* 0x0000002251737c20 */ /* 0x000fe20008410000 */
[----:B------:R-:W-:Y:S01]  /*56e0*/  FFMA.FTZ R113, R101, R112, R141 ;  /* 0x0000007065717223 */ /* 0x000fe2000001008d */
[----:B------:R-:W-:Y:S01]  /*56f0*/  FMUL.FTZ R112, R82, UR34 ;  /* 0x0000002252707c20 */ /* 0x000fe20008410000 */
[----:B--2---:R-:W-:Y:S01]  /*5700*/  FMUL.FTZ R114, R76, UR34 ;  /* 0x000000224c727c20 */ /* 0x004fe20008410000 */
[----:B------:R-:W-:Y:S01]  /*5710*/  FMUL.FTZ R136, R158, R115 ;  /* 0x000000739e887220 */ /* 0x000fe20000410000 */
[----:B------:R-:W-:Y:S01]  /*5720*/  FFMA.FTZ R113, R0, R113, R140 ;  /* 0x0000007100717223 */ /* 0x000fe2000001008c */
[----:B------:R-:W-:Y:S01]  /*5730*/  FMUL.FTZ R137, R157, R112 ;  /* 0x000000709d897220 */ /* 0x000fe20000410000 */
[----:B------:R-:W-:Y:S01]  /*5740*/  FMUL.FTZ R112, R80, UR34 ;  /* 0x0000002250707c20 */ /* 0x000fe20008410000 */
[----:B------:R-:W-:Y:S01]  /*5750*/  FMUL.FTZ R115, R79, UR34 ;  /* 0x000000224f737c20 */ /* 0x000fe20008410000 */
[----:B------:R-:W-:Y:S01]  /*5760*/  FFMA.FTZ R113, R2, R113, R139 ;  /* 0x0000007102717223 */ /* 0x000fe2000001008b */
[----:B------:R-:W-:Y:S01]  /*5770*/  ISETP.GT.U32.AND P3, PT, R100, 0x1f, PT ;  /* 0x0000001f6400780c */ /* 0x000fe20003f64070 */
[----:B------:R-:W-:Y:S01]  /*5780*/  FMUL.FTZ R135, R159, R112 ;  /* 0x000000709f877220 */ /* 0x000fe20000410000 */
[----:B------:R-:W-:Y:S01]  /*5790*/  FMUL.FTZ R112, R78, UR34 ;  /* 0x000000224e707c20 */ /* 0x000fe20008410000 */
[----:B------:R-:W-:Y:S01]  /*57a0*/  FFMA.FTZ R113, R3, R113, R138 ;  /* 0x0000007103717223 */ /* 0x000fe2000001008a */
[----:B------:R-:W-:-:S02]  /*57b0*/  @!UP0 ULEA UR10, UR8, UR25, 0x3 ;  /* 0x00000019080a8291 */ /* 0x000fc4000f8e18ff */
[----:B------:R-:W-:Y:S01]  /*57c0*/  FMUL.FTZ R133, R161, R112 ;  /* 0x00000070a1857220 */ /* 0x000fe20000410000 */
[----:B------:R-:W-:-:S04]  /*57d0*/  FFMA.FTZ R113, R4, R113, R137 ;  /* 0x0000007104717223 */ /* 0x000fc80000010089 */
[----:B------:R-:W-:-:S04]  /*57e0*/  FFMA.FTZ R113, R5, R113, R136 ;  /* 0x0000007105717223 */ /* 0x000fc80000010088 */
[----:B------:R-:W-:Y:S01]  /*57f0*/  FFMA.FTZ R113, R6, R113, R135 ;  /* 0x0000007106717223 */ /* 0x000fe20000010087 */
[----:B0-----:R-:W-:Y:S01]  /*5800*/  FFMA.FTZ R147, R147, R110, R134 ;  /* 0x0000006e93937223 */ /* 0x001fe20000010086 */
[----:B------:R-:W-:Y:S01]  /*5810*/  FMUL.FTZ R110, R104, R111 ;  /* 0x0000006f686e7220 */ /* 0x000fe20000410000 */
[----:B------:R-:W-:Y:S01]  /*5820*/  FMUL.FTZ R134, R160, R115 ;  /* 0x00000073a0867220 */ /* 0x000fe20000410000 */
[----:B------:R-:W-:Y:S01]  /*5830*/  FMUL.FTZ R115, R77, UR34 ;  /* 0x000000224d737c20 */ /* 0x000fe20008410000 */
[----:B------:R-:W-:Y:S01]  /*5840*/  FFMA.FTZ R132, R10, R147, R132 ;  /* 0x000000930a847223 */ /* 0x000fe20000010084 */
[----:B------:R-:W-:Y:S01]  /*5850*/  FMUL.FTZ R111, R103, R110 ;  /* 0x0000006e676f7220 */ /* 0x000fe20000410000 */
[----:B------:R-:W-:Y:S01]  /*5860*/  FFMA.FTZ R113, R7, R113, R134 ;  /* 0x0000007107717223 */ /* 0x000fe20000010086 */
[----:B------:R-:W-:Y:S01]  /*5870*/  FMUL.FTZ R115, R162, R115 ;  /* 0x00000073a2737220 */ /* 0x000fe20000410000 */
[----:B------:R-:W-:Y:S01]  /*5880*/  FFMA.FTZ R131, R9, R132, R131 ;  /* 0x0000008409837223 */ /* 0x000fe20000010083 */
[----:B------:R-:W-:Y:S01]  /*5890*/  FMUL.FTZ R110, R102, R111 ;  /* 0x0000006f666e7220 */ /* 0x000fe20000410000 */
[----:B------:R-:W-:-:S02]  /*58a0*/  FFMA.FTZ R112, R8, R113, R133 ;  /* 0x0000007108707223 */ /* 0x000fc40000010085 */
[----:B------:R-:W-:Y:S01]  /*58b0*/  FFMA.FTZ R130, R8, R131, R130 ;  /* 0x0000008308827223 */ /* 0x000fe20000010082 */
[----:B------:R-:W-:Y:S01]  /*58c0*/  FMUL.FTZ R111, R101, R110 ;  /* 0x0000006e656f7220 */ /* 0x000fe20000410000 */
[----:B------:R-:W-:Y:S02]  /*58d0*/  FFMA.FTZ R113, R9, R112, R115 ;  /* 0x0000007009717223 */ /* 0x000fe40000010073 */
[----:B------:R-:W-:Y:S01]  /*58e0*/  FFMA.FTZ R129, R7, R130, R129 ;  /* 0x0000008207817223 */ /* 0x000fe20000010081 */
[----:B------:R-:W-:-:S03]  /*58f0*/  FMUL.FTZ R111, R0, R111 ;  /* 0x0000006f006f7220 */ /* 0x000fc60000410000 */
[----:B------:R-:W-:Y:S01]  /*5900*/  FFMA.FTZ R128, R6, R129, R128 ;  /* 0x0000008106807223 */ /* 0x000fe20000010080 */
[----:B------:R-:W-:-:S03]  /*5910*/  FMUL.FTZ R110, R2, R111 ;  /* 0x0000006f026e7220 */ /* 0x000fc60000410000 */
[----:B------:R-:W-:Y:S01]  /*5920*/  FFMA.FTZ R127, R5, R128, R127 ;  /* 0x00000080057f7223 */ /* 0x000fe2000001007f */
[----:B------:R-:W-:-:S03]  /*5930*/  FMUL.FTZ R111, R3, R110 ;  /* 0x0000006e036f7220 */ /* 0x000fc60000410000 */
[C---:B------:R-:W-:Y:S01]  /*5940*/  FFMA.FTZ R126, R4.reuse, R127, R126 ;  /* 0x0000007f047e7223 */ /* 0x040fe2000001007e */
        /* <DEDUP_REMOVED lines=11> */
[----:B------:R-:W-:Y:S02]  /*5a00*/  HFMA2 R110, -RZ, RZ, 1.875, 0 ;  /* 0x3f800000ff6e7431 */ /* 0x000fe400000001ff */
[----:B------:R-:W-:Y:S01]  /*5a10*/  FFMA.FTZ R120, R103, R121, R120 ;  /* 0x0000007967787223 */ /* 0x000fe20000010078 */
[----:B------:R-:W-:Y:S01]  /*5a20*/  FMUL.FTZ R112, R10, R111 ;  /* 0x0000006f0a707220 */ /* 0x000fe20000410000 */
[----:B------:R-:W-:Y:S02]  /*5a30*/  MOV R111, RZ ;  /* 0x000000ff006f7202 */ /* 0x000fe40000000f00 */
[----:B------:R-:W-:-:S04]  /*5a40*/  FFMA.FTZ R151, R104, R120, R109 ;  /* 0x0000007868977223 */ /* 0x000fc8000001006d */
[----:B------:R-:W0:Y:S01]  /*5a50*/  @!P2 LDS.64 R110, [UR10+0x5660] ;  /* 0x0056600aff6ea984 */ /* 0x000e220008000a00 */
[----:B------:R-:W-:Y:S01]  /*5a60*/  FFMA.FTZ R152, R105, R151, R108 ;  /* 0x0000009769987223 */ /* 0x000fe2000001006c */
[----:B----4-:R-:W-:-:S04]  /*5a70*/  FMUL.FTZ R114, R116, R114 ;  /* 0x0000007274727220 */ /* 0x010fc80000410000 */
[----:B------:R-:W-:-:S05]  /*5a80*/  FFMA.FTZ R113, R10, R113, R114 ;  /* 0x000000710a717223 */ /* 0x000fca0000010072 */
[----:B------:R1:W-:Y:S01]  /*5a90*/  STS.64 [R107+0x4760], R112 ;  /* 0x004760706b007388 */ /* 0x0003e20000000a00 */
[----:B------:R-:W-:Y:S06]  /*5aa0*/  BAR.SYNC.DEFER_BLOCKING 0x0 ;  /* 0x0000000000007b1d */ /* 0x000fec0000010000 */
[----:B0-----:R-:W-:Y:S05]  /*5ab0*/  @P3 BRA `(.L_x_2332) ;  /* 0x00000004003c3947 */ /* 0x001fea0003800000 */
[----:B------:R-:W-:Y:S01]  /*5ac0*/  MOV R155, 0x28 ;  /* 0x00000028009b7802 */ /* 0x000fe20000000f00 */
[----:B------:R-:W-:Y:S01]  /*5ad0*/  UMOV UR10, 0xffffffff ;  /* 0xffffffff000a7882 */ /* 0x000fe20000000000 */
[----:B------:R-:W-:-:S03]  /*5ae0*/  LOP3.LUT R149, R100, 0x1f, RZ, 0xc0, !PT ;  /* 0x0000001f64957812 */ /* 0x000fc600078ec0ff */
[----:B------:R-:W-:Y:S01]  /*5af0*/  IMAD R155, R100, R155, UR25 ;  /* 0x00000019649b7e24 */ /* 0x000fe2000f8e029b */
[----:B------:R-:W-:-:S04]  /*5b00*/  ISETP.NE.AND P3, PT, R149, 0x1f, PT ;  /* 0x0000001f9500780c */ /* 0x000fc80003f65270 */
[----:B------:R-:W-:Y:S04]  /*5b10*/  LDS.64 R108, [R155+0x4770] ;  /* 0x004770009b6c7984 */ /* 0x000fe80000000a00 */
[----:B-1----:R-:W0:Y:S04]  /*5b20*/  LDS.64 R112, [R155+0x4778] ;  /* 0x004778009b707984 */ /* 0x002e280000000a00 */
        /* <DEDUP_REMOVED lines=10> */
[----:B------:R-:W-:Y:S02]  /*5bd0*/  MOV R164, R119 ;  /* 0x0000007700a47202 */ /* 0x000fe40000000f00 */
[C---:B------:R-:W-:Y:S01]  /*5be0*/  LOP3.LUT R148, R100.reuse, 0x1f, RZ, 0xc0, !PT ;  /* 0x0000001f64947812 */ /* 0x040fe200078ec0ff */
[----:B------:R-:W1:Y:S01]  /*5bf0*/  SHFL.DOWN PT, R149, R163, 0x1, 0x1f ;  /* 0x08201f00a3957f89 */ /* 0x000e6200000e0000 */
[----:B------:R-:W-:Y:S02]  /*5c00*/  ISETP.NE.AND P2, PT, R100, 0x1f, PT ;  /* 0x0000001f6400780c */ /* 0x000fe40003f45270 */
[C---:B------:R-:W-:Y:S02]  /*5c10*/  ISETP.GT.U32.AND P4, PT, R148.reuse, 0x1b, PT ;  /* 0x0000001b9400780c */ /* 0x040fe40003f84070 */
[C---:B------:R-:W-:Y:S02]  /*5c20*/  ISETP.GT.U32.AND P5, PT, R148.reuse, 0x17, PT ;  /* 0x000000179400780c */ /* 0x040fe40003fa4070 */
[----:B------:R-:W-:Y:S01]  /*5c30*/  ISETP.GT.U32.AND P6, PT, R148, 0xf, PT ;  /* 0x0000000f9400780c */ /* 0x000fe20003fc4070 */
        /* <DEDUP_REMOVED lines=39> */
.L_x_2415:
        /* <DEDUP_REMOVED lines=15> */
[----:B0--3--:R-:W-:-:S07]  /*5fa0*/  MOV R110, R118 ;  /* 0x00000076006e7202 */ /* 0x009fce0000000f00 */
.L_x_2332:
[----:B------:R-:W-:Y:S05]  /*5fb0*/  WARPSYNC.ALL ;  /* 0x0000000000007948 */ /* 0x000fea0003800000 */
[----:B------:R-:W-:Y:S01]  /*5fc0*/  ISETP.NE.AND P2, PT, R100, RZ, PT ;  /* 0x000000ff6400720c */ /* 0x000fe20003f45270 */
        /* <DEDUP_REMOVED lines=14> */
[----:B------:R-:W-:Y:S01]  /*60b0*/  VOTEU.ALL UP0, P2 ;  /* 0x0000000000ff7886 */ /* 0x000fe20001000000 */
[----:B------:R-:W-:Y:S01]  /*60c0*/  FMUL.FTZ R88, R88, R121 ;  /* 0x0000007958587220 */ /* 0x000fe20000410000 */
[----:B------:R-:W0:Y:S01]  /*60d0*/  S2UR UR26, SR_CTAID.X ;  /* 0x00000000001a79c3 */ /* 0x000e220000002500 */
[----:B------:R-:W-:Y:S01]  /*60e0*/  ULEA UR35, UR14, 0xfffff800, 0xb ;  /* 0xfffff8000e237891 */ /* 0x000fe2000f8e58ff */
[----:B------:R-:W-:Y:S01]  /*60f0*/  FMUL.FTZ R90, R90, R151 ;  /* 0x000000975a5a7220 */ /* 0x000fe20000410000 */
[----:B------:R-:W-:Y:S01]  /*6100*/  @!UP0 ULEA UR10, UR8, UR25, 0x3 ;  /* 0x00000019080a8291 */ /* 0x000fe2000f8e18ff */
[----:B------:R-:W-:Y:S01]  /*6110*/  FMUL.FTZ R91, R91, R152 ;  /* 0x000000985b5b7220 */ /* 0x000fe20000410000 */
[----:B------:R-:W-:Y:S01]  /*6120*/  BSSY.RECONVERGENT B0, `(.L_x_2334) ;  /* 0x0000083000007945 */ /* 0x000fe20003800200 */
[----:B-1----:R-:W1:Y:S06]  /*6130*/  LDS R107, [R107+0x4764] ;  /* 0x004764006b6b7984 */ /* 0x002e6c0000000800 */
[----:B------:R3:W-:Y:S01]  /*6140*/  @!P2 STS.64 [UR10+0x5660], R110 ;  /* 0x0056606eff00a988 */ /* 0x0007e20008000a0a */
[----:B------:R-:W-:-:S04]  /*6150*/  USHF.R.S32.HI UR10, URZ, 0x1f, UR11 ;  /* 0x0000001fff0a7899 */ /* 0x000fc8000801140b */
[----:B------:R-:W-:-:S04]  /*6160*/  UIMAD UR10, UR10, UR42, URZ ;  /* 0x0000002a0a0a72a4 */ /* 0x000fc8000f8e02ff */
[----:B------:R-:W-:Y:S01]  /*6170*/  UIMAD UR10, UR11, UR43, UR10 ;  /* 0x0000002b0b0a72a4 */ /* 0x000fe2000f8e020a */
[----:B---3--:R-:W-:-:S04]  /*6180*/  FMUL.FTZ R110, R123, UR34 ;  /* 0x000000227b6e7c20 */ /* 0x008fc80008410000 */
[----:B------:R-:W-:Y:S01]  /*6190*/  FMUL.FTZ R110, R17, R110 ;  /* 0x0000006e116e7220 */ /* 0x000fe20000410000 */
[----:B-1----:R-:W-:-:S04]  /*61a0*/  FFMA.FTZ R106, R107, R106, R146 ;  /* 0x0000006a6b6a7223 */ /* 0x002fc80000010092 */
[----:B------:R-:W-:-:S04]  /*61b0*/  FFMA.FTZ R105, R105, R106, R145 ;  /* 0x0000006a69697223 */ /* 0x000fc80000010091 */
[----:B------:R-:W-:-:S04]  /*61c0*/  FFMA.FTZ R104, R104, R105, R144 ;  /* 0x0000006968687223 */ /* 0x000fc80000010090 */
[----:B------:R-:W-:Y:S01]  /*61d0*/  FFMA.FTZ R143, R103, R104, R143 ;  /* 0x00000068678f7223 */ /* 0x000fe2000001008f */
[----:B------:R-:W-:-:S03]  /*61e0*/  IADD3 R103, PT, PT, R100, 0x200, RZ ;  /* 0x0000020064677810 */ /* 0x000fc60007ffe0ff */
[----:B------:R-:W-:-:S04]  /*61f0*/  FFMA.FTZ R102, R102, R143, R142 ;  /* 0x0000008f66667223 */ /* 0x000fc8000001008e */
[----:B------:R-:W-:-:S04]  /*6200*/  FFMA.FTZ R101, R101, R102, R141 ;  /* 0x0000006665657223 */ /* 0x000fc8000001008d */
[----:B------:R-:W-:Y:S01]  /*6210*/  FFMA.FTZ R0, R0, R101, R140 ;  /* 0x0000006500007223 */ /* 0x000fe2000001008c */
[----:B--2---:R-:W-:-:S04]  /*6220*/  FFMA.FTZ R77, R109, R76, RZ ;  /* 0x0000004c6d4d7223 */ /* 0x004fc800000100ff */
[----:B------:R-:W-:-:S04]  /*6230*/  FFMA.FTZ R108, R162, R108, R77 ;  /* 0x0000006ca26c7223 */ /* 0x000fc8000001004d */
[----:B------:R-:W-:Y:S01]  /*6240*/  FFMA.FTZ R77, R161, R78, R108 ;  /* 0x0000004ea14d7223 */ /* 0x000fe2000001006c */
[----:B------:R-:W-:-:S03]  /*6250*/  FMUL.FTZ R108, R124, UR34 ;  /* 0x000000227c6c7c20 */ /* 0x000fc60008410000 */
[----:B------:R-:W-:Y:S01]  /*6260*/  FFMA.FTZ R76, R160, R79, R77 ;  /* 0x0000004fa04c7223 */ /* 0x000fe2000001004d */
[C---:B------:R-:W-:Y:S01]  /*6270*/  SHF.L.U32 R79, R100.reuse, 0x4, RZ ;  /* 0x00000004644f7819 */ /* 0x040fe200000006ff */
[----:B------:R-:W-:Y:S02]  /*6280*/  FMUL.FTZ R108, R153, R108 ;  /* 0x0000006c996c7220 */ /* 0x000fe40000410000 */
[----:B------:R-:W-:Y:S01]  /*6290*/  FFMA.FTZ R77, R159, R80, R76 ;  /* 0x000000509f4d7223 */ /* 0x000fe2000001004c */
[----:B------:R-:W-:Y:S01]  /*62a0*/  FMUL.FTZ R80, R89, R120 ;  /* 0x0000007859507220 */ /* 0x000fe20000410000 */
[----:B------:R-:W-:Y:S02]  /*62b0*/  LEA.HI R78, R100, R79, RZ, 0x1f ;  /* 0x0000004f644e7211 */ /* 0x000fe400078ff8ff */
[----:B------:R-:W-:Y:S01]  /*62c0*/  FFMA.FTZ R76, R158, R81, R77 ;  /* 0x000000519e4c7223 */ /* 0x000fe2000001004d */
[----:B------:R-:W-:Y:S01]  /*62d0*/  LEA.HI R79, R79, R79, RZ, 0x1b ;  /* 0x0000004f4f4f7211 */ /* 0x000fe200078fd8ff */
[----:B------:R-:W-:-:S02]  /*62e0*/  FMUL.FTZ R81, R130, UR34 ;  /* 0x0000002282517c20 */ /* 0x000fc40008410000 */
[----:B------:R-:W-:Y:S01]  /*62f0*/  FFMA.FTZ R77, R157, R82, R76 ;  /* 0x000000529d4d7223 */ /* 0x000fe2000001004c */
[----:B------:R-:W-:Y:S01]  /*6300*/  LEA R79, R79, UR25, 0x2 ;  /* 0x000000194f4f7c11 */ /* 0x000fe2000f8e10ff */
[----:B------:R-:W-:Y:S02]  /*6310*/  FMUL.FTZ R82, R131, UR34 ;  /* 0x0000002283527c20 */ /* 0x000fe40008410000 */
[----:B------:R-:W-:Y:S01]  /*6320*/  FFMA.FTZ R77, R156, R83, R77 ;  /* 0x000000539c4d7223 */ /* 0x000fe2000001004d */
[----:B------:R-:W-:Y:S01]  /*6330*/  FMUL.FTZ R83, R126, UR34 ;  /* 0x000000227e537c20 */ /* 0x000fe20008410000 */
[----:B------:R-:W-:Y:S02]  /*6340*/  FMUL.FTZ R82, R161, R82 ;  /* 0x00000052a1527220 */ /* 0x000fe40000410000 */
[----:B------:R-:W-:-:S04]  /*6350*/  FFMA.FTZ R84, R154, R84, R77 ;  /* 0x000000549a547223 */ /* 0x000fc8000001004d */
[----:B------:R-:W-:Y:S01]  /*6360*/  FFMA.FTZ R84, R153, R85, R84 ;  /* 0x0000005599547223 */ /* 0x000fe20000010054 */
[----:B------:R-:W-:-:S03]  /*6370*/  LEA R85, R78, UR25, 0x2 ;  /* 0x000000194e557c11 */ /* 0x000fc6000f8e10ff */
[----:B------:R-:W-:Y:S01]  /*6380*/  FFMA.FTZ R77, R17, R86, R84 ;  /* 0x00000056114d7223 */ /* 0x000fe20000010054 */
[----:B------:R-:W-:Y:S01]  /*6390*/  FMUL.FTZ R84, R160, R81 ;  /* 0x00000051a0547220 */ /* 0x000fe20000410000 */
[----:B------:R-:W-:Y:S01]  /*63a0*/  FMUL.FTZ R81, R128, UR34 ;  /* 0x0000002280517c20 */ /* 0x000fe20008410000 */
[----:B------:R-:W-:Y:S01]  /*63b0*/  FMUL.FTZ R86, R129, UR34 ;  /* 0x0000002281567c20 */ /* 0x000fe20008410000 */
[----:B------:R-:W-:-:S03]  /*63c0*/  FFMA.FTZ R76, R16, R87, R77 ;  /* 0x00000057104c7223 */ /* 0x000fc6000001004d */
[----:B------:R-:W-:Y:S01]  /*63d0*/  FMUL.FTZ R86, R159, R86 ;  /* 0x000000569f567220 */ /* 0x000fe20000410000 */
[----:B------:R-:W-:Y:S01]  /*63e0*/  FFMA.FTZ R77, R15, R88, R76 ;  /* 0x000000580f4d7223 */ /* 0x000fe2000001004c */
[----:B------:R-:W-:Y:S01]  /*63f0*/  FMUL.FTZ R76, R147, UR34 ;  /* 0x00000022934c7c20 */ /* 0x000fe20008410000 */
[----:B------:R-:W-:Y:S02]  /*6400*/  FMUL.FTZ R88, R127, UR34 ;  /* 0x000000227f587c20 */ /* 0x000fe40008410000 */
[----:B------:R-:W-:Y:S01]  /*6410*/  FFMA.FTZ R80, R14, R80, R77 ;  /* 0x000000500e507223 */ /* 0x000fe2000001004d */
[----:B------:R-:W-:Y:S01]  /*6420*/  FMUL.FTZ R77, R132, UR34 ;  /* 0x00000022844d7c20 */ /* 0x000fe20008410000 */
[----:B------:R-:W-:Y:S01]  /*6430*/  FMUL.FTZ R76, R109, R76 ;  /* 0x0000004c6d4c7220 */ /* 0x000fe20000410000 */
[----:B------:R-:W-:Y:S02]  /*6440*/  FMUL.FTZ R88, R157, R88 ;  /* 0x000000589d587220 */ /* 0x000fe40000410000 */
[----:B------:R-:W-:-:S02]  /*6450*/  FMUL.FTZ R78, R162, R77 ;  /* 0x0000004da24e7220 */ /* 0x000fc40000410000 */
[----:B------:R1:W-:Y:S04]  /*6460*/  STS [R85+0x2110], R76 ;  /* 0x0021104c55007388 */ /* 0x0003e80000000800 */
[----:B------:R2:W-:Y:S04]  /*6470*/  STS [R79+0x2114], R78 ;  /* 0x0021144e4f007388 */ /* 0x0005e80000000800 */
[----:B------:R3:W-:Y:S01]  /*6480*/  STS [R79+0x2118], R82 ;  /* 0x002118524f007388 */ /* 0x0007e20000000800 */
[----:B-1----:R-:W0:Y:S03]  /*6490*/  LDC.64 R76, c[0x0][0x4d8] ;  /* 0x00013600ff4c7b82 */ /* 0x002e260000000a00 */
[----:B------:R1:W-:Y:S01]  /*64a0*/  STS [R79+0x211c], R84 ;  /* 0x00211c544f007388 */ /* 0x0003e20000000800 */
[----:B--2---:R-:W-:Y:S01]  /*64b0*/  FMUL.FTZ R78, R158, R81 ;  /* 0x000000519e4e7220 */ /* 0x004fe20000410000 */
[----:B------:R-:W-:-:S02]  /*64c0*/  FMUL.FTZ R81, R125, UR34 ;  /* 0x000000227d517c20 */ /* 0x000fc40008410000 */
[----:B------:R2:W-:Y:S01]  /*64d0*/  STS [R79+0x2128], R88 ;  /* 0x002128584f007388 */ /* 0x0005e20000000800 */
[----:B---3--:R-:W-:Y:S01]  /*64e0*/  FMUL.FTZ R82, R156, R83 ;  /* 0x000000539c527220 */ /* 0x008fe20000410000 */
[----:B------:R-:W-:Y:S02]  /*64f0*/  FMUL.FTZ R83, R122, UR34 ;  /* 0x000000227a537c20 */ /* 0x000fe40008410000 */
[----:B------:R3:W-:Y:S01]  /*6500*/  STS [R79+0x2124], R78 ;  /* 0x0021244e4f007388 */ /* 0x0007e20000000800 */
[----:B-1----:R-:W-:Y:S01]  /*6510*/  FMUL.FTZ R84, R154, R81 ;  /* 0x000000519a547220 */ /* 0x002fe20000410000 */
[----:B------:R-:W-:Y:S02]  /*6520*/  FMUL.FTZ R81, R120, UR34 ;  /* 0x0000002278517c20 */ /* 0x000fe40008410000 */
[----:B------:R-:W-:Y:S01]  /*6530*/  STS [R79+0x212c], R82 ;  /* 0x00212c524f007388 */ /* 0x000fe20000000800 */
[----:B--2---:R-:W-:-:S03]  /*6540*/  FMUL.FTZ R88, R151, UR34 ;  /* 0x0000002297587c20 */ /* 0x004fc60008410000 */
[----:B------:R1:W-:Y:S01]  /*6550*/  STS [R79+0x2120], R86 ;  /* 0x002120564f007388 */ /* 0x0003e20000000800 */
[----:B---3--:R-:W-:Y:S01]  /*6560*/  FFMA.FTZ R78, R2, R0, R139 ;  /* 0x00000000024e7223 */ /* 0x008fe2000001008b */
[----:B------:R-:W-:Y:S02]  /*6570*/  MOV R2, R100 ;  /* 0x0000006400027202 */ /* 0x000fe40000000f00 */
[----:B------:R2:W-:Y:S01]  /*6580*/  STS [R79+0x2130], R84 ;  /* 0x002130544f007388 */ /* 0x0005e20000000800 */
[----:B------:R-:W-:Y:S01]  /*6590*/  FMUL.FTZ R88, R13, R88 ;  /* 0x000000580d587220 */ /* 0x000fe20000410000 */
[----:B------:R-:W-:Y:S01]  /*65a0*/  FFMA.FTZ R138, R3, R78, R138 ;  /* 0x0000004e038a7223 */ /* 0x000fe2000001008a */
[----:B------:R-:W-:Y:S01]  /*65b0*/  HFMA2 R3, -RZ, RZ, 0, 0 ;  /* 0x00000000ff037431 */ /* 0x000fe200000001ff */
[----:B------:R-:W-:Y:S01]  /*65c0*/  STS [R79+0x2134], R108 ;  /* 0x0021346c4f007388 */ /* 0x000fe20000000800 */
[----:B0-----:R-:W-:Y:S02]  /*65d0*/  IMAD R77, R77, UR26, RZ ;  /* 0x0000001a4d4d7c24 */ /* 0x001fe4000f8e02ff */
[----:B-1----:R-:W-:Y:S01]  /*65e0*/  FMUL.FTZ R86, R16, R83 ;  /* 0x0000005310567220 */ /* 0x002fe20000410000 */
[----:B------:R-:W-:Y:S01]  /*65f0*/  MOV R83, UR45 ;  /* 0x0000002d00537c02 */ /* 0x000fe20008000f00 */
[----:B------:R-:W-:Y:S01]  /*6600*/  STS [R79+0x2138], R110 ;  /* 0x0021386e4f007388 */ /* 0x000fe20000000800 */
[----:B--2---:R-:W-:Y:S01]  /*6610*/  FMUL.FTZ R84, R14, R81 ;  /* 0x000000510e547220 */ /* 0x004fe20000410000 */
[----:B------:R-:W-:-:S02]  /*6620*/  MOV R81, UR42 ;  /* 0x0000002a00517c02 */ /* 0x000fc40008000f00 */
[----:B------:R-:W-:Y:S01]  /*6630*/  STS [R79+0x213c], R86 ;  /* 0x00213c564f007388 */ /* 0x000fe20000000800 */
[----:B------:R-:W-:-:S04]  /*6640*/  IMAD.WIDE.U32 R2, R76, UR26, R2 ;  /* 0x0000001a4c027c25 */ /* 0x000fc8000f8e0002 */
[----:B------:R-:W-:Y:S01]  /*6650*/  FMUL.FTZ R76, R121, UR34 ;  /* 0x00000022794c7c20 */ /* 0x000fe20008410000 */
[----:B------:R-:W-:Y:S03]  /*6660*/  STS [R79+0x2144], R84 ;  /* 0x002144544f007388 */ /* 0x000fe60000000800 */
[----:B------:R-:W-:Y:S01]  /*6670*/  FMUL.FTZ R82, R15, R76 ;  /* 0x0000004c0f527220 */ /* 0x000fe20000410000 */
[----:B------:R-:W-:Y:S01]  /*6680*/  FFMA.FTZ R76, R4, R138, R137 ;  /* 0x0000008a044c7223 */ /* 0x000fe20000010089 */
[----:B------:R-:W-:Y:S01]  /*6690*/  STS [R79+0x2148], R88 ;  /* 0x002148584f007388 */ /* 0x000fe20000000800 */
[----:B------:R-:W-:Y:S02]  /*66a0*/  IADD3 R3, PT, PT, R3, R77, RZ ;  /* 0x0000004d03037210 */ /* 0x000fe40007ffe0ff */
[----:B------:R-:W-:Y:S01]  /*66b0*/  FFMA.FTZ R136, R5, R76, R136 ;  /* 0x0000004c05887223 */ /* 0x000fe20000010088 */
[----:B------:R-:W-:Y:S01]  /*66c0*/  FMUL.FTZ R5, R152, UR34 ;  /* 0x0000002298057c20 */ /* 0x000fe20008410000 */
[----:B------:R0:W-:Y:S01]  /*66d0*/  STS [R79+0x2140], R82 ;  /* 0x002140524f007388 */ /* 0x0001e20000000800 */
[----:B------:R-:W-:Y:S01]  /*66e0*/  IADD3 R77, PT, PT, R100, 0x80, RZ ;  /* 0x00000080644d7810 */ /* 0x000fe20007ffe0ff */
[----:B------:R-:W-:-:S04]  /*66f0*/  IMAD.WIDE.U32 R2, R81, UR11, R2 ;  /* 0x0000000b51027c25 */ /* 0x000fc8000f8e0002 */
[----:B------:R-:W-:Y:S01]  /*6700*/  FMUL.FTZ R4, R12, R5 ;  /* 0x000000050c047220 */ /* 0x000fe20000410000 */
[----:B------:R-:W-:Y:S01]  /*6710*/  FFMA.FTZ R6, R6, R136, R135 ;  /* 0x0000008806067223 */ /* 0x000fe20000010087 */
[----:B------:R-:W-:Y:S01]  /*6720*/  LEA.HI R77, R77, R100, RZ, 0x1b ;  /* 0x000000644d4d7211 */ /* 0x000fe200078fd8ff */
[----:B------:R-:W-:Y:S01]  /*6730*/  FFMA.FTZ R5, R13, R90, R80 ;  /* 0x0000005a0d057223 */ /* 0x000fe20000010050 */
[----:B------:R-:W-:Y:S01]  /*6740*/  IADD3 R2, P2, PT, R2, UR35, RZ ;  /* 0x0000002302027c10 */ /* 0x000fe2000ff5e0ff */
[----:B------:R1:W-:Y:S01]  /*6750*/  STS [R79+0x214c], R4 ;  /* 0x00214c044f007388 */ /* 0x0003e20000000800 */
[----:B------:R-:W-:Y:S01]  /*6760*/  LEA R77, R77, UR25, 0x2 ;  /* 0x000000194d4d7c11 */ /* 0x000fe2000f8e10ff */
[----:B------:R-:W-:Y:S01]  /*6770*/  FFMA.FTZ R134, R7, R6, R134 ;  /* 0x0000000607867223 */ /* 0x000fe20000010086 */
[----:B------:R-:W-:Y:S01]  /*6780*/  IADD3.X R3, PT, PT, R3, UR10, RZ, P2, !PT ;  /* 0x0000000a03037c10 */ /* 0x000fe200097fe4ff */
[----:B------:R-:W-:Y:S01]  /*6790*/  BAR.SYNC.DEFER_BLOCKING 0x0 ;  /* 0x0000000000007b1d */ /* 0x000fe20000010000 */
[----:B------:R-:W-:Y:S01]  /*67a0*/  MOV R81, UR44 ;  /* 0x0000002c00517c02 */ /* 0x000fe20008000f00 */
[----:B0-----:R-:W-:Y:S01]  /*67b0*/  FFMA.FTZ R82, R12, R91, R5 ;  /* 0x0000005b0c527223 */ /* 0x001fe20000010005 */
[----:B------:R-:W-:Y:S01]  /*67c0*/  FFMA.FTZ R80, R8, R134, R133 ;  /* 0x0000008608507223 */ /* 0x000fe20000010085 */
[----:B------:R-:W-:-:S02]  /*67d0*/  LOP3.LUT R8, R100, UR35, RZ, 0xfc, !PT ;  /* 0x0000002364087c12 */ /* 0x000fc4000f8efcff */
[----:B------:R-:W-:-:S04]  /*67e0*/  IMAD.WIDE.U32 R2, R81, UR8, R2 ;  /* 0x0000000851027c25 */ /* 0x000fc8000f8e0002 */
[----:B------:R-:W-:Y:S01]  /*67f0*/  FFMA.FTZ R115, R9, R80, R115 ;  /* 0x0000005009737223 */ /* 0x000fe20000010073 */
[----:B------:R-:W-:Y:S01]  /*6800*/  IADD3 R9, PT, PT, R100, 0x180, RZ ;  /* 0x0000018064097810 */ /* 0x000fe20007ffe0ff */
[----:B------:R-:W-:Y:S01]  /*6810*/  IMAD R5, R83, UR8, R3 ;  /* 0x0000000853057c24 */ /* 0x000fe2000f8e0203 */
[----:B-1----:R-:W-:Y:S01]  /*6820*/  LEA R4, P2, R2, UR46, 0x2 ;  /* 0x0000002e02047c11 */ /* 0x002fe2000f8410ff */
[----:B------:R-:W-:Y:S01]  /*6830*/  FFMA.FTZ R10, R10, R115, R114 ;  /* 0x000000730a0a7223 */ /* 0x000fe20000010072 */
[----:B------:R-:W-:Y:S02]  /*6840*/  IADD3 R3, PT, PT, R100, 0x100, RZ ;  /* 0x0000010064037810 */ /* 0x000fe40007ffe0ff */
[----:B------:R-:W-:Y:S02]  /*6850*/  LEA.HI.X R5, R2, UR47, R5, 0x2, P2 ;  /* 0x0000002f02057c11 */ /* 0x000fe400090f1405 */
[----:B------:R-:W-:Y:S02]  /*6860*/  IADD3 R2, PT, PT, -R8, UR50, RZ ;  /* 0x0000003208027c10 */ /* 0x000fe4000fffe1ff */
[----:B------:R-:W-:-:S02]  /*6870*/  LEA.HI R3, R3, R100, RZ, 0x1b ;  /* 0x0000006403037211 */ /* 0x000fc400078fd8ff */
[C---:B------:R-:W-:Y:S02]  /*6880*/  ISETP.GE.AND P6, PT, R2.reuse, 0x1, PT ;  /* 0x000000010200780c */ /* 0x040fe40003fc6270 */
[----:B------:R-:W-:Y:S01]  /*6890*/  LEA.HI R9, R9, R100, RZ, 0x1b ;  /* 0x0000006409097211 */ /* 0x000fe200078fd8ff */
[----:B------:R0:W1:Y:S01]  /*68a0*/  LDS R7, [R77+0x2310] ;  /* 0x002310004d077984 */ /* 0x0000620000000800 */
        /* <DEDUP_REMOVED lines=10> */
.L_x_2335:
[----:B------:R-:W-:Y:S05]  /*6950*/  BSYNC.RECONVERGENT B0 ;  /* 0x0000000000007941 */ /* 0x000fea0003800200 */
.L_x_2334:
[----:B------:R-:W-:Y:S01]  /*6960*/  BSSY.RECONVERGENT B0, `(.L_x_2336) ;  /* 0x0000004000007945 */ /* 0x000fe20003800200 */
[----:B------:R-:W-:-:S03]  /*6970*/  ISETP.GE.AND P6, PT, R2, 0x281, PT ;  /* 0x000002810200780c */ /* 0x000fc60003fc6270 */
[----:B------:R-:W-:Y:S10]  /*6980*/  @!P5 BRA `(.L_x_2337) ;  /* 0x000000000004d947 */ /* 0x000ff40003800000 */
[----:B-1----:R2:W-:Y:S02]  /*6990*/  REDG.E.ADD.F32.FTZ.RN.STRONG.GPU desc[UR32][R4.64+0x200], R7 ;  /* 0x00020007040079a6 */ /* 0x0025e4000c12f320 */
.L_x_2337:
[----:B------:R-:W-:Y:S05]  /*69a0*/  BSYNC.RECONVERGENT B0 ;  /* 0x0000000000007941 */ /* 0x000fea0003800200 */
.L_x_2336:
[----:B0-----:R0:W3:Y:S01]  /*69b0*/  LDS R3, [R8+0x2510] ;  /* 0x0025100008037984 */ /* 0x0010e20000000800 */
[----:B------:R-:W-:Y:S01]  /*69c0*/  BSSY.RECONVERGENT B0, `(.L_x_2338) ;  /* 0x0000006000007945 */ /* 0x000fe20003800200 */
[----:B------:R-:W-:Y:S02]  /*69d0*/  IADD3 R77, PT, PT, R100, 0x280, RZ ;  /* 0x00000280644d7810 */ /* 0x000fe40007ffe0ff */
[----:B-12---:R-:W-:Y:S02]  /*69e0*/  LEA.HI R7, R103, R100, RZ, 0x1b ;  /* 0x0000006467077211 */ /* 0x006fe400078fd8ff */
[----:B------:R-:W-:Y:S01]  /*69f0*/  LEA R9, R9, UR25, 0x2 ;  /* 0x0000001909097c11 */ /* 0x000fe2000f8e10ff */
[----:B------:R-:W-:Y:S06]  /*6a00*/  @!P4 BRA `(.L_x_2339) ;  /* 0x000000000004c947 */ /* 0x000fec0003800000 */
[----:B---3--:R1:W-:Y:S02]  /*6a10*/  REDG.E.ADD.F32.FTZ.RN.STRONG.GPU desc[UR32][R4.64+0x400], R3 ;  /* 0x00040003040079a6 */ /* 0x0083e4000c12f320 */
.L_x_2339:
[----:B------:R-:W-:Y:S05]  /*6a20*/  BSYNC.RECONVERGENT B0 ;  /* 0x0000000000007941 */ /* 0x000fea0003800200 */
.L_x_2338:
[----:B-1-3--:R1:W2:Y:S01]  /*6a30*/  LDS R3, [R9+0x2710] ;  /* 0x0027100009037984 */ /* 0x00a2a20000000800 */
[----:B------:R-:W-:Y:S01]  /*6a40*/  BSSY.RECONVERGENT B0, `(.L_x_2340) ;  /* 0x0000005000007945 */ /* 0x000fe20003800200 */
[----:B------:R-:W-:Y:S02]  /*6a50*/  LEA.HI R77, R77, R100, RZ, 0x1b ;  /* 0x000000644d4d7211 */ /* 0x000fe400078fd8ff */
[----:B------:R-:W-:Y:S01]  /*6a60*/  LEA R7, R7, UR25, 0x2 ;  /* 0x0000001907077c11 */ /* 0x000fe2000f8e10ff */
[----:B------:R-:W-:Y:S06]  /*6a70*/  @!P3 BRA `(.L_x_2341) ;  /* 0x000000000004b947 */ /* 0x000fec0003800000 */
[----:B--2---:R3:W-:Y:S02]  /*6a80*/  REDG.E.ADD.F32.FTZ.RN.STRONG.GPU desc[UR32][R4.64+0x600], R3 ;  /* 0x00060003040079a6 */ /* 0x0047e4000c12f320 */
.L_x_2341:
[----:B------:R-:W-:Y:S05]  /*6a90*/  BSYNC.RECONVERGENT B0 ;  /* 0x0000000000007941 */ /* 0x000fea0003800200 */
.L_x_2340:
[----:B--23--:R2:W3:Y:S01]  /*6aa0*/  LDS R3, [R7+0x2910] ;  /* 0x0029100007037984 */ /* 0x00c4e20000000800 */
[----:B------:R-:W-:Y:S01]  /*6ab0*/  BSSY.RECONVERGENT B0, `(.L_x_2342) ;  /* 0x0000004000007945 */ /* 0x000fe20003800200 */
[----:B------:R-:W-:-:S03]  /*6ac0*/  LEA R77, R77, UR25, 0x2 ;  /* 0x000000194d4d7c11 */ /* 0x000fc6000f8e10ff */
[----:B------:R-:W-:Y:S05]  /*6ad0*/  @!P2 BRA `(.L_x_2343) ;  /* 0x000000000004a947 */ /* 0x000fea0003800000 */
[----:B---3--:R4:W-:Y:S02]  /*6ae0*/  REDG.E.ADD.F32.FTZ.RN.STRONG.GPU desc[UR32][R4.64+0x800], R3 ;  /* 0x00080003040079a6 */ /* 0x0089e4000c12f320 */
.L_x_2343:
[----:B------:R-:W-:Y:S05]  /*6af0*/  BSYNC.RECONVERGENT B0 ;  /* 0x0000000000007941 */ /* 0x000fea0003800200 */
.L_x_2342:
[----:B---34-:R3:W4:Y:S01]  /*6b00*/  LDS R3, [R77+0x2b10] ;  /* 0x002b10004d037984 */ /* 0x0187220000000800 */
[----:B------:R-:W-:Y:S01]  /*6b10*/  BSSY.RECONVERGENT B0, `(.L_x_2344) ;  /* 0x0000005000007945 */ /* 0x000fe20003800200 */
[C---:B--2---:R-:W-:Y:S02]  /*6b20*/  IADD3 R7, PT, PT, R100.reuse, 0x300, RZ ;  /* 0x0000030064077810 */ /* 0x044fe40007ffe0ff */
[----:B-1----:R-:W-:Y:S01]  /*6b30*/  IADD3 R9, PT, PT, R100, 0x380, RZ ;  /* 0x0000038064097810 */ /* 0x002fe20007ffe0ff */
[----:B------:R-:W-:Y:S06]  /*6b40*/  @!P6 BRA `(.L_x_2345) ;  /* 0x000000000004e947 */ /* 0x000fec0003800000 */
[----:B----4-:R1:W-:Y:S02]  /*6b50*/  REDG.E.ADD.F32.FTZ.RN.STRONG.GPU desc[UR32][R4.64+0xa00], R3 ;  /* 0x000a0003040079a6 */ /* 0x0103e4000c12f320 */
.L_x_2345:
[----:B------:R-:W-:Y:S05]  /*6b60*/  BSYNC.RECONVERGENT B0 ;  /* 0x0000000000007941 */ /* 0x000fea0003800200 */
.L_x_2344:
[----:B-1--4-:R-:W-:Y:S01]  /*6b70*/  LOP3.LUT R3, R100, 0x400, RZ, 0xfc, !PT ;  /* 0x0000040064037812 */ /* 0x012fe200078efcff */
[----:B------:R-:W-:Y:S01]  /*6b80*/  BSSY.RECONVERGENT B0, `(.L_x_2346) ;  /* 0x000000f000007945 */ /* 0x000fe20003800200 */
[-C--:B------:R-:W-:Y:S02]  /*6b90*/  LEA.HI R7, R7, R100.reuse, RZ, 0x1b ;  /* 0x0000006407077211 */ /* 0x080fe400078fd8ff */
[-C--:B0-----:R-:W-:Y:S02]  /*6ba0*/  LEA.HI R8, R3, R100.reuse, RZ, 0x1b ;  /* 0x0000006403087211 */ /* 0x081fe400078fd8ff */
[----:B------:R-:W-:Y:S02]  /*6bb0*/  LEA R3, R7, UR25, 0x2 ;  /* 0x0000001907037c11 */ /* 0x000fe4000f8e10ff */
[----:B------:R-:W-:Y:S02]  /*6bc0*/  ISETP.GE.AND P6, PT, R2, 0x301, PT ;  /* 0x000003010200780c */ /* 0x000fe40003fc6270 */
[----:B------:R-:W-:-:S02]  /*6bd0*/  LEA.HI R9, R9, R100, RZ, 0x1b ;  /* 0x0000006409097211 */ /* 0x000fc400078fd8ff */
[----:B------:R-:W0:Y:S01]  /*6be0*/  LDS R3, [R3+0x2d10] ;  /* 0x002d100003037984 */ /* 0x000e220000000800 */
[----:B---3--:R-:W-:Y:S02]  /*6bf0*/  IADD3 R77, PT, PT, R100, 0x480, RZ ;  /* 0x00000480644d7810 */ /* 0x008fe40007ffe0ff */
[----:B------:R-:W-:Y:S02]  /*6c00*/  LEA R9, R9, UR25, 0x2 ;  /* 0x0000001909097c11 */ /* 0x000fe4000f8e10ff */
[C---:B------:R-:W-:Y:S02]  /*6c10*/  ISETP.GE.AND P2, PT, R2.reuse, 0x381, PT ;  /* 0x000003810200780c */ /* 0x040fe40003f46270 */
[C---:B------:R-:W-:Y:S02]  /*6c20*/  ISETP.GE.AND P3, PT, R2.reuse, 0x401, PT ;  /* 0x000004010200780c */ /* 0x040fe40003f66270 */
[C---:B------:R-:W-:Y:S02]  /*6c30*/  ISETP.GE.AND P4, PT, R2.reuse, 0x481, PT ;  /* 0x000004810200780c */ /* 0x040fe40003f86270 */
[----:B------:R-:W-:Y:S01]  /*6c40*/  ISETP.GE.AND P5, PT, R2, 0x501, PT ;  /* 0x000005010200780c */ /* 0x000fe20003fa6270 */
[----:B------:R-:W-:-:S12]  /*6c50*/  @!P6 BRA `(.L_x_2347) ;  /* 0x000000000004e947 */ /* 0x000fd80003800000 */
[----:B0-----:R1:W-:Y:S02]  /*6c60*/  REDG.E.ADD.F32.FTZ.RN.STRONG.GPU desc[UR32][R4.64+0xc00], R3 ;  /* 0x000c0003040079a6 */ /* 0x0013e4000c12f320 */
.L_x_2347:
[----:B------:R-:W-:Y:S05]  /*6c70*/  BSYNC.RECONVERGENT B0 ;  /* 0x0000000000007941 */ /* 0x000fea0003800200 */
.L_x_2346:
[----:B01----:R0:W1:Y:S01]  /*6c80*/  LDS R3, [R9+0x2f10] ;  /* 0x002f100009037984 */ /* 0x0030620000000800 */
[----:B------:R-:W-:Y:S01]  /*6c90*/  BSSY.RECONVERGENT B0, `(.L_x_2348) ;  /* 0x0000006000007945 */ /* 0x000fe20003800200 */
[----:B------:R-:W-:Y:S02]  /*6ca0*/  IADD3 R7, PT, PT, R100, 0x500, RZ ;  /* 0x0000050064077810 */ /* 0x000fe40007ffe0ff */
[----:B------:R-:W-:Y:S02]  /*6cb0*/  LEA.HI R77, R77, R100, RZ, 0x1b ;  /* 0x000000644d4d7211 */ /* 0x000fe400078fd8ff */
[----:B------:R-:W-:Y:S01]  /*6cc0*/  LEA R8, R8, UR25, 0x2 ;  /* 0x0000001908087c11 */ /* 0x000fe2000f8e10ff */
[----:B------:R-:W-:Y:S06]  /*6cd0*/  @!P2 BRA `(.L_x_2349) ;  /* 0x000000000004a947 */ /* 0x000fec0003800000 */
[----:B-1----:R2:W-:Y:S02]  /*6ce0*/  REDG.E.ADD.F32.FTZ.RN.STRONG.GPU desc[UR32][R4.64+0xe00], R3 ;  /* 0x000e0003040079a6 */ /* 0x0025e4000c12f320 */
.L_x_2349:
[----:B------:R-:W-:Y:S05]  /*6cf0*/  BSYNC.RECONVERGENT B0 ;  /* 0x0000000000007941 */ /* 0x000fea0003800200 */
.L_x_2348:
[----:B-12---:R1:W2:Y:S01]  /*6d00*/  LDS R3, [R8+0x3110] ;  /* 0x0031100008037984 */ /* 0x0062a20000000800 */
[----:B------:R-:W-:Y:S01]  /*6d10*/  BSSY.RECONVERGENT B0, `(.L_x_2350) ;  /* 0x0000005000007945 */ /* 0x000fe20003800200 */
[----:B------:R-:W-:Y:S02]  /*6d20*/  LEA.HI R7, R7, R100, RZ, 0x1b ;  /* 0x0000006407077211 */ /* 0x000fe400078fd8ff */
[----:B------:R-:W-:Y:S01]  /*6d30*/  LEA R77, R77, UR25, 0x2 ;  /* 0x000000194d4d7c11 */ /* 0x000fe2000f8e10ff */
[----:B------:R-:W-:Y:S06]  /*6d40*/  @!P3 BRA `(.L_x_2351) ;  /* 0x000000000004b947 */ /* 0x000fec0003800000 */
[----:B--2---:R3:W-:Y:S02]  /*6d50*/  REDG.E.ADD.F32.FTZ.RN.STRONG.GPU desc[UR32][R4.64+0x1000], R3 ;  /* 0x00100003040079a6 */ /* 0x0047e4000c12f320 */
.L_x_2351:
[----:B------:R-:W-:Y:S05]  /*6d60*/  BSYNC.RECONVERGENT B0 ;  /* 0x0000000000007941 */ /* 0x000fea0003800200 */
.L_x_2350:
[----:B--23--:R2:W3:Y:S01]  /*6d70*/  LDS R3, [R77+0x3310] ;  /* 0x003310004d037984 */ /* 0x00c4e20000000800 */
[----:B------:R-:W-:Y:S01]  /*6d80*/  BSSY.RECONVERGENT B0, `(.L_x_2352) ;  /* 0x0000005000007945 */ /* 0x000fe20003800200 */
[----:B0-----:R-:W-:Y:S02]  /*6d90*/  IADD3 R9, PT, PT, R100, 0x580, RZ ;  /* 0x0000058064097810 */ /* 0x001fe40007ffe0ff */
[----:B------:R-:W-:Y:S01]  /*6da0*/  LEA R7, R7, UR25, 0x2 ;  /* 0x0000001907077c11 */ /* 0x000fe2000f8e10ff */
[----:B------:R-:W-:Y:S06]  /*6db0*/  @!P4 BRA `(.L_x_2353) ;  /* 0x000000000004c947 */ /* 0x000fec0003800000 */
[----:B---3--:R0:W-:Y:S02]  /*6dc0*/  REDG.E.ADD.F32.FTZ.RN.STRONG.GPU desc[UR32][R4.64+0x1200], R3 ;  /* 0x00120003040079a6 */ /* 0x0081e4000c12f320 */
.L_x_2353:
[----:B------:R-:W-:Y:S05]  /*6dd0*/  BSYNC.RECONVERGENT B0 ;  /* 0x0000000000007941 */ /* 0x000fea0003800200 */
.L_x_2352:
[----:B0--3--:R0:W3:Y:S01]  /*6de0*/  LDS R3, [R7+0x3510] ;  /* 0x0035100007037984 */ /* 0x0090e20000000800 */
[----:B------:R-:W-:Y:S01]  /*6df0*/  BSSY.RECONVERGENT B0, `(.L_x_2354) ;  /* 0x0000004000007945 */ /* 0x000fe20003800200 */
[----:B------:R-:W-:-:S03]  /*6e00*/  LEA.HI R9, R9, R100, RZ, 0x1b ;  /* 0x0000006409097211 */ /* 0x000fc600078fd8ff */
[----:B------:R-:W-:Y:S05]  /*6e10*/  @!P5 BRA `(.L_x_2355) ;  /* 0x000000000004d947 */ /* 0x000fea0003800000 */
[----:B---3--:R4:W-:Y:S02]  /*6e20*/  REDG.E.ADD.F32.FTZ.RN.STRONG.GPU desc[UR32][R4.64+0x1400], R3 ;  /* 0x00140003040079a6 */ /* 0x0089e4000c12f320 */
.L_x_2355:
[----:B------:R-:W-:Y:S05]  /*6e30*/  BSYNC.RECONVERGENT B0 ;  /* 0x0000000000007941 */ /* 0x000fea0003800200 */
.L_x_2354:
        /* <DEDUP_REMOVED lines=12> */
.L_x_2357:
[----:B------:R-:W-:Y:S05]  /*6f00*/  BSYNC.RECONVERGENT B0 ;  /* 0x0000000000007941 */ /* 0x000fea0003800200 */
.L_x_2356:
[-C--:B------:R-:W-:Y:S01]  /*6f10*/  FFMA.FTZ R9, R29, -R96.reuse, R132 ;  /* 0x800000601d097223 */ /* 0x080fe20000010084 */
[----:B------:R-:W-:Y:S01]  /*6f20*/  FMUL.FTZ R2, R115, R96 ;  /* 0x0000006073027220 */ /* 0x000fe20000410000 */
[----:B--2---:R-:W-:Y:S01]  /*6f30*/  FFMA.FTZ R77, R3, R8, RZ ;  /* 0x00000008034d7223 */ /* 0x004fe200000100ff */
[-C--:B------:R-:W-:Y:S01]  /*6f40*/  FFMA.FTZ R88, R30, -R95.reuse, R131 ;  /* 0x8000005f1e587223 */ /* 0x080fe20000010083 */
[----:B01----:R-:W-:Y:S01]  /*6f50*/  FMUL.FTZ R7, R80, R95 ;  /* 0x0000005f50077220 */ /* 0x003fe20000410000 */
        /* <DEDUP_REMOVED lines=26> */
.L_x_2359:
[----:B------:R-:W-:Y:S05]  /*7100*/  BSYNC.RECONVERGENT B0 ;  /* 0x0000000000007941 */ /* 0x000fea0003800200 */
.L_x_2358:
[----:B------:R-:W-:Y:S01]  /*7110*/  FFMA.FTZ R110, R90, R109, R83 ;  /* 0x0000006d5a6e7223 */ /* 0x000fe20000010053 */
[----:B------:R-:W-:Y:S01]  /*7120*/  BSSY.RECONVERGENT B0, `(.L_x_2360) ;  /* 0x0000006000007945 */ /* 0x000fe20003800200 */
[----:B------:R3:W4:Y:S01]  /*7130*/  LDS R83, [R89+0x3b10] ;  /* 0x003b100059537984 */ /* 0x0007220000000800 */
[-C--:B------:R-:W-:Y:S01]  /*7140*/  FFMA.FTZ R126, R36, -R25.reuse, R125 ;  /* 0x80000019247e7223 */ /* 0x080fe2000001007d */
[----:B-12---:R-:W-:Y:S01]  /*7150*/  FMUL.FTZ R81, R78, R25 ;  /* 0x000000194e517220 */ /* 0x006fe20000410000 */
[----:B------:R-:W-:Y:S06]  /*7160*/  @!P3 BRA `(.L_x_2361) ;  /* 0x000000000004b947 */ /* 0x000fec0003800000 */
[----:B----4-:R1:W-:Y:S02]  /*7170*/  REDG.E.ADD.F32.FTZ.RN.STRONG.GPU desc[UR32][R4.64+0x1a00], R83 ;  /* 0x001a0053040079a6 */ /* 0x0103e4000c12f320 */
.L_x_2361:
[----:B------:R-:W-:Y:S05]  /*7180*/  BSYNC.RECONVERGENT B0 ;  /* 0x0000000000007941 */ /* 0x000fea0003800200 */
.L_x_2360:
[C---:B------:R-:W-:Y:S01]  /*7190*/  IADD3 R91, PT, PT, R100.reuse, 0x700, RZ ;  /* 0x00000700645b7810 */ /* 0x040fe20007ffe0ff */
[----:B------:R-:W-:Y:S01]  /*71a0*/  FFMA.FTZ R113, R39, -R22, R122 ;  /* 0x8000001627717223 */ /* 0x000fe2000001007a */
[----:B------:R-:W-:Y:S01]  /*71b0*/  IADD3 R119, PT, PT, R100, 0x780, RZ ;  /* 0x0000078064777810 */ /* 0x000fe20007ffe0ff */
[----:B------:R-:W-:Y:S01]  /*71c0*/  FFMA.FTZ R122, R40, -R21, R121 ;  /* 0x80000015287a7223 */ /* 0x000fe20000010079 */
[----:B------:R-:W-:Y:S01]  /*71d0*/  LEA.HI R91, R91, R100, RZ, 0x1b ;  /* 0x000000645b5b7211 */ /* 0x000fe200078fd8ff */
[----:B------:R-:W-:Y:S01]  /*71e0*/  FFMA.FTZ R111, R37, -R24, R124 ;  /* 0x80000018256f7223 */ /* 0x000fe2000001007c */
[----:B------:R-:W-:Y:S01]  /*71f0*/  LEA.HI R119, R119, R100, RZ, 0x1b ;  /* 0x0000006477777211 */ /* 0x000fe200078fd8ff */
[-C--:B------:R-:W-:Y:S01]  /*7200*/  FFMA.FTZ R124, R38, -R23.reuse, R123 ;  /* 0x80000017267c7223 */ /* 0x080fe2000001007b */
[----:B------:R-:W-:Y:S01]  /*7210*/  LEA R121, R91, UR25, 0x2 ;  /* 0x000000195b797c11 */ /* 0x000fe2000f8e10ff */
[----:B------:R-:W-:Y:S01]  /*7220*/  FMUL.FTZ R108, R0, R24 ;  /* 0x00000018006c7220 */ /* 0x000fe20000410000 */
[----:B------:R-:W-:Y:S01]  /*7230*/  LEA R123, R119, UR25, 0x2 ;  /* 0x00000019777b7c11 */ /* 0x000fe2000f8e10ff */
[----:B-1--4-:R-:W-:Y:S01]  /*7240*/  FFMA.FTZ R83, R81, R126, R110 ;  /* 0x0000007e51537223 */ /* 0x012fe2000001006e */
[----:B0-----:R-:W-:Y:S01]  /*7250*/  FMUL.FTZ R85, R101, R23 ;  /* 0x0000001765557220 */ /* 0x001fe20000410000 */
[----:B------:R0:W1:Y:S01]  /*7260*/  LDS R119, [R121+0x3d10] ;  /* 0x003d100079777984 */ /* 0x0000620000000800 */
[----:B------:R-:W-:Y:S01]  /*7270*/  FMUL.FTZ R110, R102, R22 ;  /* 0x00000016666e7220 */ /* 0x000fe20000410000 */
[----:B------:R-:W-:Y:S01]  /*7280*/  FFMA.FTZ R112, R108, R111, R83 ;  /* 0x0000006f6c707223 */ /* 0x000fe20000010053 */
[----:B---3--:R-:W-:Y:S01]  /*7290*/  FMUL.FTZ R89, R143, R21 ;  /* 0x000000158f597220 */ /* 0x008fe20000410000 */
[----:B------:R-:W-:Y:S01]  /*72a0*/  FFMA.FTZ R117, R41, -R20, R120 ;  /* 0x8000001429757223 */ /* 0x000fe20000010078 */
[-C--:B------:R-:W-:Y:S01]  /*72b0*/  FFMA.FTZ R120, R42, -R19.reuse, R151 ;  /* 0x800000132a787223 */ /* 0x080fe20000010097 */
[----:B------:R-:W-:Y:S01]  /*72c0*/  FFMA.FTZ R83, R85, R124, R112 ;  /* 0x0000007c55537223 */ /* 0x000fe20000010070 */
[----:B------:R-:W-:Y:S01]  /*72d0*/  FMUL.FTZ R112, R104, R20 ;  /* 0x0000001468707220 */ /* 0x000fe20000410000 */
[----:B------:R-:W-:Y:S01]  /*72e0*/  FMUL.FTZ R91, R105, R19 ;  /* 0x00000013695b7220 */ /* 0x000fe20000410000 */
[----:B------:R-:W-:Y:S01]  /*72f0*/  BSSY.RECONVERGENT B0, `(.L_x_2362) ;  /* 0x0000009000007945 */ /* 0x000fe20003800200 */
[----:B------:R-:W-:Y:S01]  /*7300*/  FFMA.FTZ R114, R110, R113, R83 ;  /* 0x000000716e727223 */ /* 0x000fe20000010053 */
[----:B------:R-:W-:-:S03]  /*7310*/  FFMA.FTZ R152, R43, -R18, R152 ;  /* 0x800000122b987223 */ /* 0x000fc60000010098 */
[----:B------:R-:W-:Y:S01]  /*7320*/  FFMA.FTZ R83, R89, R122, R114 ;  /* 0x0000007a59537223 */ /* 0x000fe20000010072 */
[----:B------:R-:W-:-:S03]  /*7330*/  FMUL.FTZ R114, R106, R18 ;  /* 0x000000126a727220 */ /* 0x000fc60000410000 */
[----:B------:R-:W-:-:S04]  /*7340*/  FFMA.FTZ R128, R112, R117, R83 ;  /* 0x0000007570807223 */ /* 0x000fc80000010053 */
[----:B------:R-:W-:Y:S01]  /*7350*/  FFMA.FTZ R83, R91, R120, R128 ;  /* 0x000000785b537223 */ /* 0x000fe20000010080 */
[----:B0-----:R-:W-:Y:S06]  /*7360*/  @!P4 BRA `(.L_x_2363) ;  /* 0x000000000004c947 */ /* 0x001fec0003800000 */
[----:B-1----:R0:W-:Y:S02]  /*7370*/  REDG.E.ADD.F32.FTZ.RN.STRONG.GPU desc[UR32][R4.64+0x1c00], R119 ;  /* 0x001c0077040079a6 */ /* 0x0021e4000c12f320 */
.L_x_2363:
[----:B------:R-:W-:Y:S05]  /*7380*/  BSYNC.RECONVERGENT B0 ;  /* 0x0000000000007941 */ /* 0x000fea0003800200 */
.L_x_2362:
[----:B01----:R0:W1:Y:S01]  /*7390*/  LDS R119, [R123+0x3f10] ;  /* 0x003f10007b777984 */ /* 0x0030620000000800 */
[----:B------:R-:W-:Y:S01]  /*73a0*/  BSSY.RECONVERGENT B0, `(.L_x_2364) ;  /* 0x0000004000007945 */ /* 0x000fe20003800200 */
[----:B------:R-:W-:-:S03]  /*73b0*/  FFMA.FTZ R83, R114, R152, R83 ;  /* 0x0000009872537223 */ /* 0x000fc60000010053 */
[----:B------:R-:W-:Y:S05]  /*73c0*/  @!P5 BRA `(.L_x_2365) ;  /* 0x000000000004d947 */ /* 0x000fea0003800000 */
[----:B-1----:R2:W-:Y:S02]  /*73d0*/  REDG.E.ADD.F32.FTZ.RN.STRONG.GPU desc[UR32][R4.64+0x1e00], R119 ;  /* 0x001e0077040079a6 */ /* 0x0025e4000c12f320 */
.L_x_2365:
[----:B------:R-:W-:Y:S05]  /*73e0*/  BSYNC.RECONVERGENT B0 ;  /* 0x0000000000007941 */ /* 0x000fea0003800200 */
.L_x_2364:
[----:B0-----:R-:W0:Y:S01]  /*73f0*/  S2R R123, SR_LANEID ;  /* 0x00000000007b7919 */ /* 0x001e220000000000 */
[-C--:B-12---:R-:W-:Y:S01]  /*7400*/  FMUL.FTZ R119, R11, R106.reuse ;  /* 0x0000006a0b777220 */ /* 0x086fe20000410000 */
[----:B------:R-:W-:Y:S01]  /*7410*/  ISETP.NE.AND P3, PT, R100, RZ, PT ;  /* 0x000000ff6400720c */ /* 0x000fe20003f65270 */
[----:B------:R-:W-:Y:S01]  /*7420*/  BSSY.RECONVERGENT B0, `(.L_x_2366) ;  /* 0x0000082000007945 */ /* 0x000fe20003800200 */
[----:B------:R-:W1:Y:S01]  /*7430*/  SHFL.DOWN PT, R4, R83, 0x1, 0x1f ;  /* 0x08201f0053047f89 */ /* 0x000e6200000e0000 */
[----:B------:R-:W-:Y:S01]  /*7440*/  FMUL.FTZ R152, R152, R119 ;  /* 0x0000007798987220 */ /* 0x000fe20000410000 */
[----:B------:R-:W-:Y:S01]  /*7450*/  FADD.FTZ R75, R114, R75 ;  /* 0x0000004b724b7221 */ /* 0x000fe20000010000 */
[----:B------:R-:W-:Y:S01]  /*7460*/  FADD.FTZ R74, R91, R74 ;  /* 0x0000004a5b4a7221 */ /* 0x000fe20000010000 */
[----:B------:R-:W2:Y:S01]  /*7470*/  SHFL.DOWN PT, R5, R82, 0x1, 0x1f ;  /* 0x08201f0052057f89 */ /* 0x000ea200000e0000 */
        /* <DEDUP_REMOVED lines=32> */
[----:B------:R-:W-:Y:S02]  /*7680*/  ISETP.GT.AND P2, PT, R123, 0x17, PT ;  /* 0x000000177b00780c */ /* 0x000fe40003f44270 */
[----:B------:R-:W1:Y:S01]  /*7690*/  SHFL.DOWN PT, R121, R82, 0x8, 0x1f ;  /* 0x09001f0052797f89 */ /* 0x000e6200000e0000 */
[----:B------:R-:W-:Y:S01]  /*76a0*/  FMUL.FTZ R119, R120, R5 ;  /* 0x0000000578777220 */ /* 0x000fe20000410000 */
[----:B------:R-:W-:Y:S01]  /*76b0*/  FMUL.FTZ R5, R11, R143 ;  /* 0x0000008f0b057220 */ /* 0x000fe20000410000 */
[----:B------:R-:W-:Y:S01]  /*76c0*/  FMUL.FTZ R120, R117, R4 ;  /* 0x0000000475787220 */ /* 0x000fe20000410000 */
[C---:B------:R-:W-:Y:S01]  /*76d0*/  FMUL.FTZ R4, R11.reuse, R102 ;  /* 0x000000660b047220 */ /* 0x040fe20000410000 */
[----:B------:R-:W-:Y:S01]  /*76e0*/  FFMA.FTZ R105, R42, R105, R119 ;  /* 0x000000692a697223 */ /* 0x000fe20000010077 */
        /* <DEDUP_REMOVED lines=9> */
[----:B------:R-:W-:Y:S01]  /*7780*/  FFMA.FTZ R101, R38, R101, R113 ;  /* 0x0000006526657223 */ /* 0x000fe20000010071 */
[----:B------:R-:W-:Y:S01]  /*7790*/  FMUL.FTZ R111, R126, R5 ;  /* 0x000000057e6f7220 */ /* 0x000fe20000410000 */
[----:B------:R-:W-:Y:S01]  /*77a0*/  FMUL.FTZ R5, R11, R76 ;  /* 0x0000004c0b057220 */ /* 0x000fe20000410000 */
[----:B------:R-:W-:Y:S01]  /*77b0*/  FFMA.FTZ R120, R37, R0, R4 ;  /* 0x0000000025787223 */ /* 0x000fe20000010004 */
[----:B------:R-:W-:Y:S01]  /*77c0*/  FMUL.FTZ R0, R11, R138 ;  /* 0x0000008a0b007220 */ /* 0x000fe20000410000 */
[----:B0-----:R-:W-:Y:S01]  /*77d0*/  @!P2 FADD.FTZ R83, R83, R128 ;  /* 0x000000805353a221 */ /* 0x001fe20000010000 */
[----:B------:R-:W-:Y:S01]  /*77e0*/  FFMA.FTZ R143, R40, R143, R117 ;  /* 0x0000008f288f7223 */ /* 0x000fe20000010075 */
[----:B------:R-:W-:Y:S01]  /*77f0*/  FFMA.FTZ R111, R36, R78, R111 ;  /* 0x0000004e246f7223 */ /* 0x000fe2000001006f */
[----:B------:R-:W-:Y:S01]  /*7800*/  FMUL.FTZ R4, R109, R0 ;  /* 0x000000006d047220 */ /* 0x000fe20000410000 */
[----:B-1----:R-:W-:Y:S01]  /*7810*/  @!P2 FADD.FTZ R82, R82, R121 ;  /* 0x000000795252a221 */ /* 0x002fe20000010000 */
[----:B------:R-:W0:Y:S01]  /*7820*/  SHFL.DOWN PT, R122, R83, 0x10, 0x1f ;  /* 0x0a001f00537a7f89 */ /* 0x000e2200000e0000 */
[----:B------:R-:W-:Y:S01]  /*7830*/  FMUL.FTZ R0, R11, R136 ;  /* 0x000000880b007220 */ /* 0x000fe20000410000 */
[----:B------:R-:W-:Y:S01]  /*7840*/  ISETP.NE.AND P2, PT, R123, RZ, PT ;  /* 0x000000ff7b00720c */ /* 0x000fe20003f45270 */
[----:B------:R-:W-:Y:S01]  /*7850*/  FMUL.FTZ R109, R118, R5 ;  /* 0x00000005766d7220 */ /* 0x000fe20000410000 */
        /* <DEDUP_REMOVED lines=9> */
[----:B------:R-:W-:Y:S01]  /*78f0*/  FFMA.FTZ R87, R32, R6, R5 ;  /* 0x0000000620577223 */ /* 0x000fe20000010005 */
[C---:B------:R-:W-:Y:S01]  /*7900*/  FMUL.FTZ R5, R11.reuse, R80 ;  /* 0x000000500b057220 */ /* 0x040fe20000410000 */
[C---:B------:R-:W-:Y:S01]  /*7910*/  FMUL.FTZ R0, R11.reuse, R115 ;  /* 0x000000730b007220 */ /* 0x040fe20000410000 */
        /* <DEDUP_REMOVED lines=50> */
.L_x_2367:
[----:B------:R-:W-:Y:S05]  /*7c40*/  BSYNC.RECONVERGENT B0 ;  /* 0x0000000000007941 */ /* 0x000fea0003800200 */
.L_x_2366:
[----:B------:R-:W-:-:S04]  /*7c50*/  UIADD3 UR8, UPT, UPT, UR8, 0x1, URZ ;  /* 0x0000000108087890 */ /* 0x000fc8000fffe0ff */
[----:B------:R-:W-:-:S09]  /*7c60*/  UISETP.GE.AND UP0, UPT, UR8, UR49, UPT ;  /* 0x000000310800728c */ /* 0x000fd2000bf06270 */
[----:B------:R-:W-:Y:S05]  /*7c70*/  BRA.U !UP0, `(.L_x_2368) ;  /* 0xffffffc908707547 */ /* 0x000fea000b83ffff */
.L_x_2323:
[----:B------:R-:W-:Y:S01]  /*7c80*/  BAR.SYNC.DEFER_BLOCKING 0x0 ;  /* 0x0000000000007b1d */ /* 0x000fe20000010000 */
[C---:B0-----:R-:W-:Y:S02]  /*7c90*/  SHF.L.U32 R3, R100.reuse, 0x2, RZ ;  /* 0x0000000264037819 */ /* 0x041fe400000006ff */
[----:B------:R-:W-:Y:S02]  /*7ca0*/  LOP3.LUT R0, R100, 0x1f, RZ, 0xc0, !PT ;  /* 0x0000001f64007812 */ /* 0x000fe400078ec0ff */
[----:B------:R-:W-:Y:S01]  /*7cb0*/  LOP3.LUT R3, R3, 0xf80, RZ, 0xc0, !PT ;  /* 0x00000f8003037812 */ /* 0x000fe200078ec0ff */
[----:B------:R-:W0:Y:S01]  /*7cc0*/  LDCU.64 UR28, c[0x0][0x4f8] ;  /* 0x00009f00ff1c77ac */ /* 0x000e220008000a00 */
[----:B------:R-:W-:Y:S01]  /*7cd0*/  MOV R5, 0x10 ;  /* 0x0000001000057802 */ /* 0x000fe20000000f00 */
[----:B------:R-:W2:Y:S01]  /*7ce0*/  LDL.LU R76, [R1+0x14] ;  /* 0x00001400014c7983 */ /* 0x000ea20000300800 */
[----:B------:R-:W-:Y:S01]  /*7cf0*/  LOP3.LUT R2, R3, R0, RZ, 0xfc, !PT ;  /* 0x0000000003027212 */ /* 0x000fe200078efcff */
[----:B------:R-:W1:Y:S01]  /*7d00*/  S2UR UR10, SR_CTAID.Y ;  /* 0x00000000000a79c3 */ /* 0x000e620000002600 */
[----:B------:R-:W1:Y:S03]  /*7d10*/  LDCU.64 UR30, c[0x0][0x500] ;  /* 0x0000a000ff1e77ac */ /* 0x000e660008000a00 */
[----:B------:R-:W-:Y:S01]  /*7d20*/  IMAD.WIDE.U32 R4, R2, R5, UR12 ;  /* 0x0000000c02047e25 */ /* 0x000fe2000f8e0005 */
[----:B------:R-:W-:Y:S01]  /*7d30*/  UIADD3 UR18, UPT, UPT, UR14, -0x1, URZ ;  /* 0xffffffff0e127890 */ /* 0x000fe2000fffe0ff */
[----:B------:R-:W3:Y:S03]  /*7d40*/  LDCU.64 UR34, c[0x0][0x550] ;  /* 0x0000aa00ff2277ac */ /* 0x000ee60008000a00 */
[----:B------:R-:W4:Y:S04]  /*7d50*/  LDG.E.128 R12, desc[UR32][R4.64] ;  /* 0x00000020040c7981 */ /* 0x000f28000c1e1d00 */
[----:B------:R-:W5:Y:S04]  /*7d60*/  LDG.E.128 R16, desc[UR32][R4.64+0x200] ;  /* 0x0002002004107981 */ /* 0x000f68000c1e1d00 */
[----:B------:R-:W2:Y:S04]  /*7d70*/  LDG.E.128 R20, desc[UR32][R4.64+0x400] ;  /* 0x0004002004147981 */ /* 0x000ea8000c1e1d00 */
[----:B------:R-:W2:Y:S01]  /*7d80*/  LDG.E.128 R24, desc[UR32][R4.64+0x600] ;  /* 0x0006002004187981 */ /* 0x000ea2000c1e1d00 */
[----:B------:R-:W-:Y:S01]  /*7d90*/  USHF.L.U32 UR8, UR18, 0xb, URZ ;  /* 0x0000000b12087899 */ /* 0x000fe200080006ff */
[----:B------:R-:W-:Y:S01]  /*7da0*/  UMOV UR9, URZ ;  /* 0x000000ff00097c82 */ /* 0x000fe20008000000 */
[----:B-1----:R-:W-:-:S02]  /*7db0*/  UIMAD UR19, UR10, UR31, URZ ;  /* 0x0000001f0a1372a4 */ /* 0x002fc4000f8e02ff */
        /* <DEDUP_REMOVED lines=10> */
[----:B------:R-:W-:Y:S02]  /*7e60*/  UIADD3 UR12, UP3, UPT, UR12, -0x2000, URZ ;  /* 0xffffe0000c0c7890 */ /* 0x000fe4000ff7e0ff */
[----:B------:R-:W-:Y:S02]  /*7e70*/  UIADD3.X UR22, UPT, UPT, UR22, -0x1, URZ, UP1, !UPT ;  /* 0xffffffff16167890 */ /* 0x000fe40008ffe4ff */
[----:B------:R-:W-:-:S02]  /*7e80*/  UIADD3.X UR20, UPT, UPT, UR20, -0x1, URZ, UP2, !UPT ;  /* 0xffffffff14147890 */ /* 0x000fc400097fe4ff */
        /* <DEDUP_REMOVED lines=134> */
[----:B0-----:R-:W-:-:S02]  /*86f0*/  UIMAD.WIDE.U32 UR8, UR26, UR16, UR8 ;  /* 0x000000101a0872a5 */ /* 0x001fc4000f8e0008 */
[----:B------:R-:W-:Y:S01]  /*8700*/  UIMAD UR16, UR10, UR29, URZ ;  /* 0x0000001d0a1072a4 */ /* 0x000fe2000f8e02ff */
[----:B------:R0:W-:Y:S01]  /*8710*/  STG.E.128 desc[UR32][R4.64+0x600], R28 ;  /* 0x0006001c04007986 */ /* 0x0001e2000c101d20 */
[----:B------:R-:W3:Y:S01]  /*8720*/  @!P2 MUFU.RCP R19, R8 ;  /* 0x000000080013a308 */ /* 0x000ee20000001000 */
[----:B-1----:R-:W-:Y:S01]  /*8730*/  FADD.FTZ R7, R6, R57 ;  /* 0x0000003906077221 */ /* 0x002fe20000010000 */
[----:B-----5:R-:W-:Y:S01]  /*8740*/  @!P5 FMUL.FTZ R44, R44, R17 ;  /* 0x000000112c2cd220 */ /* 0x020fe20000410000 */
[----:B------:R-:W-:Y:S01]  /*8750*/  BAR.SYNC.DEFER_BLOCKING 0x0 ;  /* 0x0000000000007b1d */ /* 0x000fe20000010000 */
[----:B------:R-:W-:Y:S01]  /*8760*/  UIMAD UR9, UR26, UR17, UR9 ;  /* 0x000000111a0972a4 */ /* 0x000fe2000f8e0209 */
[----:B------:R-:W-:-:S03]  /*8770*/  FADD.FTZ R6, R7, R58 ;  /* 0x0000003a07067221 */ /* 0x000fc60000010000 */
[----:B------:R-:W-:Y:S01]  /*8780*/  UIMAD.WIDE.U32 UR8, UR10, UR28, UR8 ;  /* 0x0000001c0a0872a5 */ /* 0x000fe2000f8e0008 */
[----:B------:R-:W1:Y:S01]  /*8790*/  @!P1 MUFU.RCP R32, R9 ;  /* 0x0000000900209308 */ /* 0x000e620000001000 */
[----:B--2---:R-:W-:Y:S02]  /*87a0*/  @!P3 FMUL.FTZ R45, R45, R18 ;  /* 0x000000122d2db220 */ /* 0x004fe40000410000 */
[----:B------:R-:W-:Y:S02]  /*87b0*/  UIADD3 UR16, UPT, UPT, UR9, UR16, URZ ;  /* 0x0000001009107290 */ /* 0x000fe4000fffe0ff */
[----:B------:R-:W-:Y:S01]  /*87c0*/  ULEA UR9, UP0, UR8, UR30, 0x2 ;  /* 0x0000001e08097291 */ /* 0x000fe2000f8010ff */
[----:B---3--:R-:W-:Y:S01]  /*87d0*/  @!P2 FMUL.FTZ R46, R46, R19 ;  /* 0x000000132e2ea220 */ /* 0x008fe20000410000 */
[----:B0-----:R-:W-:Y:S02]  /*87e0*/  FADD.FTZ R5, R6, R59 ;  /* 0x0000003b06057221 */ /* 0x001fe40000010000 */
[----:B------:R-:W-:-:S02]  /*87f0*/  ULEA.HI.X UR8, UR8, UR31, UR16, 0x2, UP0 ;  /* 0x0000001f08087291 */ /* 0x000fc400080f1410 */
[----:B------:R-:W-:Y:S01]  /*8800*/  UIADD3 UR24, UP0, UPT, UR24, -0x2000, URZ ;  /* 0xffffe00018187890 */ /* 0x000fe2000ff1e0ff */
[----:B------:R-:W-:-:S03]  /*8810*/  FADD.FTZ R4, R5, R52 ;  /* 0x0000003405047221 */ /* 0x000fc60000010000 */
[----:B------:R-:W-:Y:S01]  /*8820*/  MOV R5, UR8 ;  /* 0x0000000800057c02 */ /* 0x000fe20008000f00 */
[----:B-1----:R-:W-:Y:S01]  /*8830*/  @!P1 FMUL.FTZ R47, R47, R32 ;  /* 0x000000202f2f9220 */ /* 0x002fe20000410000 */
[----:B------:R-:W-:Y:S01]  /*8840*/  STS.128 [R98], R56 ;  /* 0x0000003862007388 */ /* 0x000fe20000000c00 */
[----:B------:R-:W-:Y:S02]  /*8850*/  UIADD3.X UR23, UPT, UPT, UR23, -0x1, URZ, UP0, !UPT ;  /* 0xffffffff17177890 */ /* 0x000fe400087fe4ff */
[----:B------:R-:W-:Y:S01]  /*8860*/  UISETP.GT.AND UP0, UPT, UR14, 0x1, UPT ;  /* 0x000000010e00788c */ /* 0x000fe2000bf04270 */
[----:B------:R0:W-:Y:S02]  /*8870*/  STS.128 [R98+0x10], R52 ;  /* 0x0000103462007388 */ /* 0x0001e40000000c00 */
[----:B------:R-:W-:Y:S02]  /*8880*/  UMOV UR14, UR18 ;  /* 0x00000012000e7c82 */ /* 0x000fe40008000000 */
        /* <DEDUP_REMOVED lines=26> */
.L_x_2289:
        /* <DEDUP_REMOVED lines=45> */
.L_x_2371:
[----:B------:R-:W-:Y:S05]  /*8d00*/  BSYNC.RECONVERGENT B0 ;  /* 0x0000000000007941 */ /* 0x000fea0003800200 */
.L_x_2370:
        /* <DEDUP_REMOVED lines=43> */
.L_x_2373:
[----:B------:R-:W-:Y:S05]  /*8fc0*/  BSYNC.RECONVERGENT B0 ;  /* 0x0000000000007941 */ /* 0x000fea0003800200 */
.L_x_2372:
        /* <DEDUP_REMOVED lines=15> */
.L_x_2375:
        /* <DEDUP_REMOVED lines=30> */
.L_x_2374:
[----:B------:R-:W-:Y:S05]  /*92a0*/  EXIT ;  /* 0x000000000000794d */ /* 0x000fea0003800000 */
.L_x_2328:
[----:B------:R-:W-:Y:S01]  /*92b0*/  HFMA2 R137, -RZ, RZ, 0, 5.9604644775390625e-08 ;  /* 0x00000001ff897431 */ /* 0x000fe200000001ff */
[----:B------:R-:W-:Y:S02]  /*92c0*/  MOV R142, R135 ;  /* 0x00000087008e7202 */ /* 0x000fe40000000f00 */
[----:B------:R-:W-:Y:S02]  /*92d0*/  MOV R144, RZ ;  /* 0x000000ff00907202 */ /* 0x000fe40000000f00 */
[----:B------:R-:W-:-:S07]  /*92e0*/  MOV R149, 0xffffffff ;  /* 0xffffffff00957802 */ /* 0x000fce0000000f00 */
[----:B---3-5:R-:W-:Y:S05]  /*92f0*/  WARPSYNC.COLLECTIVE R149, `(.L_x_2376) ;  /* 0x0000000095087348 */ /* 0x028fea0003c00000 */
[----:B------:R0:W1:Y:S02]  /*9300*/  SHFL.UP P6, R119, R142, R137, R144 ;  /* 0x040000898e777389 */ /* 0x00006400000c0090 */
[----:B01-3-5:R-:W-:Y:S05]  /*9310*/  ENDCOLLECTIVE ;  /* 0x000000000000791b */ /* 0x02bfea0003800000 */
.L_x_2376:
[----:B------:R-:W-:Y:S02]  /*9320*/  MOV R142, R136 ;  /* 0x00000088008e7202 */ /* 0x000fe40000000f00 */
[----:B------:R-:W-:-:S07]  /*9330*/  MOV R118, R119 ;  /* 0x0000007700767202 */ /* 0x000fce0000000f00 */
[----:B------:R-:W-:Y:S05]  /*9340*/  WARPSYNC.COLLECTIVE R149, `(.L_x_2377) ;  /* 0x0000000095087348 */ /* 0x000fea0003c00000 */
[----:B------:R0:W1:Y:S02]  /*9350*/  SHFL.UP P6, R119, R142, R137, R144 ;  /* 0x040000898e777389 */ /* 0x00006400000c0090 */
[----:B01----:R-:W-:Y:S05]  /*9360*/  ENDCOLLECTIVE ;  /* 0x000000000000791b */ /* 0x003fea0003800000 */
.L_x_2377:
        /* <DEDUP_REMOVED lines=8> */
.L_x_2378:
[----:B------:R-:W-:Y:S02]  /*93f0*/  MOV R142, R138 ;  /* 0x0000008a008e7202 */ /* 0x000fe40000000f00 */
[----:B------:R-:W-:-:S07]  /*9400*/  MOV R118, R119 ;  /* 0x0000007700767202 */ /* 0x000fce0000000f00 */
[----:B------:R-:W-:Y:S05]  /*9410*/  WARPSYNC.COLLECTIVE R149, `(.L_x_2379) ;  /* 0x0000000095087348 */ /* 0x000fea0003c00000 */
[----:B------:R0:W1:Y:S02]  /*9420*/  SHFL.UP P6, R119, R142, R137, R144 ;  /* 0x040000898e777389 */ /* 0x00006400000c0090 */
[----:B01----:R-:W-:Y:S05]  /*9430*/  ENDCOLLECTIVE ;  /* 0x000000000000791b */ /* 0x003fea0003800000 */
.L_x_2379:
        /* <DEDUP_REMOVED lines=8> */
.L_x_2380:
[----:B------:R-:W-:Y:S02]  /*94c0*/  MOV R142, R140 ;  /* 0x0000008c008e7202 */ /* 0x000fe40000000f00 */
[----:B------:R-:W-:-:S07]  /*94d0*/  MOV R118, R119 ;  /* 0x0000007700767202 */ /* 0x000fce0000000f00 */
[----:B------:R-:W-:Y:S05]  /*94e0*/  WARPSYNC.COLLECTIVE R149, `(.L_x_2381) ;  /* 0x0000000095087348 */ /* 0x000fea0003c00000 */
[----:B------:R0:W1:Y:S02]  /*94f0*/  SHFL.UP P6, R119, R142, R137, R144 ;  /* 0x040000898e777389 */ /* 0x00006400000c0090 */
[----:B01----:R-:W-:Y:S05]  /*9500*/  ENDCOLLECTIVE ;  /* 0x000000000000791b */ /* 0x003fea0003800000 */
.L_x_2381:
        /* <DEDUP_REMOVED lines=8> */
.L_x_2382:
[----:B------:R-:W-:Y:S02]  /*9590*/  MOV R142, R136 ;  /* 0x00000088008e7202 */ /* 0x000fe40000000f00 */
[----:B------:R-:W-:-:S07]  /*95a0*/  MOV R118, R119 ;  /* 0x0000007700767202 */ /* 0x000fce0000000f00 */
[----:B------:R-:W-:Y:S05]  /*95b0*/  WARPSYNC.COLLECTIVE R149, `(.L_x_2383) ;  /* 0x0000000095087348 */ /* 0x000fea0003c00000 */
[----:B------:R0:W1:Y:S02]  /*95c0*/  SHFL.UP P6, R119, R142, R137, R144 ;  /* 0x040000898e777389 */ /* 0x00006400000c0090 */
[----:B01----:R-:W-:Y:S05]  /*95d0*/  ENDCOLLECTIVE ;  /* 0x000000000000791b */ /* 0x003fea0003800000 */
.L_x_2383:
        /* <DEDUP_REMOVED lines=8> */
.L_x_2384:
[----:B------:R-:W-:Y:S02]  /*9660*/  MOV R142, R118 ;  /* 0x00000076008e7202 */ /* 0x000fe40000000f00 */
[----:B------:R-:W-:-:S07]  /*9670*/  MOV R138, R119 ;  /* 0x00000077008a7202 */ /* 0x000fce0000000f00 */
[----:B------:R-:W-:Y:S05]  /*9680*/  WARPSYNC.COLLECTIVE R149, `(.L_x_2385) ;  /* 0x0000000095087348 */ /* 0x000fea0003c00000 */
[----:B------:R0:W1:Y:S02]  /*9690*/  SHFL.UP P6, R119, R142, R137, R144 ;  /* 0x040000898e777389 */ /* 0x00006400000c0090 */
[----:B01----:R-:W-:Y:S05]  /*96a0*/  ENDCOLLECTIVE ;  /* 0x000000000000791b */ /* 0x003fea0003800000 */
.L_x_2385:
[----:B------:R-:W-:Y:S05]  /*96b0*/  BRA `(.L_x_2386) ;  /* 0xffffffbc00207947 */ /* 0x000fea000383ffff */
.L_x_2329:
        /* <DEDUP_REMOVED lines=8> */
.L_x_2388:
[----:B------:R-:W-:Y:S05]  /*9740*/  BSYNC B0 ;  /* 0x0000000000007941 */ /* 0x000fea0003800000 */
.L_x_2387:
[----:B------:R-:W-:Y:S05]  /*9750*/  BRA `(.L_x_2389) ;  /* 0xffffffbc00107947 */ /* 0x000fea000383ffff */
.L_x_2330:
        /* <DEDUP_REMOVED lines=8> */
.L_x_2391:
[----:B------:R-:W-:Y:S05]  /*97e0*/  BSYNC B0 ;  /* 0x0000000000007941 */ /* 0x000fea0003800000 */
.L_x_2390:
[----:B------:R-:W-:Y:S05]  /*97f0*/  BRA `(.L_x_2392) ;  /* 0xffffffb800f07947 */ /* 0x000fea000383ffff */
.L_x_2331:
        /* <DEDUP_REMOVED lines=8> */
.L_x_2394:
[----:B------:R-:W-:Y:S05]  /*9880*/  BSYNC B0 ;  /* 0x0000000000007941 */ /* 0x000fea0003800000 */
.L_x_2393:
        /* <DEDUP_REMOVED lines=9> */
.L_x_2395:
[----:B------:R-:W-:Y:S02]  /*9920*/  MOV R118, 0x1f ;  /* 0x0000001f00767802 */ /* 0x000fe40000000f00 */
[----:B------:R-:W-:Y:S01]  /*9930*/  MOV R136, R119 ;  /* 0x0000007700887202 */ /* 0x000fe20000000f00 */
[----:B------:R-:W-:-:S07]  /*9940*/  HFMA2 R119, -RZ, RZ, 0, 0 ;  /* 0x00000000ff777431 */ /* 0x000fce00000001ff */
[----:B------:R-:W-:Y:S05]  /*9950*/  WARPSYNC.COLLECTIVE R149, `(.L_x_2396) ;  /* 0x0000000095087348 */ /* 0x000fea0003c00000 */
[----:B------:R0:W1:Y:S02]  /*9960*/  SHFL.IDX P2, R150, R148, R119, R118 ;  /* 0x0000007794967389 */ /* 0x0000640000040076 */
[----:B01----:R-:W-:Y:S05]  /*9970*/  ENDCOLLECTIVE ;  /* 0x000000000000791b */ /* 0x003fea0003800000 */
.L_x_2396:
[----:B------:R-:W-:Y:S02]  /*9980*/  MOV R148, R111 ;  /* 0x0000006f00947202 */ /* 0x000fe40000000f00 */
[----:B------:R-:W-:-:S07]  /*9990*/  MOV R110, R150 ;  /* 0x00000096006e7202 */ /* 0x000fce0000000f00 */
[----:B------:R-:W-:Y:S05]  /*99a0*/  WARPSYNC.COLLECTIVE R149, `(.L_x_2397) ;  /* 0x0000000095087348 */ /* 0x000fea0003c00000 */
[----:B------:R0:W1:Y:S02]  /*99b0*/  SHFL.IDX P2, R150, R148, R119, R118 ;  /* 0x0000007794967389 */ /* 0x0000640000040076 */
[----:B01----:R-:W-:Y:S05]  /*99c0*/  ENDCOLLECTIVE ;  /* 0x000000000000791b */ /* 0x003fea0003800000 */
.L_x_2397:
[----:B------:R-:W-:Y:S01]  /*99d0*/  MOV R111, R150 ;  /* 0x00000096006f7202 */ /* 0x000fe20000000f00 */
[----:B------:R-:W-:Y:S06]  /*99e0*/  BRA `(.L_x_2398) ;  /* 0xffffffb8008c7947 */ /* 0x000fec000383ffff */
.L_x_2333:
[----:B------:R-:W-:Y:S01]  /*99f0*/  HFMA2 R150, -RZ, RZ, 0, 5.9604644775390625e-08 ;  /* 0x00000001ff967431 */ /* 0x000fe200000001ff */
[----:B------:R-:W-:Y:S02]  /*9a00*/  MOV R165, R163 ;  /* 0x000000a300a57202 */ /* 0x000fe40000000f00 */
[----:B------:R-:W-:Y:S02]  /*9a10*/  MOV R118, 0x1f ;  /* 0x0000001f00767802 */ /* 0x000fe40000000f00 */
[----:B------:R-:W-:-:S07]  /*9a20*/  MOV R149, 0xffffffff ;  /* 0xffffffff00957802 */ /* 0x000fce0000000f00 */
[----:B------:R-:W-:Y:S05]  /*9a30*/  WARPSYNC.COLLECTIVE R149, `(.L_x_2399) ;  /* 0x0000000095087348 */ /* 0x000fea0003c00000 */
[----:B------:R0:W1:Y:S02]  /*9a40*/  SHFL.DOWN P2, R148, R165, R150, R118 ;  /* 0x08000096a5947389 */ /* 0x0000640000040076 */
[----:B01----:R-:W-:Y:S05]  /*9a50*/  ENDCOLLECTIVE ;  /* 0x000000000000791b */ /* 0x003fea0003800000 */
.L_x_2399:
[----:B------:R-:W-:Y:S02]  /*9a60*/  MOV R165, R119 ;  /* 0x0000007700a57202 */ /* 0x000fe40000000f00 */
[----:B------:R-:W-:-:S07]  /*9a70*/  MOV R164, R148 ;  /* 0x0000009400a47202 */ /* 0x000fce0000000f00 */
[----:B------:R-:W-:Y:S05]  /*9a80*/  WARPSYNC.COLLECTIVE R149, `(.L_x_2400) ;  /* 0x0000000095087348 */ /* 0x000fea0003c00000 */
[----:B------:R0:W1:Y:S02]  /*9a90*/  SHFL.DOWN P2, R148, R165, R150, R118 ;  /* 0x08000096a5947389 */ /* 0x0000640000040076 */
[----:B01----:R-:W-:Y:S05]  /*9aa0*/  ENDCOLLECTIVE ;  /* 0x000000000000791b */ /* 0x003fea0003800000 */
.L_x_2400:
        /* <DEDUP_REMOVED lines=19> */
.L_x_2401:
[----:B------:R-:W-:Y:S02]  /*9be0*/  MOV R165, R164 ;  /* 0x000000a400a57202 */ /* 0x000fe40000000f00 */
[----:B------:R-:W-:-:S07]  /*9bf0*/  MOV R119, R148 ;  /* 0x0000009400777202 */ /* 0x000fce0000000f00 */
[----:B------:R-:W-:Y:S05]  /*9c00*/  WARPSYNC.COLLECTIVE R149, `(.L_x_2402) ;  /* 0x0000000095087348 */ /* 0x000fea0003c00000 */
[----:B------:R0:W1:Y:S02]  /*9c10*/  SHFL.DOWN P2, R148, R165, R150, R118 ;  /* 0x08000096a5947389 */ /* 0x0000640000040076 */
[----:B01----:R-:W-:Y:S05]  /*9c20*/  ENDCOLLECTIVE ;  /* 0x000000000000791b */ /* 0x003fea0003800000 */
.L_x_2402:
        /* <DEDUP_REMOVED lines=11> */
.L_x_2403:
[----:B------:R-:W-:Y:S02]  /*9ce0*/  MOV R165, R164 ;  /* 0x000000a400a57202 */ /* 0x000fe40000000f00 */
[----:B------:R-:W-:-:S07]  /*9cf0*/  MOV R119, R148 ;  /* 0x0000009400777202 */ /* 0x000fce0000000f00 */
[----:B------:R-:W-:Y:S05]  /*9d00*/  WARPSYNC.COLLECTIVE R149, `(.L_x_2404) ;  /* 0x0000000095087348 */ /* 0x000fea0003c00000 */
[----:B------:R0:W1:Y:S02]  /*9d10*/  SHFL.DOWN P2, R148, R165, R150, R118 ;  /* 0x08000096a5947389 */ /* 0x0000640000040076 */
[----:B01----:R-:W-:Y:S05]  /*9d20*/  ENDCOLLECTIVE ;  /* 0x000000000000791b */ /* 0x003fea0003800000 */
.L_x_2404:
        /* <DEDUP_REMOVED lines=11> */
.L_x_2405:
[----:B------:R-:W-:Y:S02]  /*9de0*/  MOV R165, R164 ;  /* 0x000000a400a57202 */ /* 0x000fe40000000f00 */
[----:B------:R-:W-:-:S07]  /*9df0*/  MOV R119, R148 ;  /* 0x0000009400777202 */ /* 0x000fce0000000f00 */
[----:B------:R-:W-:Y:S05]  /*9e00*/  WARPSYNC.COLLECTIVE R149, `(.L_x_2406) ;  /* 0x0000000095087348 */ /* 0x000fea0003c00000 */
[----:B------:R0:W1:Y:S02]  /*9e10*/  SHFL.DOWN P2, R148, R165, R150, R118 ;  /* 0x08000096a5947389 */ /* 0x0000640000040076 */
[----:B01----:R-:W-:Y:S05]  /*9e20*/  ENDCOLLECTIVE ;  /* 0x000000000000791b */ /* 0x003fea0003800000 */
.L_x_2406:
        /* <DEDUP_REMOVED lines=11> */
.L_x_2407:
[----:B------:R-:W-:Y:S02]  /*9ee0*/  MOV R165, R164 ;  /* 0x000000a400a57202 */ /* 0x000fe40000000f00 */
[----:B------:R-:W-:-:S07]  /*9ef0*/  MOV R119, R148 ;  /* 0x0000009400777202 */ /* 0x000fce0000000f00 */
[----:B------:R-:W-:Y:S05]  /*9f00*/  WARPSYNC.COLLECTIVE R149, `(.L_x_2408) ;  /* 0x0000000095087348 */ /* 0x000fea0003c00000 */
[----:B------:R0:W1:Y:S02]  /*9f10*/  SHFL.DOWN P2, R148, R165, R150, R118 ;  /* 0x08000096a5947389 */ /* 0x0000640000040076 */
[----:B01----:R-:W-:Y:S05]  /*9f20*/  ENDCOLLECTIVE ;  /* 0x000000000000791b */ /* 0x003fea0003800000 */
.L_x_2408:
        /* <DEDUP_REMOVED lines=11> */
.L_x_2409:
[----:B------:R-:W-:Y:S02]  /*9fe0*/  MOV R148, R164 ;  /* 0x000000a400947202 */ /* 0x000fe40000000f00 */
[----:B------:R-:W-:-:S07]  /*9ff0*/  MOV R165, R150 ;  /* 0x0000009600a57202 */ /* 0x000fce0000000f00 */
[----:B------:R-:W-:Y:S05]  /*a000*/  WARPSYNC.COLLECTIVE R149, `(.L_x_2410) ;  /* 0x0000000095087348 */ /* 0x000fea0003c00000 */
[----:B------:R0:W1:Y:S02]  /*a010*/  SHFL.IDX P2, R150, R148, R119, R118 ;  /* 0x0000007794967389 */ /* 0x0000640000040076 */
[----:B01----:R-:W-:Y:S05]  /*a020*/  ENDCOLLECTIVE ;  /* 0x000000000000791b */ /* 0x003fea0003800000 */
.L_x_2410:
        /* <DEDUP_REMOVED lines=12> */
.L_x_2411:
[----:B------:R-:W-:Y:S02]  /*a0f0*/  MOV R165, R164 ;  /* 0x000000a400a57202 */ /* 0x000fe40000000f00 */
[----:B------:R-:W-:-:S07]  /*a100*/  MOV R163, R148 ;  /* 0x0000009400a37202 */ /* 0x000fce0000000f00 */
[----:B------:R-:W-:Y:S05]  /*a110*/  WARPSYNC.COLLECTIVE R149, `(.L_x_2412) ;  /* 0x0000000095087348 */ /* 0x000fea0003c00000 */
[----:B------:R0:W1:Y:S02]  /*a120*/  SHFL.DOWN P2, R148, R165, R150, R118 ;  /* 0x08000096a5947389 */ /* 0x0000640000040076 */
[----:B01----:R-:W-:Y:S05]  /*a130*/  ENDCOLLECTIVE ;  /* 0x000000000000791b */ /* 0x003fea0003800000 */
.L_x_2412:
[----:B------:R-:W-:Y:S02]  /*a140*/  MOV R164, R148 ;  /* 0x0000009400a47202 */ /* 0x000fe40000000f00 */
[----:B------:R-:W-:-:S07]  /*a150*/  MOV R148, R110 ;  /* 0x0000006e00947202 */ /* 0x000fce0000000f00 */
[----:B------:R-:W-:Y:S05]  /*a160*/  WARPSYNC.COLLECTIVE R149, `(.L_x_2413) ;  /* 0x0000000095087348 */ /* 0x000fea0003c00000 */
[----:B------:R0:W1:Y:S02]  /*a170*/  SHFL.IDX P2, R150, R148, R119, R118 ;  /* 0x0000007794967389 */ /* 0x0000640000040076 */
[----:B01----:R-:W-:Y:S05]  /*a180*/  ENDCOLLECTIVE ;  /* 0x000000000000791b */ /* 0x003fea0003800000 */
.L_x_2413:
[----:B------:R-:W-:Y:S02]  /*a190*/  MOV R148, R111 ;  /* 0x0000006f00947202 */ /* 0x000fe40000000f00 */
[----:B------:R-:W-:-:S07]  /*a1a0*/  MOV R110, R150 ;  /* 0x00000096006e7202 */ /* 0x000fce0000000f00 */
[----:B------:R-:W-:Y:S05]  /*a1b0*/  WARPSYNC.COLLECTIVE R149, `(.L_x_2414) ;  /* 0x0000000095087348 */ /* 0x000fea0003c00000 */
[----:B------:R0:W1:Y:S02]  /*a1c0*/  SHFL.IDX P2, R150, R148, R119, R118 ;  /* 0x0000007794967389 */ /* 0x0000640000040076 */
[----:B01----:R-:W-:Y:S05]  /*a1d0*/  ENDCOLLECTIVE ;  /* 0x000000000000791b */ /* 0x003fea0003800000 */
.L_x_2414:
[----:B------:R-:W-:Y:S02]  /*a1e0*/  MOV R111, R150 ;  /* 0x00000096006f7202 */ /* 0x000fe40000000f00 */
[----:B------:R-:W-:Y:S01]  /*a1f0*/  ISETP.NE.AND P2, PT, R100, 0x1f, PT ;  /* 0x0000001f6400780c */ /* 0x000fe20003f45270 */
[----:B------:R-:W-:-:S12]  /*a200*/  BRA `(.L_x_2415) ;  /* 0xffffffbc00287947 */ /* 0x000fd8000383ffff */
.L_x_2416:
        /* <DEDUP_REMOVED lines=15> */
.L_x_10432:


//--------------------- .text._Z25selective_scan_bwd_kernelI32Selective_Scan_bwd_kernel_traitsILi128ELi16ELb1ELb1ELb0ELb0ELb0EffEEv12SSMParamsBwd --------------------------
	.section	.text._Z25selective_scan_bwd_kernelI32Selective_Scan_bwd_kernel_traitsILi128ELi16ELb1ELb1ELb0ELb0ELb0EffEEv12SSMParamsBwd,"ax",@progbits
	.align	128
        .global         _Z25selective_scan_bwd_kernelI32Selective_Scan_bwd_kernel_traitsILi128ELi16ELb1ELb1ELb0ELb0ELb0EffEEv12SSMParamsBwd
        .type           _Z25selective_scan_bwd_kernelI32Selective_Scan_bwd_kernel_traitsILi128ELi16ELb1ELb1ELb0ELb0ELb0EffEEv12SSMParamsBwd,@function
        .size           _Z25selective_scan_bwd_kernelI32Selective_Scan_bwd_kernel_traitsILi128ELi16ELb1ELb1ELb0ELb0ELb0EffEEv12SSMParamsBwd,(.L_x_10433 - _Z25selective_scan_bwd_kernelI32Selective_Scan_bwd_kernel_traitsILi128ELi16ELb1ELb1ELb0ELb0ELb0EffEEv12SSMParamsBwd)
        .other          _Z25selective_scan_bwd_kernelI32Selective_Scan_bwd_kernel_traitsILi128ELi16ELb1ELb1ELb0ELb0ELb0EffEEv12SSMParamsBwd,@"STO_CUDA_ENTRY STV_DEFAULT"
_Z25selective_scan_bwd_kernelI32Selective_Scan_bwd_kernel_traitsILi128ELi16ELb1ELb1ELb0ELb0ELb0EffEEv12SSMParamsBwd:
.text._Z25selective_scan_bwd_kernelI32Selective_Scan_bwd_kernel_traitsILi128ELi16ELb1ELb1ELb0ELb0ELb0EffEEv12SSMParamsBwd:
        /* <DEDUP_REMOVED lines=68> */
[----:B-1----:R-:W-:Y:S02]  /*0440*/  UIMAD.WIDE.U32 UR20, UR10, UR6, URZ ;  /* 0x000000060a1472a5 */ /* 0x002fe4000f8e00ff */
[----:B--2---:R-:W-:Y:S01]  /*0450*/  UISETP.NE.U32.AND UP0, UPT, UR28, URZ, UPT ;  /* 0x000000ff1c00728c */ /* 0x004fe2000bf05070 */
[----:B------:R-:W-:Y:S01]  /*0460*/  UMOV UR9, UR5 ;  /* 0x0000000500097c82 */ /* 0x000fe20008000000 */
[----:B------:R-:W-:-:S02]  /*0470*/  UIMAD UR21, UR10, UR7, UR21 ;  /* 0x000000070a1572a4 */ /* 0x000fc4000f8e0215 */
[----:B------:R-:W-:Y:S02]  /*0480*/  UIADD3 UR17, UPT, UPT, -UR9, URZ, URZ ;  /* 0x000000ff09117290 */ /* 0x000fe4000fffe1ff */
[----:B------:R-:W-:Y:S02]  /*0490*/  UISETP.NE.AND.EX UP0, UPT, UR29, URZ, UPT, UP0 ;  /* 0x000000ff1d00728c */ /* 0x000fe4000bf05300 */
[----:B------:R-:W-:Y:S01]  /*04a0*/  UIMAD UR17, UR32, UR17, UR24 ;  /* 0x00000011201172a4 */ /* 0x000fe2000f8e0218 */
[----:B------:R-:W1:Y:S03]  /*04b0*/  LDCU.64 UR6, c[0x0][0x528] ;  /* 0x0000a500ff0677ac */ /* 0x000e660008000a00 */
[----:B------:R-:W-:Y:S02]  /*04c0*/  UISETP.GT.U32.AND UP2, UPT, UR32, UR17, UPT ;  /* 0x000000112000728c */ /* 0x000fe4000bf44070 */
[----:B----4-:R-:W-:Y:S01]  /*04d0*/  UIMAD.WIDE.U32 UR4, UR10, UR18, URZ ;  /* 0x000000120a0472a5 */ /* 0x010fe2000f8e00ff */
[----:B------:R-:W2:Y:S03]  /*04e0*/  LDCU.64 UR28, c[0x0][0x3c8] ;  /* 0x00007900ff1c77ac */ /* 0x000ea60008000a00 */
[----:B------:R-:W-:Y:S01]  /*04f0*/  UIMAD UR5, UR10, UR19, UR5 ;  /* 0x000000130a0572a4 */ /* 0x000fe2000f8e0205 */
[----:B------:R-:W3:Y:S04]  /*0500*/  @UP0 LDCU UR24, c[0x0][0x384] ;  /* 0x00007080ff1807ac */ /* 0x000ee80008000800 */
[----:B------:R-:W-:-:S02]  /*0510*/  @!UP2 UIADD3 UR17, UPT, UPT, UR17, -UR32, URZ ;  /* 0x800000201111a290 */ /* 0x000fc4000fffe0ff */
[----:B------:R-:W-:Y:S02]  /*0520*/  @!UP2 UIADD3 UR9, UPT, UPT, UR9, 0x1, URZ ;  /* 0x000000010909a890 */ /* 0x000fe4000fffe0ff */
[----:B------:R-:W-:Y:S02]  /*0530*/  UISETP.GE.U32.AND UP1, UPT, UR17, UR32, UPT ;  /* 0x000000201100728c */ /* 0x000fe4000bf26070 */
[----:B------:R-:W-:Y:S02]  /*0540*/  ULOP3.LUT UR17, UR8, UR25, URZ, 0x3c, !UPT ;  /* 0x0000001908117292 */ /* 0x000fe4000f8e3cff */
[----:B------:R-:W-:Y:S02]  /*0550*/  UIMAD.WIDE.U32 UR18, UR8, UR30, UR4 ;  /* 0x0000001e081272a5 */ /* 0x000fe4000f8e0004 */
[----:B------:R-:W-:Y:S02]  /*0560*/  UISETP.GE.AND UP2, UPT, UR17, URZ, UPT ;  /* 0x000000ff1100728c */ /* 0x000fe4000bf46270 */
[----:B------:R-:W-:Y:S01]  /*0570*/  UIMAD UR22, UR8, UR31, UR19 ;  /* 0x0000001f081672a4 */ /* 0x000fe2000f8e0213 */
[----:B------:R-:W4:Y:S02]  /*0580*/  LDCU.64 UR4, c[0x0][0x448] ;  /* 0x00008900ff0477ac */ /* 0x000f240008000a00 */
[----:B------:R-:W-:-:S02]  /*0590*/  @UP1 UIADD3 UR9, UPT, UPT, UR9, 0x1, URZ ;  /* 0x0000000109091890 */ /* 0x000fc4000fffe0ff */
[----:B------:R-:W-:-:S04]  /*05a0*/  UISETP.NE.AND UP1, UPT, UR25, URZ, UPT ;  /* 0x000000ff1900728c */ /* 0x000fc8000bf25270 */
[----:B------:R-:W-:Y:S02]  /*05b0*/  @!UP2 UIADD3 UR9, UPT, UPT, -UR9, URZ, URZ ;  /* 0x000000ff0909a290 */ /* 0x000fe4000fffe1ff */
[----:B------:R-:W-:Y:S01]  /*05c0*/  UIADD3 UR19, UP2, UPT, UR16, UR18, URZ ;  /* 0x0000001210137290 */ /* 0x000fe2000ff5e0ff */
[----:B------:R-:W5:Y:S03]  /*05d0*/  @UP0 LDCU.64 UR30, c[0x0][0x480] ;  /* 0x00009000ff1e07ac */ /* 0x000f660008000a00 */
[----:B------:R-:W-:Y:S02]  /*05e0*/  UIADD3.X UR22, UPT, UPT, UR11, UR22, URZ, UP2, !UPT ;  /* 0x000000160b167290 */ /* 0x000fe400097fe4ff */
[----:B------:R-:W-:Y:S02]  /*05f0*/  @!UP1 ULOP3.LUT UR9, URZ, UR25, URZ, 0x33, !UPT ;  /* 0x00000019ff099292 */ /* 0x000fe4000f8e33ff */
[----:B-1----:R-:W-:-:S02]  /*0600*/  ULEA UR18, UP1, UR19, UR6, 0x2 ;  /* 0x0000000613127291 */ /* 0x002fc4000f8210ff */
[----:B------:R-:W-:Y:S01]  /*0610*/  USHF.R.S32.HI UR6, URZ, 0x1f, UR9 ;  /* 0x0000001fff067899 */ /* 0x000fe20008011409 */
[----:B------:R-:W1:Y:S03]  /*0620*/  @UP0 LDCU UR25, c[0x0][0x38c] ;  /* 0x00007180ff1907ac */ /* 0x000e660008000800 */
[----:B--2---:R-:W-:Y:S02]  /*0630*/  UIMAD UR6, UR6, UR28, URZ ;  /* 0x0000001c060672a4 */ /* 0x004fe4000f8e02ff */
[----:B------:R-:W-:Y:S02]  /*0640*/  UIMAD.WIDE.U32 UR20, UR9, UR28, UR20 ;  /* 0x0000001c091472a5 */ /* 0x000fe4000f8e0014 */
[----:B------:R-:W-:Y:S02]  /*0650*/  UIMAD UR17, UR9, UR29, UR6 ;  /* 0x0000001d091172a4 */ /* 0x000fe4000f8e0206 */
[----:B---3--:R-:W-:-:S02]  /*0660*/  @UP0 UIMAD UR10, UR10, UR24, UR8 ;  /* 0x000000180a0a02a4 */ /* 0x008fc4000f8e0208 */
[----:B------:R-:W-:Y:S02]  /*0670*/  ULEA.HI.X UR22, UR19, UR7, UR22, 0x2, UP1 ;  /* 0x0000000713167291 */ /* 0x000fe400088f1416 */
[----:B------:R-:W-:Y:S02]  /*0680*/  UIADD3 UR16, UP1, UPT, UR16, UR20, URZ ;  /* 0x0000001410107290 */ /* 0x000fe4000ff3e0ff */
[----:B------:R-:W-:Y:S02]  /*0690*/  UIADD3 UR19, UPT, UPT, UR21, UR17, URZ ;  /* 0x0000001115137290 */ /* 0x000fe4000fffe0ff */
[----:B------:R-:W-:Y:S02]  /*06a0*/  @UP0 UIMAD UR10, UR10, UR23, URZ ;  /* 0x000000170a0a02a4 */ /* 0x000fe4000f8e02ff */
[----:B----4-:R-:W-:Y:S02]  /*06b0*/  ULEA UR17, UP2, UR16, UR4, 0x2 ;  /* 0x0000000410117291 */ /* 0x010fe4000f8410ff */
[----:B------:R-:W-:-:S02]  /*06c0*/  UIADD3.X UR19, UPT, UPT, UR11, UR19, URZ, UP1, !UPT ;  /* 0x000000130b137290 */ /* 0x000fc40008ffe4ff */
[----:B-1----:R-:W-:Y:S02]  /*06d0*/  @UP0 UIMAD UR10, UR10, UR25, URZ ;  /* 0x000000190a0a02a4 */ /* 0x002fe4000f8e02ff */
[----:B------:R-:W-:Y:S01]  /*06e0*/  ULEA.HI.X UR19, UR16, UR5, UR19, 0x2, UP2 ;  /* 0x0000000510137291 */ /* 0x000fe200090f1413 */
[----:B------:R-:W-:Y:S02]  /*06f0*/  UMOV UR4, URZ ;  /* 0x000000ff00047c82 */ /* 0x000fe40008000000 */
[----:B------:R-:W-:Y:S01]  /*0700*/  UMOV UR5, URZ ;  /* 0x000000ff00057c82 */ /* 0x000fe20008000000 */
[----:B-----5:R-:W-:Y:S02]  /*0710*/  @UP0 UIMAD.WIDE UR4, UR10, 0x8, UR30 ;  /* 0x000000080a0408a5 */ /* 0x020fe4000f8e021e */
        /* <DEDUP_REMOVED lines=9> */
[----:B------:R-:W-:Y:S01]  /*07b0*/  UMOV UR11, UR12 ;  /* 0x0000000c000b7c82 */ /* 0x000fe20008000000 */
[----:B------:R2:W-:Y:S01]  /*07c0*/  STL [R1+0x48], RZ ;  /* 0x000048ff01007387 */ /* 0x0005e20000100800 */
[----:B------:R-:W-:Y:S01]  /*07d0*/  UMOV UR12, UR13 ;  /* 0x0000000d000c7c82 */ /* 0x000fe20008000000 */
[----:B------:R-:W-:Y:S01]  /*07e0*/  UMOV UR13, UR14 ;  /* 0x0000000e000d7c82 */ /* 0x000fe20008000000 */
[----:B------:R-:W-:Y:S01]  /*07f0*/  UMOV UR14, UR18 ;  /* 0x00000012000e7c82 */ /* 0x000fe20008000000 */
[----:B------:R2:W-:Y:S01]  /*0800*/  STL [R1+0x4c], RZ ;  /* 0x00004cff01007387 */ /* 0x0005e20000100800 */
[----:B------:R-:W3:Y:S01]  /*0810*/  LDCU UR10, c[0x0][0x394] ;  /* 0x00007280ff0a77ac */ /* 0x000ee20008000800 */
[----:B------:R-:W-:Y:S01]  /*0820*/  UMOV UR18, UR22 ;  /* 0x0000001600127c82 */ /* 0x000fe20008000000 */
[----:B-1----:R-:W-:-:S03]  /*0830*/  ULEA UR8, UR16, UR8, 0x18 ;  /* 0x0000000810087291 */ /* 0x002fc6000f8ec0ff */
[----:B------:R-:W-:-:S03]  /*0840*/  UMOV UR16, UR19 ;  /* 0x0000001300107c82 */ /* 0x000fc60008000000 */
[----:B------:R-:W-:Y:S02]  /*0850*/  MOV R151, UR8 ;  /* 0x0000000800977c02 */ /* 0x000fe40008000f00 */
[C---:B0-----:R-:W-:Y:S02]  /*0860*/  SHF.L.U32 R2, R6.reuse, 0x2, RZ ;  /* 0x0000000206027819 */ /* 0x041fe400000006ff */
[----:B------:R-:W-:Y:S02]  /*0870*/  LOP3.LUT R0, R6, 0x1f, RZ, 0xc0, !PT ;  /* 0x0000001f06007812 */ /* 0x000fe400078ec0ff */
[----:B------:R-:W-:-:S04]  /*0880*/  LOP3.LUT R5, R2, 0xf80, RZ, 0xc0, !PT ;  /* 0x00000f8002057812 */ /* 0x000fc800078ec0ff */
[----:B--23--:R-:W-:-:S07]  /*0890*/  LOP3.LUT R7, R5, R0, RZ, 0xfc, !PT ;  /* 0x0000000005077212 */ /* 0x00cfce00078efcff */
.L_x_2464:
[----:B------:R-:W-:Y:S01]  /*08a0*/  BAR.SYNC.DEFER_BLOCKING 0x0 ;  /* 0x0000000000007b1d */ /* 0x000fe20000010000 */
[----:B0-----:R-:W-:Y:S02]  /*08b0*/  MOV R2, UR11 ;  /* 0x0000000b00027c02 */ /* 0x001fe40008000f00 */
[----:B------:R-:W-:-:S03]  /*08c0*/  MOV R3, UR12 ;  /* 0x0000000c00037c02 */ /* 0x000fc60008000f00 */
[----:B------:R-:W0:Y:S01]  /*08d0*/  S2R R24, SR_LANEID ;  /* 0x0000000000187919 */ /* 0x000e220000000000 */
[----:B------:R-:W-:Y:S01]  /*08e0*/  IMAD.WIDE.U32 R2, R7, 0x10, R2 ;  /* 0x0000001007027825 */ /* 0x000fe200078e0002 */
[----:B------:R-:W-:Y:S01]  /*08f0*/  LOP3.LUT R6, R6, 0x3e0, RZ, 0xc0, !PT ;  /* 0x000003e006067812 */ /* 0x000fe200078ec0ff */
[----:B------:R-:W1:Y:S01]  /*0900*/  LDCU UR8, c[0x0][0x38c] ;  /* 0x00007180ff0877ac */ /* 0x000e620008000800 */
[----:B------:R-:W2:Y:S04]  /*0910*/  LDL.LU R26, [R1+0x4c] ;  /* 0x00004c00011a7983 */ /* 0x000ea80000300800 */
[----:B------:R-:W3:Y:S04]  /*0920*/  LDG.E.128 R8, desc[UR26][R2.64] ;  /* 0x0000001a02087981 */ /* 0x000ee8000c1e1d00 */
[----:B------:R-:W4:Y:S04]  /*0930*/  LDG.E.128 R12, desc[UR26][R2.64+0x200] ;  /* 0x0002001a020c7981 */ /* 0x000f28000c1e1d00 */
[----:B------:R-:W5:Y:S04]  /*0940*/  LDG.E.128 R16, desc[UR26][R2.64+0x400] ;  /* 0x0004001a02107981 */ /* 0x000f68000c1e1d00 */
[----:B------:R1:W2:Y:S01]  /*0950*/  LDG.E.128 R20, desc[UR26][R2.64+0x600] ;  /* 0x0006001a02147981 */ /* 0x0002a2000c1e1d00 */
[----:B0-----:R-:W-:-:S02]  /*0960*/  IADD3 R4, PT, PT, R5, R24, RZ ;  /* 0x0000001805047210 */ /* 0x001fc40007ffe0ff */
[----:B------:R-:W-:Y:S02]  /*0970*/  IADD3 R6, PT, PT, R6, R24, RZ ;  /* 0x0000001806067210 */ /* 0x000fe40007ffe0ff */
[-C--:B------:R-:W-:Y:S02]  /*0980*/  LEA R117, R4, R151.reuse, 0x4 ;  /* 0x0000009704757211 */ /* 0x080fe400078e20ff */
[----:B------:R-:W-:Y:S02]  /*0990*/  LEA R116, R6, R151, 0x6 ;  /* 0x0000009706747211 */ /* 0x000fe400078e30ff */
[----:B------:R-:W-:Y:S02]  /*09a0*/  MOV R4, UR13 ;  /* 0x0000000d00047c02 */ /* 0x000fe40008000f00 */
[----:B------:R-:W-:-:S03]  /*09b0*/  MOV R5, UR15 ;  /* 0x0000000f00057c02 */ /* 0x000fc60008000f00 */
[----:B-1----:R-:W-:Y:S01]  /*09c0*/  IMAD.WIDE.U32 R2, R7, 0x10, R4 ;  /* 0x0000001007027825 */ /* 0x002fe200078e0004 */
[----:B---3--:R-:W-:Y:S04]  /*09d0*/  STS.128 [R117], R8 ;  /* 0x0000000875007388 */ /* 0x008fe80000000c00 */
[----:B----4-:R-:W-:Y:S04]  /*09e0*/  STS.128 [R117+0x200], R12 ;  /* 0x0002000c75007388 */ /* 0x010fe80000000c00 */
[----:B-----5:R-:W-:Y:S04]  /*09f0*/  STS.128 [R117+0x400], R16 ;  /* 0x0004001075007388 */ /* 0x020fe80000000c00 */
[----:B--2---:R-:W-:Y:S01]  /*0a00*/  STS.128 [R117+0x600], R20 ;  /* 0x0006001475007388 */ /* 0x004fe20000000c00 */
        /* <DEDUP_REMOVED lines=10> */
[----:B------:R-:W-:-:S02]  /*0ab0*/  MOV R24, UR14 ;  /* 0x0000000e00187c02 */ /* 0x000fc40008000f00 */
[----:B------:R-:W-:-:S03]  /*0ac0*/  MOV R25, UR18 ;  /* 0x0000001200197c02 */ /* 0x000fc60008000f00 */
[----:B------:R-:W-:Y:S01]  /*0ad0*/  IMAD.WIDE.U32 R24, R7, 0x10, R24 ;  /* 0x0000001007187825 */ /* 0x000fe200078e0018 */
[----:B--2---:R0:W-:Y:S04]  /*0ae0*/  STS.128 [R117], R28 ;  /* 0x0000001c75007388 */ /* 0x0041e80000000c00 */
[----:B---3--:R1:W-:Y:S04]  /*0af0*/  STS.128 [R117+0x200], R32 ;  /* 0x0002002075007388 */ /* 0x0083e80000000c00 */
[----:B----4-:R2:W-:Y:S04]  /*0b00*/  STS.128 [R117+0x400], R36 ;  /* 0x0004002475007388 */ /* 0x0105e80000000c00 */
[----:B-----5:R-:W-:Y:S01]  /*0b10*/  STS.128 [R117+0x600], R40 ;  /* 0x0006002875007388 */ /* 0x020fe20000000c00 */
[----:B------:R-:W-:-:S03]  /*0b20*/  NOP ;  /* 0x0000000000007918 */ /* 0x000fc60000000000 */
[----:B------:R-:W-:Y:S04]  /*0b30*/  LDS.128 R20, [R116] ;  /* 0x0000000074147984 */ /* 0x000fe80000000c00 */
[----:B------:R-:W-:Y:S04]  /*0b40*/  LDS.128 R16, [R116+0x10] ;  /* 0x0000100074107984 */ /* 0x000fe80000000c00 */
[----:B------:R-:W-:Y:S04]  /*0b50*/  LDS.128 R12, [R116+0x20] ;  /* 0x00002000740c7984 */ /* 0x000fe80000000c00 */
[----:B------:R-:W-:Y:S01]  /*0b60*/  LDS.128 R8, [R116+0x30] ;  /* 0x0000300074087984 */ /* 0x000fe20000000c00 */
[----:B------:R-:W-:Y:S06]  /*0b70*/  BAR.SYNC.DEFER_BLOCKING 0x0 ;  /* 0x0000000000007b1d */ /* 0x000fec0000010000 */
[----:B------:R-:W3:Y:S04]  /*0b80*/  LDG.E.128 R44, desc[UR26][R24.64] ;  /* 0x0000001a182c7981 */ /* 0x000ee8000c1e1d00 */
[----:B0-----:R-:W4:Y:S04]  /*0b90*/  LDG.E.128 R28, desc[UR26][R24.64+0x200] ;  /* 0x0002001a181c7981 */ /* 0x001f28000c1e1d00 */
[----:B-1----:R-:W5:Y:S04]  /*0ba0*/  LDG.E.128 R32, desc[UR26][R24.64+0x400] ;  /* 0x0004001a18207981 */ /* 0x002f68000c1e1d00 */
[----:B--2---:R-:W2:Y:S01]  /*0bb0*/  LDG.E.128 R36, desc[UR26][R24.64+0x600] ;  /* 0x0006001a18247981 */ /* 0x004ea2000c1e1d00 */
[----:B------:R-:W-:Y:S01]  /*0bc0*/  UISETP.GE.AND UP0, UPT, UR8, 0x1, UPT ;  /* 0x000000010800788c */ /* 0x000fe2000bf06270 */
[----:B------:R-:W-:-:S02]  /*0bd0*/  CS2R R58, SRZ ;  /* 0x00000000003a7805 */ /* 0x000fc4000001ff00 */
[----:B------:R-:W-:Y:S02]  /*0be0*/  CS2R R56, SRZ ;  /* 0x0000000000387805 */ /* 0x000fe4000001ff00 */
[----:B------:R-:W-:Y:S02]  /*0bf0*/  CS2R R54, SRZ ;  /* 0x0000000000367805 */ /* 0x000fe4000001ff00 */
[----:B------:R-:W-:Y:S02]  /*0c00*/  CS2R R52, SRZ ;  /* 0x0000000000347805 */ /* 0x000fe4000001ff00 */
[----:B------:R-:W-:Y:S02]  /*0c10*/  CS2R R50, SRZ ;  /* 0x0000000000327805 */ /* 0x000fe4000001ff00 */
[----:B------:R-:W-:Y:S01]  /*0c20*/  CS2R R48, SRZ ;  /* 0x0000000000307805 */ /* 0x000fe2000001ff00 */
[----:B---3--:R-:W-:Y:S04]  /*0c30*/  STS.128 [R117], R44 ;  /* 0x0000002c75007388 */ /* 0x008fe80000000c00 */
[----:B----4-:R-:W-:Y:S04]  /*0c40*/  STS.128 [R117+0x200], R28 ;  /* 0x0002001c75007388 */ /* 0x010fe80000000c00 */
[----:B-----5:R-:W-:Y:S04]  /*0c50*/  STS.128 [R117+0x400], R32 ;  /* 0x0004002075007388 */ /* 0x020fe80000000c00 */
[----:B--2---:R-:W-:Y:S01]  /*0c60*/  STS.128 [R117+0x600], R36 ;  /* 0x0006002475007388 */ /* 0x004fe20000000c00 */
[----:B------:R-:W-:-:S03]  /*0c70*/  NOP ;  /* 0x0000000000007918 */ /* 0x000fc60000000000 */
[----:B------:R-:W0:Y:S04]  /*0c80*/  LDS.128 R4, [R116] ;  /* 0x0000000074047984 */ /* 0x000e280000000c00 */
[----:B------:R-:W1:Y:S04]  /*0c90*/  LDS.128 R68, [R116+0x10] ;  /* 0x0000100074447984 */ /* 0x000e680000000c00 */
[----:B------:R-:W2:Y:S04]  /*0ca0*/  LDS.128 R64, [R116+0x20] ;  /* 0x0000200074407984 */ /* 0x000ea80000000c00 */
[----:B------:R-:W3:Y:S01]  /*0cb0*/  LDS.128 R60, [R116+0x30] ;  /* 0x00003000743c7984 */ /* 0x000ee20000000c00 */
[----:B0-----:R-:W-:-:S04]  /*0cc0*/  FFMA.FTZ R2, R84, R4, R26 ;  /* 0x0000000454027223 */ /* 0x001fc8000001001a */
[----:B------:R-:W-:-:S04]  /*0cd0*/  FFMA.FTZ R3, R85, R5, R2 ;  /* 0x0000000555037223 */ /* 0x000fc80000010002 */
[----:B------:R-:W-:-:S04]  /*0ce0*/  FFMA.FTZ R2, R86, R6, R3 ;  /* 0x0000000656027223 */ /* 0x000fc80000010003 */
[----:B------:R-:W-:-:S04]  /*0cf0*/  FFMA.FTZ R3, R87, R7, R2 ;  /* 0x0000000757037223 */ /* 0x000fc80000010002 */
[----:B-1----:R-:W-:-:S04]  /*0d00*/  FFMA.FTZ R2, R80, R68, R3 ;  /* 0x0000004450027223 */ /* 0x002fc80000010003 */
[----:B------:R-:W-:-:S04]  /*0d10*/  FFMA.FTZ R3, R81, R69, R2 ;  /* 0x0000004551037223 */ /* 0x000fc80000010002 */
[----:B------:R-:W-:-:S04]  /*0d20*/  FFMA.FTZ R2, R82, R70, R3 ;  /* 0x0000004652027223 */ /* 0x000fc80000010003 */
[----:B------:R-:W-:-:S04]  /*0d30*/  FFMA.FTZ R3, R83, R71, R2 ;  /* 0x0000004753037223 */ /* 0x000fc80000010002 */
[----:B--2---:R-:W-:-:S04]  /*0d40*/  FFMA.FTZ R2, R76, R64, R3 ;  /* 0x000000404c027223 */ /* 0x004fc80000010003 */
[----:B------:R-:W-:-:S04]  /*0d50*/  FFMA.FTZ R3, R77, R65, R2 ;  /* 0x000000414d037223 */ /* 0x000fc80000010002 */
[----:B------:R-:W-:-:S04]  /*0d60*/  FFMA.FTZ R2, R78, R66, R3 ;  /* 0x000000424e027223 */ /* 0x000fc80000010003 */
[----:B------:R-:W-:-:S04]  /*0d70*/  FFMA.FTZ R3, R79, R67, R2 ;  /* 0x000000434f037223 */ /* 0x000fc80000010002 */
[----:B---3--:R-:W-:-:S04]  /*0d80*/  FFMA.FTZ R2, R72, R60, R3 ;  /* 0x0000003c48027223 */ /* 0x008fc80000010003 */
[----:B------:R-:W-:-:S04]  /*0d90*/  FFMA.FTZ R3, R73, R61, R2 ;  /* 0x0000003d49037223 */ /* 0x000fc80000010002 */
[----:B------:R-:W-:-:S04]  /*0da0*/  FFMA.FTZ R2, R74, R62, R3 ;  /* 0x0000003e4a027223 */ /* 0x000fc80000010003 */
[----:B------:R-:W-:-:S05]  /*0db0*/  FFMA.FTZ R2, R75, R63, R2 ;  /* 0x0000003f4b027223 */ /* 0x000fca0000010002 */
[----:B------:R0:W-:Y:S01]  /*0dc0*/  STL [R1+0x4c], R2 ;  /* 0x00004c0201007387 */ /* 0x0001e20000100800 */
[----:B------:R-:W-:Y:S02]  /*0dd0*/  CS2R R46, SRZ ;  /* 0x00000000002e7805 */ /* 0x000fe4000001ff00 */
        /* <DEDUP_REMOVED lines=21> */
[----:B------:R-:W1:Y:S01]  /*0f30*/  S2R R150, SR_TID.X ;  /* 0x0000000000967919 */ /* 0x000e620000002100 */
[----:B------:R-:W-:Y:S02]  /*0f40*/  HFMA2 R59, -RZ, RZ, 0, 0 ;  /* 0x00000000ff3b7431 */ /* 0x000fe400000001ff */
        /* <DEDUP_REMOVED lines=21> */
[----:B------:R-:W0:Y:S01]  /*10a0*/  S2UR UR24, SR_CgaCtaId ;  /* 0x00000000001879c3 */ /* 0x000e220000008800 */
[----:B--2---:R-:W-:-:S02]  /*10b0*/  UIMAD.WIDE.U32 UR22, UR8, UR28, URZ ;  /* 0x0000001c081672a5 */ /* 0x004fc4000f8e00ff */
[----:B------:R-:W-:Y:S02]  /*10c0*/  UIMAD UR19, UR8, UR25, UR21 ;  /* 0x00000019081372a4 */ /* 0x000fe4000f8e0215 */
[----:B------:R-:W-:Y:S01]  /*10d0*/  UIMAD UR25, UR8, UR29, UR23 ;  /* 0x0000001d081972a4 */ /* 0x000fe2000f8e0217 */
[----:B------:R-:W2:Y:S01]  /*10e0*/  LDCU UR46, c[0x0][0x394] ;  /* 0x00007280ff2e77ac */ /* 0x000ea20008000800 */
[C---:B-1----:R-:W-:Y:S01]  /*10f0*/  SHF.L.U32 R2, R150.reuse, 0x2, RZ ;  /* 0x0000000296027819 */ /* 0x042fe200000006ff */
[----:B------:R-:W-:Y:S01]  /*1100*/  UMOV UR8, 0x400 ;  /* 0x0000040000087882 */ /* 0x000fe20000000000 */
[C---:B------:R-:W-:Y:S01]  /*1110*/  LOP3.LUT R0, R150.reuse, 0x1f, RZ, 0xc0, !PT ;  /* 0x0000001f96007812 */ /* 0x040fe200078ec0ff */
[----:B------:R-:W1:Y:S01]  /*1120*/  LDCU UR47, c[0x0][0x38c] ;  /* 0x00007180ff2f77ac */ /* 0x000e620008000800 */
[C---:B------:R-:W-:Y:S02]  /*1130*/  ISETP.NE.AND P2, PT, R150.reuse, 0x7f, PT ;  /* 0x0000007f9600780c */ /* 0x040fe40003f45270 */
[C---:B------:R-:W-:Y:S01]  /*1140*/  ISETP.NE.AND P0, PT, R150.reuse, RZ, PT ;  /* 0x000000ff9600720c */ /* 0x040fe20003f05270 */
[----:B------:R-:W3:Y:S01]  /*1150*/  LDCU UR48, c[0x0][0x388] ;  /* 0x00007100ff3077ac */ /* 0x000ee20008000800 */
[----:B------:R-:W-:-:S02]  /*1160*/  IADD3 R119, PT, PT, R150, 0x200, RZ ;  /* 0x0000020096777810 */ /* 0x000fc40007ffe0ff */
[----:B------:R-:W-:Y:S01]  /*1170*/  LOP3.LUT R0, R0, 0xf80, R2, 0xf8, !PT ;  /* 0x00000f8000007812 */ /* 0x000fe200078ef802 */
[----:B------:R-:W4:Y:S01]  /*1180*/  LDCU.64 UR30, c[0x0][0x3c0] ;  /* 0x00007800ff1e77ac */ /* 0x000f220008000a00 */
[----:B0-----:R-:W-:Y:S01]  /*1190*/  ULEA UR8, UR24, UR8, 0x18 ;  /* 0x0000000818087291 */ /* 0x001fe2000f8ec0ff */
[----:B------:R-:W0:Y:S05]  /*11a0*/  LDCU.64 UR32, c[0x0][0x440] ;  /* 0x00008800ff2077ac */ /* 0x000e2a0008000a00 */
[----:B------:R-:W-:Y:S01]  /*11b0*/  MOV R151, UR8 ;  /* 0x0000000800977c02 */ /* 0x000fe20008000f00 */
[----:B------:R-:W0:Y:S01]  /*11c0*/  LDCU.64 UR34, c[0x0][0x3a8] ;  /* 0x00007500ff2277ac */ /* 0x000e220008000a00 */
[----:B------:R-:W0:Y:S01]  /*11d0*/  LDCU.64 UR36, c[0x0][0x450] ;  /* 0x00008a00ff2477ac */ /* 0x000e220008000a00 */
[----:B------:R-:W0:Y:S01]  /*11e0*/  LDCU.64 UR38, c[0x0][0x3e0] ;  /* 0x00007c00ff2677ac */ /* 0x000e220008000a00 */
[----:B------:R-:W0:Y:S01]  /*11f0*/  LDCU.64 UR40, c[0x0][0x4c0] ;  /* 0x00009800ff2877ac */ /* 0x000e220008000a00 */
[----:B------:R-:W0:Y:S01]  /*1200*/  LDCU.64 UR42, c[0x0][0x4d0] ;  /* 0x00009a00ff2a77ac */ /* 0x000e220008000a00 */
[----:B------:R-:W0:Y:S01]  /*1210*/  LDCU.64 UR44, c[0x0][0x538] ;  /* 0x0000a700ff2c77ac */ /* 0x000e220008000a00 */
[----:B-1234-:R-:W-:-:S05]  /*1220*/  UMOV UR8, URZ ;  /* 0x000000ff00087c82 */ /* 0x01efca0008000000 */
.L_x_2463:
[----:B------:R-:W-:Y:S01]  /*1230*/  UIMAD.WIDE.U32 UR28, UR8, UR30, URZ ;  /* 0x0000001e081c72a5 */ /* 0x000fe2000f8e00ff */
[C---:B--2---:R-:W-:Y:S02]  /*1240*/  SHF.L.U32 R2, R150.reuse, 0x2, RZ ;  /* 0x0000000296027819 */ /* 0x044fe400000006ff */
[----:B------:R-:W-:Y:S01]  /*1250*/  LOP3.LUT R0, R150, 0x1f, RZ, 0xc0, !PT ;  /* 0x0000001f96007812 */ /* 0x000fe200078ec0ff */
[----:B------:R-:W-:Y:S02]  /*1260*/  UIMAD UR24, UR8, UR31, UR29 ;  /* 0x0000001f081872a4 */ /* 0x000fe4000f8e021d */
[----:B------:R-:W-:Y:S01]  /*1270*/  ULEA UR29, UP0, UR28, UR17, 0x2 ;  /* 0x000000111c1d7291 */ /* 0x000fe2000f8010ff */
[----:B------:R-:W-:-:S03]  /*1280*/  LOP3.LUT R0, R0, 0xf80, R2, 0xf8, !PT ;  /* 0x00000f8000007812 */ /* 0x000fc600078ef802 */
[----:B------:R-:W-:Y:S02]  /*1290*/  ULEA.HI.X UR28, UR28, UR16, UR24, 0x2, UP0 ;  /* 0x000000101c1c7291 */ /* 0x000fe400080f1418 */
[----:B------:R-:W-:-:S04]  /*12a0*/  MOV R2, UR29 ;  /* 0x0000001d00027c02 */ /* 0x000fc80008000f00 */
[----:B------:R-:W-:-:S03]  /*12b0*/  MOV R3, UR28 ;  /* 0x0000001c00037c02 */ /* 0x000fc60008000f00 */
[----:B------:R-:W-:-:S05]  /*12c0*/  IMAD.WIDE.U32 R2, R0, 0x10, R2 ;  /* 0x0000001000027825 */ /* 0x000fca00078e0002 */
[----:B------:R-:W2:Y:S04]  /*12d0*/  LDG.E.128 R8, desc[UR26][R2.64] ;  /* 0x0000001a02087981 */ /* 0x000ea8000c1e1d00 */
[----:B---34-:R-:W3:Y:S04]  /*12e0*/  LDG.E.128 R12, desc[UR26][R2.64+0x200] ;  /* 0x0002001a020c7981 */ /* 0x018ee8000c1e1d00 */
[----:B------:R-:W4:Y:S04]  /*12f0*/  LDG.E.128 R16, desc[UR26][R2.64+0x400] ;  /* 0x0004001a02107981 */ /* 0x000f28000c1e1d00 */
[----:B-1----:R1:W5:Y:S01]  /*1300*/  LDG.E.128 R20, desc[UR26][R2.64+0x600] ;  /* 0x0006001a02147981 */ /* 0x002362000c1e1d00 */
[----:B------:R-:W-:Y:S01]  /*1310*/  UMOV UR28, UR20 ;  /* 0x00000014001c7c82 */ /* 0x000fe20008000000 */
[----:B------:R-:W-:-:S02]  /*1320*/  UMOV UR29, UR19 ;  /* 0x00000013001d7c82 */ /* 0x000fc40008000000 */
[----:B0-----:R-:W-:-:S04]  /*1330*/  UIMAD.WIDE.U32 UR28, UR8, UR34, UR28 ;  /* 0x00000022081c72a5 */ /* 0x001fc8000f8e001c */
[----:B------:R-:W-:Y:S02]  /*1340*/  UIMAD UR24, UR8, UR35, UR29 ;  /* 0x00000023081872a4 */ /* 0x000fe4000f8e021d */
[----:B------:R-:W-:-:S04]  /*1350*/  ULEA UR29, UP0, UR28, UR32, 0x2 ;  /* 0x000000201c1d7291 */ /* 0x000fc8000f8010ff */
[----:B------:R-:W-:Y:S02]  /*1360*/  ULEA.HI.X UR28, UR28, UR33, UR24, 0x2, UP0 ;  /* 0x000000211c1c7291 */ /* 0x000fe400080f1418 */
[----:B------:R-:W-:-:S04]  /*1370*/  MOV R88, UR29 ;  /* 0x0000001d00587c02 */ /* 0x000fc80008000f00 */
[----:B------:R-:W-:-:S05]  /*1380*/  MOV R89, UR28 ;  /* 0x0000001c00597c02 */ /* 0x000fca0008000f00 */
[----:B------:R-:W5:Y:S01]  /*1390*/  LDG.E R88, desc[UR26][R88.64] ;  /* 0x0000001a58587981 */ /* 0x000f62000c1e1900 */
[----:B------:R-:W-:Y:S02]  /*13a0*/  UMOV UR24, UR22 ;  /* 0x0000001600187c82 */ /* 0x000fe40008000000 */
[----:B------:R-:W-:-:S04]  /*13b0*/  UIMAD.WIDE.U32 UR28, UR8, UR38, UR24 ;  /* 0x00000026081c72a5 */ /* 0x000fc8000f8e0018 */
[----:B------:R-:W-:Y:S02]  /*13c0*/  UIMAD UR24, UR8, UR39, UR29 ;  /* 0x00000027081872a4 */ /* 0x000fe4000f8e021d */
[----:B------:R-:W-:-:S04]  /*13d0*/  ULEA UR29, UP0, UR28, UR36, 0x2 ;  /* 0x000000241c1d7291 */ /* 0x000fc8000f8010ff */
[----:B------:R-:W-:Y:S02]  /*13e0*/  ULEA.HI.X UR28, UR28, UR37, UR24, 0x2, UP0 ;  /* 0x000000251c1c7291 */ /* 0x000fe400080f1418 */
[----:B-1----:R-:W-:-:S04]  /*13f0*/  MOV R2, UR29 ;  /* 0x0000001d00027c02 */ /* 0x002fc80008000f00 */
[----:B------:R-:W-:Y:S01]  /*1400*/  MOV R3, UR28 ;  /* 0x0000001c00037c02 */ /* 0x000fe20008000f00 */
[----:B--2---:R0:W-:Y:S04]  /*1410*/  STS.128 [R117], R8 ;  /* 0x0000000875007388 */ /* 0x0041e80000000c00 */
[----:B---3--:R-:W-:Y:S04]  /*1420*/  STS.128 [R117+0x200], R12 ;  /* 0x0002000c75007388 */ /* 0x008fe80000000c00 */
[----:B----4-:R-:W-:Y:S04]  /*1430*/  STS.128 [R117+0x400], R16 ;  /* 0x0004001075007388 */ /* 0x010fe80000000c00 */
[----:B-----5:R1:W-:Y:S01]  /*1440*/  STS.128 [R117+0x600], R20 ;  /* 0x0006001475007388 */ /* 0x0203e20000000c00 */
[----:B------:R-:W-:-:S03]  /*1450*/  NOP ;  /* 0x0000000000007918 */ /* 0x000fc60000000000 */
[----:B------:R-:W2:Y:S01]  /*1460*/  LDG.E R2, desc[UR26][R2.64] ;  /* 0x0000001a02027981 */ /* 0x000ea2000c1e1900 */
[----:B------:R-:W-:Y:S01]  /*1470*/  USHF.L.U32 UR28, UR10, 0x8, URZ ;  /* 0x000000080a1c7899 */ /* 0x000fe200080006ff */
[----:B------:R-:W-:Y:S01]  /*1480*/  ISETP.NE.AND P2, PT, R150, 0x7f, PT ;  /* 0x0000007f9600780c */ /* 0x000fe20003f45270 */
[----:B------:R-:W-:Y:S01]  /*1490*/  BSSY.RECONVERGENT B0, `(.L_x_2419) ;  /* 0x000005a000007945 */ /* 0x000fe20003800200 */
[----:B------:R-:W3:Y:S01]  /*14a0*/  LDS.128 R92, [R116+0x10] ;  /* 0x00001000745c7984 */ /* 0x000ee20000000c00 */
[----:B------:R-:W-:-:S03]  /*14b0*/  UIADD3 UR24, UPT, UPT, UR28, -0x100, URZ ;  /* 0xffffff001c187890 */ /* 0x000fc6000fffe0ff */
[----:B------:R-:W4:Y:S01]  /*14c0*/  LDS.128 R96, [R116+0x20] ;  /* 0x0000200074607984 */ /* 0x000f220000000c00 */
[----:B------:R-:W-:-:S03]  /*14d0*/  ULOP3.LUT UR24, UR24, 0x100, URZ, 0xc0, !UPT ;  /* 0x0000010018187892 */ /* 0x000fc6000f8ec0ff */
[----:B------:R-:W2:Y:S01]  /*14e0*/  LDS.128 R100, [R116+0x30] ;  /* 0x0000300074647984 */ /* 0x000ea20000000c00 */
[----:B------:R-:W-:Y:S01]  /*14f0*/  UIADD3 UR24, UPT, UPT, UR24, UR8, URZ ;  /* 0x0000000818187290 */ /* 0x000fe2000fffe0ff */
[----:B------:R-:W-:Y:S02]  /*1500*/  R2UR UR29, R88 ;  /* 0x00000000581d72ca */ /* 0x000fe400000e0000 */
[----:B------:R-:W2:Y:S11]  /*1510*/  LDS.128 R88, [R116] ;  /* 0x0000000074587984 */ /* 0x000eb60000000c00 */
[----:B------:R-:W-:-:S05]  /*1520*/  MOV R0, UR29 ;  /* 0x0000001d00007c02 */ /* 0x000fca0008000f00 */
[----:B------:R-:W-:-:S04]  /*1530*/  FMUL.FTZ R0, R0, 1.4426950216293334961 ;  /* 0x3fb8aa3b00007820 */ /* 0x000fc80000410000 */
[-C--:B------:R-:W-:Y:S01]  /*1540*/  FMUL.FTZ R153, R115, R0.reuse ;  /* 0x0000000073997220 */ /* 0x080fe20000410000 */
[-C--:B0-----:R-:W-:Y:S01]  /*1550*/  FMUL.FTZ R8, R114, R0.reuse ;  /* 0x0000000072087220 */ /* 0x081fe20000410000 */
[-C--:B------:R-:W-:Y:S01]  /*1560*/  FMUL.FTZ R9, R113, R0.reuse ;  /* 0x0000000071097220 */ /* 0x080fe20000410000 */
[-C--:B-1----:R-:W-:Y:S01]  /*1570*/  FMUL.FTZ R21, R112, R0.reuse ;  /* 0x0000000070157220 */ /* 0x082fe20000410000 */
[-C--:B------:R-:W-:Y:S01]  /*1580*/  FMUL.FTZ R20, R111, R0.reuse ;  /* 0x000000006f147220 */ /* 0x080fe20000410000 */
[----:B------:R0:W-:Y:S01]  /*1590*/  MUFU.EX2 R23, R8 ;  /* 0x0000000800177308 */ /* 0x0001e20000000800 */
[-C--:B------:R-:W-:Y:S01]  /*15a0*/  FMUL.FTZ R19, R110, R0.reuse ;  /* 0x000000006e137220 */ /* 0x080fe20000410000 */
[-C--:B------:R-:W-:Y:S01]  /*15b0*/  FMUL.FTZ R18, R109, R0.reuse ;  /* 0x000000006d127220 */ /* 0x080fe20000410000 */
[-C--:B------:R-:W-:Y:S01]  /*15c0*/  FMUL.FTZ R17, R108, R0.reuse ;  /* 0x000000006c117220 */ /* 0x080fe20000410000 */
[-C--:B------:R-:W-:Y:S01]  /*15d0*/  FMUL.FTZ R16, R107, R0.reuse ;  /* 0x000000006b107220 */ /* 0x080fe20000410000 */
[-C--:B------:R-:W-:Y:S01]  /*15e0*/  FMUL.FTZ R15, R106, R0.reuse ;  /* 0x000000006a0f7220 */ /* 0x080fe20000410000 */
[-C--:B------:R-:W-:Y:S01]  /*15f0*/  FMUL.FTZ R14, R105, R0.reuse ;  /* 0x00000000690e7220 */ /* 0x080fe20000410000 */
[-C--:B------:R-:W-:Y:S01]  /*1600*/  FMUL.FTZ R13, R104, R0.reuse ;  /* 0x00000000680d7220 */ /* 0x080fe20000410000 */
[----:B------:R-:W1:Y:S01]  /*1610*/  MUFU.EX2 R153, R153 ;  /* 0x0000009900997308 */ /* 0x000e620000000800 */
[----:B0-----:R-:W-:Y:S01]  /*1620*/  MOV R8, UR24 ;  /* 0x0000001800087c02 */ /* 0x001fe20008000f00 */
[-C--:B------:R-:W-:Y:S01]  /*1630*/  FMUL.FTZ R12, R27, R0.reuse ;  /* 0x000000001b0c7220 */ /* 0x080fe20000410000 */
[-C--:B------:R-:W-:Y:S01]  /*1640*/  FMUL.FTZ R11, R26, R0.reuse ;  /* 0x000000001a0b7220 */ /* 0x080fe20000410000 */
[----:B------:R-:W-:Y:S01]  /*1650*/  FMUL.FTZ R10, R25, R0 ;  /* 0x00000000190a7220 */ /* 0x000fe20000410000 */
[----:B------:R-:W-:-:S03]  /*1660*/  SEL R8, R8, R119, !P0 ;  /* 0x0000007708087207 */ /* 0x000fc60004000000 */
[----:B------:R0:W2:Y:S01]  /*1670*/  MUFU.EX2 R22, R9 ;  /* 0x0000000900167308 */ /* 0x0000a20000000800 */
[----:B------:R-:W-:-:S07]  /*1680*/  LEA R8, R8, R151, 0x2 ;  /* 0x0000009708087211 */ /* 0x000fce00078e10ff */
[----:B------:R-:W2:Y:S01]  /*1690*/  MUFU.EX2 R21, R21 ;  /* 0x0000001500157308 */ /* 0x000ea20000000800 */
[----:B-1----:R2:W-:Y:S01]  /*16a0*/  STS [R8+0x4c60], R153 ;  /* 0x004c609908007388 */ /* 0x0025e20000000800 */
[----:B0-----:R-:W-:-:S06]  /*16b0*/  FMUL.FTZ R9, R24, R0 ;  /* 0x0000000018097220 */ /* 0x001fcc0000410000 */
        /* <DEDUP_REMOVED lines=12> */
[-C--:B--2---:R-:W-:Y:S01]  /*1780*/  FMUL.FTZ R8, R4, R2.reuse ;  /* 0x0000000204087220 */ /* 0x084fe20000410000 */
[-C--:B------:R-:W-:Y:S01]  /*1790*/  FMUL.FTZ R0, R5, R2.reuse ;  /* 0x0000000205007220 */ /* 0x080fe20000410000 */
[----:B------:R-:W-:-:S03]  /*17a0*/  FMUL.FTZ R3, R6, R2 ;  /* 0x0000000206037220 */ /* 0x000fc60000410000 */
[----:B------:R2:W-:Y:S04]  /*17b0*/  STL [R1+0x44], R8 ;  /* 0x0000440801007387 */ /* 0x0005e80000100800 */
[----:B------:R5:W-:Y:S04]  /*17c0*/  STL [R1+0x40], R0 ;  /* 0x0000400001007387 */ /* 0x000be80000100800 */
[----:B------:R3:W-:Y:S01]  /*17d0*/  STL [R1+0x3c], R3 ;  /* 0x00003c0301007387 */ /* 0x0007e20000100800 */
[-C--:B--2---:R-:W-:Y:S01]  /*17e0*/  FMUL.FTZ R8, R7, R2.reuse ;  /* 0x0000000207087220 */ /* 0x084fe20000410000 */
[----:B-----5:R-:W-:-:S04]  /*17f0*/  FMUL.FTZ R0, R68, R2 ;  /* 0x0000000244007220 */ /* 0x020fc80000410000 */
[----:B------:R2:W-:Y:S01]  /*1800*/  STL [R1+0x38], R8 ;  /* 0x0000380801007387 */ /* 0x0005e20000100800 */
[----:B---3--:R-:W-:-:S03]  /*1810*/  FMUL.FTZ R3, R69, R2 ;  /* 0x0000000245037220 */ /* 0x008fc60000410000 */
[----:B------:R3:W-:Y:S04]  /*1820*/  STL [R1+0x34], R0 ;  /* 0x0000340001007387 */ /* 0x0007e80000100800 */
[----:B------:R5:W-:Y:S01]  /*1830*/  STL [R1+0x30], R3 ;  /* 0x0000300301007387 */ /* 0x000be20000100800 */
[-C--:B--2---:R-:W-:Y:S01]  /*1840*/  FMUL.FTZ R8, R71, R2.reuse ;  /* 0x0000000247087220 */ /* 0x084fe20000410000 */
[-C--:B---3--:R-:W-:Y:S01]  /*1850*/  FMUL.FTZ R0, R70, R2.reuse ;  /* 0x0000000246007220 */ /* 0x088fe20000410000 */
[----:B-----5:R-:W-:-:S04]  /*1860*/  FMUL.FTZ R3, R64, R2 ;  /* 0x0000000240037220 */ /* 0x020fc80000410000 */
[----:B------:R2:W-:Y:S04]  /*1870*/  STL [R1+0x2c], R0 ;  /* 0x00002c0001007387 */ /* 0x0005e80000100800 */
[----:B------:R3:W-:Y:S04]  /*1880*/  STL [R1+0x28], R8 ;  /* 0x0000280801007387 */ /* 0x0007e80000100800 */
[----:B------:R5:W-:Y:S01]  /*1890*/  STL [R1+0x24], R3 ;  /* 0x0000240301007387 */ /* 0x000be20000100800 */
[-C--:B--2---:R-:W-:Y:S01]  /*18a0*/  FMUL.FTZ R0, R65, R2.reuse ;  /* 0x0000000241007220 */ /* 0x084fe20000410000 */
[----:B---3--:R-:W-:-:S04]  /*18b0*/  FMUL.FTZ R8, R66, R2 ;  /* 0x0000000242087220 */ /* 0x008fc80000410000 */
[----:B------:R2:W-:Y:S01]  /*18c0*/  STL [R1+0x20], R0 ;  /* 0x0000200001007387 */ /* 0x0005e20000100800 */
[----:B-----5:R-:W-:-:S03]  /*18d0*/  FMUL.FTZ R3, R67, R2 ;  /* 0x0000000243037220 */ /* 0x020fc60000410000 */
[----:B------:R3:W-:Y:S04]  /*18e0*/  STL [R1+0x1c], R8 ;  /* 0x00001c0801007387 */ /* 0x0007e80000100800 */
[----:B------:R5:W-:Y:S01]  /*18f0*/  STL [R1+0x18], R3 ;  /* 0x0000180301007387 */ /* 0x000be20000100800 */
[-C--:B--2---:R-:W-:Y:S01]  /*1900*/  FMUL.FTZ R0, R60, R2.reuse ;  /* 0x000000023c007220 */ /* 0x084fe20000410000 */
[----:B---3--:R-:W-:-:S04]  /*1910*/  FMUL.FTZ R8, R61, R2 ;  /* 0x000000023d087220 */ /* 0x008fc80000410000 */
[----:B------:R2:W-:Y:S01]  /*1920*/  STL [R1+0xc], R0 ;  /* 0x00000c0001007387 */ /* 0x0005e20000100800 */
[-C--:B-----5:R-:W-:Y:S01]  /*1930*/  FMUL.FTZ R3, R62, R2.reuse ;  /* 0x000000023e037220 */ /* 0x0a0fe20000410000 */
[----:B------:R-:W-:Y:S01]  /*1940*/  FMUL.FTZ R2, R63, R2 ;  /* 0x000000023f027220 */ /* 0x000fe20000410000 */
[----:B------:R-:W-:Y:S06]  /*1950*/  BAR.SYNC.DEFER_BLOCKING 0x0 ;  /* 0x0000000000007b1d */ /* 0x000fec0000010000 */
[----:B01--4-:R-:W-:Y:S05]  /*1960*/  @P2 BRA `(.L_x_2420) ;  /* 0x0000000000242947 */ /* 0x013fea0003800000 */
[----:B------:R-:W-:Y:S01]  /*1970*/  UISETP.NE.AND UP0, UPT, UR10, UR46, UPT ;  /* 0x0000002e0a00728c */ /* 0x000fe2000bf05270 */
[----:B--2---:R-:W-:-:S08]  /*1980*/  HFMA2 R0, -RZ, RZ, 1.875, 0 ;  /* 0x3f800000ff007431 */ /* 0x004fd000000001ff */
[----:B------:R-:W-:Y:S05]  /*1990*/  BRA.U !UP0, `(.L_x_2421) ;  /* 0x0000000108247547 */ /* 0x000fea000b800000 */
[----:B------:R-:W-:-:S04]  /*19a0*/  ULOP3.LUT UR24, UR28, 0x100, URZ, 0xc0, !UPT ;  /* 0x000001001c187892 */ /* 0x000fc8000f8ec0ff */
[----:B------:R-:W-:-:S06]  /*19b0*/  UIADD3 UR24, UPT, UPT, UR24, UR8, URZ ;  /* 0x0000000818187290 */ /* 0x000fcc000fffe0ff */
[----:B------:R-:W-:-:S04]  /*19c0*/  MOV R0, UR24 ;  /* 0x0000001800007c02 */ /* 0x000fc80008000f00 */
[----:B------:R-:W-:-:S06]  /*19d0*/  LEA R0, R0, R151, 0x2 ;  /* 0x0000009700007211 */ /* 0x000fcc00078e10ff */
[----:B------:R-:W1:Y:S01]  /*19e0*/  LDS R0, [R0+0x4c60] ;  /* 0x004c600000007984 */ /* 0x000e620000000800 */
[----:B------:R-:W-:Y:S05]  /*19f0*/  BRA `(.L_x_2421) ;  /* 0x00000000000c7947 */ /* 0x000fea0003800000 */
.L_x_2420:
[----:B------:R-:W-:-:S04]  /*1a00*/  SHF.L.U32 R118, R150, 0x2, RZ ;  /* 0x0000000296767819 */ /* 0x000fc800000006ff */
[----:B--2---:R-:W-:-:S06]  /*1a10*/  IADD3 R0, PT, PT, R118, R151, RZ ;  /* 0x0000009776007210 */ /* 0x004fcc0007ffe0ff */
[----:B------:R-:W0:Y:S02]  /*1a20*/  LDS R0, [R0+0x5464] ;  /* 0x0054640000007984 */ /* 0x000e240000000800 */
.L_x_2421:
[----:B------:R-:W-:Y:S05]  /*1a30*/  BSYNC.RECONVERGENT B0 ;  /* 0x0000000000007941 */ /* 0x000fea0003800200 */
.L_x_2419:
[----:B------:R-:W2:Y:S01]  /*1a40*/  @P1 LDC R119, c[0x0][0x38c] ;  /* 0x0000e300ff771b82 */ /* 0x000ea20000000800 */
[----:B------:R-:W-:Y:S02]  /*1a50*/  MOV R118, UR10 ;  /* 0x0000000a00767c02 */ /* 0x000fe40008000f00 */
[----:B------:R-:W-:Y:S02]  /*1a60*/  MOV R121, 0x8 ;  /* 0x0000000800797802 */ /* 0x000fe40000000f00 */
[----:B------:R-:W-:Y:S01]  /*1a70*/  @P1 IADD3 R118, PT, PT, R118, -0x2, RZ ;  /* 0xfffffffe76761810 */ /* 0x000fe20007ffe0ff */
[----:B------:R-:W-:Y:S01]  /*1a80*/  FMUL.FTZ R124, R84, R115 ;  /* 0x00000073547c7220 */ /* 0x000fe20000410000 */
[----:B------:R-:W-:Y:S01]  /*1a90*/  FMUL.FTZ R123, R85, R114 ;  /* 0x00000072557b7220 */ /* 0x000fe20000410000 */
[----:B------:R-:W-:Y:S02]  /*1aa0*/  FMUL.FTZ R122, R86, R113 ;  /* 0x00000071567a7220 */ /* 0x000fe40000410000 */
[----:B------:R-:W-:Y:S01]  /*1ab0*/  FMUL.FTZ R152, R88, R124 ;  /* 0x0000007c58987220 */ /* 0x000fe20000410000 */
[----:B------:R-:W-:Y:S01]  /*1ac0*/  FMUL.FTZ R134, R89, R123 ;  /* 0x0000007b59867220 */ /* 0x000fe20000410000 */
[----:B------:R-:W-:Y:S01]  /*1ad0*/  STL [R1+0x8], R124 ;  /* 0x0000087c01007387 */ /* 0x000fe20000100800 */
[----:B--2---:R-:W-:-:S02]  /*1ae0*/  @P1 IMAD R120, R118, R119, UR8 ;  /* 0x0000000876781e24 */ /* 0x004fc4000f8e0277 */
[----:B------:R-:W-:Y:S01]  /*1af0*/  HFMA2 R118, -RZ, RZ, 1.875, 0 ;  /* 0x3f800000ff767431 */ /* 0x000fe200000001ff */
[----:B------:R-:W-:Y:S01]  /*1b00*/  MOV R119, RZ ;  /* 0x000000ff00777202 */ /* 0x000fe20000000f00 */
[----:B------:R-:W-:Y:S01]  /*1b10*/  @P1 IMAD.WIDE R120, R120, R121, UR4 ;  /* 0x0000000478781e25 */ /* 0x000fe2000f8e0279 */
[----:B------:R2:W-:Y:S03]  /*1b20*/  STL [R1+0x4], R123 ;  /* 0x0000047b01007387 */ /* 0x0005e60000100800 */
[----:B------:R-:W-:Y:S01]  /*1b30*/  FMUL.FTZ R164, R87, R112 ;  /* 0x0000007057a47220 */ /* 0x000fe20000410000 */
[----:B------:R-:W-:Y:S01]  /*1b40*/  FMUL.FTZ R135, R90, R122 ;  /* 0x0000007a5a877220 */ /* 0x000fe20000410000 */
[----:B------:R3:W5:Y:S01]  /*1b50*/  @P1 LDG.E.64 R118, desc[UR26][R120.64] ;  /* 0x0000001a78761981 */ /* 0x000762000c1e1b00 */
[----:B------:R-:W-:Y:S01]  /*1b60*/  FMUL.FTZ R162, R80, R111 ;  /* 0x0000006f50a27220 */ /* 0x000fe20000410000 */
[----:B------:R-:W-:Y:S01]  /*1b70*/  FMUL.FTZ R136, R91, R164 ;  /* 0x000000a45b887220 */ /* 0x000fe20000410000 */
[----:B------:R-:W-:Y:S01]  /*1b80*/  FMUL.FTZ R161, R81, R110 ;  /* 0x0000006e51a17220 */ /* 0x000fe20000410000 */
[----:B--2---:R-:W-:Y:S01]  /*1b90*/  FMUL.FTZ R123, R153, R23 ;  /* 0x00000017997b7220 */ /* 0x004fe20000410000 */
[----:B------:R2:W-:Y:S01]  /*1ba0*/  STL [R1], R122 ;  /* 0x0000007a01007387 */ /* 0x0005e20000100800 */
[----:B------:R-:W-:Y:S01]  /*1bb0*/  FMUL.FTZ R137, R92, R162 ;  /* 0x000000a25c897220 */ /* 0x000fe20000410000 */
[----:B------:R-:W-:Y:S01]  /*1bc0*/  FMUL.FTZ R160, R82, R109 ;  /* 0x0000006d52a07220 */ /* 0x000fe20000410000 */
[----:B------:R-:W-:Y:S01]  /*1bd0*/  FMUL.FTZ R138, R93, R161 ;  /* 0x000000a15d8a7220 */ /* 0x000fe20000410000 */
[----:B------:R-:W-:Y:S01]  /*1be0*/  FMUL.FTZ R159, R83, R108 ;  /* 0x0000006c539f7220 */ /* 0x000fe20000410000 */
[----:B---3--:R-:W-:Y:S01]  /*1bf0*/  FFMA.FTZ R120, R23, R152, R134 ;  /* 0x0000009817787223 */ /* 0x008fe20000010086 */
[----:B------:R-:W-:Y:S01]  /*1c00*/  FMUL.FTZ R139, R94, R160 ;  /* 0x000000a05e8b7220 */ /* 0x000fe20000410000 */
[----:B------:R-:W-:Y:S01]  /*1c10*/  FMUL.FTZ R158, R76, R107 ;  /* 0x0000006b4c9e7220 */ /* 0x000fe20000410000 */
[----:B------:R-:W-:Y:S01]  /*1c20*/  FMUL.FTZ R140, R95, R159 ;  /* 0x0000009f5f8c7220 */ /* 0x000fe20000410000 */
[C---:B------:R-:W-:Y:S01]  /*1c30*/  FFMA.FTZ R120, R22.reuse, R120, R135 ;  /* 0x0000007816787223 */ /* 0x040fe20000010087 */
[----:B--2---:R-:W-:Y:S01]  /*1c40*/  FMUL.FTZ R122, R22, R123 ;  /* 0x0000007b167a7220 */ /* 0x004fe20000410000 */
[----:B------:R-:W-:Y:S01]  /*1c50*/  FMUL.FTZ R142, R96, R158 ;  /* 0x0000009e608e7220 */ /* 0x000fe20000410000 */
[----:B------:R-:W-:Y:S01]  /*1c60*/  FMUL.FTZ R157, R77, R106 ;  /* 0x0000006a4d9d7220 */ /* 0x000fe20000410000 */
[C---:B------:R-:W-:Y:S01]  /*1c70*/  FFMA.FTZ R120, R21.reuse, R120, R136 ;  /* 0x0000007815787223 */ /* 0x040fe20000010088 */
[----:B------:R-:W-:Y:S01]  /*1c80*/  FMUL.FTZ R121, R21, R122 ;  /* 0x0000007a15797220 */ /* 0x000fe20000410000 */
        /* <DEDUP_REMOVED lines=24> */
[C---:B------:R-:W-:Y:S01]  /*1e10*/  ISETP.GT.U32.AND P2, PT, R150.reuse, 0x1f, PT ;  /* 0x0000001f9600780c */ /* 0x040fe20003f44070 */
[----:B------:R-:W-:Y:S01]  /*1e20*/  FMUL.FTZ R149, R103, R133 ;  /* 0x0000008567957220 */ /* 0x000fe20000410000 */
[----:B------:R-:W-:Y:S01]  /*1e30*/  LEA.HI R150, R150, R150, RZ, 0x1e ;  /* 0x0000009696967211 */ /* 0x000fe200078ff0ff */
[C---:B------:R-:W-:Y:S01]  /*1e40*/  FMUL.FTZ R120, R14.reuse, R121 ;  /* 0x000000790e787220 */ /* 0x040fe20000410000 */
[----:B------:R-:W-:-:S02]  /*1e50*/  FFMA.FTZ R121, R14, R123, R144 ;  /* 0x0000007b0e797223 */ /* 0x000fc40000010090 */
[----:B------:R-:W-:Y:S01]  /*1e60*/  LEA R141, R150, R151, 0x3 ;  /* 0x00000097968d7211 */ /* 0x000fe200078e18ff */
        /* <DEDUP_REMOVED lines=13> */
[----:B------:R-:W3:Y:S01]  /*1f40*/  S2R R150, SR_CgaCtaId ;  /* 0x0000000000967919 */ /* 0x000ee20000008800 */
[----:B--2---:R-:W-:Y:S01]  /*1f50*/  MOV R121, 0x400 ;  /* 0x0000040000797802 */ /* 0x004fe20000000f00 */
[----:B------:R-:W-:Y:S01]  /*1f60*/  UMOV UR24, 0xffffffff ;  /* 0xffffffff00187882 */ /* 0x000fe20000000000 */
[----:B------:R-:W2:Y:S01]  /*1f70*/  S2R R120, SR_TID.X ;  /* 0x0000000000787919 */ /* 0x000ea20000002100 */
[----:B------:R-:W4:Y:S01]  /*1f80*/  S2R R154, SR_LANEID ;  /* 0x00000000009a7919 */ /* 0x000f220000000000 */
[----:B---3--:R-:W-:Y:S02]  /*1f90*/  LEA R150, R150, R121, 0x18 ;  /* 0x0000007996967211 */ /* 0x008fe400078ec0ff */
[----:B--2---:R-:W-:-:S03]  /*1fa0*/  ISETP.NE.AND P0, PT, R120, RZ, PT ;  /* 0x000000ff7800720c */ /* 0x004fc60003f05270 */
[----:B------:R-:W-:Y:S01]  /*1fb0*/  IMAD R150, R120, 0x28, R150 ;  /* 0x0000002878967824 */ /* 0x000fe200078e0296 */
[----:B----4-:R-:W-:-:S04]  /*1fc0*/  ISETP.GE.AND P4, PT, R154, 0x10, PT ;  /* 0x000000109a00780c */ /* 0x010fc80003f86270 */
[----:B------:R-:W-:Y:S01]  /*1fd0*/  LDS.64 R120, [R150+0x4250] ;  /* 0x0042500096787984 */ /* 0x000fe20000000a00 */
[C---:B------:R-:W-:Y:S02]  /*1fe0*/  ISETP.GE.AND P2, PT, R154.reuse, 0x8, PT ;  /* 0x000000089a00780c */ /* 0x040fe40003f46270 */
[C---:B------:R-:W-:Y:S01]  /*1ff0*/  ISETP.GE.AND P3, PT, R154.reuse, 0x4, PT ;  /* 0x000000049a00780c */ /* 0x040fe20003f66270 */
[----:B------:R-:W2:Y:S01]  /*2000*/  LDS.64 R122, [R150+0x4258] ;  /* 0x00425800967a7984 */ /* 0x000ea20000000a00 */
[C---:B------:R-:W-:Y:S02]  /*2010*/  ISETP.GE.AND P4, PT, R154.reuse, 0x2, PT ;  /* 0x000000029a00780c */ /* 0x040fe40003f86270 */
[----:B------:R-:W-:Y:S01]  /*2020*/  ISETP.GE.AND P5, PT, R154, 0x1, PT ;  /* 0x000000019a00780c */ /* 0x000fe20003fa6270 */
[----:B------:R-:W3:Y:S04]  /*2030*/  LDS.64 R124, [R150+0x4260] ;  /* 0x00426000967c7984 */ /* 0x000ee80000000a00 */
[----:B------:R-:W4:Y:S01]  /*2040*/  LDS.64 R126, [R150+0x4268] ;  /* 0x00426800967e7984 */ /* 0x000f220000000a00 */
[-C--:B--2---:R-:W-:Y:S01]  /*2050*/  FMUL.FTZ R151, R120, R122.reuse ;  /* 0x0000007a78977220 */ /* 0x084fe20000410000 */
[----:B------:R-:W-:-:S03]  /*2060*/  FFMA.FTZ R155, R121, R122, R123 ;  /* 0x0000007a799b7223 */ /* 0x000fc6000001007b */
[C---:B---3--:R-:W-:Y:S01]  /*2070*/  FMUL.FTZ R151, R124.reuse, R151 ;  /* 0x000000977c977220 */ /* 0x048fe20000410000 */
[----:B------:R-:W-:-:S03]  /*2080*/  FFMA.FTZ R155, R124, R155, R125 ;  /* 0x0000009b7c9b7223 */ /* 0x000fc6000001007d */
[C---:B----4-:R-:W-:Y:S01]  /*2090*/  FMUL.FTZ R151, R126.reuse, R151 ;  /* 0x000000977e977220 */ /* 0x050fe20000410000 */
[----:B------:R-:W-:Y:S01]  /*20a0*/  FFMA.FTZ R155, R126, R155, R127 ;  /* 0x0000009b7e9b7223 */ /* 0x000fe2000001007f */
[----:B------:R-:W-:Y:S06]  /*20b0*/  BRA.DIV UR24, `(.L_x_2423) ;  /* 0x0000003a18087947 */ /* 0x000fec000b800000 */
[----:B------:R-:W2:Y:S04]  /*20c0*/  SHFL.UP PT, R126, R155, 0x1, RZ ;  /* 0x042000009b7e7989 */ /* 0x000ea800000e00ff */
[----:B------:R-:W3:Y:S01]  /*20d0*/  SHFL.UP PT, R163, R151, 0x1, RZ ;  /* 0x0420000097a37989 */ /* 0x000ee200000e00ff */
[C---:B--2---:R-:W-:Y:S01]  /*20e0*/  FFMA.FTZ R126, R151.reuse, R126, R155 ;  /* 0x0000007e977e7223 */ /* 0x044fe2000001009b */
[----:B---3--:R-:W-:-:S04]  /*20f0*/  @P5 FMUL.FTZ R151, R151, R163 ;  /* 0x000000a397975220 */ /* 0x008fc80000410000 */
[----:B------:R-:W-:Y:S01]  /*2100*/  FSEL R155, R155, R126, !P5 ;  /* 0x0000007e9b9b7208 */ /* 0x000fe20006800000 */
[----:B------:R-:W-:Y:S04]  /*2110*/  SHFL.UP PT, R163, R151, 0x2, RZ ;  /* 0x0440000097a37989 */ /* 0x000fe800000e00ff */
[----:B------:R-:W2:Y:S02]  /*2120*/  SHFL.UP PT, R126, R155, 0x2, RZ ;  /* 0x044000009b7e7989 */ /* 0x000ea400000e00ff */
[C---:B--2---:R-:W-:Y:S01]  /*2130*/  FFMA.FTZ R126, R151.reuse, R126, R155 ;  /* 0x0000007e977e7223 */ /* 0x044fe2000001009b */
[----:B------:R-:W-:-:S04]  /*2140*/  @P4 FMUL.FTZ R151, R151, R163 ;  /* 0x000000a397974220 */ /* 0x000fc80000410000 */
        /* <DEDUP_REMOVED lines=11> */
[----:B------:R2:W3:Y:S04]  /*2200*/  SHFL.UP PT, R163, R151, 0x10, RZ ;  /* 0x0600000097a37989 */ /* 0x0004e800000e00ff */
[----:B------:R2:W4:Y:S02]  /*2210*/  SHFL.UP PT, R126, R155, 0x10, RZ ;  /* 0x060000009b7e7989 */ /* 0x00052400000e00ff */
.L_x_2481:
[----:B------:R-:W0:Y:S01]  /*2220*/  S2R R127, SR_LANEID ;  /* 0x00000000007f7919 */ /* 0x000e220000000000 */
[----:B----4-:R-:W-:Y:S01]  /*2230*/  FFMA.FTZ R126, R151, R126, R155 ;  /* 0x0000007e977e7223 */ /* 0x010fe2000001009b */
[----:B------:R-:W-:Y:S01]  /*2240*/  UMOV UR24, 0xffffffff ;  /* 0xffffffff00187882 */ /* 0x000fe20000000000 */
[----:B0-----:R-:W-:-:S13]  /*2250*/  ISETP.GE.AND P2, PT, R127, 0x10, PT ;  /* 0x000000107f00780c */ /* 0x001fda0003f46270 */
[----:B--23--:R-:W-:Y:S01]  /*2260*/  @P2 FMUL.FTZ R151, R151, R163 ;  /* 0x000000a397972220 */ /* 0x00cfe20000410000 */
[----:B------:R-:W-:Y:S01]  /*2270*/  FSEL R163, R155, R126, !P2 ;  /* 0x0000007e9ba37208 */ /* 0x000fe20005000000 */
[----:B------:R-:W-:Y:S06]  /*2280*/  BRA.DIV UR24, `(.L_x_2424) ;  /* 0x0000003a18bc7947 */ /* 0x000fec000b800000 */
.L_x_2484:
[----:B------:R-:W-:-:S03]  /*2290*/  UMOV UR24, 0xffffffff ;  /* 0xffffffff00187882 */ /* 0x000fc60000000000 */
[----:B------:R-:W-:Y:S05]  /*22a0*/  BRA.DIV UR24, `(.L_x_2425) ;  /* 0x0000003a18dc7947 */ /* 0x000fea000b800000 */
.L_x_2487:
[----:B------:R-:W-:-:S03]  /*22b0*/  UMOV UR24, 0xffffffff ;  /* 0xffffffff00187882 */ /* 0x000fc60000000000 */
[----:B------:R-:W-:Y:S05]  /*22c0*/  BRA.DIV UR24, `(.L_x_2426) ;  /* 0x0000003a18fc7947 */ /* 0x000fea000b800000 */
[----:B------:R-:W0:Y:S04]  /*22d0*/  SHFL.UP PT, R151, R151, 0x1, RZ ;  /* 0x0420000097977989 */ /* 0x000e2800000e00ff */
[----:B------:R-:W2:Y:S04]  /*22e0*/  SHFL.UP PT, R163, R163, 0x1, RZ ;  /* 0x04200000a3a37989 */ /* 0x000ea800000e00ff */
[----:B-----5:R-:W3:Y:S04]  /*22f0*/  SHFL.IDX PT, R118, R118, RZ, 0x1f ;  /* 0x00001fff76767589 */ /* 0x020ee800000e0000 */
[----:B------:R-:W4:Y:S02]  /*2300*/  SHFL.IDX PT, R119, R119, RZ, 0x1f ;  /* 0x00001fff77777589 */ /* 0x000f2400000e0000 */
.L_x_2493:
        /* <DEDUP_REMOVED lines=12> */
.L_x_2422:
[----:B---3--:R-:W3:Y:S01]  /*23d0*/  S2R R150, SR_TID.X ;  /* 0x0000000000967919 */ /* 0x008ee20000002100 */
[----:B------:R-:W-:Y:S05]  /*23e0*/  WARPSYNC.ALL ;  /* 0x0000000000007948 */ /* 0x000fea0003800000 */
[----:B---3--:R-:W-:Y:S01]  /*23f0*/  LOP3.LUT P2, RZ, R150, 0x1f, RZ, 0xc0, !PT ;  /* 0x0000001f96ff7812 */ /* 0x008fe2000784c0ff */
[----:B-----5:R-:W3:Y:S04]  /*2400*/  LDL R119, [R1+0xc] ;  /* 0x00000c0001777983 */ /* 0x020ee80000100800 */
[----:B------:R-:W4:Y:S04]  /*2410*/  LDL R163, [R1+0x18] ;  /* 0x0000180001a37983 */ /* 0x000f280000100800 */
[----:B------:R-:W4:Y:S04]  /*2420*/  LDL R156, [R1+0x1c] ;  /* 0x00001c00019c7983 */ /* 0x000f280000100800 */
[----:B------:R-:W4:Y:S04]  /*2430*/  LDL R155, [R1+0x20] ;  /* 0x00002000019b7983 */ /* 0x000f280000100800 */
[----:B------:R-:W4:Y:S04]  /*2440*/  LDL R154, [R1+0x24] ;  /* 0x00002400019a7983 */ /* 0x000f280000100800 */
[----:B------:R-:W4:Y:S04]  /*2450*/  LDL R151, [R1+0x28] ;  /* 0x0000280001977983 */ /* 0x000f280000100800 */
[----:B------:R-:W4:Y:S04]  /*2460*/  LDL R127, [R1+0x2c] ;  /* 0x00002c00017f7983 */ /* 0x000f280000100800 */
[----:B------:R-:W4:Y:S04]  /*2470*/  LDL R126, [R1+0x30] ;  /* 0x00003000017e7983 */ /* 0x000f280000100800 */
[----:B------:R-:W4:Y:S01]  /*2480*/  LDL R125, [R1+0x34] ;  /* 0x00003400017d7983 */ /* 0x000f220000100800 */
[----:B--2---:R-:W-:-:S03]  /*2490*/  FFMA.FTZ R121, R9, R2, R3 ;  /* 0x0000000209797223 */ /* 0x004fc60000010003 */
[----:B------:R-:W2:Y:S01]  /*24a0*/  LDL R124, [R1+0x38] ;  /* 0x00003800017c7983 */ /* 0x000ea20000100800 */
[----:B------:R-:W-:-:S03]  /*24b0*/  FFMA.FTZ R121, R10, R121, R8 ;  /* 0x000000790a797223 */ /* 0x000fc60000010008 */
[----:B------:R-:W2:Y:S04]  /*24c0*/  LDL R122, [R1+0x3c] ;  /* 0x00003c00017a7983 */ /* 0x000ea80000100800 */
[----:B------:R-:W2:Y:S01]  /*24d0*/  LDL R123, [R1+0x40] ;  /* 0x00004000017b7983 */ /* 0x000ea20000100800 */
[----:B01----:R-:W-:Y:S01]  /*24e0*/  FMUL.FTZ R120, R9, R0 ;  /* 0x0000000009787220 */ /* 0x003fe20000410000 */
[----:B------:R-:W-:Y:S03]  /*24f0*/  BAR.SYNC.DEFER_BLOCKING 0x0 ;  /* 0x0000000000007b1d */ /* 0x000fe60000010000 */
[----:B------:R-:W-:-:S04]  /*2500*/  FMUL.FTZ R120, R10, R120 ;  /* 0x000000780a787220 */ /* 0x000fc80000410000 */
[C---:B------:R-:W-:Y:S01]  /*2510*/  FMUL.FTZ R120, R11.reuse, R120 ;  /* 0x000000780b787220 */ /* 0x040fe20000410000 */
[----:B------:R-:W0:Y:S01]  /*2520*/  LDS R118, [R141+0x4254] ;  /* 0x004254008d767984 */ /* 0x000e220000000800 */
[----:B---3--:R-:W-:Y:S01]  /*2530*/  FFMA.FTZ R121, R11, R121, R119 ;  /* 0x000000790b797223 */ /* 0x008fe20000010077 */
[----:B0-----:R-:W-:Y:S02]  /*2540*/  FFMA.FTZ R152, R153, R118, R152 ;  /* 0x0000007699987223 */ /* 0x001fe40000010098 */
[----:B------:R-:W3:Y:S01]  /*2550*/  LDL R119, [R1+0x44] ;  /* 0x0000440001777983 */ /* 0x000ee20000100800 */
[C---:B------:R-:W-:Y:S01]  /*2560*/  FMUL.FTZ R120, R12.reuse, R120 ;  /* 0x000000780c787220 */ /* 0x040fe20000410000 */
[----:B----4-:R-:W-:Y:S01]  /*2570*/  FFMA.FTZ R121, R12, R121, R163 ;  /* 0x000000790c797223 */ /* 0x010fe200000100a3 */
[----:B------:R-:W-:Y:S01]  /*2580*/  FFMA.FTZ R134, R23, R152, R134 ;  /* 0x0000009817867223 */ /* 0x000fe20000010086 */
[----:B------:R-:W0:Y:S01]  /*2590*/  S2UR UR28, SR_CgaCtaId ;  /* 0x00000000001c79c3 */ /* 0x000e220000008800 */
[C---:B------:R-:W-:Y:S01]  /*25a0*/  FMUL.FTZ R120, R13.reuse, R120 ;  /* 0x000000780d787220 */ /* 0x040fe20000410000 */
[----:B------:R-:W-:Y:S01]  /*25b0*/  FFMA.FTZ R121, R13, R121, R156 ;  /* 0x000000790d797223 */ /* 0x000fe2000001009c */
[----:B------:R-:W-:Y:S01]  /*25c0*/  FFMA.FTZ R135, R22, R134, R135 ;  /* 0x0000008616877223 */ /* 0x000fe20000010087 */
[----:B------:R-:W-:Y:S01]  /*25d0*/  MOV R118, UR46 ;  /* 0x0000002e00767c02 */ /* 0x000fe20008000f00 */
[C---:B------:R-:W-:Y:S01]  /*25e0*/  FMUL.FTZ R120, R14.reuse, R120 ;  /* 0x000000780e787220 */ /* 0x040fe20000410000 */
[----:B------:R-:W-:Y:S01]  /*25f0*/  FFMA.FTZ R121, R14, R121, R155 ;  /* 0x000000790e797223 */ /* 0x000fe2000001009b */
[----:B------:R-:W-:Y:S01]  /*2600*/  FFMA.FTZ R136, R21, R135, R136 ;  /* 0x0000008715887223 */ /* 0x000fe20000010088 */
[----:B------:R-:W-:Y:S01]  /*2610*/  ISETP.LE.OR P2, PT, R118, UR10, P2 ;  /* 0x0000000a76007c0c */ /* 0x000fe20009743670 */
[C---:B------:R-:W-:Y:S01]  /*2620*/  FMUL.FTZ R120, R15.reuse, R120 ;  /* 0x000000780f787220 */ /* 0x040fe20000410000 */
[----:B------:R-:W-:Y:S01]  /*2630*/  FFMA.FTZ R121, R15, R121, R154 ;  /* 0x000000790f797223 */ /* 0x000fe2000001009a */
[----:B------:R-:W-:Y:S01]  /*2640*/  FFMA.FTZ R137, R20, R136, R137 ;  /* 0x0000008814897223 */ /* 0x000fe20000010089 */
[----:B------:R-:W-:Y:S01]  /*2650*/  UMOV UR24, 0x400 ;  /* 0x0000040000187882 */ /* 0x000fe20000000000 */
[C---:B------:R-:W-:Y:S01]  /*2660*/  FMUL.FTZ R120, R16.reuse, R120 ;  /* 0x0000007810787220 */ /* 0x040fe20000410000 */
[----:B------:R-:W-:Y:S01]  /*2670*/  FFMA.FTZ R121, R16, R121, R151 ;  /* 0x0000007910797223 */ /* 0x000fe20000010097 */
[----:B------:R-:W-:Y:S01]  /*2680*/  FFMA.FTZ R138, R19, R137, R138 ;  /* 0x00000089138a7223 */ /* 0x000fe2000001008a */
[----:B------:R-:W-:-:S02]  /*2690*/  HFMA2 R118, -RZ, RZ, 1.875, 0 ;  /* 0x3f800000ff767431 */ /* 0x000fc400000001ff */
[C---:B------:R-:W-:Y:S01]  /*26a0*/  FMUL.FTZ R120, R17.reuse, R120 ;  /* 0x0000007811787220 */ /* 0x040fe20000410000 */
[C---:B------:R-:W-:Y:S01]  /*26b0*/  FFMA.FTZ R121, R17.reuse, R121, R127 ;  /* 0x0000007911797223 */ /* 0x040fe2000001007f */
[----:B------:R-:W-:Y:S01]  /*26c0*/  FFMA.FTZ R139, R18, R138, R139 ;  /* 0x0000008a128b7223 */ /* 0x000fe2000001008b */
[----:B------:R-:W-:Y:S01]  /*26d0*/  ISETP.GT.U32.AND P3, PT, R150, 0x1f, PT ;  /* 0x0000001f9600780c */ /* 0x000fe20003f64070 */
[C---:B------:R-:W-:Y:S01]  /*26e0*/  FMUL.FTZ R120, R18.reuse, R120 ;  /* 0x0000007812787220 */ /* 0x040fe20000410000 */
[----:B------:R-:W-:Y:S01]  /*26f0*/  FFMA.FTZ R121, R18, R121, R126 ;  /* 0x0000007912797223 */ /* 0x000fe2000001007e */
[----:B------:R-:W-:Y:S01]  /*2700*/  FFMA.FTZ R140, R17, R139, R140 ;  /* 0x0000008b118c7223 */ /* 0x000fe2000001008c */
[----:B0-----:R-:W-:Y:S01]  /*2710*/  ULEA UR24, UR28, UR24, 0x18 ;  /* 0x000000181c187291 */ /* 0x001fe2000f8ec0ff */
[C---:B------:R-:W-:Y:S01]  /*2720*/  FMUL.FTZ R120, R19.reuse, R120 ;  /* 0x0000007813787220 */ /* 0x040fe20000410000 */
[----:B------:R-:W-:Y:S01]  /*2730*/  FFMA.FTZ R121, R19, R121, R125 ;  /* 0x0000007913797223 */ /* 0x000fe2000001007d */
[----:B------:R-:W-:-:S02]  /*2740*/  FFMA.FTZ R142, R16, R140, R142 ;  /* 0x0000008c108e7223 */ /* 0x000fc4000001008e */
[C---:B------:R-:W-:Y:S01]  /*2750*/  FMUL.FTZ R120, R20.reuse, R120 ;  /* 0x0000007814787220 */ /* 0x040fe20000410000 */
[----:B--2---:R-:W-:Y:S01]  /*2760*/  FFMA.FTZ R121, R20, R121, R124 ;  /* 0x0000007914797223 */ /* 0x004fe2000001007c */
[----:B------:R-:W-:Y:S01]  /*2770*/  FFMA.FTZ R143, R15, R142, R143 ;  /* 0x0000008e0f8f7223 */ /* 0x000fe2000001008f */
[----:B------:R-:W-:Y:S01]  /*2780*/  MOV R151, UR24 ;  /* 0x0000001800977c02 */ /* 0x000fe20008000f00 */
[C---:B------:R-:W-:Y:S01]  /*2790*/  FMUL.FTZ R120, R21.reuse, R120 ;  /* 0x0000007815787220 */ /* 0x040fe20000410000 */
[----:B------:R-:W-:Y:S01]  /*27a0*/  FFMA.FTZ R121, R21, R121, R122 ;  /* 0x0000007915797223 */ /* 0x000fe2000001007a */
[----:B------:R-:W-:Y:S01]  /*27b0*/  FFMA.FTZ R144, R14, R143, R144 ;  /* 0x0000008f0e907223 */ /* 0x000fe20000010090 */
[----:B------:R-:W-:Y:S01]  /*27c0*/  MOV R122, UR8 ;  /* 0x00000008007a7c02 */ /* 0x000fe20008000f00 */
[C---:B------:R-:W-:Y:S01]  /*27d0*/  FMUL.FTZ R120, R22.reuse, R120 ;  /* 0x0000007816787220 */ /* 0x040fe20000410000 */
[----:B------:R-:W-:Y:S01]  /*27e0*/  FFMA.FTZ R121, R22, R121, R123 ;  /* 0x0000007916797223 */ /* 0x000fe2000001007b */
[----:B------:R-:W-:Y:S01]  /*27f0*/  FFMA.FTZ R145, R13, R144, R145 ;  /* 0x000000900d917223 */ /* 0x000fe20000010091 */
[----:B------:R-:W-:Y:S01]  /*2800*/  @!P2 LEA R122, R122, R151, 0x3 ;  /* 0x000000977a7aa211 */ /* 0x000fe200078e18ff */
[----:B------:R-:W-:-:S02]  /*2810*/  FMUL.FTZ R120, R23, R120 ;  /* 0x0000007817787220 */ /* 0x000fc40000410000 */
[----:B------:R-:W-:-:S04]  /*2820*/  FFMA.FTZ R146, R12, R145, R146 ;  /* 0x000000910c927223 */ /* 0x000fc80000010092 */
[----:B------:R-:W-:-:S04]  /*2830*/  FFMA.FTZ R147, R11, R146, R147 ;  /* 0x000000920b937223 */ /* 0x000fc80000010093 */
[----:B------:R-:W-:-:S04]  /*2840*/  FFMA.FTZ R148, R10, R147, R148 ;  /* 0x000000930a947223 */ /* 0x000fc80000010094 */
[----:B------:R-:W-:Y:S01]  /*2850*/  FFMA.FTZ R149, R9, R148, R149 ;  /* 0x0000009409957223 */ /* 0x000fe20000010095 */
[----:B---3--:R-:W-:Y:S01]  /*2860*/  FFMA.FTZ R121, R23, R121, R119 ;  /* 0x0000007917797223 */ /* 0x008fe20000010077 */
[----:B------:R-:W-:-:S06]  /*2870*/  MOV R119, RZ ;  /* 0x000000ff00777202 */ /* 0x000fcc0000000f00 */
[----:B------:R0:W1:Y:S04]  /*2880*/  @!P2 LDS.64 R118, [R122+0x5660] ;  /* 0x005660007a76a984 */ /* 0x0000680000000a00 */
[----:B------:R0:W-:Y:S01]  /*2890*/  STS.64 [R141+0x4760], R120 ;  /* 0x004760788d007388 */ /* 0x0001e20000000a00 */
[----:B------:R-:W-:Y:S06]  /*28a0*/  BAR.SYNC.DEFER_BLOCKING 0x0 ;  /* 0x0000000000007b1d */ /* 0x000fec0000010000 */
[----:B------:R-:W-:Y:S05]  /*28b0*/  @P3 BRA `(.L_x_2427) ;  /* 0x0000000400343947 */ /* 0x000fea0003800000 */
[C---:B0-----:R-:W-:Y:S01]  /*28c0*/  IMAD R141, R150.reuse, 0x28, R151 ;  /* 0x00000028968d7824 */ /* 0x041fe200078e0297 */
[----:B------:R-:W-:Y:S01]  /*28d0*/  UMOV UR24, 0xffffffff ;  /* 0xffffffff00187882 */ /* 0x000fe20000000000 */
[----:B------:R-:W-:-:S03]  /*28e0*/  LOP3.LUT R154, R150, 0x1f, RZ, 0xc0, !PT ;  /* 0x0000001f969a7812 */ /* 0x000fc600078ec0ff */
[----:B------:R-:W-:Y:S01]  /*28f0*/  LDS.64 R120, [R141+0x4770] ;  /* 0x004770008d787984 */ /* 0x000fe20000000a00 */
[----:B------:R-:W-:-:S03]  /*2900*/  ISETP.NE.AND P3, PT, R154, 0x1f, PT ;  /* 0x0000001f9a00780c */ /* 0x000fc60003f65270 */
[----:B------:R-:W0:Y:S04]  /*2910*/  LDS.64 R122, [R141+0x4778] ;  /* 0x004778008d7a7984 */ /* 0x000e280000000a00 */
[----:B------:R-:W2:Y:S04]  /*2920*/  LDS.64 R124, [R141+0x4768] ;  /* 0x004768008d7c7984 */ /* 0x000ea80000000a00 */
[----:B------:R-:W3:Y:S01]  /*2930*/  LDS.64 R126, [R141+0x4760] ;  /* 0x004760008d7e7984 */ /* 0x000ee20000000a00 */
[C---:B0-----:R-:W-:Y:S01]  /*2940*/  FMUL.FTZ R153, R120.reuse, R122 ;  /* 0x0000007a78997220 */ /* 0x041fe20000410000 */
[----:B------:R-:W-:-:S03]  /*2950*/  FFMA.FTZ R163, R120, R123, R121 ;  /* 0x0000007b78a37223 */ /* 0x000fc60000010079 */
[C---:B--2---:R-:W-:Y:S01]  /*2960*/  FMUL.FTZ R153, R124.reuse, R153 ;  /* 0x000000997c997220 */ /* 0x044fe20000410000 */
[----:B------:R-:W-:-:S03]  /*2970*/  FFMA.FTZ R163, R124, R163, R125 ;  /* 0x000000a37ca37223 */ /* 0x000fc6000001007d */
[C---:B---3--:R-:W-:Y:S01]  /*2980*/  FMUL.FTZ R153, R126.reuse, R153 ;  /* 0x000000997e997220 */ /* 0x048fe20000410000 */
[----:B------:R-:W-:Y:S01]  /*2990*/  FFMA.FTZ R163, R126, R163, R127 ;  /* 0x000000a37ea37223 */ /* 0x000fe2000001007f */
[----:B------:R-:W-:Y:S06]  /*29a0*/  BRA.DIV UR24, `(.L_x_2428) ;  /* 0x0000003618bc7947 */ /* 0x000fec000b800000 */
[----:B------:R-:W0:Y:S01]  /*29b0*/  SHFL.DOWN PT, R126, R163, 0x1, 0x1f ;  /* 0x08201f00a37e7f89 */ /* 0x000e2200000e0000 */
[C---:B------:R-:W-:Y:S02]  /*29c0*/  LOP3.LUT R127, R150.reuse, 0x1f, RZ, 0xc0, !PT ;  /* 0x0000001f967f7812 */ /* 0x040fe400078ec0ff */
[----:B------:R-:W-:Y:S01]  /*29d0*/  ISETP.NE.AND P2, PT, R150, 0x1f, PT ;  /* 0x0000001f9600780c */ /* 0x000fe20003f45270 */
[----:B------:R-:W2:Y:S01]  /*29e0*/  SHFL.DOWN PT, R155, R153, 0x1, 0x1f ;  /* 0x08201f00999b7f89 */ /* 0x000ea200000e0000 */
[C---:B------:R-:W-:Y:S02]  /*29f0*/  ISETP.GT.U32.AND P4, PT, R127.reuse, 0x1b, PT ;  /* 0x0000001b7f00780c */ /* 0x040fe40003f84070 */
[C---:B------:R-:W-:Y:S02]  /*2a00*/  ISETP.GT.U32.AND P5, PT, R127.reuse, 0x17, PT ;  /* 0x000000177f00780c */ /* 0x040fe40003fa4070 */
[----:B------:R-:W-:Y:S01]  /*2a10*/  ISETP.GT.U32.AND P6, PT, R127, 0xf, PT ;  /* 0x0000000f7f00780c */ /* 0x000fe20003fc4070 */
[----:B0-----:R-:W-:Y:S01]  /*2a20*/  @P3 FFMA.FTZ R126, R153, R126, R163 ;  /* 0x0000007e997e3223 */ /* 0x001fe200000100a3 */
[----:B--2---:R-:W-:-:S04]  /*2a30*/  @P3 FMUL.FTZ R155, R155, R153 ;  /* 0x000000999b9b3220 */ /* 0x004fc80000410000 */
[----:B------:R-:W-:Y:S02]  /*2a40*/  @P3 MOV R163, R126 ;  /* 0x0000007e00a33202 */ /* 0x000fe40000000f00 */
[----:B------:R-:W-:-:S03]  /*2a50*/  @P3 MOV R153, R155 ;  /* 0x0000009b00993202 */ /* 0x000fc60000000f00 */
[----:B------:R-:W0:Y:S01]  /*2a60*/  SHFL.DOWN PT, R126, R163, 0x2, 0x1f ;  /* 0x08401f00a37e7f89 */ /* 0x000e2200000e0000 */
[----:B------:R-:W-:-:S03]  /*2a70*/  ISETP.GT.U32.AND P3, PT, R127, 0x1d, PT ;  /* 0x0000001d7f00780c */ /* 0x000fc60003f64070 */
[----:B------:R-:W2:Y:S10]  /*2a80*/  SHFL.DOWN PT, R155, R153, 0x2, 0x1f ;  /* 0x08401f00999b7f89 */ /* 0x000eb400000e0000 */
[C---:B0-----:R-:W-:Y:S01]  /*2a90*/  @!P3 FFMA.FTZ R126, R153.reuse, R126, R163 ;  /* 0x0000007e997eb223 */ /* 0x041fe200000100a3 */
[----:B--2---:R-:W-:-:S04]  /*2aa0*/  @!P3 FMUL.FTZ R155, R153, R155 ;  /* 0x0000009b999bb220 */ /* 0x004fc80000410000 */
[----:B------:R-:W-:Y:S02]  /*2ab0*/  @!P3 MOV R163, R126 ;  /* 0x0000007e00a3b202 */ /* 0x000fe40000000f00 */
[----:B------:R-:W-:-:S03]  /*2ac0*/  @!P3 MOV R153, R155 ;  /* 0x0000009b0099b202 */ /* 0x000fc60000000f00 */
[----:B------:R-:W0:Y:S04]  /*2ad0*/  SHFL.DOWN PT, R126, R163, 0x4, 0x1f ;  /* 0x08801f00a37e7f89 */ /* 0x000e2800000e0000 */
[----:B------:R-:W2:Y:S01]  /*2ae0*/  SHFL.DOWN PT, R155, R153, 0x4, 0x1f ;  /* 0x08801f00999b7f89 */ /* 0x000ea200000e0000 */
        /* <DEDUP_REMOVED lines=16> */
[----:B------:R-:W-:Y:S04]  /*2bf0*/  SHFL.IDX PT, R126, R163, RZ, 0x1f ;  /* 0x00001fffa37e7589 */ /* 0x000fe800000e0000 */
[----:B------:R-:W1:Y:S04]  /*2c00*/  SHFL.IDX PT, R165, R153, RZ, 0x1f ;  /* 0x00001fff99a57589 */ /* 0x000e6800000e0000 */
[----:B------:R-:W0:Y:S04]  /*2c10*/  SHFL.DOWN PT, R153, R153, 0x1, 0x1f ;  /* 0x08201f0099997f89 */ /* 0x000e2800000e0000 */
[----:B------:R-:W2:Y:S01]  /*2c20*/  SHFL.DOWN PT, R163, R163, 0x1, 0x1f ;  /* 0x08201f00a3a37f89 */ /* 0x000ea200000e0000 */
[-C--:B-1----:R-:W-:Y:S01]  /*2c30*/  FFMA.FTZ R127, R119, R165.reuse, R126 ;  /* 0x000000a5777f7223 */ /* 0x082fe2000001007e */
[----:B------:R-:W-:-:S02]  /*2c40*/  FMUL.FTZ R126, R118, R165 ;  /* 0x000000a5767e7220 */ /* 0x000fc40000410000 */
[----:B------:R-:W1:Y:S04]  /*2c50*/  SHFL.IDX PT, R119, R119, RZ, 0x1f ;  /* 0x00001fff77777589 */ /* 0x000e6800000e0000 */
[----:B------:R3:W-:Y:S04]  /*2c60*/  STL [R1+0x14], R127 ;  /* 0x0000147f01007387 */ /* 0x0007e80000100800 */
[----:B------:R-:W4:Y:S04]  /*2c70*/  SHFL.IDX PT, R118, R118, RZ, 0x1f ;  /* 0x00001fff76767589 */ /* 0x000f2800000e0000 */
[----:B0-2---:R3:W-:Y:S02]  /*2c80*/  STL [R1+0x10], R126 ;  /* 0x0000107e01007387 */ /* 0x0057e40000100800 */
.L_x_2510:
[----:B---3--:R-:W2:Y:S04]  /*2c90*/  LDL.LU R127, [R1+0x14] ;  /* 0x00001400017f7983 */ /* 0x008ea80000300800 */
[----:B------:R-:W3:Y:S01]  /*2ca0*/  LDL.LU R126, [R1+0x10] ;  /* 0x00001000017e7983 */ /* 0x000ee20000300800 */
[C---:B-1----:R-:W-:Y:S01]  /*2cb0*/  @P2 FFMA.FTZ R119, R153.reuse, R119, R163 ;  /* 0x0000007799772223 */ /* 0x042fe200000100a3 */
        /* <DEDUP_REMOVED lines=12> */
[----:B---34-:R-:W-:-:S07]  /*2d80*/  MOV R118, R126 ;  /* 0x0000007e00767202 */ /* 0x018fce0000000f00 */
.L_x_2427:
[----:B------:R-:W2:Y:S04]  /*2d90*/  LDL.LU R163, [R1+0x8] ;  /* 0x0000080001a37983 */ /* 0x000ea80000300800 */
[----:B------:R-:W3:Y:S04]  /*2da0*/  LDL.LU R123, [R1+0xc] ;  /* 0x00000c00017b7983 */ /* 0x000ee80000300800 */
[----:B------:R-:W4:Y:S04]  /*2db0*/  LDL.LU R156, [R1+0x4] ;  /* 0x00000400019c7983 */ /* 0x000f280000300800 */
[----:B------:R-:W5:Y:S04]  /*2dc0*/  LDL.LU R125, [R1+0x18] ;  /* 0x00001800017d7983 */ /* 0x000f680000300800 */
[----:B------:R-:W5:Y:S04]  /*2dd0*/  LDL.LU R155, [R1] ;  /* 0x00000000019b7983 */ /* 0x000f680000300800 */
[----:B0-----:R-:W5:Y:S04]  /*2de0*/  LDL.LU R122, [R1+0x1c] ;  /* 0x00001c00017a7983 */ /* 0x001f680000300800 */
[----:B------:R-:W5:Y:S01]  /*2df0*/  LDL.LU R124, [R1+0x20] ;  /* 0x00002000017c7983 */ /* 0x000f620000300800 */
[----:B------:R-:W-:Y:S05]  /*2e00*/  WARPSYNC.ALL ;  /* 0x0000000000007948 */ /* 0x000fea0003800000 */
[----:B------:R-:W-:Y:S01]  /*2e10*/  SHF.R.U32.HI R121, RZ, 0x2, R150 ;  /* 0x00000002ff797819 */ /* 0x000fe20000011696 */
[----:B------:R-:W5:Y:S03]  /*2e20*/  LDL.LU R154, [R1+0x24] ;  /* 0x00002400019a7983 */ /* 0x000f660000300800 */
[----:B------:R-:W-:Y:S01]  /*2e30*/  IADD3 R120, PT, PT, R121, R150, RZ ;  /* 0x0000009679787210 */ /* 0x000fe20007ffe0ff */
[----:B------:R-:W5:Y:S03]  /*2e40*/  LDL.LU R153, [R1+0x28] ;  /* 0x0000280001997983 */ /* 0x000f660000300800 */
[----:B------:R-:W-:Y:S01]  /*2e50*/  LEA R120, R120, R151, 0x3 ;  /* 0x0000009778787211 */ /* 0x000fe200078e18ff */
[----:B------:R-:W-:Y:S06]  /*2e60*/  BAR.SYNC.DEFER_BLOCKING 0x0 ;  /* 0x0000000000007b1d */ /* 0x000fec0000010000 */
[----:B------:R-:W5:Y:S04]  /*2e70*/  LDL.LU R141, [R1+0x2c] ;  /* 0x00002c00018d7983 */ /* 0x000f680000300800 */
[----:B------:R-:W5:Y:S04]  /*2e80*/  LDL.LU R127, [R1+0x30] ;  /* 0x00003000017f7983 */ /* 0x000f680000300800 */
[----:B------:R-:W5:Y:S04]  /*2e90*/  LDL.LU R126, [R1+0x34] ;  /* 0x00003400017e7983 */ /* 0x000f680000300800 */
[----:B------:R-:W0:Y:S02]  /*2ea0*/  LDS R120, [R120+0x4764] ;  /* 0x0047640078787984 */ /* 0x000e240000000800 */
[----:B0-----:R-:W-:-:S04]  /*2eb0*/  FFMA.FTZ R120, R120, R0, R2 ;  /* 0x0000000078787223 */ /* 0x001fc80000010002 */
[----:B------:R-:W-:-:S04]  /*2ec0*/  FFMA.FTZ R3, R9, R120, R3 ;  /* 0x0000007809037223 */ /* 0x000fc80000010003 */
[----:B------:R-:W-:Y:S01]  /*2ed0*/  FFMA.FTZ R8, R10, R3, R8 ;  /* 0x000000030a087223 */ /* 0x000fe20000010008 */
[----:B------:R-:W-:Y:S01]  /*2ee0*/  ISETP.NE.AND P2, PT, R150, RZ, PT ;  /* 0x000000ff9600720c */ /* 0x000fe20003f45270 */
[----:B------:R-:W-:Y:S01]  /*2ef0*/  FFMA.FTZ R129, R99, -R129, R145 ;  /* 0x8000008163817223 */ /* 0x000fe20000010091 */
[----:B------:R-:W-:Y:S01]  /*2f00*/  FFMA.FTZ R131, R101, -R131, R147 ;  /* 0x8000008365837223 */ /* 0x000fe20000010093 */
[----:B------:R-:W-:Y:S01]  /*2f10*/  FFMA.FTZ R128, R98, -R128, R144 ;  /* 0x8000008062807223 */ /* 0x000fe20000010090 */
[----:B------:R-:W0:Y:S01]  /*2f20*/  S2UR UR24, SR_CTAID.X ;  /* 0x00000000001879c3 */ /* 0x000e220000002500 */
[----:B------:R-:W-:Y:S01]  /*2f30*/  FFMA.FTZ R133, R103, -R133, R149 ;  /* 0x8000008567857223 */ /* 0x000fe20000010095 */
[----:B------:R-:W-:Y:S01]  /*2f40*/  FFMA.FTZ R130, R100, -R130, R146 ;  /* 0x8000008264827223 */ /* 0x000fe20000010092 */
[----:B------:R-:W-:Y:S01]  /*2f50*/  ULEA UR28, UR10, 0xfffff800, 0xb ;  /* 0xfffff8000a1c7891 */ /* 0x000fe2000f8e58ff */
[----:B------:R-:W-:Y:S01]  /*2f60*/  FFMA.FTZ R132, R102, -R132, R148 ;  /* 0x8000008466847223 */ /* 0x000fe20000010094 */
[----:B------:R-:W-:Y:S01]  /*2f70*/  BSSY.RECONVERGENT B0, `(.L_x_2429) ;  /* 0x00000b0000007945 */ /* 0x000fe20003800200 */
[----:B--2---:R-:W-:Y:S01]  /*2f80*/  FFMA.FTZ R0, R88, -R163, R152 ;  /* 0x800000a358007223 */ /* 0x004fe20000010098 */
[----:B------:R-:W-:Y:S01]  /*2f90*/  FFMA.FTZ R152, R4, R152, RZ ;  /* 0x0000009804987223 */ /* 0x000fe200000100ff */
[----:B---3--:R-:W-:-:S02]  /*2fa0*/  FFMA.FTZ R11, R11, R8, R123 ;  /* 0x000000080b0b7223 */ /* 0x008fc4000001007b */
[----:B------:R-:W2:Y:S01]  /*2fb0*/  LDL.LU R123, [R1+0x38] ;  /* 0x00003800017b7983 */ /* 0x000ea20000300800 */
[----:B------:R-:W-:Y:S01]  /*2fc0*/  FFMA.FTZ R152, R5, R134, R152 ;  /* 0x0000008605987223 */ /* 0x000fe20000010098 */
[----:B----4-:R-:W-:Y:S01]  /*2fd0*/  FFMA.FTZ R134, R89, -R156, R134 ;  /* 0x8000009c59867223 */ /* 0x010fe20000010086 */
[----:B-----5:R-:W-:Y:S02]  /*2fe0*/  FFMA.FTZ R12, R12, R11, R125 ;  /* 0x0000000b0c0c7223 */ /* 0x020fe4000001007d */
[----:B------:R-:W3:Y:S01]  /*2ff0*/  LDL.LU R125, [R1+0x3c] ;  /* 0x00003c00017d7983 */ /* 0x000ee20000300800 */
[----:B------:R-:W-:Y:S01]  /*3000*/  FFMA.FTZ R152, R6, R135, R152 ;  /* 0x0000008706987223 */ /* 0x000fe20000010098 */
[----:B------:R-:W-:Y:S01]  /*3010*/  FFMA.FTZ R135, R90, -R155, R135 ;  /* 0x8000009b5a877223 */ /* 0x000fe20000010087 */
[----:B------:R-:W-:Y:S02]  /*3020*/  FFMA.FTZ R13, R13, R12, R122 ;  /* 0x0000000c0d0d7223 */ /* 0x000fe4000001007a */
[----:B------:R-:W4:Y:S01]  /*3030*/  LDL.LU R122, [R1+0x40] ;  /* 0x00004000017a7983 */ /* 0x000f220000300800 */
[----:B------:R-:W-:Y:S01]  /*3040*/  FFMA.FTZ R9, R7, R136, R152 ;  /* 0x0000008807097223 */ /* 0x000fe20000010098 */
[----:B------:R-:W-:-:S02]  /*3050*/  FFMA.FTZ R14, R14, R13, R124 ;  /* 0x0000000d0e0e7223 */ /* 0x000fc4000001007c */
[----:B------:R-:W5:Y:S01]  /*3060*/  LDL.LU R124, [R1+0x44] ;  /* 0x00004400017c7983 */ /* 0x000f620000300800 */
        /* <DEDUP_REMOVED lines=8> */
[----:B------:R-:W-:Y:S01]  /*30f0*/  FFMA.FTZ R139, R94, -R160, R139 ;  /* 0x800000a05e8b7223 */ /* 0x000fe2000001008b */
[----:B------:R-:W-:-:S02]  /*3100*/  FMUL.FTZ R153, R107, R15 ;  /* 0x0000000f6b997220 */ /* 0x000fc40000410000 */
[----:B------:R-:W-:Y:S01]  /*3110*/  FFMA.FTZ R9, R71, R140, R2 ;  /* 0x0000008c47097223 */ /* 0x000fe20000010002 */
[----:B------:R-:W-:-:S03]  /*3120*/  FFMA.FTZ R140, R95, -R159, R140 ;  /* 0x8000009f5f8c7223 */ /* 0x000fc6000001008c */
[----:B------:R-:W-:Y:S01]  /*3130*/  FFMA.FTZ R2, R64, R142, R9 ;  /* 0x0000008e40027223 */ /* 0x000fe20000010009 */
[----:B------:R-:W-:Y:S01]  /*3140*/  FFMA.FTZ R142, R96, -R158, R142 ;  /* 0x8000009e608e7223 */ /* 0x000fe2000001008e */
[----:B------:R-:W-:Y:S02]  /*3150*/  FFMA.FTZ R17, R17, R16, R141 ;  /* 0x0000001011117223 */ /* 0x000fe4000001008d */
[----:B------:R-:W-:Y:S01]  /*3160*/  FFMA.FTZ R9, R65, R143, R2 ;  /* 0x0000008f41097223 */ /* 0x000fe20000010002 */
[----:B------:R-:W-:Y:S01]  /*3170*/  FFMA.FTZ R143, R97, -R157, R143 ;  /* 0x8000009d618f7223 */ /* 0x000fe2000001008f */
[----:B------:R-:W-:Y:S02]  /*3180*/  FFMA.FTZ R18, R18, R17, R127 ;  /* 0x0000001112127223 */ /* 0x000fe4000001007f */
[----:B------:R-:W-:Y:S02]  /*3190*/  FFMA.FTZ R2, R66, R144, R9 ;  /* 0x0000009042027223 */ /* 0x000fe40000010009 */
[----:B------:R-:W-:-:S04]  /*31a0*/  FFMA.FTZ R19, R19, R18, R126 ;  /* 0x0000001213137223 */ /* 0x000fc8000001007e */
[-C--:B------:R-:W-:Y:S01]  /*31b0*/  FMUL.FTZ R127, R111, R19.reuse ;  /* 0x000000136f7f7220 */ /* 0x080fe20000410000 */
[----:B--2---:R-:W-:Y:S01]  /*31c0*/  FFMA.FTZ R10, R20, R19, R123 ;  /* 0x00000013140a7223 */ /* 0x004fe2000001007b */
[----:B------:R-:W-:Y:S01]  /*31d0*/  FFMA.FTZ R123, R67, R145, R2 ;  /* 0x00000091437b7223 */ /* 0x000fe20000010002 */
[----:B------:R-:W-:Y:S02]  /*31e0*/  MOV R20, UR8 ;  /* 0x0000000800147c02 */ /* 0x000fe40008000f00 */
[----:B------:R-:W-:Y:S01]  /*31f0*/  FMUL.FTZ R144, R112, R10 ;  /* 0x0000000a70907220 */ /* 0x000fe20000410000 */
[----:B------:R-:W-:Y:S01]  /*3200*/  FFMA.FTZ R2, R60, R146, R123 ;  /* 0x000000923c027223 */ /* 0x000fe2000001007b */
[----:B------:R-:W-:Y:S01]  /*3210*/  @!P2 LEA R145, R20, R151, 0x3 ;  /* 0x000000971491a211 */ /* 0x000fe200078e18ff */
[----:B------:R-:W-:Y:S01]  /*3220*/  FMUL.FTZ R146, R104, R12 ;  /* 0x0000000c68927220 */ /* 0x000fe20000410000 */
[----:B---3--:R-:W-:Y:S01]  /*3230*/  FFMA.FTZ R9, R21, R10, R125 ;  /* 0x0000000a15097223 */ /* 0x008fe2000001007d */
[C---:B------:R-:W-:Y:S01]  /*3240*/  SHF.L.U32 R125, R150.reuse, 0x4, RZ ;  /* 0x00000004967d7819 */ /* 0x040fe200000006ff */
[----:B------:R-:W-:Y:S01]  /*3250*/  FFMA.FTZ R147, R61, R147, R2 ;  /* 0x000000933d937223 */ /* 0x000fe20000010002 */
[----:B-1----:R1:W-:Y:S02]  /*3260*/  @!P2 STS.64 [R145+0x5660], R118 ;  /* 0x005660769100a388 */ /* 0x0023e40000000a00 */
[----:B------:R-:W-:Y:S01]  /*3270*/  LEA.HI R2, R150, R125, RZ, 0x1f ;  /* 0x0000007d96027211 */ /* 0x000fe200078ff8ff */
[----:B----4-:R-:W-:-:S03]  /*3280*/  FFMA.FTZ R122, R22, R9, R122 ;  /* 0x00000009167a7223 */ /* 0x010fc6000001007a */
[----:B------:R-:W-:Y:S02]  /*3290*/  LEA R141, R2, R151, 0x2 ;  /* 0x00000097028d7211 */ /* 0x000fe400078e10ff */
[----:B------:R-:W-:Y:S01]  /*32a0*/  LEA.HI R2, R125, R125, RZ, 0x1b ;  /* 0x0000007d7d027211 */ /* 0x000fe200078fd8ff */
[-C--:B-----5:R-:W-:Y:S01]  /*32b0*/  FFMA.FTZ R123, R23, R122.reuse, R124 ;  /* 0x0000007a177b7223 */ /* 0x0a0fe2000001007c */
[----:B------:R-:W-:Y:S01]  /*32c0*/  FMUL.FTZ R22, R114, R122 ;  /* 0x0000007a72167220 */ /* 0x000fe20000410000 */
[----:B------:R-:W-:Y:S01]  /*32d0*/  FMUL.FTZ R23, R113, R9 ;  /* 0x0000000971177220 */ /* 0x000fe20000410000 */
[----:B-1----:R-:W-:Y:S01]  /*32e0*/  FMUL.FTZ R119, R87, R144 ;  /* 0x0000009057777220 */ /* 0x002fe20000410000 */
[----:B------:R-:W-:Y:S01]  /*32f0*/  FMUL.FTZ R21, R115, R123 ;  /* 0x0000007b73157220 */ /* 0x000fe20000410000 */
[----:B------:R-:W-:Y:S01]  /*3300*/  LEA R2, R2, R151, 0x2 ;  /* 0x0000009702027211 */ /* 0x000fe200078e10ff */
[----:B------:R-:W-:Y:S01]  /*3310*/  FMUL.FTZ R125, R86, R23 ;  /* 0x00000017567d7220 */ /* 0x000fe20000410000 */
[----:B------:R-:W-:Y:S01]  /*3320*/  FMUL.FTZ R145, R109, R17 ;  /* 0x000000116d917220 */ /* 0x000fe20000410000 */
[-C--:B------:R-:W-:Y:S01]  /*3330*/  FMUL.FTZ R20, R84, R21.reuse ;  /* 0x0000001554147220 */ /* 0x080fe20000410000 */
[----:B------:R-:W-:Y:S01]  /*3340*/  FFMA.FTZ R21, R0, R21, RZ ;  /* 0x0000001500157223 */ /* 0x000fe200000100ff */
[----:B------:R-:W-:Y:S01]  /*3350*/  FFMA.FTZ R124, R62, R148, R147 ;  /* 0x000000943e7c7223 */ /* 0x000fe20000010093 */
[----:B------:R-:W-:Y:S01]  /*3360*/  FMUL.FTZ R147, R82, R145 ;  /* 0x0000009152937220 */ /* 0x000fe20000410000 */
[----:B------:R-:W-:Y:S01]  /*3370*/  FMUL.FTZ R118, R106, R14 ;  /* 0x0000000e6a767220 */ /* 0x000fe20000410000 */
[-C--:B------:R-:W-:Y:S01]  /*3380*/  FFMA.FTZ R126, R134, R22.reuse, R21 ;  /* 0x00000016867e7223 */ /* 0x080fe20000010015 */
[----:B------:R1:W-:Y:S01]  /*3390*/  STS [R141+0x2110], R20 ;  /* 0x002110148d007388 */ /* 0x0003e20000000800 */
[----:B------:R-:W-:Y:S01]  /*33a0*/  FMUL.FTZ R21, R85, R22 ;  /* 0x0000001655157220 */ /* 0x000fe20000410000 */
[----:B------:R-:W-:Y:S01]  /*33b0*/  FMUL.FTZ R22, R108, R16 ;  /* 0x000000106c167220 */ /* 0x000fe20000410000 */
[----:B------:R-:W-:Y:S01]  /*33c0*/  FFMA.FTZ R23, R135, R23, R126 ;  /* 0x0000001787177223 */ /* 0x000fe2000001007e */
[----:B------:R-:W-:Y:S01]  /*33d0*/  FFMA.FTZ R124, R63, R149, R124 ;  /* 0x000000953f7c7223 */ /* 0x000fe2000001007c */
[----:B------:R2:W-:Y:S01]  /*33e0*/  STS [R2+0x211c], R119 ;  /* 0x00211c7702007388 */ /* 0x0005e20000000800 */
[----:B------:R-:W-:Y:S01]  /*33f0*/  FMUL.FTZ R149, R83, R22 ;  /* 0x0000001653957220 */ /* 0x000fe20000410000 */
[----:B------:R-:W-:Y:S01]  /*3400*/  FFMA.FTZ R144, R136, R144, R23 ;  /* 0x0000009088907223 */ /* 0x000fe20000010017 */
[----:B------:R-:W-:Y:S01]  /*3410*/  FMUL.FTZ R126, R26, R8 ;  /* 0x000000081a7e7220 */ /* 0x000fe20000410000 */
[----:B------:R3:W-:Y:S01]  /*3420*/  STS [R2+0x2114], R21 ;  /* 0x0021141502007388 */ /* 0x0007e20000000800 */
[-C--:B-1----:R-:W-:Y:S01]  /*3430*/  FMUL.FTZ R141, R80, R127.reuse ;  /* 0x0000007f508d7220 */ /* 0x082fe20000410000 */
[----:B------:R-:W-:Y:S01]  /*3440*/  FMUL.FTZ R20, R110, R18 ;  /* 0x000000126e147220 */ /* 0x000fe20000410000 */
[----:B------:R-:W-:Y:S01]  /*3450*/  FFMA.FTZ R127, R137, R127, R144 ;  /* 0x0000007f897f7223 */ /* 0x000fe20000010090 */
[----:B------:R-:W-:Y:S02]  /*3460*/  STS [R2+0x2128], R147 ;  /* 0x0021289302007388 */ /* 0x000fe40000000800 */
[-C--:B------:R-:W-:Y:S01]  /*3470*/  FMUL.FTZ R23, R81, R20.reuse ;  /* 0x0000001451177220 */ /* 0x080fe20000410000 */
[----:B------:R-:W-:Y:S01]  /*3480*/  FFMA.FTZ R20, R138, R20, R127 ;  /* 0x000000148a147223 */ /* 0x000fe2000001007f */
[----:B------:R1:W-:Y:S01]  /*3490*/  STS [R2+0x2120], R141 ;  /* 0x0021208d02007388 */ /* 0x0003e20000000800 */
[----:B--2---:R-:W-:Y:S01]  /*34a0*/  FMUL.FTZ R119, R76, R153 ;  /* 0x000000994c777220 */ /* 0x004fe20000410000 */
[----:B------:R-:W-:Y:S01]  /*34b0*/  FMUL.FTZ R127, R77, R118 ;  /* 0x000000764d7f7220 */ /* 0x000fe20000410000 */
[----:B------:R-:W-:Y:S01]  /*34c0*/  FFMA.FTZ R145, R139, R145, R20 ;  /* 0x000000918b917223 */ /* 0x000fe20000010014 */
[----:B------:R2:W-:Y:S01]  /*34d0*/  STS [R2+0x2124], R23 ;  /* 0x0021241702007388 */ /* 0x0005e20000000800 */
[----:B---3--:R-:W0:Y:S02]  /*34e0*/  LDC.64 R20, c[0x0][0x4b8] ;  /* 0x00012e00ff147b82 */ /* 0x008e240000000a00 */
[----:B------:R-:W-:Y:S01]  /*34f0*/  FFMA.FTZ R145, R140, R22, R145 ;  /* 0x000000168c917223 */ /* 0x000fe20000010091 */
[----:B------:R3:W-:Y:S01]  /*3500*/  STS [R2+0x2118], R125 ;  /* 0x0021187d02007388 */ /* 0x0007e20000000800 */
[----:B-1----:R-:W-:-:S02]  /*3510*/  FMUL.FTZ R141, R105, R13 ;  /* 0x0000000d698d7220 */ /* 0x002fc40000410000 */
[----:B------:R-:W-:Y:S01]  /*3520*/  FFMA.FTZ R22, R142, R153, R145 ;  /* 0x000000998e167223 */ /* 0x000fe20000010091 */
[----:B------:R1:W-:Y:S01]  /*3530*/  STS [R2+0x2130], R119 ;  /* 0x0021307702007388 */ /* 0x0003e20000000800 */
[----:B------:R-:W-:Y:S02]  /*3540*/  FMUL.FTZ R147, R78, R141 ;  /* 0x0000008d4e937220 */ /* 0x000fe40000410000 */
[----:B--2---:R-:W-:Y:S01]  /*3550*/  FFMA.FTZ R23, R143, R118, R22 ;  /* 0x000000768f177223 */ /* 0x004fe20000010016 */
[----:B------:R-:W-:Y:S01]  /*3560*/  MOV R22, R150 ;  /* 0x0000009600167202 */ /* 0x000fe20000000f00 */
[----:B------:R-:W-:Y:S01]  /*3570*/  FMUL.FTZ R118, R24, R120 ;  /* 0x0000007818767220 */ /* 0x000fe20000410000 */
[----:B---3--:R-:W-:Y:S01]  /*3580*/  FMUL.FTZ R125, R27, R11 ;  /* 0x0000000b1b7d7220 */ /* 0x008fe20000410000 */
[----:B------:R-:W-:Y:S01]  /*3590*/  FFMA.FTZ R144, R128, R141, R23 ;  /* 0x0000008d80907223 */ /* 0x000fe20000010017 */
[----:B------:R-:W-:Y:S01]  /*35a0*/  MOV R23, RZ ;  /* 0x000000ff00177202 */ /* 0x000fe20000000f00 */
[----:B------:R2:W-:Y:S01]  /*35b0*/  STS [R2+0x212c], R149 ;  /* 0x00212c9502007388 */ /* 0x0005e20000000800 */
[----:B-1----:R-:W-:Y:S01]  /*35c0*/  FMUL.FTZ R119, R25, R3 ;  /* 0x0000000319777220 */ /* 0x002fe20000410000 */
[----:B------:R-:W-:Y:S01]  /*35d0*/  FMUL.FTZ R145, R72, R125 ;  /* 0x0000007d48917220 */ /* 0x000fe20000410000 */
[----:B------:R-:W-:Y:S01]  /*35e0*/  FMUL.FTZ R141, R73, R126 ;  /* 0x0000007e498d7220 */ /* 0x000fe20000410000 */
[----:B------:R1:W-:Y:S01]  /*35f0*/  STS [R2+0x2138], R147 ;  /* 0x0021389302007388 */ /* 0x0003e20000000800 */
[----:B------:R-:W-:Y:S01]  /*3600*/  FMUL.FTZ R153, R74, R119 ;  /* 0x000000774a997220 */ /* 0x000fe20000410000 */
[----:B0-----:R-:W-:-:S02]  /*3610*/  IMAD.WIDE.U32 R22, R20, UR24, R22 ;  /* 0x0000001814167c25 */ /* 0x001fc4000f8e0016 */
[----:B------:R0:W-:Y:S02]  /*3620*/  STS [R2+0x2134], R127 ;  /* 0x0021347f02007388 */ /* 0x0001e40000000800 */
[----:B--2---:R-:W-:Y:S01]  /*3630*/  FMUL.FTZ R149, R79, R146 ;  /* 0x000000924f957220 */ /* 0x004fe20000410000 */
[----:B------:R-:W-:Y:S01]  /*3640*/  IMAD R23, R21, UR24, R23 ;  /* 0x0000001815177c24 */ /* 0x000fe2000f8e0217 */
[----:B------:R-:W-:Y:S01]  /*3650*/  MOV R21, UR40 ;  /* 0x0000002800157c02 */ /* 0x000fe20008000f00 */
[----:B-1----:R-:W-:Y:S01]  /*3660*/  FMUL.FTZ R147, R75, R118 ;  /* 0x000000764b937220 */ /* 0x002fe20000410000 */
[----:B------:R-:W-:Y:S01]  /*3670*/  USHF.R.S32.HI UR24, URZ, 0x1f, UR9 ;  /* 0x0000001fff187899 */ /* 0x000fe20008011409 */
[----:B------:R1:W-:Y:S02]  /*3680*/  STS [R2+0x213c], R149 ;  /* 0x00213c9502007388 */ /* 0x0003e40000000800 */
[----:B------:R-:W-:-:S04]  /*3690*/  IMAD.WIDE.U32 R22, R21, UR9, R22 ;  /* 0x0000000915167c25 */ /* 0x000fc8000f8e0016 */
[----:B0-----:R-:W-:Y:S01]  /*36a0*/  FFMA.FTZ R127, R129, R146, R144 ;  /* 0x00000092817f7223 */ /* 0x001fe20000010090 */
[----:B------:R0:W-:Y:S01]  /*36b0*/  STS [R2+0x2140], R145 ;  /* 0x0021409102007388 */ /* 0x0001e20000000800 */
[----:B------:R-:W-:Y:S01]  /*36c0*/  UIMAD UR24, UR24, UR40, URZ ;  /* 0x00000028181872a4 */ /* 0x000fe2000f8e02ff */
[----:B------:R-:W-:Y:S01]  /*36d0*/  IADD3 R21, PT, PT, R150, 0x80, RZ ;  /* 0x0000008096157810 */ /* 0x000fe20007ffe0ff */
[----:B------:R-:W-:Y:S01]  /*36e0*/  FFMA.FTZ R20, R130, R125, R127 ;  /* 0x0000007d82147223 */ /* 0x000fe2000001007f */
[----:B------:R-:W-:Y:S01]  /*36f0*/  STS [R2+0x2144], R141 ;  /* 0x0021448d02007388 */ /* 0x000fe20000000800 */
[----:B------:R-:W-:Y:S01]  /*3700*/  FMUL.FTZ R125, R102, R3 ;  /* 0x00000003667d7220 */ /* 0x000fe20000410000 */
[----:B------:R-:W-:Y:S01]  /*3710*/  FMUL.FTZ R127, R3, UR29 ;  /* 0x0000001d037f7c20 */ /* 0x000fe20008410000 */
[----:B------:R-:W-:Y:S01]  /*3720*/  FFMA.FTZ R3, R131, R126, R20 ;  /* 0x0000007e83037223 */ /* 0x000fe20000010014 */
[----:B------:R-:W-:Y:S01]  /*3730*/  STS [R2+0x2148], R153 ;  /* 0x0021489902007388 */ /* 0x000fe20000000800 */
[----:B------:R-:W-:Y:S01]  /*3740*/  UIMAD UR24, UR9, UR41, UR24 ;  /* 0x00000029091872a4 */ /* 0x000fe2000f8e0218 */
[C---:B------:R-:W-:Y:S01]  /*3750*/  FMUL.FTZ R127, R132.reuse, R127 ;  /* 0x0000007f847f7220 */ /* 0x040fe20000410000 */
[----:B------:R-:W-:Y:S01]  /*3760*/  FFMA.FTZ R132, R132, R119, R3 ;  /* 0x0000007784847223 */ /* 0x000fe20000010003 */
[----:B------:R2:W-:Y:S01]  /*3770*/  STS [R2+0x214c], R147 ;  /* 0x00214c9302007388 */ /* 0x0005e20000000800 */
[----:B------:R-:W-:Y:S01]  /*3780*/  LOP3.LUT R144, R150, UR28, RZ, 0xfc, !PT ;  /* 0x0000001c96907c12 */ /* 0x000fe2000f8efcff */
[----:B------:R-:W-:Y:S01]  /*3790*/  FMUL.FTZ R102, R120, UR29 ;  /* 0x0000001d78667c20 */ /* 0x000fe20008410000 */
[----:B------:R-:W-:Y:S01]  /*37a0*/  FMUL.FTZ R146, R8, UR29 ;  /* 0x0000001d08927c20 */ /* 0x000fe20008410000 */
[----:B-1----:R-:W-:Y:S01]  /*37b0*/  FMUL.FTZ R149, R11, UR29 ;  /* 0x0000001d0b957c20 */ /* 0x002fe20008410000 */
[----:B------:R-:W-:Y:S01]  /*37c0*/  IADD3 R144, PT, PT, -R144, UR48, RZ ;  /* 0x0000003090907c10 */ /* 0x000fe2000fffe1ff */
[----:B------:R-:W-:Y:S01]  /*37d0*/  FMUL.FTZ R102, R133, R102 ;  /* 0x0000006685667220 */ /* 0x000fe20000410000 */
[----:B------:R-:W-:Y:S01]  /*37e0*/  FMUL.FTZ R126, R14, UR29 ;  /* 0x0000001d0e7e7c20 */ /* 0x000fe20008410000 */
[----:B0-----:R-:W-:Y:S01]  /*37f0*/  FMUL.FTZ R145, R15, UR29 ;  /* 0x0000001d0f917c20 */ /* 0x001fe20008410000 */
[----:B------:R-:W-:Y:S01]  /*3800*/  BAR.SYNC.DEFER_BLOCKING 0x0 ;  /* 0x0000000000007b1d */ /* 0x000fe20000010000 */
[----:B--2---:R-:W-:Y:S01]  /*3810*/  IADD3 R2, P3, PT, R22, UR28, RZ ;  /* 0x0000001c16027c10 */ /* 0x004fe2000ff7e0ff */
[----:B------:R-:W-:Y:S01]  /*3820*/  FMUL.FTZ R22, R103, R120 ;  /* 0x0000007867167220 */ /* 0x000fe20000410000 */
[----:B------:R-:W-:Y:S01]  /*3830*/  MOV R103, UR42 ;  /* 0x0000002a00677c02 */ /* 0x000fe20008000f00 */
[----:B------:R-:W-:Y:S01]  /*3840*/  FMUL.FTZ R147, R13, UR29 ;  /* 0x0000001d0d937c20 */ /* 0x000fe20008410000 */
[----:B------:R-:W-:Y:S01]  /*3850*/  IADD3.X R3, PT, PT, R23, UR24, RZ, P3, !PT ;  /* 0x0000001817037c10 */ /* 0x000fe20009ffe4ff */
[----:B------:R-:W-:Y:S01]  /*3860*/  FFMA.FTZ R23, R133, R118, R132 ;  /* 0x0000007685177223 */ /* 0x000fe20000010084 */
[----:B------:R-:W-:Y:S01]  /*3870*/  LEA.HI R118, R21, R150, RZ, 0x1b ;  /* 0x0000009615767211 */ /* 0x000fe200078fd8ff */
[----:B------:R-:W-:Y:S01]  /*3880*/  FMUL.FTZ R132, R12, UR29 ;  /* 0x0000001d0c847c20 */ /* 0x000fe20008410000 */
[----:B------:R-:W-:Y:S01]  /*3890*/  ISETP.GE.AND P6, PT, R144, 0x1, PT ;  /* 0x000000019000780c */ /* 0x000fe20003fc6270 */
[----:B------:R-:W-:Y:S01]  /*38a0*/  IMAD.WIDE.U32 R20, R103, UR8, R2 ;  /* 0x0000000867147c25 */ /* 0x000fe2000f8e0002 */
[----:B------:R-:W-:-:S03]  /*38b0*/  LEA R119, R118, R151, 0x2 ;  /* 0x0000009776777211 */ /* 0x000fc600078e10ff */
[----:B------:R-:W-:Y:S01]  /*38c0*/  FMUL.FTZ R120, R19, UR29 ;  /* 0x0000001d13787c20 */ /* 0x000fe20008410000 */
[----:B------:R-:W-:Y:S01]  /*38d0*/  MOV R133, UR43 ;  /* 0x0000002b00857c02 */ /* 0x000fe20008000f00 */
[----:B------:R-:W-:Y:S01]  /*38e0*/  FMUL.FTZ R141, R10, UR29 ;  /* 0x0000001d0a8d7c20 */ /* 0x000fe20008410000 */
[----:B------:R-:W-:Y:S02]  /*38f0*/  IADD3 R3, PT, PT, R150, 0x100, RZ ;  /* 0x0000010096037810 */ /* 0x000fe40007ffe0ff */
[----:B------:R-:W-:Y:S01]  /*3900*/  LEA R2, P3, R20, UR44, 0x2 ;  /* 0x0000002c14027c11 */ /* 0x000fe2000f8610ff */
[----:B------:R-:W-:Y:S01]  /*3910*/  IMAD R103, R133, UR8, R21 ;  /* 0x0000000885677c24 */ /* 0x000fe2000f8e0215 */
[----:B------:R-:W-:Y:S01]  /*3920*/  IADD3 R21, PT, PT, R150, 0x180, RZ ;  /* 0x0000018096157810 */ /* 0x000fe20007ffe0ff */
[----:B------:R-:W-:Y:S01]  /*3930*/  FMUL.FTZ R133, R18, UR29 ;  /* 0x0000001d12857c20 */ /* 0x000fe20008410000 */
[-C--:B------:R-:W-:Y:S02]  /*3940*/  LEA.HI R118, R3, R150.reuse, RZ, 0x1b ;  /* 0x0000009603767211 */ /* 0x080fe400078fd8ff */
[----:B------:R-:W-:Y:S01]  /*3950*/  LEA.HI.X R3, R20, UR45, R103, 0x2, P3 ;  /* 0x0000002d14037c11 */ /* 0x000fe200098f1467 */
[----:B------:R-:W0:Y:S01]  /*3960*/  LDS R119, [R119+0x2310] ;  /* 0x0023100077777984 */ /* 0x000e220000000800 */
[----:B------:R-:W-:Y:S01]  /*3970*/  LEA.HI R148, R21, R150, RZ, 0x1b ;  /* 0x0000009615947211 */ /* 0x000fe200078fd8ff */
[----:B------:R-:W-:Y:S01]  /*3980*/  FMUL.FTZ R20, R101, R8 ;  /* 0x0000000865147220 */ /* 0x000fe20000410000 */
[----:B------:R-:W-:Y:S01]  /*3990*/  LEA R154, R118, R151, 0x2 ;  /* 0x00000097769a7211 */ /* 0x000fe200078e10ff */
[----:B------:R-:W-:Y:S01]  /*39a0*/  FMUL.FTZ R103, R16, UR29 ;  /* 0x0000001d10677c20 */ /* 0x000fe20008410000 */
[C---:B------:R-:W-:Y:S01]  /*39b0*/  ISETP.GE.AND P3, PT, R144.reuse, 0x81, PT ;  /* 0x000000819000780c */ /* 0x040fe20003f66270 */
[----:B------:R-:W-:Y:S01]  /*39c0*/  FMUL.FTZ R118, R17, UR29 ;  /* 0x0000001d11767c20 */ /* 0x000fe20008410000 */
[----:B------:R-:W-:Y:S01]  /*39d0*/  ISETP.GE.AND P4, PT, R144, 0x101, PT ;  /* 0x000001019000780c */ /* 0x000fe20003f86270 */
[----:B------:R-:W-:Y:S01]  /*39e0*/  FMUL.FTZ R8, R9, UR29 ;  /* 0x0000001d09087c20 */ /* 0x000fe20008410000 */
[----:B------:R-:W-:Y:S01]  /*39f0*/  FMUL.FTZ R101, R122, UR29 ;  /* 0x0000001d7a657c20 */ /* 0x000fe20008410000 */
[----:B------:R-:W-:Y:S01]  /*3a00*/  FMUL.FTZ R21, R123, UR29 ;  /* 0x0000001d7b157c20 */ /* 0x000fe20008410000 */
[----:B------:R-:W-:Y:S01]  /*3a10*/  ISETP.GE.AND P5, PT, R144, 0x181, PT ;  /* 0x000001819000780c */ /* 0x000fe20003fa6270 */
[----:B------:R-:W-:-:S12]  /*3a20*/  @!P6 BRA `(.L_x_2430) ;  /* 0x000000000010e947 */ /* 0x000fd80003800000 */
[----:B------:R-:W-:-:S04]  /*3a30*/  LEA.HI R152, R150, R150, RZ, 0x1b ;  /* 0x0000009696987211 */ /* 0x000fc800078fd8ff */
[----:B------:R-:W-:-:S05]  /*3a40*/  LEA R152, R152, R151, 0x2 ;  /* 0x0000009798987211 */ /* 0x000fca00078e10ff */
[----:B------:R-:W1:Y:S04]  /*3a50*/  LDS R153, [R152+0x2110] ;  /* 0x0021100098997984 */ /* 0x000e680000000800 */
[----:B-1----:R1:W-:Y:S02]  /*3a60*/  REDG.E.ADD.F32.FTZ.RN.STRONG.GPU desc[UR26][R2.64], R153 ;  /* 0x00000099020079a6 */ /* 0x0023e4000c12f31a */
.L_x_2430:
[----:B------:R-:W-:Y:S05]  /*3a70*/  BSYNC.RECONVERGENT B0 ;  /* 0x0000000000007941 */ /* 0x000fea0003800200 */
.L_x_2429:
[----:B------:R-:W-:Y:S04]  /*3a80*/  BSSY.RECONVERGENT B0, `(.L_x_2431) ;  /* 0x0000003000007945 */ /* 0x000fe80003800200 */
[----:B------:R-:W-:Y:S05]  /*3a90*/  @!P3 BRA `(.L_x_2432) ;  /* 0x000000000004b947 */ /* 0x000fea0003800000 */
[----:B0-----:R2:W-:Y:S02]  /*3aa0*/  REDG.E.ADD.F32.FTZ.RN.STRONG.GPU desc[UR26][R2.64+0x200], R119 ;  /* 0x00020077020079a6 */ /* 0x0015e4000c12f31a */
.L_x_2432:
[----:B------:R-:W-:Y:S05]  /*3ab0*/  BSYNC.RECONVERGENT B0 ;  /* 0x0000000000007941 */ /* 0x000fea0003800200 */
.L_x_2431:
[----:B0-2---:R0:W2:Y:S01]  /*3ac0*/  LDS R119, [R154+0x2510] ;  /* 0x002510009a777984 */ /* 0x0050a20000000800 */
[----:B------:R-:W-:Y:S01]  /*3ad0*/  BSSY.RECONVERGENT B0, `(.L_x_2433) ;  /* 0x0000004000007945 */ /* 0x000fe20003800200 */
[----:B------:R-:W-:-:S03]  /*3ae0*/  LEA R148, R148, R151, 0x2 ;  /* 0x0000009794947211 */ /* 0x000fc600078e10ff */
[----:B------:R-:W-:Y:S05]  /*3af0*/  @!P4 BRA `(.L_x_2434) ;  /* 0x000000000004c947 */ /* 0x000fea0003800000 */
[----:B--2---:R3:W-:Y:S02]  /*3b00*/  REDG.E.ADD.F32.FTZ.RN.STRONG.GPU desc[UR26][R2.64+0x400], R119 ;  /* 0x00040077020079a6 */ /* 0x0047e4000c12f31a */
.L_x_2434:
[----:B------:R-:W-:Y:S05]  /*3b10*/  BSYNC.RECONVERGENT B0 ;  /* 0x0000000000007941 */ /* 0x000fea0003800200 */
.L_x_2433:
[----:B-1----:R1:W4:Y:S01]  /*3b20*/  LDS R153, [R148+0x2710] ;  /* 0x0027100094997984 */ /* 0x0023220000000800 */
[----:B------:R-:W-:Y:S01]  /*3b30*/  BSSY.RECONVERGENT B0, `(.L_x_2435) ;  /* 0x0000005000007945 */ /* 0x000fe20003800200 */
[C---:B--23--:R-:W-:Y:S02]  /*3b40*/  IADD3 R119, PT, PT, R150.reuse, 0x200, RZ ;  /* 0x0000020096777810 */ /* 0x04cfe40007ffe0ff */
[----:B------:R-:W-:Y:S01]  /*3b50*/  IADD3 R155, PT, PT, R150, 0x280, RZ ;  /* 0x00000280969b7810 */ /* 0x000fe20007ffe0ff */
[----:B------:R-:W-:Y:S06]  /*3b60*/  @!P5 BRA `(.L_x_2436) ;  /* 0x000000000004d947 */ /* 0x000fec0003800000 */
[----:B----4-:R2:W-:Y:S02]  /*3b70*/  REDG.E.ADD.F32.FTZ.RN.STRONG.GPU desc[UR26][R2.64+0x600], R153 ;  /* 0x00060099020079a6 */ /* 0x0105e4000c12f31a */
.L_x_2436:
[----:B------:R-:W-:Y:S05]  /*3b80*/  BSYNC.RECONVERGENT B0 ;  /* 0x0000000000007941 */ /* 0x000fea0003800200 */
.L_x_2435:
[-C--:B-1----:R-:W-:Y:S01]  /*3b90*/  LEA.HI R148, R119, R150.reuse, RZ, 0x1b ;  /* 0x0000009677947211 */ /* 0x082fe200078fd8ff */
[----:B------:R-:W-:Y:S01]  /*3ba0*/  BSSY.RECONVERGENT B0, `(.L_x_2437) ;  /* 0x000000e000007945 */ /* 0x000fe20003800200 */
[----:B--2-4-:R-:W-:Y:S02]  /*3bb0*/  IADD3 R153, PT, PT, R150, 0x300, RZ ;  /* 0x0000030096997810 */ /* 0x014fe40007ffe0ff */
[----:B------:R-:W-:Y:S02]  /*3bc0*/  LEA R148, R148, R151, 0x2 ;  /* 0x0000009794947211 */ /* 0x000fe400078e10ff */
[-C--:B0-----:R-:W-:Y:S02]  /*3bd0*/  LEA.HI R154, R153, R150.reuse, RZ, 0x1b ;  /* 0x00000096999a7211 */ /* 0x081fe400078fd8ff */
[----:B------:R-:W-:Y:S01]  /*3be0*/  ISETP.GE.AND P6, PT, R144, 0x201, PT ;  /* 0x000002019000780c */ /* 0x000fe20003fc6270 */
[----:B------:R0:W1:Y:S01]  /*3bf0*/  LDS R153, [R148+0x2910] ;  /* 0x0029100094997984 */ /* 0x0000620000000800 */
[----:B------:R-:W-:-:S02]  /*3c00*/  LEA.HI R152, R155, R150, RZ, 0x1b ;  /* 0x000000969b987211 */ /* 0x000fc400078fd8ff */
[----:B------:R-:W-:Y:S02]  /*3c10*/  IADD3 R155, PT, PT, R150, 0x380, RZ ;  /* 0x00000380969b7810 */ /* 0x000fe40007ffe0ff */
[----:B------:R-:W-:Y:S02]  /*3c20*/  LEA R152, R152, R151, 0x2 ;  /* 0x0000009798987211 */ /* 0x000fe400078e10ff */
[C---:B------:R-:W-:Y:S02]  /*3c30*/  ISETP.GE.AND P3, PT, R144.reuse, 0x281, PT ;  /* 0x000002819000780c */ /* 0x040fe40003f66270 */
[C---:B------:R-:W-:Y:S02]  /*3c40*/  ISETP.GE.AND P4, PT, R144.reuse, 0x301, PT ;  /* 0x000003019000780c */ /* 0x040fe40003f86270 */
[----:B------:R-:W-:Y:S01]  /*3c50*/  ISETP.GE.AND P5, PT, R144, 0x381, PT ;  /* 0x000003819000780c */ /* 0x000fe20003fa6270 */
[----:B0-----:R-:W-:-:S12]  /*3c60*/  @!P6 BRA `(.L_x_2438) ;  /* 0x000000000004e947 */ /* 0x001fd80003800000 */
[----:B-1----:R0:W-:Y:S02]  /*3c70*/  REDG.E.ADD.F32.FTZ.RN.STRONG.GPU desc[UR26][R2.64+0x800], R153 ;  /* 0x00080099020079a6 */ /* 0x0021e4000c12f31a */
.L_x_2438:
[----:B------:R-:W-:Y:S05]  /*3c80*/  BSYNC.RECONVERGENT B0 ;  /* 0x0000000000007941 */ /* 0x000fea0003800200 */
.L_x_2437:
[----:B01----:R0:W1:Y:S01]  /*3c90*/  LDS R153, [R152+0x2b10] ;  /* 0x002b100098997984 */ /* 0x0030620000000800 */
[----:B------:R-:W-:Y:S01]  /*3ca0*/  BSSY.RECONVERGENT B0, `(.L_x_2439) ;  /* 0x0000005000007945 */ /* 0x000fe20003800200 */
[----:B------:R-:W-:Y:S02]  /*3cb0*/  LEA.HI R148, R155, R150, RZ, 0x1b ;  /* 0x000000969b947211 */ /* 0x000fe400078fd8ff */
[----:B------:R-:W-:Y:S01]  /*3cc0*/  LEA R154, R154, R151, 0x2 ;  /* 0x000000979a9a7211 */ /* 0x000fe200078e10ff */
[----:B------:R-:W-:Y:S06]  /*3cd0*/  @!P3 BRA `(.L_x_2440) ;  /* 0x000000000004b947 */ /* 0x000fec0003800000 */
[----:B-1----:R2:W-:Y:S02]  /*3ce0*/  REDG.E.ADD.F32.FTZ.RN.STRONG.GPU desc[UR26][R2.64+0xa00], R153 ;  /* 0x000a0099020079a6 */ /* 0x0025e4000c12f31a */
.L_x_2440:
[----:B------:R-:W-:Y:S05]  /*3cf0*/  BSYNC.RECONVERGENT B0 ;  /* 0x0000000000007941 */ /* 0x000fea0003800200 */
.L_x_2439:
[----:B-12---:R1:W2:Y:S01]  /*3d00*/  LDS R153, [R154+0x2d10] ;  /* 0x002d10009a997984 */ /* 0x0062a20000000800 */
[----:B------:R-:W-:Y:S01]  /*3d10*/  BSSY.RECONVERGENT B0, `(.L_x_2441) ;  /* 0x0000004000007945 */ /* 0x000fe20003800200 */
[----:B------:R-:W-:-:S03]  /*3d20*/  LEA R148, R148, R151, 0x2 ;  /* 0x0000009794947211 */ /* 0x000fc600078e10ff */
[----:B------:R-:W-:Y:S05]  /*3d30*/  @!P4 BRA `(.L_x_2442) ;  /* 0x000000000004c947 */ /* 0x000fea0003800000 */
[----:B--2---:R3:W-:Y:S02]  /*3d40*/  REDG.E.ADD.F32.FTZ.RN.STRONG.GPU desc[UR26][R2.64+0xc00], R153 ;  /* 0x000c0099020079a6 */ /* 0x0047e4000c12f31a */
.L_x_2442:
[----:B------:R-:W-:Y:S05]  /*3d50*/  BSYNC.RECONVERGENT B0 ;  /* 0x0000000000007941 */ /* 0x000fea0003800200 */
.L_x_2441:
[----:B--23--:R2:W3:Y:S01]  /*3d60*/  LDS R153, [R148+0x2f10] ;  /* 0x002f100094997984 */ /* 0x00c4e20000000800 */
[----:B------:R-:W-:Y:S01]  /*3d70*/  BSSY.RECONVERGENT B0, `(.L_x_2443) ;  /* 0x0000005000007945 */ /* 0x000fe20003800200 */
[C---:B------:R-:W-:Y:S02]  /*3d80*/  LOP3.LUT R155, R150.reuse, 0x400, RZ, 0xfc, !PT ;  /* 0x00000400969b7812 */ /* 0x040fe400078efcff */
[----:B------:R-:W-:Y:S01]  /*3d90*/  IADD3 R157, PT, PT, R150, 0x480, RZ ;  /* 0x00000480969d7810 */ /* 0x000fe20007ffe0ff */
[----:B------:R-:W-:Y:S06]  /*3da0*/  @!P5 BRA `(.L_x_2444) ;  /* 0x000000000004d947 */ /* 0x000fec0003800000 */
[----:B---3--:R4:W-:Y:S02]  /*3db0*/  REDG.E.ADD.F32.FTZ.RN.STRONG.GPU desc[UR26][R2.64+0xe00], R153 ;  /* 0x000e0099020079a6 */ /* 0x0089e4000c12f31a */
.L_x_2444:
[----:B------:R-:W-:Y:S05]  /*3dc0*/  BSYNC.RECONVERGENT B0 ;  /* 0x0000000000007941 */ /* 0x000fea0003800200 */
.L_x_2443:
[-C--:B--2---:R-:W-:Y:S01]  /*3dd0*/  LEA.HI R148, R155, R150.reuse, RZ, 0x1b ;  /* 0x000000969b947211 */ /* 0x084fe200078fd8ff */
[----:B------:R-:W-:Y:S01]  /*3de0*/  BSSY.RECONVERGENT B0, `(.L_x_2445) ;  /* 0x000000e000007945 */ /* 0x000fe20003800200 */
[----:B---34-:R-:W-:Y:S02]  /*3df0*/  IADD3 R153, PT, PT, R150, 0x500, RZ ;  /* 0x0000050096997810 */ /* 0x018fe40007ffe0ff */
[----:B------:R-:W-:Y:S02]  /*3e00*/  LEA R148, R148, R151, 0x2 ;  /* 0x0000009794947211 */ /* 0x000fe400078e10ff */
[-C--:B-1----:R-:W-:Y:S02]  /*3e10*/  LEA.HI R154, R153, R150.reuse, RZ, 0x1b ;  /* 0x00000096999a7211 */ /* 0x082fe400078fd8ff */
[----:B------:R-:W-:Y:S01]  /*3e20*/  ISETP.GE.AND P6, PT, R144, 0x401, PT ;  /* 0x000004019000780c */ /* 0x000fe20003fc6270 */
[----:B------:R1:W2:Y:S01]  /*3e30*/  LDS R153, [R148+0x3110] ;  /* 0x0031100094997984 */ /* 0x0002a20000000800 */
[----:B0-----:R-:W-:-:S02]  /*3e40*/  LEA.HI R152, R157, R150, RZ, 0x1b ;  /* 0x000000969d987211 */ /* 0x001fc400078fd8ff */
[----:B------:R-:W-:Y:S02]  /*3e50*/  IADD3 R155, PT, PT, R150, 0x580, RZ ;  /* 0x00000580969b7810 */ /* 0x000fe40007ffe0ff */
[----:B------:R-:W-:Y:S02]  /*3e60*/  LEA R152, R152, R151, 0x2 ;  /* 0x0000009798987211 */ /* 0x000fe400078e10ff */
[C---:B------:R-:W-:Y:S02]  /*3e70*/  ISETP.GE.AND P3, PT, R144.reuse, 0x481, PT ;  /* 0x000004819000780c */ /* 0x040fe40003f66270 */
[C---:B------:R-:W-:Y:S02]  /*3e80*/  ISETP.GE.AND P4, PT, R144.reuse, 0x501, PT ;  /* 0x000005019000780c */ /* 0x040fe40003f86270 */
[----:B------:R-:W-:Y:S01]  /*3e90*/  ISETP.GE.AND P5, PT, R144, 0x581, PT ;  /* 0x000005819000780c */ /* 0x000fe20003fa6270 */
[----:B-1----:R-:W-:-:S12]  /*3ea0*/  @!P6 BRA `(.L_x_2446) ;  /* 0x000000000004e947 */ /* 0x002fd80003800000 */
[----:B--2---:R0:W-:Y:S02]  /*3eb0*/  REDG.E.ADD.F32.FTZ.RN.STRONG.GPU desc[UR26][R2.64+0x1000], R153 ;  /* 0x00100099020079a6 */ /* 0x0041e4000c12f31a */
.L_x_2446:
[----:B------:R-:W-:Y:S05]  /*3ec0*/  BSYNC.RECONVERGENT B0 ;  /* 0x0000000000007941 */ /* 0x000fea0003800200 */
.L_x_2445:
[----:B0-2---:R0:W1:Y:S01]  /*3ed0*/  LDS R153, [R152+0x3310] ;  /* 0x0033100098997984 */ /* 0x0050620000000800 */
[----:B------:R-:W-:Y:S01]  /*3ee0*/  BSSY.RECONVERGENT B0, `(.L_x_2447) ;  /* 0x0000005000007945 */ /* 0x000fe20003800200 */
[----:B------:R-:W-:Y:S02]  /*3ef0*/  LEA.HI R148, R155, R150, RZ, 0x1b ;  /* 0x000000969b947211 */ /* 0x000fe400078fd8ff */
[----:B------:R-:W-:Y:S01]  /*3f00*/  LEA R154, R154, R151, 0x2 ;  /* 0x000000979a9a7211 */ /* 0x000fe200078e10ff */
[----:B------:R-:W-:Y:S06]  /*3f10*/  @!P3 BRA `(.L_x_2448) ;  /* 0x000000000004b947 */ /* 0x000fec0003800000 */
[----:B-1----:R2:W-:Y:S02]  /*3f20*/  REDG.E.ADD.F32.FTZ.RN.STRONG.GPU desc[UR26][R2.64+0x1200], R153 ;  /* 0x00120099020079a6 */ /* 0x0025e4000c12f31a */
.L_x_2448:
[----:B------:R-:W-:Y:S05]  /*3f30*/  BSYNC.RECONVERGENT B0 ;  /* 0x0000000000007941 */ /* 0x000fea0003800200 */
.L_x_2447:
[----:B-12---:R1:W2:Y:S01]  /*3f40*/  LDS R153, [R154+0x3510] ;  /* 0x003510009a997984 */ /* 0x0062a20000000800 */
[----:B------:R-:W-:Y:S01]  /*3f50*/  BSSY.RECONVERGENT B0, `(.L_x_2449) ;  /* 0x0000004000007945 */ /* 0x000fe20003800200 */
[----:B------:R-:W-:-:S03]  /*3f60*/  LEA R148, R148, R151, 0x2 ;  /* 0x0000009794947211 */ /* 0x000fc600078e10ff */
[----:B------:R-:W-:Y:S05]  /*3f70*/  @!P4 BRA `(.L_x_2450) ;  /* 0x000000000004c947 */ /* 0x000fea0003800000 */
[----:B--2---:R3:W-:Y:S02]  /*3f80*/  REDG.E.ADD.F32.FTZ.RN.STRONG.GPU desc[UR26][R2.64+0x1400], R153 ;  /* 0x00140099020079a6 */ /* 0x0047e4000c12f31a */
.L_x_2450:
[----:B------:R-:W-:Y:S05]  /*3f90*/  BSYNC.RECONVERGENT B0 ;  /* 0x0000000000007941 */ /* 0x000fea0003800200 */
.L_x_2449:
[----:B--23--:R2:W3:Y:S01]  /*3fa0*/  LDS R153, [R148+0x3710] ;  /* 0x0037100094997984 */ /* 0x00c4e20000000800 */
[----:B------:R-:W-:Y:S01]  /*3fb0*/  BSSY.RECONVERGENT B0, `(.L_x_2451) ;  /* 0x0000005000007945 */ /* 0x000fe20003800200 */
[C---:B------:R-:W-:Y:S02]  /*3fc0*/  IADD3 R155, PT, PT, R150.reuse, 0x600, RZ ;  /* 0x00000600969b7810 */ /* 0x040fe40007ffe0ff */
[----:B------:R-:W-:Y:S01]  /*3fd0*/  IADD3 R157, PT, PT, R150, 0x680, RZ ;  /* 0x00000680969d7810 */ /* 0x000fe20007ffe0ff */
[----:B------:R-:W-:Y:S06]  /*3fe0*/  @!P5 BRA `(.L_x_2452) ;  /* 0x000000000004d947 */ /* 0x000fec0003800000 */
[----:B---3--:R4:W-:Y:S02]  /*3ff0*/  REDG.E.ADD.F32.FTZ.RN.STRONG.GPU desc[UR26][R2.64+0x1600], R153 ;  /* 0x00160099020079a6 */ /* 0x0089e4000c12f31a */
.L_x_2452:
[----:B------:R-:W-:Y:S05]  /*4000*/  BSYNC.RECONVERGENT B0 ;  /* 0x0000000000007941 */ /* 0x000fea0003800200 */
.L_x_2451:
        /* <DEDUP_REMOVED lines=15> */
.L_x_2454:
[----:B------:R-:W-:Y:S05]  /*4100*/  BSYNC.RECONVERGENT B0 ;  /* 0x0000000000007941 */ /* 0x000fea0003800200 */
.L_x_2453:
[----:B0-2---:R0:W1:Y:S01]  /*4110*/  LDS R153, [R152+0x3b10] ;  /* 0x003b100098997984 */ /* 0x0050620000000800 */
[----:B------:R-:W-:Y:S01]  /*4120*/  BSSY.RECONVERGENT B0, `(.L_x_2455) ;  /* 0x0000005000007945 */ /* 0x000fe20003800200 */
[----:B------:R-:W-:Y:S02]  /*4130*/  LEA.HI R144, R155, R150, RZ, 0x1b ;  /* 0x000000969b907211 */ /* 0x000fe400078fd8ff */
[----:B------:R-:W-:Y:S01]  /*4140*/  LEA R154, R154, R151, 0x2 ;  /* 0x000000979a9a7211 */ /* 0x000fe200078e10ff */
[----:B------:R-:W-:Y:S06]  /*4150*/  @!P3 BRA `(.L_x_2456) ;  /* 0x000000000004b947 */ /* 0x000fec0003800000 */
[----:B-1----:R2:W-:Y:S02]  /*4160*/  REDG.E.ADD.F32.FTZ.RN.STRONG.GPU desc[UR26][R2.64+0x1a00], R153 ;  /* 0x001a0099020079a6 */ /* 0x0025e4000c12f31a */
.L_x_2456:
[----:B------:R-:W-:Y:S05]  /*4170*/  BSYNC.RECONVERGENT B0 ;  /* 0x0000000000007941 */ /* 0x000fea0003800200 */
.L_x_2455:
[----:B-12---:R1:W2:Y:S01]  /*4180*/  LDS R153, [R154+0x3d10] ;  /* 0x003d10009a997984 */ /* 0x0062a20000000800 */
[----:B------:R-:W-:Y:S01]  /*4190*/  BSSY.RECONVERGENT B0, `(.L_x_2457) ;  /* 0x0000004000007945 */ /* 0x000fe20003800200 */
[----:B------:R-:W-:-:S03]  /*41a0*/  LEA R144, R144, R151, 0x2 ;  /* 0x0000009790907211 */ /* 0x000fc600078e10ff */
[----:B------:R-:W-:Y:S05]  /*41b0*/  @!P4 BRA `(.L_x_2458) ;  /* 0x000000000004c947 */ /* 0x000fea0003800000 */
[----:B--2---:R3:W-:Y:S02]  /*41c0*/  REDG.E.ADD.F32.FTZ.RN.STRONG.GPU desc[UR26][R2.64+0x1c00], R153 ;  /* 0x001c0099020079a6 */ /* 0x0047e4000c12f31a */
.L_x_2458:
[----:B------:R-:W-:Y:S05]  /*41d0*/  BSYNC.RECONVERGENT B0 ;  /* 0x0000000000007941 */ /* 0x000fea0003800200 */
.L_x_2457:
[----:B--23--:R2:W3:Y:S01]  /*41e0*/  LDS R153, [R144+0x3f10] ;  /* 0x003f100090997984 */ /* 0x00c4e20000000800 */
[----:B------:R-:W-:Y:S04]  /*41f0*/  BSSY.RECONVERGENT B0, `(.L_x_2459) ;  /* 0x0000003000007945 */ /* 0x000fe80003800200 */
[----:B------:R-:W-:Y:S05]  /*4200*/  @!P5 BRA `(.L_x_2460) ;  /* 0x000000000004d947 */ /* 0x000fea0003800000 */
[----:B---3--:R4:W-:Y:S02]  /*4210*/  REDG.E.ADD.F32.FTZ.RN.STRONG.GPU desc[UR26][R2.64+0x1e00], R153 ;  /* 0x001e0099020079a6 */ /* 0x0089e4000c12f31a */
.L_x_2460:
[----:B------:R-:W-:Y:S05]  /*4220*/  BSYNC.RECONVERGENT B0 ;  /* 0x0000000000007941 */ /* 0x000fea0003800200 */
.L_x_2459:
[----:B--2---:R-:W2:Y:S01]  /*4230*/  S2R R144, SR_LANEID ;  /* 0x0000000000907919 */ /* 0x004ea20000000000 */
[----:B------:R-:W-:Y:S01]  /*4240*/  FMUL.FTZ R19, R92, R19 ;  /* 0x000000135c137220 */ /* 0x000fe20000410000 */
[----:B------:R-:W-:Y:S01]  /*4250*/  FMUL.FTZ R11, R100, R11 ;  /* 0x0000000b640b7220 */ /* 0x000fe20000410000 */
[----:B------:R-:W-:Y:S01]  /*4260*/  FMUL.FTZ R12, R99, R12 ;  /* 0x0000000c630c7220 */ /* 0x000fe20000410000 */
[----:B----4-:R-:W4:Y:S01]  /*4270*/  SHFL.DOWN PT, R2, R23, 0x1, 0x1f ;  /* 0x08201f0017027f89 */ /* 0x010f2200000e0000 */
        /* <DEDUP_REMOVED lines=26> */
[----:B------:R-:W-:Y:S01]  /*4420*/  FFMA.FTZ R127, R74, R125, R127 ;  /* 0x0000007d4a7f7223 */ /* 0x000fe2000001007f */
[----:B--2---:R-:W-:Y:S01]  /*4430*/  ISETP.GT.AND P3, PT, R144, 0x1e, PT ;  /* 0x0000001e9000780c */ /* 0x004fe20003f64270 */
        /* <DEDUP_REMOVED lines=12> */
[----:B----4-:R-:W-:Y:S01]  /*4500*/  @!P3 FADD.FTZ R23, R23, R2 ;  /* 0x000000021717b221 */ /* 0x010fe20000010000 */
[----:B-----5:R-:W-:Y:S01]  /*4510*/  @!P3 FADD.FTZ R124, R124, R3 ;  /* 0x000000037c7cb221 */ /* 0x020fe20000010000 */
[----:B------:R-:W-:Y:S01]  /*4520*/  ISETP.GT.AND P3, PT, R144, 0x1d, PT ;  /* 0x0000001d9000780c */ /* 0x000fe20003f64270 */
[----:B------:R-:W-:Y:S01]  /*4530*/  FFMA.FTZ R134, R85, R122, R134 ;  /* 0x0000007a55867223 */ /* 0x000fe20000010086 */
[----:B------:R-:W-:Y:S01]  /*4540*/  FFMA.FTZ R21, R84, R123, R21 ;  /* 0x0000007b54157223 */ /* 0x000fe20000010015 */
[----:B------:R-:W2:Y:S01]  /*4550*/  SHFL.DOWN PT, R2, R23, 0x2, 0x1f ;  /* 0x08401f0017027f89 */ /* 0x000ea200000e0000 */
[----:B------:R-:W-:Y:S01]  /*4560*/  BSSY.RECONVERGENT B0, `(.L_x_2461) ;  /* 0x000004d000007945 */ /* 0x000fe20003800200 */
[----:B------:R-:W-:Y:S01]  /*4570*/  FFMA.FTZ R31, R24, R22, R31 ;  /* 0x00000016181f7223 */ /* 0x000fe2000001001f */
[----:B------:R-:W-:Y:S01]  /*4580*/  FFMA.FTZ R30, R25, R125, R30 ;  /* 0x0000007d191e7223 */ /* 0x000fe2000001001e */
[----:B------:R-:W4:Y:S01]  /*4590*/  SHFL.DOWN PT, R3, R124, 0x2, 0x1f ;  /* 0x08401f007c037f89 */ /* 0x000f2200000e0000 */
[----:B------:R-:W-:Y:S01]  /*45a0*/  FFMA.FTZ R29, R26, R20, R29 ;  /* 0x000000141a1d7223 */ /* 0x000fe2000001001d */
[----:B------:R-:W-:Y:S01]  /*45b0*/  FADD.FTZ R59, R102, R59 ;  /* 0x0000003b663b7221 */ /* 0x000fe20000010000 */
        /* <DEDUP_REMOVED lines=17> */
[----:B--2---:R-:W-:Y:S01]  /*46d0*/  @!P3 FADD.FTZ R23, R23, R2 ;  /* 0x000000021717b221 */ /* 0x004fe20000010000 */
[----:B------:R-:W-:Y:S01]  /*46e0*/  FADD.FTZ R50, R139, R50 ;  /* 0x000000328b327221 */ /* 0x000fe20000010000 */
[----:B------:R-:W-:Y:S01]  /*46f0*/  FFMA.FTZ R43, R112, R10, R43 ;  /* 0x0000000a702b7223 */ /* 0x000fe2000001002b */
[----:B------:R-:W-:Y:S01]  /*4700*/  FADD.FTZ R49, R138, R49 ;  /* 0x000000318a317221 */ /* 0x000fe20000010000 */
[----:B----4-:R-:W-:Y:S01]  /*4710*/  @!P3 FADD.FTZ R124, R124, R3 ;  /* 0x000000037c7cb221 */ /* 0x010fe20000010000 */
[----:B------:R-:W2:Y:S01]  /*4720*/  SHFL.DOWN PT, R2, R23, 0x4, 0x1f ;  /* 0x08801f0017027f89 */ /* 0x000ea200000e0000 */
[----:B------:R-:W-:Y:S01]  /*4730*/  ISETP.GT.AND P3, PT, R144, 0x1b, PT ;  /* 0x0000001b9000780c */ /* 0x000fe20003f64270 */
[----:B------:R-:W-:Y:S01]  /*4740*/  FFMA.FTZ R42, R113, R9, R42 ;  /* 0x00000009712a7223 */ /* 0x000fe2000001002a */
[----:B------:R-:W-:Y:S01]  /*4750*/  FADD.FTZ R48, R137, R48 ;  /* 0x0000003089307221 */ /* 0x000fe20000010000 */
[----:B------:R-:W4:Y:S01]  /*4760*/  SHFL.DOWN PT, R3, R124, 0x4, 0x1f ;  /* 0x08801f007c037f89 */ /* 0x000f2200000e0000 */
[----:B------:R-:W-:Y:S01]  /*4770*/  FFMA.FTZ R41, R114, R122, R41 ;  /* 0x0000007a72297223 */ /* 0x000fe20000010029 */
[----:B------:R-:W-:Y:S01]  /*4780*/  FADD.FTZ R47, R136, R47 ;  /* 0x0000002f882f7221 */ /* 0x000fe20000010000 */
[----:B------:R-:W-:Y:S01]  /*4790*/  FFMA.FTZ R40, R115, R123, R40 ;  /* 0x0000007b73287223 */ /* 0x000fe20000010028 */
[----:B------:R-:W-:Y:S01]  /*47a0*/  FADD.FTZ R46, R135, R46 ;  /* 0x0000002e872e7221 */ /* 0x000fe20000010000 */
[----:B------:R-:W-:Y:S01]  /*47b0*/  FADD.FTZ R45, R134, R45 ;  /* 0x0000002d862d7221 */ /* 0x000fe20000010000 */
[----:B------:R-:W-:-:S04]  /*47c0*/  FADD.FTZ R44, R21, R44 ;  /* 0x0000002c152c7221 */ /* 0x000fc80000010000 */
[----:B--2---:R-:W-:Y:S01]  /*47d0*/  @!P3 FADD.FTZ R23, R23, R2 ;  /* 0x000000021717b221 */ /* 0x004fe20000010000 */
[----:B----4-:R-:W-:-:S04]  /*47e0*/  @!P3 FADD.FTZ R124, R124, R3 ;  /* 0x000000037c7cb221 */ /* 0x010fc80000010000 */
[----:B------:R-:W2:Y:S01]  /*47f0*/  SHFL.DOWN PT, R2, R23, 0x8, 0x1f ;  /* 0x09001f0017027f89 */ /* 0x000ea200000e0000 */
[----:B------:R-:W-:-:S03]  /*4800*/  ISETP.GT.AND P3, PT, R144, 0x17, PT ;  /* 0x000000179000780c */ /* 0x000fc60003f64270 */
[----:B------:R-:W4:Y:S10]  /*4810*/  SHFL.DOWN PT, R3, R124, 0x8, 0x1f ;  /* 0x09001f007c037f89 */ /* 0x000f3400000e0000 */
[----:B--2---:R-:W-:Y:S01]  /*4820*/  @!P3 FADD.FTZ R23, R23, R2 ;  /* 0x000000021717b221 */ /* 0x004fe20000010000 */
[----:B----4-:R-:W-:-:S04]  /*4830*/  @!P3 FADD.FTZ R124, R124, R3 ;  /* 0x000000037c7cb221 */ /* 0x010fc80000010000 */
[----:B------:R-:W2:Y:S01]  /*4840*/  SHFL.DOWN PT, R2, R23, 0x10, 0x1f ;  /* 0x0a001f0017027f89 */ /* 0x000ea200000e0000 */
[----:B------:R-:W-:-:S03]  /*4850*/  ISETP.NE.AND P3, PT, R144, RZ, PT ;  /* 0x000000ff9000720c */ /* 0x000fc60003f65270 */
[----:B------:R-:W4:Y:S10]  /*4860*/  SHFL.DOWN PT, R3, R124, 0x10, 0x1f ;  /* 0x0a001f007c037f89 */ /* 0x000f3400000e0000 */
[----:B------:R-:W-:-:S04]  /*4870*/  @!P3 LOP3.LUT R92, R121, 0xf8, RZ, 0xc0, !PT ;  /* 0x000000f8795cb812 */ /* 0x000fc800078ec0ff */
[----:B------:R-:W-:Y:S01]  /*4880*/  @!P3 IADD3 R92, PT, PT, R151, R92, RZ ;  /* 0x0000005c975cb210 */ /* 0x000fe20007ffe0ff */
[----:B--2---:R-:W-:Y:S01]  /*4890*/  FADD.FTZ R2, R23, R2 ;  /* 0x0000000217027221 */ /* 0x004fe20000010000 */
[----:B----4-:R-:W-:-:S05]  /*48a0*/  FADD.FTZ R3, R124, R3 ;  /* 0x000000037c037221 */ /* 0x010fca0000010000 */
[----:B------:R2:W-:Y:S01]  /*48b0*/  @!P3 STS.64 [R92+0x4218], R2 ;  /* 0x004218025c00b388 */ /* 0x0005e20000000a00 */
[----:B------:R-:W-:Y:S06]  /*48c0*/  BAR.SYNC.DEFER_BLOCKING 0x0 ;  /* 0x0000000000007b1d */ /* 0x000fec0000010000 */
[----:B------:R-:W-:Y:S05]  /*48d0*/  @P2 BRA `(.L_x_2462) ;  /* 0x0000000000542947 */ /* 0x000fea0003800000 */
[----:B------:R-:W-:Y:S01]  /*48e0*/  UISETP.NE.AND UP0, UPT, UR10, UR46, UPT ;  /* 0x0000002e0a00728c */ /* 0x000fe2000bf05270 */
[----:B------:R-:W4:Y:S01]  /*48f0*/  LDS.128 R8, [R151+0x4220] ;  /* 0x0042200097087984 */ /* 0x000f220000000c00 */
[----:B------:R-:W-:Y:S02]  /*4900*/  MOV R14, UR8 ;  /* 0x00000008000e7c02 */ /* 0x000fe40008000f00 */
[----:B------:R-:W-:Y:S01]  /*4910*/  ISETP.GT.AND P2, PT, R144, 0xf, PT ;  /* 0x0000000f9000780c */ /* 0x000fe20003f44270 */
[----:B------:R-:W5:Y:S01]  /*4920*/  LDS.64 R12, [R151+0x4230] ;  /* 0x00423000970c7984 */ /* 0x000f620000000a00 */
[----:B------:R-:W-:Y:S02]  /*4930*/  PLOP3.LUT P3, PT, PT, PT, UP0, 0x80, 0x8 ;  /* 0x000000000008781c */ /* 0x000fe40003f6f008 */
[----:B------:R-:W-:Y:S02]  /*4940*/  LEA R14, R14, R151, 0x2 ;  /* 0x000000970e0e7211 */ /* 0x000fe400078e10ff */
[----:B------:R-:W-:-:S02]  /*4950*/  FSEL R124, R124, R3, P2 ;  /* 0x000000037c7c7208 */ /* 0x000fc40001000000 */
[----:B------:R-:W-:-:S07]  /*4960*/  FSEL R23, R23, R2, P2 ;  /* 0x0000000217177208 */ /* 0x000fce0001000000 */
[----:B------:R-:W0:Y:S04]  /*4970*/  @P3 LDS R0, [R14+0x6260] ;  /* 0x006260000e003984 */ /* 0x000e280000000800 */
[----:B------:R-:W1:Y:S01]  /*4980*/  @P3 LDS R15, [R14+0x5e60] ;  /* 0x005e60000e0f3984 */ /* 0x000e620000000800 */
[----:B----4-:R-:W-:Y:S01]  /*4990*/  FADD.FTZ R124, R9, R124 ;  /* 0x0000007c097c7221 */ /* 0x010fe20000010000 */
[----:B------:R-:W-:-:S03]  /*49a0*/  FADD.FTZ R23, R8, R23 ;  /* 0x0000001708177221 */ /* 0x000fc60000010000 */
[----:B------:R-:W-:Y:S01]  /*49b0*/  FADD.FTZ R124, R11, R124 ;  /* 0x0000007c0b7c7221 */ /* 0x000fe20000010000 */
[----:B------:R-:W-:-:S03]  /*49c0*/  FADD.FTZ R23, R10, R23 ;  /* 0x000000170a177221 */ /* 0x000fc60000010000 */
[----:B-----5:R-:W-:Y:S01]  /*49d0*/  FADD.FTZ R13, R124, R13 ;  /* 0x0000000d7c0d7221 */ /* 0x020fe20000010000 */
[----:B------:R-:W-:-:S03]  /*49e0*/  FADD.FTZ R12, R23, R12 ;  /* 0x0000000c170c7221 */ /* 0x000fc60000010000 */
[----:B0-----:R-:W-:Y:S01]  /*49f0*/  @P3 FADD.FTZ R13, R13, R0 ;  /* 0x000000000d0d3221 */ /* 0x001fe20000010000 */
[----:B-1----:R-:W-:-:S04]  /*4a00*/  @P3 FADD.FTZ R12, R12, R15 ;  /* 0x0000000f0c0c3221 */ /* 0x002fc80000010000 */
[----:B------:R4:W-:Y:S04]  /*4a10*/  STS [R14+0x6260], R13 ;  /* 0x0062600d0e007388 */ /* 0x0009e80000000800 */
[----:B------:R4:W-:Y:S02]  /*4a20*/  STS [R14+0x5e60], R12 ;  /* 0x005e600c0e007388 */ /* 0x0009e40000000800 */
.L_x_2462:
[----:B------:R-:W-:Y:S05]  /*4a30*/  BSYNC.RECONVERGENT B0 ;  /* 0x0000000000007941 */ /* 0x000fea0003800200 */
.L_x_2461:
[----:B------:R-:W-:-:S04]  /*4a40*/  UIADD3 UR8, UPT, UPT, UR8, 0x1, URZ ;  /* 0x0000000108087890 */ /* 0x000fc8000fffe0ff */
[----:B------:R-:W-:-:S09]  /*4a50*/  UISETP.GE.AND UP0, UPT, UR8, UR47, UPT ;  /* 0x0000002f0800728c */ /* 0x000fd2000bf06270 */
[----:B------:R-:W-:Y:S05]  /*4a60*/  BRA.U !UP0, `(.L_x_2463) ;  /* 0xffffffc508f07547 */ /* 0x000fea000b83ffff */
.L_x_2418:
[----:B------:R-:W5:Y:S01]  /*4a70*/  LDL.LU R8, [R1+0x48] ;  /* 0x0000480001087983 */ /* 0x000f620000300800 */
[----:B------:R-:W0:Y:S01]  /*4a80*/  S2UR UR32, SR_CTAID.X ;  /* 0x00000000002079c3 */ /* 0x000e220000002500 */
[----:B------:R-:W0:Y:S07]  /*4a90*/  LDCU.64 UR24, c[0x0][0x4f8] ;  /* 0x00009f00ff1877ac */ /* 0x000e2e0008000a00 */
[----:B------:R-:W-:Y:S01]  /*4aa0*/  BAR.SYNC.DEFER_BLOCKING 0x0 ;  /* 0x0000000000007b1d */ /* 0x000fe20000010000 */
[----:B------:R-:W-:-:S02]  /*4ab0*/  UIADD3 UR19, UPT, UPT, UR10, -0x1, URZ ;  /* 0xffffffff0a137890 */ /* 0x000fc4000fffe0ff */
[----:B------:R-:W-:-:S05]  /*4ac0*/  UIADD3 UR14, UP1, UPT, UR14, -0x2000, URZ ;  /* 0xffffe0000e0e7890 */ /* 0x000fca000ff3e0ff */
[----:B------:R-:W1:Y:S01]  /*4ad0*/  S2UR UR8, SR_CTAID.Y ;  /* 0x00000000000879c3 */ /* 0x000e620000002600 */
[----:B------:R-:W1:Y:S01]  /*4ae0*/  LDCU.64 UR28, c[0x0][0x500] ;  /* 0x0000a000ff1c77ac */ /* 0x000e620008000a00 */
[----:B------:R-:W2:Y:S01]  /*4af0*/  S2R R6, SR_TID.X ;  /* 0x0000000000067919 */ /* 0x000ea20000002100 */
[----:B------:R-:W-:Y:S01]  /*4b00*/  USHF.L.U32 UR22, UR19, 0xb, URZ ;  /* 0x0000000b13167899 */ /* 0x000fe200080006ff */
[----:B------:R-:W3:Y:S03]  /*4b10*/  LDCU.64 UR30, c[0x0][0x550] ;  /* 0x0000aa00ff1e77ac */ /* 0x000ee60008000a00 */
[----:B------:R-:W-:Y:S02]  /*4b20*/  USHF.R.S32.HI UR23, URZ, 0x1f, UR22 ;  /* 0x0000001fff177899 */ /* 0x000fe40008011416 */
[----:B------:R-:W-:Y:S02]  /*4b30*/  UIADD3 UR13, UP2, UPT, UR13, -0x2000, URZ ;  /* 0xffffe0000d0d7890 */ /* 0x000fe4000ff5e0ff */
[----:B0-----:R-:W-:-:S02]  /*4b40*/  UIMAD.WIDE.U32 UR20, UR32, UR24, UR22 ;  /* 0x00000018201472a5 */ /* 0x001fc4000f8e0016 */
[----:B------:R-:W-:Y:S01]  /*4b50*/  UIADD3 UR11, UP3, UPT, UR11, -0x2000, URZ ;  /* 0xffffe0000b0b7890 */ /* 0x000fe2000ff7e0ff */
[----:B------:R-:W-:Y:S01]  /*4b60*/  STS.128 [R116], R40 ;  /* 0x0000002874007388 */ /* 0x000fe20000000c00 */
[----:B------:R-:W-:Y:S02]  /*4b70*/  UIMAD UR21, UR32, UR25, UR21 ;  /* 0x00000019201572a4 */ /* 0x000fe4000f8e0215 */
[----:B------:R-:W-:Y:S01]  /*4b80*/  UIADD3.X UR18, UPT, UPT, UR18, -0x1, URZ, UP1, !UPT ;  /* 0xffffffff12127890 */ /* 0x000fe20008ffe4ff */
[----:B------:R-:W-:Y:S01]  /*4b90*/  STS.128 [R116+0x10], R36 ;  /* 0x0000102474007388 */ /* 0x000fe20000000c00 */
[----:B------:R-:W-:Y:S02]  /*4ba0*/  UIADD3.X UR15, UPT, UPT, UR15, -0x1, URZ, UP2, !UPT ;  /* 0xffffffff0f0f7890 */ /* 0x000fe400097fe4ff */
[----:B-1----:R-:W-:Y:S01]  /*4bb0*/  UIMAD UR24, UR8, UR29, URZ ;  /* 0x0000001d081872a4 */ /* 0x002fe2000f8e02ff */
[----:B------:R-:W-:Y:S01]  /*4bc0*/  STS.128 [R116+0x20], R32 ;  /* 0x0000202074007388 */ /* 0x000fe20000000c00 */
[----:B------:R-:W-:Y:S01]  /*4bd0*/  UIMAD.WIDE.U32 UR20, UR8, UR28, UR20 ;  /* 0x0000001c081472a5 */ /* 0x000fe2000f8e0014 */
[----:B------:R-:W0:Y:S02]  /*4be0*/  LDCU.64 UR28, c[0x0][0x560] ;  /* 0x0000ac00ff1c77ac */ /* 0x000e240008000a00 */
[----:B------:R-:W-:Y:S01]  /*4bf0*/  STS.128 [R116+0x30], R28 ;  /* 0x0000301c74007388 */ /* 0x000fe20000000c00 */
[----:B------:R-:W-:-:S03]  /*4c00*/  NOP ;  /* 0x0000000000007918 */ /* 0x000fc60000000000 */
[----:B----4-:R-:W1:Y:S01]  /*4c10*/  LDS.128 R12, [R117] ;  /* 0x00000000750c7984 */ /* 0x010e620000000c00 */
[----:B------:R-:W-:Y:S01]  /*4c20*/  UIADD3 UR24, UPT, UPT, UR21, UR24, URZ ;  /* 0x0000001815187290 */ /* 0x000fe2000fffe0ff */
[C---:B--2---:R-:W-:Y:S01]  /*4c30*/  SHF.L.U32 R5, R6.reuse, 0x2, RZ ;  /* 0x0000000206057819 */ /* 0x044fe200000006ff */
[----:B---3--:R-:W-:Y:S01]  /*4c40*/  ULEA UR21, UP0, UR20, UR30, 0x2 ;  /* 0x0000001e14157291 */ /* 0x008fe2000f8010ff */
[----:B------:R-:W2:Y:S01]  /*4c50*/  LDS.128 R16, [R117+0x200] ;  /* 0x0002000075107984 */ /* 0x000ea20000000c00 */
[----:B------:R-:W-:Y:S01]  /*4c60*/  LOP3.LUT R0, R6, 0x1f, RZ, 0xc0, !PT ;  /* 0x0000001f06007812 */ /* 0x000fe200078ec0ff */
[----:B------:R-:W-:Y:S01]  /*4c70*/  UIADD3.X UR12, UPT, UPT, UR12, -0x1, URZ, UP3, !UPT ;  /* 0xffffffff0c0c7890 */ /* 0x000fe20009ffe4ff */
[----:B------:R-:W-:Y:S01]  /*4c80*/  LOP3.LUT R5, R5, 0xf80, RZ, 0xc0, !PT ;  /* 0x00000f8005057812 */ /* 0x000fe200078ec0ff */
[----:B------:R-:W3:Y:S01]  /*4c90*/  LDS.128 R20, [R117+0x400] ;  /* 0x0004000075147984 */ /* 0x000ee20000000c00 */
[----:B------:R-:W-:Y:S01]  /*4ca0*/  ULEA.HI.X UR20, UR20, UR31, UR24, 0x2, UP0 ;  /* 0x0000001f14147291 */ /* 0x000fe200080f1418 */
[----:B------:R-:W-:-:S02]  /*4cb0*/  MOV R2, UR21 ;  /* 0x0000001500027c02 */ /* 0x000fc40008000f00 */
[----:B------:R-:W4:Y:S01]  /*4cc0*/  LDS.128 R24, [R117+0x600] ;  /* 0x0006000075187984 */ /* 0x000f220000000c00 */
[----:B------:R-:W-:Y:S01]  /*4cd0*/  LOP3.LUT R7, R5, R0, RZ, 0xfc, !PT ;  /* 0x0000000005077212 */ /* 0x000fe200078efcff */
[----:B------:R-:W0:Y:S01]  /*4ce0*/  LDCU.64 UR24, c[0x0][0x520] ;  /* 0x0000a400ff1877ac */ /* 0x000e220008000a00 */
[----:B------:R-:W-:-:S03]  /*4cf0*/  MOV R3, UR20 ;  /* 0x0000001400037c02 */ /* 0x000fc60008000f00 */
[----:B------:R-:W-:Y:S02]  /*4d00*/  IMAD.WIDE.U32 R2, R7, 0x10, R2 ;  /* 0x0000001007027825 */ /* 0x000fe400078e0002 */
[----:B------:R-:W0:Y:S02]  /*4d10*/  LDCU.64 UR20, c[0x0][0x518] ;  /* 0x0000a300ff1477ac */ /* 0x000e240008000a00 */
[----:B0-----:R-:W-:Y:S01]  /*4d20*/  UIMAD.WIDE.U32 UR22, UR32, UR20, UR22 ;  /* 0x00000014201672a5 */ /* 0x001fe2000f8e0016 */
[----:B-1----:R-:W-:Y:S03]  /*4d30*/  STG.E.128 desc[UR26][R2.64], R12 ;  /* 0x0000000c02007986 */ /* 0x002fe6000c101d1a */
[----:B------:R-:W-:Y:S01]  /*4d40*/  UIMAD UR21, UR32, UR21, UR23 ;  /* 0x00000015201572a4 */ /* 0x000fe2000f8e0217 */
[----:B--2---:R-:W-:Y:S01]  /*4d50*/  STG.E.128 desc[UR26][R2.64+0x200], R16 ;  /* 0x0002001002007986 */ /* 0x004fe2000c101d1a */
[----:B------:R-:W-:Y:S01]  /*4d60*/  UIMAD UR23, UR8, UR25, URZ ;  /* 0x00000019081772a4 */ /* 0x000fe2000f8e02ff */
[----:B------:R-:W-:-:S02]  /*4d70*/  UMOV UR20, UR22 ;  /* 0x0000001600147c82 */ /* 0x000fc40008000000 */
[----:B---3--:R-:W-:Y:S01]  /*4d80*/  STG.E.128 desc[UR26][R2.64+0x400], R20 ;  /* 0x0004001402007986 */ /* 0x008fe2000c101d1a */
[----:B------:R-:W-:-:S03]  /*4d90*/  UIMAD.WIDE.U32 UR20, UR8, UR24, UR20 ;  /* 0x00000018081472a5 */ /* 0x000fc6000f8e0014 */
[----:B----4-:R0:W-:Y:S01]  /*4da0*/  STG.E.128 desc[UR26][R2.64+0x600], R24 ;  /* 0x0006001802007986 */ /* 0x0101e2000c101d1a */
[----:B------:R-:W-:Y:S02]  /*4db0*/  UIADD3 UR22, UPT, UPT, UR21, UR23, URZ ;  /* 0x0000001715167290 */ /* 0x000fe4000fffe0ff */
[----:B------:R-:W-:Y:S01]  /*4dc0*/  ULEA UR21, UP0, UR20, UR28, 0x2 ;  /* 0x0000001c14157291 */ /* 0x000fe2000f8010ff */
[----:B------:R-:W-:Y:S03]  /*4dd0*/  BAR.SYNC.DEFER_BLOCKING 0x0 ;  /* 0x0000000000007b1d */ /* 0x000fe60000010000 */
[----:B------:R-:W-:Y:S02]  /*4de0*/  ULEA.HI.X UR20, UR20, UR29, UR22, 0x2, UP0 ;  /* 0x0000001d14147291 */ /* 0x000fe400080f1416 */
[----:B------:R-:W-:-:S04]  /*4df0*/  UIADD3 UR17, UP0, UPT, UR17, -0x2000, URZ ;  /* 0xffffe00011117890 */ /* 0x000fc8000ff1e0ff */
[----:B------:R-:W-:Y:S02]  /*4e00*/  UIADD3.X UR16, UPT, UPT, UR16, -0x1, URZ, UP0, !UPT ;  /* 0xffffffff10107890 */ /* 0x000fe400087fe4ff */
[----:B------:R-:W-:Y:S01]  /*4e10*/  UISETP.GT.AND UP0, UPT, UR10, 0x1, UPT ;  /* 0x000000010a00788c */ /* 0x000fe2000bf04270 */
[----:B0-----:R-:W-:Y:S02]  /*4e20*/  MOV R3, UR20 ;  /* 0x0000001400037c02 */ /* 0x001fe40008000f00 */
[----:B------:R-:W-:Y:S01]  /*4e30*/  UMOV UR10, UR19 ;  /* 0x00000013000a7c82 */ /* 0x000fe20008000000 */
        /* <DEDUP_REMOVED lines=33> */
.L_x_2417:
        /* <DEDUP_REMOVED lines=45> */
.L_x_2466:
[----:B------:R-:W-:Y:S05]  /*5320*/  BSYNC.RECONVERGENT B0 ;  /* 0x0000000000007941 */ /* 0x000fea0003800200 */
.L_x_2465:
        /* <DEDUP_REMOVED lines=43> */
.L_x_2468:
[----:B------:R-:W-:Y:S05]  /*55e0*/  BSYNC.RECONVERGENT B0 ;  /* 0x0000000000007941 */ /* 0x000fea0003800200 */
.L_x_2467:
        /* <DEDUP_REMOVED lines=12> */
[----:B------:R-:W3:Y:S01]  /*56b0*/  LDCU.64 UR20, c[0x0][0x4f0] ;  /* 0x00009e00ff1477ac */ /* 0x000ee20008000a00 */
[----:B------:R-:W4:Y:S01]  /*56c0*/  LDCU.64 UR22, c[0x0][0x540] ;  /* 0x0000a800ff1677ac */ /* 0x000f220008000a00 */
[----:B------:R-:W-:-:S02]  /*56d0*/  UIMAD UR8, UR8, UR13, UR7 ;  /* 0x0000000d080872a4 */ /* 0x000fc4000f8e0207 */
[----:B0-2---:R-:W-:-:S12]  /*56e0*/  ULEA UR10, UR14, UR10, 0x18 ;  /* 0x0000000a0e0a7291 */ /* 0x005fd8000f8ec0ff */
.L_x_2470:
        /* <DEDUP_REMOVED lines=17> */
[C---:B------:R-:W-:Y:S02]  /*5800*/  IMAD R9, R11.reuse, UR21, R10 ;  /* 0x000000150b097c24 */ /* 0x040fe4000f8e020a */
[----:B------:R-:W-:Y:S01]  /*5810*/  IMAD.WIDE.U32 R6, R11, UR20, R6 ;  /* 0x000000140b067c25 */ /* 0x000fe2000f8e0006 */
[----:B------:R-:W-:Y:S02]  /*5820*/  IADD3 R5, PT, PT, R3, R5, RZ ;  /* 0x0000000503057210 */ /* 0x000fe40007ffe0ff */
[----:B------:R-:W-:Y:S02]  /*5830*/  IADD3 R11, PT, PT, R11, UR15, RZ ;  /* 0x0000000f0b0b7c10 */ /* 0x000fe4000fffe0ff */
[----:B------:R-:W-:-:S02]  /*5840*/  LEA.HI.X R5, R2, UR19, R5, 0x2, P0 ;  /* 0x0000001302057c11 */ /* 0x000fc400080f1405 */
[----:B------:R-:W-:Y:S02]  /*5850*/  ISETP.GE.AND P0, PT, R11, UR24, PT ;  /* 0x000000180b007c0c */ /* 0x000fe4000bf06270 */
[----:B------:R-:W-:Y:S02]  /*5860*/  IADD3 R3, PT, PT, R7, R9, RZ ;  /* 0x0000000907037210 */ /* 0x000fe40007ffe0ff */
[----:B----4-:R-:W-:-:S04]  /*5870*/  LEA R8, P1, R6, UR22, 0x2 ;  /* 0x0000001606087c11 */ /* 0x010fc8000f8210ff */
[----:B------:R-:W-:Y:S01]  /*5880*/  LEA.HI.X R9, R6, UR23, R3, 0x2, P1 ;  /* 0x0000001706097c11 */ /* 0x000fe200088f1403 */
[----:B0-----:R0:W-:Y:S04]  /*5890*/  REDG.E.ADD.F32.FTZ.RN.STRONG.GPU desc[UR26][R4.64], R13 ;  /* 0x0000000d040079a6 */ /* 0x0011e8000c12f31a */
[----:B-1----:R0:W-:Y:S01]  /*58a0*/  REDG.E.ADD.F32.FTZ.RN.STRONG.GPU desc[UR26][R8.64], R15 ;  /* 0x0000000f080079a6 */ /* 0x0021e2000c12f31a */
[----:B------:R-:W-:Y:S05]  /*58b0*/  @!P0 BRA `(.L_x_2470) ;  /* 0xfffffffc008c8947 */ /* 0x000fea000383ffff */
[----:B------:R-:W-:Y:S05]  /*58c0*/  BSYNC.RECONVERGENT B0 ;  /* 0x0000000000007941 */ /* 0x000fea0003800200 */
.L_x_2469:
[----:B------:R-:W-:Y:S05]  /*58d0*/  EXIT ;  /* 0x000000000000794d */ /* 0x000fea0003800000 */
.L_x_2423:
[----:B------:R-:W-:Y:S01]  /*58e0*/  HFMA2 R127, -RZ, RZ, 0, 5.9604644775390625e-08 ;  /* 0x00000001ff7f7431 */ /* 0x000fe200000001ff */
[----:B------:R-:W-:Y:S02]  /*58f0*/  MOV R165, R151 ;  /* 0x0000009700a57202 */ /* 0x000fe40000000f00 */
[----:B------:R-:W-:Y:S02]  /*5900*/  MOV R154, RZ ;  /* 0x000000ff009a7202 */ /* 0x000fe40000000f00 */
[----:B------:R-:W-:-:S07]  /*5910*/  MOV R126, 0xffffffff ;  /* 0xffffffff007e7802 */ /* 0x000fce0000000f00 */
[----:B01---5:R-:W-:Y:S05]  /*5920*/  WARPSYNC.COLLECTIVE R126, `(.L_x_2471) ;  /* 0x000000007e087348 */ /* 0x023fea0003c00000 */
[----:B------:R2:W3:Y:S02]  /*5930*/  SHFL.UP P6, R156, R165, R127, R154 ;  /* 0x0400007fa59c7389 */ /* 0x0004e400000c009a */
[----:B0123-5:R-:W-:Y:S05]  /*5940*/  ENDCOLLECTIVE ;  /* 0x000000000000791b */ /* 0x02ffea0003800000 */
.L_x_2471:
[----:B------:R-:W-:Y:S02]  /*5950*/  MOV R165, R155 ;  /* 0x0000009b00a57202 */ /* 0x000fe40000000f00 */
[----:B------:R-:W-:-:S07]  /*5960*/  MOV R163, R156 ;  /* 0x0000009c00a37202 */ /* 0x000fce0000000f00 */
[----:B------:R-:W-:Y:S05]  /*5970*/  WARPSYNC.COLLECTIVE R126, `(.L_x_2472) ;  /* 0x000000007e087348 */ /* 0x000fea0003c00000 */
[----:B------:R0:W1:Y:S02]  /*5980*/  SHFL.UP P6, R156, R165, R127, R154 ;  /* 0x0400007fa59c7389 */ /* 0x00006400000c009a */
[----:B01----:R-:W-:Y:S05]  /*5990*/  ENDCOLLECTIVE ;  /* 0x000000000000791b */ /* 0x003fea0003800000 */
.L_x_2472:
[----:B------:R-:W-:Y:S01]  /*59a0*/  HFMA2 R127, -RZ, RZ, 0, 1.1920928955078125e-07 ;  /* 0x00000002ff7f7431 */ /* 0x000fe200000001ff */
[----:B------:R-:W-:-:S05]  /*59b0*/  MOV R126, R156 ;  /* 0x0000009c007e7202 */ /* 0x000fca0000000f00 */
        /* <DEDUP_REMOVED lines=8> */
.L_x_2473:
[----:B------:R-:W-:Y:S02]  /*5a40*/  MOV R165, R155 ;  /* 0x0000009b00a57202 */ /* 0x000fe40000000f00 */
[----:B------:R-:W-:-:S07]  /*5a50*/  MOV R163, R156 ;  /* 0x0000009c00a37202 */ /* 0x000fce0000000f00 */
[----:B------:R-:W-:Y:S05]  /*5a60*/  WARPSYNC.COLLECTIVE R126, `(.L_x_2474) ;  /* 0x000000007e087348 */ /* 0x000fea0003c00000 */
[----:B------:R0:W1:Y:S02]  /*5a70*/  SHFL.UP P6, R156, R165, R127, R154 ;  /* 0x0400007fa59c7389 */ /* 0x00006400000c009a */
[----:B01----:R-:W-:Y:S05]  /*5a80*/  ENDCOLLECTIVE ;  /* 0x000000000000791b */ /* 0x003fea0003800000 */
.L_x_2474:
[----:B------:R-:W-:Y:S01]  /*5a90*/  HFMA2 R127, -RZ, RZ, 0, 2.384185791015625e-07 ;  /* 0x00000004ff7f7431 */ /* 0x000fe200000001ff */
[----:B------:R-:W-:-:S05]  /*5aa0*/  MOV R126, R156 ;  /* 0x0000009c007e7202 */ /* 0x000fca0000000f00 */
[C---:B------:R-:W-:Y:S01]  /*5ab0*/  FFMA.FTZ R126, R151.reuse, R126, R155 ;  /* 0x0000007e977e7223 */ /* 0x040fe2000001009b */
[----:B------:R-:W-:-:S04]  /*5ac0*/  @P4 FMUL.FTZ R151, R151, R163 ;  /* 0x000000a397974220 */ /* 0x000fc80000410000 */
[----:B------:R-:W-:Y:S02]  /*5ad0*/  FSEL R155, R155, R126, !P4 ;  /* 0x0000007e9b9b7208 */ /* 0x000fe40006000000 */
[----:B------:R-:W-:Y:S02]  /*5ae0*/  MOV R165, R151 ;  /* 0x0000009700a57202 */ /* 0x000fe40000000f00 */
[----:B------:R-:W-:-:S07]  /*5af0*/  MOV R126, 0xffffffff ;  /* 0xffffffff007e7802 */ /* 0x000fce0000000f00 */
[----:B------:R-:W-:Y:S05]  /*5b00*/  WARPSYNC.COLLECTIVE R126, `(.L_x_2475) ;  /* 0x000000007e087348 */ /* 0x000fea0003c00000 */
[----:B------:R0:W1:Y:S02]  /*5b10*/  SHFL.UP P6, R156, R165, R127, R154 ;  /* 0x0400007fa59c7389 */ /* 0x00006400000c009a */
[----:B01----:R-:W-:Y:S05]  /*5b20*/  ENDCOLLECTIVE ;  /* 0x000000000000791b */ /* 0x003fea0003800000 */
.L_x_2475:
[----:B------:R-:W-:Y:S02]  /*5b30*/  MOV R165, R155 ;  /* 0x0000009b00a57202 */ /* 0x000fe40000000f00 */
[----:B------:R-:W-:-:S07]  /*5b40*/  MOV R163, R156 ;  /* 0x0000009c00a37202 */ /* 0x000fce0000000f00 */
[----:B------:R-:W-:Y:S05]  /*5b50*/  WARPSYNC.COLLECTIVE R126, `(.L_x_2476) ;  /* 0x000000007e087348 */ /* 0x000fea0003c00000 */
[----:B------:R0:W1:Y:S02]  /*5b60*/  SHFL.UP P6, R156, R165, R127, R154 ;  /* 0x0400007fa59c7389 */ /* 0x00006400000c009a */
[----:B01----:R-:W-:Y:S05]  /*5b70*/  ENDCOLLECTIVE ;  /* 0x000000000000791b */ /* 0x003fea0003800000 */
.L_x_2476:
[----:B------:R-:W-:Y:S01]  /*5b80*/  HFMA2 R127, -RZ, RZ, 0, 4.76837158203125e-07 ;  /* 0x00000008ff7f7431 */ /* 0x000fe200000001ff */
        /* <DEDUP_REMOVED lines=9> */
.L_x_2477:
[----:B------:R-:W-:Y:S02]  /*5c20*/  MOV R165, R155 ;  /* 0x0000009b00a57202 */ /* 0x000fe40000000f00 */
[----:B------:R-:W-:-:S07]  /*5c30*/  MOV R163, R156 ;  /* 0x0000009c00a37202 */ /* 0x000fce0000000f00 */
[----:B------:R-:W-:Y:S05]  /*5c40*/  WARPSYNC.COLLECTIVE R126, `(.L_x_2478) ;  /* 0x000000007e087348 */ /* 0x000fea0003c00000 */
[----:B------:R0:W1:Y:S02]  /*5c50*/  SHFL.UP P6, R156, R165, R127, R154 ;  /* 0x0400007fa59c7389 */ /* 0x00006400000c009a */
[----:B01----:R-:W-:Y:S05]  /*5c60*/  ENDCOLLECTIVE ;  /* 0x000000000000791b */ /* 0x003fea0003800000 */
.L_x_2478:
[----:B------:R-:W-:Y:S01]  /*5c70*/  HFMA2 R127, -RZ, RZ, 0, 9.5367431640625e-07 ;  /* 0x00000010ff7f7431 */ /* 0x000fe200000001ff */
        /* <DEDUP_REMOVED lines=9> */
.L_x_2479:
[----:B------:R-:W-:Y:S02]  /*5d10*/  MOV R165, R155 ;  /* 0x0000009b00a57202 */ /* 0x000fe40000000f00 */
[----:B------:R-:W-:-:S07]  /*5d20*/  MOV R163, R156 ;  /* 0x0000009c00a37202 */ /* 0x000fce0000000f00 */
[----:B------:R-:W-:Y:S05]  /*5d30*/  WARPSYNC.COLLECTIVE R126, `(.L_x_2480) ;  /* 0x000000007e087348 */ /* 0x000fea0003c00000 */
[----:B------:R0:W1:Y:S02]  /*5d40*/  SHFL.UP P6, R156, R165, R127, R154 ;  /* 0x0400007fa59c7389 */ /* 0x00006400000c009a */
[----:B01----:R-:W-:Y:S05]  /*5d50*/  ENDCOLLECTIVE ;  /* 0x000000000000791b */ /* 0x003fea0003800000 */
.L_x_2480:
[----:B------:R-:W-:Y:S01]  /*5d60*/  MOV R126, R156 ;  /* 0x0000009c007e7202 */ /* 0x000fe20000000f00 */
[----:B------:R-:W-:Y:S06]  /*5d70*/  BRA `(.L_x_2481) ;  /* 0xffffffc400287947 */ /* 0x000fec000383ffff */
.L_x_2424:
        /* <DEDUP_REMOVED lines=8> */
.L_x_2483:
[----:B------:R-:W-:Y:S05]  /*5e00*/  BSYNC B0 ;  /* 0x0000000000007941 */ /* 0x000fea0003800000 */
.L_x_2482:
[----:B------:R-:W-:Y:S05]  /*5e10*/  BRA `(.L_x_2484) ;  /* 0xffffffc4001c7947 */ /* 0x000fea000383ffff */
.L_x_2425:
        /* <DEDUP_REMOVED lines=8> */
.L_x_2486:
[----:B------:R-:W-:Y:S05]  /*5ea0*/  BSYNC B0 ;  /* 0x0000000000007941 */ /* 0x000fea0003800000 */
.L_x_2485:
[----:B------:R-:W-:Y:S05]  /*5eb0*/  BRA `(.L_x_2487) ;  /* 0xffffffc000fc7947 */ /* 0x000fea000383ffff */
.L_x_2426:
        /* <DEDUP_REMOVED lines=8> */
.L_x_2489:
[----:B------:R-:W-:Y:S05]  /*5f40*/  BSYNC B0 ;  /* 0x0000000000007941 */ /* 0x000fea0003800000 */
.L_x_2488:
[----:B------:R-:W-:Y:S01]  /*5f50*/  HFMA2 R127, -RZ, RZ, 0, 5.9604644775390625e-08 ;  /* 0x00000001ff7f7431 */ /* 0x000fe200000001ff */
[----:B------:R-:W-:Y:S01]  /*5f60*/  MOV R165, R163 ;  /* 0x000000a300a57202 */ /* 0x000fe20000000f00 */
[----:B------:R-:W-:Y:S01]  /*5f70*/  HFMA2 R155, -RZ, RZ, 0, 1.847743988037109375e-06 ;  /* 0x0000001fff9b7431 */ /* 0x000fe200000001ff */
[----:B------:R-:W-:Y:S02]  /*5f80*/  MOV R154, RZ ;  /* 0x000000ff009a7202 */ /* 0x000fe40000000f00 */
[----:B------:R-:W-:Y:S02]  /*5f90*/  MOV R126, 0xffffffff ;  /* 0xffffffff007e7802 */ /* 0x000fe40000000f00 */
[----:B------:R-:W-:-:S07]  /*5fa0*/  MOV R151, R156 ;  /* 0x0000009c00977202 */ /* 0x000fce0000000f00 */
[----:B------:R-:W-:Y:S05]  /*5fb0*/  WARPSYNC.COLLECTIVE R126, `(.L_x_2490) ;  /* 0x000000007e087348 */ /* 0x000fea0003c00000 */
[----:B------:R0:W1:Y:S02]  /*5fc0*/  SHFL.UP P6, R156, R165, R127, R154 ;  /* 0x0400007fa59c7389 */ /* 0x00006400000c009a */
[----:B01----:R-:W-:Y:S05]  /*5fd0*/  ENDCOLLECTIVE ;  /* 0x000000000000791b */ /* 0x003fea0003800000 */
.L_x_2490:
[----:B------:R-:W-:Y:S02]  /*5fe0*/  MOV R127, R118 ;  /* 0x00000076007f7202 */ /* 0x000fe40000000f00 */
[----:B------:R-:W-:-:S07]  /*5ff0*/  MOV R163, R156 ;  /* 0x0000009c00a37202 */ /* 0x000fce0000000f00 */
[----:B------:R-:W-:Y:S05]  /*6000*/  WARPSYNC.COLLECTIVE R126, `(.L_x_2491) ;  /* 0x000000007e087348 */ /* 0x000fea0003c00000 */
[----:B------:R0:W1:Y:S02]  /*6010*/  SHFL.IDX P2, R156, R127, R154, R155 ;  /* 0x0000009a7f9c7389 */ /* 0x000064000004009b */
[----:B01----:R-:W-:Y:S05]  /*6020*/  ENDCOLLECTIVE ;  /* 0x000000000000791b */ /* 0x003fea0003800000 */
.L_x_2491:
[----:B------:R-:W-:Y:S02]  /*6030*/  MOV R127, R119 ;  /* 0x00000077007f7202 */ /* 0x000fe40000000f00 */
[----:B------:R-:W-:-:S07]  /*6040*/  MOV R118, R156 ;  /* 0x0000009c00767202 */ /* 0x000fce0000000f00 */
[----:B------:R-:W-:Y:S05]  /*6050*/  WARPSYNC.COLLECTIVE R126, `(.L_x_2492) ;  /* 0x000000007e087348 */ /* 0x000fea0003c00000 */
[----:B------:R0:W1:Y:S02]  /*6060*/  SHFL.IDX P2, R156, R127, R154, R155 ;  /* 0x0000009a7f9c7389 */ /* 0x000064000004009b */
[----:B01----:R-:W-:Y:S05]  /*6070*/  ENDCOLLECTIVE ;  /* 0x000000000000791b */ /* 0x003fea0003800000 */
.L_x_2492:
[----:B------:R-:W-:Y:S01]  /*6080*/  MOV R119, R156 ;  /* 0x0000009c00777202 */ /* 0x000fe20000000f00 */
[----:B------:R-:W-:Y:S06]  /*6090*/  BRA `(.L_x_2493) ;  /* 0xffffffc0009c7947 */ /* 0x000fec000383ffff */
.L_x_2428:
[----:B------:R-:W-:Y:S01]  /*60a0*/  HFMA2 R127, -RZ, RZ, 0, 5.9604644775390625e-08 ;  /* 0x00000001ff7f7431 */ /* 0x000fe200000001ff */
[----:B------:R-:W-:Y:S02]  /*60b0*/  MOV R165, R153 ;  /* 0x0000009900a57202 */ /* 0x000fe40000000f00 */
[----:B------:R-:W-:Y:S02]  /*60c0*/  MOV R156, 0x1f ;  /* 0x0000001f009c7802 */ /* 0x000fe40000000f00 */
[----:B------:R-:W-:-:S07]  /*60d0*/  MOV R126, 0xffffffff ;  /* 0xffffffff007e7802 */ /* 0x000fce0000000f00 */
[----:B-1----:R-:W-:Y:S05]  /*60e0*/  WARPSYNC.COLLECTIVE R126, `(.L_x_2494) ;  /* 0x000000007e087348 */ /* 0x002fea0003c00000 */
[----:B------:R0:W2:Y:S02]  /*60f0*/  SHFL.DOWN P2, R154, R165, R127, R156 ;  /* 0x0800007fa59a7389 */ /* 0x0000a4000004009c */
[----:B012---:R-:W-:Y:S05]  /*6100*/  ENDCOLLECTIVE ;  /* 0x000000000000791b */ /* 0x007fea0003800000 */
.L_x_2494:
[----:B------:R-:W-:Y:S02]  /*6110*/  MOV R165, R163 ;  /* 0x000000a300a57202 */ /* 0x000fe40000000f00 */
[----:B------:R-:W-:-:S07]  /*6120*/  MOV R155, R154 ;  /* 0x0000009a009b7202 */ /* 0x000fce0000000f00 */
[----:B------:R-:W-:Y:S05]  /*6130*/  WARPSYNC.COLLECTIVE R126, `(.L_x_2495) ;  /* 0x000000007e087348 */ /* 0x000fea0003c00000 */
[----:B------:R0:W1:Y:S02]  /*6140*/  SHFL.DOWN P2, R154, R165, R127, R156 ;  /* 0x0800007fa59a7389 */ /* 0x000064000004009c */
[----:B01----:R-:W-:Y:S05]  /*6150*/  ENDCOLLECTIVE ;  /* 0x000000000000791b */ /* 0x003fea0003800000 */
.L_x_2495:
[----:B------:R-:W-:Y:S01]  /*6160*/  @P3 FMUL.FTZ R155, R155, R153 ;  /* 0x000000999b9b3220 */ /* 0x000fe20000410000 */
[----:B------:R-:W-:Y:S01]  /*6170*/  LOP3.LUT R156, R150, 0x1f, RZ, 0xc0, !PT ;  /* 0x0000001f969c7812 */ /* 0x000fe200078ec0ff */
[----:B------:R-:W-:-:S03]  /*6180*/  HFMA2 R127, -RZ, RZ, 0, 1.1920928955078125e-07 ;  /* 0x00000002ff7f7431 */ /* 0x000fc600000001ff */
[C---:B------:R-:W-:Y:S02]  /*6190*/  ISETP.GT.U32.AND P4, PT, R156.reuse, 0x1b, PT ;  /* 0x0000001b9c00780c */ /* 0x040fe40003f84070 */
[C---:B------:R-:W-:Y:S02]  /*61a0*/  ISETP.GT.U32.AND P5, PT, R156.reuse, 0x17, PT ;  /* 0x000000179c00780c */ /* 0x040fe40003fa4070 */
[----:B------:R-:W-:Y:S02]  /*61b0*/  ISETP.GT.U32.AND P6, PT, R156, 0xf, PT ;  /* 0x0000000f9c00780c */ /* 0x000fe40003fc4070 */
[----:B------:R-:W-:-:S05]  /*61c0*/  MOV R126, R154 ;  /* 0x0000009a007e7202 */ /* 0x000fca0000000f00 */
        /* <DEDUP_REMOVED lines=10> */
.L_x_2496:
[----:B------:R-:W-:Y:S02]  /*6270*/  MOV R165, R163 ;  /* 0x000000a300a57202 */ /* 0x000fe40000000f00 */
[----:B------:R-:W-:-:S07]  /*6280*/  MOV R155, R154 ;  /* 0x0000009a009b7202 */ /* 0x000fce0000000f00 */
[----:B------:R-:W-:Y:S05]  /*6290*/  WARPSYNC.COLLECTIVE R126, `(.L_x_2497) ;  /* 0x000000007e087348 */ /* 0x000fea0003c00000 */
[----:B------:R0:W1:Y:S02]  /*62a0*/  SHFL.DOWN P2, R154, R165, R127, R156 ;  /* 0x0800007fa59a7389 */ /* 0x000064000004009c */
[----:B01----:R-:W-:Y:S05]  /*62b0*/  ENDCOLLECTIVE ;  /* 0x000000000000791b */ /* 0x003fea0003800000 */
.L_x_2497:
        /* <DEDUP_REMOVED lines=11> */
.L_x_2498:
[----:B------:R-:W-:Y:S02]  /*6370*/  MOV R165, R163 ;  /* 0x000000a300a57202 */ /* 0x000fe40000000f00 */
[----:B------:R-:W-:-:S07]  /*6380*/  MOV R155, R154 ;  /* 0x0000009a009b7202 */ /* 0x000fce0000000f00 */
[----:B------:R-:W-:Y:S05]  /*6390*/  WARPSYNC.COLLECTIVE R126, `(.L_x_2499) ;  /* 0x000000007e087348 */ /* 0x000fea0003c00000 */
[----:B------:R0:W1:Y:S02]  /*63a0*/  SHFL.DOWN P2, R154, R165, R127, R156 ;  /* 0x0800007fa59a7389 */ /* 0x000064000004009c */
[----:B01----:R-:W-:Y:S05]  /*63b0*/  ENDCOLLECTIVE ;  /* 0x000000000000791b */ /* 0x003fea0003800000 */
.L_x_2499:
        /* <DEDUP_REMOVED lines=11> */
.L_x_2500:
[----:B------:R-:W-:Y:S02]  /*6470*/  MOV R165, R163 ;  /* 0x000000a300a57202 */ /* 0x000fe40000000f00 */
[----:B------:R-:W-:-:S07]  /*6480*/  MOV R155, R154 ;  /* 0x0000009a009b7202 */ /* 0x000fce0000000f00 */
[----:B------:R-:W-:Y:S05]  /*6490*/  WARPSYNC.COLLECTIVE R126, `(.L_x_2501) ;  /* 0x000000007e087348 */ /* 0x000fea0003c00000 */
[----:B------:R0:W1:Y:S02]  /*64a0*/  SHFL.DOWN P2, R154, R165, R127, R156 ;  /* 0x0800007fa59a7389 */ /* 0x000064000004009c */
[----:B01----:R-:W-:Y:S05]  /*64b0*/  ENDCOLLECTIVE ;  /* 0x000000000000791b */ /* 0x003fea0003800000 */
.L_x_2501:
        /* <DEDUP_REMOVED lines=11> */
.L_x_2502:
[----:B------:R-:W-:Y:S02]  /*6570*/  MOV R165, R163 ;  /* 0x000000a300a57202 */ /* 0x000fe40000000f00 */
[----:B------:R-:W-:-:S07]  /*6580*/  MOV R155, R154 ;  /* 0x0000009a009b7202 */ /* 0x000fce0000000f00 */
[----:B------:R-:W-:Y:S05]  /*6590*/  WARPSYNC.COLLECTIVE R126, `(.L_x_2503) ;  /* 0x000000007e087348 */ /* 0x000fea0003c00000 */
[----:B------:R0:W1:Y:S02]  /*65a0*/  SHFL.DOWN P2, R154, R165, R127, R156 ;  /* 0x0800007fa59a7389 */ /* 0x000064000004009c */
[----:B01----:R-:W-:Y:S05]  /*65b0*/  ENDCOLLECTIVE ;  /* 0x000000000000791b */ /* 0x003fea0003800000 */
.L_x_2503:
[----:B------:R-:W-:Y:S01]  /*65c0*/  @!P6 FMUL.FTZ R155, R153, R155 ;  /* 0x0000009b999be220 */ /* 0x000fe20000410000 */
[----:B------:R-:W-:Y:S01]  /*65d0*/  MOV R126, R154 ;  /* 0x0000009a007e7202 */ /* 0x000fe20000000f00 */
[----:B------:R-:W-:-:S04]  /*65e0*/  HFMA2 R154, -RZ, RZ, 0, 0 ;  /* 0x00000000ff9a7431 */ /* 0x000fc800000001ff */
[----:B------:R-:W-:Y:S01]  /*65f0*/  @!P6 FFMA.FTZ R126, R153, R126, R163 ;  /* 0x0000007e997ee223 */ /* 0x000fe200000100a3 */
[----:B------:R-:W-:Y:S02]  /*6600*/  @!P6 MOV R153, R155 ;  /* 0x0000009b0099e202 */ /* 0x000fe40000000f00 */
[----:B------:R-:W-:Y:S02]  /*6610*/  MOV R155, 0x1f ;  /* 0x0000001f009b7802 */ /* 0x000fe40000000f00 */
[----:B------:R-:W-:Y:S02]  /*6620*/  @!P6 MOV R163, R126 ;  /* 0x0000007e00a3e202 */ /* 0x000fe40000000f00 */
[----:B------:R-:W-:Y:S02]  /*6630*/  MOV R127, R153 ;  /* 0x00000099007f7202 */ /* 0x000fe40000000f00 */
[----:B------:R-:W-:-:S07]  /*6640*/  MOV R126, 0xffffffff ;  /* 0xffffffff007e7802 */ /* 0x000fce0000000f00 */
[----:B------:R-:W-:Y:S05]  /*6650*/  WARPSYNC.COLLECTIVE R126, `(.L_x_2504) ;  /* 0x000000007e087348 */ /* 0x000fea0003c00000 */
[----:B------:R0:W1:Y:S02]  /*6660*/  SHFL.IDX P2, R156, R127, R154, R155 ;  /* 0x0000009a7f9c7389 */ /* 0x000064000004009b */
[----:B01----:R-:W-:Y:S05]  /*6670*/  ENDCOLLECTIVE ;  /* 0x000000000000791b */ /* 0x003fea0003800000 */
.L_x_2504:
[----:B------:R-:W-:Y:S02]  /*6680*/  MOV R127, R163 ;  /* 0x000000a3007f7202 */ /* 0x000fe40000000f00 */
[----:B------:R-:W-:-:S07]  /*6690*/  MOV R165, R156 ;  /* 0x0000009c00a57202 */ /* 0x000fce0000000f00 */
[----:B------:R-:W-:Y:S05]  /*66a0*/  WARPSYNC.COLLECTIVE R126, `(.L_x_2505) ;  /* 0x000000007e087348 */ /* 0x000fea0003c00000 */
[----:B------:R0:W1:Y:S02]  /*66b0*/  SHFL.IDX P2, R156, R127, R154, R155 ;  /* 0x0000009a7f9c7389 */ /* 0x000064000004009b */
[----:B01----:R-:W-:Y:S05]  /*66c0*/  ENDCOLLECTIVE ;  /* 0x000000000000791b */ /* 0x003fea0003800000 */
.L_x_2505:
[----:B------:R-:W-:Y:S02]  /*66d0*/  MOV R126, R156 ;  /* 0x0000009c007e7202 */ /* 0x000fe40000000f00 */
[----:B------:R-:W-:-:S03]  /*66e0*/  MOV R156, 0x1f ;  /* 0x0000001f009c7802 */ /* 0x000fc60000000f00 */
[-C--:B------:R-:W-:Y:S01]  /*66f0*/  FFMA.FTZ R127, R119, R165.reuse, R126 ;  /* 0x000000a5777f7223 */ /* 0x080fe2000001007e */
[----:B------:R-:W-:Y:S01]  /*6700*/  FMUL.FTZ R126, R118, R165 ;  /* 0x000000a5767e7220 */ /* 0x000fe20000410000 */
[----:B------:R-:W-:-:S03]  /*6710*/  MOV R165, R153 ;  /* 0x0000009900a57202 */ /* 0x000fc60000000f00 */
[----:B------:R0:W-:Y:S04]  /*6720*/  STL [R1+0x14], R127 ;  /* 0x0000147f01007387 */ /* 0x0001e80000100800 */
[----:B------:R1:W-:Y:S01]  /*6730*/  STL [R1+0x10], R126 ;  /* 0x0000107e01007387 */ /* 0x0003e20000100800 */
[----:B0-----:R-:W-:Y:S01]  /*6740*/  HFMA2 R127, -RZ, RZ, 0, 5.9604644775390625e-08 ;  /* 0x00000001ff7f7431 */ /* 0x001fe200000001ff */
[----:B-1----:R-:W-:-:S07]  /*6750*/  MOV R126, 0xffffffff ;  /* 0xffffffff007e7802 */ /* 0x002fce0000000f00 */
[----:B------:R-:W-:Y:S05]  /*6760*/  WARPSYNC.COLLECTIVE R126, `(.L_x_2506) ;  /* 0x000000007e087348 */ /* 0x000fea0003c00000 */
[----:B------:R0:W1:Y:S02]  /*6770*/  SHFL.DOWN P2, R154, R165, R127, R156 ;  /* 0x0800007fa59a7389 */ /* 0x000064000004009c */
[----:B01----:R-:W-:Y:S05]  /*6780*/  ENDCOLLECTIVE ;  /* 0x000000000000791b */ /* 0x003fea0003800000 */
.L_x_2506:
[----:B------:R-:W-:Y:S02]  /*6790*/  MOV R165, R163 ;  /* 0x000000a300a57202 */ /* 0x000fe40000000f00 */
[----:B------:R-:W-:-:S07]  /*67a0*/  MOV R153, R154 ;  /* 0x0000009a00997202 */ /* 0x000fce0000000f00 */
[----:B------:R-:W-:Y:S05]  /*67b0*/  WARPSYNC.COLLECTIVE R126, `(.L_x_2507) ;  /* 0x000000007e087348 */ /* 0x000fea0003c00000 */
[----:B------:R0:W1:Y:S02]  /*67c0*/  SHFL.DOWN P2, R154, R165, R127, R156 ;  /* 0x0800007fa59a7389 */ /* 0x000064000004009c */
[----:B01----:R-:W-:Y:S05]  /*67d0*/  ENDCOLLECTIVE ;  /* 0x000000000000791b */ /* 0x003fea0003800000 */
.L_x_2507:
[----:B------:R-:W-:Y:S02]  /*67e0*/  MOV R127, R118 ;  /* 0x00000076007f7202 */ /* 0x000fe40000000f00 */
[----:B------:R-:W-:Y:S01]  /*67f0*/  MOV R163, R154 ;  /* 0x0000009a00a37202 */ /* 0x000fe20000000f00 */
[----:B------:R-:W-:-:S07]  /*6800*/  HFMA2 R154, -RZ, RZ, 0, 0 ;  /* 0x00000000ff9a7431 */ /* 0x000fce00000001ff */
[----:B------:R-:W-:Y:S05]  /*6810*/  WARPSYNC.COLLECTIVE R126, `(.L_x_2508) ;  /* 0x000000007e087348 */ /* 0x000fea0003c00000 */
[----:B------:R0:W1:Y:S02]  /*6820*/  SHFL.IDX P2, R156, R127, R154, R155 ;  /* 0x0000009a7f9c7389 */ /* 0x000064000004009b */
[----:B01----:R-:W-:Y:S05]  /*6830*/  ENDCOLLECTIVE ;  /* 0x000000000000791b */ /* 0x003fea0003800000 */
.L_x_2508:
[----:B------:R-:W-:Y:S02]  /*6840*/  MOV R127, R119 ;  /* 0x00000077007f7202 */ /* 0x000fe40000000f00 */
[----:B------:R-:W-:-:S07]  /*6850*/  MOV R118, R156 ;  /* 0x0000009c00767202 */ /* 0x000fce0000000f00 */
[----:B------:R-:W-:Y:S05]  /*6860*/  WARPSYNC.COLLECTIVE R126, `(.L_x_2509) ;  /* 0x000000007e087348 */ /* 0x000fea0003c00000 */
[----:B------:R0:W1:Y:S02]  /*6870*/  SHFL.IDX P2, R156, R127, R154, R155 ;  /* 0x0000009a7f9c7389 */ /* 0x000064000004009b */
[----:B01----:R-:W-:Y:S05]  /*6880*/  ENDCOLLECTIVE ;  /* 0x000000000000791b */ /* 0x003fea0003800000 */
.L_x_2509:
[----:B------:R-:W-:Y:S02]  /*6890*/  MOV R119, R156 ;  /* 0x0000009c00777202 */ /* 0x000fe40000000f00 */
[----:B------:R-:W-:Y:S01]  /*68a0*/  ISETP.NE.AND P2, PT, R150, 0x1f, PT ;  /* 0x0000001f9600780c */ /* 0x000fe20003f45270 */
[----:B------:R-:W-:-:S12]  /*68b0*/  BRA `(.L_x_2510) ;  /* 0xffffffc000f47947 */ /* 0x000fd8000383ffff */
.L_x_2511:
        /* <DEDUP_REMOVED lines=12> */
.L_x_10433:


//--------------------- .text._Z25selective_scan_bwd_kernelI32Selective_Scan_bwd_kernel_traitsILi128ELi16ELb1ELb1ELb0ELb0ELb1EffEEv12SSMParamsBwd --------------------------
	.section	.text._Z25selective_scan_bwd_kernelI32Selective_Scan_bwd_kernel_traitsILi128ELi16ELb1ELb1ELb0ELb0ELb1EffEEv12SSMParamsBwd,"ax",@progbits
	.align	128
        .global         _Z25selective_scan_bwd_kernelI32Selective_Scan_bwd_kernel_traitsILi128ELi16ELb1ELb1ELb0ELb0ELb1EffEEv12SSMParamsBwd
        .type           _Z25selective_scan_bwd_kernelI32Selective_Scan_bwd_kernel_traitsILi128ELi16ELb1ELb1ELb0ELb0ELb1EffEEv12SSMParamsBwd,@function
        .size           _Z25selective_scan_bwd_kernelI32Selective_Scan_bwd_kernel_traitsILi128ELi16ELb1ELb1ELb0ELb0ELb1EffEEv12SSMParamsBwd,(.L_x_10434 - _Z25selective_scan_bwd_kernelI32Selective_Scan_bwd_kernel_traitsILi128ELi16ELb1ELb1ELb0ELb0ELb1EffEEv12SSMParamsBwd)
        .other          _Z25selective_scan_bwd_kernelI32Selective_Scan_bwd_kernel_traitsILi128ELi16ELb1ELb1ELb0ELb0ELb1EffEEv12SSMParamsBwd,@"STO_CUDA_ENTRY STV_DEFAULT"
_Z25selective_scan_bwd_kernelI32Selective_Scan_bwd_kernel_traitsILi128ELi16ELb1ELb1ELb0ELb0ELb1EffEEv12SSMParamsBwd:
.text._Z25selective_scan_bwd_kernelI32Selective_Scan_bwd_kernel_traitsILi128ELi16ELb1ELb1ELb0ELb0ELb1EffEEv12SSMParamsBwd:
        /* <DEDUP_REMOVED lines=54> */
[----:B---3--:R-:W-:-:S02]  /*0360*/  IADD3 R2, PT, PT, R0, 0xffffffe, RZ ;  /* 0x0ffffffe00027810 */ /* 0x008fc40007ffe0ff */
[----:B------:R-:W-:-:S04]  /*0370*/  MOV R0, UR10 ;  /* 0x0000000a00007c02 */ /* 0x000fc80008000f00 */
[----:B------:R-:W1:Y:S01]  /*0380*/  F2I.FTZ.U32.TRUNC.NTZ R2, R2 ;  /* 0x0000000200027305 */ /* 0x000e62000021f000 */
[----:B------:R-:W-:-:S04]  /*0390*/  IABS R0, R0 ;  /* 0x0000000000007213 */ /* 0x000fc80000000000 */
[----:B------:R-:W-:Y:S02]  /*03a0*/  R2UR UR26, R0 ;  /* 0x00000000001a72ca */ /* 0x000fe400000e0000 */
[----:B-1----:R-:W-:-:S13]  /*03b0*/  R2UR UR5, R2 ;  /* 0x00000000020572ca */ /* 0x002fda00000e0000 */
[----:B------:R-:W-:-:S04]  /*03c0*/  UIADD3 UR9, UPT, UPT, URZ, -UR5, URZ ;  /* 0x80000005ff097290 */ /* 0x000fc8000fffe0ff */
[----:B------:R-:W-:-:S04]  /*03d0*/  UIMAD UR9, UR9, UR34, URZ ;  /* 0x00000022090972a4 */ /* 0x000fc8000f8e02ff */
[----:B------:R-:W-:Y:S02]  /*03e0*/  UIMAD.WIDE.U32 UR4, UR5, UR9, UR4 ;  /* 0x00000009050472a5 */ /* 0x000fe4000f8e0004 */
[----:B------:R-:W-:Y:S02]  /*03f0*/  ULEA UR9, UP3, UR19, UR14, 0x2 ;  /* 0x0000000e13097291 */ /* 0x000fe4000f8610ff */
[----:B------:R-:W-:Y:S02]  /*0400*/  UIMAD.WIDE.U32 UR4, UR5, UR26, URZ ;  /* 0x0000001a050472a5 */ /* 0x000fe4000f8e00ff */
[----:B------:R-:W-:Y:S02]  /*0410*/  ULEA.HI.X UR19, UR19, UR15, UR11, 0x2, UP3 ;  /* 0x0000000f13137291 */ /* 0x000fe400098f140b */
[----:B------:R-:W-:Y:S02]  /*0420*/  UIADD3.X UR14, UPT, UPT, UR16, UR25, URZ, UP0, !UPT ;  /* 0x00000019100e7290 */ /* 0x000fe400087fe4ff */
[----:B--2---:R-:W-:Y:S01]  /*0430*/  UISETP.NE.U32.AND UP0, UPT, UR30, URZ, UPT ;  /* 0x000000ff1e00728c */ /* 0x004fe2000bf05070 */
[----:B------:R-:W-:Y:S01]  /*0440*/  UMOV UR11, UR5 ;  /* 0x00000005000b7c82 */ /* 0x000fe20008000000 */
[----:B------:R-:W-:-:S02]  /*0450*/  UIMAD.WIDE.U32 UR4, UR8, UR20, URZ ;  /* 0x00000014080472a5 */ /* 0x000fc4000f8e00ff */
[----:B------:R-:W-:Y:S02]  /*0460*/  UIADD3 UR15, UPT, UPT, -UR11, URZ, URZ ;  /* 0x000000ff0b0f7290 */ /* 0x000fe4000fffe1ff */
[----:B------:R-:W-:Y:S02]  /*0470*/  UIMAD UR5, UR8, UR21, UR5 ;  /* 0x00000015080572a4 */ /* 0x000fe4000f8e0205 */
[----:B------:R-:W-:Y:S02]  /*0480*/  UIMAD UR15, UR34, UR15, UR26 ;  /* 0x0000000f220f72a4 */ /* 0x000fe4000f8e021a */
[----:B------:R-:W-:Y:S02]  /*0490*/  ULEA.HI.X UR14, UR23, UR13, UR14, 0x2, UP1 ;  /* 0x0000000d170e7291 */ /* 0x000fe400088f140e */
[----:B------:R-:W-:Y:S02]  /*04a0*/  UISETP.GT.U32.AND UP2, UPT, UR34, UR15, UPT ;  /* 0x0000000f2200728c */ /* 0x000fe4000bf44070 */
[----:B------:R-:W-:-:S02]  /*04b0*/  UIMAD.WIDE.U32 UR12, UR10, UR32, UR4 ;  /* 0x000000200a0c72a5 */ /* 0x000fc4000f8e0004 */
[----:B-----5:R-:W-:Y:S02]  /*04c0*/  UIMAD.WIDE.U32 UR20, UR8, UR6, URZ ;  /* 0x00000006081472a5 */ /* 0x020fe4000f8e00ff */
        /* <DEDUP_REMOVED lines=19> */
[----:B------:R-:W1:Y:S03]  /*0600*/  @UP0 LDCU UR25, c[0x0][0x38c] ;  /* 0x00007180ff1907ac */ /* 0x000e660008000800 */
[----:B--2---:R-:W-:Y:S01]  /*0610*/  UIMAD UR6, UR6, UR30, URZ ;  /* 0x0000001e060672a4 */ /* 0x004fe2000f8e02ff */
[----:B------:R-:W2:Y:S01]  /*0620*/  @UP0 LDCU.64 UR26, c[0x0][0x480] ;  /* 0x00009000ff1a07ac */ /* 0x000ea20008000a00 */
[----:B------:R-:W-:Y:S02]  /*0630*/  UIADD3.X UR23, UPT, UPT, UR16, UR23, URZ, UP2, !UPT ;  /* 0x0000001710177290 */ /* 0x000fe400097fe4ff */
[----:B------:R-:W-:-:S02]  /*0640*/  UIMAD.WIDE.U32 UR20, UR11, UR30, UR20 ;  /* 0x0000001e0b1472a5 */ /* 0x000fc4000f8e0014 */
[----:B------:R-:W-:Y:S02]  /*0650*/  UIMAD UR13, UR11, UR31, UR6 ;  /* 0x0000001f0b0d72a4 */ /* 0x000fe4000f8e0206 */
[----:B---3--:R-:W-:Y:S02]  /*0660*/  @UP0 UIMAD UR8, UR8, UR15, UR10 ;  /* 0x0000000f080802a4 */ /* 0x008fe4000f8e020a */
[----:B------:R-:W-:Y:S02]  /*0670*/  ULEA.HI.X UR23, UR12, UR7, UR23, 0x2, UP1 ;  /* 0x000000070c177291 */ /* 0x000fe400088f1417 */
        /* <DEDUP_REMOVED lines=23> */
[----:B------:R-:W3:Y:S01]  /*07f0*/  LDCU UR12, c[0x0][0x394] ;  /* 0x00007280ff0c77ac */ /* 0x000ee20008000800 */
[----:B------:R2:W-:Y:S01]  /*0800*/  STL [R1+0x44], RZ ;  /* 0x000044ff01007387 */ /* 0x0005e20000100800 */
[----:B------:R-:W-:Y:S01]  /*0810*/  UMOV UR15, UR9 ;  /* 0x00000009000f7c82 */ /* 0x000fe20008000000 */
[----:B------:R-:W-:Y:S01]  /*0820*/  UMOV UR16, UR22 ;  /* 0x0000001600107c82 */ /* 0x000fe20008000000 */
[----:B------:R-:W-:Y:S01]  /*0830*/  UMOV UR20, UR23 ;  /* 0x0000001700147c82 */ /* 0x000fe20008000000 */
[----:B------:R-:W-:Y:S01]  /*0840*/  UMOV UR18, UR21 ;  /* 0x0000001500127c82 */ /* 0x000fe20008000000 */
[----:B-1----:R-:W-:-:S06]  /*0850*/  ULEA UR8, UR10, UR8, 0x18 ;  /* 0x000000080a087291 */ /* 0x002fcc000f8ec0ff */
[----:B------:R-:W-:Y:S02]  /*0860*/  MOV R151, UR8 ;  /* 0x0000000800977c02 */ /* 0x000fe40008000f00 */
[C---:B0-----:R-:W-:Y:S02]  /*0870*/  SHF.L.U32 R2, R86.reuse, 0x2, RZ ;  /* 0x0000000256027819 */ /* 0x041fe400000006ff */
[----:B------:R-:W-:Y:S02]  /*0880*/  LOP3.LUT R0, R86, 0x1f, RZ, 0xc0, !PT ;  /* 0x0000001f56007812 */ /* 0x000fe400078ec0ff */
[----:B------:R-:W-:-:S04]  /*0890*/  LOP3.LUT R5, R2, 0xf80, RZ, 0xc0, !PT ;  /* 0x00000f8002057812 */ /* 0x000fc800078ec0ff */
[----:B--23--:R-:W-:-:S07]  /*08a0*/  LOP3.LUT R84, R5, R0, RZ, 0xfc, !PT ;  /* 0x0000000005547212 */ /* 0x00cfce00078efcff */
.L_x_2560:
[----:B------:R-:W-:Y:S01]  /*08b0*/  BAR.SYNC.DEFER_BLOCKING 0x0 ;  /* 0x0000000000007b1d */ /* 0x000fe20000010000 */
[----:B0-----:R-:W-:Y:S02]  /*08c0*/  MOV R2, UR13 ;  /* 0x0000000d00027c02 */ /* 0x001fe40008000f00 */
[----:B------:R-:W-:-:S03]  /*08d0*/  MOV R3, UR14 ;  /* 0x0000000e00037c02 */ /* 0x000fc60008000f00 */
[----:B------:R-:W0:Y:S01]  /*08e0*/  S2R R7, SR_LANEID ;  /* 0x0000000000077919 */ /* 0x000e220000000000 */
[----:B------:R-:W-:Y:S01]  /*08f0*/  IMAD.WIDE.U32 R2, R84, 0x10, R2 ;  /* 0x0000001054027825 */ /* 0x000fe200078e0002 */
[----:B------:R-:W-:Y:S02]  /*0900*/  LOP3.LUT R6, R86, 0x3e0, RZ, 0xc0, !PT ;  /* 0x000003e056067812 */ /* 0x000fe400078ec0ff */
[----:B------:R-:W-:Y:S01]  /*0910*/  MOV R4, UR15 ;  /* 0x0000000f00047c02 */ /* 0x000fe20008000f00 */
[----:B------:R-:W1:Y:S01]  /*0920*/  S2UR UR21, SR_CTAID.X ;  /* 0x00000000001579c3 */ /* 0x000e620000002500 */
[----:B------:R-:W-:Y:S01]  /*0930*/  ULEA UR8, UR12, 0xfffff800, 0xb ;  /* 0xfffff8000c087891 */ /* 0x000fe2000f8e58ff */
[----:B------:R-:W2:Y:S06]  /*0940*/  LDL.LU R137, [R1+0x44] ;  /* 0x0000440001897983 */ /* 0x000eac0000300800 */
        /* <DEDUP_REMOVED lines=8> */
[----:B------:R-:W-:Y:S02]  /*09d0*/  IADD3 R6, PT, PT, R6, R7, RZ ;  /* 0x0000000706067210 */ /* 0x000fe40007ffe0ff */
[----:B------:R-:W-:-:S03]  /*09e0*/  LEA R122, R122, R151, 0x4 ;  /* 0x000000977a7a7211 */ /* 0x000fc600078e20ff */
[----:B------:R-:W0:Y:S01]  /*09f0*/  LDC.64 R118, c[0x0][0x558] ;  /* 0x00015600ff767b82 */ /* 0x000e220000000a00 */
[----:B------:R-:W-:Y:S02]  /*0a00*/  LEA R121, R6, R151, 0x6 ;  /* 0x0000009706797211 */ /* 0x000fe400078e30ff */
[----:B------:R-:W-:-:S03]  /*0a10*/  MOV R5, UR17 ;  /* 0x0000001100057c02 */ /* 0x000fc60008000f00 */
[----:B-1----:R-:W-:Y:S01]  /*0a20*/  IMAD.WIDE.U32 R2, R84, 0x10, R4 ;  /* 0x0000001054027825 */ /* 0x002fe200078e0004 */
[----:B----4-:R1:W-:Y:S04]  /*0a30*/  STS.128 [R122], R8 ;  /* 0x000000087a007388 */ /* 0x0103e80000000c00 */
[----:B-----5:R4:W-:Y:S04]  /*0a40*/  STS.128 [R122+0x200], R12 ;  /* 0x0002000c7a007388 */ /* 0x0209e80000000c00 */
[----:B---3--:R3:W-:Y:S04]  /*0a50*/  STS.128 [R122+0x400], R16 ;  /* 0x000400107a007388 */ /* 0x0087e80000000c00 */
[----:B--2---:R2:W-:Y:S01]  /*0a60*/  STS.128 [R122+0x600], R20 ;  /* 0x000600147a007388 */ /* 0x0045e20000000c00 */
[----:B------:R-:W-:-:S03]  /*0a70*/  NOP ;  /* 0x0000000000007918 */ /* 0x000fc60000000000 */
[----:B------:R-:W-:Y:S01]  /*0a80*/  LDS.128 R72, [R121] ;  /* 0x0000000079487984 */ /* 0x000fe20000000c00 */
[----:B------:R-:W5:Y:S03]  /*0a90*/  LDC.64 R6, c[0x0][0x410] ;  /* 0x00010400ff067b82 */ /* 0x000f660000000a00 */
[----:B------:R-:W-:Y:S04]  /*0aa0*/  LDS.128 R68, [R121+0x10] ;  /* 0x0000100079447984 */ /* 0x000fe80000000c00 */
[----:B------:R-:W-:Y:S04]  /*0ab0*/  LDS.128 R64, [R121+0x20] ;  /* 0x0000200079407984 */ /* 0x000fe80000000c00 */
[----:B------:R-:W-:Y:S01]  /*0ac0*/  LDS.128 R60, [R121+0x30] ;  /* 0x00003000793c7984 */ /* 0x000fe20000000c00 */
[----:B------:R-:W-:Y:S06]  /*0ad0*/  BAR.SYNC.DEFER_BLOCKING 0x0 ;  /* 0x0000000000007b1d */ /* 0x000fec0000010000 */
[----:B-1----:R-:W5:Y:S04]  /*0ae0*/  LDG.E.128 R8, desc[UR28][R2.64] ;  /* 0x0000001c02087981 */ /* 0x002f68000c1e1d00 */
[----:B----4-:R-:W4:Y:S04]  /*0af0*/  LDG.E.128 R12, desc[UR28][R2.64+0x200] ;  /* 0x0002001c020c7981 */ /* 0x010f28000c1e1d00 */
[----:B---3--:R-:W3:Y:S04]  /*0b00*/  LDG.E.128 R16, desc[UR28][R2.64+0x400] ;  /* 0x0004001c02107981 */ /* 0x008ee8000c1e1d00 */
[----:B--2---:R-:W2:Y:S01]  /*0b10*/  LDG.E.128 R20, desc[UR28][R2.64+0x600] ;  /* 0x0006001c02147981 */ /* 0x004ea2000c1e1d00 */
[----:B------:R-:W-:-:S02]  /*0b20*/  MOV R4, UR16 ;  /* 0x0000001000047c02 */ /* 0x000fc40008000f00 */
[----:B------:R-:W-:-:S03]  /*0b30*/  MOV R5, UR20 ;  /* 0x0000001400057c02 */ /* 0x000fc60008000f00 */
[----:B------:R-:W-:Y:S01]  /*0b40*/  IMAD.WIDE.U32 R4, R84, 0x10, R4 ;  /* 0x0000001054047825 */ /* 0x000fe200078e0004 */
[----:B-----5:R-:W-:Y:S04]  /*0b50*/  STS.128 [R122], R8 ;  /* 0x000000087a007388 */ /* 0x020fe80000000c00 */
[----:B----4-:R-:W-:Y:S04]  /*0b60*/  STS.128 [R122+0x200], R12 ;  /* 0x0002000c7a007388 */ /* 0x010fe80000000c00 */
[----:B---3--:R-:W-:Y:S04]  /*0b70*/  STS.128 [R122+0x400], R16 ;  /* 0x000400107a007388 */ /* 0x008fe80000000c00 */
[----:B--2---:R1:W-:Y:S01]  /*0b80*/  STS.128 [R122+0x600], R20 ;  /* 0x000600147a007388 */ /* 0x0043e20000000c00 */
[----:B------:R-:W-:-:S03]  /*0b90*/  NOP ;  /* 0x0000000000007918 */ /* 0x000fc60000000000 */
[----:B------:R-:W2:Y:S04]  /*0ba0*/  LDS.128 R104, [R121] ;  /* 0x0000000079687984 */ /* 0x000ea80000000c00 */
[----:B------:R-:W-:Y:S04]  /*0bb0*/  LDS.128 R100, [R121+0x10] ;  /* 0x0000100079647984 */ /* 0x000fe80000000c00 */
[----:B------:R-:W-:Y:S01]  /*0bc0*/  LDS.128 R96, [R121+0x20] ;  /* 0x0000200079607984 */ /* 0x000fe20000000c00 */
[----:B-1----:R-:W1:Y:S03]  /*0bd0*/  LDC.64 R22, c[0x0][0x418] ;  /* 0x00010600ff167b82 */ /* 0x002e660000000a00 */
[----:B------:R-:W-:Y:S05]  /*0be0*/  LDS.128 R92, [R121+0x30] ;  /* 0x00003000795c7984 */ /* 0x000fea0000000c00 */
[----:B------:R-:W-:Y:S06]  /*0bf0*/  BAR.SYNC.DEFER_BLOCKING 0x0 ;  /* 0x0000000000007b1d */ /* 0x000fec0000010000 */
[----:B------:R-:W3:Y:S04]  /*0c00*/  LDG.E.128 R8, desc[UR28][R4.64] ;  /* 0x0000001c04087981 */ /* 0x000ee8000c1e1d00 */
[----:B------:R-:W4:Y:S04]  /*0c10*/  LDG.E.128 R12, desc[UR28][R4.64+0x200] ;  /* 0x0002001c040c7981 */ /* 0x000f28000c1e1d00 */
[----:B------:R-:W5:Y:S04]  /*0c20*/  LDG.E.128 R16, desc[UR28][R4.64+0x400] ;  /* 0x0004001c04107981 */ /* 0x000f68000c1e1d00 */
[----:B------:R1:W5:Y:S01]  /*0c30*/  LDG.E.128 R24, desc[UR28][R4.64+0x600] ;  /* 0x0006001c04187981 */ /* 0x000362000c1e1d00 */
[----:B------:R-:W-:Y:S01]  /*0c40*/  HFMA2 R3, -RZ, RZ, 0, 0 ;  /* 0x00000000ff037431 */ /* 0x000fe200000001ff */
[----:B------:R-:W-:Y:S01]  /*0c50*/  MOV R2, UR8 ;  /* 0x0000000800027c02 */ /* 0x000fe20008000f00 */
[----:B------:R-:W-:-:S02]  /*0c60*/  IMAD R21, R7, UR21, RZ ;  /* 0x0000001507157c24 */ /* 0x000fc4000f8e02ff */
[----:B--2---:R-:W-:Y:S01]  /*0c70*/  FADD.FTZ R109, R105, UR7 ;  /* 0x00000007696d7e21 */ /* 0x004fe20008010000 */
[----:B------:R-:W-:Y:S01]  /*0c80*/  FADD.FTZ R120, R104, UR7 ;  /* 0x0000000768787e21 */ /* 0x000fe20008010000 */
[----:B------:R-:W2:Y:S01]  /*0c90*/  LDCU.64 UR8, c[0x0][0x490] ;  /* 0x00009200ff0877ac */ /* 0x000ea20008000a00 */
[----:B------:R-:W-:-:S05]  /*0ca0*/  IMAD.WIDE.U32 R6, R6, UR21, R2 ;  /* 0x0000001506067c25 */ /* 0x000fca000f8e0002 */
[----:B------:R-:W-:-:S03]  /*0cb0*/  IADD3 R7, PT, PT, R7, R21, RZ ;  /* 0x0000001507077210 */ /* 0x000fc60007ffe0ff */
[----:B-1----:R-:W-:-:S04]  /*0cc0*/  IMAD.WIDE.U32 R4, R22, UR10, R6 ;  /* 0x0000000a16047c25 */ /* 0x002fc8000f8e0006 */
[----:B------:R-:W-:Y:S01]  /*0cd0*/  IMAD R5, R23, UR10, R5 ;  /* 0x0000000a17057c24 */ /* 0x000fe2000f8e0205 */
[----:B------:R-:W-:-:S04]  /*0ce0*/  LEA R6, P0, R4, R28, 0x2 ;  /* 0x0000001c04067211 */ /* 0x000fc800078010ff */
[----:B------:R-:W-:-:S03]  /*0cf0*/  LEA.HI.X R7, R4, R29, R5, 0x2, P0 ;  /* 0x0000001d04077211 */ /* 0x000fc600000f1405 */
[----:B------:R-:W-:-:S03]  /*0d00*/  IMAD.WIDE.U32 R4, R84, 0x10, R6 ;  /* 0x0000001054047825 */ /* 0x000fc600078e0006 */
[----:B------:R-:W1:Y:S01]  /*0d10*/  LDC.64 R6, c[0x0][0x420] ;  /* 0x00010800ff067b82 */ /* 0x000e620000000a00 */
[----:B---3--:R-:W-:Y:S04]  /*0d20*/  STS.128 [R122], R8 ;  /* 0x000000087a007388 */ /* 0x008fe80000000c00 */
[----:B----4-:R-:W-:Y:S04]  /*0d30*/  STS.128 [R122+0x200], R12 ;  /* 0x0002000c7a007388 */ /* 0x010fe80000000c00 */
[----:B-----5:R3:W-:Y:S04]  /*0d40*/  STS.128 [R122+0x400], R16 ;  /* 0x000400107a007388 */ /* 0x0207e80000000c00 */
[----:B------:R4:W-:Y:S01]  /*0d50*/  STS.128 [R122+0x600], R24 ;  /* 0x000600187a007388 */ /* 0x0009e20000000c00 */
[----:B------:R-:W-:-:S03]  /*0d60*/  NOP ;  /* 0x0000000000007918 */ /* 0x000fc60000000000 */
[----:B------:R-:W-:Y:S04]  /*0d70*/  LDS.128 R52, [R121] ;  /* 0x0000000079347984 */ /* 0x000fe80000000c00 */
[----:B------:R-:W-:Y:S01]  /*0d80*/  LDS.128 R44, [R121+0x10] ;  /* 0x00001000792c7984 */ /* 0x000fe20000000c00 */
[----:B---3--:R-:W3:Y:S03]  /*0d90*/  LDC.64 R18, c[0x0][0x428] ;  /* 0x00010a00ff127b82 */ /* 0x008ee60000000a00 */
[----:B------:R-:W-:Y:S04]  /*0da0*/  LDS.128 R32, [R121+0x20] ;  /* 0x0000200079207984 */ /* 0x000fe80000000c00 */
[----:B------:R-:W-:Y:S01]  /*0db0*/  LDS.128 R20, [R121+0x30] ;  /* 0x0000300079147984 */ /* 0x000fe20000000c00 */
[----:B----4-:R-:W4:Y:S08]  /*0dc0*/  LDC.64 R24, c[0x0][0x478] ;  /* 0x00011e00ff187b82 */ /* 0x010f300000000a00 */
[----:B------:R-:W-:Y:S06]  /*0dd0*/  BAR.SYNC.DEFER_BLOCKING 0x0 ;  /* 0x0000000000007b1d */ /* 0x000fec0000010000 */
[----:B------:R-:W5:Y:S04]  /*0de0*/  LDG.E.128 R8, desc[UR28][R4.64] ;  /* 0x0000001c04087981 */ /* 0x000f68000c1e1d00 */
[----:B------:R-:W2:Y:S04]  /*0df0*/  LDG.E.128 R12, desc[UR28][R4.64+0x200] ;  /* 0x0002001c040c7981 */ /* 0x000ea8000c1e1d00 */
[----:B------:R-:W2:Y:S04]  /*0e00*/  LDG.E.128 R36, desc[UR28][R4.64+0x400] ;  /* 0x0004001c04247981 */ /* 0x000ea8000c1e1d00 */
[----:B------:R-:W2:Y:S01]  /*0e10*/  LDG.E.128 R56, desc[UR28][R4.64+0x600] ;  /* 0x0006001c04387981 */ /* 0x000ea2000c1e1d00 */
[----:B-1----:R-:W-:-:S02]  /*0e20*/  IMAD R17, R7, UR21, RZ ;  /* 0x0000001507117c24 */ /* 0x002fc4000f8e02ff */
[----:B------:R-:W-:-:S05]  /*0e30*/  IMAD.WIDE.U32 R6, R6, UR21, R2 ;  /* 0x0000001506067c25 */ /* 0x000fca000f8e0002 */
[----:B------:R-:W-:-:S03]  /*0e40*/  IADD3 R7, PT, PT, R7, R17, RZ ;  /* 0x0000001107077210 */ /* 0x000fc60007ffe0ff */
[----:B---3--:R-:W-:-:S04]  /*0e50*/  IMAD.WIDE.U32 R6, R18, UR10, R6 ;  /* 0x0000000a12067c25 */ /* 0x008fc8000f8e0006 */
[----:B------:R-:W-:Y:S01]  /*0e60*/  IMAD R7, R19, UR10, R7 ;  /* 0x0000000a13077c24 */ /* 0x000fe2000f8e0207 */
[----:B----4-:R-:W-:-:S04]  /*0e70*/  LEA R16, P0, R6, R24, 0x2 ;  /* 0x0000001806107211 */ /* 0x010fc800078010ff */
[----:B------:R-:W-:-:S03]  /*0e80*/  LEA.HI.X R17, R6, R25, R7, 0x2, P0 ;  /* 0x0000001906117211 */ /* 0x000fc600000f1407 */
[----:B------:R-:W-:Y:S01]  /*0e90*/  IMAD.WIDE.U32 R16, R84, 0x10, R16 ;  /* 0x0000001054107825 */ /* 0x000fe200078e0010 */
[----:B-----5:R-:W-:Y:S04]  /*0ea0*/  STS.128 [R122], R8 ;  /* 0x000000087a007388 */ /* 0x020fe80000000c00 */
[----:B--2---:R1:W-:Y:S04]  /*0eb0*/  STS.128 [R122+0x200], R12 ;  /* 0x0002000c7a007388 */ /* 0x0043e80000000c00 */
[----:B------:R-:W-:Y:S04]  /*0ec0*/  STS.128 [R122+0x400], R36 ;  /* 0x000400247a007388 */ /* 0x000fe80000000c00 */
[----:B------:R-:W-:Y:S01]  /*0ed0*/  STS.128 [R122+0x600], R56 ;  /* 0x000600387a007388 */ /* 0x000fe20000000c00 */
[----:B------:R-:W-:-:S03]  /*0ee0*/  NOP ;  /* 0x0000000000007918 */ /* 0x000fc60000000000 */
[----:B------:R-:W2:Y:S04]  /*0ef0*/  LDS.128 R80, [R121] ;  /* 0x0000000079507984 */ /* 0x000ea80000000c00 */
[----:B------:R-:W3:Y:S04]  /*0f00*/  LDS.128 R48, [R121+0x10] ;  /* 0x0000100079307984 */ /* 0x000ee80000000c00 */
[----:B------:R-:W4:Y:S04]  /*0f10*/  LDS.128 R40, [R121+0x20] ;  /* 0x0000200079287984 */ /* 0x000f280000000c00 */
[----:B------:R-:W5:Y:S01]  /*0f20*/  LDS.128 R28, [R121+0x30] ;  /* 0x00003000791c7984 */ /* 0x000f620000000c00 */
[----:B------:R-:W-:Y:S06]  /*0f30*/  BAR.SYNC.DEFER_BLOCKING 0x0 ;  /* 0x0000000000007b1d */ /* 0x000fec0000010000 */
[----:B------:R-:W5:Y:S04]  /*0f40*/  LDG.E.128 R4, desc[UR28][R16.64] ;  /* 0x0000001c10047981 */ /* 0x000f68000c1e1d00 */
[----:B------:R-:W5:Y:S04]  /*0f50*/  LDG.E.128 R24, desc[UR28][R16.64+0x200] ;  /* 0x0002001c10187981 */ /* 0x000f68000c1e1d00 */
[----:B-1----:R-:W5:Y:S04]  /*0f60*/  LDG.E.128 R12, desc[UR28][R16.64+0x400] ;  /* 0x0004001c100c7981 */ /* 0x002f68000c1e1d00 */
[----:B------:R1:W5:Y:S01]  /*0f70*/  LDG.E.128 R8, desc[UR28][R16.64+0x600] ;  /* 0x0006001c10087981 */ /* 0x000362000c1e1d00 */
[----:B--2---:R-:W-:-:S04]  /*0f80*/  FMUL.FTZ R36, R82, -1.4426950216293334961 ;  /* 0xbfb8aa3b52247820 */ /* 0x004fc80000410000 */
[----:B------:R-:W2:Y:S01]  /*0f90*/  MUFU.EX2 R56, R36 ;  /* 0x0000002400387308 */ /* 0x000ea20000000800 */
[----:B---3--:R-:W-:Y:S01]  /*0fa0*/  FMUL.FTZ R38, R48, -1.4426950216293334961 ;  /* 0xbfb8aa3b30267820 */ /* 0x008fe20000410000 */
[----:B-1----:R-:W-:Y:S01]  /*0fb0*/  FMUL.FTZ R16, R49, -1.4426950216293334961 ;  /* 0xbfb8aa3b31107820 */ /* 0x002fe20000410000 */
[----:B------:R-:W-:Y:S01]  /*0fc0*/  FMUL.FTZ R57, R51, -1.4426950216293334961 ;  /* 0xbfb8aa3b33397820 */ /* 0x000fe20000410000 */
[----:B------:R-:W-:Y:S01]  /*0fd0*/  FMUL.FTZ R18, R80, -1.4426950216293334961 ;  /* 0xbfb8aa3b50127820 */ /* 0x000fe20000410000 */
[----:B------:R-:W-:-:S03]  /*0fe0*/  FMUL.FTZ R19, R81, -1.4426950216293334961 ;  /* 0xbfb8aa3b51137820 */ /* 0x000fc60000410000 */
[----:B------:R-:W-:Y:S01]  /*0ff0*/  MUFU.EX2 R59, R38 ;  /* 0x00000026003b7308 */ /* 0x000fe20000000800 */
[----:B------:R-:W-:-:S07]  /*1000*/  FMUL.FTZ R37, R83, -1.4426950216293334961 ;  /* 0xbfb8aa3b53257820 */ /* 0x000fce0000410000 */
[----:B------:R-:W1:Y:S01]  /*1010*/  MUFU.EX2 R16, R16 ;  /* 0x0000001000107308 */ /* 0x000e620000000800 */
[----:B--2---:R-:W-:-:S07]  /*1020*/  FADD.FTZ R91, R56, 1 ;  /* 0x3f800000385b7421 */ /* 0x004fce0000010000 */
[----:B------:R2:W-:Y:S01]  /*1030*/  MUFU.EX2 R77, R57 ;  /* 0x00000039004d7308 */ /* 0x0005e20000000800 */
[----:B----4-:R-:W-:Y:S01]  /*1040*/  FMUL.FTZ R87, R43, -1.4426950216293334961 ;  /* 0xbfb8aa3b2b577820 */ /* 0x010fe20000410000 */
[----:B--2---:R-:W2:Y:S06]  /*1050*/  LDC.64 R56, c[0x0][0x510] ;  /* 0x00014400ff387b82 */ /* 0x004eac0000000a00 */
[----:B------:R-:W3:Y:S01]  /*1060*/  MUFU.EX2 R18, R18 ;  /* 0x0000001200127308 */ /* 0x000ee20000000800 */
[----:B------:R-:W-:-:S07]  /*1070*/  FMUL.FTZ R17, R50, -1.4426950216293334961 ;  /* 0xbfb8aa3b32117820 */ /* 0x000fce0000410000 */
[----:B------:R-:W4:Y:S08]  /*1080*/  MUFU.EX2 R19, R19 ;  /* 0x0000001300137308 */ /* 0x000f300000000800 */
[----:B------:R-:W0:Y:S01]  /*1090*/  MUFU.EX2 R58, R37 ;  /* 0x00000025003a7308 */ /* 0x000e220000000800 */
[----:B-1----:R-:W-:-:S07]  /*10a0*/  FADD.FTZ R88, R16, 1 ;  /* 0x3f80000010587421 */ /* 0x002fce0000010000 */
[----:B------:R1:W-:Y:S01]  /*10b0*/  MUFU.EX2 R116, R87 ;  /* 0x0000005700747308 */ /* 0x0003e20000000800 */
[----:B---3--:R-:W-:Y:S01]  /*10c0*/  FADD.FTZ R18, R18, 1 ;  /* 0x3f80000012127421 */ /* 0x008fe20000010000 */
[----:B----4-:R-:W-:-:S06]  /*10d0*/  FADD.FTZ R19, R19, 1 ;  /* 0x3f80000013137421 */ /* 0x010fcc0000010000 */
[----:B------:R3:W4:Y:S01]  /*10e0*/  MUFU.EX2 R76, R17 ;  /* 0x00000011004c7308 */ /* 0x0007220000000800 */
[----:B-1----:R-:W-:Y:S01]  /*10f0*/  FADD.FTZ R87, R59, 1 ;  /* 0x3f8000003b577421 */ /* 0x002fe20000010000 */
[----:B------:R-:W-:Y:S02]  /*1100*/  IMAD R59, R111, UR21, RZ ;  /* 0x000000156f3b7c24 */ /* 0x000fe4000f8e02ff */
[----:B0-----:R-:W-:Y:S01]  /*1110*/  FADD.FTZ R58, R58, 1 ;  /* 0x3f8000003a3a7421 */ /* 0x001fe20000010000 */
[----:B---3--:R-:W-:-:S03]  /*1120*/  IMAD.WIDE.U32 R16, R110, UR21, R2 ;  /* 0x000000156e107c25 */ /* 0x008fc6000f8e0002 */
[----:B------:R2:W-:Y:S02]  /*1130*/  MUFU.RCP R90, R58 ;  /* 0x0000003a005a7308 */ /* 0x0005e40000001000 */
[----:B------:R-:W-:-:S06]  /*1140*/  IADD3 R17, PT, PT, R17, R59, RZ ;  /* 0x0000003b11117210 */ /* 0x000fcc0007ffe0ff */
[----:B------:R-:W-:Y:S01]  /*1150*/  MUFU.RCP R113, R18 ;  /* 0x0000001200717308 */ /* 0x000fe20000001000 */
[----:B--2---:R-:W-:-:S07]  /*1160*/  IMAD.WIDE.U32 R58, R56, UR10, R16 ;  /* 0x0000000a383a7c25 */ /* 0x004fce000f8e0010 */
[----:B------:R-:W-:Y:S01]  /*1170*/  MUFU.RCP R112, R19 ;  /* 0x0000001300707308 */ /* 0x000fe20000001000 */
[----:B-----5:R-:W-:Y:S01]  /*1180*/  FMUL.FTZ R39, R28, -1.4426950216293334961 ;  /* 0xbfb8aa3b1c277820 */ /* 0x020fe20000410000 */
[----:B------:R-:W-:Y:S01]  /*1190*/  FMUL.FTZ R38, R29, -1.4426950216293334961 ;  /* 0xbfb8aa3b1d267820 */ /* 0x000fe20000410000 */
[----:B------:R-:W-:Y:S01]  /*11a0*/  FMUL.FTZ R85, R42, -1.4426950216293334961 ;  /* 0xbfb8aa3b2a557820 */ /* 0x000fe20000410000 */
[----:B------:R-:W-:-:S04]  /*11b0*/  FMUL.FTZ R36, R40, -1.4426950216293334961 ;  /* 0xbfb8aa3b28247820 */ /* 0x000fc80000410000 */
[----:B------:R-:W-:Y:S01]  /*11c0*/  MUFU.RCP R91, R91 ;  /* 0x0000005b005b7308 */ /* 0x000fe20000001000 */
[----:B------:R-:W-:-:S07]  /*11d0*/  FMUL.FTZ R37, R41, -1.4426950216293334961 ;  /* 0xbfb8aa3b29257820 */ /* 0x000fce0000410000 */
[----:B------:R-:W0:Y:S01]  /*11e0*/  MUFU.EX2 R108, R85 ;  /* 0x00000055006c7308 */ /* 0x000e220000000800 */
[----:B----4-:R-:W-:-:S07]  /*11f0*/  FADD.FTZ R76, R76, 1 ;  /* 0x3f8000004c4c7421 */ /* 0x010fce0000010000 */
[----:B------:R-:W1:Y:S08]  /*1200*/  MUFU.EX2 R39, R39 ;  /* 0x0000002700277308 */ /* 0x000e700000000800 */
[----:B------:R-:W2:Y:S08]  /*1210*/  MUFU.EX2 R38, R38 ;  /* 0x0000002600267308 */ /* 0x000eb00000000800 */
[----:B------:R-:W-:Y:S08]  /*1220*/  MUFU.RCP R87, R87 ;  /* 0x0000005700577308 */ /* 0x000ff00000001000 */
[----:B------:R3:W-:Y:S02]  /*1230*/  MUFU.EX2 R78, R36 ;  /* 0x00000024004e7308 */ /* 0x0007e40000000800 */
[----:B---3--:R-:W-:-:S06]  /*1240*/  FMUL.FTZ R36, R30, -1.4426950216293334961 ;  /* 0xbfb8aa3b1e247820 */ /* 0x008fcc0000410000 */
[----:B------:R3:W4:Y:S01]  /*1250*/  MUFU.EX2 R79, R37 ;  /* 0x00000025004f7308 */ /* 0x0007220000000800 */
[----:B------:R-:W-:-:S07]  /*1260*/  FADD.FTZ R77, R77, 1 ;  /* 0x3f8000004d4d7421 */ /* 0x000fce0000010000 */
[----:B------:R-:W5:Y:S01]  /*1270*/  MUFU.EX2 R36, R36 ;  /* 0x0000002400247308 */ /* 0x000f620000000800 */
[----:B---3--:R-:W-:Y:S01]  /*1280*/  FMUL.FTZ R37, R31, -1.4426950216293334961 ;  /* 0xbfb8aa3b1f257820 */ /* 0x008fe20000410000 */
[----:B0-----:R-:W-:-:S06]  /*1290*/  FADD.FTZ R115, R108, 1 ;  /* 0x3f8000006c737421 */ /* 0x001fcc0000010000 */
[----:B------:R-:W0:Y:S01]  /*12a0*/  MUFU.RCP R89, R76 ;  /* 0x0000004c00597308 */ /* 0x000e220000001000 */
[----:B------:R-:W-:Y:S01]  /*12b0*/  FADD.FTZ R108, R106, UR7 ;  /* 0x000000076a6c7e21 */ /* 0x000fe20008010000 */
[----:B-1----:R-:W-:Y:S01]  /*12c0*/  FADD.FTZ R39, R39, 1 ;  /* 0x3f80000027277421 */ /* 0x002fe20000010000 */
[----:B--2---:R-:W-:Y:S01]  /*12d0*/  FADD.FTZ R38, R38, 1 ;  /* 0x3f80000026267421 */ /* 0x004fe20000010000 */
[----:B------:R-:W-:Y:S01]  /*12e0*/  FADD.FTZ R106, R100, UR7 ;  /* 0x00000007646a7e21 */ /* 0x000fe20008010000 */
[----:B------:R-:W-:-:S03]  /*12f0*/  FADD.FTZ R105, R101, UR7 ;  /* 0x0000000765697e21 */ /* 0x000fc60008010000 */
[----:B------:R-:W1:Y:S01]  /*1300*/  MUFU.RCP R88, R88 ;  /* 0x0000005800587308 */ /* 0x000e620000001000 */
[----:B------:R-:W-:Y:S01]  /*1310*/  FADD.FTZ R101, R97, UR7 ;  /* 0x0000000761657e21 */ /* 0x000fe20008010000 */
[----:B------:R-:W-:Y:S01]  /*1320*/  FADD.FTZ R100, R98, UR7 ;  /* 0x0000000762647e21 */ /* 0x000fe20008010000 */
[----:B------:R-:W-:Y:S01]  /*1330*/  FADD.FTZ R98, R92, UR7 ;  /* 0x000000075c627e21 */ /* 0x000fe20008010000 */
[----:B------:R-:W-:Y:S01]  /*1340*/  FADD.FTZ R97, R93, UR7 ;  /* 0x000000075d617e21 */ /* 0x000fe20008010000 */
[----:B------:R-:W-:-:S03]  /*1350*/  IMAD R57, R57, UR10, R59 ;  /* 0x0000000a39397c24 */ /* 0x000fc6000f8e023b */
[----:B------:R-:W2:Y:S01]  /*1360*/  MUFU.RCP R114, R77 ;  /* 0x0000004d00727308 */ /* 0x000ea20000001000 */
[----:B------:R-:W-:Y:S01]  /*1370*/  LEA R56, P0, R58, R118, 0x2 ;  /* 0x000000763a387211 */ /* 0x000fe200078010ff */
[----:B----4-:R-:W-:Y:S01]  /*1380*/  FADD.FTZ R79, R79, 1 ;  /* 0x3f8000004f4f7421 */ /* 0x010fe20000010000 */
[----:B------:R-:W-:-:S05]  /*1390*/  FADD.FTZ R116, R116, 1 ;  /* 0x3f80000074747421 */ /* 0x000fca0000010000 */
[----:B------:R-:W3:Y:S01]  /*13a0*/  MUFU.EX2 R37, R37 ;  /* 0x0000002500257308 */ /* 0x000ee20000000800 */
[----:B------:R-:W-:Y:S01]  /*13b0*/  LEA.HI.X R57, R58, R119, R57, 0x2, P0 ;  /* 0x000000773a397211 */ /* 0x000fe200000f1439 */
[----:B-----5:R-:W-:-:S06]  /*13c0*/  FADD.FTZ R117, R36, 1 ;  /* 0x3f80000024757421 */ /* 0x020fcc0000010000 */
[----:B------:R4:W-:Y:S01]  /*13d0*/  MUFU.RCP R93, R39 ;  /* 0x00000027005d7308 */ /* 0x0009e20000001000 */
[----:B------:R-:W-:-:S07]  /*13e0*/  FADD.FTZ R78, R78, 1 ;  /* 0x3f8000004e4e7421 */ /* 0x000fce0000010000 */
[----:B------:R5:W-:Y:S01]  /*13f0*/  MUFU.RCP R92, R38 ;  /* 0x00000026005c7308 */ /* 0x000be20000001000 */
[----:B------:R-:W-:-:S07]  /*1400*/  IMAD.WIDE.U32 R84, R84, 0x10, R56 ;  /* 0x0000001054547825 */ /* 0x000fce00078e0038 */
[----:B------:R-:W3:Y:S01]  /*1410*/  MUFU.RCP R110, R79 ;  /* 0x0000004f006e7308 */ /* 0x000ee20000001000 */
[----:B------:R0:W-:Y:S04]  /*1420*/  STS.128 [R122], R4 ;  /* 0x000000047a007388 */ /* 0x0001e80000000c00 */
[----:B------:R1:W-:Y:S04]  /*1430*/  STS.128 [R122+0x200], R24 ;  /* 0x000200187a007388 */ /* 0x0003e80000000c00 */
[----:B------:R-:W-:Y:S04]  /*1440*/  STS.128 [R122+0x400], R12 ;  /* 0x0004000c7a007388 */ /* 0x000fe80000000c00 */
[----:B------:R-:W-:Y:S01]  /*1450*/  STS.128 [R122+0x600], R8 ;  /* 0x000600087a007388 */ /* 0x000fe20000000c00 */
[----:B------:R-:W-:-:S03]  /*1460*/  NOP ;  /* 0x0000000000007918 */ /* 0x000fc60000000000 */
[----:B------:R-:W2:Y:S04]  /*1470*/  LDS.128 R16, [R121] ;  /* 0x0000000079107984 */ /* 0x000ea80000000c00 */
[----:B------:R-:W3:Y:S01]  /*1480*/  LDS.128 R12, [R121+0x10] ;  /* 0x00001000790c7984 */ /* 0x000ee20000000c00 */
[----:B0-----:R-:W-:Y:S01]  /*1490*/  FADD.FTZ R5, -R113, 1 ;  /* 0x3f80000071057421 */ /* 0x001fe20000010100 */
[----:B------:R-:W-:Y:S02]  /*14a0*/  FADD.FTZ R6, -R112, 1 ;  /* 0x3f80000070067421 */ /* 0x000fe40000010100 */
[----:B------:R-:W0:Y:S01]  /*14b0*/  LDS.128 R8, [R121+0x20] ;  /* 0x0000200079087984 */ /* 0x000e220000000c00 */
[----:B------:R-:W-:Y:S01]  /*14c0*/  FFMA.FTZ R5, R80, R5, 1 ;  /* 0x3f80000050057423 */ /* 0x000fe20000010005 */
[----:B------:R-:W-:Y:S01]  /*14d0*/  FFMA.FTZ R6, R81, R6, 1 ;  /* 0x3f80000051067423 */ /* 0x000fe20000010006 */
[----:B-1----:R-:W-:-:S04]  /*14e0*/  FADD.FTZ R27, -R87, 1 ;  /* 0x3f800000571b7421 */ /* 0x002fc80000010100 */
[----:B----4-:R-:W-:Y:S01]  /*14f0*/  FFMA.FTZ R39, R48, R27, 1 ;  /* 0x3f80000030277423 */ /* 0x010fe2000001001b */
[----:B--2---:R-:W-:Y:S01]  /*1500*/  FMUL.FTZ R4, R52, R16 ;  /* 0x0000001034047220 */ /* 0x004fe20000410000 */
[----:B------:R-:W-:-:S03]  /*1510*/  FMUL.FTZ R7, R53, R17 ;  /* 0x0000001135077220 */ /* 0x000fc60000410000 */
[----:B------:R-:W-:Y:S01]  /*1520*/  FMUL.FTZ R4, R113, R4 ;  /* 0x0000000471047220 */ /* 0x000fe20000410000 */
[----:B------:R-:W-:-:S03]  /*1530*/  FMUL.FTZ R7, R112, R7 ;  /* 0x0000000770077220 */ /* 0x000fc60000410000 */
        /* <DEDUP_REMOVED lines=8> */
[----:B---3--:R-:W-:Y:S01]  /*15c0*/  FMUL.FTZ R26, R44, R12 ;  /* 0x0000000c2c1a7220 */ /* 0x008fe20000410000 */
[----:B------:R-:W-:Y:S01]  /*15d0*/  FMUL.FTZ R7, R90, R7 ;  /* 0x000000075a077220 */ /* 0x000fe20000410000 */
[----:B------:R-:W-:-:S02]  /*15e0*/  FMUL.FTZ R4, R91, R4 ;  /* 0x000000045b047220 */ /* 0x000fc40000410000 */
[----:B-----5:R-:W-:Y:S01]  /*15f0*/  FMUL.FTZ R38, R87, R26 ;  /* 0x0000001a57267220 */ /* 0x020fe20000410000 */
[----:B------:R-:W-:Y:S01]  /*1600*/  FMUL.FTZ R27, R7, R6 ;  /* 0x00000006071b7220 */ /* 0x000fe20000410000 */
[----:B------:R-:W-:Y:S02]  /*1610*/  FMUL.FTZ R26, R4, R5 ;  /* 0x00000005041a7220 */ /* 0x000fe40000410000 */
[----:B------:R-:W1:Y:S01]  /*1620*/  LDS.128 R4, [R121+0x30] ;  /* 0x0000300079047984 */ /* 0x000e620000000c00 */
[----:B------:R-:W2:Y:S01]  /*1630*/  MUFU.RCP R115, R115 ;  /* 0x0000007300737308 */ /* 0x000ea20000001000 */
[----:B------:R-:W-:Y:S01]  /*1640*/  FMUL.FTZ R36, R38, R39 ;  /* 0x0000002726247220 */ /* 0x000fe20000410000 */
[----:B------:R-:W-:Y:S01]  /*1650*/  FADD.FTZ R39, -R89, 1 ;  /* 0x3f80000059277421 */ /* 0x000fe20000010100 */
[----:B------:R-:W-:-:S05]  /*1660*/  FADD.FTZ R38, -R88, 1 ;  /* 0x3f80000058267421 */ /* 0x000fca0000010100 */
[----:B------:R-:W3:Y:S01]  /*1670*/  MUFU.RCP R116, R116 ;  /* 0x0000007400747308 */ /* 0x000ee20000001000 */
[----:B------:R-:W-:Y:S01]  /*1680*/  FFMA.FTZ R57, R50, R39, 1 ;  /* 0x3f80000032397423 */ /* 0x000fe20000010027 */
[----:B------:R-:W-:Y:S01]  /*1690*/  FMUL.FTZ R39, R45, R13 ;  /* 0x0000000d2d277220 */ /* 0x000fe20000410000 */
[----:B------:R-:W-:Y:S01]  /*16a0*/  FMUL.FTZ R56, R46, R14 ;  /* 0x0000000e2e387220 */ /* 0x000fe20000410000 */
[----:B------:R-:W-:-:S04]  /*16b0*/  FADD.FTZ R104, R102, UR7 ;  /* 0x0000000766687e21 */ /* 0x000fc80008010000 */
[----:B------:R-:W4:Y:S01]  /*16c0*/  MUFU.RCP R111, R78 ;  /* 0x0000004e006f7308 */ /* 0x000f220000001000 */
[----:B------:R-:W-:Y:S01]  /*16d0*/  FADD.FTZ R58, -R114, 1 ;  /* 0x3f800000723a7421 */ /* 0x000fe20000010100 */
[----:B------:R-:W-:Y:S01]  /*16e0*/  FMUL.FTZ R59, R47, R15 ;  /* 0x0000000f2f3b7220 */ /* 0x000fe20000410000 */
[----:B------:R-:W-:Y:S01]  /*16f0*/  FADD.FTZ R102, R96, UR7 ;  /* 0x0000000760667e21 */ /* 0x000fe20008010000 */
[----:B------:R-:W-:Y:S01]  /*1700*/  FADD.FTZ R96, R94, UR7 ;  /* 0x000000075e607e21 */ /* 0x000fe20008010000 */
[----:B------:R-:W-:Y:S01]  /*1710*/  FFMA.FTZ R38, R49, R38, 1 ;  /* 0x3f80000031267423 */ /* 0x000fe20000010026 */
[----:B------:R-:W-:Y:S01]  /*1720*/  FMUL.FTZ R39, R88, R39 ;  /* 0x0000002758277220 */ /* 0x000fe20000410000 */
[----:B------:R-:W-:Y:S01]  /*1730*/  FMUL.FTZ R56, R89, R56 ;  /* 0x0000003859387220 */ /* 0x000fe20000410000 */
[----:B------:R-:W-:Y:S01]  /*1740*/  FADD.FTZ R94, R37, 1 ;  /* 0x3f800000255e7421 */ /* 0x000fe20000010000 */
[----:B------:R-:W-:Y:S01]  /*1750*/  FFMA.FTZ R58, R51, R58, 1 ;  /* 0x3f800000333a7423 */ /* 0x000fe2000001003a */
[----:B------:R-:W-:Y:S01]  /*1760*/  FMUL.FTZ R59, R114, R59 ;  /* 0x0000003b723b7220 */ /* 0x000fe20000410000 */
[----:B------:R-:W-:Y:S01]  /*1770*/  FMUL.FTZ R37, R39, R38 ;  /* 0x0000002627257220 */ /* 0x000fe20000410000 */
[----:B------:R-:W-:Y:S01]  /*1780*/  FMUL.FTZ R38, R56, R57 ;  /* 0x0000003938267220 */ /* 0x000fe20000410000 */
[----:B------:R-:W5:Y:S01]  /*1790*/  MUFU.RCP R117, R117 ;  /* 0x0000007500757308 */ /* 0x000f620000001000 */
[----:B------:R-:W-:Y:S01]  /*17a0*/  FMUL.FTZ R39, R59, R58 ;  /* 0x0000003a3b277220 */ /* 0x000fe20000410000 */
[----:B------:R-:W-:Y:S01]  /*17b0*/  FADD.FTZ R56, -R110, 1 ;  /* 0x3f8000006e387421 */ /* 0x000fe20000010100 */
[----:B--2---:R-:W-:Y:S01]  /*17c0*/  FADD.FTZ R59, -R115, 1 ;  /* 0x3f800000733b7421 */ /* 0x004fe20000010100 */
[----:B---3--:R-:W-:Y:S01]  /*17d0*/  FADD.FTZ R76, -R116, 1 ;  /* 0x3f800000744c7421 */ /* 0x008fe20000010100 */
[----:B0-----:R-:W-:Y:S01]  /*17e0*/  FMUL.FTZ R79, R35, R11 ;  /* 0x0000000b234f7220 */ /* 0x001fe20000410000 */
[----:B------:R-:W-:Y:S01]  /*17f0*/  BAR.SYNC.DEFER_BLOCKING 0x0 ;  /* 0x0000000000007b1d */ /* 0x000fe20000010000 */
[----:B------:R-:W-:Y:S01]  /*1800*/  FFMA.FTZ R58, R41, R56, 1 ;  /* 0x3f800000293a7423 */ /* 0x000fe20000010038 */
[----:B----4-:R-:W-:-:S04]  /*1810*/  FADD.FTZ R57, -R111, 1 ;  /* 0x3f8000006f397421 */ /* 0x010fc80000010100 */
[----:B------:R-:W0:Y:S01]  /*1820*/  MUFU.RCP R94, R94 ;  /* 0x0000005e005e7308 */ /* 0x000e220000001000 */
[----:B------:R-:W-:Y:S01]  /*1830*/  FFMA.FTZ R77, R42, R59, 1 ;  /* 0x3f8000002a4d7423 */ /* 0x000fe2000001003b */
[----:B------:R-:W-:Y:S01]  /*1840*/  FMUL.FTZ R56, R32, R8 ;  /* 0x0000000820387220 */ /* 0x000fe20000410000 */
[----:B------:R-:W-:Y:S01]  /*1850*/  FFMA.FTZ R78, R43, R76, 1 ;  /* 0x3f8000002b4e7423 */ /* 0x000fe2000001004c */
        /* <DEDUP_REMOVED lines=12> */
[----:B-----5:R-:W-:Y:S01]  /*1920*/  FADD.FTZ R79, -R117, 1 ;  /* 0x3f800000754f7421 */ /* 0x020fe20000010100 */
[----:B0-----:R-:W-:Y:S01]  /*1930*/  FADD.FTZ R118, -R94, 1 ;  /* 0x3f8000005e767421 */ /* 0x001fe20000010100 */
[----:B------:R-:W-:Y:S01]  /*1940*/  FADD.FTZ R77, -R93, 1 ;  /* 0x3f8000005d4d7421 */ /* 0x000fe20000010100 */
[----:B------:R-:W-:Y:S01]  /*1950*/  FFMA.FTZ R78, R29, R76, 1 ;  /* 0x3f8000001d4e7423 */ /* 0x000fe2000001004c */
[----:B------:R-:W-:Y:S01]  /*1960*/  FFMA.FTZ R119, R30, R79, 1 ;  /* 0x3f8000001e777423 */ /* 0x000fe2000001004f */
[----:B-1----:R-:W-:Y:S01]  /*1970*/  FMUL.FTZ R76, R20, R4 ;  /* 0x00000004144c7220 */ /* 0x002fe20000410000 */
        /* <DEDUP_REMOVED lines=54> */
[----:B------:R-:W-:-:S02]  /*1ce0*/  FMUL.FTZ R94, R31, R94 ;  /* 0x0000005e1f5e7220 */ /* 0x000fc40000410000 */
[----:B------:R4:W-:Y:S01]  /*1cf0*/  STL [R1+0x2c], R131 ;  /* 0x00002c8301007387 */ /* 0x0009e20000100800 */
[----:B------:R-:W-:Y:S01]  /*1d00*/  FMUL.FTZ R30, R20, R93 ;  /* 0x0000005d141e7220 */ /* 0x000fe20000410000 */
[----:B------:R-:W-:Y:S02]  /*1d10*/  FMUL.FTZ R29, R21, R92 ;  /* 0x0000005c151d7220 */ /* 0x000fe40000410000 */
        /* <DEDUP_REMOVED lines=11> */
[----:B0-----:R4:W-:Y:S04]  /*1dd0*/  STG.E.128 desc[UR28][R84.64], R76 ;  /* 0x0000004c54007986 */ /* 0x0019e8000c101d1c */
[----:B------:R4:W-:Y:S04]  /*1de0*/  STL [R1+0x4], R80 ;  /* 0x0000045001007387 */ /* 0x0009e80000100800 */
[----:B-1----:R4:W-:Y:S04]  /*1df0*/  STG.E.128 desc[UR28][R84.64+0x200], R56 ;  /* 0x0002003854007986 */ /* 0x0029e8000c101d1c */
[----:B--2---:R4:W-:Y:S04]  /*1e00*/  STG.E.128 desc[UR28][R84.64+0x400], R36 ;  /* 0x0004002454007986 */ /* 0x0049e8000c101d1c */
[----:B---3--:R4:W-:Y:S01]  /*1e10*/  STG.E.128 desc[UR28][R84.64+0x600], R24 ;  /* 0x0006001854007986 */ /* 0x0089e2000c101d1c */
[----:B------:R-:W-:Y:S01]  /*1e20*/  UISETP.NE.U32.AND UP0, UPT, UR8, URZ, UPT ;  /* 0x000000ff0800728c */ /* 0x000fe2000bf05070 */
[----:B------:R-:W-:-:S03]  /*1e30*/  FFMA.FTZ R28, R72, R136, R137 ;  /* 0x00000088481c7223 */ /* 0x000fc60000010089 */
[----:B------:R-:W-:Y:S01]  /*1e40*/  UISETP.NE.AND.EX UP0, UPT, UR9, URZ, UPT, UP0 ;  /* 0x000000ff0900728c */ /* 0x000fe2000bf05300 */
[----:B------:R-:W-:-:S04]  /*1e50*/  FFMA.FTZ R21, R73, R135, R28 ;  /* 0x0000008749157223 */ /* 0x000fc8000001001c */
[----:B------:R-:W-:Y:S01]  /*1e60*/  FFMA.FTZ R20, R74, R134, R21 ;  /* 0x000000864a147223 */ /* 0x000fe20000010015 */
[----:B------:R-:W-:Y:S01]  /*1e70*/  FADD.FTZ R107, R107, UR7 ;  /* 0x000000076b6b7e21 */ /* 0x000fe20008010000 */
[----:B------:R-:W-:Y:S01]  /*1e80*/  FADD.FTZ R103, R103, UR7 ;  /* 0x0000000767677e21 */ /* 0x000fe20008010000 */
[----:B------:R-:W-:Y:S01]  /*1e90*/  FADD.FTZ R99, R99, UR7 ;  /* 0x0000000763637e21 */ /* 0x000fe20008010000 */
[----:B------:R-:W-:Y:S01]  /*1ea0*/  FADD.FTZ R95, R95, UR7 ;  /* 0x000000075f5f7e21 */ /* 0x000fe20008010000 */
[----:B------:R-:W-:Y:S01]  /*1eb0*/  FFMA.FTZ R23, R75, R133, R20 ;  /* 0x000000854b177223 */ /* 0x000fe20000010014 */
[----:B------:R-:W-:Y:S06]  /*1ec0*/  BRA.U !UP0, `(.L_x_2513) ;  /* 0x0000000108a47547 */ /* 0x000fec000b800000 */
        /* <DEDUP_REMOVED lines=18> */
[----:B----4-:R-:W1:Y:S01]  /*1ff0*/  LDC.64 R24, c[0x0][0x438] ;  /* 0x00010e00ff187b82 */ /* 0x010e620000000a00 */
        /* <DEDUP_REMOVED lines=11> */
[----:B------:R-:W-:Y:S02]  /*20b0*/  LEA R20, P0, R2, UR8, 0x2 ;  /* 0x0000000802147c11 */ /* 0x000fe4000f8010ff */
[----:B------:R-:W2:Y:S01]  /*20c0*/  LDS.128 R12, [R122+0x400] ;  /* 0x000400007a0c7984 */ /* 0x000ea20000000c00 */
[----:B------:R-:W-:Y:S02]  /*20d0*/  SHF.L.U32 R25, R86, 0x2, RZ ;  /* 0x0000000256197819 */ /* 0x000fe400000006ff */
[----:B------:R-:W-:Y:S01]  /*20e0*/  LEA.HI.X R21, R2, UR9, R3, 0x2, P0 ;  /* 0x0000000902157c11 */ /* 0x000fe200080f1403 */
[----:B------:R-:W3:Y:S01]  /*20f0*/  LDS.128 R16, [R122+0x600] ;  /* 0x000600007a107984 */ /* 0x000ee20000000c00 */
[----:B------:R-:W-:-:S05]  /*2100*/  LOP3.LUT R3, R0, 0xf80, R25, 0xf8, !PT ;  /* 0x00000f8000037812 */ /* 0x000fca00078ef819 */
[----:B------:R-:W-:-:S05]  /*2110*/  IMAD.WIDE.U32 R2, R3, 0x10, R20 ;  /* 0x0000001003027825 */ /* 0x000fca00078e0014 */
[----:B0-----:R0:W-:Y:S04]  /*2120*/  STG.E.128 desc[UR28][R2.64], R4 ;  /* 0x0000000402007986 */ /* 0x0011e8000c101d1c */
[----:B-1----:R0:W-:Y:S04]  /*2130*/  STG.E.128 desc[UR28][R2.64+0x200], R8 ;  /* 0x0002000802007986 */ /* 0x0021e8000c101d1c */
[----:B--2---:R0:W-:Y:S04]  /*2140*/  STG.E.128 desc[UR28][R2.64+0x400], R12 ;  /* 0x0004000c02007986 */ /* 0x0041e8000c101d1c */
[----:B---3--:R0:W-:Y:S02]  /*2150*/  STG.E.128 desc[UR28][R2.64+0x600], R16 ;  /* 0x0006001002007986 */ /* 0x0081e4000c101d1c */
.L_x_2513:
[----:B0-----:R-:W-:Y:S01]  /*2160*/  FFMA.FTZ R2, R68, R132, R23 ;  /* 0x0000008444027223 */ /* 0x001fe20000010017 */
[----:B------:R-:W0:Y:S01]  /*2170*/  LDCU UR8, c[0x0][0x38c] ;  /* 0x00007180ff0877ac */ /* 0x000e220008000800 */
[----:B------:R-:W-:Y:S01]  /*2180*/  FMUL.FTZ R28, R30, UR6 ;  /* 0x000000061e1c7c20 */ /* 0x000fe20008410000 */
[----:B----4-:R-:W-:Y:S01]  /*2190*/  CS2R R56, SRZ ;  /* 0x0000000000387805 */ /* 0x010fe2000001ff00 */
        /* <DEDUP_REMOVED lines=9> */
[----:B------:R-:W-:Y:S01]  /*2230*/  CS2R R46, SRZ ;  /* 0x00000000002e7805 */ /* 0x000fe2000001ff00 */
        /* <DEDUP_REMOVED lines=22> */
[----:B------:R-:W-:-:S04]  /*23a0*/  FFMA.FTZ R2, R62, R22, R3 ;  /* 0x000000163e027223 */ /* 0x000fc80000010003 */
[----:B------:R-:W-:-:S05]  /*23b0*/  FFMA.FTZ R2, R63, R80, R2 ;  /* 0x000000503f027223 */ /* 0x000fca0000010002 */
[----:B------:R0:W-:Y:S01]  /*23c0*/  STL [R1+0x44], R2 ;  /* 0x0000440201007387 */ /* 0x0001e20000100800 */
[----:B------:R-:W-:Y:S06]  /*23d0*/  BAR.SYNC.DEFER_BLOCKING 0x0 ;  /* 0x0000000000007b1d */ /* 0x000fec0000010000 */
[----:B------:R-:W-:Y:S05]  /*23e0*/  BRA.U !UP0, `(.L_x_2514) ;  /* 0x0000003908587547 */ /* 0x000fea000b800000 */
[----:B------:R-:W0:Y:S01]  /*23f0*/  S2R R150, SR_TID.X ;  /* 0x0000000000967919 */ /* 0x000e220000002100 */
[----:B------:R-:W1:Y:S01]  /*2400*/  S2UR UR21, SR_CgaCtaId ;  /* 0x00000000001579c3 */ /* 0x000e620000008800 */
[----:B------:R-:W2:Y:S01]  /*2410*/  LDCU.64 UR8, c[0x0][0x3a0] ;  /* 0x00007400ff0877ac */ /* 0x000ea20008000a00 */
[----:B------:R-:W-:Y:S01]  /*2420*/  MOV R56, RZ ;  /* 0x000000ff00387202 */ /* 0x000fe20000000f00 */
[----:B------:R-:W3:Y:S01]  /*2430*/  LDCU.64 UR26, c[0x0][0x3d8] ;  /* 0x00007b00ff1a77ac */ /* 0x000ee20008000a00 */
[----:B------:R-:W-:Y:S01]  /*2440*/  UISETP.NE.AND UP0, UPT, UR12, 0x1, UPT ;  /* 0x000000010c00788c */ /* 0x000fe2000bf05270 */
[----:B------:R-:W4:Y:S05]  /*2450*/  LDCU UR48, c[0x0][0x394] ;  /* 0x00007280ff3077ac */ /* 0x000f2a0008000800 */
[----:B------:R-:W-:Y:S01]  /*2460*/  PLOP3.LUT P1, PT, PT, PT, UP0, 0x80, 0x8 ;  /* 0x000000000008781c */ /* 0x000fe20003f2f008 */
[----:B------:R-:W0:Y:S03]  /*2470*/  LDCU UR49, c[0x0][0x38c] ;  /* 0x00007180ff3177ac */ /* 0x000e260008000800 */
[----:B------:R-:W-:Y:S01]  /*2480*/  ISETP.EQ.AND P1, PT, R0, RZ, P1 ;  /* 0x000000ff0000720c */ /* 0x000fe20000f22270 */
[----:B--2---:R-:W-:Y:S01]  /*2490*/  UIMAD.WIDE.U32 UR22, UR10, UR8, URZ ;  /* 0x000000080a1672a5 */ /* 0x004fe2000f8e00ff */
[----:B------:R-:W2:Y:S02]  /*24a0*/  LDCU UR50, c[0x0][0x388] ;  /* 0x00007100ff3277ac */ /* 0x000ea40008000800 */
[----:B------:R-:W-:Y:S01]  /*24b0*/  UMOV UR8, 0x400 ;  /* 0x0000040000087882 */ /* 0x000fe20000000000 */
[----:B---3--:R-:W-:-:S02]  /*24c0*/  UIMAD.WIDE.U32 UR24, UR10, UR26, URZ ;  /* 0x0000001a0a1872a5 */ /* 0x008fc4000f8e00ff */
[----:B-1----:R-:W-:Y:S01]  /*24d0*/  ULEA UR8, UR21, UR8, 0x18 ;  /* 0x0000000815087291 */ /* 0x002fe2000f8ec0ff */
[C---:B0-----:R-:W-:Y:S01]  /*24e0*/  SHF.L.U32 R2, R150.reuse, 0x2, RZ ;  /* 0x0000000296027819 */ /* 0x041fe200000006ff */
[----:B------:R-:W-:Y:S01]  /*24f0*/  UIMAD UR9, UR10, UR9, UR23 ;  /* 0x000000090a0972a4 */ /* 0x000fe2000f8e0217 */
[C---:B------:R-:W-:Y:S01]  /*2500*/  LOP3.LUT R0, R150.reuse, 0x1f, RZ, 0xc0, !PT ;  /* 0x0000001f96007812 */ /* 0x040fe200078ec0ff */
[----:B------:R-:W-:Y:S01]  /*2510*/  UIMAD UR27, UR10, UR27, UR25 ;  /* 0x0000001b0a1b72a4 */ /* 0x000fe2000f8e0219 */
[C---:B------:R-:W-:Y:S01]  /*2520*/  ISETP.NE.AND P2, PT, R150.reuse, 0x7f, PT ;  /* 0x0000007f9600780c */ /* 0x040fe20003f45270 */
[----:B------:R-:W0:Y:S01]  /*2530*/  LDCU.64 UR32, c[0x0][0x3c0] ;  /* 0x00007800ff2077ac */ /* 0x000e220008000a00 */
[C---:B------:R-:W-:Y:S02]  /*2540*/  ISETP.NE.AND P0, PT, R150.reuse, RZ, PT ;  /* 0x000000ff9600720c */ /* 0x040fe40003f05270 */
[----:B------:R-:W-:Y:S01]  /*2550*/  IADD3 R111, PT, PT, R150, 0x200, RZ ;  /* 0x00000200966f7810 */ /* 0x000fe20007ffe0ff */
[----:B------:R-:W1:Y:S01]  /*2560*/  LDCU.64 UR34, c[0x0][0x440] ;  /* 0x00008800ff2277ac */ /* 0x000e620008000a00 */
[----:B------:R-:W-:-:S02]  /*2570*/  LOP3.LUT R0, R0, 0xf80, R2, 0xf8, !PT ;  /* 0x00000f8000007812 */ /* 0x000fc400078ef802 */
[----:B------:R-:W-:Y:S01]  /*2580*/  MOV R151, UR8 ;  /* 0x0000000800977c02 */ /* 0x000fe20008000f00 */
[----:B------:R-:W3:Y:S01]  /*2590*/  LDCU.64 UR36, c[0x0][0x3a8] ;  /* 0x00007500ff2477ac */ /* 0x000ee20008000a00 */
[----:B------:R-:W0:Y:S01]  /*25a0*/  LDCU.64 UR38, c[0x0][0x450] ;  /* 0x00008a00ff2677ac */ /* 0x000e220008000a00 */
[----:B------:R-:W0:Y:S01]  /*25b0*/  LDCU.64 UR40, c[0x0][0x3e0] ;  /* 0x00007c00ff2877ac */ /* 0x000e220008000a00 */
[----:B------:R-:W0:Y:S01]  /*25c0*/  LDCU.64 UR42, c[0x0][0x4c0] ;  /* 0x00009800ff2a77ac */ /* 0x000e220008000a00 */
[----:B------:R-:W0:Y:S01]  /*25d0*/  LDCU.64 UR44, c[0x0][0x4d0] ;  /* 0x00009a00ff2c77ac */ /* 0x000e220008000a00 */
[----:B------:R-:W0:Y:S01]  /*25e0*/  LDCU.64 UR46, c[0x0][0x538] ;  /* 0x0000a700ff2e77ac */ /* 0x000e220008000a00 */
[----:B--2-4-:R-:W-:-:S05]  /*25f0*/  UMOV UR8, URZ ;  /* 0x000000ff00087c82 */ /* 0x014fca0008000000 */
.L_x_2559:
[----:B0-----:R-:W-:Y:S01]  /*2600*/  UIMAD.WIDE.U32 UR30, UR8, UR32, URZ ;  /* 0x00000020081e72a5 */ /* 0x001fe2000f8e00ff */
[C---:B---3--:R-:W-:Y:S01]  /*2610*/  SHF.L.U32 R2, R150.reuse, 0x2, RZ ;  /* 0x0000000296027819 */ /* 0x048fe200000006ff */
[----:B--2---:R-:W2:Y:S01]  /*2620*/  LDL R129, [R1+0x40] ;  /* 0x0000400001817983 */ /* 0x004ea20000100800 */
[----:B------:R-:W-:Y:S01]  /*2630*/  LOP3.LUT R0, R150, 0x1f, RZ, 0xc0, !PT ;  /* 0x0000001f96007812 */ /* 0x000fe200078ec0ff */
[----:B------:R-:W-:Y:S02]  /*2640*/  UIMAD UR10, UR8, UR33, UR31 ;  /* 0x00000021080a72a4 */ /* 0x000fe4000f8e021f */
[----:B------:R-:W-:Y:S01]  /*2650*/  ULEA UR21, UP0, UR30, UR19, 0x2 ;  /* 0x000000131e157291 */ /* 0x000fe2000f8010ff */
[----:B------:R-:W-:Y:S01]  /*2660*/  LOP3.LUT R0, R0, 0xf80, R2, 0xf8, !PT ;  /* 0x00000f8000007812 */ /* 0x000fe200078ef802 */
[----:B------:R-:W4:Y:S02]  /*2670*/  LDL R128, [R1+0x3c] ;  /* 0x00003c0001807983 */ /* 0x000f240000100800 */
[----:B------:R-:W-:-:S02]  /*2680*/  ULEA.HI.X UR30, UR30, UR18, UR10, 0x2, UP0 ;  /* 0x000000121e1e7291 */ /* 0x000fc400080f140a */
[----:B------:R-:W-:Y:S01]  /*2690*/  MOV R2, UR21 ;  /* 0x0000001500027c02 */ /* 0x000fe20008000f00 */
[----:B------:R-:W5:Y:S03]  /*26a0*/  LDL R127, [R1+0x38] ;  /* 0x00003800017f7983 */ /* 0x000f660000100800 */
[----:B------:R-:W-:Y:S01]  /*26b0*/  MOV R3, UR30 ;  /* 0x0000001e00037c02 */ /* 0x000fe20008000f00 */
[----:B------:R-:W5:Y:S02]  /*26c0*/  LDL R126, [R1+0x34] ;  /* 0x00003400017e7983 */ /* 0x000f640000100800 */
[----:B------:R-:W-:Y:S02]  /*26d0*/  IMAD.WIDE.U32 R2, R0, 0x10, R2 ;  /* 0x0000001000027825 */ /* 0x000fe400078e0002 */
[----:B------:R-:W5:Y:S04]  /*26e0*/  LDL R125, [R1+0x30] ;  /* 0x00003000017d7983 */ /* 0x000f680000100800 */
[----:B------:R-:W2:Y:S04]  /*26f0*/  LDG.E.128 R4, desc[UR28][R2.64] ;  /* 0x0000001c02047981 */ /* 0x000ea8000c1e1d00 */
[----:B------:R-:W4:Y:S04]  /*2700*/  LDG.E.128 R8, desc[UR28][R2.64+0x200] ;  /* 0x0002001c02087981 */ /* 0x000f28000c1e1d00 */
[----:B------:R-:W5:Y:S04]  /*2710*/  LDG.E.128 R12, desc[UR28][R2.64+0x400] ;  /* 0x0004001c020c7981 */ /* 0x000f68000c1e1d00 */
[----:B------:R0:W5:Y:S01]  /*2720*/  LDG.E.128 R16, desc[UR28][R2.64+0x600] ;  /* 0x0006001c02107981 */ /* 0x000162000c1e1d00 */
[----:B------:R-:W-:Y:S01]  /*2730*/  UMOV UR30, UR22 ;  /* 0x00000016001e7c82 */ /* 0x000fe20008000000 */
[----:B------:R-:W-:-:S02]  /*2740*/  UMOV UR31, UR9 ;  /* 0x00000009001f7c82 */ /* 0x000fc40008000000 */
[----:B---3--:R-:W-:Y:S01]  /*2750*/  UIMAD.WIDE.U32 UR30, UR8, UR36, UR30 ;  /* 0x00000024081e72a5 */ /* 0x008fe2000f8e001e */
[----:B------:R-:W3:Y:S03]  /*2760*/  LDL R124, [R1+0x2c] ;  /* 0x00002c00017c7983 */ /* 0x000ee60000100800 */
[----:B------:R-:W-:Y:S01]  /*2770*/  UIMAD UR10, UR8, UR37, UR31 ;  /* 0x00000025080a72a4 */ /* 0x000fe2000f8e021f */
[----:B------:R-:W3:Y:S01]  /*2780*/  LDL R123, [R1+0x28] ;  /* 0x00002800017b7983 */ /* 0x000ee20000100800 */
[----:B-1----:R-:W-:-:S03]  /*2790*/  ULEA UR21, UP0, UR30, UR34, 0x2 ;  /* 0x000000221e157291 */ /* 0x002fc6000f8010ff */
[----:B------:R-:W3:Y:S01]  /*27a0*/  LDL R119, [R1+0x24] ;  /* 0x0000240001777983 */ /* 0x000ee20000100800 */
[----:B------:R-:W-:Y:S02]  /*27b0*/  ULEA.HI.X UR30, UR30, UR35, UR10, 0x2, UP0 ;  /* 0x000000231e1e7291 */ /* 0x000fe400080f140a */
[----:B------:R-:W-:Y:S01]  /*27c0*/  MOV R20, UR21 ;  /* 0x0000001500147c02 */ /* 0x000fe20008000f00 */
[----:B------:R-:W3:Y:S03]  /*27d0*/  LDL R118, [R1+0x20] ;  /* 0x0000200001767983 */ /* 0x000ee60000100800 */
[----:B------:R-:W-:Y:S01]  /*27e0*/  MOV R21, UR30 ;  /* 0x0000001e00157c02 */ /* 0x000fe20008000f00 */
[----:B------:R-:W3:Y:S04]  /*27f0*/  LDL R117, [R1+0x1c] ;  /* 0x00001c0001757983 */ /* 0x000ee80000100800 */
[----:B------:R-:W3:Y:S01]  /*2800*/  LDG.E R20, desc[UR28][R20.64] ;  /* 0x0000001c14147981 */ /* 0x000ee2000c1e1900 */
[----:B------:R-:W-:-:S02]  /*2810*/  UMOV UR26, UR24 ;  /* 0x00000018001a7c82 */ /* 0x000fc40008000000 */
[----:B------:R-:W-:Y:S01]  /*2820*/  UIMAD.WIDE.U32 UR30, UR8, UR40, UR26 ;  /* 0x00000028081e72a5 */ /* 0x000fe2000f8e001a */
[----:B------:R-:W3:Y:S03]  /*2830*/  LDL R116, [R1+0x18] ;  /* 0x0000180001747983 */ /* 0x000ee60000100800 */
[----:B------:R-:W-:Y:S01]  /*2840*/  UIMAD UR10, UR8, UR41, UR31 ;  /* 0x00000029080a72a4 */ /* 0x000fe2000f8e021f */
[----:B------:R-:W3:Y:S01]  /*2850*/  LDL R115, [R1+0x14] ;  /* 0x0000140001737983 */ /* 0x000ee20000100800 */
[----:B------:R-:W-:-:S03]  /*2860*/  ULEA UR21, UP0, UR30, UR38, 0x2 ;  /* 0x000000261e157291 */ /* 0x000fc6000f8010ff */
[----:B------:R-:W3:Y:S01]  /*2870*/  LDL R114, [R1+0x10] ;  /* 0x0000100001727983 */ /* 0x000ee20000100800 */
[----:B------:R-:W-:Y:S02]  /*2880*/  ULEA.HI.X UR30, UR30, UR39, UR10, 0x2, UP0 ;  /* 0x000000271e1e7291 */ /* 0x000fe400080f140a */
[----:B0-----:R-:W-:Y:S01]  /*2890*/  MOV R2, UR21 ;  /* 0x0000001500027c02 */ /* 0x001fe20008000f00 */
[----:B------:R-:W3:Y:S03]  /*28a0*/  LDL R113, [R1+0xc] ;  /* 0x00000c0001717983 */ /* 0x000ee60000100800 */
[----:B------:R-:W-:Y:S01]  /*28b0*/  MOV R3, UR30 ;  /* 0x0000001e00037c02 */ /* 0x000fe20008000f00 */
[----:B------:R-:W3:Y:S04]  /*28c0*/  LDL R112, [R1+0x8] ;  /* 0x0000080001707983 */ /* 0x000ee80000100800 */
[----:B------:R-:W3:Y:S04]  /*28d0*/  LDL R110, [R1+0x4] ;  /* 0x00000400016e7983 */ /* 0x000ee80000100800 */
[----:B--2---:R-:W-:Y:S04]  /*28e0*/  STS.128 [R122], R4 ;  /* 0x000000047a007388 */ /* 0x004fe80000000c00 */
[----:B----4-:R-:W-:Y:S04]  /*28f0*/  STS.128 [R122+0x200], R8 ;  /* 0x000200087a007388 */ /* 0x010fe80000000c00 */
[----:B-----5:R-:W-:Y:S04]  /*2900*/  STS.128 [R122+0x400], R12 ;  /* 0x0004000c7a007388 */ /* 0x020fe80000000c00 */
[----:B------:R0:W-:Y:S01]  /*2910*/  STS.128 [R122+0x600], R16 ;  /* 0x000600107a007388 */ /* 0x0001e20000000c00 */
[----:B------:R-:W-:-:S03]  /*2920*/  NOP ;  /* 0x0000000000007918 */ /* 0x000fc60000000000 */
[----:B------:R-:W2:Y:S01]  /*2930*/  LDG.E R2, desc[UR28][R2.64] ;  /* 0x0000001c02027981 */ /* 0x000ea2000c1e1900 */
[----:B------:R-:W-:Y:S01]  /*2940*/  USHF.L.U32 UR21, UR12, 0x8, URZ ;  /* 0x000000080c157899 */ /* 0x000fe200080006ff */
[----:B------:R-:W-:Y:S02]  /*2950*/  ISETP.NE.AND P2, PT, R150, 0x7f, PT ;  /* 0x0000007f9600780c */ /* 0x000fe40003f45270 */
[----:B------:R1:W4:Y:S01]  /*2960*/  LDS.128 R76, [R121] ;  /* 0x00000000794c7984 */ /* 0x0003220000000c00 */
[----:B---3--:R-:W-:Y:S01]  /*2970*/  R2UR UR26, R20 ;  /* 0x00000000141a72ca */ /* 0x008fe200000e0000 */
[----:B------:R-:W-:Y:S02]  /*2980*/  UIADD3 UR10, UPT, UPT, UR21, -0x100, URZ ;  /* 0xffffff00150a7890 */ /* 0x000fe4000fffe0ff */
[----:B------:R1:W3:Y:S01]  /*2990*/  LDS.128 R80, [R121+0x10] ;  /* 0x0000100079507984 */ /* 0x0002e20000000c00 */
[----:B------:R-:W-:Y:S03]  /*29a0*/  BSSY.RECONVERGENT B0, `(.L_x_2515) ;  /* 0x0000049000007945 */ /* 0x000fe60003800200 */
[----:B------:R1:W1:Y:S04]  /*29b0*/  LDS.128 R84, [R121+0x20] ;  /* 0x0000200079547984 */ /* 0x0002680000000c00 */
[----:B------:R0:W1:Y:S02]  /*29c0*/  LDS.128 R88, [R121+0x30] ;  /* 0x0000300079587984 */ /* 0x0000640000000c00 */
[----:B------:R-:W-:Y:S01]  /*29d0*/  MOV R0, UR26 ;  /* 0x0000001a00007c02 */ /* 0x000fe20008000f00 */
[----:B------:R-:W-:-:S04]  /*29e0*/  ULOP3.LUT UR10, UR10, 0x100, URZ, 0xc0, !UPT ;  /* 0x000001000a0a7892 */ /* 0x000fc8000f8ec0ff */
[----:B------:R-:W-:-:S04]  /*29f0*/  FMUL.FTZ R0, R0, 1.4426950216293334961 ;  /* 0x3fb8aa3b00007820 */ /* 0x000fc80000410000 */
[-C--:B------:R-:W-:Y:S01]  /*2a00*/  FMUL.FTZ R153, R120, R0.reuse ;  /* 0x0000000078997220 */ /* 0x080fe20000410000 */
[----:B------:R-:W-:Y:S01]  /*2a10*/  UIADD3 UR10, UPT, UPT, UR10, UR8, URZ ;  /* 0x000000080a0a7290 */ /* 0x000fe2000fffe0ff */
[-C--:B------:R-:W-:Y:S01]  /*2a20*/  FMUL.FTZ R94, R109, R0.reuse ;  /* 0x000000006d5e7220 */ /* 0x080fe20000410000 */
[----:B------:R-:W-:-:S03]  /*2a30*/  FMUL.FTZ R93, R108, R0 ;  /* 0x000000006c5d7220 */ /* 0x000fc60000410000 */
[----:B------:R-:W5:Y:S01]  /*2a40*/  MUFU.EX2 R153, R153 ;  /* 0x0000009900997308 */ /* 0x000f620000000800 */
        /* <DEDUP_REMOVED lines=9> */
[-C--:B0-----:R-:W-:Y:S01]  /*2ae0*/  FMUL.FTZ R19, R98, R0.reuse ;  /* 0x0000000062137220 */ /* 0x081fe20000410000 */
[-C--:B------:R-:W-:Y:S01]  /*2af0*/  FMUL.FTZ R18, R97, R0.reuse ;  /* 0x0000000061127220 */ /* 0x080fe20000410000 */
[-C--:B------:R-:W-:Y:S01]  /*2b00*/  FMUL.FTZ R17, R96, R0.reuse ;  /* 0x0000000060117220 */ /* 0x080fe20000410000 */
[----:B------:R-:W-:Y:S01]  /*2b10*/  FMUL.FTZ R15, R95, R0 ;  /* 0x000000005f0f7220 */ /* 0x000fe20000410000 */
[----:B------:R-:W-:Y:S01]  /*2b20*/  MOV R4, UR10 ;  /* 0x0000000a00047c02 */ /* 0x000fe20008000f00 */
[----:B------:R-:W0:Y:S03]  /*2b30*/  MUFU.EX2 R94, R94 ;  /* 0x0000005e005e7308 */ /* 0x000e260000000800 */
[----:B------:R-:W-:-:S05]  /*2b40*/  SEL R4, R4, R111, !P0 ;  /* 0x0000006f04047207 */ /* 0x000fca0004000000 */
[----:B------:R-:W0:Y:S01]  /*2b50*/  MUFU.EX2 R93, R93 ;  /* 0x0000005d005d7308 */ /* 0x000e220000000800 */
[----:B------:R-:W-:-:S07]  /*2b60*/  LEA R4, R4, R151, 0x2 ;  /* 0x0000009704047211 */ /* 0x000fce00078e10ff */
        /* <DEDUP_REMOVED lines=13> */
[----:B-----5:R0:W-:Y:S01]  /*2c40*/  STS [R4+0x4c60], R153 ;  /* 0x004c609904007388 */ /* 0x0201e20000000800 */
        /* <DEDUP_REMOVED lines=19> */
[----:B------:R-:W-:-:S08]  /*2d80*/  HFMA2 R4, -RZ, RZ, 1.875, 0 ;  /* 0x3f800000ff047431 */ /* 0x000fd000000001ff */
[----:B------:R-:W-:Y:S05]  /*2d90*/  BRA.U !UP0, `(.L_x_2517) ;  /* 0x0000000108247547 */ /* 0x000fea000b800000 */
[----:B------:R-:W-:-:S04]  /*2da0*/  ULOP3.LUT UR10, UR21, 0x100, URZ, 0xc0, !UPT ;  /* 0x00000100150a7892 */ /* 0x000fc8000f8ec0ff */
[----:B------:R-:W-:-:S06]  /*2db0*/  UIADD3 UR10, UPT, UPT, UR10, UR8, URZ ;  /* 0x000000080a0a7290 */ /* 0x000fcc000fffe0ff */
[----:B------:R-:W-:-:S04]  /*2dc0*/  MOV R4, UR10 ;  /* 0x0000000a00047c02 */ /* 0x000fc80008000f00 */
[----:B------:R-:W-:-:S06]  /*2dd0*/  LEA R4, R4, R151, 0x2 ;  /* 0x0000009704047211 */ /* 0x000fcc00078e10ff */
[----:B------:R-:W1:Y:S01]  /*2de0*/  LDS R4, [R4+0x4c60] ;  /* 0x004c600004047984 */ /* 0x000e620000000800 */
[----:B------:R-:W-:Y:S05]  /*2df0*/  BRA `(.L_x_2517) ;  /* 0x00000000000c7947 */ /* 0x000fea0003800000 */
.L_x_2516:
[----:B------:R-:W-:-:S04]  /*2e00*/  SHF.L.U32 R0, R150, 0x2, RZ ;  /* 0x0000000296007819 */ /* 0x000fc800000006ff */
[----:B------:R-:W-:-:S06]  /*2e10*/  IADD3 R4, PT, PT, R0, R151, RZ ;  /* 0x0000009700047210 */ /* 0x000fcc0007ffe0ff */
[----:B------:R-:W0:Y:S02]  /*2e20*/  LDS R4, [R4+0x5464] ;  /* 0x0054640004047984 */ /* 0x000e240000000800 */
.L_x_2517:
[----:B------:R-:W-:Y:S05]  /*2e30*/  BSYNC.RECONVERGENT B0 ;  /* 0x0000000000007941 */ /* 0x000fea0003800200 */
.L_x_2515:
[----:B------:R-:W2:Y:S01]  /*2e40*/  @P1 LDC R3, c[0x0][0x38c] ;  /* 0x0000e300ff031b82 */ /* 0x000ea20000000800 */
[----:B------:R-:W-:Y:S01]  /*2e50*/  MOV R0, UR12 ;  /* 0x0000000c00007c02 */ /* 0x000fe20008000f00 */
[----:B------:R-:W-:Y:S01]  /*2e60*/  HFMA2 R110, -RZ, RZ, 1.875, 0 ;  /* 0x3f800000ff6e7431 */ /* 0x000fe200000001ff */
[----:B------:R-:W-:Y:S02]  /*2e70*/  MOV R113, 0x8 ;  /* 0x0000000800717802 */ /* 0x000fe40000000f00 */
[----:B------:R-:W-:Y:S02]  /*2e80*/  @P1 IADD3 R0, PT, PT, R0, -0x2, RZ ;  /* 0xfffffffe00001810 */ /* 0x000fe40007ffe0ff */
[----:B------:R-:W-:Y:S01]  /*2e90*/  MOV R111, RZ ;  /* 0x000000ff006f7202 */ /* 0x000fe20000000f00 */
[----:B------:R-:W-:Y:S01]  /*2ea0*/  FMUL.FTZ R158, R72, R120 ;  /* 0x00000078489e7220 */ /* 0x000fe20000410000 */
[----:B------:R-:W-:-:S03]  /*2eb0*/  FMUL.FTZ R157, R73, R109 ;  /* 0x0000006d499d7220 */ /* 0x000fc60000410000 */
[----:B------:R-:W-:Y:S01]  /*2ec0*/  FMUL.FTZ R152, R76, R158 ;  /* 0x0000009e4c987220 */ /* 0x000fe20000410000 */
[----:B------:R-:W-:Y:S01]  /*2ed0*/  FMUL.FTZ R134, R77, R157 ;  /* 0x0000009d4d867220 */ /* 0x000fe20000410000 */
[----:B--2---:R-:W-:-:S04]  /*2ee0*/  @P1 IMAD R0, R0, R3, UR8 ;  /* 0x0000000800001e24 */ /* 0x004fc8000f8e0203 */
[----:B------:R-:W-:-:S04]  /*2ef0*/  @P1 IMAD.WIDE R2, R0, R113, UR4 ;  /* 0x0000000400021e25 */ /* 0x000fc8000f8e0271 */
[----:B------:R-:W-:Y:S01]  /*2f00*/  FMUL.FTZ R112, R153, R94 ;  /* 0x0000005e99707220 */ /* 0x000fe20000410000 */
[----:B------:R2:W5:Y:S01]  /*2f10*/  @P1 LDG.E.64 R110, desc[UR28][R2.64] ;  /* 0x0000001c026e1981 */ /* 0x000562000c1e1b00 */
[----:B------:R-:W-:Y:S02]  /*2f20*/  FFMA.FTZ R114, R94, R152, R134 ;  /* 0x000000985e727223 */ /* 0x000fe40000010086 */
        /* <DEDUP_REMOVED lines=47> */
[C---:B------:R-:W-:Y:S01]  /*3220*/  ISETP.GT.U32.AND P2, PT, R150.reuse, 0x1f, PT ;  /* 0x0000001f9600780c */ /* 0x040fe20003f44070 */
[----:B------:R-:W-:Y:S01]  /*3230*/  FFMA.FTZ R113, R21, R113, R144 ;  /* 0x0000007115717223 */ /* 0x000fe20000010090 */
[----:B------:R-:W-:Y:S01]  /*3240*/  LEA.HI R150, R150, R150, RZ, 0x1e ;  /* 0x0000009696967211 */ /* 0x000fe200078ff0ff */
[----:B------:R-:W-:Y:S01]  /*3250*/  FMUL.FTZ R112, R17, R112 ;  /* 0x0000007011707220 */ /* 0x000fe20000410000 */
[----:B------:R-:W-:Y:S01]  /*3260*/  FMUL.FTZ R149, R91, R133 ;  /* 0x000000855b957220 */ /* 0x000fe20000410000 */
[----:B------:R-:W-:Y:S01]  /*3270*/  FFMA.FTZ R113, R20, R113, R145 ;  /* 0x0000007114717223 */ /* 0x000fe20000010091 */
[----:B------:R-:W-:Y:S01]  /*3280*/  LEA R141, R150, R151, 0x3 ;  /* 0x00000097968d7211 */ /* 0x000fe200078e18ff */
[----:B------:R-:W-:-:S02]  /*3290*/  FMUL.FTZ R112, R15, R112 ;  /* 0x000000700f707220 */ /* 0x000fc40000410000 */
[----:B------:R-:W-:-:S04]  /*32a0*/  FFMA.FTZ R113, R19, R113, R146 ;  /* 0x0000007113717223 */ /* 0x000fc80000010092 */
[----:B------:R-:W-:-:S04]  /*32b0*/  FFMA.FTZ R113, R18, R113, R147 ;  /* 0x0000007112717223 */ /* 0x000fc80000010093 */
[----:B------:R-:W-:-:S04]  /*32c0*/  FFMA.FTZ R113, R17, R113, R148 ;  /* 0x0000007111717223 */ /* 0x000fc80000010094 */
        /* <DEDUP_REMOVED lines=32> */
[----:B------:R-:W-:Y:S02]  /*34d0*/  FSEL R156, R155, R118, !P5 ;  /* 0x000000769b9c7208 */ /* 0x000fe40006800000 */
        /* <DEDUP_REMOVED lines=17> */
.L_x_2577:
[----:B------:R-:W0:Y:S01]  /*35f0*/  S2R R119, SR_LANEID ;  /* 0x0000000000777919 */ /* 0x000e220000000000 */
[----:B----4-:R-:W-:Y:S01]  /*3600*/  FFMA.FTZ R118, R151, R118, R156 ;  /* 0x0000007697767223 */ /* 0x010fe2000001009c */
[----:B------:R-:W-:Y:S01]  /*3610*/  UMOV UR10, 0xffffffff ;  /* 0xffffffff000a7882 */ /* 0x000fe20000000000 */
[----:B0-----:R-:W-:-:S04]  /*3620*/  ISETP.GE.AND P2, PT, R119, 0x10, PT ;  /* 0x000000107700780c */ /* 0x001fc80003f46270 */
[----:B------:R-:W-:-:S09]  /*3630*/  FSEL R163, R156, R118, !P2 ;  /* 0x000000769ca37208 */ /* 0x000fd20005000000 */
[----:B--23--:R-:W-:Y:S01]  /*3640*/  @P2 FMUL.FTZ R151, R151, R155 ;  /* 0x0000009b97972220 */ /* 0x00cfe20000410000 */
[----:B------:R-:W-:Y:S06]  /*3650*/  BRA.DIV UR10, `(.L_x_2520) ;  /* 0x0000003a0a787947 */ /* 0x000fec000b800000 */
.L_x_2580:
[----:B------:R-:W-:-:S03]  /*3660*/  UMOV UR10, 0xffffffff ;  /* 0xffffffff000a7882 */ /* 0x000fc60000000000 */
[----:B------:R-:W-:Y:S05]  /*3670*/  BRA.DIV UR10, `(.L_x_2521) ;  /* 0x0000003a0a987947 */ /* 0x000fea000b800000 */
.L_x_2583:
[----:B------:R-:W-:-:S03]  /*3680*/  UMOV UR10, 0xffffffff ;  /* 0xffffffff000a7882 */ /* 0x000fc60000000000 */
[----:B------:R-:W-:Y:S05]  /*3690*/  BRA.DIV UR10, `(.L_x_2522) ;  /* 0x0000003a0ab87947 */ /* 0x000fea000b800000 */
[----:B------:R-:W0:Y:S04]  /*36a0*/  SHFL.UP PT, R151, R151, 0x1, RZ ;  /* 0x0420000097977989 */ /* 0x000e2800000e00ff */
[----:B------:R-:W2:Y:S04]  /*36b0*/  SHFL.UP PT, R163, R163, 0x1, RZ ;  /* 0x04200000a3a37989 */ /* 0x000ea800000e00ff */
[----:B-----5:R-:W3:Y:S04]  /*36c0*/  SHFL.IDX PT, R110, R110, RZ, 0x1f ;  /* 0x00001fff6e6e7589 */ /* 0x020ee800000e0000 */
[----:B------:R-:W4:Y:S02]  /*36d0*/  SHFL.IDX PT, R111, R111, RZ, 0x1f ;  /* 0x00001fff6f6f7589 */ /* 0x000f2400000e0000 */
.L_x_2589:
        /* <DEDUP_REMOVED lines=12> */
.L_x_2518:
[----:B---3--:R-:W3:Y:S01]  /*37a0*/  S2R R150, SR_TID.X ;  /* 0x0000000000967919 */ /* 0x008ee20000002100 */
[----:B------:R-:W-:Y:S05]  /*37b0*/  WARPSYNC.ALL ;  /* 0x0000000000007948 */ /* 0x000fea0003800000 */
[C---:B---3--:R-:W-:Y:S01]  /*37c0*/  LOP3.LUT P2, RZ, R150.reuse, 0x1f, RZ, 0xc0, !PT ;  /* 0x0000001f96ff7812 */ /* 0x048fe2000784c0ff */
[----:B------:R-:W-:Y:S01]  /*37d0*/  BAR.SYNC.DEFER_BLOCKING 0x0 ;  /* 0x0000000000007b1d */ /* 0x000fe20000010000 */
[----:B012---:R-:W-:Y:S01]  /*37e0*/  FMUL.FTZ R112, R15, R4 ;  /* 0x000000040f707220 */ /* 0x007fe20000410000 */
[----:B-----5:R-:W-:Y:S02]  /*37f0*/  MOV R111, UR48 ;  /* 0x00000030006f7c02 */ /* 0x020fe40008000f00 */
[----:B------:R-:W-:Y:S01]  /*3800*/  ISETP.GT.U32.AND P3, PT, R150, 0x1f, PT ;  /* 0x0000001f9600780c */ /* 0x000fe20003f64070 */
[----:B------:R-:W-:-:S03]  /*3810*/  FMUL.FTZ R112, R17, R112 ;  /* 0x0000007011707220 */ /* 0x000fc60000410000 */
[----:B------:R-:W0:Y:S01]  /*3820*/  S2UR UR21, SR_CgaCtaId ;  /* 0x00000000001579c3 */ /* 0x000e220000008800 */
[----:B------:R-:W-:Y:S01]  /*3830*/  ISETP.LE.OR P2, PT, R111, UR12, P2 ;  /* 0x0000000c6f007c0c */ /* 0x000fe20009743670 */
[----:B------:R-:W-:Y:S01]  /*3840*/  UMOV UR10, 0x400 ;  /* 0x00000400000a7882 */ /* 0x000fe20000000000 */
[----:B------:R-:W-:Y:S01]  /*3850*/  FMUL.FTZ R112, R18, R112 ;  /* 0x0000007012707220 */ /* 0x000fe20000410000 */
[----:B------:R-:W-:Y:S02]  /*3860*/  MOV R114, UR8 ;  /* 0x0000000800727c02 */ /* 0x000fe40008000f00 */
[----:B------:R-:W-:Y:S01]  /*3870*/  MOV R111, RZ ;  /* 0x000000ff006f7202 */ /* 0x000fe20000000f00 */
[----:B------:R-:W-:-:S04]  /*3880*/  FMUL.FTZ R112, R19, R112 ;  /* 0x0000007013707220 */ /* 0x000fc80000410000 */
[----:B------:R-:W-:-:S04]  /*3890*/  FMUL.FTZ R112, R20, R112 ;  /* 0x0000007014707220 */ /* 0x000fc80000410000 */
[----:B------:R-:W-:Y:S01]  /*38a0*/  FMUL.FTZ R112, R21, R112 ;  /* 0x0000007015707220 */ /* 0x000fe20000410000 */
[----:B------:R-:W1:Y:S03]  /*38b0*/  LDS R110, [R141+0x4254] ;  /* 0x004254008d6e7984 */ /* 0x000e660000000800 */
[----:B------:R-:W-:-:S04]  /*38c0*/  FMUL.FTZ R112, R22, R112 ;  /* 0x0000007016707220 */ /* 0x000fc80000410000 */
[----:B------:R-:W-:Y:S01]  /*38d0*/  FMUL.FTZ R112, R23, R112 ;  /* 0x0000007017707220 */ /* 0x000fe20000410000 */
[----:B0-----:R-:W-:-:S03]  /*38e0*/  ULEA UR10, UR21, UR10, 0x18 ;  /* 0x0000000a150a7291 */ /* 0x001fc6000f8ec0ff */
[----:B------:R-:W-:-:S03]  /*38f0*/  FMUL.FTZ R112, R24, R112 ;  /* 0x0000007018707220 */ /* 0x000fc60000410000 */
[----:B------:R-:W-:Y:S01]  /*3900*/  MOV R151, UR10 ;  /* 0x0000000a00977c02 */ /* 0x000fe20008000f00 */
[----:B------:R-:W-:-:S03]  /*3910*/  FMUL.FTZ R112, R25, R112 ;  /* 0x0000007019707220 */ /* 0x000fc60000410000 */
[----:B------:R-:W-:Y:S01]  /*3920*/  @!P2 LEA R114, R114, R151, 0x3 ;  /* 0x000000977272a211 */ /* 0x000fe200078e18ff */
[----:B------:R-:W-:-:S04]  /*3930*/  FMUL.FTZ R112, R26, R112 ;  /* 0x000000701a707220 */ /* 0x000fc80000410000 */
[----:B------:R-:W-:-:S04]  /*3940*/  FMUL.FTZ R112, R27, R112 ;  /* 0x000000701b707220 */ /* 0x000fc80000410000 */
[----:B------:R-:W-:-:S04]  /*3950*/  FMUL.FTZ R112, R92, R112 ;  /* 0x000000705c707220 */ /* 0x000fc80000410000 */
[----:B------:R-:W-:-:S04]  /*3960*/  FMUL.FTZ R112, R93, R112 ;  /* 0x000000705d707220 */ /* 0x000fc80000410000 */
[----:B------:R-:W-:Y:S01]  /*3970*/  FMUL.FTZ R112, R94, R112 ;  /* 0x000000705e707220 */ /* 0x000fe20000410000 */
[----:B-1----:R-:W-:Y:S01]  /*3980*/  FFMA.FTZ R152, R153, R110, R152 ;  /* 0x0000006e99987223 */ /* 0x002fe20000010098 */
[----:B------:R-:W-:-:S03]  /*3990*/  FFMA.FTZ R110, R15, R5, R6 ;  /* 0x000000050f6e7223 */ /* 0x000fc60000010006 */
[----:B------:R-:W-:Y:S01]  /*39a0*/  FFMA.FTZ R134, R94, R152, R134 ;  /* 0x000000985e867223 */ /* 0x000fe20000010086 */
        /* <DEDUP_REMOVED lines=22> */
[----:B------:R-:W-:Y:S01]  /*3b10*/  FFMA.FTZ R113, R92, R110, R161 ;  /* 0x0000006e5c717223 */ /* 0x000fe200000100a1 */
[----:B------:R-:W-:Y:S02]  /*3b20*/  HFMA2 R110, -RZ, RZ, 1.875, 0 ;  /* 0x3f800000ff6e7431 */ /* 0x000fe400000001ff */
[----:B------:R-:W-:Y:S01]  /*3b30*/  FFMA.FTZ R147, R18, R146, R147 ;  /* 0x0000009212937223 */ /* 0x000fe20000010093 */
[----:B------:R-:W-:-:S03]  /*3b40*/  FFMA.FTZ R113, R93, R113, R162 ;  /* 0x000000715d717223 */ /* 0x000fc600000100a2 */
[----:B------:R-:W-:Y:S01]  /*3b50*/  FFMA.FTZ R148, R17, R147, R148 ;  /* 0x0000009311947223 */ /* 0x000fe20000010094 */
[----:B------:R-:W-:Y:S01]  /*3b60*/  FFMA.FTZ R113, R94, R113, R164 ;  /* 0x000000715e717223 */ /* 0x000fe200000100a4 */
[----:B------:R0:W1:Y:S02]  /*3b70*/  @!P2 LDS.64 R110, [R114+0x5660] ;  /* 0x00566000726ea984 */ /* 0x0000640000000a00 */
[----:B------:R-:W-:Y:S02]  /*3b80*/  FFMA.FTZ R149, R15, R148, R149 ;  /* 0x000000940f957223 */ /* 0x000fe40000010095 */
        /* <DEDUP_REMOVED lines=19> */
[C---:B------:R-:W-:Y:S02]  /*3cc0*/  ISETP.GT.U32.AND P4, PT, R165.reuse, 0x1b, PT ;  /* 0x0000001ba500780c */ /* 0x040fe40003f84070 */
[C---:B------:R-:W-:Y:S01]  /*3cd0*/  ISETP.GT.U32.AND P5, PT, R165.reuse, 0x17, PT ;  /* 0x00000017a500780c */ /* 0x040fe20003fa4070 */
[----:B------:R-:W2:Y:S01]  /*3ce0*/  SHFL.DOWN PT, R154, R153, 0x1, 0x1f ;  /* 0x08201f00999a7f89 */ /* 0x000ea200000e0000 */
[----:B------:R-:W-:Y:S02]  /*3cf0*/  ISETP.GT.U32.AND P6, PT, R165, 0xf, PT ;  /* 0x0000000fa500780c */ /* 0x000fe40003fc4070 */
[----:B------:R-:W-:Y:S01]  /*3d00*/  ISETP.NE.AND P2, PT, R150, 0x1f, PT ;  /* 0x0000001f9600780c */ /* 0x000fe20003f45270 */
        /* <DEDUP_REMOVED lines=36> */
[----:B------:R-:W3:Y:S04]  /*3f50*/  SHFL.IDX PT, R110, R110, RZ, 0x1f ;  /* 0x00001fff6e6e7589 */ /* 0x000ee800000e0000 */
[----:B0-2---:R4:W-:Y:S02]  /*3f60*/  STL [R1], R118 ;  /* 0x0000007601007387 */ /* 0x0059e40000100800 */
.L_x_2606:
[----:B----4-:R-:W2:Y:S01]  /*3f70*/  LDL.LU R118, [R1] ;  /* 0x0000000001767983 */ /* 0x010ea20000300800 */
[C---:B-1----:R-:W-:Y:S01]  /*3f80*/  @P2 FFMA.FTZ R111, R153.reuse, R111, R163 ;  /* 0x0000006f996f2223 */ /* 0x042fe200000100a3 */
        /* <DEDUP_REMOVED lines=13> */
.L_x_2523:
[----:B------:R-:W-:Y:S05]  /*4060*/  WARPSYNC.ALL ;  /* 0x0000000000007948 */ /* 0x000fea0003800000 */
[----:B------:R-:W-:Y:S01]  /*4070*/  ISETP.NE.AND P2, PT, R150, RZ, PT ;  /* 0x000000ff9600720c */ /* 0x000fe20003f45270 */
[----:B------:R-:W2:Y:S04]  /*4080*/  LDL R119, [R1+0x40] ;  /* 0x0000400001777983 */ /* 0x000ea80000100800 */
[----:B------:R-:W3:Y:S04]  /*4090*/  LDL R118, [R1+0x3c] ;  /* 0x00003c0001767983 */ /* 0x000ee80000100800 */
[----:B------:R-:W4:Y:S04]  /*40a0*/  LDL R117, [R1+0x38] ;  /* 0x0000380001757983 */ /* 0x000f280000100800 */
[----:B------:R-:W5:Y:S04]  /*40b0*/  LDL R116, [R1+0x34] ;  /* 0x0000340001747983 */ /* 0x000f680000100800 */
[----:B------:R-:W5:Y:S04]  /*40c0*/  LDL R155, [R1+0x30] ;  /* 0x00003000019b7983 */ /* 0x000f680000100800 */
[----:B------:R-:W5:Y:S04]  /*40d0*/  LDL R154, [R1+0x2c] ;  /* 0x00002c00019a7983 */ /* 0x000f680000100800 */
[----:B------:R-:W5:Y:S04]  /*40e0*/  LDL R115, [R1+0x28] ;  /* 0x0000280001737983 */ /* 0x000f680000100800 */
[----:B------:R-:W5:Y:S04]  /*40f0*/  LDL R153, [R1+0x24] ;  /* 0x0000240001997983 */ /* 0x000f680000100800 */
[----:B0-----:R-:W5:Y:S01]  /*4100*/  LDL R114, [R1+0x20] ;  /* 0x0000200001727983 */ /* 0x001f620000100800 */
[----:B------:R-:W-:-:S03]  /*4110*/  SHF.R.U32.HI R113, RZ, 0x2, R150 ;  /* 0x00000002ff717819 */ /* 0x000fc60000011696 */
[----:B------:R-:W5:Y:S01]  /*4120*/  LDL R141, [R1+0x1c] ;  /* 0x00001c00018d7983 */ /* 0x000f620000100800 */
[----:B------:R-:W-:Y:S01]  /*4130*/  IADD3 R112, PT, PT, R113, R150, RZ ;  /* 0x0000009671707210 */ /* 0x000fe20007ffe0ff */
[----:B------:R-:W-:-:S03]  /*4140*/  FFMA.FTZ R158, R76, -R158, R152 ;  /* 0x8000009e4c9e7223 */ /* 0x000fc60000010098 */
[----:B------:R-:W-:Y:S01]  /*4150*/  LEA R112, R112, R151, 0x3 ;  /* 0x0000009770707211 */ /* 0x000fe200078e18ff */
[----:B------:R-:W-:Y:S06]  /*4160*/  BAR.SYNC.DEFER_BLOCKING 0x0 ;  /* 0x0000000000007b1d */ /* 0x000fec0000010000 */
[----:B------:R-:W0:Y:S02]  /*4170*/  LDS R112, [R112+0x4764] ;  /* 0x0047640070707984 */ /* 0x000e240000000800 */
[----:B0-----:R-:W-:-:S04]  /*4180*/  FFMA.FTZ R112, R112, R4, R5 ;  /* 0x0000000470707223 */ /* 0x001fc80000010005 */
[----:B------:R-:W-:-:S04]  /*4190*/  FFMA.FTZ R6, R15, R112, R6 ;  /* 0x000000700f067223 */ /* 0x000fc80000010006 */
[----:B------:R-:W-:Y:S01]  /*41a0*/  FFMA.FTZ R7, R17, R6, R7 ;  /* 0x0000000611077223 */ /* 0x000fe20000010007 */
[----:B--2---:R-:W-:Y:S02]  /*41b0*/  FFMA.FTZ R152, R119, R152, RZ ;  /* 0x0000009877987223 */ /* 0x004fe400000100ff */
[----:B------:R-:W2:Y:S01]  /*41c0*/  LDL R119, [R1+0x18] ;  /* 0x0000180001777983 */ /* 0x000ea20000100800 */
[----:B------:R-:W-:Y:S01]  /*41d0*/  FFMA.FTZ R8, R18, R7, R8 ;  /* 0x0000000712087223 */ /* 0x000fe20000010008 */
[----:B---3--:R-:W-:Y:S02]  /*41e0*/  FFMA.FTZ R152, R118, R134, R152 ;  /* 0x0000008676987223 */ /* 0x008fe40000010098 */
[----:B------:R-:W3:Y:S01]  /*41f0*/  LDL R118, [R1+0x14] ;  /* 0x0000140001767983 */ /* 0x000ee20000100800 */
[----:B------:R-:W-:Y:S01]  /*4200*/  FFMA.FTZ R9, R19, R8, R9 ;  /* 0x0000000813097223 */ /* 0x000fe20000010009 */
[----:B----4-:R-:W-:Y:S01]  /*4210*/  FFMA.FTZ R152, R117, R135, R152 ;  /* 0x0000008775987223 */ /* 0x010fe20000010098 */
[----:B------:R-:W-:Y:S01]  /*4220*/  SHF.L.U32 R15, R150, 0x4, RZ ;  /* 0x00000004960f7819 */ /* 0x000fe200000006ff */
[----:B------:R-:W4:Y:S01]  /*4230*/  LDL R117, [R1+0x10] ;  /* 0x0000100001757983 */ /* 0x000f220000100800 */
[----:B------:R-:W-:Y:S01]  /*4240*/  FFMA.FTZ R131, R89, -R131, R147 ;  /* 0x8000008359837223 */ /* 0x000fe20000010093 */
[----:B-----5:R-:W-:Y:S01]  /*4250*/  FFMA.FTZ R152, R116, R136, R152 ;  /* 0x0000008874987223 */ /* 0x020fe20000010098 */
[----:B------:R-:W-:Y:S01]  /*4260*/  FFMA.FTZ R134, R77, -R157, R134 ;  /* 0x8000009d4d867223 */ /* 0x000fe20000010086 */
[----:B------:R-:W5:Y:S02]  /*4270*/  LDL R116, [R1+0xc] ;  /* 0x00000c0001747983 */ /* 0x000f640000100800 */
[----:B------:R-:W-:-:S04]  /*4280*/  FFMA.FTZ R5, R155, R137, R152 ;  /* 0x000000899b057223 */ /* 0x000fc80000010098 */
[----:B------:R-:W-:-:S04]  /*4290*/  FFMA.FTZ R4, R154, R138, R5 ;  /* 0x0000008a9a047223 */ /* 0x000fc80000010005 */
[----:B------:R-:W-:Y:S02]  /*42a0*/  FFMA.FTZ R5, R115, R139, R4 ;  /* 0x0000008b73057223 */ /* 0x000fe40000010004 */
[----:B------:R-:W5:Y:S02]  /*42b0*/  LDL R115, [R1+0x8] ;  /* 0x0000080001737983 */ /* 0x000f640000100800 */
[----:B------:R-:W-:-:S04]  /*42c0*/  FFMA.FTZ R5, R153, R140, R5 ;  /* 0x0000008c99057223 */ /* 0x000fc80000010005 */
[----:B------:R-:W-:Y:S02]  /*42d0*/  FFMA.FTZ R4, R114, R142, R5 ;  /* 0x0000008e72047223 */ /* 0x000fe40000010005 */
[----:B------:R-:W5:Y:S01]  /*42e0*/  LDL R114, [R1+0x4] ;  /* 0x0000040001727983 */ /* 0x000f620000100800 */
[----:B------:R-:W-:-:S04]  /*42f0*/  FFMA.FTZ R10, R20, R9, R10 ;  /* 0x00000009140a7223 */ /* 0x000fc8000001000a */
        /* <DEDUP_REMOVED lines=8> */
[----:B------:R-:W-:-:S04]  /*4380*/  FFMA.FTZ R161, R92, R27, R161 ;  /* 0x0000001b5ca17223 */ /* 0x000fc800000100a1 */
[----:B------:R-:W-:-:S04]  /*4390*/  FFMA.FTZ R93, R93, R161, R162 ;  /* 0x000000a15d5d7223 */ /* 0x000fc800000100a2 */
[----:B------:R-:W-:Y:S01]  /*43a0*/  FFMA.FTZ R17, R94, R93, R164 ;  /* 0x0000005d5e117223 */ /* 0x000fe200000100a4 */
[----:B------:R-:W-:-:S04]  /*43b0*/  MOV R14, UR8 ;  /* 0x00000008000e7c02 */ /* 0x000fc80008000f00 */
[----:B------:R-:W-:Y:S01]  /*43c0*/  @!P2 LEA R21, R14, R151, 0x3 ;  /* 0x000000970e15a211 */ /* 0x000fe200078e18ff */
[----:B------:R-:W-:Y:S01]  /*43d0*/  FMUL.FTZ R14, R109, R93 ;  /* 0x0000005d6d0e7220 */ /* 0x000fe20000410000 */
[----:B------:R-:W-:Y:S01]  /*43e0*/  LEA.HI R20, R15, R15, RZ, 0x1b ;  /* 0x0000000f0f147211 */ /* 0x000fe200078fd8ff */
[----:B------:R-:W-:Y:S01]  /*43f0*/  FFMA.FTZ R3, R78, -R3, R135 ;  /* 0x800000034e037223 */ /* 0x000fe20000010087 */
[----:B------:R-:W-:Y:S01]  /*4400*/  FFMA.FTZ R2, R79, -R2, R136 ;  /* 0x800000024f027223 */ /* 0x000fe20000010088 */
[----:B------:R-:W-:Y:S01]  /*4410*/  FMUL.FTZ R92, R107, R27 ;  /* 0x0000001b6b5c7220 */ /* 0x000fe20000410000 */
[----:B------:R-:W-:Y:S01]  /*4420*/  FFMA.FTZ R0, R80, -R0, R137 ;  /* 0x8000000050007223 */ /* 0x000fe20000010089 */
[----:B------:R-:W-:Y:S01]  /*4430*/  FMUL.FTZ R25, R106, R26 ;  /* 0x0000001a6a197220 */ /* 0x000fe20000410000 */
[----:B-1----:R0:W-:Y:S01]  /*4440*/  @!P2 STS.64 [R21+0x5660], R110 ;  /* 0x0056606e1500a388 */ /* 0x0021e20000000a00 */
[----:B------:R-:W-:Y:S01]  /*4450*/  LEA R20, R20, R151, 0x2 ;  /* 0x0000009714147211 */ /* 0x000fe200078e10ff */
[----:B------:R-:W-:Y:S01]  /*4460*/  FFMA.FTZ R123, R81, -R123, R138 ;  /* 0x8000007b517b7223 */ /* 0x000fe2000001008a */
[----:B------:R-:W-:Y:S01]  /*4470*/  FFMA.FTZ R124, R82, -R124, R139 ;  /* 0x8000007c527c7223 */ /* 0x000fe2000001008b */
[----:B------:R-:W-:Y:S01]  /*4480*/  FFMA.FTZ R125, R83, -R125, R140 ;  /* 0x8000007d537d7223 */ /* 0x000fe2000001008c */
[----:B------:R-:W1:Y:S01]  /*4490*/  S2UR UR21, SR_CTAID.X ;  /* 0x00000000001579c3 */ /* 0x000e620000002500 */
[----:B------:R-:W-:Y:S01]  /*44a0*/  FFMA.FTZ R126, R84, -R126, R142 ;  /* 0x8000007e547e7223 */ /* 0x000fe2000001008e */
[----:B0-----:R-:W-:Y:S01]  /*44b0*/  FMUL.FTZ R21, R75, R92 ;  /* 0x0000005c4b157220 */ /* 0x001fe20000410000 */
[----:B------:R-:W-:Y:S01]  /*44c0*/  FMUL.FTZ R111, R68, R25 ;  /* 0x00000019446f7220 */ /* 0x000fe20000410000 */
[----:B------:R-:W-:Y:S01]  /*44d0*/  FFMA.FTZ R127, R85, -R127, R143 ;  /* 0x8000007f557f7223 */ /* 0x000fe2000001008f */
[----:B------:R-:W-:Y:S01]  /*44e0*/  FFMA.FTZ R128, R86, -R128, R144 ;  /* 0x8000008056807223 */ /* 0x000fe20000010090 */
[----:B------:R-:W-:Y:S01]  /*44f0*/  FMUL.FTZ R110, R97, R7 ;  /* 0x00000007616e7220 */ /* 0x000fe20000410000 */
[----:B------:R-:W-:Y:S01]  /*4500*/  FFMA.FTZ R129, R87, -R129, R145 ;  /* 0x8000008157817223 */ /* 0x000fe20000010091 */
[----:B------:R-:W-:Y:S01]  /*4510*/  FFMA.FTZ R23, R91, -R133, R149 ;  /* 0x800000855b177223 */ /* 0x000fe20000010095 */
[----:B------:R-:W-:Y:S01]  /*4520*/  USHF.R.S32.HI UR10, URZ, 0x1f, UR11 ;  /* 0x0000001fff0a7899 */ /* 0x000fe2000801140b */
[----:B------:R-:W-:Y:S01]  /*4530*/  FFMA.FTZ R130, R88, -R130, R146 ;  /* 0x8000008258827223 */ /* 0x000fe20000010092 */
[----:B------:R-:W-:-:S02]  /*4540*/  ULEA UR30, UR12, 0xfffff800, 0xb ;  /* 0xfffff8000c1e7891 */ /* 0x000fc4000f8e58ff */
[----:B------:R-:W-:Y:S01]  /*4550*/  UIMAD UR10, UR10, UR42, URZ ;  /* 0x0000002a0a0a72a4 */ /* 0x000fe2000f8e02ff */
[----:B------:R-:W-:-:S03]  /*4560*/  FFMA.FTZ R132, R90, -R132, R148 ;  /* 0x800000845a847223 */ /* 0x000fc60000010094 */
[----:B------:R-:W-:Y:S01]  /*4570*/  UIMAD UR10, UR11, UR43, UR10 ;  /* 0x0000002b0b0a72a4 */ /* 0x000fe2000f8e020a */
[----:B------:R-:W-:Y:S01]  /*4580*/  BSSY.RECONVERGENT B0, `(.L_x_2525) ;  /* 0x000007d000007945 */ /* 0x000fe20003800200 */
[----:B--2---:R-:W-:-:S04]  /*4590*/  FFMA.FTZ R4, R119, R144, R5 ;  /* 0x0000009077047223 */ /* 0x004fc80000010005 */
[----:B---3--:R-:W-:-:S04]  /*45a0*/  FFMA.FTZ R5, R118, R145, R4 ;  /* 0x0000009176057223 */ /* 0x008fc80000010004 */
[----:B----4-:R-:W-:Y:S01]  /*45b0*/  FFMA.FTZ R4, R117, R146, R5 ;  /* 0x0000009275047223 */ /* 0x010fe20000010005 */
[----:B------:R-:W-:-:S03]  /*45c0*/  FMUL.FTZ R5, R120, R17 ;  /* 0x0000001178057220 */ /* 0x000fc60000410000 */
[----:B-----5:R-:W-:Y:S01]  /*45d0*/  FFMA.FTZ R147, R116, R147, R4 ;  /* 0x0000009374937223 */ /* 0x020fe20000010004 */
[----:B------:R-:W-:Y:S01]  /*45e0*/  LEA.HI R4, R150, R15, RZ, 0x1f ;  /* 0x0000000f96047211 */ /* 0x000fe200078ff8ff */
[----:B------:R-:W-:Y:S02]  /*45f0*/  FMUL.FTZ R15, R108, R161 ;  /* 0x000000a16c0f7220 */ /* 0x000fe40000410000 */
[----:B------:R-:W-:Y:S01]  /*4600*/  FFMA.FTZ R18, R115, R148, R147 ;  /* 0x0000009473127223 */ /* 0x000fe20000010093 */
[----:B------:R-:W-:Y:S01]  /*4610*/  LEA R115, R4, R151, 0x2 ;  /* 0x0000009704737211 */ /* 0x000fe200078e10ff */
[-C--:B------:R-:W-:Y:S01]  /*4620*/  FMUL.FTZ R4, R72, R5.reuse ;  /* 0x0000000548047220 */ /* 0x080fe20000410000 */
[----:B------:R-:W-:Y:S01]  /*4630*/  FFMA.FTZ R5, R158, R5, RZ ;  /* 0x000000059e057223 */ /* 0x000fe200000100ff */
[----:B------:R-:W-:-:S03]  /*4640*/  FMUL.FTZ R19, R74, R15 ;  /* 0x0000000f4a137220 */ /* 0x000fc60000410000 */
[----:B------:R-:W-:-:S04]  /*4650*/  FFMA.FTZ R22, R134, R14, R5 ;  /* 0x0000000e86167223 */ /* 0x000fc80000010005 */
[----:B------:R-:W-:Y:S01]  /*4660*/  FFMA.FTZ R15, R3, R15, R22 ;  /* 0x0000000f030f7223 */ /* 0x000fe20000010016 */
[----:B------:R-:W-:-:S03]  /*4670*/  FMUL.FTZ R5, R73, R14 ;  /* 0x0000000e49057220 */ /* 0x000fc60000410000 */
[----:B------:R-:W-:Y:S01]  /*4680*/  FFMA.FTZ R15, R2, R92, R15 ;  /* 0x0000005c020f7223 */ /* 0x000fe2000001000f */
[----:B------:R0:W-:Y:S01]  /*4690*/  STS [R115+0x2110], R4 ;  /* 0x0021100473007388 */ /* 0x0001e20000000800 */
[----:B------:R-:W-:Y:S01]  /*46a0*/  FMUL.FTZ R14, R105, R16 ;  /* 0x00000010690e7220 */ /* 0x000fe20000410000 */
[----:B------:R-:W-:Y:S02]  /*46b0*/  FMUL.FTZ R117, R104, R24 ;  /* 0x0000001868757220 */ /* 0x000fe40000410000 */
[----:B------:R2:W-:Y:S01]  /*46c0*/  STS [R20+0x2114], R5 ;  /* 0x0021140514007388 */ /* 0x0005e20000000800 */
[----:B0-----:R-:W-:Y:S01]  /*46d0*/  FFMA.FTZ R4, R0, R25, R15 ;  /* 0x0000001900047223 */ /* 0x001fe2000001000f */
[----:B------:R-:W-:-:S03]  /*46e0*/  FMUL.FTZ R115, R69, R14 ;  /* 0x0000000e45737220 */ /* 0x000fc60000410000 */
[----:B--2---:R-:W-:Y:S01]  /*46f0*/  FFMA.FTZ R5, R123, R14, R4 ;  /* 0x0000000e7b057223 */ /* 0x004fe20000010004 */
[----:B------:R-:W-:-:S03]  /*4700*/  FMUL.FTZ R22, R103, R13 ;  /* 0x0000000d67167220 */ /* 0x000fc60000410000 */
[-C--:B------:R-:W-:Y:S01]  /*4710*/  FFMA.FTZ R14, R124, R117.reuse, R5 ;  /* 0x000000757c0e7223 */ /* 0x080fe20000010005 */
[----:B------:R0:W-:Y:S01]  /*4720*/  STS [R20+0x211c], R21 ;  /* 0x00211c1514007388 */ /* 0x0001e20000000800 */
[----:B------:R-:W1:Y:S01]  /*4730*/  LDC.64 R4, c[0x0][0x4b8] ;  /* 0x00012e00ff047b82 */ /* 0x000e620000000a00 */
[----:B------:R-:W-:Y:S01]  /*4740*/  FMUL.FTZ R119, R102, R12 ;  /* 0x0000000c66777220 */ /* 0x000fe20000410000 */
[----:B------:R-:W-:Y:S01]  /*4750*/  FMUL.FTZ R15, R70, R117 ;  /* 0x00000075460f7220 */ /* 0x000fe20000410000 */
[-C--:B------:R-:W-:Y:S01]  /*4760*/  FMUL.FTZ R25, R71, R22.reuse ;  /* 0x0000001647197220 */ /* 0x080fe20000410000 */
[----:B0-----:R-:W-:Y:S01]  /*4770*/  FFMA.FTZ R21, R125, R22, R14 ;  /* 0x000000167d157223 */ /* 0x001fe2000001000e */
[----:B------:R-:W-:-:S03]  /*4780*/  FMUL.FTZ R22, R101, R11 ;  /* 0x0000000b65167220 */ /* 0x000fc60000410000 */
[----:B------:R-:W-:Y:S01]  /*4790*/  FFMA.FTZ R14, R126, R119, R21 ;  /* 0x000000777e0e7223 */ /* 0x000fe20000010015 */
[----:B------:R0:W-:Y:S01]  /*47a0*/  STS [R20+0x2128], R15 ;  /* 0x0021280f14007388 */ /* 0x0001e20000000800 */
[----:B------:R-:W-:Y:S02]  /*47b0*/  FMUL.FTZ R117, R100, R10 ;  /* 0x0000000a64757220 */ /* 0x000fe40000410000 */
[----:B0-----:R-:W-:-:S04]  /*47c0*/  FFMA.FTZ R15, R127, R22, R14 ;  /* 0x000000167f0f7223 */ /* 0x001fc8000001000e */
[-C--:B------:R-:W-:Y:S01]  /*47d0*/  FFMA.FTZ R94, R128, R117.reuse, R15 ;  /* 0x00000075805e7223 */ /* 0x080fe2000001000f */
[----:B------:R-:W-:Y:S02]  /*47e0*/  HFMA2 R15, -RZ, RZ, 0, 0 ;  /* 0x00000000ff0f7431 */ /* 0x000fe400000001ff */
[----:B------:R-:W-:Y:S01]  /*47f0*/  FMUL.FTZ R21, R66, R117 ;  /* 0x0000007542157220 */ /* 0x000fe20000410000 */
[----:B------:R-:W-:Y:S01]  /*4800*/  MOV R14, R150 ;  /* 0x00000096000e7202 */ /* 0x000fe20000000f00 */
[----:B------:R0:W-:Y:S01]  /*4810*/  STS [R20+0x2120], R111 ;  /* 0x0021206f14007388 */ /* 0x0001e20000000800 */
[----:B------:R-:W-:-:S03]  /*4820*/  FMUL.FTZ R92, R99, R9 ;  /* 0x00000009635c7220 */ /* 0x000fc60000410000 */
[----:B------:R2:W-:Y:S01]  /*4830*/  STS [R20+0x2124], R115 ;  /* 0x0021247314007388 */ /* 0x0005e20000000800 */
[----:B-1----:R-:W-:-:S03]  /*4840*/  IMAD.WIDE.U32 R14, R4, UR21, R14 ;  /* 0x00000015040e7c25 */ /* 0x002fc6000f8e000e */
[----:B------:R1:W-:Y:S01]  /*4850*/  STS [R20+0x2138], R21 ;  /* 0x0021381514007388 */ /* 0x0003e20000000800 */
[----:B0-----:R-:W-:-:S03]  /*4860*/  FMUL.FTZ R111, R64, R119 ;  /* 0x00000077406f7220 */ /* 0x001fc60000410000 */
[----:B------:R0:W-:Y:S01]  /*4870*/  STS [R20+0x2118], R19 ;  /* 0x0021181314007388 */ /* 0x0001e20000000800 */
[----:B--2---:R-:W-:Y:S01]  /*4880*/  FMUL.FTZ R115, R65, R22 ;  /* 0x0000001641737220 */ /* 0x004fe20000410000 */
[----:B------:R-:W-:Y:S02]  /*4890*/  FMUL.FTZ R22, R95, R112 ;  /* 0x000000705f167220 */ /* 0x000fe40000410000 */
[----:B------:R2:W-:Y:S01]  /*48a0*/  STS [R20+0x212c], R25 ;  /* 0x00212c1914007388 */ /* 0x0005e20000000800 */
[----:B-1----:R-:W-:Y:S02]  /*48b0*/  IMAD R21, R5, UR21, RZ ;  /* 0x0000001505157c24 */ /* 0x002fe4000f8e02ff */
[----:B0-----:R-:W-:Y:S01]  /*48c0*/  FMUL.FTZ R19, R98, R8 ;  /* 0x0000000862137220 */ /* 0x001fe20000410000 */
[----:B------:R0:W-:Y:S01]  /*48d0*/  STS [R20+0x2130], R111 ;  /* 0x0021306f14007388 */ /* 0x0001e20000000800 */
[----:B--2---:R-:W-:-:S03]  /*48e0*/  FMUL.FTZ R25, R96, R6 ;  /* 0x0000000660197220 */ /* 0x004fc60000410000 */
[----:B------:R1:W-:Y:S01]  /*48f0*/  STS [R20+0x2134], R115 ;  /* 0x0021347314007388 */ /* 0x0003e20000000800 */
[----:B------:R-:W-:Y:S01]  /*4900*/  FMUL.FTZ R119, R67, R92 ;  /* 0x0000005c43777220 */ /* 0x000fe20000410000 */
[----:B------:R-:W-:Y:S01]  /*4910*/  FMUL.FTZ R133, R60, R19 ;  /* 0x000000133c857220 */ /* 0x000fe20000410000 */
[----:B------:R-:W-:Y:S01]  /*4920*/  FMUL.FTZ R117, R63, R22 ;  /* 0x000000163f757220 */ /* 0x000fe20000410000 */
[----:B------:R-:W-:Y:S01]  /*4930*/  IADD3 R15, PT, PT, R15, R21, RZ ;  /* 0x000000150f0f7210 */ /* 0x000fe20007ffe0ff */
[----:B0-----:R-:W-:Y:S01]  /*4940*/  FMUL.FTZ R111, R61, R110 ;  /* 0x0000006e3d6f7220 */ /* 0x001fe20000410000 */
[----:B------:R-:W-:Y:S01]  /*4950*/  MOV R21, UR42 ;  /* 0x0000002a00157c02 */ /* 0x000fe20008000f00 */
[----:B------:R-:W-:Y:S01]  /*4960*/  FFMA.FTZ R5, R129, R92, R94 ;  /* 0x0000005c81057223 */ /* 0x000fe2000001005e */
[----:B-1----:R-:W-:Y:S01]  /*4970*/  FMUL.FTZ R115, R62, R25 ;  /* 0x000000193e737220 */ /* 0x002fe20000410000 */
[----:B------:R-:W-:Y:S02]  /*4980*/  STS [R20+0x213c], R119 ;  /* 0x00213c7714007388 */ /* 0x000fe40000000800 */
[----:B------:R-:W-:Y:S01]  /*4990*/  FFMA.FTZ R4, R130, R19, R5 ;  /* 0x0000001382047223 */ /* 0x000fe20000010005 */
[----:B------:R-:W-:Y:S01]  /*49a0*/  IMAD.WIDE.U32 R14, R21, UR11, R14 ;  /* 0x0000000b150e7c25 */ /* 0x000fe2000f8e000e */
[----:B------:R-:W-:Y:S04]  /*49b0*/  STS [R20+0x2140], R133 ;  /* 0x0021408514007388 */ /* 0x000fe80000000800 */
[----:B------:R-:W-:Y:S04]  /*49c0*/  STS [R20+0x2144], R111 ;  /* 0x0021446f14007388 */ /* 0x000fe80000000800 */
[----:B------:R-:W-:Y:S04]  /*49d0*/  STS [R20+0x2148], R115 ;  /* 0x0021487314007388 */ /* 0x000fe80000000800 */
[----:B------:R0:W-:Y:S01]  /*49e0*/  STS [R20+0x214c], R117 ;  /* 0x00214c7514007388 */ /* 0x0001e20000000800 */
[----:B------:R-:W-:Y:S01]  /*49f0*/  FMUL.FTZ R21, R6, UR26 ;  /* 0x0000001a06157c20 */ /* 0x000fe20008410000 */
[----:B------:R-:W-:Y:S01]  /*4a00*/  FFMA.FTZ R5, R131, R110, R4 ;  /* 0x0000006e83057223 */ /* 0x000fe20000010004 */
[----:B------:R-:W-:-:S02]  /*4a10*/  IADD3 R4, P3, PT, R14, UR30, RZ ;  /* 0x0000001e0e047c10 */ /* 0x000fc4000ff7e0ff */
[C---:B------:R-:W-:Y:S01]  /*4a20*/  FMUL.FTZ R21, R132.reuse, R21 ;  /* 0x0000001584157220 */ /* 0x040fe20000410000 */
[----:B------:R-:W-:Y:S01]  /*4a30*/  FFMA.FTZ R132, R132, R25, R5 ;  /* 0x0000001984847223 */ /* 0x000fe20000010005 */
[----:B------:R-:W-:Y:S01]  /*4a40*/  IADD3.X R5, PT, PT, R15, UR10, RZ, P3, !PT ;  /* 0x0000000a0f057c10 */ /* 0x000fe20009ffe4ff */
[----:B0-----:R-:W-:Y:S01]  /*4a50*/  FMUL.FTZ R20, R112, UR26 ;  /* 0x0000001a70147c20 */ /* 0x001fe20008410000 */
[----:B------:R-:W-:-:S03]  /*4a60*/  IADD3 R15, PT, PT, R150, 0x80, RZ ;  /* 0x00000080960f7810 */ /* 0x000fc60007ffe0ff */
[C---:B------:R-:W-:Y:S01]  /*4a70*/  FMUL.FTZ R20, R23.reuse, R20 ;  /* 0x0000001417147220 */ /* 0x040fe20000410000 */
[----:B------:R-:W-:Y:S01]  /*4a80*/  FFMA.FTZ R23, R23, R22, R132 ;  /* 0x0000001617177223 */ /* 0x000fe20000010084 */
[----:B------:R-:W-:-:S04]  /*4a90*/  LEA.HI R22, R15, R150, RZ, 0x1b ;  /* 0x000000960f167211 */ /* 0x000fc800078fd8ff */
[----:B------:R-:W-:Y:S01]  /*4aa0*/  LEA R111, R22, R151, 0x2 ;  /* 0x00000097166f7211 */ /* 0x000fe200078e10ff */
[----:B------:R-:W-:Y:S01]  /*4ab0*/  BAR.SYNC.DEFER_BLOCKING 0x0 ;  /* 0x0000000000007b1d */ /* 0x000fe20000010000 */
[----:B------:R-:W-:Y:S01]  /*4ac0*/  FMUL.FTZ R19, R90, R6 ;  /* 0x000000065a137220 */ /* 0x000fe20000410000 */
[----:B------:R-:W-:Y:S01]  /*4ad0*/  FMUL.FTZ R6, R91, R112 ;  /* 0x000000705b067220 */ /* 0x000fe20000410000 */
[----:B------:R-:W-:-:S04]  /*4ae0*/  LOP3.LUT R112, R150, UR30, RZ, 0xfc, !PT ;  /* 0x0000001e96707c12 */ /* 0x000fc8000f8efcff */
[----:B------:R-:W-:Y:S01]  /*4af0*/  IADD3 R112, PT, PT, -R112, UR50, RZ ;  /* 0x0000003270707c10 */ /* 0x000fe2000fffe1ff */
[----:B------:R-:W0:Y:S01]  /*4b00*/  LDS R111, [R111+0x2310] ;  /* 0x002310006f6f7984 */ /* 0x000e220000000800 */
[----:B------:R-:W-:Y:S02]  /*4b10*/  MOV R25, UR44 ;  /* 0x0000002c00197c02 */ /* 0x000fe40008000f00 */
[----:B------:R-:W-:Y:S02]  /*4b20*/  ISETP.GE.AND P6, PT, R112, 0x1, PT ;  /* 0x000000017000780c */ /* 0x000fe40003fc6270 */
[----:B------:R-:W-:Y:S01]  /*4b30*/  MOV R91, UR45 ;  /* 0x0000002d005b7c02 */ /* 0x000fe20008000f00 */
[----:B------:R-:W-:Y:S01]  /*4b40*/  IMAD.WIDE.U32 R14, R25, UR8, R4 ;  /* 0x00000008190e7c25 */ /* 0x000fe2000f8e0004 */
[----:B------:R-:W-:-:S03]  /*4b50*/  IADD3 R5, PT, PT, R150, 0x100, RZ ;  /* 0x0000010096057810 */ /* 0x000fc60007ffe0ff */
[----:B------:R-:W-:Y:S01]  /*4b60*/  IMAD R25, R91, UR8, R15 ;  /* 0x000000085b197c24 */ /* 0x000fe2000f8e020f */
[----:B------:R-:W-:Y:S02]  /*4b70*/  LEA R4, P3, R14, UR46, 0x2 ;  /* 0x0000002e0e047c11 */ /* 0x000fe4000f8610ff */
[----:B------:R-:W-:Y:S02]  /*4b80*/  IADD3 R15, PT, PT, R150, 0x180, RZ ;  /* 0x00000180960f7810 */ /* 0x000fe40007ffe0ff */
[-C--:B------:R-:W-:Y:S01]  /*4b90*/  LEA.HI R22, R5, R150.reuse, RZ, 0x1b ;  /* 0x0000009605167211 */ /* 0x080fe200078fd8ff */
[----:B------:R-:W-:Y:S01]  /*4ba0*/  FFMA.FTZ R18, R114, R149, R18 ;  /* 0x0000009572127223 */ /* 0x000fe20000010012 */
[----:B------:R-:W-:Y:S01]  /*4bb0*/  LEA.HI.X R5, R14, UR47, R25, 0x2, P3 ;  /* 0x0000002f0e057c11 */ /* 0x000fe200098f1419 */
[----:B------:R-:W-:Y:S01]  /*4bc0*/  FMUL.FTZ R14, R89, R7 ;  /* 0x00000007590e7220 */ /* 0x000fe20000410000 */
[----:B------:R-:W-:Y:S01]  /*4bd0*/  LEA.HI R116, R15, R150, RZ, 0x1b ;  /* 0x000000960f747211 */ /* 0x000fe200078fd8ff */
[----:B------:R-:W-:Y:S01]  /*4be0*/  FMUL.FTZ R114, R7, UR26 ;  /* 0x0000001a07727c20 */ /* 0x000fe20008410000 */
        /* <DEDUP_REMOVED lines=22> */
.L_x_2526:
[----:B------:R-:W-:Y:S05]  /*4d50*/  BSYNC.RECONVERGENT B0 ;  /* 0x0000000000007941 */ /* 0x000fea0003800200 */
.L_x_2525:
[----:B------:R-:W-:Y:S04]  /*4d60*/  BSSY.RECONVERGENT B0, `(.L_x_2527) ;  /* 0x0000003000007945 */ /* 0x000fe80003800200 */
[----:B------:R-:W-:Y:S05]  /*4d70*/  @!P3 BRA `(.L_x_2528) ;  /* 0x000000000004b947 */ /* 0x000fea0003800000 */
[----:B0-----:R2:W-:Y:S02]  /*4d80*/  REDG.E.ADD.F32.FTZ.RN.STRONG.GPU desc[UR28][R4.64+0x200], R111 ;  /* 0x0002006f040079a6 */ /* 0x0015e4000c12f31c */
.L_x_2528:
[----:B------:R-:W-:Y:S05]  /*4d90*/  BSYNC.RECONVERGENT B0 ;  /* 0x0000000000007941 */ /* 0x000fea0003800200 */
.L_x_2527:
[----:B0-2---:R0:W2:Y:S01]  /*4da0*/  LDS R111, [R132+0x2510] ;  /* 0x00251000846f7984 */ /* 0x0050a20000000800 */
[----:B------:R-:W-:Y:S01]  /*4db0*/  BSSY.RECONVERGENT B0, `(.L_x_2529) ;  /* 0x0000004000007945 */ /* 0x000fe20003800200 */
[----:B------:R-:W-:-:S03]  /*4dc0*/  LEA R116, R116, R151, 0x2 ;  /* 0x0000009774747211 */ /* 0x000fc600078e10ff */
[----:B------:R-:W-:Y:S05]  /*4dd0*/  @!P4 BRA `(.L_x_2530) ;  /* 0x000000000004c947 */ /* 0x000fea0003800000 */
[----:B--2---:R3:W-:Y:S02]  /*4de0*/  REDG.E.ADD.F32.FTZ.RN.STRONG.GPU desc[UR28][R4.64+0x400], R111 ;  /* 0x0004006f040079a6 */ /* 0x0047e4000c12f31c */
.L_x_2530:
[----:B------:R-:W-:Y:S05]  /*4df0*/  BSYNC.RECONVERGENT B0 ;  /* 0x0000000000007941 */ /* 0x000fea0003800200 */
.L_x_2529:
[----:B-1----:R1:W4:Y:S01]  /*4e00*/  LDS R133, [R116+0x2710] ;  /* 0x0027100074857984 */ /* 0x0023220000000800 */
[----:B------:R-:W-:Y:S01]  /*4e10*/  BSSY.RECONVERGENT B0, `(.L_x_2531) ;  /* 0x0000005000007945 */ /* 0x000fe20003800200 */
[C---:B--23--:R-:W-:Y:S02]  /*4e20*/  IADD3 R111, PT, PT, R150.reuse, 0x200, RZ ;  /* 0x00000200966f7810 */ /* 0x04cfe40007ffe0ff */
[----:B------:R-:W-:Y:S01]  /*4e30*/  IADD3 R135, PT, PT, R150, 0x280, RZ ;  /* 0x0000028096877810 */ /* 0x000fe20007ffe0ff */
[----:B------:R-:W-:Y:S06]  /*4e40*/  @!P5 BRA `(.L_x_2532) ;  /* 0x000000000004d947 */ /* 0x000fec0003800000 */
[----:B----4-:R2:W-:Y:S02]  /*4e50*/  REDG.E.ADD.F32.FTZ.RN.STRONG.GPU desc[UR28][R4.64+0x600], R133 ;  /* 0x00060085040079a6 */ /* 0x0105e4000c12f31c */
.L_x_2532:
[----:B------:R-:W-:Y:S05]  /*4e60*/  BSYNC.RECONVERGENT B0 ;  /* 0x0000000000007941 */ /* 0x000fea0003800200 */
.L_x_2531:
        /* <DEDUP_REMOVED lines=15> */
.L_x_2534:
[----:B------:R-:W-:Y:S05]  /*4f60*/  BSYNC.RECONVERGENT B0 ;  /* 0x0000000000007941 */ /* 0x000fea0003800200 */
.L_x_2533:
[----:B01----:R0:W1:Y:S01]  /*4f70*/  LDS R133, [R118+0x2b10] ;  /* 0x002b100076857984 */ /* 0x0030620000000800 */
[----:B------:R-:W-:Y:S01]  /*4f80*/  BSSY.RECONVERGENT B0, `(.L_x_2535) ;  /* 0x0000005000007945 */ /* 0x000fe20003800200 */
[----:B------:R-:W-:Y:S02]  /*4f90*/  LEA.HI R116, R135, R150, RZ, 0x1b ;  /* 0x0000009687747211 */ /* 0x000fe400078fd8ff */
[----:B------:R-:W-:Y:S01]  /*4fa0*/  LEA R132, R132, R151, 0x2 ;  /* 0x0000009784847211 */ /* 0x000fe200078e10ff */
[----:B------:R-:W-:Y:S06]  /*4fb0*/  @!P3 BRA `(.L_x_2536) ;  /* 0x000000000004b947 */ /* 0x000fec0003800000 */
[----:B-1----:R2:W-:Y:S02]  /*4fc0*/  REDG.E.ADD.F32.FTZ.RN.STRONG.GPU desc[UR28][R4.64+0xa00], R133 ;  /* 0x000a0085040079a6 */ /* 0x0025e4000c12f31c */
.L_x_2536:
[----:B------:R-:W-:Y:S05]  /*4fd0*/  BSYNC.RECONVERGENT B0 ;  /* 0x0000000000007941 */ /* 0x000fea0003800200 */
.L_x_2535:
[----:B-12---:R1:W2:Y:S01]  /*4fe0*/  LDS R133, [R132+0x2d10] ;  /* 0x002d100084857984 */ /* 0x0062a20000000800 */
[----:B------:R-:W-:Y:S01]  /*4ff0*/  BSSY.RECONVERGENT B0, `(.L_x_2537) ;  /* 0x0000004000007945 */ /* 0x000fe20003800200 */
[----:B------:R-:W-:-:S03]  /*5000*/  LEA R116, R116, R151, 0x2 ;  /* 0x0000009774747211 */ /* 0x000fc600078e10ff */
[----:B------:R-:W-:Y:S05]  /*5010*/  @!P4 BRA `(.L_x_2538) ;  /* 0x000000000004c947 */ /* 0x000fea0003800000 */
[----:B--2---:R3:W-:Y:S02]  /*5020*/  REDG.E.ADD.F32.FTZ.RN.STRONG.GPU desc[UR28][R4.64+0xc00], R133 ;  /* 0x000c0085040079a6 */ /* 0x0047e4000c12f31c */
.L_x_2538:
[----:B------:R-:W-:Y:S05]  /*5030*/  BSYNC.RECONVERGENT B0 ;  /* 0x0000000000007941 */ /* 0x000fea0003800200 */
.L_x_2537:
[----:B--23--:R2:W3:Y:S01]  /*5040*/  LDS R133, [R116+0x2f10] ;  /* 0x002f100074857984 */ /* 0x00c4e20000000800 */
[----:B------:R-:W-:Y:S01]  /*5050*/  BSSY.RECONVERGENT B0, `(.L_x_2539) ;  /* 0x0000005000007945 */ /* 0x000fe20003800200 */
[C---:B------:R-:W-:Y:S02]  /*5060*/  LOP3.LUT R135, R150.reuse, 0x400, RZ, 0xfc, !PT ;  /* 0x0000040096877812 */ /* 0x040fe400078efcff */
[----:B------:R-:W-:Y:S01]  /*5070*/  IADD3 R137, PT, PT, R150, 0x480, RZ ;  /* 0x0000048096897810 */ /* 0x000fe20007ffe0ff */
[----:B------:R-:W-:Y:S06]  /*5080*/  @!P5 BRA `(.L_x_2540) ;  /* 0x000000000004d947 */ /* 0x000fec0003800000 */
[----:B---3--:R4:W-:Y:S02]  /*5090*/  REDG.E.ADD.F32.FTZ.RN.STRONG.GPU desc[UR28][R4.64+0xe00], R133 ;  /* 0x000e0085040079a6 */ /* 0x0089e4000c12f31c */
.L_x_2540:
[----:B------:R-:W-:Y:S05]  /*50a0*/  BSYNC.RECONVERGENT B0 ;  /* 0x0000000000007941 */ /* 0x000fea0003800200 */
.L_x_2539:
        /* <DEDUP_REMOVED lines=15> */
.L_x_2542:
[----:B------:R-:W-:Y:S05]  /*51a0*/  BSYNC.RECONVERGENT B0 ;  /* 0x0000000000007941 */ /* 0x000fea0003800200 */
.L_x_2541:
[----:B0-2---:R0:W1:Y:S01]  /*51b0*/  LDS R133, [R118+0x3310] ;  /* 0x0033100076857984 */ /* 0x0050620000000800 */
[----:B------:R-:W-:Y:S01]  /*51c0*/  BSSY.RECONVERGENT B0, `(.L_x_2543) ;  /* 0x0000005000007945 */ /* 0x000fe20003800200 */
[----:B------:R-:W-:Y:S02]  /*51d0*/  LEA.HI R116, R135, R150, RZ, 0x1b ;  /* 0x0000009687747211 */ /* 0x000fe400078fd8ff */
[----:B------:R-:W-:Y:S01]  /*51e0*/  LEA R132, R132, R151, 0x2 ;  /* 0x0000009784847211 */ /* 0x000fe200078e10ff */
[----:B------:R-:W-:Y:S06]  /*51f0*/  @!P3 BRA `(.L_x_2544) ;  /* 0x000000000004b947 */ /* 0x000fec0003800000 */
[----:B-1----:R2:W-:Y:S02]  /*5200*/  REDG.E.ADD.F32.FTZ.RN.STRONG.GPU desc[UR28][R4.64+0x1200], R133 ;  /* 0x00120085040079a6 */ /* 0x0025e4000c12f31c */
.L_x_2544:
[----:B------:R-:W-:Y:S05]  /*5210*/  BSYNC.RECONVERGENT B0 ;  /* 0x0000000000007941 */ /* 0x000fea0003800200 */
.L_x_2543:
[----:B-12---:R1:W2:Y:S01]  /*5220*/  LDS R133, [R132+0x3510] ;  /* 0x0035100084857984 */ /* 0x0062a20000000800 */
[----:B------:R-:W-:Y:S01]  /*5230*/  BSSY.RECONVERGENT B0, `(.L_x_2545) ;  /* 0x0000004000007945 */ /* 0x000fe20003800200 */
[----:B------:R-:W-:-:S03]  /*5240*/  LEA R116, R116, R151, 0x2 ;  /* 0x0000009774747211 */ /* 0x000fc600078e10ff */
[----:B------:R-:W-:Y:S05]  /*5250*/  @!P4 BRA `(.L_x_2546) ;  /* 0x000000000004c947 */ /* 0x000fea0003800000 */
[----:B--2---:R3:W-:Y:S02]  /*5260*/  REDG.E.ADD.F32.FTZ.RN.STRONG.GPU desc[UR28][R4.64+0x1400], R133 ;  /* 0x00140085040079a6 */ /* 0x0047e4000c12f31c */
.L_x_2546:
[----:B------:R-:W-:Y:S05]  /*5270*/  BSYNC.RECONVERGENT B0 ;  /* 0x0000000000007941 */ /* 0x000fea0003800200 */
.L_x_2545:
[----:B--23--:R2:W3:Y:S01]  /*5280*/  LDS R133, [R116+0x3710] ;  /* 0x0037100074857984 */ /* 0x00c4e20000000800 */
[----:B------:R-:W-:Y:S01]  /*5290*/  BSSY.RECONVERGENT B0, `(.L_x_2547) ;  /* 0x0000005000007945 */ /* 0x000fe20003800200 */
[C---:B------:R-:W-:Y:S02]  /*52a0*/  IADD3 R135, PT, PT, R150.reuse, 0x600, RZ ;  /* 0x0000060096877810 */ /* 0x040fe40007ffe0ff */
[----:B------:R-:W-:Y:S01]  /*52b0*/  IADD3 R137, PT, PT, R150, 0x680, RZ ;  /* 0x0000068096897810 */ /* 0x000fe20007ffe0ff */
[----:B------:R-:W-:Y:S06]  /*52c0*/  @!P5 BRA `(.L_x_2548) ;  /* 0x000000000004d947 */ /* 0x000fec0003800000 */
[----:B---3--:R4:W-:Y:S02]  /*52d0*/  REDG.E.ADD.F32.FTZ.RN.STRONG.GPU desc[UR28][R4.64+0x1600], R133 ;  /* 0x00160085040079a6 */ /* 0x0089e4000c12f31c */
.L_x_2548:
[----:B------:R-:W-:Y:S05]  /*52e0*/  BSYNC.RECONVERGENT B0 ;  /* 0x0000000000007941 */ /* 0x000fea0003800200 */
.L_x_2547:
        /* <DEDUP_REMOVED lines=15> */
.L_x_2550:
[----:B------:R-:W-:Y:S05]  /*53e0*/  BSYNC.RECONVERGENT B0 ;  /* 0x0000000000007941 */ /* 0x000fea0003800200 */
.L_x_2549:
[----:B0-2---:R0:W1:Y:S01]  /*53f0*/  LDS R133, [R118+0x3b10] ;  /* 0x003b100076857984 */ /* 0x0050620000000800 */
[----:B------:R-:W-:Y:S01]  /*5400*/  BSSY.RECONVERGENT B0, `(.L_x_2551) ;  /* 0x0000005000007945 */ /* 0x000fe20003800200 */
[----:B------:R-:W-:Y:S02]  /*5410*/  LEA.HI R112, R135, R150, RZ, 0x1b ;  /* 0x0000009687707211 */ /* 0x000fe400078fd8ff */
[----:B------:R-:W-:Y:S01]  /*5420*/  LEA R132, R132, R151, 0x2 ;  /* 0x0000009784847211 */ /* 0x000fe200078e10ff */
[----:B------:R-:W-:Y:S06]  /*5430*/  @!P3 BRA `(.L_x_2552) ;  /* 0x000000000004b947 */ /* 0x000fec0003800000 */
[----:B-1----:R2:W-:Y:S02]  /*5440*/  REDG.E.ADD.F32.FTZ.RN.STRONG.GPU desc[UR28][R4.64+0x1a00], R133 ;  /* 0x001a0085040079a6 */ /* 0x0025e4000c12f31c */
.L_x_2552:
[----:B------:R-:W-:Y:S05]  /*5450*/  BSYNC.RECONVERGENT B0 ;  /* 0x0000000000007941 */ /* 0x000fea0003800200 */
.L_x_2551:
[----:B-12---:R1:W2:Y:S01]  /*5460*/  LDS R133, [R132+0x3d10] ;  /* 0x003d100084857984 */ /* 0x0062a20000000800 */
[----:B------:R-:W-:Y:S01]  /*5470*/  BSSY.RECONVERGENT B0, `(.L_x_2553) ;  /* 0x0000004000007945 */ /* 0x000fe20003800200 */
[----:B------:R-:W-:-:S03]  /*5480*/  LEA R112, R112, R151, 0x2 ;  /* 0x0000009770707211 */ /* 0x000fc600078e10ff */
[----:B------:R-:W-:Y:S05]  /*5490*/  @!P4 BRA `(.L_x_2554) ;  /* 0x000000000004c947 */ /* 0x000fea0003800000 */
[----:B--2---:R3:W-:Y:S02]  /*54a0*/  REDG.E.ADD.F32.FTZ.RN.STRONG.GPU desc[UR28][R4.64+0x1c00], R133 ;  /* 0x001c0085040079a6 */ /* 0x0047e4000c12f31c */
.L_x_2554:
[----:B------:R-:W-:Y:S05]  /*54b0*/  BSYNC.RECONVERGENT B0 ;  /* 0x0000000000007941 */ /* 0x000fea0003800200 */
.L_x_2553:
[----:B--23--:R2:W3:Y:S01]  /*54c0*/  LDS R133, [R112+0x3f10] ;  /* 0x003f100070857984 */ /* 0x00c4e20000000800 */
[----:B------:R-:W-:Y:S04]  /*54d0*/  BSSY.RECONVERGENT B0, `(.L_x_2555) ;  /* 0x0000003000007945 */ /* 0x000fe80003800200 */
[----:B------:R-:W-:Y:S05]  /*54e0*/  @!P5 BRA `(.L_x_2556) ;  /* 0x000000000004d947 */ /* 0x000fea0003800000 */
[----:B---3--:R4:W-:Y:S02]  /*54f0*/  REDG.E.ADD.F32.FTZ.RN.STRONG.GPU desc[UR28][R4.64+0x1e00], R133 ;  /* 0x001e0085040079a6 */ /* 0x0089e4000c12f31c */
.L_x_2556:
[----:B------:R-:W-:Y:S05]  /*5500*/  BSYNC.RECONVERGENT B0 ;  /* 0x0000000000007941 */ /* 0x000fea0003800200 */
.L_x_2555:
        /* <DEDUP_REMOVED lines=26> */
[----:B------:R-:W-:Y:S01]  /*56b0*/  FFMA.FTZ R31, R95, R6, R31 ;  /* 0x000000065f1f7223 */ /* 0x000fe2000001001f */
[----:B------:R-:W-:Y:S01]  /*56c0*/  FFMA.FTZ R30, R96, R19, R30 ;  /* 0x00000013601e7223 */ /* 0x000fe2000001001e */
[----:B------:R-:W-:Y:S01]  /*56d0*/  FFMA.FTZ R29, R97, R14, R29 ;  /* 0x0000000e611d7223 */ /* 0x000fe2000001001d */
[----:B------:R-:W-:Y:S01]  /*56e0*/  FADD.FTZ R47, R20, R47 ;  /* 0x0000002f142f7221 */ /* 0x000fe20000010000 */
[----:B------:R-:W-:Y:S01]  /*56f0*/  FADD.FTZ R46, R21, R46 ;  /* 0x0000002e152e7221 */ /* 0x000fe20000010000 */
[----:B------:R-:W-:Y:S01]  /*5700*/  FFMA.FTZ R37, R105, R16, R37 ;  /* 0x0000001069257223 */ /* 0x000fe20000010025 */
[----:B--2---:R-:W-:Y:S01]  /*5710*/  ISETP.GT.AND P3, PT, R112, 0x1e, PT ;  /* 0x0000001e7000780c */ /* 0x004fe20003f64270 */
[----:B------:R-:W-:Y:S01]  /*5720*/  FFMA.FTZ R36, R106, R25, R36 ;  /* 0x000000196a247223 */ /* 0x000fe20000010024 */
[----:B------:R-:W-:Y:S01]  /*5730*/  FADD.FTZ R53, R92, R53 ;  /* 0x000000355c357221 */ /* 0x000fe20000010000 */
[----:B------:R-:W-:Y:S01]  /*5740*/  FFMA.FTZ R42, R108, R161, R42 ;  /* 0x000000a16c2a7223 */ /* 0x000fe2000001002a */
[----:B------:R-:W-:Y:S01]  /*5750*/  FADD.FTZ R52, R89, R52 ;  /* 0x0000003459347221 */ /* 0x000fe20000010000 */
[----:B------:R-:W-:Y:S01]  /*5760*/  FFMA.FTZ R41, R109, R0, R41 ;  /* 0x000000006d297223 */ /* 0x000fe20000010029 */
[----:B------:R-:W-:Y:S01]  /*5770*/  FFMA.FTZ R40, R120, R17, R40 ;  /* 0x0000001178287223 */ /* 0x000fe20000010028 */
[----:B------:R-:W-:Y:S01]  /*5780*/  FADD.FTZ R58, R3, R58 ;  /* 0x0000003a033a7221 */ /* 0x000fe20000010000 */
[----:B------:R-:W-:Y:S01]  /*5790*/  FADD.FTZ R57, R134, R57 ;  /* 0x0000003986397221 */ /* 0x000fe20000010000 */
[----:B------:R-:W-:-:S04]  /*57a0*/  FADD.FTZ R56, R7, R56 ;  /* 0x0000003807387221 */ /* 0x000fc80000010000 */
[----:B----4-:R-:W-:Y:S01]  /*57b0*/  @!P3 FADD.FTZ R23, R23, R4 ;  /* 0x000000041717b221 */ /* 0x010fe20000010000 */
[----:B-----5:R-:W-:Y:S01]  /*57c0*/  @!P3 FADD.FTZ R18, R18, R5 ;  /* 0x000000051212b221 */ /* 0x020fe20000010000 */
[----:B------:R-:W-:-:S03]  /*57d0*/  ISETP.GT.AND P3, PT, R112, 0x1d, PT ;  /* 0x0000001d7000780c */ /* 0x000fc60003f64270 */
[----:B------:R-:W2:Y:S04]  /*57e0*/  SHFL.DOWN PT, R4, R23, 0x2, 0x1f ;  /* 0x08401f0017047f89 */ /* 0x000ea800000e0000 */
[----:B------:R-:W4:Y:S06]  /*57f0*/  SHFL.DOWN PT, R5, R18, 0x2, 0x1f ;  /* 0x08401f0012057f89 */ /* 0x000f2c00000e0000 */
        /* <DEDUP_REMOVED lines=8> */
[----:B------:R-:W-:Y:S01]  /*5880*/  ISETP.GT.AND P3, PT, R112, 0x17, PT ;  /* 0x000000177000780c */ /* 0x000fe20003f64270 */
[----:B------:R-:W-:Y:S01]  /*5890*/  FMUL.FTZ R5, R88, R8 ;  /* 0x0000000858057220 */ /* 0x000fe20000410000 */
[----:B------:R-:W-:Y:S01]  /*58a0*/  FMUL.FTZ R88, R87, R9 ;  /* 0x0000000957587220 */ /* 0x000fe20000410000 */
[----:B---3--:R-:W3:Y:S01]  /*58b0*/  SHFL.DOWN PT, R133, R18, 0x8, 0x1f ;  /* 0x09001f0012857f89 */ /* 0x008ee200000e0000 */
        /* <DEDUP_REMOVED lines=19> */
[----:B--2---:R-:W-:Y:S01]  /*59f0*/  @!P3 FADD.FTZ R23, R23, R4 ;  /* 0x000000041717b221 */ /* 0x004fe20000010000 */
[----:B------:R-:W-:Y:S01]  /*5a00*/  FMUL.FTZ R4, R131, R114 ;  /* 0x0000007283047220 */ /* 0x000fe20000410000 */
[----:B------:R-:W-:Y:S01]  /*5a10*/  FFMA.FTZ R34, R100, R117, R34 ;  /* 0x0000007564227223 */ /* 0x000fe20000010022 */
[----:B------:R-:W-:Y:S01]  /*5a20*/  FADD.FTZ R44, R87, R44 ;  /* 0x0000002c572c7221 */ /* 0x000fe20000010000 */
[----:B---3--:R-:W-:Y:S01]  /*5a30*/  @!P3 FADD.FTZ R18, R18, R133 ;  /* 0x000000851212b221 */ /* 0x008fe20000010000 */
[----:B------:R-:W2:Y:S01]  /*5a40*/  SHFL.DOWN PT, R8, R23, 0x10, 0x1f ;  /* 0x0a001f0017087f89 */ /* 0x000ea200000e0000 */
[----:B------:R-:W-:Y:S01]  /*5a50*/  ISETP.NE.AND P3, PT, R112, RZ, PT ;  /* 0x000000ff7000720c */ /* 0x000fe20003f65270 */
[----:B------:R-:W-:Y:S01]  /*5a60*/  FFMA.FTZ R4, R61, R14, R4 ;  /* 0x0000000e3d047223 */ /* 0x000fe20000010004 */
[----:B------:R-:W-:Y:S01]  /*5a70*/  FFMA.FTZ R33, R101, R86, R33 ;  /* 0x0000005665217223 */ /* 0x000fe20000010021 */
[----:B------:R-:W3:Y:S01]  /*5a80*/  SHFL.DOWN PT, R9, R18, 0x10, 0x1f ;  /* 0x0a001f0012097f89 */ /* 0x000ee200000e0000 */
[----:B------:R-:W-:Y:S01]  /*5a90*/  FADD.FTZ R51, R10, R51 ;  /* 0x000000330a337221 */ /* 0x000fe20000010000 */
[----:B------:R-:W-:Y:S01]  /*5aa0*/  FADD.FTZ R45, R4, R45 ;  /* 0x0000002d042d7221 */ /* 0x000fe20000010000 */
[----:B------:R-:W-:Y:S01]  /*5ab0*/  FFMA.FTZ R32, R102, R85, R32 ;  /* 0x0000005566207223 */ /* 0x000fe20000010020 */
[----:B------:R-:W-:Y:S01]  /*5ac0*/  FADD.FTZ R50, R11, R50 ;  /* 0x000000320b327221 */ /* 0x000fe20000010000 */
[----:B------:R-:W-:Y:S01]  /*5ad0*/  FFMA.FTZ R39, R103, R12, R39 ;  /* 0x0000000c67277223 */ /* 0x000fe20000010027 */
[----:B------:R-:W-:Y:S01]  /*5ae0*/  FADD.FTZ R49, R94, R49 ;  /* 0x000000315e317221 */ /* 0x000fe20000010000 */
[----:B------:R-:W-:Y:S01]  /*5af0*/  FFMA.FTZ R38, R104, R13, R38 ;  /* 0x0000000d68267223 */ /* 0x000fe20000010026 */
[----:B------:R-:W-:Y:S01]  /*5b00*/  FADD.FTZ R48, R115, R48 ;  /* 0x0000003073307221 */ /* 0x000fe20000010000 */
[----:B------:R-:W-:Y:S01]  /*5b10*/  FADD.FTZ R55, R90, R55 ;  /* 0x000000375a377221 */ /* 0x000fe20000010000 */
[----:B------:R-:W-:Y:S01]  /*5b20*/  @!P3 LOP3.LUT R26, R113, 0xf8, RZ, 0xc0, !PT ;  /* 0x000000f8711ab812 */ /* 0x000fe200078ec0ff */
[----:B------:R-:W-:Y:S01]  /*5b30*/  FADD.FTZ R54, R81, R54 ;  /* 0x0000003651367221 */ /* 0x000fe20000010000 */
[----:B------:R-:W-:Y:S01]  /*5b40*/  FFMA.FTZ R43, R107, R24, R43 ;  /* 0x000000186b2b7223 */ /* 0x000fe2000001002b */
[----:B------:R-:W-:Y:S01]  /*5b50*/  FADD.FTZ R59, R2, R59 ;  /* 0x0000003b023b7221 */ /* 0x000fe20000010000 */
[----:B------:R-:W-:Y:S01]  /*5b60*/  @!P3 IADD3 R26, PT, PT, R151, R26, RZ ;  /* 0x0000001a971ab210 */ /* 0x000fe20007ffe0ff */
[----:B--2---:R-:W-:Y:S01]  /*5b70*/  FADD.FTZ R8, R23, R8 ;  /* 0x0000000817087221 */ /* 0x004fe20000010000 */
[----:B---3--:R-:W-:-:S05]  /*5b80*/  FADD.FTZ R9, R18, R9 ;  /* 0x0000000912097221 */ /* 0x008fca0000010000 */
[----:B------:R2:W-:Y:S01]  /*5b90*/  @!P3 STS.64 [R26+0x4218], R8 ;  /* 0x004218081a00b388 */ /* 0x0005e20000000a00 */
[----:B------:R-:W-:Y:S06]  /*5ba0*/  BAR.SYNC.DEFER_BLOCKING 0x0 ;  /* 0x0000000000007b1d */ /* 0x000fec0000010000 */
[----:B------:R-:W-:Y:S05]  /*5bb0*/  @P2 BRA `(.L_x_2558) ;  /* 0x0000000000542947 */ /* 0x000fea0003800000 */
[----:B------:R-:W-:Y:S01]  /*5bc0*/  UISETP.NE.AND UP0, UPT, UR12, UR48, UPT ;  /* 0x000000300c00728c */ /* 0x000fe2000bf05270 */
[----:B------:R-:W3:Y:S01]  /*5bd0*/  LDS.128 R4, [R151+0x4220] ;  /* 0x0042200097047984 */ /* 0x000ee20000000c00 */
[----:B------:R-:W-:Y:S02]  /*5be0*/  MOV R10, UR8 ;  /* 0x00000008000a7c02 */ /* 0x000fe40008000f00 */
[----:B------:R-:W-:Y:S01]  /*5bf0*/  ISETP.GT.AND P2, PT, R112, 0xf, PT ;  /* 0x0000000f7000780c */ /* 0x000fe20003f44270 */
[----:B------:R-:W4:Y:S01]  /*5c00*/  LDS.64 R2, [R151+0x4230] ;  /* 0x0042300097027984 */ /* 0x000f220000000a00 */
[----:B------:R-:W-:Y:S02]  /*5c10*/  PLOP3.LUT P3, PT, PT, PT, UP0, 0x80, 0x8 ;  /* 0x000000000008781c */ /* 0x000fe40003f6f008 */
[----:B------:R-:W-:Y:S02]  /*5c20*/  LEA R10, R10, R151, 0x2 ;  /* 0x000000970a0a7211 */ /* 0x000fe400078e10ff */
[----:B------:R-:W-:-:S02]  /*5c30*/  FSEL R18, R18, R9, P2 ;  /* 0x0000000912127208 */ /* 0x000fc40001000000 */
[----:B------:R-:W-:-:S07]  /*5c40*/  FSEL R23, R23, R8, P2 ;  /* 0x0000000817177208 */ /* 0x000fce0001000000 */
[----:B------:R-:W5:Y:S04]  /*5c50*/  @P3 LDS R0, [R10+0x6260] ;  /* 0x006260000a003984 */ /* 0x000f680000000800 */
[----:B------:R-:W0:Y:S01]  /*5c60*/  @P3 LDS R11, [R10+0x5e60] ;  /* 0x005e60000a0b3984 */ /* 0x000e220000000800 */
[----:B---3--:R-:W-:Y:S01]  /*5c70*/  FADD.FTZ R18, R5, R18 ;  /* 0x0000001205127221 */ /* 0x008fe20000010000 */
[----:B------:R-:W-:-:S03]  /*5c80*/  FADD.FTZ R23, R4, R23 ;  /* 0x0000001704177221 */ /* 0x000fc60000010000 */
[----:B------:R-:W-:Y:S01]  /*5c90*/  FADD.FTZ R18, R7, R18 ;  /* 0x0000001207127221 */ /* 0x000fe20000010000 */
[----:B------:R-:W-:-:S03]  /*5ca0*/  FADD.FTZ R23, R6, R23 ;  /* 0x0000001706177221 */ /* 0x000fc60000010000 */
[----:B----4-:R-:W-:Y:S01]  /*5cb0*/  FADD.FTZ R3, R18, R3 ;  /* 0x0000000312037221 */ /* 0x010fe20000010000 */
[----:B------:R-:W-:-:S03]  /*5cc0*/  FADD.FTZ R2, R23, R2 ;  /* 0x0000000217027221 */ /* 0x000fc60000010000 */
[----:B-----5:R-:W-:Y:S01]  /*5cd0*/  @P3 FADD.FTZ R3, R3, R0 ;  /* 0x0000000003033221 */ /* 0x020fe20000010000 */
[----:B0-----:R-:W-:-:S04]  /*5ce0*/  @P3 FADD.FTZ R2, R2, R11 ;  /* 0x0000000b02023221 */ /* 0x001fc80000010000 */
[----:B------:R3:W-:Y:S04]  /*5cf0*/  STS [R10+0x6260], R3 ;  /* 0x006260030a007388 */ /* 0x0007e80000000800 */
[----:B------:R3:W-:Y:S02]  /*5d00*/  STS [R10+0x5e60], R2 ;  /* 0x005e60020a007388 */ /* 0x0007e40000000800 */
.L_x_2558:
[----:B------:R-:W-:Y:S05]  /*5d10*/  BSYNC.RECONVERGENT B0 ;  /* 0x0000000000007941 */ /* 0x000fea0003800200 */
.L_x_2557:
[----:B------:R-:W-:-:S04]  /*5d20*/  UIADD3 UR8, UPT, UPT, UR8, 0x1, URZ ;  /* 0x0000000108087890 */ /* 0x000fc8000fffe0ff */
[----:B------:R-:W-:-:S09]  /*5d30*/  UISETP.GE.AND UP0, UPT, UR8, UR49, UPT ;  /* 0x000000310800728c */ /* 0x000fd2000bf06270 */
[----:B------:R-:W-:Y:S05]  /*5d40*/  BRA.U !UP0, `(.L_x_2559) ;  /* 0xffffffc9082c7547 */ /* 0x000fea000b83ffff */
.L_x_2514:
[----:B------:R-:W4:Y:S01]  /*5d50*/  LDL.LU R4, [R1+0x48] ;  /* 0x0000480001047983 */ /* 0x000f220000300800 */
[----:B------:R-:W5:Y:S01]  /*5d60*/  LDCU.64 UR26, c[0x0][0x4f8] ;  /* 0x00009f00ff1a77ac */ /* 0x000f620008000a00 */
[----:B------:R-:W0:Y:S08]  /*5d70*/  S2UR UR10, SR_CTAID.Y ;  /* 0x00000000000a79c3 */ /* 0x000e300000002600 */
[----:B------:R-:W-:Y:S01]  /*5d80*/  BAR.SYNC.DEFER_BLOCKING 0x0 ;  /* 0x0000000000007b1d */ /* 0x000fe20000010000 */
[----:B------:R-:W-:-:S02]  /*5d90*/  UIADD3 UR24, UPT, UPT, UR12, -0x1, URZ ;  /* 0xffffffff0c187890 */ /* 0x000fc4000fffe0ff */
[----:B------:R-:W-:Y:S02]  /*5da0*/  UIADD3 UR16, UP1, UPT, UR16, -0x2000, URZ ;  /* 0xffffe00010107890 */ /* 0x000fe4000ff3e0ff */
[----:B------:R-:W-:Y:S01]  /*5db0*/  USHF.L.U32 UR8, UR24, 0xb, URZ ;  /* 0x0000000b18087899 */ /* 0x000fe200080006ff */
[----:B------:R-:W0:Y:S01]  /*5dc0*/  LDCU.64 UR30, c[0x0][0x500] ;  /* 0x0000a000ff1e77ac */ /* 0x000e220008000a00 */
[----:B------:R-:W1:Y:S01]  /*5dd0*/  S2R R86, SR_TID.X ;  /* 0x0000000000567919 */ /* 0x000e620000002100 */
[----:B------:R-:W2:Y:S01]  /*5de0*/  LDCU.64 UR32, c[0x0][0x550] ;  /* 0x0000aa00ff2077ac */ /* 0x000ea20008000a00 */
[----:B------:R-:W-:Y:S01]  /*5df0*/  UMOV UR9, URZ ;  /* 0x000000ff00097c82 */ /* 0x000fe20008000000 */
[----:B------:R-:W-:Y:S02]  /*5e00*/  UIADD3 UR15, UP2, UPT, UR15, -0x2000, URZ ;  /* 0xffffe0000f0f7890 */ /* 0x000fe4000ff5e0ff */
[----:B-----5:R-:W-:Y:S02]  /*5e10*/  UIMAD.WIDE.U32 UR22, UR21, UR26, UR8 ;  /* 0x0000001a151672a5 */ /* 0x020fe4000f8e0008 */
[----:B------:R-:W-:-:S02]  /*5e20*/  UIADD3 UR13, UP3, UPT, UR13, -0x2000, URZ ;  /* 0xffffe0000d0d7890 */ /* 0x000fc4000ff7e0ff */
[----:B------:R-:W-:Y:S01]  /*5e30*/  UIMAD UR23, UR21, UR27, UR23 ;  /* 0x0000001b151772a4 */ /* 0x000fe2000f8e0217 */
[----:B------:R-:W-:Y:S01]  /*5e40*/  STS.128 [R121], R40 ;  /* 0x0000002879007388 */ /* 0x000fe20000000c00 */
[----:B0-----:R-:W-:Y:S02]  /*5e50*/  UIMAD UR25, UR10, UR31, URZ ;  /* 0x0000001f0a1972a4 */ /* 0x001fe4000f8e02ff */
        /* <DEDUP_REMOVED lines=8> */
[----:B---3--:R-:W2:Y:S01]  /*5ee0*/  LDS.128 R8, [R122] ;  /* 0x000000007a087984 */ /* 0x008ea20000000c00 */
[C---:B-1----:R-:W-:Y:S01]  /*5ef0*/  SHF.L.U32 R5, R86.reuse, 0x2, RZ ;  /* 0x0000000256057819 */ /* 0x042fe200000006ff */
[----:B------:R-:W-:Y:S01]  /*5f00*/  ULEA.HI.X UR22, UR22, UR33, UR25, 0x2, UP0 ;  /* 0x0000002116167291 */ /* 0x000fe200080f1419 */
[----:B------:R-:W-:Y:S01]  /*5f10*/  LOP3.LUT R0, R86, 0x1f, RZ, 0xc0, !PT ;  /* 0x0000001f56007812 */ /* 0x000fe200078ec0ff */
[----:B------:R-:W1:Y:S01]  /*5f20*/  LDS.128 R12, [R122+0x200] ;  /* 0x000200007a0c7984 */ /* 0x000e620000000c00 */
[----:B------:R-:W-:Y:S01]  /*5f30*/  LOP3.LUT R5, R5, 0xf80, RZ, 0xc0, !PT ;  /* 0x00000f8005057812 */ /* 0x000fe200078ec0ff */
[----:B------:R-:W3:Y:S01]  /*5f40*/  LDCU.64 UR30, c[0x0][0x560] ;  /* 0x0000ac00ff1e77ac */ /* 0x000ee20008000a00 */
[----:B------:R-:W-:Y:S01]  /*5f50*/  MOV R2, UR23 ;  /* 0x0000001700027c02 */ /* 0x000fe20008000f00 */
[----:B------:R-:W5:Y:S01]  /*5f60*/  LDS.128 R16, [R122+0x400] ;  /* 0x000400007a107984 */ /* 0x000f620000000c00 */
[----:B------:R-:W-:Y:S01]  /*5f70*/  MOV R3, UR22 ;  /* 0x0000001600037c02 */ /* 0x000fe20008000f00 */
[----:B------:R-:W-:Y:S01]  /*5f80*/  UIADD3.X UR20, UPT, UPT, UR20, -0x1, URZ, UP1, !UPT ;  /* 0xffffffff14147890 */ /* 0x000fe20008ffe4ff */
[----:B------:R-:W-:Y:S01]  /*5f90*/  LOP3.LUT R84, R5, R0, RZ, 0xfc, !PT ;  /* 0x0000000005547212 */ /* 0x000fe200078efcff */
[----:B------:R-:W5:Y:S01]  /*5fa0*/  LDS.128 R20, [R122+0x600] ;  /* 0x000600007a147984 */ /* 0x000f620000000c00 */
[----:B------:R-:W0:Y:S03]  /*5fb0*/  LDCU.64 UR22, c[0x0][0x518] ;  /* 0x0000a300ff1677ac */ /* 0x000e260008000a00 */
[----:B------:R-:W-:Y:S01]  /*5fc0*/  IMAD.WIDE.U32 R2, R84, 0x10, R2 ;  /* 0x0000001054027825 */ /* 0x000fe200078e0002 */
[----:B------:R-:W-:-:S02]  /*5fd0*/  UIADD3.X UR17, UPT, UPT, UR17, -0x1, URZ, UP2, !UPT ;  /* 0xffffffff11117890 */ /* 0x000fc400097fe4ff */
[----:B------:R-:W-:Y:S02]  /*5fe0*/  UIADD3.X UR14, UPT, UPT, UR14, -0x1, URZ, UP3, !UPT ;  /* 0xffffffff0e0e7890 */ /* 0x000fe40009ffe4ff */
[----:B0-----:R-:W-:-:S04]  /*5ff0*/  UIMAD.WIDE.U32 UR8, UR21, UR22, UR8 ;  /* 0x00000016150872a5 */ /* 0x001fc8000f8e0008 */
[----:B------:R-:W-:Y:S02]  /*6000*/  UIMAD UR9, UR21, UR23, UR9 ;  /* 0x00000017150972a4 */ /* 0x000fe4000f8e0209 */
[----:B------:R-:W-:Y:S02]  /*6010*/  UIMAD UR21, UR10, UR27, URZ ;  /* 0x0000001b0a1572a4 */ /* 0x000fe4000f8e02ff */
[----:B------:R-:W-:Y:S01]  /*6020*/  UIMAD.WIDE.U32 UR8, UR10, UR26, UR8 ;  /* 0x0000001a0a0872a5 */ /* 0x000fe2000f8e0008 */
[----:B--2---:R-:W-:Y:S03]  /*6030*/  STG.E.128 desc[UR28][R2.64], R8 ;  /* 0x0000000802007986 */ /* 0x004fe6000c101d1c */
[----:B------:R-:W-:Y:S01]  /*6040*/  UIADD3 UR21, UPT, UPT, UR9, UR21, URZ ;  /* 0x0000001509157290 */ /* 0x000fe2000fffe0ff */
[----:B-1----:R-:W-:Y:S01]  /*6050*/  STG.E.128 desc[UR28][R2.64+0x200], R12 ;  /* 0x0002000c02007986 */ /* 0x002fe2000c101d1c */
[----:B---3--:R-:W-:-:S03]  /*6060*/  ULEA UR9, UP0, UR8, UR30, 0x2 ;  /* 0x0000001e08097291 */ /* 0x008fc6000f8010ff */
[----:B-----5:R-:W-:Y:S01]  /*6070*/  STG.E.128 desc[UR28][R2.64+0x400], R16 ;  /* 0x0004001002007986 */ /* 0x020fe2000c101d1c */
[----:B------:R-:W-:Y:S02]  /*6080*/  ULEA.HI.X UR8, UR8, UR31, UR21, 0x2, UP0 ;  /* 0x0000001f08087291 */ /* 0x000fe400080f1415 */
[----:B------:R-:W-:Y:S01]  /*6090*/  UIADD3 UR19, UP0, UPT, UR19, -0x2000, URZ ;  /* 0xffffe00013137890 */ /* 0x000fe2000ff1e0ff */
[----:B------:R0:W-:Y:S03]  /*60a0*/  STG.E.128 desc[UR28][R2.64+0x600], R20 ;  /* 0x0006001402007986 */ /* 0x0001e6000c101d1c */
[----:B------:R-:W-:Y:S01]  /*60b0*/  UIADD3.X UR18, UPT, UPT, UR18, -0x1, URZ, UP0, !UPT ;  /* 0xffffffff12127890 */ /* 0x000fe200087fe4ff */
[----:B------:R-:W-:Y:S01]  /*60c0*/  BAR.SYNC.DEFER_BLOCKING 0x0 ;  /* 0x0000000000007b1d */ /* 0x000fe20000010000 */
[----:B------:R-:W-:-:S05]  /*60d0*/  UISETP.GT.AND UP0, UPT, UR12, 0x1, UPT ;  /* 0x000000010c00788c */ /* 0x000fca000bf04270 */
        /* <DEDUP_REMOVED lines=10> */
[----:B------:R-:W5:Y:S01]  /*6180*/  LDS.128 R20, [R122+0x600] ;  /* 0x000600007a147984 */ /* 0x000f620000000c00 */
[----:B----4-:R-:W-:-:S04]  /*6190*/  FADD.FTZ R4, R4, R56 ;  /* 0x0000003804047221 */ /* 0x010fc80000010000 */
        /* <DEDUP_REMOVED lines=15> */
[----:B-----5:R0:W-:Y:S03]  /*6290*/  STG.E.128 desc[UR28][R2.64+0x600], R20 ;  /* 0x0006001402007986 */ /* 0x0201e6000c101d1c */
[----:B------:R-:W-:-:S04]  /*62a0*/  FADD.FTZ R51, R50, R51 ;  /* 0x0000003332337221 */ /* 0x000fc80000010000 */
[----:B------:R-:W-:-:S04]  /*62b0*/  FADD.FTZ R44, R51, R44 ;  /* 0x0000002c332c7221 */ /* 0x000fc80000010000 */
[----:B------:R-:W-:-:S04]  /*62c0*/  FADD.FTZ R45, R44, R45 ;  /* 0x0000002d2c2d7221 */ /* 0x000fc80000010000 */
[----:B------:R-:W-:-:S04]  /*62d0*/  FADD.FTZ R46, R45, R46 ;  /* 0x0000002e2d2e7221 */ /* 0x000fc80000010000 */
[----:B0-----:R-:W-:-:S05]  /*62e0*/  FADD.FTZ R2, R46, R47 ;  /* 0x0000002f2e027221 */ /* 0x001fca0000010000 */
[----:B------:R0:W-:Y:S01]  /*62f0*/  STL [R1+0x48], R2 ;  /* 0x0000480201007387 */ /* 0x0001e20000100800 */
[----:B------:R-:W-:Y:S05]  /*6300*/  BRA.U UP0, `(.L_x_2560) ;  /* 0xffffffa500687547 */ /* 0x000fea000b83ffff */
.L_x_2512:
        /* <DEDUP_REMOVED lines=45> */
.L_x_2562:
[----:B------:R-:W-:Y:S05]  /*65e0*/  BSYNC.RECONVERGENT B0 ;  /* 0x0000000000007941 */ /* 0x000fea0003800200 */
.L_x_2561:
        /* <DEDUP_REMOVED lines=43> */
.L_x_2564:
[----:B------:R-:W-:Y:S05]  /*68a0*/  BSYNC.RECONVERGENT B0 ;  /* 0x0000000000007941 */ /* 0x000fea0003800200 */
.L_x_2563:
        /* <DEDUP_REMOVED lines=11> */
[----:B------:R-:W2:Y:S02]  /*6960*/  LDCU.64 UR20, c[0x0][0x4f0] ;  /* 0x00009e00ff1477ac */ /* 0x000ea40008000a00 */
[----:B------:R-:W-:Y:S01]  /*6970*/  UMOV UR9, 0x400 ;  /* 0x0000040000097882 */ /* 0x000fe20000000000 */
[----:B------:R-:W4:Y:S01]  /*6980*/  LDCU.64 UR22, c[0x0][0x540] ;  /* 0x0000a800ff1677ac */ /* 0x000f220008000a00 */
[----:B------:R-:W-:-:S02]  /*6990*/  UIMAD UR10, UR10, UR13, UR7 ;  /* 0x0000000d0a0a72a4 */ /* 0x000fc4000f8e0207 */
[----:B0--3--:R-:W-:-:S12]  /*69a0*/  ULEA UR9, UR11, UR9, 0x18 ;  /* 0x000000090b097291 */ /* 0x009fd8000f8ec0ff */
.L_x_2566:
        /* <DEDUP_REMOVED lines=10> */
[----:B--2---:R-:W-:Y:S01]  /*6a50*/  IMAD R10, R5, UR20, RZ ;  /* 0x00000014050a7c24 */ /* 0x004fe2000f8e02ff */
        /* <DEDUP_REMOVED lines=19> */
.L_x_2565:
[----:B------:R-:W-:Y:S05]  /*6b90*/  EXIT ;  /* 0x000000000000794d */ /* 0x000fea0003800000 */
.L_x_2519:
[----:B------:R-:W-:Y:S01]  /*6ba0*/  HFMA2 R154, -RZ, RZ, 0, 5.9604644775390625e-08 ;  /* 0x00000001ff9a7431 */ /* 0x000fe200000001ff */
[----:B------:R-:W-:Y:S02]  /*6bb0*/  MOV R118, 0xffffffff ;  /* 0xffffffff00767802 */ /* 0x000fe40000000f00 */
[----:B------:R-:W-:Y:S02]  /*6bc0*/  MOV R165, R151 ;  /* 0x0000009700a57202 */ /* 0x000fe40000000f00 */
[----:B------:R-:W-:-:S07]  /*6bd0*/  MOV R119, RZ ;  /* 0x000000ff00777202 */ /* 0x000fce0000000f00 */
[----:B01---5:R-:W-:Y:S05]  /*6be0*/  WARPSYNC.COLLECTIVE R118, `(.L_x_2567) ;  /* 0x0000000076087348 */ /* 0x023fea0003c00000 */
[----:B------:R2:W3:Y:S02]  /*6bf0*/  SHFL.UP P6, R118, R165, R154, R119 ;  /* 0x0400009aa5767389 */ /* 0x0004e400000c0077 */
[----:B0123-5:R-:W-:Y:S05]  /*6c00*/  ENDCOLLECTIVE ;  /* 0x000000000000791b */ /* 0x02ffea0003800000 */
.L_x_2567:
[----:B------:R-:W-:Y:S02]  /*6c10*/  MOV R165, R155 ;  /* 0x0000009b00a57202 */ /* 0x000fe40000000f00 */
[----:B------:R-:W-:Y:S02]  /*6c20*/  MOV R156, R118 ;  /* 0x00000076009c7202 */ /* 0x000fe40000000f00 */
[----:B------:R-:W-:-:S07]  /*6c30*/  MOV R118, 0xffffffff ;  /* 0xffffffff00767802 */ /* 0x000fce0000000f00 */
[----:B------:R-:W-:Y:S05]  /*6c40*/  WARPSYNC.COLLECTIVE R118, `(.L_x_2568) ;  /* 0x0000000076087348 */ /* 0x000fea0003c00000 */
[----:B------:R0:W1:Y:S02]  /*6c50*/  SHFL.UP P6, R118, R165, R154, R119 ;  /* 0x0400009aa5767389 */ /* 0x00006400000c0077 */
[----:B01----:R-:W-:Y:S05]  /*6c60*/  ENDCOLLECTIVE ;  /* 0x000000000000791b */ /* 0x003fea0003800000 */
.L_x_2568:
        /* <DEDUP_REMOVED lines=9> */
.L_x_2569:
[----:B------:R-:W-:Y:S02]  /*6d00*/  MOV R165, R156 ;  /* 0x0000009c00a57202 */ /* 0x000fe40000000f00 */
[----:B------:R-:W-:Y:S02]  /*6d10*/  MOV R155, R118 ;  /* 0x00000076009b7202 */ /* 0x000fe40000000f00 */
[----:B------:R-:W-:-:S07]  /*6d20*/  MOV R118, 0xffffffff ;  /* 0xffffffff00767802 */ /* 0x000fce0000000f00 */
[----:B------:R-:W-:Y:S05]  /*6d30*/  WARPSYNC.COLLECTIVE R118, `(.L_x_2570) ;  /* 0x0000000076087348 */ /* 0x000fea0003c00000 */
[----:B------:R0:W1:Y:S02]  /*6d40*/  SHFL.UP P6, R118, R165, R154, R119 ;  /* 0x0400009aa5767389 */ /* 0x00006400000c0077 */
[----:B01----:R-:W-:Y:S05]  /*6d50*/  ENDCOLLECTIVE ;  /* 0x000000000000791b */ /* 0x003fea0003800000 */
.L_x_2570:
        /* <DEDUP_REMOVED lines=9> */
.L_x_2571:
[----:B------:R-:W-:Y:S02]  /*6df0*/  MOV R165, R156 ;  /* 0x0000009c00a57202 */ /* 0x000fe40000000f00 */
[----:B------:R-:W-:Y:S02]  /*6e00*/  MOV R155, R118 ;  /* 0x00000076009b7202 */ /* 0x000fe40000000f00 */
[----:B------:R-:W-:-:S07]  /*6e10*/  MOV R118, 0xffffffff ;  /* 0xffffffff00767802 */ /* 0x000fce0000000f00 */
[----:B------:R-:W-:Y:S05]  /*6e20*/  WARPSYNC.COLLECTIVE R118, `(.L_x_2572) ;  /* 0x0000000076087348 */ /* 0x000fea0003c00000 */
[----:B------:R0:W1:Y:S02]  /*6e30*/  SHFL.UP P6, R118, R165, R154, R119 ;  /* 0x0400009aa5767389 */ /* 0x00006400000c0077 */
[----:B01----:R-:W-:Y:S05]  /*6e40*/  ENDCOLLECTIVE ;  /* 0x000000000000791b */ /* 0x003fea0003800000 */
.L_x_2572:
        /* <DEDUP_REMOVED lines=9> */
.L_x_2573:
[----:B------:R-:W-:Y:S02]  /*6ee0*/  MOV R165, R156 ;  /* 0x0000009c00a57202 */ /* 0x000fe40000000f00 */
[----:B------:R-:W-:Y:S02]  /*6ef0*/  MOV R155, R118 ;  /* 0x00000076009b7202 */ /* 0x000fe40000000f00 */
[----:B------:R-:W-:-:S07]  /*6f00*/  MOV R118, 0xffffffff ;  /* 0xffffffff00767802 */ /* 0x000fce0000000f00 */
[----:B------:R-:W-:Y:S05]  /*6f10*/  WARPSYNC.COLLECTIVE R118, `(.L_x_2574) ;  /* 0x0000000076087348 */ /* 0x000fea0003c00000 */
[----:B------:R0:W1:Y:S02]  /*6f20*/  SHFL.UP P6, R118, R165, R154, R119 ;  /* 0x0400009aa5767389 */ /* 0x00006400000c0077 */
[----:B01----:R-:W-:Y:S05]  /*6f30*/  ENDCOLLECTIVE ;  /* 0x000000000000791b */ /* 0x003fea0003800000 */
.L_x_2574:
        /* <DEDUP_REMOVED lines=9> */
.L_x_2575:
[----:B------:R-:W-:Y:S02]  /*6fd0*/  MOV R165, R156 ;  /* 0x0000009c00a57202 */ /* 0x000fe40000000f00 */
[----:B------:R-:W-:Y:S02]  /*6fe0*/  MOV R155, R118 ;  /* 0x00000076009b7202 */ /* 0x000fe40000000f00 */
[----:B------:R-:W-:-:S07]  /*6ff0*/  MOV R118, 0xffffffff ;  /* 0xffffffff00767802 */ /* 0x000fce0000000f00 */
[----:B------:R-:W-:Y:S05]  /*7000*/  WARPSYNC.COLLECTIVE R118, `(.L_x_2576) ;  /* 0x0000000076087348 */ /* 0x000fea0003c00000 */
[----:B------:R0:W1:Y:S02]  /*7010*/  SHFL.UP P6, R118, R165, R154, R119 ;  /* 0x0400009aa5767389 */ /* 0x00006400000c0077 */
[----:B01----:R-:W-:Y:S05]  /*7020*/  ENDCOLLECTIVE ;  /* 0x000000000000791b */ /* 0x003fea0003800000 */
.L_x_2576:
[----:B------:R-:W-:Y:S05]  /*7030*/  BRA `(.L_x_2577) ;  /* 0xffffffc4006c7947 */ /* 0x000fea000383ffff */
.L_x_2520:
        /* <DEDUP_REMOVED lines=8> */
.L_x_2579:
[----:B------:R-:W-:Y:S05]  /*70c0*/  BSYNC B0 ;  /* 0x0000000000007941 */ /* 0x000fea0003800000 */
.L_x_2578:
[----:B------:R-:W-:Y:S05]  /*70d0*/  BRA `(.L_x_2580) ;  /* 0xffffffc400607947 */ /* 0x000fea000383ffff */
.L_x_2521:
        /* <DEDUP_REMOVED lines=8> */
.L_x_2582:
[----:B------:R-:W-:Y:S05]  /*7160*/  BSYNC B0 ;  /* 0x0000000000007941 */ /* 0x000fea0003800000 */
.L_x_2581:
[----:B------:R-:W-:Y:S05]  /*7170*/  BRA `(.L_x_2583) ;  /* 0xffffffc400407947 */ /* 0x000fea000383ffff */
.L_x_2522:
        /* <DEDUP_REMOVED lines=8> */
.L_x_2585:
[----:B------:R-:W-:Y:S05]  /*7200*/  BSYNC B0 ;  /* 0x0000000000007941 */ /* 0x000fea0003800000 */
.L_x_2584:
        /* <DEDUP_REMOVED lines=9> */
.L_x_2586:
[----:B------:R-:W-:Y:S01]  /*72a0*/  HFMA2 R154, -RZ, RZ, 0, 0 ;  /* 0x00000000ff9a7431 */ /* 0x000fe200000001ff */
[----:B------:R-:W-:Y:S02]  /*72b0*/  MOV R119, R110 ;  /* 0x0000006e00777202 */ /* 0x000fe40000000f00 */
[----:B------:R-:W-:Y:S02]  /*72c0*/  MOV R163, R118 ;  /* 0x0000007600a37202 */ /* 0x000fe40000000f00 */
[----:B------:R-:W-:-:S07]  /*72d0*/  MOV R118, 0xffffffff ;  /* 0xffffffff00767802 */ /* 0x000fce0000000f00 */
[----:B------:R-:W-:Y:S05]  /*72e0*/  WARPSYNC.COLLECTIVE R118, `(.L_x_2587) ;  /* 0x0000000076087348 */ /* 0x000fea0003c00000 */
[----:B------:R0:W1:Y:S02]  /*72f0*/  SHFL.IDX P2, R156, R119, R154, R155 ;  /* 0x0000009a779c7389 */ /* 0x000064000004009b */
[----:B01----:R-:W-:Y:S05]  /*7300*/  ENDCOLLECTIVE ;  /* 0x000000000000791b */ /* 0x003fea0003800000 */
.L_x_2587:
[----:B------:R-:W-:Y:S02]  /*7310*/  MOV R119, R111 ;  /* 0x0000006f00777202 */ /* 0x000fe40000000f00 */
[----:B------:R-:W-:-:S07]  /*7320*/  MOV R110, R156 ;  /* 0x0000009c006e7202 */ /* 0x000fce0000000f00 */
[----:B------:R-:W-:Y:S05]  /*7330*/  WARPSYNC.COLLECTIVE R118, `(.L_x_2588) ;  /* 0x0000000076087348 */ /* 0x000fea0003c00000 */
[----:B------:R0:W1:Y:S02]  /*7340*/  SHFL.IDX P2, R156, R119, R154, R155 ;  /* 0x0000009a779c7389 */ /* 0x000064000004009b */
[----:B01----:R-:W-:Y:S05]  /*7350*/  ENDCOLLECTIVE ;  /* 0x000000000000791b */ /* 0x003fea0003800000 */
.L_x_2588:
[----:B------:R-:W-:Y:S01]  /*7360*/  MOV R111, R156 ;  /* 0x0000009c006f7202 */ /* 0x000fe20000000f00 */
[----:B------:R-:W-:Y:S06]  /*7370*/  BRA `(.L_x_2589) ;  /* 0xffffffc000d87947 */ /* 0x000fec000383ffff */
.L_x_2524:
[----:B------:R-:W-:Y:S01]  /*7380*/  HFMA2 R119, -RZ, RZ, 0, 5.9604644775390625e-08 ;  /* 0x00000001ff777431 */ /* 0x000fe200000001ff */
[----:B------:R-:W-:Y:S02]  /*7390*/  MOV R156, R153 ;  /* 0x00000099009c7202 */ /* 0x000fe40000000f00 */
[----:B------:R-:W-:Y:S02]  /*73a0*/  MOV R155, 0x1f ;  /* 0x0000001f009b7802 */ /* 0x000fe40000000f00 */
[----:B------:R-:W-:Y:S02]  /*73b0*/  MOV R118, 0xffffffff ;  /* 0xffffffff00767802 */ /* 0x000fe40000000f00 */
[C---:B------:R-:W-:Y:S02]  /*73c0*/  ISETP.GT.U32.AND P4, PT, R165.reuse, 0x1b, PT ;  /* 0x0000001ba500780c */ /* 0x040fe40003f84070 */
[----:B------:R-:W-:-:S13]  /*73d0*/  ISETP.GT.U32.AND P5, PT, R165, 0x17, PT ;  /* 0x00000017a500780c */ /* 0x000fda0003fa4070 */
[----:B-1----:R-:W-:Y:S05]  /*73e0*/  WARPSYNC.COLLECTIVE R118, `(.L_x_2590) ;  /* 0x0000000076087348 */ /* 0x002fea0003c00000 */
[----:B------:R0:W2:Y:S02]  /*73f0*/  SHFL.DOWN P2, R156, R156, R119, R155 ;  /* 0x080000779c9c7389 */ /* 0x0000a4000004009b */
[----:B012---:R-:W-:Y:S05]  /*7400*/  ENDCOLLECTIVE ;  /* 0x000000000000791b */ /* 0x007fea0003800000 */
.L_x_2590:
[----:B------:R-:W-:Y:S02]  /*7410*/  ISETP.GT.U32.AND P6, PT, R165, 0xf, PT ;  /* 0x0000000fa500780c */ /* 0x000fe40003fc4070 */
[----:B------:R-:W-:Y:S02]  /*7420*/  MOV R154, R156 ;  /* 0x0000009c009a7202 */ /* 0x000fe40000000f00 */
[----:B------:R-:W-:-:S03]  /*7430*/  MOV R156, R163 ;  /* 0x000000a3009c7202 */ /* 0x000fc60000000f00 */
[----:B------:R-:W-:-:S07]  /*7440*/  @P3 FMUL.FTZ R154, R154, R153 ;  /* 0x000000999a9a3220 */ /* 0x000fce0000410000 */
[----:B------:R-:W-:Y:S05]  /*7450*/  WARPSYNC.COLLECTIVE R118, `(.L_x_2591) ;  /* 0x0000000076087348 */ /* 0x000fea0003c00000 */
[----:B------:R0:W1:Y:S02]  /*7460*/  SHFL.DOWN P2, R156, R156, R119, R155 ;  /* 0x080000779c9c7389 */ /* 0x000064000004009b */
[----:B01----:R-:W-:Y:S05]  /*7470*/  ENDCOLLECTIVE ;  /* 0x000000000000791b */ /* 0x003fea0003800000 */
.L_x_2591:
[----:B------:R-:W-:Y:S01]  /*7480*/  HFMA2 R119, -RZ, RZ, 0, 1.1920928955078125e-07 ;  /* 0x00000002ff777431 */ /* 0x000fe200000001ff */
        /* <DEDUP_REMOVED lines=10> */
.L_x_2592:
[----:B------:R-:W-:Y:S02]  /*7530*/  MOV R154, R156 ;  /* 0x0000009c009a7202 */ /* 0x000fe40000000f00 */
[----:B------:R-:W-:-:S03]  /*7540*/  MOV R156, R163 ;  /* 0x000000a3009c7202 */ /* 0x000fc60000000f00 */
[----:B------:R-:W-:-:S07]  /*7550*/  @!P3 FMUL.FTZ R154, R153, R154 ;  /* 0x0000009a999ab220 */ /* 0x000fce0000410000 */
[----:B------:R-:W-:Y:S05]  /*7560*/  WARPSYNC.COLLECTIVE R118, `(.L_x_2593) ;  /* 0x0000000076087348 */ /* 0x000fea0003c00000 */
[----:B------:R0:W1:Y:S02]  /*7570*/  SHFL.DOWN P2, R156, R156, R119, R155 ;  /* 0x080000779c9c7389 */ /* 0x000064000004009b */
[----:B01----:R-:W-:Y:S05]  /*7580*/  ENDCOLLECTIVE ;  /* 0x000000000000791b */ /* 0x003fea0003800000 */
.L_x_2593:
        /* <DEDUP_REMOVED lines=10> */
.L_x_2594:
[----:B------:R-:W-:Y:S02]  /*7630*/  MOV R154, R156 ;  /* 0x0000009c009a7202 */ /* 0x000fe40000000f00 */
[----:B------:R-:W-:-:S03]  /*7640*/  MOV R156, R163 ;  /* 0x000000a3009c7202 */ /* 0x000fc60000000f00 */
[----:B------:R-:W-:-:S07]  /*7650*/  @!P4 FMUL.FTZ R154, R153, R154 ;  /* 0x0000009a999ac220 */ /* 0x000fce0000410000 */
[----:B------:R-:W-:Y:S05]  /*7660*/  WARPSYNC.COLLECTIVE R118, `(.L_x_2595) ;  /* 0x0000000076087348 */ /* 0x000fea0003c00000 */
[----:B------:R0:W1:Y:S02]  /*7670*/  SHFL.DOWN P2, R156, R156, R119, R155 ;  /* 0x080000779c9c7389 */ /* 0x000064000004009b */
[----:B01----:R-:W-:Y:S05]  /*7680*/  ENDCOLLECTIVE ;  /* 0x000000000000791b */ /* 0x003fea0003800000 */
.L_x_2595:
        /* <DEDUP_REMOVED lines=10> */
.L_x_2596:
[----:B------:R-:W-:Y:S02]  /*7730*/  MOV R154, R156 ;  /* 0x0000009c009a7202 */ /* 0x000fe40000000f00 */
[----:B------:R-:W-:-:S03]  /*7740*/  MOV R156, R163 ;  /* 0x000000a3009c7202 */ /* 0x000fc60000000f00 */
[----:B------:R-:W-:-:S07]  /*7750*/  @!P5 FMUL.FTZ R154, R153, R154 ;  /* 0x0000009a999ad220 */ /* 0x000fce0000410000 */
[----:B------:R-:W-:Y:S05]  /*7760*/  WARPSYNC.COLLECTIVE R118, `(.L_x_2597) ;  /* 0x0000000076087348 */ /* 0x000fea0003c00000 */
[----:B------:R0:W1:Y:S02]  /*7770*/  SHFL.DOWN P2, R156, R156, R119, R155 ;  /* 0x080000779c9c7389 */ /* 0x000064000004009b */
[----:B01----:R-:W-:Y:S05]  /*7780*/  ENDCOLLECTIVE ;  /* 0x000000000000791b */ /* 0x003fea0003800000 */
.L_x_2597:
        /* <DEDUP_REMOVED lines=10> */
.L_x_2598:
[----:B------:R-:W-:Y:S02]  /*7830*/  MOV R154, R156 ;  /* 0x0000009c009a7202 */ /* 0x000fe40000000f00 */
[----:B------:R-:W-:-:S03]  /*7840*/  MOV R156, R163 ;  /* 0x000000a3009c7202 */ /* 0x000fc60000000f00 */
[----:B------:R-:W-:-:S07]  /*7850*/  @!P6 FMUL.FTZ R154, R153, R154 ;  /* 0x0000009a999ae220 */ /* 0x000fce0000410000 */
[----:B------:R-:W-:Y:S05]  /*7860*/  WARPSYNC.COLLECTIVE R118, `(.L_x_2599) ;  /* 0x0000000076087348 */ /* 0x000fea0003c00000 */
[----:B------:R0:W1:Y:S02]  /*7870*/  SHFL.DOWN P2, R156, R156, R119, R155 ;  /* 0x080000779c9c7389 */ /* 0x000064000004009b */
[----:B01----:R-:W-:Y:S05]  /*7880*/  ENDCOLLECTIVE ;  /* 0x000000000000791b */ /* 0x003fea0003800000 */
.L_x_2599:
        /* <DEDUP_REMOVED lines=10> */
.L_x_2600:
[----:B------:R-:W-:Y:S02]  /*7930*/  MOV R119, R163 ;  /* 0x000000a300777202 */ /* 0x000fe40000000f00 */
[----:B------:R-:W-:-:S07]  /*7940*/  MOV R165, R156 ;  /* 0x0000009c00a57202 */ /* 0x000fce0000000f00 */
[----:B------:R-:W-:Y:S05]  /*7950*/  WARPSYNC.COLLECTIVE R118, `(.L_x_2601) ;  /* 0x0000000076087348 */ /* 0x000fea0003c00000 */
[----:B------:R0:W1:Y:S02]  /*7960*/  SHFL.IDX P2, R156, R119, R154, R155 ;  /* 0x0000009a779c7389 */ /* 0x000064000004009b */
[----:B01----:R-:W-:Y:S05]  /*7970*/  ENDCOLLECTIVE ;  /* 0x000000000000791b */ /* 0x003fea0003800000 */
.L_x_2601:
[----:B------:R-:W-:Y:S01]  /*7980*/  HFMA2 R119, -RZ, RZ, 0, 5.9604644775390625e-08 ;  /* 0x00000001ff777431 */ /* 0x000fe200000001ff */
[----:B------:R-:W-:Y:S02]  /*7990*/  MOV R118, R156 ;  /* 0x0000009c00767202 */ /* 0x000fe40000000f00 */
[----:B------:R-:W-:-:S03]  /*79a0*/  MOV R156, R153 ;  /* 0x00000099009c7202 */ /* 0x000fc60000000f00 */
[-C--:B------:R-:W-:Y:S01]  /*79b0*/  FFMA.FTZ R118, R111, R165.reuse, R118 ;  /* 0x000000a56f767223 */ /* 0x080fe20000010076 */
[----:B------:R-:W-:-:S04]  /*79c0*/  FMUL.FTZ R165, R110, R165 ;  /* 0x000000a56ea57220 */ /* 0x000fc80000410000 */
[----:B------:R0:W-:Y:S02]  /*79d0*/  STL [R1], R118 ;  /* 0x0000007601007387 */ /* 0x0001e40000100800 */
[----:B0-----:R-:W-:-:S07]  /*79e0*/  MOV R118, 0xffffffff ;  /* 0xffffffff00767802 */ /* 0x001fce0000000f00 */
[----:B------:R-:W-:Y:S05]  /*79f0*/  WARPSYNC.COLLECTIVE R118, `(.L_x_2602) ;  /* 0x0000000076087348 */ /* 0x000fea0003c00000 */
[----:B------:R0:W1:Y:S02]  /*7a00*/  SHFL.DOWN P2, R156, R156, R119, R155 ;  /* 0x080000779c9c7389 */ /* 0x000064000004009b */
[----:B01----:R-:W-:Y:S05]  /*7a10*/  ENDCOLLECTIVE ;  /* 0x000000000000791b */ /* 0x003fea0003800000 */
.L_x_2602:
[----:B------:R-:W-:Y:S02]  /*7a20*/  MOV R153, R156 ;  /* 0x0000009c00997202 */ /* 0x000fe40000000f00 */
[----:B------:R-:W-:-:S07]  /*7a30*/  MOV R156, R163 ;  /* 0x000000a3009c7202 */ /* 0x000fce0000000f00 */
[----:B------:R-:W-:Y:S05]  /*7a40*/  WARPSYNC.COLLECTIVE R118, `(.L_x_2603) ;  /* 0x0000000076087348 */ /* 0x000fea0003c00000 */
[----:B------:R0:W1:Y:S02]  /*7a50*/  SHFL.DOWN P2, R156, R156, R119, R155 ;  /* 0x080000779c9c7389 */ /* 0x000064000004009b */
[----:B01----:R-:W-:Y:S05]  /*7a60*/  ENDCOLLECTIVE ;  /* 0x000000000000791b */ /* 0x003fea0003800000 */
.L_x_2603:
[----:B------:R-:W-:Y:S02]  /*7a70*/  MOV R119, R110 ;  /* 0x0000006e00777202 */ /* 0x000fe40000000f00 */
[----:B------:R-:W-:-:S07]  /*7a80*/  MOV R163, R156 ;  /* 0x0000009c00a37202 */ /* 0x000fce0000000f00 */
[----:B------:R-:W-:Y:S05]  /*7a90*/  WARPSYNC.COLLECTIVE R118, `(.L_x_2604) ;  /* 0x0000000076087348 */ /* 0x000fea0003c00000 */
[----:B------:R0:W1:Y:S02]  /*7aa0*/  SHFL.IDX P2, R156, R119, R154, R155 ;  /* 0x0000009a779c7389 */ /* 0x000064000004009b */
[----:B01----:R-:W-:Y:S05]  /*7ab0*/  ENDCOLLECTIVE ;  /* 0x000000000000791b */ /* 0x003fea0003800000 */
.L_x_2604:
[----:B------:R-:W-:Y:S02]  /*7ac0*/  MOV R119, R111 ;  /* 0x0000006f00777202 */ /* 0x000fe40000000f00 */
[----:B------:R-:W-:-:S07]  /*7ad0*/  MOV R110, R156 ;  /* 0x0000009c006e7202 */ /* 0x000fce0000000f00 */
[----:B------:R-:W-:Y:S05]  /*7ae0*/  WARPSYNC.COLLECTIVE R118, `(.L_x_2605) ;  /* 0x0000000076087348 */ /* 0x000fea0003c00000 */
[----:B------:R0:W1:Y:S02]  /*7af0*/  SHFL.IDX P2, R156, R119, R154, R155 ;  /* 0x0000009a779c7389 */ /* 0x000064000004009b */
[----:B01----:R-:W-:Y:S05]  /*7b00*/  ENDCOLLECTIVE ;  /* 0x000000000000791b */ /* 0x003fea0003800000 */
.L_x_2605:
[----:B------:R-:W-:Y:S02]  /*7b10*/  MOV R111, R156 ;  /* 0x0000009c006f7202 */ /* 0x000fe40000000f00 */
[----:B------:R-:W-:Y:S01]  /*7b20*/  ISETP.NE.AND P2, PT, R150, 0x1f, PT ;  /* 0x0000001f9600780c */ /* 0x000fe20003f45270 */
[----:B------:R-:W-:-:S12]  /*7b30*/  BRA `(.L_x_2606) ;  /* 0xffffffc4000c7947 */ /* 0x000fd8000383ffff */
.L_x_2607:
        /* <DEDUP_REMOVED lines=12> */
.L_x_10434:


//--------------------- .text._Z25selective_scan_bwd_kernelI32Selective_Scan_bwd_kernel_traitsILi128ELi16ELb1ELb1ELb0ELb1ELb0EffEEv12SSMParamsBwd --------------------------
	.section	.text._Z25selective_scan_bwd_kernelI32Selective_Scan_bwd_kernel_traitsILi128ELi16ELb1ELb1ELb0ELb1ELb0EffEEv12SSMParamsBwd,"ax",@progbits
	.align	128
        .global         _Z25selective_scan_bwd_kernelI32Selective_Scan_bwd_kernel_traitsILi128ELi16ELb1ELb1ELb0ELb1ELb0EffEEv12SSMParamsBwd
        .type           _Z25selective_scan_bwd_kernelI32Selective_Scan_bwd_kernel_traitsILi128ELi16ELb1ELb1ELb0ELb1ELb0EffEEv12SSMParamsBwd,@function
        .size           _Z25selective_scan_bwd_kernelI32Selective_Scan_bwd_kernel_traitsILi128ELi16ELb1ELb1ELb0ELb1ELb0EffEEv12SSMParamsBwd,(.L_x_10435 - _Z25selective_scan_bwd_kernelI32Selective_Scan_bwd_kernel_traitsILi128ELi16ELb1ELb1ELb0ELb1ELb0EffEEv12SSMParamsBwd)
        .other          _Z25selective_scan_bwd_kernelI32Selective_Scan_bwd_kernel_traitsILi128ELi16ELb1ELb1ELb0ELb1ELb0EffEEv12SSMParamsBwd,@"STO_CUDA_ENTRY STV_DEFAULT"
_Z25selective_scan_bwd_kernelI32Selective_Scan_bwd_kernel_traitsILi128ELi16ELb1ELb1ELb0ELb1ELb0EffEEv12SSMParamsBwd:
.text._Z25selective_scan_bwd_kernelI32Selective_Scan_bwd_kernel_traitsILi128ELi16ELb1ELb1ELb0ELb1ELb0EffEEv12SSMParamsBwd:
        /* <DEDUP_REMOVED lines=138> */
.L_x_2687:
        /* <DEDUP_REMOVED lines=10> */
[----:B------:R-:W-:Y:S01]  /*0940*/  UMOV UR10, UR20 ;  /* 0x00000014000a7c82 */ /* 0x000fe20008000000 */
[----:B------:R-:W1:Y:S03]  /*0950*/  S2R R8, SR_LANEID ;  /* 0x0000000000087919 */ /* 0x000e660000000000 */
[----:B0-----:R-:W-:Y:S01]  /*0960*/  IMAD.WIDE.U32 R4, R2, R7, UR10 ;  /* 0x0000000a02047e25 */ /* 0x001fe2000f8e0007 */
[----:B-1----:R-:W-:-:S02]  /*0970*/  IADD3 R6, PT, PT, R9, R8, RZ ;  /* 0x0000000809067210 */ /* 0x002fc40007ffe0ff */
[----:B------:R-:W-:Y:S02]  /*0980*/  IADD3 R116, PT, PT, R3, R8, RZ ;  /* 0x0000000803747210 */ /* 0x000fe40007ffe0ff */
[-C--:B------:R-:W-:Y:S02]  /*0990*/  LEA R117, R6, R151.reuse, 0x4 ;  /* 0x0000009706757211 */ /* 0x080fe400078e20ff */
[----:B------:R-:W-:-:S03]  /*09a0*/  LEA R116, R116, R151, 0x6 ;  /* 0x0000009774747211 */ /* 0x000fc600078e30ff */
        /* <DEDUP_REMOVED lines=24> */
[----:B------:R4:W4:Y:S04]  /*0b30*/  LDS.128 R12, [R116+0x20] ;  /* 0x00002000740c7984 */ /* 0x0009280000000c00 */
[----:B------:R0:W4:Y:S01]  /*0b40*/  LDS.128 R8, [R116+0x30] ;  /* 0x0000300074087984 */ /* 0x0001220000000c00 */
[----:B------:R-:W-:Y:S06]  /*0b50*/  BAR.SYNC.DEFER_BLOCKING 0x0 ;  /* 0x0000000000007b1d */ /* 0x000fec0000010000 */
[----:B------:R-:W5:Y:S04]  /*0b60*/  LDG.E.128 R60, desc[UR26][R2.64] ;  /* 0x0000001a023c7981 */ /* 0x000f68000c1e1d00 */
[----:B0-----:R-:W4:Y:S04]  /*0b70*/  LDG.E.128 R20, desc[UR26][R2.64+0x200] ;  /* 0x0002001a02147981 */ /* 0x001f28000c1e1d00 */
[----:B-1----:R-:W4:Y:S04]  /*0b80*/  LDG.E.128 R24, desc[UR26][R2.64+0x400] ;  /* 0x0004001a02187981 */ /* 0x002f28000c1e1d00 */
        /* <DEDUP_REMOVED lines=55> */
.L_x_2610:
[----:B------:R-:W-:Y:S05]  /*0f00*/  BSYNC.RECONVERGENT B0 ;  /* 0x0000000000007941 */ /* 0x000fea0003800200 */
.L_x_2609:
        /* <DEDUP_REMOVED lines=34> */
.L_x_2612:
[----:B------:R-:W-:Y:S05]  /*1130*/  BSYNC.RECONVERGENT B0 ;  /* 0x0000000000007941 */ /* 0x000fea0003800200 */
.L_x_2611:
        /* <DEDUP_REMOVED lines=34> */
.L_x_2614:
[----:B------:R-:W-:Y:S05]  /*1360*/  BSYNC.RECONVERGENT B0 ;  /* 0x0000000000007941 */ /* 0x000fea0003800200 */
.L_x_2613:
        /* <DEDUP_REMOVED lines=34> */
.L_x_2616:
[----:B------:R-:W-:Y:S05]  /*1590*/  BSYNC.RECONVERGENT B0 ;  /* 0x0000000000007941 */ /* 0x000fea0003800200 */
.L_x_2615:
        /* <DEDUP_REMOVED lines=34> */
.L_x_2618:
[----:B------:R-:W-:Y:S05]  /*17c0*/  BSYNC.RECONVERGENT B0 ;  /* 0x0000000000007941 */ /* 0x000fea0003800200 */
.L_x_2617:
[----:B------:R-:W1:Y:S01]  /*17d0*/  LDL.LU R2, [R1+0x4c] ;  /* 0x00004c0001027983 */ /* 0x000e620000300800 */
[----:B------:R-:W-:Y:S01]  /*17e0*/  BSSY.RECONVERGENT B0, `(.L_x_2619) ;  /* 0x0000024000007945 */ /* 0x000fe20003800200 */
[----:B------:R-:W-:Y:S01]  /*17f0*/  FSETP.GTU.FTZ.AND P4, PT, R105, 20, PT ;  /* 0x41a000006900780b */ /* 0x000fe20003f9c000 */
[----:B------:R-:W-:Y:S01]  /*1800*/  FADD.FTZ R104, R15, UR7 ;  /* 0x000000070f687e21 */ /* 0x000fe20008010000 */
[----:B0-----:R-:W-:Y:S01]  /*1810*/  FADD.FTZ R27, R8, UR7 ;  /* 0x00000007081b7e21 */ /* 0x001fe20008010000 */
[----:B-1----:R-:W-:Y:S01]  /*1820*/  FFMA.FTZ R12, R52, R4, R2 ;  /* 0x00000004340c7223 */ /* 0x002fe20000010002 */
[----:B------:R-:W-:Y:S09]  /*1830*/  @P5 BRA `(.L_x_2620) ;  /* 0x0000000000785947 */ /* 0x000ff20003800000 */
        /* <DEDUP_REMOVED lines=30> */
.L_x_2620:
[----:B------:R-:W-:Y:S05]  /*1a20*/  BSYNC.RECONVERGENT B0 ;  /* 0x0000000000007941 */ /* 0x000fea0003800200 */
.L_x_2619:
        /* <DEDUP_REMOVED lines=39> */
.L_x_2622:
[----:B------:R-:W-:Y:S05]  /*1ca0*/  BSYNC.RECONVERGENT B0 ;  /* 0x0000000000007941 */ /* 0x000fea0003800200 */
.L_x_2621:
        /* <DEDUP_REMOVED lines=38> */
.L_x_2624:
[----:B------:R-:W-:Y:S05]  /*1f10*/  BSYNC.RECONVERGENT B0 ;  /* 0x0000000000007941 */ /* 0x000fea0003800200 */
.L_x_2623:
        /* <DEDUP_REMOVED lines=38> */
.L_x_2626:
[----:B------:R-:W-:Y:S05]  /*2180*/  BSYNC.RECONVERGENT B0 ;  /* 0x0000000000007941 */ /* 0x000fea0003800200 */
.L_x_2625:
        /* <DEDUP_REMOVED lines=38> */
.L_x_2628:
[----:B------:R-:W-:Y:S05]  /*23f0*/  BSYNC.RECONVERGENT B0 ;  /* 0x0000000000007941 */ /* 0x000fea0003800200 */
.L_x_2627:
        /* <DEDUP_REMOVED lines=38> */
.L_x_2630:
[----:B------:R-:W-:Y:S05]  /*2660*/  BSYNC.RECONVERGENT B0 ;  /* 0x0000000000007941 */ /* 0x000fea0003800200 */
.L_x_2629:
        /* <DEDUP_REMOVED lines=32> */
.L_x_2632:
[----:B------:R-:W-:Y:S05]  /*2870*/  BSYNC.RECONVERGENT B0 ;  /* 0x0000000000007941 */ /* 0x000fea0003800200 */
.L_x_2631:
        /* <DEDUP_REMOVED lines=32> */
.L_x_2634:
[----:B------:R-:W-:Y:S05]  /*2a80*/  BSYNC.RECONVERGENT B0 ;  /* 0x0000000000007941 */ /* 0x000fea0003800200 */
.L_x_2633:
        /* <DEDUP_REMOVED lines=32> */
.L_x_2636:
[----:B------:R-:W-:Y:S05]  /*2c90*/  BSYNC.RECONVERGENT B0 ;  /* 0x0000000000007941 */ /* 0x000fea0003800200 */
.L_x_2635:
        /* <DEDUP_REMOVED lines=32> */
.L_x_2638:
[----:B------:R-:W-:Y:S05]  /*2ea0*/  BSYNC.RECONVERGENT B0 ;  /* 0x0000000000007941 */ /* 0x000fea0003800200 */
.L_x_2637:
        /* <DEDUP_REMOVED lines=32> */
.L_x_2640:
[----:B------:R-:W-:Y:S05]  /*30b0*/  BSYNC.RECONVERGENT B0 ;  /* 0x0000000000007941 */ /* 0x000fea0003800200 */
.L_x_2639:
        /* <DEDUP_REMOVED lines=26> */
[----:B------:R-:W0:Y:S01]  /*3260*/  S2R R150, SR_TID.X ;  /* 0x0000000000967919 */ /* 0x000e220000002100 */
[----:B------:R-:W1:Y:S01]  /*3270*/  LDCU.64 UR24, c[0x0][0x3a0] ;  /* 0x00007400ff1877ac */ /* 0x000e620008000a00 */
[----:B------:R-:W-:Y:S01]  /*3280*/  HFMA2 R59, -RZ, RZ, 0, 0 ;  /* 0x00000000ff3b7431 */ /* 0x000fe200000001ff */
[----:B------:R-:W2:Y:S04]  /*3290*/  LDCU.64 UR28, c[0x0][0x3d8] ;  /* 0x00007b00ff1c77ac */ /* 0x000ea80008000a00 */
[----:B------:R-:W3:Y:S01]  /*32a0*/  S2UR UR46, SR_CgaCtaId ;  /* 0x00000000002e79c3 */ /* 0x000ee20000008800 */
[----:B------:R-:W-:Y:S01]  /*32b0*/  UISETP.NE.AND UP0, UPT, UR12, 0x1, UPT ;  /* 0x000000010c00788c */ /* 0x000fe2000bf05270 */
[----:B------:R-:W4:Y:S05]  /*32c0*/  LDCU UR47, c[0x0][0x394] ;  /* 0x00007280ff2f77ac */ /* 0x000f2a0008000800 */
[----:B------:R-:W-:Y:S01]  /*32d0*/  PLOP3.LUT P1, PT, PT, PT, UP0, 0x80, 0x8 ;  /* 0x000000000008781c */ /* 0x000fe20003f2f008 */
[----:B------:R-:W3:Y:S03]  /*32e0*/  LDCU UR48, c[0x0][0x38c] ;  /* 0x00007180ff3077ac */ /* 0x000ee60008000800 */
[----:B------:R-:W-:Y:S01]  /*32f0*/  ISETP.EQ.AND P1, PT, R0, RZ, P1 ;  /* 0x000000ff0000720c */ /* 0x000fe20000f22270 */
[----:B------:R-:W4:Y:S01]  /*3300*/  LDCU UR49, c[0x0][0x388] ;  /* 0x00007100ff3177ac */ /* 0x000f220008000800 */
[----:B-1----:R-:W-:-:S02]  /*3310*/  UIMAD.WIDE.U32 UR20, UR8, UR24, URZ ;  /* 0x00000018081472a5 */ /* 0x002fc4000f8e00ff */
[----:B--2---:R-:W-:Y:S02]  /*3320*/  UIMAD.WIDE.U32 UR22, UR8, UR28, URZ ;  /* 0x0000001c081672a5 */ /* 0x004fe4000f8e00ff */
[----:B------:R-:W-:Y:S02]  /*3330*/  UIMAD UR19, UR8, UR25, UR21 ;  /* 0x00000019081372a4 */ /* 0x000fe4000f8e0215 */
[----:B------:R-:W-:Y:S01]  /*3340*/  UIMAD UR25, UR8, UR29, UR23 ;  /* 0x0000001d081972a4 */ /* 0x000fe2000f8e0217 */
[C---:B0-----:R-:W-:Y:S02]  /*3350*/  SHF.L.U32 R2, R150.reuse, 0x2, RZ ;  /* 0x0000000296027819 */ /* 0x041fe400000006ff */
[----:B------:R-:W-:Y:S01]  /*3360*/  UMOV UR8, 0x400 ;  /* 0x0000040000087882 */ /* 0x000fe20000000000 */
[C---:B------:R-:W-:Y:S01]  /*3370*/  LOP3.LUT R0, R150.reuse, 0x1f, RZ, 0xc0, !PT ;  /* 0x0000001f96007812 */ /* 0x040fe200078ec0ff */
[----:B---3--:R-:W-:Y:S01]  /*3380*/  ULEA UR8, UR46, UR8, 0x18 ;  /* 0x000000082e087291 */ /* 0x008fe2000f8ec0ff */
[C---:B------:R-:W-:Y:S01]  /*3390*/  ISETP.NE.AND P2, PT, R150.reuse, 0x7f, PT ;  /* 0x0000007f9600780c */ /* 0x040fe20003f45270 */
[----:B------:R-:W0:Y:S01]  /*33a0*/  LDCU.64 UR30, c[0x0][0x3c0] ;  /* 0x00007800ff1e77ac */ /* 0x000e220008000a00 */
[----:B------:R-:W-:-:S02]  /*33b0*/  ISETP.NE.AND P0, PT, R150, RZ, PT ;  /* 0x000000ff9600720c */ /* 0x000fc40003f05270 */
[----:B------:R-:W-:Y:S01]  /*33c0*/  IADD3 R119, PT, PT, R150, 0x200, RZ ;  /* 0x0000020096777810 */ /* 0x000fe20007ffe0ff */
[----:B------:R-:W1:Y:S01]  /*33d0*/  LDCU.64 UR32, c[0x0][0x440] ;  /* 0x00008800ff2077ac */ /* 0x000e620008000a00 */
[----:B------:R-:W-:Y:S02]  /*33e0*/  LOP3.LUT R0, R0, 0xf80, R2, 0xf8, !PT ;  /* 0x00000f8000007812 */ /* 0x000fe400078ef802 */
[----:B------:R-:W-:Y:S01]  /*33f0*/  MOV R151, UR8 ;  /* 0x0000000800977c02 */ /* 0x000fe20008000f00 */
[----:B------:R-:W2:Y:S01]  /*3400*/  LDCU.64 UR34, c[0x0][0x3a8] ;  /* 0x00007500ff2277ac */ /* 0x000ea20008000a00 */
[----:B------:R-:W3:Y:S01]  /*3410*/  LDCU.64 UR36, c[0x0][0x450] ;  /* 0x00008a00ff2477ac */ /* 0x000ee20008000a00 */
[----:B------:R-:W0:Y:S01]  /*3420*/  LDCU.64 UR38, c[0x0][0x3e0] ;  /* 0x00007c00ff2677ac */ /* 0x000e220008000a00 */
[----:B------:R-:W0:Y:S01]  /*3430*/  LDCU.64 UR40, c[0x0][0x4c0] ;  /* 0x00009800ff2877ac */ /* 0x000e220008000a00 */
[----:B------:R-:W0:Y:S01]  /*3440*/  LDCU.64 UR42, c[0x0][0x4d0] ;  /* 0x00009a00ff2a77ac */ /* 0x000e220008000a00 */
[----:B------:R-:W0:Y:S01]  /*3450*/  LDCU.64 UR44, c[0x0][0x538] ;  /* 0x0000a700ff2c77ac */ /* 0x000e220008000a00 */
[----:B----4-:R-:W-:-:S05]  /*3460*/  UMOV UR8, URZ ;  /* 0x000000ff00087c82 */ /* 0x010fca0008000000 */
.L_x_2686:
[----:B0-----:R-:W-:Y:S01]  /*3470*/  UIMAD.WIDE.U32 UR28, UR8, UR30, URZ ;  /* 0x0000001e081c72a5 */ /* 0x001fe2000f8e00ff */
        /* <DEDUP_REMOVED lines=9> */
[----:B----4-:R-:W4:Y:S04]  /*3510*/  LDG.E.128 R8, desc[UR26][R2.64] ;  /* 0x0000001a02087981 */ /* 0x010f28000c1e1d00 */
[----:B------:R-:W5:Y:S04]  /*3520*/  LDG.E.128 R12, desc[UR26][R2.64+0x200] ;  /* 0x0002001a020c7981 */ /* 0x000f68000c1e1d00 */
[----:B------:R-:W5:Y:S04]  /*3530*/  LDG.E.128 R16, desc[UR26][R2.64+0x400] ;  /* 0x0004001a02107981 */ /* 0x000f68000c1e1d00 */
[----:B------:R0:W5:Y:S01]  /*3540*/  LDG.E.128 R20, desc[UR26][R2.64+0x600] ;  /* 0x0006001a02147981 */ /* 0x000162000c1e1d00 */
[----:B------:R-:W-:Y:S01]  /*3550*/  UMOV UR28, UR20 ;  /* 0x00000014001c7c82 */ /* 0x000fe20008000000 */
[----:B------:R-:W-:-:S02]  /*3560*/  UMOV UR29, UR19 ;  /* 0x00000013001d7c82 */ /* 0x000fc40008000000 */
[----:B--2---:R-:W-:-:S04]  /*3570*/  UIMAD.WIDE.U32 UR28, UR8, UR34, UR28 ;  /* 0x00000022081c72a5 */ /* 0x004fc8000f8e001c */
[----:B------:R-:W-:Y:S02]  /*3580*/  UIMAD UR24, UR8, UR35, UR29 ;  /* 0x00000023081872a4 */ /* 0x000fe4000f8e021d */
[----:B-1----:R-:W-:-:S04]  /*3590*/  ULEA UR29, UP0, UR28, UR32, 0x2 ;  /* 0x000000201c1d7291 */ /* 0x002fc8000f8010ff */
[----:B------:R-:W-:Y:S02]  /*35a0*/  ULEA.HI.X UR28, UR28, UR33, UR24, 0x2, UP0 ;  /* 0x000000211c1c7291 */ /* 0x000fe400080f1418 */
[----:B------:R-:W-:-:S04]  /*35b0*/  MOV R88, UR29 ;  /* 0x0000001d00587c02 */ /* 0x000fc80008000f00 */
[----:B------:R-:W-:-:S05]  /*35c0*/  MOV R89, UR28 ;  /* 0x0000001c00597c02 */ /* 0x000fca0008000f00 */
[----:B------:R-:W2:Y:S01]  /*35d0*/  LDG.E R88, desc[UR26][R88.64] ;  /* 0x0000001a58587981 */ /* 0x000ea2000c1e1900 */
[----:B------:R-:W-:Y:S02]  /*35e0*/  UMOV UR24, UR22 ;  /* 0x0000001600187c82 */ /* 0x000fe40008000000 */
[----:B------:R-:W-:-:S04]  /*35f0*/  UIMAD.WIDE.U32 UR28, UR8, UR38, UR24 ;  /* 0x00000026081c72a5 */ /* 0x000fc8000f8e0018 */
[----:B------:R-:W-:Y:S02]  /*3600*/  UIMAD UR24, UR8, UR39, UR29 ;  /* 0x00000027081872a4 */ /* 0x000fe4000f8e021d */
[----:B---3--:R-:W-:-:S04]  /*3610*/  ULEA UR29, UP0, UR28, UR36, 0x2 ;  /* 0x000000241c1d7291 */ /* 0x008fc8000f8010ff */
[----:B------:R-:W-:Y:S02]  /*3620*/  ULEA.HI.X UR28, UR28, UR37, UR24, 0x2, UP0 ;  /* 0x000000251c1c7291 */ /* 0x000fe400080f1418 */
[----:B0-----:R-:W-:-:S04]  /*3630*/  MOV R2, UR29 ;  /* 0x0000001d00027c02 */ /* 0x001fc80008000f00 */
[----:B------:R-:W-:Y:S01]  /*3640*/  MOV R3, UR28 ;  /* 0x0000001c00037c02 */ /* 0x000fe20008000f00 */
[----:B----4-:R0:W-:Y:S04]  /*3650*/  STS.128 [R117], R8 ;  /* 0x0000000875007388 */ /* 0x0101e80000000c00 */
[----:B-----5:R-:W-:Y:S04]  /*3660*/  STS.128 [R117+0x200], R12 ;  /* 0x0002000c75007388 */ /* 0x020fe80000000c00 */
[----:B------:R-:W-:Y:S04]  /*3670*/  STS.128 [R117+0x400], R16 ;  /* 0x0004001075007388 */ /* 0x000fe80000000c00 */
[----:B------:R1:W-:Y:S01]  /*3680*/  STS.128 [R117+0x600], R20 ;  /* 0x0006001475007388 */ /* 0x0003e20000000c00 */
[----:B------:R-:W-:-:S03]  /*3690*/  NOP ;  /* 0x0000000000007918 */ /* 0x000fc60000000000 */
[----:B------:R-:W3:Y:S01]  /*36a0*/  LDG.E R2, desc[UR26][R2.64] ;  /* 0x0000001a02027981 */ /* 0x000ee2000c1e1900 */
[----:B------:R-:W-:Y:S01]  /*36b0*/  USHF.L.U32 UR28, UR12, 0x8, URZ ;  /* 0x000000080c1c7899 */ /* 0x000fe200080006ff */
[----:B------:R-:W-:Y:S01]  /*36c0*/  ISETP.NE.AND P2, PT, R150, 0x7f, PT ;  /* 0x0000007f9600780c */ /* 0x000fe20003f45270 */
[----:B------:R-:W-:Y:S01]  /*36d0*/  BSSY.RECONVERGENT B0, `(.L_x_2642) ;  /* 0x000005a000007945 */ /* 0x000fe20003800200 */
[----:B------:R-:W4:Y:S01]  /*36e0*/  LDS.128 R92, [R116+0x10] ;  /* 0x00001000745c7984 */ /* 0x000f220000000c00 */
[----:B------:R-:W-:-:S03]  /*36f0*/  UIADD3 UR24, UPT, UPT, UR28, -0x100, URZ ;  /* 0xffffff001c187890 */ /* 0x000fc6000fffe0ff */
[----:B------:R-:W3:Y:S01]  /*3700*/  LDS.128 R96, [R116+0x20] ;  /* 0x0000200074607984 */ /* 0x000ee20000000c00 */
[----:B------:R-:W-:-:S03]  /*3710*/  ULOP3.LUT UR24, UR24, 0x100, URZ, 0xc0, !UPT ;  /* 0x0000010018187892 */ /* 0x000fc6000f8ec0ff */
[----:B------:R-:W3:Y:S01]  /*3720*/  LDS.128 R100, [R116+0x30] ;  /* 0x0000300074647984 */ /* 0x000ee20000000c00 */
[----:B------:R-:W-:Y:S01]  /*3730*/  UIADD3 UR24, UPT, UPT, UR24, UR8, URZ ;  /* 0x0000000818187290 */ /* 0x000fe2000fffe0ff */
[----:B--2---:R-:W-:Y:S02]  /*3740*/  R2UR UR29, R88 ;  /* 0x00000000581d72ca */ /* 0x004fe400000e0000 */
[----:B------:R-:W2:Y:S11]  /*3750*/  LDS.128 R88, [R116] ;  /* 0x0000000074587984 */ /* 0x000eb60000000c00 */
[----:B------:R-:W-:-:S05]  /*3760*/  MOV R0, UR29 ;  /* 0x0000001d00007c02 */ /* 0x000fca0008000f00 */
[----:B------:R-:W-:-:S04]  /*3770*/  FMUL.FTZ R0, R0, 1.4426950216293334961 ;  /* 0x3fb8aa3b00007820 */ /* 0x000fc80000410000 */
[C---:B------:R-:W-:Y:S01]  /*3780*/  FMUL.FTZ R153, R0.reuse, R115 ;  /* 0x0000007300997220 */ /* 0x040fe20000410000 */
[C---:B0-----:R-:W-:Y:S01]  /*3790*/  FMUL.FTZ R8, R0.reuse, R114 ;  /* 0x0000007200087220 */ /* 0x041fe20000410000 */
[C---:B------:R-:W-:Y:S01]  /*37a0*/  FMUL.FTZ R9, R0.reuse, R113 ;  /* 0x0000007100097220 */ /* 0x040fe20000410000 */
[C---:B-1----:R-:W-:Y:S01]  /*37b0*/  FMUL.FTZ R21, R0.reuse, R112 ;  /* 0x0000007000157220 */ /* 0x042fe20000410000 */
[C---:B------:R-:W-:Y:S01]  /*37c0*/  FMUL.FTZ R20, R0.reuse, R111 ;  /* 0x0000006f00147220 */ /* 0x040fe20000410000 */
[----:B------:R0:W-:Y:S01]  /*37d0*/  MUFU.EX2 R23, R8 ;  /* 0x0000000800177308 */ /* 0x0001e20000000800 */
[C---:B------:R-:W-:Y:S01]  /*37e0*/  FMUL.FTZ R19, R0.reuse, R110 ;  /* 0x0000006e00137220 */ /* 0x040fe20000410000 */
[C---:B------:R-:W-:Y:S01]  /*37f0*/  FMUL.FTZ R18, R0.reuse, R109 ;  /* 0x0000006d00127220 */ /* 0x040fe20000410000 */
[C---:B------:R-:W-:Y:S01]  /*3800*/  FMUL.FTZ R17, R0.reuse, R108 ;  /* 0x0000006c00117220 */ /* 0x040fe20000410000 */
[C---:B------:R-:W-:Y:S01]  /*3810*/  FMUL.FTZ R16, R0.reuse, R107 ;  /* 0x0000006b00107220 */ /* 0x040fe20000410000 */
[C---:B------:R-:W-:Y:S01]  /*3820*/  FMUL.FTZ R15, R0.reuse, R106 ;  /* 0x0000006a000f7220 */ /* 0x040fe20000410000 */
[C---:B------:R-:W-:Y:S01]  /*3830*/  FMUL.FTZ R14, R0.reuse, R105 ;  /* 0x00000069000e7220 */ /* 0x040fe20000410000 */
[C---:B------:R-:W-:Y:S01]  /*3840*/  FMUL.FTZ R13, R0.reuse, R104 ;  /* 0x00000068000d7220 */ /* 0x040fe20000410000 */
[----:B------:R-:W1:Y:S01]  /*3850*/  MUFU.EX2 R153, R153 ;  /* 0x0000009900997308 */ /* 0x000e620000000800 */
[----:B0-----:R-:W-:Y:S01]  /*3860*/  MOV R8, UR24 ;  /* 0x0000001800087c02 */ /* 0x001fe20008000f00 */
[C---:B------:R-:W-:Y:S01]  /*3870*/  FMUL.FTZ R12, R0.reuse, R27 ;  /* 0x0000001b000c7220 */ /* 0x040fe20000410000 */
[C---:B------:R-:W-:Y:S01]  /*3880*/  FMUL.FTZ R11, R0.reuse, R26 ;  /* 0x0000001a000b7220 */ /* 0x040fe20000410000 */
        /* <DEDUP_REMOVED lines=19> */
[-C--:B---3--:R-:W-:Y:S01]  /*39c0*/  FMUL.FTZ R8, R4, R2.reuse ;  /* 0x0000000204087220 */ /* 0x088fe20000410000 */
[-C--:B------:R-:W-:Y:S01]  /*39d0*/  FMUL.FTZ R0, R5, R2.reuse ;  /* 0x0000000205007220 */ /* 0x080fe20000410000 */
[----:B------:R-:W-:-:S03]  /*39e0*/  FMUL.FTZ R3, R6, R2 ;  /* 0x0000000206037220 */ /* 0x000fc60000410000 */
[----:B------:R3:W-:Y:S04]  /*39f0*/  STL [R1+0x44], R8 ;  /* 0x0000440801007387 */ /* 0x0007e80000100800 */
[----:B------:R5:W-:Y:S04]  /*3a00*/  STL [R1+0x40], R0 ;  /* 0x0000400001007387 */ /* 0x000be80000100800 */
[----:B------:R4:W-:Y:S01]  /*3a10*/  STL [R1+0x3c], R3 ;  /* 0x00003c0301007387 */ /* 0x0009e20000100800 */
[-C--:B---3--:R-:W-:Y:S01]  /*3a20*/  FMUL.FTZ R8, R7, R2.reuse ;  /* 0x0000000207087220 */ /* 0x088fe20000410000 */
[----:B-----5:R-:W-:-:S04]  /*3a30*/  FMUL.FTZ R0, R36, R2 ;  /* 0x0000000224007220 */ /* 0x020fc80000410000 */
[----:B------:R3:W-:Y:S01]  /*3a40*/  STL [R1+0x38], R8 ;  /* 0x0000380801007387 */ /* 0x0007e20000100800 */
[----:B----4-:R-:W-:-:S03]  /*3a50*/  FMUL.FTZ R3, R37, R2 ;  /* 0x0000000225037220 */ /* 0x010fc60000410000 */
[----:B------:R4:W-:Y:S04]  /*3a60*/  STL [R1+0x34], R0 ;  /* 0x0000340001007387 */ /* 0x0009e80000100800 */
[----:B------:R5:W-:Y:S01]  /*3a70*/  STL [R1+0x30], R3 ;  /* 0x0000300301007387 */ /* 0x000be20000100800 */
[-C--:B---3--:R-:W-:Y:S01]  /*3a80*/  FMUL.FTZ R8, R39, R2.reuse ;  /* 0x0000000227087220 */ /* 0x088fe20000410000 */
[-C--:B----4-:R-:W-:Y:S01]  /*3a90*/  FMUL.FTZ R0, R38, R2.reuse ;  /* 0x0000000226007220 */ /* 0x090fe20000410000 */
[----:B-----5:R-:W-:-:S04]  /*3aa0*/  FMUL.FTZ R3, R32, R2 ;  /* 0x0000000220037220 */ /* 0x020fc80000410000 */
[----:B------:R3:W-:Y:S04]  /*3ab0*/  STL [R1+0x2c], R0 ;  /* 0x00002c0001007387 */ /* 0x0007e80000100800 */
[----:B------:R4:W-:Y:S04]  /*3ac0*/  STL [R1+0x28], R8 ;  /* 0x0000280801007387 */ /* 0x0009e80000100800 */
[----:B------:R5:W-:Y:S01]  /*3ad0*/  STL [R1+0x24], R3 ;  /* 0x0000240301007387 */ /* 0x000be20000100800 */
[-C--:B---3--:R-:W-:Y:S01]  /*3ae0*/  FMUL.FTZ R0, R33, R2.reuse ;  /* 0x0000000221007220 */ /* 0x088fe20000410000 */
[----:B----4-:R-:W-:-:S04]  /*3af0*/  FMUL.FTZ R8, R34, R2 ;  /* 0x0000000222087220 */ /* 0x010fc80000410000 */
[----:B------:R3:W-:Y:S01]  /*3b00*/  STL [R1+0x20], R0 ;  /* 0x0000200001007387 */ /* 0x0007e20000100800 */
[----:B-----5:R-:W-:-:S03]  /*3b10*/  FMUL.FTZ R3, R35, R2 ;  /* 0x0000000223037220 */ /* 0x020fc60000410000 */
[----:B------:R4:W-:Y:S04]  /*3b20*/  STL [R1+0x1c], R8 ;  /* 0x00001c0801007387 */ /* 0x0009e80000100800 */
[----:B------:R5:W-:Y:S01]  /*3b30*/  STL [R1+0x18], R3 ;  /* 0x0000180301007387 */ /* 0x000be20000100800 */
[-C--:B---3--:R-:W-:Y:S01]  /*3b40*/  FMUL.FTZ R0, R28, R2.reuse ;  /* 0x000000021c007220 */ /* 0x088fe20000410000 */
[----:B----4-:R-:W-:-:S04]  /*3b50*/  FMUL.FTZ R8, R29, R2 ;  /* 0x000000021d087220 */ /* 0x010fc80000410000 */
[----:B------:R3:W-:Y:S01]  /*3b60*/  STL [R1+0xc], R0 ;  /* 0x00000c0001007387 */ /* 0x0007e20000100800 */
[-C--:B-----5:R-:W-:Y:S01]  /*3b70*/  FMUL.FTZ R3, R30, R2.reuse ;  /* 0x000000021e037220 */ /* 0x0a0fe20000410000 */
[----:B------:R-:W-:Y:S01]  /*3b80*/  FMUL.FTZ R2, R31, R2 ;  /* 0x000000021f027220 */ /* 0x000fe20000410000 */
[----:B------:R-:W-:Y:S06]  /*3b90*/  BAR.SYNC.DEFER_BLOCKING 0x0 ;  /* 0x0000000000007b1d */ /* 0x000fec0000010000 */
[----:B012---:R-:W-:Y:S05]  /*3ba0*/  @P2 BRA `(.L_x_2643) ;  /* 0x0000000000242947 */ /* 0x007fea0003800000 */
[----:B------:R-:W-:Y:S01]  /*3bb0*/  UISETP.NE.AND UP0, UPT, UR12, UR47, UPT ;  /* 0x0000002f0c00728c */ /* 0x000fe2000bf05270 */
[----:B---3--:R-:W-:-:S08]  /*3bc0*/  HFMA2 R0, -RZ, RZ, 1.875, 0 ;  /* 0x3f800000ff007431 */ /* 0x008fd000000001ff */
[----:B------:R-:W-:Y:S05]  /*3bd0*/  BRA.U !UP0, `(.L_x_2644) ;  /* 0x0000000108247547 */ /* 0x000fea000b800000 */
[----:B------:R-:W-:-:S04]  /*3be0*/  ULOP3.LUT UR24, UR28, 0x100, URZ, 0xc0, !UPT ;  /* 0x000001001c187892 */ /* 0x000fc8000f8ec0ff */
[----:B------:R-:W-:-:S06]  /*3bf0*/  UIADD3 UR24, UPT, UPT, UR24, UR8, URZ ;  /* 0x0000000818187290 */ /* 0x000fcc000fffe0ff */
[----:B------:R-:W-:-:S04]  /*3c00*/  MOV R0, UR24 ;  /* 0x0000001800007c02 */ /* 0x000fc80008000f00 */
[----:B------:R-:W-:-:S06]  /*3c10*/  LEA R0, R0, R151, 0x2 ;  /* 0x0000009700007211 */ /* 0x000fcc00078e10ff */
[----:B------:R-:W1:Y:S01]  /*3c20*/  LDS R0, [R0+0x4c60] ;  /* 0x004c600000007984 */ /* 0x000e620000000800 */
[----:B------:R-:W-:Y:S05]  /*3c30*/  BRA `(.L_x_2644) ;  /* 0x00000000000c7947 */ /* 0x000fea0003800000 */
.L_x_2643:
[----:B------:R-:W-:-:S04]  /*3c40*/  SHF.L.U32 R118, R150, 0x2, RZ ;  /* 0x0000000296767819 */ /* 0x000fc800000006ff */
[----:B---3--:R-:W-:-:S06]  /*3c50*/  IADD3 R0, PT, PT, R118, R151, RZ ;  /* 0x0000009776007210 */ /* 0x008fcc0007ffe0ff */
[----:B------:R-:W0:Y:S02]  /*3c60*/  LDS R0, [R0+0x5464] ;  /* 0x0054640000007984 */ /* 0x000e240000000800 */
.L_x_2644:
[----:B------:R-:W-:Y:S05]  /*3c70*/  BSYNC.RECONVERGENT B0 ;  /* 0x0000000000007941 */ /* 0x000fea0003800200 */
.L_x_2642:
        /* <DEDUP_REMOVED lines=126> */
.L_x_2704:
[----:B------:R-:W0:Y:S01]  /*4460*/  S2R R127, SR_LANEID ;  /* 0x00000000007f7919 */ /* 0x000e220000000000 */
[----:B----4-:R-:W-:Y:S01]  /*4470*/  FFMA.FTZ R126, R151, R126, R155 ;  /* 0x0000007e977e7223 */ /* 0x010fe2000001009b */
[----:B------:R-:W-:Y:S01]  /*4480*/  UMOV UR24, 0xffffffff ;  /* 0xffffffff00187882 */ /* 0x000fe20000000000 */
[----:B0-----:R-:W-:-:S13]  /*4490*/  ISETP.GE.AND P2, PT, R127, 0x10, PT ;  /* 0x000000107f00780c */ /* 0x001fda0003f46270 */
[----:B--23--:R-:W-:Y:S01]  /*44a0*/  @P2 FMUL.FTZ R151, R151, R163 ;  /* 0x000000a397972220 */ /* 0x00cfe20000410000 */
[----:B------:R-:W-:Y:S01]  /*44b0*/  FSEL R163, R155, R126, !P2 ;  /* 0x0000007e9ba37208 */ /* 0x000fe20005000000 */
[----:B------:R-:W-:Y:S06]  /*44c0*/  BRA.DIV UR24, `(.L_x_2647) ;  /* 0x0000004218bc7947 */ /* 0x000fec000b800000 */
.L_x_2707:
[----:B------:R-:W-:-:S03]  /*44d0*/  UMOV UR24, 0xffffffff ;  /* 0xffffffff00187882 */ /* 0x000fc60000000000 */
[----:B------:R-:W-:Y:S05]  /*44e0*/  BRA.DIV UR24, `(.L_x_2648) ;  /* 0x0000004218dc7947 */ /* 0x000fea000b800000 */
.L_x_2710:
[----:B------:R-:W-:-:S03]  /*44f0*/  UMOV UR24, 0xffffffff ;  /* 0xffffffff00187882 */ /* 0x000fc60000000000 */
[----:B------:R-:W-:Y:S05]  /*4500*/  BRA.DIV UR24, `(.L_x_2649) ;  /* 0x0000004218fc7947 */ /* 0x000fea000b800000 */
[----:B------:R-:W0:Y:S04]  /*4510*/  SHFL.UP PT, R151, R151, 0x1, RZ ;  /* 0x0420000097977989 */ /* 0x000e2800000e00ff */
[----:B------:R-:W2:Y:S04]  /*4520*/  SHFL.UP PT, R163, R163, 0x1, RZ ;  /* 0x04200000a3a37989 */ /* 0x000ea800000e00ff */
[----:B-----5:R-:W3:Y:S04]  /*4530*/  SHFL.IDX PT, R118, R118, RZ, 0x1f ;  /* 0x00001fff76767589 */ /* 0x020ee800000e0000 */
[----:B------:R-:W4:Y:S02]  /*4540*/  SHFL.IDX PT, R119, R119, RZ, 0x1f ;  /* 0x00001fff77777589 */ /* 0x000f2400000e0000 */
.L_x_2716:
        /* <DEDUP_REMOVED lines=12> */
.L_x_2645:
        /* <DEDUP_REMOVED lines=140> */
.L_x_2733:
        /* <DEDUP_REMOVED lines=16> */
.L_x_2650:
        /* <DEDUP_REMOVED lines=66> */
[----:B------:R-:W-:Y:S01]  /*53f0*/  FMUL.FTZ R127, R19, R111 ;  /* 0x0000006f137f7220 */ /* 0x000fe20000410000 */
        /* <DEDUP_REMOVED lines=15> */
[----:B-----5:R-:W-:Y:S01]  /*54f0*/  FFMA.FTZ R123, R23, R122, R124 ;  /* 0x0000007a177b7223 */ /* 0x020fe2000001007c */
        /* <DEDUP_REMOVED lines=123> */
.L_x_2653:
[----:B------:R-:W-:Y:S05]  /*5cb0*/  BSYNC.RECONVERGENT B0 ;  /* 0x0000000000007941 */ /* 0x000fea0003800200 */
.L_x_2652:
[----:B------:R-:W-:Y:S04]  /*5cc0*/  BSSY.RECONVERGENT B0, `(.L_x_2654) ;  /* 0x0000003000007945 */ /* 0x000fe80003800200 */
[----:B------:R-:W-:Y:S05]  /*5cd0*/  @!P3 BRA `(.L_x_2655) ;  /* 0x000000000004b947 */ /* 0x000fea0003800000 */
[----:B0-----:R2:W-:Y:S02]  /*5ce0*/  REDG.E.ADD.F32.FTZ.RN.STRONG.GPU desc[UR26][R2.64+0x200], R119 ;  /* 0x00020077020079a6 */ /* 0x0015e4000c12f31a */
.L_x_2655:
[----:B------:R-:W-:Y:S05]  /*5cf0*/  BSYNC.RECONVERGENT B0 ;  /* 0x0000000000007941 */ /* 0x000fea0003800200 */
.L_x_2654:
[----:B0-2---:R0:W2:Y:S01]  /*5d00*/  LDS R119, [R154+0x2510] ;  /* 0x002510009a777984 */ /* 0x0050a20000000800 */
[----:B------:R-:W-:Y:S01]  /*5d10*/  BSSY.RECONVERGENT B0, `(.L_x_2656) ;  /* 0x0000004000007945 */ /* 0x000fe20003800200 */
[----:B------:R-:W-:-:S03]  /*5d20*/  LEA R148, R148, R151, 0x2 ;  /* 0x0000009794947211 */ /* 0x000fc600078e10ff */
[----:B------:R-:W-:Y:S05]  /*5d30*/  @!P4 BRA `(.L_x_2657) ;  /* 0x000000000004c947 */ /* 0x000fea0003800000 */
[----:B--2---:R3:W-:Y:S02]  /*5d40*/  REDG.E.ADD.F32.FTZ.RN.STRONG.GPU desc[UR26][R2.64+0x400], R119 ;  /* 0x00040077020079a6 */ /* 0x0047e4000c12f31a */
.L_x_2657:
[----:B------:R-:W-:Y:S05]  /*5d50*/  BSYNC.RECONVERGENT B0 ;  /* 0x0000000000007941 */ /* 0x000fea0003800200 */
.L_x_2656:
[----:B-1----:R1:W4:Y:S01]  /*5d60*/  LDS R153, [R148+0x2710] ;  /* 0x0027100094997984 */ /* 0x0023220000000800 */
[----:B------:R-:W-:Y:S01]  /*5d70*/  BSSY.RECONVERGENT B0, `(.L_x_2658) ;  /* 0x0000005000007945 */ /* 0x000fe20003800200 */
[C---:B--23--:R-:W-:Y:S02]  /*5d80*/  IADD3 R119, PT, PT, R150.reuse, 0x200, RZ ;  /* 0x0000020096777810 */ /* 0x04cfe40007ffe0ff */
[----:B------:R-:W-:Y:S01]  /*5d90*/  IADD3 R155, PT, PT, R150, 0x280, RZ ;  /* 0x00000280969b7810 */ /* 0x000fe20007ffe0ff */
[----:B------:R-:W-:Y:S06]  /*5da0*/  @!P5 BRA `(.L_x_2659) ;  /* 0x000000000004d947 */ /* 0x000fec0003800000 */
[----:B----4-:R2:W-:Y:S02]  /*5db0*/  REDG.E.ADD.F32.FTZ.RN.STRONG.GPU desc[UR26][R2.64+0x600], R153 ;  /* 0x00060099020079a6 */ /* 0x0105e4000c12f31a */
.L_x_2659:
[----:B------:R-:W-:Y:S05]  /*5dc0*/  BSYNC.RECONVERGENT B0 ;  /* 0x0000000000007941 */ /* 0x000fea0003800200 */
.L_x_2658:
        /* <DEDUP_REMOVED lines=15> */
.L_x_2661:
[----:B------:R-:W-:Y:S05]  /*5ec0*/  BSYNC.RECONVERGENT B0 ;  /* 0x0000000000007941 */ /* 0x000fea0003800200 */
.L_x_2660:
[----:B01----:R0:W1:Y:S01]  /*5ed0*/  LDS R153, [R152+0x2b10] ;  /* 0x002b100098997984 */ /* 0x0030620000000800 */
[----:B------:R-:W-:Y:S01]  /*5ee0*/  BSSY.RECONVERGENT B0, `(.L_x_2662) ;  /* 0x0000005000007945 */ /* 0x000fe20003800200 */
[----:B------:R-:W-:Y:S02]  /*5ef0*/  LEA.HI R148, R155, R150, RZ, 0x1b ;  /* 0x000000969b947211 */ /* 0x000fe400078fd8ff */
[----:B------:R-:W-:Y:S01]  /*5f00*/  LEA R154, R154, R151, 0x2 ;  /* 0x000000979a9a7211 */ /* 0x000fe200078e10ff */
[----:B------:R-:W-:Y:S06]  /*5f10*/  @!P3 BRA `(.L_x_2663) ;  /* 0x000000000004b947 */ /* 0x000fec0003800000 */
[----:B-1----:R2:W-:Y:S02]  /*5f20*/  REDG.E.ADD.F32.FTZ.RN.STRONG.GPU desc[UR26][R2.64+0xa00], R153 ;  /* 0x000a0099020079a6 */ /* 0x0025e4000c12f31a */
.L_x_2663:
[----:B------:R-:W-:Y:S05]  /*5f30*/  BSYNC.RECONVERGENT B0 ;  /* 0x0000000000007941 */ /* 0x000fea0003800200 */
.L_x_2662:
[----:B-12---:R1:W2:Y:S01]  /*5f40*/  LDS R153, [R154+0x2d10] ;  /* 0x002d10009a997984 */ /* 0x0062a20000000800 */
[----:B------:R-:W-:Y:S01]  /*5f50*/  BSSY.RECONVERGENT B0, `(.L_x_2664) ;  /* 0x0000004000007945 */ /* 0x000fe20003800200 */
[----:B------:R-:W-:-:S03]  /*5f60*/  LEA R148, R148, R151, 0x2 ;  /* 0x0000009794947211 */ /* 0x000fc600078e10ff */
[----:B------:R-:W-:Y:S05]  /*5f70*/  @!P4 BRA `(.L_x_2665) ;  /* 0x000000000004c947 */ /* 0x000fea0003800000 */
[----:B--2---:R3:W-:Y:S02]  /*5f80*/  REDG.E.ADD.F32.FTZ.RN.STRONG.GPU desc[UR26][R2.64+0xc00], R153 ;  /* 0x000c0099020079a6 */ /* 0x0047e4000c12f31a */
.L_x_2665:
[----:B------:R-:W-:Y:S05]  /*5f90*/  BSYNC.RECONVERGENT B0 ;  /* 0x0000000000007941 */ /* 0x000fea0003800200 */
.L_x_2664:
[----:B--23--:R2:W3:Y:S01]  /*5fa0*/  LDS R153, [R148+0x2f10] ;  /* 0x002f100094997984 */ /* 0x00c4e20000000800 */
[----:B------:R-:W-:Y:S01]  /*5fb0*/  BSSY.RECONVERGENT B0, `(.L_x_2666) ;  /* 0x0000005000007945 */ /* 0x000fe20003800200 */
[C---:B------:R-:W-:Y:S02]  /*5fc0*/  LOP3.LUT R155, R150.reuse, 0x400, RZ, 0xfc, !PT ;  /* 0x00000400969b7812 */ /* 0x040fe400078efcff */
[----:B------:R-:W-:Y:S01]  /*5fd0*/  IADD3 R157, PT, PT, R150, 0x480, RZ ;  /* 0x00000480969d7810 */ /* 0x000fe20007ffe0ff */
[----:B------:R-:W-:Y:S06]  /*5fe0*/  @!P5 BRA `(.L_x_2667) ;  /* 0x000000000004d947 */ /* 0x000fec0003800000 */
[----:B---3--:R4:W-:Y:S02]  /*5ff0*/  REDG.E.ADD.F32.FTZ.RN.STRONG.GPU desc[UR26][R2.64+0xe00], R153 ;  /* 0x000e0099020079a6 */ /* 0x0089e4000c12f31a */
.L_x_2667:
[----:B------:R-:W-:Y:S05]  /*6000*/  BSYNC.RECONVERGENT B0 ;  /* 0x0000000000007941 */ /* 0x000fea0003800200 */
.L_x_2666:
        /* <DEDUP_REMOVED lines=15> */
.L_x_2669:
[----:B------:R-:W-:Y:S05]  /*6100*/  BSYNC.RECONVERGENT B0 ;  /* 0x0000000000007941 */ /* 0x000fea0003800200 */
.L_x_2668:
[----:B0-2---:R0:W1:Y:S01]  /*6110*/  LDS R153, [R152+0x3310] ;  /* 0x0033100098997984 */ /* 0x0050620000000800 */
[----:B------:R-:W-:Y:S01]  /*6120*/  BSSY.RECONVERGENT B0, `(.L_x_2670) ;  /* 0x0000005000007945 */ /* 0x000fe20003800200 */
[----:B------:R-:W-:Y:S02]  /*6130*/  LEA.HI R148, R155, R150, RZ, 0x1b ;  /* 0x000000969b947211 */ /* 0x000fe400078fd8ff */
[----:B------:R-:W-:Y:S01]  /*6140*/  LEA R154, R154, R151, 0x2 ;  /* 0x000000979a9a7211 */ /* 0x000fe200078e10ff */
[----:B------:R-:W-:Y:S06]  /*6150*/  @!P3 BRA `(.L_x_2671) ;  /* 0x000000000004b947 */ /* 0x000fec0003800000 */
[----:B-1----:R2:W-:Y:S02]  /*6160*/  REDG.E.ADD.F32.FTZ.RN.STRONG.GPU desc[UR26][R2.64+0x1200], R153 ;  /* 0x00120099020079a6 */ /* 0x0025e4000c12f31a */
.L_x_2671:
[----:B------:R-:W-:Y:S05]  /*6170*/  BSYNC.RECONVERGENT B0 ;  /* 0x0000000000007941 */ /* 0x000fea0003800200 */
.L_x_2670:
[----:B-12---:R1:W2:Y:S01]  /*6180*/  LDS R153, [R154+0x3510] ;  /* 0x003510009a997984 */ /* 0x0062a20000000800 */
[----:B------:R-:W-:Y:S01]  /*6190*/  BSSY.RECONVERGENT B0, `(.L_x_2672) ;  /* 0x0000004000007945 */ /* 0x000fe20003800200 */
[----:B------:R-:W-:-:S03]  /*61a0*/  LEA R148, R148, R151, 0x2 ;  /* 0x0000009794947211 */ /* 0x000fc600078e10ff */
[----:B------:R-:W-:Y:S05]  /*61b0*/  @!P4 BRA `(.L_x_2673) ;  /* 0x000000000004c947 */ /* 0x000fea0003800000 */
[----:B--2---:R3:W-:Y:S02]  /*61c0*/  REDG.E.ADD.F32.FTZ.RN.STRONG.GPU desc[UR26][R2.64+0x1400], R153 ;  /* 0x00140099020079a6 */ /* 0x0047e4000c12f31a */
.L_x_2673:
[----:B------:R-:W-:Y:S05]  /*61d0*/  BSYNC.RECONVERGENT B0 ;  /* 0x0000000000007941 */ /* 0x000fea0003800200 */
.L_x_2672:
[----:B--23--:R2:W3:Y:S01]  /*61e0*/  LDS R153, [R148+0x3710] ;  /* 0x0037100094997984 */ /* 0x00c4e20000000800 */
[----:B------:R-:W-:Y:S01]  /*61f0*/  BSSY.RECONVERGENT B0, `(.L_x_2674) ;  /* 0x0000005000007945 */ /* 0x000fe20003800200 */
[C---:B------:R-:W-:Y:S02]  /*6200*/  IADD3 R155, PT, PT, R150.reuse, 0x600, RZ ;  /* 0x00000600969b7810 */ /* 0x040fe40007ffe0ff */
[----:B------:R-:W-:Y:S01]  /*6210*/  IADD3 R157, PT, PT, R150, 0x680, RZ ;  /* 0x00000680969d7810 */ /* 0x000fe20007ffe0ff */
[----:B------:R-:W-:Y:S06]  /*6220*/  @!P5 BRA `(.L_x_2675) ;  /* 0x000000000004d947 */ /* 0x000fec0003800000 */
[----:B---3--:R4:W-:Y:S02]  /*6230*/  REDG.E.ADD.F32.FTZ.RN.STRONG.GPU desc[UR26][R2.64+0x1600], R153 ;  /* 0x00160099020079a6 */ /* 0x0089e4000c12f31a */
.L_x_2675:
[----:B------:R-:W-:Y:S05]  /*6240*/  BSYNC.RECONVERGENT B0 ;  /* 0x0000000000007941 */ /* 0x000fea0003800200 */
.L_x_2674:
        /* <DEDUP_REMOVED lines=15> */
.L_x_2677:
[----:B------:R-:W-:Y:S05]  /*6340*/  BSYNC.RECONVERGENT B0 ;  /* 0x0000000000007941 */ /* 0x000fea0003800200 */
.L_x_2676:
[----:B0-2---:R0:W1:Y:S01]  /*6350*/  LDS R153, [R152+0x3b10] ;  /* 0x003b100098997984 */ /* 0x0050620000000800 */
[----:B------:R-:W-:Y:S01]  /*6360*/  BSSY.RECONVERGENT B0, `(.L_x_2678) ;  /* 0x0000005000007945 */ /* 0x000fe20003800200 */
[----:B------:R-:W-:Y:S02]  /*6370*/  LEA.HI R144, R155, R150, RZ, 0x1b ;  /* 0x000000969b907211 */ /* 0x000fe400078fd8ff */
[----:B------:R-:W-:Y:S01]  /*6380*/  LEA R154, R154, R151, 0x2 ;  /* 0x000000979a9a7211 */ /* 0x000fe200078e10ff */
[----:B------:R-:W-:Y:S06]  /*6390*/  @!P3 BRA `(.L_x_2679) ;  /* 0x000000000004b947 */ /* 0x000fec0003800000 */
[----:B-1----:R2:W-:Y:S02]  /*63a0*/  REDG.E.ADD.F32.FTZ.RN.STRONG.GPU desc[UR26][R2.64+0x1a00], R153 ;  /* 0x001a0099020079a6 */ /* 0x0025e4000c12f31a */
.L_x_2679:
[----:B------:R-:W-:Y:S05]  /*63b0*/  BSYNC.RECONVERGENT B0 ;  /* 0x0000000000007941 */ /* 0x000fea0003800200 */
.L_x_2678:
[----:B-12---:R1:W2:Y:S01]  /*63c0*/  LDS R153, [R154+0x3d10] ;  /* 0x003d10009a997984 */ /* 0x0062a20000000800 */
[----:B------:R-:W-:Y:S01]  /*63d0*/  BSSY.RECONVERGENT B0, `(.L_x_2680) ;  /* 0x0000004000007945 */ /* 0x000fe20003800200 */
[----:B------:R-:W-:-:S03]  /*63e0*/  LEA R144, R144, R151, 0x2 ;  /* 0x0000009790907211 */ /* 0x000fc600078e10ff */
[----:B------:R-:W-:Y:S05]  /*63f0*/  @!P4 BRA `(.L_x_2681) ;  /* 0x000000000004c947 */ /* 0x000fea0003800000 */
[----:B--2---:R3:W-:Y:S02]  /*6400*/  REDG.E.ADD.F32.FTZ.RN.STRONG.GPU desc[UR26][R2.64+0x1c00], R153 ;  /* 0x001c0099020079a6 */ /* 0x0047e4000c12f31a */
.L_x_2681:
[----:B------:R-:W-:Y:S05]  /*6410*/  BSYNC.RECONVERGENT B0 ;  /* 0x0000000000007941 */ /* 0x000fea0003800200 */
.L_x_2680:
[----:B--23--:R2:W3:Y:S01]  /*6420*/  LDS R153, [R144+0x3f10] ;  /* 0x003f100090997984 */ /* 0x00c4e20000000800 */
[----:B------:R-:W-:Y:S04]  /*6430*/  BSSY.RECONVERGENT B0, `(.L_x_2682) ;  /* 0x0000003000007945 */ /* 0x000fe80003800200 */
[----:B------:R-:W-:Y:S05]  /*6440*/  @!P5 BRA `(.L_x_2683) ;  /* 0x000000000004d947 */ /* 0x000fea0003800000 */
[----:B---3--:R4:W-:Y:S02]  /*6450*/  REDG.E.ADD.F32.FTZ.RN.STRONG.GPU desc[UR26][R2.64+0x1e00], R153 ;  /* 0x001e0099020079a6 */ /* 0x0089e4000c12f31a */
.L_x_2683:
[----:B------:R-:W-:Y:S05]  /*6460*/  BSYNC.RECONVERGENT B0 ;  /* 0x0000000000007941 */ /* 0x000fea0003800200 */
.L_x_2682:
        /* <DEDUP_REMOVED lines=128> */
.L_x_2685:
[----:B------:R-:W-:Y:S05]  /*6c70*/  BSYNC.RECONVERGENT B0 ;  /* 0x0000000000007941 */ /* 0x000fea0003800200 */
.L_x_2684:
[----:B------:R-:W-:-:S04]  /*6c80*/  UIADD3 UR8, UPT, UPT, UR8, 0x1, URZ ;  /* 0x0000000108087890 */ /* 0x000fc8000fffe0ff */
[----:B------:R-:W-:-:S09]  /*6c90*/  UISETP.GE.AND UP0, UPT, UR8, UR48, UPT ;  /* 0x000000300800728c */ /* 0x000fd2000bf06270 */
[----:B------:R-:W-:Y:S05]  /*6ca0*/  BRA.U !UP0, `(.L_x_2686) ;  /* 0xffffffc508f07547 */ /* 0x000fea000b83ffff */
.L_x_2641:
[----:B--2---:R-:W2:Y:S01]  /*6cb0*/  S2R R3, SR_TID.X ;  /* 0x0000000000037919 */ /* 0x004ea20000002100 */
[----:B------:R-:W-:Y:S01]  /*6cc0*/  BAR.SYNC.DEFER_BLOCKING 0x0 ;  /* 0x0000000000007b1d */ /* 0x000fe20000010000 */
[----:B------:R-:W-:-:S05]  /*6cd0*/  HFMA2 R5, -RZ, RZ, 0, 9.5367431640625e-07 ;  /* 0x00000010ff057431 */ /* 0x000fca00000001ff */
[----:B------:R-:W5:Y:S02]  /*6ce0*/  LDL.LU R88, [R1+0x48] ;  /* 0x0000480001587983 */ /* 0x000f640000300800 */
[----:B------:R-:W1:Y:S01]  /*6cf0*/  S2UR UR32, SR_CTAID.X ;  /* 0x00000000002079c3 */ /* 0x000e620000002500 */
[----:B------:R-:W1:Y:S01]  /*6d00*/  LDCU.64 UR24, c[0x0][0x4f8] ;  /* 0x00009f00ff1877ac */ /* 0x000e620008000a00 */
[----:B------:R-:W-:Y:S01]  /*6d10*/  UIADD3 UR19, UPT, UPT, UR12, -0x1, URZ ;  /* 0xffffffff0c137890 */ /* 0x000fe2000fffe0ff */
[----:B------:R-:W3:Y:S05]  /*6d20*/  LDCU.64 UR28, c[0x0][0x500] ;  /* 0x0000a000ff1c77ac */ /* 0x000eea0008000a00 */
[----:B------:R-:W3:Y:S01]  /*6d30*/  S2UR UR8, SR_CTAID.Y ;  /* 0x00000000000879c3 */ /* 0x000ee20000002600 */
[----:B------:R-:W4:Y:S01]  /*6d40*/  LDCU.64 UR30, c[0x0][0x550] ;  /* 0x0000aa00ff1e77ac */ /* 0x000f220008000a00 */
[----:B--2---:R-:W-:-:S02]  /*6d50*/  SHF.L.U32 R9, R3, 0x2, RZ ;  /* 0x0000000203097819 */ /* 0x004fc400000006ff */
[----:B------:R-:W-:Y:S02]  /*6d60*/  LOP3.LUT R0, R3, 0x1f, RZ, 0xc0, !PT ;  /* 0x0000001f03007812 */ /* 0x000fe400078ec0ff */
[----:B------:R-:W-:-:S04]  /*6d70*/  LOP3.LUT R9, R9, 0xf80, RZ, 0xc0, !PT ;  /* 0x00000f8009097812 */ /* 0x000fc800078ec0ff */
[----:B0-----:R-:W-:-:S05]  /*6d80*/  LOP3.LUT R2, R9, R0, RZ, 0xfc, !PT ;  /* 0x0000000009027212 */ /* 0x001fca00078efcff */
[----:B------:R-:W-:-:S05]  /*6d90*/  IMAD.WIDE.U32 R4, R2, R5, UR10 ;  /* 0x0000000a02047e25 */ /* 0x000fca000f8e0005 */
[----:B------:R-:W2:Y:S04]  /*6da0*/  LDG.E.128 R16, desc[UR26][R4.64] ;  /* 0x0000001a04107981 */ /* 0x000ea8000c1e1d00 */
[----:B------:R-:W5:Y:S04]  /*6db0*/  LDG.E.128 R20, desc[UR26][R4.64+0x200] ;  /* 0x0002001a04147981 */ /* 0x000f68000c1e1d00 */
[----:B------:R-:W5:Y:S04]  /*6dc0*/  LDG.E.128 R24, desc[UR26][R4.64+0x400] ;  /* 0x0004001a04187981 */ /* 0x000f68000c1e1d00 */
[----:B------:R-:W5:Y:S01]  /*6dd0*/  LDG.E.128 R28, desc[UR26][R4.64+0x600] ;  /* 0x0006001a041c7981 */ /* 0x000f62000c1e1d00 */
[----:B------:R-:W-:-:S02]  /*6de0*/  USHF.L.U32 UR22, UR19, 0xb, URZ ;  /* 0x0000000b13167899 */ /* 0x000fc400080006ff */
[----:B------:R-:W-:Y:S02]  /*6df0*/  UIADD3 UR15, UP1, UPT, UR15, -0x2000, URZ ;  /* 0xffffe0000f0f7890 */ /* 0x000fe4000ff3e0ff */
[----:B------:R-:W-:Y:S02]  /*6e00*/  USHF.R.S32.HI UR23, URZ, 0x1f, UR22 ;  /* 0x0000001fff177899 */ /* 0x000fe40008011416 */
[----:B------:R-:W-:Y:S02]  /*6e10*/  UIADD3 UR13, UP2, UPT, UR13, -0x2000, URZ ;  /* 0xffffe0000d0d7890 */ /* 0x000fe4000ff5e0ff */
[----:B-1----:R-:W-:Y:S02]  /*6e20*/  UIMAD.WIDE.U32 UR20, UR32, UR24, UR22 ;  /* 0x00000018201472a5 */ /* 0x002fe4000f8e0016 */
[----:B---3--:R-:W-:Y:S02]  /*6e30*/  UIMAD UR24, UR8, UR29, URZ ;  /* 0x0000001d081872a4 */ /* 0x008fe4000f8e02ff */
[----:B------:R-:W-:-:S02]  /*6e40*/  UIMAD UR21, UR32, UR25, UR21 ;  /* 0x00000019201572a4 */ /* 0x000fc4000f8e0215 */
[----:B------:R-:W-:Y:S02]  /*6e50*/  UIADD3.X UR18, UPT, UPT, UR18, -0x1, URZ, UP1, !UPT ;  /* 0xffffffff12127890 */ /* 0x000fe40008ffe4ff */
[----:B------:R-:W-:Y:S01]  /*6e60*/  UIMAD.WIDE.U32 UR20, UR8, UR28, UR20 ;  /* 0x0000001c081472a5 */ /* 0x000fe2000f8e0014 */
[----:B------:R-:W0:Y:S03]  /*6e70*/  LDCU.64 UR28, c[0x0][0x560] ;  /* 0x0000ac00ff1c77ac */ /* 0x000e260008000a00 */
[----:B------:R-:W-:Y:S02]  /*6e80*/  UIADD3 UR24, UPT, UPT, UR21, UR24, URZ ;  /* 0x0000001815187290 */ /* 0x000fe4000fffe0ff */
[----:B----4-:R-:W-:Y:S02]  /*6e90*/  ULEA UR21, UP0, UR20, UR30, 0x2 ;  /* 0x0000001e14157291 */ /* 0x010fe4000f8010ff */
[----:B------:R-:W-:-:S02]  /*6ea0*/  UIADD3.X UR14, UPT, UPT, UR14, -0x1, URZ, UP2, !UPT ;  /* 0xffffffff0e0e7890 */ /* 0x000fc400097fe4ff */
[----:B------:R-:W-:-:S05]  /*6eb0*/  ULEA.HI.X UR20, UR20, UR31, UR24, 0x2, UP0 ;  /* 0x0000001f14147291 */ /* 0x000fca00080f1418 */
[----:B------:R-:W1:Y:S01]  /*6ec0*/  LDCU.64 UR24, c[0x0][0x520] ;  /* 0x0000a400ff1877ac */ /* 0x000e620008000a00 */
[----:B--2---:R-:W-:Y:S04]  /*6ed0*/  STS.128 [R117], R16 ;  /* 0x0000001075007388 */ /* 0x004fe80000000c00 */
[----:B-----5:R-:W-:Y:S04]  /*6ee0*/  STS.128 [R117+0x200], R20 ;  /* 0x0002001475007388 */ /* 0x020fe80000000c00 */
        /* <DEDUP_REMOVED lines=19> */
[----:B------:R-:W-:-:S02]  /*7020*/  FSETP.GTU.FTZ.AND P5, PT, R18, 20, PT ;  /* 0x41a000001200780b */ /* 0x000fc40003fbc000 */
[----:B------:R-:W-:Y:S02]  /*7030*/  FSETP.GTU.FTZ.AND P6, PT, R12, 20, PT ;  /* 0x41a000000c00780b */ /* 0x000fe40003fdc000 */
[----:B------:R-:W-:Y:S01]  /*7040*/  FSETP.GTU.FTZ.AND P3, PT, R14, 20, PT ;  /* 0x41a000000e00780b */ /* 0x000fe20003f7c000 */
[----:B------:R-:W-:Y:S02]  /*7050*/  @!P2 FMUL.FTZ R8, R32, -1.4426950216293334961 ;  /* 0xbfb8aa3b2008a820 */ /* 0x000fe40000410000 */
[----:B------:R-:W-:Y:S02]  /*7060*/  @!P1 FMUL.FTZ R11, R33, -1.4426950216293334961 ;  /* 0xbfb8aa3b210b9820 */ /* 0x000fe40000410000 */
[----:B------:R-:W-:Y:S02]  /*7070*/  @!P0 FMUL.FTZ R16, R34, -1.4426950216293334961 ;  /* 0xbfb8aa3b22108820 */ /* 0x000fe40000410000 */
[----:B------:R-:W2:Y:S01]  /*7080*/  @!P2 MUFU.EX2 R8, R8 ;  /* 0x000000080008a308 */ /* 0x000ea20000000800 */
[----:B------:R-:W-:-:S07]  /*7090*/  @!P4 FMUL.FTZ R17, R35, -1.4426950216293334961 ;  /* 0xbfb8aa3b2311c820 */ /* 0x000fce0000410000 */
[----:B------:R-:W3:Y:S08]  /*70a0*/  @!P1 MUFU.EX2 R11, R11 ;  /* 0x0000000b000b9308 */ /* 0x000ef00000000800 */
[----:B------:R-:W4:Y:S01]  /*70b0*/  @!P0 MUFU.EX2 R16, R16 ;  /* 0x0000001000108308 */ /* 0x000f220000000800 */
[----:B--2---:R-:W-:-:S07]  /*70c0*/  @!P2 FADD.FTZ R10, R8, 1 ;  /* 0x3f800000080aa421 */ /* 0x004fce0000010000 */
[----:B------:R2:W5:Y:S01]  /*70d0*/  @!P2 MUFU.RCP R19, R10 ;  /* 0x0000000a0013a308 */ /* 0x0005620000001000 */
[----:B---3--:R-:W-:Y:S01]  /*70e0*/  @!P1 FADD.FTZ R8, R11, 1 ;  /* 0x3f8000000b089421 */ /* 0x008fe20000010000 */
[----:B------:R-:W-:-:S06]  /*70f0*/  @!P6 FMUL.FTZ R11, R12, -1.4426950216293334961 ;  /* 0xbfb8aa3b0c0be820 */ /* 0x000fcc0000410000 */
[----:B------:R-:W3:Y:S01]  /*7100*/  @!P1 MUFU.RCP R8, R8 ;  /* 0x0000000800089308 */ /* 0x000ee20000001000 */
[----:B----4-:R-:W-:Y:S01]  /*7110*/  @!P0 FADD.FTZ R16, R16, 1 ;  /* 0x3f80000010108421 */ /* 0x010fe20000010000 */
[----:B--2---:R-:W-:Y:S01]  /*7120*/  FADD.FTZ R10, R4, UR7 ;  /* 0x00000007040a7e21 */ /* 0x004fe20008010000 */
[----:B------:R-:W-:-:S05]  /*7130*/  @!P5 FMUL.FTZ R4, R18, -1.4426950216293334961 ;  /* 0xbfb8aa3b1204d820 */ /* 0x000fca0000410000 */
[----:B------:R2:W4:Y:S01]  /*7140*/  @!P0 MUFU.RCP R13, R16 ;  /* 0x00000010000d8308 */ /* 0x0005220000001000 */
[----:B-----5:R-:W-:Y:S01]  /*7150*/  @!P2 FMUL.FTZ R68, R68, R19 ;  /* 0x000000134444a220 */ /* 0x020fe20000410000 */
[----:B------:R-:W-:-:S06]  /*7160*/  FSETP.GTU.FTZ.AND P2, PT, R15, 20, PT ;  /* 0x41a000000f00780b */ /* 0x000fcc0003f5c000 */
[----:B------:R-:W5:Y:S01]  /*7170*/  @!P4 MUFU.EX2 R17, R17 ;  /* 0x000000110011c308 */ /* 0x000f620000000800 */
[----:B---3--:R-:W-:Y:S01]  /*7180*/  @!P1 FMUL.FTZ R69, R69, R8 ;  /* 0x0000000845459220 */ /* 0x008fe20000410000 */
[----:B------:R-:W-:Y:S01]  /*7190*/  FSETP.GTU.FTZ.AND P1, PT, R10, 20, PT ;  /* 0x41a000000a00780b */ /* 0x000fe20003f3c000 */
[----:B--2---:R-:W-:Y:S01]  /*71a0*/  FADD.FTZ R16, R5, UR7 ;  /* 0x0000000705107e21 */ /* 0x004fe20008010000 */
[----:B------:R-:W-:-:S03]  /*71b0*/  @!P3 FMUL.FTZ R8, R14, -1.4426950216293334961 ;  /* 0xbfb8aa3b0e08b820 */ /* 0x000fc60000410000 */
[----:B------:R-:W-:Y:S01]  /*71c0*/  @!P2 FMUL.FTZ R5, R15, -1.4426950216293334961 ;  /* 0xbfb8aa3b0f05a820 */ /* 0x000fe20000410000 */
[----:B------:R-:W2:Y:S01]  /*71d0*/  @!P5 MUFU.EX2 R4, R4 ;  /* 0x000000040004d308 */ /* 0x000ea20000000800 */
[----:B----4-:R-:W-:Y:S01]  /*71e0*/  @!P0 FMUL.FTZ R70, R70, R13 ;  /* 0x0000000d46468220 */ /* 0x010fe20000410000 */
[----:B------:R-:W-:Y:S01]  /*71f0*/  FSETP.GTU.FTZ.AND P0, PT, R16, 20, PT ;  /* 0x41a000001000780b */ /* 0x000fe20003f1c000 */
[----:B------:R-:W3:Y:S04]  /*7200*/  LDS.128 R12, [R116+0x30] ;  /* 0x00003000740c7984 */ /* 0x000ee80000000c00 */
[----:B------:R-:W-:Y:S01]  /*7210*/  @!P1 FMUL.FTZ R10, R10, -1.4426950216293334961 ;  /* 0xbfb8aa3b0a0a9820 */ /* 0x000fe20000410000 */
[----:B------:R-:W4:Y:S01]  /*7220*/  @!P3 MUFU.EX2 R8, R8 ;  /* 0x000000080008b308 */ /* 0x000f220000000800 */
[----:B-----5:R-:W-:Y:S01]  /*7230*/  @!P4 FADD.FTZ R17, R17, 1 ;  /* 0x3f8000001111c421 */ /* 0x020fe20000010000 */
[----:B------:R-:W-:Y:S05]  /*7240*/  BAR.SYNC.DEFER_BLOCKING 0x0 ;  /* 0x0000000000007b1d */ /* 0x000fea0000010000 */
[----:B------:R-:W-:Y:S01]  /*7250*/  @!P0 FMUL.FTZ R16, R16, -1.4426950216293334961 ;  /* 0xbfb8aa3b10108820 */ /* 0x000fe20000410000 */
[----:B------:R-:W5:Y:S01]  /*7260*/  @!P2 MUFU.EX2 R5, R5 ;  /* 0x000000050005a308 */ /* 0x000f620000000800 */
[----:B--2---:R-:W-:-:S07]  /*7270*/  @!P5 FADD.FTZ R4, R4, 1 ;  /* 0x3f8000000404d421 */ /* 0x004fce0000010000 */
[----:B------:R-:W2:Y:S01]  /*7280*/  @!P1 MUFU.EX2 R10, R10 ;  /* 0x0000000a000a9308 */ /* 0x000ea20000000800 */
[----:B----4-:R-:W-:-:S07]  /*7290*/  @!P3 FADD.FTZ R8, R8, 1 ;  /* 0x3f8000000808b421 */ /* 0x010fce0000010000 */
[----:B------:R-:W4:Y:S01]  /*72a0*/  @!P6 MUFU.EX2 R11, R11 ;  /* 0x0000000b000be308 */ /* 0x000f220000000800 */
[----:B-----5:R-:W-:Y:S01]  /*72b0*/  @!P2 FADD.FTZ R5, R5, 1 ;  /* 0x3f8000000505a421 */ /* 0x020fe20000010000 */
[----:B------:R-:W-:Y:S04]  /*72c0*/  STS.128 [R116], R72 ;  /* 0x0000004874007388 */ /* 0x000fe80000000c00 */
[----:B------:R-:W-:Y:S02]  /*72d0*/  STS.128 [R116+0x10], R76 ;  /* 0x0000104c74007388 */ /* 0x000fe40000000c00 */
[----:B------:R5:W0:Y:S01]  /*72e0*/  @!P4 MUFU.RCP R18, R17 ;  /* 0x000000110012c308 */ /* 0x000a220000001000 */
[----:B--2---:R-:W-:Y:S01]  /*72f0*/  @!P1 FADD.FTZ R10, R10, 1 ;  /* 0x3f8000000a0a9421 */ /* 0x004fe20000010000 */
[----:B------:R-:W-:Y:S01]  /*7300*/  STS.128 [R116+0x20], R80 ;  /* 0x0000205074007388 */ /* 0x000fe20000000c00 */
[----:B---3--:R-:W-:Y:S01]  /*7310*/  FADD.FTZ R12, R12, UR7 ;  /* 0x000000070c0c7e21 */ /* 0x008fe20008010000 */
[----:B------:R-:W-:Y:S01]  /*7320*/  FADD.FTZ R13, R13, UR7 ;  /* 0x000000070d0d7e21 */ /* 0x000fe20008010000 */
[----:B------:R-:W-:Y:S01]  /*7330*/  FADD.FTZ R14, R14, UR7 ;  /* 0x000000070e0e7e21 */ /* 0x000fe20008010000 */
[----:B------:R-:W-:Y:S01]  /*7340*/  FADD.FTZ R15, R15, UR7 ;  /* 0x000000070f0f7e21 */ /* 0x000fe20008010000 */
[----:B------:R-:W-:Y:S01]  /*7350*/  STS.128 [R116+0x30], R84 ;  /* 0x0000305474007388 */ /* 0x000fe20000000c00 */
[----:B------:R-:W2:Y:S01]  /*7360*/  @!P5 MUFU.RCP R4, R4 ;  /* 0x000000040004d308 */ /* 0x000ea20000001000 */
[----:B----4-:R-:W-:Y:S01]  /*7370*/  @!P6 FADD.FTZ R11, R11, 1 ;  /* 0x3f8000000b0be421 */ /* 0x010fe20000010000 */
[----:B-----5:R-:W-:Y:S01]  /*7380*/  FADD.FTZ R17, R7, UR7 ;  /* 0x0000000707117e21 */ /* 0x020fe20008010000 */
[----:B------:R-:W-:-:S05]  /*7390*/  NOP ;  /* 0x0000000000007918 */ /* 0x000fca0000000000 */
[----:B------:R-:W3:Y:S01]  /*73a0*/  @!P3 MUFU.RCP R19, R8 ;  /* 0x000000080013b308 */ /* 0x000ee20000001000 */
[----:B0-----:R-:W-:Y:S01]  /*73b0*/  @!P4 FMUL.FTZ R71, R71, R18 ;  /* 0x000000124747c220 */ /* 0x001fe20000410000 */
[----:B------:R-:W-:Y:S01]  /*73c0*/  FSETP.GTU.FTZ.AND P4, PT, R20, 20, PT ;  /* 0x41a000001400780b */ /* 0x000fe20003f9c000 */
[----:B------:R-:W-:Y:S04]  /*73d0*/  LDS.128 R24, [R117+0x400] ;  /* 0x0004000075187984 */ /* 0x000fe80000000c00 */
[----:B------:R-:W-:Y:S01]  /*73e0*/  LDS.128 R28, [R117+0x600] ;  /* 0x00060000751c7984 */ /* 0x000fe20000000c00 */
[----:B------:R-:W0:Y:S01]  /*73f0*/  @!P2 MUFU.RCP R6, R5 ;  /* 0x000000050006a308 */ /* 0x000e220000001000 */
[----:B--2---:R-:W-:Y:S01]  /*7400*/  @!P5 FMUL.FTZ R65, R65, R4 ;  /* 0x000000044141d220 */ /* 0x004fe20000410000 */
[----:B------:R-:W-:-:S05]  /*7410*/  FSETP.GTU.FTZ.AND P5, PT, R12, 20, PT ;  /* 0x41a000000c00780b */ /* 0x000fca0003fbc000 */
[----:B------:R-:W-:Y:S01]  /*7420*/  @!P4 FMUL.FTZ R4, R20, -1.4426950216293334961 ;  /* 0xbfb8aa3b1404c820 */ /* 0x000fe20000410000 */
[----:B------:R-:W2:Y:S01]  /*7430*/  @!P1 MUFU.RCP R7, R10 ;  /* 0x0000000a00079308 */ /* 0x000ea20000001000 */
[----:B---3--:R-:W-:Y:S01]  /*7440*/  @!P3 FMUL.FTZ R66, R66, R19 ;  /* 0x000000134242b220 */ /* 0x008fe20000410000 */
[----:B------:R-:W-:Y:S01]  /*7450*/  FSETP.GTU.FTZ.AND P3, PT, R13, 20, PT ;  /* 0x41a000000d00780b */ /* 0x000fe20003f7c000 */
[----:B------:R-:W-:Y:S05]  /*7460*/  LDS.128 R20, [R117+0x200] ;  /* 0x0002000075147984 */ /* 0x000fea0000000c00 */
[----:B------:R-:W3:Y:S01]  /*7470*/  @!P6 MUFU.RCP R11, R11 ;  /* 0x0000000b000be308 */ /* 0x000ee20000001000 */
[----:B0-----:R-:W-:Y:S01]  /*7480*/  @!P2 FMUL.FTZ R67, R67, R6 ;  /* 0x000000064343a220 */ /* 0x001fe20000410000 */
[----:B------:R-:W-:Y:S01]  /*7490*/  FSETP.GTU.FTZ.AND P2, PT, R14, 20, PT ;  /* 0x41a000000e00780b */ /* 0x000fe20003f5c000 */
[----:B------:R-:W-:-:S05]  /*74a0*/  @!P5 FMUL.FTZ R6, R12, -1.4426950216293334961 ;  /* 0xbfb8aa3b0c06d820 */ /* 0x000fca0000410000 */
[----:B------:R-:W0:Y:S01]  /*74b0*/  @!P4 MUFU.EX2 R4, R4 ;  /* 0x000000040004c308 */ /* 0x000e220000000800 */
[----:B--2---:R-:W-:Y:S01]  /*74c0*/  @!P1 FMUL.FTZ R60, R60, R7 ;  /* 0x000000073c3c9220 */ /* 0x004fe20000410000 */
[----:B------:R-:W-:Y:S01]  /*74d0*/  FSETP.GTU.FTZ.AND P1, PT, R15, 20, PT ;  /* 0x41a000000f00780b */ /* 0x000fe20003f3c000 */
[----:B------:R-:W-:-:S04]  /*74e0*/  @!P3 FMUL.FTZ R7, R13, -1.4426950216293334961 ;  /* 0xbfb8aa3b0d07b820 */ /* 0x000fc80000410000 */
[----:B------:R-:W-:Y:S01]  /*74f0*/  @!P2 FMUL.FTZ R8, R14, -1.4426950216293334961 ;  /* 0xbfb8aa3b0e08a820 */ /* 0x000fe20000410000 */
[----:B------:R-:W2:Y:S01]  /*7500*/  @!P0 MUFU.EX2 R16, R16 ;  /* 0x0000001000108308 */ /* 0x000ea20000000800 */
[----:B---3--:R-:W-:Y:S01]  /*7510*/  @!P6 FMUL.FTZ R64, R64, R11 ;  /* 0x0000000b4040e220 */ /* 0x008fe20000410000 */
[----:B------:R-:W-:-:S05]  /*7520*/  FSETP.GTU.FTZ.AND P6, PT, R17, 20, PT ;  /* 0x41a000001100780b */ /* 0x000fca0003fdc000 */
[----:B------:R-:W-:Y:S01]  /*7530*/  @!P1 FMUL.FTZ R10, R15, -1.4426950216293334961 ;  /* 0xbfb8aa3b0f0a9820 */ /* 0x000fe20000410000 */
[----:B------:R-:W3:Y:S01]  /*7540*/  @!P5 MUFU.EX2 R6, R6 ;  /* 0x000000060006d308 */ /* 0x000ee20000000800 */
[----:B------:R-:W4:Y:S01]  /*7550*/  LDS.128 R12, [R117] ;  /* 0x00000000750c7984 */ /* 0x000f220000000c00 */
[----:B0-----:R-:W-:-:S05]  /*7560*/  @!P4 FADD.FTZ R4, R4, 1 ;  /* 0x3f8000000404c421 */ /* 0x001fca0000010000 */
[----:B------:R-:W-:Y:S01]  /*7570*/  @!P6 FMUL.FTZ R5, R17, -1.4426950216293334961 ;  /* 0xbfb8aa3b1105e820 */ /* 0x000fe20000410000 */
[----:B------:R-:W0:Y:S01]  /*7580*/  @!P1 MUFU.EX2 R10, R10 ;  /* 0x0000000a000a9308 */ /* 0x000e220000000800 */
[----:B--2---:R-:W-:-:S07]  /*7590*/  @!P0 FADD.FTZ R16, R16, 1 ;  /* 0x3f80000010108421 */ /* 0x004fce0000010000 */
[----:B------:R-:W2:Y:S01]  /*75a0*/  @!P6 MUFU.EX2 R5, R5 ;  /* 0x000000050005e308 */ /* 0x000ea20000000800 */
[----:B---3--:R-:W-:-:S07]  /*75b0*/  @!P5 FADD.FTZ R6, R6, 1 ;  /* 0x3f8000000606d421 */ /* 0x008fce0000010000 */
[----:B------:R-:W3:Y:S01]  /*75c0*/  @!P3 MUFU.EX2 R7, R7 ;  /* 0x000000070007b308 */ /* 0x000ee20000000800 */
[----:B0-----:R-:W-:-:S07]  /*75d0*/  @!P1 FADD.FTZ R10, R10, 1 ;  /* 0x3f8000000a0a9421 */ /* 0x001fce0000010000 */
[----:B------:R-:W0:Y:S01]  /*75e0*/  @!P2 MUFU.EX2 R8, R8 ;  /* 0x000000080008a308 */ /* 0x000e220000000800 */
[----:B--2---:R-:W-:-:S07]  /*75f0*/  @!P6 FADD.FTZ R5, R5, 1 ;  /* 0x3f8000000505e421 */ /* 0x004fce0000010000 */
[----:B------:R2:W5:Y:S01]  /*7600*/  @!P4 MUFU.RCP R11, R4 ;  /* 0x00000004000bc308 */ /* 0x0005620000001000 */
[----:B---3--:R-:W-:-:S07]  /*7610*/  @!P3 FADD.FTZ R7, R7, 1 ;  /* 0x3f8000000707b421 */ /* 0x008fce0000010000 */
[----:B------:R3:W1:Y:S01]  /*7620*/  @!P6 MUFU.RCP R18, R5 ;  /* 0x000000050012e308 */ /* 0x0006620000001000 */
[----:B--2---:R-:W-:Y:S01]  /*7630*/  MOV R4, UR21 ;  /* 0x0000001500047c02 */ /* 0x004fe20008000f00 */
[----:B0-----:R-:W-:-:S06]  /*7640*/  @!P2 FADD.FTZ R8, R8, 1 ;  /* 0x3f8000000808a421 */ /* 0x001fcc0000010000 */
[----:B------:R-:W0:Y:S01]  /*7650*/  @!P0 MUFU.RCP R16, R16 ;  /* 0x0000001000108308 */ /* 0x000e220000001000 */
[----:B---3--:R-:W-:Y:S01]  /*7660*/  MOV R5, UR20 ;  /* 0x0000001400057c02 */ /* 0x008fe20008000f00 */
[----:B------:R-:W2:Y:S01]  /*7670*/  LDCU.64 UR20, c[0x0][0x518] ;  /* 0x0000a300ff1477ac */ /* 0x000ea20008000a00 */
[----:B-----5:R-:W-:Y:S01]  /*7680*/  @!P4 FMUL.FTZ R62, R62, R11 ;  /* 0x0000000b3e3ec220 */ /* 0x020fe20000410000 */
[----:B------:R-:W-:-:S04]  /*7690*/  IMAD.WIDE.U32 R4, R2, 0x10, R4 ;  /* 0x0000001002047825 */ /* 0x000fc800078e0004 */
[----:B------:R3:W5:Y:S01]  /*76a0*/  @!P5 MUFU.RCP R17, R6 ;  /* 0x000000060011d308 */ /* 0x0007620000001000 */
[----:B-1----:R-:W-:Y:S01]  /*76b0*/  @!P6 FMUL.FTZ R63, R63, R18 ;  /* 0x000000123f3fe220 */ /* 0x002fe20000410000 */
[----:B----4-:R-:W-:Y:S04]  /*76c0*/  STG.E.128 desc[UR26][R4.64], R12 ;  /* 0x0000000c04007986 */ /* 0x010fe8000c101d1a */
[----:B------:R-:W-:Y:S02]  /*76d0*/  STG.E.128 desc[UR26][R4.64+0x200], R20 ;  /* 0x0002001404007986 */ /* 0x000fe4000c101d1a */
[----:B------:R1:W4:Y:S01]  /*76e0*/  @!P3 MUFU.RCP R32, R7 ;  /* 0x000000070020b308 */ /* 0x0003220000001000 */
[----:B---3--:R-:W-:Y:S01]  /*76f0*/  FADD.FTZ R6, R68, R88 ;  /* 0x0000005844067221 */ /* 0x008fe20000010000 */
[----:B0-----:R-:W-:Y:S01]  /*7700*/  @!P0 FMUL.FTZ R61, R61, R16 ;  /* 0x000000103d3d8220 */ /* 0x001fe20000410000 */
[----:B------:R-:W-:Y:S01]  /*7710*/  STG.E.128 desc[UR26][R4.64+0x400], R24 ;  /* 0x0004001804007986 */ /* 0x000fe2000c101d1a */
[----:B--2---:R-:W-:-:S03]  /*7720*/  UIMAD.WIDE.U32 UR22, UR32, UR20, UR22 ;  /* 0x00000014201672a5 */ /* 0x004fc6000f8e0016 */
[----:B------:R0:W-:Y:S01]  /*7730*/  STG.E.128 desc[UR26][R4.64+0x600], R28 ;  /* 0x0006001c04007986 */ /* 0x0001e2000c101d1a */
[----:B------:R-:W2:Y:S01]  /*7740*/  @!P2 MUFU.RCP R19, R8 ;  /* 0x000000080013a308 */ /* 0x000ea20000001000 */
[----:B-1----:R-:W-:Y:S01]  /*7750*/  FADD.FTZ R7, R6, R69 ;  /* 0x0000004506077221 */ /* 0x002fe20000010000 */
[----:B-----5:R-:W-:Y:S01]  /*7760*/  @!P5 FMUL.FTZ R56, R56, R17 ;  /* 0x000000113838d220 */ /* 0x020fe20000410000 */
[----:B------:R-:W-:Y:S01]  /*7770*/  BAR.SYNC.DEFER_BLOCKING 0x0 ;  /* 0x0000000000007b1d */ /* 0x000fe20000010000 */
[----:B------:R-:W-:Y:S01]  /*7780*/  UIMAD UR21, UR32, UR21, UR23 ;  /* 0x00000015201572a4 */ /* 0x000fe2000f8e0217 */
[----:B------:R-:W-:Y:S01]  /*7790*/  FADD.FTZ R6, R7, R70 ;  /* 0x0000004607067221 */ /* 0x000fe20000010000 */
[----:B------:R-:W-:-:S03]  /*77a0*/  UIMAD UR23, UR8, UR25, URZ ;  /* 0x00000019081772a4 */ /* 0x000fc6000f8e02ff */
[----:B------:R-:W1:Y:S01]  /*77b0*/  @!P1 MUFU.RCP R10, R10 ;  /* 0x0000000a000a9308 */ /* 0x000e620000001000 */
[----:B----4-:R-:W-:Y:S01]  /*77c0*/  @!P3 FMUL.FTZ R57, R57, R32 ;  /* 0x000000203939b220 */ /* 0x010fe20000410000 */
[----:B------:R-:W-:Y:S02]  /*77d0*/  UMOV UR20, UR22 ;  /* 0x0000001600147c82 */ /* 0x000fe40008000000 */
[----:B------:R-:W-:Y:S01]  /*77e0*/  UIMAD.WIDE.U32 UR20, UR8, UR24, UR20 ;  /* 0x00000018081472a5 */ /* 0x000fe2000f8e0014 */
[----:B--2---:R-:W-:Y:S01]  /*77f0*/  @!P2 FMUL.FTZ R58, R58, R19 ;  /* 0x000000133a3aa220 */ /* 0x004fe20000410000 */
        /* <DEDUP_REMOVED lines=12> */
[----:B------:R-:W-:Y:S02]  /*78c0*/  UISETP.GT.AND UP0, UPT, UR12, 0x1, UPT ;  /* 0x000000010c00788c */ /* 0x000fe4000bf04270 */
[----:B------:R-:W-:Y:S01]  /*78d0*/  UIADD3 UR20, UP3, UPT, UR10, -0x2000, URZ ;  /* 0xffffe0000a147890 */ /* 0x000fe2000ff7e0ff */
[----:B------:R2:W-:Y:S01]  /*78e0*/  STS.128 [R116+0x30], R56 ;  /* 0x0000303874007388 */ /* 0x0005e20000000c00 */
[----:B------:R-:W-:-:S03]  /*78f0*/  NOP ;  /* 0x0000000000007918 */ /* 0x000fc60000000000 */
[----:B------:R-:W3:Y:S01]  /*7900*/  LDS.128 R12, [R117] ;  /* 0x00000000750c7984 */ /* 0x000ee20000000c00 */
[----:B0-----:R-:W-:Y:S01]  /*7910*/  FADD.FTZ R65, R4, R65 ;  /* 0x0000004104417221 */ /* 0x001fe20000010000 */
[----:B------:R-:W-:Y:S01]  /*7920*/  MOV R4, UR21 ;  /* 0x0000001500047c02 */ /* 0x000fe20008000f00 */
[----:B------:R-:W-:Y:S01]  /*7930*/  UIADD3.X UR11, UPT, UPT, UR11, -0x1, URZ, UP3, !UPT ;  /* 0xffffffff0b0b7890 */ /* 0x000fe20009ffe4ff */
[----:B------:R-:W0:Y:S01]  /*7940*/  LDS.128 R16, [R117+0x200] ;  /* 0x0002000075107984 */ /* 0x000e220000000c00 */
[----:B------:R-:W-:Y:S01]  /*7950*/  FADD.FTZ R66, R65, R66 ;  /* 0x0000004241427221 */ /* 0x000fe20000010000 */
[----:B------:R-:W-:Y:S01]  /*7960*/  UMOV UR12, UR19 ;  /* 0x00000013000c7c82 */ /* 0x000fe20008000000 */
        /* <DEDUP_REMOVED lines=18> */
.L_x_2608:
        /* <DEDUP_REMOVED lines=45> */
.L_x_2689:
[----:B------:R-:W-:Y:S05]  /*7d60*/  BSYNC.RECONVERGENT B0 ;  /* 0x0000000000007941 */ /* 0x000fea0003800200 */
.L_x_2688:
        /* <DEDUP_REMOVED lines=43> */
.L_x_2691:
[----:B------:R-:W-:Y:S05]  /*8020*/  BSYNC.RECONVERGENT B0 ;  /* 0x0000000000007941 */ /* 0x000fea0003800200 */
.L_x_2690:
        /* <DEDUP_REMOVED lines=16> */
.L_x_2693:
        /* <DEDUP_REMOVED lines=30> */
.L_x_2692:
[----:B------:R-:W-:Y:S05]  /*8310*/  EXIT ;  /* 0x000000000000794d */ /* 0x000fea0003800000 */
.L_x_2646:
[----:B------:R-:W-:Y:S01]  /*8320*/  HFMA2 R127, -RZ, RZ, 0, 5.9604644775390625e-08 ;  /* 0x00000001ff7f7431 */ /* 0x000fe200000001ff */
[----:B------:R-:W-:Y:S02]  /*8330*/  MOV R165, R151 ;  /* 0x0000009700a57202 */ /* 0x000fe40000000f00 */
[----:B------:R-:W-:Y:S02]  /*8340*/  MOV R154, RZ ;  /* 0x000000ff009a7202 */ /* 0x000fe40000000f00 */
[----:B------:R-:W-:-:S07]  /*8350*/  MOV R126, 0xffffffff ;  /* 0xffffffff007e7802 */ /* 0x000fce0000000f00 */
[----:B01---5:R-:W-:Y:S05]  /*8360*/  WARPSYNC.COLLECTIVE R126, `(.L_x_2694) ;  /* 0x000000007e087348 */ /* 0x023fea0003c00000 */
[----:B------:R2:W3:Y:S02]  /*8370*/  SHFL.UP P6, R156, R165, R127, R154 ;  /* 0x0400007fa59c7389 */ /* 0x0004e400000c009a */
[----:B0123-5:R-:W-:Y:S05]  /*8380*/  ENDCOLLECTIVE ;  /* 0x000000000000791b */ /* 0x02ffea0003800000 */
.L_x_2694:
[----:B------:R-:W-:Y:S02]  /*8390*/  MOV R165, R155 ;  /* 0x0000009b00a57202 */ /* 0x000fe40000000f00 */
[----:B------:R-:W-:-:S07]  /*83a0*/  MOV R163, R156 ;  /* 0x0000009c00a37202 */ /* 0x000fce0000000f00 */
[----:B------:R-:W-:Y:S05]  /*83b0*/  WARPSYNC.COLLECTIVE R126, `(.L_x_2695) ;  /* 0x000000007e087348 */ /* 0x000fea0003c00000 */
[----:B------:R0:W1:Y:S02]  /*83c0*/  SHFL.UP P6, R156, R165, R127, R154 ;  /* 0x0400007fa59c7389 */ /* 0x00006400000c009a */
[----:B01----:R-:W-:Y:S05]  /*83d0*/  ENDCOLLECTIVE ;  /* 0x000000000000791b */ /* 0x003fea0003800000 */
.L_x_2695:
        /* <DEDUP_REMOVED lines=10> */
.L_x_2696:
[----:B------:R-:W-:Y:S02]  /*8480*/  MOV R165, R155 ;  /* 0x0000009b00a57202 */ /* 0x000fe40000000f00 */
[----:B------:R-:W-:-:S07]  /*8490*/  MOV R163, R156 ;  /* 0x0000009c00a37202 */ /* 0x000fce0000000f00 */
[----:B------:R-:W-:Y:S05]  /*84a0*/  WARPSYNC.COLLECTIVE R126, `(.L_x_2697) ;  /* 0x000000007e087348 */ /* 0x000fea0003c00000 */
[----:B------:R0:W1:Y:S02]  /*84b0*/  SHFL.UP P6, R156, R165, R127, R154 ;  /* 0x0400007fa59c7389 */ /* 0x00006400000c009a */
[----:B01----:R-:W-:Y:S05]  /*84c0*/  ENDCOLLECTIVE ;  /* 0x000000000000791b */ /* 0x003fea0003800000 */
.L_x_2697:
        /* <DEDUP_REMOVED lines=10> */
.L_x_2698:
[----:B------:R-:W-:Y:S02]  /*8570*/  MOV R165, R155 ;  /* 0x0000009b00a57202 */ /* 0x000fe40000000f00 */
[----:B------:R-:W-:-:S07]  /*8580*/  MOV R163, R156 ;  /* 0x0000009c00a37202 */ /* 0x000fce0000000f00 */
[----:B------:R-:W-:Y:S05]  /*8590*/  WARPSYNC.COLLECTIVE R126, `(.L_x_2699) ;  /* 0x000000007e087348 */ /* 0x000fea0003c00000 */
[----:B------:R0:W1:Y:S02]  /*85a0*/  SHFL.UP P6, R156, R165, R127, R154 ;  /* 0x0400007fa59c7389 */ /* 0x00006400000c009a */
[----:B01----:R-:W-:Y:S05]  /*85b0*/  ENDCOLLECTIVE ;  /* 0x000000000000791b */ /* 0x003fea0003800000 */
.L_x_2699:
        /* <DEDUP_REMOVED lines=10> */
.L_x_2700:
[----:B------:R-:W-:Y:S02]  /*8660*/  MOV R165, R155 ;  /* 0x0000009b00a57202 */ /* 0x000fe40000000f00 */
[----:B------:R-:W-:-:S07]  /*8670*/  MOV R163, R156 ;  /* 0x0000009c00a37202 */ /* 0x000fce0000000f00 */
[----:B------:R-:W-:Y:S05]  /*8680*/  WARPSYNC.COLLECTIVE R126, `(.L_x_2701) ;  /* 0x000000007e087348 */ /* 0x000fea0003c00000 */
[----:B------:R0:W1:Y:S02]  /*8690*/  SHFL.UP P6, R156, R165, R127, R154 ;  /* 0x0400007fa59c7389 */ /* 0x00006400000c009a */
[----:B01----:R-:W-:Y:S05]  /*86a0*/  ENDCOLLECTIVE ;  /* 0x000000000000791b */ /* 0x003fea0003800000 */
.L_x_2701:
        /* <DEDUP_REMOVED lines=10> */
.L_x_2702:
[----:B------:R-:W-:Y:S02]  /*8750*/  MOV R165, R155 ;  /* 0x0000009b00a57202 */ /* 0x000fe40000000f00 */
[----:B------:R-:W-:-:S07]  /*8760*/  MOV R163, R156 ;  /* 0x0000009c00a37202 */ /* 0x000fce0000000f00 */
[----:B------:R-:W-:Y:S05]  /*8770*/  WARPSYNC.COLLECTIVE R126, `(.L_x_2703) ;  /* 0x000000007e087348 */ /* 0x000fea0003c00000 */
[----:B------:R0:W1:Y:S02]  /*8780*/  SHFL.UP P6, R156, R165, R127, R154 ;  /* 0x0400007fa59c7389 */ /* 0x00006400000c009a */
[----:B01----:R-:W-:Y:S05]  /*8790*/  ENDCOLLECTIVE ;  /* 0x000000000000791b */ /* 0x003fea0003800000 */
.L_x_2703:
[----:B------:R-:W-:Y:S01]  /*87a0*/  MOV R126, R156 ;  /* 0x0000009c007e7202 */ /* 0x000fe20000000f00 */
[----:B------:R-:W-:Y:S06]  /*87b0*/  BRA `(.L_x_2704) ;  /* 0xffffffbc00287947 */ /* 0x000fec000383ffff */
.L_x_2647:
        /* <DEDUP_REMOVED lines=8> */
.L_x_2706:
[----:B------:R-:W-:Y:S05]  /*8840*/  BSYNC B0 ;  /* 0x0000000000007941 */ /* 0x000fea0003800000 */
.L_x_2705:
[----:B------:R-:W-:Y:S05]  /*8850*/  BRA `(.L_x_2707) ;  /* 0xffffffbc001c7947 */ /* 0x000fea000383ffff */
.L_x_2648:
        /* <DEDUP_REMOVED lines=8> */
.L_x_2709:
[----:B------:R-:W-:Y:S05]  /*88e0*/  BSYNC B0 ;  /* 0x0000000000007941 */ /* 0x000fea0003800000 */
.L_x_2708:
[----:B------:R-:W-:Y:S05]  /*88f0*/  BRA `(.L_x_2710) ;  /* 0xffffffb800fc7947 */ /* 0x000fea000383ffff */
.L_x_2649:
        /* <DEDUP_REMOVED lines=8> */
.L_x_2712:
[----:B------:R-:W-:Y:S05]  /*8980*/  BSYNC B0 ;  /* 0x0000000000007941 */ /* 0x000fea0003800000 */
.L_x_2711:
        /* <DEDUP_REMOVED lines=9> */
.L_x_2713:
[----:B------:R-:W-:Y:S02]  /*8a20*/  MOV R127, R118 ;  /* 0x00000076007f7202 */ /* 0x000fe40000000f00 */
[----:B------:R-:W-:-:S07]  /*8a30*/  MOV R163, R156 ;  /* 0x0000009c00a37202 */ /* 0x000fce0000000f00 */
[----:B------:R-:W-:Y:S05]  /*8a40*/  WARPSYNC.COLLECTIVE R126, `(.L_x_2714) ;  /* 0x000000007e087348 */ /* 0x000fea0003c00000 */
[----:B------:R0:W1:Y:S02]  /*8a50*/  SHFL.IDX P2, R156, R127, R154, R155 ;  /* 0x0000009a7f9c7389 */ /* 0x000064000004009b */
[----:B01----:R-:W-:Y:S05]  /*8a60*/  ENDCOLLECTIVE ;  /* 0x000000000000791b */ /* 0x003fea0003800000 */
.L_x_2714:
[----:B------:R-:W-:Y:S02]  /*8a70*/  MOV R127, R119 ;  /* 0x00000077007f7202 */ /* 0x000fe40000000f00 */
[----:B------:R-:W-:-:S07]  /*8a80*/  MOV R118, R156 ;  /* 0x0000009c00767202 */ /* 0x000fce0000000f00 */
[----:B------:R-:W-:Y:S05]  /*8a90*/  WARPSYNC.COLLECTIVE R126, `(.L_x_2715) ;  /* 0x000000007e087348 */ /* 0x000fea0003c00000 */
[----:B------:R0:W1:Y:S02]  /*8aa0*/  SHFL.IDX P2, R156, R127, R154, R155 ;  /* 0x0000009a7f9c7389 */ /* 0x000064000004009b */
[----:B01----:R-:W-:Y:S05]  /*8ab0*/  ENDCOLLECTIVE ;  /* 0x000000000000791b */ /* 0x003fea0003800000 */
.L_x_2715:
[----:B------:R-:W-:Y:S01]  /*8ac0*/  MOV R119, R156 ;  /* 0x0000009c00777202 */ /* 0x000fe20000000f00 */
[----:B------:R-:W-:Y:S06]  /*8ad0*/  BRA `(.L_x_2716) ;  /* 0xffffffb8009c7947 */ /* 0x000fec000383ffff */
.L_x_2651:
[----:B------:R-:W-:Y:S01]  /*8ae0*/  HFMA2 R127, -RZ, RZ, 0, 5.9604644775390625e-08 ;  /* 0x00000001ff7f7431 */ /* 0x000fe200000001ff */
[----:B------:R-:W-:Y:S02]  /*8af0*/  MOV R165, R153 ;  /* 0x0000009900a57202 */ /* 0x000fe40000000f00 */
[----:B------:R-:W-:Y:S02]  /*8b00*/  MOV R156, 0x1f ;  /* 0x0000001f009c7802 */ /* 0x000fe40000000f00 */
[----:B------:R-:W-:-:S07]  /*8b10*/  MOV R126, 0xffffffff ;  /* 0xffffffff007e7802 */ /* 0x000fce0000000f00 */
[----:B-1----:R-:W-:Y:S05]  /*8b20*/  WARPSYNC.COLLECTIVE R126, `(.L_x_2717) ;  /* 0x000000007e087348 */ /* 0x002fea0003c00000 */
[----:B------:R0:W2:Y:S02]  /*8b30*/  SHFL.DOWN P2, R154, R165, R127, R156 ;  /* 0x0800007fa59a7389 */ /* 0x0000a4000004009c */
[----:B012---:R-:W-:Y:S05]  /*8b40*/  ENDCOLLECTIVE ;  /* 0x000000000000791b */ /* 0x007fea0003800000 */
.L_x_2717:
[----:B------:R-:W-:Y:S02]  /*8b50*/  MOV R165, R163 ;  /* 0x000000a300a57202 */ /* 0x000fe40000000f00 */
[----:B------:R-:W-:-:S07]  /*8b60*/  MOV R155, R154 ;  /* 0x0000009a009b7202 */ /* 0x000fce0000000f00 */
[----:B------:R-:W-:Y:S05]  /*8b70*/  WARPSYNC.COLLECTIVE R126, `(.L_x_2718) ;  /* 0x000000007e087348 */ /* 0x000fea0003c00000 */
[----:B------:R0:W1:Y:S02]  /*8b80*/  SHFL.DOWN P2, R154, R165, R127, R156 ;  /* 0x0800007fa59a7389 */ /* 0x000064000004009c */
[----:B01----:R-:W-:Y:S05]  /*8b90*/  ENDCOLLECTIVE ;  /* 0x000000000000791b */ /* 0x003fea0003800000 */
.L_x_2718:
        /* <DEDUP_REMOVED lines=17> */
.L_x_2719:
[----:B------:R-:W-:Y:S02]  /*8cb0*/  MOV R165, R163 ;  /* 0x000000a300a57202 */ /* 0x000fe40000000f00 */
[----:B------:R-:W-:-:S07]  /*8cc0*/  MOV R155, R154 ;  /* 0x0000009a009b7202 */ /* 0x000fce0000000f00 */
[----:B------:R-:W-:Y:S05]  /*8cd0*/  WARPSYNC.COLLECTIVE R126, `(.L_x_2720) ;  /* 0x000000007e087348 */ /* 0x000fea0003c00000 */
[----:B------:R0:W1:Y:S02]  /*8ce0*/  SHFL.DOWN P2, R154, R165, R127, R156 ;  /* 0x0800007fa59a7389 */ /* 0x000064000004009c */
[----:B01----:R-:W-:Y:S05]  /*8cf0*/  ENDCOLLECTIVE ;  /* 0x000000000000791b */ /* 0x003fea0003800000 */
.L_x_2720:
        /* <DEDUP_REMOVED lines=11> */
.L_x_2721:
[----:B------:R-:W-:Y:S02]  /*8db0*/  MOV R165, R163 ;  /* 0x000000a300a57202 */ /* 0x000fe40000000f00 */
[----:B------:R-:W-:-:S07]  /*8dc0*/  MOV R155, R154 ;  /* 0x0000009a009b7202 */ /* 0x000fce0000000f00 */
[----:B------:R-:W-:Y:S05]  /*8dd0*/  WARPSYNC.COLLECTIVE R126, `(.L_x_2722) ;  /* 0x000000007e087348 */ /* 0x000fea0003c00000 */
[----:B------:R0:W1:Y:S02]  /*8de0*/  SHFL.DOWN P2, R154, R165, R127, R156 ;  /* 0x0800007fa59a7389 */ /* 0x000064000004009c */
[----:B01----:R-:W-:Y:S05]  /*8df0*/  ENDCOLLECTIVE ;  /* 0x000000000000791b */ /* 0x003fea0003800000 */
.L_x_2722:
        /* <DEDUP_REMOVED lines=11> */
.L_x_2723:
[----:B------:R-:W-:Y:S02]  /*8eb0*/  MOV R165, R163 ;  /* 0x000000a300a57202 */ /* 0x000fe40000000f00 */
[----:B------:R-:W-:-:S07]  /*8ec0*/  MOV R155, R154 ;  /* 0x0000009a009b7202 */ /* 0x000fce0000000f00 */
[----:B------:R-:W-:Y:S05]  /*8ed0*/  WARPSYNC.COLLECTIVE R126, `(.L_x_2724) ;  /* 0x000000007e087348 */ /* 0x000fea0003c00000 */
[----:B------:R0:W1:Y:S02]  /*8ee0*/  SHFL.DOWN P2, R154, R165, R127, R156 ;  /* 0x0800007fa59a7389 */ /* 0x000064000004009c */
[----:B01----:R-:W-:Y:S05]  /*8ef0*/  ENDCOLLECTIVE ;  /* 0x000000000000791b */ /* 0x003fea0003800000 */
.L_x_2724:
        /* <DEDUP_REMOVED lines=11> */
.L_x_2725:
[----:B------:R-:W-:Y:S02]  /*8fb0*/  MOV R165, R163 ;  /* 0x000000a300a57202 */ /* 0x000fe40000000f00 */
[----:B------:R-:W-:-:S07]  /*8fc0*/  MOV R155, R154 ;  /* 0x0000009a009b7202 */ /* 0x000fce0000000f00 */
[----:B------:R-:W-:Y:S05]  /*8fd0*/  WARPSYNC.COLLECTIVE R126, `(.L_x_2726) ;  /* 0x000000007e087348 */ /* 0x000fea0003c00000 */
[----:B------:R0:W1:Y:S02]  /*8fe0*/  SHFL.DOWN P2, R154, R165, R127, R156 ;  /* 0x0800007fa59a7389 */ /* 0x000064000004009c */
[----:B01----:R-:W-:Y:S05]  /*8ff0*/  ENDCOLLECTIVE ;  /* 0x000000000000791b */ /* 0x003fea0003800000 */
.L_x_2726:
        /* <DEDUP_REMOVED lines=12> */
.L_x_2727:
[----:B------:R-:W-:Y:S02]  /*90c0*/  MOV R127, R163 ;  /* 0x000000a3007f7202 */ /* 0x000fe40000000f00 */
[----:B------:R-:W-:-:S07]  /*90d0*/  MOV R165, R156 ;  /* 0x0000009c00a57202 */ /* 0x000fce0000000f00 */
[----:B------:R-:W-:Y:S05]  /*90e0*/  WARPSYNC.COLLECTIVE R126, `(.L_x_2728) ;  /* 0x000000007e087348 */ /* 0x000fea0003c00000 */
[----:B------:R0:W1:Y:S02]  /*90f0*/  SHFL.IDX P2, R156, R127, R154, R155 ;  /* 0x0000009a7f9c7389 */ /* 0x000064000004009b */
[----:B01----:R-:W-:Y:S05]  /*9100*/  ENDCOLLECTIVE ;  /* 0x000000000000791b */ /* 0x003fea0003800000 */
.L_x_2728:
        /* <DEDUP_REMOVED lines=12> */
.L_x_2729:
[----:B------:R-:W-:Y:S02]  /*91d0*/  MOV R165, R163 ;  /* 0x000000a300a57202 */ /* 0x000fe40000000f00 */
[----:B------:R-:W-:-:S07]  /*91e0*/  MOV R153, R154 ;  /* 0x0000009a00997202 */ /* 0x000fce0000000f00 */
[----:B------:R-:W-:Y:S05]  /*91f0*/  WARPSYNC.COLLECTIVE R126, `(.L_x_2730) ;  /* 0x000000007e087348 */ /* 0x000fea0003c00000 */
[----:B------:R0:W1:Y:S02]  /*9200*/  SHFL.DOWN P2, R154, R165, R127, R156 ;  /* 0x0800007fa59a7389 */ /* 0x000064000004009c */
[----:B01----:R-:W-:Y:S05]  /*9210*/  ENDCOLLECTIVE ;  /* 0x000000000000791b */ /* 0x003fea0003800000 */
.L_x_2730:
[----:B------:R-:W-:Y:S02]  /*9220*/  MOV R127, R118 ;  /* 0x00000076007f7202 */ /* 0x000fe40000000f00 */
[----:B------:R-:W-:Y:S01]  /*9230*/  MOV R163, R154 ;  /* 0x0000009a00a37202 */ /* 0x000fe20000000f00 */
[----:B------:R-:W-:-:S07]  /*9240*/  HFMA2 R154, -RZ, RZ, 0, 0 ;  /* 0x00000000ff9a7431 */ /* 0x000fce00000001ff */
[----:B------:R-:W-:Y:S05]  /*9250*/  WARPSYNC.COLLECTIVE R126, `(.L_x_2731) ;  /* 0x000000007e087348 */ /* 0x000fea0003c00000 */
[----:B------:R0:W1:Y:S02]  /*9260*/  SHFL.IDX P2, R156, R127, R154, R155 ;  /* 0x0000009a7f9c7389 */ /* 0x000064000004009b */
[----:B01----:R-:W-:Y:S05]  /*9270*/  ENDCOLLECTIVE ;  /* 0x000000000000791b */ /* 0x003fea0003800000 */
.L_x_2731:
[----:B------:R-:W-:Y:S02]  /*9280*/  MOV R127, R119 ;  /* 0x00000077007f7202 */ /* 0x000fe40000000f00 */
[----:B------:R-:W-:-:S07]  /*9290*/  MOV R118, R156 ;  /* 0x0000009c00767202 */ /* 0x000fce0000000f00 */
[----:B------:R-:W-:Y:S05]  /*92a0*/  WARPSYNC.COLLECTIVE R126, `(.L_x_2732) ;  /* 0x000000007e087348 */ /* 0x000fea0003c00000 */
[----:B------:R0:W1:Y:S02]  /*92b0*/  SHFL.IDX P2, R156, R127, R154, R155 ;  /* 0x0000009a7f9c7389 */ /* 0x000064000004009b */
[----:B01----:R-:W-:Y:S05]  /*92c0*/  ENDCOLLECTIVE ;  /* 0x000000000000791b */ /* 0x003fea0003800000 */
.L_x_2732:
[----:B------:R-:W-:Y:S02]  /*92d0*/  MOV R119, R156 ;  /* 0x0000009c00777202 */ /* 0x000fe40000000f00 */
[----:B------:R-:W-:Y:S01]  /*92e0*/  ISETP.NE.AND P2, PT, R150, 0x1f, PT ;  /* 0x0000001f9600780c */ /* 0x000fe20003f45270 */
[----:B------:R-:W-:-:S12]  /*92f0*/  BRA `(.L_x_2733) ;  /* 0xffffffb800f47947 */ /* 0x000fd8000383ffff */
.L_x_2734:
        /* <DEDUP_REMOVED lines=16> */
.L_x_10435:


//--------------------- .text._Z25selective_scan_bwd_kernelI32Selective_Scan_bwd_kernel_traitsILi128ELi16ELb1ELb1ELb0ELb1ELb1EffEEv12SSMParamsBwd --------------------------
	.section	.text._Z25selective_scan_bwd_kernelI32Selective_Scan_bwd_kernel_traitsILi128ELi16ELb1ELb1ELb0ELb1ELb1EffEEv12SSMParamsBwd,"ax",@progbits
	.align	128
        .global         _Z25selective_scan_bwd_kernelI32Selective_Scan_bwd_kernel_traitsILi128ELi16ELb1ELb1ELb0ELb1ELb1EffEEv12SSMParamsBwd
        .type           _Z25selective_scan_bwd_kernelI32Selective_Scan_bwd_kernel_traitsILi128ELi16ELb1ELb1ELb0ELb1ELb1EffEEv12SSMParamsBwd,@function
        .size           _Z25selective_scan_bwd_kernelI32Selective_Scan_bwd_kernel_traitsILi128ELi16ELb1ELb1ELb0ELb1ELb1EffEEv12SSMParamsBwd,(.L_x_10436 - _Z25selective_scan_bwd_kernelI32Selective_Scan_bwd_kernel_traitsILi128ELi16ELb1ELb1ELb0ELb1ELb1EffEEv12SSMParamsBwd)
        .other          _Z25selective_scan_bwd_kernelI32Selective_Scan_bwd_kernel_traitsILi128ELi16ELb1ELb1ELb0ELb1ELb1EffEEv12SSMParamsBwd,@"STO_CUDA_ENTRY STV_DEFAULT"
_Z25selective_scan_bwd_kernelI32Selective_Scan_bwd_kernel_traitsILi128ELi16ELb1ELb1ELb0ELb1ELb1EffEEv12SSMParamsBwd:
.text._Z25selective_scan_bwd_kernelI32Selective_Scan_bwd_kernel_traitsILi128ELi16ELb1ELb1ELb0ELb1ELb1EffEEv12SSMParamsBwd:
        /* <DEDUP_REMOVED lines=73> */
[----:B--2---:R-:W-:Y:S02]  /*0490*/  UIMAD.WIDE.U32 UR14, UR10, UR30, UR4 ;  /* 0x0000001e0a0e72a5 */ /* 0x004fe4000f8e0004 */
        /* <DEDUP_REMOVED lines=64> */
.L_x_2815:
        /* <DEDUP_REMOVED lines=13> */
[----:B------:R-:W-:Y:S02]  /*0970*/  LEA R122, R122, R151, 0x4 ;  /* 0x000000977a7a7211 */ /* 0x000fe400078e20ff */
[----:B------:R-:W-:-:S04]  /*0980*/  IADD3 R24, PT, PT, R3, R24, RZ ;  /* 0x0000001803187210 */ /* 0x000fc80007ffe0ff */
[----:B------:R-:W-:Y:S01]  /*0990*/  LEA R121, R24, R151, 0x6 ;  /* 0x0000009718797211 */ /* 0x000fe200078e30ff */
[----:B--2---:R-:W-:Y:S04]  /*09a0*/  STS.128 [R122], R8 ;  /* 0x000000087a007388 */ /* 0x004fe80000000c00 */
[----:B---3--:R0:W-:Y:S04]  /*09b0*/  STS.128 [R122+0x200], R12 ;  /* 0x0002000c7a007388 */ /* 0x0081e80000000c00 */
        /* <DEDUP_REMOVED lines=8> */
[----:B0-----:R-:W3:Y:S04]  /*0a40*/  LDG.E.128 R12, desc[UR28][R6.64] ;  /* 0x0000001c060c7981 */ /* 0x001ee8000c1e1d00 */
[----:B-1----:R-:W4:Y:S04]  /*0a50*/  LDG.E.128 R16, desc[UR28][R6.64+0x200] ;  /* 0x0002001c06107981 */ /* 0x002f28000c1e1d00 */
[----:B--2---:R-:W2:Y:S04]  /*0a60*/  LDG.E.128 R20, desc[UR28][R6.64+0x400] ;  /* 0x0004001c06147981 */ /* 0x004ea8000c1e1d00 */
[----:B------:R0:W5:Y:S01]  /*0a70*/  LDG.E.128 R24, desc[UR28][R6.64+0x600] ;  /* 0x0006001c06187981 */ /* 0x000162000c1e1d00 */
[----:B------:R-:W-:-:S02]  /*0a80*/  MOV R8, UR17 ;  /* 0x0000001100087c02 */ /* 0x000fc40008000f00 */
[----:B------:R-:W-:-:S03]  /*0a90*/  MOV R9, UR20 ;  /* 0x0000001400097c02 */ /* 0x000fc60008000f00 */
[----:B------:R-:W-:-:S03]  /*0aa0*/  IMAD.WIDE.U32 R2, R2, 0x10, R8 ;  /* 0x0000001002027825 */ /* 0x000fc600078e0008 */
[----:B------:R-:W1:Y:S08]  /*0ab0*/  LDC.64 R8, c[0x0][0x410] ;  /* 0x00010400ff087b82 */ /* 0x000e700000000a00 */
[----:B0-----:R-:W0:Y:S01]  /*0ac0*/  LDC.64 R6, c[0x0][0x418] ;  /* 0x00010600ff067b82 */ /* 0x001e220000000a00 */
[----:B---3--:R3:W-:Y:S04]  /*0ad0*/  STS.128 [R122], R12 ;  /* 0x0000000c7a007388 */ /* 0x0087e80000000c00 */
[----:B----4-:R4:W-:Y:S04]  /*0ae0*/  STS.128 [R122+0x200], R16 ;  /* 0x000200107a007388 */ /* 0x0109e80000000c00 */
[----:B--2---:R2:W-:Y:S04]  /*0af0*/  STS.128 [R122+0x400], R20 ;  /* 0x000400147a007388 */ /* 0x0045e80000000c00 */
[----:B-----5:R-:W-:Y:S01]  /*0b00*/  STS.128 [R122+0x600], R24 ;  /* 0x000600187a007388 */ /* 0x020fe20000000c00 */
[----:B------:R-:W-:-:S03]  /*0b10*/  NOP ;  /* 0x0000000000007918 */ /* 0x000fc60000000000 */
[----:B------:R-:W5:Y:S04]  /*0b20*/  LDS.128 R104, [R121] ;  /* 0x0000000079687984 */ /* 0x000f680000000c00 */
[----:B------:R-:W1:Y:S04]  /*0b30*/  LDS.128 R100, [R121+0x10] ;  /* 0x0000100079647984 */ /* 0x000e680000000c00 */
[----:B------:R0:W0:Y:S04]  /*0b40*/  LDS.128 R96, [R121+0x20] ;  /* 0x0000200079607984 */ /* 0x0000280000000c00 */
[----:B------:R0:W0:Y:S01]  /*0b50*/  LDS.128 R92, [R121+0x30] ;  /* 0x00003000795c7984 */ /* 0x0000220000000c00 */
[----:B------:R-:W-:Y:S06]  /*0b60*/  BAR.SYNC.DEFER_BLOCKING 0x0 ;  /* 0x0000000000007b1d */ /* 0x000fec0000010000 */
[----:B------:R-:W5:Y:S04]  /*0b70*/  LDG.E.128 R28, desc[UR28][R2.64] ;  /* 0x0000001c021c7981 */ /* 0x000f68000c1e1d00 */
[----:B---3--:R-:W3:Y:S04]  /*0b80*/  LDG.E.128 R12, desc[UR28][R2.64+0x200] ;  /* 0x0002001c020c7981 */ /* 0x008ee8000c1e1d00 */
[----:B----4-:R-:W4:Y:S04]  /*0b90*/  LDG.E.128 R16, desc[UR28][R2.64+0x400] ;  /* 0x0004001c02107981 */ /* 0x010f28000c1e1d00 */
[----:B--2---:R-:W2:Y:S01]  /*0ba0*/  LDG.E.128 R20, desc[UR28][R2.64+0x600] ;  /* 0x0006001c02147981 */ /* 0x004ea2000c1e1d00 */
[----:B-----5:R-:W-:Y:S01]  /*0bb0*/  FADD.FTZ R120, R104, UR7 ;  /* 0x0000000768787e21 */ /* 0x020fe20008010000 */
[----:B------:R-:W-:Y:S01]  /*0bc0*/  FADD.FTZ R109, R105, UR7 ;  /* 0x00000007696d7e21 */ /* 0x000fe20008010000 */
[----:B------:R-:W-:Y:S01]  /*0bd0*/  FADD.FTZ R108, R106, UR7 ;  /* 0x000000076a6c7e21 */ /* 0x000fe20008010000 */
[----:B------:R-:W-:Y:S01]  /*0be0*/  FADD.FTZ R107, R107, UR7 ;  /* 0x000000076b6b7e21 */ /* 0x000fe20008010000 */
[----:B-1----:R-:W-:Y:S01]  /*0bf0*/  FADD.FTZ R106, R100, UR7 ;  /* 0x00000007646a7e21 */ /* 0x002fe20008010000 */
[----:B------:R-:W-:Y:S01]  /*0c00*/  FSETP.GTU.FTZ.AND P0, PT, R120, 20, PT ;  /* 0x41a000007800780b */ /* 0x000fe20003f1c000 */
[----:B------:R-:W-:Y:S01]  /*0c10*/  FADD.FTZ R105, R101, UR7 ;  /* 0x0000000765697e21 */ /* 0x000fe20008010000 */
[----:B------:R-:W1:Y:S01]  /*0c20*/  S2UR UR21, SR_CTAID.X ;  /* 0x00000000001579c3 */ /* 0x000e620000002500 */
        /* <DEDUP_REMOVED lines=8> */
[----:B---3--:R3:W-:Y:S04]  /*0cb0*/  STS.128 [R122+0x200], R12 ;  /* 0x0002000c7a007388 */ /* 0x0087e80000000c00 */
[----:B----4-:R3:W-:Y:S04]  /*0cc0*/  STS.128 [R122+0x400], R16 ;  /* 0x000400107a007388 */ /* 0x0107e80000000c00 */
[----:B--2---:R3:W-:Y:S01]  /*0cd0*/  STS.128 [R122+0x600], R20 ;  /* 0x000600147a007388 */ /* 0x0047e20000000c00 */
[----:B------:R-:W-:Y:S01]  /*0ce0*/  NOP ;  /* 0x0000000000007918 */ /* 0x000fe20000000000 */
[----:B-1----:R-:W-:Y:S05]  /*0cf0*/  @P0 BRA `(.L_x_2737) ;  /* 0x0000000000780947 */ /* 0x002fea0003800000 */
[----:B------:R-:W-:Y:S01]  /*0d00*/  FMUL.FTZ R120, R120, 1.4426950216293334961 ;  /* 0x3fb8aa3b78787820 */ /* 0x000fe20000410000 */
[----:B------:R-:W-:Y:S02]  /*0d10*/  MOV R10, 0x3e800000 ;  /* 0x3e800000000a7802 */ /* 0x000fe40000000f00 */
[----:B---3--:R-:W-:Y:S01]  /*0d20*/  MOV R12, 0x3d39bf78 ;  /* 0x3d39bf78000c7802 */ /* 0x008fe20000000f00 */
        /* <DEDUP_REMOVED lines=10> */
[----:B------:R-:W-:-:S03]  /*0dd0*/  @P0 MOV R5, 0x7f800000 ;  /* 0x7f80000000050802 */ /* 0x000fc60000000f00 */
        /* <DEDUP_REMOVED lines=11> */
[----:B------:R-:W-:-:S04]  /*0e90*/  FFMA.FTZ R3, R3, R10, R3 ;  /* 0x0000000a03037223 */ /* 0x000fc80000010003 */
[----:B------:R-:W-:Y:S01]  /*0ea0*/  FFMA.FTZ R120, R2, 0.69314718246459960938, R3 ;  /* 0x3f31721802787823 */ /* 0x000fe20000010003 */
[C---:B------:R-:W-:Y:S01]  /*0eb0*/  @P6 FFMA.FTZ R120, R11.reuse, R5, +INF ;  /* 0x7f8000000b786423 */ /* 0x040fe20000010005 */
[----:B------:R-:W-:-:S04]  /*0ec0*/  @P0 FSETP.NEU.FTZ.AND P6, PT, R11, RZ, PT ;  /* 0x000000ff0b00020b */ /* 0x000fc80003fdd000 */
[----:B------:R-:W-:-:S09]  /*0ed0*/  @P0 FSEL R120, R120, -RZ, P6 ;  /* 0x800000ff78780208 */ /* 0x000fd20003000000 */
.L_x_2737:
[----:B------:R-:W-:Y:S05]  /*0ee0*/  BSYNC.RECONVERGENT B0 ;  /* 0x0000000000007941 */ /* 0x000fea0003800200 */
.L_x_2736:
[----:B------:R-:W-:Y:S01]  /*0ef0*/  BSSY.RECONVERGENT B0, `(.L_x_2738) ;  /* 0x0000022000007945 */ /* 0x000fe20003800200 */
[----:B------:R-:W-:Y:S01]  /*0f00*/  FSETP.GTU.FTZ.AND P0, PT, R104, 20, PT ;  /* 0x41a000006800780b */ /* 0x000fe20003f1c000 */
[----:B------:R-:W-:Y:S02]  /*0f10*/  FADD.FTZ R103, R103, UR7 ;  /* 0x0000000767677e21 */ /* 0x000fe40008010000 */
[----:B------:R-:W-:Y:S10]  /*0f20*/  @P1 BRA `(.L_x_2739) ;  /* 0x0000000000781947 */ /* 0x000ff40003800000 */
[----:B------:R-:W-:Y:S01]  /*0f30*/  FMUL.FTZ R109, R109, 1.4426950216293334961 ;  /* 0x3fb8aa3b6d6d7820 */ /* 0x000fe20000410000 */
[----:B------:R-:W-:Y:S01]  /*0f40*/  MOV R10, 0x3e800000 ;  /* 0x3e800000000a7802 */ /* 0x000fe20000000f00 */
[----:B---3--:R-:W-:Y:S02]  /*0f50*/  HFMA2 R12, -RZ, RZ, 1.3056640625, -1.8671875 ;  /* 0x3d39bf78ff0c7431 */ /* 0x008fe400000001ff */
        /* <DEDUP_REMOVED lines=27> */
.L_x_2739:
[----:B------:R-:W-:Y:S05]  /*1110*/  BSYNC.RECONVERGENT B0 ;  /* 0x0000000000007941 */ /* 0x000fea0003800200 */
.L_x_2738:
[----:B------:R-:W-:Y:S01]  /*1120*/  BSSY.RECONVERGENT B0, `(.L_x_2740) ;  /* 0x0000022000007945 */ /* 0x000fe20003800200 */
[----:B------:R-:W-:Y:S01]  /*1130*/  FSETP.GTU.FTZ.AND P1, PT, R103, 20, PT ;  /* 0x41a000006700780b */ /* 0x000fe20003f3c000 */
[----:B0-----:R-:W-:Y:S02]  /*1140*/  FADD.FTZ R102, R96, UR7 ;  /* 0x0000000760667e21 */ /* 0x001fe40008010000 */
[----:B------:R-:W-:Y:S10]  /*1150*/  @P2 BRA `(.L_x_2741) ;  /* 0x0000000000782947 */ /* 0x000ff40003800000 */
[----:B------:R-:W-:Y:S01]  /*1160*/  FMUL.FTZ R108, R108, 1.4426950216293334961 ;  /* 0x3fb8aa3b6c6c7820 */ /* 0x000fe20000410000 */
[----:B------:R-:W-:Y:S01]  /*1170*/  HFMA2 R10, -RZ, RZ, 1.625, 0 ;  /* 0x3e800000ff0a7431 */ /* 0x000fe200000001ff */
[----:B---3--:R-:W-:Y:S02]  /*1180*/  MOV R12, 0x3d39bf78 ;  /* 0x3d39bf78000c7802 */ /* 0x008fe40000000f00 */
        /* <DEDUP_REMOVED lines=27> */
.L_x_2741:
[----:B------:R-:W-:Y:S05]  /*1340*/  BSYNC.RECONVERGENT B0 ;  /* 0x0000000000007941 */ /* 0x000fea0003800200 */
.L_x_2740:
[----:B------:R-:W-:Y:S01]  /*1350*/  BSSY.RECONVERGENT B0, `(.L_x_2742) ;  /* 0x0000022000007945 */ /* 0x000fe20003800200 */
[----:B------:R-:W-:Y:S01]  /*1360*/  FSETP.GTU.FTZ.AND P2, PT, R102, 20, PT ;  /* 0x41a000006600780b */ /* 0x000fe20003f5c000 */
[----:B------:R-:W-:Y:S02]  /*1370*/  FADD.FTZ R101, R97, UR7 ;  /* 0x0000000761657e21 */ /* 0x000fe40008010000 */
        /* <DEDUP_REMOVED lines=31> */
.L_x_2743:
[----:B------:R-:W-:Y:S05]  /*1570*/  BSYNC.RECONVERGENT B0 ;  /* 0x0000000000007941 */ /* 0x000fea0003800200 */
.L_x_2742:
        /* <DEDUP_REMOVED lines=34> */
.L_x_2745:
[----:B------:R-:W-:Y:S05]  /*17a0*/  BSYNC.RECONVERGENT B0 ;  /* 0x0000000000007941 */ /* 0x000fea0003800200 */
.L_x_2744:
        /* <DEDUP_REMOVED lines=34> */
.L_x_2747:
[----:B------:R-:W-:Y:S05]  /*19d0*/  BSYNC.RECONVERGENT B0 ;  /* 0x0000000000007941 */ /* 0x000fea0003800200 */
.L_x_2746:
        /* <DEDUP_REMOVED lines=34> */
.L_x_2749:
[----:B------:R-:W-:Y:S05]  /*1c00*/  BSYNC.RECONVERGENT B0 ;  /* 0x0000000000007941 */ /* 0x000fea0003800200 */
.L_x_2748:
        /* <DEDUP_REMOVED lines=34> */
.L_x_2751:
[----:B------:R-:W-:Y:S05]  /*1e30*/  BSYNC.RECONVERGENT B0 ;  /* 0x0000000000007941 */ /* 0x000fea0003800200 */
.L_x_2750:
        /* <DEDUP_REMOVED lines=34> */
.L_x_2753:
[----:B------:R-:W-:Y:S05]  /*2060*/  BSYNC.RECONVERGENT B0 ;  /* 0x0000000000007941 */ /* 0x000fea0003800200 */
.L_x_2752:
        /* <DEDUP_REMOVED lines=34> */
.L_x_2755:
[----:B------:R-:W-:Y:S05]  /*2290*/  BSYNC.RECONVERGENT B0 ;  /* 0x0000000000007941 */ /* 0x000fea0003800200 */
.L_x_2754:
[----:B------:R-:W-:Y:S01]  /*22a0*/  BSSY.RECONVERGENT B0, `(.L_x_2756) ;  /* 0x0000021000007945 */ /* 0x000fe20003800200 */
[----:B------:R-:W-:-:S03]  /*22b0*/  FSETP.GTU.FTZ.AND P3, PT, R95, 20, PT ;  /* 0x41a000005f00780b */ /* 0x000fc60003f7c000 */
        /* <DEDUP_REMOVED lines=31> */
.L_x_2757:
[----:B------:R-:W-:Y:S05]  /*24b0*/  BSYNC.RECONVERGENT B0 ;  /* 0x0000000000007941 */ /* 0x000fea0003800200 */
.L_x_2756:
[----:B------:R-:W-:Y:S04]  /*24c0*/  BSSY.RECONVERGENT B0, `(.L_x_2758) ;  /* 0x0000020000007945 */ /* 0x000fe80003800200 */
[----:B------:R-:W-:Y:S05]  /*24d0*/  @P5 BRA `(.L_x_2759) ;  /* 0x0000000000785947 */ /* 0x000fea0003800000 */
        /* <DEDUP_REMOVED lines=30> */
.L_x_2759:
[----:B------:R-:W-:Y:S05]  /*26c0*/  BSYNC.RECONVERGENT B0 ;  /* 0x0000000000007941 */ /* 0x000fea0003800200 */
.L_x_2758:
        /* <DEDUP_REMOVED lines=32> */
.L_x_2761:
[----:B------:R-:W-:Y:S05]  /*28d0*/  BSYNC.RECONVERGENT B0 ;  /* 0x0000000000007941 */ /* 0x000fea0003800200 */
.L_x_2760:
        /* <DEDUP_REMOVED lines=32> */
.L_x_2763:
[----:B------:R-:W-:Y:S05]  /*2ae0*/  BSYNC.RECONVERGENT B0 ;  /* 0x0000000000007941 */ /* 0x000fea0003800200 */
.L_x_2762:
        /* <DEDUP_REMOVED lines=32> */
.L_x_2765:
[----:B------:R-:W-:Y:S05]  /*2cf0*/  BSYNC.RECONVERGENT B0 ;  /* 0x0000000000007941 */ /* 0x000fea0003800200 */
.L_x_2764:
        /* <DEDUP_REMOVED lines=32> */
.L_x_2767:
[----:B------:R-:W-:Y:S05]  /*2f00*/  BSYNC.RECONVERGENT B0 ;  /* 0x0000000000007941 */ /* 0x000fea0003800200 */
.L_x_2766:
[----:B------:R-:W0:Y:S01]  /*2f10*/  S2UR UR10, SR_CTAID.Y ;  /* 0x00000000000a79c3 */ /* 0x000e220000002600 */
[----:B------:R-:W-:Y:S01]  /*2f20*/  ULEA UR8, UR14, 0xfffff800, 0xb ;  /* 0xfffff8000e087891 */ /* 0x000fe2000f8e58ff */
[----:B------:R-:W-:Y:S02]  /*2f30*/  HFMA2 R3, -RZ, RZ, 0, 0 ;  /* 0x00000000ff037431 */ /* 0x000fe400000001ff */
[----:B------:R-:W-:Y:S01]  /*2f40*/  IMAD R5, R9, UR21, RZ ;  /* 0x0000001509057c24 */ /* 0x000fe2000f8e02ff */
[----:B------:R-:W-:Y:S01]  /*2f50*/  LDS.128 R52, [R121] ;  /* 0x0000000079347984 */ /* 0x000fe20000000c00 */
[----:B------:R-:W-:Y:S02]  /*2f60*/  SHF.L.U32 R4, R4, 0x2, RZ ;  /* 0x0000000204047819 */ /* 0x000fe400000006ff */
[----:B------:R-:W-:Y:S01]  /*2f70*/  MOV R2, UR8 ;  /* 0x0000000800027c02 */ /* 0x000fe20008000f00 */
[----:B------:R-:W1:Y:S01]  /*2f80*/  LDC.64 R24, c[0x0][0x488] ;  /* 0x00012200ff187b82 */ /* 0x000e620000000a00 */
[----:B------:R-:W-:Y:S01]  /*2f90*/  LDS.128 R44, [R121+0x10] ;  /* 0x00001000792c7984 */ /* 0x000fe20000000c00 */
[----:B------:R-:W-:-:S02]  /*2fa0*/  LOP3.LUT R135, R0, 0xf80, R4, 0xf8, !PT ;  /* 0x00000f8000877812 */ /* 0x000fc400078ef804 */
[----:B------:R-:W-:Y:S01]  /*2fb0*/  IMAD.WIDE.U32 R8, R8, UR21, R2 ;  /* 0x0000001508087c25 */ /* 0x000fe2000f8e0002 */
[----:B------:R-:W-:Y:S01]  /*2fc0*/  LDS.128 R32, [R121+0x20] ;  /* 0x0000200079207984 */ /* 0x000fe20000000c00 */
[----:B------:R-:W2:Y:S02]  /*2fd0*/  LDCU.64 UR8, c[0x0][0x490] ;  /* 0x00009200ff0877ac */ /* 0x000ea40008000a00 */
[----:B------:R-:W4:Y:S01]  /*2fe0*/  LDC.64 R26, c[0x0][0x420] ;  /* 0x00010800ff1a7b82 */ /* 0x000f220000000a00 */
[----:B---3--:R-:W-:Y:S01]  /*2ff0*/  LDS.128 R20, [R121+0x30] ;  /* 0x0000300079147984 */ /* 0x008fe20000000c00 */
[----:B------:R-:W-:-:S03]  /*3000*/  IADD3 R9, PT, PT, R9, R5, RZ ;  /* 0x0000000509097210 */ /* 0x000fc60007ffe0ff */
[----:B------:R-:W3:Y:S01]  /*3010*/  LDL.LU R136, [R1+0x48] ;  /* 0x0000480001887983 */ /* 0x000ee20000300800 */
[----:B0-----:R-:W-:Y:S02]  /*3020*/  IMAD.WIDE.U32 R8, R6, UR10, R8 ;  /* 0x0000000a06087c25 */ /* 0x001fe4000f8e0008 */
[----:B------:R-:W0:Y:S02]  /*3030*/  LDC.64 R30, c[0x0][0x428] ;  /* 0x00010a00ff1e7b82 */ /* 0x000e240000000a00 */
[----:B------:R-:W-:-:S06]  /*3040*/  IMAD R7, R7, UR10, R9 ;  /* 0x0000000a07077c24 */ /* 0x000fcc000f8e0209 */
[----:B------:R-:W-:Y:S01]  /*3050*/  BAR.SYNC.DEFER_BLOCKING 0x0 ;  /* 0x0000000000007b1d */ /* 0x000fe20000010000 */
[----:B-1----:R-:W-:-:S07]  /*3060*/  LEA R24, P0, R8, R24, 0x2 ;  /* 0x0000001808187211 */ /* 0x002fce00078010ff */
[----:B------:R-:W1:Y:S01]  /*3070*/  LDC.64 R36, c[0x0][0x478] ;  /* 0x00011e00ff247b82 */ /* 0x000e620000000a00 */
[----:B------:R-:W-:-:S03]  /*3080*/  LEA.HI.X R25, R8, R25, R7, 0x2, P0 ;  /* 0x0000001908197211 */ /* 0x000fc600000f1407 */
[----:B------:R-:W-:-:S05]  /*3090*/  IMAD.WIDE.U32 R24, R135, 0x10, R24 ;  /* 0x0000001087187825 */ /* 0x000fca00078e0018 */
[----:B------:R-:W5:Y:S04]  /*30a0*/  LDG.E.128 R4, desc[UR28][R24.64] ;  /* 0x0000001c18047981 */ /* 0x000f68000c1e1d00 */
[----:B------:R-:W2:Y:S04]  /*30b0*/  LDG.E.128 R8, desc[UR28][R24.64+0x200] ;  /* 0x0002001c18087981 */ /* 0x000ea8000c1e1d00 */
[----:B------:R-:W3:Y:S04]  /*30c0*/  LDG.E.128 R12, desc[UR28][R24.64+0x400] ;  /* 0x0004001c180c7981 */ /* 0x000ee8000c1e1d00 */
[----:B------:R-:W3:Y:S01]  /*30d0*/  LDG.E.128 R16, desc[UR28][R24.64+0x600] ;  /* 0x0006001c18107981 */ /* 0x000ee2000c1e1d00 */
        /* <DEDUP_REMOVED lines=9> */
[----:B--2---:R1:W-:Y:S04]  /*3170*/  STS.128 [R122+0x200], R8 ;  /* 0x000200087a007388 */ /* 0x0043e80000000c00 */
[----:B---3--:R2:W-:Y:S04]  /*3180*/  STS.128 [R122+0x400], R12 ;  /* 0x0004000c7a007388 */ /* 0x0085e80000000c00 */
[----:B------:R3:W-:Y:S01]  /*3190*/  STS.128 [R122+0x600], R16 ;  /* 0x000600107a007388 */ /* 0x0007e20000000c00 */
[----:B------:R-:W-:-:S03]  /*31a0*/  NOP ;  /* 0x0000000000007918 */ /* 0x000fc60000000000 */
[----:B------:R-:W-:Y:S04]  /*31b0*/  LDS.128 R24, [R121] ;  /* 0x0000000079187984 */ /* 0x000fe80000000c00 */
[----:B------:R-:W4:Y:S04]  /*31c0*/  LDS.128 R48, [R121+0x10] ;  /* 0x0000100079307984 */ /* 0x000f280000000c00 */
[----:B------:R-:W-:Y:S04]  /*31d0*/  LDS.128 R40, [R121+0x20] ;  /* 0x0000200079287984 */ /* 0x000fe80000000c00 */
[----:B------:R-:W5:Y:S01]  /*31e0*/  LDS.128 R28, [R121+0x30] ;  /* 0x00003000791c7984 */ /* 0x000f620000000c00 */
[----:B------:R-:W-:Y:S06]  /*31f0*/  BAR.SYNC.DEFER_BLOCKING 0x0 ;  /* 0x0000000000007b1d */ /* 0x000fec0000010000 */
[----:B0-----:R-:W5:Y:S04]  /*3200*/  LDG.E.128 R4, desc[UR28][R36.64] ;  /* 0x0000001c24047981 */ /* 0x001f68000c1e1d00 */
[----:B-1----:R-:W5:Y:S04]  /*3210*/  LDG.E.128 R8, desc[UR28][R36.64+0x200] ;  /* 0x0002001c24087981 */ /* 0x002f68000c1e1d00 */
[----:B--2---:R-:W2:Y:S04]  /*3220*/  LDG.E.128 R12, desc[UR28][R36.64+0x400] ;  /* 0x0004001c240c7981 */ /* 0x004ea8000c1e1d00 */
[----:B---3--:R4:W3:Y:S02]  /*3230*/  LDG.E.128 R16, desc[UR28][R36.64+0x600] ;  /* 0x0006001c24107981 */ /* 0x0088e4000c1e1d00 */
[----:B----4-:R-:W-:-:S06]  /*3240*/  FMUL.FTZ R36, R49, -1.4426950216293334961 ;  /* 0xbfb8aa3b31247820 */ /* 0x010fcc0000410000 */
[----:B------:R-:W0:Y:S01]  /*3250*/  MUFU.EX2 R36, R36 ;  /* 0x0000002400247308 */ /* 0x000e220000000800 */
[----:B------:R-:W-:-:S07]  /*3260*/  FMUL.FTZ R37, R50, -1.4426950216293334961 ;  /* 0xbfb8aa3b32257820 */ /* 0x000fce0000410000 */
[----:B------:R5:W-:Y:S02]  /*3270*/  MUFU.EX2 R79, R37 ;  /* 0x00000025004f7308 */ /* 0x000be40000000800 */
[----:B-----5:R-:W-:Y:S01]  /*3280*/  FMUL.FTZ R37, R28, -1.4426950216293334961 ;  /* 0xbfb8aa3b1c257820 */ /* 0x020fe20000410000 */
[----:B0-----:R-:W-:-:S05]  /*3290*/  FADD.FTZ R86, R36, 1 ;  /* 0x3f80000024567421 */ /* 0x001fca0000010000 */
[----:B------:R0:W-:Y:S01]  /*32a0*/  MUFU.EX2 R110, R37 ;  /* 0x00000025006e7308 */ /* 0x0001e20000000800 */
[----:B------:R-:W-:Y:S01]  /*32b0*/  FMUL.FTZ R38, R24, -1.4426950216293334961 ;  /* 0xbfb8aa3b18267820 */ /* 0x000fe20000410000 */
[----:B------:R-:W-:Y:S01]  /*32c0*/  FMUL.FTZ R39, R25, -1.4426950216293334961 ;  /* 0xbfb8aa3b19277820 */ /* 0x000fe20000410000 */
[----:B0-----:R-:W0:Y:S05]  /*32d0*/  LDC.64 R36, c[0x0][0x508] ;  /* 0x00014200ff247b82 */ /* 0x001e2a0000000a00 */
[----:B------:R-:W1:Y:S01]  /*32e0*/  MUFU.EX2 R56, R38 ;  /* 0x0000002600387308 */ /* 0x000e620000000800 */
[----:B------:R-:W-:Y:S01]  /*32f0*/  FMUL.FTZ R84, R43, -1.4426950216293334961 ;  /* 0xbfb8aa3b2b547820 */ /* 0x000fe20000410000 */
[----:B------:R-:W-:-:S06]  /*3300*/  FMUL.FTZ R59, R27, -1.4426950216293334961 ;  /* 0xbfb8aa3b1b3b7820 */ /* 0x000fcc0000410000 */
[----:B------:R-:W4:Y:S01]  /*3310*/  MUFU.EX2 R58, R39 ;  /* 0x00000027003a7308 */ /* 0x000f220000000800 */
[----:B------:R-:W-:-:S07]  /*3320*/  FMUL.FTZ R57, R26, -1.4426950216293334961 ;  /* 0xbfb8aa3b1a397820 */ /* 0x000fce0000410000 */
[----:B------:R5:W-:Y:S08]  /*3330*/  MUFU.EX2 R93, R84 ;  /* 0x00000054005d7308 */ /* 0x000bf00000000800 */
[----:B------:R4:W0:Y:S01]  /*3340*/  MUFU.EX2 R77, R59 ;  /* 0x0000003b004d7308 */ /* 0x0008220000000800 */
[----:B-----5:R-:W5:Y:S01]  /*3350*/  LDC.64 R84, c[0x0][0x558] ;  /* 0x00015600ff547b82 */ /* 0x020f620000000a00 */
[----:B-1----:R-:W-:Y:S01]  /*3360*/  FADD.FTZ R56, R56, 1 ;  /* 0x3f80000038387421 */ /* 0x002fe20000010000 */
[----:B------:R-:W-:-:S05]  /*3370*/  FMUL.FTZ R78, R48, -1.4426950216293334961 ;  /* 0xbfb8aa3b304e7820 */ /* 0x000fca0000410000 */
[----:B------:R-:W1:Y:S01]  /*3380*/  MUFU.EX2 R76, R57 ;  /* 0x00000039004c7308 */ /* 0x000e620000000800 */
[----:B----4-:R-:W-:Y:S01]  /*3390*/  FMUL.FTZ R59, R41, -1.4426950216293334961 ;  /* 0xbfb8aa3b293b7820 */ /* 0x010fe20000410000 */
[----:B------:R-:W-:-:S06]  /*33a0*/  FADD.FTZ R58, R58, 1 ;  /* 0x3f8000003a3a7421 */ /* 0x000fcc0000010000 */
[----:B------:R-:W-:Y:S01]  /*33b0*/  MUFU.EX2 R82, R59 ;  /* 0x0000003b00527308 */ /* 0x000fe20000000800 */
[----:B0-----:R-:W-:-:S07]  /*33c0*/  FADD.FTZ R77, R77, 1 ;  /* 0x3f8000004d4d7421 */ /* 0x001fce0000010000 */
[----:B------:R-:W-:Y:S01]  /*33d0*/  MUFU.RCP R59, R56 ;  /* 0x00000038003b7308 */ /* 0x000fe20000001000 */
[----:B------:R-:W-:-:S07]  /*33e0*/  FMUL.FTZ R38, R51, -1.4426950216293334961 ;  /* 0xbfb8aa3b33267820 */ /* 0x000fce0000410000 */
[----:B------:R-:W0:Y:S01]  /*33f0*/  MUFU.EX2 R78, R78 ;  /* 0x0000004e004e7308 */ /* 0x000e220000000800 */
[----:B-1----:R-:W-:-:S07]  /*3400*/  FADD.FTZ R76, R76, 1 ;  /* 0x3f8000004c4c7421 */ /* 0x002fce0000010000 */
[----:B------:R-:W-:Y:S01]  /*3410*/  MUFU.RCP R58, R58 ;  /* 0x0000003a003a7308 */ /* 0x000fe20000001000 */
[----:B------:R-:W-:-:S07]  /*3420*/  FMUL.FTZ R39, R29, -1.4426950216293334961 ;  /* 0xbfb8aa3b1d277820 */ /* 0x000fce0000410000 */
[----:B------:R-:W-:Y:S01]  /*3430*/  MUFU.RCP R90, R77 ;  /* 0x0000004d005a7308 */ /* 0x000fe20000001000 */
[----:B------:R-:W-:-:S07]  /*3440*/  FMUL.FTZ R83, R42, -1.4426950216293334961 ;  /* 0xbfb8aa3b2a537820 */ /* 0x000fce0000410000 */
[----:B------:R1:W4:Y:S01]  /*3450*/  MUFU.EX2 R80, R38 ;  /* 0x0000002600507308 */ /* 0x0003220000000800 */
[----:B0-----:R-:W-:-:S07]  /*3460*/  FADD.FTZ R78, R78, 1 ;  /* 0x3f8000004e4e7421 */ /* 0x001fce0000010000 */
[----:B------:R-:W-:Y:S01]  /*3470*/  MUFU.RCP R111, R76 ;  /* 0x0000004c006f7308 */ /* 0x000fe20000001000 */
[----:B-1----:R-:W-:-:S07]  /*3480*/  FMUL.FTZ R38, R30, -1.4426950216293334961 ;  /* 0xbfb8aa3b1e267820 */ /* 0x002fce0000410000 */
[----:B------:R-:W0:Y:S01]  /*3490*/  MUFU.EX2 R39, R39 ;  /* 0x0000002700277308 */ /* 0x000e220000000800 */
[----:B------:R-:W-:-:S07]  /*34a0*/  FMUL.FTZ R57, R40, -1.4426950216293334961 ;  /* 0xbfb8aa3b28397820 */ /* 0x000fce0000410000 */
[----:B------:R-:W1:Y:S01]  /*34b0*/  MUFU.EX2 R83, R83 ;  /* 0x0000005300537308 */ /* 0x000e620000000800 */
[----:B------:R-:W-:-:S07]  /*34c0*/  FADD.FTZ R79, R79, 1 ;  /* 0x3f8000004f4f7421 */ /* 0x000fce0000010000 */
[----:B------:R-:W1:Y:S01]  /*34d0*/  MUFU.EX2 R38, R38 ;  /* 0x0000002600267308 */ /* 0x000e620000000800 */
[----:B----4-:R-:W-:-:S07]  /*34e0*/  FADD.FTZ R80, R80, 1 ;  /* 0x3f80000050507421 */ /* 0x010fce0000010000 */
[----:B------:R-:W4:Y:S01]  /*34f0*/  MUFU.RCP R87, R78 ;  /* 0x0000004e00577308 */ /* 0x000f220000001000 */
[----:B------:R-:W-:Y:S01]  /*3500*/  FADD.FTZ R93, R93, 1 ;  /* 0x3f8000005d5d7421 */ /* 0x000fe20000010000 */
[----:B0-----:R-:W-:-:S06]  /*3510*/  FADD.FTZ R39, R39, 1 ;  /* 0x3f80000027277421 */ /* 0x001fcc0000010000 */
[----:B------:R0:W4:Y:S01]  /*3520*/  MUFU.EX2 R81, R57 ;  /* 0x0000003900517308 */ /* 0x0001220000000800 */
[----:B-1----:R-:W-:Y:S01]  /*3530*/  FADD.FTZ R83, R83, 1 ;  /* 0x3f80000053537421 */ /* 0x002fe20000010000 */
[----:B0-----:R-:W-:-:S06]  /*3540*/  FMUL.FTZ R57, R31, -1.4426950216293334961 ;  /* 0xbfb8aa3b1f397820 */ /* 0x001fcc0000410000 */
[----:B------:R-:W0:Y:S01]  /*3550*/  MUFU.RCP R113, R79 ;  /* 0x0000004f00717308 */ /* 0x000e220000001000 */
[----:B------:R-:W-:Y:S01]  /*3560*/  FADD.FTZ R115, R110, 1 ;  /* 0x3f8000006e737421 */ /* 0x000fe20000010000 */
[----:B------:R-:W-:-:S06]  /*3570*/  FADD.FTZ R117, R38, 1 ;  /* 0x3f80000026757421 */ /* 0x000fcc0000010000 */
[----:B------:R-:W1:Y:S01]  /*3580*/  MUFU.RCP R92, R80 ;  /* 0x00000050005c7308 */ /* 0x000e620000001000 */
[----:B------:R-:W-:Y:S01]  /*3590*/  FMUL.FTZ R110, R25, R58 ;  /* 0x0000003a196e7220 */ /* 0x000fe20000410000 */
[----:B------:R-:W-:-:S06]  /*35a0*/  FADD.FTZ R82, R82, 1 ;  /* 0x3f80000052527421 */ /* 0x000fcc0000010000 */
[----:B------:R-:W1:Y:S08]  /*35b0*/  MUFU.EX2 R57, R57 ;  /* 0x0000003900397308 */ /* 0x000e700000000800 */
[----:B------:R-:W1:Y:S08]  /*35c0*/  MUFU.RCP R86, R86 ;  /* 0x0000005600567308 */ /* 0x000e700000001000 */
[----:B------:R4:W-:Y:S01]  /*35d0*/  MUFU.RCP R94, R93 ;  /* 0x0000005d005e7308 */ /* 0x0009e20000001000 */
[----:B------:R0:W-:Y:S04]  /*35e0*/  STS.128 [R122], R4 ;  /* 0x000000047a007388 */ /* 0x0001e80000000c00 */
[----:B------:R-:W-:Y:S04]  /*35f0*/  STS.128 [R122+0x200], R8 ;  /* 0x000200087a007388 */ /* 0x000fe80000000c00 */
[----:B--2---:R-:W-:Y:S04]  /*3600*/  STS.128 [R122+0x400], R12 ;  /* 0x0004000c7a007388 */ /* 0x004fe80000000c00 */
[----:B---3--:R-:W-:Y:S01]  /*3610*/  STS.128 [R122+0x600], R16 ;  /* 0x000600107a007388 */ /* 0x008fe20000000c00 */
[----:B------:R-:W-:-:S03]  /*3620*/  NOP ;  /* 0x0000000000007918 */ /* 0x000fc60000000000 */
[----:B------:R-:W2:Y:S01]  /*3630*/  LDS.128 R16, [R121] ;  /* 0x0000000079107984 */ /* 0x000ea20000000c00 */
[----:B0-----:R-:W0:Y:S01]  /*3640*/  LDC.64 R4, c[0x0][0x510] ;  /* 0x00014400ff047b82 */ /* 0x001e220000000a00 */
[----:B------:R-:W-:Y:S02]  /*3650*/  IMAD R7, R37, UR21, RZ ;  /* 0x0000001525077c24 */ /* 0x000fe4000f8e02ff */
[----:B------:R-:W-:Y:S01]  /*3660*/  IMAD.WIDE.U32 R36, R36, UR21, R2 ;  /* 0x0000001524247c25 */ /* 0x000fe2000f8e0002 */
[----:B------:R-:W3:Y:S04]  /*3670*/  LDS.128 R12, [R121+0x10] ;  /* 0x00001000790c7984 */ /* 0x000ee80000000c00 */
[----:B------:R-:W-:Y:S01]  /*3680*/  IADD3 R37, PT, PT, R37, R7, RZ ;  /* 0x0000000725257210 */ /* 0x000fe20007ffe0ff */
[----:B------:R-:W1:Y:S02]  /*3690*/  LDS.128 R8, [R121+0x20] ;  /* 0x0000200079087984 */ /* 0x000e640000000c00 */
[----:B0-----:R-:W-:-:S04]  /*36a0*/  IMAD.WIDE.U32 R6, R4, UR10, R36 ;  /* 0x0000000a04067c25 */ /* 0x001fc8000f8e0024 */
[----:B------:R-:W-:Y:S01]  /*36b0*/  IMAD R5, R5, UR10, R7 ;  /* 0x0000000a05057c24 */ /* 0x000fe2000f8e0207 */
[----:B-----5:R-:W-:-:S04]  /*36c0*/  LEA R84, P0, R6, R84, 0x2 ;  /* 0x0000005406547211 */ /* 0x020fc800078010ff */
[----:B------:R-:W-:Y:S01]  /*36d0*/  LEA.HI.X R85, R6, R85, R5, 0x2, P0 ;  /* 0x0000005506557211 */ /* 0x000fe200000f1405 */
[----:B------:R-:W-:Y:S01]  /*36e0*/  FADD.FTZ R5, -R59, 1 ;  /* 0x3f8000003b057421 */ /* 0x000fe20000010100 */
[----:B------:R-:W-:Y:S01]  /*36f0*/  FADD.FTZ R6, -R58, 1 ;  /* 0x3f8000003a067421 */ /* 0x000fe20000010100 */
[----:B--2---:R-:W-:Y:S02]  /*3700*/  FMUL.FTZ R4, R52, R16 ;  /* 0x0000001034047220 */ /* 0x004fe40000410000 */
[----:B------:R-:W-:Y:S01]  /*3710*/  FFMA.FTZ R5, R24, R5, 1 ;  /* 0x3f80000018057423 */ /* 0x000fe20000010005 */
[----:B------:R-:W-:Y:S01]  /*3720*/  FMUL.FTZ R7, R53, R17 ;  /* 0x0000001135077220 */ /* 0x000fe20000410000 */
[----:B------:R-:W-:Y:S01]  /*3730*/  FMUL.FTZ R4, R59, R4 ;  /* 0x000000043b047220 */ /* 0x000fe20000410000 */
[----:B------:R-:W-:Y:S02]  /*3740*/  FFMA.FTZ R6, R25, R6, 1 ;  /* 0x3f80000019067423 */ /* 0x000fe40000010006 */
[----:B------:R-:W-:Y:S01]  /*3750*/  FMUL.FTZ R7, R58, R7 ;  /* 0x000000073a077220 */ /* 0x000fe20000410000 */
[----:B------:R-:W-:Y:S01]  /*3760*/  FMUL.FTZ R36, R4, R5 ;  /* 0x0000000504247220 */ /* 0x000fe20000410000 */
[----:B------:R-:W-:-:S02]  /*3770*/  FADD.FTZ R4, -R90, 1 ;  /* 0x3f8000005a047421 */ /* 0x000fc40000010100 */
[----:B------:R-:W-:Y:S01]  /*3780*/  FMUL.FTZ R37, R7, R6 ;  /* 0x0000000607257220 */ /* 0x000fe20000410000 */
[----:B------:R-:W-:Y:S01]  /*3790*/  FADD.FTZ R5, -R111, 1 ;  /* 0x3f8000006f057421 */ /* 0x000fe20000010100 */
[----:B------:R-:W-:Y:S01]  /*37a0*/  FMUL.FTZ R7, R55, R19 ;  /* 0x0000001337077220 */ /* 0x000fe20000410000 */
[----:B------:R-:W-:Y:S01]  /*37b0*/  FFMA.FTZ R6, R27, R4, 1 ;  /* 0x3f8000001b067423 */ /* 0x000fe20000010004 */
[----:B------:R-:W-:Y:S01]  /*37c0*/  FMUL.FTZ R4, R54, R18 ;  /* 0x0000001236047220 */ /* 0x000fe20000410000 */
[----:B------:R-:W-:Y:S01]  /*37d0*/  FFMA.FTZ R5, R26, R5, 1 ;  /* 0x3f8000001a057423 */ /* 0x000fe20000010005 */
[----:B------:R-:W-:Y:S02]  /*37e0*/  FMUL.FTZ R7, R90, R7 ;  /* 0x000000075a077220 */ /* 0x000fe40000410000 */
[----:B------:R-:W-:Y:S01]  /*37f0*/  FMUL.FTZ R4, R111, R4 ;  /* 0x000000046f047220 */ /* 0x000fe20000410000 */
[----:B------:R0:W-:Y:S01]  /*3800*/  MUFU.RCP R112, R39 ;  /* 0x0000002700707308 */ /* 0x0001e20000001000 */
[----:B----4-:R-:W-:Y:S01]  /*3810*/  FMUL.FTZ R93, R24, R59 ;  /* 0x0000003b185d7220 */ /* 0x010fe20000410000 */
[----:B------:R-:W-:Y:S01]  /*3820*/  FADD.FTZ R25, -R87, 1 ;  /* 0x3f80000057197421 */ /* 0x000fe20000010100 */
[----:B------:R-:W-:Y:S01]  /*3830*/  FMUL.FTZ R38, R4, R5 ;  /* 0x0000000504267220 */ /* 0x000fe20000410000 */
[----:B---3--:R-:W-:Y:S01]  /*3840*/  FMUL.FTZ R24, R44, R12 ;  /* 0x0000000c2c187220 */ /* 0x008fe20000410000 */
[----:B0-----:R-:W-:-:S02]  /*3850*/  FMUL.FTZ R39, R7, R6 ;  /* 0x0000000607277220 */ /* 0x001fc40000410000 */
[----:B------:R-:W0:Y:S01]  /*3860*/  LDS.128 R4, [R121+0x30] ;  /* 0x0000300079047984 */ /* 0x000e220000000c00 */
[----:B------:R-:W2:Y:S01]  /*3870*/  MUFU.RCP R91, R83 ;  /* 0x00000053005b7308 */ /* 0x000ea20000001000 */
[----:B------:R-:W-:Y:S01]  /*3880*/  FFMA.FTZ R25, R48, R25, 1 ;  /* 0x3f80000030197423 */ /* 0x000fe20000010019 */
[----:B------:R-:W-:Y:S01]  /*3890*/  FMUL.FTZ R24, R87, R24 ;  /* 0x0000001857187220 */ /* 0x000fe20000410000 */
[----:B------:R-:W-:Y:S01]  /*38a0*/  FADD.FTZ R81, R81, 1 ;  /* 0x3f80000051517421 */ /* 0x000fe20000010000 */
[----:B------:R-:W-:-:S04]  /*38b0*/  FMUL.FTZ R58, R46, R14 ;  /* 0x0000000e2e3a7220 */ /* 0x000fc80000410000 */
[----:B------:R-:W3:Y:S01]  /*38c0*/  MUFU.RCP R88, R82 ;  /* 0x0000005200587308 */ /* 0x000ee20000001000 */
[----:B------:R-:W-:Y:S01]  /*38d0*/  FMUL.FTZ R56, R24, R25 ;  /* 0x0000001918387220 */ /* 0x000fe20000410000 */
[----:B------:R-:W-:Y:S01]  /*38e0*/  FADD.FTZ R25, -R113, 1 ;  /* 0x3f80000071197421 */ /* 0x000fe20000010100 */
[----:B-1----:R-:W-:Y:S01]  /*38f0*/  FADD.FTZ R76, -R92, 1 ;  /* 0x3f8000005c4c7421 */ /* 0x002fe20000010100 */
[----:B------:R-:W-:Y:S01]  /*3900*/  FMUL.FTZ R77, R47, R15 ;  /* 0x0000000f2f4d7220 */ /* 0x000fe20000410000 */
[----:B------:R-:W-:Y:S01]  /*3910*/  FMUL.FTZ R58, R113, R58 ;  /* 0x0000003a713a7220 */ /* 0x000fe20000410000 */
[----:B------:R-:W-:Y:S01]  /*3920*/  FFMA.FTZ R59, R50, R25, 1 ;  /* 0x3f800000323b7423 */ /* 0x000fe20000010019 */
[----:B------:R-:W-:Y:S01]  /*3930*/  FADD.FTZ R114, R57, 1 ;  /* 0x3f80000039727421 */ /* 0x000fe20000010000 */
[----:B------:R1:W4:Y:S01]  /*3940*/  MUFU.RCP R89, R81 ;  /* 0x0000005100597308 */ /* 0x0003220000001000 */
[----:B------:R-:W-:Y:S01]  /*3950*/  FADD.FTZ R24, -R86, 1 ;  /* 0x3f80000056187421 */ /* 0x000fe20000010100 */
[----:B------:R-:W-:Y:S01]  /*3960*/  FMUL.FTZ R25, R45, R13 ;  /* 0x0000000d2d197220 */ /* 0x000fe20000410000 */
[----:B------:R-:W-:Y:S01]  /*3970*/  FFMA.FTZ R76, R51, R76, 1 ;  /* 0x3f800000334c7423 */ /* 0x000fe2000001004c */
[----:B------:R-:W-:Y:S01]  /*3980*/  FMUL.FTZ R77, R92, R77 ;  /* 0x0000004d5c4d7220 */ /* 0x000fe20000410000 */
[----:B------:R-:W-:Y:S01]  /*3990*/  FMUL.FTZ R58, R58, R59 ;  /* 0x0000003b3a3a7220 */ /* 0x000fe20000410000 */
[----:B------:R-:W-:Y:S01]  /*39a0*/  FFMA.FTZ R24, R49, R24, 1 ;  /* 0x3f80000031187423 */ /* 0x000fe20000010018 */
[----:B------:R-:W-:Y:S01]  /*39b0*/  FMUL.FTZ R25, R86, R25 ;  /* 0x0000001956197220 */ /* 0x000fe20000410000 */
[----:B------:R-:W5:Y:S01]  /*39c0*/  MUFU.RCP R117, R117 ;  /* 0x0000007500757308 */ /* 0x000f620000001000 */
[----:B------:R-:W-:Y:S01]  /*39d0*/  FMUL.FTZ R59, R77, R76 ;  /* 0x0000004c4d3b7220 */ /* 0x000fe20000410000 */
[----:B--2---:R-:W-:Y:S01]  /*39e0*/  FADD.FTZ R77, -R91, 1 ;  /* 0x3f8000005b4d7421 */ /* 0x004fe20000010100 */
[----:B------:R-:W-:Y:S01]  /*39f0*/  FADD.FTZ R76, -R94, 1 ;  /* 0x3f8000005e4c7421 */ /* 0x000fe20000010100 */
[----:B------:R-:W-:Y:S01]  /*3a00*/  FMUL.FTZ R57, R25, R24 ;  /* 0x0000001819397220 */ /* 0x000fe20000410000 */
[----:B------:R-:W-:Y:S01]  /*3a10*/  BAR.SYNC.DEFER_BLOCKING 0x0 ;  /* 0x0000000000007b1d */ /* 0x000fe20000010000 */
[----:B---3--:R-:W-:Y:S01]  /*3a20*/  FADD.FTZ R24, -R88, 1 ;  /* 0x3f80000058187421 */ /* 0x008fe20000010100 */
[----:B------:R-:W-:-:S04]  /*3a30*/  FFMA.FTZ R80, R42, R77, 1 ;  /* 0x3f8000002a507423 */ /* 0x000fc8000001004d */
[----:B------:R-:W2:Y:S01]  /*3a40*/  MUFU.RCP R114, R114 ;  /* 0x0000007200727308 */ /* 0x000ea20000001000 */
[----:B------:R-:W-:Y:S01]  /*3a50*/  FFMA.FTZ R82, R43, R76, 1 ;  /* 0x3f8000002b527423 */ /* 0x000fe2000001004c */
[----:B------:R-:W-:Y:S01]  /*3a60*/  FMUL.FTZ R77, R33, R9 ;  /* 0x00000009214d7220 */ /* 0x000fe20000410000 */
[----:B------:R-:W-:Y:S01]  /*3a70*/  FMUL.FTZ R76, R34, R10 ;  /* 0x0000000a224c7220 */ /* 0x000fe20000410000 */
[----:B-1----:R-:W-:Y:S01]  /*3a80*/  FMUL.FTZ R81, R35, R11 ;  /* 0x0000000b23517220 */ /* 0x002fe20000410000 */
[----:B------:R-:W-:-:S03]  /*3a90*/  FFMA.FTZ R78, R41, R24, 1 ;  /* 0x3f800000294e7423 */ /* 0x000fc60000010018 */
[----:B------:R-:W1:Y:S01]  /*3aa0*/  MUFU.RCP R115, R115 ;  /* 0x0000007300737308 */ /* 0x000e620000001000 */
[----:B----4-:R-:W-:Y:S01]  /*3ab0*/  FADD.FTZ R25, -R89, 1 ;  /* 0x3f80000059197421 */ /* 0x010fe20000010100 */
        /* <DEDUP_REMOVED lines=9> */
[----:B-----5:R-:W-:Y:S01]  /*3b50*/  FADD.FTZ R81, -R117, 1 ;  /* 0x3f80000075517421 */ /* 0x020fe20000010100 */
[----:B------:R-:W-:Y:S01]  /*3b60*/  FMUL.FTZ R76, R24, R25 ;  /* 0x00000019184c7220 */ /* 0x000fe20000410000 */
[----:B--2---:R-:W-:Y:S01]  /*3b70*/  FADD.FTZ R80, -R114, 1 ;  /* 0x3f80000072507421 */ /* 0x004fe20000010100 */
[----:B------:R-:W-:Y:S01]  /*3b80*/  FADD.FTZ R24, -R112, 1 ;  /* 0x3f80000070187421 */ /* 0x000fe20000010100 */
[----:B------:R-:W-:Y:S01]  /*3b90*/  FFMA.FTZ R116, R30, R81, 1 ;  /* 0x3f8000001e747423 */ /* 0x000fe20000010051 */
[----:B0-----:R-:W-:Y:S01]  /*3ba0*/  FMUL.FTZ R81, R21, R5 ;  /* 0x0000000515517220 */ /* 0x001fe20000410000 */
[----:B------:R-:W-:Y:S01]  /*3bb0*/  FFMA.FTZ R118, R31, R80, 1 ;  /* 0x3f8000001f767423 */ /* 0x000fe20000010050 */
[----:B------:R-:W-:Y:S01]  /*3bc0*/  FFMA.FTZ R82, R29, R24, 1 ;  /* 0x3f8000001d527423 */ /* 0x000fe20000010018 */
[----:B------:R-:W-:Y:S01]  /*3bd0*/  FMUL.FTZ R80, R22, R6 ;  /* 0x0000000616507220 */ /* 0x000fe20000410000 */
[----:B-1----:R-:W-:Y:S01]  /*3be0*/  FADD.FTZ R25, -R115, 1 ;  /* 0x3f80000073197421 */ /* 0x002fe20000010100 */
        /* <DEDUP_REMOVED lines=13> */
[----:B------:R-:W-:-:S02]  /*3cc0*/  FMUL.FTZ R90, R27, R90 ;  /* 0x0000005a1b5a7220 */ /* 0x000fc40000410000 */
[----:B------:R-:W-:Y:S04]  /*3cd0*/  STS.128 [R121+0x10], R56 ;  /* 0x0000103879007388 */ /* 0x000fe80000000c00 */
[----:B------:R-:W-:Y:S04]  /*3ce0*/  STS.128 [R121+0x20], R76 ;  /* 0x0000204c79007388 */ /* 0x000fe80000000c00 */
[----:B------:R0:W-:Y:S01]  /*3cf0*/  STS.128 [R121+0x30], R80 ;  /* 0x0000305079007388 */ /* 0x0001e20000000c00 */
[----:B------:R-:W-:-:S03]  /*3d00*/  NOP ;  /* 0x0000000000007918 */ /* 0x000fc60000000000 */
[----:B------:R-:W1:Y:S04]  /*3d10*/  LDS.128 R76, [R122] ;  /* 0x000000007a4c7984 */ /* 0x000e680000000c00 */
[----:B------:R-:W2:Y:S04]  /*3d20*/  LDS.128 R56, [R122+0x200] ;  /* 0x000200007a387984 */ /* 0x000ea80000000c00 */
[----:B------:R-:W3:Y:S04]  /*3d30*/  LDS.128 R36, [R122+0x400] ;  /* 0x000400007a247984 */ /* 0x000ee80000000c00 */
[----:B------:R-:W4:Y:S01]  /*3d40*/  LDS.128 R24, [R122+0x600] ;  /* 0x000600007a187984 */ /* 0x000f220000000c00 */
        /* <DEDUP_REMOVED lines=36> */
[----:B------:R-:W-:-:S04]  /*3f90*/  IMAD.WIDE.U32 R84, R135, 0x10, R84 ;  /* 0x0000001087547825 */ /* 0x000fc800078e0054 */
[----:B0-----:R-:W-:Y:S01]  /*3fa0*/  FMUL.FTZ R80, R23, R114 ;  /* 0x0000007217507220 */ /* 0x001fe20000410000 */
[----:B------:R0:W-:Y:S04]  /*3fb0*/  STL [R1+0x20], R126 ;  /* 0x0000207e01007387 */ /* 0x0001e80000100800 */
[----:B------:R0:W-:Y:S04]  /*3fc0*/  STL [R1+0x1c], R125 ;  /* 0x00001c7d01007387 */ /* 0x0001e80000100800 */
[----:B------:R0:W-:Y:S04]  /*3fd0*/  STL [R1+0x18], R124 ;  /* 0x0000187c01007387 */ /* 0x0001e80000100800 */
[----:B------:R0:W-:Y:S04]  /*3fe0*/  STL [R1+0x14], R123 ;  /* 0x0000147b01007387 */ /* 0x0001e80000100800 */
[----:B------:R0:W-:Y:S04]  /*3ff0*/  STL [R1+0x10], R30 ;  /* 0x0000101e01007387 */ /* 0x0001e80000100800 */
[----:B------:R0:W-:Y:S04]  /*4000*/  STL [R1+0xc], R29 ;  /* 0x00000c1d01007387 */ /* 0x0001e80000100800 */
[----:B------:R0:W-:Y:S04]  /*4010*/  STL [R1+0x8], R22 ;  /* 0x0000081601007387 */ /* 0x0001e80000100800 */
[----:B-1----:R0:W-:Y:S04]  /*4020*/  STG.E.128 desc[UR28][R84.64], R76 ;  /* 0x0000004c54007986 */ /* 0x0021e8000c101d1c */
[----:B------:R0:W-:Y:S04]  /*4030*/  STL [R1+0x4], R80 ;  /* 0x0000045001007387 */ /* 0x0001e80000100800 */
[----:B--2---:R0:W-:Y:S04]  /*4040*/  STG.E.128 desc[UR28][R84.64+0x200], R56 ;  /* 0x0002003854007986 */ /* 0x0041e8000c101d1c */
[----:B---3--:R0:W-:Y:S04]  /*4050*/  STG.E.128 desc[UR28][R84.64+0x400], R36 ;  /* 0x0004002454007986 */ /* 0x0081e8000c101d1c */
[----:B----4-:R0:W-:Y:S01]  /*4060*/  STG.E.128 desc[UR28][R84.64+0x600], R24 ;  /* 0x0006001854007986 */ /* 0x0101e2000c101d1c */
[----:B------:R-:W-:Y:S01]  /*4070*/  UISETP.NE.U32.AND UP0, UPT, UR8, URZ, UPT ;  /* 0x000000ff0800728c */ /* 0x000fe2000bf05070 */
[----:B------:R-:W-:-:S03]  /*4080*/  FFMA.FTZ R28, R72, R134, R136 ;  /* 0x00000086481c7223 */ /* 0x000fc60000010088 */
[----:B------:R-:W-:Y:S01]  /*4090*/  UISETP.NE.AND.EX UP0, UPT, UR9, URZ, UPT, UP0 ;  /* 0x000000ff0900728c */ /* 0x000fe2000bf05300 */
[----:B------:R-:W-:-:S04]  /*40a0*/  FFMA.FTZ R21, R73, R133, R28 ;  /* 0x0000008549157223 */ /* 0x000fc8000001001c */
[----:B------:R-:W-:-:S04]  /*40b0*/  FFMA.FTZ R20, R74, R132, R21 ;  /* 0x000000844a147223 */ /* 0x000fc80000010015 */
        /* <DEDUP_REMOVED lines=41> */
.L_x_2768:
[----:B-1----:R-:W-:Y:S01]  /*4350*/  FFMA.FTZ R2, R68, R130, R23 ;  /* 0x0000008244027223 */ /* 0x002fe20000010017 */
[----:B------:R-:W1:Y:S01]  /*4360*/  LDCU UR8, c[0x0][0x38c] ;  /* 0x00007180ff0877ac */ /* 0x000e620008000800 */
[----:B------:R-:W-:Y:S01]  /*4370*/  FMUL.FTZ R28, R30, UR6 ;  /* 0x000000061e1c7c20 */ /* 0x000fe20008410000 */
[----:B0-----:R-:W-:Y:S01]  /*4380*/  CS2R R58, SRZ ;  /* 0x00000000003a7805 */ /* 0x001fe2000001ff00 */
        /* <DEDUP_REMOVED lines=37> */
[----:B------:R-:W1:Y:S01]  /*45e0*/  S2R R150, SR_TID.X ;  /* 0x0000000000967919 */ /* 0x000e620000002100 */
[----:B------:R-:W2:Y:S01]  /*45f0*/  S2UR UR21, SR_CgaCtaId ;  /* 0x00000000001579c3 */ /* 0x000ea20000008800 */
[----:B------:R-:W3:Y:S01]  /*4600*/  LDCU.64 UR8, c[0x0][0x3a0] ;  /* 0x00007400ff0877ac */ /* 0x000ee20008000a00 */
[----:B------:R-:W-:Y:S01]  /*4610*/  MOV R59, RZ ;  /* 0x000000ff003b7202 */ /* 0x000fe20000000f00 */
[----:B------:R-:W4:Y:S01]  /*4620*/  LDCU.64 UR26, c[0x0][0x3d8] ;  /* 0x00007b00ff1a77ac */ /* 0x000f220008000a00 */
[----:B------:R-:W-:Y:S01]  /*4630*/  UISETP.NE.AND UP0, UPT, UR14, 0x1, UPT ;  /* 0x000000010e00788c */ /* 0x000fe2000bf05270 */
[----:B------:R-:W0:Y:S05]  /*4640*/  LDCU UR48, c[0x0][0x394] ;  /* 0x00007280ff3077ac */ /* 0x000e2a0008000800 */
[----:B------:R-:W-:Y:S01]  /*4650*/  PLOP3.LUT P1, PT, PT, PT, UP0, 0x80, 0x8 ;  /* 0x000000000008781c */ /* 0x000fe20003f2f008 */
[----:B------:R-:W0:Y:S03]  /*4660*/  LDCU UR49, c[0x0][0x38c] ;  /* 0x00007180ff3177ac */ /* 0x000e260008000800 */
[----:B------:R-:W-:Y:S01]  /*4670*/  ISETP.EQ.AND P1, PT, R0, RZ, P1 ;  /* 0x000000ff0000720c */ /* 0x000fe20000f22270 */
[----:B---3--:R-:W-:Y:S01]  /*4680*/  UIMAD.WIDE.U32 UR22, UR10, UR8, URZ ;  /* 0x000000080a1672a5 */ /* 0x008fe2000f8e00ff */
[----:B------:R-:W3:Y:S02]  /*4690*/  LDCU UR50, c[0x0][0x388] ;  /* 0x00007100ff3277ac */ /* 0x000ee40008000800 */
[----:B------:R-:W-:Y:S01]  /*46a0*/  UMOV UR8, 0x400 ;  /* 0x0000040000087882 */ /* 0x000fe20000000000 */
[----:B----4-:R-:W-:-:S02]  /*46b0*/  UIMAD.WIDE.U32 UR24, UR10, UR26, URZ ;  /* 0x0000001a0a1872a5 */ /* 0x010fc4000f8e00ff */
[----:B--2---:R-:W-:Y:S01]  /*46c0*/  ULEA UR8, UR21, UR8, 0x18 ;  /* 0x0000000815087291 */ /* 0x004fe2000f8ec0ff */
[C---:B-1----:R-:W-:Y:S01]  /*46d0*/  ISETP.NE.AND P2, PT, R150.reuse, 0x7f, PT ;  /* 0x0000007f9600780c */ /* 0x042fe20003f45270 */
[----:B------:R-:W-:Y:S01]  /*46e0*/  UIMAD UR9, UR10, UR9, UR23 ;  /* 0x000000090a0972a4 */ /* 0x000fe2000f8e0217 */
[C---:B------:R-:W-:Y:S01]  /*46f0*/  ISETP.NE.AND P0, PT, R150.reuse, RZ, PT ;  /* 0x000000ff9600720c */ /* 0x040fe20003f05270 */
[----:B------:R-:W1:Y:S01]  /*4700*/  LDCU.64 UR32, c[0x0][0x3c0] ;  /* 0x00007800ff2077ac */ /* 0x000e620008000a00 */
[----:B------:R-:W-:Y:S02]  /*4710*/  IADD3 R111, PT, PT, R150, 0x200, RZ ;  /* 0x00000200966f7810 */ /* 0x000fe40007ffe0ff */
[----:B------:R-:W-:Y:S01]  /*4720*/  MOV R151, UR8 ;  /* 0x0000000800977c02 */ /* 0x000fe20008000f00 */
[----:B------:R-:W2:Y:S01]  /*4730*/  LDCU.64 UR34, c[0x0][0x440] ;  /* 0x00008800ff2277ac */ /* 0x000ea20008000a00 */
[----:B------:R-:W4:Y:S01]  /*4740*/  LDCU.64 UR36, c[0x0][0x3a8] ;  /* 0x00007500ff2477ac */ /* 0x000f220008000a00 */
[----:B------:R-:W0:Y:S01]  /*4750*/  LDCU.64 UR38, c[0x0][0x450] ;  /* 0x00008a00ff2677ac */ /* 0x000e220008000a00 */
[----:B------:R-:W0:Y:S01]  /*4760*/  LDCU.64 UR40, c[0x0][0x3e0] ;  /* 0x00007c00ff2877ac */ /* 0x000e220008000a00 */
[----:B------:R-:W0:Y:S01]  /*4770*/  LDCU.64 UR42, c[0x0][0x4c0] ;  /* 0x00009800ff2a77ac */ /* 0x000e220008000a00 */
[----:B------:R-:W0:Y:S01]  /*4780*/  LDCU.64 UR44, c[0x0][0x4d0] ;  /* 0x00009a00ff2c77ac */ /* 0x000e220008000a00 */
[----:B------:R-:W0:Y:S01]  /*4790*/  LDCU.64 UR46, c[0x0][0x538] ;  /* 0x0000a700ff2e77ac */ /* 0x000e220008000a00 */
[----:B------:R-:W-:Y:S01]  /*47a0*/  UIMAD UR27, UR10, UR27, UR25 ;  /* 0x0000001b0a1b72a4 */ /* 0x000fe2000f8e0219 */
[----:B---3--:R-:W-:-:S11]  /*47b0*/  UMOV UR8, URZ ;  /* 0x000000ff00087c82 */ /* 0x008fd60008000000 */
.L_x_2814:
[----:B---3--:R-:W3:Y:S01]  /*47c0*/  LDL R0, [R1+0x44] ;  /* 0x0000440001007983 */ /* 0x008ee20000100800 */
[----:B-1----:R-:W-:-:S03]  /*47d0*/  UIMAD.WIDE.U32 UR30, UR8, UR32, URZ ;  /* 0x00000020081e72a5 */ /* 0x002fc6000f8e00ff */
[----:B------:R-:W5:Y:S01]  /*47e0*/  LDL R129, [R1+0x40] ;  /* 0x0000400001817983 */ /* 0x000f620000100800 */
[----:B------:R-:W-:Y:S02]  /*47f0*/  UIMAD UR10, UR8, UR33, UR31 ;  /* 0x00000021080a72a4 */ /* 0x000fe4000f8e021f */
[----:B------:R-:W-:Y:S01]  /*4800*/  ULEA UR21, UP0, UR30, UR19, 0x2 ;  /* 0x000000131e157291 */ /* 0x000fe2000f8010ff */
[----:B------:R-:W5:Y:S03]  /*4810*/  LDL R128, [R1+0x3c] ;  /* 0x00003c0001807983 */ /* 0x000f660000100800 */
[----:B------:R-:W-:Y:S01]  /*4820*/  ULEA.HI.X UR30, UR30, UR18, UR10, 0x2, UP0 ;  /* 0x000000121e1e7291 */ /* 0x000fe200080f140a */
[----:B------:R-:W5:Y:S01]  /*4830*/  LDL R127, [R1+0x38] ;  /* 0x00003800017f7983 */ /* 0x000f620000100800 */
[----:B0-----:R-:W-:-:S03]  /*4840*/  MOV R2, UR21 ;  /* 0x0000001500027c02 */ /* 0x001fc60008000f00 */
[----:B------:R-:W5:Y:S01]  /*4850*/  LDL R126, [R1+0x34] ;  /* 0x00003400017e7983 */ /* 0x000f620000100800 */
[----:B------:R-:W-:Y:S01]  /*4860*/  MOV R3, UR30 ;  /* 0x0000001e00037c02 */ /* 0x000fe20008000f00 */
[----:B------:R-:W-:Y:S01]  /*4870*/  UMOV UR30, UR22 ;  /* 0x00000016001e7c82 */ /* 0x000fe20008000000 */
[----:B------:R-:W-:Y:S01]  /*4880*/  UMOV UR31, UR9 ;  /* 0x00000009001f7c82 */ /* 0x000fe20008000000 */
[----:B------:R-:W5:Y:S01]  /*4890*/  LDL R125, [R1+0x30] ;  /* 0x00003000017d7983 */ /* 0x000f620000100800 */
[----:B----4-:R-:W-:-:S03]  /*48a0*/  UIMAD.WIDE.U32 UR30, UR8, UR36, UR30 ;  /* 0x00000024081e72a5 */ /* 0x010fc6000f8e001e */
[----:B------:R-:W4:Y:S01]  /*48b0*/  LDL R124, [R1+0x2c] ;  /* 0x00002c00017c7983 */ /* 0x000f220000100800 */
[----:B------:R-:W-:Y:S02]  /*48c0*/  UIMAD UR10, UR8, UR37, UR31 ;  /* 0x00000025080a72a4 */ /* 0x000fe4000f8e021f */
[----:B--2---:R-:W-:Y:S01]  /*48d0*/  ULEA UR21, UP0, UR30, UR34, 0x2 ;  /* 0x000000221e157291 */ /* 0x004fe2000f8010ff */
[----:B------:R-:W2:Y:S03]  /*48e0*/  LDL R123, [R1+0x28] ;  /* 0x00002800017b7983 */ /* 0x000ea60000100800 */
[----:B------:R-:W-:Y:S01]  /*48f0*/  ULEA.HI.X UR30, UR30, UR35, UR10, 0x2, UP0 ;  /* 0x000000231e1e7291 */ /* 0x000fe200080f140a */
[----:B------:R-:W2:Y:S01]  /*4900*/  LDL R119, [R1+0x24] ;  /* 0x0000240001777983 */ /* 0x000ea20000100800 */
[----:B------:R-:W-:-:S03]  /*4910*/  MOV R20, UR21 ;  /* 0x0000001500147c02 */ /* 0x000fc60008000f00 */
[----:B------:R-:W2:Y:S01]  /*4920*/  LDL R118, [R1+0x20] ;  /* 0x0000200001767983 */ /* 0x000ea20000100800 */
[----:B------:R-:W-:-:S03]  /*4930*/  MOV R21, UR30 ;  /* 0x0000001e00157c02 */ /* 0x000fc60008000f00 */
[----:B------:R-:W2:Y:S04]  /*4940*/  LDL R117, [R1+0x1c] ;  /* 0x00001c0001757983 */ /* 0x000ea80000100800 */
[----:B------:R-:W5:Y:S04]  /*4950*/  LDG.E R20, desc[UR28][R20.64] ;  /* 0x0000001c14147981 */ /* 0x000f68000c1e1900 */
[----:B------:R-:W2:Y:S04]  /*4960*/  LDL R116, [R1+0x18] ;  /* 0x0000180001747983 */ /* 0x000ea80000100800 */
[----:B------:R-:W2:Y:S04]  /*4970*/  LDL R115, [R1+0x14] ;  /* 0x0000140001737983 */ /* 0x000ea80000100800 */
[----:B------:R-:W2:Y:S04]  /*4980*/  LDL R114, [R1+0x10] ;  /* 0x0000100001727983 */ /* 0x000ea80000100800 */
[----:B------:R-:W2:Y:S04]  /*4990*/  LDL R113, [R1+0xc] ;  /* 0x00000c0001717983 */ /* 0x000ea80000100800 */
[----:B------:R-:W2:Y:S04]  /*49a0*/  LDL R112, [R1+0x8] ;  /* 0x0000080001707983 */ /* 0x000ea80000100800 */
[----:B------:R-:W2:Y:S01]  /*49b0*/  LDL R110, [R1+0x4] ;  /* 0x00000400016e7983 */ /* 0x000ea20000100800 */
[----:B---3--:R-:W-:-:S05]  /*49c0*/  IMAD.WIDE.U32 R2, R0, 0x10, R2 ;  /* 0x0000001000027825 */ /* 0x008fca00078e0002 */
[----:B------:R-:W3:Y:S04]  /*49d0*/  LDG.E.128 R4, desc[UR28][R2.64] ;  /* 0x0000001c02047981 */ /* 0x000ee8000c1e1d00 */
[----:B------:R-:W4:Y:S04]  /*49e0*/  LDG.E.128 R8, desc[UR28][R2.64+0x200] ;  /* 0x0002001c02087981 */ /* 0x000f28000c1e1d00 */
[----:B------:R-:W2:Y:S04]  /*49f0*/  LDG.E.128 R12, desc[UR28][R2.64+0x400] ;  /* 0x0004001c020c7981 */ /* 0x000ea8000c1e1d00 */
[----:B------:R0:W2:Y:S01]  /*4a00*/  LDG.E.128 R16, desc[UR28][R2.64+0x600] ;  /* 0x0006001c02107981 */ /* 0x0000a2000c1e1d00 */
[----:B------:R-:W-:-:S02]  /*4a10*/  UMOV UR26, UR24 ;  /* 0x00000018001a7c82 */ /* 0x000fc40008000000 */
[----:B------:R-:W-:-:S04]  /*4a20*/  UIMAD.WIDE.U32 UR30, UR8, UR40, UR26 ;  /* 0x00000028081e72a5 */ /* 0x000fc8000f8e001a */
[----:B------:R-:W-:Y:S02]  /*4a30*/  UIMAD UR10, UR8, UR41, UR31 ;  /* 0x00000029080a72a4 */ /* 0x000fe4000f8e021f */
[----:B------:R-:W-:-:S04]  /*4a40*/  ULEA UR21, UP0, UR30, UR38, 0x2 ;  /* 0x000000261e157291 */ /* 0x000fc8000f8010ff */
[----:B------:R-:W-:Y:S02]  /*4a50*/  ULEA.HI.X UR30, UR30, UR39, UR10, 0x2, UP0 ;  /* 0x000000271e1e7291 */ /* 0x000fe400080f140a */
[----:B0-----:R-:W-:-:S04]  /*4a60*/  MOV R2, UR21 ;  /* 0x0000001500027c02 */ /* 0x001fc80008000f00 */
[----:B------:R-:W-:Y:S02]  /*4a70*/  MOV R3, UR30 ;  /* 0x0000001e00037c02 */ /* 0x000fe40008000f00 */
[----:B-----5:R-:W-:Y:S01]  /*4a80*/  R2UR UR26, R20 ;  /* 0x00000000141a72ca */ /* 0x020fe200000e0000 */
[----:B---3--:R-:W-:Y:S04]  /*4a90*/  STS.128 [R122], R4 ;  /* 0x000000047a007388 */ /* 0x008fe80000000c00 */
[----:B----4-:R-:W-:Y:S04]  /*4aa0*/  STS.128 [R122+0x200], R8 ;  /* 0x000200087a007388 */ /* 0x010fe80000000c00 */
[----:B--2---:R-:W-:Y:S04]  /*4ab0*/  STS.128 [R122+0x400], R12 ;  /* 0x0004000c7a007388 */ /* 0x004fe80000000c00 */
[----:B------:R0:W-:Y:S01]  /*4ac0*/  STS.128 [R122+0x600], R16 ;  /* 0x000600107a007388 */ /* 0x0001e20000000c00 */
[----:B------:R-:W-:-:S03]  /*4ad0*/  NOP ;  /* 0x0000000000007918 */ /* 0x000fc60000000000 */
[----:B------:R-:W2:Y:S01]  /*4ae0*/  LDG.E R2, desc[UR28][R2.64] ;  /* 0x0000001c02027981 */ /* 0x000ea2000c1e1900 */
[----:B------:R-:W-:Y:S01]  /*4af0*/  MOV R0, UR26 ;  /* 0x0000001a00007c02 */ /* 0x000fe20008000f00 */
[----:B------:R-:W-:Y:S01]  /*4b00*/  USHF.L.U32 UR21, UR14, 0x8, URZ ;  /* 0x000000080e157899 */ /* 0x000fe200080006ff */
[----:B------:R-:W-:Y:S01]  /*4b10*/  ISETP.NE.AND P2, PT, R150, 0x7f, PT ;  /* 0x0000007f9600780c */ /* 0x000fe20003f45270 */
[----:B------:R1:W3:Y:S02]  /*4b20*/  LDS.128 R76, [R121] ;  /* 0x00000000794c7984 */ /* 0x0002e40000000c00 */
[----:B------:R-:W-:Y:S01]  /*4b30*/  FMUL.FTZ R0, R0, 1.4426950216293334961 ;  /* 0x3fb8aa3b00007820 */ /* 0x000fe20000410000 */
[----:B------:R-:W-:Y:S01]  /*4b40*/  UIADD3 UR10, UPT, UPT, UR21, -0x100, URZ ;  /* 0xffffff00150a7890 */ /* 0x000fe2000fffe0ff */
[----:B------:R1:W4:Y:S02]  /*4b50*/  LDS.128 R80, [R121+0x10] ;  /* 0x0000100079507984 */ /* 0x0003240000000c00 */
[C---:B------:R-:W-:Y:S01]  /*4b60*/  FMUL.FTZ R153, R0.reuse, R120 ;  /* 0x0000007800997220 */ /* 0x040fe20000410000 */
[----:B------:R-:W-:Y:S01]  /*4b70*/  ULOP3.LUT UR10, UR10, 0x100, URZ, 0xc0, !UPT ;  /* 0x000001000a0a7892 */ /* 0x000fe2000f8ec0ff */
[----:B------:R1:W1:Y:S03]  /*4b80*/  LDS.128 R84, [R121+0x20] ;  /* 0x0000200079547984 */ /* 0x0002660000000c00 */
[----:B------:R-:W-:Y:S01]  /*4b90*/  UIADD3 UR10, UPT, UPT, UR10, UR8, URZ ;  /* 0x000000080a0a7290 */ /* 0x000fe2000fffe0ff */
[----:B------:R-:W5:Y:S01]  /*4ba0*/  MUFU.EX2 R153, R153 ;  /* 0x0000009900997308 */ /* 0x000f620000000800 */
        /* <DEDUP_REMOVED lines=11> */
[C---:B0-----:R-:W-:Y:S01]  /*4c60*/  FMUL.FTZ R19, R0.reuse, R98 ;  /* 0x0000006200137220 */ /* 0x041fe20000410000 */
[C---:B------:R-:W-:Y:S01]  /*4c70*/  FMUL.FTZ R18, R0.reuse, R97 ;  /* 0x0000006100127220 */ /* 0x040fe20000410000 */
[C---:B------:R-:W-:Y:S01]  /*4c80*/  FMUL.FTZ R17, R0.reuse, R96 ;  /* 0x0000006000117220 */ /* 0x040fe20000410000 */
[----:B------:R-:W-:Y:S01]  /*4c90*/  FMUL.FTZ R15, R0, R95 ;  /* 0x0000005f000f7220 */ /* 0x000fe20000410000 */
[----:B------:R-:W-:Y:S01]  /*4ca0*/  MOV R4, UR10 ;  /* 0x0000000a00047c02 */ /* 0x000fe20008000f00 */
[----:B------:R-:W0:Y:S01]  /*4cb0*/  MUFU.EX2 R94, R94 ;  /* 0x0000005e005e7308 */ /* 0x000e220000000800 */
[----:B------:R0:W0:Y:S02]  /*4cc0*/  LDS.128 R88, [R121+0x30] ;  /* 0x0000300079587984 */ /* 0x0000240000000c00 */
        /* <DEDUP_REMOVED lines=17> */
[----:B------:R-:W-:Y:S01]  /*4de0*/  BSSY.RECONVERGENT B0, `(.L_x_2770) ;  /* 0x0000020000007945 */ /* 0x000fe20003800200 */
        /* <DEDUP_REMOVED lines=27> */
.L_x_2771:
[----:B------:R-:W0:Y:S02]  /*4fa0*/  S2R R0, SR_TID.X ;  /* 0x0000000000007919 */ /* 0x000e240000002100 */
[----:B0-----:R-:W-:-:S04]  /*4fb0*/  SHF.L.U32 R0, R0, 0x2, RZ ;  /* 0x0000000200007819 */ /* 0x001fc800000006ff */
[----:B------:R-:W-:-:S06]  /*4fc0*/  IADD3 R4, PT, PT, R0, R151, RZ ;  /* 0x0000009700047210 */ /* 0x000fcc0007ffe0ff */
[----:B------:R-:W0:Y:S02]  /*4fd0*/  LDS R4, [R4+0x5464] ;  /* 0x0054640004047984 */ /* 0x000e240000000800 */
.L_x_2772:
[----:B------:R-:W-:Y:S05]  /*4fe0*/  BSYNC.RECONVERGENT B0 ;  /* 0x0000000000007941 */ /* 0x000fea0003800200 */
.L_x_2770:
        /* <DEDUP_REMOVED lines=123> */
.L_x_2832:
[----:B------:R-:W0:Y:S01]  /*57a0*/  S2R R119, SR_LANEID ;  /* 0x0000000000777919 */ /* 0x000e220000000000 */
[----:B----4-:R-:W-:Y:S01]  /*57b0*/  FFMA.FTZ R118, R151, R118, R156 ;  /* 0x0000007697767223 */ /* 0x010fe2000001009c */
[----:B------:R-:W-:Y:S01]  /*57c0*/  UMOV UR10, 0xffffffff ;  /* 0xffffffff000a7882 */ /* 0x000fe20000000000 */
[----:B0-----:R-:W-:-:S04]  /*57d0*/  ISETP.GE.AND P2, PT, R119, 0x10, PT ;  /* 0x000000107700780c */ /* 0x001fc80003f46270 */
[----:B------:R-:W-:-:S09]  /*57e0*/  FSEL R163, R156, R118, !P2 ;  /* 0x000000769ca37208 */ /* 0x000fd20005000000 */
[----:B--23--:R-:W-:Y:S01]  /*57f0*/  @P2 FMUL.FTZ R151, R151, R155 ;  /* 0x0000009b97972220 */ /* 0x00cfe20000410000 */
[----:B------:R-:W-:Y:S06]  /*5800*/  BRA.DIV UR10, `(.L_x_2775) ;  /* 0x000000420a787947 */ /* 0x000fec000b800000 */
.L_x_2835:
[----:B------:R-:W-:-:S03]  /*5810*/  UMOV UR10, 0xffffffff ;  /* 0xffffffff000a7882 */ /* 0x000fc60000000000 */
[----:B------:R-:W-:Y:S05]  /*5820*/  BRA.DIV UR10, `(.L_x_2776) ;  /* 0x000000420a987947 */ /* 0x000fea000b800000 */
.L_x_2838:
[----:B------:R-:W-:-:S03]  /*5830*/  UMOV UR10, 0xffffffff ;  /* 0xffffffff000a7882 */ /* 0x000fc60000000000 */
[----:B------:R-:W-:Y:S05]  /*5840*/  BRA.DIV UR10, `(.L_x_2777) ;  /* 0x000000420ab87947 */ /* 0x000fea000b800000 */
[----:B------:R-:W0:Y:S04]  /*5850*/  SHFL.UP PT, R151, R151, 0x1, RZ ;  /* 0x0420000097977989 */ /* 0x000e2800000e00ff */
[----:B------:R-:W2:Y:S04]  /*5860*/  SHFL.UP PT, R163, R163, 0x1, RZ ;  /* 0x04200000a3a37989 */ /* 0x000ea800000e00ff */
[----:B-----5:R-:W3:Y:S04]  /*5870*/  SHFL.IDX PT, R110, R110, RZ, 0x1f ;  /* 0x00001fff6e6e7589 */ /* 0x020ee800000e0000 */
[----:B------:R-:W4:Y:S02]  /*5880*/  SHFL.IDX PT, R111, R111, RZ, 0x1f ;  /* 0x00001fff6f6f7589 */ /* 0x000f2400000e0000 */
.L_x_2844:
        /* <DEDUP_REMOVED lines=12> */
.L_x_2773:
        /* <DEDUP_REMOVED lines=125> */
.L_x_2861:
        /* <DEDUP_REMOVED lines=15> */
.L_x_2778:
        /* <DEDUP_REMOVED lines=207> */
.L_x_2781:
[----:B------:R-:W-:Y:S05]  /*6f00*/  BSYNC.RECONVERGENT B0 ;  /* 0x0000000000007941 */ /* 0x000fea0003800200 */
.L_x_2780:
[----:B------:R-:W-:Y:S04]  /*6f10*/  BSSY.RECONVERGENT B0, `(.L_x_2782) ;  /* 0x0000003000007945 */ /* 0x000fe80003800200 */
[----:B------:R-:W-:Y:S05]  /*6f20*/  @!P3 BRA `(.L_x_2783) ;  /* 0x000000000004b947 */ /* 0x000fea0003800000 */
[----:B0-----:R2:W-:Y:S02]  /*6f30*/  REDG.E.ADD.F32.FTZ.RN.STRONG.GPU desc[UR28][R4.64+0x200], R111 ;  /* 0x0002006f040079a6 */ /* 0x0015e4000c12f31c */
.L_x_2783:
[----:B------:R-:W-:Y:S05]  /*6f40*/  BSYNC.RECONVERGENT B0 ;  /* 0x0000000000007941 */ /* 0x000fea0003800200 */
.L_x_2782:
[----:B0-2---:R0:W2:Y:S01]  /*6f50*/  LDS R111, [R132+0x2510] ;  /* 0x00251000846f7984 */ /* 0x0050a20000000800 */
[----:B------:R-:W-:Y:S01]  /*6f60*/  BSSY.RECONVERGENT B0, `(.L_x_2784) ;  /* 0x0000004000007945 */ /* 0x000fe20003800200 */
[----:B------:R-:W-:-:S03]  /*6f70*/  LEA R116, R116, R151, 0x2 ;  /* 0x0000009774747211 */ /* 0x000fc600078e10ff */
[----:B------:R-:W-:Y:S05]  /*6f80*/  @!P4 BRA `(.L_x_2785) ;  /* 0x000000000004c947 */ /* 0x000fea0003800000 */
[----:B--2---:R3:W-:Y:S02]  /*6f90*/  REDG.E.ADD.F32.FTZ.RN.STRONG.GPU desc[UR28][R4.64+0x400], R111 ;  /* 0x0004006f040079a6 */ /* 0x0047e4000c12f31c */
.L_x_2785:
[----:B------:R-:W-:Y:S05]  /*6fa0*/  BSYNC.RECONVERGENT B0 ;  /* 0x0000000000007941 */ /* 0x000fea0003800200 */
.L_x_2784:
[----:B-1----:R1:W4:Y:S01]  /*6fb0*/  LDS R133, [R116+0x2710] ;  /* 0x0027100074857984 */ /* 0x0023220000000800 */
[----:B------:R-:W-:Y:S01]  /*6fc0*/  BSSY.RECONVERGENT B0, `(.L_x_2786) ;  /* 0x0000005000007945 */ /* 0x000fe20003800200 */
[C---:B--23--:R-:W-:Y:S02]  /*6fd0*/  IADD3 R111, PT, PT, R150.reuse, 0x200, RZ ;  /* 0x00000200966f7810 */ /* 0x04cfe40007ffe0ff */
[----:B------:R-:W-:Y:S01]  /*6fe0*/  IADD3 R135, PT, PT, R150, 0x280, RZ ;  /* 0x0000028096877810 */ /* 0x000fe20007ffe0ff */
[----:B------:R-:W-:Y:S06]  /*6ff0*/  @!P5 BRA `(.L_x_2787) ;  /* 0x000000000004d947 */ /* 0x000fec0003800000 */
[----:B----4-:R2:W-:Y:S02]  /*7000*/  REDG.E.ADD.F32.FTZ.RN.STRONG.GPU desc[UR28][R4.64+0x600], R133 ;  /* 0x00060085040079a6 */ /* 0x0105e4000c12f31c */
.L_x_2787:
[----:B------:R-:W-:Y:S05]  /*7010*/  BSYNC.RECONVERGENT B0 ;  /* 0x0000000000007941 */ /* 0x000fea0003800200 */
.L_x_2786:
        /* <DEDUP_REMOVED lines=15> */
.L_x_2789:
[----:B------:R-:W-:Y:S05]  /*7110*/  BSYNC.RECONVERGENT B0 ;  /* 0x0000000000007941 */ /* 0x000fea0003800200 */
.L_x_2788:
[----:B01----:R0:W1:Y:S01]  /*7120*/  LDS R133, [R118+0x2b10] ;  /* 0x002b100076857984 */ /* 0x0030620000000800 */
[----:B------:R-:W-:Y:S01]  /*7130*/  BSSY.RECONVERGENT B0, `(.L_x_2790) ;  /* 0x0000005000007945 */ /* 0x000fe20003800200 */
[----:B------:R-:W-:Y:S02]  /*7140*/  LEA.HI R116, R135, R150, RZ, 0x1b ;  /* 0x0000009687747211 */ /* 0x000fe400078fd8ff */
[----:B------:R-:W-:Y:S01]  /*7150*/  LEA R132, R132, R151, 0x2 ;  /* 0x0000009784847211 */ /* 0x000fe200078e10ff */
[----:B------:R-:W-:Y:S06]  /*7160*/  @!P3 BRA `(.L_x_2791) ;  /* 0x000000000004b947 */ /* 0x000fec0003800000 */
[----:B-1----:R2:W-:Y:S02]  /*7170*/  REDG.E.ADD.F32.FTZ.RN.STRONG.GPU desc[UR28][R4.64+0xa00], R133 ;  /* 0x000a0085040079a6 */ /* 0x0025e4000c12f31c */
.L_x_2791:
[----:B------:R-:W-:Y:S05]  /*7180*/  BSYNC.RECONVERGENT B0 ;  /* 0x0000000000007941 */ /* 0x000fea0003800200 */
.L_x_2790:
[----:B-12---:R1:W2:Y:S01]  /*7190*/  LDS R133, [R132+0x2d10] ;  /* 0x002d100084857984 */ /* 0x0062a20000000800 */
[----:B------:R-:W-:Y:S01]  /*71a0*/  BSSY.RECONVERGENT B0, `(.L_x_2792) ;  /* 0x0000004000007945 */ /* 0x000fe20003800200 */
[----:B------:R-:W-:-:S03]  /*71b0*/  LEA R116, R116, R151, 0x2 ;  /* 0x0000009774747211 */ /* 0x000fc600078e10ff */
[----:B------:R-:W-:Y:S05]  /*71c0*/  @!P4 BRA `(.L_x_2793) ;  /* 0x000000000004c947 */ /* 0x000fea0003800000 */
[----:B--2---:R3:W-:Y:S02]  /*71d0*/  REDG.E.ADD.F32.FTZ.RN.STRONG.GPU desc[UR28][R4.64+0xc00], R133 ;  /* 0x000c0085040079a6 */ /* 0x0047e4000c12f31c */
.L_x_2793:
[----:B------:R-:W-:Y:S05]  /*71e0*/  BSYNC.RECONVERGENT B0 ;  /* 0x0000000000007941 */ /* 0x000fea0003800200 */
.L_x_2792:
[----:B--23--:R2:W3:Y:S01]  /*71f0*/  LDS R133, [R116+0x2f10] ;  /* 0x002f100074857984 */ /* 0x00c4e20000000800 */
[----:B------:R-:W-:Y:S01]  /*7200*/  BSSY.RECONVERGENT B0, `(.L_x_2794) ;  /* 0x0000005000007945 */ /* 0x000fe20003800200 */
[C---:B------:R-:W-:Y:S02]  /*7210*/  LOP3.LUT R135, R150.reuse, 0x400, RZ, 0xfc, !PT ;  /* 0x0000040096877812 */ /* 0x040fe400078efcff */
[----:B------:R-:W-:Y:S01]  /*7220*/  IADD3 R137, PT, PT, R150, 0x480, RZ ;  /* 0x0000048096897810 */ /* 0x000fe20007ffe0ff */
[----:B------:R-:W-:Y:S06]  /*7230*/  @!P5 BRA `(.L_x_2795) ;  /* 0x000000000004d947 */ /* 0x000fec0003800000 */
[----:B---3--:R4:W-:Y:S02]  /*7240*/  REDG.E.ADD.F32.FTZ.RN.STRONG.GPU desc[UR28][R4.64+0xe00], R133 ;  /* 0x000e0085040079a6 */ /* 0x0089e4000c12f31c */
.L_x_2795:
[----:B------:R-:W-:Y:S05]  /*7250*/  BSYNC.RECONVERGENT B0 ;  /* 0x0000000000007941 */ /* 0x000fea0003800200 */
.L_x_2794:
        /* <DEDUP_REMOVED lines=15> */
.L_x_2797:
[----:B------:R-:W-:Y:S05]  /*7350*/  BSYNC.RECONVERGENT B0 ;  /* 0x0000000000007941 */ /* 0x000fea0003800200 */
.L_x_2796:
[----:B0-2---:R0:W1:Y:S01]  /*7360*/  LDS R133, [R118+0x3310] ;  /* 0x0033100076857984 */ /* 0x0050620000000800 */
[----:B------:R-:W-:Y:S01]  /*7370*/  BSSY.RECONVERGENT B0, `(.L_x_2798) ;  /* 0x0000005000007945 */ /* 0x000fe20003800200 */
[----:B------:R-:W-:Y:S02]  /*7380*/  LEA.HI R116, R135, R150, RZ, 0x1b ;  /* 0x0000009687747211 */ /* 0x000fe400078fd8ff */
[----:B------:R-:W-:Y:S01]  /*7390*/  LEA R132, R132, R151, 0x2 ;  /* 0x0000009784847211 */ /* 0x000fe200078e10ff */
[----:B------:R-:W-:Y:S06]  /*73a0*/  @!P3 BRA `(.L_x_2799) ;  /* 0x000000000004b947 */ /* 0x000fec0003800000 */
[----:B-1----:R2:W-:Y:S02]  /*73b0*/  REDG.E.ADD.F32.FTZ.RN.STRONG.GPU desc[UR28][R4.64+0x1200], R133 ;  /* 0x00120085040079a6 */ /* 0x0025e4000c12f31c */
.L_x_2799:
[----:B------:R-:W-:Y:S05]  /*73c0*/  BSYNC.RECONVERGENT B0 ;  /* 0x0000000000007941 */ /* 0x000fea0003800200 */
.L_x_2798:
[----:B-12---:R1:W2:Y:S01]  /*73d0*/  LDS R133, [R132+0x3510] ;  /* 0x0035100084857984 */ /* 0x0062a20000000800 */
[----:B------:R-:W-:Y:S01]  /*73e0*/  BSSY.RECONVERGENT B0, `(.L_x_2800) ;  /* 0x0000004000007945 */ /* 0x000fe20003800200 */
[----:B------:R-:W-:-:S03]  /*73f0*/  LEA R116, R116, R151, 0x2 ;  /* 0x0000009774747211 */ /* 0x000fc600078e10ff */
[----:B------:R-:W-:Y:S05]  /*7400*/  @!P4 BRA `(.L_x_2801) ;  /* 0x000000000004c947 */ /* 0x000fea0003800000 */
[----:B--2---:R3:W-:Y:S02]  /*7410*/  REDG.E.ADD.F32.FTZ.RN.STRONG.GPU desc[UR28][R4.64+0x1400], R133 ;  /* 0x00140085040079a6 */ /* 0x0047e4000c12f31c */
.L_x_2801:
[----:B------:R-:W-:Y:S05]  /*7420*/  BSYNC.RECONVERGENT B0 ;  /* 0x0000000000007941 */ /* 0x000fea0003800200 */
.L_x_2800:
[----:B--23--:R2:W3:Y:S01]  /*7430*/  LDS R133, [R116+0x3710] ;  /* 0x0037100074857984 */ /* 0x00c4e20000000800 */
[----:B------:R-:W-:Y:S01]  /*7440*/  BSSY.RECONVERGENT B0, `(.L_x_2802) ;  /* 0x0000005000007945 */ /* 0x000fe20003800200 */
[C---:B------:R-:W-:Y:S02]  /*7450*/  IADD3 R135, PT, PT, R150.reuse, 0x600, RZ ;  /* 0x0000060096877810 */ /* 0x040fe40007ffe0ff */
[----:B------:R-:W-:Y:S01]  /*7460*/  IADD3 R137, PT, PT, R150, 0x680, RZ ;  /* 0x0000068096897810 */ /* 0x000fe20007ffe0ff */
[----:B------:R-:W-:Y:S06]  /*7470*/  @!P5 BRA `(.L_x_2803) ;  /* 0x000000000004d947 */ /* 0x000fec0003800000 */
[----:B---3--:R4:W-:Y:S02]  /*7480*/  REDG.E.ADD.F32.FTZ.RN.STRONG.GPU desc[UR28][R4.64+0x1600], R133 ;  /* 0x00160085040079a6 */ /* 0x0089e4000c12f31c */
.L_x_2803:
[----:B------:R-:W-:Y:S05]  /*7490*/  BSYNC.RECONVERGENT B0 ;  /* 0x0000000000007941 */ /* 0x000fea0003800200 */
.L_x_2802:
        /* <DEDUP_REMOVED lines=15> */
.L_x_2805:
[----:B------:R-:W-:Y:S05]  /*7590*/  BSYNC.RECONVERGENT B0 ;  /* 0x0000000000007941 */ /* 0x000fea0003800200 */
.L_x_2804:
[----:B0-2---:R0:W1:Y:S01]  /*75a0*/  LDS R133, [R118+0x3b10] ;  /* 0x003b100076857984 */ /* 0x0050620000000800 */
[----:B------:R-:W-:Y:S01]  /*75b0*/  BSSY.RECONVERGENT B0, `(.L_x_2806) ;  /* 0x0000005000007945 */ /* 0x000fe20003800200 */
[----:B------:R-:W-:Y:S02]  /*75c0*/  LEA.HI R112, R135, R150, RZ, 0x1b ;  /* 0x0000009687707211 */ /* 0x000fe400078fd8ff */
[----:B------:R-:W-:Y:S01]  /*75d0*/  LEA R132, R132, R151, 0x2 ;  /* 0x0000009784847211 */ /* 0x000fe200078e10ff */
[----:B------:R-:W-:Y:S06]  /*75e0*/  @!P3 BRA `(.L_x_2807) ;  /* 0x000000000004b947 */ /* 0x000fec0003800000 */
[----:B-1----:R2:W-:Y:S02]  /*75f0*/  REDG.E.ADD.F32.FTZ.RN.STRONG.GPU desc[UR28][R4.64+0x1a00], R133 ;  /* 0x001a0085040079a6 */ /* 0x0025e4000c12f31c */
.L_x_2807:
[----:B------:R-:W-:Y:S05]  /*7600*/  BSYNC.RECONVERGENT B0 ;  /* 0x0000000000007941 */ /* 0x000fea0003800200 */
.L_x_2806:
[----:B-12---:R1:W2:Y:S01]  /*7610*/  LDS R133, [R132+0x3d10] ;  /* 0x003d100084857984 */ /* 0x0062a20000000800 */
[----:B------:R-:W-:Y:S01]  /*7620*/  BSSY.RECONVERGENT B0, `(.L_x_2808) ;  /* 0x0000004000007945 */ /* 0x000fe20003800200 */
[----:B------:R-:W-:-:S03]  /*7630*/  LEA R112, R112, R151, 0x2 ;  /* 0x0000009770707211 */ /* 0x000fc600078e10ff */
[----:B------:R-:W-:Y:S05]  /*7640*/  @!P4 BRA `(.L_x_2809) ;  /* 0x000000000004c947 */ /* 0x000fea0003800000 */
[----:B--2---:R3:W-:Y:S02]  /*7650*/  REDG.E.ADD.F32.FTZ.RN.STRONG.GPU desc[UR28][R4.64+0x1c00], R133 ;  /* 0x001c0085040079a6 */ /* 0x0047e4000c12f31c */
.L_x_2809:
[----:B------:R-:W-:Y:S05]  /*7660*/  BSYNC.RECONVERGENT B0 ;  /* 0x0000000000007941 */ /* 0x000fea0003800200 */
.L_x_2808:
[----:B--23--:R2:W3:Y:S01]  /*7670*/  LDS R133, [R112+0x3f10] ;  /* 0x003f100070857984 */ /* 0x00c4e20000000800 */
[----:B------:R-:W-:Y:S04]  /*7680*/  BSSY.RECONVERGENT B0, `(.L_x_2810) ;  /* 0x0000003000007945 */ /* 0x000fe80003800200 */
[----:B------:R-:W-:Y:S05]  /*7690*/  @!P5 BRA `(.L_x_2811) ;  /* 0x000000000004d947 */ /* 0x000fea0003800000 */
[----:B---3--:R4:W-:Y:S02]  /*76a0*/  REDG.E.ADD.F32.FTZ.RN.STRONG.GPU desc[UR28][R4.64+0x1e00], R133 ;  /* 0x001e0085040079a6 */ /* 0x0089e4000c12f31c */
.L_x_2811:
[----:B------:R-:W-:Y:S05]  /*76b0*/  BSYNC.RECONVERGENT B0 ;  /* 0x0000000000007941 */ /* 0x000fea0003800200 */
.L_x_2810:
        /* <DEDUP_REMOVED lines=128> */
.L_x_2813:
[----:B------:R-:W-:Y:S05]  /*7ec0*/  BSYNC.RECONVERGENT B0 ;  /* 0x0000000000007941 */ /* 0x000fea0003800200 */
.L_x_2812:
[----:B------:R-:W-:-:S04]  /*7ed0*/  UIADD3 UR8, UPT, UPT, UR8, 0x1, URZ ;  /* 0x0000000108087890 */ /* 0x000fc8000fffe0ff */
[----:B------:R-:W-:-:S09]  /*7ee0*/  UISETP.GE.AND UP0, UPT, UR8, UR49, UPT ;  /* 0x000000310800728c */ /* 0x000fd2000bf06270 */
[----:B------:R-:W-:Y:S05]  /*7ef0*/  BRA.U !UP0, `(.L_x_2814) ;  /* 0xffffffc908307547 */ /* 0x000fea000b83ffff */
.L_x_2769:
[----:B------:R-:W3:Y:S01]  /*7f00*/  S2R R4, SR_TID.X ;  /* 0x0000000000047919 */ /* 0x000ee20000002100 */
[----:B------:R-:W-:Y:S01]  /*7f10*/  MOV R7, 0x10 ;  /* 0x0000001000077802 */ /* 0x000fe20000000f00 */
[----:B------:R-:W4:Y:S01]  /*7f20*/  LDCU.64 UR26, c[0x0][0x4f8] ;  /* 0x00009f00ff1a77ac */ /* 0x000f220008000a00 */
[----:B------:R-:W5:Y:S01]  /*7f30*/  LDL.LU R76, [R1+0x4c] ;  /* 0x00004c00014c7983 */ /* 0x000f620000300800 */
[----:B------:R-:W-:Y:S08]  /*7f40*/  BAR.SYNC.DEFER_BLOCKING 0x0 ;  /* 0x0000000000007b1d */ /* 0x000ff00000010000 */
[----:B------:R-:W1:Y:S01]  /*7f50*/  S2UR UR10, SR_CTAID.Y ;  /* 0x00000000000a79c3 */ /* 0x000e620000002600 */
[----:B------:R-:W1:Y:S01]  /*7f60*/  LDCU.64 UR30, c[0x0][0x500] ;  /* 0x0000a000ff1e77ac */ /* 0x000e620008000a00 */
[----:B------:R-:W-:Y:S01]  /*7f70*/  UIADD3 UR24, UPT, UPT, UR14, -0x1, URZ ;  /* 0xffffffff0e187890 */ /* 0x000fe2000fffe0ff */
[----:B------:R-:W4:Y:S01]  /*7f80*/  LDCU.64 UR32, c[0x0][0x550] ;  /* 0x0000aa00ff2077ac */ /* 0x000f220008000a00 */
[----:B---3--:R-:W-:-:S02]  /*7f90*/  SHF.L.U32 R3, R4, 0x2, RZ ;  /* 0x0000000204037819 */ /* 0x008fc400000006ff */
[----:B------:R-:W-:Y:S02]  /*7fa0*/  LOP3.LUT R0, R4, 0x1f, RZ, 0xc0, !PT ;  /* 0x0000001f04007812 */ /* 0x000fe400078ec0ff */
[----:B------:R-:W-:-:S04]  /*7fb0*/  LOP3.LUT R3, R3, 0xf80, RZ, 0xc0, !PT ;  /* 0x00000f8003037812 */ /* 0x000fc800078ec0ff */
[----:B0-----:R-:W-:-:S05]  /*7fc0*/  LOP3.LUT R2, R3, R0, RZ, 0xfc, !PT ;  /* 0x0000000003027212 */ /* 0x001fca00078efcff */
[----:B------:R-:W-:-:S05]  /*7fd0*/  IMAD.WIDE.U32 R6, R2, R7, UR12 ;  /* 0x0000000c02067e25 */ /* 0x000fca000f8e0007 */
[----:B--2---:R-:W2:Y:S04]  /*7fe0*/  LDG.E.128 R8, desc[UR28][R6.64] ;  /* 0x0000001c06087981 */ /* 0x004ea8000c1e1d00 */
[----:B------:R-:W3:Y:S04]  /*7ff0*/  LDG.E.128 R16, desc[UR28][R6.64+0x200] ;  /* 0x0002001c06107981 */ /* 0x000ee8000c1e1d00 */
[----:B------:R-:W5:Y:S04]  /*8000*/  LDG.E.128 R20, desc[UR28][R6.64+0x400] ;  /* 0x0004001c06147981 */ /* 0x000f68000c1e1d00 */
[----:B------:R-:W5:Y:S01]  /*8010*/  LDG.E.128 R24, desc[UR28][R6.64+0x600] ;  /* 0x0006001c06187981 */ /* 0x000f62000c1e1d00 */
[----:B------:R-:W-:Y:S01]  /*8020*/  USHF.L.U32 UR8, UR24, 0xb, URZ ;  /* 0x0000000b18087899 */ /* 0x000fe200080006ff */
[----:B------:R-:W-:Y:S01]  /*8030*/  UMOV UR9, URZ ;  /* 0x000000ff00097c82 */ /* 0x000fe20008000000 */
[----:B-1----:R-:W-:-:S02]  /*8040*/  UIMAD UR25, UR10, UR31, URZ ;  /* 0x0000001f0a1972a4 */ /* 0x002fc4000f8e02ff */
[----:B----4-:R-:W-:Y:S02]  /*8050*/  UIMAD.WIDE.U32 UR22, UR21, UR26, UR8 ;  /* 0x0000001a151672a5 */ /* 0x010fe4000f8e0008 */
[----:B------:R-:W-:Y:S02]  /*8060*/  UIADD3 UR17, UP1, UPT, UR17, -0x2000, URZ ;  /* 0xffffe00011117890 */ /* 0x000fe4000ff3e0ff */
[----:B------:R-:W-:Y:S01]  /*8070*/  UIMAD UR23, UR21, UR27, UR23 ;  /* 0x0000001b151772a4 */ /* 0x000fe2000f8e0217 */
[----:B------:R-:W0:Y:S03]  /*8080*/  LDCU.64 UR26, c[0x0][0x520] ;  /* 0x0000a400ff1a77ac */ /* 0x000e260008000a00 */
[----:B------:R-:W-:Y:S01]  /*8090*/  UIMAD.WIDE.U32 UR22, UR10, UR30, UR22 ;  /* 0x0000001e0a1672a5 */ /* 0x000fe2000f8e0016 */
[----:B------:R-:W1:Y:S03]  /*80a0*/  LDCU.64 UR30, c[0x0][0x560] ;  /* 0x0000ac00ff1e77ac */ /* 0x000e660008000a00 */
[----:B------:R-:W-:-:S02]  /*80b0*/  UIADD3 UR25, UPT, UPT, UR23, UR25, URZ ;  /* 0x0000001917197290 */ /* 0x000fc4000fffe0ff */
[----:B------:R-:W-:Y:S02]  /*80c0*/  ULEA UR23, UP0, UR22, UR32, 0x2 ;  /* 0x0000002016177291 */ /* 0x000fe4000f8010ff */
[----:B------:R-:W-:Y:S02]  /*80d0*/  UIADD3 UR15, UP2, UPT, UR15, -0x2000, URZ ;  /* 0xffffe0000f0f7890 */ /* 0x000fe4000ff5e0ff */
[----:B------:R-:W-:Y:S02]  /*80e0*/  ULEA.HI.X UR22, UR22, UR33, UR25, 0x2, UP0 ;  /* 0x0000002116167291 */ /* 0x000fe400080f1419 */
[----:B------:R-:W-:Y:S02]  /*80f0*/  UIADD3 UR12, UP3, UPT, UR12, -0x2000, URZ ;  /* 0xffffe0000c0c7890 */ /* 0x000fe4000ff7e0ff */
[----:B------:R-:W-:Y:S02]  /*8100*/  UIADD3.X UR20, UPT, UPT, UR20, -0x1, URZ, UP1, !UPT ;  /* 0xffffffff14147890 */ /* 0x000fe40008ffe4ff */
[----:B------:R-:W-:-:S02]  /*8110*/  UIADD3.X UR16, UPT, UPT, UR16, -0x1, URZ, UP2, !UPT ;  /* 0xffffffff10107890 */ /* 0x000fc400097fe4ff */
[----:B------:R-:W-:Y:S01]  /*8120*/  UIADD3.X UR13, UPT, UPT, UR13, -0x1, URZ, UP3, !UPT ;  /* 0xffffffff0d0d7890 */ /* 0x000fe20009ffe4ff */
[----:B--2---:R-:W-:Y:S04]  /*8130*/  STS.128 [R122], R8 ;  /* 0x000000087a007388 */ /* 0x004fe80000000c00 */
[----:B---3--:R-:W-:Y:S04]  /*8140*/  STS.128 [R122+0x200], R16 ;  /* 0x000200107a007388 */ /* 0x008fe80000000c00 */
[----:B-----5:R-:W-:Y:S04]  /*8150*/  STS.128 [R122+0x400], R20 ;  /* 0x000400147a007388 */ /* 0x020fe80000000c00 */
        /* <DEDUP_REMOVED lines=30> */
[----:B------:R2:W5:Y:S01]  /*8340*/  @!P2 MUFU.RCP R19, R6 ;  /* 0x000000060013a308 */ /* 0x0005620000001000 */
[----:B---3--:R-:W-:Y:S01]  /*8350*/  @!P1 FADD.FTZ R5, R7, 1 ;  /* 0x3f80000007059421 */ /* 0x008fe20000010000 */
[----:B------:R-:W-:Y:S01]  /*8360*/  @!P6 FMUL.FTZ R7, R18, -1.4426950216293334961 ;  /* 0xbfb8aa3b1207e820 */ /* 0x000fe20000410000 */
[----:B------:R-:W-:-:S05]  /*8370*/  FADD.FTZ R18, R8, UR7 ;  /* 0x0000000708127e21 */ /* 0x000fca0008010000 */
[----:B------:R3:W0:Y:S01]  /*8380*/  @!P1 MUFU.RCP R12, R5 ;  /* 0x00000005000c9308 */ /* 0x0006220000001000 */
[----:B----4-:R-:W-:Y:S01]  /*8390*/  @!P0 FADD.FTZ R16, R16, 1 ;  /* 0x3f80000010108421 */ /* 0x010fe20000010000 */
[----:B--2---:R-:W-:-:S06]  /*83a0*/  @!P3 FMUL.FTZ R6, R14, -1.4426950216293334961 ;  /* 0xbfb8aa3b0e06b820 */ /* 0x004fcc0000410000 */
[----:B------:R2:W4:Y:S01]  /*83b0*/  @!P0 MUFU.RCP R13, R16 ;  /* 0x00000010000d8308 */ /* 0x0005220000001000 */
[----:B-----5:R-:W-:Y:S01]  /*83c0*/  @!P2 FMUL.FTZ R44, R44, R19 ;  /* 0x000000132c2ca220 */ /* 0x020fe20000410000 */
[----:B------:R-:W-:Y:S01]  /*83d0*/  FSETP.GTU.FTZ.AND P2, PT, R15, 20, PT ;  /* 0x41a000000f00780b */ /* 0x000fe20003f5c000 */
[----:B---3--:R-:W-:-:S05]  /*83e0*/  @!P5 FMUL.FTZ R5, R20, -1.4426950216293334961 ;  /* 0xbfb8aa3b1405d820 */ /* 0x008fca0000410000 */
[----:B------:R-:W3:Y:S01]  /*83f0*/  @!P6 MUFU.EX2 R7, R7 ;  /* 0x000000070007e308 */ /* 0x000ee20000000800 */
[----:B0-----:R-:W-:Y:S01]  /*8400*/  @!P1 FMUL.FTZ R45, R45, R12 ;  /* 0x0000000c2d2d9220 */ /* 0x001fe20000410000 */
[----:B------:R-:W-:Y:S01]  /*8410*/  FSETP.GTU.FTZ.AND P1, PT, R18, 20, PT ;  /* 0x41a000001200780b */ /* 0x000fe20003f3c000 */
[----:B--2---:R-:W-:-:S04]  /*8420*/  FADD.FTZ R16, R9, UR7 ;  /* 0x0000000709107e21 */ /* 0x004fc80008010000 */
[----:B------:R-:W-:Y:S01]  /*8430*/  @!P2 FMUL.FTZ R8, R15, -1.4426950216293334961 ;  /* 0xbfb8aa3b0f08a820 */ /* 0x000fe20000410000 */
[----:B------:R-:W0:Y:S01]  /*8440*/  @!P4 MUFU.EX2 R17, R17 ;  /* 0x000000110011c308 */ /* 0x000e220000000800 */
[----:B----4-:R-:W-:Y:S01]  /*8450*/  @!P0 FMUL.FTZ R46, R46, R13 ;  /* 0x0000000d2e2e8220 */ /* 0x010fe20000410000 */
[----:B------:R-:W-:Y:S01]  /*8460*/  FSETP.GTU.FTZ.AND P0, PT, R16, 20, PT ;  /* 0x41a000001000780b */ /* 0x000fe20003f1c000 */
[----:B------:R-:W2:Y:S04]  /*8470*/  LDS.128 R12, [R121+0x30] ;  /* 0x00003000790c7984 */ /* 0x000ea80000000c00 */
[----:B------:R-:W-:Y:S01]  /*8480*/  @!P1 FMUL.FTZ R9, R18, -1.4426950216293334961 ;  /* 0xbfb8aa3b12099820 */ /* 0x000fe20000410000 */
[----:B------:R-:W4:Y:S01]  /*8490*/  @!P2 MUFU.EX2 R8, R8 ;  /* 0x000000080008a308 */ /* 0x000f220000000800 */
[----:B---3--:R-:W-:Y:S01]  /*84a0*/  @!P6 FADD.FTZ R7, R7, 1 ;  /* 0x3f8000000707e421 */ /* 0x008fe20000010000 */
[----:B------:R-:W-:Y:S05]  /*84b0*/  BAR.SYNC.DEFER_BLOCKING 0x0 ;  /* 0x0000000000007b1d */ /* 0x000fea0000010000 */
[----:B------:R-:W-:Y:S01]  /*84c0*/  @!P0 FMUL.FTZ R16, R16, -1.4426950216293334961 ;  /* 0xbfb8aa3b10108820 */ /* 0x000fe20000410000 */
[----:B------:R-:W3:Y:S01]  /*84d0*/  @!P1 MUFU.EX2 R9, R9 ;  /* 0x0000000900099308 */ /* 0x000ee20000000800 */
[----:B0-----:R-:W-:-:S07]  /*84e0*/  @!P4 FADD.FTZ R17, R17, 1 ;  /* 0x3f8000001111c421 */ /* 0x001fce0000010000 */
[----:B------:R-:W0:Y:S01]  /*84f0*/  @!P5 MUFU.EX2 R5, R5 ;  /* 0x000000050005d308 */ /* 0x000e220000000800 */
[----:B----4-:R-:W-:-:S07]  /*8500*/  @!P2 FADD.FTZ R8, R8, 1 ;  /* 0x3f8000000808a421 */ /* 0x010fce0000010000 */
[----:B------:R-:W4:Y:S01]  /*8510*/  @!P3 MUFU.EX2 R6, R6 ;  /* 0x000000060006b308 */ /* 0x000f220000000800 */
[----:B---3--:R-:W-:Y:S01]  /*8520*/  @!P1 FADD.FTZ R9, R9, 1 ;  /* 0x3f80000009099421 */ /* 0x008fe20000010000 */
[----:B------:R-:W-:Y:S04]  /*8530*/  STS.128 [R121], R40 ;  /* 0x0000002879007388 */ /* 0x000fe80000000c00 */
[----:B------:R-:W-:Y:S02]  /*8540*/  STS.128 [R121+0x10], R36 ;  /* 0x0000102479007388 */ /* 0x000fe40000000c00 */
[----:B------:R-:W3:Y:S01]  /*8550*/  @!P4 MUFU.RCP R18, R17 ;  /* 0x000000110012c308 */ /* 0x000ee20000001000 */
[----:B0-----:R-:W-:Y:S01]  /*8560*/  @!P5 FADD.FTZ R5, R5, 1 ;  /* 0x3f8000000505d421 */ /* 0x001fe20000010000 */
[----:B------:R-:W-:Y:S01]  /*8570*/  STS.128 [R121+0x20], R32 ;  /* 0x0000202079007388 */ /* 0x000fe20000000c00 */
[----:B--2---:R-:W-:Y:S01]  /*8580*/  FADD.FTZ R12, R12, UR7 ;  /* 0x000000070c0c7e21 */ /* 0x004fe20008010000 */
[----:B------:R-:W-:Y:S01]  /*8590*/  FADD.FTZ R13, R13, UR7 ;  /* 0x000000070d0d7e21 */ /* 0x000fe20008010000 */
[----:B------:R-:W-:Y:S01]  /*85a0*/  FADD.FTZ R14, R14, UR7 ;  /* 0x000000070e0e7e21 */ /* 0x000fe20008010000 */
[----:B------:R-:W-:Y:S01]  /*85b0*/  FADD.FTZ R15, R15, UR7 ;  /* 0x000000070f0f7e21 */ /* 0x000fe20008010000 */
[----:B------:R-:W-:Y:S01]  /*85c0*/  STS.128 [R121+0x30], R28 ;  /* 0x0000301c79007388 */ /* 0x000fe20000000c00 */
[----:B------:R-:W0:Y:S01]  /*85d0*/  @!P6 MUFU.RCP R7, R7 ;  /* 0x000000070007e308 */ /* 0x000e220000001000 */
[----:B----4-:R-:W-:Y:S01]  /*85e0*/  @!P3 FADD.FTZ R6, R6, 1 ;  /* 0x3f8000000606b421 */ /* 0x010fe20000010000 */
[----:B------:R-:W-:-:S06]  /*85f0*/  NOP ;  /* 0x0000000000007918 */ /* 0x000fcc0000000000 */
[----:B------:R2:W4:Y:S01]  /*8600*/  @!P5 MUFU.RCP R20, R5 ;  /* 0x000000050014d308 */ /* 0x0005220000001000 */
[----:B---3--:R-:W-:Y:S01]  /*8610*/  @!P4 FMUL.FTZ R47, R47, R18 ;  /* 0x000000122f2fc220 */ /* 0x008fe20000410000 */
[----:B------:R-:W-:Y:S01]  /*8620*/  FSETP.GTU.FTZ.AND P4, PT, R10, 20, PT ;  /* 0x41a000000a00780b */ /* 0x000fe20003f9c000 */
[----:B------:R-:W-:Y:S04]  /*8630*/  LDS.128 R24, [R122+0x400] ;  /* 0x000400007a187984 */ /* 0x000fe80000000c00 */
[----:B------:R-:W-:Y:S01]  /*8640*/  LDS.128 R28, [R122+0x600] ;  /* 0x000600007a1c7984 */ /* 0x000fe20000000c00 */
[----:B------:R3:W5:Y:S01]  /*8650*/  @!P3 MUFU.RCP R19, R6 ;  /* 0x000000060013b308 */ /* 0x0007620000001000 */
[----:B0-----:R-:W-:Y:S01]  /*8660*/  @!P6 FMUL.FTZ R48, R48, R7 ;  /* 0x000000073030e220 */ /* 0x001fe20000410000 */
[----:B------:R-:W-:-:S05]  /*8670*/  FSETP.GTU.FTZ.AND P6, PT, R11, 20, PT ;  /* 0x41a000000b00780b */ /* 0x000fca0003fdc000 */
[----:B--2---:R-:W-:Y:S01]  /*8680*/  @!P4 FMUL.FTZ R5, R10, -1.4426950216293334961 ;  /* 0xbfb8aa3b0a05c820 */ /* 0x004fe20000410000 */
[----:B------:R-:W0:Y:S01]  /*8690*/  @!P2 MUFU.RCP R8, R8 ;  /* 0x000000080008a308 */ /* 0x000e220000001000 */
[----:B----4-:R-:W-:Y:S01]  /*86a0*/  @!P5 FMUL.FTZ R49, R49, R20 ;  /* 0x000000143131d220 */ /* 0x010fe20000410000 */
[----:B------:R-:W-:Y:S01]  /*86b0*/  FSETP.GTU.FTZ.AND P5, PT, R12, 20, PT ;  /* 0x41a000000c00780b */ /* 0x000fe20003fbc000 */
[----:B------:R-:W-:Y:S04]  /*86c0*/  LDS.128 R20, [R122+0x200] ;  /* 0x000200007a147984 */ /* 0x000fe80000000c00 */
[----:B---3--:R-:W-:Y:S01]  /*86d0*/  @!P6 FMUL.FTZ R6, R11, -1.4426950216293334961 ;  /* 0xbfb8aa3b0b06e820 */ /* 0x008fe20000410000 */
[----:B------:R-:W2:Y:S01]  /*86e0*/  @!P1 MUFU.RCP R9, R9 ;  /* 0x0000000900099308 */ /* 0x000ea20000001000 */
[----:B-----5:R-:W-:Y:S01]  /*86f0*/  @!P3 FMUL.FTZ R50, R50, R19 ;  /* 0x000000133232b220 */ /* 0x020fe20000410000 */
[----:B------:R-:W-:-:S05]  /*8700*/  FSETP.GTU.FTZ.AND P3, PT, R13, 20, PT ;  /* 0x41a000000d00780b */ /* 0x000fca0003f7c000 */
[----:B------:R-:W-:Y:S01]  /*8710*/  @!P5 FMUL.FTZ R7, R12, -1.4426950216293334961 ;  /* 0xbfb8aa3b0c07d820 */ /* 0x000fe20000410000 */
[----:B------:R-:W3:Y:S01]  /*8720*/  @!P6 MUFU.EX2 R6, R6 ;  /* 0x000000060006e308 */ /* 0x000ee20000000800 */
[----:B0-----:R-:W-:Y:S01]  /*8730*/  @!P2 FMUL.FTZ R51, R51, R8 ;  /* 0x000000083333a220 */ /* 0x001fe20000410000 */
[----:B------:R-:W-:-:S05]  /*8740*/  FSETP.GTU.FTZ.AND P2, PT, R14, 20, PT ;  /* 0x41a000000e00780b */ /* 0x000fca0003f5c000 */
[----:B------:R-:W-:Y:S01]  /*8750*/  @!P3 FMUL.FTZ R8, R13, -1.4426950216293334961 ;  /* 0xbfb8aa3b0d08b820 */ /* 0x000fe20000410000 */
[----:B------:R-:W0:Y:S01]  /*8760*/  @!P4 MUFU.EX2 R5, R5 ;  /* 0x000000050005c308 */ /* 0x000e220000000800 */
[----:B--2---:R-:W-:Y:S01]  /*8770*/  @!P1 FMUL.FTZ R52, R52, R9 ;  /* 0x0000000934349220 */ /* 0x004fe20000410000 */
[----:B------:R-:W-:-:S05]  /*8780*/  FSETP.GTU.FTZ.AND P1, PT, R15, 20, PT ;  /* 0x41a000000f00780b */ /* 0x000fca0003f3c000 */
[----:B------:R-:W-:Y:S01]  /*8790*/  @!P2 FMUL.FTZ R10, R14, -1.4426950216293334961 ;  /* 0xbfb8aa3b0e0aa820 */ /* 0x000fe20000410000 */
[----:B------:R-:W2:Y:S01]  /*87a0*/  @!P5 MUFU.EX2 R7, R7 ;  /* 0x000000070007d308 */ /* 0x000ea20000000800 */
[----:B---3--:R-:W-:-:S06]  /*87b0*/  @!P6 FADD.FTZ R6, R6, 1 ;  /* 0x3f8000000606e421 */ /* 0x008fcc0000010000 */
[----:B------:R-:W-:Y:S01]  /*87c0*/  @!P1 FMUL.FTZ R11, R15, -1.4426950216293334961 ;  /* 0xbfb8aa3b0f0b9820 */ /* 0x000fe20000410000 */
[----:B------:R-:W3:Y:S01]  /*87d0*/  @!P0 MUFU.EX2 R16, R16 ;  /* 0x0000001000108308 */ /* 0x000ee20000000800 */
[----:B------:R-:W4:Y:S01]  /*87e0*/  LDS.128 R12, [R122] ;  /* 0x000000007a0c7984 */ /* 0x000f220000000c00 */
[----:B0-----:R-:W-:-:S06]  /*87f0*/  @!P4 FADD.FTZ R5, R5, 1 ;  /* 0x3f8000000505c421 */ /* 0x001fcc0000010000 */
[----:B------:R2:W0:Y:S08]  /*8800*/  @!P3 MUFU.EX2 R9, R8 ;  /* 0x000000080009b308 */ /* 0x0004300000000800 */
[----:B------:R-:W5:Y:S01]  /*8810*/  @!P2 MUFU.EX2 R10, R10 ;  /* 0x0000000a000aa308 */ /* 0x000f620000000800 */
[----:B--2---:R-:W-:Y:S01]  /*8820*/  @!P5 FADD.FTZ R8, R7, 1 ;  /* 0x3f8000000708d421 */ /* 0x004fe20000010000 */
[----:B------:R-:W-:Y:S01]  /*8830*/  MOV R7, UR22 ;  /* 0x0000001600077c02 */ /* 0x000fe20008000f00 */
[----:B---3--:R-:W-:-:S05]  /*8840*/  @!P0 FADD.FTZ R16, R16, 1 ;  /* 0x3f80000010108421 */ /* 0x008fca0000010000 */
[----:B------:R-:W2:Y:S01]  /*8850*/  @!P1 MUFU.EX2 R11, R11 ;  /* 0x0000000b000b9308 */ /* 0x000ea20000000800 */
[----:B0-----:R-:W-:-:S07]  /*8860*/  @!P3 FADD.FTZ R9, R9, 1 ;  /* 0x3f8000000909b421 */ /* 0x001fce0000010000 */
[----:B------:R0:W3:Y:S01]  /*8870*/  @!P6 MUFU.RCP R18, R6 ;  /* 0x000000060012e308 */ /* 0x0000e20000001000 */
[----:B-----5:R-:W-:-:S07]  /*8880*/  @!P2 FADD.FTZ R10, R10, 1 ;  /* 0x3f8000000a0aa421 */ /* 0x020fce0000010000 */
[----:B------:R-:W5:Y:S01]  /*8890*/  @!P4 MUFU.RCP R5, R5 ;  /* 0x000000050005c308 */ /* 0x000f620000001000 */
[----:B0-----:R-:W-:Y:S01]  /*88a0*/  MOV R6, UR23 ;  /* 0x0000001700067c02 */ /* 0x001fe20008000f00 */
[----:B--2---:R-:W-:Y:S01]  /*88b0*/  @!P1 FADD.FTZ R11, R11, 1 ;  /* 0x3f8000000b0b9421 */ /* 0x004fe20000010000 */
[----:B------:R-:W0:Y:S03]  /*88c0*/  LDCU.64 UR22, c[0x0][0x518] ;  /* 0x0000a300ff1677ac */ /* 0x000e260008000a00 */
[----:B------:R-:W-:Y:S02]  /*88d0*/  IMAD.WIDE.U32 R6, R2, 0x10, R6 ;  /* 0x0000001002067825 */ /* 0x000fe400078e0006 */
[----:B------:R2:W1:Y:S02]  /*88e0*/  @!P5 MUFU.RCP R17, R8 ;  /* 0x000000080011d308 */ /* 0x0004640000001000 */
[----:B---3--:R-:W-:Y:S01]  /*88f0*/  @!P6 FMUL.FTZ R55, R55, R18 ;  /* 0x000000123737e220 */ /* 0x008fe20000410000 */
[----:B----4-:R-:W-:Y:S04]  /*8900*/  STG.E.128 desc[UR28][R6.64], R12 ;  /* 0x0000000c06007986 */ /* 0x010fe8000c101d1c */
[----:B------:R-:W-:Y:S01]  /*8910*/  STG.E.128 desc[UR28][R6.64+0x200], R20 ;  /* 0x0002001406007986 */ /* 0x000fe2000c101d1c */
[----:B------:R-:W3:Y:S01]  /*8920*/  @!P0 MUFU.RCP R16, R16 ;  /* 0x0000001000108308 */ /* 0x000ee20000001000 */
[----:B--2---:R-:W-:Y:S01]  /*8930*/  FADD.FTZ R8, R44, R76 ;  /* 0x0000004c2c087221 */ /* 0x004fe20000010000 */
[----:B-----5:R-:W-:Y:S01]  /*8940*/  @!P4 FMUL.FTZ R54, R54, R5 ;  /* 0x000000053636c220 */ /* 0x020fe20000410000 */
[----:B------:R-:W-:Y:S02]  /*8950*/  STG.E.128 desc[UR28][R6.64+0x400], R24 ;  /* 0x0004001806007986 */ /* 0x000fe4000c101d1c */
[----:B------:R-:W-:Y:S01]  /*8960*/  FADD.FTZ R5, R8, R45 ;  /* 0x0000002d08057221 */ /* 0x000fe20000010000 */
[----:B0-----:R-:W-:Y:S01]  /*8970*/  UIMAD.WIDE.U32 UR8, UR21, UR22, UR8 ;  /* 0x00000016150872a5 */ /* 0x001fe2000f8e0008 */
[----:B------:R0:W-:Y:S01]  /*8980*/  STG.E.128 desc[UR28][R6.64+0x600], R28 ;  /* 0x0006001c06007986 */ /* 0x0001e2000c101d1c */
[----:B------:R-:W2:Y:S01]  /*8990*/  @!P3 MUFU.RCP R32, R9 ;  /* 0x000000090020b308 */ /* 0x000ea20000001000 */
[----:B------:R-:W-:Y:S01]  /*89a0*/  FADD.FTZ R8, R5, R46 ;  /* 0x0000002e05087221 */ /* 0x000fe20000010000 */
[----:B-1----:R-:W-:Y:S01]  /*89b0*/  @!P5 FMUL.FTZ R56, R56, R17 ;  /* 0x000000113838d220 */ /* 0x002fe20000410000 */
[----:B------:R-:W-:Y:S01]  /*89c0*/  BAR.SYNC.DEFER_BLOCKING 0x0 ;  /* 0x0000000000007b1d */ /* 0x000fe20000010000 */
[----:B------:R-:W-:Y:S01]  /*89d0*/  UIMAD UR9, UR21, UR23, UR9 ;  /* 0x00000017150972a4 */ /* 0x000fe2000f8e0209 */
[----:B------:R-:W-:Y:S01]  /*89e0*/  FADD.FTZ R5, R8, R47 ;  /* 0x0000002f08057221 */ /* 0x000fe20000010000 */
[----:B------:R-:W-:-:S02]  /*89f0*/  UIMAD UR21, UR10, UR27, URZ ;  /* 0x0000001b0a1572a4 */ /* 0x000fc4000f8e02ff */
[----:B------:R-:W-:Y:S01]  /*8a00*/  UIMAD.WIDE.U32 UR8, UR10, UR26, UR8 ;  /* 0x0000001a0a0872a5 */ /* 0x000fe2000f8e0008 */
[----:B------:R-:W1:Y:S01]  /*8a10*/  @!P2 MUFU.RCP R19, R10 ;  /* 0x0000000a0013a308 */ /* 0x000e620000001000 */
[----:B---3--:R-:W-:Y:S02]  /*8a20*/  @!P0 FMUL.FTZ R53, R53, R16 ;  /* 0x0000001035358220 */ /* 0x008fe40000410000 */
[----:B------:R-:W-:Y:S02]  /*8a30*/  UIADD3 UR21, UPT, UPT, UR9, UR21, URZ ;  /* 0x0000001509157290 */ /* 0x000fe4000fffe0ff */
[----:B------:R-:W-:-:S03]  /*8a40*/  ULEA UR9, UP0, UR8, UR30, 0x2 ;  /* 0x0000001e08097291 */ /* 0x000fc6000f8010ff */
[----:B------:R-:W3:Y:S01]  /*8a50*/  @!P1 MUFU.RCP R34, R11 ;  /* 0x0000000b00229308 */ /* 0x000ee20000001000 */
[----:B0-----:R-:W-:Y:S01]  /*8a60*/  FADD.FTZ R6, R5, R48 ;  /* 0x0000003005067221 */ /* 0x001fe20000010000 */
[----:B--2---:R-:W-:Y:S01]  /*8a70*/  @!P3 FMUL.FTZ R57, R57, R32 ;  /* 0x000000203939b220 */ /* 0x004fe20000410000 */
[----:B------:R-:W-:Y:S02]  /*8a80*/  ULEA.HI.X UR8, UR8, UR31, UR21, 0x2, UP0 ;  /* 0x0000001f08087291 */ /* 0x000fe400080f1415 */
[----:B------:R-:W-:Y:S01]  /*8a90*/  UIADD3 UR19, UP0, UPT, UR19, -0x2000, URZ ;  /* 0xffffe00013137890 */ /* 0x000fe2000ff1e0ff */
[----:B-1----:R-:W-:Y:S01]  /*8aa0*/  @!P2 FMUL.FTZ R58, R58, R19 ;  /* 0x000000133a3aa220 */ /* 0x002fe20000410000 */
[----:B------:R0:W-:Y:S02]  /*8ab0*/  STS.128 [R121+0x10], R48 ;  /* 0x0000103079007388 */ /* 0x0001e40000000c00 */
[----:B------:R-:W-:Y:S01]  /*8ac0*/  MOV R7, UR8 ;  /* 0x0000000800077c02 */ /* 0x000fe20008000f00 */
[----:B------:R-:W-:Y:S01]  /*8ad0*/  UIADD3.X UR18, UPT, UPT, UR18, -0x1, URZ, UP0, !UPT ;  /* 0xffffffff12127890 */ /* 0x000fe200087fe4ff */
[----:B------:R-:W-:Y:S01]  /*8ae0*/  STS.128 [R121], R44 ;  /* 0x0000002c79007388 */ /* 0x000fe20000000c00 */
[----:B------:R-:W-:Y:S01]  /*8af0*/  UISETP.GT.AND UP0, UPT, UR14, 0x1, UPT ;  /* 0x000000010e00788c */ /* 0x000fe2000bf04270 */
[----:B---3--:R-:W-:-:S02]  /*8b00*/  @!P1 FMUL.FTZ R59, R59, R34 ;  /* 0x000000223b3b9220 */ /* 0x008fc40000410000 */
[----:B------:R1:W-:Y:S01]  /*8b10*/  STS.128 [R121+0x20], R52 ;  /* 0x0000203479007388 */ /* 0x0003e20000000c00 */
[----:B------:R-:W-:-:S03]  /*8b20*/  UMOV UR14, UR24 ;  /* 0x00000018000e7c82 */ /* 0x000fc60008000000 */
[----:B------:R2:W-:Y:S01]  /*8b30*/  STS.128 [R121+0x30], R56 ;  /* 0x0000303879007388 */ /* 0x0005e20000000c00 */
[----:B------:R-:W-:Y:S01]  /*8b40*/  NOP ;  /* 0x0000000000007918 */ /* 0x000fe20000000000 */
[----:B0-----:R-:W-:Y:S02]  /*8b50*/  FADD.FTZ R49, R6, R49 ;  /* 0x0000003106317221 */ /* 0x001fe40000010000 */
[----:B------:R-:W0:Y:S01]  /*8b60*/  LDS.128 R8, [R122] ;  /* 0x000000007a087984 */ /* 0x000e220000000c00 */
[----:B------:R-:W-:Y:S01]  /*8b70*/  MOV R6, UR9 ;  /* 0x0000000900067c02 */ /* 0x000fe20008000f00 */
[----:B------:R-:W-:Y:S02]  /*8b80*/  FADD.FTZ R50, R49, R50 ;  /* 0x0000003231327221 */ /* 0x000fe40000010000 */
[----:B------:R-:W3:Y:S02]  /*8b90*/  LDS.128 R12, [R122+0x200] ;  /* 0x000200007a0c7984 */ /* 0x000ee40000000c00 */
[----:B------:R-:W-:-:S04]  /*8ba0*/  IMAD.WIDE.U32 R6, R2, 0x10, R6 ;  /* 0x0000001002067825 */ /* 0x000fc800078e0006 */
[----:B------:R-:W-:Y:S01]  /*8bb0*/  FADD.FTZ R51, R50, R51 ;  /* 0x0000003332337221 */ /* 0x000fe20000010000 */
[----:B------:R-:W4:Y:S03]  /*8bc0*/  LDS.128 R16, [R122+0x400] ;  /* 0x000400007a107984 */ /* 0x000f260000000c00 */
[----:B-1----:R-:W-:Y:S01]  /*8bd0*/  FADD.FTZ R52, R51, R52 ;  /* 0x0000003433347221 */ /* 0x002fe20000010000 */
[----:B------:R-:W1:Y:S03]  /*8be0*/  LDS.128 R20, [R122+0x600] ;  /* 0x000600007a147984 */ /* 0x000e660000000c00 */
[----:B------:R-:W-:-:S04]  /*8bf0*/  FADD.FTZ R53, R52, R53 ;  /* 0x0000003534357221 */ /* 0x000fc80000010000 */
[----:B------:R-:W-:-:S04]  /*8c00*/  FADD.FTZ R54, R53, R54 ;  /* 0x0000003635367221 */ /* 0x000fc80000010000 */
[----:B------:R-:W-:-:S04]  /*8c10*/  FADD.FTZ R55, R54, R55 ;  /* 0x0000003736377221 */ /* 0x000fc80000010000 */
[----:B--2---:R-:W-:-:S04]  /*8c20*/  FADD.FTZ R56, R55, R56 ;  /* 0x0000003837387221 */ /* 0x004fc80000010000 */
[----:B------:R-:W-:-:S04]  /*8c30*/  FADD.FTZ R57, R56, R57 ;  /* 0x0000003938397221 */ /* 0x000fc80000010000 */
[----:B------:R-:W-:-:S04]  /*8c40*/  FADD.FTZ R58, R57, R58 ;  /* 0x0000003a393a7221 */ /* 0x000fc80000010000 */
[----:B------:R-:W-:Y:S01]  /*8c50*/  FADD.FTZ R5, R58, R59 ;  /* 0x0000003b3a057221 */ /* 0x000fe20000010000 */
[----:B0-----:R0:W-:Y:S04]  /*8c60*/  STG.E.128 desc[UR28][R6.64], R8 ;  /* 0x0000000806007986 */ /* 0x0011e8000c101d1c */
[----:B---3--:R0:W-:Y:S04]  /*8c70*/  STG.E.128 desc[UR28][R6.64+0x200], R12 ;  /* 0x0002000c06007986 */ /* 0x0081e8000c101d1c */
[----:B----4-:R0:W-:Y:S04]  /*8c80*/  STG.E.128 desc[UR28][R6.64+0x400], R16 ;  /* 0x0004001006007986 */ /* 0x0101e8000c101d1c */
[----:B-1----:R0:W-:Y:S04]  /*8c90*/  STG.E.128 desc[UR28][R6.64+0x600], R20 ;  /* 0x0006001406007986 */ /* 0x0021e8000c101d1c */
[----:B------:R0:W-:Y:S01]  /*8ca0*/  STL [R1+0x4c], R5 ;  /* 0x00004c0501007387 */ /* 0x0001e20000100800 */
[----:B------:R-:W-:Y:S05]  /*8cb0*/  BRA.U UP0, `(.L_x_2815) ;  /* 0xffffff7900f87547 */ /* 0x000fea000b83ffff */
.L_x_2735:
        /* <DEDUP_REMOVED lines=9> */
[----:B------:R-:W1:Y:S01]  /*8d50*/  S2R R4, SR_LANEID ;  /* 0x0000000000047919 */ /* 0x000e620000000000 */
[----:B------:R-:W3:Y:S01]  /*8d60*/  S2R R6, SR_TID.X ;  /* 0x0000000000067919 */ /* 0x000ee20000002100 */
[----:B-1----:R-:W-:-:S13]  /*8d70*/  ISETP.NE.AND P1, PT, R4, RZ, PT ;  /* 0x000000ff0400720c */ /* 0x002fda0003f25270 */
[----:B------:R-:W1:Y:S01]  /*8d80*/  @!P1 S2R R8, SR_CgaCtaId ;  /* 0x0000000000089919 */ /* 0x000e620000008800 */
[----:B------:R-:W-:-:S04]  /*8d90*/  @!P1 MOV R7, 0x400 ;  /* 0x0000040000079802 */ /* 0x000fc80000000f00 */
[----:B-1----:R-:W-:Y:S01]  /*8da0*/  @!P1 LEA R7, R8, R7, 0x18 ;  /* 0x0000000708079211 */ /* 0x002fe200078ec0ff */
[----:B--2---:R-:W1:Y:S02]  /*8db0*/  SHFL.DOWN P0, R0, R5, 0x1, 0x1f ;  /* 0x08201f0005007f89 */ /* 0x004e640000000000 */
[----:B-1----:R-:W-:-:S05]  /*8dc0*/  @P0 FADD R0, R0, R5 ;  /* 0x0000000500000221 */ /* 0x002fca0000000000 */
[----:B------:R-:W1:Y:S02]  /*8dd0*/  SHFL.DOWN P0, R3, R0, 0x2, 0x1f ;  /* 0x08401f0000037f89 */ /* 0x000e640000000000 */
[----:B-1----:R-:W-:Y:S01]  /*8de0*/  @P0 FADD R3, R0, R3 ;  /* 0x0000000300030221 */ /* 0x002fe20000000000 */
[----:B---3--:R-:W-:-:S04]  /*8df0*/  @!P1 SHF.R.U32.HI R0, RZ, 0x3, R6 ;  /* 0x00000003ff009819 */ /* 0x008fc80000011606 */
[----:B------:R-:W1:Y:S01]  /*8e00*/  SHFL.DOWN P0, R2, R3, 0x4, 0x1f ;  /* 0x08801f0003027f89 */ /* 0x000e620000000000 */
[----:B------:R-:W-:Y:S01]  /*8e10*/  @!P1 LOP3.LUT R0, R0, 0x7c, RZ, 0xc0, !PT ;  /* 0x0000007c00009812 */ /* 0x000fe200078ec0ff */
[----:B-1----:R-:W-:-:S03]  /*8e20*/  @P0 FADD R2, R3, R2 ;  /* 0x0000000203020221 */ /* 0x002fc60000000000 */
[----:B------:R-:W-:Y:S02]  /*8e30*/  @!P1 IADD3 R3, PT, PT, R7, R0, RZ ;  /* 0x0000000007039210 */ /* 0x000fe40007ffe0ff */
[----:B------:R-:W1:Y:S02]  /*8e40*/  SHFL.DOWN P0, R5, R2, 0x8, 0x1f ;  /* 0x09001f0002057f89 */ /* 0x000e640000000000 */
        /* <DEDUP_REMOVED lines=20> */
.L_x_2817:
[----:B------:R-:W-:Y:S05]  /*8f90*/  BSYNC.RECONVERGENT B0 ;  /* 0x0000000000007941 */ /* 0x000fea0003800200 */
.L_x_2816:
        /* <DEDUP_REMOVED lines=43> */
.L_x_2819:
[----:B------:R-:W-:Y:S05]  /*9250*/  BSYNC.RECONVERGENT B0 ;  /* 0x0000000000007941 */ /* 0x000fea0003800200 */
.L_x_2818:
        /* <DEDUP_REMOVED lines=16> */
.L_x_2821:
        /* <DEDUP_REMOVED lines=30> */
.L_x_2820:
[----:B------:R-:W-:Y:S05]  /*9540*/  EXIT ;  /* 0x000000000000794d */ /* 0x000fea0003800000 */
.L_x_2774:
[----:B------:R-:W-:Y:S01]  /*9550*/  HFMA2 R154, -RZ, RZ, 0, 5.9604644775390625e-08 ;  /* 0x00000001ff9a7431 */ /* 0x000fe200000001ff */
[----:B------:R-:W-:Y:S02]  /*9560*/  MOV R118, 0xffffffff ;  /* 0xffffffff00767802 */ /* 0x000fe40000000f00 */
[----:B------:R-:W-:Y:S02]  /*9570*/  MOV R165, R151 ;  /* 0x0000009700a57202 */ /* 0x000fe40000000f00 */
[----:B------:R-:W-:-:S07]  /*9580*/  MOV R119, RZ ;  /* 0x000000ff00777202 */ /* 0x000fce0000000f00 */
[----:B01---5:R-:W-:Y:S05]  /*9590*/  WARPSYNC.COLLECTIVE R118, `(.L_x_2822) ;  /* 0x0000000076087348 */ /* 0x023fea0003c00000 */
[----:B------:R2:W3:Y:S02]  /*95a0*/  SHFL.UP P6, R118, R165, R154, R119 ;  /* 0x0400009aa5767389 */ /* 0x0004e400000c0077 */
[----:B0123-5:R-:W-:Y:S05]  /*95b0*/  ENDCOLLECTIVE ;  /* 0x000000000000791b */ /* 0x02ffea0003800000 */
.L_x_2822:
[----:B------:R-:W-:Y:S02]  /*95c0*/  MOV R165, R155 ;  /* 0x0000009b00a57202 */ /* 0x000fe40000000f00 */
[----:B------:R-:W-:Y:S02]  /*95d0*/  MOV R156, R118 ;  /* 0x00000076009c7202 */ /* 0x000fe40000000f00 */
[----:B------:R-:W-:-:S07]  /*95e0*/  MOV R118, 0xffffffff ;  /* 0xffffffff00767802 */ /* 0x000fce0000000f00 */
[----:B------:R-:W-:Y:S05]  /*95f0*/  WARPSYNC.COLLECTIVE R118, `(.L_x_2823) ;  /* 0x0000000076087348 */ /* 0x000fea0003c00000 */
[----:B------:R0:W1:Y:S02]  /*9600*/  SHFL.UP P6, R118, R165, R154, R119 ;  /* 0x0400009aa5767389 */ /* 0x00006400000c0077 */
[----:B01----:R-:W-:Y:S05]  /*9610*/  ENDCOLLECTIVE ;  /* 0x000000000000791b */ /* 0x003fea0003800000 */
.L_x_2823:
        /* <DEDUP_REMOVED lines=9> */
.L_x_2824:
[----:B------:R-:W-:Y:S02]  /*96b0*/  MOV R165, R156 ;  /* 0x0000009c00a57202 */ /* 0x000fe40000000f00 */
[----:B------:R-:W-:Y:S02]  /*96c0*/  MOV R155, R118 ;  /* 0x00000076009b7202 */ /* 0x000fe40000000f00 */
[----:B------:R-:W-:-:S07]  /*96d0*/  MOV R118, 0xffffffff ;  /* 0xffffffff00767802 */ /* 0x000fce0000000f00 */
[----:B------:R-:W-:Y:S05]  /*96e0*/  WARPSYNC.COLLECTIVE R118, `(.L_x_2825) ;  /* 0x0000000076087348 */ /* 0x000fea0003c00000 */
[----:B------:R0:W1:Y:S02]  /*96f0*/  SHFL.UP P6, R118, R165, R154, R119 ;  /* 0x0400009aa5767389 */ /* 0x00006400000c0077 */
[----:B01----:R-:W-:Y:S05]  /*9700*/  ENDCOLLECTIVE ;  /* 0x000000000000791b */ /* 0x003fea0003800000 */
.L_x_2825:
        /* <DEDUP_REMOVED lines=9> */
.L_x_2826:
[----:B------:R-:W-:Y:S02]  /*97a0*/  MOV R165, R156 ;  /* 0x0000009c00a57202 */ /* 0x000fe40000000f00 */
[----:B------:R-:W-:Y:S02]  /*97b0*/  MOV R155, R118 ;  /* 0x00000076009b7202 */ /* 0x000fe40000000f00 */
[----:B------:R-:W-:-:S07]  /*97c0*/  MOV R118, 0xffffffff ;  /* 0xffffffff00767802 */ /* 0x000fce0000000f00 */
[----:B------:R-:W-:Y:S05]  /*97d0*/  WARPSYNC.COLLECTIVE R118, `(.L_x_2827) ;  /* 0x0000000076087348 */ /* 0x000fea0003c00000 */
[----:B------:R0:W1:Y:S02]  /*97e0*/  SHFL.UP P6, R118, R165, R154, R119 ;  /* 0x0400009aa5767389 */ /* 0x00006400000c0077 */
[----:B01----:R-:W-:Y:S05]  /*97f0*/  ENDCOLLECTIVE ;  /* 0x000000000000791b */ /* 0x003fea0003800000 */
.L_x_2827:
        /* <DEDUP_REMOVED lines=9> */
.L_x_2828:
[----:B------:R-:W-:Y:S02]  /*9890*/  MOV R165, R156 ;  /* 0x0000009c00a57202 */ /* 0x000fe40000000f00 */
[----:B------:R-:W-:Y:S02]  /*98a0*/  MOV R155, R118 ;  /* 0x00000076009b7202 */ /* 0x000fe40000000f00 */
[----:B------:R-:W-:-:S07]  /*98b0*/  MOV R118, 0xffffffff ;  /* 0xffffffff00767802 */ /* 0x000fce0000000f00 */
[----:B------:R-:W-:Y:S05]  /*98c0*/  WARPSYNC.COLLECTIVE R118, `(.L_x_2829) ;  /* 0x0000000076087348 */ /* 0x000fea0003c00000 */
[----:B------:R0:W1:Y:S02]  /*98d0*/  SHFL.UP P6, R118, R165, R154, R119 ;  /* 0x0400009aa5767389 */ /* 0x00006400000c0077 */
[----:B01----:R-:W-:Y:S05]  /*98e0*/  ENDCOLLECTIVE ;  /* 0x000000000000791b */ /* 0x003fea0003800000 */
.L_x_2829:
        /* <DEDUP_REMOVED lines=9> */
.L_x_2830:
[----:B------:R-:W-:Y:S02]  /*9980*/  MOV R165, R156 ;  /* 0x0000009c00a57202 */ /* 0x000fe40000000f00 */
[----:B------:R-:W-:Y:S02]  /*9990*/  MOV R155, R118 ;  /* 0x00000076009b7202 */ /* 0x000fe40000000f00 */
[----:B------:R-:W-:-:S07]  /*99a0*/  MOV R118, 0xffffffff ;  /* 0xffffffff00767802 */ /* 0x000fce0000000f00 */
[----:B------:R-:W-:Y:S05]  /*99b0*/  WARPSYNC.COLLECTIVE R118, `(.L_x_2831) ;  /* 0x0000000076087348 */ /* 0x000fea0003c00000 */
[----:B------:R0:W1:Y:S02]  /*99c0*/  SHFL.UP P6, R118, R165, R154, R119 ;  /* 0x0400009aa5767389 */ /* 0x00006400000c0077 */
[----:B01----:R-:W-:Y:S05]  /*99d0*/  ENDCOLLECTIVE ;  /* 0x000000000000791b */ /* 0x003fea0003800000 */
.L_x_2831:
[----:B------:R-:W-:Y:S05]  /*99e0*/  BRA `(.L_x_2832) ;  /* 0xffffffbc006c7947 */ /* 0x000fea000383ffff */
.L_x_2775:
        /* <DEDUP_REMOVED lines=8> */
.L_x_2834:
[----:B------:R-:W-:Y:S05]  /*9a70*/  BSYNC B0 ;  /* 0x0000000000007941 */ /* 0x000fea0003800000 */
.L_x_2833:
[----:B------:R-:W-:Y:S05]  /*9a80*/  BRA `(.L_x_2835) ;  /* 0xffffffbc00607947 */ /* 0x000fea000383ffff */
.L_x_2776:
        /* <DEDUP_REMOVED lines=8> */
.L_x_2837:
[----:B------:R-:W-:Y:S05]  /*9b10*/  BSYNC B0 ;  /* 0x0000000000007941 */ /* 0x000fea0003800000 */
.L_x_2836:
[----:B------:R-:W-:Y:S05]  /*9b20*/  BRA `(.L_x_2838) ;  /* 0xffffffbc00407947 */ /* 0x000fea000383ffff */
.L_x_2777:
        /* <DEDUP_REMOVED lines=8> */
.L_x_2840:
[----:B------:R-:W-:Y:S05]  /*9bb0*/  BSYNC B0 ;  /* 0x0000000000007941 */ /* 0x000fea0003800000 */
.L_x_2839:
        /* <DEDUP_REMOVED lines=9> */
.L_x_2841:
[----:B------:R-:W-:Y:S01]  /*9c50*/  HFMA2 R154, -RZ, RZ, 0, 0 ;  /* 0x00000000ff9a7431 */ /* 0x000fe200000001ff */
[----:B------:R-:W-:Y:S02]  /*9c60*/  MOV R119, R110 ;  /* 0x0000006e00777202 */ /* 0x000fe40000000f00 */
[----:B------:R-:W-:Y:S02]  /*9c70*/  MOV R163, R118 ;  /* 0x0000007600a37202 */ /* 0x000fe40000000f00 */
[----:B------:R-:W-:-:S07]  /*9c80*/  MOV R118, 0xffffffff ;  /* 0xffffffff00767802 */ /* 0x000fce0000000f00 */
[----:B------:R-:W-:Y:S05]  /*9c90*/  WARPSYNC.COLLECTIVE R118, `(.L_x_2842) ;  /* 0x0000000076087348 */ /* 0x000fea0003c00000 */
[----:B------:R0:W1:Y:S02]  /*9ca0*/  SHFL.IDX P2, R156, R119, R154, R155 ;  /* 0x0000009a779c7389 */ /* 0x000064000004009b */
[----:B01----:R-:W-:Y:S05]  /*9cb0*/  ENDCOLLECTIVE ;  /* 0x000000000000791b */ /* 0x003fea0003800000 */
.L_x_2842:
[----:B------:R-:W-:Y:S02]  /*9cc0*/  MOV R119, R111 ;  /* 0x0000006f00777202 */ /* 0x000fe40000000f00 */
[----:B------:R-:W-:-:S07]  /*9cd0*/  MOV R110, R156 ;  /* 0x0000009c006e7202 */ /* 0x000fce0000000f00 */
[----:B------:R-:W-:Y:S05]  /*9ce0*/  WARPSYNC.COLLECTIVE R118, `(.L_x_2843) ;  /* 0x0000000076087348 */ /* 0x000fea0003c00000 */
[----:B------:R0:W1:Y:S02]  /*9cf0*/  SHFL.IDX P2, R156, R119, R154, R155 ;  /* 0x0000009a779c7389 */ /* 0x000064000004009b */
[----:B01----:R-:W-:Y:S05]  /*9d00*/  ENDCOLLECTIVE ;  /* 0x000000000000791b */ /* 0x003fea0003800000 */
.L_x_2843:
[----:B------:R-:W-:Y:S01]  /*9d10*/  MOV R111, R156 ;  /* 0x0000009c006f7202 */ /* 0x000fe20000000f00 */
[----:B------:R-:W-:Y:S06]  /*9d20*/  BRA `(.L_x_2844) ;  /* 0xffffffb800d87947 */ /* 0x000fec000383ffff */
.L_x_2779:
        /* <DEDUP_REMOVED lines=9> */
.L_x_2845:
[----:B------:R-:W-:Y:S02]  /*9dc0*/  ISETP.GT.U32.AND P6, PT, R165, 0xf, PT ;  /* 0x0000000fa500780c */ /* 0x000fe40003fc4070 */
[----:B------:R-:W-:Y:S02]  /*9dd0*/  MOV R154, R156 ;  /* 0x0000009c009a7202 */ /* 0x000fe40000000f00 */
[----:B------:R-:W-:-:S03]  /*9de0*/  MOV R156, R163 ;  /* 0x000000a3009c7202 */ /* 0x000fc60000000f00 */
[----:B------:R-:W-:-:S07]  /*9df0*/  @P3 FMUL.FTZ R154, R154, R153 ;  /* 0x000000999a9a3220 */ /* 0x000fce0000410000 */
[----:B------:R-:W-:Y:S05]  /*9e00*/  WARPSYNC.COLLECTIVE R118, `(.L_x_2846) ;  /* 0x0000000076087348 */ /* 0x000fea0003c00000 */
[----:B------:R0:W1:Y:S02]  /*9e10*/  SHFL.DOWN P2, R156, R156, R119, R155 ;  /* 0x080000779c9c7389 */ /* 0x000064000004009b */
[----:B01----:R-:W-:Y:S05]  /*9e20*/  ENDCOLLECTIVE ;  /* 0x000000000000791b */ /* 0x003fea0003800000 */
.L_x_2846:
        /* <DEDUP_REMOVED lines=11> */
.L_x_2847:
[----:B------:R-:W-:Y:S02]  /*9ee0*/  MOV R154, R156 ;  /* 0x0000009c009a7202 */ /* 0x000fe40000000f00 */
[----:B------:R-:W-:-:S03]  /*9ef0*/  MOV R156, R163 ;  /* 0x000000a3009c7202 */ /* 0x000fc60000000f00 */
[----:B------:R-:W-:-:S07]  /*9f00*/  @!P3 FMUL.FTZ R154, R153, R154 ;  /* 0x0000009a999ab220 */ /* 0x000fce0000410000 */
[----:B------:R-:W-:Y:S05]  /*9f10*/  WARPSYNC.COLLECTIVE R118, `(.L_x_2848) ;  /* 0x0000000076087348 */ /* 0x000fea0003c00000 */
[----:B------:R0:W1:Y:S02]  /*9f20*/  SHFL.DOWN P2, R156, R156, R119, R155 ;  /* 0x080000779c9c7389 */ /* 0x000064000004009b */
[----:B01----:R-:W-:Y:S05]  /*9f30*/  ENDCOLLECTIVE ;  /* 0x000000000000791b */ /* 0x003fea0003800000 */
.L_x_2848:
        /* <DEDUP_REMOVED lines=10> */
.L_x_2849:
[----:B------:R-:W-:Y:S02]  /*9fe0*/  MOV R154, R156 ;  /* 0x0000009c009a7202 */ /* 0x000fe40000000f00 */
[----:B------:R-:W-:-:S03]  /*9ff0*/  MOV R156, R163 ;  /* 0x000000a3009c7202 */ /* 0x000fc60000000f00 */
[----:B------:R-:W-:-:S07]  /*a000*/  @!P4 FMUL.FTZ R154, R153, R154 ;  /* 0x0000009a999ac220 */ /* 0x000fce0000410000 */
[----:B------:R-:W-:Y:S05]  /*a010*/  WARPSYNC.COLLECTIVE R118, `(.L_x_2850) ;  /* 0x0000000076087348 */ /* 0x000fea0003c00000 */
[----:B------:R0:W1:Y:S02]  /*a020*/  SHFL.DOWN P2, R156, R156, R119, R155 ;  /* 0x080000779c9c7389 */ /* 0x000064000004009b */
[----:B01----:R-:W-:Y:S05]  /*a030*/  ENDCOLLECTIVE ;  /* 0x000000000000791b */ /* 0x003fea0003800000 */
.L_x_2850:
        /* <DEDUP_REMOVED lines=10> */
.L_x_2851:
[----:B------:R-:W-:Y:S02]  /*a0e0*/  MOV R154, R156 ;  /* 0x0000009c009a7202 */ /* 0x000fe40000000f00 */
[----:B------:R-:W-:-:S03]  /*a0f0*/  MOV R156, R163 ;  /* 0x000000a3009c7202 */ /* 0x000fc60000000f00 */
[----:B------:R-:W-:-:S07]  /*a100*/  @!P5 FMUL.FTZ R154, R153, R154 ;  /* 0x0000009a999ad220 */ /* 0x000fce0000410000 */
[----:B------:R-:W-:Y:S05]  /*a110*/  WARPSYNC.COLLECTIVE R118, `(.L_x_2852) ;  /* 0x0000000076087348 */ /* 0x000fea0003c00000 */
[----:B------:R0:W1:Y:S02]  /*a120*/  SHFL.DOWN P2, R156, R156, R119, R155 ;  /* 0x080000779c9c7389 */ /* 0x000064000004009b */
[----:B01----:R-:W-:Y:S05]  /*a130*/  ENDCOLLECTIVE ;  /* 0x000000000000791b */ /* 0x003fea0003800000 */
.L_x_2852:
        /* <DEDUP_REMOVED lines=10> */
.L_x_2853:
[----:B------:R-:W-:Y:S02]  /*a1e0*/  MOV R154, R156 ;  /* 0x0000009c009a7202 */ /* 0x000fe40000000f00 */
[----:B------:R-:W-:-:S03]  /*a1f0*/  MOV R156, R163 ;  /* 0x000000a3009c7202 */ /* 0x000fc60000000f00 */
[----:B------:R-:W-:-:S07]  /*a200*/  @!P6 FMUL.FTZ R154, R153, R154 ;  /* 0x0000009a999ae220 */ /* 0x000fce0000410000 */
[----:B------:R-:W-:Y:S05]  /*a210*/  WARPSYNC.COLLECTIVE R118, `(.L_x_2854) ;  /* 0x0000000076087348 */ /* 0x000fea0003c00000 */
[----:B------:R0:W1:Y:S02]  /*a220*/  SHFL.DOWN P2, R156, R156, R119, R155 ;  /* 0x080000779c9c7389 */ /* 0x000064000004009b */
[----:B01----:R-:W-:Y:S05]  /*a230*/  ENDCOLLECTIVE ;  /* 0x000000000000791b */ /* 0x003fea0003800000 */
.L_x_2854:
        /* <DEDUP_REMOVED lines=10> */
.L_x_2855:
[----:B------:R-:W-:Y:S02]  /*a2e0*/  MOV R119, R163 ;  /* 0x000000a300777202 */ /* 0x000fe40000000f00 */
[----:B------:R-:W-:-:S07]  /*a2f0*/  MOV R165, R156 ;  /* 0x0000009c00a57202 */ /* 0x000fce0000000f00 */
[----:B------:R-:W-:Y:S05]  /*a300*/  WARPSYNC.COLLECTIVE R118, `(.L_x_2856) ;  /* 0x0000000076087348 */ /* 0x000fea0003c00000 */
[----:B------:R0:W1:Y:S02]  /*a310*/  SHFL.IDX P2, R156, R119, R154, R155 ;  /* 0x0000009a779c7389 */ /* 0x000064000004009b */
[----:B01----:R-:W-:Y:S05]  /*a320*/  ENDCOLLECTIVE ;  /* 0x000000000000791b */ /* 0x003fea0003800000 */
.L_x_2856:
        /* <DEDUP_REMOVED lines=10> */
.L_x_2857:
[----:B------:R-:W-:Y:S02]  /*a3d0*/  MOV R153, R156 ;  /* 0x0000009c00997202 */ /* 0x000fe40000000f00 */
[----:B------:R-:W-:-:S07]  /*a3e0*/  MOV R156, R163 ;  /* 0x000000a3009c7202 */ /* 0x000fce0000000f00 */
[----:B------:R-:W-:Y:S05]  /*a3f0*/  WARPSYNC.COLLECTIVE R118, `(.L_x_2858) ;  /* 0x0000000076087348 */ /* 0x000fea0003c00000 */
[----:B------:R0:W1:Y:S02]  /*a400*/  SHFL.DOWN P2, R156, R156, R119, R155 ;  /* 0x080000779c9c7389 */ /* 0x000064000004009b */
[----:B01----:R-:W-:Y:S05]  /*a410*/  ENDCOLLECTIVE ;  /* 0x000000000000791b */ /* 0x003fea0003800000 */
.L_x_2858:
[----:B------:R-:W-:Y:S02]  /*a420*/  MOV R119, R110 ;  /* 0x0000006e00777202 */ /* 0x000fe40000000f00 */
[----:B------:R-:W-:-:S07]  /*a430*/  MOV R163, R156 ;  /* 0x0000009c00a37202 */ /* 0x000fce0000000f00 */
[----:B------:R-:W-:Y:S05]  /*a440*/  WARPSYNC.COLLECTIVE R118, `(.L_x_2859) ;  /* 0x0000000076087348 */ /* 0x000fea0003c00000 */
[----:B------:R0:W1:Y:S02]  /*a450*/  SHFL.IDX P2, R156, R119, R154, R155 ;  /* 0x0000009a779c7389 */ /* 0x000064000004009b */
[----:B01----:R-:W-:Y:S05]  /*a460*/  ENDCOLLECTIVE ;  /* 0x000000000000791b */ /* 0x003fea0003800000 */
.L_x_2859:
[----:B------:R-:W-:Y:S02]  /*a470*/  MOV R119, R111 ;  /* 0x0000006f00777202 */ /* 0x000fe40000000f00 */
[----:B------:R-:W-:-:S07]  /*a480*/  MOV R110, R156 ;  /* 0x0000009c006e7202 */ /* 0x000fce0000000f00 */
[----:B------:R-:W-:Y:S05]  /*a490*/  WARPSYNC.COLLECTIVE R118, `(.L_x_2860) ;  /* 0x0000000076087348 */ /* 0x000fea0003c00000 */
[----:B------:R0:W1:Y:S02]  /*a4a0*/  SHFL.IDX P2, R156, R119, R154, R155 ;  /* 0x0000009a779c7389 */ /* 0x000064000004009b */
[----:B01----:R-:W-:Y:S05]  /*a4b0*/  ENDCOLLECTIVE ;  /* 0x000000000000791b */ /* 0x003fea0003800000 */
.L_x_2860:
[----:B------:R-:W-:Y:S02]  /*a4c0*/  MOV R111, R156 ;  /* 0x0000009c006f7202 */ /* 0x000fe40000000f00 */
[----:B------:R-:W-:Y:S01]  /*a4d0*/  ISETP.NE.AND P2, PT, R150, 0x1f, PT ;  /* 0x0000001f9600780c */ /* 0x000fe20003f45270 */
[----:B------:R-:W-:-:S12]  /*a4e0*/  BRA `(.L_x_2861) ;  /* 0xffffffbc000c7947 */ /* 0x000fd8000383ffff */
.L_x_2862:
        /* <DEDUP_REMOVED lines=9> */
.L_x_10436:


//--------------------- .text._Z25selective_scan_bwd_kernelI32Selective_Scan_bwd_kernel_traitsILi128ELi16ELb1ELb1ELb1ELb0ELb0EffEEv12SSMParamsBwd --------------------------
	.section	.text._Z25selective_scan_bwd_kernelI32Selective_Scan_bwd_kernel_traitsILi128ELi16ELb1ELb1ELb1ELb0ELb0EffEEv12SSMParamsBwd,"ax",@progbits
	.align	128
        .global         _Z25selective_scan_bwd_kernelI32Selective_Scan_bwd_kernel_traitsILi128ELi16ELb1ELb1ELb1ELb0ELb0EffEEv12SSMParamsBwd
        .type           _Z25selective_scan_bwd_kernelI32Selective_Scan_bwd_kernel_traitsILi128ELi16ELb1ELb1ELb1ELb0ELb0EffEEv12SSMParamsBwd,@function
        .size           _Z25selective_scan_bwd_kernelI32Selective_Scan_bwd_kernel_traitsILi128ELi16ELb1ELb1ELb1ELb0ELb0EffEEv12SSMParamsBwd,(.L_x_10437 - _Z25selective_scan_bwd_kernelI32Selective_Scan_bwd_kernel_traitsILi128ELi16ELb1ELb1ELb1ELb0ELb0EffEEv12SSMParamsBwd)
        .other          _Z25selective_scan_bwd_kernelI32Selective_Scan_bwd_kernel_traitsILi128ELi16ELb1ELb1ELb1ELb0ELb0EffEEv12SSMParamsBwd,@"STO_CUDA_ENTRY STV_DEFAULT"
_Z25selective_scan_bwd_kernelI32Selective_Scan_bwd_kernel_traitsILi128ELi16ELb1ELb1ELb1ELb0ELb0EffEEv12SSMParamsBwd:
.text._Z25selective_scan_bwd_kernelI32Selective_Scan_bwd_kernel_traitsILi128ELi16ELb1ELb1ELb1ELb0ELb0EffEEv12SSMParamsBwd:
        /* <DEDUP_REMOVED lines=40> */
[----:B------:R-:W4:Y:S01]  /*0280*/  LDCU UR30, c[0x0][0x394] ;  /* 0x00007280ff1e77ac */ /* 0x000f220008000800 */
[----:B------:R-:W-:Y:S01]  /*0290*/  UIMAD.WIDE.U32 UR22, UR8, UR14, UR6 ;  /* 0x0000000e081672a5 */ /* 0x000fe2000f8e0006 */
[----:B------:R-:W-:Y:S01]  /*02a0*/  UMOV UR4, URZ ;  /* 0x000000ff00047c82 */ /* 0x000fe20008000000 */
[----:B-1----:R-:W-:-:S02]  /*02b0*/  UIMAD.WIDE.U32 UR26, UR10, UR18, URZ ;  /* 0x000000120a1a72a5 */ /* 0x002fc4000f8e00ff */
[----:B------:R-:W-:-:S05]  /*02c0*/  UIMAD UR9, UR8, UR15, UR23 ;  /* 0x0000000f080972a4 */ /* 0x000fca000f8e0217 */
[----:B------:R-:W1:Y:S01]  /*02d0*/  I2F.RP R0, UR36 ;  /* 0x0000002400007d06 */ /* 0x000e620008209400 */
[----:B------:R-:W5:Y:S01]  /*02e0*/  LDCU.128 UR12, c[0x0][0x460] ;  /* 0x00008c00ff0c77ac */ /* 0x000f620008000c00 */
[----:B------:R-:W-:Y:S01]  /*02f0*/  UIMAD UR31, UR8, UR31, UR21 ;  /* 0x0000001f081f72a4 */ /* 0x000fe2000f8e0215 */
[----:B------:R-:W0:Y:S01]  /*0300*/  LDCU.64 UR6, c[0x0][0x4a0] ;  /* 0x00009400ff0677ac */ /* 0x000e220008000a00 */
[----:B----4-:R-:W-:Y:S02]  /*0310*/  ULEA UR11, UR30, 0xfffff800, 0xb ;  /* 0xfffff8001e0b7891 */ /* 0x010fe4000f8e58ff */
[----:B------:R-:W-:Y:S02]  /*0320*/  UIMAD UR19, UR10, UR19, UR27 ;  /* 0x000000130a1372a4 */ /* 0x000fe4000f8e021b */
[----:B-1----:R-:W3:Y:S01]  /*0330*/  MUFU.RCP R0, R0 ;  /* 0x0000000000007308 */ /* 0x002ee20000001000 */
[----:B------:R-:W-:Y:S02]  /*0340*/  UIADD3 UR18, UP0, UPT, UR11, UR20, URZ ;  /* 0x000000140b127290 */ /* 0x000fe4000ff1e0ff */
[----:B------:R-:W-:-:S02]  /*0350*/  UIADD3 UR22, UP2, UPT, UR11, UR22, URZ ;  /* 0x000000160b167290 */ /* 0x000fc4000ff5e0ff */
[----:B-----5:R-:W-:Y:S02]  /*0360*/  ULEA UR12, UP1, UR18, UR12, 0x2 ;  /* 0x0000000c120c7291 */ /* 0x020fe4000f8210ff */
[----:B------:R-:W-:Y:S01]  /*0370*/  ULEA UR14, UP3, UR22, UR14, 0x2 ;  /* 0x0000000e160e7291 */ /* 0x000fe2000f8610ff */
[----:B---3--:R-:W-:Y:S02]  /*0380*/  IADD3 R2, PT, PT, R0, 0xffffffe, RZ ;  /* 0x0ffffffe00027810 */ /* 0x008fe40007ffe0ff */
        /* <DEDUP_REMOVED lines=18> */
[----:B------:R-:W-:Y:S02]  /*04b0*/  UIMAD.WIDE.U32 UR20, UR10, UR16, URZ ;  /* 0x000000100a1472a5 */ /* 0x000fe4000f8e00ff */
[----:B------:R-:W-:Y:S02]  /*04c0*/  UISETP.GT.U32.AND UP1, UPT, UR36, UR5, UPT ;  /* 0x000000052400728c */ /* 0x000fe4000bf24070 */
[----:B------:R-:W-:Y:S01]  /*04d0*/  UIMAD UR21, UR10, UR17, UR21 ;  /* 0x000000110a1572a4 */ /* 0x000fe2000f8e0215 */
[----:B------:R-:W1:Y:S01]  /*04e0*/  LDCU.64 UR16, c[0x0][0x3d0] ;  /* 0x00007a00ff1077ac */ /* 0x000e620008000a00 */
[----:B------:R-:W-:Y:S01]  /*04f0*/  UMOV UR18, UR26 ;  /* 0x0000001a00127c82 */ /* 0x000fe20008000000 */
[----:B------:R-:W-:-:S06]  /*0500*/  UISETP.NE.AND.EX UP0, UPT, UR35, URZ, UPT, UP0 ;  /* 0x000000ff2300728c */ /* 0x000fcc000bf05300 */
[----:B------:R-:W-:Y:S02]  /*0510*/  @!UP1 UIADD3 UR5, UPT, UPT, UR5, -UR36, URZ ;  /* 0x8000002405059290 */ /* 0x000fe4000fffe0ff */
[----:B------:R-:W-:Y:S02]  /*0520*/  @!UP1 UIADD3 UR9, UPT, UPT, UR9, 0x1, URZ ;  /* 0x0000000109099890 */ /* 0x000fe4000fffe0ff */
[----:B------:R-:W-:Y:S02]  /*0530*/  UISETP.GE.U32.AND UP2, UPT, UR5, UR36, UPT ;  /* 0x000000240500728c */ /* 0x000fe4000bf46070 */
[----:B------:R-:W-:Y:S01]  /*0540*/  ULOP3.LUT UR5, UR8, UR33, URZ, 0x3c, !UPT ;  /* 0x0000002108057292 */ /* 0x000fe2000f8e3cff */
[----:B------:R-:W2:Y:S03]  /*0550*/  LDCU.64 UR28, c[0x0][0x3c8] ;  /* 0x00007900ff1c77ac */ /* 0x000ea60008000a00 */
[----:B------:R-:W-:-:S02]  /*0560*/  UISETP.GE.AND UP1, UPT, UR5, URZ, UPT ;  /* 0x000000ff0500728c */ /* 0x000fc4000bf26270 */
[----:B0-----:R-:W-:-:S03]  /*0570*/  UIMAD.WIDE.U32 UR18, UR8, UR6, UR18 ;  /* 0x00000006081272a5 */ /* 0x001fc6000f8e0012 */
[----:B------:R-:W-:Y:S02]  /*0580*/  @UP2 UIADD3 UR9, UPT, UPT, UR9, 0x1, URZ ;  /* 0x0000000109092890 */ /* 0x000fe4000fffe0ff */
[----:B------:R-:W-:Y:S01]  /*0590*/  UISETP.NE.AND UP2, UPT, UR33, URZ, UPT ;  /* 0x000000ff2100728c */ /* 0x000fe2000bf45270 */
[----:B------:R-:W0:Y:S01]  /*05a0*/  LDCU.64 UR34, c[0x0][0x3e8] ;  /* 0x00007d00ff2277ac */ /* 0x000e220008000a00 */
[----:B------:R-:W-:Y:S02]  /*05b0*/  UIMAD UR26, UR8, UR7, UR19 ;  /* 0x00000007081a72a4 */ /* 0x000fe4000f8e0213 */
[----:B------:R-:W-:Y:S02]  /*05c0*/  UIADD3 UR18, UP3, UPT, UR11, UR18, URZ ;  /* 0x000000120b127290 */ /* 0x000fe4000ff7e0ff */
[----:B------:R-:W-:-:S05]  /*05d0*/  @!UP1 UIADD3 UR9, UPT, UPT, -UR9, URZ, URZ ;  /* 0x000000ff09099290 */ /* 0x000fca000fffe1ff */
[----:B------:R-:W-:Y:S01]  /*05e0*/  @!UP2 ULOP3.LUT UR9, URZ, UR33, URZ, 0x33, !UPT ;  /* 0x00000021ff09a292 */ /* 0x000fe2000f8e33ff */
[----:B------:R-:W3:Y:S01]  /*05f0*/  @UP0 LDCU UR19, c[0x0][0x384] ;  /* 0x00007080ff1307ac */ /* 0x000ee20008000800 */
[----:B------:R-:W-:Y:S02]  /*0600*/  UIADD3.X UR26, UPT, UPT, UR4, UR26, URZ, UP3, !UPT ;  /* 0x0000001a041a7290 */ /* 0x000fe40009ffe4ff */
[----:B------:R-:W-:Y:S02]  /*0610*/  ULEA UR23, UP3, UR18, UR38, 0x2 ;  /* 0x0000002612177291 */ /* 0x000fe4000f8610ff */
[----:B------:R-:W-:Y:S02]  /*0620*/  USHF.R.S32.HI UR5, URZ, 0x1f, UR9 ;  /* 0x0000001fff057899 */ /* 0x000fe40008011409 */
[----:B-1----:R-:W-:Y:S02]  /*0630*/  UIMAD.WIDE.U32 UR6, UR10, UR16, URZ ;  /* 0x000000100a0672a5 */ /* 0x002fe4000f8e00ff */
[----:B------:R-:W-:Y:S01]  /*0640*/  ULEA.HI.X UR26, UR18, UR39, UR26, 0x2, UP3 ;  /* 0x00000027121a7291 */ /* 0x000fe200098f141a */
[----:B------:R-:W1:Y:S01]  /*0650*/  LDCU.64 UR32, c[0x0][0x448] ;  /* 0x00008900ff2077ac */ /* 0x000e620008000a00 */
[----:B--2---:R-:W-:-:S02]  /*0660*/  UIMAD UR16, UR5, UR28, URZ ;  /* 0x0000001c051072a4 */ /* 0x004fc4000f8e02ff */
[----:B------:R-:W-:Y:S02]  /*0670*/  UIMAD UR7, UR10, UR17, UR7 ;  /* 0x000000110a0772a4 */ /* 0x000fe4000f8e0207 */
[----:B0-----:R-:W-:Y:S01]  /*0680*/  UIMAD UR18, UR5, UR34, URZ ;  /* 0x00000022051272a4 */ /* 0x001fe2000f8e02ff */
[----:B------:R-:W0:Y:S01]  /*0690*/  @UP0 LDCU UR27, c[0x0][0x38c] ;  /* 0x00007180ff1b07ac */ /* 0x000e220008000800 */
[----:B------:R-:W-:Y:S02]  /*06a0*/  UIMAD UR5, UR9, UR29, UR16 ;  /* 0x0000001d090572a4 */ /* 0x000fe4000f8e0210 */
[----:B------:R-:W-:Y:S02]  /*06b0*/  UIMAD.WIDE.U32 UR16, UR9, UR34, UR6 ;  /* 0x00000022091072a5 */ /* 0x000fe4000f8e0006 */
[----:B------:R-:W-:Y:S01]  /*06c0*/  UIMAD UR18, UR9, UR35, UR18 ;  /* 0x00000023091272a4 */ /* 0x000fe2000f8e0212 */
[----:B------:R-:W2:Y:S01]  /*06d0*/  @UP0 LDCU.64 UR34, c[0x0][0x480] ;  /* 0x00009000ff2207ac */ /* 0x000ea20008000a00 */
[----:B------:R-:W-:-:S02]  /*06e0*/  UIMAD.WIDE.U32 UR20, UR9, UR28, UR20 ;  /* 0x0000001c091472a5 */ /* 0x000fc4000f8e0014 */
[----:B---3--:R-:W-:Y:S02]  /*06f0*/  @UP0 UIMAD UR10, UR10, UR19, UR8 ;  /* 0x000000130a0a02a4 */ /* 0x008fe4000f8e0208 */
[----:B------:R-:W-:Y:S02]  /*0700*/  UIADD3 UR22, UP1, UPT, UR11, UR20, URZ ;  /* 0x000000140b167290 */ /* 0x000fe4000ff3e0ff */
[----:B------:R-:W-:Y:S02]  /*0710*/  UIADD3 UR5, UPT, UPT, UR21, UR5, URZ ;  /* 0x0000000515057290 */ /* 0x000fe4000fffe0ff */
[----:B------:R-:W-:Y:S02]  /*0720*/  @UP0 UIMAD UR10, UR10, UR30, URZ ;  /* 0x0000001e0a0a02a4 */ /* 0x000fe4000f8e02ff */
[----:B------:R-:W-:Y:S01]  /*0730*/  UIADD3.X UR5, UPT, UPT, UR4, UR5, URZ, UP1, !UPT ;  /* 0x0000000504057290 */ /* 0x000fe20008ffe4ff */
[----:B------:R-:W3:Y:S01]  /*0740*/  LDCU.64 UR28, c[0x0][0x450] ;  /* 0x00008a00ff1c77ac */ /* 0x000ee20008000a00 */
[----:B-1----:R-:W-:-:S02]  /*0750*/  ULEA UR20, UP2, UR22, UR32, 0x2 ;  /* 0x0000002016147291 */ /* 0x002fc4000f8410ff */
[----:B------:R-:W-:Y:S02]  /*0760*/  UIADD3 UR11, UP1, UPT, UR11, UR16, URZ ;  /* 0x000000100b0b7290 */ /* 0x000fe4000ff3e0ff */
[----:B------:R-:W-:Y:S02]  /*0770*/  UIADD3 UR18, UPT, UPT, UR17, UR18, URZ ;  /* 0x0000001211127290 */ /* 0x000fe4000fffe0ff */
[----:B0-----:R-:W-:Y:S02]  /*0780*/  @UP0 UIMAD UR10, UR10, UR27, URZ ;  /* 0x0000001b0a0a02a4 */ /* 0x001fe4000f8e02ff */
[----:B------:R-:W-:Y:S02]  /*0790*/  ULEA.HI.X UR22, UR22, UR33, UR5, 0x2, UP2 ;  /* 0x0000002116167291 */ /* 0x000fe400090f1405 */
[----:B------:R-:W-:Y:S01]  /*07a0*/  UIADD3.X UR21, UPT, UPT, UR4, UR18, URZ, UP1, !UPT ;  /* 0x0000001204157290 */ /* 0x000fe20008ffe4ff */
[----:B------:R-:W-:Y:S02]  /*07b0*/  UMOV UR5, URZ ;  /* 0x000000ff00057c82 */ /* 0x000fe40008000000 */
[----:B------:R-:W-:Y:S01]  /*07c0*/  UMOV UR4, URZ ;  /* 0x000000ff00047c82 */ /* 0x000fe20008000000 */
[----:B--2---:R-:W-:-:S02]  /*07d0*/  @UP0 UIMAD.WIDE UR4, UR10, 0x8, UR34 ;  /* 0x000000080a0408a5 */ /* 0x004fc4000f8e0222 */
[----:B------:R-:W-:Y:S01]  /*07e0*/  UISETP.GE.AND UP0, UPT, UR30, 0x1, UPT ;  /* 0x000000011e00788c */ /* 0x000fe2000bf06270 */
[----:B------:R-:W-:Y:S01]  /*07f0*/  UMOV UR7, URZ ;  /* 0x000000ff00077c82 */ /* 0x000fe20008000000 */
[----:B------:R-:W-:Y:S01]  /*0800*/  UMOV UR6, URZ ;  /* 0x000000ff00067c82 */ /* 0x000fe20008000000 */
[----:B---3--:R-:W-:-:S04]  /*0810*/  ULEA UR19, UP2, UR11, UR28, 0x2 ;  /* 0x0000001c0b137291 */ /* 0x008fc8000f8410ff */
[----:B------:R-:W-:Y:S01]  /*0820*/  ULEA.HI.X UR21, UR11, UR29, UR21, 0x2, UP2 ;  /* 0x0000001d0b157291 */ /* 0x000fe200090f1415 */
[----:B------:R-:W-:Y:S02]  /*0830*/  @P0 R2UR UR7, R3 ;  /* 0x00000000030702ca */ /* 0x000fe400000e0000 */
[----:B------:R-:W-:Y:S01]  /*0840*/  @P1 R2UR UR6, R4 ;  /* 0x00000000040612ca */ /* 0x000fe200000e0000 */
[----:B------:R-:W-:-:S14]  /*0850*/  BRA.U !UP0, `(.L_x_2863) ;  /* 0x0000004d08147547 */ /* 0x000fdc000b800000 */
        /* <DEDUP_REMOVED lines=9> */
[----:B------:R-:W-:Y:S01]  /*08f0*/  UMOV UR14, UR20 ;  /* 0x00000014000e7c82 */ /* 0x000fe20008000000 */
[----:B------:R-:W3:Y:S01]  /*0900*/  LDCU UR10, c[0x0][0x394] ;  /* 0x00007280ff0a77ac */ /* 0x000ee20008000800 */
[----:B------:R-:W-:Y:S01]  /*0910*/  UMOV UR16, UR23 ;  /* 0x0000001700107c82 */ /* 0x000fe20008000000 */
[----:B------:R-:W-:Y:S01]  /*0920*/  UMOV UR15, UR26 ;  /* 0x0000001a000f7c82 */ /* 0x000fe20008000000 */
        /* <DEDUP_REMOVED lines=8> */
.L_x_2910:
[----:B------:R-:W-:Y:S01]  /*09b0*/  BAR.SYNC.DEFER_BLOCKING 0x0 ;  /* 0x0000000000007b1d */ /* 0x000fe20000010000 */
[----:B0-----:R-:W-:Y:S02]  /*09c0*/  MOV R2, UR11 ;  /* 0x0000000b00027c02 */ /* 0x001fe40008000f00 */
[----:B------:R-:W-:-:S03]  /*09d0*/  MOV R3, UR12 ;  /* 0x0000000c00037c02 */ /* 0x000fc60008000f00 */
[----:B------:R-:W0:Y:S01]  /*09e0*/  S2R R16, SR_LANEID ;  /* 0x0000000000107919 */ /* 0x000e220000000000 */
[----:B------:R-:W-:Y:S01]  /*09f0*/  IMAD.WIDE.U32 R2, R7, 0x10, R2 ;  /* 0x0000001007027825 */ /* 0x000fe200078e0002 */
[----:B------:R-:W-:Y:S01]  /*0a00*/  LOP3.LUT R6, R6, 0x3e0, RZ, 0xc0, !PT ;  /* 0x000003e006067812 */ /* 0x000fe200078ec0ff */
[----:B------:R-:W1:Y:S01]  /*0a10*/  LDCU UR8, c[0x0][0x38c] ;  /* 0x00007180ff0877ac */ /* 0x000e620008000800 */
[----:B------:R-:W-:Y:S01]  /*0a20*/  MOV R4, UR13 ;  /* 0x0000000d00047c02 */ /* 0x000fe20008000f00 */
        /* <DEDUP_REMOVED lines=9> */
[----:B------:R-:W-:-:S03]  /*0ac0*/  MOV R5, UR17 ;  /* 0x0000001100057c02 */ /* 0x000fc60008000f00 */
[----:B-1----:R-:W-:Y:S01]  /*0ad0*/  IMAD.WIDE.U32 R2, R7, 0x10, R4 ;  /* 0x0000001007027825 */ /* 0x002fe200078e0004 */
[----:B---3--:R-:W-:Y:S04]  /*0ae0*/  STS.128 [R116], R8 ;  /* 0x0000000874007388 */ /* 0x008fe80000000c00 */
[----:B----4-:R-:W-:Y:S04]  /*0af0*/  STS.128 [R116+0x200], R12 ;  /* 0x0002000c74007388 */ /* 0x010fe80000000c00 */
        /* <DEDUP_REMOVED lines=29> */
[----:B------:R-:W-:-:S03]  /*0cd0*/  UISETP.GE.AND UP0, UPT, UR8, 0x1, UPT ;  /* 0x000000010800788c */ /* 0x000fc6000bf06270 */
[----:B--2---:R-:W-:Y:S04]  /*0ce0*/  STS.128 [R116], R52 ;  /* 0x0000003474007388 */ /* 0x004fe80000000c00 */
[----:B---3--:R-:W-:Y:S04]  /*0cf0*/  STS.128 [R116+0x200], R56 ;  /* 0x0002003874007388 */ /* 0x008fe80000000c00 */
[----:B----4-:R-:W-:Y:S04]  /*0d00*/  STS.128 [R116+0x400], R60 ;  /* 0x0004003c74007388 */ /* 0x010fe80000000c00 */
[----:B-----5:R-:W-:Y:S01]  /*0d10*/  STS.128 [R116+0x600], R64 ;  /* 0x0006004074007388 */ /* 0x020fe20000000c00 */
        /* <DEDUP_REMOVED lines=23> */
[----:B------:R-:W-:Y:S02]  /*0e90*/  CS2R R58, SRZ ;  /* 0x00000000003a7805 */ /* 0x000fe4000001ff00 */
[----:B------:R-:W-:Y:S02]  /*0ea0*/  CS2R R56, SRZ ;  /* 0x0000000000387805 */ /* 0x000fe4000001ff00 */
[----:B------:R-:W-:Y:S02]  /*0eb0*/  CS2R R62, SRZ ;  /* 0x00000000003e7805 */ /* 0x000fe4000001ff00 */
[----:B------:R-:W-:Y:S02]  /*0ec0*/  CS2R R60, SRZ ;  /* 0x00000000003c7805 */ /* 0x000fe4000001ff00 */
[----:B------:R-:W-:-:S02]  /*0ed0*/  CS2R R66, SRZ ;  /* 0x0000000000427805 */ /* 0x000fc4000001ff00 */
        /* <DEDUP_REMOVED lines=23> */
[----:B------:R-:W-:Y:S01]  /*1050*/  FADD.FTZ R2, R84, UR6 ;  /* 0x0000000654027e21 */ /* 0x000fe20008010000 */
[----:B------:R-:W-:Y:S01]  /*1060*/  FADD.FTZ R16, R85, UR6 ;  /* 0x0000000655107e21 */ /* 0x000fe20008010000 */
[----:B------:R-:W-:Y:S01]  /*1070*/  FADD.FTZ R3, R86, UR6 ;  /* 0x0000000656037e21 */ /* 0x000fe20008010000 */
[----:B------:R-:W-:Y:S01]  /*1080*/  UISETP.NE.AND UP0, UPT, UR10, 0x1, UPT ;  /* 0x000000010a00788c */ /* 0x000fe2000bf05270 */
[----:B------:R-:W-:Y:S01]  /*1090*/  FADD.FTZ R18, R12, UR6 ;  /* 0x000000060c127e21 */ /* 0x000fe20008010000 */
[----:B------:R2:W-:Y:S01]  /*10a0*/  STL [R1+0x18], R2 ;  /* 0x0000180201007387 */ /* 0x0005e20000100800 */
[----:B------:R-:W-:Y:S01]  /*10b0*/  UMOV UR8, 0x400 ;  /* 0x0000040000087882 */ /* 0x000fe20000000000 */
[----:B------:R-:W-:Y:S01]  /*10c0*/  FADD.FTZ R17, R13, UR6 ;  /* 0x000000060d117e21 */ /* 0x000fe20008010000 */
[----:B------:R-:W-:Y:S01]  /*10d0*/  HFMA2 R53, -RZ, RZ, 0, 0 ;  /* 0x00000000ff357431 */ /* 0x000fe200000001ff */
[----:B------:R3:W-:Y:S01]  /*10e0*/  STL [R1+0xc], R16 ;  /* 0x00000c1001007387 */ /* 0x0007e20000100800 */
[----:B------:R-:W-:Y:S01]  /*10f0*/  PLOP3.LUT P1, PT, PT, PT, UP0, 0x80, 0x8 ;  /* 0x000000000008781c */ /* 0x000fe20003f2f008 */
[----:B------:R-:W-:Y:S01]  /*1100*/  FADD.FTZ R13, R9, UR6 ;  /* 0x00000006090d7e21 */ /* 0x000fe20008010000 */
[----:B------:R-:W-:Y:S01]  /*1110*/  FADD.FTZ R12, R10, UR6 ;  /* 0x000000060a0c7e21 */ /* 0x000fe20008010000 */
[----:B------:R4:W-:Y:S01]  /*1120*/  STL [R1+0x8], R3 ;  /* 0x0000080301007387 */ /* 0x0009e20000100800 */
[----:B------:R-:W-:Y:S01]  /*1130*/  ISETP.EQ.AND P1, PT, R0, RZ, P1 ;  /* 0x000000ff0000720c */ /* 0x000fe20000f22270 */
[----:B--2---:R-:W-:Y:S01]  /*1140*/  FADD.FTZ R2, R87, UR6 ;  /* 0x0000000657027e21 */ /* 0x004fe20008010000 */
[----:B------:R-:W-:Y:S01]  /*1150*/  FADD.FTZ R15, R15, UR6 ;  /* 0x000000060f0f7e21 */ /* 0x000fe20008010000 */
[----:B------:R-:W-:Y:S01]  /*1160*/  FADD.FTZ R11, R11, UR6 ;  /* 0x000000060b0b7e21 */ /* 0x000fe20008010000 */
[----:B------:R-:W-:Y:S01]  /*1170*/  FADD.FTZ R10, R4, UR6 ;  /* 0x00000006040a7e21 */ /* 0x000fe20008010000 */
[----:B---3--:R-:W-:Y:S01]  /*1180*/  FADD.FTZ R16, R14, UR6 ;  /* 0x000000060e107e21 */ /* 0x008fe20008010000 */
[----:B------:R1:W-:Y:S01]  /*1190*/  STL [R1+0x4], R2 ;  /* 0x0000040201007387 */ /* 0x0003e20000100800 */
[----:B0-----:R-:W-:Y:S01]  /*11a0*/  UIMAD.WIDE.U32 UR22, UR21, UR26, URZ ;  /* 0x0000001a151672a5 */ /* 0x001fe2000f8e00ff */
[----:B------:R-:W0:Y:S01]  /*11b0*/  S2UR UR26, SR_CgaCtaId ;  /* 0x00000000001a79c3 */ /* 0x000e220000008800 */
[----:B----4-:R-:W-:Y:S01]  /*11c0*/  FADD.FTZ R3, R7, UR6 ;  /* 0x0000000607037e21 */ /* 0x010fe20008010000 */
[----:B------:R-:W-:Y:S01]  /*11d0*/  FADD.FTZ R14, R8, UR6 ;  /* 0x00000006080e7e21 */ /* 0x000fe20008010000 */
[----:B------:R-:W-:Y:S01]  /*11e0*/  FADD.FTZ R9, R5, UR6 ;  /* 0x0000000605097e21 */ /* 0x000fe20008010000 */
[----:B------:R-:W-:Y:S01]  /*11f0*/  FADD.FTZ R8, R6, UR6 ;  /* 0x0000000606087e21 */ /* 0x000fe20008010000 */
[----:B------:R-:W-:Y:S01]  /*1200*/  UIMAD UR21, UR21, UR27, UR23 ;  /* 0x0000001b151572a4 */ /* 0x000fe2000f8e0217 */
[----:B------:R2:W-:Y:S01]  /*1210*/  STL [R1+0x44], R3 ;  /* 0x0000440301007387 */ /* 0x0005e20000100800 */
[----:B------:R-:W3:Y:S01]  /*1220*/  LDCU UR46, c[0x0][0x394] ;  /* 0x00007280ff2e77ac */ /* 0x000ee20008000800 */
[----:B-1----:R-:W-:-:S02]  /*1230*/  SHF.L.U32 R2, R118, 0x2, RZ ;  /* 0x0000000276027819 */ /* 0x002fc400000006ff */
[C---:B------:R-:W-:Y:S01]  /*1240*/  LOP3.LUT R0, R118.reuse, 0x1f, RZ, 0xc0, !PT ;  /* 0x0000001f76007812 */ /* 0x040fe200078ec0ff */
[----:B------:R-:W1:Y:S01]  /*1250*/  LDCU UR47, c[0x0][0x38c] ;  /* 0x00007180ff2f77ac */ /* 0x000e620008000800 */
[C---:B------:R-:W-:Y:S02]  /*1260*/  ISETP.NE.AND P2, PT, R118.reuse, 0x7f, PT ;  /* 0x0000007f7600780c */ /* 0x040fe40003f45270 */
[C---:B------:R-:W-:Y:S01]  /*1270*/  ISETP.NE.AND P0, PT, R118.reuse, RZ, PT ;  /* 0x000000ff7600720c */ /* 0x040fe20003f05270 */
[----:B------:R-:W4:Y:S01]  /*1280*/  LDCU UR48, c[0x0][0x388] ;  /* 0x00007100ff3077ac */ /* 0x000f220008000800 */
[----:B------:R-:W-:Y:S02]  /*1290*/  IADD3 R125, PT, PT, R118, 0x200, RZ ;  /* 0x00000200767d7810 */ /* 0x000fe40007ffe0ff */
[----:B------:R-:W-:Y:S01]  /*12a0*/  LOP3.LUT R0, R0, 0xf80, R2, 0xf8, !PT ;  /* 0x00000f8000007812 */ /* 0x000fe200078ef802 */
[----:B------:R-:W1:Y:S01]  /*12b0*/  LDCU.64 UR28, c[0x0][0x3c0] ;  /* 0x00007800ff1c77ac */ /* 0x000e620008000a00 */
        /* <DEDUP_REMOVED lines=11> */
.L_x_2909:
[----:B------:R-:W-:Y:S01]  /*1370*/  UIMAD.WIDE.U32 UR26, UR8, UR28, URZ ;  /* 0x0000001c081a72a5 */ /* 0x000fe2000f8e00ff */
[C---:B--2---:R-:W-:Y:S01]  /*1380*/  SHF.L.U32 R2, R118.reuse, 0x2, RZ ;  /* 0x0000000276027819 */ /* 0x044fe200000006ff */
[----:B------:R-:W2:Y:S02]  /*1390*/  LDL R133, [R1+0x18] ;  /* 0x0000180001857983 */ /* 0x000ea40000100800 */
[----:B------:R-:W-:Y:S02]  /*13a0*/  UIMAD UR27, UR8, UR29, UR27 ;  /* 0x0000001d081b72a4 */ /* 0x000fe4000f8e021b */
[----:B------:R-:W-:Y:S01]  /*13b0*/  ULEA UR49, UP0, UR26, UR14, 0x2 ;  /* 0x0000000e1a317291 */ /* 0x000fe2000f8010ff */
[----:B------:R-:W-:Y:S01]  /*13c0*/  LOP3.LUT R0, R118, 0x1f, RZ, 0xc0, !PT ;  /* 0x0000001f76007812 */ /* 0x000fe200078ec0ff */
[----:B------:R-:W3:Y:S02]  /*13d0*/  LDL R132, [R1+0xc] ;  /* 0x00000c0001847983 */ /* 0x000ee40000100800 */
[----:B------:R-:W-:Y:S01]  /*13e0*/  ULEA.HI.X UR26, UR26, UR20, UR27, 0x2, UP0 ;  /* 0x000000141a1a7291 */ /* 0x000fe200080f141b */
[----:B------:R-:W-:Y:S01]  /*13f0*/  LOP3.LUT R0, R0, 0xf80, R2, 0xf8, !PT ;  /* 0x00000f8000007812 */ /* 0x000fe200078ef802 */
[----:B------:R-:W4:Y:S01]  /*1400*/  LDL R131, [R1+0x8] ;  /* 0x0000080001837983 */ /* 0x000f220000100800 */
[----:B------:R-:W-:-:S03]  /*1410*/  MOV R2, UR49 ;  /* 0x0000003100027c02 */ /* 0x000fc60008000f00 */
[----:B------:R-:W-:Y:S01]  /*1420*/  MOV R3, UR26 ;  /* 0x0000001a00037c02 */ /* 0x000fe20008000f00 */
[----:B------:R-:W5:Y:S02]  /*1430*/  LDL R130, [R1+0x4] ;  /* 0x0000040001827983 */ /* 0x000f640000100800 */
[----:B------:R-:W-:Y:S02]  /*1440*/  IMAD.WIDE.U32 R2, R0, 0x10, R2 ;  /* 0x0000001000027825 */ /* 0x000fe400078e0002 */
[----:B------:R-:W5:Y:S04]  /*1450*/  LDL R135, [R1+0x44] ;  /* 0x0000440001877983 */ /* 0x000f680000100800 */
[----:B0-----:R-:W2:Y:S04]  /*1460*/  LDG.E.128 R4, desc[UR24][R2.64] ;  /* 0x0000001802047981 */ /* 0x001ea8000c1e1d00 */
[----:B------:R-:W3:Y:S04]  /*1470*/  LDG.E.128 R84, desc[UR24][R2.64+0x200] ;  /* 0x0002001802547981 */ /* 0x000ee8000c1e1d00 */
        /* <DEDUP_REMOVED lines=12> */
[----:B------:R-:W5:Y:S01]  /*1540*/  LDG.E R96, desc[UR24][R96.64] ;  /* 0x0000001860607981 */ /* 0x000f62000c1e1900 */
[----:B------:R-:W-:-:S04]  /*1550*/  ULEA UR49, UP0, UR26, UR19, 0x2 ;  /* 0x000000131a317291 */ /* 0x000fc8000f8010ff */
[----:B------:R-:W-:Y:S02]  /*1560*/  ULEA.HI.X UR26, UR26, UR18, UR27, 0x2, UP0 ;  /* 0x000000121a1a7291 */ /* 0x000fe400080f141b */
[----:B-1----:R-:W-:-:S04]  /*1570*/  MOV R2, UR49 ;  /* 0x0000003100027c02 */ /* 0x002fc80008000f00 */
[----:B------:R-:W-:-:S03]  /*1580*/  MOV R3, UR26 ;  /* 0x0000001a00037c02 */ /* 0x000fc60008000f00 */
[----:B------:R-:W-:Y:S01]  /*1590*/  IMAD.WIDE.U32 R2, R0, 0x10, R2 ;  /* 0x0000001000027825 */ /* 0x000fe200078e0002 */
[----:B--2---:R0:W-:Y:S04]  /*15a0*/  STS.128 [R116], R4 ;  /* 0x0000000474007388 */ /* 0x0041e80000000c00 */
[----:B---3--:R-:W-:Y:S04]  /*15b0*/  STS.128 [R116+0x200], R84 ;  /* 0x0002005474007388 */ /* 0x008fe80000000c00 */
[----:B----4-:R-:W-:Y:S04]  /*15c0*/  STS.128 [R116+0x400], R88 ;  /* 0x0004005874007388 */ /* 0x010fe80000000c00 */
[----:B-----5:R-:W-:Y:S01]  /*15d0*/  STS.128 [R116+0x600], R92 ;  /* 0x0006005c74007388 */ /* 0x020fe20000000c00 */
[----:B------:R-:W-:-:S03]  /*15e0*/  NOP ;  /* 0x0000000000007918 */ /* 0x000fc60000000000 */
[----:B------:R-:W2:Y:S04]  /*15f0*/  LDG.E.128 R100, desc[UR24][R2.64] ;  /* 0x0000001802647981 */ /* 0x000ea8000c1e1d00 */
[----:B------:R-:W3:Y:S04]  /*1600*/  LDG.E.128 R104, desc[UR24][R2.64+0x200] ;  /* 0x0002001802687981 */ /* 0x000ee8000c1e1d00 */
[----:B------:R-:W4:Y:S04]  /*1610*/  LDG.E.128 R108, desc[UR24][R2.64+0x400] ;  /* 0x00040018026c7981 */ /* 0x000f28000c1e1d00 */
[----:B------:R1:W5:Y:S04]  /*1620*/  LDG.E.128 R112, desc[UR24][R2.64+0x600] ;  /* 0x0006001802707981 */ /* 0x000368000c1e1d00 */
[----:B------:R-:W-:Y:S01]  /*1630*/  LDS.128 R84, [R19] ;  /* 0x0000000013547984 */ /* 0x000fe20000000c00 */
[----:B------:R-:W-:-:S03]  /*1640*/  R2UR UR50, R96 ;  /* 0x00000000603272ca */ /* 0x000fc600000e0000 */
[----:B------:R-:W-:Y:S04]  /*1650*/  LDS.128 R88, [R19+0x10] ;  /* 0x0000100013587984 */ /* 0x000fe80000000c00 */
[----:B------:R-:W-:Y:S04]  /*1660*/  LDS.128 R92, [R19+0x20] ;  /* 0x00002000135c7984 */ /* 0x000fe80000000c00 */
[----:B------:R-:W-:Y:S02]  /*1670*/  LDS.128 R96, [R19+0x30] ;  /* 0x0000300013607984 */ /* 0x000fe40000000c00 */
[----:B------:R-:W-:Y:S01]  /*1680*/  MOV R127, UR50 ;  /* 0x00000032007f7c02 */ /* 0x000fe20008000f00 */
[----:B------:R-:W-:-:S04]  /*1690*/  USHF.L.U32 UR27, UR10, 0x8, URZ ;  /* 0x000000080a1b7899 */ /* 0x000fc800080006ff */
[----:B------:R-:W-:Y:S01]  /*16a0*/  FMUL.FTZ R127, R127, 1.4426950216293334961 ;  /* 0x3fb8aa3b7f7f7820 */ /* 0x000fe20000410000 */
[----:B------:R-:W-:-:S03]  /*16b0*/  UIADD3 UR26, UPT, UPT, UR27, -0x100, URZ ;  /* 0xffffff001b1a7890 */ /* 0x000fc6000fffe0ff */
[----:B------:R-:W-:Y:S01]  /*16c0*/  FMUL.FTZ R119, R133, R127 ;  /* 0x0000007f85777220 */ /* 0x000fe20000410000 */
[----:B------:R-:W-:-:S05]  /*16d0*/  ULOP3.LUT UR26, UR26, 0x100, URZ, 0xc0, !UPT ;  /* 0x000001001a1a7892 */ /* 0x000fca000f8ec0ff */
[----:B------:R-:W5:Y:S01]  /*16e0*/  MUFU.EX2 R119, R119 ;  /* 0x0000007700777308 */ /* 0x000f620000000800 */
[----:B------:R-:W-:-:S06]  /*16f0*/  UIADD3 UR26, UPT, UPT, UR26, UR8, URZ ;  /* 0x000000081a1a7290 */ /* 0x000fcc000fffe0ff */
[----:B------:R-:W-:-:S04]  /*1700*/  SEL R126, R125, UR26, P0 ;  /* 0x0000001a7d7e7c07 */ /* 0x000fc80008000000 */
[----:B------:R-:W-:Y:S01]  /*1710*/  LEA R128, R126, R117, 0x2 ;  /* 0x000000757e807211 */ /* 0x000fe200078e10ff */
[-C--:B0-----:R-:W-:Y:S01]  /*1720*/  FMUL.FTZ R7, R132, R127.reuse ;  /* 0x0000007f84077220 */ /* 0x081fe20000410000 */
[-C--:B------:R-:W-:Y:S01]  /*1730*/  FMUL.FTZ R6, R131, R127.reuse ;  /* 0x0000007f83067220 */ /* 0x080fe20000410000 */
[-C--:B------:R-:W-:Y:S01]  /*1740*/  FMUL.FTZ R5, R130, R127.reuse ;  /* 0x0000007f82057220 */ /* 0x080fe20000410000 */
[-C--:B------:R-:W-:Y:S01]  /*1750*/  FMUL.FTZ R4, R18, R127.reuse ;  /* 0x0000007f12047220 */ /* 0x080fe20000410000 */
[-C--:B-1----:R-:W-:Y:S01]  /*1760*/  FMUL.FTZ R3, R17, R127.reuse ;  /* 0x0000007f11037220 */ /* 0x082fe20000410000 */
        /* <DEDUP_REMOVED lines=24> */
[----:B------:R-:W0:Y:S01]  /*18f0*/  MUFU.EX2 R126, R126 ;  /* 0x0000007e007e7308 */ /* 0x000e220000000800 */
[----:B------:R-:W-:Y:S01]  /*1900*/  BSSY.RECONVERGENT B0, `(.L_x_2865) ;  /* 0x0000031000007945 */ /* 0x000fe20003800200 */
[----:B--2---:R-:W-:Y:S04]  /*1910*/  STS.128 [R116+0x2100], R100 ;  /* 0x0021006474007388 */ /* 0x004fe80000000c00 */
[----:B---3--:R-:W-:Y:S04]  /*1920*/  STS.128 [R116+0x2300], R104 ;  /* 0x0023006874007388 */ /* 0x008fe80000000c00 */
[----:B----4-:R-:W-:Y:S04]  /*1930*/  STS.128 [R116+0x2500], R108 ;  /* 0x0025006c74007388 */ /* 0x010fe80000000c00 */
[----:B-----5:R-:W-:Y:S01]  /*1940*/  STS.128 [R116+0x2700], R112 ;  /* 0x0027007074007388 */ /* 0x020fe20000000c00 */
[----:B------:R-:W-:-:S03]  /*1950*/  NOP ;  /* 0x0000000000007918 */ /* 0x000fc60000000000 */
[----:B------:R-:W2:Y:S04]  /*1960*/  LDS.128 R100, [R19+0x2100] ;  /* 0x0021000013647984 */ /* 0x000ea80000000c00 */
[----:B------:R-:W3:Y:S04]  /*1970*/  LDS.128 R104, [R19+0x2110] ;  /* 0x0021100013687984 */ /* 0x000ee80000000c00 */
[----:B------:R-:W4:Y:S04]  /*1980*/  LDS.128 R108, [R19+0x2120] ;  /* 0x00212000136c7984 */ /* 0x000f280000000c00 */
[----:B------:R-:W5:Y:S04]  /*1990*/  LDS.128 R112, [R19+0x2130] ;  /* 0x0021300013707984 */ /* 0x000f680000000c00 */
[----:B------:R2:W-:Y:S02]  /*19a0*/  STS [R128+0x8e50], R119 ;  /* 0x008e507780007388 */ /* 0x0005e40000000800 */
[----:B--2---:R-:W-:Y:S01]  /*19b0*/  FMUL.FTZ R128, R36, R100 ;  /* 0x0000006424807220 */ /* 0x004fe20000410000 */
[----:B------:R-:W-:Y:S01]  /*19c0*/  FMUL.FTZ R100, R37, R101 ;  /* 0x0000006525647220 */ /* 0x000fe20000410000 */
[----:B------:R-:W-:Y:S01]  /*19d0*/  FMUL.FTZ R102, R38, R102 ;  /* 0x0000006626667220 */ /* 0x000fe20000410000 */
[----:B------:R-:W-:-:S02]  /*19e0*/  FMUL.FTZ R101, R39, R103 ;  /* 0x0000006727657220 */ /* 0x000fc40000410000 */
[----:B------:R-:W-:Y:S01]  /*19f0*/  STL [R1+0x48], R128 ;  /* 0x0000488001007387 */ /* 0x000fe20000100800 */
[----:B---3--:R-:W-:-:S03]  /*1a00*/  FMUL.FTZ R103, R40, R104 ;  /* 0x0000006828677220 */ /* 0x008fc60000410000 */
[----:B------:R-:W-:Y:S04]  /*1a10*/  STL [R1+0x30], R100 ;  /* 0x0000306401007387 */ /* 0x000fe80000100800 */
[----:B------:R2:W-:Y:S04]  /*1a20*/  STL [R1+0x2c], R102 ;  /* 0x00002c6601007387 */ /* 0x0005e80000100800 */
[----:B------:R3:W-:Y:S01]  /*1a30*/  STL [R1+0x28], R101 ;  /* 0x0000286501007387 */ /* 0x0007e20000100800 */
[----:B--2---:R-:W-:-:S03]  /*1a40*/  FMUL.FTZ R102, R41, R105 ;  /* 0x0000006929667220 */ /* 0x004fc60000410000 */
[----:B------:R2:W-:Y:S01]  /*1a50*/  STL [R1+0x24], R103 ;  /* 0x0000246701007387 */ /* 0x0005e20000100800 */
[----:B---3--:R-:W-:-:S03]  /*1a60*/  FMUL.FTZ R101, R42, R106 ;  /* 0x0000006a2a657220 */ /* 0x008fc60000410000 */
[----:B------:R2:W-:Y:S04]  /*1a70*/  STL [R1+0x1c], R102 ;  /* 0x00001c6601007387 */ /* 0x0005e80000100800 */
[----:B------:R2:W-:Y:S01]  /*1a80*/  STL [R1], R101 ;  /* 0x0000006501007387 */ /* 0x0005e20000100800 */
[----:B------:R2:W3:Y:S01]  /*1a90*/  MUFU.EX2 R100, R127 ;  /* 0x0000007f00647308 */ /* 0x0004e20000000800 */
[----:B------:R-:W-:Y:S01]  /*1aa0*/  FMUL.FTZ R162, R43, R107 ;  /* 0x0000006b2ba27220 */ /* 0x000fe20000410000 */
[----:B----4-:R-:W-:Y:S01]  /*1ab0*/  FMUL.FTZ R161, R44, R108 ;  /* 0x0000006c2ca17220 */ /* 0x010fe20000410000 */
[----:B------:R-:W-:Y:S01]  /*1ac0*/  FMUL.FTZ R160, R45, R109 ;  /* 0x0000006d2da07220 */ /* 0x000fe20000410000 */
[----:B------:R-:W-:Y:S01]  /*1ad0*/  FMUL.FTZ R159, R46, R110 ;  /* 0x0000006e2e9f7220 */ /* 0x000fe20000410000 */
[----:B------:R-:W-:Y:S01]  /*1ae0*/  FMUL.FTZ R158, R47, R111 ;  /* 0x0000006f2f9e7220 */ /* 0x000fe20000410000 */
[----:B-----5:R-:W-:Y:S01]  /*1af0*/  FMUL.FTZ R157, R48, R112 ;  /* 0x00000070309d7220 */ /* 0x020fe20000410000 */
[----:B------:R-:W-:Y:S01]  /*1b00*/  FMUL.FTZ R156, R49, R113 ;  /* 0x00000071319c7220 */ /* 0x000fe20000410000 */
[----:B------:R-:W-:Y:S01]  /*1b10*/  FMUL.FTZ R114, R50, R114 ;  /* 0x0000007232727220 */ /* 0x000fe20000410000 */
[----:B------:R-:W-:Y:S01]  /*1b20*/  FMUL.FTZ R115, R51, R115 ;  /* 0x0000007333737220 */ /* 0x000fe20000410000 */
[----:B------:R-:W-:Y:S06]  /*1b30*/  BAR.SYNC.DEFER_BLOCKING 0x0 ;  /* 0x0000000000007b1d */ /* 0x000fec0000010000 */
[----:B012---:R-:W-:Y:S05]  /*1b40*/  @P2 BRA `(.L_x_2866) ;  /* 0x0000000000242947 */ /* 0x007fea0003800000 */
        /* <DEDUP_REMOVED lines=9> */
.L_x_2866:
[----:B------:R-:W-:-:S04]  /*1be0*/  SHF.L.U32 R102, R118, 0x2, RZ ;  /* 0x0000000276667819 */ /* 0x000fc800000006ff */
[----:B------:R-:W-:-:S06]  /*1bf0*/  IADD3 R101, PT, PT, R102, R117, RZ ;  /* 0x0000007566657210 */ /* 0x000fcc0007ffe0ff */
[----:B------:R-:W0:Y:S02]  /*1c00*/  LDS R101, [R101+0x9654] ;  /* 0x0096540065657984 */ /* 0x000e240000000800 */
.L_x_2867:
[----:B------:R-:W-:Y:S05]  /*1c10*/  BSYNC.RECONVERGENT B0 ;  /* 0x0000000000007941 */ /* 0x000fea0003800200 */
.L_x_2865:
        /* <DEDUP_REMOVED lines=14> */
[----:B------:R-:W-:Y:S01]  /*1d00*/  FFMA.FTZ R109, R7, R152, R137 ;  /* 0x00000098076d7223 */ /* 0x000fe20000010089 */
        /* <DEDUP_REMOVED lines=8> */
[----:B--2---:R-:W-:Y:S01]  /*1d90*/  FMUL.FTZ R102, R22, R131 ;  /* 0x0000008316667220 */ /* 0x004fe20000410000 */
[----:B------:R-:W-:Y:S01]  /*1da0*/  FMUL.FTZ R103, R23, R130 ;  /* 0x0000008217677220 */ /* 0x000fe20000410000 */
[----:B------:R2:W-:Y:S01]  /*1db0*/  STL [R1+0x40], R110 ;  /* 0x0000406e01007387 */ /* 0x0005e20000100800 */
[----:B------:R-:W-:Y:S01]  /*1dc0*/  FMUL.FTZ R130, R30, R12 ;  /* 0x0000000c1e827220 */ /* 0x000fe20000410000 */
[----:B------:R-:W-:Y:S01]  /*1dd0*/  FMUL.FTZ R138, R86, R102 ;  /* 0x00000066568a7220 */ /* 0x000fe20000410000 */
[----:B----4-:R-:W-:Y:S01]  /*1de0*/  FMUL.FTZ R104, R6, R105 ;  /* 0x0000006906687220 */ /* 0x010fe20000410000 */
[----:B------:R-:W-:Y:S01]  /*1df0*/  FMUL.FTZ R139, R87, R103 ;  /* 0x00000067578b7220 */ /* 0x000fe20000410000 */
[----:B------:R-:W-:Y:S01]  /*1e00*/  FMUL.FTZ R146, R94, R130 ;  /* 0x000000825e927220 */ /* 0x000fe20000410000 */
[----:B------:R-:W-:Y:S01]  /*1e10*/  FFMA.FTZ R108, R6, R109, R138 ;  /* 0x0000006d066c7223 */ /* 0x000fe2000001008a */
[----:B------:R-:W-:Y:S01]  /*1e20*/  FMUL.FTZ R105, R5, R104 ;  /* 0x0000006805697220 */ /* 0x000fe20000410000 */
[----:B---3--:R-:W-:Y:S01]  /*1e30*/  FMUL.FTZ R111, R26, R16 ;  /* 0x000000101a6f7220 */ /* 0x008fe20000410000 */
[----:B------:R-:W-:Y:S01]  /*1e40*/  FMUL.FTZ R131, R31, R11 ;  /* 0x0000000b1f837220 */ /* 0x000fe20000410000 */
[----:B------:R-:W-:Y:S01]  /*1e50*/  FFMA.FTZ R109, R5, R108, R139 ;  /* 0x0000006c056d7223 */ /* 0x000fe2000001008b */
[----:B------:R-:W-:Y:S01]  /*1e60*/  FMUL.FTZ R104, R4, R105 ;  /* 0x0000006904687220 */ /* 0x000fe20000410000 */
[----:B--2---:R-:W-:Y:S01]  /*1e70*/  FMUL.FTZ R110, R27, R15 ;  /* 0x0000000f1b6e7220 */ /* 0x004fe20000410000 */
[----:B------:R-:W-:Y:S01]  /*1e80*/  FMUL.FTZ R142, R90, R111 ;  /* 0x0000006f5a8e7220 */ /* 0x000fe20000410000 */
[----:B------:R-:W-:Y:S01]  /*1e90*/  FFMA.FTZ R108, R4, R109, R140 ;  /* 0x0000006d046c7223 */ /* 0x000fe2000001008c */
[C---:B------:R-:W-:Y:S01]  /*1ea0*/  FMUL.FTZ R105, R3.reuse, R104 ;  /* 0x0000006803697220 */ /* 0x040fe20000410000 */
[----:B------:R2:W-:Y:S01]  /*1eb0*/  STL [R1+0x3c], R111 ;  /* 0x00003c6f01007387 */ /* 0x0005e20000100800 */
[----:B------:R-:W-:Y:S01]  /*1ec0*/  FMUL.FTZ R104, R28, R14 ;  /* 0x0000000e1c687220 */ /* 0x000fe20000410000 */
[----:B------:R-:W-:Y:S01]  /*1ed0*/  FFMA.FTZ R109, R3, R108, R141 ;  /* 0x0000006c036d7223 */ /* 0x000fe2000001008d */
[----:B------:R-:W-:Y:S01]  /*1ee0*/  FMUL.FTZ R143, R91, R110 ;  /* 0x0000006e5b8f7220 */ /* 0x000fe20000410000 */
[----:B------:R3:W-:Y:S01]  /*1ef0*/  STL [R1+0x38], R110 ;  /* 0x0000386e01007387 */ /* 0x0007e20000100800 */
[----:B------:R-:W-:Y:S01]  /*1f00*/  FMUL.FTZ R144, R92, R104 ;  /* 0x000000685c907220 */ /* 0x000fe20000410000 */
[----:B------:R-:W-:Y:S01]  /*1f10*/  FFMA.FTZ R109, R2, R109, R142 ;  /* 0x0000006d026d7223 */ /* 0x000fe2000001008e */
[----:B------:R-:W-:Y:S01]  /*1f20*/  FMUL.FTZ R147, R95, R131 ;  /* 0x000000835f937220 */ /* 0x000fe20000410000 */
[----:B------:R-:W-:Y:S01]  /*1f30*/  FMUL.FTZ R132, R32, R10 ;  /* 0x0000000a20847220 */ /* 0x000fe20000410000 */
[----:B------:R-:W-:Y:S01]  /*1f40*/  FMUL.FTZ R133, R33, R9 ;  /* 0x0000000921857220 */ /* 0x000fe20000410000 */
[----:B--2---:R-:W-:Y:S01]  /*1f50*/  FMUL.FTZ R111, R2, R105 ;  /* 0x00000069026f7220 */ /* 0x004fe20000410000 */
[----:B------:R-:W-:Y:S01]  /*1f60*/  FFMA.FTZ R109, R0, R109, R143 ;  /* 0x0000006d006d7223 */ /* 0x000fe2000001008f */
        /* <DEDUP_REMOVED lines=12> */
[----:B------:R-:W-:-:S02]  /*2030*/  FMUL.FTZ R151, R99, R135 ;  /* 0x0000008763977220 */ /* 0x000fc40000410000 */
[C---:B------:R-:W-:Y:S01]  /*2040*/  FMUL.FTZ R108, R122.reuse, R109 ;  /* 0x0000006d7a6c7220 */ /* 0x040fe20000410000 */
[----:B------:R-:W-:Y:S01]  /*2050*/  FFMA.FTZ R109, R122, R111, R146 ;  /* 0x0000006f7a6d7223 */ /* 0x000fe20000010092 */
[----:B------:R-:W-:Y:S02]  /*2060*/  LEA R105, R118, R117, 0x3 ;  /* 0x0000007576697211 */ /* 0x000fe400078e18ff */
        /* <DEDUP_REMOVED lines=59> */
.L_x_2926:
[----:B------:R-:W-:Y:S01]  /*2420*/  ISETP.GE.AND P2, PT, R163, 0x10, PT ;  /* 0x00000010a300780c */ /* 0x000fe20003f46270 */
[----:B----4-:R-:W-:Y:S01]  /*2430*/  FFMA.FTZ R128, R118, R128, R155 ;  /* 0x0000008076807223 */ /* 0x010fe2000001009b */
[----:B------:R-:W-:-:S04]  /*2440*/  UMOV UR26, 0xffffffff ;  /* 0xffffffff001a7882 */ /* 0x000fc80000000000 */
[----:B------:R-:W-:-:S07]  /*2450*/  FSEL R163, R155, R128, !P2 ;  /* 0x000000809ba37208 */ /* 0x000fce0005000000 */
[----:B--23--:R-:W-:Y:S01]  /*2460*/  @P2 FMUL.FTZ R118, R118, R153 ;  /* 0x0000009976762220 */ /* 0x00cfe20000410000 */
[----:B------:R-:W-:Y:S06]  /*2470*/  BRA.DIV UR26, `(.L_x_2870) ;  /* 0x0000003e1a107947 */ /* 0x000fec000b800000 */
.L_x_2929:
[----:B------:R-:W-:-:S03]  /*2480*/  UMOV UR26, 0xffffffff ;  /* 0xffffffff001a7882 */ /* 0x000fc60000000000 */
[----:B------:R-:W-:Y:S05]  /*2490*/  BRA.DIV UR26, `(.L_x_2871) ;  /* 0x0000003e1a307947 */ /* 0x000fea000b800000 */
.L_x_2932:
[----:B------:R-:W-:-:S03]  /*24a0*/  UMOV UR26, 0xffffffff ;  /* 0xffffffff001a7882 */ /* 0x000fc60000000000 */
[----:B------:R-:W-:Y:S05]  /*24b0*/  BRA.DIV UR26, `(.L_x_2872) ;  /* 0x0000003e1a507947 */ /* 0x000fea000b800000 */
[----:B------:R-:W2:Y:S04]  /*24c0*/  SHFL.UP PT, R118, R118, 0x1, RZ ;  /* 0x0420000076767989 */ /* 0x000ea800000e00ff */
[----:B------:R-:W3:Y:S04]  /*24d0*/  SHFL.UP PT, R163, R163, 0x1, RZ ;  /* 0x04200000a3a37989 */ /* 0x000ee800000e00ff */
[----:B-----5:R-:W4:Y:S04]  /*24e0*/  SHFL.IDX PT, R106, R106, RZ, 0x1f ;  /* 0x00001fff6a6a7589 */ /* 0x020f2800000e0000 */
[----:B------:R-:W0:Y:S02]  /*24f0*/  SHFL.IDX PT, R107, R107, RZ, 0x1f ;  /* 0x00001fff6b6b7589 */ /* 0x000e2400000e0000 */
.L_x_2938:
[C---:B0-23--:R-:W-:Y:S01]  /*2500*/  @P0 FFMA.FTZ R107, R118.reuse, R107, R163 ;  /* 0x0000006b766b0223 */ /* 0x04dfe200000100a3 */
        /* <DEDUP_REMOVED lines=11> */
.L_x_2868:
[----:B------:R-:W4:Y:S01]  /*25c0*/  S2R R118, SR_TID.X ;  /* 0x0000000000767919 */ /* 0x000f220000002100 */
[----:B------:R-:W-:Y:S05]  /*25d0*/  WARPSYNC.ALL ;  /* 0x0000000000007948 */ /* 0x000fea0003800000 */
[----:B----4-:R-:W-:Y:S01]  /*25e0*/  LOP3.LUT P2, RZ, R118, 0x1f, RZ, 0xc0, !PT ;  /* 0x0000001f76ff7812 */ /* 0x010fe2000784c0ff */
[----:B------:R-:W4:Y:S04]  /*25f0*/  LDL R128, [R1] ;  /* 0x0000000001807983 */ /* 0x000f280000100800 */
[----:B---3--:R-:W3:Y:S04]  /*2600*/  LDL R117, [R1+0x1c] ;  /* 0x00001c0001757983 */ /* 0x008ee80000100800 */
[----:B------:R-:W3:Y:S04]  /*2610*/  LDL R113, [R1+0x24] ;  /* 0x0000240001717983 */ /* 0x000ee80000100800 */
[----:B------:R-:W3:Y:S04]  /*2620*/  LDL R112, [R1+0x28] ;  /* 0x0000280001707983 */ /* 0x000ee80000100800 */
[----:B------:R-:W3:Y:S04]  /*2630*/  LDL R110, [R1+0x2c] ;  /* 0x00002c00016e7983 */ /* 0x000ee80000100800 */
[----:B------:R-:W3:Y:S04]  /*2640*/  LDL R111, [R1+0x30] ;  /* 0x00003000016f7983 */ /* 0x000ee80000100800 */
[----:B-----5:R-:W3:Y:S01]  /*2650*/  LDL R107, [R1+0x48] ;  /* 0x00004800016b7983 */ /* 0x020ee20000100800 */
[C---:B--2---:R-:W-:Y:S01]  /*2660*/  FFMA.FTZ R109, R100.reuse, R115, R114 ;  /* 0x00000073646d7223 */ /* 0x044fe20000010072 */
[----:B01----:R-:W-:Y:S01]  /*2670*/  FMUL.FTZ R108, R100, R101 ;  /* 0x00000065646c7220 */ /* 0x003fe20000410000 */
[----:B------:R-:W0:Y:S08]  /*2680*/  S2UR UR27, SR_CgaCtaId ;  /* 0x00000000001b79c3 */ /* 0x000e300000008800 */
[----:B------:R-:W-:Y:S01]  /*2690*/  BAR.SYNC.DEFER_BLOCKING 0x0 ;  /* 0x0000000000007b1d */ /* 0x000fe20000010000 */
[C---:B------:R-:W-:Y:S01]  /*26a0*/  FFMA.FTZ R109, R126.reuse, R109, R156 ;  /* 0x0000006d7e6d7223 */ /* 0x040fe2000001009c */
[----:B------:R-:W-:Y:S01]  /*26b0*/  FMUL.FTZ R108, R126, R108 ;  /* 0x0000006c7e6c7220 */ /* 0x000fe20000410000 */
[----:B------:R-:W-:-:S02]  /*26c0*/  ISETP.GT.U32.AND P3, PT, R118, 0x1f, PT ;  /* 0x0000001f7600780c */ /* 0x000fc40003f64070 */
[C---:B------:R-:W-:Y:S01]  /*26d0*/  FFMA.FTZ R109, R125.reuse, R109, R157 ;  /* 0x0000006d7d6d7223 */ /* 0x040fe2000001009d */
[----:B------:R-:W-:Y:S01]  /*26e0*/  FMUL.FTZ R108, R125, R108 ;  /* 0x0000006c7d6c7220 */ /* 0x000fe20000410000 */
[----:B------:R-:W-:Y:S02]  /*26f0*/  UMOV UR26, 0x400 ;  /* 0x00000400001a7882 */ /* 0x000fe40000000000 */
[C---:B------:R-:W-:Y:S01]  /*2700*/  FFMA.FTZ R109, R124.reuse, R109, R158 ;  /* 0x0000006d7c6d7223 */ /* 0x040fe2000001009e */
[----:B------:R-:W-:-:S03]  /*2710*/  FMUL.FTZ R108, R124, R108 ;  /* 0x0000006c7c6c7220 */ /* 0x000fc60000410000 */
[C---:B------:R-:W-:Y:S01]  /*2720*/  FFMA.FTZ R109, R123.reuse, R109, R159 ;  /* 0x0000006d7b6d7223 */ /* 0x040fe2000001009f */
[----:B------:R-:W-:-:S03]  /*2730*/  FMUL.FTZ R108, R123, R108 ;  /* 0x0000006c7b6c7220 */ /* 0x000fc60000410000 */
[C---:B------:R-:W-:Y:S01]  /*2740*/  FFMA.FTZ R109, R122.reuse, R109, R160 ;  /* 0x0000006d7a6d7223 */ /* 0x040fe200000100a0 */
[----:B------:R-:W-:-:S03]  /*2750*/  FMUL.FTZ R108, R122, R108 ;  /* 0x0000006c7a6c7220 */ /* 0x000fc60000410000 */
[C---:B------:R-:W-:Y:S01]  /*2760*/  FFMA.FTZ R109, R121.reuse, R109, R161 ;  /* 0x0000006d796d7223 */ /* 0x040fe200000100a1 */
[----:B------:R-:W-:Y:S01]  /*2770*/  FMUL.FTZ R108, R121, R108 ;  /* 0x0000006c796c7220 */ /* 0x000fe20000410000 */
[----:B0-----:R-:W-:Y:S01]  /*2780*/  ULEA UR26, UR27, UR26, 0x18 ;  /* 0x0000001a1b1a7291 */ /* 0x001fe2000f8ec0ff */
[----:B------:R-:W0:Y:S01]  /*2790*/  LDS R106, [R105+0x8444] ;  /* 0x00844400696a7984 */ /* 0x000e220000000800 */
[C---:B------:R-:W-:Y:S01]  /*27a0*/  FFMA.FTZ R109, R120.reuse, R109, R162 ;  /* 0x0000006d786d7223 */ /* 0x040fe200000100a2 */
[----:B------:R-:W-:-:S04]  /*27b0*/  FMUL.FTZ R108, R120, R108 ;  /* 0x0000006c786c7220 */ /* 0x000fc80000410000 */
[----:B------:R-:W-:-:S04]  /*27c0*/  FMUL.FTZ R108, R0, R108 ;  /* 0x0000006c006c7220 */ /* 0x000fc80000410000 */
[----:B------:R-:W-:-:S04]  /*27d0*/  FMUL.FTZ R108, R2, R108 ;  /* 0x0000006c026c7220 */ /* 0x000fc80000410000 */
[----:B------:R-:W-:-:S04]  /*27e0*/  FMUL.FTZ R108, R3, R108 ;  /* 0x0000006c036c7220 */ /* 0x000fc80000410000 */
[----:B------:R-:W-:-:S04]  /*27f0*/  FMUL.FTZ R108, R4, R108 ;  /* 0x0000006c046c7220 */ /* 0x000fc80000410000 */
[----:B------:R-:W-:-:S04]  /*2800*/  FMUL.FTZ R108, R5, R108 ;  /* 0x0000006c056c7220 */ /* 0x000fc80000410000 */
[----:B------:R-:W-:-:S04]  /*2810*/  FMUL.FTZ R108, R6, R108 ;  /* 0x0000006c066c7220 */ /* 0x000fc80000410000 */
[----:B------:R-:W-:Y:S01]  /*2820*/  FMUL.FTZ R108, R7, R108 ;  /* 0x0000006c076c7220 */ /* 0x000fe20000410000 */
[----:B0-----:R-:W-:Y:S01]  /*2830*/  FFMA.FTZ R119, R119, R106, R152 ;  /* 0x0000006a77777223 */ /* 0x001fe20000010098 */
[----:B------:R-:W-:-:S03]  /*2840*/  MOV R106, UR46 ;  /* 0x0000002e006a7c02 */ /* 0x000fc60008000f00 */
[----:B------:R-:W-:Y:S01]  /*2850*/  FFMA.FTZ R137, R7, R119, R137 ;  /* 0x0000007707897223 */ /* 0x000fe20000010089 */
[----:B------:R-:W-:Y:S01]  /*2860*/  ISETP.LE.OR P2, PT, R106, UR10, P2 ;  /* 0x0000000a6a007c0c */ /* 0x000fe20009743670 */
[----:B------:R-:W-:Y:S02]  /*2870*/  HFMA2 R106, -RZ, RZ, 1.875, 0 ;  /* 0x3f800000ff6a7431 */ /* 0x000fe400000001ff */
        /* <DEDUP_REMOVED lines=14> */
[----:B----4-:R-:W-:-:S04]  /*2960*/  FFMA.FTZ R109, R0, R109, R128 ;  /* 0x0000006d006d7223 */ /* 0x010fc80000010080 */
[----:B---3--:R-:W-:Y:S01]  /*2970*/  FFMA.FTZ R109, R2, R109, R117 ;  /* 0x0000006d026d7223 */ /* 0x008fe20000010075 */
[----:B------:R-:W-:-:S03]  /*2980*/  MOV R117, UR26 ;  /* 0x0000001a00757c02 */ /* 0x000fc60008000f00 */
[----:B------:R-:W-:-:S04]  /*2990*/  FFMA.FTZ R109, R3, R109, R113 ;  /* 0x0000006d036d7223 */ /* 0x000fc80000010071 */
[----:B------:R-:W-:-:S04]  /*29a0*/  FFMA.FTZ R109, R4, R109, R112 ;  /* 0x0000006d046d7223 */ /* 0x000fc80000010070 */
[----:B------:R-:W-:Y:S01]  /*29b0*/  FFMA.FTZ R109, R5, R109, R110 ;  /* 0x0000006d056d7223 */ /* 0x000fe2000001006e */
[----:B------:R-:W-:-:S03]  /*29c0*/  MOV R110, UR8 ;  /* 0x00000008006e7c02 */ /* 0x000fc60008000f00 */
[----:B------:R-:W-:Y:S01]  /*29d0*/  FFMA.FTZ R109, R6, R109, R111 ;  /* 0x0000006d066d7223 */ /* 0x000fe2000001006f */
[----:B------:R-:W-:-:S03]  /*29e0*/  @!P2 LEA R110, R110, R117, 0x3 ;  /* 0x000000756e6ea211 */ /* 0x000fc600078e18ff */
[----:B------:R-:W-:Y:S01]  /*29f0*/  FFMA.FTZ R109, R7, R109, R107 ;  /* 0x0000006d076d7223 */ /* 0x000fe2000001006b */
[----:B------:R-:W-:-:S06]  /*2a00*/  MOV R107, RZ ;  /* 0x000000ff006b7202 */ /* 0x000fcc0000000f00 */
[----:B------:R0:W1:Y:S04]  /*2a10*/  @!P2 LDS.64 R106, [R110+0x9850] ;  /* 0x009850006e6aa984 */ /* 0x0000680000000a00 */
[----:B------:R0:W-:Y:S01]  /*2a20*/  STS.64 [R105+0x8950], R108 ;  /* 0x0089506c69007388 */ /* 0x0001e20000000a00 */
[----:B------:R-:W-:Y:S06]  /*2a30*/  BAR.SYNC.DEFER_BLOCKING 0x0 ;  /* 0x0000000000007b1d */ /* 0x000fec0000010000 */
[----:B------:R-:W-:Y:S05]  /*2a40*/  @P3 BRA `(.L_x_2873) ;  /* 0x0000000400343947 */ /* 0x000fea0003800000 */
[C---:B------:R-:W-:Y:S01]  /*2a50*/  IMAD R152, R118.reuse, 0x28, R117 ;  /* 0x0000002876987824 */ /* 0x040fe200078e0275 */
[----:B------:R-:W-:Y:S01]  /*2a60*/  UMOV UR26, 0xffffffff ;  /* 0xffffffff001a7882 */ /* 0x000fe20000000000 */
[----:B------:R-:W-:-:S03]  /*2a70*/  LOP3.LUT R153, R118, 0x1f, RZ, 0xc0, !PT ;  /* 0x0000001f76997812 */ /* 0x000fc600078ec0ff */
[----:B0-----:R-:W-:Y:S01]  /*2a80*/  LDS.64 R108, [R152+0x8960] ;  /* 0x00896000986c7984 */ /* 0x001fe20000000a00 */
        /* <DEDUP_REMOVED lines=57> */
.L_x_2955:
        /* <DEDUP_REMOVED lines=16> */
.L_x_2873:
[----:B------:R-:W2:Y:S04]  /*2f20*/  LDL.LU R111, [R1] ;  /* 0x00000000016f7983 */ /* 0x000ea80000300800 */
[----:B------:R-:W3:Y:S04]  /*2f30*/  LDL.LU R128, [R1+0x1c] ;  /* 0x00001c0001807983 */ /* 0x000ee80000300800 */
[----:B0-----:R-:W4:Y:S04]  /*2f40*/  LDL.LU R108, [R1+0x24] ;  /* 0x00002400016c7983 */ /* 0x001f280000300800 */
[----:B------:R-:W5:Y:S04]  /*2f50*/  LDL.LU R109, [R1+0x28] ;  /* 0x00002800016d7983 */ /* 0x000f680000300800 */
[----:B------:R-:W5:Y:S01]  /*2f60*/  LDL.LU R110, [R1+0x2c] ;  /* 0x00002c00016e7983 */ /* 0x000f620000300800 */
[----:B------:R-:W-:Y:S05]  /*2f70*/  WARPSYNC.ALL ;  /* 0x0000000000007948 */ /* 0x000fea0003800000 */
[----:B------:R-:W-:Y:S06]  /*2f80*/  BAR.SYNC.DEFER_BLOCKING 0x0 ;  /* 0x0000000000007b1d */ /* 0x000fec0000010000 */
[----:B------:R-:W5:Y:S04]  /*2f90*/  LDL.LU R113, [R1+0x30] ;  /* 0x0000300001717983 */ /* 0x000f680000300800 */
[----:B------:R-:W5:Y:S04]  /*2fa0*/  LDL.LU R112, [R1+0x48] ;  /* 0x0000480001707983 */ /* 0x000f680000300800 */
[----:B------:R-:W0:Y:S02]  /*2fb0*/  LDS R105, [R105+0x8954] ;  /* 0x0089540069697984 */ /* 0x000e240000000800 */
[----:B0-----:R-:W-:-:S04]  /*2fc0*/  FFMA.FTZ R101, R105, R101, R115 ;  /* 0x0000006569657223 */ /* 0x001fc80000010073 */
        /* <DEDUP_REMOVED lines=8> */
[----:B--2---:R-:W-:Y:S02]  /*3050*/  FFMA.FTZ R0, R0, R120, R111 ;  /* 0x0000007800007223 */ /* 0x004fe4000001006f */
[----:B------:R-:W2:Y:S02]  /*3060*/  LDL.LU R111, [R1+0x20] ;  /* 0x00002000016f7983 */ /* 0x000ea40000300800 */
[----:B---3--:R-:W-:Y:S01]  /*3070*/  FFMA.FTZ R2, R2, R0, R128 ;  /* 0x0000000002027223 */ /* 0x008fe20000010080 */
[----:B------:R-:W-:Y:S01]  /*3080*/  ISETP.NE.AND P2, PT, R118, RZ, PT ;  /* 0x000000ff7600720c */ /* 0x000fe20003f45270 */
[----:B------:R-:W3:Y:S02]  /*3090*/  LDL R165, [R1+0x18] ;  /* 0x0000180001a57983 */ /* 0x000ee40000100800 */
[----:B----4-:R-:W-:Y:S02]  /*30a0*/  FFMA.FTZ R3, R3, R2, R108 ;  /* 0x0000000203037223 */ /* 0x010fe4000001006c */
[----:B------:R-:W4:Y:S02]  /*30b0*/  LDL R152, [R1+0x4] ;  /* 0x0000040001987983 */ /* 0x000f240000100800 */
[----:B-----5:R-:W-:-:S02]  /*30c0*/  FFMA.FTZ R4, R4, R3, R109 ;  /* 0x0000000304047223 */ /* 0x020fc4000001006d */
[----:B------:R-:W5:Y:S02]  /*30d0*/  LDL R109, [R1+0xc] ;  /* 0x00000c00016d7983 */ /* 0x000f640000100800 */
[----:B------:R-:W-:Y:S02]  /*30e0*/  FFMA.FTZ R105, R5, R4, R110 ;  /* 0x0000000405697223 */ /* 0x000fe4000001006e */
[----:B------:R-:W3:Y:S01]  /*30f0*/  LDL R110, [R1+0x8] ;  /* 0x00000800016e7983 */ /* 0x000ee20000100800 */
[----:B------:R-:W-:Y:S01]  /*3100*/  MOV R108, UR8 ;  /* 0x00000008006c7c02 */ /* 0x000fe20008000f00 */
[----:B------:R-:W-:Y:S02]  /*3110*/  FFMA.FTZ R102, R86, -R102, R138 ;  /* 0x8000006656667223 */ /* 0x000fe4000001008a */
[----:B------:R-:W4:Y:S01]  /*3120*/  LDL.LU R129, [R1+0x34] ;  /* 0x0000340001817983 */ /* 0x000f220000300800 */
[----:B------:R-:W-:Y:S01]  /*3130*/  @!P2 LEA R108, R108, R117, 0x3 ;  /* 0x000000756c6ca211 */ /* 0x000fe200078e18ff */
[----:B------:R-:W-:-:S02]  /*3140*/  FMUL.FTZ R86, R86, R105 ;  /* 0x0000006956567220 */ /* 0x000fc40000410000 */
[----:B------:R-:W4:Y:S01]  /*3150*/  LDL.LU R128, [R1+0x40] ;  /* 0x0000400001807983 */ /* 0x000f220000300800 */
[----:B------:R-:W-:-:S03]  /*3160*/  FFMA.FTZ R6, R6, R105, R113 ;  /* 0x0000006906067223 */ /* 0x000fc60000010071 */
[----:B-1----:R0:W-:Y:S02]  /*3170*/  @!P2 STS.64 [R108+0x9850], R106 ;  /* 0x0098506a6c00a388 */ /* 0x0021e40000000a00 */
[----:B0-----:R-:W-:Y:S02]  /*3180*/  FFMA.FTZ R107, R7, R6, R112 ;  /* 0x00000006076b7223 */ /* 0x001fe40000010070 */
[----:B------:R-:W4:Y:S01]  /*3190*/  LDL.LU R112, [R1+0x3c] ;  /* 0x00003c0001707983 */ /* 0x000f220000300800 */
[----:B--2---:R-:W-:Y:S01]  /*31a0*/  FFMA.FTZ R164, R84, -R111, R119 ;  /* 0x8000006f54a47223 */ /* 0x004fe20000010077 */
[----:B------:R-:W-:Y:S01]  /*31b0*/  FMUL.FTZ R111, R105, UR50 ;  /* 0x00000032696f7c20 */ /* 0x000fe20008410000 */
[----:B---3--:R-:W-:Y:S02]  /*31c0*/  FMUL.FTZ R105, R110, R105 ;  /* 0x000000696e697220 */ /* 0x008fe40000410000 */
[----:B------:R-:W2:Y:S01]  /*31d0*/  LDL.LU R110, [R1+0x38] ;  /* 0x00003800016e7983 */ /* 0x000ea20000300800 */
[----:B------:R-:W-:Y:S01]  /*31e0*/  FMUL.FTZ R7, R165, R107 ;  /* 0x0000006ba5077220 */ /* 0x000fe20000410000 */
[C---:B------:R-:W-:Y:S01]  /*31f0*/  FFMA.FTZ R136, R85.reuse, -R136, R137 ;  /* 0x8000008855887223 */ /* 0x040fe20000010089 */
[-C--:B------:R-:W-:Y:S01]  /*3200*/  FMUL.FTZ R85, R85, R6.reuse ;  /* 0x0000000655557220 */ /* 0x080fe20000410000 */
[----:B------:R-:W-:Y:S01]  /*3210*/  FMUL.FTZ R163, R6, UR50 ;  /* 0x0000003206a37c20 */ /* 0x000fe20008410000 */
[----:B-----5:R-:W-:Y:S01]  /*3220*/  FMUL.FTZ R6, R109, R6 ;  /* 0x000000066d067220 */ /* 0x020fe20000410000 */
[----:B------:R-:W-:Y:S01]  /*3230*/  FFMA.FTZ R109, R164, R7, RZ ;  /* 0x00000007a46d7223 */ /* 0x000fe200000100ff */
[----:B------:R-:W-:Y:S01]  /*3240*/  SHF.L.U32 R113, R118, 0x4, RZ ;  /* 0x0000000476717819 */ /* 0x000fe200000006ff */
[----:B------:R-:W-:Y:S01]  /*3250*/  FMUL.FTZ R84, R84, R107 ;  /* 0x0000006b54547220 */ /* 0x000fe20000410000 */
[----:B------:R-:W-:Y:S01]  /*3260*/  FFMA.FTZ R5, R92, -R104, R144 ;  /* 0x800000685c057223 */ /* 0x000fe20000010090 */
[----:B------:R-:W-:Y:S01]  /*3270*/  FFMA.FTZ R109, R136, R6, R109 ;  /* 0x00000006886d7223 */ /* 0x000fe2000001006d */
[----:B------:R-:W-:Y:S01]  /*3280*/  FMUL.FTZ R107, R107, UR50 ;  /* 0x000000326b6b7c20 */ /* 0x000fe20008410000 */
[C---:B------:R-:W-:Y:S01]  /*3290*/  FFMA.FTZ R103, R87.reuse, -R103, R139 ;  /* 0x8000006757677223 */ /* 0x040fe2000001008b */
[----:B------:R-:W-:Y:S01]  /*32a0*/  LEA.HI R104, R118, R113, RZ, 0x1f ;  /* 0x0000007176687211 */ /* 0x000fe200078ff8ff */
[-C--:B------:R-:W-:Y:S01]  /*32b0*/  FMUL.FTZ R87, R87, R4.reuse ;  /* 0x0000000457577220 */ /* 0x080fe20000410000 */
[----:B------:R-:W-:Y:S01]  /*32c0*/  FMUL.FTZ R162, R102, R111 ;  /* 0x0000006f66a27220 */ /* 0x000fe20000410000 */
[----:B------:R-:W-:Y:S01]  /*32d0*/  LEA.HI R114, R113, R113, RZ, 0x1b ;  /* 0x0000007171727211 */ /* 0x000fe200078fd8ff */
[----:B----4-:R-:W-:Y:S01]  /*32e0*/  FMUL.FTZ R106, R152, R4 ;  /* 0x00000004986a7220 */ /* 0x010fe20000410000 */
[----:B------:R-:W-:Y:S01]  /*32f0*/  FFMA.FTZ R102, R102, R105, R109 ;  /* 0x0000006966667223 */ /* 0x000fe2000001006d */
[----:B------:R-:W-:Y:S01]  /*3300*/  FMUL.FTZ R4, R4, UR50 ;  /* 0x0000003204047c20 */ /* 0x000fe20008410000 */
[----:B------:R-:W-:Y:S01]  /*3310*/  FMUL.FTZ R164, R164, R107 ;  /* 0x0000006ba4a47220 */ /* 0x000fe20000410000 */
[----:B------:R-:W-:Y:S01]  /*3320*/  LEA R104, R104, R117, 0x2 ;  /* 0x0000007568687211 */ /* 0x000fe200078e10ff */
[----:B------:R-:W-:Y:S01]  /*3330*/  FMUL.FTZ R107, R20, R7 ;  /* 0x00000007146b7220 */ /* 0x000fe20000410000 */
[----:B------:R-:W-:Y:S01]  /*3340*/  LEA R114, R114, R117, 0x2 ;  /* 0x0000007572727211 */ /* 0x000fe200078e10ff */
[----:B------:R-:W-:Y:S01]  /*3350*/  FMUL.FTZ R105, R22, R105 ;  /* 0x0000006916697220 */ /* 0x000fe20000410000 */
[C---:B------:R-:W-:Y:S01]  /*3360*/  FMUL.FTZ R161, R103.reuse, R4 ;  /* 0x0000000467a17220 */ /* 0x040fe20000410000 */
[----:B------:R-:W-:Y:S01]  /*3370*/  FFMA.FTZ R102, R103, R106, R102 ;  /* 0x0000006a67667223 */ /* 0x000fe20000010066 */
[----:B------:R-:W-:Y:S01]  /*3380*/  FMUL.FTZ R113, R18, R3 ;  /* 0x0000000312717220 */ /* 0x000fe20000410000 */
[----:B------:R-:W-:Y:S01]  /*3390*/  FFMA.FTZ R103, R88, -R129, R140 ;  /* 0x8000008158677223 */ /* 0x000fe2000001008c */
[----:B------:R-:W-:Y:S01]  /*33a0*/  FMUL.FTZ R160, R3, UR50 ;  /* 0x0000003203a07c20 */ /* 0x000fe20008410000 */
[----:B------:R-:W-:Y:S03]  /*33b0*/  STS [R104+0x4200], R107 ;  /* 0x0042006b68007388 */ /* 0x000fe60000000800 */
[C---:B------:R-:W-:Y:S01]  /*33c0*/  FMUL.FTZ R160, R103.reuse, R160 ;  /* 0x000000a067a07220 */ /* 0x040fe20000410000 */
[----:B------:R0:W-:Y:S02]  /*33d0*/  STS [R114+0x4208], R105 ;  /* 0x0042086972007388 */ /* 0x0001e40000000800 */
[----:B0-----:R-:W-:Y:S01]  /*33e0*/  FFMA.FTZ R105, R103, R113, R102 ;  /* 0x0000007167697223 */ /* 0x001fe20000010066 */
[----:B--2---:R-:W-:-:S02]  /*33f0*/  FFMA.FTZ R103, R91, -R110, R143 ;  /* 0x8000006e5b677223 */ /* 0x004fc4000001008f */
[----:B------:R-:W2:Y:S01]  /*3400*/  LDL R110, [R1+0x44] ;  /* 0x00004400016e7983 */ /* 0x000ea20000100800 */
[----:B------:R-:W-:Y:S01]  /*3410*/  FMUL.FTZ R107, R24, R113 ;  /* 0x00000071186b7220 */ /* 0x000fe20000410000 */
[----:B------:R-:W-:Y:S01]  /*3420*/  FMUL.FTZ R4, R17, R2 ;  /* 0x0000000211047220 */ /* 0x000fe20000410000 */
[----:B------:R-:W-:Y:S01]  /*3430*/  FFMA.FTZ R108, R89, -R128, R141 ;  /* 0x80000080596c7223 */ /* 0x000fe2000001008d */
[----:B------:R-:W-:Y:S01]  /*3440*/  FMUL.FTZ R111, R23, R106 ;  /* 0x0000006a176f7220 */ /* 0x000fe20000410000 */
[----:B------:R-:W-:Y:S01]  /*3450*/  FFMA.FTZ R106, R90, -R112, R142 ;  /* 0x800000705a6a7223 */ /* 0x000fe2000001008e */
[----:B------:R0:W-:Y:S01]  /*3460*/  STS [R114+0x4210], R107 ;  /* 0x0042106b72007388 */ /* 0x0001e20000000800 */
[----:B------:R-:W-:Y:S01]  /*3470*/  FMUL.FTZ R7, R16, R0 ;  /* 0x0000000010077220 */ /* 0x000fe20000410000 */
[----:B------:R-:W-:Y:S01]  /*3480*/  FFMA.FTZ R105, R108, R4, R105 ;  /* 0x000000046c697223 */ /* 0x000fe20000010069 */
[----:B------:R-:W-:Y:S01]  /*3490*/  FMUL.FTZ R102, R15, R120 ;  /* 0x000000780f667220 */ /* 0x000fe20000410000 */
[----:B0-----:R-:W-:-:S04]  /*34a0*/  FMUL.FTZ R107, R0, UR50 ;  /* 0x00000032006b7c20 */ /* 0x001fc80008410000 */
[C---:B------:R-:W-:Y:S01]  /*34b0*/  FMUL.FTZ R158, R106.reuse, R107 ;  /* 0x0000006b6a9e7220 */ /* 0x040fe20000410000 */
[----:B------:R-:W-:Y:S01]  /*34c0*/  FFMA.FTZ R106, R106, R7, R105 ;  /* 0x000000076a6a7223 */ /* 0x000fe20000010069 */
[----:B------:R-:W-:Y:S01]  /*34d0*/  FMUL.FTZ R109, R21, R6 ;  /* 0x00000006156d7220 */ /* 0x000fe20000410000 */
[----:B------:R-:W-:Y:S01]  /*34e0*/  FMUL.FTZ R88, R88, R3 ;  /* 0x0000000358587220 */ /* 0x000fe20000410000 */
[----:B------:R-:W-:Y:S01]  /*34f0*/  FMUL.FTZ R3, R14, R121 ;  /* 0x000000790e037220 */ /* 0x000fe20000410000 */
[----:B------:R-:W-:Y:S01]  /*3500*/  FFMA.FTZ R106, R103, R102, R106 ;  /* 0x00000066676a7223 */ /* 0x000fe2000001006a */
[C---:B------:R-:W-:Y:S01]  /*3510*/  FFMA.FTZ R127, R93.reuse, -R127, R145 ;  /* 0x8000007f5d7f7223 */ /* 0x040fe20000010091 */
[-C--:B------:R-:W-:Y:S01]  /*3520*/  FMUL.FTZ R93, R93, R122.reuse ;  /* 0x0000007a5d5d7220 */ /* 0x080fe20000410000 */
[----:B------:R-:W-:Y:S01]  /*3530*/  FMUL.FTZ R6, R13, R122 ;  /* 0x0000007a0d067220 */ /* 0x000fe20000410000 */
[----:B------:R-:W-:Y:S01]  /*3540*/  FMUL.FTZ R122, R122, UR50 ;  /* 0x000000327a7a7c20 */ /* 0x000fe20008410000 */
[----:B------:R0:W-:Y:S01]  /*3550*/  STS [R114+0x4204], R109 ;  /* 0x0042046d72007388 */ /* 0x0001e20000000800 */
[----:B------:R-:W-:Y:S01]  /*3560*/  FFMA.FTZ R106, R5, R3, R106 ;  /* 0x00000003056a7223 */ /* 0x000fe2000001006a */
[C---:B------:R-:W-:Y:S01]  /*3570*/  FFMA.FTZ R130, R94.reuse, -R130, R146 ;  /* 0x800000825e827223 */ /* 0x040fe20000010092 */
[----:B------:R-:W-:Y:S01]  /*3580*/  FMUL.FTZ R94, R94, R123 ;  /* 0x0000007b5e5e7220 */ /* 0x000fe20000410000 */
[C---:B------:R-:W-:Y:S01]  /*3590*/  FMUL.FTZ R155, R127.reuse, R122 ;  /* 0x0000007a7f9b7220 */ /* 0x040fe20000410000 */
[----:B------:R-:W-:Y:S01]  /*35a0*/  FFMA.FTZ R127, R127, R6, R106 ;  /* 0x000000067f7f7223 */ /* 0x000fe2000001006a */
[----:B------:R-:W-:Y:S01]  /*35b0*/  FFMA.FTZ R131, R95, -R131, R147 ;  /* 0x800000835f837223 */ /* 0x000fe20000010093 */
[----:B0-----:R-:W-:Y:S01]  /*35c0*/  FMUL.FTZ R109, R26, R7 ;  /* 0x000000071a6d7220 */ /* 0x001fe20000410000 */
[----:B------:R-:W-:Y:S01]  /*35d0*/  FMUL.FTZ R7, R12, R123 ;  /* 0x0000007b0c077220 */ /* 0x000fe20000410000 */
[----:B------:R-:W-:Y:S01]  /*35e0*/  FMUL.FTZ R123, R123, UR50 ;  /* 0x000000327b7b7c20 */ /* 0x000fe20008410000 */
[----:B------:R-:W-:Y:S01]  /*35f0*/  FMUL.FTZ R90, R90, R0 ;  /* 0x000000005a5a7220 */ /* 0x000fe20000410000 */
[----:B------:R-:W-:Y:S01]  /*3600*/  FMUL.FTZ R156, R121, UR50 ;  /* 0x00000032799c7c20 */ /* 0x000fe20008410000 */
[-C--:B------:R-:W-:Y:S01]  /*3610*/  FMUL.FTZ R95, R95, R124.reuse ;  /* 0x0000007c5f5f7220 */ /* 0x080fe20000410000 */
[----:B------:R-:W-:Y:S01]  /*3620*/  FMUL.FTZ R0, R11, R124 ;  /* 0x0000007c0b007220 */ /* 0x000fe20000410000 */
[----:B------:R-:W-:Y:S01]  /*3630*/  FMUL.FTZ R124, R124, UR50 ;  /* 0x000000327c7c7c20 */ /* 0x000fe20008410000 */
[C---:B------:R-:W-:Y:S01]  /*3640*/  FMUL.FTZ R154, R130.reuse, R123 ;  /* 0x0000007b829a7220 */ /* 0x040fe20000410000 */
[----:B------:R-:W-:Y:S01]  /*3650*/  FMUL.FTZ R91, R91, R120 ;  /* 0x000000785b5b7220 */ /* 0x000fe20000410000 */
[----:B------:R-:W-:Y:S01]  /*3660*/  FFMA.FTZ R130, R130, R7, R127 ;  /* 0x0000000782827223 */ /* 0x000fe2000001007f */
[----:B------:R-:W-:Y:S01]  /*3670*/  FFMA.FTZ R132, R96, -R132, R148 ;  /* 0x8000008460847223 */ /* 0x000fe20000010094 */
[----:B------:R-:W-:Y:S01]  /*3680*/  FMUL.FTZ R120, R120, UR50 ;  /* 0x0000003278787c20 */ /* 0x000fe20008410000 */
[----:B------:R-:W-:Y:S01]  /*3690*/  FMUL.FTZ R156, R5, R156 ;  /* 0x0000009c059c7220 */ /* 0x000fe20000410000 */
[-C--:B------:R-:W-:Y:S01]  /*36a0*/  FMUL.FTZ R96, R96, R125.reuse ;  /* 0x0000007d60607220 */ /* 0x080fe20000410000 */
[----:B------:R-:W-:Y:S01]  /*36b0*/  FMUL.FTZ R5, R10, R125 ;  /* 0x0000007d0a057220 */ /* 0x000fe20000410000 */
[----:B------:R-:W-:Y:S01]  /*36c0*/  FMUL.FTZ R153, R131, R124 ;  /* 0x0000007c83997220 */ /* 0x000fe20000410000 */
[----:B------:R-:W-:Y:S01]  /*36d0*/  FMUL.FTZ R125, R125, UR50 ;  /* 0x000000327d7d7c20 */ /* 0x000fe20008410000 */
[----:B------:R-:W-:Y:S01]  /*36e0*/  FFMA.FTZ R131, R131, R0, R130 ;  /* 0x0000000083837223 */ /* 0x000fe20000010082 */
[----:B------:R-:W-:Y:S01]  /*36f0*/  FFMA.FTZ R133, R97, -R133, R149 ;  /* 0x8000008561857223 */ /* 0x000fe20000010095 */
[----:B------:R-:W-:Y:S01]  /*3700*/  FMUL.FTZ R89, R89, R2 ;  /* 0x0000000259597220 */ /* 0x000fe20000410000 */
[----:B------:R-:W-:Y:S01]  /*3710*/  FMUL.FTZ R159, R2, UR50 ;  /* 0x00000032029f7c20 */ /* 0x000fe20008410000 */
[----:B------:R-:W-:Y:S01]  /*3720*/  FMUL.FTZ R157, R103, R120 ;  /* 0x00000078679d7220 */ /* 0x000fe20000410000 */
[-C--:B------:R-:W-:Y:S01]  /*3730*/  FMUL.FTZ R97, R97, R126.reuse ;  /* 0x0000007e61617220 */ /* 0x080fe20000410000 */
[----:B------:R-:W-:Y:S01]  /*3740*/  FMUL.FTZ R103, R30, R7 ;  /* 0x000000071e677220 */ /* 0x000fe20000410000 */
[----:B------:R-:W-:Y:S01]  /*3750*/  FMUL.FTZ R2, R9, R126 ;  /* 0x0000007e09027220 */ /* 0x000fe20000410000 */
[----:B------:R-:W-:Y:S01]  /*3760*/  FMUL.FTZ R126, R126, UR50 ;  /* 0x000000327e7e7c20 */ /* 0x000fe20008410000 */
[C---:B------:R-:W-:Y:S01]  /*3770*/  FMUL.FTZ R152, R132.reuse, R125 ;  /* 0x0000007d84987220 */ /* 0x040fe20000410000 */
[-C--:B------:R-:W-:Y:S01]  /*3780*/  FFMA.FTZ R132, R132, R5.reuse, R131 ;  /* 0x0000000584847223 */ /* 0x080fe20000010083 */
[----:B------:R-:W-:Y:S01]  /*3790*/  FMUL.FTZ R115, R25, R4 ;  /* 0x0000000419737220 */ /* 0x000fe20000410000 */
[----:B------:R-:W-:Y:S01]  /*37a0*/  FMUL.FTZ R7, R32, R5 ;  /* 0x0000000520077220 */ /* 0x000fe20000410000 */
[----:B------:R-:W-:Y:S01]  /*37b0*/  FMUL.FTZ R5, R8, R100 ;  /* 0x0000006408057220 */ /* 0x000fe20000410000 */
[----:B------:R0:W-:Y:S01]  /*37c0*/  STS [R114+0x4228], R103 ;  /* 0x0042286772007388 */ /* 0x0001e20000000800 */
[----:B------:R-:W-:Y:S01]  /*37d0*/  FMUL.FTZ R126, R133, R126 ;  /* 0x0000007e857e7220 */ /* 0x000fe20000410000 */
[----:B------:R-:W-:Y:S01]  /*37e0*/  FFMA.FTZ R135, R99, -R135, R151 ;  /* 0x8000008763877223 */ /* 0x000fe20000010097 */
[----:B------:R-:W-:Y:S01]  /*37f0*/  FFMA.FTZ R133, R133, R2, R132 ;  /* 0x0000000285857223 */ /* 0x000fe20000010084 */
[----:B------:R1:W-:Y:S01]  /*3800*/  STS [R114+0x4218], R109 ;  /* 0x0042186d72007388 */ /* 0x0003e20000000800 */
[----:B------:R-:W-:Y:S01]  /*3810*/  FMUL.FTZ R99, R99, R101 ;  /* 0x0000006563637220 */ /* 0x000fe20000410000 */
[----:B------:R-:W-:-:S02]  /*3820*/  FMUL.FTZ R113, R29, R6 ;  /* 0x000000061d717220 */ /* 0x000fc40000410000 */
[----:B------:R3:W-:Y:S01]  /*3830*/  STS [R114+0x420c], R111 ;  /* 0x00420c6f72007388 */ /* 0x0007e20000000800 */
[----:B0-----:R-:W-:Y:S01]  /*3840*/  FMUL.FTZ R103, R33, R2 ;  /* 0x0000000221677220 */ /* 0x001fe20000410000 */
[----:B------:R-:W-:Y:S01]  /*3850*/  FMUL.FTZ R2, R101, UR50 ;  /* 0x0000003265027c20 */ /* 0x000fe20008410000 */
[----:B-1----:R-:W-:Y:S01]  /*3860*/  FMUL.FTZ R109, R28, R3 ;  /* 0x000000031c6d7220 */ /* 0x002fe20000410000 */
[----:B------:R-:W-:Y:S01]  /*3870*/  FMUL.FTZ R3, R31, R0 ;  /* 0x000000001f037220 */ /* 0x000fe20000410000 */
[----:B---3--:R-:W-:Y:S01]  /*3880*/  FMUL.FTZ R111, R27, R102 ;  /* 0x000000661b6f7220 */ /* 0x008fe20000410000 */
[----:B------:R-:W-:Y:S01]  /*3890*/  STS [R114+0x4214], R115 ;  /* 0x0042147372007388 */ /* 0x000fe20000000800 */
[----:B------:R-:W-:-:S03]  /*38a0*/  FFMA.FTZ R134, R98, -R134, R150 ;  /* 0x8000008662867223 */ /* 0x000fc60000010096 */
[----:B------:R-:W-:Y:S04]  /*38b0*/  STS [R114+0x421c], R111 ;  /* 0x00421c6f72007388 */ /* 0x000fe80000000800 */
[----:B------:R-:W-:Y:S04]  /*38c0*/  STS [R114+0x4220], R109 ;  /* 0x0042206d72007388 */ /* 0x000fe80000000800 */
[----:B------:R-:W-:Y:S04]  /*38d0*/  STS [R114+0x4224], R113 ;  /* 0x0042247172007388 */ /* 0x000fe80000000800 */
[----:B------:R0:W-:Y:S04]  /*38e0*/  STS [R114+0x422c], R3 ;  /* 0x00422c0372007388 */ /* 0x0001e80000000800 */
[----:B------:R1:W-:Y:S04]  /*38f0*/  STS [R114+0x4230], R7 ;  /* 0x0042300772007388 */ /* 0x0003e80000000800 */
[----:B------:R3:W-:Y:S01]  /*3900*/  STS [R114+0x4234], R103 ;  /* 0x0042346772007388 */ /* 0x0007e20000000800 */
[----:B0-----:R-:W-:Y:S01]  /*3910*/  FMUL.FTZ R3, R100, UR50 ;  /* 0x0000003264037c20 */ /* 0x001fe20008410000 */
[----:B------:R-:W-:Y:S01]  /*3920*/  FFMA.FTZ R0, R134, R5, R133 ;  /* 0x0000000586007223 */ /* 0x000fe20000010085 */
[----:B------:R-:W-:Y:S01]  /*3930*/  FMUL.FTZ R98, R98, R100 ;  /* 0x0000006462627220 */ /* 0x000fe20000410000 */
[----:B------:R-:W-:Y:S01]  /*3940*/  FMUL.FTZ R2, R135, R2 ;  /* 0x0000000287027220 */ /* 0x000fe20000410000 */
[----:B------:R-:W-:Y:S01]  /*3950*/  FMUL.FTZ R3, R134, R3 ;  /* 0x0000000386037220 */ /* 0x000fe20000410000 */
[----:B------:R-:W-:Y:S01]  /*3960*/  FMUL.FTZ R163, R136, R163 ;  /* 0x000000a388a37220 */ /* 0x000fe20000410000 */
[----:B------:R-:W-:Y:S01]  /*3970*/  FMUL.FTZ R92, R92, R121 ;  /* 0x000000795c5c7220 */ /* 0x000fe20000410000 */
[----:B------:R-:W-:Y:S01]  /*3980*/  FFMA.FTZ R2, R35, R99, R2 ;  /* 0x0000006323027223 */ /* 0x000fe20000010002 */
[-C--:B------:R-:W-:Y:S01]  /*3990*/  FFMA.FTZ R136, R33, R97.reuse, R126 ;  /* 0x0000006121887223 */ /* 0x080fe2000001007e */
[----:B------:R-:W-:Y:S01]  /*39a0*/  FFMA.FTZ R81, R9, R97, R81 ;  /* 0x0000006109517223 */ /* 0x000fe20000010051 */
[----:B------:R-:W-:Y:S01]  /*39b0*/  FMUL.FTZ R105, R36, R119 ;  /* 0x0000007724697220 */ /* 0x000fe20000410000 */
[----:B-1----:R-:W-:-:S02]  /*39c0*/  IADD3 R7, PT, PT, R118, 0x180, RZ ;  /* 0x0000018076077810 */ /* 0x002fc40007ffe0ff */
[C---:B------:R-:W-:Y:S02]  /*39d0*/  IADD3 R97, PT, PT, R118.reuse, 0x280, RZ ;  /* 0x0000028076617810 */ /* 0x040fe40007ffe0ff */
[C---:B---3--:R-:W-:Y:S02]  /*39e0*/  LOP3.LUT R103, R118.reuse, 0x400, RZ, 0xfc, !PT ;  /* 0x0000040076677812 */ /* 0x048fe400078efcff */
[C---:B------:R-:W-:Y:S02]  /*39f0*/  IADD3 R109, PT, PT, R118.reuse, 0x500, RZ ;  /* 0x00000500766d7810 */ /* 0x040fe40007ffe0ff */
[C---:B------:R-:W-:Y:S02]  /*3a00*/  IADD3 R111, PT, PT, R118.reuse, 0x580, RZ ;  /* 0x00000580766f7810 */ /* 0x040fe40007ffe0ff */
[C---:B------:R-:W-:Y:S02]  /*3a10*/  IADD3 R113, PT, PT, R118.reuse, 0x600, RZ ;  /* 0x0000060076717810 */ /* 0x040fe40007ffe0ff */
[----:B------:R-:W-:-:S02]  /*3a20*/  IADD3 R115, PT, PT, R118, 0x680, RZ ;  /* 0x0000068076737810 */ /* 0x000fc40007ffe0ff */
[C---:B------:R-:W-:Y:S02]  /*3a30*/  IADD3 R119, PT, PT, R118.reuse, 0x700, RZ ;  /* 0x0000070076777810 */ /* 0x040fe40007ffe0ff */
[C---:B------:R-:W-:Y:S02]  /*3a40*/  IADD3 R121, PT, PT, R118.reuse, 0x780, RZ ;  /* 0x0000078076797810 */ /* 0x040fe40007ffe0ff */
[----:B------:R-:W-:Y:S01]  /*3a50*/  IADD3 R125, PT, PT, R118, 0x200, RZ ;  /* 0x00000200767d7810 */ /* 0x000fe20007ffe0ff */
[----:B------:R-:W-:Y:S01]  /*3a60*/  FFMA.FTZ R82, R8, R98, R82 ;  /* 0x0000006208527223 */ /* 0x000fe20000010052 */
[----:B------:R-:W-:Y:S01]  /*3a70*/  FMUL.FTZ R159, R108, R159 ;  /* 0x0000009f6c9f7220 */ /* 0x000fe20000410000 */
[----:B------:R-:W-:Y:S01]  /*3a80*/  FADD.FTZ R55, R2, R55 ;  /* 0x0000003702377221 */ /* 0x000fe20000010000 */
        /* <DEDUP_REMOVED lines=8> */
[----:B------:R-:W-:Y:S02]  /*3b10*/  LEA.HI R2, R125, R118, RZ, 0x1b ;  /* 0x000000767d027211 */ /* 0x000fe400078fd8ff */
[-C--:B------:R-:W-:Y:S02]  /*3b20*/  LEA R112, R112, R117.reuse, 0x2 ;  /* 0x0000007570707211 */ /* 0x080fe400078e10ff */
[-C--:B------:R-:W-:Y:S02]  /*3b30*/  LEA R102, R102, R117.reuse, 0x2 ;  /* 0x0000007566667211 */ /* 0x080fe400078e10ff */
[-C--:B------:R-:W-:Y:S02]  /*3b40*/  LEA R97, R124, R117.reuse, 0x2 ;  /* 0x000000757c617211 */ /* 0x080fe400078e10ff */
[----:B------:R-:W-:Y:S01]  /*3b50*/  LEA R2, R2, R117, 0x2 ;  /* 0x0000007502027211 */ /* 0x000fe200078e10ff */
[----:B------:R-:W0:Y:S01]  /*3b60*/  S2UR UR26, SR_CTAID.X ;  /* 0x00000000001a79c3 */ /* 0x000e220000002500 */
[----:B------:R-:W-:Y:S01]  /*3b70*/  FMUL.FTZ R139, R39, R139 ;  /* 0x0000008b278b7220 */ /* 0x000fe20000410000 */
[----:B------:R-:W-:Y:S01]  /*3b80*/  FMUL.FTZ R138, R38, R138 ;  /* 0x0000008a268a7220 */ /* 0x000fe20000410000 */
[----:B------:R-:W-:Y:S01]  /*3b90*/  FMUL.FTZ R137, R37, R137 ;  /* 0x0000008925897220 */ /* 0x000fe20000410000 */
[----:B------:R-:W-:Y:S01]  /*3ba0*/  FMUL.FTZ R111, R42, R142 ;  /* 0x0000008e2a6f7220 */ /* 0x000fe20000410000 */
[----:B------:R-:W-:Y:S01]  /*3bb0*/  FMUL.FTZ R115, R44, R144 ;  /* 0x000000902c737220 */ /* 0x000fe20000410000 */
[----:B------:R-:W-:-:S02]  /*3bc0*/  USHF.R.S32.HI UR27, URZ, 0x1f, UR9 ;  /* 0x0000001fff1b7899 */ /* 0x000fc40008011409 */
[----:B------:R-:W-:Y:S01]  /*3bd0*/  ULEA UR49, UR10, 0xfffff800, 0xb ;  /* 0xfffff8000a317891 */ /* 0x000fe2000f8e58ff */
[----:B------:R-:W-:Y:S01]  /*3be0*/  FMUL.FTZ R141, R41, R141 ;  /* 0x0000008d298d7220 */ /* 0x000fe20000410000 */
[----:B------:R-:W-:Y:S01]  /*3bf0*/  FMUL.FTZ R143, R43, R143 ;  /* 0x0000008f2b8f7220 */ /* 0x000fe20000410000 */
[----:B------:R-:W-:Y:S01]  /*3c00*/  FMUL.FTZ R145, R45, R145 ;  /* 0x000000912d917220 */ /* 0x000fe20000410000 */
[----:B------:R-:W-:Y:S01]  /*3c10*/  FMUL.FTZ R147, R47, R147 ;  /* 0x000000932f937220 */ /* 0x000fe20000410000 */
[----:B------:R-:W-:Y:S01]  /*3c20*/  FMUL.FTZ R149, R49, R149 ;  /* 0x0000009531957220 */ /* 0x000fe20000410000 */
[----:B------:R-:W-:Y:S01]  /*3c30*/  FMUL.FTZ R151, R51, R151 ;  /* 0x0000009733977220 */ /* 0x000fe20000410000 */
[----:B--2---:R-:W-:Y:S01]  /*3c40*/  FMUL.FTZ R4, R110, R101 ;  /* 0x000000656e047220 */ /* 0x004fe20000410000 */
[----:B------:R-:W-:-:S03]  /*3c50*/  FMUL.FTZ R101, R34, R5 ;  /* 0x0000000522657220 */ /* 0x000fc60000410000 */
[-C--:B------:R-:W-:Y:S02]  /*3c60*/  FMUL.FTZ R107, R35, R4.reuse ;  /* 0x00000004236b7220 */ /* 0x080fe40000410000 */
[----:B------:R1:W-:Y:S04]  /*3c70*/  STS [R114+0x4238], R101 ;  /* 0x0042386572007388 */ /* 0x0003e80000000800 */
[----:B------:R2:W-:Y:S01]  /*3c80*/  STS [R114+0x423c], R107 ;  /* 0x00423c6b72007388 */ /* 0x0005e20000000800 */
[----:B------:R-:W-:Y:S01]  /*3c90*/  BAR.SYNC.DEFER_BLOCKING 0x0 ;  /* 0x0000000000007b1d */ /* 0x000fe20000010000 */
[----:B------:R-:W-:Y:S01]  /*3ca0*/  FFMA.FTZ R0, R135, R4, R0 ;  /* 0x0000000487007223 */ /* 0x000fe20000010000 */
[----:B------:R-:W-:Y:S01]  /*3cb0*/  FFMA.FTZ R83, R110, R99, R83 ;  /* 0x000000636e537223 */ /* 0x000fe20000010053 */
[----:B------:R-:W-:Y:S01]  /*3cc0*/  FFMA.FTZ R135, R34, R98, R3 ;  /* 0x0000006222877223 */ /* 0x000fe20000010003 */
[----:B------:R-:W-:-:S02]  /*3cd0*/  IADD3 R3, PT, PT, R118, 0x80, RZ ;  /* 0x0000008076037810 */ /* 0x000fc40007ffe0ff */
[C---:B------:R-:W-:Y:S02]  /*3ce0*/  IADD3 R99, PT, PT, R118.reuse, 0x300, RZ ;  /* 0x0000030076637810 */ /* 0x040fe40007ffe0ff */
[C---:B------:R-:W-:Y:S02]  /*3cf0*/  IADD3 R5, PT, PT, R118.reuse, 0x100, RZ ;  /* 0x0000010076057810 */ /* 0x040fe40007ffe0ff */
[C---:B-1----:R-:W-:Y:S02]  /*3d00*/  IADD3 R101, PT, PT, R118.reuse, 0x380, RZ ;  /* 0x0000038076657810 */ /* 0x042fe40007ffe0ff */
[----:B--2---:R-:W-:Y:S02]  /*3d10*/  IADD3 R107, PT, PT, R118, 0x480, RZ ;  /* 0x00000480766b7810 */ /* 0x004fe40007ffe0ff */
[-C--:B------:R-:W-:Y:S02]  /*3d20*/  LEA.HI R6, R3, R118.reuse, RZ, 0x1b ;  /* 0x0000007603067211 */ /* 0x080fe400078fd8ff */
[----:B------:R-:W-:-:S02]  /*3d30*/  LEA.HI R98, R7, R118, RZ, 0x1b ;  /* 0x0000007607627211 */ /* 0x000fc400078fd8ff */
[-C--:B------:R-:W-:Y:S02]  /*3d40*/  LEA.HI R100, R99, R118.reuse, RZ, 0x1b ;  /* 0x0000007663647211 */ /* 0x080fe400078fd8ff */
[-C--:B------:R-:W-:Y:S02]  /*3d50*/  LEA.HI R108, R5, R118.reuse, RZ, 0x1b ;  /* 0x00000076056c7211 */ /* 0x080fe400078fd8ff */
[-C--:B------:R-:W-:Y:S02]  /*3d60*/  LEA.HI R110, R101, R118.reuse, RZ, 0x1b ;  /* 0x00000076656e7211 */ /* 0x080fe400078fd8ff */
[-C--:B------:R-:W-:Y:S01]  /*3d70*/  LEA.HI R122, R107, R118.reuse, RZ, 0x1b ;  /* 0x000000766b7a7211 */ /* 0x080fe200078fd8ff */
[----:B------:R-:W1:Y:S01]  /*3d80*/  LDS R134, [R112+0x4200] ;  /* 0x0042000070867984 */ /* 0x000e620000000800 */
[----:B------:R-:W-:Y:S02]  /*3d90*/  LEA.HI R4, R119, R118, RZ, 0x1b ;  /* 0x0000007677047211 */ /* 0x000fe400078fd8ff */
[-C--:B------:R-:W-:Y:S01]  /*3da0*/  LEA R109, R6, R117.reuse, 0x2 ;  /* 0x00000075066d7211 */ /* 0x080fe200078e10ff */
[----:B------:R-:W2:Y:S01]  /*3db0*/  LDS R129, [R102+0x4c00] ;  /* 0x004c000066817984 */ /* 0x000ea20000000800 */
[----:B------:R-:W-:-:S02]  /*3dc0*/  LEA R103, R98, R117, 0x2 ;  /* 0x0000007562677211 */ /* 0x000fc400078e10ff */
[-C--:B------:R-:W-:Y:S01]  /*3dd0*/  LEA R101, R100, R117.reuse, 0x2 ;  /* 0x0000007564657211 */ /* 0x080fe200078e10ff */
[----:B------:R-:W3:Y:S01]  /*3de0*/  LDS R133, [R109+0x4400] ;  /* 0x004400006d857984 */ /* 0x000ee20000000800 */
[-C--:B------:R-:W-:Y:S02]  /*3df0*/  LEA R108, R108, R117.reuse, 0x2 ;  /* 0x000000756c6c7211 */ /* 0x080fe400078e10ff */
[-C--:B------:R-:W-:Y:S01]  /*3e00*/  LEA R100, R110, R117.reuse, 0x2 ;  /* 0x000000756e647211 */ /* 0x080fe200078e10ff */
[----:B------:R-:W4:Y:S01]  /*3e10*/  LDS R131, [R103+0x4800] ;  /* 0x0048000067837984 */ /* 0x000f220000000800 */
[-C--:B------:R-:W-:Y:S02]  /*3e20*/  LEA R99, R120, R117.reuse, 0x2 ;  /* 0x0000007578637211 */ /* 0x080fe400078e10ff */
[-C--:B------:R-:W-:Y:S01]  /*3e30*/  LEA R98, R122, R117.reuse, 0x2 ;  /* 0x000000757a627211 */ /* 0x080fe200078e10ff */
[----:B------:R-:W0:Y:S01]  /*3e40*/  LDS R132, [R108+0x4600] ;  /* 0x004600006c847984 */ /* 0x000e220000000800 */
[----:B------:R-:W-:-:S02]  /*3e50*/  LEA R7, R126, R117, 0x2 ;  /* 0x000000757e077211 */ /* 0x000fc400078e10ff */
[-C--:B------:R-:W-:Y:S01]  /*3e60*/  LEA R6, R128, R117.reuse, 0x2 ;  /* 0x0000007580067211 */ /* 0x080fe200078e10ff */
[----:B------:R-:W0:Y:S01]  /*3e70*/  LDS R113, [R101+0x4e00] ;  /* 0x004e000065717984 */ /* 0x000e220000000800 */
[-C--:B------:R-:W-:Y:S02]  /*3e80*/  LEA R5, R130, R117.reuse, 0x2 ;  /* 0x0000007582057211 */ /* 0x080fe400078e10ff */
[-C--:B------:R-:W-:Y:S01]  /*3e90*/  LEA R4, R4, R117.reuse, 0x2 ;  /* 0x0000007504047211 */ /* 0x080fe200078e10ff */
[----:B------:R-:W0:Y:S01]  /*3ea0*/  LDS R130, [R2+0x4a00] ;  /* 0x004a000002827984 */ /* 0x000e220000000800 */
[----:B------:R-:W-:Y:S01]  /*3eb0*/  LEA R3, R106, R117, 0x2 ;  /* 0x000000756a037211 */ /* 0x000fe200078e10ff */
[----:B------:R-:W-:Y:S02]  /*3ec0*/  FMUL.FTZ R107, R40, R140 ;  /* 0x0000008c286b7220 */ /* 0x000fe40000410000 */
        /* <DEDUP_REMOVED lines=9> */
[----:B------:R5:W-:Y:S04]  /*3f60*/  STS [R104+0x6300], R105 ;  /* 0x0063006968007388 */ /* 0x000be80000000800 */
[----:B------:R1:W-:Y:S01]  /*3f70*/  STS [R114+0x6310], R107 ;  /* 0x0063106b72007388 */ /* 0x0003e20000000800 */
[----:B-----5:R-:W0:Y:S03]  /*3f80*/  LDC.64 R104, c[0x0][0x4d8] ;  /* 0x00013600ff687b82 */ /* 0x020e260000000a00 */
[----:B------:R5:W-:Y:S05]  /*3f90*/  STS [R114+0x630c], R139 ;  /* 0x00630c8b72007388 */ /* 0x000bea0000000800 */
[----:B-1----:R-:W1:Y:S01]  /*3fa0*/  LDC.64 R106, c[0x0][0x4b8] ;  /* 0x00012e00ff6a7b82 */ /* 0x002e620000000a00 */
[----:B-----5:R-:W-:Y:S01]  /*3fb0*/  FMUL.FTZ R139, R48, R148 ;  /* 0x00000094308b7220 */ /* 0x020fe20000410000 */
[----:B------:R5:W-:Y:S04]  /*3fc0*/  STS [R114+0x6308], R138 ;  /* 0x0063088a72007388 */ /* 0x000be80000000800 */
[----:B------:R2:W-:Y:S01]  /*3fd0*/  STS [R114+0x6330], R139 ;  /* 0x0063308b72007388 */ /* 0x0005e20000000800 */
[----:B-----5:R-:W-:-:S02]  /*3fe0*/  MOV R138, R118 ;  /* 0x00000076008a7202 */ /* 0x020fc40000000f00 */
[----:B--2---:R-:W-:Y:S01]  /*3ff0*/  MOV R139, RZ ;  /* 0x000000ff008b7202 */ /* 0x004fe20000000f00 */
[----:B------:R2:W-:Y:S04]  /*4000*/  STS [R114+0x6304], R137 ;  /* 0x0063048972007388 */ /* 0x0005e80000000800 */
[----:B------:R0:W-:Y:S01]  /*4010*/  STS [R114+0x6318], R111 ;  /* 0x0063186f72007388 */ /* 0x0001e20000000800 */
[----:B--2---:R-:W-:Y:S01]  /*4020*/  FMUL.FTZ R137, R46, R146 ;  /* 0x000000922e897220 */ /* 0x004fe20000410000 */
[----:B0-----:R-:W-:-:S04]  /*4030*/  IMAD.WIDE.U32 R110, R104, UR26, R138 ;  /* 0x0000001a686e7c25 */ /* 0x001fc8000f8e008a */
[----:B------:R0:W-:Y:S01]  /*4040*/  STS [R114+0x6328], R137 ;  /* 0x0063288972007388 */ /* 0x0001e20000000800 */
[----:B------:R-:W-:Y:S02]  /*4050*/  IMAD R111, R105, UR26, R111 ;  /* 0x0000001a696f7c24 */ /* 0x000fe4000f8e026f */
[----:B-1----:R-:W-:Y:S01]  /*4060*/  IMAD.WIDE.U32 R104, R106, UR26, R138 ;  /* 0x0000001a6a687c25 */ /* 0x002fe2000f8e008a */
[----:B------:R1:W-:Y:S01]  /*4070*/  STS [R114+0x6320], R115 ;  /* 0x0063207372007388 */ /* 0x0003e20000000800 */
[----:B0-----:R-:W-:Y:S02]  /*4080*/  MOV R137, UR38 ;  /* 0x0000002600897c02 */ /* 0x001fe40008000f00 */
[----:B------:R-:W-:Y:S01]  /*4090*/  IMAD R105, R107, UR26, R105 ;  /* 0x0000001a6b697c24 */ /* 0x000fe2000f8e0269 */
[----:B------:R-:W-:Y:S01]  /*40a0*/  UIMAD UR26, UR27, UR38, URZ ;  /* 0x000000261b1a72a4 */ /* 0x000fe2000f8e02ff */
[----:B------:R-:W-:Y:S01]  /*40b0*/  STS [R114+0x6314], R141 ;  /* 0x0063148d72007388 */ /* 0x000fe20000000800 */
[----:B------:R-:W0:Y:S01]  /*40c0*/  LDC.64 R106, c[0x0][0x4d0] ;  /* 0x00013400ff6a7b82 */ /* 0x000e220000000a00 */
[----:B------:R-:W-:-:S04]  /*40d0*/  IMAD.WIDE.U32 R110, R137, UR9, R110 ;  /* 0x00000009896e7c25 */ /* 0x000fc8000f8e006e */
[----:B-1----:R-:W-:Y:S01]  /*40e0*/  FMUL.FTZ R115, R50, R150 ;  /* 0x0000009632737220 */ /* 0x002fe20000410000 */
[----:B------:R-:W-:Y:S01]  /*40f0*/  UIMAD UR26, UR9, UR39, UR26 ;  /* 0x00000027091a72a4 */ /* 0x000fe2000f8e021a */
[----:B------:R-:W-:-:S03]  /*4100*/  IADD3 R110, P3, PT, R110, UR49, RZ ;  /* 0x000000316e6e7c10 */ /* 0x000fc6000ff7e0ff */
[----:B------:R1:W-:Y:S01]  /*4110*/  STS [R114+0x6338], R115 ;  /* 0x0063387372007388 */ /* 0x0003e20000000800 */
[----:B------:R-:W-:Y:S02]  /*4120*/  MOV R137, UR40 ;  /* 0x0000002800897c02 */ /* 0x000fe40008000f00 */
[----:B------:R-:W-:Y:S01]  /*4130*/  IADD3.X R111, PT, PT, R111, UR26, RZ, P3, !PT ;  /* 0x0000001a6f6f7c10 */ /* 0x000fe20009ffe4ff */
[----:B------:R-:W-:Y:S02]  /*4140*/  UIMAD UR26, UR27, UR36, URZ ;  /* 0x000000241b1a72a4 */ /* 0x000fe4000f8e02ff */
[----:B-1----:R-:W-:Y:S02]  /*4150*/  MOV R115, UR36 ;  /* 0x0000002400737c02 */ /* 0x002fe40008000f00 */
[----:B------:R-:W-:-:S03]  /*4160*/  UIMAD UR26, UR9, UR37, UR26 ;  /* 0x00000025091a72a4 */ /* 0x000fc6000f8e021a */
[----:B------:R-:W-:Y:S01]  /*4170*/  IMAD.WIDE.U32 R104, R115, UR9, R104 ;  /* 0x0000000973687c25 */ /* 0x000fe2000f8e0068 */
[----:B------:R-:W-:Y:S03]  /*4180*/  STS [R114+0x631c], R143 ;  /* 0x00631c8f72007388 */ /* 0x000fe60000000800 */
[----:B------:R-:W-:Y:S01]  /*4190*/  IMAD.WIDE.U32 R110, R137, UR8, R110 ;  /* 0x00000008896e7c25 */ /* 0x000fe2000f8e006e */
[----:B------:R-:W-:Y:S01]  /*41a0*/  STS [R114+0x6324], R145 ;  /* 0x0063249172007388 */ /* 0x000fe20000000800 */
[----:B------:R-:W-:-:S03]  /*41b0*/  MOV R137, UR41 ;  /* 0x0000002900897c02 */ /* 0x000fc60008000f00 */
[----:B------:R-:W-:Y:S04]  /*41c0*/  STS [R114+0x632c], R147 ;  /* 0x00632c9372007388 */ /* 0x000fe80000000800 */
[----:B------:R-:W-:Y:S04]  /*41d0*/  STS [R114+0x6334], R149 ;  /* 0x0063349572007388 */ /* 0x000fe80000000800 */
[----:B------:R1:W-:Y:S01]  /*41e0*/  STS [R114+0x633c], R151 ;  /* 0x00633c9772007388 */ /* 0x0003e20000000800 */
[----:B------:R-:W-:Y:S01]  /*41f0*/  BAR.SYNC.DEFER_BLOCKING 0x0 ;  /* 0x0000000000007b1d */ /* 0x000fe20000010000 */
[----:B-1----:R-:W-:-:S04]  /*4200*/  IADD3 R114, P3, PT, R104, UR49, RZ ;  /* 0x0000003168727c10 */ /* 0x002fc8000ff7e0ff */
[----:B------:R-:W-:Y:S01]  /*4210*/  IADD3.X R115, PT, PT, R105, UR26, RZ, P3, !PT ;  /* 0x0000001a69737c10 */ /* 0x000fe20009ffe4ff */
[----:B------:R-:W-:Y:S01]  /*4220*/  IMAD R105, R137, UR8, R111 ;  /* 0x0000000889697c24 */ /* 0x000fe2000f8e026f */
[----:B------:R-:W-:-:S04]  /*4230*/  LEA R104, P3, R110, UR44, 0x2 ;  /* 0x0000002c6e687c11 */ /* 0x000fc8000f8610ff */
[----:B------:R-:W-:Y:S02]  /*4240*/  LEA.HI.X R105, R110, UR45, R105, 0x2, P3 ;  /* 0x0000002d6e697c11 */ /* 0x000fe400098f1469 */
[----:B------:R-:W-:-:S04]  /*4250*/  LOP3.LUT R110, R118, UR49, RZ, 0xfc, !PT ;  /* 0x00000031766e7c12 */ /* 0x000fc8000f8efcff */
[----:B------:R-:W-:-:S04]  /*4260*/  IADD3 R110, PT, PT, -R110, UR48, RZ ;  /* 0x000000306e6e7c10 */ /* 0x000fc8000fffe1ff */
[----:B------:R-:W-:Y:S01]  /*4270*/  ISETP.GE.AND P6, PT, R110, 0x1, PT ;  /* 0x000000016e00780c */ /* 0x000fe20003fc6270 */
[----:B0-----:R-:W-:Y:S01]  /*4280*/  IMAD.WIDE.U32 R114, R106, UR8, R114 ;  /* 0x000000086a727c25 */ /* 0x001fe2000f8e0072 */
[----:B------:R-:W-:Y:S03]  /*4290*/  BSSY.RECONVERGENT B0, `(.L_x_2875) ;  /* 0x000000b000007945 */ /* 0x000fe60003800200 */
[----:B------:R-:W-:Y:S01]  /*42a0*/  IMAD R107, R107, UR8, R115 ;  /* 0x000000086b6b7c24 */ /* 0x000fe2000f8e0273 */
[----:B------:R-:W-:Y:S02]  /*42b0*/  LEA R106, P3, R114, UR42, 0x2 ;  /* 0x0000002a726a7c11 */ /* 0x000fe4000f8610ff */
[----:B------:R-:W-:Y:S02]  /*42c0*/  ISETP.GE.AND P4, PT, R110, 0x101, PT ;  /* 0x000001016e00780c */ /* 0x000fe40003f86270 */
[----:B------:R-:W-:-:S02]  /*42d0*/  LEA.HI.X R107, R114, UR43, R107, 0x2, P3 ;  /* 0x0000002b726b7c11 */ /* 0x000fc400098f146b */
[C---:B------:R-:W-:Y:S02]  /*42e0*/  ISETP.GE.AND P3, PT, R110.reuse, 0x81, PT ;  /* 0x000000816e00780c */ /* 0x040fe40003f66270 */
[----:B------:R-:W-:Y:S01]  /*42f0*/  ISETP.GE.AND P5, PT, R110, 0x181, PT ;  /* 0x000001816e00780c */ /* 0x000fe20003fa6270 */
[----:B---34-:R-:W-:-:S12]  /*4300*/  @!P6 BRA `(.L_x_2876) ;  /* 0x00000000000ce947 */ /* 0x018fd80003800000 */
[----:B------:R-:W0:Y:S04]  /*4310*/  LDS R111, [R112+0x6300] ;  /* 0x00630000706f7984 */ /* 0x000e280000000800 */
[----:B------:R1:W-:Y:S04]  /*4320*/  REDG.E.ADD.F32.FTZ.RN.STRONG.GPU desc[UR24][R106.64], R134 ;  /* 0x000000866a0079a6 */ /* 0x0003e8000c12f318 */
[----:B0-----:R1:W-:Y:S02]  /*4330*/  REDG.E.ADD.F32.FTZ.RN.STRONG.GPU desc[UR24][R104.64], R111 ;  /* 0x0000006f680079a6 */ /* 0x0013e4000c12f318 */
.L_x_2876:
[----:B------:R-:W-:Y:S05]  /*4340*/  BSYNC.RECONVERGENT B0 ;  /* 0x0000000000007941 */ /* 0x000fea0003800200 */
.L_x_2875:
[----:B------:R-:W0:Y:S01]  /*4350*/  LDS R109, [R109+0x6500] ;  /* 0x006500006d6d7984 */ /* 0x000e220000000800 */
[----:B------:R-:W-:Y:S04]  /*4360*/  BSSY.RECONVERGENT B0, `(.L_x_2877) ;  /* 0x0000004000007945 */ /* 0x000fe80003800200 */
[----:B------:R-:W-:Y:S05]  /*4370*/  @!P3 BRA `(.L_x_2878) ;  /* 0x000000000008b947 */ /* 0x000fea0003800000 */
[----:B------:R2:W-:Y:S04]  /*4380*/  REDG.E.ADD.F32.FTZ.RN.STRONG.GPU desc[UR24][R106.64+0x200], R133 ;  /* 0x000200856a0079a6 */ /* 0x0005e8000c12f318 */
[----:B0-----:R2:W-:Y:S02]  /*4390*/  REDG.E.ADD.F32.FTZ.RN.STRONG.GPU desc[UR24][R104.64+0x200], R109 ;  /* 0x0002006d680079a6 */ /* 0x0015e4000c12f318 */
.L_x_2878:
[----:B------:R-:W-:Y:S05]  /*43a0*/  BSYNC.RECONVERGENT B0 ;  /* 0x0000000000007941 */ /* 0x000fea0003800200 */
.L_x_2877:
[----:B0-2---:R0:W2:Y:S01]  /*43b0*/  LDS R109, [R108+0x6700] ;  /* 0x006700006c6d7984 */ /* 0x0050a20000000800 */
[----:B------:R-:W-:Y:S04]  /*43c0*/  BSSY.RECONVERGENT B0, `(.L_x_2879) ;  /* 0x0000004000007945 */ /* 0x000fe80003800200 */
[----:B------:R-:W-:Y:S05]  /*43d0*/  @!P4 BRA `(.L_x_2880) ;  /* 0x000000000008c947 */ /* 0x000fea0003800000 */
[----:B------:R3:W-:Y:S04]  /*43e0*/  REDG.E.ADD.F32.FTZ.RN.STRONG.GPU desc[UR24][R106.64+0x400], R132 ;  /* 0x000400846a0079a6 */ /* 0x0007e8000c12f318 */
[----:B--2---:R3:W-:Y:S02]  /*43f0*/  REDG.E.ADD.F32.FTZ.RN.STRONG.GPU desc[UR24][R104.64+0x400], R109 ;  /* 0x0004006d680079a6 */ /* 0x0047e4000c12f318 */
.L_x_2880:
[----:B------:R-:W-:Y:S05]  /*4400*/  BSYNC.RECONVERGENT B0 ;  /* 0x0000000000007941 */ /* 0x000fea0003800200 */
.L_x_2879:
[----:B------:R-:W4:Y:S01]  /*4410*/  LDS R103, [R103+0x6900] ;  /* 0x0069000067677984 */ /* 0x000f220000000800 */
[----:B------:R-:W-:Y:S04]  /*4420*/  BSSY.RECONVERGENT B0, `(.L_x_2881) ;  /* 0x0000004000007945 */ /* 0x000fe80003800200 */
[----:B------:R-:W-:Y:S05]  /*4430*/  @!P5 BRA `(.L_x_2882) ;  /* 0x000000000008d947 */ /* 0x000fea0003800000 */
[----:B------:R0:W-:Y:S04]  /*4440*/  REDG.E.ADD.F32.FTZ.RN.STRONG.GPU desc[UR24][R106.64+0x600], R131 ;  /* 0x000600836a0079a6 */ /* 0x0001e8000c12f318 */
[----:B----4-:R0:W-:Y:S02]  /*4450*/  REDG.E.ADD.F32.FTZ.RN.STRONG.GPU desc[UR24][R104.64+0x600], R103 ;  /* 0x00060067680079a6 */ /* 0x0101e4000c12f318 */
.L_x_2882:
[----:B------:R-:W-:Y:S05]  /*4460*/  BSYNC.RECONVERGENT B0 ;  /* 0x0000000000007941 */ /* 0x000fea0003800200 */
.L_x_2881:
[----:B0---4-:R0:W4:Y:S01]  /*4470*/  LDS R103, [R2+0x6b00] ;  /* 0x006b000002677984 */ /* 0x0111220000000800 */
[C---:B------:R-:W-:Y:S01]  /*4480*/  ISETP.GE.AND P6, PT, R110.reuse, 0x201, PT ;  /* 0x000002016e00780c */ /* 0x040fe20003fc6270 */
[----:B------:R-:W-:Y:S01]  /*4490*/  BSSY.RECONVERGENT B0, `(.L_x_2883) ;  /* 0x0000007000007945 */ /* 0x000fe20003800200 */
[C---:B------:R-:W-:Y:S02]  /*44a0*/  ISETP.GE.AND P3, PT, R110.reuse, 0x281, PT ;  /* 0x000002816e00780c */ /* 0x040fe40003f66270 */
[C---:B------:R-:W-:Y:S02]  /*44b0*/  ISETP.GE.AND P4, PT, R110.reuse, 0x301, PT ;  /* 0x000003016e00780c */ /* 0x040fe40003f86270 */
[----:B------:R-:W-:-:S07]  /*44c0*/  ISETP.GE.AND P5, PT, R110, 0x381, PT ;  /* 0x000003816e00780c */ /* 0x000fce0003fa6270 */
[----:B0-----:R-:W-:Y:S06]  /*44d0*/  @!P6 BRA `(.L_x_2884) ;  /* 0x000000000008e947 */ /* 0x001fec0003800000 */
[----:B------:R0:W-:Y:S04]  /*44e0*/  REDG.E.ADD.F32.FTZ.RN.STRONG.GPU desc[UR24][R106.64+0x800], R130 ;  /* 0x000800826a0079a6 */ /* 0x0001e8000c12f318 */
[----:B----4-:R0:W-:Y:S02]  /*44f0*/  REDG.E.ADD.F32.FTZ.RN.STRONG.GPU desc[UR24][R104.64+0x800], R103 ;  /* 0x00080067680079a6 */ /* 0x0101e4000c12f318 */
.L_x_2884:
[----:B------:R-:W-:Y:S05]  /*4500*/  BSYNC.RECONVERGENT B0 ;  /* 0x0000000000007941 */ /* 0x000fea0003800200 */
.L_x_2883:
[----:B0---4-:R0:W4:Y:S01]  /*4510*/  LDS R103, [R102+0x6d00] ;  /* 0x006d000066677984 */ /* 0x0111220000000800 */
[----:B------:R-:W-:Y:S04]  /*4520*/  BSSY.RECONVERGENT B0, `(.L_x_2885) ;  /* 0x0000004000007945 */ /* 0x000fe80003800200 */
[----:B------:R-:W-:Y:S05]  /*4530*/  @!P3 BRA `(.L_x_2886) ;  /* 0x000000000008b947 */ /* 0x000fea0003800000 */
[----:B------:R0:W-:Y:S04]  /*4540*/  REDG.E.ADD.F32.FTZ.RN.STRONG.GPU desc[UR24][R106.64+0xa00], R129 ;  /* 0x000a00816a0079a6 */ /* 0x0001e8000c12f318 */
[----:B----4-:R0:W-:Y:S02]  /*4550*/  REDG.E.ADD.F32.FTZ.RN.STRONG.GPU desc[UR24][R104.64+0xa00], R103 ;  /* 0x000a0067680079a6 */ /* 0x0101e4000c12f318 */
.L_x_2886:
[----:B------:R-:W-:Y:S05]  /*4560*/  BSYNC.RECONVERGENT B0 ;  /* 0x0000000000007941 */ /* 0x000fea0003800200 */
.L_x_2885:
[----:B------:R-:W0:Y:S01]  /*4570*/  LDS R101, [R101+0x6f00] ;  /* 0x006f000065657984 */ /* 0x000e220000000800 */
[----:B------:R-:W-:Y:S04]  /*4580*/  BSSY.RECONVERGENT B0, `(.L_x_2887) ;  /* 0x0000004000007945 */ /* 0x000fe80003800200 */
[----:B------:R-:W-:Y:S05]  /*4590*/  @!P4 BRA `(.L_x_2888) ;  /* 0x000000000008c947 */ /* 0x000fea0003800000 */
[----:B------:R1:W-:Y:S04]  /*45a0*/  REDG.E.ADD.F32.FTZ.RN.STRONG.GPU desc[UR24][R106.64+0xc00], R113 ;  /* 0x000c00716a0079a6 */ /* 0x0003e8000c12f318 */
[----:B0-----:R1:W-:Y:S02]  /*45b0*/  REDG.E.ADD.F32.FTZ.RN.STRONG.GPU desc[UR24][R104.64+0xc00], R101 ;  /* 0x000c0065680079a6 */ /* 0x0013e4000c12f318 */
.L_x_2888:
[----:B------:R-:W-:Y:S05]  /*45c0*/  BSYNC.RECONVERGENT B0 ;  /* 0x0000000000007941 */ /* 0x000fea0003800200 */
.L_x_2887:
[----:B01----:R0:W1:Y:S01]  /*45d0*/  LDS R101, [R100+0x7100] ;  /* 0x0071000064657984 */ /* 0x0030620000000800 */
[----:B------:R-:W-:Y:S04]  /*45e0*/  BSSY.RECONVERGENT B0, `(.L_x_2889) ;  /* 0x0000004000007945 */ /* 0x000fe80003800200 */
[----:B------:R-:W-:Y:S05]  /*45f0*/  @!P5 BRA `(.L_x_2890) ;  /* 0x000000000008d947 */ /* 0x000fea0003800000 */
[----:B------:R0:W-:Y:S04]  /*4600*/  REDG.E.ADD.F32.FTZ.RN.STRONG.GPU desc[UR24][R106.64+0xe00], R119 ;  /* 0x000e00776a0079a6 */ /* 0x0001e8000c12f318 */
[----:B-1----:R0:W-:Y:S02]  /*4610*/  REDG.E.ADD.F32.FTZ.RN.STRONG.GPU desc[UR24][R104.64+0xe00], R101 ;  /* 0x000e0065680079a6 */ /* 0x0021e4000c12f318 */
.L_x_2890:
[----:B------:R-:W-:Y:S05]  /*4620*/  BSYNC.RECONVERGENT B0 ;  /* 0x0000000000007941 */ /* 0x000fea0003800200 */
.L_x_2889:
[----:B------:R-:W0:Y:S01]  /*4630*/  LDS R99, [R99+0x7300] ;  /* 0x0073000063637984 */ /* 0x000e220000000800 */
[C---:B------:R-:W-:Y:S01]  /*4640*/  ISETP.GE.AND P6, PT, R110.reuse, 0x401, PT ;  /* 0x000004016e00780c */ /* 0x040fe20003fc6270 */
[----:B------:R-:W-:Y:S01]  /*4650*/  BSSY.RECONVERGENT B0, `(.L_x_2891) ;  /* 0x0000007000007945 */ /* 0x000fe20003800200 */
[C---:B------:R-:W-:Y:S02]  /*4660*/  ISETP.GE.AND P3, PT, R110.reuse, 0x481, PT ;  /* 0x000004816e00780c */ /* 0x040fe40003f66270 */
[C---:B------:R-:W-:Y:S02]  /*4670*/  ISETP.GE.AND P4, PT, R110.reuse, 0x501, PT ;  /* 0x000005016e00780c */ /* 0x040fe40003f86270 */
[----:B------:R-:W-:-:S07]  /*4680*/  ISETP.GE.AND P5, PT, R110, 0x581, PT ;  /* 0x000005816e00780c */ /* 0x000fce0003fa6270 */
[----:B------:R-:W-:Y:S06]  /*4690*/  @!P6 BRA `(.L_x_2892) ;  /* 0x000000000008e947 */ /* 0x000fec0003800000 */
[----:B------:R1:W-:Y:S04]  /*46a0*/  REDG.E.ADD.F32.FTZ.RN.STRONG.GPU desc[UR24][R106.64+0x1000], R120 ;  /* 0x001000786a0079a6 */ /* 0x0003e8000c12f318 */
[----:B0-----:R0:W-:Y:S02]  /*46b0*/  REDG.E.ADD.F32.FTZ.RN.STRONG.GPU desc[UR24][R104.64+0x1000], R99 ;  /* 0x00100063680079a6 */ /* 0x0011e4000c12f318 */
.L_x_2892:
[----:B------:R-:W-:Y:S05]  /*46c0*/  BSYNC.RECONVERGENT B0 ;  /* 0x0000000000007941 */ /* 0x000fea0003800200 */
.L_x_2891:
[----:B0-----:R0:W0:Y:S01]  /*46d0*/  LDS R99, [R98+0x7500] ;  /* 0x0075000062637984 */ /* 0x0010220000000800 */
[----:B------:R-:W-:Y:S04]  /*46e0*/  BSSY.RECONVERGENT B0, `(.L_x_2893) ;  /* 0x0000004000007945 */ /* 0x000fe80003800200 */
[----:B------:R-:W-:Y:S05]  /*46f0*/  @!P3 BRA `(.L_x_2894) ;  /* 0x000000000008b947 */ /* 0x000fea0003800000 */
[----:B------:R1:W-:Y:S04]  /*4700*/  REDG.E.ADD.F32.FTZ.RN.STRONG.GPU desc[UR24][R106.64+0x1200], R121 ;  /* 0x001200796a0079a6 */ /* 0x0003e8000c12f318 */
[----:B0-----:R0:W-:Y:S02]  /*4710*/  REDG.E.ADD.F32.FTZ.RN.STRONG.GPU desc[UR24][R104.64+0x1200], R99 ;  /* 0x00120063680079a6 */ /* 0x0011e4000c12f318 */
.L_x_2894:
[----:B------:R-:W-:Y:S05]  /*4720*/  BSYNC.RECONVERGENT B0 ;  /* 0x0000000000007941 */ /* 0x000fea0003800200 */
.L_x_2893:
[----:B------:R-:W0:Y:S01]  /*4730*/  LDS R97, [R97+0x7700] ;  /* 0x0077000061617984 */ /* 0x000e220000000800 */
[----:B------:R-:W-:Y:S04]  /*4740*/  BSSY.RECONVERGENT B0, `(.L_x_2895) ;  /* 0x0000004000007945 */ /* 0x000fe80003800200 */
[----:B------:R-:W-:Y:S05]  /*4750*/  @!P4 BRA `(.L_x_2896) ;  /* 0x000000000008c947 */ /* 0x000fea0003800000 */
[----:B------:R1:W-:Y:S04]  /*4760*/  REDG.E.ADD.F32.FTZ.RN.STRONG.GPU desc[UR24][R106.64+0x1400], R122 ;  /* 0x0014007a6a0079a6 */ /* 0x0003e8000c12f318 */
[----:B0-----:R0:W-:Y:S02]  /*4770*/  REDG.E.ADD.F32.FTZ.RN.STRONG.GPU desc[UR24][R104.64+0x1400], R97 ;  /* 0x00140061680079a6 */ /* 0x0011e4000c12f318 */
.L_x_2896:
[----:B------:R-:W-:Y:S05]  /*4780*/  BSYNC.RECONVERGENT B0 ;  /* 0x0000000000007941 */ /* 0x000fea0003800200 */
.L_x_2895:
[----:B------:R-:W0:Y:S01]  /*4790*/  LDS R7, [R7+0x7900] ;  /* 0x0079000007077984 */ /* 0x000e220000000800 */
[----:B------:R-:W-:Y:S04]  /*47a0*/  BSSY.RECONVERGENT B0, `(.L_x_2897) ;  /* 0x0000004000007945 */ /* 0x000fe80003800200 */
[----:B------:R-:W-:Y:S05]  /*47b0*/  @!P5 BRA `(.L_x_2898) ;  /* 0x000000000008d947 */ /* 0x000fea0003800000 */
[----:B------:R1:W-:Y:S04]  /*47c0*/  REDG.E.ADD.F32.FTZ.RN.STRONG.GPU desc[UR24][R106.64+0x1600], R123 ;  /* 0x0016007b6a0079a6 */ /* 0x0003e8000c12f318 */
[----:B0-----:R0:W-:Y:S02]  /*47d0*/  REDG.E.ADD.F32.FTZ.RN.STRONG.GPU desc[UR24][R104.64+0x1600], R7 ;  /* 0x00160007680079a6 */ /* 0x0011e4000c12f318 */
.L_x_2898:
[----:B------:R-:W-:Y:S05]  /*47e0*/  BSYNC.RECONVERGENT B0 ;  /* 0x0000000000007941 */ /* 0x000fea0003800200 */
.L_x_2897:
[----:B0-----:R0:W0:Y:S01]  /*47f0*/  LDS R7, [R6+0x7b00] ;  /* 0x007b000006077984 */ /* 0x0010220000000800 */
        /* <DEDUP_REMOVED lines=8> */
.L_x_2900:
[----:B------:R-:W-:Y:S05]  /*4880*/  BSYNC.RECONVERGENT B0 ;  /* 0x0000000000007941 */ /* 0x000fea0003800200 */
.L_x_2899:
[----:B------:R-:W0:Y:S01]  /*4890*/  LDS R5, [R5+0x7d00] ;  /* 0x007d000005057984 */ /* 0x000e220000000800 */
[----:B------:R-:W-:Y:S04]  /*48a0*/  BSSY.RECONVERGENT B0, `(.L_x_2901) ;  /* 0x0000004000007945 */ /* 0x000fe80003800200 */
[----:B------:R-:W-:Y:S05]  /*48b0*/  @!P3 BRA `(.L_x_2902) ;  /* 0x000000000008b947 */ /* 0x000fea0003800000 */
[----:B------:R1:W-:Y:S04]  /*48c0*/  REDG.E.ADD.F32.FTZ.RN.STRONG.GPU desc[UR24][R106.64+0x1a00], R126 ;  /* 0x001a007e6a0079a6 */ /* 0x0003e8000c12f318 */
[----:B0-----:R0:W-:Y:S02]  /*48d0*/  REDG.E.ADD.F32.FTZ.RN.STRONG.GPU desc[UR24][R104.64+0x1a00], R5 ;  /* 0x001a0005680079a6 */ /* 0x0011e4000c12f318 */
.L_x_2902:
[----:B------:R-:W-:Y:S05]  /*48e0*/  BSYNC.RECONVERGENT B0 ;  /* 0x0000000000007941 */ /* 0x000fea0003800200 */
.L_x_2901:
[----:B0-----:R0:W0:Y:S01]  /*48f0*/  LDS R5, [R4+0x7f00] ;  /* 0x007f000004057984 */ /* 0x0010220000000800 */
[----:B------:R-:W-:Y:S04]  /*4900*/  BSSY.RECONVERGENT B0, `(.L_x_2903) ;  /* 0x0000004000007945 */ /* 0x000fe80003800200 */
[----:B------:R-:W-:Y:S05]  /*4910*/  @!P4 BRA `(.L_x_2904) ;  /* 0x000000000008c947 */ /* 0x000fea0003800000 */
[----:B------:R1:W-:Y:S04]  /*4920*/  REDG.E.ADD.F32.FTZ.RN.STRONG.GPU desc[UR24][R106.64+0x1c00], R127 ;  /* 0x001c007f6a0079a6 */ /* 0x0003e8000c12f318 */
[----:B0-----:R0:W-:Y:S02]  /*4930*/  REDG.E.ADD.F32.FTZ.RN.STRONG.GPU desc[UR24][R104.64+0x1c00], R5 ;  /* 0x001c0005680079a6 */ /* 0x0011e4000c12f318 */
.L_x_2904:
[----:B------:R-:W-:Y:S05]  /*4940*/  BSYNC.RECONVERGENT B0 ;  /* 0x0000000000007941 */ /* 0x000fea0003800200 */
.L_x_2903:
[----:B------:R-:W0:Y:S01]  /*4950*/  LDS R3, [R3+0x8100] ;  /* 0x0081000003037984 */ /* 0x000e220000000800 */
[----:B------:R-:W-:Y:S04]  /*4960*/  BSSY.RECONVERGENT B0, `(.L_x_2905) ;  /* 0x0000004000007945 */ /* 0x000fe80003800200 */
[----:B------:R-:W-:Y:S05]  /*4970*/  @!P5 BRA `(.L_x_2906) ;  /* 0x000000000008d947 */ /* 0x000fea0003800000 */
[----:B------:R1:W-:Y:S04]  /*4980*/  REDG.E.ADD.F32.FTZ.RN.STRONG.GPU desc[UR24][R106.64+0x1e00], R128 ;  /* 0x001e00806a0079a6 */ /* 0x0003e8000c12f318 */
[----:B0-----:R0:W-:Y:S02]  /*4990*/  REDG.E.ADD.F32.FTZ.RN.STRONG.GPU desc[UR24][R104.64+0x1e00], R3 ;  /* 0x001e0003680079a6 */ /* 0x0011e4000c12f318 */
.L_x_2906:
[----:B------:R-:W-:Y:S05]  /*49a0*/  BSYNC.RECONVERGENT B0 ;  /* 0x0000000000007941 */ /* 0x000fea0003800200 */
.L_x_2905:
[----:B------:R-:W5:Y:S04]  /*49b0*/  LDL R6, [R1+0x4] ;  /* 0x0000040001067983 */ /* 0x000f680000100800 */
[----:B------:R-:W2:Y:S04]  /*49c0*/  LDL R97, [R1+0xc] ;  /* 0x00000c0001617983 */ /* 0x000ea80000100800 */
[----:B------:R-:W3:Y:S04]  /*49d0*/  LDL R98, [R1+0x8] ;  /* 0x0000080001627983 */ /* 0x000ee80000100800 */
[----:B0-----:R-:W0:Y:S02]  /*49e0*/  SHFL.DOWN P3, R3, R0, 0x1, 0x1f ;  /* 0x08201f0000037f89 */ /* 0x001e240000060000 */
[----:B0-----:R-:W-:-:S05]  /*49f0*/  @P3 FADD R3, R0, R3 ;  /* 0x0000000300033221 */ /* 0x001fca0000000000 */
[----:B------:R-:W0:Y:S02]  /*4a00*/  SHFL.DOWN P3, R2, R3, 0x2, 0x1f ;  /* 0x08401f0003027f89 */ /* 0x000e240000060000 */
[----:B0-----:R-:W-:-:S05]  /*4a10*/  @P3 FADD R2, R3, R2 ;  /* 0x0000000203023221 */ /* 0x001fca0000000000 */
[----:B------:R-:W0:Y:S01]  /*4a20*/  SHFL.DOWN P3, R5, R2, 0x4, 0x1f ;  /* 0x08801f0002057f89 */ /* 0x000e220000060000 */
[----:B------:R-:W4:Y:S01]  /*4a30*/  S2R R99, SR_LANEID ;  /* 0x0000000000637919 */ /* 0x000f220000000000 */
[----:B0-----:R-:W-:-:S05]  /*4a40*/  @P3 FADD R5, R2, R5 ;  /* 0x0000000502053221 */ /* 0x001fca0000000000 */
[----:B------:R-:W0:Y:S01]  /*4a50*/  SHFL.DOWN P3, R4, R5, 0x8, 0x1f ;  /* 0x09001f0005047f89 */ /* 0x000e220000060000 */
[----:B----4-:R-:W-:Y:S01]  /*4a60*/  ISETP.NE.AND P4, PT, R99, RZ, PT ;  /* 0x000000ff6300720c */ /* 0x010fe20003f85270 */
[----:B0-----:R-:W-:-:S05]  /*4a70*/  @P3 FADD R4, R5, R4 ;  /* 0x0000000405043221 */ /* 0x001fca0000000000 */
[----:B------:R-:W0:Y:S01]  /*4a80*/  SHFL.DOWN P3, R7, R4, 0x10, 0x1f ;  /* 0x0a001f0004077f89 */ /* 0x000e220000060000 */
[----:B------:R-:W-:Y:S01]  /*4a90*/  FFMA.FTZ R3, R32, R96, R152 ;  /* 0x0000006020037223 */ /* 0x000fe20000010098 */
[----:B------:R-:W-:Y:S01]  /*4aa0*/  FFMA.FTZ R2, R31, R95, R153 ;  /* 0x0000005f1f027223 */ /* 0x000fe20000010099 */
[----:B------:R-:W-:Y:S01]  /*4ab0*/  FFMA.FTZ R5, R30, R94, R154 ;  /* 0x0000005e1e057223 */ /* 0x000fe2000001009a */
[----:B------:R-:W-:Y:S01]  /*4ac0*/  FFMA.FTZ R0, R29, R93, R155 ;  /* 0x0000005d1d007223 */ /* 0x000fe2000001009b */
[----:B------:R-:W-:Y:S01]  /*4ad0*/  FADD.FTZ R52, R3, R52 ;  /* 0x0000003403347221 */ /* 0x000fe20000010000 */
[----:B------:R-:W-:Y:S01]  /*4ae0*/  FFMA.FTZ R3, R28, R92, R156 ;  /* 0x0000005c1c037223 */ /* 0x000fe2000001009c */
[----:B------:R-:W-:Y:S01]  /*4af0*/  FADD.FTZ R59, R2, R59 ;  /* 0x0000003b023b7221 */ /* 0x000fe20000010000 */
[----:B------:R-:W-:Y:S01]  /*4b00*/  FADD.FTZ R58, R5, R58 ;  /* 0x0000003a053a7221 */ /* 0x000fe20000010000 */
[----:B------:R-:W-:Y:S01]  /*4b10*/  FADD.FTZ R57, R0, R57 ;  /* 0x0000003900397221 */ /* 0x000fe20000010000 */
[----:B------:R-:W-:Y:S01]  /*4b20*/  FADD.FTZ R56, R3, R56 ;  /* 0x0000003803387221 */ /* 0x000fe20000010000 */
        /* <DEDUP_REMOVED lines=8> */
[----:B------:R-:W-:Y:S01]  /*4bb0*/  FFMA.FTZ R2, R23, R87, R161 ;  /* 0x0000005717027223 */ /* 0x000fe200000100a1 */
[----:B0-----:R-:W-:Y:S01]  /*4bc0*/  @P3 FADD R7, R4, R7 ;  /* 0x0000000704073221 */ /* 0x001fe20000000000 */
[----:B------:R-:W-:Y:S01]  /*4bd0*/  FFMA.FTZ R5, R22, R86, R162 ;  /* 0x0000005616057223 */ /* 0x000fe200000100a2 */
[----:B------:R-:W-:Y:S01]  /*4be0*/  FFMA.FTZ R0, R21, R85, R163 ;  /* 0x0000005515007223 */ /* 0x000fe200000100a3 */
[----:B------:R-:W-:Y:S01]  /*4bf0*/  FFMA.FTZ R3, R20, R84, R164 ;  /* 0x0000005414037223 */ /* 0x000fe200000100a4 */
[----:B------:R-:W-:Y:S01]  /*4c00*/  BSSY.RECONVERGENT B0, `(.L_x_2907) ;  /* 0x0000027000007945 */ /* 0x000fe20003800200 */
[----:B------:R-:W-:Y:S01]  /*4c10*/  FFMA.FTZ R80, R10, R96, R80 ;  /* 0x000000600a507223 */ /* 0x000fe20000010050 */
[----:B------:R-:W-:Y:S01]  /*4c20*/  FADD.FTZ R54, R135, R54 ;  /* 0x0000003687367221 */ /* 0x000fe20000010000 */
[----:B------:R-:W-:Y:S01]  /*4c30*/  FFMA.FTZ R79, R11, R95, R79 ;  /* 0x0000005f0b4f7223 */ /* 0x000fe2000001004f */
[----:B------:R-:W-:Y:S01]  /*4c40*/  FADD.FTZ R53, R136, R53 ;  /* 0x0000003588357221 */ /* 0x000fe20000010000 */
        /* <DEDUP_REMOVED lines=12> */
[----:B-----5:R-:W-:-:S02]  /*4d10*/  MOV R99, R6 ;  /* 0x0000000600637202 */ /* 0x020fc40000000f00 */
[----:B------:R-:W-:-:S04]  /*4d20*/  @!P4 SHF.R.U32.HI R6, RZ, 0x3, R118 ;  /* 0x00000003ff06c819 */ /* 0x000fc80000011676 */
[----:B------:R-:W-:-:S04]  /*4d30*/  @!P4 LOP3.LUT R6, R6, 0x7c, RZ, 0xc0, !PT ;  /* 0x0000007c0606c812 */ /* 0x000fc800078ec0ff */
[----:B------:R-:W-:Y:S01]  /*4d40*/  @!P4 IADD3 R6, PT, PT, R117, R6, RZ ;  /* 0x000000067506c210 */ /* 0x000fe20007ffe0ff */
[----:B------:R-:W-:-:S04]  /*4d50*/  FFMA.FTZ R71, R99, R87, R71 ;  /* 0x0000005763477223 */ /* 0x000fc80000010047 */
[----:B------:R0:W-:Y:S01]  /*4d60*/  @!P4 STS [R6+0x8404], R7 ;  /* 0x008404070600c388 */ /* 0x0001e20000000800 */
[----:B---3--:R-:W-:Y:S01]  /*4d70*/  FFMA.FTZ R70, R98, R86, R70 ;  /* 0x0000005662467223 */ /* 0x008fe20000010046 */
[----:B--2---:R-:W-:Y:S01]  /*4d80*/  FFMA.FTZ R69, R97, R85, R69 ;  /* 0x0000005561457223 */ /* 0x004fe20000010045 */
[----:B------:R-:W-:Y:S06]  /*4d90*/  BAR.SYNC.DEFER_BLOCKING 0x0 ;  /* 0x0000000000007b1d */ /* 0x000fec0000010000 */
[----:B------:R-:W-:Y:S05]  /*4da0*/  @P2 BRA `(.L_x_2908) ;  /* 0x0000000000302947 */ /* 0x000fea0003800000 */
[----:B------:R-:W-:Y:S01]  /*4db0*/  UISETP.NE.AND UP0, UPT, UR10, UR46, UPT ;  /* 0x0000002e0a00728c */ /* 0x000fe2000bf05270 */
[----:B------:R-:W2:Y:S01]  /*4dc0*/  LDS.64 R2, [R117+0x8408] ;  /* 0x0084080075027984 */ /* 0x000ea20000000a00 */
[----:B------:R-:W-:-:S03]  /*4dd0*/  MOV R0, UR8 ;  /* 0x0000000800007c02 */ /* 0x000fc60008000f00 */
[----:B------:R-:W3:Y:S01]  /*4de0*/  LDS R5, [R117+0x8410] ;  /* 0x0084100075057984 */ /* 0x000ee20000000800 */
[----:B------:R-:W-:Y:S02]  /*4df0*/  PLOP3.LUT P2, PT, PT, PT, UP0, 0x80, 0x8 ;  /* 0x000000000008781c */ /* 0x000fe40003f4f008 */
[----:B------:R-:W-:-:S11]  /*4e00*/  LEA R85, R0, R117, 0x2 ;  /* 0x0000007500557211 */ /* 0x000fd600078e10ff */
[----:B------:R-:W4:Y:S01]  /*4e10*/  @P2 LDS R87, [R85+0xa050] ;  /* 0x00a0500055572984 */ /* 0x000f220000000800 */
[----:B--2---:R-:W-:-:S04]  /*4e20*/  FADD.FTZ R2, R7, R2 ;  /* 0x0000000207027221 */ /* 0x004fc80000010000 */
[----:B------:R-:W-:-:S04]  /*4e30*/  FADD.FTZ R2, R3, R2 ;  /* 0x0000000203027221 */ /* 0x000fc80000010000 */
[----:B---3--:R-:W-:-:S04]  /*4e40*/  FADD.FTZ R2, R2, R5 ;  /* 0x0000000502027221 */ /* 0x008fc80000010000 */
[----:B----4-:R-:W-:-:S05]  /*4e50*/  @P2 FADD.FTZ R2, R2, R87 ;  /* 0x0000005702022221 */ /* 0x010fca0000010000 */
[----:B------:R2:W-:Y:S02]  /*4e60*/  STS [R85+0xa050], R2 ;  /* 0x00a0500255007388 */ /* 0x0005e40000000800 */
.L_x_2908:
[----:B------:R-:W-:Y:S05]  /*4e70*/  BSYNC.RECONVERGENT B0 ;  /* 0x0000000000007941 */ /* 0x000fea0003800200 */
.L_x_2907:
[----:B------:R-:W-:-:S04]  /*4e80*/  UIADD3 UR8, UPT, UPT, UR8, 0x1, URZ ;  /* 0x0000000108087890 */ /* 0x000fc8000fffe0ff */
[----:B------:R-:W-:-:S09]  /*4e90*/  UISETP.GE.AND UP0, UPT, UR8, UR47, UPT ;  /* 0x0000002f0800728c */ /* 0x000fd2000bf06270 */
[----:B------:R-:W-:Y:S05]  /*4ea0*/  BRA.U !UP0, `(.L_x_2909) ;  /* 0xffffffc508307547 */ /* 0x000fea000b83ffff */
.L_x_2864:
[----:B------:R-:W3:Y:S01]  /*4eb0*/  LDL.LU R4, [R1+0x4c] ;  /* 0x00004c0001047983 */ /* 0x000ee20000300800 */
[----:B------:R-:W4:Y:S01]  /*4ec0*/  S2UR UR34, SR_CTAID.X ;  /* 0x00000000002279c3 */ /* 0x000f220000002500 */
[----:B------:R-:W4:Y:S07]  /*4ed0*/  LDCU.64 UR28, c[0x0][0x4f8] ;  /* 0x00009f00ff1c77ac */ /* 0x000f2e0008000a00 */
[----:B------:R-:W-:Y:S01]  /*4ee0*/  BAR.SYNC.DEFER_BLOCKING 0x0 ;  /* 0x0000000000007b1d */ /* 0x000fe20000010000 */
[----:B------:R-:W-:-:S02]  /*4ef0*/  UIADD3 UR21, UPT, UPT, UR10, -0x1, URZ ;  /* 0xffffffff0a157890 */ /* 0x000fc4000fffe0ff */
[----:B------:R-:W-:-:S05]  /*4f00*/  UIADD3 UR19, UP1, UPT, UR19, -0x2000, URZ ;  /* 0xffffe00013137890 */ /* 0x000fca000ff3e0ff */
[----:B------:R-:W5:Y:S01]  /*4f10*/  S2UR UR8, SR_CTAID.Y ;  /* 0x00000000000879c3 */ /* 0x000f620000002600 */
[----:B------:R-:W5:Y:S01]  /*4f20*/  LDCU.64 UR30, c[0x0][0x500] ;  /* 0x0000a000ff1e77ac */ /* 0x000f620008000a00 */
[----:B0-----:R-:W0:Y:S01]  /*4f30*/  S2R R6, SR_TID.X ;  /* 0x0000000000067919 */ /* 0x001e220000002100 */
[----:B------:R-:W-:Y:S01]  /*4f40*/  USHF.L.U32 UR26, UR21, 0xb, URZ ;  /* 0x0000000b151a7899 */ /* 0x000fe200080006ff */
[----:B------:R-:W1:Y:S03]  /*4f50*/  LDCU.64 UR32, c[0x0][0x550] ;  /* 0x0000aa00ff2077ac */ /* 0x000e660008000a00 */
[----:B------:R-:W-:Y:S02]  /*4f60*/  USHF.R.S32.HI UR27, URZ, 0x1f, UR26 ;  /* 0x0000001fff1b7899 */ /* 0x000fe4000801141a */
[----:B------:R-:W-:Y:S02]  /*4f70*/  UIADD3 UR16, UP2, UPT, UR16, -0x2000, URZ ;  /* 0xffffe00010107890 */ /* 0x000fe4000ff5e0ff */
[----:B----4-:R-:W-:-:S02]  /*4f80*/  UIMAD.WIDE.U32 UR22, UR34, UR28, UR26 ;  /* 0x0000001c221672a5 */ /* 0x010fc4000f8e001a */
[----:B------:R-:W-:Y:S01]  /*4f90*/  UIADD3 UR13, UP3, UPT, UR13, -0x2000, URZ ;  /* 0xffffe0000d0d7890 */ /* 0x000fe2000ff7e0ff */
[----:B------:R-:W-:Y:S01]  /*4fa0*/  STS.128 [R19], R68 ;  /* 0x0000004413007388 */ /* 0x000fe20000000c00 */
[----:B------:R-:W-:Y:S02]  /*4fb0*/  UIMAD UR23, UR34, UR29, UR23 ;  /* 0x0000001d221772a4 */ /* 0x000fe4000f8e0217 */
[----:B------:R-:W-:Y:S01]  /*4fc0*/  UIADD3 UR11, UP4, UPT, UR11, -0x2000, URZ ;  /* 0xffffe0000b0b7890 */ /* 0x000fe2000ff9e0ff */
[----:B------:R-:W-:Y:S01]  /*4fd0*/  STS.128 [R19+0x10], R72 ;  /* 0x0000104813007388 */ /* 0x000fe20000000c00 */
[----:B------:R-:W-:Y:S02]  /*4fe0*/  UIADD3.X UR18, UPT, UPT, UR18, -0x1, URZ, UP1, !UPT ;  /* 0xffffffff12127890 */ /* 0x000fe40008ffe4ff */
[----:B-----5:R-:W-:Y:S01]  /*4ff0*/  UIMAD UR28, UR8, UR31, URZ ;  /* 0x0000001f081c72a4 */ /* 0x020fe2000f8e02ff */
[----:B------:R-:W-:Y:S01]  /*5000*/  STS.128 [R19+0x20], R76 ;  /* 0x0000204c13007388 */ /* 0x000fe20000000c00 */
[----:B------:R-:W-:Y:S01]  /*5010*/  UIMAD.WIDE.U32 UR22, UR8, UR30, UR22 ;  /* 0x0000001e081672a5 */ /* 0x000fe2000f8e0016 */
[----:B------:R-:W4:Y:S02]  /*5020*/  LDCU.64 UR30, c[0x0][0x560] ;  /* 0x0000ac00ff1e77ac */ /* 0x000f240008000a00 */
[----:B------:R-:W-:Y:S01]  /*5030*/  STS.128 [R19+0x30], R80 ;  /* 0x0000305013007388 */ /* 0x000fe20000000c00 */
[----:B------:R-:W-:-:S03]  /*5040*/  NOP ;  /* 0x0000000000007918 */ /* 0x000fc60000000000 */
[----:B------:R-:W5:Y:S01]  /*5050*/  LDS.128 R12, [R116] ;  /* 0x00000000740c7984 */ /* 0x000f620000000c00 */
[----:B------:R-:W-:Y:S01]  /*5060*/  UIADD3 UR28, UPT, UPT, UR23, UR28, URZ ;  /* 0x0000001c171c7290 */ /* 0x000fe2000fffe0ff */
[C---:B0-----:R-:W-:Y:S01]  /*5070*/  SHF.L.U32 R5, R6.reuse, 0x2, RZ ;  /* 0x0000000206057819 */ /* 0x041fe200000006ff */
[----:B-1----:R-:W-:Y:S01]  /*5080*/  ULEA UR23, UP0, UR22, UR32, 0x2 ;  /* 0x0000002016177291 */ /* 0x002fe2000f8010ff */
[----:B------:R-:W0:Y:S01]  /*5090*/  LDS.128 R20, [R116+0x200] ;  /* 0x0002000074147984 */ /* 0x000e220000000c00 */
[----:B------:R-:W-:Y:S01]  /*50a0*/  LOP3.LUT R0, R6, 0x1f, RZ, 0xc0, !PT ;  /* 0x0000001f06007812 */ /* 0x000fe200078ec0ff */
[----:B------:R-:W-:Y:S01]  /*50b0*/  UIADD3.X UR15, UPT, UPT, UR15, -0x1, URZ, UP2, !UPT ;  /* 0xffffffff0f0f7890 */ /* 0x000fe200097fe4ff */
[----:B------:R-:W-:Y:S01]  /*50c0*/  LOP3.LUT R5, R5, 0xf80, RZ, 0xc0, !PT ;  /* 0x00000f8005057812 */ /* 0x000fe200078ec0ff */
[----:B------:R-:W1:Y:S01]  /*50d0*/  LDS.128 R24, [R116+0x400] ;  /* 0x0004000074187984 */ /* 0x000e620000000c00 */
[----:B------:R-:W-:Y:S01]  /*50e0*/  ULEA.HI.X UR22, UR22, UR33, UR28, 0x2, UP0 ;  /* 0x0000002116167291 */ /* 0x000fe200080f141c */
[----:B--2---:R-:W-:Y:S01]  /*50f0*/  MOV R2, UR23 ;  /* 0x0000001700027c02 */ /* 0x004fe20008000f00 */
[----:B------:R-:W-:Y:S01]  /*5100*/  UIADD3.X UR17, UPT, UPT, UR17, -0x1, URZ, UP3, !UPT ;  /* 0xffffffff11117890 */ /* 0x000fe20009ffe4ff */
[----:B------:R-:W2:Y:S01]  /*5110*/  LDS.128 R28, [R116+0x600] ;  /* 0x00060000741c7984 */ /* 0x000ea20000000c00 */
[----:B------:R-:W-:Y:S01]  /*5120*/  LOP3.LUT R7, R5, R0, RZ, 0xfc, !PT ;  /* 0x0000000005077212 */ /* 0x000fe200078efcff */
[----:B------:R-:W4:Y:S01]  /*5130*/  LDCU.64 UR28, c[0x0][0x520] ;  /* 0x0000a400ff1c77ac */ /* 0x000f220008000a00 */
[----:B------:R-:W-:Y:S01]  /*5140*/  MOV R3, UR22 ;  /* 0x0000001600037c02 */ /* 0x000fe20008000f00 */
[----:B------:R-:W-:-:S02]  /*5150*/  UIADD3.X UR12, UPT, UPT, UR12, -0x1, URZ, UP4, !UPT ;  /* 0xffffffff0c0c7890 */ /* 0x000fc4000a7fe4ff */
[----:B------:R-:W-:Y:S02]  /*5160*/  IMAD.WIDE.U32 R2, R7, 0x10, R2 ;  /* 0x0000001007027825 */ /* 0x000fe400078e0002 */
[----:B------:R-:W4:Y:S02]  /*5170*/  LDCU.64 UR22, c[0x0][0x518] ;  /* 0x0000a300ff1677ac */ /* 0x000f240008000a00 */
[----:B----4-:R-:W-:Y:S01]  /*5180*/  UIMAD.WIDE.U32 UR26, UR34, UR22, UR26 ;  /* 0x00000016221a72a5 */ /* 0x010fe2000f8e001a */
[----:B-----5:R-:W-:Y:S03]  /*5190*/  STG.E.128 desc[UR24][R2.64], R12 ;  /* 0x0000000c02007986 */ /* 0x020fe6000c101d18 */
[----:B------:R-:W-:Y:S01]  /*51a0*/  UIMAD UR23, UR34, UR23, UR27 ;  /* 0x00000017221772a4 */ /* 0x000fe2000f8e021b */
[----:B0-----:R-:W-:Y:S01]  /*51b0*/  STG.E.128 desc[UR24][R2.64+0x200], R20 ;  /* 0x0002001402007986 */ /* 0x001fe2000c101d18 */
[----:B------:R-:W-:Y:S01]  /*51c0*/  UIMAD UR27, UR8, UR29, URZ ;  /* 0x0000001d081b72a4 */ /* 0x000fe2000f8e02ff */
[----:B------:R-:W-:-:S02]  /*51d0*/  UMOV UR22, UR26 ;  /* 0x0000001a00167c82 */ /* 0x000fc40008000000 */
[----:B-1----:R-:W-:Y:S01]  /*51e0*/  STG.E.128 desc[UR24][R2.64+0x400], R24 ;  /* 0x0004001802007986 */ /* 0x002fe2000c101d18 */
[----:B------:R-:W-:-:S03]  /*51f0*/  UIMAD.WIDE.U32 UR22, UR8, UR28, UR22 ;  /* 0x0000001c081672a5 */ /* 0x000fc6000f8e0016 */
[----:B--2---:R0:W-:Y:S01]  /*5200*/  STG.E.128 desc[UR24][R2.64+0x600], R28 ;  /* 0x0006001c02007986 */ /* 0x0041e2000c101d18 */
        /* <DEDUP_REMOVED lines=16> */
[----:B------:R-:W4:Y:S04]  /*5310*/  LDS.128 R24, [R116+0x400] ;  /* 0x0004000074187984 */ /* 0x000f280000000c00 */
[----:B------:R-:W5:Y:S01]  /*5320*/  LDS.128 R28, [R116+0x600] ;  /* 0x00060000741c7984 */ /* 0x000f620000000c00 */
[----:B---3--:R-:W-:-:S04]  /*5330*/  FADD.FTZ R4, R4, R64 ;  /* 0x0000004004047221 */ /* 0x008fc80000010000 */
        /* <DEDUP_REMOVED lines=13> */
[----:B----4-:R-:W-:Y:S03]  /*5410*/  STG.E.128 desc[UR24][R2.64+0x400], R24 ;  /* 0x0004001802007986 */ /* 0x010fe6000c101d18 */
        /* <DEDUP_REMOVED lines=9> */
.L_x_2863:
        /* <DEDUP_REMOVED lines=36> */
[----:B------:R-:W3:Y:S01]  /*56f0*/  LDS R5, [UR4+0x8410] ;  /* 0x00841004ff057984 */ /* 0x000ee20008000800 */
[----:B------:R-:W-:-:S04]  /*5700*/  ULEA UR4, UP0, UR8, UR6, 0x2 ;  /* 0x0000000608047291 */ /* 0x000fc8000f8010ff */
[----:B------:R-:W-:Y:S01]  /*5710*/  ULEA.HI.X UR5, UR8, UR7, URZ, 0x2, UP0 ;  /* 0x0000000708057291 */ /* 0x000fe200080f14ff */
[----:B-1----:R-:W-:-:S04]  /*5720*/  FADD.FTZ R2, R4, R2 ;  /* 0x0000000204027221 */ /* 0x002fc80000010000 */
[----:B------:R-:W-:Y:S01]  /*5730*/  FADD.FTZ R0, R3, R2 ;  /* 0x0000000203007221 */ /* 0x000fe20000010000 */
[----:B------:R-:W-:Y:S02]  /*5740*/  MOV R2, UR4 ;  /* 0x0000000400027c02 */ /* 0x000fe40008000f00 */
[----:B------:R-:W-:Y:S01]  /*5750*/  MOV R3, UR5 ;  /* 0x0000000500037c02 */ /* 0x000fe20008000f00 */
[----:B---3--:R-:W-:-:S05]  /*5760*/  FADD.FTZ R5, R0, R5 ;  /* 0x0000000500057221 */ /* 0x008fca0000010000 */
[----:B------:R1:W-:Y:S02]  /*5770*/  REDG.E.ADD.F32.FTZ.RN.STRONG.GPU desc[UR24][R2.64], R5 ;  /* 0x00000005020079a6 */ /* 0x0003e4000c12f318 */
.L_x_2912:
[----:B------:R-:W-:Y:S05]  /*5780*/  BSYNC.RECONVERGENT B0 ;  /* 0x0000000000007941 */ /* 0x000fea0003800200 */
.L_x_2911:
        /* <DEDUP_REMOVED lines=43> */
.L_x_2914:
[----:B------:R-:W-:Y:S05]  /*5a40*/  BSYNC.RECONVERGENT B0 ;  /* 0x0000000000007941 */ /* 0x000fea0003800200 */
.L_x_2913:
[----:B------:R-:W-:Y:S05]  /*5a50*/  @P0 EXIT ;  /* 0x000000000000094d */ /* 0x000fea0003800000 */
[----:B------:R-:W2:Y:S01]  /*5a60*/  S2UR UR9, SR_CgaCtaId ;  /* 0x00000000000979c3 */ /* 0x000ea20000008800 */
[----:B------:R-:W3:Y:S01]  /*5a70*/  LDCU.64 UR6, c[0x0][0x4a8] ;  /* 0x00009500ff0677ac */ /* 0x000ee20008000a00 */
[----:B0-----:R-:W-:Y:S01]  /*5a80*/  MOV R7, R9 ;  /* 0x0000000900077202 */ /* 0x001fe20000000f00 */
[----:B------:R-:W0:Y:S01]  /*5a90*/  LDCU UR10, c[0x0][0x360] ;  /* 0x00006c00ff0a77ac */ /* 0x000e220008000800 */
[----:B------:R-:W4:Y:S01]  /*5aa0*/  LDCU.64 UR12, c[0x0][0x4b0] ;  /* 0x00009600ff0c77ac */ /* 0x000f220008000a00 */
[----:B------:R-:W0:Y:S01]  /*5ab0*/  LDCU.64 UR14, c[0x0][0x530] ;  /* 0x0000a600ff0e77ac */ /* 0x000e220008000a00 */
[----:B---3--:R-:W-:-:S03]  /*5ac0*/  UIMAD.WIDE.U32 UR4, UR8, UR6, URZ ;  /* 0x00000006080472a5 */ /* 0x008fc6000f8e00ff */
[----:B------:R-:W-:Y:S01]  /*5ad0*/  UMOV UR6, 0x400 ;  /* 0x0000040000067882 */ /* 0x000fe20000000000 */
[----:B------:R-:W-:Y:S02]  /*5ae0*/  UIMAD UR8, UR8, UR7, UR5 ;  /* 0x00000007080872a4 */ /* 0x000fe4000f8e0205 */
[----:B0-2-4-:R-:W-:-:S12]  /*5af0*/  ULEA UR6, UR9, UR6, 0x18 ;  /* 0x0000000609067291 */ /* 0x015fd8000f8ec0ff */
.L_x_2915:
[C---:B------:R-:W-:Y:S02]  /*5b00*/  LEA R0, R7.reuse, UR6, 0x2 ;  /* 0x0000000607007c11 */ /* 0x040fe4000f8e10ff */
[----:B-1----:R-:W-:Y:S02]  /*5b10*/  SHF.R.S32.HI R2, RZ, 0x1f, R7 ;  /* 0x0000001fff027819 */ /* 0x002fe40000011407 */
[----:B0-----:R-:W-:Y:S01]  /*5b20*/  MOV R4, UR4 ;  /* 0x0000000400047c02 */ /* 0x001fe20008000f00 */
[----:B------:R-:W0:Y:S01]  /*5b30*/  LDS R9, [R0+0xa050] ;  /* 0x00a0500000097984 */ /* 0x000e220000000800 */
[----:B------:R-:W-:Y:S01]  /*5b40*/  MOV R3, UR8 ;  /* 0x0000000800037c02 */ /* 0x000fe20008000f00 */
[----:B------:R-:W-:Y:S01]  /*5b50*/  IMAD R6, R2, UR12, RZ ;  /* 0x0000000c02067c24 */ /* 0x000fe2000f8e02ff */
        /* <DEDUP_REMOVED lines=12> */
.L_x_2869:
[----:B------:R-:W-:Y:S01]  /*5c20*/  HFMA2 R129, -RZ, RZ, 0, 5.9604644775390625e-08 ;  /* 0x00000001ff817431 */ /* 0x000fe200000001ff */
[----:B------:R-:W-:Y:S02]  /*5c30*/  MOV R165, R118 ;  /* 0x0000007600a57202 */ /* 0x000fe40000000f00 */
[----:B------:R-:W-:Y:S02]  /*5c40*/  MOV R128, RZ ;  /* 0x000000ff00807202 */ /* 0x000fe40000000f00 */
[----:B------:R-:W-:-:S07]  /*5c50*/  MOV R154, 0xffffffff ;  /* 0xffffffff009a7802 */ /* 0x000fce0000000f00 */
[----:B01---5:R-:W-:Y:S05]  /*5c60*/  WARPSYNC.COLLECTIVE R154, `(.L_x_2916) ;  /* 0x000000009a087348 */ /* 0x023fea0003c00000 */
[----:B------:R2:W3:Y:S02]  /*5c70*/  SHFL.UP P6, R164, R165, R129, R128 ;  /* 0x04000081a5a47389 */ /* 0x0004e400000c0080 */
[----:B0123-5:R-:W-:Y:S05]  /*5c80*/  ENDCOLLECTIVE ;  /* 0x000000000000791b */ /* 0x02ffea0003800000 */
.L_x_2916:
[----:B------:R-:W-:Y:S02]  /*5c90*/  MOV R165, R153 ;  /* 0x0000009900a57202 */ /* 0x000fe40000000f00 */
[----:B------:R-:W-:-:S07]  /*5ca0*/  MOV R155, R164 ;  /* 0x000000a4009b7202 */ /* 0x000fce0000000f00 */
[----:B------:R-:W-:Y:S05]  /*5cb0*/  WARPSYNC.COLLECTIVE R154, `(.L_x_2917) ;  /* 0x000000009a087348 */ /* 0x000fea0003c00000 */
[----:B------:R0:W1:Y:S02]  /*5cc0*/  SHFL.UP P6, R164, R165, R129, R128 ;  /* 0x04000081a5a47389 */ /* 0x00006400000c0080 */
[----:B01----:R-:W-:Y:S05]  /*5cd0*/  ENDCOLLECTIVE ;  /* 0x000000000000791b */ /* 0x003fea0003800000 */
.L_x_2917:
        /* <DEDUP_REMOVED lines=10> */
.L_x_2918:
[----:B------:R-:W-:Y:S02]  /*5d80*/  MOV R165, R155 ;  /* 0x0000009b00a57202 */ /* 0x000fe40000000f00 */
[----:B------:R-:W-:-:S07]  /*5d90*/  MOV R153, R164 ;  /* 0x000000a400997202 */ /* 0x000fce0000000f00 */
[----:B------:R-:W-:Y:S05]  /*5da0*/  WARPSYNC.COLLECTIVE R154, `(.L_x_2919) ;  /* 0x000000009a087348 */ /* 0x000fea0003c00000 */
[----:B------:R0:W1:Y:S02]  /*5db0*/  SHFL.UP P6, R164, R165, R129, R128 ;  /* 0x04000081a5a47389 */ /* 0x00006400000c0080 */
[----:B01----:R-:W-:Y:S05]  /*5dc0*/  ENDCOLLECTIVE ;  /* 0x000000000000791b */ /* 0x003fea0003800000 */
.L_x_2919:
        /* <DEDUP_REMOVED lines=10> */
.L_x_2920:
[----:B------:R-:W-:Y:S02]  /*5e70*/  MOV R165, R155 ;  /* 0x0000009b00a57202 */ /* 0x000fe40000000f00 */
[----:B------:R-:W-:-:S07]  /*5e80*/  MOV R153, R164 ;  /* 0x000000a400997202 */ /* 0x000fce0000000f00 */
[----:B------:R-:W-:Y:S05]  /*5e90*/  WARPSYNC.COLLECTIVE R154, `(.L_x_2921) ;  /* 0x000000009a087348 */ /* 0x000fea0003c00000 */
[----:B------:R0:W1:Y:S02]  /*5ea0*/  SHFL.UP P6, R164, R165, R129, R128 ;  /* 0x04000081a5a47389 */ /* 0x00006400000c0080 */
[----:B01----:R-:W-:Y:S05]  /*5eb0*/  ENDCOLLECTIVE ;  /* 0x000000000000791b */ /* 0x003fea0003800000 */
.L_x_2921:
        /* <DEDUP_REMOVED lines=10> */
.L_x_2922:
[----:B------:R-:W-:Y:S02]  /*5f60*/  MOV R165, R155 ;  /* 0x0000009b00a57202 */ /* 0x000fe40000000f00 */
[----:B------:R-:W-:-:S07]  /*5f70*/  MOV R153, R164 ;  /* 0x000000a400997202 */ /* 0x000fce0000000f00 */
[----:B------:R-:W-:Y:S05]  /*5f80*/  WARPSYNC.COLLECTIVE R154, `(.L_x_2923) ;  /* 0x000000009a087348 */ /* 0x000fea0003c00000 */
[----:B------:R0:W1:Y:S02]  /*5f90*/  SHFL.UP P6, R164, R165, R129, R128 ;  /* 0x04000081a5a47389 */ /* 0x00006400000c0080 */
[----:B01----:R-:W-:Y:S05]  /*5fa0*/  ENDCOLLECTIVE ;  /* 0x000000000000791b */ /* 0x003fea0003800000 */
.L_x_2923:
        /* <DEDUP_REMOVED lines=10> */
.L_x_2924:
[----:B------:R-:W-:Y:S02]  /*6050*/  MOV R165, R155 ;  /* 0x0000009b00a57202 */ /* 0x000fe40000000f00 */
[----:B------:R-:W-:-:S07]  /*6060*/  MOV R153, R164 ;  /* 0x000000a400997202 */ /* 0x000fce0000000f00 */
[----:B------:R-:W-:Y:S05]  /*6070*/  WARPSYNC.COLLECTIVE R154, `(.L_x_2925) ;  /* 0x000000009a087348 */ /* 0x000fea0003c00000 */
[----:B------:R0:W1:Y:S02]  /*6080*/  SHFL.UP P6, R164, R165, R129, R128 ;  /* 0x04000081a5a47389 */ /* 0x00006400000c0080 */
[----:B01----:R-:W-:Y:S05]  /*6090*/  ENDCOLLECTIVE ;  /* 0x000000000000791b */ /* 0x003fea0003800000 */
.L_x_2925:
[----:B------:R-:W-:Y:S01]  /*60a0*/  MOV R128, R164 ;  /* 0x000000a400807202 */ /* 0x000fe20000000f00 */
[----:B------:R-:W-:Y:S06]  /*60b0*/  BRA `(.L_x_2926) ;  /* 0xffffffc000d87947 */ /* 0x000fec000383ffff */
.L_x_2870:
[----:B------:R-:W-:Y:S01]  /*60c0*/  HFMA2 R129, -RZ, RZ, 0, 1.847743988037109375e-06 ;  /* 0x0000001fff817431 */ /* 0x000fe200000001ff */
[----:B------:R-:W-:Y:S01]  /*60d0*/  BSSY B0, `(.L_x_2927) ;  /* 0x0000007000007945 */ /* 0x000fe20003800000 */
[----:B------:R-:W-:Y:S02]  /*60e0*/  MOV R153, R118 ;  /* 0x0000007600997202 */ /* 0x000fe40000000f00 */
[----:B------:R-:W-:Y:S02]  /*60f0*/  MOV R128, 0x1f ;  /* 0x0000001f00807802 */ /* 0x000fe40000000f00 */
[----:B------:R-:W-:-:S07]  /*6100*/  MOV R154, 0xffffffff ;  /* 0xffffffff009a7802 */ /* 0x000fce0000000f00 */
[----:B01---5:R-:W-:Y:S05]  /*6110*/  WARPSYNC.COLLECTIVE R154, `(.L_x_2928) ;  /* 0x000000009a087348 */ /* 0x023fea0003c00000 */
[----:B------:R2:W3:Y:S02]  /*6120*/  SHFL.IDX P2, R155, R153, R129, R128 ;  /* 0x00000081999b7389 */ /* 0x0004e40000040080 */
[----:B0123-5:R-:W-:Y:S05]  /*6130*/  ENDCOLLECTIVE ;  /* 0x000000000000791b */ /* 0x02ffea0003800000 */
.L_x_2928:
[----:B------:R-:W-:Y:S05]  /*6140*/  BSYNC B0 ;  /* 0x0000000000007941 */ /* 0x000fea0003800000 */
.L_x_2927:
[----:B------:R-:W-:Y:S05]  /*6150*/  BRA `(.L_x_2929) ;  /* 0xffffffc000c87947 */ /* 0x000fea000383ffff */
.L_x_2871:
        /* <DEDUP_REMOVED lines=8> */
.L_x_2931:
[----:B------:R-:W-:Y:S05]  /*61e0*/  BSYNC B0 ;  /* 0x0000000000007941 */ /* 0x000fea0003800000 */
.L_x_2930:
[----:B------:R-:W-:Y:S05]  /*61f0*/  BRA `(.L_x_2932) ;  /* 0xffffffc000a87947 */ /* 0x000fea000383ffff */
.L_x_2872:
[----:B------:R-:W-:Y:S01]  /*6200*/  HFMA2 R129, -RZ, RZ, 0, 5.9604644775390625e-08 ;  /* 0x00000001ff817431 */ /* 0x000fe200000001ff */
[----:B------:R-:W-:Y:S01]  /*6210*/  BSSY B0, `(.L_x_2933) ;  /* 0x0000007000007945 */ /* 0x000fe20003800000 */
[----:B------:R-:W-:Y:S02]  /*6220*/  MOV R165, R118 ;  /* 0x0000007600a57202 */ /* 0x000fe40000000f00 */
[----:B------:R-:W-:Y:S02]  /*6230*/  MOV R128, RZ ;  /* 0x000000ff00807202 */ /* 0x000fe40000000f00 */
[----:B------:R-:W-:-:S07]  /*6240*/  MOV R154, 0xffffffff ;  /* 0xffffffff009a7802 */ /* 0x000fce0000000f00 */
[----:B01---5:R-:W-:Y:S05]  /*6250*/  WARPSYNC.COLLECTIVE R154, `(.L_x_2934) ;  /* 0x000000009a087348 */ /* 0x023fea0003c00000 */
[----:B------:R2:W3:Y:S02]  /*6260*/  SHFL.UP P6, R164, R165, R129, R128 ;  /* 0x04000081a5a47389 */ /* 0x0004e400000c0080 */
[----:B0123-5:R-:W-:Y:S05]  /*6270*/  ENDCOLLECTIVE ;  /* 0x000000000000791b */ /* 0x02ffea0003800000 */
.L_x_2934:
[----:B------:R-:W-:Y:S05]  /*6280*/  BSYNC B0 ;  /* 0x0000000000007941 */ /* 0x000fea0003800000 */
.L_x_2933:
        /* <DEDUP_REMOVED lines=9> */
.L_x_2935:
[----:B------:R-:W-:Y:S01]  /*6320*/  HFMA2 R129, -RZ, RZ, 0, 0 ;  /* 0x00000000ff817431 */ /* 0x000fe200000001ff */
[----:B------:R-:W-:-:S07]  /*6330*/  MOV R128, 0x1f ;  /* 0x0000001f00807802 */ /* 0x000fce0000000f00 */
[----:B------:R-:W-:Y:S05]  /*6340*/  WARPSYNC.COLLECTIVE R154, `(.L_x_2936) ;  /* 0x000000009a087348 */ /* 0x000fea0003c00000 */
[----:B------:R0:W1:Y:S02]  /*6350*/  SHFL.IDX P2, R155, R153, R129, R128 ;  /* 0x00000081999b7389 */ /* 0x0000640000040080 */
[----:B01----:R-:W-:Y:S05]  /*6360*/  ENDCOLLECTIVE ;  /* 0x000000000000791b */ /* 0x003fea0003800000 */
.L_x_2936:
[----:B------:R-:W-:Y:S02]  /*6370*/  MOV R163, R164 ;  /* 0x000000a400a37202 */ /* 0x000fe40000000f00 */
[----:B------:R-:W-:Y:S02]  /*6380*/  MOV R153, R107 ;  /* 0x0000006b00997202 */ /* 0x000fe40000000f00 */
[----:B------:R-:W-:-:S07]  /*6390*/  MOV R106, R155 ;  /* 0x0000009b006a7202 */ /* 0x000fce0000000f00 */
[----:B------:R-:W-:Y:S05]  /*63a0*/  WARPSYNC.COLLECTIVE R154, `(.L_x_2937) ;  /* 0x000000009a087348 */ /* 0x000fea0003c00000 */
[----:B------:R0:W1:Y:S02]  /*63b0*/  SHFL.IDX P2, R155, R153, R129, R128 ;  /* 0x00000081999b7389 */ /* 0x0000640000040080 */
[----:B01----:R-:W-:Y:S05]  /*63c0*/  ENDCOLLECTIVE ;  /* 0x000000000000791b */ /* 0x003fea0003800000 */
.L_x_2937:
[----:B------:R-:W-:Y:S01]  /*63d0*/  MOV R107, R155 ;  /* 0x0000009b006b7202 */ /* 0x000fe20000000f00 */
[----:B------:R-:W-:Y:S06]  /*63e0*/  BRA `(.L_x_2938) ;  /* 0xffffffc000447947 */ /* 0x000fec000383ffff */
.L_x_2874:
[----:B------:R-:W-:Y:S01]  /*63f0*/  HFMA2 R128, -RZ, RZ, 0, 5.9604644775390625e-08 ;  /* 0x00000001ff807431 */ /* 0x000fe200000001ff */
[----:B------:R-:W-:Y:S02]  /*6400*/  MOV R165, R163 ;  /* 0x000000a300a57202 */ /* 0x000fe40000000f00 */
[----:B------:R-:W-:Y:S02]  /*6410*/  MOV R129, 0x1f ;  /* 0x0000001f00817802 */ /* 0x000fe40000000f00 */
[----:B------:R-:W-:-:S07]  /*6420*/  MOV R154, 0xffffffff ;  /* 0xffffffff009a7802 */ /* 0x000fce0000000f00 */
[----:B-1----:R-:W-:Y:S05]  /*6430*/  WARPSYNC.COLLECTIVE R154, `(.L_x_2939) ;  /* 0x000000009a087348 */ /* 0x002fea0003c00000 */
[----:B------:R0:W2:Y:S02]  /*6440*/  SHFL.DOWN P2, R155, R165, R128, R129 ;  /* 0x08000080a59b7389 */ /* 0x0000a40000040081 */
[----:B012---:R-:W-:Y:S05]  /*6450*/  ENDCOLLECTIVE ;  /* 0x000000000000791b */ /* 0x007fea0003800000 */
.L_x_2939:
[----:B------:R-:W-:Y:S02]  /*6460*/  MOV R165, R164 ;  /* 0x000000a400a57202 */ /* 0x000fe40000000f00 */
[----:B------:R-:W-:-:S07]  /*6470*/  MOV R153, R155 ;  /* 0x0000009b00997202 */ /* 0x000fce0000000f00 */
[----:B------:R-:W-:Y:S05]  /*6480*/  WARPSYNC.COLLECTIVE R154, `(.L_x_2940) ;  /* 0x000000009a087348 */ /* 0x000fea0003c00000 */
[----:B------:R0:W1:Y:S02]  /*6490*/  SHFL.DOWN P2, R155, R165, R128, R129 ;  /* 0x08000080a59b7389 */ /* 0x0000640000040081 */
[----:B01----:R-:W-:Y:S05]  /*64a0*/  ENDCOLLECTIVE ;  /* 0x000000000000791b */ /* 0x003fea0003800000 */
.L_x_2940:
[----:B------:R-:W-:Y:S01]  /*64b0*/  @P3 FMUL.FTZ R153, R153, R163 ;  /* 0x000000a399993220 */ /* 0x000fe20000410000 */
[----:B------:R-:W-:-:S04]  /*64c0*/  LOP3.LUT R154, R118, 0x1f, RZ, 0xc0, !PT ;  /* 0x0000001f769a7812 */ /* 0x000fc800078ec0ff */
[C---:B------:R-:W-:Y:S02]  /*64d0*/  ISETP.GT.U32.AND P4, PT, R154.reuse, 0x1b, PT ;  /* 0x0000001b9a00780c */ /* 0x040fe40003f84070 */
[C---:B------:R-:W-:Y:S02]  /*64e0*/  ISETP.GT.U32.AND P5, PT, R154.reuse, 0x17, PT ;  /* 0x000000179a00780c */ /* 0x040fe40003fa4070 */
[----:B------:R-:W-:Y:S02]  /*64f0*/  ISETP.GT.U32.AND P6, PT, R154, 0xf, PT ;  /* 0x0000000f9a00780c */ /* 0x000fe40003fc4070 */
[----:B------:R-:W-:-:S05]  /*6500*/  MOV R128, R155 ;  /* 0x0000009b00807202 */ /* 0x000fca0000000f00 */
[----:B------:R-:W-:Y:S01]  /*6510*/  @P3 FFMA.FTZ R128, R163, R128, R164 ;  /* 0x00000080a3803223 */ /* 0x000fe200000100a4 */
[----:B------:R-:W-:-:S04]  /*6520*/  @P3 MOV R163, R153 ;  /* 0x0000009900a33202 */ /* 0x000fc80000000f00 */
[----:B------:R-:W-:Y:S01]  /*6530*/  @P3 MOV R164, R128 ;  /* 0x0000008000a43202 */ /* 0x000fe20000000f00 */
[----:B------:R-:W-:Y:S01]  /*6540*/  HFMA2 R128, -RZ, RZ, 0, 1.1920928955078125e-07 ;  /* 0x00000002ff807431 */ /* 0x000fe200000001ff */
[----:B------:R-:W-:Y:S02]  /*6550*/  ISETP.GT.U32.AND P3, PT, R154, 0x1d, PT ;  /* 0x0000001d9a00780c */ /* 0x000fe40003f64070 */
[----:B------:R-:W-:Y:S02]  /*6560*/  MOV R165, R163 ;  /* 0x000000a300a57202 */ /* 0x000fe40000000f00 */
[----:B------:R-:W-:-:S09]  /*6570*/  MOV R154, 0xffffffff ;  /* 0xffffffff009a7802 */ /* 0x000fd20000000f00 */
[----:B------:R-:W-:Y:S05]  /*6580*/  WARPSYNC.COLLECTIVE R154, `(.L_x_2941) ;  /* 0x000000009a087348 */ /* 0x000fea0003c00000 */
[----:B------:R0:W1:Y:S02]  /*6590*/  SHFL.DOWN P2, R155, R165, R128, R129 ;  /* 0x08000080a59b7389 */ /* 0x0000640000040081 */
[----:B01----:R-:W-:Y:S05]  /*65a0*/  ENDCOLLECTIVE ;  /* 0x000000000000791b */ /* 0x003fea0003800000 */
.L_x_2941:
[----:B------:R-:W-:Y:S02]  /*65b0*/  MOV R165, R164 ;  /* 0x000000a400a57202 */ /* 0x000fe40000000f00 */
[----:B------:R-:W-:-:S07]  /*65c0*/  MOV R153, R155 ;  /* 0x0000009b00997202 */ /* 0x000fce0000000f00 */
[----:B------:R-:W-:Y:S05]  /*65d0*/  WARPSYNC.COLLECTIVE R154, `(.L_x_2942) ;  /* 0x000000009a087348 */ /* 0x000fea0003c00000 */
[----:B------:R0:W1:Y:S02]  /*65e0*/  SHFL.DOWN P2, R155, R165, R128, R129 ;  /* 0x08000080a59b7389 */ /* 0x0000640000040081 */
[----:B01----:R-:W-:Y:S05]  /*65f0*/  ENDCOLLECTIVE ;  /* 0x000000000000791b */ /* 0x003fea0003800000 */
.L_x_2942:
[----:B------:R-:W-:Y:S01]  /*6600*/  @!P3 FMUL.FTZ R153, R163, R153 ;  /* 0x00000099a399b220 */ /* 0x000fe20000410000 */
        /* <DEDUP_REMOVED lines=9> */
.L_x_2943:
[----:B------:R-:W-:Y:S02]  /*66a0*/  MOV R165, R164 ;  /* 0x000000a400a57202 */ /* 0x000fe40000000f00 */
[----:B------:R-:W-:-:S07]  /*66b0*/  MOV R153, R155 ;  /* 0x0000009b00997202 */ /* 0x000fce0000000f00 */
[----:B------:R-:W-:Y:S05]  /*66c0*/  WARPSYNC.COLLECTIVE R154, `(.L_x_2944) ;  /* 0x000000009a087348 */ /* 0x000fea0003c00000 */
[----:B------:R0:W1:Y:S02]  /*66d0*/  SHFL.DOWN P2, R155, R165, R128, R129 ;  /* 0x08000080a59b7389 */ /* 0x0000640000040081 */
[----:B01----:R-:W-:Y:S05]  /*66e0*/  ENDCOLLECTIVE ;  /* 0x000000000000791b */ /* 0x003fea0003800000 */
.L_x_2944:
[----:B------:R-:W-:Y:S01]  /*66f0*/  @!P4 FMUL.FTZ R153, R163, R153 ;  /* 0x00000099a399c220 */ /* 0x000fe20000410000 */
        /* <DEDUP_REMOVED lines=9> */
.L_x_2945:
[----:B------:R-:W-:Y:S02]  /*6790*/  MOV R165, R164 ;  /* 0x000000a400a57202 */ /* 0x000fe40000000f00 */
[----:B------:R-:W-:-:S07]  /*67a0*/  MOV R153, R155 ;  /* 0x0000009b00997202 */ /* 0x000fce0000000f00 */
[----:B------:R-:W-:Y:S05]  /*67b0*/  WARPSYNC.COLLECTIVE R154, `(.L_x_2946) ;  /* 0x000000009a087348 */ /* 0x000fea0003c00000 */
[----:B------:R0:W1:Y:S02]  /*67c0*/  SHFL.DOWN P2, R155, R165, R128, R129 ;  /* 0x08000080a59b7389 */ /* 0x0000640000040081 */
[----:B01----:R-:W-:Y:S05]  /*67d0*/  ENDCOLLECTIVE ;  /* 0x000000000000791b */ /* 0x003fea0003800000 */
.L_x_2946:
[----:B------:R-:W-:Y:S01]  /*67e0*/  @!P5 FMUL.FTZ R153, R163, R153 ;  /* 0x00000099a399d220 */ /* 0x000fe20000410000 */
        /* <DEDUP_REMOVED lines=9> */
.L_x_2947:
[----:B------:R-:W-:Y:S02]  /*6880*/  MOV R165, R164 ;  /* 0x000000a400a57202 */ /* 0x000fe40000000f00 */
[----:B------:R-:W-:-:S07]  /*6890*/  MOV R153, R155 ;  /* 0x0000009b00997202 */ /* 0x000fce0000000f00 */
[----:B------:R-:W-:Y:S05]  /*68a0*/  WARPSYNC.COLLECTIVE R154, `(.L_x_2948) ;  /* 0x000000009a087348 */ /* 0x000fea0003c00000 */
[----:B------:R0:W1:Y:S02]  /*68b0*/  SHFL.DOWN P2, R155, R165, R128, R129 ;  /* 0x08000080a59b7389 */ /* 0x0000640000040081 */
[----:B01----:R-:W-:Y:S05]  /*68c0*/  ENDCOLLECTIVE ;  /* 0x000000000000791b */ /* 0x003fea0003800000 */
.L_x_2948:
[----:B------:R-:W-:Y:S01]  /*68d0*/  @!P6 FMUL.FTZ R153, R163, R153 ;  /* 0x00000099a399e220 */ /* 0x000fe20000410000 */
        /* <DEDUP_REMOVED lines=10> */
.L_x_2949:
[----:B------:R-:W-:Y:S02]  /*6980*/  MOV R153, R164 ;  /* 0x000000a400997202 */ /* 0x000fe40000000f00 */
[----:B------:R-:W-:-:S07]  /*6990*/  MOV R165, R155 ;  /* 0x0000009b00a57202 */ /* 0x000fce0000000f00 */
[----:B------:R-:W-:Y:S05]  /*69a0*/  WARPSYNC.COLLECTIVE R154, `(.L_x_2950) ;  /* 0x000000009a087348 */ /* 0x000fea0003c00000 */
[----:B------:R0:W1:Y:S02]  /*69b0*/  SHFL.IDX P2, R155, R153, R129, R128 ;  /* 0x00000081999b7389 */ /* 0x0000640000040080 */
[----:B01----:R-:W-:Y:S05]  /*69c0*/  ENDCOLLECTIVE ;  /* 0x000000000000791b */ /* 0x003fea0003800000 */
.L_x_2950:
[----:B------:R-:W-:Y:S01]  /*69d0*/  FMUL.FTZ R129, R106, R165 ;  /* 0x000000a56a817220 */ /* 0x000fe20000410000 */
[----:B------:R-:W-:Y:S02]  /*69e0*/  MOV R153, R106 ;  /* 0x0000006a00997202 */ /* 0x000fe40000000f00 */
[----:B------:R-:W-:-:S05]  /*69f0*/  MOV R128, R155 ;  /* 0x0000009b00807202 */ /* 0x000fca0000000f00 */
[----:B------:R-:W-:Y:S01]  /*6a00*/  FFMA.FTZ R128, R107, R165, R128 ;  /* 0x000000a56b807223 */ /* 0x000fe20000010080 */
[----:B------:R-:W-:-:S04]  /*6a10*/  MOV R165, R163 ;  /* 0x000000a300a57202 */ /* 0x000fc80000000f00 */
[----:B------:R0:W-:Y:S04]  /*6a20*/  STL [R1+0x14], R128 ;  /* 0x0000148001007387 */ /* 0x0001e80000100800 */
[----:B------:R1:W-:Y:S01]  /*6a30*/  STL [R1+0x10], R129 ;  /* 0x0000108101007387 */ /* 0x0003e20000100800 */
[----:B0-----:R-:W-:Y:S01]  /*6a40*/  HFMA2 R128, -RZ, RZ, 0, 5.9604644775390625e-08 ;  /* 0x00000001ff807431 */ /* 0x001fe200000001ff */
[----:B-1----:R-:W-:-:S07]  /*6a50*/  MOV R129, 0x1f ;  /* 0x0000001f00817802 */ /* 0x002fce0000000f00 */
[----:B------:R-:W-:Y:S05]  /*6a60*/  WARPSYNC.COLLECTIVE R154, `(.L_x_2951) ;  /* 0x000000009a087348 */ /* 0x000fea0003c00000 */
[----:B------:R0:W1:Y:S02]  /*6a70*/  SHFL.DOWN P2, R155, R165, R128, R129 ;  /* 0x08000080a59b7389 */ /* 0x0000640000040081 */
[----:B01----:R-:W-:Y:S05]  /*6a80*/  ENDCOLLECTIVE ;  /* 0x000000000000791b */ /* 0x003fea0003800000 */
.L_x_2951:
[----:B------:R-:W-:Y:S02]  /*6a90*/  MOV R165, R164 ;  /* 0x000000a400a57202 */ /* 0x000fe40000000f00 */
[----:B------:R-:W-:-:S07]  /*6aa0*/  MOV R163, R155 ;  /* 0x0000009b00a37202 */ /* 0x000fce0000000f00 */
[----:B------:R-:W-:Y:S05]  /*6ab0*/  WARPSYNC.COLLECTIVE R154, `(.L_x_2952) ;  /* 0x000000009a087348 */ /* 0x000fea0003c00000 */
[----:B------:R0:W1:Y:S02]  /*6ac0*/  SHFL.DOWN P2, R155, R165, R128, R129 ;  /* 0x08000080a59b7389 */ /* 0x0000640000040081 */
[----:B01----:R-:W-:Y:S05]  /*6ad0*/  ENDCOLLECTIVE ;  /* 0x000000000000791b */ /* 0x003fea0003800000 */
.L_x_2952:
[----:B------:R-:W-:Y:S01]  /*6ae0*/  HFMA2 R129, -RZ, RZ, 0, 0 ;  /* 0x00000000ff817431 */ /* 0x000fe200000001ff */
[----:B------:R-:W-:Y:S02]  /*6af0*/  MOV R128, 0x1f ;  /* 0x0000001f00807802 */ /* 0x000fe40000000f00 */
[----:B------:R-:W-:-:S07]  /*6b00*/  MOV R164, R155 ;  /* 0x0000009b00a47202 */ /* 0x000fce0000000f00 */
[----:B------:R-:W-:Y:S05]  /*6b10*/  WARPSYNC.COLLECTIVE R154, `(.L_x_2953) ;  /* 0x000000009a087348 */ /* 0x000fea0003c00000 */
[----:B------:R0:W1:Y:S02]  /*6b20*/  SHFL.IDX P2, R155, R153, R129, R128 ;  /* 0x00000081999b7389 */ /* 0x0000640000040080 */
[----:B01----:R-:W-:Y:S05]  /*6b30*/  ENDCOLLECTIVE ;  /* 0x000000000000791b */ /* 0x003fea0003800000 */
.L_x_2953:
[----:B------:R-:W-:Y:S02]  /*6b40*/  MOV R153, R107 ;  /* 0x0000006b00997202 */ /* 0x000fe40000000f00 */
[----:B------:R-:W-:-:S07]  /*6b50*/  MOV R106, R155 ;  /* 0x0000009b006a7202 */ /* 0x000fce0000000f00 */
[----:B------:R-:W-:Y:S05]  /*6b60*/  WARPSYNC.COLLECTIVE R154, `(.L_x_2954) ;  /* 0x000000009a087348 */ /* 0x000fea0003c00000 */
[----:B------:R0:W1:Y:S02]  /*6b70*/  SHFL.IDX P2, R155, R153, R129, R128 ;  /* 0x00000081999b7389 */ /* 0x0000640000040080 */
[----:B01----:R-:W-:Y:S05]  /*6b80*/  ENDCOLLECTIVE ;  /* 0x000000000000791b */ /* 0x003fea0003800000 */
.L_x_2954:
[----:B------:R-:W-:Y:S02]  /*6b90*/  MOV R107, R155 ;  /* 0x0000009b006b7202 */ /* 0x000fe40000000f00 */
[----:B------:R-:W-:Y:S01]  /*6ba0*/  ISETP.NE.AND P2, PT, R118, 0x1f, PT ;  /* 0x0000001f7600780c */ /* 0x000fe20003f45270 */
[----:B------:R-:W-:-:S12]  /*6bb0*/  BRA `(.L_x_2955) ;  /* 0xffffffc000987947 */ /* 0x000fd8000383ffff */
.L_x_2956:
        /* <DEDUP_REMOVED lines=12> */
.L_x_10437:


//--------------------- .text._Z25selective_scan_bwd_kernelI32Selective_Scan_bwd_kernel_traitsILi128ELi16ELb1ELb1ELb1ELb0ELb1EffEEv12SSMParamsBwd --------------------------
	.section	.text._Z25selective_scan_bwd_kernelI32Selective_Scan_bwd_kernel_traitsILi128ELi16ELb1ELb1ELb1ELb0ELb1EffEEv12SSMParamsBwd,"ax",@progbits
	.align	128
        .global         _Z25selective_scan_bwd_kernelI32Selective_Scan_bwd_kernel_traitsILi128ELi16ELb1ELb1ELb1ELb0ELb1EffEEv12SSMParamsBwd
        .type           _Z25selective_scan_bwd_kernelI32Selective_Scan_bwd_kernel_traitsILi128ELi16ELb1ELb1ELb1ELb0ELb1EffEEv12SSMParamsBwd,@function
        .size           _Z25selective_scan_bwd_kernelI32Selective_Scan_bwd_kernel_traitsILi128ELi16ELb1ELb1ELb1ELb0ELb1EffEEv12SSMParamsBwd,(.L_x_10438 - _Z25selective_scan_bwd_kernelI32Selective_Scan_bwd_kernel_traitsILi128ELi16ELb1ELb1ELb1ELb0ELb1EffEEv12SSMParamsBwd)
        .other          _Z25selective_scan_bwd_kernelI32Selective_Scan_bwd_kernel_traitsILi128ELi16ELb1ELb1ELb1ELb0ELb1EffEEv12SSMParamsBwd,@"STO_CUDA_ENTRY STV_DEFAULT"
_Z25selective_scan_bwd_kernelI32Selective_Scan_bwd_kernel_traitsILi128ELi16ELb1ELb1ELb1ELb0ELb1EffEEv12SSMParamsBwd:
.text._Z25selective_scan_bwd_kernelI32Selective_Scan_bwd_kernel_traitsILi128ELi16ELb1ELb1ELb1ELb0ELb1EffEEv12SSMParamsBwd:
        /* <DEDUP_REMOVED lines=45> */
[----:B------:R-:W-:Y:S02]  /*02d0*/  UIMAD UR11, UR10, UR19, UR25 ;  /* 0x000000130a0b72a4 */ /* 0x000fe4000f8e0219 */
[----:B------:R-:W-:Y:S02]  /*02e0*/  UIADD3 UR25, UP0, UPT, UR16, UR22, URZ ;  /* 0x0000001610197290 */ /* 0x000fe4000ff1e0ff */
[----:B--2---:R-:W-:Y:S02]  /*02f0*/  UIMAD.WIDE.U32 UR28, UR8, UR20, URZ ;  /* 0x00000014081c72a5 */ /* 0x004fe4000f8e00ff */
[----:B------:R-:W-:Y:S01]  /*0300*/  UIADD3 UR20, UP2, UPT, UR16, UR24, URZ ;  /* 0x0000001810147290 */ /* 0x000fe2000ff5e0ff */
[----:B------:R-:W2:Y:S01]  /*0310*/  LDCU.64 UR18, c[0x0][0x3b0] ;  /* 0x00007600ff1277ac */ /* 0x000ea20008000a00 */
[----:B----4-:R-:W-:Y:S01]  /*0320*/  ULEA UR17, UP1, UR25, UR12, 0x2 ;  /* 0x0000000c19117291 */ /* 0x010fe2000f8210ff */
[----:B-1----:R-:W3:Y:S01]  /*0330*/  MUFU.RCP R0, R0 ;  /* 0x0000000000007308 */ /* 0x002ee20000001000 */
[----:B------:R-:W-:Y:S01]  /*0340*/  ULEA UR9, UP3, UR20, UR14, 0x2 ;  /* 0x0000000e14097291 */ /* 0x000fe2000f8610ff */
        /* <DEDUP_REMOVED lines=20> */
[----:B------:R-:W-:Y:S02]  /*0490*/  UIMAD UR23, UR8, UR19, UR23 ;  /* 0x00000013081772a4 */ /* 0x000fe4000f8e0217 */
[----:B------:R-:W-:Y:S01]  /*04a0*/  UISETP.GT.U32.AND UP1, UPT, UR38, UR5, UPT ;  /* 0x000000052600728c */ /* 0x000fe2000bf24070 */
[----:B------:R-:W2:Y:S01]  /*04b0*/  LDCU.64 UR18, c[0x0][0x3d0] ;  /* 0x00007a00ff1277ac */ /* 0x000ea20008000a00 */
[----:B------:R-:W-:-:S02]  /*04c0*/  UISETP.NE.U32.AND UP0, UPT, UR36, URZ, UPT ;  /* 0x000000ff2400728c */ /* 0x000fc4000bf05070 */
[----:B------:R-:W-:Y:S02]  /*04d0*/  UIMAD UR13, UR8, UR21, UR29 ;  /* 0x00000015080d72a4 */ /* 0x000fe4000f8e021d */
[----:B------:R-:W-:-:S05]  /*04e0*/  UISETP.NE.AND.EX UP0, UPT, UR37, URZ, UPT, UP0 ;  /* 0x000000ff2500728c */ /* 0x000fca000bf05300 */
[----:B------:R-:W-:Y:S02]  /*04f0*/  @!UP1 UIADD3 UR5, UPT, UPT, UR5, -UR38, URZ ;  /* 0x8000002605059290 */ /* 0x000fe4000fffe0ff */
[----:B------:R-:W-:Y:S02]  /*0500*/  @!UP1 UIADD3 UR11, UPT, UPT, UR11, 0x1, URZ ;  /* 0x000000010b0b9890 */ /* 0x000fe4000fffe0ff */
[----:B------:R-:W-:Y:S02]  /*0510*/  UISETP.GE.U32.AND UP2, UPT, UR5, UR38, UPT ;  /* 0x000000260500728c */ /* 0x000fe4000bf46070 */
[----:B------:R-:W-:Y:S01]  /*0520*/  ULOP3.LUT UR5, UR10, UR35, URZ, 0x3c, !UPT ;  /* 0x000000230a057292 */ /* 0x000fe2000f8e3cff */
[----:B------:R-:W3:Y:S03]  /*0530*/  LDCU.64 UR36, c[0x0][0x528] ;  /* 0x0000a500ff2477ac */ /* 0x000ee60008000a00 */
[----:B------:R-:W-:Y:S01]  /*0540*/  UISETP.GE.AND UP1, UPT, UR5, URZ, UPT ;  /* 0x000000ff0500728c */ /* 0x000fe2000bf26270 */
[----:B------:R-:W-:-:S04]  /*0550*/  UMOV UR12, UR28 ;  /* 0x0000001c000c7c82 */ /* 0x000fc80008000000 */
[----:B------:R-:W-:Y:S02]  /*0560*/  @UP2 UIADD3 UR11, UPT, UPT, UR11, 0x1, URZ ;  /* 0x000000010b0b2890 */ /* 0x000fe4000fffe0ff */
[----:B------:R-:W-:Y:S01]  /*0570*/  UISETP.NE.AND UP2, UPT, UR35, URZ, UPT ;  /* 0x000000ff2300728c */ /* 0x000fe2000bf45270 */
[----:B------:R-:W4:Y:S01]  /*0580*/  LDCU.64 UR28, c[0x0][0x3c8] ;  /* 0x00007900ff1c77ac */ /* 0x000f220008000a00 */
[----:B-1----:R-:W-:Y:S01]  /*0590*/  UIMAD.WIDE.U32 UR12, UR10, UR6, UR12 ;  /* 0x000000060a0c72a5 */ /* 0x002fe2000f8e000c */
[----:B------:R-:W1:Y:S03]  /*05a0*/  LDCU.64 UR30, c[0x0][0x3e8] ;  /* 0x00007d00ff1e77ac */ /* 0x000e660008000a00 */
[----:B------:R-:W-:Y:S02]  /*05b0*/  UIMAD UR25, UR10, UR7, UR13 ;  /* 0x000000070a1972a4 */ /* 0x000fe4000f8e020d */
[----:B--2---:R-:W-:-:S02]  /*05c0*/  UIMAD.WIDE.U32 UR6, UR8, UR18, URZ ;  /* 0x00000012080672a5 */ /* 0x004fc4000f8e00ff */
[----:B------:R-:W-:Y:S02]  /*05d0*/  UIADD3 UR12, UP3, UPT, UR16, UR12, URZ ;  /* 0x0000000c100c7290 */ /* 0x000fe4000ff7e0ff */
[----:B------:R-:W-:Y:S02]  /*05e0*/  @!UP1 UIADD3 UR11, UPT, UPT, -UR11, URZ, URZ ;  /* 0x000000ff0b0b9290 */ /* 0x000fe4000fffe1ff */
[----:B------:R-:W-:Y:S02]  /*05f0*/  UIMAD UR7, UR8, UR19, UR7 ;  /* 0x00000013080772a4 */ /* 0x000fe4000f8e0207 */
[----:B------:R-:W-:Y:S01]  /*0600*/  @!UP2 ULOP3.LUT UR11, URZ, UR35, URZ, 0x33, !UPT ;  /* 0x00000023ff0ba292 */ /* 0x000fe2000f8e33ff */
[----:B------:R-:W2:Y:S01]  /*0610*/  @UP0 LDCU UR19, c[0x0][0x384] ;  /* 0x00007080ff1307ac */ /* 0x000ea20008000800 */
[----:B------:R-:W-:Y:S02]  /*0620*/  UIADD3.X UR25, UPT, UPT, UR4, UR25, URZ, UP3, !UPT ;  /* 0x0000001904197290 */ /* 0x000fe40009ffe4ff */
[----:B---3--:R-:W-:-:S02]  /*0630*/  ULEA UR18, UP3, UR12, UR36, 0x2 ;  /* 0x000000240c127291 */ /* 0x008fc4000f8610ff */
[----:B------:R-:W-:Y:S02]  /*0640*/  USHF.R.S32.HI UR5, URZ, 0x1f, UR11 ;  /* 0x0000001fff057899 */ /* 0x000fe4000801140b */
[----:B------:R-:W-:Y:S01]  /*0650*/  ULEA.HI.X UR25, UR12, UR37, UR25, 0x2, UP3 ;  /* 0x000000250c197291 */ /* 0x000fe200098f1419 */
[----:B------:R-:W3:Y:S01]  /*0660*/  LDCU.64 UR34, c[0x0][0x448] ;  /* 0x00008900ff2277ac */ /* 0x000ee20008000a00 */
[----:B----4-:R-:W-:Y:S02]  /*0670*/  UIMAD UR12, UR5, UR28, URZ ;  /* 0x0000001c050c72a4 */ /* 0x010fe4000f8e02ff */
[----:B------:R-:W-:Y:S01]  /*0680*/  UIMAD.WIDE.U32 UR22, UR11, UR28, UR22 ;  /* 0x0000001c0b1672a5 */ /* 0x000fe2000f8e0016 */
[----:B------:R-:W4:Y:S01]  /*0690*/  @UP0 LDCU UR28, c[0x0][0x38c] ;  /* 0x00007180ff1c07ac */ /* 0x000f220008000800 */
[----:B------:R-:W5:Y:S01]  /*06a0*/  @UP0 LDCU.64 UR36, c[0x0][0x480] ;  /* 0x00009000ff2407ac */ /* 0x000f620008000a00 */
[----:B-1----:R-:W-:Y:S02]  /*06b0*/  UIMAD UR15, UR5, UR30, URZ ;  /* 0x0000001e050f72a4 */ /* 0x002fe4000f8e02ff */
[----:B------:R-:W-:-:S02]  /*06c0*/  UIMAD UR5, UR11, UR29, UR12 ;  /* 0x0000001d0b0572a4 */ /* 0x000fc4000f8e020c */
[----:B------:R-:W-:Y:S02]  /*06d0*/  UIADD3 UR24, UP1, UPT, UR16, UR22, URZ ;  /* 0x0000001610187290 */ /* 0x000fe4000ff3e0ff */
[----:B------:R-:W-:Y:S02]  /*06e0*/  UIADD3 UR5, UPT, UPT, UR23, UR5, URZ ;  /* 0x0000000517057290 */ /* 0x000fe4000fffe0ff */
[----:B--2---:R-:W-:Y:S02]  /*06f0*/  @UP0 UIMAD UR8, UR8, UR19, UR10 ;  /* 0x00000013080802a4 */ /* 0x004fe4000f8e020a */
[----:B------:R-:W-:Y:S02]  /*0700*/  UIMAD.WIDE.U32 UR12, UR11, UR30, UR6 ;  /* 0x0000001e0b0c72a5 */ /* 0x000fe4000f8e0006 */
[----:B------:R-:W-:Y:S02]  /*0710*/  UIMAD UR15, UR11, UR31, UR15 ;  /* 0x0000001f0b0f72a4 */ /* 0x000fe4000f8e020f */
[----:B------:R-:W-:-:S02]  /*0720*/  UIADD3.X UR5, UPT, UPT, UR4, UR5, URZ, UP1, !UPT ;  /* 0x0000000504057290 */ /* 0x000fc40008ffe4ff */
[----:B------:R-:W-:Y:S01]  /*0730*/  @UP0 UIMAD UR8, UR8, UR32, URZ ;  /* 0x00000020080802a4 */ /* 0x000fe2000f8e02ff */
[----:B------:R-:W1:Y:S01]  /*0740*/  LDCU.64 UR30, c[0x0][0x450] ;  /* 0x00008a00ff1e77ac */ /* 0x000e620008000a00 */
[----:B---3--:R-:W-:Y:S02]  /*0750*/  ULEA UR22, UP2, UR24, UR34, 0x2 ;  /* 0x0000002218167291 */ /* 0x008fe4000f8410ff */
[----:B------:R-:W-:Y:S02]  /*0760*/  UIADD3 UR16, UP1, UPT, UR16, UR12, URZ ;  /* 0x0000000c10107290 */ /* 0x000fe4000ff3e0ff */
[----:B------:R-:W-:Y:S02]  /*0770*/  UIADD3 UR15, UPT, UPT, UR13, UR15, URZ ;  /* 0x0000000f0d0f7290 */ /* 0x000fe4000fffe0ff */
[----:B----4-:R-:W-:Y:S02]  /*0780*/  @UP0 UIMAD UR8, UR8, UR28, URZ ;  /* 0x0000001c080802a4 */ /* 0x010fe4000f8e02ff */
[----:B------:R-:W-:-:S02]  /*0790*/  ULEA.HI.X UR24, UR24, UR35, UR5, 0x2, UP2 ;  /* 0x0000002318187291 */ /* 0x000fc400090f1405 */
        /* <DEDUP_REMOVED lines=31> */
.L_x_3005:
[----:B------:R-:W-:Y:S01]  /*0990*/  BAR.SYNC.DEFER_BLOCKING 0x0 ;  /* 0x0000000000007b1d */ /* 0x000fe20000010000 */
[----:B-1----:R-:W-:Y:S02]  /*09a0*/  MOV R2, UR13 ;  /* 0x0000000d00027c02 */ /* 0x002fe40008000f00 */
[----:B------:R-:W-:-:S03]  /*09b0*/  MOV R3, UR14 ;  /* 0x0000000e00037c02 */ /* 0x000fc60008000f00 */
[----:B------:R-:W0:Y:S01]  /*09c0*/  S2R R5, SR_LANEID ;  /* 0x0000000000057919 */ /* 0x000e220000000000 */
[C---:B------:R-:W-:Y:S01]  /*09d0*/  IMAD.WIDE.U32 R2, R100.reuse, 0x10, R2 ;  /* 0x0000001064027825 */ /* 0x040fe200078e0002 */
[----:B------:R-:W-:Y:S02]  /*09e0*/  LOP3.LUT R4, R103, 0x3e0, RZ, 0xc0, !PT ;  /* 0x000003e067047812 */ /* 0x000fe400078ec0ff */
[----:B------:R-:W-:Y:S02]  /*09f0*/  MOV R12, UR15 ;  /* 0x0000000f000c7c02 */ /* 0x000fe40008000f00 */
        /* <DEDUP_REMOVED lines=9> */
[----:B------:R1:W2:Y:S01]  /*0a90*/  LDG.E.128 R40, desc[UR26][R2.64+0x600] ;  /* 0x0006001a02287981 */ /* 0x0002a2000c1e1d00 */
[----:B------:R-:W-:-:S02]  /*0aa0*/  IMAD.WIDE.U32 R12, R100, 0x10, R12 ;  /* 0x00000010640c7825 */ /* 0x000fc400078e000c */
[----:B------:R-:W2:Y:S01]  /*0ab0*/  LDC.64 R120, c[0x0][0x558] ;  /* 0x00015600ff787b82 */ /* 0x000ea20000000a00 */
[-C--:B0-----:R-:W-:Y:S02]  /*0ac0*/  IADD3 R0, PT, PT, R7, R5.reuse, RZ ;  /* 0x0000000507007210 */ /* 0x081fe40007ffe0ff */
[----:B------:R-:W-:Y:S02]  /*0ad0*/  IADD3 R4, PT, PT, R4, R5, RZ ;  /* 0x0000000504047210 */ /* 0x000fe40007ffe0ff */
[-C--:B------:R-:W-:Y:S02]  /*0ae0*/  LEA R0, R0, R105.reuse, 0x4 ;  /* 0x0000006900007211 */ /* 0x080fe400078e20ff */
[----:B-1----:R-:W-:-:S03]  /*0af0*/  LEA R2, R4, R105, 0x6 ;  /* 0x0000006904027211 */ /* 0x002fc600078e30ff */
        /* <DEDUP_REMOVED lines=13> */
[----:B------:R-:W5:Y:S01]  /*0bd0*/  LDG.E.128 R52, desc[UR26][R12.64+0x600] ;  /* 0x0006001a0c347981 */ /* 0x000f62000c1e1d00 */
[----:B------:R-:W-:-:S02]  /*0be0*/  MOV R16, UR18 ;  /* 0x0000001200107c02 */ /* 0x000fc40008000f00 */
[----:B------:R-:W-:-:S03]  /*0bf0*/  MOV R17, UR17 ;  /* 0x0000001100117c02 */ /* 0x000fc60008000f00 */
[----:B------:R-:W-:Y:S01]  /*0c00*/  IMAD.WIDE.U32 R16, R100, 0x10, R16 ;  /* 0x0000001064107825 */ /* 0x000fe200078e0010 */
[----:B--2---:R-:W-:Y:S04]  /*0c10*/  STS.128 [R0], R44 ;  /* 0x0000002c00007388 */ /* 0x004fe80000000c00 */
[----:B---3--:R-:W-:Y:S04]  /*0c20*/  STS.128 [R0+0x200], R48 ;  /* 0x0002003000007388 */ /* 0x008fe80000000c00 */
[----:B----4-:R0:W-:Y:S04]  /*0c30*/  STS.128 [R0+0x400], R40 ;  /* 0x0004002800007388 */ /* 0x0101e80000000c00 */
[----:B-----5:R1:W-:Y:S01]  /*0c40*/  STS.128 [R0+0x600], R52 ;  /* 0x0006003400007388 */ /* 0x0203e20000000c00 */
[----:B------:R-:W-:-:S03]  /*0c50*/  NOP ;  /* 0x0000000000007918 */ /* 0x000fc60000000000 */
[----:B------:R-:W-:Y:S04]  /*0c60*/  LDS.128 R4, [R2] ;  /* 0x0000000002047984 */ /* 0x000fe80000000c00 */
[----:B------:R-:W-:Y:S01]  /*0c70*/  LDS.128 R8, [R2+0x10] ;  /* 0x0000100002087984 */ /* 0x000fe20000000c00 */
[----:B0-----:R-:W0:Y:S03]  /*0c80*/  LDC.64 R40, c[0x0][0x410] ;  /* 0x00010400ff287b82 */ /* 0x001e260000000a00 */
[----:B------:R-:W-:Y:S04]  /*0c90*/  LDS.128 R12, [R2+0x20] ;  /* 0x00002000020c7984 */ /* 0x000fe80000000c00 */
[----:B------:R-:W2:Y:S01]  /*0ca0*/  LDS.128 R20, [R2+0x30] ;  /* 0x0000300002147984 */ /* 0x000ea20000000c00 */
[----:B------:R-:W3:Y:S08]  /*0cb0*/  LDC.64 R42, c[0x0][0x418] ;  /* 0x00010600ff2a7b82 */ /* 0x000ef00000000a00 */
[----:B------:R-:W-:Y:S06]  /*0cc0*/  BAR.SYNC.DEFER_BLOCKING 0x0 ;  /* 0x0000000000007b1d */ /* 0x000fec0000010000 */
[----:B------:R-:W4:Y:S04]  /*0cd0*/  LDG.E.128 R44, desc[UR26][R16.64] ;  /* 0x0000001a102c7981 */ /* 0x000f28000c1e1d00 */
[----:B------:R-:W5:Y:S04]  /*0ce0*/  LDG.E.128 R48, desc[UR26][R16.64+0x200] ;  /* 0x0002001a10307981 */ /* 0x000f68000c1e1d00 */
[----:B------:R-:W5:Y:S04]  /*0cf0*/  LDG.E.128 R56, desc[UR26][R16.64+0x400] ;  /* 0x0004001a10387981 */ /* 0x000f68000c1e1d00 */
[----:B-1----:R3:W5:Y:S01]  /*0d00*/  LDG.E.128 R52, desc[UR26][R16.64+0x600] ;  /* 0x0006001a10347981 */ /* 0x002762000c1e1d00 */
[----:B------:R-:W-:Y:S01]  /*0d10*/  HFMA2 R19, -RZ, RZ, 0, 0 ;  /* 0x00000000ff137431 */ /* 0x000fe200000001ff */
[----:B------:R-:W-:Y:S01]  /*0d20*/  MOV R18, UR8 ;  /* 0x0000000800127c02 */ /* 0x000fe20008000f00 */
[----:B0-----:R-:W-:-:S02]  /*0d30*/  IMAD R3, R41, UR23, RZ ;  /* 0x0000001729037c24 */ /* 0x001fc4000f8e02ff */
[----:B--2---:R-:W-:Y:S01]  /*0d40*/  FADD.FTZ R23, R23, UR6 ;  /* 0x0000000617177e21 */ /* 0x004fe20008010000 */
[----:B------:R-:W0:Y:S01]  /*0d50*/  LDCU.64 UR8, c[0x0][0x490] ;  /* 0x00009200ff0877ac */ /* 0x000e220008000a00 */
[----:B------:R-:W-:-:S05]  /*0d60*/  IMAD.WIDE.U32 R40, R40, UR23, R18 ;  /* 0x0000001728287c25 */ /* 0x000fca000f8e0012 */
[----:B------:R-:W-:-:S03]  /*0d70*/  IADD3 R41, PT, PT, R41, R3, RZ ;  /* 0x0000000329297210 */ /* 0x000fc60007ffe0ff */
[----:B---3--:R-:W-:-:S04]  /*0d80*/  IMAD.WIDE.U32 R16, R42, UR10, R40 ;  /* 0x0000000a2a107c25 */ /* 0x008fc8000f8e0028 */
[----:B------:R-:W-:Y:S01]  /*0d90*/  IMAD R3, R43, UR10, R17 ;  /* 0x0000000a2b037c24 */ /* 0x000fe2000f8e0211 */
[C---:B------:R-:W-:Y:S01]  /*0da0*/  LEA R40, P0, R16.reuse, R60, 0x2 ;  /* 0x0000003c10287211 */ /* 0x040fe200078010ff */
[----:B------:R-:W1:Y:S03]  /*0db0*/  LDC.64 R42, c[0x0][0x428] ;  /* 0x00010a00ff2a7b82 */ /* 0x000e660000000a00 */
[----:B------:R-:W-:-:S03]  /*0dc0*/  LEA.HI.X R41, R16, R61, R3, 0x2, P0 ;  /* 0x0000003d10297211 */ /* 0x000fc600000f1403 */
[----:B------:R-:W-:-:S03]  /*0dd0*/  IMAD.WIDE.U32 R16, R100, 0x10, R40 ;  /* 0x0000001064107825 */ /* 0x000fc600078e0028 */
[----:B------:R-:W2:Y:S01]  /*0de0*/  LDC.64 R40, c[0x0][0x420] ;  /* 0x00010800ff287b82 */ /* 0x000ea20000000a00 */
[----:B----4-:R-:W-:Y:S04]  /*0df0*/  STS.128 [R0], R44 ;  /* 0x0000002c00007388 */ /* 0x010fe80000000c00 */
[----:B-----5:R-:W-:Y:S04]  /*0e00*/  STS.128 [R0+0x200], R48 ;  /* 0x0002003000007388 */ /* 0x020fe80000000c00 */
[----:B------:R-:W-:Y:S04]  /*0e10*/  STS.128 [R0+0x400], R56 ;  /* 0x0004003800007388 */ /* 0x000fe80000000c00 */
[----:B------:R3:W-:Y:S01]  /*0e20*/  STS.128 [R0+0x600], R52 ;  /* 0x0006003400007388 */ /* 0x0007e20000000c00 */
[----:B------:R-:W-:-:S03]  /*0e30*/  NOP ;  /* 0x0000000000007918 */ /* 0x000fc60000000000 */
[----:B------:R-:W-:Y:S04]  /*0e40*/  LDS.128 R92, [R2] ;  /* 0x00000000025c7984 */ /* 0x000fe80000000c00 */
[----:B------:R-:W-:Y:S04]  /*0e50*/  LDS.128 R84, [R2+0x10] ;  /* 0x0000100002547984 */ /* 0x000fe80000000c00 */
[----:B------:R-:W-:Y:S01]  /*0e60*/  LDS.128 R76, [R2+0x20] ;  /* 0x00002000024c7984 */ /* 0x000fe20000000c00 */
[----:B---3--:R-:W3:Y:S03]  /*0e70*/  LDC.64 R52, c[0x0][0x478] ;  /* 0x00011e00ff347b82 */ /* 0x008ee60000000a00 */
[----:B------:R-:W-:Y:S05]  /*0e80*/  LDS.128 R68, [R2+0x30] ;  /* 0x0000300002447984 */ /* 0x000fea0000000c00 */
[----:B------:R-:W-:Y:S06]  /*0e90*/  BAR.SYNC.DEFER_BLOCKING 0x0 ;  /* 0x0000000000007b1d */ /* 0x000fec0000010000 */
[----:B------:R-:W4:Y:S04]  /*0ea0*/  LDG.E.128 R44, desc[UR26][R16.64] ;  /* 0x0000001a102c7981 */ /* 0x000f28000c1e1d00 */
[----:B------:R-:W5:Y:S04]  /*0eb0*/  LDG.E.128 R48, desc[UR26][R16.64+0x200] ;  /* 0x0002001a10307981 */ /* 0x000f68000c1e1d00 */
[----:B------:R-:W5:Y:S04]  /*0ec0*/  LDG.E.128 R60, desc[UR26][R16.64+0x400] ;  /* 0x0004001a103c7981 */ /* 0x000f68000c1e1d00 */
[----:B------:R0:W5:Y:S01]  /*0ed0*/  LDG.E.128 R64, desc[UR26][R16.64+0x600] ;  /* 0x0006001a10407981 */ /* 0x000162000c1e1d00 */
[----:B--2---:R-:W-:-:S02]  /*0ee0*/  IMAD R3, R41, UR23, RZ ;  /* 0x0000001729037c24 */ /* 0x004fc4000f8e02ff */
[----:B------:R-:W-:-:S05]  /*0ef0*/  IMAD.WIDE.U32 R40, R40, UR23, R18 ;  /* 0x0000001728287c25 */ /* 0x000fca000f8e0012 */
[----:B------:R-:W-:-:S03]  /*0f00*/  IADD3 R41, PT, PT, R41, R3, RZ ;  /* 0x0000000329297210 */ /* 0x000fc60007ffe0ff */
[----:B-1----:R-:W-:-:S04]  /*0f10*/  IMAD.WIDE.U32 R40, R42, UR10, R40 ;  /* 0x0000000a2a287c25 */ /* 0x002fc8000f8e0028 */
[----:B------:R-:W-:Y:S01]  /*0f20*/  IMAD R3, R43, UR10, R41 ;  /* 0x0000000a2b037c24 */ /* 0x000fe2000f8e0229 */
[----:B---3--:R-:W-:-:S04]  /*0f30*/  LEA R42, P0, R40, R52, 0x2 ;  /* 0x00000034282a7211 */ /* 0x008fc800078010ff */
[----:B------:R-:W-:-:S03]  /*0f40*/  LEA.HI.X R43, R40, R53, R3, 0x2, P0 ;  /* 0x00000035282b7211 */ /* 0x000fc600000f1403 */
[----:B0-----:R-:W-:Y:S01]  /*0f50*/  IMAD.WIDE.U32 R16, R100, 0x10, R42 ;  /* 0x0000001064107825 */ /* 0x001fe200078e002a */
[----:B----4-:R0:W-:Y:S04]  /*0f60*/  STS.128 [R0], R44 ;  /* 0x0000002c00007388 */ /* 0x0101e80000000c00 */
[----:B-----5:R-:W-:Y:S04]  /*0f70*/  STS.128 [R0+0x200], R48 ;  /* 0x0002003000007388 */ /* 0x020fe80000000c00 */
[----:B------:R-:W-:Y:S04]  /*0f80*/  STS.128 [R0+0x400], R60 ;  /* 0x0004003c00007388 */ /* 0x000fe80000000c00 */
[----:B------:R-:W-:Y:S01]  /*0f90*/  STS.128 [R0+0x600], R64 ;  /* 0x0006004000007388 */ /* 0x000fe20000000c00 */
[----:B------:R-:W-:-:S03]  /*0fa0*/  NOP ;  /* 0x0000000000007918 */ /* 0x000fc60000000000 */
[----:B------:R-:W-:Y:S04]  /*0fb0*/  LDS.128 R96, [R2] ;  /* 0x0000000002607984 */ /* 0x000fe80000000c00 */
[----:B------:R-:W-:Y:S04]  /*0fc0*/  LDS.128 R88, [R2+0x10] ;  /* 0x0000100002587984 */ /* 0x000fe80000000c00 */
[----:B------:R-:W1:Y:S04]  /*0fd0*/  LDS.128 R80, [R2+0x20] ;  /* 0x0000200002507984 */ /* 0x000e680000000c00 */
[----:B------:R-:W2:Y:S01]  /*0fe0*/  LDS.128 R72, [R2+0x30] ;  /* 0x0000300002487984 */ /* 0x000ea20000000c00 */
[----:B------:R-:W-:Y:S06]  /*0ff0*/  BAR.SYNC.DEFER_BLOCKING 0x0 ;  /* 0x0000000000007b1d */ /* 0x000fec0000010000 */
[----:B------:R-:W3:Y:S04]  /*1000*/  LDG.E.128 R40, desc[UR26][R16.64] ;  /* 0x0000001a10287981 */ /* 0x000ee8000c1e1d00 */
[----:B------:R-:W4:Y:S04]  /*1010*/  LDG.E.128 R56, desc[UR26][R16.64+0x200] ;  /* 0x0002001a10387981 */ /* 0x000f28000c1e1d00 */
[----:B------:R-:W5:Y:S04]  /*1020*/  LDG.E.128 R52, desc[UR26][R16.64+0x400] ;  /* 0x0004001a10347981 */ /* 0x000f68000c1e1d00 */
[----:B0-----:R0:W5:Y:S01]  /*1030*/  LDG.E.128 R44, desc[UR26][R16.64+0x600] ;  /* 0x0006001a102c7981 */ /* 0x001162000c1e1d00 */
[----:B-1----:R-:W-:Y:S01]  /*1040*/  FMUL.FTZ R66, R82, -1.4426950216293334961 ;  /* 0xbfb8aa3b52427820 */ /* 0x002fe20000410000 */
[----:B------:R-:W-:Y:S01]  /*1050*/  FMUL.FTZ R67, R83, -1.4426950216293334961 ;  /* 0xbfb8aa3b53437820 */ /* 0x000fe20000410000 */
[----:B------:R-:W-:Y:S01]  /*1060*/  FMUL.FTZ R3, R96, -1.4426950216293334961 ;  /* 0xbfb8aa3b60037820 */ /* 0x000fe20000410000 */
[----:B------:R-:W-:Y:S01]  /*1070*/  FMUL.FTZ R48, R97, -1.4426950216293334961 ;  /* 0xbfb8aa3b61307820 */ /* 0x000fe20000410000 */
[----:B------:R-:W1:Y:S01]  /*1080*/  MUFU.EX2 R116, R66 ;  /* 0x0000004200747308 */ /* 0x000e620000000800 */
[----:B------:R-:W-:Y:S01]  /*1090*/  FMUL.FTZ R49, R98, -1.4426950216293334961 ;  /* 0xbfb8aa3b62317820 */ /* 0x000fe20000410000 */
[----:B------:R-:W-:Y:S01]  /*10a0*/  FMUL.FTZ R64, R80, -1.4426950216293334961 ;  /* 0xbfb8aa3b50407820 */ /* 0x000fe20000410000 */
[----:B------:R-:W-:Y:S01]  /*10b0*/  FMUL.FTZ R65, R81, -1.4426950216293334961 ;  /* 0xbfb8aa3b51417820 */ /* 0x000fe20000410000 */
[----:B------:R-:W-:Y:S01]  /*10c0*/  FMUL.FTZ R50, R99, -1.4426950216293334961 ;  /* 0xbfb8aa3b63327820 */ /* 0x000fe20000410000 */
[----:B------:R-:W-:Y:S01]  /*10d0*/  FMUL.FTZ R51, R88, -1.4426950216293334961 ;  /* 0xbfb8aa3b58337820 */ /* 0x000fe20000410000 */
[----:B0-----:R-:W-:Y:S01]  /*10e0*/  FMUL.FTZ R16, R89, -1.4426950216293334961 ;  /* 0xbfb8aa3b59107820 */ /* 0x001fe20000410000 */
[----:B------:R-:W-:Y:S01]  /*10f0*/  FMUL.FTZ R60, R90, -1.4426950216293334961 ;  /* 0xbfb8aa3b5a3c7820 */ /* 0x000fe20000410000 */
[----:B------:R0:W-:Y:S01]  /*1100*/  MUFU.EX2 R118, R67 ;  /* 0x0000004300767308 */ /* 0x0001e20000000800 */
[----:B------:R-:W-:Y:S01]  /*1110*/  FMUL.FTZ R61, R91, -1.4426950216293334961 ;  /* 0xbfb8aa3b5b3d7820 */ /* 0x000fe20000410000 */
[----:B--2---:R-:W-:-:S06]  /*1120*/  FMUL.FTZ R62, R73, -1.4426950216293334961 ;  /* 0xbfb8aa3b493e7820 */ /* 0x004fcc0000410000 */
[----:B------:R-:W2:Y:S01]  /*1130*/  MUFU.EX2 R3, R3 ;  /* 0x0000000300037308 */ /* 0x000ea20000000800 */
[----:B0-----:R-:W0:Y:S01]  /*1140*/  LDC.64 R66, c[0x0][0x508] ;  /* 0x00014200ff427b82 */ /* 0x001e220000000a00 */
[----:B------:R-:W-:Y:S01]  /*1150*/  STL [R1], R23 ;  /* 0x0000001701007387 */ /* 0x000fe20000100800 */
[----:B-1----:R-:W-:-:S05]  /*1160*/  FADD.FTZ R116, R116, 1 ;  /* 0x3f80000074747421 */ /* 0x002fca0000010000 */
[----:B------:R-:W1:Y:S08]  /*1170*/  MUFU.EX2 R48, R48 ;  /* 0x0000003000307308 */ /* 0x000e700000000800 */
[----:B------:R-:W1:Y:S01]  /*1180*/  MUFU.EX2 R49, R49 ;  /* 0x0000003100317308 */ /* 0x000e620000000800 */
[----:B--2---:R-:W-:-:S07]  /*1190*/  FADD.FTZ R3, R3, 1 ;  /* 0x3f80000003037421 */ /* 0x004fce0000010000 */
[----:B------:R-:W2:Y:S01]  /*11a0*/  MUFU.EX2 R108, R64 ;  /* 0x00000040006c7308 */ /* 0x000ea20000000800 */
[----:B-1----:R-:W-:-:S07]  /*11b0*/  FADD.FTZ R110, R48, 1 ;  /* 0x3f800000306e7421 */ /* 0x002fce0000010000 */
[----:B------:R1:W2:Y:S01]  /*11c0*/  MUFU.EX2 R114, R65 ;  /* 0x0000004100727308 */ /* 0x0002a20000000800 */
[----:B------:R-:W-:Y:S01]  /*11d0*/  FADD.FTZ R111, R49, 1 ;  /* 0x3f800000316f7421 */ /* 0x000fe20000010000 */
[----:B0-----:R-:W-:-:S06]  /*11e0*/  IMAD.WIDE.U32 R48, R66, UR23, R18 ;  /* 0x0000001742307c25 */ /* 0x001fcc000f8e0012 */
[----:B------:R-:W0:Y:S01]  /*11f0*/  MUFU.EX2 R50, R50 ;  /* 0x0000003200327308 */ /* 0x000e220000000800 */
[----:B-1----:R-:W1:Y:S01]  /*1200*/  LDC.64 R64, c[0x0][0x510] ;  /* 0x00014400ff407b82 */ /* 0x002e620000000a00 */
[----:B--2---:R-:W-:-:S06]  /*1210*/  FADD.FTZ R113, R108, 1 ;  /* 0x3f8000006c717421 */ /* 0x004fcc0000010000 */
[----:B------:R-:W2:Y:S01]  /*1220*/  MUFU.EX2 R51, R51 ;  /* 0x0000003300337308 */ /* 0x000ea20000000800 */
[----:B------:R-:W-:Y:S01]  /*1230*/  FADD.FTZ R108, R114, 1 ;  /* 0x3f800000726c7421 */ /* 0x000fe20000010000 */
[----:B------:R-:W-:-:S06]  /*1240*/  FADD.FTZ R114, R118, 1 ;  /* 0x3f80000076727421 */ /* 0x000fcc0000010000 */
[----:B------:R2:W-:Y:S01]  /*1250*/  MUFU.RCP R115, R3 ;  /* 0x0000000300737308 */ /* 0x0005e20000001000 */
[----:B0-----:R-:W-:-:S07]  /*1260*/  FADD.FTZ R50, R50, 1 ;  /* 0x3f80000032327421 */ /* 0x001fce0000010000 */
[----:B------:R-:W-:Y:S01]  /*1270*/  MUFU.RCP R106, R50 ;  /* 0x00000032006a7308 */ /* 0x000fe20000001000 */
[----:B--2---:R-:W-:Y:S02]  /*1280*/  IMAD R3, R67, UR23, RZ ;  /* 0x0000001743037c24 */ /* 0x004fe4000f8e02ff */
[----:B------:R-:W-:-:S03]  /*1290*/  FADD.FTZ R51, R51, 1 ;  /* 0x3f80000033337421 */ /* 0x000fc60000010000 */
[----:B------:R-:W-:Y:S01]  /*12a0*/  IADD3 R49, PT, PT, R49, R3, RZ ;  /* 0x0000000331317210 */ /* 0x000fe20007ffe0ff */
[----:B------:R-:W-:Y:S01]  /*12b0*/  FADD.FTZ R3, R4, UR6 ;  /* 0x0000000604037e21 */ /* 0x000fe20008010000 */
[----:B------:R-:W-:Y:S01]  /*12c0*/  MUFU.RCP R107, R51 ;  /* 0x00000033006b7308 */ /* 0x000fe20000001000 */
[----:B------:R-:W-:Y:S01]  /*12d0*/  FADD.FTZ R4, R5, UR6 ;  /* 0x0000000605047e21 */ /* 0x000fe20008010000 */
[----:B------:R-:W-:Y:S01]  /*12e0*/  FADD.FTZ R5, R6, UR6 ;  /* 0x0000000606057e21 */ /* 0x000fe20008010000 */
[----:B-1----:R-:W-:-:S04]  /*12f0*/  IMAD.WIDE.U32 R66, R64, UR10, R48 ;  /* 0x0000000a40427c25 */ /* 0x002fc8000f8e0030 */
[----:B------:R-:W-:Y:S01]  /*1300*/  FADD.FTZ R6, R7, UR6 ;  /* 0x0000000607067e21 */ /* 0x000fe20008010000 */
[----:B------:R-:W-:Y:S01]  /*1310*/  FADD.FTZ R7, R8, UR6 ;  /* 0x0000000608077e21 */ /* 0x000fe20008010000 */
[----:B------:R-:W-:Y:S01]  /*1320*/  FADD.FTZ R8, R9, UR6 ;  /* 0x0000000609087e21 */ /* 0x000fe20008010000 */
[----:B------:R-:W-:Y:S01]  /*1330*/  FADD.FTZ R9, R10, UR6 ;  /* 0x000000060a097e21 */ /* 0x000fe20008010000 */
[----:B------:R0:W1:Y:S01]  /*1340*/  MUFU.EX2 R17, R16 ;  /* 0x0000001000117308 */ /* 0x0000620000000800 */
[----:B------:R-:W-:Y:S01]  /*1350*/  FADD.FTZ R10, R11, UR6 ;  /* 0x000000060b0a7e21 */ /* 0x000fe20008010000 */
[----:B------:R-:W-:Y:S01]  /*1360*/  FADD.FTZ R11, R12, UR6 ;  /* 0x000000060c0b7e21 */ /* 0x000fe20008010000 */
[----:B------:R-:W-:Y:S01]  /*1370*/  FADD.FTZ R12, R13, UR6 ;  /* 0x000000060d0c7e21 */ /* 0x000fe20008010000 */
[----:B------:R-:W-:Y:S01]  /*1380*/  FADD.FTZ R13, R14, UR6 ;  /* 0x000000060e0d7e21 */ /* 0x000fe20008010000 */
[----:B------:R-:W-:Y:S01]  /*1390*/  FADD.FTZ R14, R15, UR6 ;  /* 0x000000060f0e7e21 */ /* 0x000fe20008010000 */
[----:B------:R-:W-:Y:S01]  /*13a0*/  FADD.FTZ R15, R20, UR6 ;  /* 0x00000006140f7e21 */ /* 0x000fe20008010000 */
[----:B------:R-:W-:Y:S01]  /*13b0*/  IMAD R65, R65, UR10, R67 ;  /* 0x0000000a41417c24 */ /* 0x000fe2000f8e0243 */
[----:B------:R-:W-:Y:S01]  /*13c0*/  MUFU.RCP R110, R110 ;  /* 0x0000006e006e7308 */ /* 0x000fe20000001000 */
[----:B0-----:R-:W-:Y:S01]  /*13d0*/  FMUL.FTZ R16, R72, -1.4426950216293334961 ;  /* 0xbfb8aa3b48107820 */ /* 0x001fe20000410000 */
[----:B------:R-:W-:-:S04]  /*13e0*/  LEA R64, P0, R66, R120, 0x2 ;  /* 0x0000007842407211 */ /* 0x000fc800078010ff */
[----:B------:R-:W-:Y:S02]  /*13f0*/  LEA.HI.X R65, R66, R121, R65, 0x2, P0 ;  /* 0x0000007942417211 */ /* 0x000fe400000f1441 */
[----:B------:R-:W0:Y:S01]  /*1400*/  MUFU.EX2 R16, R16 ;  /* 0x0000001000107308 */ /* 0x000e220000000800 */
[----:B-1----:R-:W-:-:S07]  /*1410*/  FADD.FTZ R17, R17, 1 ;  /* 0x3f80000011117421 */ /* 0x002fce0000010000 */
[----:B------:R1:W2:Y:S08]  /*1420*/  MUFU.EX2 R63, R60 ;  /* 0x0000003c003f7308 */ /* 0x0002b00000000800 */
[----:B------:R2:W2:Y:S01]  /*1430*/  MUFU.EX2 R101, R61 ;  /* 0x0000003d00657308 */ /* 0x0004a20000000800 */
[----:B0-----:R-:W-:Y:S01]  /*1440*/  FADD.FTZ R119, R16, 1 ;  /* 0x3f80000010777421 */ /* 0x001fe20000010000 */
[----:B------:R-:W-:Y:S01]  /*1450*/  FADD.FTZ R16, R21, UR6 ;  /* 0x0000000615107e21 */ /* 0x000fe20008010000 */
[----:B------:R-:W-:Y:S01]  /*1460*/  FADD.FTZ R21, -R115, 1 ;  /* 0x3f80000073157421 */ /* 0x000fe20000010100 */
[----:B-1----:R-:W-:-:S03]  /*1470*/  FMUL.FTZ R60, R75, -1.4426950216293334961 ;  /* 0xbfb8aa3b4b3c7820 */ /* 0x002fc60000410000 */
[----:B------:R-:W-:Y:S01]  /*1480*/  FFMA.FTZ R21, R96, R21, 1 ;  /* 0x3f80000060157423 */ /* 0x000fe20000010015 */
[----:B------:R-:W-:Y:S01]  /*1490*/  MUFU.RCP R111, R111 ;  /* 0x0000006f006f7308 */ /* 0x000fe20000001000 */
[----:B--2---:R-:W-:Y:S01]  /*14a0*/  FADD.FTZ R63, R63, 1 ;  /* 0x3f8000003f3f7421 */ /* 0x004fe20000010000 */
[----:B------:R-:W-:-:S06]  /*14b0*/  FMUL.FTZ R61, R74, -1.4426950216293334961 ;  /* 0xbfb8aa3b4a3d7820 */ /* 0x000fcc0000410000 */
[----:B------:R0:W-:Y:S01]  /*14c0*/  MUFU.RCP R104, R17 ;  /* 0x0000001100687308 */ /* 0x0001e20000001000 */
[----:B------:R-:W-:Y:S01]  /*14d0*/  FADD.FTZ R112, R101, 1 ;  /* 0x3f80000065707421 */ /* 0x000fe20000010000 */
[----:B------:R-:W-:-:S06]  /*14e0*/  IMAD.WIDE.U32 R100, R100, 0x10, R64 ;  /* 0x0000001064647825 */ /* 0x000fcc00078e0040 */
[----:B------:R-:W-:Y:S01]  /*14f0*/  MUFU.RCP R109, R63 ;  /* 0x0000003f006d7308 */ /* 0x000fe20000001000 */
[----:B0-----:R-:W-:Y:S01]  /*1500*/  FADD.FTZ R17, R22, UR6 ;  /* 0x0000000616117e21 */ /* 0x001fe20008010000 */
[----:B------:R-:W-:-:S04]  /*1510*/  FADD.FTZ R22, -R110, 1 ;  /* 0x3f8000006e167421 */ /* 0x000fc80000010100 */
[----:B------:R-:W-:Y:S02]  /*1520*/  FFMA.FTZ R22, R97, R22, 1 ;  /* 0x3f80000061167423 */ /* 0x000fe40000010016 */
[----:B------:R-:W0:Y:S08]  /*1530*/  MUFU.EX2 R62, R62 ;  /* 0x0000003e003e7308 */ /* 0x000e300000000800 */
[----:B------:R-:W1:Y:S08]  /*1540*/  MUFU.EX2 R61, R61 ;  /* 0x0000003d003d7308 */ /* 0x000e700000000800 */
[----:B------:R-:W2:Y:S01]  /*1550*/  MUFU.RCP R112, R112 ;  /* 0x0000007000707308 */ /* 0x000ea20000001000 */
[----:B0-----:R-:W-:-:S07]  /*1560*/  FADD.FTZ R62, R62, 1 ;  /* 0x3f8000003e3e7421 */ /* 0x001fce0000010000 */
[----:B------:R-:W0:Y:S08]  /*1570*/  MUFU.EX2 R60, R60 ;  /* 0x0000003c003c7308 */ /* 0x000e300000000800 */
[----:B------:R-:W0:Y:S08]  /*1580*/  MUFU.RCP R108, R108 ;  /* 0x0000006c006c7308 */ /* 0x000e300000001000 */
[----:B------:R-:W0:Y:S01]  /*1590*/  MUFU.RCP R117, R116 ;  /* 0x0000007400757308 */ /* 0x000e220000001000 */
[----:B-1----:R-:W-:-:S07]  /*15a0*/  FADD.FTZ R121, R61, 1 ;  /* 0x3f8000003d797421 */ /* 0x002fce0000010000 */
[----:B------:R-:W1:Y:S01]  /*15b0*/  MUFU.RCP R114, R114 ;  /* 0x0000007200727308 */ /* 0x000e620000001000 */
[----:B---3--:R-:W-:Y:S07]  /*15c0*/  STS.128 [R0], R40 ;  /* 0x0000002800007388 */ /* 0x008fee0000000c00 */
[----:B------:R-:W3:Y:S01]  /*15d0*/  MUFU.RCP R113, R113 ;  /* 0x0000007100717308 */ /* 0x000ee20000001000 */
[----:B----4-:R-:W-:Y:S04]  /*15e0*/  STS.128 [R0+0x200], R56 ;  /* 0x0002003800007388 */ /* 0x010fe80000000c00 */
[----:B-----5:R4:W-:Y:S03]  /*15f0*/  STS.128 [R0+0x400], R52 ;  /* 0x0004003400007388 */ /* 0x0209e60000000c00 */
[----:B------:R-:W-:Y:S01]  /*1600*/  MUFU.RCP R119, R119 ;  /* 0x0000007700777308 */ /* 0x000fe20000001000 */
[----:B------:R-:W-:Y:S01]  /*1610*/  STS.128 [R0+0x600], R44 ;  /* 0x0006002c00007388 */ /* 0x000fe20000000c00 */
[----:B------:R-:W-:-:S03]  /*1620*/  NOP ;  /* 0x0000000000007918 */ /* 0x000fc60000000000 */
[----:B------:R-:W5:Y:S04]  /*1630*/  LDS.128 R48, [R2] ;  /* 0x0000000002307984 */ /* 0x000f680000000c00 */
[----:B------:R-:W2:Y:S01]  /*1640*/  LDS.128 R44, [R2+0x10] ;  /* 0x00001000022c7984 */ /* 0x000ea20000000c00 */
[----:B----4-:R-:W-:-:S04]  /*1650*/  FADD.FTZ R55, -R107, 1 ;  /* 0x3f8000006b377421 */ /* 0x010fc80000010100 */
[----:B------:R-:W-:Y:S01]  /*1660*/  FFMA.FTZ R57, R88, R55, 1 ;  /* 0x3f80000058397423 */ /* 0x000fe20000010037 */
[----:B-----5:R-:W-:Y:S01]  /*1670*/  FMUL.FTZ R41, R93, R49 ;  /* 0x000000315d297220 */ /* 0x020fe20000410000 */
[----:B------:R-:W-:-:S03]  /*1680*/  FMUL.FTZ R20, R92, R48 ;  /* 0x000000305c147220 */ /* 0x000fc60000410000 */
[----:B------:R-:W-:Y:S01]  /*1690*/  FMUL.FTZ R41, R110, R41 ;  /* 0x000000296e297220 */ /* 0x000fe20000410000 */
[----:B------:R-:W-:-:S03]  /*16a0*/  FMUL.FTZ R20, R115, R20 ;  /* 0x0000001473147220 */ /* 0x000fc60000410000 */
[----:B------:R-:W-:Y:S01]  /*16b0*/  FMUL.FTZ R53, R41, R22 ;  /* 0x0000001629357220 */ /* 0x000fe20000410000 */
[----:B------:R-:W-:Y:S01]  /*16c0*/  FMUL.FTZ R52, R20, R21 ;  /* 0x0000001514347220 */ /* 0x000fe20000410000 */
[----:B------:R-:W4:Y:S01]  /*16d0*/  LDS.128 R40, [R2+0x20] ;  /* 0x0000200002287984 */ /* 0x000f220000000c00 */
[----:B------:R-:W-:Y:S01]  /*16e0*/  FADD.FTZ R20, -R106, 1 ;  /* 0x3f8000006a147421 */ /* 0x000fe20000010100 */
[----:B------:R-:W-:Y:S01]  /*16f0*/  FADD.FTZ R21, -R111, 1 ;  /* 0x3f8000006f157421 */ /* 0x000fe20000010100 */
[----:B------:R-:W-:Y:S02]  /*1700*/  FMUL.FTZ R23, R95, R51 ;  /* 0x000000335f177220 */ /* 0x000fe40000410000 */
[----:B------:R-:W-:Y:S01]  /*1710*/  FFMA.FTZ R22, R99, R20, 1 ;  /* 0x3f80000063167423 */ /* 0x000fe20000010014 */
[----:B------:R-:W-:Y:S01]  /*1720*/  FMUL.FTZ R20, R94, R50 ;  /* 0x000000325e147220 */ /* 0x000fe20000410000 */
[----:B------:R-:W-:Y:S01]  /*1730*/  FFMA.FTZ R21, R98, R21, 1 ;  /* 0x3f80000062157423 */ /* 0x000fe20000010015 */
[----:B--2---:R-:W-:Y:S01]  /*1740*/  FMUL.FTZ R54, R84, R44 ;  /* 0x0000002c54367220 */ /* 0x004fe20000410000 */
[----:B------:R-:W-:Y:S01]  /*1750*/  FMUL.FTZ R23, R106, R23 ;  /* 0x000000176a177220 */ /* 0x000fe20000410000 */
[----:B------:R-:W-:-:S02]  /*1760*/  FMUL.FTZ R20, R111, R20 ;  /* 0x000000146f147220 */ /* 0x000fc40000410000 */
[----:B------:R-:W-:Y:S01]  /*1770*/  FMUL.FTZ R56, R107, R54 ;  /* 0x000000366b387220 */ /* 0x000fe20000410000 */
[----:B------:R-:W-:Y:S01]  /*1780*/  FMUL.FTZ R55, R23, R22 ;  /* 0x0000001617377220 */ /* 0x000fe20000410000 */
[----:B------:R-:W-:Y:S02]  /*1790*/  FMUL.FTZ R54, R20, R21 ;  /* 0x0000001514367220 */ /* 0x000fe40000410000 */
[----:B------:R-:W2:Y:S01]  /*17a0*/  LDS.128 R20, [R2+0x30] ;  /* 0x0000300002147984 */ /* 0x000ea20000000c00 */
[----:B------:R-:W-:Y:S01]  /*17b0*/  FMUL.FTZ R56, R56, R57 ;  /* 0x0000003938387220 */ /* 0x000fe20000410000 */
[----:B------:R-:W-:Y:S01]  /*17c0*/  FADD.FTZ R57, -R109, 1 ;  /* 0x3f8000006d397421 */ /* 0x000fe20000010100 */
[----:B------:R5:W4:Y:S01]  /*17d0*/  MUFU.RCP R116, R62 ;  /* 0x0000003e00747308 */ /* 0x000b220000001000 */
[----:B------:R-:W-:Y:S01]  /*17e0*/  FADD.FTZ R58, -R104, 1 ;  /* 0x3f800000683a7421 */ /* 0x000fe20000010100 */
[----:B------:R-:W-:Y:S01]  /*17f0*/  FADD.FTZ R64, -R112, 1 ;  /* 0x3f80000070407421 */ /* 0x000fe20000010100 */
[----:B------:R-:W-:Y:S01]  /*1800*/  FFMA.FTZ R59, R90, R57, 1 ;  /* 0x3f8000005a3b7423 */ /* 0x000fe20000010039 */
[----:B------:R-:W-:Y:S01]  /*1810*/  FMUL.FTZ R57, R85, R45 ;  /* 0x0000002d55397220 */ /* 0x000fe20000410000 */
[----:B------:R-:W-:Y:S01]  /*1820*/  FMUL.FTZ R61, R87, R47 ;  /* 0x0000002f573d7220 */ /* 0x000fe20000410000 */
[----:B------:R-:W-:Y:S01]  /*1830*/  FFMA.FTZ R58, R89, R58, 1 ;  /* 0x3f800000593a7423 */ /* 0x000fe2000001003a */
[----:B0-----:R-:W-:Y:S01]  /*1840*/  FADD.FTZ R118, R60, 1 ;  /* 0x3f8000003c767421 */ /* 0x001fe20000010000 */
[----:B------:R-:W0:Y:S01]  /*1850*/  MUFU.RCP R121, R121 ;  /* 0x0000007900797308 */ /* 0x000e220000001000 */
[----:B-----5:R-:W-:Y:S01]  /*1860*/  FMUL.FTZ R62, R86, R46 ;  /* 0x0000002e563e7220 */ /* 0x020fe20000410000 */
[----:B------:R-:W-:Y:S01]  /*1870*/  FMUL.FTZ R57, R104, R57 ;  /* 0x0000003968397220 */ /* 0x000fe20000410000 */
[----:B------:R-:W-:Y:S01]  /*1880*/  FFMA.FTZ R64, R91, R64, 1 ;  /* 0x3f8000005b407423 */ /* 0x000fe20000010040 */
[----:B------:R-:W-:Y:S01]  /*1890*/  FMUL.FTZ R61, R112, R61 ;  /* 0x0000003d703d7220 */ /* 0x000fe20000410000 */
[----:B------:R-:W-:Y:S01]  /*18a0*/  FMUL.FTZ R62, R109, R62 ;  /* 0x0000003e6d3e7220 */ /* 0x000fe20000410000 */
[----:B------:R-:W-:Y:S01]  /*18b0*/  FMUL.FTZ R57, R57, R58 ;  /* 0x0000003a39397220 */ /* 0x000fe20000410000 */
[----:B------:R-:W-:Y:S01]  /*18c0*/  FADD.FTZ R60, -R108, 1 ;  /* 0x3f8000006c3c7421 */ /* 0x000fe20000010100 */
[----:B------:R-:W5:Y:S01]  /*18d0*/  MUFU.RCP R118, R118 ;  /* 0x0000007600767308 */ /* 0x000f620000001000 */
[----:B------:R-:W-:Y:S01]  /*18e0*/  FMUL.FTZ R58, R62, R59 ;  /* 0x0000003b3e3a7220 */ /* 0x000fe20000410000 */
[----:B------:R-:W-:Y:S01]  /*18f0*/  FMUL.FTZ R59, R61, R64 ;  /* 0x000000403d3b7220 */ /* 0x000fe20000410000 */
[----:B------:R-:W-:Y:S01]  /*1900*/  FADD.FTZ R63, -R117, 1 ;  /* 0x3f800000753f7421 */ /* 0x000fe20000010100 */
[----:B-1----:R-:W-:Y:S01]  /*1910*/  FADD.FTZ R64, -R114, 1 ;  /* 0x3f80000072407421 */ /* 0x002fe20000010100 */
[----:B------:R-:W-:Y:S01]  /*1920*/  FFMA.FTZ R62, R81, R60, 1 ;  /* 0x3f800000513e7423 */ /* 0x000fe2000001003c */
[----:B---3--:R-:W-:Y:S01]  /*1930*/  FADD.FTZ R61, -R113, 1 ;  /* 0x3f800000713d7421 */ /* 0x008fe20000010100 */
[----:B------:R-:W-:Y:S01]  /*1940*/  FFMA.FTZ R65, R82, R63, 1 ;  /* 0x3f80000052417423 */ /* 0x000fe2000001003f */
[----:B----4-:R-:W-:Y:S01]  /*1950*/  FMUL.FTZ R60, R76, R40 ;  /* 0x000000284c3c7220 */ /* 0x010fe20000410000 */
        /* <DEDUP_REMOVED lines=14> */
[----:B------:R-:W-:Y:S01]  /*1a40*/  FADD.FTZ R64, -R116, 1 ;  /* 0x3f80000074407421 */ /* 0x000fe20000010100 */
[----:B0-----:R-:W-:Y:S01]  /*1a50*/  FADD.FTZ R67, -R121, 1 ;  /* 0x3f80000079437421 */ /* 0x001fe20000010100 */
[----:B-----5:R-:W-:Y:S01]  /*1a60*/  FADD.FTZ R120, -R118, 1 ;  /* 0x3f80000076787421 */ /* 0x020fe20000010100 */
[----:B------:R-:W-:Y:S01]  /*1a70*/  FADD.FTZ R65, -R119, 1 ;  /* 0x3f80000077417421 */ /* 0x000fe20000010100 */
[----:B------:R-:W-:Y:S01]  /*1a80*/  FFMA.FTZ R66, R73, R64, 1 ;  /* 0x3f80000049427423 */ /* 0x000fe20000010040 */
[----:B------:R-:W-:Y:S01]  /*1a90*/  FFMA.FTZ R123, R74, R67, 1 ;  /* 0x3f8000004a7b7423 */ /* 0x000fe20000010043 */
[----:B--2---:R-:W-:Y:S01]  /*1aa0*/  FMUL.FTZ R64, R68, R20 ;  /* 0x0000001444407220 */ /* 0x004fe20000410000 */
        /* <DEDUP_REMOVED lines=87> */
[----:B----4-:R-:W0:Y:S01]  /*2020*/  LDC.64 R52, c[0x0][0x430] ;  /* 0x00010c00ff347b82 */ /* 0x010e220000000a00 */
        /* <DEDUP_REMOVED lines=34> */
.L_x_2958:
        /* <DEDUP_REMOVED lines=10> */
[----:B----4-:R-:W-:Y:S02]  /*22f0*/  CS2R R52, SRZ ;  /* 0x0000000000347805 */ /* 0x010fe4000001ff00 */
        /* <DEDUP_REMOVED lines=23> */
[----:B------:R-:W-:-:S04]  /*2470*/  FFMA.FTZ R19, R37, R74, R18 ;  /* 0x0000004a25137223 */ /* 0x000fc80000010012 */
[----:B------:R-:W-:Y:S01]  /*2480*/  FFMA.FTZ R18, R38, R70, R19 ;  /* 0x0000004626127223 */ /* 0x000fe20000010013 */
[----:B------:R-:W-:-:S03]  /*2490*/  FMUL.FTZ R70, R70, UR7 ;  /* 0x0000000746467c20 */ /* 0x000fc60008410000 */
        /* <DEDUP_REMOVED lines=8> */
[----:B------:R-:W-:Y:S01]  /*2520*/  UISETP.NE.AND UP0, UPT, UR12, 0x1, UPT ;  /* 0x000000010c00788c */ /* 0x000fe2000bf05270 */
[----:B------:R-:W4:Y:S05]  /*2530*/  LDCU UR48, c[0x0][0x394] ;  /* 0x00007280ff3077ac */ /* 0x000f2a0008000800 */
[----:B------:R-:W-:Y:S01]  /*2540*/  PLOP3.LUT P1, PT, PT, PT, UP0, 0x80, 0x8 ;  /* 0x000000000008781c */ /* 0x000fe20003f2f008 */
[----:B------:R-:W0:Y:S03]  /*2550*/  LDCU UR49, c[0x0][0x38c] ;  /* 0x00007180ff3177ac */ /* 0x000e260008000800 */
[----:B------:R-:W-:Y:S01]  /*2560*/  ISETP.EQ.AND P1, PT, R102, RZ, P1 ;  /* 0x000000ff6600720c */ /* 0x000fe20000f22270 */
[----:B------:R-:W0:Y:S01]  /*2570*/  LDCU UR50, c[0x0][0x388] ;  /* 0x00007100ff3277ac */ /* 0x000e220008000800 */
[----:B---3--:R-:W-:Y:S01]  /*2580*/  UIMAD.WIDE.U32 UR24, UR10, UR8, URZ ;  /* 0x000000080a1872a5 */ /* 0x008fe2000f8e00ff */
[----:B------:R-:W3:Y:S02]  /*2590*/  LDCU.64 UR30, c[0x0][0x3c0] ;  /* 0x00007800ff1e77ac */ /* 0x000ee40008000a00 */
[----:B------:R-:W-:Y:S01]  /*25a0*/  UMOV UR8, 0x400 ;  /* 0x0000040000087882 */ /* 0x000fe20000000000 */
[----:B------:R-:W-:-:S02]  /*25b0*/  UIMAD UR9, UR10, UR9, UR25 ;  /* 0x000000090a0972a4 */ /* 0x000fc4000f8e0219 */
[----:B--2---:R-:W-:Y:S01]  /*25c0*/  ULEA UR8, UR23, UR8, 0x18 ;  /* 0x0000000817087291 */ /* 0x004fe2000f8ec0ff */
[C---:B-1----:R-:W-:Y:S01]  /*25d0*/  SHF.L.U32 R19, R106.reuse, 0x2, RZ ;  /* 0x000000026a137819 */ /* 0x042fe200000006ff */
[----:B------:R-:W1:Y:S01]  /*25e0*/  LDCU.64 UR32, c[0x0][0x440] ;  /* 0x00008800ff2077ac */ /* 0x000e620008000a00 */
[C---:B0-----:R-:W-:Y:S02]  /*25f0*/  LOP3.LUT R18, R106.reuse, 0x1f, RZ, 0xc0, !PT ;  /* 0x0000001f6a127812 */ /* 0x041fe400078ec0ff */
[C---:B------:R-:W-:Y:S01]  /*2600*/  ISETP.NE.AND P2, PT, R106.reuse, 0x7f, PT ;  /* 0x0000007f6a00780c */ /* 0x040fe20003f45270 */
[----:B------:R-:W0:Y:S01]  /*2610*/  LDCU.64 UR34, c[0x0][0x3a8] ;  /* 0x00007500ff2277ac */ /* 0x000e220008000a00 */
[C---:B------:R-:W-:Y:S02]  /*2620*/  ISETP.NE.AND P0, PT, R106.reuse, RZ, PT ;  /* 0x000000ff6a00720c */ /* 0x040fe40003f05270 */
[----:B------:R-:W-:Y:S01]  /*2630*/  IADD3 R108, PT, PT, R106, 0x200, RZ ;  /* 0x000002006a6c7810 */ /* 0x000fe20007ffe0ff */
[----:B------:R-:W2:Y:S01]  /*2640*/  LDCU.64 UR36, c[0x0][0x3e0] ;  /* 0x00007c00ff2477ac */ /* 0x000ea20008000a00 */
[----:B------:R-:W-:-:S02]  /*2650*/  LOP3.LUT R18, R18, 0xf80, R19, 0xf8, !PT ;  /* 0x00000f8012127812 */ /* 0x000fc400078ef813 */
[----:B------:R-:W-:Y:S01]  /*2660*/  MOV R105, UR8 ;  /* 0x0000000800697c02 */ /* 0x000fe20008000f00 */
[----:B------:R-:W0:Y:S01]  /*2670*/  LDCU.64 UR38, c[0x0][0x4c0] ;  /* 0x00009800ff2677ac */ /* 0x000e220008000a00 */
[----:B------:R-:W0:Y:S01]  /*2680*/  LDCU.64 UR40, c[0x0][0x4e0] ;  /* 0x00009c00ff2877ac */ /* 0x000e220008000a00 */
[----:B------:R-:W0:Y:S01]  /*2690*/  LDCU.64 UR42, c[0x0][0x4f0] ;  /* 0x00009e00ff2a77ac */ /* 0x000e220008000a00 */
[----:B------:R-:W0:Y:S01]  /*26a0*/  LDCU.64 UR44, c[0x0][0x538] ;  /* 0x0000a700ff2c77ac */ /* 0x000e220008000a00 */
[----:B------:R-:W0:Y:S01]  /*26b0*/  LDCU.64 UR46, c[0x0][0x540] ;  /* 0x0000a800ff2e77ac */ /* 0x000e220008000a00 */
[----:B---34-:R-:W-:-:S05]  /*26c0*/  UMOV UR8, URZ ;  /* 0x000000ff00087c82 */ /* 0x018fca0008000000 */
.L_x_3004:
[----:B------:R-:W-:Y:S01]  /*26d0*/  UIMAD.WIDE.U32 UR28, UR8, UR30, URZ ;  /* 0x0000001e081c72a5 */ /* 0x000fe2000f8e00ff */
[C---:B-1----:R-:W-:Y:S01]  /*26e0*/  SHF.L.U32 R18, R106.reuse, 0x2, RZ ;  /* 0x000000026a127819 */ /* 0x042fe200000006ff */
[----:B---3--:R-:W3:Y:S01]  /*26f0*/  LDL R119, [R1] ;  /* 0x0000000001777983 */ /* 0x008ee20000100800 */
        /* <DEDUP_REMOVED lines=12> */
[----:B------:R-:W3:Y:S04]  /*27c0*/  LDG.E.128 R20, desc[UR26][R18.64] ;  /* 0x0000001a12147981 */ /* 0x000ee8000c1e1d00 */
[----:B------:R-:W4:Y:S04]  /*27d0*/  LDG.E.128 R72, desc[UR26][R18.64+0x200] ;  /* 0x0002001a12487981 */ /* 0x000f28000c1e1d00 */
[----:B------:R-:W5:Y:S04]  /*27e0*/  LDG.E.128 R76, desc[UR26][R18.64+0x400] ;  /* 0x0004001a124c7981 */ /* 0x000f68000c1e1d00 */
[----:B------:R2:W5:Y:S01]  /*27f0*/  LDG.E.128 R80, desc[UR26][R18.64+0x600] ;  /* 0x0006001a12507981 */ /* 0x000562000c1e1d00 */
[----:B------:R-:W-:Y:S01]  /*2800*/  UMOV UR28, UR24 ;  /* 0x00000018001c7c82 */ /* 0x000fe20008000000 */
[----:B------:R-:W-:-:S02]  /*2810*/  UMOV UR29, UR9 ;  /* 0x00000009001d7c82 */ /* 0x000fc40008000000 */
[----:B0-----:R-:W-:Y:S01]  /*2820*/  UIMAD.WIDE.U32 UR28, UR8, UR34, UR28 ;  /* 0x00000022081c72a5 */ /* 0x001fe2000f8e001c */
[----:B------:R-:W5:Y:S03]  /*2830*/  LDL R129, [R1+0x38] ;  /* 0x0000380001817983 */ /* 0x000f660000100800 */
[----:B------:R-:W-:Y:S01]  /*2840*/  UIMAD UR10, UR8, UR35, UR29 ;  /* 0x00000023080a72a4 */ /* 0x000fe2000f8e021d */
[----:B------:R-:W5:Y:S01]  /*2850*/  LDL R128, [R1+0x34] ;  /* 0x0000340001807983 */ /* 0x000f620000100800 */
[----:B-1----:R-:W-:-:S03]  /*2860*/  ULEA UR23, UP0, UR28, UR32, 0x2 ;  /* 0x000000201c177291 */ /* 0x002fc6000f8010ff */
[----:B------:R-:W5:Y:S01]  /*2870*/  LDL R127, [R1+0x30] ;  /* 0x00003000017f7983 */ /* 0x000f620000100800 */
[----:B------:R-:W-:Y:S02]  /*2880*/  ULEA.HI.X UR28, UR28, UR33, UR10, 0x2, UP0 ;  /* 0x000000211c1c7291 */ /* 0x000fe400080f140a */
[----:B------:R-:W-:Y:S01]  /*2890*/  MOV R84, UR23 ;  /* 0x0000001700547c02 */ /* 0x000fe20008000f00 */
[----:B------:R-:W5:Y:S03]  /*28a0*/  LDL R126, [R1+0x2c] ;  /* 0x00002c00017e7983 */ /* 0x000f660000100800 */
[----:B------:R-:W-:Y:S01]  /*28b0*/  MOV R85, UR28 ;  /* 0x0000001c00557c02 */ /* 0x000fe20008000f00 */
[----:B--2---:R-:W-:Y:S01]  /*28c0*/  UIMAD.WIDE.U32 UR28, UR8, UR36, URZ ;  /* 0x00000024081c72a5 */ /* 0x004fe2000f8e00ff */
[----:B------:R-:W2:Y:S03]  /*28d0*/  LDL R125, [R1+0x28] ;  /* 0x00002800017d7983 */ /* 0x000ea60000100800 */
[----:B------:R-:W-:Y:S01]  /*28e0*/  UIMAD UR10, UR8, UR37, UR29 ;  /* 0x00000025080a72a4 */ /* 0x000fe2000f8e021d */
[----:B------:R0:W2:Y:S01]  /*28f0*/  LDG.E R86, desc[UR26][R84.64] ;  /* 0x0000001a54567981 */ /* 0x0000a2000c1e1900 */
[----:B------:R-:W-:-:S03]  /*2900*/  ULEA UR23, UP0, UR28, UR21, 0x2 ;  /* 0x000000151c177291 */ /* 0x000fc6000f8010ff */
[----:B------:R-:W2:Y:S01]  /*2910*/  LDL R124, [R1+0x24] ;  /* 0x00002400017c7983 */ /* 0x000ea20000100800 */
[----:B------:R-:W-:Y:S02]  /*2920*/  ULEA.HI.X UR28, UR28, UR20, UR10, 0x2, UP0 ;  /* 0x000000141c1c7291 */ /* 0x000fe400080f140a */
[----:B------:R-:W-:Y:S01]  /*2930*/  MOV R18, UR23 ;  /* 0x0000001700127c02 */ /* 0x000fe20008000f00 */
[----:B------:R-:W2:Y:S03]  /*2940*/  LDL R123, [R1+0x20] ;  /* 0x00002000017b7983 */ /* 0x000ea60000100800 */
[----:B------:R-:W-:Y:S01]  /*2950*/  MOV R19, UR28 ;  /* 0x0000001c00137c02 */ /* 0x000fe20008000f00 */
[----:B------:R-:W2:Y:S02]  /*2960*/  LDL R122, [R1+0x1c] ;  /* 0x00001c00017a7983 */ /* 0x000ea40000100800 */
[----:B0-----:R-:W-:-:S02]  /*2970*/  IMAD.WIDE.U32 R84, R87, 0x10, R18 ;  /* 0x0000001057547825 */ /* 0x001fc400078e0012 */
[----:B------:R-:W2:Y:S04]  /*2980*/  LDL R121, [R1+0x18] ;  /* 0x0000180001797983 */ /* 0x000ea80000100800 */
[----:B------:R-:W2:Y:S04]  /*2990*/  LDL R120, [R1+0x14] ;  /* 0x0000140001787983 */ /* 0x000ea80000100800 */
[----:B------:R-:W2:Y:S04]  /*29a0*/  LDL R117, [R1+0x10] ;  /* 0x0000100001757983 */ /* 0x000ea80000100800 */
[----:B------:R-:W2:Y:S04]  /*29b0*/  LDL R115, [R1+0xc] ;  /* 0x00000c0001737983 */ /* 0x000ea80000100800 */
[----:B---3--:R0:W-:Y:S04]  /*29c0*/  STS.128 [R0], R20 ;  /* 0x0000001400007388 */ /* 0x0081e80000000c00 */
[----:B----4-:R-:W-:Y:S04]  /*29d0*/  STS.128 [R0+0x200], R72 ;  /* 0x0002004800007388 */ /* 0x010fe80000000c00 */
[----:B-----5:R-:W-:Y:S04]  /*29e0*/  STS.128 [R0+0x400], R76 ;  /* 0x0004004c00007388 */ /* 0x020fe80000000c00 */
[----:B------:R-:W-:Y:S01]  /*29f0*/  STS.128 [R0+0x600], R80 ;  /* 0x0006005000007388 */ /* 0x000fe20000000c00 */
[----:B------:R-:W-:-:S03]  /*2a00*/  NOP ;  /* 0x0000000000007918 */ /* 0x000fc60000000000 */
[----:B------:R-:W3:Y:S04]  /*2a10*/  LDG.E.128 R88, desc[UR26][R84.64] ;  /* 0x0000001a54587981 */ /* 0x000ee8000c1e1d00 */
[----:B------:R-:W4:Y:S04]  /*2a20*/  LDG.E.128 R92, desc[UR26][R84.64+0x200] ;  /* 0x0002001a545c7981 */ /* 0x000f28000c1e1d00 */
[----:B------:R-:W5:Y:S04]  /*2a30*/  LDG.E.128 R96, desc[UR26][R84.64+0x400] ;  /* 0x0004001a54607981 */ /* 0x000f68000c1e1d00 */
[----:B------:R1:W5:Y:S04]  /*2a40*/  LDG.E.128 R100, desc[UR26][R84.64+0x600] ;  /* 0x0006001a54647981 */ /* 0x000368000c1e1d00 */
[----:B------:R-:W-:Y:S01]  /*2a50*/  LDS.128 R72, [R2] ;  /* 0x0000000002487984 */ /* 0x000fe20000000c00 */
[----:B--2---:R-:W-:-:S03]  /*2a60*/  R2UR UR28, R86 ;  /* 0x00000000561c72ca */ /* 0x004fc600000e0000 */
[----:B------:R-:W-:Y:S04]  /*2a70*/  LDS.128 R76, [R2+0x10] ;  /* 0x00001000024c7984 */ /* 0x000fe80000000c00 */
[----:B------:R-:W-:Y:S04]  /*2a80*/  LDS.128 R80, [R2+0x20] ;  /* 0x0000200002507984 */ /* 0x000fe80000000c00 */
[----:B-1----:R-:W-:Y:S01]  /*2a90*/  LDS.128 R84, [R2+0x30] ;  /* 0x0000300002547984 */ /* 0x002fe20000000c00 */
[----:B------:R-:W-:Y:S01]  /*2aa0*/  USHF.L.U32 UR23, UR12, 0x8, URZ ;  /* 0x000000080c177899 */ /* 0x000fe200080006ff */
[----:B------:R-:W-:-:S03]  /*2ab0*/  MOV R116, UR28 ;  /* 0x0000001c00747c02 */ /* 0x000fc60008000f00 */
[----:B------:R-:W-:-:S04]  /*2ac0*/  UIADD3 UR10, UPT, UPT, UR23, -0x100, URZ ;  /* 0xffffff00170a7890 */ /* 0x000fc8000fffe0ff */
[----:B------:R-:W-:Y:S01]  /*2ad0*/  ULOP3.LUT UR10, UR10, 0x100, URZ, 0xc0, !UPT ;  /* 0x000001000a0a7892 */ /* 0x000fe2000f8ec0ff */
[----:B------:R-:W-:-:S03]  /*2ae0*/  FMUL.FTZ R116, R116, 1.4426950216293334961 ;  /* 0x3fb8aa3b74747820 */ /* 0x000fc60000410000 */
[----:B------:R-:W-:Y:S01]  /*2af0*/  UIADD3 UR10, UPT, UPT, UR10, UR8, URZ ;  /* 0x000000080a0a7290 */ /* 0x000fe2000fffe0ff */
[----:B------:R-:W-:-:S05]  /*2b00*/  FMUL.FTZ R107, R3, R116 ;  /* 0x00000074036b7220 */ /* 0x000fca0000410000 */
[----:B------:R-:W-:Y:S01]  /*2b10*/  SEL R108, R108, UR10, P0 ;  /* 0x0000000a6c6c7c07 */ /* 0x000fe20008000000 */
[----:B------:R-:W1:Y:S01]  /*2b20*/  MUFU.EX2 R107, R107 ;  /* 0x0000006b006b7308 */ /* 0x000e620000000800 */
[-C--:B------:R-:W-:Y:S01]  /*2b30*/  FMUL.FTZ R18, R4, R116.reuse ;  /* 0x0000007404127220 */ /* 0x080fe20000410000 */
[-C--:B------:R-:W-:Y:S01]  /*2b40*/  FMUL.FTZ R19, R5, R116.reuse ;  /* 0x0000007405137220 */ /* 0x080fe20000410000 */
[----:B------:R-:W-:Y:S01]  /*2b50*/  LEA R118, R108, R105, 0x2 ;  /* 0x000000696c767211 */ /* 0x000fe200078e10ff */
        /* <DEDUP_REMOVED lines=29> */
[----:B---3--:R-:W-:Y:S04]  /*2d30*/  STS.128 [R0+0x2100], R88 ;  /* 0x0021005800007388 */ /* 0x008fe80000000c00 */
[----:B----4-:R-:W-:Y:S04]  /*2d40*/  STS.128 [R0+0x2300], R92 ;  /* 0x0023005c00007388 */ /* 0x010fe80000000c00 */
[----:B-----5:R-:W-:Y:S04]  /*2d50*/  STS.128 [R0+0x2500], R96 ;  /* 0x0025006000007388 */ /* 0x020fe80000000c00 */
[----:B------:R-:W-:Y:S01]  /*2d60*/  STS.128 [R0+0x2700], R100 ;  /* 0x0027006400007388 */ /* 0x000fe20000000c00 */
[----:B------:R-:W-:-:S03]  /*2d70*/  NOP ;  /* 0x0000000000007918 */ /* 0x000fc60000000000 */
[----:B------:R-:W3:Y:S04]  /*2d80*/  LDS.128 R88, [R2+0x2100] ;  /* 0x0021000002587984 */ /* 0x000ee80000000c00 */
[----:B------:R-:W4:Y:S04]  /*2d90*/  LDS.128 R92, [R2+0x2110] ;  /* 0x00211000025c7984 */ /* 0x000f280000000c00 */
[----:B------:R-:W5:Y:S04]  /*2da0*/  LDS.128 R96, [R2+0x2120] ;  /* 0x0021200002607984 */ /* 0x000f680000000c00 */
[----:B------:R-:W2:Y:S04]  /*2db0*/  LDS.128 R100, [R2+0x2130] ;  /* 0x0021300002647984 */ /* 0x000ea80000000c00 */
[----:B-1----:R1:W-:Y:S01]  /*2dc0*/  STS [R118+0x8e50], R107 ;  /* 0x008e506b76007388 */ /* 0x0023e20000000800 */
[----:B---3--:R-:W-:-:S02]  /*2dd0*/  FMUL.FTZ R162, R133, R88 ;  /* 0x0000005885a27220 */ /* 0x008fc40000410000 */
[----:B------:R1:W3:Y:S01]  /*2de0*/  MUFU.EX2 R88, R116 ;  /* 0x0000007400587308 */ /* 0x0002e20000000800 */
[----:B------:R-:W-:Y:S01]  /*2df0*/  FMUL.FTZ R161, R132, R89 ;  /* 0x0000005984a17220 */ /* 0x000fe20000410000 */
[----:B------:R-:W-:Y:S01]  /*2e00*/  FMUL.FTZ R160, R131, R90 ;  /* 0x0000005a83a07220 */ /* 0x000fe20000410000 */
        /* <DEDUP_REMOVED lines=9> */
[----:B--2---:R-:W-:Y:S01]  /*2ea0*/  FMUL.FTZ R100, R121, R100 ;  /* 0x0000006479647220 */ /* 0x004fe20000410000 */
[----:B------:R-:W-:Y:S01]  /*2eb0*/  FMUL.FTZ R101, R120, R101 ;  /* 0x0000006578657220 */ /* 0x000fe20000410000 */
[----:B------:R-:W-:Y:S01]  /*2ec0*/  FMUL.FTZ R102, R117, R102 ;  /* 0x0000006675667220 */ /* 0x000fe20000410000 */
[----:B------:R-:W-:Y:S01]  /*2ed0*/  FMUL.FTZ R103, R115, R103 ;  /* 0x0000006773677220 */ /* 0x000fe20000410000 */
[----:B------:R-:W-:Y:S06]  /*2ee0*/  BAR.SYNC.DEFER_BLOCKING 0x0 ;  /* 0x0000000000007b1d */ /* 0x000fec0000010000 */
[----:B01-3--:R-:W-:Y:S05]  /*2ef0*/  @P2 BRA `(.L_x_2961) ;  /* 0x0000000000242947 */ /* 0x00bfea0003800000 */
        /* <DEDUP_REMOVED lines=9> */
.L_x_2961:
[----:B------:R-:W-:-:S04]  /*2f90*/  SHF.L.U32 R90, R106, 0x2, RZ ;  /* 0x000000026a5a7819 */ /* 0x000fc800000006ff */
[----:B------:R-:W-:-:S06]  /*2fa0*/  IADD3 R89, PT, PT, R90, R105, RZ ;  /* 0x000000695a597210 */ /* 0x000fcc0007ffe0ff */
[----:B------:R-:W0:Y:S02]  /*2fb0*/  LDS R89, [R89+0x9654] ;  /* 0x0096540059597984 */ /* 0x000e240000000800 */
.L_x_2962:
[----:B------:R-:W-:Y:S05]  /*2fc0*/  BSYNC.RECONVERGENT B0 ;  /* 0x0000000000007941 */ /* 0x000fea0003800200 */
.L_x_2960:
[----:B------:R-:W2:Y:S01]  /*2fd0*/  @P1 LDC R91, c[0x0][0x38c] ;  /* 0x0000e300ff5b1b82 */ /* 0x000ea20000000800 */
[----:B------:R-:W-:Y:S01]  /*2fe0*/  MOV R90, UR12 ;  /* 0x0000000c005a7c02 */ /* 0x000fe20008000f00 */
[----:B------:R-:W-:Y:S01]  /*2ff0*/  HFMA2 R92, -RZ, RZ, 1.875, 0 ;  /* 0x3f800000ff5c7431 */ /* 0x000fe200000001ff */
[----:B------:R-:W-:Y:S02]  /*3000*/  MOV R95, 0x8 ;  /* 0x00000008005f7802 */ /* 0x000fe40000000f00 */
[----:B------:R-:W-:Y:S02]  /*3010*/  @P1 IADD3 R90, PT, PT, R90, -0x2, RZ ;  /* 0xfffffffe5a5a1810 */ /* 0x000fe40007ffe0ff */
[----:B------:R-:W-:Y:S01]  /*3020*/  MOV R93, RZ ;  /* 0x000000ff005d7202 */ /* 0x000fe20000000f00 */
[----:B------:R-:W-:Y:S02]  /*3030*/  FMUL.FTZ R115, R26, R5 ;  /* 0x000000051a737220 */ /* 0x000fe40000410000 */
[----:B--2---:R-:W-:-:S04]  /*3040*/  @P1 IMAD R90, R90, R91, UR8 ;  /* 0x000000085a5a1e24 */ /* 0x004fc8000f8e025b */
        /* <DEDUP_REMOVED lines=30> */
[----:B------:R-:W-:Y:S01]  /*3230*/  ISETP.GT.U32.AND P2, PT, R106, 0x1f, PT ;  /* 0x0000001f6a00780c */ /* 0x000fe20003f44070 */
[----:B------:R-:W-:Y:S01]  /*3240*/  FMUL.FTZ R94, R114, R117 ;  /* 0x00000075725e7220 */ /* 0x000fe20000410000 */
[----:B------:R-:W-:Y:S01]  /*3250*/  FFMA.FTZ R95, R21, R95, R140 ;  /* 0x0000005f155f7223 */ /* 0x000fe2000001008c */
[----:B------:R-:W-:Y:S01]  /*3260*/  LEA.HI R128, R106, R106, RZ, 0x1e ;  /* 0x0000006a6a807211 */ /* 0x000fe200078ff0ff */
[----:B------:R-:W-:Y:S01]  /*3270*/  FMUL.FTZ R145, R81, R129 ;  /* 0x0000008151917220 */ /* 0x000fe20000410000 */
[----:B------:R-:W-:Y:S01]  /*3280*/  FMUL.FTZ R130, R34, R13 ;  /* 0x0000000d22827220 */ /* 0x000fe20000410000 */
[----:B------:R-:W-:Y:S01]  /*3290*/  FFMA.FTZ R95, R22, R95, R141 ;  /* 0x0000005f165f7223 */ /* 0x000fe2000001008d */
[----:B------:R-:W-:Y:S01]  /*32a0*/  LEA R128, R128, R105, 0x3 ;  /* 0x0000006980807211 */ /* 0x000fe200078e18ff */
        /* <DEDUP_REMOVED lines=15> */
[----:B------:R-:W-:-:S02]  /*33a0*/  FMUL.FTZ R94, R112, R95 ;  /* 0x0000005f705e7220 */ /* 0x000fc40000410000 */
[----:B------:R-:W-:Y:S01]  /*33b0*/  FMUL.FTZ R151, R87, R135 ;  /* 0x0000008757977220 */ /* 0x000fe20000410000 */
        /* <DEDUP_REMOVED lines=60> */
.L_x_3021:
[----:B------:R-:W-:Y:S01]  /*3780*/  ISETP.GE.AND P2, PT, R163, 0x10, PT ;  /* 0x00000010a300780c */ /* 0x000fe20003f46270 */
[----:B----4-:R-:W-:Y:S01]  /*3790*/  FFMA.FTZ R120, R106, R120, R155 ;  /* 0x000000786a787223 */ /* 0x010fe2000001009b */
[----:B------:R-:W-:-:S04]  /*37a0*/  UMOV UR10, 0xffffffff ;  /* 0xffffffff000a7882 */ /* 0x000fc80000000000 */
[----:B------:R-:W-:-:S07]  /*37b0*/  FSEL R163, R155, R120, !P2 ;  /* 0x000000789ba37208 */ /* 0x000fce0005000000 */
[----:B--23--:R-:W-:Y:S01]  /*37c0*/  @P2 FMUL.FTZ R106, R106, R153 ;  /* 0x000000996a6a2220 */ /* 0x00cfe20000410000 */
[----:B------:R-:W-:Y:S06]  /*37d0*/  BRA.DIV UR10, `(.L_x_2965) ;  /* 0x0000003a0ae87947 */ /* 0x000fec000b800000 */
.L_x_3024:
[----:B------:R-:W-:-:S03]  /*37e0*/  UMOV UR10, 0xffffffff ;  /* 0xffffffff000a7882 */ /* 0x000fc60000000000 */
[----:B------:R-:W-:Y:S05]  /*37f0*/  BRA.DIV UR10, `(.L_x_2966) ;  /* 0x0000003e0a087947 */ /* 0x000fea000b800000 */
.L_x_3027:
[----:B------:R-:W-:-:S03]  /*3800*/  UMOV UR10, 0xffffffff ;  /* 0xffffffff000a7882 */ /* 0x000fc60000000000 */
[----:B------:R-:W-:Y:S05]  /*3810*/  BRA.DIV UR10, `(.L_x_2967) ;  /* 0x0000003e0a287947 */ /* 0x000fea000b800000 */
[----:B------:R-:W2:Y:S04]  /*3820*/  SHFL.UP PT, R106, R106, 0x1, RZ ;  /* 0x042000006a6a7989 */ /* 0x000ea800000e00ff */
[----:B------:R-:W3:Y:S04]  /*3830*/  SHFL.UP PT, R163, R163, 0x1, RZ ;  /* 0x04200000a3a37989 */ /* 0x000ee800000e00ff */
[----:B-----5:R-:W4:Y:S04]  /*3840*/  SHFL.IDX PT, R92, R92, RZ, 0x1f ;  /* 0x00001fff5c5c7589 */ /* 0x020f2800000e0000 */
[----:B------:R-:W0:Y:S02]  /*3850*/  SHFL.IDX PT, R93, R93, RZ, 0x1f ;  /* 0x00001fff5d5d7589 */ /* 0x000e2400000e0000 */
.L_x_3033:
        /* <DEDUP_REMOVED lines=12> */
.L_x_2963:
[----:B------:R-:W4:Y:S01]  /*3920*/  S2R R106, SR_TID.X ;  /* 0x00000000006a7919 */ /* 0x000f220000002100 */
[----:B------:R-:W-:Y:S05]  /*3930*/  WARPSYNC.ALL ;  /* 0x0000000000007948 */ /* 0x000fea0003800000 */
[----:B----4-:R-:W-:Y:S01]  /*3940*/  LOP3.LUT P2, RZ, R106, 0x1f, RZ, 0xc0, !PT ;  /* 0x0000001f6aff7812 */ /* 0x010fe2000784c0ff */
[----:B------:R-:W-:Y:S01]  /*3950*/  BAR.SYNC.DEFER_BLOCKING 0x0 ;  /* 0x0000000000007b1d */ /* 0x000fe20000010000 */
[----:B0123--:R-:W-:Y:S01]  /*3960*/  FMUL.FTZ R94, R88, R89 ;  /* 0x00000059585e7220 */ /* 0x00ffe20000410000 */
        /* <DEDUP_REMOVED lines=122> */
.L_x_3050:
        /* <DEDUP_REMOVED lines=16> */
.L_x_2968:
[----:B------:R-:W-:Y:S05]  /*4210*/  WARPSYNC.ALL ;  /* 0x0000000000007948 */ /* 0x000fea0003800000 */
[----:B------:R-:W-:Y:S01]  /*4220*/  ISETP.NE.AND P2, PT, R106, RZ, PT ;  /* 0x000000ff6a00720c */ /* 0x000fe20003f45270 */
[----:B------:R-:W2:Y:S04]  /*4230*/  LDL R154, [R1+0x40] ;  /* 0x00004000019a7983 */ /* 0x000ea80000100800 */
[----:B------:R-:W3:Y:S04]  /*4240*/  LDL R155, [R1+0x44] ;  /* 0x00004400019b7983 */ /* 0x000ee80000100800 */
[----:B------:R-:W4:Y:S01]  /*4250*/  LDL R153, [R1+0x30] ;  /* 0x0000300001997983 */ /* 0x000f220000100800 */
[----:B------:R-:W-:Y:S06]  /*4260*/  BAR.SYNC.DEFER_BLOCKING 0x0 ;  /* 0x0000000000007b1d */ /* 0x000fec0000010000 */
[----:B------:R-:W5:Y:S01]  /*4270*/  LDL R120, [R1] ;  /* 0x0000000001787983 */ /* 0x000f620000100800 */
[----:B0-----:R-:W-:-:S03]  /*4280*/  MOV R94, UR8 ;  /* 0x00000008005e7c02 */ /* 0x001fc60008000f00 */
[----:B------:R-:W5:Y:S01]  /*4290*/  LDL R118, [R1+0x48] ;  /* 0x0000480001767983 */ /* 0x000f620000100800 */
[----:B------:R-:W-:Y:S01]  /*42a0*/  @!P2 LEA R94, R94, R105, 0x3 ;  /* 0x000000695e5ea211 */ /* 0x000fe200078e18ff */
[----:B------:R-:W-:Y:S01]  /*42b0*/  FFMA.FTZ R90, R72, -R90, R107 ;  /* 0x8000005a485a7223 */ /* 0x000fe2000001006b */
[----:B------:R-:W-:Y:S01]  /*42c0*/  FFMA.FTZ R115, R74, -R115, R138 ;  /* 0x800000734a737223 */ /* 0x000fe2000001008a */
[----:B------:R-:W5:Y:S01]  /*42d0*/  LDL R163, [R1+0x18] ;  /* 0x0000180001a37983 */ /* 0x000f620000100800 */
[----:B------:R-:W-:Y:S01]  /*42e0*/  FFMA.FTZ R95, R87, -R135, R151 ;  /* 0x80000087575f7223 */ /* 0x000fe20000010097 */
[----:B------:R-:W-:Y:S01]  /*42f0*/  FFMA.FTZ R122, R75, -R122, R139 ;  /* 0x8000007a4b7a7223 */ /* 0x000fe2000001008b */
[----:B------:R-:W-:Y:S01]  /*4300*/  FFMA.FTZ R124, R77, -R124, R141 ;  /* 0x8000007c4d7c7223 */ /* 0x000fe2000001008d */
[----:B------:R-:W5:Y:S01]  /*4310*/  LDL R165, [R1+0x20] ;  /* 0x0000200001a57983 */ /* 0x000f620000100800 */
[----:B------:R-:W-:Y:S01]  /*4320*/  FFMA.FTZ R116, R78, -R125, R142 ;  /* 0x8000007d4e747223 */ /* 0x000fe2000001008e */
[----:B------:R-:W-:-:S02]  /*4330*/  FFMA.FTZ R127, R80, -R127, R144 ;  /* 0x8000007f507f7223 */ /* 0x000fc40000010090 */
[----:B------:R-:W0:Y:S04]  /*4340*/  LDS R128, [R128+0x8954] ;  /* 0x0089540080807984 */ /* 0x000e280000000800 */
[----:B-1----:R1:W-:Y:S04]  /*4350*/  @!P2 STS.64 [R94+0x9850], R92 ;  /* 0x0098505c5e00a388 */ /* 0x0023e80000000a00 */
[----:B------:R-:W5:Y:S01]  /*4360*/  LDL R164, [R1+0x1c] ;  /* 0x00001c0001a47983 */ /* 0x000f620000100800 */
[----:B-1----:R-:W-:Y:S01]  /*4370*/  FFMA.FTZ R94, R73, -R91, R137 ;  /* 0x8000005b495e7223 */ /* 0x002fe20000010089 */
[----:B------:R-:W-:Y:S01]  /*4380*/  FFMA.FTZ R93, R86, -R134, R150 ;  /* 0x80000086565d7223 */ /* 0x000fe20000010096 */
[----:B------:R-:W-:Y:S01]  /*4390*/  FFMA.FTZ R92, R84, -R132, R148 ;  /* 0x80000084545c7223 */ /* 0x000fe20000010094 */
[----:B0-----:R-:W-:Y:S01]  /*43a0*/  FFMA.FTZ R89, R128, R89, R103 ;  /* 0x0000005980597223 */ /* 0x001fe20000010067 */
[----:B------:R-:W-:-:S03]  /*43b0*/  FFMA.FTZ R103, R82, -R130, R146 ;  /* 0x8000008252677223 */ /* 0x000fc60000010092 */
[-C--:B------:R-:W-:Y:S01]  /*43c0*/  FFMA.FTZ R88, R88, R89.reuse, R102 ;  /* 0x0000005958587223 */ /* 0x080fe20000010066 */
[----:B------:R-:W-:-:S03]  /*43d0*/  FMUL.FTZ R87, R87, R89 ;  /* 0x0000005957577220 */ /* 0x000fc60000410000 */
[-C--:B------:R-:W-:Y:S01]  /*43e0*/  FFMA.FTZ R101, R108, R88.reuse, R101 ;  /* 0x000000586c657223 */ /* 0x080fe20000010065 */
[----:B------:R-:W-:Y:S01]  /*43f0*/  FFMA.FTZ R108, R83, -R131, R147 ;  /* 0x80000083536c7223 */ /* 0x000fe20000010093 */
[----:B------:R-:W-:Y:S02]  /*4400*/  FMUL.FTZ R86, R86, R88 ;  /* 0x0000005856567220 */ /* 0x000fe40000410000 */
[-C--:B------:R-:W-:Y:S01]  /*4410*/  FFMA.FTZ R100, R109, R101.reuse, R100 ;  /* 0x000000656d647223 */ /* 0x080fe20000010064 */
[----:B------:R-:W-:Y:S01]  /*4420*/  FMUL.FTZ R102, R85, R101 ;  /* 0x0000006555667220 */ /* 0x000fe20000410000 */
[----:B------:R-:W-:Y:S02]  /*4430*/  FFMA.FTZ R70, R17, R86, R70 ;  /* 0x0000005611467223 */ /* 0x000fe40000010046 */
[----:B------:R-:W-:Y:S01]  /*4440*/  FFMA.FTZ R99, R110, R100, R99 ;  /* 0x000000646e637223 */ /* 0x000fe20000010063 */
[----:B------:R-:W-:Y:S01]  /*4450*/  FFMA.FTZ R69, R16, R102, R69 ;  /* 0x0000006610457223 */ /* 0x000fe20000010045 */
[----:B------:R-:W-:-:S02]  /*4460*/  FMUL.FTZ R84, R84, R100 ;  /* 0x0000006454547220 */ /* 0x000fc40000410000 */
[-C--:B------:R-:W-:Y:S01]  /*4470*/  FFMA.FTZ R98, R111, R99.reuse, R98 ;  /* 0x000000636f627223 */ /* 0x080fe20000010062 */
[----:B------:R-:W-:-:S03]  /*4480*/  FMUL.FTZ R83, R83, R99 ;  /* 0x0000006353537220 */ /* 0x000fc60000410000 */
[-C--:B------:R-:W-:Y:S01]  /*4490*/  FFMA.FTZ R97, R112, R98.reuse, R97 ;  /* 0x0000006270617223 */ /* 0x080fe20000010061 */
[----:B------:R-:W-:-:S03]  /*44a0*/  FMUL.FTZ R82, R82, R98 ;  /* 0x0000006252527220 */ /* 0x000fc60000410000 */
[----:B------:R-:W-:-:S04]  /*44b0*/  FFMA.FTZ R96, R113, R97, R96 ;  /* 0x0000006171607223 */ /* 0x000fc80000010060 */
[-C--:B------:R-:W-:Y:S01]  /*44c0*/  FFMA.FTZ R114, R114, R96.reuse, R136 ;  /* 0x0000006072727223 */ /* 0x080fe20000010088 */
[----:B------:R-:W-:-:S03]  /*44d0*/  FMUL.FTZ R80, R80, R96 ;  /* 0x0000006050507220 */ /* 0x000fc60000410000 */
[----:B------:R-:W-:Y:S01]  /*44e0*/  FFMA.FTZ R104, R104, R114, R156 ;  /* 0x0000007268687223 */ /* 0x000fe2000001009c */
[----:B------:R-:W-:Y:S01]  /*44f0*/  FMUL.FTZ R130, R114, UR28 ;  /* 0x0000001c72827c20 */ /* 0x000fe20008410000 */
[----:B------:R-:W5:Y:S02]  /*4500*/  LDL R156, [R1+0x24] ;  /* 0x00002400019c7983 */ /* 0x000f640000100800 */
[-C--:B------:R-:W-:Y:S01]  /*4510*/  FFMA.FTZ R23, R23, R104.reuse, R157 ;  /* 0x0000006817177223 */ /* 0x080fe2000001009d */
[----:B------:R-:W-:Y:S01]  /*4520*/  FMUL.FTZ R131, R104, UR28 ;  /* 0x0000001c68837c20 */ /* 0x000fe20008410000 */
[----:B------:R-:W5:Y:S01]  /*4530*/  LDL R157, [R1+0x28] ;  /* 0x00002800019d7983 */ /* 0x000f620000100800 */
[----:B------:R-:W-:Y:S01]  /*4540*/  FMUL.FTZ R78, R78, R104 ;  /* 0x000000684e4e7220 */ /* 0x000fe20000410000 */
[----:B------:R-:W-:Y:S01]  /*4550*/  FFMA.FTZ R22, R22, R23, R158 ;  /* 0x0000001716167223 */ /* 0x000fe2000001009e */
[----:B------:R-:W-:Y:S01]  /*4560*/  FMUL.FTZ R131, R116, R131 ;  /* 0x0000008374837220 */ /* 0x000fe20000410000 */
[----:B------:R-:W5:Y:S02]  /*4570*/  LDL R158, [R1+0x2c] ;  /* 0x00002c00019e7983 */ /* 0x000f640000100800 */
[-C--:B------:R-:W-:Y:S01]  /*4580*/  FFMA.FTZ R21, R21, R22.reuse, R159 ;  /* 0x0000001615157223 */ /* 0x080fe2000001009f */
[----:B------:R-:W-:Y:S01]  /*4590*/  FMUL.FTZ R113, R7, R22 ;  /* 0x0000001607717220 */ /* 0x000fe20000410000 */
[----:B------:R-:W5:Y:S02]  /*45a0*/  LDL R159, [R1+0x34] ;  /* 0x00003400019f7983 */ /* 0x000f640000100800 */
[----:B------:R-:W-:Y:S01]  /*45b0*/  FFMA.FTZ R160, R20, R21, R160 ;  /* 0x0000001514a07223 */ /* 0x000fe200000100a0 */
[----:B------:R-:W-:Y:S01]  /*45c0*/  FFMA.FTZ R20, R85, -R133, R149 ;  /* 0x8000008555147223 */ /* 0x000fe20000010095 */
[----:B------:R-:W-:Y:S01]  /*45d0*/  FMUL.FTZ R75, R75, R21 ;  /* 0x000000154b4b7220 */ /* 0x000fe20000410000 */
[----:B------:R-:W-:Y:S01]  /*45e0*/  FMUL.FTZ R133, R22, UR28 ;  /* 0x0000001c16857c20 */ /* 0x000fe20008410000 */
[-C--:B------:R-:W-:Y:S01]  /*45f0*/  FFMA.FTZ R161, R19, R160.reuse, R161 ;  /* 0x000000a013a17223 */ /* 0x080fe200000100a1 */
[-C--:B------:R-:W-:Y:S01]  /*4600*/  FMUL.FTZ R74, R74, R160.reuse ;  /* 0x000000a04a4a7220 */ /* 0x080fe20000410000 */
[----:B------:R-:W-:Y:S01]  /*4610*/  FMUL.FTZ R110, R160, UR28 ;  /* 0x0000001ca06e7c20 */ /* 0x000fe20008410000 */
[----:B------:R-:W-:Y:S01]  /*4620*/  FMUL.FTZ R160, R5, R160 ;  /* 0x000000a005a07220 */ /* 0x000fe20000410000 */
[-C--:B------:R-:W-:Y:S01]  /*4630*/  FFMA.FTZ R162, R18, R161.reuse, R162 ;  /* 0x000000a112a27223 */ /* 0x080fe200000100a2 */
[----:B------:R-:W-:Y:S01]  /*4640*/  FMUL.FTZ R109, R161, UR28 ;  /* 0x0000001ca16d7c20 */ /* 0x000fe20008410000 */
[-C--:B------:R-:W-:Y:S01]  /*4650*/  FMUL.FTZ R18, R4, R161.reuse ;  /* 0x000000a104127220 */ /* 0x080fe20000410000 */
[----:B------:R-:W-:Y:S01]  /*4660*/  FMUL.FTZ R73, R73, R161 ;  /* 0x000000a149497220 */ /* 0x000fe20000410000 */
[-C--:B------:R-:W-:Y:S01]  /*4670*/  FMUL.FTZ R85, R3, R162.reuse ;  /* 0x000000a203557220 */ /* 0x080fe20000410000 */
[----:B------:R-:W-:Y:S01]  /*4680*/  FMUL.FTZ R136, R94, R109 ;  /* 0x0000006d5e887220 */ /* 0x000fe20000410000 */
[----:B------:R-:W-:Y:S01]  /*4690*/  FMUL.FTZ R72, R72, R162 ;  /* 0x000000a248487220 */ /* 0x000fe20000410000 */
[----:B------:R-:W5:Y:S01]  /*46a0*/  LDL R161, [R1+0x38] ;  /* 0x0000380001a17983 */ /* 0x000f620000100800 */
[-C--:B------:R-:W-:Y:S01]  /*46b0*/  FFMA.FTZ R91, R90, R85.reuse, RZ ;  /* 0x000000555a5b7223 */ /* 0x080fe200000100ff */
[----:B------:R-:W-:Y:S01]  /*46c0*/  SHF.L.U32 R109, R106, 0x4, RZ ;  /* 0x000000046a6d7819 */ /* 0x000fe200000006ff */
[----:B------:R-:W-:Y:S01]  /*46d0*/  FMUL.FTZ R135, R115, R110 ;  /* 0x0000006e73877220 */ /* 0x000fe20000410000 */
[----:B------:R-:W-:Y:S01]  /*46e0*/  FMUL.FTZ R85, R24, R85 ;  /* 0x0000005518557220 */ /* 0x000fe20000410000 */
[----:B------:R-:W-:Y:S01]  /*46f0*/  FFMA.FTZ R94, R94, R18, R91 ;  /* 0x000000125e5e7223 */ /* 0x000fe2000001005b */
[----:B------:R-:W-:Y:S01]  /*4700*/  FMUL.FTZ R91, R162, UR28 ;  /* 0x0000001ca25b7c20 */ /* 0x000fe20008410000 */
[----:B------:R-:W-:Y:S01]  /*4710*/  LEA.HI R112, R109, R109, RZ, 0x1b ;  /* 0x0000006d6d707211 */ /* 0x000fe200078fd8ff */
[----:B------:R-:W5:Y:S01]  /*4720*/  LDL R162, [R1+0x3c] ;  /* 0x00003c0001a27983 */ /* 0x000f620000100800 */
[----:B------:R-:W-:Y:S01]  /*4730*/  FFMA.FTZ R115, R115, R160, R94 ;  /* 0x000000a073737223 */ /* 0x000fe2000001005e */
[----:B------:R-:W-:Y:S01]  /*4740*/  FMUL.FTZ R152, R90, R91 ;  /* 0x0000005b5a987220 */ /* 0x000fe20000410000 */
[----:B------:R-:W-:Y:S01]  /*4750*/  LEA.HI R90, R106, R109, RZ, 0x1f ;  /* 0x0000006d6a5a7211 */ /* 0x000fe200078ff8ff */
[----:B------:R-:W-:Y:S01]  /*4760*/  FMUL.FTZ R110, R10, R114 ;  /* 0x000000720a6e7220 */ /* 0x000fe20000410000 */
[-C--:B------:R-:W-:Y:S01]  /*4770*/  LEA R112, R112, R105.reuse, 0x2 ;  /* 0x0000006970707211 */ /* 0x080fe200078e10ff */
[----:B------:R-:W-:Y:S01]  /*4780*/  FMUL.FTZ R109, R26, R160 ;  /* 0x000000a01a6d7220 */ /* 0x000fe20000410000 */
[----:B------:R-:W-:Y:S01]  /*4790*/  LEA R94, R90, R105, 0x2 ;  /* 0x000000695a5e7211 */ /* 0x000fe200078e10ff */
[----:B------:R-:W-:Y:S01]  /*47a0*/  FMUL.FTZ R90, R6, R21 ;  /* 0x00000015065a7220 */ /* 0x000fe20000410000 */
[----:B------:R-:W-:Y:S01]  /*47b0*/  FMUL.FTZ R21, R21, UR28 ;  /* 0x0000001c15157c20 */ /* 0x000fe20008410000 */
[----:B------:R-:W-:Y:S01]  /*47c0*/  FMUL.FTZ R91, R25, R18 ;  /* 0x00000012195b7220 */ /* 0x000fe20000410000 */
[----:B------:R-:W-:Y:S01]  /*47d0*/  FMUL.FTZ R18, R8, R23 ;  /* 0x0000001708127220 */ /* 0x000fe20000410000 */
[-C--:B------:R-:W-:Y:S01]  /*47e0*/  FMUL.FTZ R111, R27, R90.reuse ;  /* 0x0000005a1b6f7220 */ /* 0x080fe20000410000 */
[----:B------:R0:W-:Y:S01]  /*47f0*/  STS [R94+0x4200], R85 ;  /* 0x004200555e007388 */ /* 0x0001e20000000800 */
[C---:B------:R-:W-:Y:S01]  /*4800*/  FMUL.FTZ R134, R122.reuse, R21 ;  /* 0x000000157a867220 */ /* 0x040fe20000410000 */
[----:B------:R-:W-:Y:S01]  /*4810*/  FFMA.FTZ R115, R122, R90, R115 ;  /* 0x0000005a7a737223 */ /* 0x000fe20000010073 */
[C---:B------:R-:W-:Y:S01]  /*4820*/  FFMA.FTZ R90, R76.reuse, -R123, R140 ;  /* 0x8000007b4c5a7223 */ /* 0x040fe2000001008c */
[----:B------:R1:W-:Y:S01]  /*4830*/  STS [R112+0x420c], R111 ;  /* 0x00420c6f70007388 */ /* 0x0003e20000000800 */
[----:B------:R-:W-:Y:S01]  /*4840*/  FMUL.FTZ R21, R9, R104 ;  /* 0x0000006809157220 */ /* 0x000fe20000410000 */
[----:B------:R-:W-:Y:S01]  /*4850*/  FMUL.FTZ R76, R76, R22 ;  /* 0x000000164c4c7220 */ /* 0x000fe20000410000 */
[----:B------:R-:W-:Y:S01]  /*4860*/  FMUL.FTZ R133, R90, R133 ;  /* 0x000000855a857220 */ /* 0x000fe20000410000 */
[----:B------:R1:W-:Y:S01]  /*4870*/  STS [R112+0x4208], R109 ;  /* 0x0042086d70007388 */ /* 0x0003e20000000800 */
[----:B------:R-:W-:Y:S01]  /*4880*/  FFMA.FTZ R19, R81, -R129, R145 ;  /* 0x8000008151137223 */ /* 0x000fe20000010091 */
[----:B0-----:R-:W-:Y:S01]  /*4890*/  FMUL.FTZ R85, R28, R113 ;  /* 0x000000711c557220 */ /* 0x001fe20000410000 */
[----:B------:R-:W-:Y:S01]  /*48a0*/  FMUL.FTZ R22, R12, R97 ;  /* 0x000000610c167220 */ /* 0x000fe20000410000 */
[----:B------:R0:W-:Y:S01]  /*48b0*/  STS [R112+0x4204], R91 ;  /* 0x0042045b70007388 */ /* 0x0001e20000000800 */
[----:B------:R-:W-:Y:S01]  /*48c0*/  FMUL.FTZ R117, R29, R18 ;  /* 0x000000121d757220 */ /* 0x000fe20000410000 */
[----:B-1----:R-:W-:Y:S01]  /*48d0*/  FMUL.FTZ R111, R31, R110 ;  /* 0x0000006e1f6f7220 */ /* 0x002fe20000410000 */
[----:B------:R-:W-:Y:S01]  /*48e0*/  FMUL.FTZ R119, R30, R21 ;  /* 0x000000151e777220 */ /* 0x000fe20000410000 */
[----:B------:R1:W-:Y:S01]  /*48f0*/  STS [R112+0x4210], R85 ;  /* 0x0042105570007388 */ /* 0x0003e20000000800 */
[----:B------:R-:W-:Y:S01]  /*4900*/  FMUL.FTZ R81, R81, R97 ;  /* 0x0000006151517220 */ /* 0x000fe20000410000 */
[----:B------:R-:W-:Y:S01]  /*4910*/  FFMA.FTZ R109, R90, R113, R115 ;  /* 0x000000715a6d7223 */ /* 0x000fe20000010073 */
[----:B------:R-:W-:Y:S01]  /*4920*/  FMUL.FTZ R90, R11, R96 ;  /* 0x000000600b5a7220 */ /* 0x000fe20000410000 */
[----:B------:R1:W-:Y:S01]  /*4930*/  STS [R112+0x421c], R111 ;  /* 0x00421c6f70007388 */ /* 0x0003e20000000800 */
[----:B------:R-:W-:Y:S01]  /*4940*/  FMUL.FTZ R96, R96, UR28 ;  /* 0x0000001c60607c20 */ /* 0x000fe20008410000 */
[----:B------:R-:W-:Y:S01]  /*4950*/  FFMA.FTZ R109, R124, R18, R109 ;  /* 0x000000127c6d7223 */ /* 0x000fe2000001006d */
[----:B0-----:R-:W-:Y:S01]  /*4960*/  FFMA.FTZ R91, R79, -R126, R143 ;  /* 0x8000007e4f5b7223 */ /* 0x001fe2000001008f */
[----:B------:R-:W-:Y:S01]  /*4970*/  FMUL.FTZ R18, R13, R98 ;  /* 0x000000620d127220 */ /* 0x000fe20000410000 */
[----:B------:R-:W-:Y:S01]  /*4980*/  FMUL.FTZ R98, R98, UR28 ;  /* 0x0000001c62627c20 */ /* 0x000fe20008410000 */
[----:B------:R-:W-:Y:S01]  /*4990*/  FFMA.FTZ R116, R116, R21, R109 ;  /* 0x0000001574747223 */ /* 0x000fe2000001006d */
[----:B-1----:R-:W-:Y:S01]  /*49a0*/  FMUL.FTZ R85, R77, R23 ;  /* 0x000000174d557220 */ /* 0x002fe20000410000 */
[----:B------:R-:W-:Y:S01]  /*49b0*/  FMUL.FTZ R23, R23, UR28 ;  /* 0x0000001c17177c20 */ /* 0x000fe20008410000 */
[----:B------:R-:W-:Y:S01]  /*49c0*/  FMUL.FTZ R77, R33, R22 ;  /* 0x00000016214d7220 */ /* 0x000fe20000410000 */
[----:B------:R-:W-:Y:S01]  /*49d0*/  IADD3 R111, PT, PT, R106, 0x600, RZ ;  /* 0x000006006a6f7810 */ /* 0x000fe20007ffe0ff */
[----:B------:R-:W-:Y:S01]  /*49e0*/  FFMA.FTZ R116, R91, R110, R116 ;  /* 0x0000006e5b747223 */ /* 0x000fe20000010074 */
[----:B------:R-:W-:Y:S01]  /*49f0*/  FMUL.FTZ R113, R32, R90 ;  /* 0x0000005a20717220 */ /* 0x000fe20000410000 */
[----:B------:R-:W-:Y:S01]  /*4a00*/  FMUL.FTZ R132, R124, R23 ;  /* 0x000000177c847220 */ /* 0x000fe20000410000 */
[----:B------:R-:W-:Y:S01]  /*4a10*/  LEA.HI R122, R111, R106, RZ, 0x1b ;  /* 0x0000006a6f7a7211 */ /* 0x000fe200078fd8ff */
[----:B------:R-:W-:Y:S01]  /*4a20*/  FFMA.FTZ R116, R127, R90, R116 ;  /* 0x0000005a7f747223 */ /* 0x000fe20000010074 */
[----:B------:R-:W-:Y:S01]  /*4a30*/  FMUL.FTZ R90, R97, UR28 ;  /* 0x0000001c615a7c20 */ /* 0x000fe20008410000 */
[----:B------:R-:W-:Y:S01]  /*4a40*/  FMUL.FTZ R23, R103, R98 ;  /* 0x0000006267177220 */ /* 0x000fe20000410000 */
[----:B------:R-:W-:Y:S01]  /*4a50*/  FMUL.FTZ R21, R14, R99 ;  /* 0x000000630e157220 */ /* 0x000fe20000410000 */
[----:B------:R-:W-:Y:S01]  /*4a60*/  FFMA.FTZ R116, R19, R22, R116 ;  /* 0x0000001613747223 */ /* 0x000fe20000010074 */
[----:B------:R0:W-:Y:S01]  /*4a70*/  STS [R112+0x4224], R77 ;  /* 0x0042244d70007388 */ /* 0x0001e20000000800 */
[----:B------:R-:W-:Y:S01]  /*4a80*/  FMUL.FTZ R130, R91, R130 ;  /* 0x000000825b827220 */ /* 0x000fe20000410000 */
[-C--:B------:R-:W-:Y:S01]  /*4a90*/  FMUL.FTZ R97, R35, R21.reuse ;  /* 0x0000001523617220 */ /* 0x080fe20000410000 */
[-C--:B------:R-:W-:Y:S01]  /*4aa0*/  FFMA.FTZ R103, R103, R18.reuse, R116 ;  /* 0x0000001267677223 */ /* 0x080fe20000010074 */
[----:B------:R-:W-:Y:S01]  /*4ab0*/  FMUL.FTZ R99, R99, UR28 ;  /* 0x0000001c63637c20 */ /* 0x000fe20008410000 */
[----:B------:R-:W-:Y:S01]  /*4ac0*/  FMUL.FTZ R91, R34, R18 ;  /* 0x00000012225b7220 */ /* 0x000fe20000410000 */
[----:B------:R-:W-:Y:S01]  /*4ad0*/  STS [R112+0x4214], R117 ;  /* 0x0042147570007388 */ /* 0x000fe20000000800 */
[----:B------:R-:W-:Y:S01]  /*4ae0*/  FFMA.FTZ R103, R108, R21, R103 ;  /* 0x000000156c677223 */ /* 0x000fe20000010067 */
[----:B------:R-:W-:Y:S01]  /*4af0*/  FMUL.FTZ R21, R100, UR28 ;  /* 0x0000001c64157c20 */ /* 0x000fe20008410000 */
[----:B------:R-:W-:Y:S01]  /*4b00*/  FMUL.FTZ R22, R108, R99 ;  /* 0x000000636c167220 */ /* 0x000fe20000410000 */
[----:B0-----:R-:W-:Y:S01]  /*4b10*/  FMUL.FTZ R77, R19, R90 ;  /* 0x0000005a134d7220 */ /* 0x001fe20000410000 */
[----:B------:R-:W-:Y:S01]  /*4b20*/  FMUL.FTZ R19, R15, R100 ;  /* 0x000000640f137220 */ /* 0x000fe20000410000 */
[----:B------:R-:W-:Y:S01]  /*4b30*/  FMUL.FTZ R90, R16, R101 ;  /* 0x00000065105a7220 */ /* 0x000fe20000410000 */
[----:B------:R-:W-:Y:S01]  /*4b40*/  FMUL.FTZ R101, R101, UR28 ;  /* 0x0000001c65657c20 */ /* 0x000fe20008410000 */
[----:B------:R0:W-:Y:S01]  /*4b50*/  STS [R112+0x422c], R97 ;  /* 0x00422c6170007388 */ /* 0x0001e20000000800 */
[C---:B------:R-:W-:Y:S01]  /*4b60*/  FFMA.FTZ R103, R92.reuse, R19, R103 ;  /* 0x000000135c677223 */ /* 0x040fe20000010067 */
[----:B------:R-:W-:Y:S01]  /*4b70*/  FMUL.FTZ R21, R92, R21 ;  /* 0x000000155c157220 */ /* 0x000fe20000410000 */
[C---:B------:R-:W-:Y:S01]  /*4b80*/  FMUL.FTZ R18, R20.reuse, R101 ;  /* 0x0000006514127220 */ /* 0x040fe20000410000 */
[-C--:B------:R-:W-:Y:S01]  /*4b90*/  FMUL.FTZ R99, R37, R90.reuse ;  /* 0x0000005a25637220 */ /* 0x080fe20000410000 */
[----:B------:R-:W-:Y:S01]  /*4ba0*/  FFMA.FTZ R20, R20, R90, R103 ;  /* 0x0000005a14147223 */ /* 0x000fe20000010067 */
[----:B------:R1:W-:Y:S01]  /*4bb0*/  STS [R112+0x4228], R91 ;  /* 0x0042285b70007388 */ /* 0x0003e20000000800 */
[----:B------:R-:W-:-:S03]  /*4bc0*/  FMUL.FTZ R90, R89, UR28 ;  /* 0x0000001c595a7c20 */ /* 0x000fc60008410000 */
[----:B------:R-:W-:Y:S01]  /*4bd0*/  STS [R112+0x4218], R119 ;  /* 0x0042187770007388 */ /* 0x000fe20000000800 */
[----:B0-----:R-:W-:Y:S01]  /*4be0*/  FMUL.FTZ R97, R17, R88 ;  /* 0x0000005811617220 */ /* 0x001fe20000410000 */
[----:B------:R-:W-:Y:S01]  /*4bf0*/  FMUL.FTZ R90, R95, R90 ;  /* 0x0000005a5f5a7220 */ /* 0x000fe20000410000 */
[----:B------:R-:W-:Y:S01]  /*4c00*/  FMUL.FTZ R88, R88, UR28 ;  /* 0x0000001c58587c20 */ /* 0x000fe20008410000 */
[----:B------:R-:W-:Y:S01]  /*4c10*/  STS [R112+0x4220], R113 ;  /* 0x0042207170007388 */ /* 0x000fe20000000800 */
[----:B------:R-:W-:Y:S01]  /*4c20*/  FFMA.FTZ R20, R93, R97, R20 ;  /* 0x000000615d147223 */ /* 0x000fe20000010014 */
[----:B-1----:R-:W-:Y:S01]  /*4c30*/  FMUL.FTZ R91, R36, R19 ;  /* 0x00000013245b7220 */ /* 0x002fe20000410000 */
[----:B------:R-:W-:Y:S01]  /*4c40*/  FFMA.FTZ R90, R39, R87, R90 ;  /* 0x00000057275a7223 */ /* 0x000fe2000001005a */
[----:B------:R0:W-:Y:S01]  /*4c50*/  STS [R112+0x4234], R99 ;  /* 0x0042346370007388 */ /* 0x0001e20000000800 */
[----:B------:R-:W-:Y:S01]  /*4c60*/  FMUL.FTZ R19, R93, R88 ;  /* 0x000000585d137220 */ /* 0x000fe20000410000 */
[----:B--2---:R-:W-:-:S02]  /*4c70*/  FMUL.FTZ R138, R154, R138 ;  /* 0x0000008a9a8a7220 */ /* 0x004fc40000410000 */
[----:B------:R1:W-:Y:S01]  /*4c80*/  STS [R112+0x4230], R91 ;  /* 0x0042305b70007388 */ /* 0x0003e20000000800 */
[----:B---3--:R-:W-:-:S03]  /*4c90*/  FMUL.FTZ R137, R155, R137 ;  /* 0x000000899b897220 */ /* 0x008fc60000410000 */
[----:B------:R-:W2:Y:S01]  /*4ca0*/  LDL R154, [R1+0x10] ;  /* 0x00001000019a7983 */ /* 0x000ea20000100800 */
[----:B------:R-:W-:Y:S01]  /*4cb0*/  IADD3 R115, PT, PT, R106, 0x700, RZ ;  /* 0x000007006a737810 */ /* 0x000fe20007ffe0ff */
[----:B------:R-:W-:Y:S01]  /*4cc0*/  FADD.FTZ R55, R90, R55 ;  /* 0x000000375a377221 */ /* 0x000fe20000010000 */
[----:B----4-:R-:W-:Y:S01]  /*4cd0*/  FMUL.FTZ R111, R153, R142 ;  /* 0x0000008e996f7220 */ /* 0x010fe20000410000 */
[----:B------:R-:W3:Y:S01]  /*4ce0*/  LDL R155, [R1+0x14] ;  /* 0x00001400019b7983 */ /* 0x000ee20000100800 */
[----:B------:R-:W-:Y:S01]  /*4cf0*/  FMUL.FTZ R129, R127, R96 ;  /* 0x000000607f817220 */ /* 0x000fe20000410000 */
[----:B------:R-:W-:Y:S01]  /*4d00*/  FMUL.FTZ R79, R79, R114 ;  /* 0x000000724f4f7220 */ /* 0x000fe20000410000 */
[----:B-----5:R-:W-:Y:S01]  /*4d10*/  FMUL.FTZ R92, R120, R89 ;  /* 0x00000059785c7220 */ /* 0x020fe20000410000 */
[----:B------:R-:W4:Y:S01]  /*4d20*/  LDL R153, [R1+0xc] ;  /* 0x00000c0001997983 */ /* 0x000f220000100800 */
[----:B------:R-:W-:Y:S01]  /*4d30*/  FMUL.FTZ R89, R38, R97 ;  /* 0x0000006126597220 */ /* 0x000fe20000410000 */
[----:B------:R-:W-:Y:S01]  /*4d40*/  FFMA.FTZ R71, R120, R87, R71 ;  /* 0x0000005778477223 */ /* 0x000fe20000010047 */
[-C--:B------:R-:W-:Y:S01]  /*4d50*/  FMUL.FTZ R101, R39, R92.reuse ;  /* 0x0000005c27657220 */ /* 0x080fe20000410000 */
[----:B------:R-:W-:Y:S01]  /*4d60*/  FFMA.FTZ R20, R95, R92, R20 ;  /* 0x0000005c5f147223 */ /* 0x000fe20000010014 */
[C---:B------:R-:W-:Y:S01]  /*4d70*/  IADD3 R93, PT, PT, R106.reuse, 0x280, RZ ;  /* 0x000002806a5d7810 */ /* 0x040fe20007ffe0ff */
[----:B------:R5:W-:Y:S01]  /*4d80*/  STS [R112+0x4238], R89 ;  /* 0x0042385970007388 */ /* 0x000be20000000800 */
[----:B------:R-:W-:Y:S01]  /*4d90*/  IADD3 R87, PT, PT, R106, 0x80, RZ ;  /* 0x000000806a577810 */ /* 0x000fe20007ffe0ff */
[----:B------:R-:W-:Y:S01]  /*4da0*/  FMUL.FTZ R95, R118, R107 ;  /* 0x0000006b765f7220 */ /* 0x000fe20000410000 */
[C---:B0-----:R-:W-:Y:S01]  /*4db0*/  IADD3 R99, PT, PT, R106.reuse, 0x380, RZ ;  /* 0x000003806a637810 */ /* 0x041fe20007ffe0ff */
[----:B------:R0:W-:Y:S01]  /*4dc0*/  STS [R112+0x423c], R101 ;  /* 0x00423c6570007388 */ /* 0x0001e20000000800 */
[C---:B-1----:R-:W-:Y:S01]  /*4dd0*/  IADD3 R91, PT, PT, R106.reuse, 0x180, RZ ;  /* 0x000001806a5b7810 */ /* 0x042fe20007ffe0ff */
[----:B------:R-:W-:Y:S01]  /*4de0*/  FFMA.FTZ R18, R37, R102, R18 ;  /* 0x0000006625127223 */ /* 0x000fe20000010012 */
[----:B------:R-:W-:Y:S01]  /*4df0*/  IADD3 R97, PT, PT, R106, 0x300, RZ ;  /* 0x000003006a617810 */ /* 0x000fe20007ffe0ff */
[----:B------:R-:W-:Y:S01]  /*4e00*/  FFMA.FTZ R19, R38, R86, R19 ;  /* 0x0000005626137223 */ /* 0x000fe20000010013 */
[----:B-----5:R-:W-:-:S02]  /*4e10*/  IADD3 R89, PT, PT, R106, 0x100, RZ ;  /* 0x000001006a597810 */ /* 0x020fc40007ffe0ff */
[C---:B------:R-:W-:Y:S02]  /*4e20*/  IADD3 R103, PT, PT, R106.reuse, 0x480, RZ ;  /* 0x000004806a677810 */ /* 0x040fe40007ffe0ff */
[C---:B0-----:R-:W-:Y:S02]  /*4e30*/  LOP3.LUT R101, R106.reuse, 0x400, RZ, 0xfc, !PT ;  /* 0x000004006a657812 */ /* 0x041fe400078efcff */
[C---:B------:R-:W-:Y:S02]  /*4e40*/  IADD3 R107, PT, PT, R106.reuse, 0x500, RZ ;  /* 0x000005006a6b7810 */ /* 0x040fe40007ffe0ff */
[C---:B------:R-:W-:Y:S02]  /*4e50*/  IADD3 R109, PT, PT, R106.reuse, 0x580, RZ ;  /* 0x000005806a6d7810 */ /* 0x040fe40007ffe0ff */
[C---:B------:R-:W-:Y:S02]  /*4e60*/  IADD3 R113, PT, PT, R106.reuse, 0x680, RZ ;  /* 0x000006806a717810 */ /* 0x040fe40007ffe0ff */
[----:B------:R-:W-:-:S02]  /*4e70*/  IADD3 R117, PT, PT, R106, 0x780, RZ ;  /* 0x000007806a757810 */ /* 0x000fc40007ffe0ff */
[----:B------:R-:W-:Y:S02]  /*4e80*/  IADD3 R108, PT, PT, R106, 0x200, RZ ;  /* 0x000002006a6c7810 */ /* 0x000fe40007ffe0ff */
        /* <DEDUP_REMOVED lines=14> */
[----:B------:R-:W-:Y:S02]  /*4f70*/  LEA.HI R100, R108, R106, RZ, 0x1b ;  /* 0x0000006a6c647211 */ /* 0x000fe400078fd8ff */
[-C--:B------:R-:W-:Y:S02]  /*4f80*/  LEA R87, R88, R105.reuse, 0x2 ;  /* 0x0000006958577211 */ /* 0x080fe400078e10ff */
[-C--:B------:R-:W-:Y:S01]  /*4f90*/  LEA R88, R90, R105.reuse, 0x2 ;  /* 0x000000695a587211 */ /* 0x080fe200078e10ff */
[----:B------:R-:W-:Y:S01]  /*4fa0*/  BAR.SYNC.DEFER_BLOCKING 0x0 ;  /* 0x0000000000007b1d */ /* 0x000fe20000010000 */
[----:B------:R-:W-:-:S02]  /*4fb0*/  LEA R89, R92, R105, 0x2 ;  /* 0x000000695c597211 */ /* 0x000fc400078e10ff */
[-C--:B------:R-:W-:Y:S02]  /*4fc0*/  LEA R90, R96, R105.reuse, 0x2 ;  /* 0x00000069605a7211 */ /* 0x080fe400078e10ff */
[-C--:B------:R-:W-:Y:S02]  /*4fd0*/  LEA R91, R98, R105.reuse, 0x2 ;  /* 0x00000069625b7211 */ /* 0x080fe400078e10ff */
[-C--:B------:R-:W-:Y:S02]  /*4fe0*/  LEA R92, R102, R105.reuse, 0x2 ;  /* 0x00000069665c7211 */ /* 0x080fe400078e10ff */
[-C--:B------:R-:W-:Y:S02]  /*4ff0*/  LEA R86, R86, R105.reuse, 0x2 ;  /* 0x0000006956567211 */ /* 0x080fe400078e10ff */
[-C--:B------:R-:W-:Y:S02]  /*5000*/  LEA R93, R114, R105.reuse, 0x2 ;  /* 0x00000069725d7211 */ /* 0x080fe400078e10ff */
[----:B------:R-:W-:-:S02]  /*5010*/  LEA R96, R116, R105, 0x2 ;  /* 0x0000006974607211 */ /* 0x000fc400078e10ff */
[-C--:B------:R-:W-:Y:S02]  /*5020*/  LEA R97, R118, R105.reuse, 0x2 ;  /* 0x0000006976617211 */ /* 0x080fe400078e10ff */
[-C--:B------:R-:W-:Y:S02]  /*5030*/  LEA R98, R120, R105.reuse, 0x2 ;  /* 0x0000006978627211 */ /* 0x080fe400078e10ff */
[-C--:B------:R-:W-:Y:S02]  /*5040*/  LEA R99, R122, R105.reuse, 0x2 ;  /* 0x000000697a637211 */ /* 0x080fe400078e10ff */
[-C--:B------:R-:W-:Y:S02]  /*5050*/  LEA R102, R124, R105.reuse, 0x2 ;  /* 0x000000697c667211 */ /* 0x080fe400078e10ff */
[-C--:B------:R-:W-:Y:S01]  /*5060*/  LEA R103, R110, R105.reuse, 0x2 ;  /* 0x000000696e677211 */ /* 0x080fe200078e10ff */
[----:B------:R-:W0:Y:S01]  /*5070*/  LDS R109, [R86+0x4200] ;  /* 0x00420000566d7984 */ /* 0x000e220000000800 */
[----:B------:R-:W-:-:S02]  /*5080*/  LEA R104, R104, R105, 0x2 ;  /* 0x0000006968687211 */ /* 0x000fc400078e10ff */
[----:B------:R-:W-:Y:S01]  /*5090*/  LEA R107, R100, R105, 0x2 ;  /* 0x00000069646b7211 */ /* 0x000fe200078e10ff */
[----:B------:R-:W1:Y:S01]  /*50a0*/  LDS R114, [R87+0x4400] ;  /* 0x0044000057727984 */ /* 0x000e620000000800 */
[----:B------:R-:W5:Y:S03]  /*50b0*/  S2UR UR23, SR_CTAID.X ;  /* 0x00000000001779c3 */ /* 0x000f660000002500 */
        /* <DEDUP_REMOVED lines=14> */
[----:B------:R5:W-:Y:S01]  /*51a0*/  STS [R94+0x6300], R95 ;  /* 0x0063005f5e007388 */ /* 0x000be20000000800 */
[----:B------:R-:W-:Y:S01]  /*51b0*/  FMUL.FTZ R139, R162, R139 ;  /* 0x0000008ba28b7220 */ /* 0x000fe20000410000 */
[----:B------:R-:W-:Y:S01]  /*51c0*/  FMUL.FTZ R101, R161, R140 ;  /* 0x0000008ca1657220 */ /* 0x000fe20000410000 */
[----:B-----5:R-:W5:Y:S03]  /*51d0*/  LDC.64 R94, c[0x0][0x4d8] ;  /* 0x00013600ff5e7b82 */ /* 0x020f660000000a00 */
[----:B------:R1:W-:Y:S04]  /*51e0*/  STS [R112+0x630c], R139 ;  /* 0x00630c8b70007388 */ /* 0x0003e80000000800 */
[----:B------:R1:W-:Y:S02]  /*51f0*/  STS [R112+0x6310], R101 ;  /* 0x0063106570007388 */ /* 0x0003e40000000800 */
[----:B-1----:R-:W-:Y:S01]  /*5200*/  FMUL.FTZ R139, R163, R148 ;  /* 0x00000094a38b7220 */ /* 0x002fe20000410000 */
[----:B------:R-:W1:Y:S04]  /*5210*/  LDC.64 R100, c[0x0][0x4b8] ;  /* 0x00012e00ff647b82 */ /* 0x000e680000000a00 */
[----:B------:R0:W-:Y:S04]  /*5220*/  STS [R112+0x6330], R139 ;  /* 0x0063308b70007388 */ /* 0x0001e80000000800 */
[----:B------:R0:W-:Y:S02]  /*5230*/  STS [R112+0x6308], R138 ;  /* 0x0063088a70007388 */ /* 0x0001e40000000800 */
[----:B0-----:R-:W-:-:S02]  /*5240*/  HFMA2 R139, -RZ, RZ, 0, 0 ;  /* 0x00000000ff8b7431 */ /* 0x001fc400000001ff */
[----:B------:R0:W-:Y:S01]  /*5250*/  STS [R112+0x6304], R137 ;  /* 0x0063048970007388 */ /* 0x0001e20000000800 */
[----:B------:R-:W-:-:S03]  /*5260*/  MOV R138, R106 ;  /* 0x0000006a008a7202 */ /* 0x000fc60000000f00 */
[----:B------:R5:W-:Y:S01]  /*5270*/  STS [R112+0x6318], R111 ;  /* 0x0063186f70007388 */ /* 0x000be20000000800 */
[----:B------:R-:W-:Y:S01]  /*5280*/  FMUL.FTZ R113, R157, R144 ;  /* 0x000000909d717220 */ /* 0x000fe20000410000 */
[----:B0-----:R-:W-:Y:S01]  /*5290*/  FMUL.FTZ R137, R165, R146 ;  /* 0x00000092a5897220 */ /* 0x001fe20000410000 */
[----:B-----5:R-:W-:Y:S02]  /*52a0*/  IMAD R111, R95, UR23, RZ ;  /* 0x000000175f6f7c24 */ /* 0x020fe4000f8e02ff */
[----:B------:R-:W-:Y:S02]  /*52b0*/  IMAD.WIDE.U32 R94, R94, UR23, R138 ;  /* 0x000000175e5e7c25 */ /* 0x000fe4000f8e008a */
[----:B------:R0:W-:Y:S01]  /*52c0*/  STS [R112+0x6328], R137 ;  /* 0x0063288970007388 */ /* 0x0001e20000000800 */
[----:B------:R-:W-:Y:S02]  /*52d0*/  USHF.R.S32.HI UR28, URZ, 0x1f, UR11 ;  /* 0x0000001fff1c7899 */ /* 0x000fe4000801140b */
[----:B------:R-:W-:-:S02]  /*52e0*/  IADD3 R111, PT, PT, R95, R111, RZ ;  /* 0x0000006f5f6f7210 */ /* 0x000fc40007ffe0ff */
[----:B------:R-:W-:Y:S02]  /*52f0*/  MOV R110, R94 ;  /* 0x0000005e006e7202 */ /* 0x000fe40000000f00 */
[----:B0-----:R-:W-:Y:S01]  /*5300*/  MOV R137, UR40 ;  /* 0x0000002800897c02 */ /* 0x001fe20008000f00 */
[----:B------:R2:W-:Y:S01]  /*5310*/  STS [R112+0x6320], R113 ;  /* 0x0063207170007388 */ /* 0x0005e20000000800 */
[----:B------:R-:W-:Y:S02]  /*5320*/  ULEA UR29, UR12, 0xfffff800, 0xb ;  /* 0xfffff8000c1d7891 */ /* 0x000fe4000f8e58ff */
[----:B------:R-:W-:Y:S01]  /*5330*/  UIMAD UR10, UR28, UR40, URZ ;  /* 0x000000281c0a72a4 */ /* 0x000fe2000f8e02ff */
[----:B------:R-:W-:-:S04]  /*5340*/  IMAD.WIDE.U32 R110, R137, UR11, R110 ;  /* 0x0000000b896e7c25 */ /* 0x000fc8000f8e006e */
[----:B-1----:R-:W-:Y:S01]  /*5350*/  IMAD.WIDE.U32 R94, R100, UR23, R138 ;  /* 0x00000017645e7c25 */ /* 0x002fe2000f8e008a */
[----:B------:R-:W-:-:S03]  /*5360*/  UIMAD UR10, UR11, UR41, UR10 ;  /* 0x000000290b0a72a4 */ /* 0x000fc6000f8e020a */
[----:B------:R-:W-:Y:S01]  /*5370*/  IMAD R101, R101, UR23, RZ ;  /* 0x0000001765657c24 */ /* 0x000fe2000f8e02ff */
[----:B------:R-:W-:-:S04]  /*5380*/  IADD3 R110, P3, PT, R110, UR29, RZ ;  /* 0x0000001d6e6e7c10 */ /* 0x000fc8000ff7e0ff */
[----:B------:R-:W-:Y:S01]  /*5390*/  IADD3 R95, PT, PT, R95, R101, RZ ;  /* 0x000000655f5f7210 */ /* 0x000fe20007ffe0ff */
[----:B------:R-:W-:Y:S01]  /*53a0*/  FMUL.FTZ R141, R159, R141 ;  /* 0x0000008d9f8d7220 */ /* 0x000fe20000410000 */
[----:B------:R-:W-:Y:S01]  /*53b0*/  IADD3.X R111, PT, PT, R111, UR10, RZ, P3, !PT ;  /* 0x0000000a6f6f7c10 */ /* 0x000fe20009ffe4ff */
[----:B------:R-:W-:Y:S01]  /*53c0*/  FMUL.FTZ R143, R158, R143 ;  /* 0x0000008f9e8f7220 */ /* 0x000fe20000410000 */
[----:B------:R-:W-:Y:S01]  /*53d0*/  FMUL.FTZ R145, R156, R145 ;  /* 0x000000919c917220 */ /* 0x000fe20000410000 */
[----:B------:R-:W-:Y:S01]  /*53e0*/  FMUL.FTZ R147, R164, R147 ;  /* 0x00000093a4937220 */ /* 0x000fe20000410000 */
[----:B------:R-:W-:Y:S01]  /*53f0*/  UIMAD UR10, UR28, UR38, URZ ;  /* 0x000000261c0a72a4 */ /* 0x000fe2000f8e02ff */
[----:B------:R-:W-:Y:S01]  /*5400*/  MOV R137, UR42 ;  /* 0x0000002a00897c02 */ /* 0x000fe20008000f00 */
[----:B------:R-:W-:Y:S01]  /*5410*/  STS [R112+0x6314], R141 ;  /* 0x0063148d70007388 */ /* 0x000fe20000000800 */
[----:B------:R-:W0:Y:S01]  /*5420*/  LDC.64 R100, c[0x0][0x4d0] ;  /* 0x00013400ff647b82 */ /* 0x000e220000000a00 */
[----:B------:R-:W-:-:S02]  /*5430*/  UIMAD UR10, UR11, UR39, UR10 ;  /* 0x000000270b0a72a4 */ /* 0x000fc4000f8e020a */
[----:B------:R-:W-:Y:S01]  /*5440*/  STS [R112+0x631c], R143 ;  /* 0x00631c8f70007388 */ /* 0x000fe20000000800 */
[----:B------:R-:W-:Y:S01]  /*5450*/  IMAD.WIDE.U32 R110, R137, UR8, R110 ;  /* 0x00000008896e7c25 */ /* 0x000fe2000f8e006e */
[----:B------:R-:W-:Y:S02]  /*5460*/  MOV R137, UR43 ;  /* 0x0000002b00897c02 */ /* 0x000fe40008000f00 */
[----:B------:R-:W-:Y:S04]  /*5470*/  STS [R112+0x6324], R145 ;  /* 0x0063249170007388 */ /* 0x000fe80000000800 */
[----:B------:R-:W-:Y:S01]  /*5480*/  STS [R112+0x632c], R147 ;  /* 0x00632c9370007388 */ /* 0x000fe20000000800 */
[----:B--2---:R-:W-:-:S05]  /*5490*/  FMUL.FTZ R113, R154, R150 ;  /* 0x000000969a717220 */ /* 0x004fca0000410000 */
[----:B------:R1:W-:Y:S01]  /*54a0*/  STS [R112+0x6338], R113 ;  /* 0x0063387170007388 */ /* 0x0003e20000000800 */
[----:B---3--:R-:W-:Y:S01]  /*54b0*/  FMUL.FTZ R149, R155, R149 ;  /* 0x000000959b957220 */ /* 0x008fe20000410000 */
[----:B-1----:R-:W-:Y:S01]  /*54c0*/  MOV R113, UR38 ;  /* 0x0000002600717c02 */ /* 0x002fe20008000f00 */
[----:B----4-:R-:W-:-:S04]  /*54d0*/  FMUL.FTZ R151, R153, R151 ;  /* 0x0000009799977220 */ /* 0x010fc80000410000 */
[----:B------:R-:W-:Y:S01]  /*54e0*/  IMAD.WIDE.U32 R94, R113, UR11, R94 ;  /* 0x0000000b715e7c25 */ /* 0x000fe2000f8e005e */
        /* <DEDUP_REMOVED lines=19> */
[----:B------:R-:W-:-:S12]  /*5620*/  @!P6 BRA `(.L_x_2971) ;  /* 0x00000000000ce947 */ /* 0x000fd80003800000 */
[----:B------:R-:W0:Y:S04]  /*5630*/  LDS R111, [R86+0x6300] ;  /* 0x00630000566f7984 */ /* 0x000e280000000800 */
[----:B------:R1:W-:Y:S04]  /*5640*/  REDG.E.ADD.F32.FTZ.RN.STRONG.GPU desc[UR26][R100.64], R109 ;  /* 0x0000006d640079a6 */ /* 0x0003e8000c12f31a */
[----:B0-----:R1:W-:Y:S02]  /*5650*/  REDG.E.ADD.F32.FTZ.RN.STRONG.GPU desc[UR26][R94.64], R111 ;  /* 0x0000006f5e0079a6 */ /* 0x0013e4000c12f31a */
.L_x_2971:
[----:B------:R-:W-:Y:S05]  /*5660*/  BSYNC.RECONVERGENT B0 ;  /* 0x0000000000007941 */ /* 0x000fea0003800200 */
.L_x_2970:
[----:B------:R-:W0:Y:S01]  /*5670*/  LDS R87, [R87+0x6500] ;  /* 0x0065000057577984 */ /* 0x000e220000000800 */
[----:B------:R-:W-:Y:S04]  /*5680*/  BSSY.RECONVERGENT B0, `(.L_x_2972) ;  /* 0x0000004000007945 */ /* 0x000fe80003800200 */
[----:B------:R-:W-:Y:S05]  /*5690*/  @!P3 BRA `(.L_x_2973) ;  /* 0x000000000008b947 */ /* 0x000fea0003800000 */
[----:B------:R2:W-:Y:S04]  /*56a0*/  REDG.E.ADD.F32.FTZ.RN.STRONG.GPU desc[UR26][R100.64+0x200], R114 ;  /* 0x00020072640079a6 */ /* 0x0005e8000c12f31a */
[----:B0-----:R2:W-:Y:S02]  /*56b0*/  REDG.E.ADD.F32.FTZ.RN.STRONG.GPU desc[UR26][R94.64+0x200], R87 ;  /* 0x000200575e0079a6 */ /* 0x0015e4000c12f31a */
.L_x_2973:
[----:B------:R-:W-:Y:S05]  /*56c0*/  BSYNC.RECONVERGENT B0 ;  /* 0x0000000000007941 */ /* 0x000fea0003800200 */
.L_x_2972:
[----:B0-2---:R0:W2:Y:S01]  /*56d0*/  LDS R87, [R88+0x6700] ;  /* 0x0067000058577984 */ /* 0x0050a20000000800 */
[----:B------:R-:W-:Y:S04]  /*56e0*/  BSSY.RECONVERGENT B0, `(.L_x_2974) ;  /* 0x0000004000007945 */ /* 0x000fe80003800200 */
[----:B------:R-:W-:Y:S05]  /*56f0*/  @!P4 BRA `(.L_x_2975) ;  /* 0x000000000008c947 */ /* 0x000fea0003800000 */
[----:B------:R3:W-:Y:S04]  /*5700*/  REDG.E.ADD.F32.FTZ.RN.STRONG.GPU desc[UR26][R100.64+0x400], R115 ;  /* 0x00040073640079a6 */ /* 0x0007e8000c12f31a */
[----:B--2---:R3:W-:Y:S02]  /*5710*/  REDG.E.ADD.F32.FTZ.RN.STRONG.GPU desc[UR26][R94.64+0x400], R87 ;  /* 0x000400575e0079a6 */ /* 0x0047e4000c12f31a */
.L_x_2975:
[----:B------:R-:W-:Y:S05]  /*5720*/  BSYNC.RECONVERGENT B0 ;  /* 0x0000000000007941 */ /* 0x000fea0003800200 */
.L_x_2974:
[----:B------:R-:W4:Y:S01]  /*5730*/  LDS R89, [R89+0x6900] ;  /* 0x0069000059597984 */ /* 0x000f220000000800 */
[----:B------:R-:W-:Y:S04]  /*5740*/  BSSY.RECONVERGENT B0, `(.L_x_2976) ;  /* 0x0000004000007945 */ /* 0x000fe80003800200 */
[----:B------:R-:W-:Y:S05]  /*5750*/  @!P5 BRA `(.L_x_2977) ;  /* 0x000000000008d947 */ /* 0x000fea0003800000 */
[----:B------:R0:W-:Y:S04]  /*5760*/  REDG.E.ADD.F32.FTZ.RN.STRONG.GPU desc[UR26][R100.64+0x600], R116 ;  /* 0x00060074640079a6 */ /* 0x0001e8000c12f31a */
[----:B----4-:R0:W-:Y:S02]  /*5770*/  REDG.E.ADD.F32.FTZ.RN.STRONG.GPU desc[UR26][R94.64+0x600], R89 ;  /* 0x000600595e0079a6 */ /* 0x0101e4000c12f31a */
.L_x_2977:
[----:B------:R-:W-:Y:S05]  /*5780*/  BSYNC.RECONVERGENT B0 ;  /* 0x0000000000007941 */ /* 0x000fea0003800200 */
.L_x_2976:
        /* <DEDUP_REMOVED lines=9> */
.L_x_2979:
[----:B------:R-:W-:Y:S05]  /*5820*/  BSYNC.RECONVERGENT B0 ;  /* 0x0000000000007941 */ /* 0x000fea0003800200 */
.L_x_2978:
[----:B--23--:R2:W3:Y:S01]  /*5830*/  LDS R87, [R90+0x6d00] ;  /* 0x006d00005a577984 */ /* 0x00c4e20000000800 */
[----:B------:R-:W-:Y:S04]  /*5840*/  BSSY.RECONVERGENT B0, `(.L_x_2980) ;  /* 0x0000004000007945 */ /* 0x000fe80003800200 */
[----:B------:R-:W-:Y:S05]  /*5850*/  @!P3 BRA `(.L_x_2981) ;  /* 0x000000000008b947 */ /* 0x000fea0003800000 */
[----:B------:R0:W-:Y:S04]  /*5860*/  REDG.E.ADD.F32.FTZ.RN.STRONG.GPU desc[UR26][R100.64+0xa00], R118 ;  /* 0x000a0076640079a6 */ /* 0x0001e8000c12f31a */
[----:B---3--:R3:W-:Y:S02]  /*5870*/  REDG.E.ADD.F32.FTZ.RN.STRONG.GPU desc[UR26][R94.64+0xa00], R87 ;  /* 0x000a00575e0079a6 */ /* 0x0087e4000c12f31a */
.L_x_2981:
[----:B------:R-:W-:Y:S05]  /*5880*/  BSYNC.RECONVERGENT B0 ;  /* 0x0000000000007941 */ /* 0x000fea0003800200 */
.L_x_2980:
[----:B------:R-:W0:Y:S01]  /*5890*/  LDS R91, [R91+0x6f00] ;  /* 0x006f00005b5b7984 */ /* 0x000e220000000800 */
[----:B------:R-:W-:Y:S04]  /*58a0*/  BSSY.RECONVERGENT B0, `(.L_x_2982) ;  /* 0x0000004000007945 */ /* 0x000fe80003800200 */
[----:B------:R-:W-:Y:S05]  /*58b0*/  @!P4 BRA `(.L_x_2983) ;  /* 0x000000000008c947 */ /* 0x000fea0003800000 */
[----:B------:R1:W-:Y:S04]  /*58c0*/  REDG.E.ADD.F32.FTZ.RN.STRONG.GPU desc[UR26][R100.64+0xc00], R119 ;  /* 0x000c0077640079a6 */ /* 0x0003e8000c12f31a */
[----:B0-----:R1:W-:Y:S02]  /*58d0*/  REDG.E.ADD.F32.FTZ.RN.STRONG.GPU desc[UR26][R94.64+0xc00], R91 ;  /* 0x000c005b5e0079a6 */ /* 0x0013e4000c12f31a */
.L_x_2983:
[----:B------:R-:W-:Y:S05]  /*58e0*/  BSYNC.RECONVERGENT B0 ;  /* 0x0000000000007941 */ /* 0x000fea0003800200 */
.L_x_2982:
[----:B---3--:R3:W0:Y:S01]  /*58f0*/  LDS R87, [R92+0x7100] ;  /* 0x007100005c577984 */ /* 0x0086220000000800 */
[----:B------:R-:W-:Y:S04]  /*5900*/  BSSY.RECONVERGENT B0, `(.L_x_2984) ;  /* 0x0000004000007945 */ /* 0x000fe80003800200 */
[----:B------:R-:W-:Y:S05]  /*5910*/  @!P5 BRA `(.L_x_2985) ;  /* 0x000000000008d947 */ /* 0x000fea0003800000 */
[----:B------:R1:W-:Y:S04]  /*5920*/  REDG.E.ADD.F32.FTZ.RN.STRONG.GPU desc[UR26][R100.64+0xe00], R120 ;  /* 0x000e0078640079a6 */ /* 0x0003e8000c12f31a */
[----:B0-----:R1:W-:Y:S02]  /*5930*/  REDG.E.ADD.F32.FTZ.RN.STRONG.GPU desc[UR26][R94.64+0xe00], R87 ;  /* 0x000e00575e0079a6 */ /* 0x0013e4000c12f31a */
.L_x_2985:
[----:B------:R-:W-:Y:S05]  /*5940*/  BSYNC.RECONVERGENT B0 ;  /* 0x0000000000007941 */ /* 0x000fea0003800200 */
.L_x_2984:
        /* <DEDUP_REMOVED lines=9> */
.L_x_2987:
[----:B------:R-:W-:Y:S05]  /*59e0*/  BSYNC.RECONVERGENT B0 ;  /* 0x0000000000007941 */ /* 0x000fea0003800200 */
.L_x_2986:
[----:B01----:R0:W1:Y:S01]  /*59f0*/  LDS R87, [R96+0x7500] ;  /* 0x0075000060577984 */ /* 0x0030620000000800 */
[----:B------:R-:W-:Y:S04]  /*5a00*/  BSSY.RECONVERGENT B0, `(.L_x_2988) ;  /* 0x0000004000007945 */ /* 0x000fe80003800200 */
[----:B------:R-:W-:Y:S05]  /*5a10*/  @!P3 BRA `(.L_x_2989) ;  /* 0x000000000008b947 */ /* 0x000fea0003800000 */
[----:B------:R0:W-:Y:S04]  /*5a20*/  REDG.E.ADD.F32.FTZ.RN.STRONG.GPU desc[UR26][R100.64+0x1200], R122 ;  /* 0x0012007a640079a6 */ /* 0x0001e8000c12f31a */
[----:B-1----:R0:W-:Y:S02]  /*5a30*/  REDG.E.ADD.F32.FTZ.RN.STRONG.GPU desc[UR26][R94.64+0x1200], R87 ;  /* 0x001200575e0079a6 */ /* 0x0021e4000c12f31a */
.L_x_2989:
[----:B------:R-:W-:Y:S05]  /*5a40*/  BSYNC.RECONVERGENT B0 ;  /* 0x0000000000007941 */ /* 0x000fea0003800200 */
.L_x_2988:
[----:B------:R-:W0:Y:S01]  /*5a50*/  LDS R97, [R97+0x7700] ;  /* 0x0077000061617984 */ /* 0x000e220000000800 */
[----:B------:R-:W-:Y:S04]  /*5a60*/  BSSY.RECONVERGENT B0, `(.L_x_2990) ;  /* 0x0000004000007945 */ /* 0x000fe80003800200 */
[----:B------:R-:W-:Y:S05]  /*5a70*/  @!P4 BRA `(.L_x_2991) ;  /* 0x000000000008c947 */ /* 0x000fea0003800000 */
[----:B------:R1:W-:Y:S04]  /*5a80*/  REDG.E.ADD.F32.FTZ.RN.STRONG.GPU desc[UR26][R100.64+0x1400], R123 ;  /* 0x0014007b640079a6 */ /* 0x0003e8000c12f31a */
[----:B0-----:R0:W-:Y:S02]  /*5a90*/  REDG.E.ADD.F32.FTZ.RN.STRONG.GPU desc[UR26][R94.64+0x1400], R97 ;  /* 0x001400615e0079a6 */ /* 0x0011e4000c12f31a */
.L_x_2991:
[----:B------:R-:W-:Y:S05]  /*5aa0*/  BSYNC.RECONVERGENT B0 ;  /* 0x0000000000007941 */ /* 0x000fea0003800200 */
.L_x_2990:
[----:B01----:R0:W1:Y:S01]  /*5ab0*/  LDS R87, [R98+0x7900] ;  /* 0x0079000062577984 */ /* 0x0030620000000800 */
[----:B------:R-:W-:Y:S04]  /*5ac0*/  BSSY.RECONVERGENT B0, `(.L_x_2992) ;  /* 0x0000004000007945 */ /* 0x000fe80003800200 */
[----:B------:R-:W-:Y:S05]  /*5ad0*/  @!P5 BRA `(.L_x_2993) ;  /* 0x000000000008d947 */ /* 0x000fea0003800000 */
[----:B------:R0:W-:Y:S04]  /*5ae0*/  REDG.E.ADD.F32.FTZ.RN.STRONG.GPU desc[UR26][R100.64+0x1600], R124 ;  /* 0x0016007c640079a6 */ /* 0x0001e8000c12f31a */
[----:B-1----:R0:W-:Y:S02]  /*5af0*/  REDG.E.ADD.F32.FTZ.RN.STRONG.GPU desc[UR26][R94.64+0x1600], R87 ;  /* 0x001600575e0079a6 */ /* 0x0021e4000c12f31a */
.L_x_2993:
[----:B------:R-:W-:Y:S05]  /*5b00*/  BSYNC.RECONVERGENT B0 ;  /* 0x0000000000007941 */ /* 0x000fea0003800200 */
.L_x_2992:
        /* <DEDUP_REMOVED lines=9> */
.L_x_2995:
[----:B------:R-:W-:Y:S05]  /*5ba0*/  BSYNC.RECONVERGENT B0 ;  /* 0x0000000000007941 */ /* 0x000fea0003800200 */
.L_x_2994:
[----:B01----:R0:W1:Y:S01]  /*5bb0*/  LDS R87, [R102+0x7d00] ;  /* 0x007d000066577984 */ /* 0x0030620000000800 */
[----:B------:R-:W-:Y:S04]  /*5bc0*/  BSSY.RECONVERGENT B0, `(.L_x_2996) ;  /* 0x0000004000007945 */ /* 0x000fe80003800200 */
[----:B------:R-:W-:Y:S05]  /*5bd0*/  @!P3 BRA `(.L_x_2997) ;  /* 0x000000000008b947 */ /* 0x000fea0003800000 */
[----:B------:R0:W-:Y:S04]  /*5be0*/  REDG.E.ADD.F32.FTZ.RN.STRONG.GPU desc[UR26][R100.64+0x1a00], R126 ;  /* 0x001a007e640079a6 */ /* 0x0001e8000c12f31a */
[----:B-1----:R0:W-:Y:S02]  /*5bf0*/  REDG.E.ADD.F32.FTZ.RN.STRONG.GPU desc[UR26][R94.64+0x1a00], R87 ;  /* 0x001a00575e0079a6 */ /* 0x0021e4000c12f31a */
.L_x_2997:
[----:B------:R-:W-:Y:S05]  /*5c00*/  BSYNC.RECONVERGENT B0 ;  /* 0x0000000000007941 */ /* 0x000fea0003800200 */
.L_x_2996:
[----:B------:R-:W0:Y:S01]  /*5c10*/  LDS R103, [R103+0x7f00] ;  /* 0x007f000067677984 */ /* 0x000e220000000800 */
[----:B------:R-:W-:Y:S04]  /*5c20*/  BSSY.RECONVERGENT B0, `(.L_x_2998) ;  /* 0x0000004000007945 */ /* 0x000fe80003800200 */
[----:B------:R-:W-:Y:S05]  /*5c30*/  @!P4 BRA `(.L_x_2999) ;  /* 0x000000000008c947 */ /* 0x000fea0003800000 */
[----:B------:R1:W-:Y:S04]  /*5c40*/  REDG.E.ADD.F32.FTZ.RN.STRONG.GPU desc[UR26][R100.64+0x1c00], R127 ;  /* 0x001c007f640079a6 */ /* 0x0003e8000c12f31a */
[----:B0-----:R0:W-:Y:S02]  /*5c50*/  REDG.E.ADD.F32.FTZ.RN.STRONG.GPU desc[UR26][R94.64+0x1c00], R103 ;  /* 0x001c00675e0079a6 */ /* 0x0011e4000c12f31a */
.L_x_2999:
[----:B------:R-:W-:Y:S05]  /*5c60*/  BSYNC.RECONVERGENT B0 ;  /* 0x0000000000007941 */ /* 0x000fea0003800200 */
.L_x_2998:
[----:B01----:R0:W1:Y:S01]  /*5c70*/  LDS R87, [R104+0x8100] ;  /* 0x0081000068577984 */ /* 0x0030620000000800 */
[----:B------:R-:W-:Y:S04]  /*5c80*/  BSSY.RECONVERGENT B0, `(.L_x_3000) ;  /* 0x0000004000007945 */ /* 0x000fe80003800200 */
[----:B------:R-:W-:Y:S05]  /*5c90*/  @!P5 BRA `(.L_x_3001) ;  /* 0x000000000008d947 */ /* 0x000fea0003800000 */
[----:B------:R0:W-:Y:S04]  /*5ca0*/  REDG.E.ADD.F32.FTZ.RN.STRONG.GPU desc[UR26][R100.64+0x1e00], R128 ;  /* 0x001e0080640079a6 */ /* 0x0001e8000c12f31a */
[----:B-1----:R0:W-:Y:S02]  /*5cb0*/  REDG.E.ADD.F32.FTZ.RN.STRONG.GPU desc[UR26][R94.64+0x1e00], R87 ;  /* 0x001e00575e0079a6 */ /* 0x0021e4000c12f31a */
.L_x_3001:
[----:B------:R-:W-:Y:S05]  /*5cc0*/  BSYNC.RECONVERGENT B0 ;  /* 0x0000000000007941 */ /* 0x000fea0003800200 */
.L_x_3000:
[----:B01----:R-:W0:Y:S01]  /*5cd0*/  SHFL.DOWN P3, R87, R20, 0x1, 0x1f ;  /* 0x08201f0014577f89 */ /* 0x003e220000060000 */
[----:B------:R-:W-:Y:S01]  /*5ce0*/  FADD.FTZ R54, R19, R54 ;  /* 0x0000003613367221 */ /* 0x000fe20000010000 */
[----:B------:R-:W-:Y:S01]  /*5cf0*/  FADD.FTZ R53, R18, R53 ;  /* 0x0000003512357221 */ /* 0x000fe20000010000 */
[----:B------:R-:W-:Y:S01]  /*5d00*/  FFMA.FTZ R21, R36, R84, R21 ;  /* 0x0000005424157223 */ /* 0x000fe20000010015 */
[----:B--2---:R-:W1:Y:S01]  /*5d10*/  S2R R90, SR_LANEID ;  /* 0x00000000005a7919 */ /* 0x004e620000000000 */
        /* <DEDUP_REMOVED lines=17> */
[----:B------:R-:W-:Y:S01]  /*5e30*/  FFMA.FTZ R65, R12, R81, R65 ;  /* 0x000000510c417223 */ /* 0x000fe20000010041 */
[----:B------:R-:W-:Y:S01]  /*5e40*/  FADD.FTZ R51, R22, R51 ;  /* 0x0000003316337221 */ /* 0x000fe20000010000 */
[----:B0-----:R-:W-:Y:S01]  /*5e50*/  @P3 FADD R87, R20, R87 ;  /* 0x0000005714573221 */ /* 0x001fe20000000000 */
[----:B------:R-:W-:Y:S01]  /*5e60*/  FFMA.FTZ R64, R11, R80, R64 ;  /* 0x000000500b407223 */ /* 0x000fe20000010040 */
[----:B------:R-:W-:Y:S01]  /*5e70*/  FADD.FTZ R50, R23, R50 ;  /* 0x0000003217327221 */ /* 0x000fe20000010000 */
[----:B------:R-:W-:Y:S01]  /*5e80*/  FFMA.FTZ R63, R10, R79, R63 ;  /* 0x0000004f0a3f7223 */ /* 0x000fe2000001003f */
[----:B------:R-:W-:Y:S01]  /*5e90*/  FADD.FTZ R49, R18, R49 ;  /* 0x0000003112317221 */ /* 0x000fe20000010000 */
[----:B------:R-:W0:Y:S01]  /*5ea0*/  SHFL.DOWN P3, R86, R87, 0x2, 0x1f ;  /* 0x08401f0057567f89 */ /* 0x000e220000060000 */
[----:B------:R-:W-:Y:S01]  /*5eb0*/  FFMA.FTZ R62, R9, R78, R62 ;  /* 0x0000004e093e7223 */ /* 0x000fe2000001003e */
[----:B------:R-:W-:Y:S01]  /*5ec0*/  FADD.FTZ R48, R129, R48 ;  /* 0x0000003081307221 */ /* 0x000fe20000010000 */
[----:B------:R-:W-:Y:S01]  /*5ed0*/  FFMA.FTZ R61, R8, R85, R61 ;  /* 0x00000055083d7223 */ /* 0x000fe2000001003d */
[----:B------:R-:W-:Y:S01]  /*5ee0*/  FADD.FTZ R47, R130, R47 ;  /* 0x0000002f822f7221 */ /* 0x000fe20000010000 */
[----:B------:R-:W-:Y:S01]  /*5ef0*/  FFMA.FTZ R60, R7, R76, R60 ;  /* 0x0000004c073c7223 */ /* 0x000fe2000001003c */
[----:B------:R-:W-:Y:S01]  /*5f00*/  FADD.FTZ R46, R131, R46 ;  /* 0x0000002e832e7221 */ /* 0x000fe20000010000 */
[----:B-1----:R-:W-:Y:S01]  /*5f10*/  ISETP.NE.AND P4, PT, R90, RZ, PT ;  /* 0x000000ff5a00720c */ /* 0x002fe20003f85270 */
        /* <DEDUP_REMOVED lines=9> */
[----:B------:R-:W-:-:S03]  /*5fb0*/  FADD.FTZ R40, R19, R40 ;  /* 0x0000002813287221 */ /* 0x000fc60000010000 */
[----:B------:R-:W-:Y:S01]  /*5fc0*/  @!P4 SHF.R.U32.HI R90, RZ, 0x3, R106 ;  /* 0x00000003ff5ac819 */ /* 0x000fe2000001166a */
[----:B0-----:R-:W-:-:S03]  /*5fd0*/  @P3 FADD R86, R87, R86 ;  /* 0x0000005657563221 */ /* 0x001fc60000000000 */
[----:B------:R-:W-:Y:S02]  /*5fe0*/  @!P4 LOP3.LUT R90, R90, 0x7c, RZ, 0xc0, !PT ;  /* 0x0000007c5a5ac812 */ /* 0x000fe400078ec0ff */
[----:B----4-:R-:W0:Y:S02]  /*5ff0*/  SHFL.DOWN P3, R89, R86, 0x4, 0x1f ;  /* 0x08801f0056597f89 */ /* 0x010e240000060000 */
[----:B------:R-:W-:Y:S01]  /*6000*/  @!P4 IADD3 R90, PT, PT, R105, R90, RZ ;  /* 0x0000005a695ac210 */ /* 0x000fe20007ffe0ff */
[----:B0-----:R-:W-:-:S05]  /*6010*/  @P3 FADD R89, R86, R89 ;  /* 0x0000005956593221 */ /* 0x001fca0000000000 */
[----:B------:R-:W0:Y:S02]  /*6020*/  SHFL.DOWN P3, R88, R89, 0x8, 0x1f ;  /* 0x09001f0059587f89 */ /* 0x000e240000060000 */
[----:B0-----:R-:W-:-:S05]  /*6030*/  @P3 FADD R88, R89, R88 ;  /* 0x0000005859583221 */ /* 0x001fca0000000000 */
[----:B------:R-:W0:Y:S02]  /*6040*/  SHFL.DOWN P3, R91, R88, 0x10, 0x1f ;  /* 0x0a001f00585b7f89 */ /* 0x000e240000060000 */
[----:B0-----:R-:W-:-:S05]  /*6050*/  @P3 FADD R91, R88, R91 ;  /* 0x0000005b585b3221 */ /* 0x001fca0000000000 */
[----:B------:R0:W-:Y:S01]  /*6060*/  @!P4 STS [R90+0x8404], R91 ;  /* 0x0084045b5a00c388 */ /* 0x0001e20000000800 */
[----:B------:R-:W-:Y:S06]  /*6070*/  BAR.SYNC.DEFER_BLOCKING 0x0 ;  /* 0x0000000000007b1d */ /* 0x000fec0000010000 */
[----:B------:R-:W-:Y:S05]  /*6080*/  @P2 BRA `(.L_x_3003) ;  /* 0x0000000000302947 */ /* 0x000fea0003800000 */
[----:B------:R-:W-:Y:S01]  /*6090*/  UISETP.NE.AND UP0, UPT, UR12, UR48, UPT ;  /* 0x000000300c00728c */ /* 0x000fe2000bf05270 */
[----:B------:R-:W1:Y:S01]  /*60a0*/  LDS.64 R18, [R105+0x8408] ;  /* 0x0084080069127984 */ /* 0x000e620000000a00 */
[----:B------:R-:W-:-:S03]  /*60b0*/  MOV R20, UR8 ;  /* 0x0000000800147c02 */ /* 0x000fc60008000f00 */
[----:B------:R-:W2:Y:S01]  /*60c0*/  LDS R21, [R105+0x8410] ;  /* 0x0084100069157984 */ /* 0x000ea20000000800 */
[----:B------:R-:W-:Y:S02]  /*60d0*/  PLOP3.LUT P2, PT, PT, PT, UP0, 0x80, 0x8 ;  /* 0x000000000008781c */ /* 0x000fe40003f4f008 */
[----:B------:R-:W-:-:S11]  /*60e0*/  LEA R23, R20, R105, 0x2 ;  /* 0x0000006914177211 */ /* 0x000fd600078e10ff */
[----:B------:R-:W4:Y:S01]  /*60f0*/  @P2 LDS R73, [R23+0xa050] ;  /* 0x00a0500017492984 */ /* 0x000f220000000800 */
[----:B-1----:R-:W-:-:S04]  /*6100*/  FADD.FTZ R18, R91, R18 ;  /* 0x000000125b127221 */ /* 0x002fc80000010000 */
[----:B------:R-:W-:-:S04]  /*6110*/  FADD.FTZ R18, R19, R18 ;  /* 0x0000001213127221 */ /* 0x000fc80000010000 */
[----:B--2---:R-:W-:-:S04]  /*6120*/  FADD.FTZ R18, R18, R21 ;  /* 0x0000001512127221 */ /* 0x004fc80000010000 */
[----:B----4-:R-:W-:-:S05]  /*6130*/  @P2 FADD.FTZ R18, R18, R73 ;  /* 0x0000004912122221 */ /* 0x010fca0000010000 */
[----:B------:R1:W-:Y:S02]  /*6140*/  STS [R23+0xa050], R18 ;  /* 0x00a0501217007388 */ /* 0x0003e40000000800 */
.L_x_3003:
[----:B------:R-:W-:Y:S05]  /*6150*/  BSYNC.RECONVERGENT B0 ;  /* 0x0000000000007941 */ /* 0x000fea0003800200 */
.L_x_3002:
[----:B------:R-:W-:-:S04]  /*6160*/  UIADD3 UR8, UPT, UPT, UR8, 0x1, URZ ;  /* 0x0000000108087890 */ /* 0x000fc8000fffe0ff */
[----:B------:R-:W-:-:S09]  /*6170*/  UISETP.GE.AND UP0, UPT, UR8, UR49, UPT ;  /* 0x000000310800728c */ /* 0x000fd2000bf06270 */
[----:B------:R-:W-:Y:S05]  /*6180*/  BRA.U !UP0, `(.L_x_3004) ;  /* 0xffffffc508507547 */ /* 0x000fea000b83ffff */
.L_x_2959:
[----:B------:R-:W2:Y:S01]  /*6190*/  LDL.LU R72, [R1+0x50] ;  /* 0x0000500001487983 */ /* 0x000ea20000300800 */
[----:B------:R-:W4:Y:S01]  /*61a0*/  LDCU.64 UR30, c[0x0][0x4f8] ;  /* 0x00009f00ff1e77ac */ /* 0x000f220008000a00 */
[----:B------:R-:W5:Y:S08]  /*61b0*/  S2UR UR10, SR_CTAID.Y ;  /* 0x00000000000a79c3 */ /* 0x000f700000002600 */
[----:B------:R-:W-:Y:S01]  /*61c0*/  BAR.SYNC.DEFER_BLOCKING 0x0 ;  /* 0x0000000000007b1d */ /* 0x000fe20000010000 */
[----:B------:R-:W-:-:S02]  /*61d0*/  UIADD3 UR28, UPT, UPT, UR12, -0x1, URZ ;  /* 0xffffffff0c1c7890 */ /* 0x000fc4000fffe0ff */
[----:B------:R-:W-:Y:S02]  /*61e0*/  UIADD3 UR21, UP1, UPT, UR21, -0x2000, URZ ;  /* 0xffffe00015157890 */ /* 0x000fe4000ff3e0ff */
[----:B------:R-:W-:Y:S01]  /*61f0*/  USHF.L.U32 UR8, UR28, 0xb, URZ ;  /* 0x0000000b1c087899 */ /* 0x000fe200080006ff */
[----:B------:R-:W5:Y:S01]  /*6200*/  LDCU.64 UR32, c[0x0][0x500] ;  /* 0x0000a000ff2077ac */ /* 0x000f620008000a00 */
[----:B------:R-:W0:Y:S01]  /*6210*/  S2R R103, SR_TID.X ;  /* 0x0000000000677919 */ /* 0x000e220000002100 */
[----:B------:R-:W1:Y:S01]  /*6220*/  LDCU.64 UR34, c[0x0][0x550] ;  /* 0x0000aa00ff2277ac */ /* 0x000e620008000a00 */
[----:B------:R-:W-:Y:S01]  /*6230*/  UMOV UR9, URZ ;  /* 0x000000ff00097c82 */ /* 0x000fe20008000000 */
[----:B------:R-:W-:Y:S02]  /*6240*/  UIADD3 UR18, UP2, UPT, UR18, -0x2000, URZ ;  /* 0xffffe00012127890 */ /* 0x000fe4000ff5e0ff */
[----:B----4-:R-:W-:Y:S02]  /*6250*/  UIMAD.WIDE.U32 UR24, UR23, UR30, UR8 ;  /* 0x0000001e171872a5 */ /* 0x010fe4000f8e0008 */
[----:B------:R-:W-:-:S02]  /*6260*/  UIADD3 UR15, UP3, UPT, UR15, -0x2000, URZ ;  /* 0xffffe0000f0f7890 */ /* 0x000fc4000ff7e0ff */
[----:B------:R-:W-:Y:S01]  /*6270*/  UIMAD UR25, UR23, UR31, UR25 ;  /* 0x0000001f171972a4 */ /* 0x000fe2000f8e0219 */
[----:B------:R-:W-:Y:S01]  /*6280*/  STS.128 [R2], R56 ;  /* 0x0000003802007388 */ /* 0x000fe20000000c00 */
[----:B-----5:R-:W-:Y:S02]  /*6290*/  UIMAD UR29, UR10, UR33, URZ ;  /* 0x000000210a1d72a4 */ /* 0x020fe4000f8e02ff */
[----:B------:R-:W-:Y:S01]  /*62a0*/  UIMAD.WIDE.U32 UR24, UR10, UR32, UR24 ;  /* 0x000000200a1872a5 */ /* 0x000fe2000f8e0018 */
[----:B------:R-:W-:Y:S01]  /*62b0*/  STS.128 [R2+0x10], R60 ;  /* 0x0000103c02007388 */ /* 0x000fe20000000c00 */
[----:B------:R-:W4:Y:S03]  /*62c0*/  LDCU.64 UR30, c[0x0][0x520] ;  /* 0x0000a400ff1e77ac */ /* 0x000f260008000a00 */
[----:B------:R-:W-:Y:S01]  /*62d0*/  STS.128 [R2+0x20], R64 ;  /* 0x0000204002007388 */ /* 0x000fe20000000c00 */
[----:B------:R-:W-:-:S02]  /*62e0*/  UIADD3 UR29, UPT, UPT, UR25, UR29, URZ ;  /* 0x0000001d191d7290 */ /* 0x000fc4000fffe0ff */
[----:B-1----:R-:W-:Y:S01]  /*62f0*/  ULEA UR25, UP0, UR24, UR34, 0x2 ;  /* 0x0000002218197291 */ /* 0x002fe2000f8010ff */
[----:B------:R-:W-:Y:S01]  /*6300*/  STS.128 [R2+0x30], R68 ;  /* 0x0000304402007388 */ /* 0x000fe20000000c00 */
[----:B------:R-:W-:-:S03]  /*6310*/  NOP ;  /* 0x0000000000007918 */ /* 0x000fc60000000000 */
[----:B------:R-:W1:Y:S01]  /*6320*/  LDS.128 R8, [R0] ;  /* 0x0000000000087984 */ /* 0x000e620000000c00 */
[C---:B0-----:R-:W-:Y:S01]  /*6330*/  SHF.L.U32 R7, R103.reuse, 0x2, RZ ;  /* 0x0000000267077819 */ /* 0x041fe200000006ff */
[----:B------:R-:W-:Y:S01]  /*6340*/  ULEA.HI.X UR24, UR24, UR35, UR29, 0x2, UP0 ;  /* 0x0000002318187291 */ /* 0x000fe200080f141d */
[----:B------:R-:W-:Y:S01]  /*6350*/  LOP3.LUT R102, R103, 0x1f, RZ, 0xc0, !PT ;  /* 0x0000001f67667812 */ /* 0x000fe200078ec0ff */
[----:B------:R-:W0:Y:S01]  /*6360*/  LDS.128 R12, [R0+0x200] ;  /* 0x00020000000c7984 */ /* 0x000e220000000c00 */
[----:B------:R-:W-:Y:S01]  /*6370*/  LOP3.LUT R7, R7, 0xf80, RZ, 0xc0, !PT ;  /* 0x00000f8007077812 */ /* 0x000fe200078ec0ff */
[----:B------:R-:W5:Y:S01]  /*6380*/  LDCU.64 UR32, c[0x0][0x560] ;  /* 0x0000ac00ff2077ac */ /* 0x000f620008000a00 */
[----:B------:R-:W-:Y:S01]  /*6390*/  MOV R4, UR25 ;  /* 0x0000001900047c02 */ /* 0x000fe20008000f00 */
[----:B------:R-:W3:Y:S01]  /*63a0*/  LDS.128 R16, [R0+0x400] ;  /* 0x0004000000107984 */ /* 0x000ee20000000c00 */
[----:B------:R-:W-:Y:S01]  /*63b0*/  MOV R5, UR24 ;  /* 0x0000001800057c02 */ /* 0x000fe20008000f00 */
[----:B------:R-:W-:Y:S01]  /*63c0*/  UIADD3 UR13, UP4, UPT, UR13, -0x2000, URZ ;  /* 0xffffe0000d0d7890 */ /* 0x000fe2000ff9e0ff */
[----:B------:R-:W-:Y:S01]  /*63d0*/  LOP3.LUT R100, R7, R102, RZ, 0xfc, !PT ;  /* 0x0000006607647212 */ /* 0x000fe200078efcff */
[----:B------:R-:W3:Y:S01]  /*63e0*/  LDS.128 R20, [R0+0x600] ;  /* 0x0006000000147984 */ /* 0x000ee20000000c00 */
[----:B------:R-:W4:Y:S03]  /*63f0*/  LDCU.64 UR24, c[0x0][0x518] ;  /* 0x0000a300ff1877ac */ /* 0x000f260008000a00 */
[----:B------:R-:W-:Y:S01]  /*6400*/  IMAD.WIDE.U32 R4, R100, 0x10, R4 ;  /* 0x0000001064047825 */ /* 0x000fe200078e0004 */
[----:B------:R-:W-:-:S02]  /*6410*/  UIADD3.X UR20, UPT, UPT, UR20, -0x1, URZ, UP1, !UPT ;  /* 0xffffffff14147890 */ /* 0x000fc40008ffe4ff */
[----:B------:R-:W-:Y:S02]  /*6420*/  UIADD3.X UR17, UPT, UPT, UR17, -0x1, URZ, UP2, !UPT ;  /* 0xffffffff11117890 */ /* 0x000fe400097fe4ff */
[----:B------:R-:W-:Y:S02]  /*6430*/  UIADD3.X UR19, UPT, UPT, UR19, -0x1, URZ, UP3, !UPT ;  /* 0xffffffff13137890 */ /* 0x000fe40009ffe4ff */
[----:B------:R-:W-:Y:S02]  /*6440*/  UIADD3.X UR14, UPT, UPT, UR14, -0x1, URZ, UP4, !UPT ;  /* 0xffffffff0e0e7890 */ /* 0x000fe4000a7fe4ff */
[----:B----4-:R-:W-:-:S04]  /*6450*/  UIMAD.WIDE.U32 UR8, UR23, UR24, UR8 ;  /* 0x00000018170872a5 */ /* 0x010fc8000f8e0008 */
[----:B------:R-:W-:Y:S02]  /*6460*/  UIMAD UR9, UR23, UR25, UR9 ;  /* 0x00000019170972a4 */ /* 0x000fe4000f8e0209 */
[----:B------:R-:W-:Y:S02]  /*6470*/  UIMAD UR23, UR10, UR31, URZ ;  /* 0x0000001f0a1772a4 */ /* 0x000fe4000f8e02ff */
[----:B------:R-:W-:Y:S01]  /*6480*/  UIMAD.WIDE.U32 UR8, UR10, UR30, UR8 ;  /* 0x0000001e0a0872a5 */ /* 0x000fe2000f8e0008 */
[----:B-1----:R-:W-:Y:S03]  /*6490*/  STG.E.128 desc[UR26][R4.64], R8 ;  /* 0x0000000804007986 */ /* 0x002fe6000c101d1a */
[----:B------:R-:W-:Y:S01]  /*64a0*/  UIADD3 UR23, UPT, UPT, UR9, UR23, URZ ;  /* 0x0000001709177290 */ /* 0x000fe2000fffe0ff */
[----:B0-----:R-:W-:Y:S01]  /*64b0*/  STG.E.128 desc[UR26][R4.64+0x200], R12 ;  /* 0x0002000c04007986 */ /* 0x001fe2000c101d1a */
[----:B-----5:R-:W-:-:S03]  /*64c0*/  ULEA UR9, UP0, UR8, UR32, 0x2 ;  /* 0x0000002008097291 */ /* 0x020fc6000f8010ff */
[----:B---3--:R-:W-:Y:S01]  /*64d0*/  STG.E.128 desc[UR26][R4.64+0x400], R16 ;  /* 0x0004001004007986 */ /* 0x008fe2000c101d1a */
[----:B------:R-:W-:Y:S02]  /*64e0*/  ULEA.HI.X UR8, UR8, UR33, UR23, 0x2, UP0 ;  /* 0x0000002108087291 */ /* 0x000fe400080f1417 */
[----:B------:R-:W-:Y:S01]  /*64f0*/  UIADD3 UR16, UP0, UPT, UR16, -0x2000, URZ ;  /* 0xffffe00010107890 */ /* 0x000fe2000ff1e0ff */
[----:B------:R-:W-:Y:S03]  /*6500*/  STG.E.128 desc[UR26][R4.64+0x600], R20 ;  /* 0x0006001404007986 */ /* 0x000fe6000c101d1a */
[----:B------:R-:W-:Y:S01]  /*6510*/  UIADD3.X UR22, UPT, UPT, UR22, -0x1, URZ, UP0, !UPT ;  /* 0xffffffff16167890 */ /* 0x000fe200087fe4ff */
[----:B------:R-:W-:Y:S01]  /*6520*/  BAR.SYNC.DEFER_BLOCKING 0x0 ;  /* 0x0000000000007b1d */ /* 0x000fe20000010000 */
[----:B------:R-:W-:-:S05]  /*6530*/  UISETP.GT.AND UP0, UPT, UR12, 0x1, UPT ;  /* 0x000000010c00788c */ /* 0x000fca000bf04270 */
[----:B------:R-:W-:Y:S01]  /*6540*/  UMOV UR12, UR28 ;  /* 0x0000001c000c7c82 */ /* 0x000fe20008000000 */
[----:B------:R-:W-:Y:S04]  /*6550*/  STS.128 [R2+0x10], R44 ;  /* 0x0000102c02007388 */ /* 0x000fe80000000c00 */
[----:B------:R-:W-:Y:S04]  /*6560*/  STS.128 [R2], R40 ;  /* 0x0000002802007388 */ /* 0x000fe80000000c00 */
[----:B------:R-:W-:Y:S04]  /*6570*/  STS.128 [R2+0x20], R48 ;  /* 0x0000203002007388 */ /* 0x000fe80000000c00 */
[----:B------:R0:W-:Y:S01]  /*6580*/  STS.128 [R2+0x30], R52 ;  /* 0x0000303402007388 */ /* 0x0001e20000000c00 */
[----:B------:R-:W-:-:S03]  /*6590*/  NOP ;  /* 0x0000000000007918 */ /* 0x000fc60000000000 */
[----:B------:R-:W1:Y:S04]  /*65a0*/  LDS.128 R8, [R0] ;  /* 0x0000000000087984 */ /* 0x000e680000000c00 */
[----:B------:R-:W3:Y:S04]  /*65b0*/  LDS.128 R12, [R0+0x200] ;  /* 0x00020000000c7984 */ /* 0x000ee80000000c00 */
[----:B------:R-:W4:Y:S01]  /*65c0*/  LDS.128 R16, [R0+0x400] ;  /* 0x0004000000107984 */ /* 0x000f220000000c00 */
[----:B0-----:R-:W-:-:S03]  /*65d0*/  MOV R2, UR9 ;  /* 0x0000000900027c02 */ /* 0x001fc60008000f00 */
[----:B------:R-:W0:Y:S01]  /*65e0*/  LDS.128 R20, [R0+0x600] ;  /* 0x0006000000147984 */ /* 0x000e220000000c00 */
[----:B--2---:R-:W-:-:S04]  /*65f0*/  FADD.FTZ R6, R72, R40 ;  /* 0x0000002848067221 */ /* 0x004fc80000010000 */
[----:B------:R-:W-:-:S04]  /*6600*/  FADD.FTZ R3, R6, R41 ;  /* 0x0000002906037221 */ /* 0x000fc80000010000 */
[----:B------:R-:W-:-:S04]  /*6610*/  FADD.FTZ R6, R3, R42 ;  /* 0x0000002a03067221 */ /* 0x000fc80000010000 */
[----:B------:R-:W-:-:S04]  /*6620*/  FADD.FTZ R3, R6, R43 ;  /* 0x0000002b06037221 */ /* 0x000fc80000010000 */
[----:B------:R-:W-:Y:S01]  /*6630*/  FADD.FTZ R4, R3, R44 ;  /* 0x0000002c03047221 */ /* 0x000fe20000010000 */
[----:B------:R-:W-:-:S03]  /*6640*/  MOV R3, UR8 ;  /* 0x0000000800037c02 */ /* 0x000fc60008000f00 */
[----:B------:R-:W-:Y:S01]  /*6650*/  FADD.FTZ R45, R4, R45 ;  /* 0x0000002d042d7221 */ /* 0x000fe20000010000 */
[----:B------:R-:W-:-:S04]  /*6660*/  IMAD.WIDE.U32 R2, R100, 0x10, R2 ;  /* 0x0000001064027825 */ /* 0x000fc800078e0002 */
[----:B------:R-:W-:Y:S01]  /*6670*/  FADD.FTZ R46, R45, R46 ;  /* 0x0000002e2d2e7221 */ /* 0x000fe20000010000 */
[----:B-1----:R1:W-:Y:S03]  /*6680*/  STG.E.128 desc[UR26][R2.64], R8 ;  /* 0x0000000802007986 */ /* 0x0023e6000c101d1a */
[----:B------:R-:W-:Y:S01]  /*6690*/  FADD.FTZ R47, R46, R47 ;  /* 0x0000002f2e2f7221 */ /* 0x000fe20000010000 */
[----:B---3--:R1:W-:Y:S03]  /*66a0*/  STG.E.128 desc[UR26][R2.64+0x200], R12 ;  /* 0x0002000c02007986 */ /* 0x0083e6000c101d1a */
[----:B------:R-:W-:Y:S01]  /*66b0*/  FADD.FTZ R48, R47, R48 ;  /* 0x000000302f307221 */ /* 0x000fe20000010000 */
[----:B----4-:R1:W-:Y:S03]  /*66c0*/  STG.E.128 desc[UR26][R2.64+0x400], R16 ;  /* 0x0004001002007986 */ /* 0x0103e6000c101d1a */
[----:B------:R-:W-:Y:S01]  /*66d0*/  FADD.FTZ R49, R48, R49 ;  /* 0x0000003130317221 */ /* 0x000fe20000010000 */
[----:B0-----:R1:W-:Y:S03]  /*66e0*/  STG.E.128 desc[UR26][R2.64+0x600], R20 ;  /* 0x0006001402007986 */ /* 0x0013e6000c101d1a */
[----:B------:R-:W-:-:S04]  /*66f0*/  FADD.FTZ R50, R49, R50 ;  /* 0x0000003231327221 */ /* 0x000fc80000010000 */
[----:B------:R-:W-:-:S04]  /*6700*/  FADD.FTZ R51, R50, R51 ;  /* 0x0000003332337221 */ /* 0x000fc80000010000 */
[----:B------:R-:W-:-:S04]  /*6710*/  FADD.FTZ R52, R51, R52 ;  /* 0x0000003433347221 */ /* 0x000fc80000010000 */
[----:B------:R-:W-:-:S04]  /*6720*/  FADD.FTZ R53, R52, R53 ;  /* 0x0000003534357221 */ /* 0x000fc80000010000 */
[----:B------:R-:W-:-:S04]  /*6730*/  FADD.FTZ R54, R53, R54 ;  /* 0x0000003635367221 */ /* 0x000fc80000010000 */
[----:B------:R-:W-:-:S05]  /*6740*/  FADD.FTZ R0, R54, R55 ;  /* 0x0000003736007221 */ /* 0x000fca0000010000 */
[----:B------:R1:W-:Y:S01]  /*6750*/  STL [R1+0x50], R0 ;  /* 0x0000500001007387 */ /* 0x0003e20000100800 */
[----:B------:R-:W-:Y:S05]  /*6760*/  BRA.U UP0, `(.L_x_3005) ;  /* 0xffffffa100887547 */ /* 0x000fea000b83ffff */
.L_x_2957:
[----:B------:R-:W0:Y:S01]  /*6770*/  LDCU.64 UR6, c[0x0][0x548] ;  /* 0x0000a900ff0677ac */ /* 0x000e220008000a00 */
[----:B-1----:R-:W1:Y:S01]  /*6780*/  S2R R9, SR_TID.X ;  /* 0x0000000000097919 */ /* 0x002e620000002100 */
        /* <DEDUP_REMOVED lines=43> */
.L_x_3007:
[----:B------:R-:W-:Y:S05]  /*6a40*/  BSYNC.RECONVERGENT B0 ;  /* 0x0000000000007941 */ /* 0x000fea0003800200 */
.L_x_3006:
        /* <DEDUP_REMOVED lines=43> */
.L_x_3009:
[----:B------:R-:W-:Y:S05]  /*6d00*/  BSYNC.RECONVERGENT B0 ;  /* 0x0000000000007941 */ /* 0x000fea0003800200 */
.L_x_3008:
        /* <DEDUP_REMOVED lines=11> */
.L_x_3010:
        /* <DEDUP_REMOVED lines=18> */
.L_x_2964:
[----:B------:R-:W-:Y:S01]  /*6ee0*/  HFMA2 R121, -RZ, RZ, 0, 5.9604644775390625e-08 ;  /* 0x00000001ff797431 */ /* 0x000fe200000001ff */
[----:B------:R-:W-:Y:S02]  /*6ef0*/  MOV R165, R106 ;  /* 0x0000006a00a57202 */ /* 0x000fe40000000f00 */
[----:B------:R-:W-:Y:S02]  /*6f00*/  MOV R120, RZ ;  /* 0x000000ff00787202 */ /* 0x000fe40000000f00 */
[----:B------:R-:W-:-:S07]  /*6f10*/  MOV R154, 0xffffffff ;  /* 0xffffffff009a7802 */ /* 0x000fce0000000f00 */
[----:B01---5:R-:W-:Y:S05]  /*6f20*/  WARPSYNC.COLLECTIVE R154, `(.L_x_3011) ;  /* 0x000000009a087348 */ /* 0x023fea0003c00000 */
[----:B------:R2:W3:Y:S02]  /*6f30*/  SHFL.UP P6, R164, R165, R121, R120 ;  /* 0x04000079a5a47389 */ /* 0x0004e400000c0078 */
[----:B0123-5:R-:W-:Y:S05]  /*6f40*/  ENDCOLLECTIVE ;  /* 0x000000000000791b */ /* 0x02ffea0003800000 */
.L_x_3011:
[----:B------:R-:W-:Y:S02]  /*6f50*/  MOV R165, R153 ;  /* 0x0000009900a57202 */ /* 0x000fe40000000f00 */
[----:B------:R-:W-:-:S07]  /*6f60*/  MOV R155, R164 ;  /* 0x000000a4009b7202 */ /* 0x000fce0000000f00 */
[----:B------:R-:W-:Y:S05]  /*6f70*/  WARPSYNC.COLLECTIVE R154, `(.L_x_3012) ;  /* 0x000000009a087348 */ /* 0x000fea0003c00000 */
[----:B------:R0:W1:Y:S02]  /*6f80*/  SHFL.UP P6, R164, R165, R121, R120 ;  /* 0x04000079a5a47389 */ /* 0x00006400000c0078 */
[----:B01----:R-:W-:Y:S05]  /*6f90*/  ENDCOLLECTIVE ;  /* 0x000000000000791b */ /* 0x003fea0003800000 */
.L_x_3012:
        /* <DEDUP_REMOVED lines=10> */
.L_x_3013:
[----:B------:R-:W-:Y:S02]  /*7040*/  MOV R165, R155 ;  /* 0x0000009b00a57202 */ /* 0x000fe40000000f00 */
[----:B------:R-:W-:-:S07]  /*7050*/  MOV R153, R164 ;  /* 0x000000a400997202 */ /* 0x000fce0000000f00 */
[----:B------:R-:W-:Y:S05]  /*7060*/  WARPSYNC.COLLECTIVE R154, `(.L_x_3014) ;  /* 0x000000009a087348 */ /* 0x000fea0003c00000 */
[----:B------:R0:W1:Y:S02]  /*7070*/  SHFL.UP P6, R164, R165, R121, R120 ;  /* 0x04000079a5a47389 */ /* 0x00006400000c0078 */
[----:B01----:R-:W-:Y:S05]  /*7080*/  ENDCOLLECTIVE ;  /* 0x000000000000791b */ /* 0x003fea0003800000 */
.L_x_3014:
        /* <DEDUP_REMOVED lines=10> */
.L_x_3015:
[----:B------:R-:W-:Y:S02]  /*7130*/  MOV R165, R155 ;  /* 0x0000009b00a57202 */ /* 0x000fe40000000f00 */
[----:B------:R-:W-:-:S07]  /*7140*/  MOV R153, R164 ;  /* 0x000000a400997202 */ /* 0x000fce0000000f00 */
[----:B------:R-:W-:Y:S05]  /*7150*/  WARPSYNC.COLLECTIVE R154, `(.L_x_3016) ;  /* 0x000000009a087348 */ /* 0x000fea0003c00000 */
[----:B------:R0:W1:Y:S02]  /*7160*/  SHFL.UP P6, R164, R165, R121, R120 ;  /* 0x04000079a5a47389 */ /* 0x00006400000c0078 */
[----:B01----:R-:W-:Y:S05]  /*7170*/  ENDCOLLECTIVE ;  /* 0x000000000000791b */ /* 0x003fea0003800000 */
.L_x_3016:
        /* <DEDUP_REMOVED lines=10> */
.L_x_3017:
[----:B------:R-:W-:Y:S02]  /*7220*/  MOV R165, R155 ;  /* 0x0000009b00a57202 */ /* 0x000fe40000000f00 */
[----:B------:R-:W-:-:S07]  /*7230*/  MOV R153, R164 ;  /* 0x000000a400997202 */ /* 0x000fce0000000f00 */
[----:B------:R-:W-:Y:S05]  /*7240*/  WARPSYNC.COLLECTIVE R154, `(.L_x_3018) ;  /* 0x000000009a087348 */ /* 0x000fea0003c00000 */
[----:B------:R0:W1:Y:S02]  /*7250*/  SHFL.UP P6, R164, R165, R121, R120 ;  /* 0x04000079a5a47389 */ /* 0x00006400000c0078 */
[----:B01----:R-:W-:Y:S05]  /*7260*/  ENDCOLLECTIVE ;  /* 0x000000000000791b */ /* 0x003fea0003800000 */
.L_x_3018:
        /* <DEDUP_REMOVED lines=10> */
.L_x_3019:
[----:B------:R-:W-:Y:S02]  /*7310*/  MOV R165, R155 ;  /* 0x0000009b00a57202 */ /* 0x000fe40000000f00 */
[----:B------:R-:W-:-:S07]  /*7320*/  MOV R153, R164 ;  /* 0x000000a400997202 */ /* 0x000fce0000000f00 */
[----:B------:R-:W-:Y:S05]  /*7330*/  WARPSYNC.COLLECTIVE R154, `(.L_x_3020) ;  /* 0x000000009a087348 */ /* 0x000fea0003c00000 */
[----:B------:R0:W1:Y:S02]  /*7340*/  SHFL.UP P6, R164, R165, R121, R120 ;  /* 0x04000079a5a47389 */ /* 0x00006400000c0078 */
[----:B01----:R-:W-:Y:S05]  /*7350*/  ENDCOLLECTIVE ;  /* 0x000000000000791b */ /* 0x003fea0003800000 */
.L_x_3020:
[----:B------:R-:W-:Y:S01]  /*7360*/  MOV R120, R164 ;  /* 0x000000a400787202 */ /* 0x000fe20000000f00 */
[----:B------:R-:W-:Y:S06]  /*7370*/  BRA `(.L_x_3021) ;  /* 0xffffffc400007947 */ /* 0x000fec000383ffff */
.L_x_2965:
        /* <DEDUP_REMOVED lines=8> */
.L_x_3023:
[----:B------:R-:W-:Y:S05]  /*7400*/  BSYNC B0 ;  /* 0x0000000000007941 */ /* 0x000fea0003800000 */
.L_x_3022:
[----:B------:R-:W-:Y:S05]  /*7410*/  BRA `(.L_x_3024) ;  /* 0xffffffc000f07947 */ /* 0x000fea000383ffff */
.L_x_2966:
        /* <DEDUP_REMOVED lines=8> */
.L_x_3026:
[----:B------:R-:W-:Y:S05]  /*74a0*/  BSYNC B0 ;  /* 0x0000000000007941 */ /* 0x000fea0003800000 */
.L_x_3025:
[----:B------:R-:W-:Y:S05]  /*74b0*/  BRA `(.L_x_3027) ;  /* 0xffffffc000d07947 */ /* 0x000fea000383ffff */
.L_x_2967:
        /* <DEDUP_REMOVED lines=8> */
.L_x_3029:
[----:B------:R-:W-:Y:S05]  /*7540*/  BSYNC B0 ;  /* 0x0000000000007941 */ /* 0x000fea0003800000 */
.L_x_3028:
        /* <DEDUP_REMOVED lines=9> */
.L_x_3030:
[----:B------:R-:W-:Y:S01]  /*75e0*/  HFMA2 R121, -RZ, RZ, 0, 0 ;  /* 0x00000000ff797431 */ /* 0x000fe200000001ff */
[----:B------:R-:W-:-:S07]  /*75f0*/  MOV R120, 0x1f ;  /* 0x0000001f00787802 */ /* 0x000fce0000000f00 */
[----:B------:R-:W-:Y:S05]  /*7600*/  WARPSYNC.COLLECTIVE R154, `(.L_x_3031) ;  /* 0x000000009a087348 */ /* 0x000fea0003c00000 */
[----:B------:R0:W1:Y:S02]  /*7610*/  SHFL.IDX P2, R155, R153, R121, R120 ;  /* 0x00000079999b7389 */ /* 0x0000640000040078 */
[----:B01----:R-:W-:Y:S05]  /*7620*/  ENDCOLLECTIVE ;  /* 0x000000000000791b */ /* 0x003fea0003800000 */
.L_x_3031:
[----:B------:R-:W-:Y:S02]  /*7630*/  MOV R163, R164 ;  /* 0x000000a400a37202 */ /* 0x000fe40000000f00 */
[----:B------:R-:W-:Y:S02]  /*7640*/  MOV R153, R93 ;  /* 0x0000005d00997202 */ /* 0x000fe40000000f00 */
[----:B------:R-:W-:-:S07]  /*7650*/  MOV R92, R155 ;  /* 0x0000009b005c7202 */ /* 0x000fce0000000f00 */
[----:B------:R-:W-:Y:S05]  /*7660*/  WARPSYNC.COLLECTIVE R154, `(.L_x_3032) ;  /* 0x000000009a087348 */ /* 0x000fea0003c00000 */
[----:B------:R0:W1:Y:S02]  /*7670*/  SHFL.IDX P2, R155, R153, R121, R120 ;  /* 0x00000079999b7389 */ /* 0x0000640000040078 */
[----:B01----:R-:W-:Y:S05]  /*7680*/  ENDCOLLECTIVE ;  /* 0x000000000000791b */ /* 0x003fea0003800000 */
.L_x_3032:
[----:B------:R-:W-:Y:S01]  /*7690*/  MOV R93, R155 ;  /* 0x0000009b005d7202 */ /* 0x000fe20000000f00 */
[----:B------:R-:W-:Y:S06]  /*76a0*/  BRA `(.L_x_3033) ;  /* 0xffffffc0006c7947 */ /* 0x000fec000383ffff */
.L_x_2969:
[----:B------:R-:W-:Y:S01]  /*76b0*/  HFMA2 R120, -RZ, RZ, 0, 5.9604644775390625e-08 ;  /* 0x00000001ff787431 */ /* 0x000fe200000001ff */
[----:B------:R-:W-:Y:S02]  /*76c0*/  MOV R165, R163 ;  /* 0x000000a300a57202 */ /* 0x000fe40000000f00 */
[----:B------:R-:W-:Y:S02]  /*76d0*/  MOV R121, 0x1f ;  /* 0x0000001f00797802 */ /* 0x000fe40000000f00 */
[----:B------:R-:W-:-:S07]  /*76e0*/  MOV R154, 0xffffffff ;  /* 0xffffffff009a7802 */ /* 0x000fce0000000f00 */
[----:B-1----:R-:W-:Y:S05]  /*76f0*/  WARPSYNC.COLLECTIVE R154, `(.L_x_3034) ;  /* 0x000000009a087348 */ /* 0x002fea0003c00000 */
[----:B------:R0:W2:Y:S02]  /*7700*/  SHFL.DOWN P2, R155, R165, R120, R121 ;  /* 0x08000078a59b7389 */ /* 0x0000a40000040079 */
[----:B012---:R-:W-:Y:S05]  /*7710*/  ENDCOLLECTIVE ;  /* 0x000000000000791b */ /* 0x007fea0003800000 */
.L_x_3034:
[----:B------:R-:W-:Y:S02]  /*7720*/  MOV R165, R164 ;  /* 0x000000a400a57202 */ /* 0x000fe40000000f00 */
[----:B------:R-:W-:-:S07]  /*7730*/  MOV R153, R155 ;  /* 0x0000009b00997202 */ /* 0x000fce0000000f00 */
[----:B------:R-:W-:Y:S05]  /*7740*/  WARPSYNC.COLLECTIVE R154, `(.L_x_3035) ;  /* 0x000000009a087348 */ /* 0x000fea0003c00000 */
[----:B------:R0:W1:Y:S02]  /*7750*/  SHFL.DOWN P2, R155, R165, R120, R121 ;  /* 0x08000078a59b7389 */ /* 0x0000640000040079 */
[----:B01----:R-:W-:Y:S05]  /*7760*/  ENDCOLLECTIVE ;  /* 0x000000000000791b */ /* 0x003fea0003800000 */
.L_x_3035:
        /* <DEDUP_REMOVED lines=16> */
.L_x_3036:
[----:B------:R-:W-:Y:S02]  /*7870*/  MOV R165, R164 ;  /* 0x000000a400a57202 */ /* 0x000fe40000000f00 */
[----:B------:R-:W-:-:S07]  /*7880*/  MOV R153, R155 ;  /* 0x0000009b00997202 */ /* 0x000fce0000000f00 */
[----:B------:R-:W-:Y:S05]  /*7890*/  WARPSYNC.COLLECTIVE R154, `(.L_x_3037) ;  /* 0x000000009a087348 */ /* 0x000fea0003c00000 */
[----:B------:R0:W1:Y:S02]  /*78a0*/  SHFL.DOWN P2, R155, R165, R120, R121 ;  /* 0x08000078a59b7389 */ /* 0x0000640000040079 */
[----:B01----:R-:W-:Y:S05]  /*78b0*/  ENDCOLLECTIVE ;  /* 0x000000000000791b */ /* 0x003fea0003800000 */
.L_x_3037:
        /* <DEDUP_REMOVED lines=10> */
.L_x_3038:
[----:B------:R-:W-:Y:S02]  /*7960*/  MOV R165, R164 ;  /* 0x000000a400a57202 */ /* 0x000fe40000000f00 */
[----:B------:R-:W-:-:S07]  /*7970*/  MOV R153, R155 ;  /* 0x0000009b00997202 */ /* 0x000fce0000000f00 */
[----:B------:R-:W-:Y:S05]  /*7980*/  WARPSYNC.COLLECTIVE R154, `(.L_x_3039) ;  /* 0x000000009a087348 */ /* 0x000fea0003c00000 */
[----:B------:R0:W1:Y:S02]  /*7990*/  SHFL.DOWN P2, R155, R165, R120, R121 ;  /* 0x08000078a59b7389 */ /* 0x0000640000040079 */
[----:B01----:R-:W-:Y:S05]  /*79a0*/  ENDCOLLECTIVE ;  /* 0x000000000000791b */ /* 0x003fea0003800000 */
.L_x_3039:
        /* <DEDUP_REMOVED lines=10> */
.L_x_3040:
[----:B------:R-:W-:Y:S02]  /*7a50*/  MOV R165, R164 ;  /* 0x000000a400a57202 */ /* 0x000fe40000000f00 */
[----:B------:R-:W-:-:S07]  /*7a60*/  MOV R153, R155 ;  /* 0x0000009b00997202 */ /* 0x000fce0000000f00 */
[----:B------:R-:W-:Y:S05]  /*7a70*/  WARPSYNC.COLLECTIVE R154, `(.L_x_3041) ;  /* 0x000000009a087348 */ /* 0x000fea0003c00000 */
[----:B------:R0:W1:Y:S02]  /*7a80*/  SHFL.DOWN P2, R155, R165, R120, R121 ;  /* 0x08000078a59b7389 */ /* 0x0000640000040079 */
[----:B01----:R-:W-:Y:S05]  /*7a90*/  ENDCOLLECTIVE ;  /* 0x000000000000791b */ /* 0x003fea0003800000 */
.L_x_3041:
        /* <DEDUP_REMOVED lines=10> */
.L_x_3042:
[----:B------:R-:W-:Y:S02]  /*7b40*/  MOV R165, R164 ;  /* 0x000000a400a57202 */ /* 0x000fe40000000f00 */
[----:B------:R-:W-:-:S07]  /*7b50*/  MOV R153, R155 ;  /* 0x0000009b00997202 */ /* 0x000fce0000000f00 */
[----:B------:R-:W-:Y:S05]  /*7b60*/  WARPSYNC.COLLECTIVE R154, `(.L_x_3043) ;  /* 0x000000009a087348 */ /* 0x000fea0003c00000 */
[----:B------:R0:W1:Y:S02]  /*7b70*/  SHFL.DOWN P2, R155, R165, R120, R121 ;  /* 0x08000078a59b7389 */ /* 0x0000640000040079 */
[----:B01----:R-:W-:Y:S05]  /*7b80*/  ENDCOLLECTIVE ;  /* 0x000000000000791b */ /* 0x003fea0003800000 */
.L_x_3043:
        /* <DEDUP_REMOVED lines=11> */
.L_x_3044:
[----:B------:R-:W-:Y:S02]  /*7c40*/  MOV R153, R164 ;  /* 0x000000a400997202 */ /* 0x000fe40000000f00 */
[----:B------:R-:W-:-:S07]  /*7c50*/  MOV R165, R155 ;  /* 0x0000009b00a57202 */ /* 0x000fce0000000f00 */
[----:B------:R-:W-:Y:S05]  /*7c60*/  WARPSYNC.COLLECTIVE R154, `(.L_x_3045) ;  /* 0x000000009a087348 */ /* 0x000fea0003c00000 */
[----:B------:R0:W1:Y:S02]  /*7c70*/  SHFL.IDX P2, R155, R153, R121, R120 ;  /* 0x00000079999b7389 */ /* 0x0000640000040078 */
[----:B01----:R-:W-:Y:S05]  /*7c80*/  ENDCOLLECTIVE ;  /* 0x000000000000791b */ /* 0x003fea0003800000 */
.L_x_3045:
        /* <DEDUP_REMOVED lines=12> */
.L_x_3046:
[----:B------:R-:W-:Y:S02]  /*7d50*/  MOV R165, R164 ;  /* 0x000000a400a57202 */ /* 0x000fe40000000f00 */
[----:B------:R-:W-:-:S07]  /*7d60*/  MOV R163, R155 ;  /* 0x0000009b00a37202 */ /* 0x000fce0000000f00 */
[----:B------:R-:W-:Y:S05]  /*7d70*/  WARPSYNC.COLLECTIVE R154, `(.L_x_3047) ;  /* 0x000000009a087348 */ /* 0x000fea0003c00000 */
[----:B------:R0:W1:Y:S02]  /*7d80*/  SHFL.DOWN P2, R155, R165, R120, R121 ;  /* 0x08000078a59b7389 */ /* 0x0000640000040079 */
[----:B01----:R-:W-:Y:S05]  /*7d90*/  ENDCOLLECTIVE ;  /* 0x000000000000791b */ /* 0x003fea0003800000 */
.L_x_3047:
[----:B------:R-:W-:Y:S01]  /*7da0*/  HFMA2 R121, -RZ, RZ, 0, 0 ;  /* 0x00000000ff797431 */ /* 0x000fe200000001ff */
[----:B------:R-:W-:Y:S02]  /*7db0*/  MOV R120, 0x1f ;  /* 0x0000001f00787802 */ /* 0x000fe40000000f00 */
[----:B------:R-:W-:-:S07]  /*7dc0*/  MOV R164, R155 ;  /* 0x0000009b00a47202 */ /* 0x000fce0000000f00 */
[----:B------:R-:W-:Y:S05]  /*7dd0*/  WARPSYNC.COLLECTIVE R154, `(.L_x_3048) ;  /* 0x000000009a087348 */ /* 0x000fea0003c00000 */
[----:B------:R0:W1:Y:S02]  /*7de0*/  SHFL.IDX P2, R155, R153, R121, R120 ;  /* 0x00000079999b7389 */ /* 0x0000640000040078 */
[----:B01----:R-:W-:Y:S05]  /*7df0*/  ENDCOLLECTIVE ;  /* 0x000000000000791b */ /* 0x003fea0003800000 */
.L_x_3048:
[----:B------:R-:W-:Y:S02]  /*7e00*/  MOV R153, R93 ;  /* 0x0000005d00997202 */ /* 0x000fe40000000f00 */
[----:B------:R-:W-:-:S07]  /*7e10*/  MOV R92, R155 ;  /* 0x0000009b005c7202 */ /* 0x000fce0000000f00 */
[----:B------:R-:W-:Y:S05]  /*7e20*/  WARPSYNC.COLLECTIVE R154, `(.L_x_3049) ;  /* 0x000000009a087348 */ /* 0x000fea0003c00000 */
[----:B------:R0:W1:Y:S02]  /*7e30*/  SHFL.IDX P2, R155, R153, R121, R120 ;  /* 0x00000079999b7389 */ /* 0x0000640000040078 */
[----:B01----:R-:W-:Y:S05]  /*7e40*/  ENDCOLLECTIVE ;  /* 0x000000000000791b */ /* 0x003fea0003800000 */
.L_x_3049:
[----:B------:R-:W-:Y:S02]  /*7e50*/  MOV R93, R155 ;  /* 0x0000009b005d7202 */ /* 0x000fe40000000f00 */
[----:B------:R-:W-:Y:S01]  /*7e60*/  ISETP.NE.AND P2, PT, R106, 0x1f, PT ;  /* 0x0000001f6a00780c */ /* 0x000fe20003f45270 */
[----:B------:R-:W-:-:S12]  /*7e70*/  BRA `(.L_x_3050) ;  /* 0xffffffc000a47947 */ /* 0x000fd8000383ffff */
.L_x_3051:
        /* <DEDUP_REMOVED lines=16> */
.L_x_10438:


//--------------------- .text._Z25selective_scan_bwd_kernelI32Selective_Scan_bwd_kernel_traitsILi128ELi16ELb1ELb1ELb1ELb1ELb0EffEEv12SSMParamsBwd --------------------------
	.section	.text._Z25selective_scan_bwd_kernelI32Selective_Scan_bwd_kernel_traitsILi128ELi16ELb1ELb1ELb1ELb1ELb0EffEEv12SSMParamsBwd,"ax",@progbits
	.align	128
        .global         _Z25selective_scan_bwd_kernelI32Selective_Scan_bwd_kernel_traitsILi128ELi16ELb1ELb1ELb1ELb1ELb0EffEEv12SSMParamsBwd
        .type           _Z25selective_scan_bwd_kernelI32Selective_Scan_bwd_kernel_traitsILi128ELi16ELb1ELb1ELb1ELb1ELb0EffEEv12SSMParamsBwd,@function
        .size           _Z25selective_scan_bwd_kernelI32Selective_Scan_bwd_kernel_traitsILi128ELi16ELb1ELb1ELb1ELb1ELb0EffEEv12SSMParamsBwd,(.L_x_10439 - _Z25selective_scan_bwd_kernelI32Selective_Scan_bwd_kernel_traitsILi128ELi16ELb1ELb1ELb1ELb1ELb0EffEEv12SSMParamsBwd)
        .other          _Z25selective_scan_bwd_kernelI32Selective_Scan_bwd_kernel_traitsILi128ELi16ELb1ELb1ELb1ELb1ELb0EffEEv12SSMParamsBwd,@"STO_CUDA_ENTRY STV_DEFAULT"
_Z25selective_scan_bwd_kernelI32Selective_Scan_bwd_kernel_traitsILi128ELi16ELb1ELb1ELb1ELb1ELb0EffEEv12SSMParamsBwd:
.text._Z25selective_scan_bwd_kernelI32Selective_Scan_bwd_kernel_traitsILi128ELi16ELb1ELb1ELb1ELb1ELb0EffEEv12SSMParamsBwd:
        /* <DEDUP_REMOVED lines=43> */
[----:B------:R-:W3:Y:S01]  /*02b0*/  LDCU UR25, c[0x0][0x394] ;  /* 0x00007280ff1977ac */ /* 0x000ee20008000800 */
[----:B------:R-:W-:Y:S01]  /*02c0*/  UMOV UR4, URZ ;  /* 0x000000ff00047c82 */ /* 0x000fe20008000000 */
[----:B-1----:R-:W-:Y:S01]  /*02d0*/  UIMAD.WIDE.U32 UR28, UR10, UR20, URZ ;  /* 0x000000140a1c72a5 */ /* 0x002fe2000f8e00ff */
[----:B------:R-:W1:Y:S01]  /*02e0*/  LDCU.64 UR18, c[0x0][0x3b0] ;  /* 0x00007600ff1277ac */ /* 0x000e620008000a00 */
[----:B------:R-:W0:Y:S03]  /*02f0*/  LDCU.64 UR6, c[0x0][0x4a0] ;  /* 0x00009400ff0677ac */ /* 0x000e260008000a00 */
[----:B-----5:R-:W5:Y:S01]  /*0300*/  MUFU.RCP R0, R0 ;  /* 0x0000000000007308 */ /* 0x020f620000001000 */
[----:B---3--:R-:W-:-:S04]  /*0310*/  ULEA UR16, UR25, 0xfffff800, 0xb ;  /* 0xfffff80019107891 */ /* 0x008fc8000f8e58ff */
[----:B------:R-:W-:Y:S02]  /*0320*/  UIADD3 UR20, UP0, UPT, UR16, UR22, URZ ;  /* 0x0000001610147290 */ /* 0x000fe4000ff1e0ff */
[----:B------:R-:W-:Y:S02]  /*0330*/  UIADD3 UR24, UP2, UPT, UR16, UR24, URZ ;  /* 0x0000001810187290 */ /* 0x000fe4000ff5e0ff */
[----:B----4-:R-:W-:Y:S02]  /*0340*/  ULEA UR17, UP1, UR20, UR12, 0x2 ;  /* 0x0000000c14117291 */ /* 0x010fe4000f8210ff */
[----:B------:R-:W-:Y:S01]  /*0350*/  ULEA UR11, UP3, UR24, UR14, 0x2 ;  /* 0x0000000e180b7291 */ /* 0x000fe2000f8610ff */
[----:B-----5:R-:W-:Y:S02]  /*0360*/  IADD3 R2, PT, PT, R0, 0xffffffe, RZ ;  /* 0x0ffffffe00027810 */ /* 0x020fe40007ffe0ff */
        /* <DEDUP_REMOVED lines=17> */
[----:B------:R-:W-:Y:S01]  /*0480*/  UIMAD UR5, UR37, UR12, UR33 ;  /* 0x0000000c250572a4 */ /* 0x000fe2000f8e0221 */
[----:B------:R-:W2:Y:S03]  /*0490*/  LDCU.64 UR32, c[0x0][0x528] ;  /* 0x0000a500ff2077ac */ /* 0x000ea60008000a00 */
[----:B------:R-:W-:Y:S02]  /*04a0*/  UISETP.GT.U32.AND UP1, UPT, UR37, UR5, UPT ;  /* 0x000000052500728c */ /* 0x000fe4000bf24070 */
[----:B------:R-:W-:-:S02]  /*04b0*/  UIMAD UR13, UR10, UR21, UR29 ;  /* 0x000000150a0d72a4 */ /* 0x000fc4000f8e021d */
[----:B-1----:R-:W-:Y:S01]  /*04c0*/  UIMAD.WIDE.U32 UR20, UR10, UR18, URZ ;  /* 0x000000120a1472a5 */ /* 0x002fe2000f8e00ff */
[----:B------:R-:W-:Y:S01]  /*04d0*/  UMOV UR12, UR28 ;  /* 0x0000001c000c7c82 */ /* 0x000fe20008000000 */
[----:B------:R-:W-:Y:S01]  /*04e0*/  UISETP.NE.AND.EX UP0, UPT, UR35, URZ, UPT, UP0 ;  /* 0x000000ff2300728c */ /* 0x000fe2000bf05300 */
[----:B------:R-:W1:Y:S04]  /*04f0*/  LDCU.64 UR28, c[0x0][0x3d0] ;  /* 0x00007a00ff1c77ac */ /* 0x000e680008000a00 */
[----:B------:R-:W-:Y:S02]  /*0500*/  @!UP1 UIADD3 UR5, UPT, UPT, UR5, -UR37, URZ ;  /* 0x8000002505059290 */ /* 0x000fe4000fffe0ff */
[----:B------:R-:W-:Y:S02]  /*0510*/  @!UP1 UIADD3 UR9, UPT, UPT, UR9, 0x1, URZ ;  /* 0x0000000109099890 */ /* 0x000fe4000fffe0ff */
[----:B------:R-:W-:-:S02]  /*0520*/  UISETP.GE.U32.AND UP2, UPT, UR5, UR37, UPT ;  /* 0x000000250500728c */ /* 0x000fc4000bf46070 */
[----:B------:R-:W-:Y:S02]  /*0530*/  ULOP3.LUT UR5, UR8, UR36, URZ, 0x3c, !UPT ;  /* 0x0000002408057292 */ /* 0x000fe4000f8e3cff */
[----:B0-----:R-:W-:Y:S02]  /*0540*/  UIMAD.WIDE.U32 UR12, UR8, UR6, UR12 ;  /* 0x00000006080c72a5 */ /* 0x001fe4000f8e000c */
[----:B------:R-:W-:Y:S02]  /*0550*/  UISETP.GE.AND UP1, UPT, UR5, URZ, UPT ;  /* 0x000000ff0500728c */ /* 0x000fe4000bf26270 */
[----:B------:R-:W-:Y:S01]  /*0560*/  UIMAD UR21, UR10, UR19, UR21 ;  /* 0x000000130a1572a4 */ /* 0x000fe2000f8e0215 */
[----:B------:R-:W0:Y:S02]  /*0570*/  LDCU.64 UR18, c[0x0][0x3c8] ;  /* 0x00007900ff1277ac */ /* 0x000e240008000a00 */
[----:B------:R-:W-:Y:S02]  /*0580*/  @UP2 UIADD3 UR9, UPT, UPT, UR9, 0x1, URZ ;  /* 0x0000000109092890 */ /* 0x000fe4000fffe0ff */
[----:B------:R-:W-:-:S02]  /*0590*/  UISETP.NE.AND UP2, UPT, UR36, URZ, UPT ;  /* 0x000000ff2400728c */ /* 0x000fc4000bf45270 */
[----:B------:R-:W-:Y:S01]  /*05a0*/  UIMAD UR24, UR8, UR7, UR13 ;  /* 0x00000007081872a4 */ /* 0x000fe2000f8e020d */
[----:B------:R-:W3:Y:S01]  /*05b0*/  LDCU.64 UR30, c[0x0][0x3e8] ;  /* 0x00007d00ff1e77ac */ /* 0x000ee20008000a00 */
[----:B------:R-:W-:Y:S01]  /*05c0*/  UIADD3 UR12, UP3, UPT, UR16, UR12, URZ ;  /* 0x0000000c100c7290 */ /* 0x000fe2000ff7e0ff */
[----:B------:R-:W4:Y:S03]  /*05d0*/  @UP0 LDCU UR22, c[0x0][0x384] ;  /* 0x00007080ff1607ac */ /* 0x000f260008000800 */
[----:B------:R-:W-:Y:S02]  /*05e0*/  UIADD3.X UR24, UPT, UPT, UR4, UR24, URZ, UP3, !UPT ;  /* 0x0000001804187290 */ /* 0x000fe40009ffe4ff */
[----:B--2---:R-:W-:Y:S02]  /*05f0*/  ULEA UR23, UP3, UR12, UR32, 0x2 ;  /* 0x000000200c177291 */ /* 0x004fe4000f8610ff */
[----:B------:R-:W-:-:S02]  /*0600*/  @!UP1 UIADD3 UR9, UPT, UPT, -UR9, URZ, URZ ;  /* 0x000000ff09099290 */ /* 0x000fc4000fffe1ff */
[----:B------:R-:W-:Y:S02]  /*0610*/  @!UP2 ULOP3.LUT UR9, URZ, UR36, URZ, 0x33, !UPT ;  /* 0x00000024ff09a292 */ /* 0x000fe4000f8e33ff */
[----:B------:R-:W-:Y:S01]  /*0620*/  ULEA.HI.X UR24, UR12, UR33, UR24, 0x2, UP3 ;  /* 0x000000210c187291 */ /* 0x000fe200098f1418 */
[----:B------:R-:W2:Y:S01]  /*0630*/  LDCU.64 UR32, c[0x0][0x448] ;  /* 0x00008900ff2077ac */ /* 0x000ea20008000a00 */
[----:B-1----:R-:W-:Y:S02]  /*0640*/  UIMAD.WIDE.U32 UR6, UR10, UR28, URZ ;  /* 0x0000001c0a0672a5 */ /* 0x002fe4000f8e00ff */
[----:B------:R-:W-:Y:S01]  /*0650*/  USHF.R.S32.HI UR5, URZ, 0x1f, UR9 ;  /* 0x0000001fff057899 */ /* 0x000fe20008011409 */
[----:B------:R-:W1:Y:S03]  /*0660*/  @UP0 LDCU UR28, c[0x0][0x38c] ;  /* 0x00007180ff1c07ac */ /* 0x000e660008000800 */
[----:B0-----:R-:W-:Y:S01]  /*0670*/  UIMAD UR12, UR5, UR18, URZ ;  /* 0x00000012050c72a4 */ /* 0x001fe2000f8e02ff */
[----:B------:R-:W0:Y:S01]  /*0680*/  @UP0 LDCU.64 UR34, c[0x0][0x480] ;  /* 0x00009000ff2207ac */ /* 0x000e220008000a00 */
[----:B------:R-:W-:-:S02]  /*0690*/  UIMAD.WIDE.U32 UR20, UR9, UR18, UR20 ;  /* 0x00000012091472a5 */ /* 0x000fc4000f8e0014 */
[----:B---3--:R-:W-:Y:S02]  /*06a0*/  UIMAD UR5, UR5, UR30, URZ ;  /* 0x0000001e050572a4 */ /* 0x008fe4000f8e02ff */
[----:B------:R-:W-:Y:S02]  /*06b0*/  UIMAD UR18, UR9, UR19, UR12 ;  /* 0x00000013091272a4 */ /* 0x000fe4000f8e020c */
[----:B------:R-:W-:Y:S02]  /*06c0*/  UIMAD UR7, UR10, UR29, UR7 ;  /* 0x0000001d0a0772a4 */ /* 0x000fe4000f8e0207 */
[----:B------:R-:W-:Y:S02]  /*06d0*/  UIMAD UR19, UR9, UR31, UR5 ;  /* 0x0000001f091372a4 */ /* 0x000fe4000f8e0205 */
[----:B----4-:R-:W-:Y:S02]  /*06e0*/  @UP0 UIMAD UR10, UR10, UR22, UR8 ;  /* 0x000000160a0a02a4 */ /* 0x010fe4000f8e0208 */
[----:B------:R-:W-:-:S02]  /*06f0*/  UIADD3 UR5, UP1, UPT, UR16, UR20, URZ ;  /* 0x0000001410057290 */ /* 0x000fc4000ff3e0ff */
[----:B------:R-:W-:Y:S02]  /*0700*/  UIADD3 UR21, UPT, UPT, UR21, UR18, URZ ;  /* 0x0000001215157290 */ /* 0x000fe4000fffe0ff */
[----:B------:R-:W-:Y:S02]  /*0710*/  UIMAD.WIDE.U32 UR12, UR9, UR30, UR6 ;  /* 0x0000001e090c72a5 */ /* 0x000fe4000f8e0006 */
[----:B------:R-:W-:Y:S01]  /*0720*/  @UP0 UIMAD UR10, UR10, UR25, URZ ;  /* 0x000000190a0a02a4 */ /* 0x000fe2000f8e02ff */
[----:B------:R-:W3:Y:S01]  /*0730*/  LDCU.64 UR30, c[0x0][0x450] ;  /* 0x00008a00ff1e77ac */ /* 0x000ee20008000a00 */
[----:B------:R-:W-:Y:S02]  /*0740*/  UIADD3.X UR21, UPT, UPT, UR4, UR21, URZ, UP1, !UPT ;  /* 0x0000001504157290 */ /* 0x000fe40008ffe4ff */
[----:B--2---:R-:W-:Y:S02]  /*0750*/  ULEA UR20, UP2, UR5, UR32, 0x2 ;  /* 0x0000002005147291 */ /* 0x004fe4000f8410ff */
[----:B------:R-:W-:-:S02]  /*0760*/  UIADD3 UR16, UP1, UPT, UR16, UR12, URZ ;  /* 0x0000000c10107290 */ /* 0x000fc4000ff3e0ff */
[----:B------:R-:W-:Y:S02]  /*0770*/  UIADD3 UR18, UPT, UPT, UR13, UR19, URZ ;  /* 0x000000130d127290 */ /* 0x000fe4000fffe0ff */
[----:B-1----:R-:W-:Y:S02]  /*0780*/  @UP0 UIMAD UR10, UR10, UR28, URZ ;  /* 0x0000001c0a0a02a4 */ /* 0x002fe4000f8e02ff */
[----:B------:R-:W-:Y:S02]  /*0790*/  ULEA.HI.X UR21, UR5, UR33, UR21, 0x2, UP2 ;  /* 0x0000002105157291 */ /* 0x000fe400090f1415 */
[----:B------:R-:W-:Y:S01]  /*07a0*/  UIADD3.X UR18, UPT, UPT, UR4, UR18, URZ, UP1, !UPT ;  /* 0x0000001204127290 */ /* 0x000fe20008ffe4ff */
[----:B------:R-:W-:Y:S02]  /*07b0*/  UMOV UR5, URZ ;  /* 0x000000ff00057c82 */ /* 0x000fe40008000000 */
[----:B------:R-:W-:Y:S01]  /*07c0*/  UMOV UR4, URZ ;  /* 0x000000ff00047c82 */ /* 0x000fe20008000000 */
[----:B0-----:R-:W-:-:S02]  /*07d0*/  @UP0 UIMAD.WIDE UR4, UR10, 0x8, UR34 ;  /* 0x000000080a0408a5 */ /* 0x001fc4000f8e0222 */
        /* <DEDUP_REMOVED lines=27> */
.L_x_3131:
        /* <DEDUP_REMOVED lines=30> */
[----:B------:R-:W5:Y:S01]  /*0b70*/  LDG.E.128 R44, desc[UR26][R4.64+0x600] ;  /* 0x0006001a042c7981 */ /* 0x000f62000c1e1d00 */
[----:B------:R-:W-:-:S02]  /*0b80*/  MOV R6, UR17 ;  /* 0x0000001100067c02 */ /* 0x000fc40008000f00 */
[----:B------:R-:W-:-:S03]  /*0b90*/  MOV R7, UR16 ;  /* 0x0000001000077c02 */ /* 0x000fc60008000f00 */
[----:B------:R-:W-:Y:S01]  /*0ba0*/  IMAD.WIDE.U32 R2, R2, 0x10, R6 ;  /* 0x0000001002027825 */ /* 0x000fe200078e0006 */
[----:B---3--:R0:W-:Y:S04]  /*0bb0*/  STS.128 [R121], R16 ;  /* 0x0000001079007388 */ /* 0x0081e80000000c00 */
[----:B----4-:R-:W-:Y:S04]  /*0bc0*/  STS.128 [R121+0x200], R36 ;  /* 0x0002002479007388 */ /* 0x010fe80000000c00 */
[----:B--2---:R-:W-:Y:S04]  /*0bd0*/  STS.128 [R121+0x400], R40 ;  /* 0x0004002879007388 */ /* 0x004fe80000000c00 */
[----:B-----5:R-:W-:Y:S01]  /*0be0*/  STS.128 [R121+0x600], R44 ;  /* 0x0006002c79007388 */ /* 0x020fe20000000c00 */
[----:B------:R-:W-:-:S03]  /*0bf0*/  NOP ;  /* 0x0000000000007918 */ /* 0x000fc60000000000 */
[----:B------:R-:W1:Y:S04]  /*0c00*/  LDS.128 R52, [R120] ;  /* 0x0000000078347984 */ /* 0x000e680000000c00 */
[----:B------:R-:W2:Y:S04]  /*0c10*/  LDS.128 R12, [R120+0x10] ;  /* 0x00001000780c7984 */ /* 0x000ea80000000c00 */
[----:B------:R-:W3:Y:S04]  /*0c20*/  LDS.128 R8, [R120+0x20] ;  /* 0x0000200078087984 */ /* 0x000ee80000000c00 */
[----:B------:R-:W4:Y:S01]  /*0c30*/  LDS.128 R4, [R120+0x30] ;  /* 0x0000300078047984 */ /* 0x000f220000000c00 */
[----:B------:R-:W-:Y:S06]  /*0c40*/  BAR.SYNC.DEFER_BLOCKING 0x0 ;  /* 0x0000000000007b1d */ /* 0x000fec0000010000 */
[----:B------:R-:W5:Y:S04]  /*0c50*/  LDG.E.128 R56, desc[UR26][R2.64] ;  /* 0x0000001a02387981 */ /* 0x000f68000c1e1d00 */
[----:B0-----:R-:W2:Y:S04]  /*0c60*/  LDG.E.128 R16, desc[UR26][R2.64+0x200] ;  /* 0x0002001a02107981 */ /* 0x001ea8000c1e1d00 */
[----:B------:R-:W3:Y:S04]  /*0c70*/  LDG.E.128 R60, desc[UR26][R2.64+0x400] ;  /* 0x0004001a023c7981 */ /* 0x000ee8000c1e1d00 */
[----:B------:R-:W4:Y:S01]  /*0c80*/  LDG.E.128 R64, desc[UR26][R2.64+0x600] ;  /* 0x0006001a02407981 */ /* 0x000f22000c1e1d00 */
[----:B-1----:R-:W-:Y:S01]  /*0c90*/  FADD.FTZ R119, R52, UR6 ;  /* 0x0000000634777e21 */ /* 0x002fe20008010000 */
        /* <DEDUP_REMOVED lines=9> */
[----:B--2---:R0:W-:Y:S04]  /*0d30*/  STS.128 [R121+0x200], R16 ;  /* 0x0002001079007388 */ /* 0x0041e80000000c00 */
[----:B---3--:R1:W-:Y:S04]  /*0d40*/  STS.128 [R121+0x400], R60 ;  /* 0x0004003c79007388 */ /* 0x0083e80000000c00 */
[----:B----4-:R1:W-:Y:S01]  /*0d50*/  STS.128 [R121+0x600], R64 ;  /* 0x0006004079007388 */ /* 0x0103e20000000c00 */
        /* <DEDUP_REMOVED lines=41> */
.L_x_3054:
[----:B------:R-:W-:Y:S05]  /*0ff0*/  BSYNC.RECONVERGENT B0 ;  /* 0x0000000000007941 */ /* 0x000fea0003800200 */
.L_x_3053:
        /* <DEDUP_REMOVED lines=34> */
.L_x_3056:
[----:B------:R-:W-:Y:S05]  /*1220*/  BSYNC.RECONVERGENT B0 ;  /* 0x0000000000007941 */ /* 0x000fea0003800200 */
.L_x_3055:
        /* <DEDUP_REMOVED lines=34> */
.L_x_3058:
[----:B------:R-:W-:Y:S05]  /*1450*/  BSYNC.RECONVERGENT B0 ;  /* 0x0000000000007941 */ /* 0x000fea0003800200 */
.L_x_3057:
        /* <DEDUP_REMOVED lines=34> */
.L_x_3060:
[----:B------:R-:W-:Y:S05]  /*1680*/  BSYNC.RECONVERGENT B0 ;  /* 0x0000000000007941 */ /* 0x000fea0003800200 */
.L_x_3059:
        /* <DEDUP_REMOVED lines=34> */
.L_x_3062:
[----:B------:R-:W-:Y:S05]  /*18b0*/  BSYNC.RECONVERGENT B0 ;  /* 0x0000000000007941 */ /* 0x000fea0003800200 */
.L_x_3061:
[----:B------:R-:W2:Y:S01]  /*18c0*/  LDL.LU R2, [R1+0x50] ;  /* 0x0000500001027983 */ /* 0x000ea20000300800 */
[----:B------:R-:W-:Y:S01]  /*18d0*/  BSSY.RECONVERGENT B0, `(.L_x_3063) ;  /* 0x0000024000007945 */ /* 0x000fe20003800200 */
[----:B------:R-:W-:Y:S01]  /*18e0*/  FADD.FTZ R12, R11, UR6 ;  /* 0x000000060b0c7e21 */ /* 0x000fe20008010000 */
[----:B------:R-:W-:Y:S01]  /*18f0*/  FSETP.GTU.FTZ.AND P4, PT, R13, 20, PT ;  /* 0x41a000000d00780b */ /* 0x000fe20003f9c000 */
[----:B------:R-:W-:Y:S01]  /*1900*/  FADD.FTZ R11, R4, UR6 ;  /* 0x00000006040b7e21 */ /* 0x000fe20008010000 */
[----:B--2---:R-:W-:Y:S01]  /*1910*/  FFMA.FTZ R8, R20, R36, R2 ;  /* 0x0000002414087223 */ /* 0x004fe20000010002 */
[----:B------:R-:W-:Y:S10]  /*1920*/  @P5 BRA `(.L_x_3064) ;  /* 0x0000000000785947 */ /* 0x000ff40003800000 */
        /* <DEDUP_REMOVED lines=30> */
.L_x_3064:
[----:B------:R-:W-:Y:S05]  /*1b10*/  BSYNC.RECONVERGENT B0 ;  /* 0x0000000000007941 */ /* 0x000fea0003800200 */
.L_x_3063:
        /* <DEDUP_REMOVED lines=39> */
.L_x_3066:
[----:B------:R-:W-:Y:S05]  /*1d90*/  BSYNC.RECONVERGENT B0 ;  /* 0x0000000000007941 */ /* 0x000fea0003800200 */
.L_x_3065:
        /* <DEDUP_REMOVED lines=38> */
.L_x_3068:
[----:B------:R-:W-:Y:S05]  /*2000*/  BSYNC.RECONVERGENT B0 ;  /* 0x0000000000007941 */ /* 0x000fea0003800200 */
.L_x_3067:
[----:B------:R-:W-:Y:S01]  /*2010*/  FFMA.FTZ R3, R25, R41, R6 ;  /* 0x0000002919037223 */ /* 0x000fe20000010006 */
[----:B------:R-:W-:Y:S01]  /*2020*/  BSSY.RECONVERGENT B0, `(.L_x_3069) ;  /* 0x0000025000007945 */ /* 0x000fe20003800200 */
[----:B-1----:R-:W-:Y:S01]  /*2030*/  HFMA2 R63, -RZ, RZ, 0, 0 ;  /* 0x00000000ff3f7431 */ /* 0x002fe200000001ff */
        /* <DEDUP_REMOVED lines=35> */
.L_x_3070:
[----:B------:R-:W-:Y:S05]  /*2270*/  BSYNC.RECONVERGENT B0 ;  /* 0x0000000000007941 */ /* 0x000fea0003800200 */
.L_x_3069:
        /* <DEDUP_REMOVED lines=38> */
.L_x_3072:
[----:B------:R-:W-:Y:S05]  /*24e0*/  BSYNC.RECONVERGENT B0 ;  /* 0x0000000000007941 */ /* 0x000fea0003800200 */
.L_x_3071:
        /* <DEDUP_REMOVED lines=38> */
.L_x_3074:
[----:B------:R-:W-:Y:S05]  /*2750*/  BSYNC.RECONVERGENT B0 ;  /* 0x0000000000007941 */ /* 0x000fea0003800200 */
.L_x_3073:
        /* <DEDUP_REMOVED lines=32> */
.L_x_3076:
[----:B------:R-:W-:Y:S05]  /*2960*/  BSYNC.RECONVERGENT B0 ;  /* 0x0000000000007941 */ /* 0x000fea0003800200 */
.L_x_3075:
        /* <DEDUP_REMOVED lines=32> */
.L_x_3078:
[----:B------:R-:W-:Y:S05]  /*2b70*/  BSYNC.RECONVERGENT B0 ;  /* 0x0000000000007941 */ /* 0x000fea0003800200 */
.L_x_3077:
        /* <DEDUP_REMOVED lines=32> */
.L_x_3080:
[----:B------:R-:W-:Y:S05]  /*2d80*/  BSYNC.RECONVERGENT B0 ;  /* 0x0000000000007941 */ /* 0x000fea0003800200 */
.L_x_3079:
        /* <DEDUP_REMOVED lines=32> */
.L_x_3082:
[----:B------:R-:W-:Y:S05]  /*2f90*/  BSYNC.RECONVERGENT B0 ;  /* 0x0000000000007941 */ /* 0x000fea0003800200 */
.L_x_3081:
        /* <DEDUP_REMOVED lines=32> */
.L_x_3084:
[----:B------:R-:W-:Y:S05]  /*31a0*/  BSYNC.RECONVERGENT B0 ;  /* 0x0000000000007941 */ /* 0x000fea0003800200 */
.L_x_3083:
        /* <DEDUP_REMOVED lines=25> */
[----:B------:R-:W0:Y:S01]  /*3340*/  S2R R123, SR_TID.X ;  /* 0x00000000007b7919 */ /* 0x000e220000002100 */
[----:B------:R-:W1:Y:S01]  /*3350*/  S2UR UR46, SR_CgaCtaId ;  /* 0x00000000002e79c3 */ /* 0x000e620000008800 */
[----:B------:R-:W2:Y:S01]  /*3360*/  LDCU.64 UR24, c[0x0][0x3a0] ;  /* 0x00007400ff1877ac */ /* 0x000ea20008000a00 */
[----:B------:R-:W-:Y:S01]  /*3370*/  HFMA2 R55, -RZ, RZ, 0, 0 ;  /* 0x00000000ff377431 */ /* 0x000fe200000001ff */
[----:B------:R-:W-:Y:S01]  /*3380*/  UISETP.NE.AND UP0, UPT, UR12, 0x1, UPT ;  /* 0x000000010c00788c */ /* 0x000fe2000bf05270 */
[----:B------:R-:W-:-:S04]  /*3390*/  UMOV UR8, 0x400 ;  /* 0x0000040000087882 */ /* 0x000fc80000000000 */
[----:B------:R-:W2:Y:S01]  /*33a0*/  S2UR UR21, SR_CTAID.Y ;  /* 0x00000000001579c3 */ /* 0x000ea20000002600 */
[----:B------:R-:W3:Y:S01]  /*33b0*/  LDCU UR47, c[0x0][0x394] ;  /* 0x00007280ff2f77ac */ /* 0x000ee20008000800 */
[----:B------:R-:W-:Y:S01]  /*33c0*/  PLOP3.LUT P1, PT, PT, PT, UP0, 0x80, 0x8 ;  /* 0x000000000008781c */ /* 0x000fe20003f2f008 */
[----:B------:R-:W4:Y:S03]  /*33d0*/  LDCU UR48, c[0x0][0x38c] ;  /* 0x00007180ff3077ac */ /* 0x000f260008000800 */
[----:B------:R-:W-:Y:S01]  /*33e0*/  ISETP.EQ.AND P1, PT, R0, RZ, P1 ;  /* 0x000000ff0000720c */ /* 0x000fe20000f22270 */
[----:B------:R-:W3:Y:S01]  /*33f0*/  LDCU UR49, c[0x0][0x388] ;  /* 0x00007100ff3177ac */ /* 0x000ee20008000800 */
[----:B------:R-:W3:Y:S01]  /*3400*/  LDCU.64 UR28, c[0x0][0x3c0] ;  /* 0x00007800ff1c77ac */ /* 0x000ee20008000a00 */
[----:B-1----:R-:W-:Y:S01]  /*3410*/  ULEA UR8, UR46, UR8, 0x18 ;  /* 0x000000082e087291 */ /* 0x002fe2000f8ec0ff */
[----:B------:R-:W1:Y:S01]  /*3420*/  LDCU.64 UR30, c[0x0][0x440] ;  /* 0x00008800ff1e77ac */ /* 0x000e620008000a00 */
[C---:B0-----:R-:W-:Y:S01]  /*3430*/  SHF.L.U32 R2, R123.reuse, 0x2, RZ ;  /* 0x000000027b027819 */ /* 0x041fe200000006ff */
[----:B--2---:R-:W-:Y:S01]  /*3440*/  UIMAD.WIDE.U32 UR22, UR21, UR24, URZ ;  /* 0x00000018151672a5 */ /* 0x004fe2000f8e00ff */
[C---:B------:R-:W-:Y:S01]  /*3450*/  LOP3.LUT R0, R123.reuse, 0x1f, RZ, 0xc0, !PT ;  /* 0x0000001f7b007812 */ /* 0x040fe200078ec0ff */
[----:B------:R-:W0:Y:S01]  /*3460*/  LDCU.64 UR32, c[0x0][0x3a8] ;  /* 0x00007500ff2077ac */ /* 0x000e220008000a00 */
[----:B------:R-:W-:-:S02]  /*3470*/  ISETP.NE.AND P2, PT, R123, 0x7f, PT ;  /* 0x0000007f7b00780c */ /* 0x000fc40003f45270 */
[C---:B------:R-:W-:Y:S01]  /*3480*/  ISETP.NE.AND P0, PT, R123.reuse, RZ, PT ;  /* 0x000000ff7b00720c */ /* 0x040fe20003f05270 */
[----:B------:R-:W-:Y:S01]  /*3490*/  UIMAD UR21, UR21, UR25, UR23 ;  /* 0x00000019151572a4 */ /* 0x000fe2000f8e0217 */
[----:B------:R-:W-:Y:S01]  /*34a0*/  IADD3 R130, PT, PT, R123, 0x200, RZ ;  /* 0x000002007b827810 */ /* 0x000fe20007ffe0ff */
[----:B------:R-:W2:Y:S01]  /*34b0*/  LDCU.64 UR34, c[0x0][0x3e0] ;  /* 0x00007c00ff2277ac */ /* 0x000ea20008000a00 */
[----:B------:R-:W-:Y:S02]  /*34c0*/  LOP3.LUT R0, R0, 0xf80, R2, 0xf8, !PT ;  /* 0x00000f8000007812 */ /* 0x000fe400078ef802 */
[----:B------:R-:W-:Y:S01]  /*34d0*/  MOV R122, UR8 ;  /* 0x00000008007a7c02 */ /* 0x000fe20008000f00 */
[----:B------:R-:W0:Y:S01]  /*34e0*/  LDCU.64 UR36, c[0x0][0x4c0] ;  /* 0x00009800ff2477ac */ /* 0x000e220008000a00 */
[----:B------:R-:W0:Y:S01]  /*34f0*/  LDCU.64 UR38, c[0x0][0x4e0] ;  /* 0x00009c00ff2677ac */ /* 0x000e220008000a00 */
[----:B------:R-:W0:Y:S01]  /*3500*/  LDCU.64 UR40, c[0x0][0x4f0] ;  /* 0x00009e00ff2877ac */ /* 0x000e220008000a00 */
[----:B------:R-:W0:Y:S01]  /*3510*/  LDCU.64 UR42, c[0x0][0x538] ;  /* 0x0000a700ff2a77ac */ /* 0x000e220008000a00 */
[----:B------:R-:W0:Y:S01]  /*3520*/  LDCU.64 UR44, c[0x0][0x540] ;  /* 0x0000a800ff2c77ac */ /* 0x000e220008000a00 */
[----:B-1-34-:R-:W-:-:S05]  /*3530*/  UMOV UR8, URZ ;  /* 0x000000ff00087c82 */ /* 0x01afca0008000000 */
.L_x_3130:
[----:B------:R-:W-:Y:S01]  /*3540*/  UIMAD.WIDE.U32 UR24, UR8, UR28, URZ ;  /* 0x0000001c081872a5 */ /* 0x000fe2000f8e00ff */
[C---:B0-----:R-:W-:Y:S02]  /*3550*/  SHF.L.U32 R2, R123.reuse, 0x2, RZ ;  /* 0x000000027b027819 */ /* 0x041fe400000006ff */
        /* <DEDUP_REMOVED lines=8> */
[----:B------:R-:W3:Y:S04]  /*35e0*/  LDG.E.128 R4, desc[UR26][R2.64] ;  /* 0x0000001a02047981 */ /* 0x000ee8000c1e1d00 */
[----:B------:R-:W4:Y:S04]  /*35f0*/  LDG.E.128 R84, desc[UR26][R2.64+0x200] ;  /* 0x0002001a02547981 */ /* 0x000f28000c1e1d00 */
[----:B------:R-:W5:Y:S04]  /*3600*/  LDG.E.128 R88, desc[UR26][R2.64+0x400] ;  /* 0x0004001a02587981 */ /* 0x000f68000c1e1d00 */
[----:B------:R1:W5:Y:S01]  /*3610*/  LDG.E.128 R92, desc[UR26][R2.64+0x600] ;  /* 0x0006001a025c7981 */ /* 0x000362000c1e1d00 */
        /* <DEDUP_REMOVED lines=8> */
[----:B--2---:R-:W-:-:S04]  /*36a0*/  UIMAD.WIDE.U32 UR24, UR8, UR34, URZ ;  /* 0x00000022081872a5 */ /* 0x004fc8000f8e00ff */
[----:B------:R-:W-:Y:S01]  /*36b0*/  UIMAD UR25, UR8, UR35, UR25 ;  /* 0x00000023081972a4 */ /* 0x000fe2000f8e0219 */
[----:B------:R-:W2:Y:S01]  /*36c0*/  LDG.E R96, desc[UR26][R96.64] ;  /* 0x0000001a60607981 */ /* 0x000ea2000c1e1900 */
[----:B------:R-:W-:-:S04]  /*36d0*/  ULEA UR46, UP0, UR24, UR19, 0x2 ;  /* 0x00000013182e7291 */ /* 0x000fc8000f8010ff */
[----:B------:R-:W-:Y:S02]  /*36e0*/  ULEA.HI.X UR24, UR24, UR18, UR25, 0x2, UP0 ;  /* 0x0000001218187291 */ /* 0x000fe400080f1419 */
[----:B-1----:R-:W-:-:S04]  /*36f0*/  MOV R2, UR46 ;  /* 0x0000002e00027c02 */ /* 0x002fc80008000f00 */
[----:B------:R-:W-:-:S03]  /*3700*/  MOV R3, UR24 ;  /* 0x0000001800037c02 */ /* 0x000fc60008000f00 */
[----:B------:R-:W-:Y:S01]  /*3710*/  IMAD.WIDE.U32 R2, R0, 0x10, R2 ;  /* 0x0000001000027825 */ /* 0x000fe200078e0002 */
        /* <DEDUP_REMOVED lines=8> */
[----:B------:R1:W5:Y:S01]  /*37a0*/  LDG.E.128 R112, desc[UR26][R2.64+0x600] ;  /* 0x0006001a02707981 */ /* 0x000362000c1e1d00 */
[----:B------:R-:W-:Y:S01]  /*37b0*/  USHF.L.U32 UR25, UR12, 0x8, URZ ;  /* 0x000000080c197899 */ /* 0x000fe200080006ff */
[----:B------:R-:W-:Y:S01]  /*37c0*/  ISETP.NE.AND P2, PT, R123, 0x7f, PT ;  /* 0x0000007f7b00780c */ /* 0x000fe20003f45270 */
[----:B------:R-:W-:Y:S01]  /*37d0*/  BSSY.RECONVERGENT B0, `(.L_x_3086) ;  /* 0x0000060000007945 */ /* 0x000fe20003800200 */
[----:B------:R-:W-:Y:S01]  /*37e0*/  LDS.128 R84, [R120] ;  /* 0x0000000078547984 */ /* 0x000fe20000000c00 */
[----:B------:R-:W-:Y:S01]  /*37f0*/  UIADD3 UR24, UPT, UPT, UR25, -0x100, URZ ;  /* 0xffffff0019187890 */ /* 0x000fe2000fffe0ff */
[----:B--2---:R-:W-:-:S02]  /*3800*/  R2UR UR50, R96 ;  /* 0x00000000603272ca */ /* 0x004fc400000e0000 */
[----:B------:R-:W-:Y:S01]  /*3810*/  LDS.128 R88, [R120+0x10] ;  /* 0x0000100078587984 */ /* 0x000fe20000000c00 */
[----:B------:R-:W-:-:S03]  /*3820*/  ULOP3.LUT UR24, UR24, 0x100, URZ, 0xc0, !UPT ;  /* 0x0000010018187892 */ /* 0x000fc6000f8ec0ff */
[----:B------:R-:W-:Y:S01]  /*3830*/  LDS.128 R92, [R120+0x20] ;  /* 0x00002000785c7984 */ /* 0x000fe20000000c00 */
[----:B------:R-:W-:-:S03]  /*3840*/  UIADD3 UR24, UPT, UPT, UR24, UR8, URZ ;  /* 0x0000000818187290 */ /* 0x000fc6000fffe0ff */
[----:B------:R-:W-:Y:S03]  /*3850*/  LDS.128 R96, [R120+0x30] ;  /* 0x0000300078607984 */ /* 0x000fe60000000c00 */
[----:B------:R-:W-:Y:S02]  /*3860*/  SEL R131, R130, UR24, P0 ;  /* 0x0000001882837c07 */ /* 0x000fe40008000000 */
[----:B------:R-:W-:Y:S02]  /*3870*/  MOV R132, UR50 ;  /* 0x0000003200847c02 */ /* 0x000fe40008000f00 */
[----:B------:R-:W-:-:S03]  /*3880*/  LEA R133, R131, R122, 0x2 ;  /* 0x0000007a83857211 */ /* 0x000fc600078e10ff */
[----:B------:R-:W-:-:S04]  /*3890*/  FMUL.FTZ R132, R132, 1.4426950216293334961 ;  /* 0x3fb8aa3b84847820 */ /* 0x000fc80000410000 */
[C---:B------:R-:W-:Y:S01]  /*38a0*/  FMUL.FTZ R124, R132.reuse, R119 ;  /* 0x00000077847c7220 */ /* 0x040fe20000410000 */
[C---:B0-----:R-:W-:Y:S01]  /*38b0*/  FMUL.FTZ R7, R132.reuse, R118 ;  /* 0x0000007684077220 */ /* 0x041fe20000410000 */
[C---:B------:R-:W-:Y:S01]  /*38c0*/  FMUL.FTZ R6, R132.reuse, R117 ;  /* 0x0000007584067220 */ /* 0x040fe20000410000 */
[C---:B------:R-:W-:Y:S01]  /*38d0*/  FMUL.FTZ R5, R132.reuse, R116 ;  /* 0x0000007484057220 */ /* 0x040fe20000410000 */
[C---:B------:R-:W-:Y:S01]  /*38e0*/  FMUL.FTZ R4, R132.reuse, R19 ;  /* 0x0000001384047220 */ /* 0x040fe20000410000 */
[C---:B-1----:R-:W-:Y:S01]  /*38f0*/  FMUL.FTZ R3, R132.reuse, R18 ;  /* 0x0000001284037220 */ /* 0x042fe20000410000 */
        /* <DEDUP_REMOVED lines=33> */
[----:B------:R-:W1:Y:S04]  /*3b10*/  LDS.128 R112, [R120+0x2130] ;  /* 0x0021300078707984 */ /* 0x000e680000000c00 */
[----:B0-----:R3:W-:Y:S02]  /*3b20*/  STS [R133+0x8e50], R124 ;  /* 0x008e507c85007388 */ /* 0x0017e40000000800 */
[----:B---3--:R-:W-:Y:S01]  /*3b30*/  FMUL.FTZ R133, R36, R100 ;  /* 0x0000006424857220 */ /* 0x008fe20000410000 */
[----:B------:R-:W-:Y:S01]  /*3b40*/  FMUL.FTZ R100, R37, R101 ;  /* 0x0000006525647220 */ /* 0x000fe20000410000 */
[----:B------:R-:W-:Y:S01]  /*3b50*/  FMUL.FTZ R101, R38, R102 ;  /* 0x0000006626657220 */ /* 0x000fe20000410000 */
[----:B------:R-:W-:Y:S01]  /*3b60*/  FMUL.FTZ R102, R39, R103 ;  /* 0x0000006727667220 */ /* 0x000fe20000410000 */
[----:B----4-:R-:W-:Y:S01]  /*3b70*/  FMUL.FTZ R103, R41, R105 ;  /* 0x0000006929677220 */ /* 0x010fe20000410000 */
[----:B------:R-:W-:Y:S01]  /*3b80*/  STL [R1+0x48], R133 ;  /* 0x0000488501007387 */ /* 0x000fe20000100800 */
[----:B-----5:R-:W-:-:S03]  /*3b90*/  FMUL.FTZ R162, R47, R111 ;  /* 0x0000006f2fa27220 */ /* 0x020fc60000410000 */
[----:B------:R0:W-:Y:S01]  /*3ba0*/  STL [R1+0x34], R100 ;  /* 0x0000346401007387 */ /* 0x0001e20000100800 */
[----:B-1----:R-:W-:-:S03]  /*3bb0*/  FMUL.FTZ R161, R48, R112 ;  /* 0x0000007030a17220 */ /* 0x002fc60000410000 */
[----:B------:R1:W-:Y:S01]  /*3bc0*/  STL [R1+0x30], R101 ;  /* 0x0000306501007387 */ /* 0x0003e20000100800 */
[----:B------:R-:W-:Y:S01]  /*3bd0*/  FMUL.FTZ R160, R49, R113 ;  /* 0x0000007131a07220 */ /* 0x000fe20000410000 */
[----:B------:R-:W-:Y:S01]  /*3be0*/  FMUL.FTZ R114, R50, R114 ;  /* 0x0000007232727220 */ /* 0x000fe20000410000 */
[----:B------:R-:W-:Y:S01]  /*3bf0*/  FMUL.FTZ R115, R51, R115 ;  /* 0x0000007333737220 */ /* 0x000fe20000410000 */
[----:B------:R3:W-:Y:S01]  /*3c00*/  STL [R1+0x2c], R102 ;  /* 0x00002c6601007387 */ /* 0x0007e20000100800 */
[----:B0-----:R0:W4:Y:S01]  /*3c10*/  MUFU.EX2 R100, R132 ;  /* 0x0000008400647308 */ /* 0x0011220000000800 */
[----:B-1----:R-:W-:Y:S01]  /*3c20*/  FMUL.FTZ R101, R40, R104 ;  /* 0x0000006828657220 */ /* 0x002fe20000410000 */
[----:B---3--:R-:W-:-:S04]  /*3c30*/  FMUL.FTZ R102, R42, R106 ;  /* 0x0000006a2a667220 */ /* 0x008fc80000410000 */
[----:B------:R1:W-:Y:S04]  /*3c40*/  STL [R1+0x28], R101 ;  /* 0x0000286501007387 */ /* 0x0003e80000100800 */
[----:B------:R3:W-:Y:S04]  /*3c50*/  STL [R1+0x1c], R103 ;  /* 0x00001c6701007387 */ /* 0x0007e80000100800 */
[----:B------:R5:W-:Y:S01]  /*3c60*/  STL [R1+0x18], R102 ;  /* 0x0000186601007387 */ /* 0x000be20000100800 */
[----:B-1----:R-:W-:Y:S01]  /*3c70*/  FMUL.FTZ R101, R43, R107 ;  /* 0x0000006b2b657220 */ /* 0x002fe20000410000 */
[----:B---3--:R-:W-:-:S04]  /*3c80*/  FMUL.FTZ R103, R44, R108 ;  /* 0x0000006c2c677220 */ /* 0x008fc80000410000 */
[----:B------:R1:W-:Y:S01]  /*3c90*/  STL [R1+0xc], R101 ;  /* 0x00000c6501007387 */ /* 0x0003e20000100800 */
[----:B-----5:R-:W-:-:S03]  /*3ca0*/  FMUL.FTZ R102, R45, R109 ;  /* 0x0000006d2d667220 */ /* 0x020fc60000410000 */
[----:B------:R0:W-:Y:S04]  /*3cb0*/  STL [R1+0x8], R103 ;  /* 0x0000086701007387 */ /* 0x0001e80000100800 */
[----:B------:R0:W-:Y:S01]  /*3cc0*/  STL [R1+0x4], R102 ;  /* 0x0000046601007387 */ /* 0x0001e20000100800 */
[----:B-1----:R-:W-:-:S05]  /*3cd0*/  FMUL.FTZ R101, R46, R110 ;  /* 0x0000006e2e657220 */ /* 0x002fca0000410000 */
[----:B------:R0:W-:Y:S01]  /*3ce0*/  STL [R1], R101 ;  /* 0x0000006501007387 */ /* 0x0001e20000100800 */
[----:B------:R-:W-:Y:S06]  /*3cf0*/  BAR.SYNC.DEFER_BLOCKING 0x0 ;  /* 0x0000000000007b1d */ /* 0x000fec0000010000 */
[----:B--2-4-:R-:W-:Y:S05]  /*3d00*/  @P2 BRA `(.L_x_3087) ;  /* 0x0000000000242947 */ /* 0x014fea0003800000 */
[----:B------:R-:W-:Y:S01]  /*3d10*/  UISETP.NE.AND UP0, UPT, UR12, UR47, UPT ;  /* 0x0000002f0c00728c */ /* 0x000fe2000bf05270 */
[----:B------:R-:W-:-:S08]  /*3d20*/  HFMA2 R112, -RZ, RZ, 1.875, 0 ;  /* 0x3f800000ff707431 */ /* 0x000fd000000001ff */
[----:B------:R-:W-:Y:S05]  /*3d30*/  BRA.U !UP0, `(.L_x_3088) ;  /* 0x0000000108247547 */ /* 0x000fea000b800000 */
[----:B------:R-:W-:-:S04]  /*3d40*/  ULOP3.LUT UR24, UR25, 0x100, URZ, 0xc0, !UPT ;  /* 0x0000010019187892 */ /* 0x000fc8000f8ec0ff */
[----:B------:R-:W-:-:S06]  /*3d50*/  UIADD3 UR24, UPT, UPT, UR24, UR8, URZ ;  /* 0x0000000818187290 */ /* 0x000fcc000fffe0ff */
[----:B0-----:R-:W-:-:S04]  /*3d60*/  MOV R101, UR24 ;  /* 0x0000001800657c02 */ /* 0x001fc80008000f00 */
[----:B------:R-:W-:-:S06]  /*3d70*/  LEA R112, R101, R122, 0x2 ;  /* 0x0000007a65707211 */ /* 0x000fcc00078e10ff */
[----:B------:R-:W1:Y:S01]  /*3d80*/  LDS R112, [R112+0x8e50] ;  /* 0x008e500070707984 */ /* 0x000e620000000800 */
[----:B------:R-:W-:Y:S05]  /*3d90*/  BRA `(.L_x_3088) ;  /* 0x00000000000c7947 */ /* 0x000fea0003800000 */
.L_x_3087:
[----:B0-----:R-:W-:-:S04]  /*3da0*/  SHF.L.U32 R101, R123, 0x2, RZ ;  /* 0x000000027b657819 */ /* 0x001fc800000006ff */
[----:B------:R-:W-:-:S06]  /*3db0*/  IADD3 R112, PT, PT, R101, R122, RZ ;  /* 0x0000007a65707210 */ /* 0x000fcc0007ffe0ff */
[----:B------:R-:W0:Y:S02]  /*3dc0*/  LDS R112, [R112+0x9654] ;  /* 0x0096540070707984 */ /* 0x000e240000000800 */
.L_x_3088:
[----:B------:R-:W-:Y:S05]  /*3dd0*/  BSYNC.RECONVERGENT B0 ;  /* 0x0000000000007941 */ /* 0x000fea0003800200 */
.L_x_3086:
[----:B0-----:R-:W0:Y:S01]  /*3de0*/  @P1 LDC R102, c[0x0][0x38c] ;  /* 0x0000e300ff661b82 */ /* 0x001e220000000800 */
        /* <DEDUP_REMOVED lines=9> */
[----:B------:R2:W-:Y:S01]  /*3e80*/  STL [R1+0x24], R107 ;  /* 0x0000246b01007387 */ /* 0x0005e20000100800 */
[----:B0-----:R-:W-:-:S02]  /*3e90*/  @P1 IMAD R101, R101, R102, UR8 ;  /* 0x0000000865651e24 */ /* 0x001fc4000f8e0266 */
[----:B------:R-:W-:Y:S02]  /*3ea0*/  HFMA2 R102, -RZ, RZ, 1.875, 0 ;  /* 0x3f800000ff667431 */ /* 0x000fe400000001ff */
[----:B------:R-:W-:-:S04]  /*3eb0*/  @P1 IMAD.WIDE R104, R101, R104, UR4 ;  /* 0x0000000465681e25 */ /* 0x000fc8000f8e0268 */
[----:B--2---:R-:W-:Y:S01]  /*3ec0*/  FMUL.FTZ R107, R124, R7 ;  /* 0x000000077c6b7220 */ /* 0x004fe20000410000 */
[----:B------:R-:W-:Y:S01]  /*3ed0*/  FMUL.FTZ R158, R23, R116 ;  /* 0x00000074179e7220 */ /* 0x000fe20000410000 */
[----:B------:R-:W-:Y:S01]  /*3ee0*/  FMUL.FTZ R138, R86, R159 ;  /* 0x0000009f568a7220 */ /* 0x000fe20000410000 */
[----:B------:R0:W5:Y:S01]  /*3ef0*/  @P1 LDG.E.64 R102, desc[UR26][R104.64] ;  /* 0x0000001a68661981 */ /* 0x000162000c1e1b00 */
        /* <DEDUP_REMOVED lines=9> */
[----:B0-----:R-:W-:Y:S01]  /*3f90*/  FFMA.FTZ R105, R7, R152, R137 ;  /* 0x0000009807697223 */ /* 0x001fe20000010089 */
[----:B------:R-:W-:Y:S01]  /*3fa0*/  FMUL.FTZ R104, R6, R107 ;  /* 0x0000006b06687220 */ /* 0x000fe20000410000 */
[----:B------:R0:W-:Y:S01]  /*3fb0*/  STL [R1+0x44], R108 ;  /* 0x0000446c01007387 */ /* 0x0001e20000100800 */
[----:B------:R-:W-:Y:S01]  /*3fc0*/  FMUL.FTZ R144, R92, R157 ;  /* 0x0000009d5c907220 */ /* 0x000fe20000410000 */
[----:B--2---:R-:W-:Y:S01]  /*3fd0*/  FFMA.FTZ R106, R6, R105, R138 ;  /* 0x00000069066a7223 */ /* 0x004fe2000001008a */
[----:B------:R-:W-:Y:S01]  /*3fe0*/  FMUL.FTZ R105, R5, R104 ;  /* 0x0000006805697220 */ /* 0x000fe20000410000 */
        /* <DEDUP_REMOVED lines=8> */
[----:B0-----:R-:W-:Y:S01]  /*4070*/  FMUL.FTZ R108, R27, R16 ;  /* 0x000000101b6c7220 */ /* 0x001fe20000410000 */
[----:B------:R-:W-:Y:S01]  /*4080*/  FMUL.FTZ R142, R90, R109 ;  /* 0x0000006d5a8e7220 */ /* 0x000fe20000410000 */
[----:B------:R-:W-:Y:S01]  /*4090*/  FFMA.FTZ R107, R3, R106, R141 ;  /* 0x0000006a036b7223 */ /* 0x000fe2000001008d */
[C---:B------:R-:W-:Y:S01]  /*40a0*/  FMUL.FTZ R105, R2.reuse, R105 ;  /* 0x0000006902697220 */ /* 0x040fe20000410000 */
        /* <DEDUP_REMOVED lines=11> */
[C---:B------:R-:W-:Y:S01]  /*4160*/  FMUL.FTZ R104, R126.reuse, R105 ;  /* 0x000000697e687220 */ /* 0x040fe20000410000 */
[----:B------:R0:W-:Y:S01]  /*4170*/  STL [R1+0x40], R109 ;  /* 0x0000406d01007387 */ /* 0x0001e20000100800 */
[----:B------:R-:W-:Y:S01]  /*4180*/  FMUL.FTZ R149, R97, R133 ;  /* 0x0000008561957220 */ /* 0x000fe20000410000 */
[----:B------:R-:W-:Y:S01]  /*4190*/  FFMA.FTZ R105, R126, R107, R145 ;  /* 0x0000006b7e697223 */ /* 0x000fe20000010091 */
[C---:B------:R-:W-:Y:S01]  /*41a0*/  FMUL.FTZ R104, R127.reuse, R104 ;  /* 0x000000687f687220 */ /* 0x040fe20000410000 */
[----:B------:R-:W-:Y:S01]  /*41b0*/  FMUL.FTZ R134, R34, R9 ;  /* 0x0000000922867220 */ /* 0x000fe20000410000 */
[----:B------:R0:W-:Y:S01]  /*41c0*/  STL [R1+0x3c], R108 ;  /* 0x00003c6c01007387 */ /* 0x0001e20000100800 */
        /* <DEDUP_REMOVED lines=9> */
[----:B------:R-:W-:Y:S01]  /*4260*/  FMUL.FTZ R104, R130, R104 ;  /* 0x0000006882687220 */ /* 0x000fe20000410000 */
[----:B------:R-:W-:-:S02]  /*4270*/  LEA.HI R101, R123, R123, RZ, 0x1e ;  /* 0x0000007b7b657211 */ /* 0x000fc400078ff0ff */
[----:B------:R-:W-:Y:S01]  /*4280*/  FFMA.FTZ R105, R130, R105, R149 ;  /* 0x0000006982697223 */ /* 0x000fe20000010095 */
[----:B------:R-:W-:Y:S01]  /*4290*/  FMUL.FTZ R104, R131, R104 ;  /* 0x0000006883687220 */ /* 0x000fe20000410000 */
[----:B------:R-:W-:Y:S02]  /*42a0*/  LEA R101, R101, R122, 0x3 ;  /* 0x0000007a65657211 */ /* 0x000fe400078e18ff */
[----:B------:R-:W-:Y:S01]  /*42b0*/  FFMA.FTZ R105, R131, R105, R150 ;  /* 0x0000006983697223 */ /* 0x000fe20000010096 */
[----:B------:R-:W-:-:S03]  /*42c0*/  FMUL.FTZ R104, R100, R104 ;  /* 0x0000006864687220 */ /* 0x000fc60000410000 */
[----:B------:R-:W-:-:S05]  /*42d0*/  FFMA.FTZ R105, R100, R105, R151 ;  /* 0x0000006964697223 */ /* 0x000fca0000010097 */
[----:B------:R0:W-:Y:S01]  /*42e0*/  STS.64 [R101+0x8440], R104 ;  /* 0x0084406865007388 */ /* 0x0001e20000000a00 */
[----:B------:R-:W-:Y:S06]  /*42f0*/  BAR.SYNC.DEFER_BLOCKING 0x0 ;  /* 0x0000000000007b1d */ /* 0x000fec0000010000 */
[----:B------:R-:W-:Y:S05]  /*4300*/  @P2 BRA `(.L_x_3089) ;  /* 0x0000000400202947 */ /* 0x000fea0003800000 */
[----:B------:R-:W2:Y:S01]  /*4310*/  S2R R122, SR_CgaCtaId ;  /* 0x00000000007a7919 */ /* 0x000ea20000008800 */
[----:B0-----:R-:W-:Y:S01]  /*4320*/  MOV R105, 0x400 ;  /* 0x0000040000697802 */ /* 0x001fe20000000f00 */
[----:B------:R-:W-:Y:S01]  /*4330*/  UMOV UR24, 0xffffffff ;  /* 0xffffffff00187882 */ /* 0x000fe20000000000 */
[----:B------:R-:W0:Y:S01]  /*4340*/  S2R R104, SR_TID.X ;  /* 0x0000000000687919 */ /* 0x000e220000002100 */
[----:B------:R-:W3:Y:S01]  /*4350*/  S2R R163, SR_LANEID ;  /* 0x0000000000a37919 */ /* 0x000ee20000000000 */
[----:B--2---:R-:W-:Y:S02]  /*4360*/  LEA R122, R122, R105, 0x18 ;  /* 0x000000697a7a7211 */ /* 0x004fe400078ec0ff */
[----:B0-----:R-:W-:-:S03]  /*4370*/  ISETP.NE.AND P0, PT, R104, RZ, PT ;  /* 0x000000ff6800720c */ /* 0x001fc60003f05270 */
[----:B------:R-:W-:Y:S01]  /*4380*/  IMAD R122, R104, 0x28, R122 ;  /* 0x00000028687a7824 */ /* 0x000fe200078e027a */
[----:B---3--:R-:W-:-:S04]  /*4390*/  ISETP.GE.AND P4, PT, R163, 0x10, PT ;  /* 0x00000010a300780c */ /* 0x008fc80003f86270 */
[----:B------:R-:W-:Y:S01]  /*43a0*/  LDS.64 R104, [R122+0x8440] ;  /* 0x008440007a687984 */ /* 0x000fe20000000a00 */
[C---:B------:R-:W-:Y:S02]  /*43b0*/  ISETP.GE.AND P2, PT, R163.reuse, 0x8, PT ;  /* 0x00000008a300780c */ /* 0x040fe40003f46270 */
[C---:B------:R-:W-:Y:S01]  /*43c0*/  ISETP.GE.AND P3, PT, R163.reuse, 0x4, PT ;  /* 0x00000004a300780c */ /* 0x040fe20003f66270 */
[----:B------:R-:W0:Y:S01]  /*43d0*/  LDS.64 R106, [R122+0x8448] ;  /* 0x008448007a6a7984 */ /* 0x000e220000000a00 */
[C---:B------:R-:W-:Y:S02]  /*43e0*/  ISETP.GE.AND P4, PT, R163.reuse, 0x2, PT ;  /* 0x00000002a300780c */ /* 0x040fe40003f86270 */
[----:B------:R-:W-:Y:S01]  /*43f0*/  ISETP.GE.AND P5, PT, R163, 0x1, PT ;  /* 0x00000001a300780c */ /* 0x000fe20003fa6270 */
[----:B------:R-:W2:Y:S04]  /*4400*/  LDS.64 R108, [R122+0x8450] ;  /* 0x008450007a6c7984 */ /* 0x000ea80000000a00 */
[----:B------:R-:W3:Y:S01]  /*4410*/  LDS.64 R110, [R122+0x8458] ;  /* 0x008458007a6e7984 */ /* 0x000ee20000000a00 */
[-C--:B0-----:R-:W-:Y:S01]  /*4420*/  FMUL.FTZ R123, R104, R106.reuse ;  /* 0x0000006a687b7220 */ /* 0x081fe20000410000 */
[----:B------:R-:W-:-:S03]  /*4430*/  FFMA.FTZ R153, R105, R106, R107 ;  /* 0x0000006a69997223 */ /* 0x000fc6000001006b */
[C---:B--2---:R-:W-:Y:S01]  /*4440*/  FMUL.FTZ R123, R108.reuse, R123 ;  /* 0x0000007b6c7b7220 */ /* 0x044fe20000410000 */
[----:B------:R-:W-:-:S03]  /*4450*/  FFMA.FTZ R153, R108, R153, R109 ;  /* 0x000000996c997223 */ /* 0x000fc6000001006d */
[C---:B---3--:R-:W-:Y:S01]  /*4460*/  FMUL.FTZ R123, R110.reuse, R123 ;  /* 0x0000007b6e7b7220 */ /* 0x048fe20000410000 */
        /* <DEDUP_REMOVED lines=24> */
.L_x_3147:
[----:B------:R-:W-:Y:S01]  /*45f0*/  ISETP.GE.AND P2, PT, R163, 0x10, PT ;  /* 0x00000010a300780c */ /* 0x000fe20003f46270 */
[----:B---3--:R-:W-:Y:S01]  /*4600*/  FFMA.FTZ R110, R123, R110, R155 ;  /* 0x0000006e7b6e7223 */ /* 0x008fe2000001009b */
[----:B------:R-:W-:-:S04]  /*4610*/  UMOV UR24, 0xffffffff ;  /* 0xffffffff00187882 */ /* 0x000fc80000000000 */
[----:B------:R-:W-:-:S07]  /*4620*/  FSEL R163, R155, R110, !P2 ;  /* 0x0000006e9ba37208 */ /* 0x000fce0005000000 */
[----:B0-2---:R-:W-:Y:S01]  /*4630*/  @P2 FMUL.FTZ R123, R123, R153 ;  /* 0x000000997b7b2220 */ /* 0x005fe20000410000 */
[----:B------:R-:W-:Y:S06]  /*4640*/  BRA.DIV UR24, `(.L_x_3091) ;  /* 0x0000004618387947 */ /* 0x000fec000b800000 */
.L_x_3150:
[----:B------:R-:W-:-:S03]  /*4650*/  UMOV UR24, 0xffffffff ;  /* 0xffffffff00187882 */ /* 0x000fc60000000000 */
[----:B------:R-:W-:Y:S05]  /*4660*/  BRA.DIV UR24, `(.L_x_3092) ;  /* 0x0000004618587947 */ /* 0x000fea000b800000 */
.L_x_3153:
[----:B------:R-:W-:-:S03]  /*4670*/  UMOV UR24, 0xffffffff ;  /* 0xffffffff00187882 */ /* 0x000fc60000000000 */
[----:B------:R-:W-:Y:S05]  /*4680*/  BRA.DIV UR24, `(.L_x_3093) ;  /* 0x0000004618787947 */ /* 0x000fea000b800000 */
[----:B------:R-:W0:Y:S04]  /*4690*/  SHFL.UP PT, R123, R123, 0x1, RZ ;  /* 0x042000007b7b7989 */ /* 0x000e2800000e00ff */
[----:B------:R-:W2:Y:S04]  /*46a0*/  SHFL.UP PT, R163, R163, 0x1, RZ ;  /* 0x04200000a3a37989 */ /* 0x000ea800000e00ff */
[----:B-----5:R-:W3:Y:S04]  /*46b0*/  SHFL.IDX PT, R102, R102, RZ, 0x1f ;  /* 0x00001fff66667589 */ /* 0x020ee800000e0000 */
[----:B------:R-:W4:Y:S02]  /*46c0*/  SHFL.IDX PT, R103, R103, RZ, 0x1f ;  /* 0x00001fff67677589 */ /* 0x000f2400000e0000 */
.L_x_3159:
        /* <DEDUP_REMOVED lines=12> */
.L_x_3089:
[----:B------:R-:W3:Y:S01]  /*4790*/  S2R R123, SR_TID.X ;  /* 0x00000000007b7919 */ /* 0x000ee20000002100 */
[----:B------:R-:W-:Y:S05]  /*47a0*/  WARPSYNC.ALL ;  /* 0x0000000000007948 */ /* 0x000fea0003800000 */
[----:B---3--:R-:W-:Y:S01]  /*47b0*/  LOP3.LUT P2, RZ, R123, 0x1f, RZ, 0xc0, !PT ;  /* 0x0000001f7bff7812 */ /* 0x008fe2000784c0ff */
[----:B------:R-:W3:Y:S04]  /*47c0*/  LDL R155, [R1] ;  /* 0x00000000019b7983 */ /* 0x000ee80000100800 */
[----:B------:R-:W4:Y:S04]  /*47d0*/  LDL R154, [R1+0x4] ;  /* 0x00000400019a7983 */ /* 0x000f280000100800 */
[----:B------:R-:W4:Y:S04]  /*47e0*/  LDL R153, [R1+0x8] ;  /* 0x0000080001997983 */ /* 0x000f280000100800 */
[----:B--2---:R-:W2:Y:S04]  /*47f0*/  LDL R122, [R1+0xc] ;  /* 0x00000c00017a7983 */ /* 0x004ea80000100800 */
[----:B------:R-:W2:Y:S04]  /*4800*/  LDL R111, [R1+0x18] ;  /* 0x00001800016f7983 */ /* 0x000ea80000100800 */
[----:B------:R-:W2:Y:S04]  /*4810*/  LDL R110, [R1+0x1c] ;  /* 0x00001c00016e7983 */ /* 0x000ea80000100800 */
[----:B0-----:R-:W2:Y:S04]  /*4820*/  LDL R109, [R1+0x28] ;  /* 0x00002800016d7983 */ /* 0x001ea80000100800 */
[----:B------:R-:W2:Y:S04]  /*4830*/  LDL R108, [R1+0x2c] ;  /* 0x00002c00016c7983 */ /* 0x000ea80000100800 */
[----:B------:R-:W2:Y:S04]  /*4840*/  LDL R106, [R1+0x30] ;  /* 0x00003000016a7983 */ /* 0x000ea80000100800 */
[----:B------:R-:W2:Y:S04]  /*4850*/  LDL R107, [R1+0x34] ;  /* 0x00003400016b7983 */ /* 0x000ea80000100800 */
[----:B-----5:R-:W2:Y:S01]  /*4860*/  LDL R103, [R1+0x48] ;  /* 0x0000480001677983 */ /* 0x020ea20000100800 */
[C---:B------:R-:W-:Y:S01]  /*4870*/  FFMA.FTZ R105, R100.reuse, R115, R114 ;  /* 0x0000007364697223 */ /* 0x040fe20000010072 */
[----:B-1----:R-:W-:Y:S01]  /*4880*/  FMUL.FTZ R104, R100, R112 ;  /* 0x0000007064687220 */ /* 0x002fe20000410000 */
        /* <DEDUP_REMOVED lines=9> */
[----:B------:R-:W-:-:S04]  /*4920*/  FMUL.FTZ R104, R129, R104 ;  /* 0x0000006881687220 */ /* 0x000fc80000410000 */
[----:B------:R-:W-:-:S04]  /*4930*/  FMUL.FTZ R104, R128, R104 ;  /* 0x0000006880687220 */ /* 0x000fc80000410000 */
[----:B------:R-:W-:-:S04]  /*4940*/  FMUL.FTZ R104, R127, R104 ;  /* 0x000000687f687220 */ /* 0x000fc80000410000 */
[----:B------:R-:W-:Y:S01]  /*4950*/  FMUL.FTZ R104, R126, R104 ;  /* 0x000000687e687220 */ /* 0x000fe20000410000 */
[----:B0-----:R-:W-:Y:S01]  /*4960*/  ULEA UR24, UR25, UR24, 0x18 ;  /* 0x0000001819187291 */ /* 0x001fe2000f8ec0ff */
[----:B------:R-:W0:Y:S02]  /*4970*/  LDS R102, [R101+0x8444] ;  /* 0x0084440065667984 */ /* 0x000e240000000800 */
        /* <DEDUP_REMOVED lines=27> */
[----:B---3--:R-:W-:-:S04]  /*4b30*/  FFMA.FTZ R105, R128, R105, R155 ;  /* 0x0000006980697223 */ /* 0x008fc8000001009b */
[----:B----4-:R-:W-:-:S04]  /*4b40*/  FFMA.FTZ R105, R127, R105, R154 ;  /* 0x000000697f697223 */ /* 0x010fc8000001009a */
[----:B------:R-:W-:-:S04]  /*4b50*/  FFMA.FTZ R105, R126, R105, R153 ;  /* 0x000000697e697223 */ /* 0x000fc80000010099 */
[----:B--2---:R-:W-:Y:S01]  /*4b60*/  FFMA.FTZ R105, R125, R105, R122 ;  /* 0x000000697d697223 */ /* 0x004fe2000001007a */
[----:B------:R-:W-:-:S03]  /*4b70*/  MOV R122, UR24 ;  /* 0x00000018007a7c02 */ /* 0x000fc60008000f00 */
[----:B------:R-:W-:-:S04]  /*4b80*/  FFMA.FTZ R105, R0, R105, R111 ;  /* 0x0000006900697223 */ /* 0x000fc8000001006f */
[----:B------:R-:W-:-:S04]  /*4b90*/  FFMA.FTZ R105, R2, R105, R110 ;  /* 0x0000006902697223 */ /* 0x000fc8000001006e */
        /* <DEDUP_REMOVED lines=73> */
.L_x_3176:
        /* <DEDUP_REMOVED lines=16> */
.L_x_3094:
[----:B0-----:R-:W2:Y:S04]  /*5130*/  LDL.LU R106, [R1] ;  /* 0x00000000016a7983 */ /* 0x001ea80000300800 */
[----:B------:R-:W3:Y:S01]  /*5140*/  LDL.LU R105, [R1+0x4] ;  /* 0x0000040001697983 */ /* 0x000ee20000300800 */
[----:B------:R-:W-:Y:S05]  /*5150*/  WARPSYNC.ALL ;  /* 0x0000000000007948 */ /* 0x000fea0003800000 */
[----:B------:R-:W-:Y:S06]  /*5160*/  BAR.SYNC.DEFER_BLOCKING 0x0 ;  /* 0x0000000000007b1d */ /* 0x000fec0000010000 */
[----:B------:R-:W4:Y:S04]  /*5170*/  LDL.LU R154, [R1+0x8] ;  /* 0x00000800019a7983 */ /* 0x000f280000300800 */
[----:B------:R-:W5:Y:S04]  /*5180*/  LDL.LU R153, [R1+0xc] ;  /* 0x00000c0001997983 */ /* 0x000f680000300800 */
[----:B------:R-:W5:Y:S04]  /*5190*/  LDL.LU R152, [R1+0x18] ;  /* 0x0000180001987983 */ /* 0x000f680000300800 */
[----:B------:R-:W5:Y:S04]  /*51a0*/  LDL.LU R111, [R1+0x1c] ;  /* 0x00001c00016f7983 */ /* 0x000f680000300800 */
[----:B------:R-:W0:Y:S04]  /*51b0*/  LDS R101, [R101+0x8954] ;  /* 0x0089540065657984 */ /* 0x000e280000000800 */
[----:B------:R-:W5:Y:S04]  /*51c0*/  LDL.LU R104, [R1+0x28] ;  /* 0x0000280001687983 */ /* 0x000f680000300800 */
[----:B------:R-:W5:Y:S04]  /*51d0*/  LDL.LU R110, [R1+0x2c] ;  /* 0x00002c00016e7983 */ /* 0x000f680000300800 */
[----:B------:R-:W5:Y:S04]  /*51e0*/  LDL.LU R109, [R1+0x30] ;  /* 0x00003000016d7983 */ /* 0x000f680000300800 */
[----:B------:R-:W5:Y:S04]  /*51f0*/  LDL.LU R108, [R1+0x34] ;  /* 0x00003400016c7983 */ /* 0x000f680000300800 */
[----:B------:R-:W5:Y:S01]  /*5200*/  LDL.LU R107, [R1+0x48] ;  /* 0x00004800016b7983 */ /* 0x000f620000300800 */
[----:B0-----:R-:W-:-:S04]  /*5210*/  FFMA.FTZ R112, R101, R112, R115 ;  /* 0x0000007065707223 */ /* 0x001fc80000010073 */
[----:B------:R-:W-:-:S04]  /*5220*/  FFMA.FTZ R100, R100, R112, R114 ;  /* 0x0000007064647223 */ /* 0x000fc80000010072 */
[----:B------:R-:W-:-:S04]  /*5230*/  FFMA.FTZ R131, R131, R100, R160 ;  /* 0x0000006483837223 */ /* 0x000fc800000100a0 */
[----:B------:R-:W-:-:S04]  /*5240*/  FFMA.FTZ R130, R130, R131, R161 ;  /* 0x0000008382827223 */ /* 0x000fc800000100a1 */
[----:B------:R-:W-:-:S04]  /*5250*/  FFMA.FTZ R129, R129, R130, R162 ;  /* 0x0000008281817223 */ /* 0x000fc800000100a2 */
[----:B--2---:R-:W-:Y:S02]  /*5260*/  FFMA.FTZ R128, R128, R129, R106 ;  /* 0x0000008180807223 */ /* 0x004fe4000001006a */
[----:B------:R-:W2:Y:S02]  /*5270*/  LDL.LU R106, [R1+0x24] ;  /* 0x00002400016a7983 */ /* 0x000ea40000300800 */
[----:B---3--:R-:W-:Y:S02]  /*5280*/  FFMA.FTZ R127, R127, R128, R105 ;  /* 0x000000807f7f7223 */ /* 0x008fe40000010069 */
[----:B------:R-:W3:Y:S02]  /*5290*/  LDL.LU R105, [R1+0x20] ;  /* 0x0000200001697983 */ /* 0x000ee40000300800 */
[----:B----4-:R-:W-:-:S04]  /*52a0*/  FFMA.FTZ R126, R126, R127, R154 ;  /* 0x0000007f7e7e7223 */ /* 0x010fc8000001009a */
[----:B-----5:R-:W-:-:S04]  /*52b0*/  FFMA.FTZ R125, R125, R126, R153 ;  /* 0x0000007e7d7d7223 */ /* 0x020fc80000010099 */
[----:B------:R-:W-:Y:S01]  /*52c0*/  FFMA.FTZ R0, R0, R125, R152 ;  /* 0x0000007d00007223 */ /* 0x000fe20000010098 */
[----:B------:R-:W-:-:S03]  /*52d0*/  ISETP.NE.AND P2, PT, R123, RZ, PT ;  /* 0x000000ff7b00720c */ /* 0x000fc60003f45270 */
[----:B------:R-:W-:Y:S01]  /*52e0*/  FFMA.FTZ R2, R2, R0, R111 ;  /* 0x0000000002027223 */ /* 0x000fe2000001006f */
[----:B------:R-:W-:Y:S01]  /*52f0*/  FFMA.FTZ R134, R98, -R134, R150 ;  /* 0x8000008662867223 */ /* 0x000fe20000010096 */
[----:B------:R-:W4:Y:S02]  /*5300*/  LDL.LU R111, [R1+0x38] ;  /* 0x00003800016f7983 */ /* 0x000f240000300800 */
[----:B------:R-:W-:Y:S01]  /*5310*/  FFMA.FTZ R101, R3, R2, R104 ;  /* 0x0000000203657223 */ /* 0x000fe20000010068 */
[----:B------:R-:W-:-:S03]  /*5320*/  MOV R3, UR8 ;  /* 0x0000000800037c02 */ /* 0x000fc60008000f00 */
[----:B------:R-:W-:Y:S02]  /*5330*/  FFMA.FTZ R4, R4, R101, R110 ;  /* 0x0000006504047223 */ /* 0x000fe4000001006e */
[----:B------:R-:W-:Y:S02]  /*5340*/  @!P2 LEA R104, R3, R122, 0x3 ;  /* 0x0000007a0368a211 */ /* 0x000fe400078e18ff */
[----:B------:R-:W-:Y:S01]  /*5350*/  FFMA.FTZ R5, R5, R4, R109 ;  /* 0x0000000405057223 */ /* 0x000fe2000001006d */
[----:B------:R-:W-:-:S03]  /*5360*/  FMUL.FTZ R3, R98, R100 ;  /* 0x0000006462037220 */ /* 0x000fc60000410000 */
[----:B------:R-:W-:Y:S01]  /*5370*/  FFMA.FTZ R98, R6, R5, R108 ;  /* 0x0000000506627223 */ /* 0x000fe2000001006c */
[----:B-1----:R0:W-:Y:S03]  /*5380*/  @!P2 STS.64 [R104+0x9850], R102 ;  /* 0x009850666800a388 */ /* 0x0021e60000000a00 */
[----:B0-----:R-:W-:Y:S01]  /*5390*/  FFMA.FTZ R103, R7, R98, R107 ;  /* 0x0000006207677223 */ /* 0x001fe2000001006b */
[----:B------:R-:W-:-:S03]  /*53a0*/  FMUL.FTZ R107, R98, UR50 ;  /* 0x00000032626b7c20 */ /* 0x000fc60008410000 */
[C---:B------:R-:W-:Y:S01]  /*53b0*/  FMUL.FTZ R7, R103.reuse, R119 ;  /* 0x0000007767077220 */ /* 0x040fe20000410000 */
[----:B------:R-:W-:Y:S01]  /*53c0*/  FMUL.FTZ R102, R98, R118 ;  /* 0x0000007662667220 */ /* 0x000fe20000410000 */
[----:B------:R-:W-:Y:S01]  /*53d0*/  FFMA.FTZ R159, R86, -R159, R138 ;  /* 0x8000009f569f7223 */ /* 0x000fe2000001008a */
[C---:B--2---:R-:W-:Y:S01]  /*53e0*/  FFMA.FTZ R6, R84.reuse, -R106, R124 ;  /* 0x8000006a54067223 */ /* 0x044fe2000001007c */
[----:B------:R-:W-:Y:S01]  /*53f0*/  FMUL.FTZ R84, R84, R103 ;  /* 0x0000006754547220 */ /* 0x000fe20000410000 */
[----:B------:R-:W-:Y:S01]  /*5400*/  FMUL.FTZ R103, R103, UR50 ;  /* 0x0000003267677c20 */ /* 0x000fe20008410000 */
[C---:B---3--:R-:W-:Y:S01]  /*5410*/  FFMA.FTZ R104, R85.reuse, -R105, R137 ;  /* 0x8000006955687223 */ /* 0x048fe20000010089 */
[----:B------:R-:W-:Y:S01]  /*5420*/  FFMA.FTZ R105, R6, R7, RZ ;  /* 0x0000000706697223 */ /* 0x000fe200000100ff */
[----:B------:R-:W-:Y:S02]  /*5430*/  FMUL.FTZ R85, R85, R98 ;  /* 0x0000006255557220 */ /* 0x000fe40000410000 */
[C---:B------:R-:W-:Y:S01]  /*5440*/  FMUL.FTZ R98, R104.reuse, R107 ;  /* 0x0000006b68627220 */ /* 0x040fe20000410000 */
[----:B------:R-:W-:Y:S01]  /*5450*/  FFMA.FTZ R104, R104, R102, R105 ;  /* 0x0000006668687223 */ /* 0x000fe20000010069 */
[----:B------:R-:W-:-:S03]  /*5460*/  FMUL.FTZ R105, R6, R103 ;  /* 0x0000006706697220 */ /* 0x000fc60000410000 */
[----:B------:R0:W-:Y:S04]  /*5470*/  STL [R1+0x8], R98 ;  /* 0x0000086201007387 */ /* 0x0001e80000100800 */
[----:B------:R1:W-:Y:S04]  /*5480*/  STL [R1+0xc], R105 ;  /* 0x00000c6901007387 */ /* 0x0003e80000100800 */
[----:B------:R-:W2:Y:S01]  /*5490*/  LDL.LU R154, [R1+0x44] ;  /* 0x00004400019a7983 */ /* 0x000ea20000300800 */
[----:B0-----:R-:W-:-:S03]  /*54a0*/  FMUL.FTZ R98, R5, UR50 ;  /* 0x0000003205627c20 */ /* 0x001fc60008410000 */
[----:B------:R-:W3:Y:S01]  /*54b0*/  LDL.LU R152, [R1+0x40] ;  /* 0x0000400001987983 */ /* 0x000ee20000300800 */
[----:B------:R-:W-:-:S05]  /*54c0*/  FMUL.FTZ R6, R159, R98 ;  /* 0x000000629f067220 */ /* 0x000fca0000410000 */
[----:B------:R0:W-:Y:S04]  /*54d0*/  STL [R1+0x4], R6 ;  /* 0x0000040601007387 */ /* 0x0001e80000100800 */
[----:B------:R-:W5:Y:S01]  /*54e0*/  LDL.LU R110, [R1+0x3c] ;  /* 0x00003c00016e7983 */ /* 0x000f620000300800 */
[----:B------:R-:W-:Y:S01]  /*54f0*/  SHF.L.U32 R106, R123, 0x4, RZ ;  /* 0x000000047b6a7819 */ /* 0x000fe200000006ff */
[----:B------:R-:W-:Y:S01]  /*5500*/  FMUL.FTZ R86, R86, R5 ;  /* 0x0000000556567220 */ /* 0x000fe20000410000 */
[----:B------:R-:W-:Y:S02]  /*5510*/  FMUL.FTZ R5, R5, R117 ;  /* 0x0000007505057220 */ /* 0x000fe40000410000 */
[----:B-1----:R-:W-:Y:S01]  /*5520*/  LEA.HI R105, R106, R106, RZ, 0x1b ;  /* 0x0000006a6a697211 */ /* 0x002fe200078fd8ff */
[----:B------:R-:W-:Y:S01]  /*5530*/  FFMA.FTZ R158, R87, -R158, R139 ;  /* 0x8000009e579e7223 */ /* 0x000fe2000001008b */
[----:B------:R-:W-:Y:S01]  /*5540*/  LEA.HI R103, R123, R106, RZ, 0x1f ;  /* 0x0000006a7b677211 */ /* 0x000fe200078ff8ff */
[-C--:B------:R-:W-:Y:S01]  /*5550*/  FFMA.FTZ R159, R159, R5.reuse, R104 ;  /* 0x000000059f9f7223 */ /* 0x080fe20000010068 */
[----:B------:R-:W-:Y:S01]  /*5560*/  LEA R108, R105, R122, 0x2 ;  /* 0x0000007a696c7211 */ /* 0x000fe200078e10ff */
[----:B------:R-:W-:Y:S01]  /*5570*/  FMUL.FTZ R105, R22, R5 ;  /* 0x0000000516697220 */ /* 0x000fe20000410000 */
[C---:B------:R-:W-:Y:S01]  /*5580*/  FMUL.FTZ R5, R4.reuse, UR50 ;  /* 0x0000003204057c20 */ /* 0x040fe20008410000 */
[----:B0-----:R-:W-:Y:S01]  /*5590*/  FMUL.FTZ R6, R4, R116 ;  /* 0x0000007404067220 */ /* 0x001fe20000410000 */
[----:B------:R-:W-:Y:S01]  /*55a0*/  FMUL.FTZ R87, R87, R4 ;  /* 0x0000000457577220 */ /* 0x000fe20000410000 */
[----:B------:R-:W-:Y:S01]  /*55b0*/  LEA R98, R103, R122, 0x2 ;  /* 0x0000007a67627211 */ /* 0x000fe200078e10ff */
[----:B------:R-:W-:Y:S01]  /*55c0*/  FMUL.FTZ R7, R20, R7 ;  /* 0x0000000714077220 */ /* 0x000fe20000410000 */
[----:B------:R-:W-:Y:S01]  /*55d0*/  FMUL.FTZ R103, R21, R102 ;  /* 0x0000006615677220 */ /* 0x000fe20000410000 */
[C---:B------:R-:W-:Y:S01]  /*55e0*/  FMUL.FTZ R4, R158.reuse, R5 ;  /* 0x000000059e047220 */ /* 0x040fe20000410000 */
[-C--:B------:R-:W-:Y:S01]  /*55f0*/  FMUL.FTZ R107, R23, R6.reuse ;  /* 0x00000006176b7220 */ /* 0x080fe20000410000 */
[----:B------:R-:W-:Y:S01]  /*5600*/  FFMA.FTZ R159, R158, R6, R159 ;  /* 0x000000069e9f7223 */ /* 0x000fe2000001009f */
[C---:B------:R-:W-:Y:S01]  /*5610*/  FMUL.FTZ R109, R101.reuse, R19 ;  /* 0x00000013656d7220 */ /* 0x040fe20000410000 */
[----:B----4-:R-:W-:Y:S01]  /*5620*/  FFMA.FTZ R6, R88, -R111, R140 ;  /* 0x8000006f58067223 */ /* 0x010fe2000001008c */
[----:B------:R-:W-:Y:S04]  /*5630*/  STS [R98+0x4200], R7 ;  /* 0x0042000762007388 */ /* 0x000fe80000000800 */
[----:B------:R0:W-:Y:S04]  /*5640*/  STS [R108+0x4204], R103 ;  /* 0x004204676c007388 */ /* 0x0001e80000000800 */
[----:B------:R1:W-:Y:S01]  /*5650*/  STL [R1], R4 ;  /* 0x0000000401007387 */ /* 0x0003e20000100800 */
[C---:B------:R-:W-:Y:S01]  /*5660*/  FMUL.FTZ R163, R0.reuse, UR50 ;  /* 0x0000003200a37c20 */ /* 0x040fe20008410000 */
[----:B------:R-:W-:Y:S01]  /*5670*/  FMUL.FTZ R5, R0, R17 ;  /* 0x0000001100057220 */ /* 0x000fe20000410000 */
[----:B0-----:R-:W-:Y:S01]  /*5680*/  FFMA.FTZ R103, R6, R109, R159 ;  /* 0x0000006d06677223 */ /* 0x001fe2000001009f */
[----:B-1----:R-:W-:Y:S01]  /*5690*/  FMUL.FTZ R4, R2, R18 ;  /* 0x0000001202047220 */ /* 0x002fe20000410000 */
[----:B------:R-:W-:Y:S01]  /*56a0*/  FMUL.FTZ R88, R88, R101 ;  /* 0x0000006558587220 */ /* 0x000fe20000410000 */
[----:B------:R-:W-:Y:S01]  /*56b0*/  FMUL.FTZ R165, R101, UR50 ;  /* 0x0000003265a57c20 */ /* 0x000fe20008410000 */
[----:B------:R-:W-:Y:S01]  /*56c0*/  FMUL.FTZ R102, R125, R16 ;  /* 0x000000107d667220 */ /* 0x000fe20000410000 */
[----:B------:R-:W-:Y:S01]  /*56d0*/  FMUL.FTZ R7, R126, R15 ;  /* 0x0000000f7e077220 */ /* 0x000fe20000410000 */
[----:B------:R-:W-:Y:S01]  /*56e0*/  FFMA.FTZ R157, R92, -R157, R144 ;  /* 0x8000009d5c9d7223 */ /* 0x000fe20000010090 */
[----:B------:R-:W-:Y:S01]  /*56f0*/  FMUL.FTZ R111, R24, R109 ;  /* 0x0000006d186f7220 */ /* 0x000fe20000410000 */
[----:B------:R-:W-:Y:S01]  /*5700*/  FMUL.FTZ R165, R6, R165 ;  /* 0x000000a506a57220 */ /* 0x000fe20000410000 */
[----:B------:R-:W-:Y:S01]  /*5710*/  FMUL.FTZ R109, R28, R7 ;  /* 0x000000071c6d7220 */ /* 0x000fe20000410000 */
[----:B------:R-:W-:Y:S01]  /*5720*/  FFMA.FTZ R156, R93, -R156, R145 ;  /* 0x8000009c5d9c7223 */ /* 0x000fe20000010091 */
[----:B------:R-:W-:Y:S01]  /*5730*/  FMUL.FTZ R6, R127, R14 ;  /* 0x0000000e7f067220 */ /* 0x000fe20000410000 */
[----:B------:R-:W-:Y:S01]  /*5740*/  FFMA.FTZ R136, R94, -R136, R146 ;  /* 0x800000885e887223 */ /* 0x000fe20000010092 */
[----:B------:R-:W-:Y:S01]  /*5750*/  FMUL.FTZ R153, R26, R5 ;  /* 0x000000051a997220 */ /* 0x000fe20000410000 */
[----:B------:R-:W-:Y:S01]  /*5760*/  FMUL.FTZ R159, R128, UR50 ;  /* 0x00000032809f7c20 */ /* 0x000fe20008410000 */
[----:B------:R-:W-:Y:S01]  /*5770*/  FMUL.FTZ R92, R92, R126 ;  /* 0x0000007e5c5c7220 */ /* 0x000fe20000410000 */
[----:B------:R-:W-:Y:S01]  /*5780*/  FMUL.FTZ R162, R125, UR50 ;  /* 0x000000327da27c20 */ /* 0x000fe20008410000 */
[----:B------:R-:W-:Y:S01]  /*5790*/  FMUL.FTZ R126, R126, UR50 ;  /* 0x000000327e7e7c20 */ /* 0x000fe20008410000 */
[----:B------:R-:W-:Y:S01]  /*57a0*/  FFMA.FTZ R113, R95, -R113, R147 ;  /* 0x800000715f717223 */ /* 0x000fe20000010093 */
[----:B------:R-:W-:Y:S01]  /*57b0*/  FMUL.FTZ R158, R129, UR50 ;  /* 0x00000032819e7c20 */ /* 0x000fe20008410000 */
[----:B------:R-:W-:Y:S01]  /*57c0*/  FMUL.FTZ R159, R136, R159 ;  /* 0x0000009f889f7220 */ /* 0x000fe20000410000 */
[----:B------:R-:W-:Y:S01]  /*57d0*/  FMUL.FTZ R161, R157, R126 ;  /* 0x0000007e9da17220 */ /* 0x000fe20000410000 */
[----:B------:R-:W-:Y:S01]  /*57e0*/  FFMA.FTZ R132, R96, -R132, R148 ;  /* 0x8000008460847223 */ /* 0x000fe20000010094 */
[----:B------:R-:W-:Y:S01]  /*57f0*/  FMUL.FTZ R158, R113, R158 ;  /* 0x0000009e719e7220 */ /* 0x000fe20000410000 */
[----:B------:R-:W-:Y:S01]  /*5800*/  FMUL.FTZ R93, R93, R127 ;  /* 0x0000007f5d5d7220 */ /* 0x000fe20000410000 */
[----:B------:R0:W-:Y:S01]  /*5810*/  STS [R108+0x4208], R105 ;  /* 0x004208696c007388 */ /* 0x0001e20000000800 */
[----:B------:R-:W-:Y:S01]  /*5820*/  FMUL.FTZ R127, R127, UR50 ;  /* 0x000000327f7f7c20 */ /* 0x000fe20008410000 */
[----:B------:R-:W-:-:S02]  /*5830*/  FFMA.FTZ R133, R97, -R133, R149 ;  /* 0x8000008561857223 */ /* 0x000fc40000010095 */
[----:B------:R1:W-:Y:S01]  /*5840*/  STS [R108+0x420c], R107 ;  /* 0x00420c6b6c007388 */ /* 0x0003e20000000800 */
[----:B------:R-:W-:Y:S01]  /*5850*/  FMUL.FTZ R160, R156, R127 ;  /* 0x0000007f9ca07220 */ /* 0x000fe20000410000 */
[----:B0-----:R-:W-:Y:S01]  /*5860*/  FMUL.FTZ R105, R2, UR50 ;  /* 0x0000003202697c20 */ /* 0x001fe20008410000 */
[----:B-1----:R-:W-:Y:S01]  /*5870*/  FMUL.FTZ R107, R27, R102 ;  /* 0x000000661b6b7220 */ /* 0x002fe20000410000 */
[----:B------:R0:W-:Y:S01]  /*5880*/  STS [R108+0x4210], R111 ;  /* 0x0042106f6c007388 */ /* 0x0001e20000000800 */
[----:B------:R-:W-:-:S03]  /*5890*/  FMUL.FTZ R115, R25, R4 ;  /* 0x0000000419737220 */ /* 0x000fc60000410000 */
[----:B------:R-:W-:Y:S01]  /*58a0*/  STS [R108+0x421c], R107 ;  /* 0x00421c6b6c007388 */ /* 0x000fe20000000800 */
[C---:B------:R-:W-:Y:S01]  /*58b0*/  FFMA.FTZ R135, R99.reuse, -R135, R151 ;  /* 0x8000008763877223 */ /* 0x040fe20000010097 */
[----:B------:R-:W-:Y:S01]  /*58c0*/  FMUL.FTZ R99, R99, R112 ;  /* 0x0000007063637220 */ /* 0x000fe20000410000 */
[----:B0-----:R-:W-:Y:S01]  /*58d0*/  FMUL.FTZ R111, R29, R6 ;  /* 0x000000061d6f7220 */ /* 0x001fe20000410000 */
[----:B------:R-:W-:Y:S04]  /*58e0*/  STS [R108+0x4214], R115 ;  /* 0x004214736c007388 */ /* 0x000fe80000000800 */
[----:B------:R-:W-:Y:S04]  /*58f0*/  STS [R108+0x4218], R153 ;  /* 0x004218996c007388 */ /* 0x000fe80000000800 */
[----:B------:R-:W-:Y:S04]  /*5900*/  STS [R108+0x4220], R109 ;  /* 0x0042206d6c007388 */ /* 0x000fe80000000800 */
[----:B------:R-:W-:Y:S01]  /*5910*/  STS [R108+0x4224], R111 ;  /* 0x0042246f6c007388 */ /* 0x000fe20000000800 */
[----:B------:R-:W-:Y:S01]  /*5920*/  FMUL.FTZ R97, R97, R131 ;  /* 0x0000008361617220 */ /* 0x000fe20000410000 */
[----:B------:R-:W-:Y:S01]  /*5930*/  FFMA.FTZ R83, R99, R8, R83 ;  /* 0x0000000863537223 */ /* 0x000fe20000010053 */
[C---:B------:R-:W-:Y:S01]  /*5940*/  IADD3 R114, PT, PT, R123.reuse, 0x580, RZ ;  /* 0x000005807b727810 */ /* 0x040fe20007ffe0ff */
[----:B------:R-:W-:Y:S01]  /*5950*/  FMUL.FTZ R96, R96, R130 ;  /* 0x0000008260607220 */ /* 0x000fe20000410000 */
[----:B------:R-:W-:Y:S01]  /*5960*/  FMUL.FTZ R94, R94, R128 ;  /* 0x000000805e5e7220 */ /* 0x000fe20000410000 */
[----:B------:R-:W-:Y:S01]  /*5970*/  IADD3 R126, PT, PT, R123, 0x680, RZ ;  /* 0x000006807b7e7810 */ /* 0x000fe20007ffe0ff */
[----:B------:R-:W-:Y:S01]  /*5980*/  FFMA.FTZ R81, R97, R10, R81 ;  /* 0x0000000a61517223 */ /* 0x000fe20000010051 */
[----:B------:R-:W-:Y:S01]  /*5990*/  FMUL.FTZ R95, R95, R129 ;  /* 0x000000815f5f7220 */ /* 0x000fe20000410000 */
[----:B------:R-:W-:Y:S01]  /*59a0*/  FFMA.FTZ R82, R3, R9, R82 ;  /* 0x0000000903527223 */ /* 0x000fe20000010052 */
[----:B------:R-:W0:Y:S01]  /*59b0*/  S2UR UR24, SR_CTAID.X ;  /* 0x00000000001879c3 */ /* 0x000e220000002500 */
        /* <DEDUP_REMOVED lines=9> */
[----:B------:R-:W-:Y:S01]  /*5a50*/  BSSY.RECONVERGENT B0, `(.L_x_3096) ;  /* 0x00000b4000007945 */ /* 0x000fe20003800200 */
[----:B--2---:R-:W-:Y:S01]  /*5a60*/  FFMA.FTZ R106, R89, -R154, R141 ;  /* 0x8000009a596a7223 */ /* 0x004fe2000001008d */
[----:B---3--:R-:W-:-:S03]  /*5a70*/  FFMA.FTZ R104, R90, -R152, R142 ;  /* 0x800000985a687223 */ /* 0x008fc6000001008e */
[----:B------:R-:W-:Y:S01]  /*5a80*/  FFMA.FTZ R103, R106, R4, R103 ;  /* 0x000000046a677223 */ /* 0x000fe20000010067 */
[----:B------:R-:W-:-:S03]  /*5a90*/  FMUL.FTZ R163, R104, R163 ;  /* 0x000000a368a37220 */ /* 0x000fc60000410000 */
[----:B------:R-:W-:Y:S01]  /*5aa0*/  FFMA.FTZ R104, R104, R5, R103 ;  /* 0x0000000568687223 */ /* 0x000fe20000010067 */
[----:B-----5:R-:W-:-:S04]  /*5ab0*/  FFMA.FTZ R101, R91, -R110, R143 ;  /* 0x8000006e5b657223 */ /* 0x020fc8000001008f */
[----:B------:R-:W-:-:S04]  /*5ac0*/  FFMA.FTZ R104, R101, R102, R104 ;  /* 0x0000006665687223 */ /* 0x000fc80000010068 */
[----:B------:R-:W-:Y:S01]  /*5ad0*/  FFMA.FTZ R7, R157, R7, R104 ;  /* 0x000000079d077223 */ /* 0x000fe20000010068 */
[----:B------:R-:W-:-:S03]  /*5ae0*/  FMUL.FTZ R5, R128, R13 ;  /* 0x0000000d80057220 */ /* 0x000fc60000410000 */
[----:B------:R-:W-:Y:S01]  /*5af0*/  FFMA.FTZ R7, R156, R6, R7 ;  /* 0x000000069c077223 */ /* 0x000fe20000010007 */
[----:B------:R-:W-:Y:S01]  /*5b00*/  FMUL.FTZ R90, R90, R0 ;  /* 0x000000005a5a7220 */ /* 0x000fe20000410000 */
[----:B------:R-:W-:Y:S02]  /*5b10*/  FMUL.FTZ R0, R129, R12 ;  /* 0x0000000c81007220 */ /* 0x000fe40000410000 */
[-C--:B------:R-:W-:Y:S01]  /*5b20*/  FFMA.FTZ R136, R136, R5.reuse, R7 ;  /* 0x0000000588887223 */ /* 0x080fe20000010007 */
[----:B------:R-:W-:Y:S01]  /*5b30*/  FMUL.FTZ R162, R101, R162 ;  /* 0x000000a265a27220 */ /* 0x000fe20000410000 */
[----:B------:R-:W-:Y:S01]  /*5b40*/  FMUL.FTZ R101, R30, R5 ;  /* 0x000000051e657220 */ /* 0x000fe20000410000 */
[C---:B------:R-:W-:Y:S01]  /*5b50*/  FMUL.FTZ R157, R130.reuse, UR50 ;  /* 0x00000032829d7c20 */ /* 0x040fe20008410000 */
[----:B------:R-:W-:Y:S01]  /*5b60*/  FMUL.FTZ R5, R130, R11 ;  /* 0x0000000b82057220 */ /* 0x000fe20000410000 */
[-C--:B------:R-:W-:Y:S01]  /*5b70*/  FFMA.FTZ R113, R113, R0.reuse, R136 ;  /* 0x0000000071717223 */ /* 0x080fe20000010088 */
[----:B------:R-:W-:Y:S01]  /*5b80*/  FMUL.FTZ R103, R31, R0 ;  /* 0x000000001f677220 */ /* 0x000fe20000410000 */
[----:B------:R-:W-:Y:S01]  /*5b90*/  FMUL.FTZ R89, R89, R2 ;  /* 0x0000000259597220 */ /* 0x000fe20000410000 */
[C---:B------:R-:W-:Y:S01]  /*5ba0*/  FMUL.FTZ R0, R131.reuse, UR50 ;  /* 0x0000003283007c20 */ /* 0x040fe20008410000 */
[C---:B------:R-:W-:Y:S01]  /*5bb0*/  FMUL.FTZ R157, R132.reuse, R157 ;  /* 0x0000009d849d7220 */ /* 0x040fe20000410000 */
[----:B------:R-:W-:Y:S01]  /*5bc0*/  FMUL.FTZ R2, R131, R10 ;  /* 0x0000000a83027220 */ /* 0x000fe20000410000 */
[----:B------:R-:W-:Y:S01]  /*5bd0*/  FFMA.FTZ R132, R132, R5, R113 ;  /* 0x0000000584847223 */ /* 0x000fe20000010071 */
[----:B------:R1:W-:Y:S01]  /*5be0*/  STS [R108+0x4228], R101 ;  /* 0x004228656c007388 */ /* 0x0003e20000000800 */
[----:B------:R-:W-:-:S02]  /*5bf0*/  FMUL.FTZ R156, R133, R0 ;  /* 0x00000000859c7220 */ /* 0x000fc40000410000 */
[-C--:B------:R-:W-:Y:S01]  /*5c00*/  FFMA.FTZ R133, R133, R2.reuse, R132 ;  /* 0x0000000285857223 */ /* 0x080fe20000010084 */
[----:B------:R2:W-:Y:S01]  /*5c10*/  STS [R108+0x422c], R103 ;  /* 0x00422c676c007388 */ /* 0x0005e20000000800 */
[----:B------:R-:W-:Y:S01]  /*5c20*/  FMUL.FTZ R164, R106, R105 ;  /* 0x000000696aa47220 */ /* 0x000fe20000410000 */
[----:B-1----:R-:W-:Y:S01]  /*5c30*/  FMUL.FTZ R101, R33, R2 ;  /* 0x0000000221657220 */ /* 0x002fe20000410000 */
[----:B------:R-:W-:Y:S01]  /*5c40*/  FMUL.FTZ R2, R112, R8 ;  /* 0x0000000870027220 */ /* 0x000fe20000410000 */
[----:B--2---:R-:W-:Y:S01]  /*5c50*/  FMUL.FTZ R103, R100, R9 ;  /* 0x0000000964677220 */ /* 0x004fe20000410000 */
[----:B------:R-:W-:Y:S02]  /*5c60*/  FMUL.FTZ R7, R32, R5 ;  /* 0x0000000520077220 */ /* 0x000fe40000410000 */
[----:B------:R-:W-:Y:S01]  /*5c70*/  FMUL.FTZ R107, R35, R2 ;  /* 0x00000002236b7220 */ /* 0x000fe20000410000 */
[----:B------:R-:W-:Y:S01]  /*5c80*/  FMUL.FTZ R105, R34, R103 ;  /* 0x0000006722697220 */ /* 0x000fe20000410000 */
[----:B------:R-:W-:Y:S01]  /*5c90*/  FMUL.FTZ R112, R112, UR50 ;  /* 0x0000003270707c20 */ /* 0x000fe20008410000 */
[----:B------:R-:W-:Y:S04]  /*5ca0*/  STS [R108+0x4230], R7 ;  /* 0x004230076c007388 */ /* 0x000fe80000000800 */
[----:B------:R1:W-:Y:S01]  /*5cb0*/  STS [R108+0x4234], R101 ;  /* 0x004234656c007388 */ /* 0x0003e20000000800 */
[----:B------:R-:W-:-:S03]  /*5cc0*/  FMUL.FTZ R112, R135, R112 ;  /* 0x0000007087707220 */ /* 0x000fc60000410000 */
[----:B------:R-:W-:Y:S04]  /*5cd0*/  STS [R108+0x4238], R105 ;  /* 0x004238696c007388 */ /* 0x000fe80000000800 */
[----:B------:R2:W-:Y:S01]  /*5ce0*/  STS [R108+0x423c], R107 ;  /* 0x00423c6b6c007388 */ /* 0x0005e20000000800 */
[----:B------:R-:W-:Y:S01]  /*5cf0*/  FMUL.FTZ R5, R100, UR50 ;  /* 0x0000003264057c20 */ /* 0x000fe20008410000 */
[----:B------:R-:W-:Y:S01]  /*5d00*/  FFMA.FTZ R0, R134, R103, R133 ;  /* 0x0000006786007223 */ /* 0x000fe20000010085 */
[----:B------:R-:W-:Y:S01]  /*5d10*/  FFMA.FTZ R112, R35, R99, R112 ;  /* 0x0000006323707223 */ /* 0x000fe20000010070 */
[----:B------:R-:W-:Y:S01]  /*5d20*/  FMUL.FTZ R99, R36, R124 ;  /* 0x0000007c24637220 */ /* 0x000fe20000410000 */
[----:B------:R-:W-:Y:S01]  /*5d30*/  FMUL.FTZ R5, R134, R5 ;  /* 0x0000000586057220 */ /* 0x000fe20000410000 */
[----:B------:R-:W-:Y:S01]  /*5d40*/  FFMA.FTZ R0, R135, R2, R0 ;  /* 0x0000000287007223 */ /* 0x000fe20000010000 */
[----:B------:R-:W-:Y:S01]  /*5d50*/  FADD.FTZ R55, R112, R55 ;  /* 0x0000003770377221 */ /* 0x000fe20000010000 */
[----:B------:R-:W-:-:S02]  /*5d60*/  IADD3 R4, PT, PT, R123, 0x100, RZ ;  /* 0x000001007b047810 */ /* 0x000fc40007ffe0ff */
[C---:B------:R-:W-:Y:S02]  /*5d70*/  IADD3 R100, PT, PT, R123.reuse, 0x280, RZ ;  /* 0x000002807b647810 */ /* 0x040fe40007ffe0ff */
[C---:B------:R-:W-:Y:S02]  /*5d80*/  IADD3 R104, PT, PT, R123.reuse, 0x380, RZ ;  /* 0x000003807b687810 */ /* 0x040fe40007ffe0ff */
[----:B-1----:R-:W-:Y:S01]  /*5d90*/  LEA.HI R101, R123, R123, RZ, 0x1b ;  /* 0x0000007b7b657211 */ /* 0x002fe200078fd8ff */
[----:B------:R-:W-:Y:S01]  /*5da0*/  FMUL.FTZ R91, R91, R125 ;  /* 0x0000007d5b5b7220 */ /* 0x000fe20000410000 */
[C---:B------:R-:W-:Y:S02]  /*5db0*/  IADD3 R2, PT, PT, R123.reuse, 0x80, RZ ;  /* 0x000000807b027810 */ /* 0x040fe40007ffe0ff */
[C---:B------:R-:W-:Y:S02]  /*5dc0*/  IADD3 R6, PT, PT, R123.reuse, 0x180, RZ ;  /* 0x000001807b067810 */ /* 0x040fe40007ffe0ff */
[----:B------:R-:W-:-:S02]  /*5dd0*/  IADD3 R102, PT, PT, R123, 0x300, RZ ;  /* 0x000003007b667810 */ /* 0x000fc40007ffe0ff */
[C---:B------:R-:W-:Y:S02]  /*5de0*/  LOP3.LUT R106, R123.reuse, 0x400, RZ, 0xfc, !PT ;  /* 0x000004007b6a7812 */ /* 0x040fe400078efcff */
[C---:B------:R-:W-:Y:S02]  /*5df0*/  IADD3 R110, PT, PT, R123.reuse, 0x480, RZ ;  /* 0x000004807b6e7810 */ /* 0x040fe40007ffe0ff */
[C---:B------:R-:W-:Y:S02]  /*5e00*/  IADD3 R112, PT, PT, R123.reuse, 0x500, RZ ;  /* 0x000005007b707810 */ /* 0x040fe40007ffe0ff */
[C---:B------:R-:W-:Y:S02]  /*5e10*/  IADD3 R124, PT, PT, R123.reuse, 0x600, RZ ;  /* 0x000006007b7c7810 */ /* 0x040fe40007ffe0ff */
[C---:B------:R-:W-:Y:S02]  /*5e20*/  IADD3 R128, PT, PT, R123.reuse, 0x700, RZ ;  /* 0x000007007b807810 */ /* 0x040fe40007ffe0ff */
[----:B------:R-:W-:-:S02]  /*5e30*/  IADD3 R132, PT, PT, R123, 0x780, RZ ;  /* 0x000007807b847810 */ /* 0x000fc40007ffe0ff */
[----:B------:R-:W-:Y:S01]  /*5e40*/  IADD3 R130, PT, PT, R123, 0x200, RZ ;  /* 0x000002007b827810 */ /* 0x000fe20007ffe0ff */
[----:B------:R-:W-:Y:S01]  /*5e50*/  FFMA.FTZ R155, R34, R3, R5 ;  /* 0x00000003229b7223 */ /* 0x000fe20000010005 */
[----:B------:R-:W-:Y:S01]  /*5e60*/  FFMA.FTZ R156, R33, R97, R156 ;  /* 0x00000061219c7223 */ /* 0x000fe2000001009c */
[-C--:B------:R-:W-:Y:S02]  /*5e70*/  LEA.HI R125, R114, R123.reuse, RZ, 0x1b ;  /* 0x0000007b727d7211 */ /* 0x080fe400078fd8ff */
[-C--:B------:R-:W-:Y:S02]  /*5e80*/  LEA.HI R5, R4, R123.reuse, RZ, 0x1b ;  /* 0x0000007b04057211 */ /* 0x080fe400078fd8ff */
[-C--:B------:R-:W-:Y:S02]  /*5e90*/  LEA.HI R7, R100, R123.reuse, RZ, 0x1b ;  /* 0x0000007b64077211 */ /* 0x080fe400078fd8ff */
[-C--:B------:R-:W-:Y:S02]  /*5ea0*/  LEA.HI R97, R104, R123.reuse, RZ, 0x1b ;  /* 0x0000007b68617211 */ /* 0x080fe400078fd8ff */
[----:B------:R-:W-:Y:S01]  /*5eb0*/  LEA R114, R101, R122, 0x2 ;  /* 0x0000007a65727211 */ /* 0x000fe200078e10ff */
[----:B------:R-:W-:Y:S01]  /*5ec0*/  BAR.SYNC.DEFER_BLOCKING 0x0 ;  /* 0x0000000000007b1d */ /* 0x000fe20000010000 */
[----:B------:R-:W-:-:S02]  /*5ed0*/  LEA.HI R113, R2, R123, RZ, 0x1b ;  /* 0x0000007b02717211 */ /* 0x000fc400078fd8ff */
[-C--:B------:R-:W-:Y:S02]  /*5ee0*/  LEA.HI R111, R6, R123.reuse, RZ, 0x1b ;  /* 0x0000007b066f7211 */ /* 0x080fe400078fd8ff */
[-C--:B--2---:R-:W-:Y:S02]  /*5ef0*/  LEA.HI R107, R102, R123.reuse, RZ, 0x1b ;  /* 0x0000007b666b7211 */ /* 0x084fe400078fd8ff */
        /* <DEDUP_REMOVED lines=8> */
[-C--:B------:R-:W-:Y:S01]  /*5f80*/  LEA R112, R5, R122.reuse, 0x2 ;  /* 0x0000007a05707211 */ /* 0x080fe200078e10ff */
[----:B------:R-:W1:Y:S01]  /*5f90*/  LDS R154, [R114+0x4200] ;  /* 0x00420000729a7984 */ /* 0x000e620000000800 */
[----:B------:R-:W-:-:S02]  /*5fa0*/  LEA R110, R7, R122, 0x2 ;  /* 0x0000007a076e7211 */ /* 0x000fc400078e10ff */
[-C--:B------:R-:W-:Y:S01]  /*5fb0*/  LEA R106, R97, R122.reuse, 0x2 ;  /* 0x0000007a616a7211 */ /* 0x080fe200078e10ff */
[----:B------:R-:W2:Y:S01]  /*5fc0*/  LDS R152, [R112+0x4600] ;  /* 0x0046000070987984 */ /* 0x000ea20000000800 */
[-C--:B------:R-:W-:Y:S02]  /*5fd0*/  LEA R113, R113, R122.reuse, 0x2 ;  /* 0x0000007a71717211 */ /* 0x080fe400078e10ff */
[-C--:B------:R-:W-:Y:S01]  /*5fe0*/  LEA R111, R111, R122.reuse, 0x2 ;  /* 0x0000007a6f6f7211 */ /* 0x080fe200078e10ff */
[----:B------:R-:W3:Y:S01]  /*5ff0*/  LDS R134, [R110+0x4c00] ;  /* 0x004c00006e867984 */ /* 0x000ee20000000800 */
[-C--:B------:R-:W-:Y:S02]  /*6000*/  LEA R107, R107, R122.reuse, 0x2 ;  /* 0x0000007a6b6b7211 */ /* 0x080fe400078e10ff */
[-C--:B------:R-:W-:Y:S01]  /*6010*/  LEA R103, R103, R122.reuse, 0x2 ;  /* 0x0000007a67677211 */ /* 0x080fe200078e10ff */
[----:B------:R-:W4:Y:S01]  /*6020*/  LDS R153, [R113+0x4400] ;  /* 0x0044000071997984 */ /* 0x000f220000000800 */
[----:B------:R-:W-:-:S02]  /*6030*/  LEA R102, R109, R122, 0x2 ;  /* 0x0000007a6d667211 */ /* 0x000fc400078e10ff */
[-C--:B------:R-:W-:Y:S01]  /*6040*/  LEA R97, R115, R122.reuse, 0x2 ;  /* 0x0000007a73617211 */ /* 0x080fe200078e10ff */
[----:B------:R-:W0:Y:S01]  /*6050*/  LDS R136, [R111+0x4800] ;  /* 0x004800006f887984 */ /* 0x000e220000000800 */
[-C--:B------:R-:W-:Y:S02]  /*6060*/  LEA R7, R125, R122.reuse, 0x2 ;  /* 0x0000007a7d077211 */ /* 0x080fe400078e10ff */
[-C--:B------:R-:W-:Y:S01]  /*6070*/  LEA R6, R127, R122.reuse, 0x2 ;  /* 0x0000007a7f067211 */ /* 0x080fe200078e10ff */
[----:B------:R-:W0:Y:S01]  /*6080*/  LDS R133, [R107+0x4e00] ;  /* 0x004e00006b857984 */ /* 0x000e220000000800 */
[-C--:B------:R-:W-:Y:S02]  /*6090*/  LEA R5, R129, R122.reuse, 0x2 ;  /* 0x0000007a81057211 */ /* 0x080fe400078e10ff */
[-C--:B------:R-:W-:Y:S01]  /*60a0*/  LEA R4, R105, R122.reuse, 0x2 ;  /* 0x0000007a69047211 */ /* 0x080fe200078e10ff */
[----:B------:R-:W0:Y:S01]  /*60b0*/  LDS R132, [R106+0x5000] ;  /* 0x005000006a847984 */ /* 0x000e220000000800 */
[----:B------:R-:W-:-:S02]  /*60c0*/  LEA R3, R3, R122, 0x2 ;  /* 0x0000007a03037211 */ /* 0x000fc400078e10ff */
[----:B------:R-:W-:Y:S01]  /*60d0*/  LEA R2, R101, R122, 0x2 ;  /* 0x0000007a65027211 */ /* 0x000fe200078e10ff */
[----:B------:R-:W0:Y:S01]  /*60e0*/  LDS R131, [R103+0x5200] ;  /* 0x0052000067837984 */ /* 0x000e220000000800 */
[----:B------:R-:W-:-:S03]  /*60f0*/  FMUL.FTZ R101, R40, R140 ;  /* 0x0000008c28657220 */ /* 0x000fc60000410000 */
        /* <DEDUP_REMOVED lines=14> */
[----:B------:R5:W-:Y:S01]  /*61e0*/  STS [R108+0x6308], R138 ;  /* 0x0063088a6c007388 */ /* 0x000be20000000800 */
[----:B------:R-:W-:-:S03]  /*61f0*/  FMUL.FTZ R105, R42, R142 ;  /* 0x0000008e2a697220 */ /* 0x000fc60000410000 */
[----:B------:R2:W-:Y:S01]  /*6200*/  STS [R108+0x6330], R139 ;  /* 0x0063308b6c007388 */ /* 0x0005e20000000800 */
[----:B-----5:R-:W-:Y:S02]  /*6210*/  MOV R138, R123 ;  /* 0x0000007b008a7202 */ /* 0x020fe40000000f00 */
[----:B--2---:R-:W-:Y:S01]  /*6220*/  MOV R139, RZ ;  /* 0x000000ff008b7202 */ /* 0x004fe20000000f00 */
[----:B------:R2:W-:Y:S04]  /*6230*/  STS [R108+0x6304], R137 ;  /* 0x006304896c007388 */ /* 0x0005e80000000800 */
[----:B------:R0:W-:Y:S01]  /*6240*/  STS [R108+0x6318], R105 ;  /* 0x006318696c007388 */ /* 0x0001e20000000800 */
[----:B------:R-:W-:Y:S01]  /*6250*/  FMUL.FTZ R109, R44, R144 ;  /* 0x000000902c6d7220 */ /* 0x000fe20000410000 */
        /* <DEDUP_REMOVED lines=9> */
[----:B------:R-:W-:Y:S01]  /*62f0*/  FMUL.FTZ R141, R41, R141 ;  /* 0x0000008d298d7220 */ /* 0x000fe20000410000 */
[----:B------:R-:W-:Y:S01]  /*6300*/  FMUL.FTZ R143, R43, R143 ;  /* 0x0000008f2b8f7220 */ /* 0x000fe20000410000 */
[----:B------:R-:W-:-:S04]  /*6310*/  IMAD.WIDE.U32 R104, R137, UR9, R104 ;  /* 0x0000000989687c25 */ /* 0x000fc8000f8e0068 */
[----:B-1----:R-:W-:Y:S01]  /*6320*/  FMUL.FTZ R109, R50, R150 ;  /* 0x00000096326d7220 */ /* 0x002fe20000410000 */
[----:B------:R-:W-:Y:S01]  /*6330*/  UIMAD UR24, UR9, UR39, UR24 ;  /* 0x00000027091872a4 */ /* 0x000fe2000f8e0218 */
[----:B------:R-:W-:Y:S01]  /*6340*/  STS [R108+0x6324], R145 ;  /* 0x006324916c007388 */ /* 0x000fe20000000800 */
[----:B------:R-:W0:Y:S01]  /*6350*/  LDC.64 R100, c[0x0][0x4d0] ;  /* 0x00013400ff647b82 */ /* 0x000e220000000a00 */
[----:B------:R-:W-:Y:S02]  /*6360*/  IADD3 R104, P3, PT, R104, UR46, RZ ;  /* 0x0000002e68687c10 */ /* 0x000fe4000ff7e0ff */
[----:B------:R1:W-:Y:S01]  /*6370*/  STS [R108+0x6338], R109 ;  /* 0x0063386d6c007388 */ /* 0x0003e20000000800 */
[----:B------:R-:W-:Y:S02]  /*6380*/  MOV R137, UR40 ;  /* 0x0000002800897c02 */ /* 0x000fe40008000f00 */
[----:B------:R-:W-:Y:S01]  /*6390*/  IADD3.X R105, PT, PT, R105, UR24, RZ, P3, !PT ;  /* 0x0000001869697c10 */ /* 0x000fe20009ffe4ff */
[----:B------:R-:W-:-:S02]  /*63a0*/  UIMAD UR24, UR25, UR36, URZ ;  /* 0x00000024191872a4 */ /* 0x000fc4000f8e02ff */
        /* <DEDUP_REMOVED lines=19> */
[----:B0-----:R-:W-:-:S04]  /*64e0*/  IMAD.WIDE.U32 R108, R100, UR8, R108 ;  /* 0x00000008646c7c25 */ /* 0x001fc8000f8e006c */
[----:B------:R-:W-:Y:S01]  /*64f0*/  IMAD R101, R101, UR8, R109 ;  /* 0x0000000865657c24 */ /* 0x000fe2000f8e026d */
[----:B------:R-:W-:Y:S02]  /*6500*/  LEA R100, P3, R108, UR42, 0x2 ;  /* 0x0000002a6c647c11 */ /* 0x000fe4000f8610ff */
[----:B------:R-:W-:Y:S02]  /*6510*/  ISETP.GE.AND P4, PT, R104, 0x101, PT ;  /* 0x000001016800780c */ /* 0x000fe40003f86270 */
[----:B------:R-:W-:Y:S02]  /*6520*/  LEA.HI.X R101, R108, UR43, R101, 0x2, P3 ;  /* 0x0000002b6c657c11 */ /* 0x000fe400098f1465 */
[C---:B------:R-:W-:Y:S02]  /*6530*/  ISETP.GE.AND P3, PT, R104.reuse, 0x81, PT ;  /* 0x000000816800780c */ /* 0x040fe40003f66270 */
[----:B------:R-:W-:Y:S01]  /*6540*/  ISETP.GE.AND P5, PT, R104, 0x181, PT ;  /* 0x000001816800780c */ /* 0x000fe20003fa6270 */
[----:B---34-:R-:W-:-:S12]  /*6550*/  @!P6 BRA `(.L_x_3097) ;  /* 0x00000000000ce947 */ /* 0x018fd80003800000 */
[----:B------:R-:W0:Y:S04]  /*6560*/  LDS R105, [R114+0x6300] ;  /* 0x0063000072697984 */ /* 0x000e280000000800 */
[----:B------:R1:W-:Y:S04]  /*6570*/  REDG.E.ADD.F32.FTZ.RN.STRONG.GPU desc[UR26][R100.64], R154 ;  /* 0x0000009a640079a6 */ /* 0x0003e8000c12f31a */
[----:B0-----:R1:W-:Y:S02]  /*6580*/  REDG.E.ADD.F32.FTZ.RN.STRONG.GPU desc[UR26][R98.64], R105 ;  /* 0x00000069620079a6 */ /* 0x0013e4000c12f31a */
.L_x_3097:
[----:B------:R-:W-:Y:S05]  /*6590*/  BSYNC.RECONVERGENT B0 ;  /* 0x0000000000007941 */ /* 0x000fea0003800200 */
.L_x_3096:
[----:B------:R-:W0:Y:S01]  /*65a0*/  LDS R113, [R113+0x6500] ;  /* 0x0065000071717984 */ /* 0x000e220000000800 */
[----:B------:R-:W-:Y:S04]  /*65b0*/  BSSY.RECONVERGENT B0, `(.L_x_3098) ;  /* 0x0000004000007945 */ /* 0x000fe80003800200 */
[----:B------:R-:W-:Y:S05]  /*65c0*/  @!P3 BRA `(.L_x_3099) ;  /* 0x000000000008b947 */ /* 0x000fea0003800000 */
[----:B------:R2:W-:Y:S04]  /*65d0*/  REDG.E.ADD.F32.FTZ.RN.STRONG.GPU desc[UR26][R100.64+0x200], R153 ;  /* 0x00020099640079a6 */ /* 0x0005e8000c12f31a */
[----:B0-----:R2:W-:Y:S02]  /*65e0*/  REDG.E.ADD.F32.FTZ.RN.STRONG.GPU desc[UR26][R98.64+0x200], R113 ;  /* 0x00020071620079a6 */ /* 0x0015e4000c12f31a */
.L_x_3099:
[----:B------:R-:W-:Y:S05]  /*65f0*/  BSYNC.RECONVERGENT B0 ;  /* 0x0000000000007941 */ /* 0x000fea0003800200 */
.L_x_3098:
[----:B-1----:R1:W3:Y:S01]  /*6600*/  LDS R105, [R112+0x6700] ;  /* 0x0067000070697984 */ /* 0x0022e20000000800 */
[----:B------:R-:W-:Y:S04]  /*6610*/  BSSY.RECONVERGENT B0, `(.L_x_3100) ;  /* 0x0000004000007945 */ /* 0x000fe80003800200 */
[----:B------:R-:W-:Y:S05]  /*6620*/  @!P4 BRA `(.L_x_3101) ;  /* 0x000000000008c947 */ /* 0x000fea0003800000 */
[----:B------:R4:W-:Y:S04]  /*6630*/  REDG.E.ADD.F32.FTZ.RN.STRONG.GPU desc[UR26][R100.64+0x400], R152 ;  /* 0x00040098640079a6 */ /* 0x0009e8000c12f31a */
[----:B---3--:R4:W-:Y:S02]  /*6640*/  REDG.E.ADD.F32.FTZ.RN.STRONG.GPU desc[UR26][R98.64+0x400], R105 ;  /* 0x00040069620079a6 */ /* 0x0089e4000c12f31a */
.L_x_3101:
[----:B------:R-:W-:Y:S05]  /*6650*/  BSYNC.RECONVERGENT B0 ;  /* 0x0000000000007941 */ /* 0x000fea0003800200 */
.L_x_3100:
[----:B------:R-:W0:Y:S01]  /*6660*/  LDS R111, [R111+0x6900] ;  /* 0x006900006f6f7984 */ /* 0x000e220000000800 */
[----:B------:R-:W-:Y:S04]  /*6670*/  BSSY.RECONVERGENT B0, `(.L_x_3102) ;  /* 0x0000004000007945 */ /* 0x000fe80003800200 */
[----:B------:R-:W-:Y:S05]  /*6680*/  @!P5 BRA `(.L_x_3103) ;  /* 0x000000000008d947 */ /* 0x000fea0003800000 */
[----:B------:R1:W-:Y:S04]  /*6690*/  REDG.E.ADD.F32.FTZ.RN.STRONG.GPU desc[UR26][R100.64+0x600], R136 ;  /* 0x00060088640079a6 */ /* 0x0003e8000c12f31a */
[----:B0-----:R1:W-:Y:S02]  /*66a0*/  REDG.E.ADD.F32.FTZ.RN.STRONG.GPU desc[UR26][R98.64+0x600], R111 ;  /* 0x0006006f620079a6 */ /* 0x0013e4000c12f31a */
.L_x_3103:
[----:B------:R-:W-:Y:S05]  /*66b0*/  BSYNC.RECONVERGENT B0 ;  /* 0x0000000000007941 */ /* 0x000fea0003800200 */
.L_x_3102:
[----:B---34-:R3:W4:Y:S01]  /*66c0*/  LDS R105, [R2+0x6b00] ;  /* 0x006b000002697984 */ /* 0x0187220000000800 */
[C---:B------:R-:W-:Y:S01]  /*66d0*/  ISETP.GE.AND P6, PT, R104.reuse, 0x201, PT ;  /* 0x000002016800780c */ /* 0x040fe20003fc6270 */
[----:B------:R-:W-:Y:S01]  /*66e0*/  BSSY.RECONVERGENT B0, `(.L_x_3104) ;  /* 0x0000007000007945 */ /* 0x000fe20003800200 */
[C---:B------:R-:W-:Y:S02]  /*66f0*/  ISETP.GE.AND P3, PT, R104.reuse, 0x281, PT ;  /* 0x000002816800780c */ /* 0x040fe40003f66270 */
[C---:B------:R-:W-:Y:S02]  /*6700*/  ISETP.GE.AND P4, PT, R104.reuse, 0x301, PT ;  /* 0x000003016800780c */ /* 0x040fe40003f86270 */
[----:B------:R-:W-:-:S07]  /*6710*/  ISETP.GE.AND P5, PT, R104, 0x381, PT ;  /* 0x000003816800780c */ /* 0x000fce0003fa6270 */
[----:B---3--:R-:W-:Y:S06]  /*6720*/  @!P6 BRA `(.L_x_3105) ;  /* 0x000000000008e947 */ /* 0x008fec0003800000 */
[----:B------:R3:W-:Y:S04]  /*6730*/  REDG.E.ADD.F32.FTZ.RN.STRONG.GPU desc[UR26][R100.64+0x800], R135 ;  /* 0x00080087640079a6 */ /* 0x0007e8000c12f31a */
[----:B----4-:R3:W-:Y:S02]  /*6740*/  REDG.E.ADD.F32.FTZ.RN.STRONG.GPU desc[UR26][R98.64+0x800], R105 ;  /* 0x00080069620079a6 */ /* 0x0107e4000c12f31a */
.L_x_3105:
[----:B------:R-:W-:Y:S05]  /*6750*/  BSYNC.RECONVERGENT B0 ;  /* 0x0000000000007941 */ /* 0x000fea0003800200 */
.L_x_3104:
[----:B---34-:R3:W4:Y:S01]  /*6760*/  LDS R105, [R110+0x6d00] ;  /* 0x006d00006e697984 */ /* 0x0187220000000800 */
[----:B------:R-:W-:Y:S04]  /*6770*/  BSSY.RECONVERGENT B0, `(.L_x_3106) ;  /* 0x0000004000007945 */ /* 0x000fe80003800200 */
[----:B------:R-:W-:Y:S05]  /*6780*/  @!P3 BRA `(.L_x_3107) ;  /* 0x000000000008b947 */ /* 0x000fea0003800000 */
[----:B------:R0:W-:Y:S04]  /*6790*/  REDG.E.ADD.F32.FTZ.RN.STRONG.GPU desc[UR26][R100.64+0xa00], R134 ;  /* 0x000a0086640079a6 */ /* 0x0001e8000c12f31a */
[----:B----4-:R4:W-:Y:S02]  /*67a0*/  REDG.E.ADD.F32.FTZ.RN.STRONG.GPU desc[UR26][R98.64+0xa00], R105 ;  /* 0x000a0069620079a6 */ /* 0x0109e4000c12f31a */
.L_x_3107:
[----:B------:R-:W-:Y:S05]  /*67b0*/  BSYNC.RECONVERGENT B0 ;  /* 0x0000000000007941 */ /* 0x000fea0003800200 */
.L_x_3106:
[----:B------:R-:W0:Y:S01]  /*67c0*/  LDS R107, [R107+0x6f00] ;  /* 0x006f00006b6b7984 */ /* 0x000e220000000800 */
[----:B------:R-:W-:Y:S04]  /*67d0*/  BSSY.RECONVERGENT B0, `(.L_x_3108) ;  /* 0x0000004000007945 */ /* 0x000fe80003800200 */
[----:B------:R-:W-:Y:S05]  /*67e0*/  @!P4 BRA `(.L_x_3109) ;  /* 0x000000000008c947 */ /* 0x000fea0003800000 */
[----:B------:R1:W-:Y:S04]  /*67f0*/  REDG.E.ADD.F32.FTZ.RN.STRONG.GPU desc[UR26][R100.64+0xc00], R133 ;  /* 0x000c0085640079a6 */ /* 0x0003e8000c12f31a */
[----:B0-----:R1:W-:Y:S02]  /*6800*/  REDG.E.ADD.F32.FTZ.RN.STRONG.GPU desc[UR26][R98.64+0xc00], R107 ;  /* 0x000c006b620079a6 */ /* 0x0013e4000c12f31a */
.L_x_3109:
[----:B------:R-:W-:Y:S05]  /*6810*/  BSYNC.RECONVERGENT B0 ;  /* 0x0000000000007941 */ /* 0x000fea0003800200 */
.L_x_3108:
[----:B----4-:R4:W0:Y:S01]  /*6820*/  LDS R105, [R106+0x7100] ;  /* 0x007100006a697984 */ /* 0x0108220000000800 */
[----:B------:R-:W-:Y:S04]  /*6830*/  BSSY.RECONVERGENT B0, `(.L_x_3110) ;  /* 0x0000004000007945 */ /* 0x000fe80003800200 */
[----:B------:R-:W-:Y:S05]  /*6840*/  @!P5 BRA `(.L_x_3111) ;  /* 0x000000000008d947 */ /* 0x000fea0003800000 */
[----:B------:R1:W-:Y:S04]  /*6850*/  REDG.E.ADD.F32.FTZ.RN.STRONG.GPU desc[UR26][R100.64+0xe00], R132 ;  /* 0x000e0084640079a6 */ /* 0x0003e8000c12f31a */
[----:B0-----:R1:W-:Y:S02]  /*6860*/  REDG.E.ADD.F32.FTZ.RN.STRONG.GPU desc[UR26][R98.64+0xe00], R105 ;  /* 0x000e0069620079a6 */ /* 0x0013e4000c12f31a */
.L_x_3111:
[----:B------:R-:W-:Y:S05]  /*6870*/  BSYNC.RECONVERGENT B0 ;  /* 0x0000000000007941 */ /* 0x000fea0003800200 */
.L_x_3110:
        /* <DEDUP_REMOVED lines=9> */
.L_x_3113:
[----:B------:R-:W-:Y:S05]  /*6910*/  BSYNC.RECONVERGENT B0 ;  /* 0x0000000000007941 */ /* 0x000fea0003800200 */
.L_x_3112:
[----:B01----:R0:W1:Y:S01]  /*6920*/  LDS R103, [R102+0x7500] ;  /* 0x0075000066677984 */ /* 0x0030620000000800 */
[----:B------:R-:W-:Y:S04]  /*6930*/  BSSY.RECONVERGENT B0, `(.L_x_3114) ;  /* 0x0000004000007945 */ /* 0x000fe80003800200 */
[----:B------:R-:W-:Y:S05]  /*6940*/  @!P3 BRA `(.L_x_3115) ;  /* 0x000000000008b947 */ /* 0x000fea0003800000 */
[----:B------:R0:W-:Y:S04]  /*6950*/  REDG.E.ADD.F32.FTZ.RN.STRONG.GPU desc[UR26][R100.64+0x1200], R129 ;  /* 0x00120081640079a6 */ /* 0x0001e8000c12f31a */
[----:B-1----:R0:W-:Y:S02]  /*6960*/  REDG.E.ADD.F32.FTZ.RN.STRONG.GPU desc[UR26][R98.64+0x1200], R103 ;  /* 0x00120067620079a6 */ /* 0x0021e4000c12f31a */
.L_x_3115:
[----:B------:R-:W-:Y:S05]  /*6970*/  BSYNC.RECONVERGENT B0 ;  /* 0x0000000000007941 */ /* 0x000fea0003800200 */
.L_x_3114:
[----:B------:R-:W0:Y:S01]  /*6980*/  LDS R97, [R97+0x7700] ;  /* 0x0077000061617984 */ /* 0x000e220000000800 */
[----:B------:R-:W-:Y:S04]  /*6990*/  BSSY.RECONVERGENT B0, `(.L_x_3116) ;  /* 0x0000004000007945 */ /* 0x000fe80003800200 */
[----:B------:R-:W-:Y:S05]  /*69a0*/  @!P4 BRA `(.L_x_3117) ;  /* 0x000000000008c947 */ /* 0x000fea0003800000 */
[----:B------:R1:W-:Y:S04]  /*69b0*/  REDG.E.ADD.F32.FTZ.RN.STRONG.GPU desc[UR26][R100.64+0x1400], R128 ;  /* 0x00140080640079a6 */ /* 0x0003e8000c12f31a */
[----:B0-----:R0:W-:Y:S02]  /*69c0*/  REDG.E.ADD.F32.FTZ.RN.STRONG.GPU desc[UR26][R98.64+0x1400], R97 ;  /* 0x00140061620079a6 */ /* 0x0011e4000c12f31a */
.L_x_3117:
[----:B------:R-:W-:Y:S05]  /*69d0*/  BSYNC.RECONVERGENT B0 ;  /* 0x0000000000007941 */ /* 0x000fea0003800200 */
.L_x_3116:
[----:B------:R-:W0:Y:S01]  /*69e0*/  LDS R7, [R7+0x7900] ;  /* 0x0079000007077984 */ /* 0x000e220000000800 */
[----:B------:R-:W-:Y:S04]  /*69f0*/  BSSY.RECONVERGENT B0, `(.L_x_3118) ;  /* 0x0000004000007945 */ /* 0x000fe80003800200 */
[----:B------:R-:W-:Y:S05]  /*6a00*/  @!P5 BRA `(.L_x_3119) ;  /* 0x000000000008d947 */ /* 0x000fea0003800000 */
[----:B------:R1:W-:Y:S04]  /*6a10*/  REDG.E.ADD.F32.FTZ.RN.STRONG.GPU desc[UR26][R100.64+0x1600], R115 ;  /* 0x00160073640079a6 */ /* 0x0003e8000c12f31a */
[----:B0-----:R0:W-:Y:S02]  /*6a20*/  REDG.E.ADD.F32.FTZ.RN.STRONG.GPU desc[UR26][R98.64+0x1600], R7 ;  /* 0x00160007620079a6 */ /* 0x0011e4000c12f31a */
.L_x_3119:
[----:B------:R-:W-:Y:S05]  /*6a30*/  BSYNC.RECONVERGENT B0 ;  /* 0x0000000000007941 */ /* 0x000fea0003800200 */
.L_x_3118:
        /* <DEDUP_REMOVED lines=9> */
.L_x_3121:
[----:B------:R-:W-:Y:S05]  /*6ad0*/  BSYNC.RECONVERGENT B0 ;  /* 0x0000000000007941 */ /* 0x000fea0003800200 */
.L_x_3120:
[----:B------:R-:W0:Y:S01]  /*6ae0*/  LDS R5, [R5+0x7d00] ;  /* 0x007d000005057984 */ /* 0x000e220000000800 */
[----:B------:R-:W-:Y:S04]  /*6af0*/  BSSY.RECONVERGENT B0, `(.L_x_3122) ;  /* 0x0000004000007945 */ /* 0x000fe80003800200 */
[----:B------:R-:W-:Y:S05]  /*6b00*/  @!P3 BRA `(.L_x_3123) ;  /* 0x000000000008b947 */ /* 0x000fea0003800000 */
[----:B------:R1:W-:Y:S04]  /*6b10*/  REDG.E.ADD.F32.FTZ.RN.STRONG.GPU desc[UR26][R100.64+0x1a00], R125 ;  /* 0x001a007d640079a6 */ /* 0x0003e8000c12f31a */
[----:B0-----:R0:W-:Y:S02]  /*6b20*/  REDG.E.ADD.F32.FTZ.RN.STRONG.GPU desc[UR26][R98.64+0x1a00], R5 ;  /* 0x001a0005620079a6 */ /* 0x0011e4000c12f31a */
.L_x_3123:
[----:B------:R-:W-:Y:S05]  /*6b30*/  BSYNC.RECONVERGENT B0 ;  /* 0x0000000000007941 */ /* 0x000fea0003800200 */
.L_x_3122:
[----:B0-----:R0:W0:Y:S01]  /*6b40*/  LDS R5, [R4+0x7f00] ;  /* 0x007f000004057984 */ /* 0x0010220000000800 */
[----:B------:R-:W-:Y:S04]  /*6b50*/  BSSY.RECONVERGENT B0, `(.L_x_3124) ;  /* 0x0000004000007945 */ /* 0x000fe80003800200 */
[----:B------:R-:W-:Y:S05]  /*6b60*/  @!P4 BRA `(.L_x_3125) ;  /* 0x000000000008c947 */ /* 0x000fea0003800000 */
[----:B------:R1:W-:Y:S04]  /*6b70*/  REDG.E.ADD.F32.FTZ.RN.STRONG.GPU desc[UR26][R100.64+0x1c00], R126 ;  /* 0x001c007e640079a6 */ /* 0x0003e8000c12f31a */
[----:B0-----:R0:W-:Y:S02]  /*6b80*/  REDG.E.ADD.F32.FTZ.RN.STRONG.GPU desc[UR26][R98.64+0x1c00], R5 ;  /* 0x001c0005620079a6 */ /* 0x0011e4000c12f31a */
.L_x_3125:
[----:B------:R-:W-:Y:S05]  /*6b90*/  BSYNC.RECONVERGENT B0 ;  /* 0x0000000000007941 */ /* 0x000fea0003800200 */
.L_x_3124:
[----:B------:R-:W0:Y:S01]  /*6ba0*/  LDS R3, [R3+0x8100] ;  /* 0x0081000003037984 */ /* 0x000e220000000800 */
[----:B------:R-:W-:Y:S04]  /*6bb0*/  BSSY.RECONVERGENT B0, `(.L_x_3126) ;  /* 0x0000004000007945 */ /* 0x000fe80003800200 */
[----:B------:R-:W-:Y:S05]  /*6bc0*/  @!P5 BRA `(.L_x_3127) ;  /* 0x000000000008d947 */ /* 0x000fea0003800000 */
[----:B------:R1:W-:Y:S04]  /*6bd0*/  REDG.E.ADD.F32.FTZ.RN.STRONG.GPU desc[UR26][R100.64+0x1e00], R127 ;  /* 0x001e007f640079a6 */ /* 0x0003e8000c12f31a */
[----:B0-----:R0:W-:Y:S02]  /*6be0*/  REDG.E.ADD.F32.FTZ.RN.STRONG.GPU desc[UR26][R98.64+0x1e00], R3 ;  /* 0x001e0003620079a6 */ /* 0x0011e4000c12f31a */
.L_x_3127:
[----:B------:R-:W-:Y:S05]  /*6bf0*/  BSYNC.RECONVERGENT B0 ;  /* 0x0000000000007941 */ /* 0x000fea0003800200 */
.L_x_3126:
[----:B0-2---:R-:W2:Y:S04]  /*6c00*/  LDL.LU R98, [R1+0xc] ;  /* 0x00000c0001627983 */ /* 0x005ea80000300800 */
[----:B------:R-:W5:Y:S04]  /*6c10*/  LDL.LU R99, [R1+0x8] ;  /* 0x0000080001637983 */ /* 0x000f680000300800 */
[----:B------:R-:W3:Y:S04]  /*6c20*/  LDL.LU R97, [R1+0x4] ;  /* 0x0000040001617983 */ /* 0x000ee80000300800 */
[----:B------:R-:W4:Y:S01]  /*6c30*/  LDL.LU R6, [R1] ;  /* 0x0000000001067983 */ /* 0x000f220000300800 */
[----:B------:R-:W-:Y:S01]  /*6c40*/  FFMA.FTZ R157, R32, R96, R157 ;  /* 0x00000060209d7223 */ /* 0x000fe2000001009d */
[----:B------:R-:W-:Y:S01]  /*6c50*/  FFMA.FTZ R158, R31, R95, R158 ;  /* 0x0000005f1f9e7223 */ /* 0x000fe2000001009e */
[----:B------:R-:W-:Y:S01]  /*6c60*/  FFMA.FTZ R159, R30, R94, R159 ;  /* 0x0000005e1e9f7223 */ /* 0x000fe2000001009f */
[----:B------:R-:W0:Y:S01]  /*6c70*/  SHFL.DOWN P3, R3, R0, 0x1, 0x1f ;  /* 0x08201f0000037f89 */ /* 0x000e220000060000 */
[----:B------:R-:W-:Y:S01]  /*6c80*/  FFMA.FTZ R160, R29, R93, R160 ;  /* 0x0000005d1da07223 */ /* 0x000fe200000100a0 */
[----:B------:R-:W-:Y:S01]  /*6c90*/  FFMA.FTZ R161, R28, R92, R161 ;  /* 0x0000005c1ca17223 */ /* 0x000fe200000100a1 */
[----:B------:R-:W-:Y:S01]  /*6ca0*/  FFMA.FTZ R162, R27, R91, R162 ;  /* 0x0000005b1ba27223 */ /* 0x000fe200000100a2 */
[----:B-1----:R-:W1:Y:S01]  /*6cb0*/  S2R R100, SR_LANEID ;  /* 0x0000000000647919 */ /* 0x002e620000000000 */
        /* <DEDUP_REMOVED lines=19> */
[----:B0-----:R-:W-:Y:S01]  /*6df0*/  @P3 FADD R3, R0, R3 ;  /* 0x0000000300033221 */ /* 0x001fe20000000000 */
[----:B------:R-:W-:Y:S01]  /*6e00*/  FADD.FTZ R63, R162, R63 ;  /* 0x0000003fa23f7221 */ /* 0x000fe20000010000 */
[----:B------:R-:W-:Y:S01]  /*6e10*/  FFMA.FTZ R72, R88, R19, R72 ;  /* 0x0000001358487223 */ /* 0x000fe20000010048 */
[----:B------:R-:W-:Y:S01]  /*6e20*/  FADD.FTZ R62, R163, R62 ;  /* 0x0000003ea33e7221 */ /* 0x000fe20000010000 */
[----:B------:R-:W-:Y:S01]  /*6e30*/  FFMA.FTZ R71, R87, R116, R71 ;  /* 0x0000007457477223 */ /* 0x000fe20000010047 */
[----:B------:R-:W0:Y:S01]  /*6e40*/  SHFL.DOWN P3, R2, R3, 0x2, 0x1f ;  /* 0x08401f0003027f89 */ /* 0x000e220000060000 */
[----:B------:R-:W-:Y:S01]  /*6e50*/  FADD.FTZ R61, R164, R61 ;  /* 0x0000003da43d7221 */ /* 0x000fe20000010000 */
[----:B------:R-:W-:Y:S01]  /*6e60*/  FFMA.FTZ R70, R86, R117, R70 ;  /* 0x0000007556467223 */ /* 0x000fe20000010046 */
[----:B------:R-:W-:Y:S01]  /*6e70*/  FADD.FTZ R60, R165, R60 ;  /* 0x0000003ca53c7221 */ /* 0x000fe20000010000 */
[----:B------:R-:W-:Y:S01]  /*6e80*/  FFMA.FTZ R69, R85, R118, R69 ;  /* 0x0000007655457223 */ /* 0x000fe20000010045 */
[----:B------:R-:W-:Y:S01]  /*6e90*/  FFMA.FTZ R68, R84, R119, R68 ;  /* 0x0000007754447223 */ /* 0x000fe20000010044 */
[----:B-1----:R-:W-:Y:S01]  /*6ea0*/  ISETP.NE.AND P4, PT, R100, RZ, PT ;  /* 0x000000ff6400720c */ /* 0x002fe20003f85270 */
[----:B0-----:R-:W-:-:S05]  /*6eb0*/  @P3 FADD R2, R3, R2 ;  /* 0x0000000203023221 */ /* 0x001fca0000000000 */
[----:B------:R-:W0:Y:S02]  /*6ec0*/  SHFL.DOWN P3, R5, R2, 0x4, 0x1f ;  /* 0x08801f0002057f89 */ /* 0x000e240000060000 */
[----:B0-----:R-:W-:-:S05]  /*6ed0*/  @P3 FADD R5, R2, R5 ;  /* 0x0000000502053221 */ /* 0x001fca0000000000 */
[----:B------:R-:W0:Y:S02]  /*6ee0*/  SHFL.DOWN P3, R4, R5, 0x8, 0x1f ;  /* 0x09001f0005047f89 */ /* 0x000e240000060000 */
[----:B0-----:R-:W-:-:S05]  /*6ef0*/  @P3 FADD R4, R5, R4 ;  /* 0x0000000405043221 */ /* 0x001fca0000000000 */
[----:B------:R-:W0:Y:S02]  /*6f00*/  SHFL.DOWN P3, R7, R4, 0x10, 0x1f ;  /* 0x0a001f0004077f89 */ /* 0x000e240000060000 */
[----:B0-----:R-:W-:Y:S01]  /*6f10*/  @P3 FADD R7, R4, R7 ;  /* 0x0000000704073221 */ /* 0x001fe20000000000 */
[----:B--2---:R-:W-:-:S04]  /*6f20*/  FFMA.FTZ R3, R20, R84, R98 ;  /* 0x0000005414037223 */ /* 0x004fc80000010062 */
[----:B------:R-:W-:Y:S01]  /*6f30*/  FADD.FTZ R64, R3, R64 ;  /* 0x0000004003407221 */ /* 0x000fe20000010000 */
[----:B---3--:R-:W-:Y:S02]  /*6f40*/  MOV R100, R97 ;  /* 0x0000006100647202 */ /* 0x008fe40000000f00 */
[----:B----4-:R-:W-:-:S03]  /*6f50*/  MOV R101, R6 ;  /* 0x0000000600657202 */ /* 0x010fc60000000f00 */
[----:B------:R-:W-:Y:S01]  /*6f60*/  FFMA.FTZ R5, R22, R86, R100 ;  /* 0x0000005616057223 */ /* 0x000fe20000010064 */
[----:B------:R-:W-:Y:S01]  /*6f70*/  @!P4 SHF.R.U32.HI R6, RZ, 0x3, R123 ;  /* 0x00000003ff06c819 */ /* 0x000fe2000001167b */
[----:B------:R-:W-:-:S03]  /*6f80*/  FFMA.FTZ R2, R23, R87, R101 ;  /* 0x0000005717027223 */ /* 0x000fc60000010065 */
[----:B------:R-:W-:Y:S01]  /*6f90*/  @!P4 LOP3.LUT R97, R6, 0x7c, RZ, 0xc0, !PT ;  /* 0x0000007c0661c812 */ /* 0x000fe200078ec0ff */
[----:B------:R-:W-:Y:S01]  /*6fa0*/  FADD.FTZ R66, R5, R66 ;  /* 0x0000004205427221 */ /* 0x000fe20000010000 */
[----:B------:R-:W-:Y:S02]  /*6fb0*/  FADD.FTZ R67, R2, R67 ;  /* 0x0000004302437221 */ /* 0x000fe40000010000 */
[----:B------:R-:W-:-:S05]  /*6fc0*/  @!P4 IADD3 R0, PT, PT, R122, R97, RZ ;  /* 0x000000617a00c210 */ /* 0x000fca0007ffe0ff */
[----:B------:R5:W-:Y:S02]  /*6fd0*/  @!P4 STS [R0+0x8404], R7 ;  /* 0x008404070000c388 */ /* 0x000be40000000800 */
[----:B-----5:R-:W-:-:S04]  /*6fe0*/  FFMA.FTZ R0, R21, R85, R99 ;  /* 0x0000005515007223 */ /* 0x020fc80000010063 */
[----:B------:R-:W-:Y:S01]  /*6ff0*/  FADD.FTZ R65, R0, R65 ;  /* 0x0000004100417221 */ /* 0x000fe20000010000 */
[----:B------:R-:W-:Y:S06]  /*7000*/  BAR.SYNC.DEFER_BLOCKING 0x0 ;  /* 0x0000000000007b1d */ /* 0x000fec0000010000 */
[----:B------:R-:W-:Y:S05]  /*7010*/  @P2 BRA `(.L_x_3129) ;  /* 0x0000000000302947 */ /* 0x000fea0003800000 */
[----:B------:R-:W-:Y:S01]  /*7020*/  UISETP.NE.AND UP0, UPT, UR12, UR47, UPT ;  /* 0x0000002f0c00728c */ /* 0x000fe2000bf05270 */
[----:B------:R-:W0:Y:S01]  /*7030*/  LDS.64 R2, [R122+0x8408] ;  /* 0x008408007a027984 */ /* 0x000e220000000a00 */
[----:B------:R-:W-:-:S03]  /*7040*/  MOV R85, UR8 ;  /* 0x0000000800557c02 */ /* 0x000fc60008000f00 */
[----:B------:R-:W1:Y:S01]  /*7050*/  LDS R5, [R122+0x8410] ;  /* 0x008410007a057984 */ /* 0x000e620000000800 */
[----:B------:R-:W-:Y:S02]  /*7060*/  PLOP3.LUT P2, PT, PT, PT, UP0, 0x80, 0x8 ;  /* 0x000000000008781c */ /* 0x000fe40003f4f008 */
[----:B------:R-:W-:-:S11]  /*7070*/  LEA R85, R85, R122, 0x2 ;  /* 0x0000007a55557211 */ /* 0x000fd600078e10ff */
[----:B------:R-:W2:Y:S01]  /*7080*/  @P2 LDS R87, [R85+0xa050] ;  /* 0x00a0500055572984 */ /* 0x000ea20000000800 */
[----:B0-----:R-:W-:-:S04]  /*7090*/  FADD.FTZ R2, R7, R2 ;  /* 0x0000000207027221 */ /* 0x001fc80000010000 */
[----:B------:R-:W-:-:S04]  /*70a0*/  FADD.FTZ R2, R3, R2 ;  /* 0x0000000203027221 */ /* 0x000fc80000010000 */
[----:B-1----:R-:W-:-:S04]  /*70b0*/  FADD.FTZ R2, R2, R5 ;  /* 0x0000000502027221 */ /* 0x002fc80000010000 */
[----:B--2---:R-:W-:-:S05]  /*70c0*/  @P2 FADD.FTZ R2, R2, R87 ;  /* 0x0000005702022221 */ /* 0x004fca0000010000 */
[----:B------:R0:W-:Y:S02]  /*70d0*/  STS [R85+0xa050], R2 ;  /* 0x00a0500255007388 */ /* 0x0001e40000000800 */
.L_x_3129:
[----:B------:R-:W-:Y:S05]  /*70e0*/  BSYNC.RECONVERGENT B0 ;  /* 0x0000000000007941 */ /* 0x000fea0003800200 */
.L_x_3128:
[----:B------:R-:W-:-:S04]  /*70f0*/  UIADD3 UR8, UPT, UPT, UR8, 0x1, URZ ;  /* 0x0000000108087890 */ /* 0x000fc8000fffe0ff */
[----:B------:R-:W-:-:S09]  /*7100*/  UISETP.GE.AND UP0, UPT, UR8, UR48, UPT ;  /* 0x000000300800728c */ /* 0x000fd2000bf06270 */
[----:B------:R-:W-:Y:S05]  /*7110*/  BRA.U !UP0, `(.L_x_3130) ;  /* 0xffffffc508087547 */ /* 0x000fea000b83ffff */
.L_x_3085:
[----:B------:R-:W1:Y:S01]  /*7120*/  S2R R3, SR_TID.X ;  /* 0x0000000000037919 */ /* 0x000e620000002100 */
[----:B------:R-:W-:Y:S01]  /*7130*/  BAR.SYNC.DEFER_BLOCKING 0x0 ;  /* 0x0000000000007b1d */ /* 0x000fe20000010000 */
[----:B------:R-:W-:-:S05]  /*7140*/  HFMA2 R5, -RZ, RZ, 0, 9.5367431640625e-07 ;  /* 0x00000010ff057431 */ /* 0x000fca00000001ff */
[----:B------:R-:W2:Y:S02]  /*7150*/  LDL.LU R84, [R1+0x4c] ;  /* 0x00004c0001547983 */ /* 0x000ea40000300800 */
[----:B------:R-:W3:Y:S01]  /*7160*/  S2UR UR34, SR_CTAID.X ;  /* 0x00000000002279c3 */ /* 0x000ee20000002500 */
[----:B------:R-:W3:Y:S01]  /*7170*/  LDCU.64 UR28, c[0x0][0x4f8] ;  /* 0x00009f00ff1c77ac */ /* 0x000ee20008000a00 */
[----:B------:R-:W-:Y:S01]  /*7180*/  UIADD3 UR21, UPT, UPT, UR12, -0x1, URZ ;  /* 0xffffffff0c157890 */ /* 0x000fe2000fffe0ff */
[----:B------:R-:W4:Y:S05]  /*7190*/  LDCU.64 UR30, c[0x0][0x500] ;  /* 0x0000a000ff1e77ac */ /* 0x000f2a0008000a00 */
[----:B------:R-:W4:Y:S01]  /*71a0*/  S2UR UR8, SR_CTAID.Y ;  /* 0x00000000000879c3 */ /* 0x000f220000002600 */
[----:B------:R-:W5:Y:S01]  /*71b0*/  LDCU.64 UR32, c[0x0][0x550] ;  /* 0x0000aa00ff2077ac */ /* 0x000f620008000a00 */
[----:B-1----:R-:W-:-:S02]  /*71c0*/  SHF.L.U32 R9, R3, 0x2, RZ ;  /* 0x0000000203097819 */ /* 0x002fc400000006ff */
[----:B------:R-:W-:Y:S02]  /*71d0*/  LOP3.LUT R0, R3, 0x1f, RZ, 0xc0, !PT ;  /* 0x0000001f03007812 */ /* 0x000fe400078ec0ff */
[----:B------:R-:W-:-:S04]  /*71e0*/  LOP3.LUT R9, R9, 0xf80, RZ, 0xc0, !PT ;  /* 0x00000f8009097812 */ /* 0x000fc800078ec0ff */
[----:B0-----:R-:W-:-:S05]  /*71f0*/  LOP3.LUT R2, R9, R0, RZ, 0xfc, !PT ;  /* 0x0000000009027212 */ /* 0x001fca00078efcff */
[----:B------:R-:W-:-:S05]  /*7200*/  IMAD.WIDE.U32 R4, R2, R5, UR10 ;  /* 0x0000000a02047e25 */ /* 0x000fca000f8e0005 */
[----:B------:R-:W2:Y:S04]  /*7210*/  LDG.E.128 R16, desc[UR26][R4.64] ;  /* 0x0000001a04107981 */ /* 0x000ea8000c1e1d00 */
[----:B------:R-:W2:Y:S04]  /*7220*/  LDG.E.128 R20, desc[UR26][R4.64+0x200] ;  /* 0x0002001a04147981 */ /* 0x000ea8000c1e1d00 */
[----:B------:R-:W2:Y:S04]  /*7230*/  LDG.E.128 R24, desc[UR26][R4.64+0x400] ;  /* 0x0004001a04187981 */ /* 0x000ea8000c1e1d00 */
[----:B------:R-:W2:Y:S01]  /*7240*/  LDG.E.128 R28, desc[UR26][R4.64+0x600] ;  /* 0x0006001a041c7981 */ /* 0x000ea2000c1e1d00 */
[----:B------:R-:W-:-:S02]  /*7250*/  USHF.L.U32 UR24, UR21, 0xb, URZ ;  /* 0x0000000b15187899 */ /* 0x000fc400080006ff */
[----:B------:R-:W-:Y:S02]  /*7260*/  UIADD3 UR19, UP1, UPT, UR19, -0x2000, URZ ;  /* 0xffffe00013137890 */ /* 0x000fe4000ff3e0ff */
[----:B------:R-:W-:Y:S02]  /*7270*/  USHF.R.S32.HI UR25, URZ, 0x1f, UR24 ;  /* 0x0000001fff197899 */ /* 0x000fe40008011418 */
[----:B------:R-:W-:Y:S02]  /*7280*/  UIADD3 UR17, UP2, UPT, UR17, -0x2000, URZ ;  /* 0xffffe00011117890 */ /* 0x000fe4000ff5e0ff */
[----:B---3--:R-:W-:Y:S02]  /*7290*/  UIMAD.WIDE.U32 UR22, UR34, UR28, UR24 ;  /* 0x0000001c221672a5 */ /* 0x008fe4000f8e0018 */
[----:B----4-:R-:W-:Y:S02]  /*72a0*/  UIMAD UR28, UR8, UR31, URZ ;  /* 0x0000001f081c72a4 */ /* 0x010fe4000f8e02ff */
[----:B------:R-:W-:-:S02]  /*72b0*/  UIMAD UR23, UR34, UR29, UR23 ;  /* 0x0000001d221772a4 */ /* 0x000fc4000f8e0217 */
[----:B------:R-:W-:Y:S02]  /*72c0*/  UIADD3 UR13, UP3, UPT, UR13, -0x2000, URZ ;  /* 0xffffe0000d0d7890 */ /* 0x000fe4000ff7e0ff */
[----:B------:R-:W-:Y:S01]  /*72d0*/  UIMAD.WIDE.U32 UR22, UR8, UR30, UR22 ;  /* 0x0000001e081672a5 */ /* 0x000fe2000f8e0016 */
[----:B------:R-:W0:Y:S03]  /*72e0*/  LDCU.64 UR30, c[0x0][0x560] ;  /* 0x0000ac00ff1e77ac */ /* 0x000e260008000a00 */
[----:B------:R-:W-:Y:S02]  /*72f0*/  UIADD3 UR28, UPT, UPT, UR23, UR28, URZ ;  /* 0x0000001c171c7290 */ /* 0x000fe4000fffe0ff */
[----:B-----5:R-:W-:Y:S02]  /*7300*/  ULEA UR23, UP0, UR22, UR32, 0x2 ;  /* 0x0000002016177291 */ /* 0x020fe4000f8010ff */
[----:B------:R-:W-:-:S02]  /*7310*/  UIADD3.X UR18, UPT, UPT, UR18, -0x1, URZ, UP1, !UPT ;  /* 0xffffffff12127890 */ /* 0x000fc40008ffe4ff */
[----:B------:R-:W-:Y:S02]  /*7320*/  ULEA.HI.X UR22, UR22, UR33, UR28, 0x2, UP0 ;  /* 0x0000002116167291 */ /* 0x000fe400080f141c */
[----:B------:R-:W-:Y:S02]  /*7330*/  UIADD3.X UR16, UPT, UPT, UR16, -0x1, URZ, UP2, !UPT ;  /* 0xffffffff10107890 */ /* 0x000fe400097fe4ff */
[----:B------:R-:W-:Y:S01]  /*7340*/  UIADD3.X UR14, UPT, UPT, UR14, -0x1, URZ, UP3, !UPT ;  /* 0xffffffff0e0e7890 */ /* 0x000fe20009ffe4ff */
[----:B------:R-:W1:Y:S01]  /*7350*/  LDCU.64 UR28, c[0x0][0x520] ;  /* 0x0000a400ff1c77ac */ /* 0x000e620008000a00 */
        /* <DEDUP_REMOVED lines=188> */
.L_x_3052:
        /* <DEDUP_REMOVED lines=45> */
.L_x_3133:
[----:B------:R-:W-:Y:S05]  /*81f0*/  BSYNC.RECONVERGENT B0 ;  /* 0x0000000000007941 */ /* 0x000fea0003800200 */
.L_x_3132:
        /* <DEDUP_REMOVED lines=43> */
.L_x_3135:
[----:B------:R-:W-:Y:S05]  /*84b0*/  BSYNC.RECONVERGENT B0 ;  /* 0x0000000000007941 */ /* 0x000fea0003800200 */
.L_x_3134:
        /* <DEDUP_REMOVED lines=11> */
.L_x_3136:
        /* <DEDUP_REMOVED lines=18> */
.L_x_3090:
[----:B------:R-:W-:Y:S01]  /*8690*/  HFMA2 R111, -RZ, RZ, 0, 5.9604644775390625e-08 ;  /* 0x00000001ff6f7431 */ /* 0x000fe200000001ff */
[----:B------:R-:W-:Y:S02]  /*86a0*/  MOV R165, R123 ;  /* 0x0000007b00a57202 */ /* 0x000fe40000000f00 */
[----:B------:R-:W-:Y:S02]  /*86b0*/  MOV R110, RZ ;  /* 0x000000ff006e7202 */ /* 0x000fe40000000f00 */
[----:B------:R-:W-:-:S07]  /*86c0*/  MOV R154, 0xffffffff ;  /* 0xffffffff009a7802 */ /* 0x000fce0000000f00 */
[----:B-1---5:R-:W-:Y:S05]  /*86d0*/  WARPSYNC.COLLECTIVE R154, `(.L_x_3137) ;  /* 0x000000009a087348 */ /* 0x022fea0003c00000 */
[----:B------:R0:W2:Y:S02]  /*86e0*/  SHFL.UP P6, R164, R165, R111, R110 ;  /* 0x0400006fa5a47389 */ /* 0x0000a400000c006e */
[----:B012--5:R-:W-:Y:S05]  /*86f0*/  ENDCOLLECTIVE ;  /* 0x000000000000791b */ /* 0x027fea0003800000 */
.L_x_3137:
[----:B------:R-:W-:Y:S02]  /*8700*/  MOV R165, R153 ;  /* 0x0000009900a57202 */ /* 0x000fe40000000f00 */
[----:B------:R-:W-:-:S07]  /*8710*/  MOV R155, R164 ;  /* 0x000000a4009b7202 */ /* 0x000fce0000000f00 */
[----:B------:R-:W-:Y:S05]  /*8720*/  WARPSYNC.COLLECTIVE R154, `(.L_x_3138) ;  /* 0x000000009a087348 */ /* 0x000fea0003c00000 */
[----:B------:R0:W1:Y:S02]  /*8730*/  SHFL.UP P6, R164, R165, R111, R110 ;  /* 0x0400006fa5a47389 */ /* 0x00006400000c006e */
[----:B01----:R-:W-:Y:S05]  /*8740*/  ENDCOLLECTIVE ;  /* 0x000000000000791b */ /* 0x003fea0003800000 */
.L_x_3138:
        /* <DEDUP_REMOVED lines=10> */
.L_x_3139:
[----:B------:R-:W-:Y:S02]  /*87f0*/  MOV R165, R155 ;  /* 0x0000009b00a57202 */ /* 0x000fe40000000f00 */
[----:B------:R-:W-:-:S07]  /*8800*/  MOV R153, R164 ;  /* 0x000000a400997202 */ /* 0x000fce0000000f00 */
[----:B------:R-:W-:Y:S05]  /*8810*/  WARPSYNC.COLLECTIVE R154, `(.L_x_3140) ;  /* 0x000000009a087348 */ /* 0x000fea0003c00000 */
[----:B------:R0:W1:Y:S02]  /*8820*/  SHFL.UP P6, R164, R165, R111, R110 ;  /* 0x0400006fa5a47389 */ /* 0x00006400000c006e */
[----:B01----:R-:W-:Y:S05]  /*8830*/  ENDCOLLECTIVE ;  /* 0x000000000000791b */ /* 0x003fea0003800000 */
.L_x_3140:
        /* <DEDUP_REMOVED lines=10> */
.L_x_3141:
[----:B------:R-:W-:Y:S02]  /*88e0*/  MOV R165, R155 ;  /* 0x0000009b00a57202 */ /* 0x000fe40000000f00 */
[----:B------:R-:W-:-:S07]  /*88f0*/  MOV R153, R164 ;  /* 0x000000a400997202 */ /* 0x000fce0000000f00 */
[----:B------:R-:W-:Y:S05]  /*8900*/  WARPSYNC.COLLECTIVE R154, `(.L_x_3142) ;  /* 0x000000009a087348 */ /* 0x000fea0003c00000 */
[----:B------:R0:W1:Y:S02]  /*8910*/  SHFL.UP P6, R164, R165, R111, R110 ;  /* 0x0400006fa5a47389 */ /* 0x00006400000c006e */
[----:B01----:R-:W-:Y:S05]  /*8920*/  ENDCOLLECTIVE ;  /* 0x000000000000791b */ /* 0x003fea0003800000 */
.L_x_3142:
        /* <DEDUP_REMOVED lines=10> */
.L_x_3143:
[----:B------:R-:W-:Y:S02]  /*89d0*/  MOV R165, R155 ;  /* 0x0000009b00a57202 */ /* 0x000fe40000000f00 */
[----:B------:R-:W-:-:S07]  /*89e0*/  MOV R153, R164 ;  /* 0x000000a400997202 */ /* 0x000fce0000000f00 */
[----:B------:R-:W-:Y:S05]  /*89f0*/  WARPSYNC.COLLECTIVE R154, `(.L_x_3144) ;  /* 0x000000009a087348 */ /* 0x000fea0003c00000 */
[----:B------:R0:W1:Y:S02]  /*8a00*/  SHFL.UP P6, R164, R165, R111, R110 ;  /* 0x0400006fa5a47389 */ /* 0x00006400000c006e */
[----:B01----:R-:W-:Y:S05]  /*8a10*/  ENDCOLLECTIVE ;  /* 0x000000000000791b */ /* 0x003fea0003800000 */
.L_x_3144:
        /* <DEDUP_REMOVED lines=10> */
.L_x_3145:
[----:B------:R-:W-:Y:S02]  /*8ac0*/  MOV R165, R155 ;  /* 0x0000009b00a57202 */ /* 0x000fe40000000f00 */
[----:B------:R-:W-:-:S07]  /*8ad0*/  MOV R153, R164 ;  /* 0x000000a400997202 */ /* 0x000fce0000000f00 */
[----:B------:R-:W-:Y:S05]  /*8ae0*/  WARPSYNC.COLLECTIVE R154, `(.L_x_3146) ;  /* 0x000000009a087348 */ /* 0x000fea0003c00000 */
[----:B------:R0:W1:Y:S02]  /*8af0*/  SHFL.UP P6, R164, R165, R111, R110 ;  /* 0x0400006fa5a47389 */ /* 0x00006400000c006e */
[----:B01----:R-:W-:Y:S05]  /*8b00*/  ENDCOLLECTIVE ;  /* 0x000000000000791b */ /* 0x003fea0003800000 */
.L_x_3146:
[----:B------:R-:W-:Y:S01]  /*8b10*/  MOV R110, R164 ;  /* 0x000000a4006e7202 */ /* 0x000fe20000000f00 */
[----:B------:R-:W-:Y:S06]  /*8b20*/  BRA `(.L_x_3147) ;  /* 0xffffffb800b07947 */ /* 0x000fec000383ffff */
.L_x_3091:
        /* <DEDUP_REMOVED lines=8> */
.L_x_3149:
[----:B------:R-:W-:Y:S05]  /*8bb0*/  BSYNC B0 ;  /* 0x0000000000007941 */ /* 0x000fea0003800000 */
.L_x_3148:
[----:B------:R-:W-:Y:S05]  /*8bc0*/  BRA `(.L_x_3150) ;  /* 0xffffffb800a07947 */ /* 0x000fea000383ffff */
.L_x_3092:
        /* <DEDUP_REMOVED lines=8> */
.L_x_3152:
[----:B------:R-:W-:Y:S05]  /*8c50*/  BSYNC B0 ;  /* 0x0000000000007941 */ /* 0x000fea0003800000 */
.L_x_3151:
[----:B------:R-:W-:Y:S05]  /*8c60*/  BRA `(.L_x_3153) ;  /* 0xffffffb800807947 */ /* 0x000fea000383ffff */
.L_x_3093:
        /* <DEDUP_REMOVED lines=8> */
.L_x_3155:
[----:B------:R-:W-:Y:S05]  /*8cf0*/  BSYNC B0 ;  /* 0x0000000000007941 */ /* 0x000fea0003800000 */
.L_x_3154:
        /* <DEDUP_REMOVED lines=9> */
.L_x_3156:
[----:B------:R-:W-:Y:S01]  /*8d90*/  HFMA2 R111, -RZ, RZ, 0, 0 ;  /* 0x00000000ff6f7431 */ /* 0x000fe200000001ff */
[----:B------:R-:W-:-:S07]  /*8da0*/  MOV R110, 0x1f ;  /* 0x0000001f006e7802 */ /* 0x000fce0000000f00 */
[----:B------:R-:W-:Y:S05]  /*8db0*/  WARPSYNC.COLLECTIVE R154, `(.L_x_3157) ;  /* 0x000000009a087348 */ /* 0x000fea0003c00000 */
[----:B------:R0:W1:Y:S02]  /*8dc0*/  SHFL.IDX P2, R155, R153, R111, R110 ;  /* 0x0000006f999b7389 */ /* 0x000064000004006e */
[----:B01----:R-:W-:Y:S05]  /*8dd0*/  ENDCOLLECTIVE ;  /* 0x000000000000791b */ /* 0x003fea0003800000 */
.L_x_3157:
[----:B------:R-:W-:Y:S02]  /*8de0*/  MOV R163, R164 ;  /* 0x000000a400a37202 */ /* 0x000fe40000000f00 */
[----:B------:R-:W-:Y:S02]  /*8df0*/  MOV R153, R103 ;  /* 0x0000006700997202 */ /* 0x000fe40000000f00 */
[----:B------:R-:W-:-:S07]  /*8e00*/  MOV R102, R155 ;  /* 0x0000009b00667202 */ /* 0x000fce0000000f00 */
[----:B------:R-:W-:Y:S05]  /*8e10*/  WARPSYNC.COLLECTIVE R154, `(.L_x_3158) ;  /* 0x000000009a087348 */ /* 0x000fea0003c00000 */
[----:B------:R0:W1:Y:S02]  /*8e20*/  SHFL.IDX P2, R155, R153, R111, R110 ;  /* 0x0000006f999b7389 */ /* 0x000064000004006e */
[----:B01----:R-:W-:Y:S05]  /*8e30*/  ENDCOLLECTIVE ;  /* 0x000000000000791b */ /* 0x003fea0003800000 */
.L_x_3158:
[----:B------:R-:W-:Y:S01]  /*8e40*/  MOV R103, R155 ;  /* 0x0000009b00677202 */ /* 0x000fe20000000f00 */
[----:B------:R-:W-:Y:S06]  /*8e50*/  BRA `(.L_x_3159) ;  /* 0xffffffb8001c7947 */ /* 0x000fec000383ffff */
.L_x_3095:
[----:B------:R-:W-:Y:S01]  /*8e60*/  HFMA2 R110, -RZ, RZ, 0, 5.9604644775390625e-08 ;  /* 0x00000001ff6e7431 */ /* 0x000fe200000001ff */
[----:B------:R-:W-:Y:S02]  /*8e70*/  MOV R165, R163 ;  /* 0x000000a300a57202 */ /* 0x000fe40000000f00 */
[----:B------:R-:W-:Y:S02]  /*8e80*/  MOV R111, 0x1f ;  /* 0x0000001f006f7802 */ /* 0x000fe40000000f00 */
[----:B------:R-:W-:-:S07]  /*8e90*/  MOV R154, 0xffffffff ;  /* 0xffffffff009a7802 */ /* 0x000fce0000000f00 */
[----:B-1----:R-:W-:Y:S05]  /*8ea0*/  WARPSYNC.COLLECTIVE R154, `(.L_x_3160) ;  /* 0x000000009a087348 */ /* 0x002fea0003c00000 */
[----:B------:R0:W2:Y:S02]  /*8eb0*/  SHFL.DOWN P2, R155, R165, R110, R111 ;  /* 0x0800006ea59b7389 */ /* 0x0000a4000004006f */
[----:B012---:R-:W-:Y:S05]  /*8ec0*/  ENDCOLLECTIVE ;  /* 0x000000000000791b */ /* 0x007fea0003800000 */
.L_x_3160:
[----:B------:R-:W-:Y:S02]  /*8ed0*/  MOV R165, R164 ;  /* 0x000000a400a57202 */ /* 0x000fe40000000f00 */
[----:B------:R-:W-:-:S07]  /*8ee0*/  MOV R153, R155 ;  /* 0x0000009b00997202 */ /* 0x000fce0000000f00 */
[----:B------:R-:W-:Y:S05]  /*8ef0*/  WARPSYNC.COLLECTIVE R154, `(.L_x_3161) ;  /* 0x000000009a087348 */ /* 0x000fea0003c00000 */
[----:B------:R0:W1:Y:S02]  /*8f00*/  SHFL.DOWN P2, R155, R165, R110, R111 ;  /* 0x0800006ea59b7389 */ /* 0x000064000004006f */
[----:B01----:R-:W-:Y:S05]  /*8f10*/  ENDCOLLECTIVE ;  /* 0x000000000000791b */ /* 0x003fea0003800000 */
.L_x_3161:
        /* <DEDUP_REMOVED lines=16> */
.L_x_3162:
[----:B------:R-:W-:Y:S02]  /*9020*/  MOV R165, R164 ;  /* 0x000000a400a57202 */ /* 0x000fe40000000f00 */
[----:B------:R-:W-:-:S07]  /*9030*/  MOV R153, R155 ;  /* 0x0000009b00997202 */ /* 0x000fce0000000f00 */
[----:B------:R-:W-:Y:S05]  /*9040*/  WARPSYNC.COLLECTIVE R154, `(.L_x_3163) ;  /* 0x000000009a087348 */ /* 0x000fea0003c00000 */
[----:B------:R0:W1:Y:S02]  /*9050*/  SHFL.DOWN P2, R155, R165, R110, R111 ;  /* 0x0800006ea59b7389 */ /* 0x000064000004006f */
[----:B01----:R-:W-:Y:S05]  /*9060*/  ENDCOLLECTIVE ;  /* 0x000000000000791b */ /* 0x003fea0003800000 */
.L_x_3163:
        /* <DEDUP_REMOVED lines=10> */
.L_x_3164:
[----:B------:R-:W-:Y:S02]  /*9110*/  MOV R165, R164 ;  /* 0x000000a400a57202 */ /* 0x000fe40000000f00 */
[----:B------:R-:W-:-:S07]  /*9120*/  MOV R153, R155 ;  /* 0x0000009b00997202 */ /* 0x000fce0000000f00 */
[----:B------:R-:W-:Y:S05]  /*9130*/  WARPSYNC.COLLECTIVE R154, `(.L_x_3165) ;  /* 0x000000009a087348 */ /* 0x000fea0003c00000 */
[----:B------:R0:W1:Y:S02]  /*9140*/  SHFL.DOWN P2, R155, R165, R110, R111 ;  /* 0x0800006ea59b7389 */ /* 0x000064000004006f */
[----:B01----:R-:W-:Y:S05]  /*9150*/  ENDCOLLECTIVE ;  /* 0x000000000000791b */ /* 0x003fea0003800000 */
.L_x_3165:
        /* <DEDUP_REMOVED lines=10> */
.L_x_3166:
[----:B------:R-:W-:Y:S02]  /*9200*/  MOV R165, R164 ;  /* 0x000000a400a57202 */ /* 0x000fe40000000f00 */
[----:B------:R-:W-:-:S07]  /*9210*/  MOV R153, R155 ;  /* 0x0000009b00997202 */ /* 0x000fce0000000f00 */
[----:B------:R-:W-:Y:S05]  /*9220*/  WARPSYNC.COLLECTIVE R154, `(.L_x_3167) ;  /* 0x000000009a087348 */ /* 0x000fea0003c00000 */
[----:B------:R0:W1:Y:S02]  /*9230*/  SHFL.DOWN P2, R155, R165, R110, R111 ;  /* 0x0800006ea59b7389 */ /* 0x000064000004006f */
[----:B01----:R-:W-:Y:S05]  /*9240*/  ENDCOLLECTIVE ;  /* 0x000000000000791b */ /* 0x003fea0003800000 */
.L_x_3167:
        /* <DEDUP_REMOVED lines=10> */
.L_x_3168:
[----:B------:R-:W-:Y:S02]  /*92f0*/  MOV R165, R164 ;  /* 0x000000a400a57202 */ /* 0x000fe40000000f00 */
[----:B------:R-:W-:-:S07]  /*9300*/  MOV R153, R155 ;  /* 0x0000009b00997202 */ /* 0x000fce0000000f00 */
[----:B------:R-:W-:Y:S05]  /*9310*/  WARPSYNC.COLLECTIVE R154, `(.L_x_3169) ;  /* 0x000000009a087348 */ /* 0x000fea0003c00000 */
[----:B------:R0:W1:Y:S02]  /*9320*/  SHFL.DOWN P2, R155, R165, R110, R111 ;  /* 0x0800006ea59b7389 */ /* 0x000064000004006f */
[----:B01----:R-:W-:Y:S05]  /*9330*/  ENDCOLLECTIVE ;  /* 0x000000000000791b */ /* 0x003fea0003800000 */
.L_x_3169:
        /* <DEDUP_REMOVED lines=11> */
.L_x_3170:
[----:B------:R-:W-:Y:S02]  /*93f0*/  MOV R153, R164 ;  /* 0x000000a400997202 */ /* 0x000fe40000000f00 */
[----:B------:R-:W-:-:S07]  /*9400*/  MOV R165, R155 ;  /* 0x0000009b00a57202 */ /* 0x000fce0000000f00 */
[----:B------:R-:W-:Y:S05]  /*9410*/  WARPSYNC.COLLECTIVE R154, `(.L_x_3171) ;  /* 0x000000009a087348 */ /* 0x000fea0003c00000 */
[----:B------:R0:W1:Y:S02]  /*9420*/  SHFL.IDX P2, R155, R153, R111, R110 ;  /* 0x0000006f999b7389 */ /* 0x000064000004006e */
[----:B01----:R-:W-:Y:S05]  /*9430*/  ENDCOLLECTIVE ;  /* 0x000000000000791b */ /* 0x003fea0003800000 */
.L_x_3171:
        /* <DEDUP_REMOVED lines=12> */
.L_x_3172:
[----:B------:R-:W-:Y:S02]  /*9500*/  MOV R165, R164 ;  /* 0x000000a400a57202 */ /* 0x000fe40000000f00 */
[----:B------:R-:W-:-:S07]  /*9510*/  MOV R163, R155 ;  /* 0x0000009b00a37202 */ /* 0x000fce0000000f00 */
[----:B------:R-:W-:Y:S05]  /*9520*/  WARPSYNC.COLLECTIVE R154, `(.L_x_3173) ;  /* 0x000000009a087348 */ /* 0x000fea0003c00000 */
[----:B------:R0:W1:Y:S02]  /*9530*/  SHFL.DOWN P2, R155, R165, R110, R111 ;  /* 0x0800006ea59b7389 */ /* 0x000064000004006f */
[----:B01----:R-:W-:Y:S05]  /*9540*/  ENDCOLLECTIVE ;  /* 0x000000000000791b */ /* 0x003fea0003800000 */
.L_x_3173:
[----:B------:R-:W-:Y:S01]  /*9550*/  HFMA2 R111, -RZ, RZ, 0, 0 ;  /* 0x00000000ff6f7431 */ /* 0x000fe200000001ff */
[----:B------:R-:W-:Y:S02]  /*9560*/  MOV R110, 0x1f ;  /* 0x0000001f006e7802 */ /* 0x000fe40000000f00 */
[----:B------:R-:W-:-:S07]  /*9570*/  MOV R164, R155 ;  /* 0x0000009b00a47202 */ /* 0x000fce0000000f00 */
[----:B------:R-:W-:Y:S05]  /*9580*/  WARPSYNC.COLLECTIVE R154, `(.L_x_3174) ;  /* 0x000000009a087348 */ /* 0x000fea0003c00000 */
[----:B------:R0:W1:Y:S02]  /*9590*/  SHFL.IDX P2, R155, R153, R111, R110 ;  /* 0x0000006f999b7389 */ /* 0x000064000004006e */
[----:B01----:R-:W-:Y:S05]  /*95a0*/  ENDCOLLECTIVE ;  /* 0x000000000000791b */ /* 0x003fea0003800000 */
.L_x_3174:
[----:B------:R-:W-:Y:S02]  /*95b0*/  MOV R153, R103 ;  /* 0x0000006700997202 */ /* 0x000fe40000000f00 */
[----:B------:R-:W-:-:S07]  /*95c0*/  MOV R102, R155 ;  /* 0x0000009b00667202 */ /* 0x000fce0000000f00 */
[----:B------:R-:W-:Y:S05]  /*95d0*/  WARPSYNC.COLLECTIVE R154, `(.L_x_3175) ;  /* 0x000000009a087348 */ /* 0x000fea0003c00000 */
[----:B------:R0:W1:Y:S02]  /*95e0*/  SHFL.IDX P2, R155, R153, R111, R110 ;  /* 0x0000006f999b7389 */ /* 0x000064000004006e */
[----:B01----:R-:W-:Y:S05]  /*95f0*/  ENDCOLLECTIVE ;  /* 0x000000000000791b */ /* 0x003fea0003800000 */
.L_x_3175:
[----:B------:R-:W-:Y:S02]  /*9600*/  MOV R103, R155 ;  /* 0x0000009b00677202 */ /* 0x000fe40000000f00 */
[----:B------:R-:W-:Y:S01]  /*9610*/  ISETP.NE.AND P2, PT, R123, 0x1f, PT ;  /* 0x0000001f7b00780c */ /* 0x000fe20003f45270 */
[----:B------:R-:W-:-:S12]  /*9620*/  BRA `(.L_x_3176) ;  /* 0xffffffb800807947 */ /* 0x000fd8000383ffff */
.L_x_3177:
        /* <DEDUP_REMOVED lines=13> */
.L_x_10439:


//--------------------- .text._Z25selective_scan_bwd_kernelI32Selective_Scan_bwd_kernel_traitsILi128ELi16ELb1ELb1ELb1ELb1ELb1EffEEv12SSMParamsBwd --------------------------
	.section	.text._Z25selective_scan_bwd_kernelI32Selective_Scan_bwd_kernel_traitsILi128ELi16ELb1ELb1ELb1ELb1ELb1EffEEv12SSMParamsBwd,"ax",@progbits
	.align	128
        .global         _Z25selective_scan_bwd_kernelI32Selective_Scan_bwd_kernel_traitsILi128ELi16ELb1ELb1ELb1ELb1ELb1EffEEv12SSMParamsBwd
        .type           _Z25selective_scan_bwd_kernelI32Selective_Scan_bwd_kernel_traitsILi128ELi16ELb1ELb1ELb1ELb1ELb1EffEEv12SSMParamsBwd,@function
        .size           _Z25selective_scan_bwd_kernelI32Selective_Scan_bwd_kernel_traitsILi128ELi16ELb1ELb1ELb1ELb1ELb1EffEEv12SSMParamsBwd,(.L_x_10440 - _Z25selective_scan_bwd_kernelI32Selective_Scan_bwd_kernel_traitsILi128ELi16ELb1ELb1ELb1ELb1ELb1EffEEv12SSMParamsBwd)
        .other          _Z25selective_scan_bwd_kernelI32Selective_Scan_bwd_kernel_traitsILi128ELi16ELb1ELb1ELb1ELb1ELb1EffEEv12SSMParamsBwd,@"STO_CUDA_ENTRY STV_DEFAULT"
_Z25selective_scan_bwd_kernelI32Selective_Scan_bwd_kernel_traitsILi128ELi16ELb1ELb1ELb1ELb1ELb1EffEEv12SSMParamsBwd:
.text._Z25selective_scan_bwd_kernelI32Selective_Scan_bwd_kernel_traitsILi128ELi16ELb1ELb1ELb1ELb1ELb1EffEEv12SSMParamsBwd:
        /* <DEDUP_REMOVED lines=71> */
[----:B------:R-:W-:Y:S02]  /*0470*/  UIMAD UR15, UR8, UR21, UR29 ;  /* 0x00000015080f72a4 */ /* 0x000fe4000f8e021d */
[----:B------:R-:W-:Y:S01]  /*0480*/  UIMAD UR5, UR37, UR22, UR33 ;  /* 0x00000016250572a4 */ /* 0x000fe2000f8e0221 */
[----:B------:R-:W-:Y:S01]  /*0490*/  UMOV UR14, UR28 ;  /* 0x0000001c000e7c82 */ /* 0x000fe20008000000 */
[----:B------:R-:W3:Y:S02]  /*04a0*/  LDCU.64 UR28, c[0x0][0x3d0] ;  /* 0x00007a00ff1c77ac */ /* 0x000ee40008000a00 */
[----:B------:R-:W-:Y:S01]  /*04b0*/  UISETP.GT.U32.AND UP1, UPT, UR37, UR5, UPT ;  /* 0x000000052500728c */ /* 0x000fe2000bf24070 */
[----:B------:R-:W4:Y:S01]  /*04c0*/  LDCU.64 UR32, c[0x0][0x528] ;  /* 0x0000a500ff2077ac */ /* 0x000f220008000a00 */
[----:B--2---:R-:W-:-:S02]  /*04d0*/  UISETP.NE.U32.AND UP0, UPT, UR34, URZ, UPT ;  /* 0x000000ff2200728c */ /* 0x004fc4000bf05070 */
[----:B-1----:R-:W-:Y:S02]  /*04e0*/  UIMAD.WIDE.U32 UR14, UR10, UR6, UR14 ;  /* 0x000000060a0e72a5 */ /* 0x002fe4000f8e000e */
[----:B------:R-:W-:-:S05]  /*04f0*/  UISETP.NE.AND.EX UP0, UPT, UR35, URZ, UPT, UP0 ;  /* 0x000000ff2300728c */ /* 0x000fca000bf05300 */
[----:B------:R-:W-:Y:S02]  /*0500*/  @!UP1 UIADD3 UR5, UPT, UPT, UR5, -UR37, URZ ;  /* 0x8000002505059290 */ /* 0x000fe4000fffe0ff */
[----:B------:R-:W-:Y:S02]  /*0510*/  @!UP1 UIADD3 UR11, UPT, UPT, UR11, 0x1, URZ ;  /* 0x000000010b0b9890 */ /* 0x000fe4000fffe0ff */
[----:B------:R-:W-:Y:S02]  /*0520*/  UISETP.GE.U32.AND UP2, UPT, UR5, UR37, UPT ;  /* 0x000000250500728c */ /* 0x000fe4000bf46070 */
[----:B------:R-:W-:Y:S01]  /*0530*/  ULOP3.LUT UR5, UR10, UR36, URZ, 0x3c, !UPT ;  /* 0x000000240a057292 */ /* 0x000fe2000f8e3cff */
[----:B------:R-:W1:Y:S03]  /*0540*/  LDCU.64 UR22, c[0x0][0x3c8] ;  /* 0x00007900ff1677ac */ /* 0x000e660008000a00 */
[----:B------:R-:W-:-:S02]  /*0550*/  UISETP.GE.AND UP1, UPT, UR5, URZ, UPT ;  /* 0x000000ff0500728c */ /* 0x000fc4000bf26270 */
[----:B0-----:R-:W-:-:S03]  /*0560*/  UIMAD.WIDE.U32 UR20, UR8, UR18, URZ ;  /* 0x00000012081472a5 */ /* 0x001fc6000f8e00ff */
[----:B------:R-:W-:Y:S02]  /*0570*/  @UP2 UIADD3 UR11, UPT, UPT, UR11, 0x1, URZ ;  /* 0x000000010b0b2890 */ /* 0x000fe4000fffe0ff */
[----:B------:R-:W-:Y:S01]  /*0580*/  UISETP.NE.AND UP2, UPT, UR36, URZ, UPT ;  /* 0x000000ff2400728c */ /* 0x000fe2000bf45270 */
[----:B------:R-:W0:Y:S01]  /*0590*/  LDCU.64 UR30, c[0x0][0x3e8] ;  /* 0x00007d00ff1e77ac */ /* 0x000e220008000a00 */
[----:B------:R-:W-:Y:S02]  /*05a0*/  UIMAD UR18, UR10, UR7, UR15 ;  /* 0x000000070a1272a4 */ /* 0x000fe4000f8e020f */
[----:B------:R-:W-:Y:S02]  /*05b0*/  UIADD3 UR14, UP3, UPT, UR16, UR14, URZ ;  /* 0x0000000e100e7290 */ /* 0x000fe4000ff7e0ff */
[----:B---3--:R-:W-:Y:S02]  /*05c0*/  UIMAD.WIDE.U32 UR6, UR8, UR28, URZ ;  /* 0x0000001c080672a5 */ /* 0x008fe4000f8e00ff */
[----:B------:R-:W-:-:S02]  /*05d0*/  UIMAD UR21, UR8, UR19, UR21 ;  /* 0x00000013081572a4 */ /* 0x000fc4000f8e0215 */
[----:B------:R-:W-:Y:S01]  /*05e0*/  UIADD3.X UR18, UPT, UPT, UR4, UR18, URZ, UP3, !UPT ;  /* 0x0000001204127290 */ /* 0x000fe20009ffe4ff */
[----:B------:R-:W2:Y:S01]  /*05f0*/  @UP0 LDCU UR28, c[0x0][0x384] ;  /* 0x00007080ff1c07ac */ /* 0x000ea20008000800 */
[----:B----4-:R-:W-:Y:S02]  /*0600*/  ULEA UR19, UP3, UR14, UR32, 0x2 ;  /* 0x000000200e137291 */ /* 0x010fe4000f8610ff */
[----:B------:R-:W-:Y:S02]  /*0610*/  @!UP1 UIADD3 UR11, UPT, UPT, -UR11, URZ, URZ ;  /* 0x000000ff0b0b9290 */ /* 0x000fe4000fffe1ff */
[----:B------:R-:W-:Y:S02]  /*0620*/  @!UP2 ULOP3.LUT UR11, URZ, UR36, URZ, 0x33, !UPT ;  /* 0x00000024ff0ba292 */ /* 0x000fe4000f8e33ff */
[----:B------:R-:W-:Y:S01]  /*0630*/  ULEA.HI.X UR18, UR14, UR33, UR18, 0x2, UP3 ;  /* 0x000000210e127291 */ /* 0x000fe200098f1412 */
[----:B------:R-:W3:Y:S01]  /*0640*/  LDCU.64 UR32, c[0x0][0x448] ;  /* 0x00008900ff2077ac */ /* 0x000ee20008000a00 */
[----:B------:R-:W-:-:S02]  /*0650*/  USHF.R.S32.HI UR5, URZ, 0x1f, UR11 ;  /* 0x0000001fff057899 */ /* 0x000fc4000801140b */
[----:B------:R-:W-:Y:S01]  /*0660*/  UIMAD UR7, UR8, UR29, UR7 ;  /* 0x0000001d080772a4 */ /* 0x000fe2000f8e0207 */
[----:B------:R-:W4:Y:S01]  /*0670*/  @UP0 LDCU UR29, c[0x0][0x38c] ;  /* 0x00007180ff1d07ac */ /* 0x000f220008000800 */
[----:B-1----:R-:W-:Y:S02]  /*0680*/  UIMAD UR14, UR5, UR22, URZ ;  /* 0x00000016050e72a4 */ /* 0x002fe4000f8e02ff */
[----:B------:R-:W-:Y:S01]  /*0690*/  UIMAD.WIDE.U32 UR20, UR11, UR22, UR20 ;  /* 0x000000160b1472a5 */ /* 0x000fe2000f8e0014 */
[----:B------:R-:W1:Y:S01]  /*06a0*/  @UP0 LDCU.64 UR34, c[0x0][0x480] ;  /* 0x00009000ff2207ac */ /* 0x000e620008000a00 */
[----:B0-----:R-:W-:Y:S02]  /*06b0*/  UIMAD UR22, UR5, UR30, URZ ;  /* 0x0000001e051672a4 */ /* 0x001fe4000f8e02ff */
[----:B------:R-:W-:Y:S02]  /*06c0*/  UIMAD UR5, UR11, UR23, UR14 ;  /* 0x000000170b0572a4 */ /* 0x000fe4000f8e020e */
[----:B------:R-:W-:-:S02]  /*06d0*/  UIADD3 UR23, UP1, UPT, UR16, UR20, URZ ;  /* 0x0000001410177290 */ /* 0x000fc4000ff3e0ff */
[----:B------:R-:W-:Y:S02]  /*06e0*/  UIADD3 UR5, UPT, UPT, UR21, UR5, URZ ;  /* 0x0000000515057290 */ /* 0x000fe4000fffe0ff */
[----:B--2---:R-:W-:Y:S02]  /*06f0*/  @UP0 UIMAD UR8, UR8, UR28, UR10 ;  /* 0x0000001c080802a4 */ /* 0x004fe4000f8e020a */
[----:B------:R-:W-:Y:S02]  /*0700*/  UIMAD.WIDE.U32 UR14, UR11, UR30, UR6 ;  /* 0x0000001e0b0e72a5 */ /* 0x000fe4000f8e0006 */
[----:B------:R-:W-:Y:S02]  /*0710*/  UIMAD UR24, UR11, UR31, UR22 ;  /* 0x0000001f0b1872a4 */ /* 0x000fe4000f8e0216 */
[----:B------:R-:W-:Y:S02]  /*0720*/  UIADD3.X UR5, UPT, UPT, UR4, UR5, URZ, UP1, !UPT ;  /* 0x0000000504057290 */ /* 0x000fe40008ffe4ff */
[----:B------:R-:W-:Y:S01]  /*0730*/  @UP0 UIMAD UR8, UR8, UR25, URZ ;  /* 0x00000019080802a4 */ /* 0x000fe2000f8e02ff */
[----:B------:R-:W0:Y:S01]  /*0740*/  LDCU.64 UR30, c[0x0][0x450] ;  /* 0x00008a00ff1e77ac */ /* 0x000e220008000a00 */
[----:B---3--:R-:W-:-:S02]  /*0750*/  ULEA UR22, UP2, UR23, UR32, 0x2 ;  /* 0x0000002017167291 */ /* 0x008fc4000f8410ff */
[----:B------:R-:W-:Y:S02]  /*0760*/  UIADD3 UR16, UP1, UPT, UR16, UR14, URZ ;  /* 0x0000000e10107290 */ /* 0x000fe4000ff3e0ff */
[----:B------:R-:W-:Y:S02]  /*0770*/  UIADD3 UR20, UPT, UPT, UR15, UR24, URZ ;  /* 0x000000180f147290 */ /* 0x000fe4000fffe0ff */
[----:B----4-:R-:W-:Y:S02]  /*0780*/  @UP0 UIMAD UR8, UR8, UR29, URZ ;  /* 0x0000001d080802a4 */ /* 0x010fe4000f8e02ff */
[----:B------:R-:W-:Y:S02]  /*0790*/  ULEA.HI.X UR23, UR23, UR33, UR5, 0x2, UP2 ;  /* 0x0000002117177291 */ /* 0x000fe400090f1405 */
[----:B------:R-:W-:Y:S01]  /*07a0*/  UIADD3.X UR20, UPT, UPT, UR4, UR20, URZ, UP1, !UPT ;  /* 0x0000001404147290 */ /* 0x000fe20008ffe4ff */
[----:B------:R-:W-:Y:S02]  /*07b0*/  UMOV UR5, URZ ;  /* 0x000000ff00057c82 */ /* 0x000fe40008000000 */
[----:B------:R-:W-:Y:S01]  /*07c0*/  UMOV UR4, URZ ;  /* 0x000000ff00047c82 */ /* 0x000fe20008000000 */
[----:B-1----:R-:W-:-:S02]  /*07d0*/  @UP0 UIMAD.WIDE UR4, UR8, 0x8, UR34 ;  /* 0x00000008080408a5 */ /* 0x002fc4000f8e0222 */
[----:B------:R-:W-:Y:S01]  /*07e0*/  UISETP.GE.AND UP0, UPT, UR25, 0x1, UPT ;  /* 0x000000011900788c */ /* 0x000fe2000bf06270 */
[----:B------:R-:W-:Y:S01]  /*07f0*/  UMOV UR7, URZ ;  /* 0x000000ff00077c82 */ /* 0x000fe20008000000 */
[----:B------:R-:W-:Y:S01]  /*0800*/  UMOV UR6, URZ ;  /* 0x000000ff00067c82 */ /* 0x000fe20008000000 */
[----:B0-----:R-:W-:-:S04]  /*0810*/  ULEA UR21, UP2, UR16, UR30, 0x2 ;  /* 0x0000001e10157291 */ /* 0x001fc8000f8410ff */
        /* <DEDUP_REMOVED lines=22> */
.L_x_3258:
[----:B------:R-:W-:Y:S01]  /*0980*/  BAR.SYNC.DEFER_BLOCKING 0x0 ;  /* 0x0000000000007b1d */ /* 0x000fe20000010000 */
[----:B0-----:R-:W-:Y:S02]  /*0990*/  MOV R4, UR15 ;  /* 0x0000000f00047c02 */ /* 0x001fe40008000f00 */
[----:B------:R-:W-:-:S03]  /*09a0*/  MOV R5, UR16 ;  /* 0x0000001000057c02 */ /* 0x000fc60008000f00 */
[----:B------:R-:W0:Y:S01]  /*09b0*/  S2R R9, SR_LANEID ;  /* 0x0000000000097919 */ /* 0x000e220000000000 */
[----:B------:R-:W-:Y:S01]  /*09c0*/  IMAD.WIDE.U32 R4, R3, 0x10, R4 ;  /* 0x0000001003047825 */ /* 0x000fe200078e0004 */
[----:B------:R-:W-:-:S03]  /*09d0*/  LOP3.LUT R2, R20, 0x3e0, RZ, 0xc0, !PT ;  /* 0x000003e014027812 */ /* 0x000fc600078ec0ff */
[----:B------:R-:W-:Y:S01]  /*09e0*/  HFMA2 R6, -RZ, RZ, 0, 9.5367431640625e-07 ;  /* 0x00000010ff067431 */ /* 0x000fe200000001ff */
[----:B------:R-:W-:Y:S01]  /*09f0*/  MOV R16, UR19 ;  /* 0x0000001300107c02 */ /* 0x000fe20008000f00 */
[----:B------:R-:W1:Y:S01]  /*0a00*/  LDC.64 R22, c[0x0][0x418] ;  /* 0x00010600ff167b82 */ /* 0x000e620000000a00 */
[----:B------:R-:W2:Y:S04]  /*0a10*/  LDG.E.128 R12, desc[UR26][R4.64] ;  /* 0x0000001a040c7981 */ /* 0x000ea8000c1e1d00 */
[----:B------:R-:W3:Y:S04]  /*0a20*/  LDG.E.128 R32, desc[UR26][R4.64+0x200] ;  /* 0x0002001a04207981 */ /* 0x000ee8000c1e1d00 */
[----:B------:R-:W4:Y:S04]  /*0a30*/  LDG.E.128 R40, desc[UR26][R4.64+0x400] ;  /* 0x0004001a04287981 */ /* 0x000f28000c1e1d00 */
[----:B------:R5:W4:Y:S01]  /*0a40*/  LDG.E.128 R44, desc[UR26][R4.64+0x600] ;  /* 0x0006001a042c7981 */ /* 0x000b22000c1e1d00 */
[----:B0-----:R-:W-:-:S04]  /*0a50*/  IADD3 R7, PT, PT, R8, R9, RZ ;  /* 0x0000000908077210 */ /* 0x001fc80007ffe0ff */
[----:B------:R-:W-:Y:S02]  /*0a60*/  LEA R0, R7, R106, 0x4 ;  /* 0x0000006a07007211 */ /* 0x000fe400078e20ff */
[----:B------:R-:W-:Y:S01]  /*0a70*/  IADD3 R7, PT, PT, R2, R9, RZ ;  /* 0x0000000902077210 */ /* 0x000fe20007ffe0ff */
[----:B-----5:R-:W-:-:S03]  /*0a80*/  IMAD.WIDE.U32 R4, R3, R6, UR12 ;  /* 0x0000000c03047e25 */ /* 0x020fc6000f8e0006 */
[----:B------:R-:W-:Y:S01]  /*0a90*/  LEA R2, R7, R106, 0x6 ;  /* 0x0000006a07027211 */ /* 0x000fe200078e30ff */
[----:B--2---:R-:W-:Y:S04]  /*0aa0*/  STS.128 [R0], R12 ;  /* 0x0000000c00007388 */ /* 0x004fe80000000c00 */
[----:B---3--:R-:W-:Y:S04]  /*0ab0*/  STS.128 [R0+0x200], R32 ;  /* 0x0002002000007388 */ /* 0x008fe80000000c00 */
[----:B----4-:R-:W-:Y:S04]  /*0ac0*/  STS.128 [R0+0x400], R40 ;  /* 0x0004002800007388 */ /* 0x010fe80000000c00 */
[----:B------:R0:W-:Y:S01]  /*0ad0*/  STS.128 [R0+0x600], R44 ;  /* 0x0006002c00007388 */ /* 0x0001e20000000c00 */
        /* <DEDUP_REMOVED lines=10> */
[----:B------:R-:W-:-:S03]  /*0b80*/  MOV R17, UR18 ;  /* 0x0000001200117c02 */ /* 0x000fc60008000f00 */
[----:B------:R-:W-:Y:S01]  /*0b90*/  IMAD.WIDE.U32 R16, R3, 0x10, R16 ;  /* 0x0000001003107825 */ /* 0x000fe200078e0010 */
[----:B--2---:R-:W-:Y:S04]  /*0ba0*/  STS.128 [R0], R48 ;  /* 0x0000003000007388 */ /* 0x004fe80000000c00 */
[----:B---3--:R0:W-:Y:S04]  /*0bb0*/  STS.128 [R0+0x200], R44 ;  /* 0x0002002c00007388 */ /* 0x0081e80000000c00 */
[----:B----4-:R2:W-:Y:S04]  /*0bc0*/  STS.128 [R0+0x400], R52 ;  /* 0x0004003400007388 */ /* 0x0105e80000000c00 */
[----:B-----5:R-:W-:Y:S01]  /*0bd0*/  STS.128 [R0+0x600], R56 ;  /* 0x0006003800007388 */ /* 0x020fe20000000c00 */
[----:B------:R-:W-:-:S03]  /*0be0*/  NOP ;  /* 0x0000000000007918 */ /* 0x000fc60000000000 */
[----:B------:R-:W3:Y:S01]  /*0bf0*/  LDS.128 R60, [R2] ;  /* 0x00000000023c7984 */ /* 0x000ee20000000c00 */
[----:B0-----:R-:W0:Y:S03]  /*0c00*/  LDC.64 R44, c[0x0][0x410] ;  /* 0x00010400ff2c7b82 */ /* 0x001e260000000a00 */
[----:B------:R-:W4:Y:S04]  /*0c10*/  LDS.128 R8, [R2+0x10] ;  /* 0x0000100002087984 */ /* 0x000f280000000c00 */
[----:B------:R0:W0:Y:S04]  /*0c20*/  LDS.128 R12, [R2+0x20] ;  /* 0x00002000020c7984 */ /* 0x0000280000000c00 */
[----:B------:R0:W0:Y:S01]  /*0c30*/  LDS.128 R40, [R2+0x30] ;  /* 0x0000300002287984 */ /* 0x0000220000000c00 */
[----:B------:R-:W-:Y:S06]  /*0c40*/  BAR.SYNC.DEFER_BLOCKING 0x0 ;  /* 0x0000000000007b1d */ /* 0x000fec0000010000 */
[----:B------:R-:W5:Y:S04]  /*0c50*/  LDG.E.128 R64, desc[UR26][R16.64] ;  /* 0x0000001a10407981 */ /* 0x000f68000c1e1d00 */
[----:B------:R-:W5:Y:S04]  /*0c60*/  LDG.E.128 R48, desc[UR26][R16.64+0x200] ;  /* 0x0002001a10307981 */ /* 0x000f68000c1e1d00 */
[----:B------:R-:W5:Y:S04]  /*0c70*/  LDG.E.128 R68, desc[UR26][R16.64+0x400] ;  /* 0x0004001a10447981 */ /* 0x000f68000c1e1d00 */
[----:B--2---:R-:W2:Y:S01]  /*0c80*/  LDG.E.128 R52, desc[UR26][R16.64+0x600] ;  /* 0x0006001a10347981 */ /* 0x004ea2000c1e1d00 */
[----:B---3--:R-:W-:Y:S01]  /*0c90*/  FADD.FTZ R3, R60, UR6 ;  /* 0x000000063c037e21 */ /* 0x008fe20008010000 */
[----:B----4-:R-:W-:Y:S01]  /*0ca0*/  FADD.FTZ R7, R8, UR6 ;  /* 0x0000000608077e21 */ /* 0x010fe20008010000 */
[----:B------:R-:W-:Y:S01]  /*0cb0*/  FADD.FTZ R4, R61, UR6 ;  /* 0x000000063d047e21 */ /* 0x000fe20008010000 */
[----:B------:R-:W-:Y:S01]  /*0cc0*/  FADD.FTZ R5, R62, UR6 ;  /* 0x000000063e057e21 */ /* 0x000fe20008010000 */
[----:B------:R-:W-:Y:S01]  /*0cd0*/  FADD.FTZ R6, R63, UR6 ;  /* 0x000000063f067e21 */ /* 0x000fe20008010000 */
[----:B------:R-:W-:Y:S01]  /*0ce0*/  FSETP.GTU.FTZ.AND P0, PT, R3, 20, PT ;  /* 0x41a000000300780b */ /* 0x000fe20003f1c000 */
[----:B------:R-:W-:Y:S01]  /*0cf0*/  FADD.FTZ R8, R9, UR6 ;  /* 0x0000000609087e21 */ /* 0x000fe20008010000 */
[----:B------:R-:W3:Y:S01]  /*0d00*/  S2UR UR23, SR_CTAID.X ;  /* 0x00000000001779c3 */ /* 0x000ee20000002500 */
        /* <DEDUP_REMOVED lines=8> */
[----:B------:R4:W-:Y:S04]  /*0d90*/  STS.128 [R0+0x200], R48 ;  /* 0x0002003000007388 */ /* 0x0009e80000000c00 */
[----:B------:R4:W-:Y:S04]  /*0da0*/  STS.128 [R0+0x400], R68 ;  /* 0x0004004400007388 */ /* 0x0009e80000000c00 */
[----:B--2---:R4:W-:Y:S01]  /*0db0*/  STS.128 [R0+0x600], R52 ;  /* 0x0006003400007388 */ /* 0x0049e20000000c00 */
[----:B------:R-:W-:Y:S01]  /*0dc0*/  NOP ;  /* 0x0000000000007918 */ /* 0x000fe20000000000 */
[----:B01-3--:R-:W-:Y:S05]  /*0dd0*/  @P0 BRA `(.L_x_3180) ;  /* 0x0000000000780947 */ /* 0x00bfea0003800000 */
        /* <DEDUP_REMOVED lines=30> */
.L_x_3180:
[----:B------:R-:W-:Y:S05]  /*0fc0*/  BSYNC.RECONVERGENT B0 ;  /* 0x0000000000007941 */ /* 0x000fea0003800200 */
.L_x_3179:
        /* <DEDUP_REMOVED lines=34> */
.L_x_3182:
[----:B------:R-:W-:Y:S05]  /*11f0*/  BSYNC.RECONVERGENT B0 ;  /* 0x0000000000007941 */ /* 0x000fea0003800200 */
.L_x_3181:
        /* <DEDUP_REMOVED lines=34> */
.L_x_3184:
[----:B------:R-:W-:Y:S05]  /*1420*/  BSYNC.RECONVERGENT B0 ;  /* 0x0000000000007941 */ /* 0x000fea0003800200 */
.L_x_3183:
        /* <DEDUP_REMOVED lines=34> */
.L_x_3186:
[----:B------:R-:W-:Y:S05]  /*1650*/  BSYNC.RECONVERGENT B0 ;  /* 0x0000000000007941 */ /* 0x000fea0003800200 */
.L_x_3185:
        /* <DEDUP_REMOVED lines=34> */
.L_x_3188:
[----:B------:R-:W-:Y:S05]  /*1880*/  BSYNC.RECONVERGENT B0 ;  /* 0x0000000000007941 */ /* 0x000fea0003800200 */
.L_x_3187:
        /* <DEDUP_REMOVED lines=34> */
.L_x_3190:
[----:B------:R-:W-:Y:S05]  /*1ab0*/  BSYNC.RECONVERGENT B0 ;  /* 0x0000000000007941 */ /* 0x000fea0003800200 */
.L_x_3189:
        /* <DEDUP_REMOVED lines=34> */
.L_x_3192:
[----:B------:R-:W-:Y:S05]  /*1ce0*/  BSYNC.RECONVERGENT B0 ;  /* 0x0000000000007941 */ /* 0x000fea0003800200 */
.L_x_3191:
        /* <DEDUP_REMOVED lines=34> */
.L_x_3194:
[----:B------:R-:W-:Y:S05]  /*1f10*/  BSYNC.RECONVERGENT B0 ;  /* 0x0000000000007941 */ /* 0x000fea0003800200 */
.L_x_3193:
        /* <DEDUP_REMOVED lines=34> */
.L_x_3196:
[----:B------:R-:W-:Y:S05]  /*2140*/  BSYNC.RECONVERGENT B0 ;  /* 0x0000000000007941 */ /* 0x000fea0003800200 */
.L_x_3195:
        /* <DEDUP_REMOVED lines=34> */
.L_x_3198:
[----:B------:R-:W-:Y:S05]  /*2370*/  BSYNC.RECONVERGENT B0 ;  /* 0x0000000000007941 */ /* 0x000fea0003800200 */
.L_x_3197:
        /* <DEDUP_REMOVED lines=33> */
.L_x_3200:
[----:B------:R-:W-:Y:S05]  /*2590*/  BSYNC.RECONVERGENT B0 ;  /* 0x0000000000007941 */ /* 0x000fea0003800200 */
.L_x_3199:
        /* <DEDUP_REMOVED lines=32> */
.L_x_3202:
[----:B------:R-:W-:Y:S05]  /*27a0*/  BSYNC.RECONVERGENT B0 ;  /* 0x0000000000007941 */ /* 0x000fea0003800200 */
.L_x_3201:
        /* <DEDUP_REMOVED lines=32> */
.L_x_3204:
[----:B------:R-:W-:Y:S05]  /*29b0*/  BSYNC.RECONVERGENT B0 ;  /* 0x0000000000007941 */ /* 0x000fea0003800200 */
.L_x_3203:
        /* <DEDUP_REMOVED lines=32> */
.L_x_3206:
[----:B------:R-:W-:Y:S05]  /*2bc0*/  BSYNC.RECONVERGENT B0 ;  /* 0x0000000000007941 */ /* 0x000fea0003800200 */
.L_x_3205:
        /* <DEDUP_REMOVED lines=32> */
.L_x_3208:
[----:B------:R-:W-:Y:S05]  /*2dd0*/  BSYNC.RECONVERGENT B0 ;  /* 0x0000000000007941 */ /* 0x000fea0003800200 */
.L_x_3207:
        /* <DEDUP_REMOVED lines=32> */
.L_x_3210:
[----:B------:R-:W-:Y:S05]  /*2fe0*/  BSYNC.RECONVERGENT B0 ;  /* 0x0000000000007941 */ /* 0x000fea0003800200 */
.L_x_3209:
[----:B------:R-:W0:Y:S01]  /*2ff0*/  S2UR UR10, SR_CTAID.Y ;  /* 0x00000000000a79c3 */ /* 0x000e220000002600 */
[----:B------:R-:W-:Y:S01]  /*3000*/  ULEA UR8, UR14, 0xfffff800, 0xb ;  /* 0xfffff8000e087891 */ /* 0x000fe2000f8e58ff */
[----:B------:R-:W-:Y:S02]  /*3010*/  HFMA2 R101, -RZ, RZ, 0, 0 ;  /* 0x00000000ff657431 */ /* 0x000fe400000001ff */
[----:B------:R-:W-:Y:S01]  /*3020*/  IMAD R21, R45, UR23, RZ ;  /* 0x000000172d157c24 */ /* 0x000fe2000f8e02ff */
[----:B------:R-:W-:Y:S01]  /*3030*/  LDS.128 R92, [R2] ;  /* 0x00000000025c7984 */ /* 0x000fe20000000c00 */
[----:B------:R-:W-:Y:S02]  /*3040*/  SHF.L.U32 R20, R20, 0x2, RZ ;  /* 0x0000000214147819 */ /* 0x000fe400000006ff */
[----:B------:R-:W-:Y:S01]  /*3050*/  MOV R100, UR8 ;  /* 0x0000000800647c02 */ /* 0x000fe20008000f00 */
[----:B----4-:R-:W1:Y:S01]  /*3060*/  LDC.64 R52, c[0x0][0x488] ;  /* 0x00012200ff347b82 */ /* 0x010e620000000a00 */
[----:B------:R-:W-:Y:S01]  /*3070*/  LDS.128 R84, [R2+0x10] ;  /* 0x0000100002547984 */ /* 0x000fe20000000c00 */
[----:B------:R-:W-:-:S02]  /*3080*/  LOP3.LUT R136, R19, 0xf80, R20, 0xf8, !PT ;  /* 0x00000f8013887812 */ /* 0x000fc400078ef814 */
[----:B------:R-:W-:Y:S01]  /*3090*/  IMAD.WIDE.U32 R44, R44, UR23, R100 ;  /* 0x000000172c2c7c25 */ /* 0x000fe2000f8e0064 */
[----:B------:R-:W-:Y:S01]  /*30a0*/  LDS.128 R76, [R2+0x20] ;  /* 0x00002000024c7984 */ /* 0x000fe20000000c00 */
[----:B------:R-:W2:Y:S02]  /*30b0*/  LDCU.64 UR8, c[0x0][0x490] ;  /* 0x00009200ff0877ac */ /* 0x000ea40008000a00 */
[----:B------:R-:W3:Y:S01]  /*30c0*/  LDC.64 R54, c[0x0][0x420] ;  /* 0x00010800ff367b82 */ /* 0x000ee20000000a00 */
[----:B------:R-:W-:Y:S01]  /*30d0*/  LDS.128 R68, [R2+0x30] ;  /* 0x0000300002447984 */ /* 0x000fe20000000c00 */
[----:B------:R-:W-:-:S03]  /*30e0*/  IADD3 R45, PT, PT, R45, R21, RZ ;  /* 0x000000152d2d7210 */ /* 0x000fc60007ffe0ff */
[----:B------:R-:W4:Y:S01]  /*30f0*/  LDL.LU R137, [R1+0x50] ;  /* 0x0000500001897983 */ /* 0x000f220000300800 */
        /* <DEDUP_REMOVED lines=10> */
[----:B------:R-:W4:Y:S04]  /*31a0*/  LDG.E.128 R44, desc[UR26][R52.64+0x400] ;  /* 0x0004001a342c7981 */ /* 0x000f28000c1e1d00 */
[----:B------:R1:W4:Y:S01]  /*31b0*/  LDG.E.128 R48, desc[UR26][R52.64+0x600] ;  /* 0x0006001a34307981 */ /* 0x000322000c1e1d00 */
[----:B---3--:R-:W-:-:S02]  /*31c0*/  IMAD R57, R55, UR23, RZ ;  /* 0x0000001737397c24 */ /* 0x008fc4000f8e02ff */
        /* <DEDUP_REMOVED lines=9> */
[----:B----4-:R2:W-:Y:S04]  /*3260*/  STS.128 [R0+0x400], R44 ;  /* 0x0004002c00007388 */ /* 0x0105e80000000c00 */
        /* <DEDUP_REMOVED lines=25> */
[----:B------:R-:W-:Y:S01]  /*3400*/  FMUL.FTZ R61, R58, -1.4426950216293334961 ;  /* 0xbfb8aa3b3a3d7820 */ /* 0x000fe20000410000 */
[----:B------:R-:W-:-:S06]  /*3410*/  FMUL.FTZ R66, R88, -1.4426950216293334961 ;  /* 0xbfb8aa3b58427820 */ /* 0x000fcc0000410000 */
[----:B------:R5:W-:Y:S08]  /*3420*/  MUFU.EX2 R111, R102 ;  /* 0x00000066006f7308 */ /* 0x000bf00000000800 */
[----:B------:R4:W0:Y:S01]  /*3430*/  MUFU.EX2 R65, R63 ;  /* 0x0000003f00417308 */ /* 0x0008220000000800 */
[----:B-----5:R-:W5:Y:S01]  /*3440*/  LDC.64 R102, c[0x0][0x558] ;  /* 0x00015600ff667b82 */ /* 0x020f620000000a00 */
[----:B-1----:R-:W-:Y:S01]  /*3450*/  FADD.FTZ R60, R60, 1 ;  /* 0x3f8000003c3c7421 */ /* 0x002fe20000010000 */
[----:B----4-:R-:W-:-:S05]  /*3460*/  FADD.FTZ R62, R62, 1 ;  /* 0x3f8000003e3e7421 */ /* 0x010fca0000010000 */
[----:B------:R-:W1:Y:S01]  /*3470*/  MUFU.EX2 R64, R61 ;  /* 0x0000003d00407308 */ /* 0x000e620000000800 */
[----:B------:R-:W-:-:S07]  /*3480*/  FMUL.FTZ R63, R81, -1.4426950216293334961 ;  /* 0xbfb8aa3b513f7820 */ /* 0x000fce0000410000 */
[----:B------:R-:W4:Y:S01]  /*3490*/  MUFU.EX2 R66, R66 ;  /* 0x0000004200427308 */ /* 0x000f220000000800 */
[----:B0-----:R-:W-:-:S07]  /*34a0*/  FADD.FTZ R65, R65, 1 ;  /* 0x3f80000041417421 */ /* 0x001fce0000010000 */
[----:B------:R-:W-:Y:S08]  /*34b0*/  MUFU.EX2 R98, R63 ;  /* 0x0000003f00627308 */ /* 0x000ff00000000800 */
[----:B------:R-:W-:Y:S01]  /*34c0*/  MUFU.RCP R63, R60 ;  /* 0x0000003c003f7308 */ /* 0x000fe20000001000 */
[----:B------:R-:W-:Y:S01]  /*34d0*/  FMUL.FTZ R54, R91, -1.4426950216293334961 ;  /* 0xbfb8aa3b5b367820 */ /* 0x000fe20000410000 */
[----:B-1----:R-:W-:-:S06]  /*34e0*/  FADD.FTZ R64, R64, 1 ;  /* 0x3f80000040407421 */ /* 0x002fcc0000010000 */
[----:B------:R-:W-:Y:S01]  /*34f0*/  MUFU.RCP R62, R62 ;  /* 0x0000003e003e7308 */ /* 0x000fe20000001000 */
[----:B------:R-:W-:Y:S01]  /*3500*/  FMUL.FTZ R55, R73, -1.4426950216293334961 ;  /* 0xbfb8aa3b49377820 */ /* 0x000fe20000410000 */
[----:B----4-:R-:W-:-:S06]  /*3510*/  FADD.FTZ R66, R66, 1 ;  /* 0x3f80000042427421 */ /* 0x010fcc0000010000 */
[----:B------:R-:W-:Y:S01]  /*3520*/  MUFU.RCP R110, R65 ;  /* 0x00000041006e7308 */ /* 0x000fe20000001000 */
[----:B------:R-:W-:-:S07]  /*3530*/  FMUL.FTZ R99, R82, -1.4426950216293334961 ;  /* 0xbfb8aa3b52637820 */ /* 0x000fce0000410000 */
[----:B------:R0:W1:Y:S08]  /*3540*/  MUFU.EX2 R96, R54 ;  /* 0x0000003600607308 */ /* 0x0000700000000800 */
[----:B------:R-:W-:Y:S01]  /*3550*/  MUFU.RCP R113, R64 ;  /* 0x0000004000717308 */ /* 0x000fe20000001000 */
[----:B0-----:R-:W-:-:S07]  /*3560*/  FMUL.FTZ R54, R74, -1.4426950216293334961 ;  /* 0xbfb8aa3b4a367820 */ /* 0x001fce0000410000 */
[----:B------:R-:W0:Y:S08]  /*3570*/  MUFU.EX2 R55, R55 ;  /* 0x0000003700377308 */ /* 0x000e300000000800 */
[----:B------:R-:W4:Y:S01]  /*3580*/  MUFU.RCP R105, R66 ;  /* 0x0000004200697308 */ /* 0x000f220000001000 */
[----:B------:R-:W-:-:S07]  /*3590*/  FMUL.FTZ R61, R80, -1.4426950216293334961 ;  /* 0xbfb8aa3b503d7820 */ /* 0x000fce0000410000 */
[----:B------:R-:W4:Y:S01]  /*35a0*/  MUFU.EX2 R99, R99 ;  /* 0x0000006300637308 */ /* 0x000f220000000800 */
[----:B------:R-:W-:-:S07]  /*35b0*/  FADD.FTZ R67, R67, 1 ;  /* 0x3f80000043437421 */ /* 0x000fce0000010000 */
[----:B------:R-:W4:Y:S01]  /*35c0*/  MUFU.EX2 R54, R54 ;  /* 0x0000003600367308 */ /* 0x000f220000000800 */
[----:B-1----:R-:W-:Y:S01]  /*35d0*/  FADD.FTZ R96, R96, 1 ;  /* 0x3f80000060607421 */ /* 0x002fe20000010000 */
[----:B0-----:R-:W-:Y:S01]  /*35e0*/  FADD.FTZ R118, R55, 1 ;  /* 0x3f80000037767421 */ /* 0x001fe20000010000 */
[----:B------:R-:W-:-:S05]  /*35f0*/  FADD.FTZ R111, R111, 1 ;  /* 0x3f8000006f6f7421 */ /* 0x000fca0000010000 */
[----:B------:R0:W1:Y:S01]  /*3600*/  MUFU.EX2 R97, R61 ;  /* 0x0000003d00617308 */ /* 0x0000620000000800 */
[----:B----4-:R-:W-:Y:S01]  /*3610*/  FADD.FTZ R55, -R105, 1 ;  /* 0x3f80000069377421 */ /* 0x010fe20000010100 */
[----:B------:R-:W-:Y:S01]  /*3620*/  FADD.FTZ R117, R116, 1 ;  /* 0x3f80000074757421 */ /* 0x000fe20000010000 */
[----:B0-----:R-:W-:-:S05]  /*3630*/  FMUL.FTZ R61, R75, -1.4426950216293334961 ;  /* 0xbfb8aa3b4b3d7820 */ /* 0x001fca0000410000 */
[----:B------:R-:W0:Y:S01]  /*3640*/  MUFU.RCP R115, R67 ;  /* 0x0000004300737308 */ /* 0x000e220000001000 */
[----:B------:R-:W-:Y:S01]  /*3650*/  FMUL.FTZ R116, R57, R62 ;  /* 0x0000003e39747220 */ /* 0x000fe20000410000 */
[----:B------:R-:W-:Y:S01]  /*3660*/  FADD.FTZ R99, R99, 1 ;  /* 0x3f80000063637421 */ /* 0x000fe20000010000 */
[----:B------:R-:W-:-:S05]  /*3670*/  FADD.FTZ R119, R54, 1 ;  /* 0x3f80000036777421 */ /* 0x000fca0000010000 */
[----:B------:R-:W4:Y:S01]  /*3680*/  MUFU.RCP R112, R96 ;  /* 0x0000006000707308 */ /* 0x000f220000001000 */
[----:B------:R-:W-:-:S07]  /*3690*/  FADD.FTZ R98, R98, 1 ;  /* 0x3f80000062627421 */ /* 0x000fce0000010000 */
[----:B------:R-:W4:Y:S08]  /*36a0*/  MUFU.EX2 R61, R61 ;  /* 0x0000003d003d7308 */ /* 0x000f300000000800 */
[----:B------:R-:W4:Y:S08]  /*36b0*/  MUFU.RCP R104, R104 ;  /* 0x0000006800687308 */ /* 0x000f300000001000 */
        /* <DEDUP_REMOVED lines=12> */
[----:B------:R-:W4:Y:S02]  /*3780*/  LDS.128 R40, [R2+0x20] ;  /* 0x0000200002287984 */ /* 0x000f240000000c00 */
        /* <DEDUP_REMOVED lines=22> */
[----:B------:R-:W-:Y:S01]  /*38f0*/  FFMA.FTZ R57, R88, R55, 1 ;  /* 0x3f80000058397423 */ /* 0x000fe20000010037 */
[----:B-1----:R-:W-:Y:S01]  /*3900*/  FMUL.FTZ R111, R56, R63 ;  /* 0x0000003f386f7220 */ /* 0x002fe20000410000 */
[----:B------:R-:W-:Y:S01]  /*3910*/  FMUL.FTZ R55, R23, R22 ;  /* 0x0000001617377220 */ /* 0x000fe20000410000 */
[----:B------:R-:W-:Y:S01]  /*3920*/  FMUL.FTZ R54, R20, R21 ;  /* 0x0000001514367220 */ /* 0x000fe20000410000 */
[----:B---3--:R-:W-:Y:S01]  /*3930*/  FMUL.FTZ R56, R84, R44 ;  /* 0x0000002c54387220 */ /* 0x008fe20000410000 */
[----:B------:R-:W0:Y:S01]  /*3940*/  LDS.128 R20, [R2+0x30] ;  /* 0x0000300002147984 */ /* 0x000e220000000c00 */
[----:B------:R-:W1:Y:S02]  /*3950*/  MUFU.RCP R109, R99 ;  /* 0x00000063006d7308 */ /* 0x000e640000001000 */
[----:B------:R-:W-:Y:S01]  /*3960*/  FMUL.FTZ R56, R105, R56 ;  /* 0x0000003869387220 */ /* 0x000fe20000410000 */
[----:B------:R-:W-:Y:S01]  /*3970*/  FADD.FTZ R97, R97, 1 ;  /* 0x3f80000061617421 */ /* 0x000fe20000010000 */
[----:B------:R-:W-:-:S04]  /*3980*/  FMUL.FTZ R62, R86, R46 ;  /* 0x0000002e563e7220 */ /* 0x000fc80000410000 */
[----:B------:R-:W2:Y:S01]  /*3990*/  MUFU.RCP R108, R98 ;  /* 0x00000062006c7308 */ /* 0x000ea20000001000 */
[----:B------:R-:W-:Y:S01]  /*39a0*/  FMUL.FTZ R60, R56, R57 ;  /* 0x00000039383c7220 */ /* 0x000fe20000410000 */
[----:B------:R-:W-:Y:S01]  /*39b0*/  FADD.FTZ R57, -R115, 1 ;  /* 0x3f80000073397421 */ /* 0x000fe20000010100 */
[----:B----4-:R-:W-:Y:S01]  /*39c0*/  FADD.FTZ R64, -R112, 1 ;  /* 0x3f80000070407421 */ /* 0x010fe20000010100 */
        /* <DEDUP_REMOVED lines=14> */
[----:B-1----:R-:W-:Y:S01]  /*3ab0*/  FADD.FTZ R65, -R109, 1 ;  /* 0x3f8000006d417421 */ /* 0x002fe20000010100 */
[----:B------:R-:W-:Y:S01]  /*3ac0*/  FADD.FTZ R64, -R114, 1 ;  /* 0x3f80000072407421 */ /* 0x000fe20000010100 */
[----:B------:R-:W-:Y:S01]  /*3ad0*/  FMUL.FTZ R61, R57, R56 ;  /* 0x00000038393d7220 */ /* 0x000fe20000410000 */
[----:B------:R-:W-:Y:S01]  /*3ae0*/  BAR.SYNC.DEFER_BLOCKING 0x0 ;  /* 0x0000000000007b1d */ /* 0x000fe20000010000 */
[----:B--2---:R-:W-:Y:S01]  /*3af0*/  FADD.FTZ R56, -R108, 1 ;  /* 0x3f8000006c387421 */ /* 0x004fe20000010100 */
[----:B------:R-:W-:-:S04]  /*3b00*/  FFMA.FTZ R96, R82, R65, 1 ;  /* 0x3f80000052607423 */ /* 0x000fc80000010041 */
[----:B------:R-:W1:Y:S01]  /*3b10*/  MUFU.RCP R120, R120 ;  /* 0x0000007800787308 */ /* 0x000e620000001000 */
[----:B------:R-:W-:Y:S01]  /*3b20*/  FFMA.FTZ R98, R83, R64, 1 ;  /* 0x3f80000053627423 */ /* 0x000fe20000010040 */
[----:B------:R-:W-:Y:S01]  /*3b30*/  FMUL.FTZ R65, R77, R41 ;  /* 0x000000294d417220 */ /* 0x000fe20000410000 */
[----:B------:R-:W-:-:S05]  /*3b40*/  FMUL.FTZ R64, R78, R42 ;  /* 0x0000002a4e407220 */ /* 0x000fca0000410000 */
[----:B------:R-:W2:Y:S01]  /*3b50*/  MUFU.RCP R118, R118 ;  /* 0x0000007600767308 */ /* 0x000ea20000001000 */
[----:B---3--:R-:W-:Y:S01]  /*3b60*/  FMUL.FTZ R97, R79, R43 ;  /* 0x0000002b4f617220 */ /* 0x008fe20000410000 */
[----:B------:R-:W-:Y:S01]  /*3b70*/  FFMA.FTZ R66, R81, R56, 1 ;  /* 0x3f80000051427423 */ /* 0x000fe20000010038 */
[----:B----4-:R-:W-:Y:S01]  /*3b80*/  FADD.FTZ R57, -R107, 1 ;  /* 0x3f8000006b397421 */ /* 0x010fe20000010100 */
[----:B------:R-:W-:Y:S01]  /*3b90*/  FMUL.FTZ R56, R76, R40 ;  /* 0x000000284c387220 */ /* 0x000fe20000410000 */
[----:B------:R-:W-:-:S03]  /*3ba0*/  FMUL.FTZ R65, R108, R65 ;  /* 0x000000416c417220 */ /* 0x000fc60000410000 */
[----:B------:R-:W3:Y:S01]  /*3bb0*/  MUFU.RCP R117, R117 ;  /* 0x0000007500757308 */ /* 0x000ee20000001000 */
        /* <DEDUP_REMOVED lines=9> */
[----:B-1----:R-:W-:Y:S01]  /*3c50*/  FADD.FTZ R96, -R120, 1 ;  /* 0x3f80000078607421 */ /* 0x002fe20000010100 */
[----:B--2---:R-:W-:Y:S01]  /*3c60*/  FADD.FTZ R56, -R118, 1 ;  /* 0x3f80000076387421 */ /* 0x004fe20000010100 */
[----:B------:R-:W-:Y:S01]  /*3c70*/  FFMA.FTZ R122, R74, R97, 1 ;  /* 0x3f8000004a7a7423 */ /* 0x000fe20000010061 */
[----:B0-----:R-:W-:Y:S01]  /*3c80*/  FMUL.FTZ R97, R69, R21 ;  /* 0x0000001545617220 */ /* 0x001fe20000410000 */
        /* <DEDUP_REMOVED lines=63> */
[----:B------:R-:W-:Y:S01]  /*4080*/  FMUL.FTZ R73, R71, R120 ;  /* 0x0000007847497220 */ /* 0x000fe20000410000 */
        /* <DEDUP_REMOVED lines=53> */
[----:B------:R-:W-:-:S05]  /*43e0*/  IMAD.WIDE.U32 R52, R136, 0x10, R54 ;  /* 0x0000001088347825 */ /* 0x000fca00078e0036 */
[----:B0-----:R0:W-:Y:S04]  /*43f0*/  STG.E.128 desc[UR26][R52.64], R20 ;  /* 0x0000001434007986 */ /* 0x0011e8000c101d1a */
[----:B-1----:R0:W-:Y:S04]  /*4400*/  STG.E.128 desc[UR26][R52.64+0x200], R40 ;  /* 0x0002002834007986 */ /* 0x0021e8000c101d1a */
[----:B--2---:R0:W-:Y:S04]  /*4410*/  STG.E.128 desc[UR26][R52.64+0x400], R44 ;  /* 0x0004002c34007986 */ /* 0x0041e8000c101d1a */
[----:B---3--:R0:W-:Y:S02]  /*4420*/  STG.E.128 desc[UR26][R52.64+0x600], R48 ;  /* 0x0006003034007986 */ /* 0x0081e4000c101d1a */
.L_x_3211:
        /* <DEDUP_REMOVED lines=51> */
[----:B------:R-:W0:Y:S01]  /*4760*/  LDCU UR50, c[0x0][0x388] ;  /* 0x00007100ff3277ac */ /* 0x000e220008000800 */
[----:B---3--:R-:W-:Y:S01]  /*4770*/  UIMAD.WIDE.U32 UR24, UR10, UR8, URZ ;  /* 0x000000080a1872a5 */ /* 0x008fe2000f8e00ff */
[----:B------:R-:W3:Y:S01]  /*4780*/  LDCU.64 UR30, c[0x0][0x3c0] ;  /* 0x00007800ff1e77ac */ /* 0x000ee20008000a00 */
[----:B--2---:R-:W-:Y:S01]  /*4790*/  ULEA UR23, UR28, UR23, 0x18 ;  /* 0x000000171c177291 */ /* 0x004fe2000f8ec0ff */
[----:B------:R-:W2:Y:S01]  /*47a0*/  LDCU.64 UR32, c[0x0][0x440] ;  /* 0x00008800ff2077ac */ /* 0x000ea20008000a00 */
[C---:B-1----:R-:W-:Y:S01]  /*47b0*/  ISETP.NE.AND P2, PT, R107.reuse, 0x7f, PT ;  /* 0x0000007f6b00780c */ /* 0x042fe20003f45270 */
[----:B------:R-:W1:Y:S01]  /*47c0*/  LDCU.64 UR34, c[0x0][0x3a8] ;  /* 0x00007500ff2277ac */ /* 0x000e620008000a00 */
[----:B------:R-:W-:-:S02]  /*47d0*/  ISETP.NE.AND P0, PT, R107, RZ, PT ;  /* 0x000000ff6b00720c */ /* 0x000fc40003f05270 */
[----:B------:R-:W-:Y:S01]  /*47e0*/  IADD3 R109, PT, PT, R107, 0x200, RZ ;  /* 0x000002006b6d7810 */ /* 0x000fe20007ffe0ff */
[----:B------:R-:W0:Y:S01]  /*47f0*/  LDCU.64 UR36, c[0x0][0x3e0] ;  /* 0x00007c00ff2477ac */ /* 0x000e220008000a00 */
[----:B------:R-:W-:Y:S01]  /*4800*/  MOV R106, UR23 ;  /* 0x00000017006a7c02 */ /* 0x000fe20008000f00 */
[----:B------:R-:W0:Y:S01]  /*4810*/  LDCU.64 UR38, c[0x0][0x4c0] ;  /* 0x00009800ff2677ac */ /* 0x000e220008000a00 */
[----:B------:R-:W0:Y:S01]  /*4820*/  LDCU.64 UR40, c[0x0][0x4e0] ;  /* 0x00009c00ff2877ac */ /* 0x000e220008000a00 */
[----:B------:R-:W0:Y:S01]  /*4830*/  LDCU.64 UR42, c[0x0][0x4f0] ;  /* 0x00009e00ff2a77ac */ /* 0x000e220008000a00 */
[----:B------:R-:W0:Y:S01]  /*4840*/  LDCU.64 UR44, c[0x0][0x538] ;  /* 0x0000a700ff2c77ac */ /* 0x000e220008000a00 */
[----:B------:R-:W0:Y:S01]  /*4850*/  LDCU.64 UR46, c[0x0][0x540] ;  /* 0x0000a800ff2e77ac */ /* 0x000e220008000a00 */
[----:B------:R-:W-:Y:S01]  /*4860*/  UIMAD UR9, UR10, UR9, UR25 ;  /* 0x000000090a0972a4 */ /* 0x000fe2000f8e0219 */
[----:B--234-:R-:W-:-:S11]  /*4870*/  UMOV UR8, URZ ;  /* 0x000000ff00087c82 */ /* 0x01cfd60008000000 */
.L_x_3257:
[----:B-1----:R-:W2:Y:S01]  /*4880*/  LDL R19, [R1+0xc] ;  /* 0x00000c0001137983 */ /* 0x002ea20000100800 */
[----:B------:R-:W-:-:S03]  /*4890*/  UIMAD.WIDE.U32 UR28, UR8, UR30, URZ ;  /* 0x0000001e081c72a5 */ /* 0x000fc6000f8e00ff */
[----:B------:R-:W3:Y:S01]  /*48a0*/  LDL R133, [R1+0x4c] ;  /* 0x00004c0001857983 */ /* 0x000ee20000100800 */
[----:B------:R-:W-:Y:S02]  /*48b0*/  UIMAD UR10, UR8, UR31, UR29 ;  /* 0x0000001f080a72a4 */ /* 0x000fe4000f8e021d */
[----:B------:R-:W-:Y:S01]  /*48c0*/  ULEA UR23, UP0, UR28, UR17, 0x2 ;  /* 0x000000111c177291 */ /* 0x000fe2000f8010ff */
[----:B------:R-:W4:Y:S03]  /*48d0*/  LDL R132, [R1+0x48] ;  /* 0x0000480001847983 */ /* 0x000f260000100800 */
[----:B------:R-:W-:Y:S01]  /*48e0*/  ULEA.HI.X UR28, UR28, UR22, UR10, 0x2, UP0 ;  /* 0x000000161c1c7291 */ /* 0x000fe200080f140a */
[----:B------:R-:W5:Y:S01]  /*48f0*/  LDL R131, [R1+0x44] ;  /* 0x0000440001837983 */ /* 0x000f620000100800 */
[----:B------:R-:W-:-:S03]  /*4900*/  MOV R84, UR23 ;  /* 0x0000001700547c02 */ /* 0x000fc60008000f00 */
[----:B------:R-:W5:Y:S01]  /*4910*/  LDL R130, [R1+0x40] ;  /* 0x0000400001827983 */ /* 0x000f620000100800 */
[----:B------:R-:W-:Y:S01]  /*4920*/  MOV R85, UR28 ;  /* 0x0000001c00557c02 */ /* 0x000fe20008000f00 */
[----:B------:R-:W-:Y:S01]  /*4930*/  UMOV UR28, UR24 ;  /* 0x00000018001c7c82 */ /* 0x000fe20008000000 */
[----:B------:R-:W-:Y:S01]  /*4940*/  UMOV UR29, UR9 ;  /* 0x00000009001d7c82 */ /* 0x000fe20008000000 */
[----:B------:R-:W5:Y:S01]  /*4950*/  LDL R129, [R1+0x3c] ;  /* 0x00003c0001817983 */ /* 0x000f620000100800 */
[----:B-1----:R-:W-:-:S03]  /*4960*/  UIMAD.WIDE.U32 UR28, UR8, UR34, UR28 ;  /* 0x00000022081c72a5 */ /* 0x002fc6000f8e001c */
[----:B------:R-:W5:Y:S01]  /*4970*/  LDL R128, [R1+0x38] ;  /* 0x0000380001807983 */ /* 0x000f620000100800 */
[----:B------:R-:W-:Y:S02]  /*4980*/  UIMAD UR10, UR8, UR35, UR29 ;  /* 0x00000023080a72a4 */ /* 0x000fe4000f8e021d */
[----:B------:R-:W-:Y:S01]  /*4990*/  ULEA UR23, UP0, UR28, UR32, 0x2 ;  /* 0x000000201c177291 */ /* 0x000fe2000f8010ff */
        /* <DEDUP_REMOVED lines=10> */
[----:B--2---:R-:W-:-:S05]  /*4a40*/  IMAD.WIDE.U32 R84, R19, 0x10, R84 ;  /* 0x0000001013547825 */ /* 0x004fca00078e0054 */
[----:B0-----:R-:W2:Y:S04]  /*4a50*/  LDG.E.128 R20, desc[UR26][R84.64] ;  /* 0x0000001a54147981 */ /* 0x001ea8000c1e1d00 */
[----:B------:R-:W3:Y:S04]  /*4a60*/  LDG.E.128 R72, desc[UR26][R84.64+0x200] ;  /* 0x0002001a54487981 */ /* 0x000ee8000c1e1d00 */
[----:B------:R-:W4:Y:S04]  /*4a70*/  LDG.E.128 R76, desc[UR26][R84.64+0x400] ;  /* 0x0004001a544c7981 */ /* 0x000f28000c1e1d00 */
[----:B------:R0:W5:Y:S01]  /*4a80*/  LDG.E.128 R80, desc[UR26][R84.64+0x600] ;  /* 0x0006001a54507981 */ /* 0x000162000c1e1d00 */
[----:B------:R-:W-:Y:S01]  /*4a90*/  ULEA.HI.X UR28, UR28, UR33, UR10, 0x2, UP0 ;  /* 0x000000211c1c7291 */ /* 0x000fe200080f140a */
[----:B------:R-:W-:-:S05]  /*4aa0*/  MOV R86, UR23 ;  /* 0x0000001700567c02 */ /* 0x000fca0008000f00 */
[----:B------:R-:W-:Y:S01]  /*4ab0*/  MOV R87, UR28 ;  /* 0x0000001c00577c02 */ /* 0x000fe20008000f00 */
[----:B------:R-:W-:-:S04]  /*4ac0*/  UIMAD.WIDE.U32 UR28, UR8, UR36, URZ ;  /* 0x00000024081c72a5 */ /* 0x000fc8000f8e00ff */
[----:B------:R-:W-:Y:S01]  /*4ad0*/  UIMAD UR10, UR8, UR37, UR29 ;  /* 0x00000025080a72a4 */ /* 0x000fe2000f8e021d */
[----:B------:R-:W5:Y:S01]  /*4ae0*/  LDG.E R86, desc[UR26][R86.64] ;  /* 0x0000001a56567981 */ /* 0x000f62000c1e1900 */
[----:B------:R-:W-:-:S04]  /*4af0*/  ULEA UR23, UP0, UR28, UR21, 0x2 ;  /* 0x000000151c177291 */ /* 0x000fc8000f8010ff */
[----:B------:R-:W-:Y:S02]  /*4b00*/  ULEA.HI.X UR28, UR28, UR20, UR10, 0x2, UP0 ;  /* 0x000000141c1c7291 */ /* 0x000fe400080f140a */
[----:B0-----:R-:W-:-:S04]  /*4b10*/  MOV R84, UR23 ;  /* 0x0000001700547c02 */ /* 0x001fc80008000f00 */
        /* <DEDUP_REMOVED lines=10> */
[----:B------:R1:W5:Y:S01]  /*4bc0*/  LDG.E.128 R100, desc[UR26][R84.64+0x600] ;  /* 0x0006001a54647981 */ /* 0x000362000c1e1d00 */
[----:B------:R-:W-:-:S03]  /*4bd0*/  R2UR UR28, R86 ;  /* 0x00000000561c72ca */ /* 0x000fc600000e0000 */
[----:B------:R-:W-:Y:S04]  /*4be0*/  LDS.128 R72, [R2] ;  /* 0x0000000002487984 */ /* 0x000fe80000000c00 */
[----:B------:R-:W-:Y:S04]  /*4bf0*/  LDS.128 R76, [R2+0x10] ;  /* 0x00001000024c7984 */ /* 0x000fe80000000c00 */
[----:B------:R-:W-:Y:S04]  /*4c00*/  LDS.128 R80, [R2+0x20] ;  /* 0x0000200002507984 */ /* 0x000fe80000000c00 */
[----:B-1----:R-:W-:Y:S01]  /*4c10*/  LDS.128 R84, [R2+0x30] ;  /* 0x0000300002547984 */ /* 0x002fe20000000c00 */
[----:B------:R-:W-:Y:S01]  /*4c20*/  USHF.L.U32 UR23, UR14, 0x8, URZ ;  /* 0x000000080e177899 */ /* 0x000fe200080006ff */
[----:B------:R-:W-:-:S03]  /*4c30*/  MOV R116, UR28 ;  /* 0x0000001c00747c02 */ /* 0x000fc60008000f00 */
[----:B------:R-:W-:Y:S02]  /*4c40*/  UIADD3 UR10, UPT, UPT, UR23, -0x100, URZ ;  /* 0xffffff00170a7890 */ /* 0x000fe4000fffe0ff */
[----:B------:R-:W-:Y:S02]  /*4c50*/  FMUL.FTZ R116, R116, 1.4426950216293334961 ;  /* 0x3fb8aa3b74747820 */ /* 0x000fe40000410000 */
[----:B------:R-:W-:Y:S02]  /*4c60*/  ULOP3.LUT UR10, UR10, 0x100, URZ, 0xc0, !UPT ;  /* 0x000001000a0a7892 */ /* 0x000fe4000f8ec0ff */
[C---:B------:R-:W-:Y:S02]  /*4c70*/  FMUL.FTZ R108, R116.reuse, R3 ;  /* 0x00000003746c7220 */ /* 0x040fe40000410000 */
[----:B------:R-:W-:Y:S01]  /*4c80*/  UIADD3 UR10, UPT, UPT, UR10, UR8, URZ ;  /* 0x000000080a0a7290 */ /* 0x000fe2000fffe0ff */
[----:B------:R-:W-:-:S03]  /*4c90*/  FMUL.FTZ R19, R116, R4 ;  /* 0x0000000474137220 */ /* 0x000fc60000410000 */
[----:B------:R-:W1:Y:S02]  /*4ca0*/  MUFU.EX2 R108, R108 ;  /* 0x0000006c006c7308 */ /* 0x000e640000000800 */
[----:B------:R-:W-:Y:S01]  /*4cb0*/  SEL R109, R109, UR10, P0 ;  /* 0x0000000a6d6d7c07 */ /* 0x000fe20008000000 */
[C---:B0-----:R-:W-:Y:S01]  /*4cc0*/  FMUL.FTZ R20, R116.reuse, R5 ;  /* 0x0000000574147220 */ /* 0x041fe20000410000 */
[C---:B------:R-:W-:Y:S01]  /*4cd0*/  FMUL.FTZ R21, R116.reuse, R6 ;  /* 0x0000000674157220 */ /* 0x040fe20000410000 */
[C---:B------:R-:W-:Y:S01]  /*4ce0*/  FMUL.FTZ R22, R116.reuse, R7 ;  /* 0x0000000774167220 */ /* 0x040fe20000410000 */
[----:B------:R-:W-:Y:S01]  /*4cf0*/  LEA R117, R109, R106, 0x2 ;  /* 0x0000006a6d757211 */ /* 0x000fe200078e10ff */
        /* <DEDUP_REMOVED lines=36> */
[----:B-1----:R1:W-:Y:S01]  /*4f40*/  STS [R117+0x8e50], R108 ;  /* 0x008e506c75007388 */ /* 0x0023e20000000800 */
[----:B--2---:R-:W-:-:S02]  /*4f50*/  FMUL.FTZ R164, R133, R88 ;  /* 0x0000005885a47220 */ /* 0x004fc40000410000 */
[----:B------:R1:W2:Y:S01]  /*4f60*/  MUFU.EX2 R88, R116 ;  /* 0x0000007400587308 */ /* 0x0002a20000000800 */
[----:B------:R-:W-:Y:S01]  /*4f70*/  FMUL.FTZ R163, R132, R89 ;  /* 0x0000005984a37220 */ /* 0x000fe20000410000 */
[----:B------:R-:W-:Y:S01]  /*4f80*/  FMUL.FTZ R162, R131, R90 ;  /* 0x0000005a83a27220 */ /* 0x000fe20000410000 */
[----:B------:R-:W-:Y:S01]  /*4f90*/  FMUL.FTZ R161, R130, R91 ;  /* 0x0000005b82a17220 */ /* 0x000fe20000410000 */
[----:B---3--:R-:W-:Y:S01]  /*4fa0*/  FMUL.FTZ R160, R129, R92 ;  /* 0x0000005c81a07220 */ /* 0x008fe20000410000 */
        /* <DEDUP_REMOVED lines=22> */
.L_x_3214:
[----:B------:R-:W0:Y:S02]  /*5110*/  S2R R90, SR_TID.X ;  /* 0x00000000005a7919 */ /* 0x000e240000002100 */
[----:B0-----:R-:W-:-:S04]  /*5120*/  SHF.L.U32 R90, R90, 0x2, RZ ;  /* 0x000000025a5a7819 */ /* 0x001fc800000006ff */
[----:B------:R-:W-:-:S06]  /*5130*/  IADD3 R89, PT, PT, R90, R106, RZ ;  /* 0x0000006a5a597210 */ /* 0x000fcc0007ffe0ff */
[----:B------:R-:W0:Y:S02]  /*5140*/  LDS R89, [R89+0x9654] ;  /* 0x0096540059597984 */ /* 0x000e240000000800 */
.L_x_3215:
[----:B------:R-:W-:Y:S05]  /*5150*/  BSYNC.RECONVERGENT B0 ;  /* 0x0000000000007941 */ /* 0x000fea0003800200 */
.L_x_3213:
        /* <DEDUP_REMOVED lines=62> */
[----:B------:R-:W-:-:S02]  /*5540*/  LEA R128, R107, R106, 0x3 ;  /* 0x0000006a6b807211 */ /* 0x000fc400078e18ff */
        /* <DEDUP_REMOVED lines=60> */
.L_x_3274:
[----:B------:R-:W0:Y:S01]  /*5910*/  S2R R153, SR_LANEID ;  /* 0x0000000000997919 */ /* 0x000e220000000000 */
[----:B----4-:R-:W-:Y:S01]  /*5920*/  FFMA.FTZ R152, R165, R152, R119 ;  /* 0x00000098a5987223 */ /* 0x010fe20000010077 */
[----:B------:R-:W-:Y:S01]  /*5930*/  UMOV UR10, 0xffffffff ;  /* 0xffffffff000a7882 */ /* 0x000fe20000000000 */
[----:B0-----:R-:W-:-:S04]  /*5940*/  ISETP.GE.AND P2, PT, R153, 0x10, PT ;  /* 0x000000109900780c */ /* 0x001fc80003f46270 */
[----:B--2---:R-:W-:-:S09]  /*5950*/  FSEL R119, R119, R152, !P2 ;  /* 0x0000009877777208 */ /* 0x004fd20005000000 */
[----:B---3--:R-:W-:Y:S01]  /*5960*/  @P2 FMUL.FTZ R165, R165, R118 ;  /* 0x00000076a5a52220 */ /* 0x008fe20000410000 */
[----:B------:R-:W-:Y:S06]  /*5970*/  BRA.DIV UR10, `(.L_x_3218) ;  /* 0x000000420af07947 */ /* 0x000fec000b800000 */
.L_x_3277:
[----:B------:R-:W-:-:S03]  /*5980*/  UMOV UR10, 0xffffffff ;  /* 0xffffffff000a7882 */ /* 0x000fc60000000000 */
[----:B------:R-:W-:Y:S05]  /*5990*/  BRA.DIV UR10, `(.L_x_3219) ;  /* 0x000000460a107947 */ /* 0x000fea000b800000 */
.L_x_3280:
[----:B------:R-:W-:-:S03]  /*59a0*/  UMOV UR10, 0xffffffff ;  /* 0xffffffff000a7882 */ /* 0x000fc60000000000 */
[----:B------:R-:W-:Y:S05]  /*59b0*/  BRA.DIV UR10, `(.L_x_3220) ;  /* 0x000000460a307947 */ /* 0x000fea000b800000 */
[----:B------:R0:W2:Y:S04]  /*59c0*/  SHFL.UP PT, R118, R165, 0x1, RZ ;  /* 0x04200000a5767989 */ /* 0x0000a800000e00ff */
[----:B------:R-:W3:Y:S04]  /*59d0*/  SHFL.UP PT, R119, R119, 0x1, RZ ;  /* 0x0420000077777989 */ /* 0x000ee800000e00ff */
[----:B-----5:R-:W4:Y:S04]  /*59e0*/  SHFL.IDX PT, R92, R92, RZ, 0x1f ;  /* 0x00001fff5c5c7589 */ /* 0x020f2800000e0000 */
[----:B------:R-:W0:Y:S02]  /*59f0*/  SHFL.IDX PT, R93, R93, RZ, 0x1f ;  /* 0x00001fff5d5d7589 */ /* 0x000e2400000e0000 */
.L_x_3286:
        /* <DEDUP_REMOVED lines=12> */
.L_x_3216:
[----:B---3--:R-:W3:Y:S01]  /*5ac0*/  S2R R107, SR_TID.X ;  /* 0x00000000006b7919 */ /* 0x008ee20000002100 */
[----:B------:R-:W-:Y:S05]  /*5ad0*/  WARPSYNC.ALL ;  /* 0x0000000000007948 */ /* 0x000fea0003800000 */
[----:B---3--:R-:W-:Y:S01]  /*5ae0*/  LOP3.LUT P2, RZ, R107, 0x1f, RZ, 0xc0, !PT ;  /* 0x0000001f6bff7812 */ /* 0x008fe2000784c0ff */
[----:B------:R-:W-:Y:S01]  /*5af0*/  BAR.SYNC.DEFER_BLOCKING 0x0 ;  /* 0x0000000000007b1d */ /* 0x000fe20000010000 */
[----:B012---:R-:W-:Y:S01]  /*5b00*/  FMUL.FTZ R94, R88, R89 ;  /* 0x00000059585e7220 */ /* 0x007fe20000410000 */
[----:B-----5:R-:W-:Y:S02]  /*5b10*/  MOV R93, UR48 ;  /* 0x00000030005d7c02 */ /* 0x020fe40008000f00 */
[----:B------:R-:W-:Y:S01]  /*5b20*/  MOV R116, UR8 ;  /* 0x0000000800747c02 */ /* 0x000fe20008000f00 */
[----:B------:R-:W-:-:S03]  /*5b30*/  FMUL.FTZ R94, R109, R94 ;  /* 0x0000005e6d5e7220 */ /* 0x000fc60000410000 */
[----:B------:R-:W0:Y:S01]  /*5b40*/  S2UR UR23, SR_CgaCtaId ;  /* 0x00000000001779c3 */ /* 0x000e220000008800 */
[----:B------:R-:W-:Y:S01]  /*5b50*/  ISETP.LE.OR P2, PT, R93, UR14, P2 ;  /* 0x0000000e5d007c0c */ /* 0x000fe20009743670 */
[----:B------:R-:W-:Y:S01]  /*5b60*/  UMOV UR10, 0x400 ;  /* 0x00000400000a7882 */ /* 0x000fe20000000000 */
[----:B------:R-:W-:Y:S01]  /*5b70*/  FMUL.FTZ R94, R110, R94 ;  /* 0x0000005e6e5e7220 */ /* 0x000fe20000410000 */
[----:B------:R-:W-:Y:S02]  /*5b80*/  MOV R93, RZ ;  /* 0x000000ff005d7202 */ /* 0x000fe40000000f00 */
[----:B------:R-:W-:Y:S01]  /*5b90*/  ISETP.GT.U32.AND P3, PT, R107, 0x1f, PT ;  /* 0x0000001f6b00780c */ /* 0x000fe20003f64070 */
        /* <DEDUP_REMOVED lines=47> */
[----:B------:R-:W0:Y:S04]  /*5e90*/  @!P2 LDS.64 R92, [R116+0x9850] ;  /* 0x00985000745ca984 */ /* 0x000e280000000a00 */
[----:B------:R1:W-:Y:S02]  /*5ea0*/  STS.64 [R128+0x8950], R94 ;  /* 0x0089505e80007388 */ /* 0x0003e40000000a00 */
[----:B-1----:R-:W-:-:S05]  /*5eb0*/  FFMA.FTZ R94, R88, R148, R149 ;  /* 0x00000094585e7223 */ /* 0x002fca0000010095 */
[----:B------:R1:W-:Y:S01]  /*5ec0*/  STL [R1], R94 ;  /* 0x0000005e01007387 */ /* 0x0003e20000100800 */
[----:B------:R-:W-:Y:S06]  /*5ed0*/  BAR.SYNC.DEFER_BLOCKING 0x0 ;  /* 0x0000000000007b1d */ /* 0x000fec0000010000 */
[----:B------:R-:W-:Y:S05]  /*5ee0*/  @P3 BRA `(.L_x_3221) ;  /* 0x0000000400383947 */ /* 0x000fea0003800000 */
[C---:B------:R-:W-:Y:S01]  /*5ef0*/  IMAD R149, R107.reuse, 0x28, R106 ;  /* 0x000000286b957824 */ /* 0x040fe200078e026a */
[----:B------:R-:W-:Y:S01]  /*5f00*/  UMOV UR10, 0xffffffff ;  /* 0xffffffff000a7882 */ /* 0x000fe20000000000 */
[----:B------:R-:W-:-:S03]  /*5f10*/  LOP3.LUT R154, R107, 0x1f, RZ, 0xc0, !PT ;  /* 0x0000001f6b9a7812 */ /* 0x000fc600078ec0ff */
[----:B-1----:R-:W-:Y:S01]  /*5f20*/  LDS.64 R94, [R149+0x8960] ;  /* 0x00896000955e7984 */ /* 0x002fe20000000a00 */
[----:B------:R-:W-:-:S03]  /*5f30*/  ISETP.NE.AND P3, PT, R154, 0x1f, PT ;  /* 0x0000001f9a00780c */ /* 0x000fc60003f65270 */
        /* <DEDUP_REMOVED lines=57> */
.L_x_3303:
        /* <DEDUP_REMOVED lines=16> */
.L_x_3221:
[----:B------:R-:W-:Y:S05]  /*63d0*/  WARPSYNC.ALL ;  /* 0x0000000000007948 */ /* 0x000fea0003800000 */
[----:B------:R-:W-:Y:S01]  /*63e0*/  ISETP.NE.AND P2, PT, R107, RZ, PT ;  /* 0x000000ff6b00720c */ /* 0x000fe20003f45270 */
[----:B------:R-:W2:Y:S04]  /*63f0*/  LDL R118, [R1+0x4c] ;  /* 0x00004c0001767983 */ /* 0x000ea80000100800 */
[----:B------:R-:W1:Y:S01]  /*6400*/  LDL.LU R153, [R1] ;  /* 0x0000000001997983 */ /* 0x000e620000300800 */
[----:B------:R-:W-:Y:S01]  /*6410*/  FFMA.FTZ R90, R72, -R90, R108 ;  /* 0x8000005a485a7223 */ /* 0x000fe2000001006c */
[----:B------:R-:W-:Y:S01]  /*6420*/  FFMA.FTZ R96, R74, -R96, R156 ;  /* 0x800000604a607223 */ /* 0x000fe2000001009c */
[----:B------:R-:W-:Y:S01]  /*6430*/  FFMA.FTZ R122, R75, -R122, R137 ;  /* 0x8000007a4b7a7223 */ /* 0x000fe20000010089 */
[----:B------:R-:W3:Y:S01]  /*6440*/  LDL R154, [R1+0x44] ;  /* 0x00004400019a7983 */ /* 0x000ee20000100800 */
[----:B------:R-:W-:Y:S01]  /*6450*/  FFMA.FTZ R124, R77, -R124, R139 ;  /* 0x8000007c4d7c7223 */ /* 0x000fe2000001008b */
[----:B------:R-:W-:Y:S01]  /*6460*/  FFMA.FTZ R116, R78, -R125, R140 ;  /* 0x8000007d4e747223 */ /* 0x000fe2000001008c */
[----:B------:R-:W-:Y:S01]  /*6470*/  FFMA.FTZ R127, R80, -R127, R142 ;  /* 0x8000007f507f7223 */ /* 0x000fe2000001008e */
[----:B------:R-:W4:Y:S01]  /*6480*/  LDL R155, [R1+0x48] ;  /* 0x00004800019b7983 */ /* 0x000f220000100800 */
[----:B------:R-:W-:-:S03]  /*6490*/  FFMA.FTZ R129, R81, -R129, R143 ;  /* 0x8000008151817223 */ /* 0x000fc6000001008f */
[----:B------:R-:W5:Y:S01]  /*64a0*/  LDL R152, [R1+0x34] ;  /* 0x0000340001987983 */ /* 0x000f620000100800 */
[----:B------:R-:W-:Y:S06]  /*64b0*/  BAR.SYNC.DEFER_BLOCKING 0x0 ;  /* 0x0000000000007b1d */ /* 0x000fec0000010000 */
[----:B------:R-:W5:Y:S04]  /*64c0*/  LDL R157, [R1+0x1c] ;  /* 0x00001c00019d7983 */ /* 0x000f680000100800 */
[----:B------:R-:W5:Y:S04]  /*64d0*/  LDL R165, [R1+0x20] ;  /* 0x0000200001a57983 */ /* 0x000f680000100800 */
[----:B------:R-:W0:Y:S02]  /*64e0*/  LDS R128, [R128+0x8954] ;  /* 0x0089540080807984 */ /* 0x000e240000000800 */
[----:B0-----:R-:W-:Y:S01]  /*64f0*/  FFMA.FTZ R89, R128, R89, R103 ;  /* 0x0000005980597223 */ /* 0x001fe20000010067 */
[----:B------:R-:W-:-:S03]  /*6500*/  MOV R103, UR8 ;  /* 0x0000000800677c02 */ /* 0x000fc60008000f00 */
[----:B------:R-:W-:Y:S01]  /*6510*/  FFMA.FTZ R88, R88, R89, R102 ;  /* 0x0000005958587223 */ /* 0x000fe20000010066 */
[----:B------:R-:W-:-:S03]  /*6520*/  @!P2 LEA R103, R103, R106, 0x3 ;  /* 0x0000006a6767a211 */ /* 0x000fc600078e18ff */
[-C--:B------:R-:W-:Y:S01]  /*6530*/  FFMA.FTZ R101, R109, R88.reuse, R101 ;  /* 0x000000586d657223 */ /* 0x080fe20000010065 */
[----:B------:R-:W-:Y:S01]  /*6540*/  FMUL.FTZ R95, R86, R88 ;  /* 0x00000058565f7220 */ /* 0x000fe20000410000 */
[----:B------:R0:W-:Y:S02]  /*6550*/  @!P2 STS.64 [R103+0x9850], R92 ;  /* 0x0098505c6700a388 */ /* 0x0001e40000000a00 */
[-C--:B------:R-:W-:Y:S01]  /*6560*/  FFMA.FTZ R100, R110, R101.reuse, R100 ;  /* 0x000000656e647223 */ /* 0x080fe20000010064 */
[----:B------:R-:W-:Y:S01]  /*6570*/  FMUL.FTZ R102, R85, R101 ;  /* 0x0000006555667220 */ /* 0x000fe20000410000 */
[----:B------:R-:W-:Y:S01]  /*6580*/  FFMA.FTZ R110, R73, -R91, R151 ;  /* 0x8000005b496e7223 */ /* 0x000fe20000010097 */
[----:B------:R-:W-:Y:S01]  /*6590*/  IADD3 R120, PT, PT, R107, 0x780, RZ ;  /* 0x000007806b787810 */ /* 0x000fe20007ffe0ff */
[----:B------:R-:W-:Y:S01]  /*65a0*/  FFMA.FTZ R99, R111, R100, R99 ;  /* 0x000000646f637223 */ /* 0x000fe20000010063 */
[----:B------:R-:W-:Y:S01]  /*65b0*/  FFMA.FTZ R69, R102, R16, R69 ;  /* 0x0000001066457223 */ /* 0x000fe20000010045 */
[----:B------:R-:W-:-:S02]  /*65c0*/  FFMA.FTZ R70, R95, R17, R70 ;  /* 0x000000115f467223 */ /* 0x000fc40000010046 */
[----:B------:R-:W-:Y:S01]  /*65d0*/  FFMA.FTZ R98, R112, R99, R98 ;  /* 0x0000006370627223 */ /* 0x000fe20000010062 */
[----:B0-----:R-:W-:Y:S01]  /*65e0*/  FFMA.FTZ R93, R86, -R134, R148 ;  /* 0x80000086565d7223 */ /* 0x001fe20000010094 */
[C---:B------:R-:W-:Y:S02]  /*65f0*/  FFMA.FTZ R92, R84.reuse, -R132, R146 ;  /* 0x80000084545c7223 */ /* 0x040fe40000010092 */
[----:B------:R-:W-:Y:S01]  /*6600*/  FFMA.FTZ R97, R113, R98, R97 ;  /* 0x0000006271617223 */ /* 0x000fe20000010061 */
[C---:B------:R-:W-:Y:S01]  /*6610*/  FFMA.FTZ R103, R83.reuse, -R131, R145 ;  /* 0x8000008353677223 */ /* 0x040fe20000010091 */
[----:B------:R-:W-:Y:S01]  /*6620*/  FMUL.FTZ R83, R83, R99 ;  /* 0x0000006353537220 */ /* 0x000fe20000410000 */
[----:B------:R-:W-:Y:S01]  /*6630*/  FMUL.FTZ R84, R84, R100 ;  /* 0x0000006454547220 */ /* 0x000fe20000410000 */
[-C--:B------:R-:W-:Y:S01]  /*6640*/  FFMA.FTZ R114, R114, R97.reuse, R136 ;  /* 0x0000006172727223 */ /* 0x080fe20000010088 */
[----:B------:R-:W-:-:S03]  /*6650*/  FMUL.FTZ R81, R81, R97 ;  /* 0x0000006151517220 */ /* 0x000fc60000410000 */
[-C--:B------:R-:W-:Y:S01]  /*6660*/  FFMA.FTZ R115, R115, R114.reuse, R150 ;  /* 0x0000007273737223 */ /* 0x080fe20000010096 */
[----:B------:R-:W-:-:S03]  /*6670*/  FMUL.FTZ R80, R80, R114 ;  /* 0x0000007250507220 */ /* 0x000fc60000410000 */
[----:B------:R-:W-:Y:S01]  /*6680*/  FFMA.FTZ R105, R105, R115, R158 ;  /* 0x0000007369697223 */ /* 0x000fe2000001009e */
[----:B------:R-:W-:Y:S01]  /*6690*/  FMUL.FTZ R112, R115, R10 ;  /* 0x0000000a73707220 */ /* 0x000fe20000410000 */
[----:B------:R-:W5:Y:S02]  /*66a0*/  LDL R158, [R1+0x24] ;  /* 0x00002400019e7983 */ /* 0x000f640000100800 */
[-C--:B------:R-:W-:Y:S01]  /*66b0*/  FFMA.FTZ R104, R104, R105.reuse, R159 ;  /* 0x0000006968687223 */ /* 0x080fe2000001009f */
[----:B------:R-:W-:Y:S01]  /*66c0*/  FMUL.FTZ R78, R78, R105 ;  /* 0x000000694e4e7220 */ /* 0x000fe20000410000 */
[----:B------:R-:W5:Y:S02]  /*66d0*/  LDL R159, [R1+0x28] ;  /* 0x00002800019f7983 */ /* 0x000f640000100800 */
[----:B------:R-:W-:Y:S02]  /*66e0*/  FFMA.FTZ R23, R23, R104, R160 ;  /* 0x0000006817177223 */ /* 0x000fe400000100a0 */
[----:B------:R-:W5:Y:S02]  /*66f0*/  LDL R160, [R1+0x2c] ;  /* 0x00002c0001a07983 */ /* 0x000f640000100800 */
[----:B------:R-:W-:Y:S01]  /*6700*/  FFMA.FTZ R22, R22, R23, R161 ;  /* 0x0000001716167223 */ /* 0x000fe200000100a1 */
[----:B------:R-:W-:Y:S01]  /*6710*/  FMUL.FTZ R117, R23, R7 ;  /* 0x0000000717757220 */ /* 0x000fe20000410000 */
[----:B------:R-:W5:Y:S02]  /*6720*/  LDL R161, [R1+0x30] ;  /* 0x0000300001a17983 */ /* 0x000f640000100800 */
[-C--:B------:R-:W-:Y:S01]  /*6730*/  FFMA.FTZ R162, R21, R22.reuse, R162 ;  /* 0x0000001615a27223 */ /* 0x080fe200000100a2 */
[----:B------:R-:W-:Y:S01]  /*6740*/  FFMA.FTZ R21, R85, -R133, R147 ;  /* 0x8000008555157223 */ /* 0x000fe20000010093 */
[----:B------:R-:W-:Y:S01]  /*6750*/  FMUL.FTZ R75, R75, R22 ;  /* 0x000000164b4b7220 */ /* 0x000fe20000410000 */
[----:B------:R-:W-:Y:S01]  /*6760*/  FMUL.FTZ R133, R104, UR28 ;  /* 0x0000001c68857c20 */ /* 0x000fe20008410000 */
[----:B------:R-:W-:Y:S01]  /*6770*/  FFMA.FTZ R163, R20, R162, R163 ;  /* 0x000000a214a37223 */ /* 0x000fe200000100a3 */
[----:B------:R-:W-:Y:S01]  /*6780*/  FMUL.FTZ R111, R162, UR28 ;  /* 0x0000001ca26f7c20 */ /* 0x000fe20008410000 */
[C---:B------:R-:W-:Y:S01]  /*6790*/  FFMA.FTZ R20, R82.reuse, -R130, R144 ;  /* 0x8000008252147223 */ /* 0x040fe20000010090 */
[----:B------:R-:W-:Y:S01]  /*67a0*/  FMUL.FTZ R82, R82, R98 ;  /* 0x0000006252527220 */ /* 0x000fe20000410000 */
[----:B------:R-:W-:Y:S01]  /*67b0*/  FFMA.FTZ R164, R19, R163, R164 ;  /* 0x000000a313a47223 */ /* 0x000fe200000100a4 */
[C---:B------:R-:W-:Y:S01]  /*67c0*/  FMUL.FTZ R149, R163.reuse, UR28 ;  /* 0x0000001ca3957c20 */ /* 0x040fe20008410000 */
[----:B------:R-:W-:Y:S01]  /*67d0*/  FMUL.FTZ R86, R163, R4 ;  /* 0x00000004a3567220 */ /* 0x000fe20000410000 */
[----:B------:R-:W-:Y:S01]  /*67e0*/  FMUL.FTZ R136, R96, R111 ;  /* 0x0000006f60887220 */ /* 0x000fe20000410000 */
[----:B------:R-:W-:Y:S01]  /*67f0*/  FMUL.FTZ R19, R164, R3 ;  /* 0x00000003a4137220 */ /* 0x000fe20000410000 */
[----:B------:R-:W-:Y:S01]  /*6800*/  FMUL.FTZ R149, R110, R149 ;  /* 0x000000956e957220 */ /* 0x000fe20000410000 */
[----:B------:R-:W-:Y:S01]  /*6810*/  FMUL.FTZ R91, R164, UR28 ;  /* 0x0000001ca45b7c20 */ /* 0x000fe20008410000 */
[----:B------:R-:W-:Y:S01]  /*6820*/  FMUL.FTZ R72, R72, R164 ;  /* 0x000000a448487220 */ /* 0x000fe20000410000 */
[C---:B------:R-:W-:Y:S01]  /*6830*/  FFMA.FTZ R85, R90.reuse, R19, RZ ;  /* 0x000000135a557223 */ /* 0x040fe200000100ff */
[----:B------:R-:W5:Y:S01]  /*6840*/  LDL R164, [R1+0x3c] ;  /* 0x00003c0001a47983 */ /* 0x000f620000100800 */
[----:B------:R-:W-:Y:S01]  /*6850*/  FMUL.FTZ R150, R90, R91 ;  /* 0x0000005b5a967220 */ /* 0x000fe20000410000 */
[----:B------:R-:W-:Y:S01]  /*6860*/  FMUL.FTZ R90, R22, R6 ;  /* 0x00000006165a7220 */ /* 0x000fe20000410000 */
[----:B------:R-:W-:Y:S01]  /*6870*/  FFMA.FTZ R109, R110, R86, R85 ;  /* 0x000000566e6d7223 */ /* 0x000fe20000010055 */
[----:B------:R-:W-:Y:S01]  /*6880*/  SHF.L.U32 R110, R107, 0x4, RZ ;  /* 0x000000046b6e7819 */ /* 0x000fe200000006ff */
[----:B------:R-:W-:Y:S01]  /*6890*/  FMUL.FTZ R85, R162, R5 ;  /* 0x00000005a2557220 */ /* 0x000fe20000410000 */
[----:B------:R-:W-:Y:S01]  /*68a0*/  FMUL.FTZ R73, R73, R163 ;  /* 0x000000a349497220 */ /* 0x000fe20000410000 */
[----:B------:R-:W-:Y:S01]  /*68b0*/  FMUL.FTZ R74, R74, R162 ;  /* 0x000000a24a4a7220 */ /* 0x000fe20000410000 */
[-C--:B------:R-:W-:Y:S01]  /*68c0*/  LEA.HI R111, R110, R110.reuse, RZ, 0x1b ;  /* 0x0000006e6e6f7211 */ /* 0x080fe200078fd8ff */
[----:B------:R-:W-:Y:S01]  /*68d0*/  FFMA.FTZ R91, R96, R85, R109 ;  /* 0x00000055605b7223 */ /* 0x000fe2000001006d */
[----:B------:R-:W-:Y:S01]  /*68e0*/  LEA.HI R113, R107, R110, RZ, 0x1f ;  /* 0x0000006e6b717211 */ /* 0x000fe200078ff8ff */
[----:B------:R-:W-:Y:S01]  /*68f0*/  FMUL.FTZ R109, R24, R19 ;  /* 0x00000013186d7220 */ /* 0x000fe20000410000 */
[----:B------:R-:W-:Y:S01]  /*6900*/  LEA R110, R111, R106, 0x2 ;  /* 0x0000006a6f6e7211 */ /* 0x000fe200078e10ff */
[----:B------:R-:W-:Y:S01]  /*6910*/  FMUL.FTZ R111, R25, R86 ;  /* 0x00000056196f7220 */ /* 0x000fe20000410000 */
[----:B------:R-:W-:Y:S01]  /*6920*/  FFMA.FTZ R91, R122, R90, R91 ;  /* 0x0000005a7a5b7223 */ /* 0x000fe2000001005b */
[----:B------:R-:W-:Y:S01]  /*6930*/  FFMA.FTZ R86, R76, -R123, R138 ;  /* 0x8000007b4c567223 */ /* 0x000fe2000001008a */
[----:B------:R-:W-:Y:S01]  /*6940*/  LEA R96, R113, R106, 0x2 ;  /* 0x0000006a71607211 */ /* 0x000fe200078e10ff */
[----:B------:R-:W-:Y:S01]  /*6950*/  FMUL.FTZ R85, R26, R85 ;  /* 0x000000551a557220 */ /* 0x000fe20000410000 */
[C---:B------:R-:W-:Y:S01]  /*6960*/  FMUL.FTZ R19, R105.reuse, R9 ;  /* 0x0000000969137220 */ /* 0x040fe20000410000 */
[----:B------:R-:W-:Y:S01]  /*6970*/  FFMA.FTZ R91, R86, R117, R91 ;  /* 0x00000075565b7223 */ /* 0x000fe2000001005b */
[----:B------:R-:W5:Y:S01]  /*6980*/  LDL R163, [R1+0x38] ;  /* 0x0000380001a37983 */ /* 0x000f620000100800 */
[----:B------:R-:W-:Y:S01]  /*6990*/  FMUL.FTZ R105, R105, UR28 ;  /* 0x0000001c69697c20 */ /* 0x000fe20008410000 */
[----:B------:R-:W-:Y:S01]  /*69a0*/  FMUL.FTZ R76, R76, R23 ;  /* 0x000000174c4c7220 */ /* 0x000fe20000410000 */
[----:B------:R-:W-:Y:S01]  /*69b0*/  FMUL.FTZ R23, R23, UR28 ;  /* 0x0000001c17177c20 */ /* 0x000fe20008410000 */
[----:B------:R0:W-:Y:S01]  /*69c0*/  STS [R96+0x4200], R109 ;  /* 0x0042006d60007388 */ /* 0x0001e20000000800 */
[----:B------:R-:W-:Y:S01]  /*69d0*/  FMUL.FTZ R132, R116, R105 ;  /* 0x0000006974847220 */ /* 0x000fe20000410000 */
[----:B------:R-:W-:Y:S01]  /*69e0*/  FMUL.FTZ R113, R27, R90 ;  /* 0x0000005a1b717220 */ /* 0x000fe20000410000 */
[----:B------:R-:W-:Y:S01]  /*69f0*/  FMUL.FTZ R90, R97, R12 ;  /* 0x0000000c615a7220 */ /* 0x000fe20000410000 */
[----:B------:R0:W-:Y:S01]  /*6a00*/  STS [R110+0x4208], R85 ;  /* 0x004208556e007388 */ /* 0x0001e20000000800 */
[----:B------:R-:W-:Y:S01]  /*6a10*/  FMUL.FTZ R134, R86, R23 ;  /* 0x0000001756867220 */ /* 0x000fe20000410000 */
[----:B------:R-:W-:Y:S01]  /*6a20*/  FMUL.FTZ R23, R114, R11 ;  /* 0x0000000b72177220 */ /* 0x000fe20000410000 */
[----:B------:R-:W-:Y:S01]  /*6a30*/  FMUL.FTZ R86, R77, R104 ;  /* 0x000000684d567220 */ /* 0x000fe20000410000 */
[----:B------:R-:W-:Y:S01]  /*6a40*/  FMUL.FTZ R77, R33, R90 ;  /* 0x0000005a214d7220 */ /* 0x000fe20000410000 */
[----:B------:R0:W-:Y:S02]  /*6a50*/  STS [R110+0x4204], R111 ;  /* 0x0042046f6e007388 */ /* 0x0001e40000000800 */
[----:B0-----:R-:W-:Y:S01]  /*6a60*/  FMUL.FTZ R109, R28, R117 ;  /* 0x000000751c6d7220 */ /* 0x001fe20000410000 */
[----:B------:R-:W-:Y:S01]  /*6a70*/  FMUL.FTZ R130, R114, UR28 ;  /* 0x0000001c72827c20 */ /* 0x000fe20008410000 */
[----:B------:R-:W-:Y:S01]  /*6a80*/  FMUL.FTZ R133, R124, R133 ;  /* 0x000000857c857220 */ /* 0x000fe20000410000 */
[----:B------:R0:W-:Y:S01]  /*6a90*/  STS [R110+0x4224], R77 ;  /* 0x0042244d6e007388 */ /* 0x0001e20000000800 */
[----:B------:R-:W-:-:S03]  /*6aa0*/  FFMA.FTZ R85, R79, -R126, R141 ;  /* 0x8000007e4f557223 */ /* 0x000fc6000001008d */
[----:B------:R-:W5:Y:S01]  /*6ab0*/  LDL R162, [R1+0x40] ;  /* 0x0000400001a27983 */ /* 0x000f620000100800 */
[----:B------:R-:W-:-:S03]  /*6ac0*/  FMUL.FTZ R111, R30, R19 ;  /* 0x000000131e6f7220 */ /* 0x000fc60000410000 */
[----:B------:R-:W-:Y:S04]  /*6ad0*/  STS [R110+0x4210], R109 ;  /* 0x0042106d6e007388 */ /* 0x000fe80000000800 */
[----:B------:R-:W-:Y:S01]  /*6ae0*/  STS [R110+0x420c], R113 ;  /* 0x00420c716e007388 */ /* 0x000fe20000000800 */
[----:B0-----:R-:W-:Y:S01]  /*6af0*/  FMUL.FTZ R77, R98, UR28 ;  /* 0x0000001c624d7c20 */ /* 0x001fe20008410000 */
[----:B-1----:R-:W-:Y:S01]  /*6b00*/  FFMA.FTZ R94, R87, -R135, R153 ;  /* 0x80000087575e7223 */ /* 0x002fe20000010099 */
[----:B------:R-:W-:Y:S01]  /*6b10*/  FMUL.FTZ R135, R22, UR28 ;  /* 0x0000001c16877c20 */ /* 0x000fe20008410000 */
[----:B------:R-:W-:Y:S01]  /*6b20*/  FMUL.FTZ R22, R104, R8 ;  /* 0x0000000868167220 */ /* 0x000fe20000410000 */
[----:B------:R-:W-:Y:S01]  /*6b30*/  FMUL.FTZ R104, R97, UR28 ;  /* 0x0000001c61687c20 */ /* 0x000fe20008410000 */
[----:B------:R-:W-:Y:S01]  /*6b40*/  FMUL.FTZ R77, R20, R77 ;  /* 0x0000004d144d7220 */ /* 0x000fe20000410000 */
[----:B------:R0:W-:Y:S01]  /*6b50*/  STS [R110+0x4218], R111 ;  /* 0x0042186f6e007388 */ /* 0x0001e20000000800 */
[-C--:B------:R-:W-:Y:S01]  /*6b60*/  FFMA.FTZ R91, R124, R22.reuse, R91 ;  /* 0x000000167c5b7223 */ /* 0x080fe2000001005b */
[----:B------:R-:W-:Y:S01]  /*6b70*/  FMUL.FTZ R119, R29, R22 ;  /* 0x000000161d777220 */ /* 0x000fe20000410000 */
[----:B------:R-:W-:Y:S01]  /*6b80*/  FMUL.FTZ R22, R115, UR28 ;  /* 0x0000001c73167c20 */ /* 0x000fe20008410000 */
[----:B---3--:R-:W-:Y:S01]  /*6b90*/  FMUL.FTZ R156, R154, R156 ;  /* 0x0000009c9a9c7220 */ /* 0x008fe20000410000 */
[----:B------:R-:W-:Y:S01]  /*6ba0*/  FFMA.FTZ R116, R116, R19, R91 ;  /* 0x0000001374747223 */ /* 0x000fe2000001005b */
[----:B------:R-:W-:Y:S01]  /*6bb0*/  FMUL.FTZ R19, R98, R13 ;  /* 0x0000000d62137220 */ /* 0x000fe20000410000 */
[----:B------:R-:W-:Y:S01]  /*6bc0*/  FMUL.FTZ R131, R85, R22 ;  /* 0x0000001655837220 */ /* 0x000fe20000410000 */
[----:B------:R-:W-:Y:S01]  /*6bd0*/  FMUL.FTZ R22, R99, R14 ;  /* 0x0000000e63167220 */ /* 0x000fe20000410000 */
[----:B------:R-:W-:Y:S01]  /*6be0*/  FFMA.FTZ R116, R85, R112, R116 ;  /* 0x0000007055747223 */ /* 0x000fe20000010074 */
[----:B------:R-:W-:Y:S01]  /*6bf0*/  FMUL.FTZ R85, R129, R104 ;  /* 0x0000006881557220 */ /* 0x000fe20000410000 */
[-C--:B0-----:R-:W-:Y:S01]  /*6c00*/  FMUL.FTZ R111, R32, R23.reuse ;  /* 0x00000017206f7220 */ /* 0x081fe20000410000 */
[----:B------:R-:W-:Y:S01]  /*6c10*/  FMUL.FTZ R97, R35, R22 ;  /* 0x0000001623617220 */ /* 0x000fe20000410000 */
[----:B------:R-:W-:Y:S01]  /*6c20*/  FFMA.FTZ R116, R127, R23, R116 ;  /* 0x000000177f747223 */ /* 0x000fe20000010074 */
[----:B------:R-:W-:Y:S01]  /*6c30*/  FMUL.FTZ R98, R101, R16 ;  /* 0x0000001065627220 */ /* 0x000fe20000410000 */
[----:B------:R-:W3:Y:S01]  /*6c40*/  LDL R154, [R1+0x14] ;  /* 0x00001400019a7983 */ /* 0x000ee20000100800 */
[----:B----4-:R-:W-:Y:S01]  /*6c50*/  FMUL.FTZ R151, R155, R151 ;  /* 0x000000979b977220 */ /* 0x010fe20000410000 */
[----:B------:R-:W-:Y:S01]  /*6c60*/  FFMA.FTZ R129, R129, R90, R116 ;  /* 0x0000005a81817223 */ /* 0x000fe20000010074 */
[----:B------:R-:W-:Y:S01]  /*6c70*/  FMUL.FTZ R90, R99, UR28 ;  /* 0x0000001c635a7c20 */ /* 0x000fe20008410000 */
[----:B------:R0:W-:Y:S01]  /*6c80*/  STS [R110+0x422c], R97 ;  /* 0x00422c616e007388 */ /* 0x0001e20000000800 */
[----:B------:R-:W-:Y:S01]  /*6c90*/  FMUL.FTZ R105, R37, R98 ;  /* 0x0000006225697220 */ /* 0x000fe20000410000 */
[-C--:B------:R-:W-:Y:S01]  /*6ca0*/  FFMA.FTZ R20, R20, R19.reuse, R129 ;  /* 0x0000001314147223 */ /* 0x080fe20000010081 */
[C---:B------:R-:W-:Y:S01]  /*6cb0*/  FMUL.FTZ R23, R103.reuse, R90 ;  /* 0x0000005a67177220 */ /* 0x040fe20000410000 */
[----:B------:R-:W4:Y:S01]  /*6cc0*/  LDL R155, [R1+0x18] ;  /* 0x00001800019b7983 */ /* 0x000f220000100800 */
[----:B------:R-:W-:Y:S01]  /*6cd0*/  FMUL.FTZ R91, R34, R19 ;  /* 0x00000013225b7220 */ /* 0x000fe20000410000 */
[----:B------:R-:W-:Y:S01]  /*6ce0*/  FFMA.FTZ R103, R103, R22, R20 ;  /* 0x0000001667677223 */ /* 0x000fe20000010014 */
[----:B------:R-:W-:Y:S01]  /*6cf0*/  FMUL.FTZ R20, R101, UR28 ;  /* 0x0000001c65147c20 */ /* 0x000fe20008410000 */
[----:B------:R1:W-:Y:S01]  /*6d00*/  STS [R110+0x4234], R105 ;  /* 0x004234696e007388 */ /* 0x0003e20000000800 */
[C---:B------:R-:W-:Y:S01]  /*6d10*/  FMUL.FTZ R19, R100.reuse, UR28 ;  /* 0x0000001c64137c20 */ /* 0x040fe20008410000 */
[----:B0-----:R-:W-:Y:S01]  /*6d20*/  FMUL.FTZ R97, R89, UR28 ;  /* 0x0000001c59617c20 */ /* 0x001fe20008410000 */
[----:B------:R-:W-:Y:S01]  /*6d30*/  FMUL.FTZ R90, R21, R20 ;  /* 0x00000014155a7220 */ /* 0x000fe20000410000 */
[----:B------:R-:W-:Y:S01]  /*6d40*/  FMUL.FTZ R99, R100, R15 ;  /* 0x0000000f64637220 */ /* 0x000fe20000410000 */
[----:B------:R-:W-:Y:S01]  /*6d50*/  FMUL.FTZ R22, R92, R19 ;  /* 0x000000135c167220 */ /* 0x000fe20000410000 */
[----:B------:R-:W-:Y:S01]  /*6d60*/  FMUL.FTZ R20, R94, R97 ;  /* 0x000000615e147220 */ /* 0x000fe20000410000 */
[----:B--2---:R-:W-:Y:S01]  /*6d70*/  FMUL.FTZ R97, R118, R108 ;  /* 0x0000006c76617220 */ /* 0x004fe20000410000 */
[C---:B------:R-:W-:Y:S01]  /*6d80*/  IADD3 R118, PT, PT, R107.reuse, 0x700, RZ ;  /* 0x000007006b767810 */ /* 0x040fe20007ffe0ff */
[----:B------:R-:W-:Y:S01]  /*6d90*/  FFMA.FTZ R92, R92, R99, R103 ;  /* 0x000000635c5c7223 */ /* 0x000fe20000010067 */
[----:B------:R-:W-:Y:S01]  /*6da0*/  IADD3 R108, PT, PT, R107, 0x500, RZ ;  /* 0x000005006b6c7810 */ /* 0x000fe20007ffe0ff */
[----:B------:R0:W-:Y:S01]  /*6db0*/  STS [R110+0x4228], R91 ;  /* 0x0042285b6e007388 */ /* 0x0001e20000000800 */
[-C--:B-1----:R-:W-:Y:S01]  /*6dc0*/  LEA.HI R105, R118, R107.reuse, RZ, 0x1b ;  /* 0x0000006b76697211 */ /* 0x082fe200078fd8ff */
[----:B------:R-:W-:Y:S01]  /*6dd0*/  FFMA.FTZ R92, R21, R98, R92 ;  /* 0x00000062155c7223 */ /* 0x000fe2000001005c */
[----:B------:R-:W-:Y:S01]  /*6de0*/  LEA.HI R117, R108, R107, RZ, 0x1b ;  /* 0x0000006b6c757211 */ /* 0x000fe200078fd8ff */
[----:B------:R-:W-:Y:S01]  /*6df0*/  FMUL.FTZ R21, R88, R17 ;  /* 0x0000001158157220 */ /* 0x000fe20000410000 */
[----:B------:R-:W-:Y:S01]  /*6e00*/  LEA R108, R105, R106, 0x2 ;  /* 0x0000006a696c7211 */ /* 0x000fe200078e10ff */
[----:B-----5:R-:W-:Y:S01]  /*6e10*/  FMUL.FTZ R105, R152, R140 ;  /* 0x0000008c98697220 */ /* 0x020fe20000410000 */
[----:B------:R-:W-:Y:S01]  /*6e20*/  FMUL.FTZ R98, R89, R18 ;  /* 0x0000001259627220 */ /* 0x000fe20000410000 */
[----:B------:R-:W2:Y:S01]  /*6e30*/  LDL R152, [R1+0x10] ;  /* 0x0000100001987983 */ /* 0x000ea20000100800 */
[----:B------:R-:W-:Y:S01]  /*6e40*/  FMUL.FTZ R87, R87, R89 ;  /* 0x0000005957577220 */ /* 0x000fe20000410000 */
[----:B0-----:R-:W-:Y:S01]  /*6e50*/  FMUL.FTZ R91, R36, R99 ;  /* 0x00000063245b7220 */ /* 0x001fe20000410000 */
[----:B------:R-:W-:Y:S01]  /*6e60*/  FMUL.FTZ R109, R31, R112 ;  /* 0x000000701f6d7220 */ /* 0x000fe20000410000 */
[-C--:B------:R-:W-:Y:S01]  /*6e70*/  FMUL.FTZ R89, R38, R21.reuse ;  /* 0x0000001526597220 */ /* 0x080fe20000410000 */
[----:B------:R-:W-:Y:S01]  /*6e80*/  FMUL.FTZ R99, R39, R98 ;  /* 0x0000006227637220 */ /* 0x000fe20000410000 */
[----:B------:R-:W-:Y:S01]  /*6e90*/  FMUL.FTZ R88, R88, UR28 ;  /* 0x0000001c58587c20 */ /* 0x000fe20008410000 */
[----:B------:R-:W-:Y:S01]  /*6ea0*/  STS [R110+0x4214], R119 ;  /* 0x004214776e007388 */ /* 0x000fe20000000800 */
[----:B------:R-:W-:Y:S01]  /*6eb0*/  FFMA.FTZ R21, R93, R21, R92 ;  /* 0x000000155d157223 */ /* 0x000fe2000001005c */
[----:B------:R-:W-:Y:S01]  /*6ec0*/  IADD3 R114, PT, PT, R107, 0x600, RZ ;  /* 0x000006006b727810 */ /* 0x000fe20007ffe0ff */
[----:B------:R-:W-:Y:S01]  /*6ed0*/  FMUL.FTZ R19, R93, R88 ;  /* 0x000000585d137220 */ /* 0x000fe20000410000 */
[----:B------:R0:W-:Y:S01]  /*6ee0*/  STS [R110+0x421c], R109 ;  /* 0x00421c6d6e007388 */ /* 0x0001e20000000800 */
[----:B------:R-:W-:Y:S01]  /*6ef0*/  FFMA.FTZ R88, R39, R87, R20 ;  /* 0x0000005727587223 */ /* 0x000fe20000010014 */
[----:B------:R-:W-:Y:S01]  /*6f00*/  FFMA.FTZ R21, R94, R98, R21 ;  /* 0x000000625e157223 */ /* 0x000fe20000010015 */
[----:B------:R-:W-:Y:S01]  /*6f10*/  FFMA.FTZ R20, R38, R95, R19 ;  /* 0x0000005f26147223 */ /* 0x000fe20000010013 */
[----:B------:R-:W-:Y:S01]  /*6f20*/  STS [R110+0x4220], R111 ;  /* 0x0042206f6e007388 */ /* 0x000fe20000000800 */
[----:B------:R-:W-:Y:S01]  /*6f30*/  FADD.FTZ R55, R88, R55 ;  /* 0x0000003758377221 */ /* 0x000fe20000010000 */
[----:B------:R-:W-:Y:S01]  /*6f40*/  FFMA.FTZ R19, R37, R102, R90 ;  /* 0x0000006625137223 */ /* 0x000fe2000001005a */
[C---:B------:R-:W-:Y:S01]  /*6f50*/  IADD3 R100, PT, PT, R107.reuse, 0x380, RZ ;  /* 0x000003806b647810 */ /* 0x040fe20007ffe0ff */
[----:B------:R-:W-:Y:S01]  /*6f60*/  STS [R110+0x4230], R91 ;  /* 0x0042305b6e007388 */ /* 0x000fe20000000800 */
[----:B------:R-:W-:Y:S01]  /*6f70*/  IADD3 R104, PT, PT, R107, 0x480, RZ ;  /* 0x000004806b687810 */ /* 0x000fe20007ffe0ff */
[----:B------:R-:W-:Y:S01]  /*6f80*/  FMUL.FTZ R79, R79, R115 ;  /* 0x000000734f4f7220 */ /* 0x000fe20000410000 */
[----:B------:R-:W-:Y:S01]  /*6f90*/  IADD3 R116, PT, PT, R107, 0x680, RZ ;  /* 0x000006806b747810 */ /* 0x000fe20007ffe0ff */
[----:B------:R1:W-:Y:S01]  /*6fa0*/  STS [R110+0x4238], R89 ;  /* 0x004238596e007388 */ /* 0x0003e20000000800 */
[----:B------:R-:W-:Y:S01]  /*6fb0*/  FFMA.FTZ R71, R87, R18, R71 ;  /* 0x0000001257477223 */ /* 0x000fe20000010047 */
[----:B------:R-:W-:Y:S01]  /*6fc0*/  FMUL.FTZ R135, R122, R135 ;  /* 0x000000877a877220 */ /* 0x000fe20000410000 */
[----:B------:R-:W-:Y:S01]  /*6fd0*/  FMUL.FTZ R130, R127, R130 ;  /* 0x000000827f827220 */ /* 0x000fe20000410000 */
[----:B------:R5:W-:Y:S01]  /*6fe0*/  STS [R110+0x423c], R99 ;  /* 0x00423c636e007388 */ /* 0x000be20000000800 */
[----:B------:R-:W-:Y:S01]  /*6ff0*/  BAR.SYNC.DEFER_BLOCKING 0x0 ;  /* 0x0000000000007b1d */ /* 0x000fe20000010000 */
[----:B------:R-:W-:-:S02]  /*7000*/  IADD3 R88, PT, PT, R107, 0x80, RZ ;  /* 0x000000806b587810 */ /* 0x000fc40007ffe0ff */
[C---:B------:R-:W-:Y:S02]  /*7010*/  IADD3 R90, PT, PT, R107.reuse, 0x100, RZ ;  /* 0x000001006b5a7810 */ /* 0x040fe40007ffe0ff */
[C---:B------:R-:W-:Y:S02]  /*7020*/  IADD3 R92, PT, PT, R107.reuse, 0x180, RZ ;  /* 0x000001806b5c7810 */ /* 0x040fe40007ffe0ff */
[C---:B------:R-:W-:Y:S02]  /*7030*/  IADD3 R94, PT, PT, R107.reuse, 0x280, RZ ;  /* 0x000002806b5e7810 */ /* 0x040fe40007ffe0ff */
[C---:B------:R-:W-:Y:S02]  /*7040*/  IADD3 R98, PT, PT, R107.reuse, 0x300, RZ ;  /* 0x000003006b627810 */ /* 0x040fe40007ffe0ff */
[C---:B------:R-:W-:Y:S02]  /*7050*/  LOP3.LUT R102, R107.reuse, 0x400, RZ, 0xfc, !PT ;  /* 0x000004006b667812 */ /* 0x040fe400078efcff */
[----:B------:R-:W-:-:S02]  /*7060*/  IADD3 R112, PT, PT, R107, 0x580, RZ ;  /* 0x000005806b707810 */ /* 0x000fc40007ffe0ff */
[----:B0-----:R-:W-:Y:S02]  /*7070*/  IADD3 R109, PT, PT, R107, 0x200, RZ ;  /* 0x000002006b6d7810 */ /* 0x001fe40007ffe0ff */
[-C--:B-1----:R-:W-:Y:S02]  /*7080*/  LEA.HI R89, R88, R107.reuse, RZ, 0x1b ;  /* 0x0000006b58597211 */ /* 0x082fe400078fd8ff */
[-C--:B------:R-:W-:Y:S02]  /*7090*/  LEA.HI R91, R90, R107.reuse, RZ, 0x1b ;  /* 0x0000006b5a5b7211 */ /* 0x080fe400078fd8ff */
[-C--:B------:R-:W-:Y:S02]  /*70a0*/  LEA.HI R93, R92, R107.reuse, RZ, 0x1b ;  /* 0x0000006b5c5d7211 */ /* 0x080fe400078fd8ff */
[-C--:B------:R-:W-:Y:S01]  /*70b0*/  LEA.HI R95, R94, R107.reuse, RZ, 0x1b ;  /* 0x0000006b5e5f7211 */ /* 0x080fe200078fd8ff */
[----:B------:R-:W0:Y:S01]  /*70c0*/  LDS R128, [R108+0x5e00] ;  /* 0x005e00006c807984 */ /* 0x000e220000000800 */
[----:B-----5:R-:W-:-:S02]  /*70d0*/  LEA.HI R99, R98, R107, RZ, 0x1b ;  /* 0x0000006b62637211 */ /* 0x020fc400078fd8ff */
        /* <DEDUP_REMOVED lines=8> */
[----:B------:R-:W-:Y:S02]  /*7160*/  LEA.HI R113, R109, R107, RZ, 0x1b ;  /* 0x0000006b6d717211 */ /* 0x000fe400078fd8ff */
[-C--:B------:R-:W-:Y:S02]  /*7170*/  LEA R88, R89, R106.reuse, 0x2 ;  /* 0x0000006a59587211 */ /* 0x080fe400078e10ff */
[-C--:B------:R-:W-:Y:S02]  /*7180*/  LEA R89, R91, R106.reuse, 0x2 ;  /* 0x0000006a5b597211 */ /* 0x080fe400078e10ff */
[----:B------:R-:W-:-:S02]  /*7190*/  LEA R90, R93, R106, 0x2 ;  /* 0x0000006a5d5a7211 */ /* 0x000fc400078e10ff */
[-C--:B------:R-:W-:Y:S01]  /*71a0*/  LEA R91, R95, R106.reuse, 0x2 ;  /* 0x0000006a5f5b7211 */ /* 0x080fe200078e10ff */
[----:B------:R-:W1:Y:S01]  /*71b0*/  LDS R116, [R89+0x4600] ;  /* 0x0046000059747984 */ /* 0x000e620000000800 */
[-C--:B------:R-:W-:Y:S02]  /*71c0*/  LEA R92, R99, R106.reuse, 0x2 ;  /* 0x0000006a635c7211 */ /* 0x080fe400078e10ff */
[-C--:B------:R-:W-:Y:S02]  /*71d0*/  LEA R93, R103, R106.reuse, 0x2 ;  /* 0x0000006a675d7211 */ /* 0x080fe400078e10ff */
[-C--:B------:R-:W-:Y:S01]  /*71e0*/  LEA R87, R87, R106.reuse, 0x2 ;  /* 0x0000006a57577211 */ /* 0x080fe200078e10ff */
[----:B------:R-:W0:Y:S01]  /*71f0*/  LDS R120, [R92+0x4e00] ;  /* 0x004e00005c787984 */ /* 0x000e220000000800 */
        /* <DEDUP_REMOVED lines=9> */
[-C--:B------:R-:W-:Y:S02]  /*7290*/  LEA R112, R101, R106.reuse, 0x2 ;  /* 0x0000006a65707211 */ /* 0x080fe400078e10ff */
[----:B------:R-:W-:Y:S01]  /*72a0*/  LEA R113, R113, R106, 0x2 ;  /* 0x0000006a71717211 */ /* 0x000fe200078e10ff */
[----:B------:R-:W0:Y:S01]  /*72b0*/  LDS R119, [R91+0x4c00] ;  /* 0x004c00005b777984 */ /* 0x000e220000000800 */
[----:B------:R-:W5:Y:S03]  /*72c0*/  S2UR UR23, SR_CTAID.X ;  /* 0x00000000001779c3 */ /* 0x000f660000002500 */
        /* <DEDUP_REMOVED lines=11> */
[----:B------:R-:W-:-:S03]  /*7380*/  FMUL.FTZ R139, R163, R139 ;  /* 0x0000008ba38b7220 */ /* 0x000fc60000410000 */
[----:B------:R5:W-:Y:S01]  /*7390*/  STS [R110+0x6310], R101 ;  /* 0x006310656e007388 */ /* 0x000be20000000800 */
[----:B-1----:R-:W1:Y:S03]  /*73a0*/  LDC.64 R96, c[0x0][0x4d8] ;  /* 0x00013600ff607b82 */ /* 0x002e660000000a00 */
[----:B------:R5:W-:Y:S05]  /*73b0*/  STS [R110+0x6314], R139 ;  /* 0x0063148b6e007388 */ /* 0x000bea0000000800 */
[----:B-----5:R-:W5:Y:S01]  /*73c0*/  LDC.64 R100, c[0x0][0x4b8] ;  /* 0x00012e00ff647b82 */ /* 0x020f620000000a00 */
[----:B------:R-:W-:-:S05]  /*73d0*/  FMUL.FTZ R139, R157, R146 ;  /* 0x000000929d8b7220 */ /* 0x000fca0000410000 */
[----:B------:R0:W-:Y:S01]  /*73e0*/  STS [R110+0x6330], R139 ;  /* 0x0063308b6e007388 */ /* 0x0001e20000000800 */
[----:B------:R-:W-:Y:S01]  /*73f0*/  MOV R138, R107 ;  /* 0x0000006b008a7202 */ /* 0x000fe20000000f00 */
[----:B0-----:R-:W-:Y:S02]  /*7400*/  HFMA2 R139, -RZ, RZ, 0, 0 ;  /* 0x00000000ff8b7431 */ /* 0x001fe400000001ff */
[----:B------:R1:W-:Y:S01]  /*7410*/  STS [R110+0x6318], R105 ;  /* 0x006318696e007388 */ /* 0x0003e20000000800 */
[----:B------:R-:W-:Y:S01]  /*7420*/  FMUL.FTZ R111, R160, R142 ;  /* 0x0000008ea06f7220 */ /* 0x000fe20000410000 */
[----:B------:R-:W-:Y:S01]  /*7430*/  USHF.R.S32.HI UR28, URZ, 0x1f, UR11 ;  /* 0x0000001fff1c7899 */ /* 0x000fe2000801140b */
[----:B-1----:R-:W-:Y:S02]  /*7440*/  IMAD R105, R97, UR23, RZ ;  /* 0x0000001761697c24 */ /* 0x002fe4000f8e02ff */
[----:B------:R-:W-:-:S05]  /*7450*/  IMAD.WIDE.U32 R96, R96, UR23, R138 ;  /* 0x0000001760607c25 */ /* 0x000fca000f8e008a */
[----:B------:R-:W-:Y:S02]  /*7460*/  IADD3 R105, PT, PT, R97, R105, RZ ;  /* 0x0000006961697210 */ /* 0x000fe40007ffe0ff */
[----:B------:R-:W-:Y:S01]  /*7470*/  MOV R104, R96 ;  /* 0x0000006000687202 */ /* 0x000fe20000000f00 */
[----:B-----5:R-:W-:Y:S01]  /*7480*/  IMAD.WIDE.U32 R96, R100, UR23, R138 ;  /* 0x0000001764607c25 */ /* 0x020fe2000f8e008a */
[----:B------:R-:W-:-:S03]  /*7490*/  MOV R139, UR40 ;  /* 0x00000028008b7c02 */ /* 0x000fc60008000f00 */
[----:B------:R-:W-:Y:S01]  /*74a0*/  FMUL.FTZ R137, R162, R137 ;  /* 0x00000089a2897220 */ /* 0x000fe20000410000 */
[----:B------:R-:W-:Y:S01]  /*74b0*/  STS [R110+0x6320], R111 ;  /* 0x0063206f6e007388 */ /* 0x000fe20000000800 */
[----:B------:R-:W-:Y:S02]  /*74c0*/  ULEA UR29, UR14, 0xfffff800, 0xb ;  /* 0xfffff8000e1d7891 */ /* 0x000fe4000f8e58ff */
[----:B------:R-:W-:Y:S01]  /*74d0*/  UIMAD UR10, UR28, UR40, URZ ;  /* 0x000000281c0a72a4 */ /* 0x000fe2000f8e02ff */
[----:B------:R-:W-:Y:S01]  /*74e0*/  IMAD.WIDE.U32 R104, R139, UR11, R104 ;  /* 0x0000000b8b687c25 */ /* 0x000fe2000f8e0068 */
[----:B------:R0:W-:Y:S03]  /*74f0*/  STS [R110+0x630c], R137 ;  /* 0x00630c896e007388 */ /* 0x0001e60000000800 */
[----:B------:R-:W-:Y:S01]  /*7500*/  IMAD R101, R101, UR23, RZ ;  /* 0x0000001765657c24 */ /* 0x000fe2000f8e02ff */
[----:B------:R-:W-:Y:S01]  /*7510*/  UIMAD UR10, UR11, UR41, UR10 ;  /* 0x000000290b0a72a4 */ /* 0x000fe2000f8e020a */
[----:B------:R-:W-:-:S03]  /*7520*/  IADD3 R104, P3, PT, R104, UR29, RZ ;  /* 0x0000001d68687c10 */ /* 0x000fc6000ff7e0ff */
[----:B------:R-:W-:Y:S01]  /*7530*/  IADD3 R97, PT, PT, R97, R101, RZ ;  /* 0x0000006561617210 */ /* 0x000fe20007ffe0ff */
[----:B0-----:R-:W-:Y:S01]  /*7540*/  FMUL.FTZ R137, R158, R144 ;  /* 0x000000909e897220 */ /* 0x001fe20000410000 */
[----:B------:R-:W-:Y:S01]  /*7550*/  IADD3.X R105, PT, PT, R105, UR10, RZ, P3, !PT ;  /* 0x0000000a69697c10 */ /* 0x000fe20009ffe4ff */
[----:B------:R-:W-:Y:S01]  /*7560*/  FMUL.FTZ R141, R161, R141 ;  /* 0x0000008da18d7220 */ /* 0x000fe20000410000 */
[----:B------:R-:W-:Y:S01]  /*7570*/  FMUL.FTZ R143, R159, R143 ;  /* 0x0000008f9f8f7220 */ /* 0x000fe20000410000 */
[----:B------:R-:W-:Y:S01]  /*7580*/  FMUL.FTZ R145, R165, R145 ;  /* 0x00000091a5917220 */ /* 0x000fe20000410000 */
[----:B------:R-:W-:Y:S01]  /*7590*/  STS [R110+0x6328], R137 ;  /* 0x006328896e007388 */ /* 0x000fe20000000800 */
[----:B------:R-:W-:Y:S01]  /*75a0*/  UIMAD UR10, UR28, UR38, URZ ;  /* 0x000000261c0a72a4 */ /* 0x000fe2000f8e02ff */
[----:B------:R-:W-:Y:S01]  /*75b0*/  MOV R139, UR42 ;  /* 0x0000002a008b7c02 */ /* 0x000fe20008000f00 */
[----:B------:R-:W0:Y:S01]  /*75c0*/  LDC.64 R100, c[0x0][0x4d0] ;  /* 0x00013400ff647b82 */ /* 0x000e220000000a00 */
[----:B------:R-:W-:Y:S01]  /*75d0*/  STS [R110+0x6304], R151 ;  /* 0x006304976e007388 */ /* 0x000fe20000000800 */
[----:B------:R-:W-:-:S03]  /*75e0*/  UIMAD UR10, UR11, UR39, UR10 ;  /* 0x000000270b0a72a4 */ /* 0x000fc6000f8e020a */
[----:B------:R-:W-:Y:S01]  /*75f0*/  STS [R110+0x6308], R156 ;  /* 0x0063089c6e007388 */ /* 0x000fe20000000800 */
[----:B------:R-:W-:-:S03]  /*7600*/  IMAD.WIDE.U32 R104, R139, UR8, R104 ;  /* 0x000000088b687c25 */ /* 0x000fc6000f8e0068 */
[----:B------:R-:W-:Y:S04]  /*7610*/  STS [R110+0x631c], R141 ;  /* 0x00631c8d6e007388 */ /* 0x000fe80000000800 */
[----:B------:R-:W-:Y:S04]  /*7620*/  STS [R110+0x6324], R143 ;  /* 0x0063248f6e007388 */ /* 0x000fe80000000800 */
[----:B------:R-:W-:Y:S01]  /*7630*/  STS [R110+0x632c], R145 ;  /* 0x00632c916e007388 */ /* 0x000fe20000000800 */
[----:B---3--:R-:W-:-:S05]  /*7640*/  FMUL.FTZ R111, R154, R148 ;  /* 0x000000949a6f7220 */ /* 0x008fca0000410000 */
[----:B------:R1:W-:Y:S01]  /*7650*/  STS [R110+0x6338], R111 ;  /* 0x0063386f6e007388 */ /* 0x0003e20000000800 */
[----:B----4-:R-:W-:Y:S01]  /*7660*/  FMUL.FTZ R147, R155, R147 ;  /* 0x000000939b937220 */ /* 0x010fe20000410000 */
[----:B-1----:R-:W-:-:S04]  /*7670*/  MOV R111, UR38 ;  /* 0x00000026006f7c02 */ /* 0x002fc80008000f00 */
[----:B------:R-:W-:Y:S01]  /*7680*/  STS [R110+0x6334], R147 ;  /* 0x006334936e007388 */ /* 0x000fe20000000800 */
[----:B------:R-:W-:-:S04]  /*7690*/  IMAD.WIDE.U32 R96, R111, UR11, R96 ;  /* 0x0000000b6f607c25 */ /* 0x000fc8000f8e0060 */
[----:B--2---:R-:W-:-:S05]  /*76a0*/  FMUL.FTZ R137, R152, R153 ;  /* 0x0000009998897220 */ /* 0x004fca0000410000 */
[----:B------:R1:W-:Y:S01]  /*76b0*/  STS [R110+0x633c], R137 ;  /* 0x00633c896e007388 */ /* 0x0003e20000000800 */
[----:B------:R-:W-:Y:S01]  /*76c0*/  BAR.SYNC.DEFER_BLOCKING 0x0 ;  /* 0x0000000000007b1d */ /* 0x000fe20000010000 */
[----:B-1----:R-:W-:Y:S02]  /*76d0*/  IADD3 R110, P3, PT, R96, UR29, RZ ;  /* 0x0000001d606e7c10 */ /* 0x002fe4000ff7e0ff */
[----:B------:R-:W-:Y:S02]  /*76e0*/  MOV R137, UR43 ;  /* 0x0000002b00897c02 */ /* 0x000fe40008000f00 */
[----:B------:R-:W-:Y:S02]  /*76f0*/  IADD3.X R111, PT, PT, R97, UR10, RZ, P3, !PT ;  /* 0x0000000a616f7c10 */ /* 0x000fe40009ffe4ff */
[----:B------:R-:W-:Y:S01]  /*7700*/  LEA R96, P3, R104, UR46, 0x2 ;  /* 0x0000002e68607c11 */ /* 0x000fe2000f8610ff */
[----:B------:R-:W-:-:S05]  /*7710*/  IMAD R97, R137, UR8, R105 ;  /* 0x0000000889617c24 */ /* 0x000fca000f8e0269 */
        /* <DEDUP_REMOVED lines=16> */
.L_x_3224:
[----:B------:R-:W-:Y:S05]  /*7820*/  BSYNC.RECONVERGENT B0 ;  /* 0x0000000000007941 */ /* 0x000fea0003800200 */
.L_x_3223:
[----:B-1----:R0:W1:Y:S01]  /*7830*/  LDS R87, [R88+0x6500] ;  /* 0x0065000058577984 */ /* 0x0020620000000800 */
[----:B------:R-:W-:Y:S04]  /*7840*/  BSSY.RECONVERGENT B0, `(.L_x_3225) ;  /* 0x0000004000007945 */ /* 0x000fe80003800200 */
[----:B------:R-:W-:Y:S05]  /*7850*/  @!P3 BRA `(.L_x_3226) ;  /* 0x000000000008b947 */ /* 0x000fea0003800000 */
[----:B------:R2:W-:Y:S04]  /*7860*/  REDG.E.ADD.F32.FTZ.RN.STRONG.GPU desc[UR26][R100.64+0x200], R115 ;  /* 0x00020073640079a6 */ /* 0x0005e8000c12f31a */
[----:B-1----:R2:W-:Y:S02]  /*7870*/  REDG.E.ADD.F32.FTZ.RN.STRONG.GPU desc[UR26][R96.64+0x200], R87 ;  /* 0x00020057600079a6 */ /* 0x0025e4000c12f31a */
.L_x_3226:
[----:B------:R-:W-:Y:S05]  /*7880*/  BSYNC.RECONVERGENT B0 ;  /* 0x0000000000007941 */ /* 0x000fea0003800200 */
.L_x_3225:
[----:B------:R-:W3:Y:S01]  /*7890*/  LDS R89, [R89+0x6700] ;  /* 0x0067000059597984 */ /* 0x000ee20000000800 */
[----:B------:R-:W-:Y:S04]  /*78a0*/  BSSY.RECONVERGENT B0, `(.L_x_3227) ;  /* 0x0000004000007945 */ /* 0x000fe80003800200 */
[----:B------:R-:W-:Y:S05]  /*78b0*/  @!P4 BRA `(.L_x_3228) ;  /* 0x000000000008c947 */ /* 0x000fea0003800000 */
[----:B------:R4:W-:Y:S04]  /*78c0*/  REDG.E.ADD.F32.FTZ.RN.STRONG.GPU desc[UR26][R100.64+0x400], R116 ;  /* 0x00040074640079a6 */ /* 0x0009e8000c12f31a */
[----:B---3--:R4:W-:Y:S02]  /*78d0*/  REDG.E.ADD.F32.FTZ.RN.STRONG.GPU desc[UR26][R96.64+0x400], R89 ;  /* 0x00040059600079a6 */ /* 0x0089e4000c12f31a */
.L_x_3228:
[----:B------:R-:W-:Y:S05]  /*78e0*/  BSYNC.RECONVERGENT B0 ;  /* 0x0000000000007941 */ /* 0x000fea0003800200 */
.L_x_3227:
[----:B-12---:R1:W2:Y:S01]  /*78f0*/  LDS R87, [R90+0x6900] ;  /* 0x006900005a577984 */ /* 0x0062a20000000800 */
[----:B------:R-:W-:Y:S04]  /*7900*/  BSSY.RECONVERGENT B0, `(.L_x_3229) ;  /* 0x0000004000007945 */ /* 0x000fe80003800200 */
[----:B------:R-:W-:Y:S05]  /*7910*/  @!P5 BRA `(.L_x_3230) ;  /* 0x000000000008d947 */ /* 0x000fea0003800000 */
[----:B------:R0:W-:Y:S04]  /*7920*/  REDG.E.ADD.F32.FTZ.RN.STRONG.GPU desc[UR26][R100.64+0x600], R117 ;  /* 0x00060075640079a6 */ /* 0x0001e8000c12f31a */
[----:B--2---:R0:W-:Y:S02]  /*7930*/  REDG.E.ADD.F32.FTZ.RN.STRONG.GPU desc[UR26][R96.64+0x600], R87 ;  /* 0x00060057600079a6 */ /* 0x0041e4000c12f31a */
.L_x_3230:
[----:B------:R-:W-:Y:S05]  /*7940*/  BSYNC.RECONVERGENT B0 ;  /* 0x0000000000007941 */ /* 0x000fea0003800200 */
.L_x_3229:
        /* <DEDUP_REMOVED lines=9> */
.L_x_3232:
[----:B------:R-:W-:Y:S05]  /*79e0*/  BSYNC.RECONVERGENT B0 ;  /* 0x0000000000007941 */ /* 0x000fea0003800200 */
.L_x_3231:
[----:B------:R-:W0:Y:S01]  /*79f0*/  LDS R91, [R91+0x6d00] ;  /* 0x006d00005b5b7984 */ /* 0x000e220000000800 */
[----:B------:R-:W-:Y:S04]  /*7a00*/  BSSY.RECONVERGENT B0, `(.L_x_3233) ;  /* 0x0000004000007945 */ /* 0x000fe80003800200 */
[----:B------:R-:W-:Y:S05]  /*7a10*/  @!P3 BRA `(.L_x_3234) ;  /* 0x000000000008b947 */ /* 0x000fea0003800000 */
[----:B------:R1:W-:Y:S04]  /*7a20*/  REDG.E.ADD.F32.FTZ.RN.STRONG.GPU desc[UR26][R100.64+0xa00], R119 ;  /* 0x000a0077640079a6 */ /* 0x0003e8000c12f31a */
[----:B0-----:R1:W-:Y:S02]  /*7a30*/  REDG.E.ADD.F32.FTZ.RN.STRONG.GPU desc[UR26][R96.64+0xa00], R91 ;  /* 0x000a005b600079a6 */ /* 0x0013e4000c12f31a */
.L_x_3234:
[----:B------:R-:W-:Y:S05]  /*7a40*/  BSYNC.RECONVERGENT B0 ;  /* 0x0000000000007941 */ /* 0x000fea0003800200 */
.L_x_3233:
[----:B0-2---:R0:W2:Y:S01]  /*7a50*/  LDS R87, [R92+0x6f00] ;  /* 0x006f00005c577984 */ /* 0x0050a20000000800 */
[----:B------:R-:W-:Y:S04]  /*7a60*/  BSSY.RECONVERGENT B0, `(.L_x_3235) ;  /* 0x0000004000007945 */ /* 0x000fe80003800200 */
[----:B------:R-:W-:Y:S05]  /*7a70*/  @!P4 BRA `(.L_x_3236) ;  /* 0x000000000008c947 */ /* 0x000fea0003800000 */
[----:B------:R0:W-:Y:S04]  /*7a80*/  REDG.E.ADD.F32.FTZ.RN.STRONG.GPU desc[UR26][R100.64+0xc00], R120 ;  /* 0x000c0078640079a6 */ /* 0x0001e8000c12f31a */
[----:B--2---:R0:W-:Y:S02]  /*7a90*/  REDG.E.ADD.F32.FTZ.RN.STRONG.GPU desc[UR26][R96.64+0xc00], R87 ;  /* 0x000c0057600079a6 */ /* 0x0041e4000c12f31a */
.L_x_3236:
[----:B------:R-:W-:Y:S05]  /*7aa0*/  BSYNC.RECONVERGENT B0 ;  /* 0x0000000000007941 */ /* 0x000fea0003800200 */
.L_x_3235:
[----:B------:R-:W0:Y:S01]  /*7ab0*/  LDS R93, [R93+0x7100] ;  /* 0x007100005d5d7984 */ /* 0x000e220000000800 */
[----:B------:R-:W-:Y:S04]  /*7ac0*/  BSSY.RECONVERGENT B0, `(.L_x_3237) ;  /* 0x0000004000007945 */ /* 0x000fe80003800200 */
[----:B------:R-:W-:Y:S05]  /*7ad0*/  @!P5 BRA `(.L_x_3238) ;  /* 0x000000000008d947 */ /* 0x000fea0003800000 */
[----:B------:R1:W-:Y:S04]  /*7ae0*/  REDG.E.ADD.F32.FTZ.RN.STRONG.GPU desc[UR26][R100.64+0xe00], R121 ;  /* 0x000e0079640079a6 */ /* 0x0003e8000c12f31a */
[----:B0-----:R1:W-:Y:S02]  /*7af0*/  REDG.E.ADD.F32.FTZ.RN.STRONG.GPU desc[UR26][R96.64+0xe00], R93 ;  /* 0x000e005d600079a6 */ /* 0x0013e4000c12f31a */
.L_x_3238:
[----:B------:R-:W-:Y:S05]  /*7b00*/  BSYNC.RECONVERGENT B0 ;  /* 0x0000000000007941 */ /* 0x000fea0003800200 */
.L_x_3237:
[----:B0-2---:R0:W2:Y:S01]  /*7b10*/  LDS R87, [R94+0x7300] ;  /* 0x007300005e577984 */ /* 0x0050a20000000800 */
[C---:B------:R-:W-:Y:S01]  /*7b20*/  ISETP.GE.AND P6, PT, R104.reuse, 0x401, PT ;  /* 0x000004016800780c */ /* 0x040fe20003fc6270 */
[----:B------:R-:W-:Y:S01]  /*7b30*/  BSSY.RECONVERGENT B0, `(.L_x_3239) ;  /* 0x0000007000007945 */ /* 0x000fe20003800200 */
[C---:B------:R-:W-:Y:S02]  /*7b40*/  ISETP.GE.AND P3, PT, R104.reuse, 0x481, PT ;  /* 0x000004816800780c */ /* 0x040fe40003f66270 */
[C---:B------:R-:W-:Y:S02]  /*7b50*/  ISETP.GE.AND P4, PT, R104.reuse, 0x501, PT ;  /* 0x000005016800780c */ /* 0x040fe40003f86270 */
[----:B------:R-:W-:-:S07]  /*7b60*/  ISETP.GE.AND P5, PT, R104, 0x581, PT ;  /* 0x000005816800780c */ /* 0x000fce0003fa6270 */
[----:B------:R-:W-:Y:S06]  /*7b70*/  @!P6 BRA `(.L_x_3240) ;  /* 0x000000000008e947 */ /* 0x000fec0003800000 */
[----:B------:R0:W-:Y:S04]  /*7b80*/  REDG.E.ADD.F32.FTZ.RN.STRONG.GPU desc[UR26][R100.64+0x1000], R122 ;  /* 0x0010007a640079a6 */ /* 0x0001e8000c12f31a */
[----:B--2---:R0:W-:Y:S02]  /*7b90*/  REDG.E.ADD.F32.FTZ.RN.STRONG.GPU desc[UR26][R96.64+0x1000], R87 ;  /* 0x00100057600079a6 */ /* 0x0041e4000c12f31a */
.L_x_3240:
[----:B------:R-:W-:Y:S05]  /*7ba0*/  BSYNC.RECONVERGENT B0 ;  /* 0x0000000000007941 */ /* 0x000fea0003800200 */
.L_x_3239:
[----:B------:R-:W0:Y:S01]  /*7bb0*/  LDS R95, [R95+0x7500] ;  /* 0x007500005f5f7984 */ /* 0x000e220000000800 */
[----:B------:R-:W-:Y:S04]  /*7bc0*/  BSSY.RECONVERGENT B0, `(.L_x_3241) ;  /* 0x0000004000007945 */ /* 0x000fe80003800200 */
[----:B------:R-:W-:Y:S05]  /*7bd0*/  @!P3 BRA `(.L_x_3242) ;  /* 0x000000000008b947 */ /* 0x000fea0003800000 */
[----:B------:R1:W-:Y:S04]  /*7be0*/  REDG.E.ADD.F32.FTZ.RN.STRONG.GPU desc[UR26][R100.64+0x1200], R123 ;  /* 0x0012007b640079a6 */ /* 0x0003e8000c12f31a */
[----:B0-----:R1:W-:Y:S02]  /*7bf0*/  REDG.E.ADD.F32.FTZ.RN.STRONG.GPU desc[UR26][R96.64+0x1200], R95 ;  /* 0x0012005f600079a6 */ /* 0x0013e4000c12f31a */
.L_x_3242:
[----:B------:R-:W-:Y:S05]  /*7c00*/  BSYNC.RECONVERGENT B0 ;  /* 0x0000000000007941 */ /* 0x000fea0003800200 */
.L_x_3241:
[----:B0-2---:R0:W2:Y:S01]  /*7c10*/  LDS R87, [R98+0x7700] ;  /* 0x0077000062577984 */ /* 0x0050a20000000800 */
[----:B------:R-:W-:Y:S04]  /*7c20*/  BSSY.RECONVERGENT B0, `(.L_x_3243) ;  /* 0x0000004000007945 */ /* 0x000fe80003800200 */
[----:B------:R-:W-:Y:S05]  /*7c30*/  @!P4 BRA `(.L_x_3244) ;  /* 0x000000000008c947 */ /* 0x000fea0003800000 */
[----:B------:R0:W-:Y:S04]  /*7c40*/  REDG.E.ADD.F32.FTZ.RN.STRONG.GPU desc[UR26][R100.64+0x1400], R124 ;  /* 0x0014007c640079a6 */ /* 0x0001e8000c12f31a */
[----:B--2---:R0:W-:Y:S02]  /*7c50*/  REDG.E.ADD.F32.FTZ.RN.STRONG.GPU desc[UR26][R96.64+0x1400], R87 ;  /* 0x00140057600079a6 */ /* 0x0041e4000c12f31a */
.L_x_3244:
[----:B------:R-:W-:Y:S05]  /*7c60*/  BSYNC.RECONVERGENT B0 ;  /* 0x0000000000007941 */ /* 0x000fea0003800200 */
.L_x_3243:
[----:B------:R-:W0:Y:S01]  /*7c70*/  LDS R99, [R99+0x7900] ;  /* 0x0079000063637984 */ /* 0x000e220000000800 */
[----:B------:R-:W-:Y:S04]  /*7c80*/  BSSY.RECONVERGENT B0, `(.L_x_3245) ;  /* 0x0000004000007945 */ /* 0x000fe80003800200 */
[----:B------:R-:W-:Y:S05]  /*7c90*/  @!P5 BRA `(.L_x_3246) ;  /* 0x000000000008d947 */ /* 0x000fea0003800000 */
[----:B------:R1:W-:Y:S04]  /*7ca0*/  REDG.E.ADD.F32.FTZ.RN.STRONG.GPU desc[UR26][R100.64+0x1600], R125 ;  /* 0x0016007d640079a6 */ /* 0x0003e8000c12f31a */
[----:B0-----:R1:W-:Y:S02]  /*7cb0*/  REDG.E.ADD.F32.FTZ.RN.STRONG.GPU desc[UR26][R96.64+0x1600], R99 ;  /* 0x00160063600079a6 */ /* 0x0013e4000c12f31a */
.L_x_3246:
[----:B------:R-:W-:Y:S05]  /*7cc0*/  BSYNC.RECONVERGENT B0 ;  /* 0x0000000000007941 */ /* 0x000fea0003800200 */
.L_x_3245:
        /* <DEDUP_REMOVED lines=9> */
.L_x_3248:
[----:B------:R-:W-:Y:S05]  /*7d60*/  BSYNC.RECONVERGENT B0 ;  /* 0x0000000000007941 */ /* 0x000fea0003800200 */
.L_x_3247:
[----:B------:R-:W0:Y:S01]  /*7d70*/  LDS R103, [R103+0x7d00] ;  /* 0x007d000067677984 */ /* 0x000e220000000800 */
[----:B------:R-:W-:Y:S04]  /*7d80*/  BSSY.RECONVERGENT B0, `(.L_x_3249) ;  /* 0x0000004000007945 */ /* 0x000fe80003800200 */
[----:B------:R-:W-:Y:S05]  /*7d90*/  @!P3 BRA `(.L_x_3250) ;  /* 0x000000000008b947 */ /* 0x000fea0003800000 */
[----:B------:R1:W-:Y:S04]  /*7da0*/  REDG.E.ADD.F32.FTZ.RN.STRONG.GPU desc[UR26][R100.64+0x1a00], R127 ;  /* 0x001a007f640079a6 */ /* 0x0003e8000c12f31a */
[----:B0-----:R1:W-:Y:S02]  /*7db0*/  REDG.E.ADD.F32.FTZ.RN.STRONG.GPU desc[UR26][R96.64+0x1a00], R103 ;  /* 0x001a0067600079a6 */ /* 0x0013e4000c12f31a */
.L_x_3250:
[----:B------:R-:W-:Y:S05]  /*7dc0*/  BSYNC.RECONVERGENT B0 ;  /* 0x0000000000007941 */ /* 0x000fea0003800200 */
.L_x_3249:
[----:B0-2---:R0:W2:Y:S01]  /*7dd0*/  LDS R87, [R108+0x7f00] ;  /* 0x007f00006c577984 */ /* 0x0050a20000000800 */
[----:B------:R-:W-:Y:S04]  /*7de0*/  BSSY.RECONVERGENT B0, `(.L_x_3251) ;  /* 0x0000004000007945 */ /* 0x000fe80003800200 */
[----:B------:R-:W-:Y:S05]  /*7df0*/  @!P4 BRA `(.L_x_3252) ;  /* 0x000000000008c947 */ /* 0x000fea0003800000 */
[----:B------:R0:W-:Y:S04]  /*7e00*/  REDG.E.ADD.F32.FTZ.RN.STRONG.GPU desc[UR26][R100.64+0x1c00], R128 ;  /* 0x001c0080640079a6 */ /* 0x0001e8000c12f31a */
[----:B--2---:R0:W-:Y:S02]  /*7e10*/  REDG.E.ADD.F32.FTZ.RN.STRONG.GPU desc[UR26][R96.64+0x1c00], R87 ;  /* 0x001c0057600079a6 */ /* 0x0041e4000c12f31a */
.L_x_3252:
[----:B------:R-:W-:Y:S05]  /*7e20*/  BSYNC.RECONVERGENT B0 ;  /* 0x0000000000007941 */ /* 0x000fea0003800200 */
.L_x_3251:
[----:B0-2---:R0:W2:Y:S01]  /*7e30*/  LDS R87, [R112+0x8100] ;  /* 0x0081000070577984 */ /* 0x0050a20000000800 */
[----:B------:R-:W-:Y:S04]  /*7e40*/  BSSY.RECONVERGENT B0, `(.L_x_3253) ;  /* 0x0000004000007945 */ /* 0x000fe80003800200 */
[----:B------:R-:W-:Y:S05]  /*7e50*/  @!P5 BRA `(.L_x_3254) ;  /* 0x000000000008d947 */ /* 0x000fea0003800000 */
[----:B------:R0:W-:Y:S04]  /*7e60*/  REDG.E.ADD.F32.FTZ.RN.STRONG.GPU desc[UR26][R100.64+0x1e00], R129 ;  /* 0x001e0081640079a6 */ /* 0x0001e8000c12f31a */
[----:B--2---:R0:W-:Y:S02]  /*7e70*/  REDG.E.ADD.F32.FTZ.RN.STRONG.GPU desc[UR26][R96.64+0x1e00], R87 ;  /* 0x001e0057600079a6 */ /* 0x0041e4000c12f31a */
.L_x_3254:
[----:B------:R-:W-:Y:S05]  /*7e80*/  BSYNC.RECONVERGENT B0 ;  /* 0x0000000000007941 */ /* 0x000fea0003800200 */
.L_x_3253:
[----:B------:R-:W5:Y:S01]  /*7e90*/  SHFL.DOWN P3, R88, R21, 0x1, 0x1f ;  /* 0x08201f0015587f89 */ /* 0x000f620000060000 */
[----:B------:R-:W-:Y:S01]  /*7ea0*/  FADD.FTZ R54, R20, R54 ;  /* 0x0000003614367221 */ /* 0x000fe20000010000 */
[----:B------:R-:W-:Y:S01]  /*7eb0*/  FADD.FTZ R53, R19, R53 ;  /* 0x0000003513357221 */ /* 0x000fe20000010000 */
[----:B------:R-:W-:Y:S01]  /*7ec0*/  FFMA.FTZ R20, R33, R81, R85 ;  /* 0x0000005121147223 */ /* 0x000fe20000010055 */
[----:B------:R-:W1:Y:S01]  /*7ed0*/  S2R R92, SR_LANEID ;  /* 0x00000000005c7919 */ /* 0x000e620000000000 */
[----:B------:R-:W-:Y:S01]  /*7ee0*/  FFMA.FTZ R19, R32, R80, R130 ;  /* 0x0000005020137223 */ /* 0x000fe20000010082 */
[----:B------:R-:W-:Y:S01]  /*7ef0*/  FFMA.FTZ R77, R34, R82, R77 ;  /* 0x00000052224d7223 */ /* 0x000fe2000001004d */
[----:B------:R-:W-:Y:S01]  /*7f00*/  FADD.FTZ R41, R20, R41 ;  /* 0x0000002914297221 */ /* 0x000fe20000010000 */
[----:B------:R-:W-:Y:S01]  /*7f10*/  FFMA.FTZ R20, R29, R86, R133 ;  /* 0x000000561d147223 */ /* 0x000fe20000010085 */
[----:B------:R-:W-:Y:S01]  /*7f20*/  FADD.FTZ R40, R19, R40 ;  /* 0x0000002813287221 */ /* 0x000fe20000010000 */
[----:B------:R-:W-:Y:S01]  /*7f30*/  FFMA.FTZ R19, R28, R76, R134 ;  /* 0x0000004c1c137223 */ /* 0x000fe20000010086 */
[----:B------:R-:W-:Y:S01]  /*7f40*/  BSSY.RECONVERGENT B0, `(.L_x_3255) ;  /* 0x000003d000007945 */ /* 0x000fe20003800200 */
        /* <DEDUP_REMOVED lines=11> */
[----:B------:R-:W-:Y:S01]  /*8000*/  FFMA.FTZ R62, R78, R9, R62 ;  /* 0x000000094e3e7223 */ /* 0x000fe2000001003e */
[----:B-----5:R-:W-:Y:S01]  /*8010*/  @P3 FADD R88, R21, R88 ;  /* 0x0000005815583221 */ /* 0x020fe20000000000 */
[----:B------:R-:W-:Y:S01]  /*8020*/  FFMA.FTZ R61, R86, R8, R61 ;  /* 0x00000008563d7223 */ /* 0x000fe2000001003d */
[----:B------:R-:W-:Y:S01]  /*8030*/  FFMA.FTZ R60, R76, R7, R60 ;  /* 0x000000074c3c7223 */ /* 0x000fe2000001003c */
[----:B------:R-:W-:Y:S01]  /*8040*/  FFMA.FTZ R59, R75, R6, R59 ;  /* 0x000000064b3b7223 */ /* 0x000fe2000001003b */
[----:B------:R-:W-:Y:S01]  /*8050*/  FFMA.FTZ R58, R74, R5, R58 ;  /* 0x000000054a3a7223 */ /* 0x000fe2000001003a */
[----:B0-2---:R-:W0:Y:S01]  /*8060*/  SHFL.DOWN P3, R87, R88, 0x2, 0x1f ;  /* 0x08401f0058577f89 */ /* 0x005e220000060000 */
[----:B------:R-:W-:Y:S01]  /*8070*/  FFMA.FTZ R57, R73, R4, R57 ;  /* 0x0000000449397223 */ /* 0x000fe20000010039 */
[----:B------:R-:W-:Y:S01]  /*8080*/  FFMA.FTZ R56, R72, R3, R56 ;  /* 0x0000000348387223 */ /* 0x000fe20000010038 */
[----:B------:R-:W-:Y:S01]  /*8090*/  FADD.FTZ R49, R20, R49 ;  /* 0x0000003114317221 */ /* 0x000fe20000010000 */
[----:B------:R-:W-:Y:S01]  /*80a0*/  FADD.FTZ R48, R19, R48 ;  /* 0x0000003013307221 */ /* 0x000fe20000010000 */
[----:B-1----:R-:W-:-:S13]  /*80b0*/  ISETP.NE.AND P4, PT, R92, RZ, PT ;  /* 0x000000ff5c00720c */ /* 0x002fda0003f85270 */
[----:B------:R-:W-:Y:S01]  /*80c0*/  @!P4 SHF.R.U32.HI R92, RZ, 0x3, R107 ;  /* 0x00000003ff5cc819 */ /* 0x000fe2000001166b */
[----:B0-----:R-:W-:-:S03]  /*80d0*/  @P3 FADD R87, R88, R87 ;  /* 0x0000005758573221 */ /* 0x001fc60000000000 */
[----:B------:R-:W-:Y:S02]  /*80e0*/  @!P4 LOP3.LUT R21, R92, 0x7c, RZ, 0xc0, !PT ;  /* 0x0000007c5c15c812 */ /* 0x000fe400078ec0ff */
[----:B------:R-:W0:Y:S02]  /*80f0*/  SHFL.DOWN P3, R90, R87, 0x4, 0x1f ;  /* 0x08801f00575a7f89 */ /* 0x000e240000060000 */
[----:B------:R-:W-:Y:S01]  /*8100*/  @!P4 IADD3 R88, PT, PT, R106, R21, RZ ;  /* 0x000000156a58c210 */ /* 0x000fe20007ffe0ff */
[----:B------:R-:W-:Y:S01]  /*8110*/  FFMA.FTZ R21, R36, R84, R22 ;  /* 0x0000005424157223 */ /* 0x000fe20000010016 */
[----:B------:R-:W-:-:S03]  /*8120*/  FFMA.FTZ R22, R35, R83, R23 ;  /* 0x0000005323167223 */ /* 0x000fc60000010017 */
[----:B------:R-:W-:Y:S01]  /*8130*/  FADD.FTZ R52, R21, R52 ;  /* 0x0000003415347221 */ /* 0x000fe20000010000 */
[----:B------:R-:W-:Y:S01]  /*8140*/  FADD.FTZ R43, R22, R43 ;  /* 0x0000002b162b7221 */ /* 0x000fe20000010000 */
        /* <DEDUP_REMOVED lines=8> */
[----:B0-----:R-:W-:-:S05]  /*81d0*/  @P3 FADD R90, R87, R90 ;  /* 0x0000005a575a3221 */ /* 0x001fca0000000000 */
[----:B---34-:R-:W0:Y:S02]  /*81e0*/  SHFL.DOWN P3, R89, R90, 0x8, 0x1f ;  /* 0x09001f005a597f89 */ /* 0x018e240000060000 */
        /* <DEDUP_REMOVED lines=8> */
[----:B------:R-:W-:-:S04]  /*8270*/  MOV R19, UR8 ;  /* 0x0000000800137c02 */ /* 0x000fc80008000f00 */
[----:B------:R-:W-:Y:S02]  /*8280*/  PLOP3.LUT P2, PT, PT, PT, UP0, 0x80, 0x8 ;  /* 0x000000000008781c */ /* 0x000fe40003f4f008 */
[----:B------:R-:W-:Y:S02]  /*8290*/  LEA R22, R19, R106, 0x2 ;  /* 0x0000006a13167211 */ /* 0x000fe400078e10ff */
[----:B------:R-:W2:Y:S09]  /*82a0*/  LDS R19, [R106+0x8410] ;  /* 0x008410006a137984 */ /* 0x000eb20000000800 */
[----:B------:R-:W3:Y:S01]  /*82b0*/  @P2 LDS R72, [R22+0xa050] ;  /* 0x00a0500016482984 */ /* 0x000ee20000000800 */
[----:B-1----:R-:W-:-:S04]  /*82c0*/  FADD.FTZ R20, R91, R20 ;  /* 0x000000145b147221 */ /* 0x002fc80000010000 */
[----:B------:R-:W-:-:S04]  /*82d0*/  FADD.FTZ R20, R21, R20 ;  /* 0x0000001415147221 */ /* 0x000fc80000010000 */
[----:B--2---:R-:W-:-:S04]  /*82e0*/  FADD.FTZ R19, R20, R19 ;  /* 0x0000001314137221 */ /* 0x004fc80000010000 */
[----:B---3--:R-:W-:-:S05]  /*82f0*/  @P2 FADD.FTZ R19, R19, R72 ;  /* 0x0000004813132221 */ /* 0x008fca0000010000 */
[----:B------:R1:W-:Y:S02]  /*8300*/  STS [R22+0xa050], R19 ;  /* 0x00a0501316007388 */ /* 0x0003e40000000800 */
.L_x_3256:
[----:B------:R-:W-:Y:S05]  /*8310*/  BSYNC.RECONVERGENT B0 ;  /* 0x0000000000007941 */ /* 0x000fea0003800200 */
.L_x_3255:
[----:B------:R-:W-:-:S04]  /*8320*/  UIADD3 UR8, UPT, UPT, UR8, 0x1, URZ ;  /* 0x0000000108087890 */ /* 0x000fc8000fffe0ff */
[----:B------:R-:W-:-:S09]  /*8330*/  UISETP.GE.AND UP0, UPT, UR8, UR49, UPT ;  /* 0x000000310800728c */ /* 0x000fd2000bf06270 */
[----:B------:R-:W-:Y:S05]  /*8340*/  BRA.U !UP0, `(.L_x_3257) ;  /* 0xffffffc5084c7547 */ /* 0x000fea000b83ffff */
.L_x_3212:
[----:B0-----:R-:W0:Y:S01]  /*8350*/  S2R R20, SR_TID.X ;  /* 0x0000000000147919 */ /* 0x001e220000002100 */
[----:B------:R-:W-:Y:S01]  /*8360*/  HFMA2 R4, -RZ, RZ, 0, 9.5367431640625e-07 ;  /* 0x00000010ff047431 */ /* 0x000fe200000001ff */
[----:B------:R-:W2:Y:S01]  /*8370*/  LDCU.64 UR30, c[0x0][0x4f8] ;  /* 0x00009f00ff1e77ac */ /* 0x000ea20008000a00 */
[----:B------:R-:W3:Y:S01]  /*8380*/  LDL.LU R23, [R1+0x54] ;  /* 0x0000540001177983 */ /* 0x000ee20000300800 */
[----:B------:R-:W-:Y:S08]  /*8390*/  BAR.SYNC.DEFER_BLOCKING 0x0 ;  /* 0x0000000000007b1d */ /* 0x000ff00000010000 */
[----:B------:R-:W4:Y:S01]  /*83a0*/  S2UR UR10, SR_CTAID.Y ;  /* 0x00000000000a79c3 */ /* 0x000f220000002600 */
[----:B------:R-:W4:Y:S01]  /*83b0*/  LDCU.64 UR32, c[0x0][0x500] ;  /* 0x0000a000ff2077ac */ /* 0x000f220008000a00 */
[----:B------:R-:W-:Y:S01]  /*83c0*/  UIADD3 UR28, UPT, UPT, UR14, -0x1, URZ ;  /* 0xffffffff0e1c7890 */ /* 0x000fe2000fffe0ff */
[----:B------:R-:W5:Y:S01]  /*83d0*/  LDCU.64 UR34, c[0x0][0x550] ;  /* 0x0000aa00ff2277ac */ /* 0x000f620008000a00 */
[----:B0-----:R-:W-:-:S02]  /*83e0*/  SHF.L.U32 R8, R20, 0x2, RZ ;  /* 0x0000000214087819 */ /* 0x001fc400000006ff */
[----:B-1----:R-:W-:Y:S02]  /*83f0*/  LOP3.LUT R19, R20, 0x1f, RZ, 0xc0, !PT ;  /* 0x0000001f14137812 */ /* 0x002fe400078ec0ff */
[----:B------:R-:W-:-:S04]  /*8400*/  LOP3.LUT R8, R8, 0xf80, RZ, 0xc0, !PT ;  /* 0x00000f8008087812 */ /* 0x000fc800078ec0ff */
[----:B------:R-:W-:-:S05]  /*8410*/  LOP3.LUT R3, R8, R19, RZ, 0xfc, !PT ;  /* 0x0000001308037212 */ /* 0x000fca00078efcff */
[----:B------:R-:W-:-:S05]  /*8420*/  IMAD.WIDE.U32 R4, R3, R4, UR12 ;  /* 0x0000000c03047e25 */ /* 0x000fca000f8e0004 */
[----:B------:R-:W3:Y:S04]  /*8430*/  LDG.E.128 R24, desc[UR26][R4.64] ;  /* 0x0000001a04187981 */ /* 0x000ee8000c1e1d00 */
[----:B------:R-:W3:Y:S04]  /*8440*/  LDG.E.128 R28, desc[UR26][R4.64+0x200] ;  /* 0x0002001a041c7981 */ /* 0x000ee8000c1e1d00 */
[----:B------:R-:W3:Y:S04]  /*8450*/  LDG.E.128 R32, desc[UR26][R4.64+0x400] ;  /* 0x0004001a04207981 */ /* 0x000ee8000c1e1d00 */
[----:B------:R-:W3:Y:S01]  /*8460*/  LDG.E.128 R36, desc[UR26][R4.64+0x600] ;  /* 0x0006001a04247981 */ /* 0x000ee2000c1e1d00 */
[----:B------:R-:W-:Y:S01]  /*8470*/  USHF.L.U32 UR8, UR28, 0xb, URZ ;  /* 0x0000000b1c087899 */ /* 0x000fe200080006ff */
[----:B------:R-:W-:Y:S01]  /*8480*/  UMOV UR9, URZ ;  /* 0x000000ff00097c82 */ /* 0x000fe20008000000 */
[----:B----4-:R-:W-:-:S02]  /*8490*/  UIMAD UR29, UR10, UR33, URZ ;  /* 0x000000210a1d72a4 */ /* 0x010fc4000f8e02ff */
[----:B--2---:R-:W-:Y:S02]  /*84a0*/  UIMAD.WIDE.U32 UR24, UR23, UR30, UR8 ;  /* 0x0000001e171872a5 */ /* 0x004fe4000f8e0008 */
        /* <DEDUP_REMOVED lines=9> */
[----:B------:R-:W-:Y:S02]  /*8540*/  UIADD3 UR15, UP3, UPT, UR15, -0x2000, URZ ;  /* 0xffffe0000f0f7890 */ /* 0x000fe4000ff7e0ff */
[----:B------:R-:W-:Y:S02]  /*8550*/  UIADD3 UR12, UP4, UPT, UR12, -0x2000, URZ ;  /* 0xffffe0000c0c7890 */ /* 0x000fe4000ff9e0ff */
[----:B------:R-:W-:-:S02]  /*8560*/  UIADD3.X UR20, UPT, UPT, UR20, -0x1, URZ, UP1, !UPT ;  /* 0xffffffff14147890 */ /* 0x000fc40008ffe4ff */
[----:B------:R-:W-:Y:S02]  /*8570*/  UIADD3.X UR18, UPT, UPT, UR18, -0x1, URZ, UP2, !UPT ;  /* 0xffffffff12127890 */ /* 0x000fe400097fe4ff */
[----:B------:R-:W-:Y:S02]  /*8580*/  UIADD3.X UR16, UPT, UPT, UR16, -0x1, URZ, UP3, !UPT ;  /* 0xffffffff10107890 */ /* 0x000fe40009ffe4ff */
[----:B------:R-:W-:Y:S01]  /*8590*/  UIADD3.X UR13, UPT, UPT, UR13, -0x1, URZ, UP4, !UPT ;  /* 0xffffffff0d0d7890 */ /* 0x000fe2000a7fe4ff */
[----:B---3--:R-:W-:Y:S04]  /*85a0*/  STS.128 [R0], R24 ;  /* 0x0000001800007388 */ /* 0x008fe80000000c00 */
        /* <DEDUP_REMOVED lines=18> */
[----:B------:R-:W-:-:S02]  /*86d0*/  FSETP.GTU.FTZ.AND P4, PT, R75, 20, PT ;  /* 0x41a000004b00780b */ /* 0x000fc40003f9c000 */
[----:B------:R-:W-:Y:S02]  /*86e0*/  FSETP.GTU.FTZ.AND P5, PT, R22, 20, PT ;  /* 0x41a000001600780b */ /* 0x000fe40003fbc000 */
        /* <DEDUP_REMOVED lines=8> */
[----:B------:R-:W5:Y:S01]  /*8770*/  @!P0 MUFU.EX2 R16, R16 ;  /* 0x0000001000108308 */ /* 0x000f620000000800 */
[----:B--2---:R-:W-:-:S07]  /*8780*/  @!P2 FADD.FTZ R10, R9, 1 ;  /* 0x3f800000090aa421 */ /* 0x004fce0000010000 */
[----:B------:R4:W2:Y:S01]  /*8790*/  @!P2 MUFU.RCP R21, R10 ;  /* 0x0000000a0015a308 */ /* 0x0008a20000001000 */
[----:B---3--:R-:W-:Y:S01]  /*87a0*/  @!P1 FADD.FTZ R9, R11, 1 ;  /* 0x3f8000000b099421 */ /* 0x008fe20000010000 */
[----:B------:R-:W-:-:S06]  /*87b0*/  @!P6 FMUL.FTZ R11, R18, -1.4426950216293334961 ;  /* 0xbfb8aa3b120be820 */ /* 0x000fcc0000410000 */
[----:B------:R3:W0:Y:S01]  /*87c0*/  @!P1 MUFU.RCP R12, R9 ;  /* 0x00000009000c9308 */ /* 0x0006220000001000 */
[----:B-----5:R-:W-:Y:S01]  /*87d0*/  @!P0 FADD.FTZ R16, R16, 1 ;  /* 0x3f80000010108421 */ /* 0x020fe20000010000 */
[----:B----4-:R-:W-:Y:S01]  /*87e0*/  FADD.FTZ R10, R4, UR6 ;  /* 0x00000006040a7e21 */ /* 0x010fe20008010000 */
[----:B------:R-:W-:-:S05]  /*87f0*/  @!P5 FMUL.FTZ R4, R22, -1.4426950216293334961 ;  /* 0xbfb8aa3b1604d820 */ /* 0x000fca0000410000 */
[----:B------:R4:W5:Y:S01]  /*8800*/  @!P0 MUFU.RCP R13, R16 ;  /* 0x00000010000d8308 */ /* 0x0009620000001000 */
[----:B--2---:R-:W-:Y:S01]  /*8810*/  @!P2 FMUL.FTZ R48, R48, R21 ;  /* 0x000000153030a220 */ /* 0x004fe20000410000 */
[----:B------:R-:W-:Y:S01]  /*8820*/  FSETP.GTU.FTZ.AND P2, PT, R15, 20, PT ;  /* 0x41a000000f00780b */ /* 0x000fe20003f5c000 */
[----:B---3--:R-:W-:Y:S01]  /*8830*/  @!P3 FMUL.FTZ R9, R14, -1.4426950216293334961 ;  /* 0xbfb8aa3b0e09b820 */ /* 0x008fe20000410000 */
[----:B------:R-:W-:-:S04]  /*8840*/  FADD.FTZ R21, R6, UR6 ;  /* 0x0000000606157e21 */ /* 0x000fc80008010000 */
[----:B------:R-:W2:Y:S01]  /*8850*/  @!P4 MUFU.EX2 R17, R17 ;  /* 0x000000110011c308 */ /* 0x000ea20000000800 */
[----:B0-----:R-:W-:Y:S01]  /*8860*/  @!P1 FMUL.FTZ R49, R49, R12 ;  /* 0x0000000c31319220 */ /* 0x001fe20000410000 */
[----:B------:R-:W-:Y:S01]  /*8870*/  FSETP.GTU.FTZ.AND P1, PT, R10, 20, PT ;  /* 0x41a000000a00780b */ /* 0x000fe20003f3c000 */
[----:B----4-:R-:W-:-:S04]  /*8880*/  FADD.FTZ R16, R5, UR6 ;  /* 0x0000000605107e21 */ /* 0x010fc80008010000 */
[----:B------:R-:W-:Y:S01]  /*8890*/  @!P2 FMUL.FTZ R5, R15, -1.4426950216293334961 ;  /* 0xbfb8aa3b0f05a820 */ /* 0x000fe20000410000 */
[----:B------:R-:W0:Y:S01]  /*88a0*/  @!P5 MUFU.EX2 R4, R4 ;  /* 0x000000040004d308 */ /* 0x000e220000000800 */
[----:B-----5:R-:W-:Y:S01]  /*88b0*/  @!P0 FMUL.FTZ R50, R50, R13 ;  /* 0x0000000d32328220 */ /* 0x020fe20000410000 */
[----:B------:R-:W-:Y:S01]  /*88c0*/  FSETP.GTU.FTZ.AND P0, PT, R16, 20, PT ;  /* 0x41a000001000780b */ /* 0x000fe20003f1c000 */
[----:B------:R-:W3:Y:S04]  /*88d0*/  LDS.128 R12, [R2+0x30] ;  /* 0x00003000020c7984 */ /* 0x000ee80000000c00 */
[----:B------:R-:W-:Y:S01]  /*88e0*/  @!P1 FMUL.FTZ R10, R10, -1.4426950216293334961 ;  /* 0xbfb8aa3b0a0a9820 */ /* 0x000fe20000410000 */
[----:B------:R-:W4:Y:S01]  /*88f0*/  @!P3 MUFU.EX2 R9, R9 ;  /* 0x000000090009b308 */ /* 0x000f220000000800 */
[----:B--2---:R-:W-:Y:S01]  /*8900*/  @!P4 FADD.FTZ R17, R17, 1 ;  /* 0x3f8000001111c421 */ /* 0x004fe20000010000 */
[----:B------:R-:W-:Y:S05]  /*8910*/  BAR.SYNC.DEFER_BLOCKING 0x0 ;  /* 0x0000000000007b1d */ /* 0x000fea0000010000 */
[----:B------:R-:W-:Y:S01]  /*8920*/  @!P0 FMUL.FTZ R16, R16, -1.4426950216293334961 ;  /* 0xbfb8aa3b10108820 */ /* 0x000fe20000410000 */
[----:B------:R-:W2:Y:S01]  /*8930*/  @!P2 MUFU.EX2 R5, R5 ;  /* 0x000000050005a308 */ /* 0x000ea20000000800 */
[----:B0-----:R-:W-:-:S07]  /*8940*/  @!P5 FADD.FTZ R4, R4, 1 ;  /* 0x3f8000000404d421 */ /* 0x001fce0000010000 */
[----:B------:R-:W0:Y:S01]  /*8950*/  @!P1 MUFU.EX2 R10, R10 ;  /* 0x0000000a000a9308 */ /* 0x000e220000000800 */
[----:B----4-:R-:W-:-:S07]  /*8960*/  @!P3 FADD.FTZ R9, R9, 1 ;  /* 0x3f8000000909b421 */ /* 0x010fce0000010000 */
[----:B------:R-:W4:Y:S01]  /*8970*/  @!P6 MUFU.EX2 R11, R11 ;  /* 0x0000000b000be308 */ /* 0x000f220000000800 */
[----:B--2---:R-:W-:Y:S01]  /*8980*/  @!P2 FADD.FTZ R5, R5, 1 ;  /* 0x3f8000000505a421 */ /* 0x004fe20000010000 */
[----:B------:R-:W-:Y:S04]  /*8990*/  STS.128 [R2], R56 ;  /* 0x0000003802007388 */ /* 0x000fe80000000c00 */
[----:B------:R-:W-:Y:S02]  /*89a0*/  STS.128 [R2+0x10], R60 ;  /* 0x0000103c02007388 */ /* 0x000fe40000000c00 */
[----:B------:R2:W5:Y:S01]  /*89b0*/  @!P4 MUFU.RCP R18, R17 ;  /* 0x000000110012c308 */ /* 0x0005620000001000 */
[----:B0-----:R-:W-:Y:S01]  /*89c0*/  @!P1 FADD.FTZ R10, R10, 1 ;  /* 0x3f8000000a0a9421 */ /* 0x001fe20000010000 */
[----:B------:R-:W-:Y:S01]  /*89d0*/  STS.128 [R2+0x20], R64 ;  /* 0x0000204002007388 */ /* 0x000fe20000000c00 */
[----:B---3--:R-:W-:Y:S01]  /*89e0*/  FADD.FTZ R12, R12, UR6 ;  /* 0x000000060c0c7e21 */ /* 0x008fe20008010000 */
[----:B------:R-:W-:Y:S01]  /*89f0*/  FADD.FTZ R13, R13, UR6 ;  /* 0x000000060d0d7e21 */ /* 0x000fe20008010000 */
[----:B------:R-:W-:Y:S01]  /*8a00*/  FADD.FTZ R14, R14, UR6 ;  /* 0x000000060e0e7e21 */ /* 0x000fe20008010000 */
[----:B------:R-:W-:Y:S01]  /*8a10*/  FADD.FTZ R15, R15, UR6 ;  /* 0x000000060f0f7e21 */ /* 0x000fe20008010000 */
[----:B------:R-:W-:Y:S01]  /*8a20*/  STS.128 [R2+0x30], R68 ;  /* 0x0000304402007388 */ /* 0x000fe20000000c00 */
[----:B------:R-:W0:Y:S01]  /*8a30*/  @!P5 MUFU.RCP R4, R4 ;  /* 0x000000040004d308 */ /* 0x000e220000001000 */
[----:B----4-:R-:W-:Y:S01]  /*8a40*/  @!P6 FADD.FTZ R11, R11, 1 ;  /* 0x3f8000000b0be421 */ /* 0x010fe20000010000 */
[----:B--2---:R-:W-:Y:S01]  /*8a50*/  FADD.FTZ R17, R7, UR6 ;  /* 0x0000000607117e21 */ /* 0x004fe20008010000 */
[----:B------:R-:W-:-:S05]  /*8a60*/  NOP ;  /* 0x0000000000007918 */ /* 0x000fca0000000000 */
[----:B------:R-:W2:Y:S01]  /*8a70*/  @!P3 MUFU.RCP R9, R9 ;  /* 0x000000090009b308 */ /* 0x000ea20000001000 */
[----:B-----5:R-:W-:Y:S01]  /*8a80*/  @!P4 FMUL.FTZ R51, R51, R18 ;  /* 0x000000123333c220 */ /* 0x020fe20000410000 */
[----:B------:R-:W-:Y:S01]  /*8a90*/  FSETP.GTU.FTZ.AND P4, PT, R21, 20, PT ;  /* 0x41a000001500780b */ /* 0x000fe20003f9c000 */
[----:B------:R-:W-:Y:S04]  /*8aa0*/  LDS.128 R24, [R0+0x200] ;  /* 0x0002000000187984 */ /* 0x000fe80000000c00 */
[----:B------:R-:W-:Y:S01]  /*8ab0*/  LDS.128 R28, [R0+0x400] ;  /* 0x00040000001c7984 */ /* 0x000fe20000000c00 */
[----:B------:R-:W3:Y:S01]  /*8ac0*/  @!P2 MUFU.RCP R6, R5 ;  /* 0x000000050006a308 */ /* 0x000ee20000001000 */
[----:B0-----:R-:W-:Y:S01]  /*8ad0*/  @!P5 FMUL.FTZ R45, R45, R4 ;  /* 0x000000042d2dd220 */ /* 0x001fe20000410000 */
[----:B------:R-:W-:Y:S01]  /*8ae0*/  FSETP.GTU.FTZ.AND P5, PT, R12, 20, PT ;  /* 0x41a000000c00780b */ /* 0x000fe20003fbc000 */
[----:B------:R-:W-:Y:S04]  /*8af0*/  LDS.128 R32, [R0+0x600] ;  /* 0x0006000000207984 */ /* 0x000fe80000000c00 */
[----:B------:R-:W-:Y:S01]  /*8b00*/  @!P4 FMUL.FTZ R4, R21, -1.4426950216293334961 ;  /* 0xbfb8aa3b1504c820 */ /* 0x000fe20000410000 */
[----:B------:R-:W0:Y:S01]  /*8b10*/  @!P1 MUFU.RCP R7, R10 ;  /* 0x0000000a00079308 */ /* 0x000e220000001000 */
[----:B--2---:R-:W-:Y:S01]  /*8b20*/  @!P3 FMUL.FTZ R46, R46, R9 ;  /* 0x000000092e2eb220 */ /* 0x004fe20000410000 */
[----:B------:R-:W-:-:S06]  /*8b30*/  FSETP.GTU.FTZ.AND P3, PT, R13, 20, PT ;  /* 0x41a000000d00780b */ /* 0x000fcc0003f7c000 */
[----:B------:R-:W2:Y:S01]  /*8b40*/  @!P6 MUFU.RCP R11, R11 ;  /* 0x0000000b000be308 */ /* 0x000ea20000001000 */
[----:B---3--:R-:W-:Y:S01]  /*8b50*/  @!P2 FMUL.FTZ R47, R47, R6 ;  /* 0x000000062f2fa220 */ /* 0x008fe20000410000 */
[----:B------:R-:W-:Y:S01]  /*8b60*/  FSETP.GTU.FTZ.AND P2, PT, R14, 20, PT ;  /* 0x41a000000e00780b */ /* 0x000fe20003f5c000 */
[----:B------:R-:W-:-:S05]  /*8b70*/  @!P5 FMUL.FTZ R6, R12, -1.4426950216293334961 ;  /* 0xbfb8aa3b0c06d820 */ /* 0x000fca0000410000 */
[----:B------:R-:W3:Y:S01]  /*8b80*/  @!P4 MUFU.EX2 R4, R4 ;  /* 0x000000040004c308 */ /* 0x000ee20000000800 */
[----:B0-----:R-:W-:Y:S01]  /*8b90*/  @!P1 FMUL.FTZ R40, R40, R7 ;  /* 0x0000000728289220 */ /* 0x001fe20000410000 */
[----:B------:R-:W-:Y:S01]  /*8ba0*/  FSETP.GTU.FTZ.AND P1, PT, R15, 20, PT ;  /* 0x41a000000f00780b */ /* 0x000fe20003f3c000 */
[----:B------:R-:W-:-:S04]  /*8bb0*/  @!P3 FMUL.FTZ R7, R13, -1.4426950216293334961 ;  /* 0xbfb8aa3b0d07b820 */ /* 0x000fc80000410000 */
[----:B------:R-:W-:Y:S01]  /*8bc0*/  @!P2 FMUL.FTZ R9, R14, -1.4426950216293334961 ;  /* 0xbfb8aa3b0e09a820 */ /* 0x000fe20000410000 */
[----:B------:R-:W0:Y:S01]  /*8bd0*/  @!P0 MUFU.EX2 R16, R16 ;  /* 0x0000001000108308 */ /* 0x000e220000000800 */
[----:B--2---:R-:W-:Y:S01]  /*8be0*/  @!P6 FMUL.FTZ R44, R44, R11 ;  /* 0x0000000b2c2ce220 */ /* 0x004fe20000410000 */
[----:B------:R-:W-:-:S05]  /*8bf0*/  FSETP.GTU.FTZ.AND P6, PT, R17, 20, PT ;  /* 0x41a000001100780b */ /* 0x000fca0003fdc000 */
[----:B------:R-:W-:Y:S01]  /*8c00*/  @!P1 FMUL.FTZ R10, R15, -1.4426950216293334961 ;  /* 0xbfb8aa3b0f0a9820 */ /* 0x000fe20000410000 */
[----:B------:R-:W2:Y:S01]  /*8c10*/  @!P5 MUFU.EX2 R6, R6 ;  /* 0x000000060006d308 */ /* 0x000ea20000000800 */
[----:B------:R-:W4:Y:S01]  /*8c20*/  LDS.128 R12, [R0] ;  /* 0x00000000000c7984 */ /* 0x000f220000000c00 */
[----:B---3--:R-:W-:-:S05]  /*8c30*/  @!P4 FADD.FTZ R4, R4, 1 ;  /* 0x3f8000000404c421 */ /* 0x008fca0000010000 */
[----:B------:R-:W-:Y:S01]  /*8c40*/  @!P6 FMUL.FTZ R5, R17, -1.4426950216293334961 ;  /* 0xbfb8aa3b1105e820 */ /* 0x000fe20000410000 */
[----:B------:R-:W3:Y:S01]  /*8c50*/  @!P2 MUFU.EX2 R9, R9 ;  /* 0x000000090009a308 */ /* 0x000ee20000000800 */
[----:B0-----:R-:W-:-:S07]  /*8c60*/  @!P0 FADD.FTZ R16, R16, 1 ;  /* 0x3f80000010108421 */ /* 0x001fce0000010000 */
[----:B------:R-:W0:Y:S01]  /*8c70*/  @!P6 MUFU.EX2 R5, R5 ;  /* 0x000000050005e308 */ /* 0x000e220000000800 */
[----:B--2---:R-:W-:-:S07]  /*8c80*/  @!P5 FADD.FTZ R6, R6, 1 ;  /* 0x3f8000000606d421 */ /* 0x004fce0000010000 */
[----:B------:R-:W2:Y:S01]  /*8c90*/  @!P1 MUFU.EX2 R10, R10 ;  /* 0x0000000a000a9308 */ /* 0x000ea20000000800 */
[----:B---3--:R-:W-:-:S07]  /*8ca0*/  @!P2 FADD.FTZ R9, R9, 1 ;  /* 0x3f8000000909a421 */ /* 0x008fce0000010000 */
[----:B------:R-:W3:Y:S01]  /*8cb0*/  @!P3 MUFU.EX2 R7, R7 ;  /* 0x000000070007b308 */ /* 0x000ee20000000800 */
[----:B0-----:R-:W-:-:S07]  /*8cc0*/  @!P6 FADD.FTZ R5, R5, 1 ;  /* 0x3f8000000505e421 */ /* 0x001fce0000010000 */
[----:B------:R0:W5:Y:S01]  /*8cd0*/  @!P4 MUFU.RCP R11, R4 ;  /* 0x00000004000bc308 */ /* 0x0001620000001000 */
[----:B--2---:R-:W-:-:S07]  /*8ce0*/  @!P1 FADD.FTZ R10, R10, 1 ;  /* 0x3f8000000a0a9421 */ /* 0x004fce0000010000 */
[----:B------:R2:W1:Y:S01]  /*8cf0*/  @!P6 MUFU.RCP R18, R5 ;  /* 0x000000050012e308 */ /* 0x0004620000001000 */
[----:B0-----:R-:W-:Y:S01]  /*8d00*/  MOV R4, UR25 ;  /* 0x0000001900047c02 */ /* 0x001fe20008000f00 */
[----:B---3--:R-:W-:-:S06]  /*8d10*/  @!P3 FADD.FTZ R7, R7, 1 ;  /* 0x3f8000000707b421 */ /* 0x008fcc0000010000 */
[----:B------:R0:W3:Y:S01]  /*8d20*/  @!P5 MUFU.RCP R17, R6 ;  /* 0x000000060011d308 */ /* 0x0000e20000001000 */
[----:B--2---:R-:W-:Y:S01]  /*8d30*/  MOV R5, UR24 ;  /* 0x0000001800057c02 */ /* 0x004fe20008000f00 */
[----:B------:R-:W2:Y:S01]  /*8d40*/  LDCU.64 UR24, c[0x0][0x518] ;  /* 0x0000a300ff1877ac */ /* 0x000ea20008000a00 */
[----:B-----5:R-:W-:Y:S01]  /*8d50*/  @!P4 FMUL.FTZ R42, R42, R11 ;  /* 0x0000000b2a2ac220 */ /* 0x020fe20000410000 */
[----:B------:R-:W-:-:S04]  /*8d60*/  IMAD.WIDE.U32 R4, R3, 0x10, R4 ;  /* 0x0000001003047825 */ /* 0x000fc800078e0004 */
[----:B------:R-:W5:Y:S01]  /*8d70*/  @!P0 MUFU.RCP R16, R16 ;  /* 0x0000001000108308 */ /* 0x000f620000001000 */
[----:B0-----:R-:W-:Y:S01]  /*8d80*/  FADD.FTZ R6, R48, R23 ;  /* 0x0000001730067221 */ /* 0x001fe20000010000 */
[----:B-1----:R-:W-:Y:S01]  /*8d90*/  @!P6 FMUL.FTZ R43, R43, R18 ;  /* 0x000000122b2be220 */ /* 0x002fe20000410000 */
[----:B----4-:R-:W-:Y:S04]  /*8da0*/  STG.E.128 desc[UR26][R4.64], R12 ;  /* 0x0000000c04007986 */ /* 0x010fe8000c101d1a */
[----:B------:R-:W-:Y:S01]  /*8db0*/  STG.E.128 desc[UR26][R4.64+0x200], R24 ;  /* 0x0002001804007986 */ /* 0x000fe2000c101d1a */
[----:B------:R0:W1:Y:S01]  /*8dc0*/  @!P3 MUFU.RCP R22, R7 ;  /* 0x000000070016b308 */ /* 0x0000620000001000 */
[----:B---3--:R-:W-:Y:S02]  /*8dd0*/  @!P5 FMUL.FTZ R52, R52, R17 ;  /* 0x000000113434d220 */ /* 0x008fe40000410000 */
[----:B------:R-:W-:Y:S01]  /*8de0*/  STG.E.128 desc[UR26][R4.64+0x400], R28 ;  /* 0x0004001c04007986 */ /* 0x000fe2000c101d1a */
[----:B--2---:R-:W-:-:S03]  /*8df0*/  UIMAD.WIDE.U32 UR8, UR23, UR24, UR8 ;  /* 0x00000018170872a5 */ /* 0x004fc6000f8e0008 */
[----:B------:R2:W-:Y:S01]  /*8e00*/  STG.E.128 desc[UR26][R4.64+0x600], R32 ;  /* 0x0006002004007986 */ /* 0x0005e2000c101d1a */
[----:B------:R-:W3:Y:S01]  /*8e10*/  @!P2 MUFU.RCP R9, R9 ;  /* 0x000000090009a308 */ /* 0x000ee20000001000 */
[----:B0-----:R-:W-:Y:S01]  /*8e20*/  FADD.FTZ R7, R6, R49 ;  /* 0x0000003106077221 */ /* 0x001fe20000010000 */
[----:B-----5:R-:W-:Y:S01]  /*8e30*/  @!P0 FMUL.FTZ R41, R41, R16 ;  /* 0x0000001029298220 */ /* 0x020fe20000410000 */
[----:B------:R-:W-:Y:S01]  /*8e40*/  BAR.SYNC.DEFER_BLOCKING 0x0 ;  /* 0x0000000000007b1d */ /* 0x000fe20000010000 */
[----:B------:R-:W-:Y:S01]  /*8e50*/  UIMAD UR9, UR23, UR25, UR9 ;  /* 0x00000019170972a4 */ /* 0x000fe2000f8e0209 */
[----:B------:R-:W-:Y:S01]  /*8e60*/  FADD.FTZ R6, R7, R50 ;  /* 0x0000003207067221 */ /* 0x000fe20000010000 */
[----:B------:R-:W-:Y:S02]  /*8e70*/  UIMAD UR23, UR10, UR31, URZ ;  /* 0x0000001f0a1772a4 */ /* 0x000fe4000f8e02ff */
[----:B------:R-:W-:Y:S01]  /*8e80*/  UIMAD.WIDE.U32 UR8, UR10, UR30, UR8 ;  /* 0x0000001e0a0872a5 */ /* 0x000fe2000f8e0008 */
[----:B------:R-:W0:Y:S01]  /*8e90*/  @!P1 MUFU.RCP R10, R10 ;  /* 0x0000000a000a9308 */ /* 0x000e220000001000 */
[----:B-1----:R-:W-:-:S02]  /*8ea0*/  @!P3 FMUL.FTZ R53, R53, R22 ;  /* 0x000000163535b220 */ /* 0x002fc40000410000 */
[----:B------:R-:W-:Y:S02]  /*8eb0*/  UIADD3 UR23, UPT, UPT, UR9, UR23, URZ ;  /* 0x0000001709177290 */ /* 0x000fe4000fffe0ff */
[----:B------:R-:W-:Y:S01]  /*8ec0*/  ULEA UR9, UP0, UR8, UR32, 0x2 ;  /* 0x0000002008097291 */ /* 0x000fe2000f8010ff */
[----:B--2---:R-:W-:Y:S01]  /*8ed0*/  FADD.FTZ R5, R6, R51 ;  /* 0x0000003306057221 */ /* 0x004fe20000010000 */
[----:B---3--:R-:W-:Y:S02]  /*8ee0*/  @!P2 FMUL.FTZ R54, R54, R9 ;  /* 0x000000093636a220 */ /* 0x008fe40000410000 */
[----:B------:R-:W-:Y:S01]  /*8ef0*/  ULEA.HI.X UR8, UR8, UR33, UR23, 0x2, UP0 ;  /* 0x0000002108087291 */ /* 0x000fe200080f1417 */
[----:B------:R-:W-:Y:S01]  /*8f00*/  FADD.FTZ R4, R5, R44 ;  /* 0x0000002c05047221 */ /* 0x000fe20000010000 */
[----:B------:R-:W-:-:S04]  /*8f10*/  UIADD3 UR17, UP0, UPT, UR17, -0x2000, URZ ;  /* 0xffffe00011117890 */ /* 0x000fc8000ff1e0ff */
[----:B------:R-:W-:Y:S01]  /*8f20*/  MOV R5, UR8 ;  /* 0x0000000800057c02 */ /* 0x000fe20008000f00 */
[----:B0-----:R-:W-:Y:S01]  /*8f30*/  @!P1 FMUL.FTZ R55, R55, R10 ;  /* 0x0000000a37379220 */ /* 0x001fe20000410000 */
[----:B------:R0:W-:Y:S01]  /*8f40*/  STS.128 [R2+0x10], R44 ;  /* 0x0000102c02007388 */ /* 0x0001e20000000c00 */
[----:B------:R-:W-:Y:S02]  /*8f50*/  UIADD3.X UR22, UPT, UPT, UR22, -0x1, URZ, UP0, !UPT ;  /* 0xffffffff16167890 */ /* 0x000fe400087fe4ff */
[----:B------:R-:W-:Y:S01]  /*8f60*/  UISETP.GT.AND UP0, UPT, UR14, 0x1, UPT ;  /* 0x000000010e00788c */ /* 0x000fe2000bf04270 */
[----:B------:R-:W-:Y:S02]  /*8f70*/  STS.128 [R2], R48 ;  /* 0x0000003002007388 */ /* 0x000fe40000000c00 */
[----:B------:R-:W-:Y:S02]  /*8f80*/  UMOV UR14, UR28 ;  /* 0x0000001c000e7c82 */ /* 0x000fe40008000000 */
[----:B------:R1:W-:Y:S04]  /*8f90*/  STS.128 [R2+0x20], R40 ;  /* 0x0000202802007388 */ /* 0x0003e80000000c00 */
[----:B------:R2:W-:Y:S01]  /*8fa0*/  STS.128 [R2+0x30], R52 ;  /* 0x0000303402007388 */ /* 0x0005e20000000c00 */
[----:B------:R-:W-:Y:S01]  /*8fb0*/  NOP ;  /* 0x0000000000007918 */ /* 0x000fe20000000000 */
[----:B0-----:R-:W-:-:S02]  /*8fc0*/  FADD.FTZ R45, R4, R45 ;  /* 0x0000002d042d7221 */ /* 0x001fc40000010000 */
        /* <DEDUP_REMOVED lines=8> */
[----:B------:R1:W5:Y:S03]  /*9050*/  LDS.128 R32, [R0+0x600] ;  /* 0x0006000000207984 */ /* 0x0003660000000c00 */
[----:B------:R-:W-:-:S04]  /*9060*/  FADD.FTZ R41, R40, R41 ;  /* 0x0000002928297221 */ /* 0x000fc80000010000 */
[----:B------:R-:W-:-:S04]  /*9070*/  FADD.FTZ R42, R41, R42 ;  /* 0x0000002a292a7221 */ /* 0x000fc80000010000 */
[----:B------:R-:W-:-:S04]  /*9080*/  FADD.FTZ R43, R42, R43 ;  /* 0x0000002b2a2b7221 */ /* 0x000fc80000010000 */
[----:B--2---:R-:W-:-:S04]  /*9090*/  FADD.FTZ R52, R43, R52 ;  /* 0x000000342b347221 */ /* 0x004fc80000010000 */
[----:B------:R-:W-:-:S04]  /*90a0*/  FADD.FTZ R53, R52, R53 ;  /* 0x0000003534357221 */ /* 0x000fc80000010000 */
[----:B------:R-:W-:-:S04]  /*90b0*/  FADD.FTZ R54, R53, R54 ;  /* 0x0000003635367221 */ /* 0x000fc80000010000 */
[----:B-1----:R-:W-:Y:S01]  /*90c0*/  FADD.FTZ R0, R54, R55 ;  /* 0x0000003736007221 */ /* 0x002fe20000010000 */
[----:B0-----:R0:W-:Y:S04]  /*90d0*/  STG.E.128 desc[UR26][R4.64], R12 ;  /* 0x0000000c04007986 */ /* 0x0011e8000c101d1a */
[----:B---3--:R0:W-:Y:S04]  /*90e0*/  STG.E.128 desc[UR26][R4.64+0x200], R24 ;  /* 0x0002001804007986 */ /* 0x0081e8000c101d1a */
[----:B----4-:R0:W-:Y:S04]  /*90f0*/  STG.E.128 desc[UR26][R4.64+0x400], R28 ;  /* 0x0004001c04007986 */ /* 0x0101e8000c101d1a */
[----:B-----5:R0:W-:Y:S04]  /*9100*/  STG.E.128 desc[UR26][R4.64+0x600], R32 ;  /* 0x0006002004007986 */ /* 0x0201e8000c101d1a */
[----:B------:R0:W-:Y:S01]  /*9110*/  STL [R1+0x54], R0 ;  /* 0x0000540001007387 */ /* 0x0001e20000100800 */
[----:B------:R-:W-:Y:S05]  /*9120*/  BRA.U UP0, `(.L_x_3258) ;  /* 0xffffff7900147547 */ /* 0x000fea000b83ffff */
.L_x_3178:
[----:B------:R-:W1:Y:S01]  /*9130*/  LDCU.64 UR6, c[0x0][0x548] ;  /* 0x0000a900ff0677ac */ /* 0x000e620008000a00 */
[----:B------:R-:W2:Y:S01]  /*9140*/  S2R R9, SR_TID.X ;  /* 0x0000000000097919 */ /* 0x000ea20000002100 */
[----:B------:R-:W3:Y:S01]  /*9150*/  LDCU UR11, c[0x0][0x38c] ;  /* 0x00007180ff0b77ac */ /* 0x000ee20008000800 */
[----:B------:R-:W4:Y:S01]  /*9160*/  LDCU.64 UR8, c[0x0][0x568] ;  /* 0x0000ad00ff0877ac */ /* 0x000f220008000a00 */
[----:B-1----:R-:W-:-:S04]  /*9170*/  UISETP.NE.U32.AND UP0, UPT, UR6, URZ, UPT ;  /* 0x000000ff0600728c */ /* 0x002fc8000bf05070 */
[----:B------:R-:W-:-:S09]  /*9180*/  UISETP.NE.AND.EX UP0, UPT, UR7, URZ, UPT, UP0 ;  /* 0x000000ff0700728c */ /* 0x000fd2000bf05300 */
[----:B---34-:R-:W-:Y:S05]  /*9190*/  BRA.U !UP0, `(.L_x_3259) ;  /* 0x00000001089c7547 */ /* 0x018fea000b800000 */
[----:B------:R-:W3:Y:S01]  /*91a0*/  LDL.LU R2, [R1+0x50] ;  /* 0x0000500001027983 */ /* 0x000ee20000300800 */
[----:B------:R-:W-:Y:S01]  /*91b0*/  BSSY.RECONVERGENT B0, `(.L_x_3259) ;  /* 0x0000025000007945 */ /* 0x000fe20003800200 */
[----:B0-----:R-:W0:Y:S01]  /*91c0*/  S2R R4, SR_LANEID ;  /* 0x0000000000047919 */ /* 0x001e220000000000 */
        /* <DEDUP_REMOVED lines=35> */
.L_x_3260:
[----:B------:R-:W-:Y:S05]  /*9400*/  BSYNC.RECONVERGENT B0 ;  /* 0x0000000000007941 */ /* 0x000fea0003800200 */
.L_x_3259:
        /* <DEDUP_REMOVED lines=43> */
.L_x_3262:
[----:B------:R-:W-:Y:S05]  /*96c0*/  BSYNC.RECONVERGENT B0 ;  /* 0x0000000000007941 */ /* 0x000fea0003800200 */
.L_x_3261:
        /* <DEDUP_REMOVED lines=11> */
.L_x_3263:
        /* <DEDUP_REMOVED lines=18> */
.L_x_3217:
[----:B------:R-:W-:Y:S01]  /*98a0*/  HFMA2 R153, -RZ, RZ, 0, 5.9604644775390625e-08 ;  /* 0x00000001ff997431 */ /* 0x000fe200000001ff */
[----:B------:R-:W-:Y:S02]  /*98b0*/  MOV R154, R165 ;  /* 0x000000a5009a7202 */ /* 0x000fe40000000f00 */
[----:B------:R-:W-:Y:S02]  /*98c0*/  MOV R152, RZ ;  /* 0x000000ff00987202 */ /* 0x000fe40000000f00 */
[----:B------:R-:W-:-:S07]  /*98d0*/  MOV R155, 0xffffffff ;  /* 0xffffffff009b7802 */ /* 0x000fce0000000f00 */
[----:B01---5:R-:W-:Y:S05]  /*98e0*/  WARPSYNC.COLLECTIVE R155, `(.L_x_3264) ;  /* 0x000000009b087348 */ /* 0x023fea0003c00000 */
[----:B------:R2:W3:Y:S02]  /*98f0*/  SHFL.UP P6, R157, R154, R153, R152 ;  /* 0x040000999a9d7389 */ /* 0x0004e400000c0098 */
[----:B0123-5:R-:W-:Y:S05]  /*9900*/  ENDCOLLECTIVE ;  /* 0x000000000000791b */ /* 0x02ffea0003800000 */
.L_x_3264:
[----:B------:R-:W-:Y:S02]  /*9910*/  MOV R154, R119 ;  /* 0x00000077009a7202 */ /* 0x000fe40000000f00 */
[----:B------:R-:W-:-:S07]  /*9920*/  MOV R118, R157 ;  /* 0x0000009d00767202 */ /* 0x000fce0000000f00 */
[----:B------:R-:W-:Y:S05]  /*9930*/  WARPSYNC.COLLECTIVE R155, `(.L_x_3265) ;  /* 0x000000009b087348 */ /* 0x000fea0003c00000 */
[----:B------:R0:W1:Y:S02]  /*9940*/  SHFL.UP P6, R157, R154, R153, R152 ;  /* 0x040000999a9d7389 */ /* 0x00006400000c0098 */
[----:B01----:R-:W-:Y:S05]  /*9950*/  ENDCOLLECTIVE ;  /* 0x000000000000791b */ /* 0x003fea0003800000 */
.L_x_3265:
        /* <DEDUP_REMOVED lines=10> */
.L_x_3266:
[----:B------:R-:W-:Y:S02]  /*9a00*/  MOV R154, R119 ;  /* 0x00000077009a7202 */ /* 0x000fe40000000f00 */
[----:B------:R-:W-:-:S07]  /*9a10*/  MOV R118, R157 ;  /* 0x0000009d00767202 */ /* 0x000fce0000000f00 */
[----:B------:R-:W-:Y:S05]  /*9a20*/  WARPSYNC.COLLECTIVE R155, `(.L_x_3267) ;  /* 0x000000009b087348 */ /* 0x000fea0003c00000 */
[----:B------:R0:W1:Y:S02]  /*9a30*/  SHFL.UP P6, R157, R154, R153, R152 ;  /* 0x040000999a9d7389 */ /* 0x00006400000c0098 */
[----:B01----:R-:W-:Y:S05]  /*9a40*/  ENDCOLLECTIVE ;  /* 0x000000000000791b */ /* 0x003fea0003800000 */
.L_x_3267:
        /* <DEDUP_REMOVED lines=10> */
.L_x_3268:
[----:B------:R-:W-:Y:S02]  /*9af0*/  MOV R154, R119 ;  /* 0x00000077009a7202 */ /* 0x000fe40000000f00 */
[----:B------:R-:W-:-:S07]  /*9b00*/  MOV R118, R157 ;  /* 0x0000009d00767202 */ /* 0x000fce0000000f00 */
[----:B------:R-:W-:Y:S05]  /*9b10*/  WARPSYNC.COLLECTIVE R155, `(.L_x_3269) ;  /* 0x000000009b087348 */ /* 0x000fea0003c00000 */
[----:B------:R0:W1:Y:S02]  /*9b20*/  SHFL.UP P6, R157, R154, R153, R152 ;  /* 0x040000999a9d7389 */ /* 0x00006400000c0098 */
[----:B01----:R-:W-:Y:S05]  /*9b30*/  ENDCOLLECTIVE ;  /* 0x000000000000791b */ /* 0x003fea0003800000 */
.L_x_3269:
        /* <DEDUP_REMOVED lines=10> */
.L_x_3270:
[----:B------:R-:W-:Y:S02]  /*9be0*/  MOV R154, R119 ;  /* 0x00000077009a7202 */ /* 0x000fe40000000f00 */
[----:B------:R-:W-:-:S07]  /*9bf0*/  MOV R118, R157 ;  /* 0x0000009d00767202 */ /* 0x000fce0000000f00 */
[----:B------:R-:W-:Y:S05]  /*9c00*/  WARPSYNC.COLLECTIVE R155, `(.L_x_3271) ;  /* 0x000000009b087348 */ /* 0x000fea0003c00000 */
[----:B------:R0:W1:Y:S02]  /*9c10*/  SHFL.UP P6, R157, R154, R153, R152 ;  /* 0x040000999a9d7389 */ /* 0x00006400000c0098 */
[----:B01----:R-:W-:Y:S05]  /*9c20*/  ENDCOLLECTIVE ;  /* 0x000000000000791b */ /* 0x003fea0003800000 */
.L_x_3271:
        /* <DEDUP_REMOVED lines=10> */
.L_x_3272:
[----:B------:R-:W-:Y:S02]  /*9cd0*/  MOV R154, R119 ;  /* 0x00000077009a7202 */ /* 0x000fe40000000f00 */
[----:B------:R-:W-:-:S07]  /*9ce0*/  MOV R118, R157 ;  /* 0x0000009d00767202 */ /* 0x000fce0000000f00 */
[----:B------:R-:W-:Y:S05]  /*9cf0*/  WARPSYNC.COLLECTIVE R155, `(.L_x_3273) ;  /* 0x000000009b087348 */ /* 0x000fea0003c00000 */
[----:B------:R0:W1:Y:S02]  /*9d00*/  SHFL.UP P6, R157, R154, R153, R152 ;  /* 0x040000999a9d7389 */ /* 0x00006400000c0098 */
[----:B01----:R-:W-:Y:S05]  /*9d10*/  ENDCOLLECTIVE ;  /* 0x000000000000791b */ /* 0x003fea0003800000 */
.L_x_3273:
[----:B------:R-:W-:Y:S01]  /*9d20*/  MOV R152, R157 ;  /* 0x0000009d00987202 */ /* 0x000fe20000000f00 */
[----:B------:R-:W-:Y:S06]  /*9d30*/  BRA `(.L_x_3274) ;  /* 0xffffffb800f47947 */ /* 0x000fec000383ffff */
.L_x_3218:
        /* <DEDUP_REMOVED lines=8> */
.L_x_3276:
[----:B------:R-:W-:Y:S05]  /*9dc0*/  BSYNC B0 ;  /* 0x0000000000007941 */ /* 0x000fea0003800000 */
.L_x_3275:
[----:B------:R-:W-:Y:S05]  /*9dd0*/  BRA `(.L_x_3277) ;  /* 0xffffffb800e87947 */ /* 0x000fea000383ffff */
.L_x_3219:
        /* <DEDUP_REMOVED lines=8> */
.L_x_3279:
[----:B------:R-:W-:Y:S05]  /*9e60*/  BSYNC B0 ;  /* 0x0000000000007941 */ /* 0x000fea0003800000 */
.L_x_3278:
[----:B------:R-:W-:Y:S05]  /*9e70*/  BRA `(.L_x_3280) ;  /* 0xffffffb800c87947 */ /* 0x000fea000383ffff */
.L_x_3220:
        /* <DEDUP_REMOVED lines=8> */
.L_x_3282:
[----:B------:R-:W-:Y:S05]  /*9f00*/  BSYNC B0 ;  /* 0x0000000000007941 */ /* 0x000fea0003800000 */
.L_x_3281:
[----:B------:R-:W-:Y:S01]  /*9f10*/  HFMA2 R153, -RZ, RZ, 0, 5.9604644775390625e-08 ;  /* 0x00000001ff997431 */ /* 0x000fe200000001ff */
[----:B------:R-:W-:Y:S02]  /*9f20*/  MOV R154, R119 ;  /* 0x00000077009a7202 */ /* 0x000fe40000000f00 */
[----:B------:R-:W-:Y:S02]  /*9f30*/  MOV R152, RZ ;  /* 0x000000ff00987202 */ /* 0x000fe40000000f00 */
[----:B------:R-:W-:Y:S02]  /*9f40*/  MOV R155, 0xffffffff ;  /* 0xffffffff009b7802 */ /* 0x000fe40000000f00 */
[----:B------:R-:W-:-:S07]  /*9f50*/  MOV R118, R157 ;  /* 0x0000009d00767202 */ /* 0x000fce0000000f00 */
[----:B------:R-:W-:Y:S05]  /*9f60*/  WARPSYNC.COLLECTIVE R155, `(.L_x_3283) ;  /* 0x000000009b087348 */ /* 0x000fea0003c00000 */
[----:B------:R0:W1:Y:S02]  /*9f70*/  SHFL.UP P6, R157, R154, R153, R152 ;  /* 0x040000999a9d7389 */ /* 0x00006400000c0098 */
[----:B01----:R-:W-:Y:S05]  /*9f80*/  ENDCOLLECTIVE ;  /* 0x000000000000791b */ /* 0x003fea0003800000 */
.L_x_3283:
[----:B------:R-:W-:Y:S01]  /*9f90*/  HFMA2 R153, -RZ, RZ, 0, 0 ;  /* 0x00000000ff997431 */ /* 0x000fe200000001ff */
[----:B------:R-:W-:Y:S02]  /*9fa0*/  MOV R154, R92 ;  /* 0x0000005c009a7202 */ /* 0x000fe40000000f00 */
[----:B------:R-:W-:Y:S02]  /*9fb0*/  MOV R152, 0x1f ;  /* 0x0000001f00987802 */ /* 0x000fe40000000f00 */
[----:B------:R-:W-:-:S07]  /*9fc0*/  MOV R119, R157 ;  /* 0x0000009d00777202 */ /* 0x000fce0000000f00 */
[----:B------:R-:W-:Y:S05]  /*9fd0*/  WARPSYNC.COLLECTIVE R155, `(.L_x_3284) ;  /* 0x000000009b087348 */ /* 0x000fea0003c00000 */
[----:B------:R0:W1:Y:S02]  /*9fe0*/  SHFL.IDX P2, R157, R154, R153, R152 ;  /* 0x000000999a9d7389 */ /* 0x0000640000040098 */
[----:B01----:R-:W-:Y:S05]  /*9ff0*/  ENDCOLLECTIVE ;  /* 0x000000000000791b */ /* 0x003fea0003800000 */
.L_x_3284:
[----:B------:R-:W-:Y:S02]  /*a000*/  MOV R154, R93 ;  /* 0x0000005d009a7202 */ /* 0x000fe40000000f00 */
[----:B------:R-:W-:-:S07]  /*a010*/  MOV R92, R157 ;  /* 0x0000009d005c7202 */ /* 0x000fce0000000f00 */
[----:B------:R-:W-:Y:S05]  /*a020*/  WARPSYNC.COLLECTIVE R155, `(.L_x_3285) ;  /* 0x000000009b087348 */ /* 0x000fea0003c00000 */
[----:B------:R0:W1:Y:S02]  /*a030*/  SHFL.IDX P2, R157, R154, R153, R152 ;  /* 0x000000999a9d7389 */ /* 0x0000640000040098 */
[----:B01----:R-:W-:Y:S05]  /*a040*/  ENDCOLLECTIVE ;  /* 0x000000000000791b */ /* 0x003fea0003800000 */
.L_x_3285:
[----:B------:R-:W-:Y:S01]  /*a050*/  MOV R93, R157 ;  /* 0x0000009d005d7202 */ /* 0x000fe20000000f00 */
[----:B------:R-:W-:Y:S06]  /*a060*/  BRA `(.L_x_3286) ;  /* 0xffffffb800647947 */ /* 0x000fec000383ffff */
.L_x_3222:
[----:B------:R-:W-:Y:S01]  /*a070*/  HFMA2 R152, -RZ, RZ, 0, 5.9604644775390625e-08 ;  /* 0x00000001ff987431 */ /* 0x000fe200000001ff */
[----:B------:R-:W-:Y:S02]  /*a080*/  MOV R157, 0x1f ;  /* 0x0000001f009d7802 */ /* 0x000fe40000000f00 */
[-C--:B------:R-:W-:Y:S02]  /*a090*/  MOV R165, R153.reuse ;  /* 0x0000009900a57202 */ /* 0x080fe40000000f00 */
[----:B------:R-:W-:Y:S02]  /*a0a0*/  MOV R155, 0xffffffff ;  /* 0xffffffff009b7802 */ /* 0x000fe40000000f00 */
[----:B------:R-:W-:-:S07]  /*a0b0*/  MOV R120, R153 ;  /* 0x0000009900787202 */ /* 0x000fce0000000f00 */
[----:B0-----:R-:W-:Y:S05]  /*a0c0*/  WARPSYNC.COLLECTIVE R155, `(.L_x_3287) ;  /* 0x000000009b087348 */ /* 0x001fea0003c00000 */
[----:B------:R1:W2:Y:S02]  /*a0d0*/  SHFL.DOWN P2, R157, R165, R152, R157 ;  /* 0x08000098a59d7389 */ /* 0x0002a4000004009d */
[----:B012---:R-:W-:Y:S05]  /*a0e0*/  ENDCOLLECTIVE ;  /* 0x000000000000791b */ /* 0x007fea0003800000 */
.L_x_3287:
[----:B------:R-:W-:Y:S02]  /*a0f0*/  MOV R165, R121 ;  /* 0x0000007900a57202 */ /* 0x000fe40000000f00 */
[----:B------:R-:W-:Y:S01]  /*a100*/  MOV R154, R157 ;  /* 0x0000009d009a7202 */ /* 0x000fe20000000f00 */
[----:B------:R-:W-:-:S04]  /*a110*/  HFMA2 R157, -RZ, RZ, 0, 1.847743988037109375e-06 ;  /* 0x0000001fff9d7431 */ /* 0x000fc800000001ff */
[----:B------:R-:W-:-:S07]  /*a120*/  @P3 FMUL.FTZ R154, R154, R120 ;  /* 0x000000789a9a3220 */ /* 0x000fce0000410000 */
[----:B------:R-:W-:Y:S05]  /*a130*/  WARPSYNC.COLLECTIVE R155, `(.L_x_3288) ;  /* 0x000000009b087348 */ /* 0x000fea0003c00000 */
[----:B------:R0:W1:Y:S02]  /*a140*/  SHFL.DOWN P2, R157, R165, R152, R157 ;  /* 0x08000098a59d7389 */ /* 0x000064000004009d */
[----:B01----:R-:W-:Y:S05]  /*a150*/  ENDCOLLECTIVE ;  /* 0x000000000000791b */ /* 0x003fea0003800000 */
.L_x_3288:
[----:B------:R-:W-:-:S04]  /*a160*/  LOP3.LUT R155, R107, 0x1f, RZ, 0xc0, !PT ;  /* 0x0000001f6b9b7812 */ /* 0x000fc800078ec0ff */
[C---:B------:R-:W-:Y:S02]  /*a170*/  ISETP.GT.U32.AND P4, PT, R155.reuse, 0x1b, PT ;  /* 0x0000001b9b00780c */ /* 0x040fe40003f84070 */
[C---:B------:R-:W-:Y:S02]  /*a180*/  ISETP.GT.U32.AND P5, PT, R155.reuse, 0x17, PT ;  /* 0x000000179b00780c */ /* 0x040fe40003fa4070 */
[----:B------:R-:W-:Y:S02]  /*a190*/  ISETP.GT.U32.AND P6, PT, R155, 0xf, PT ;  /* 0x0000000f9b00780c */ /* 0x000fe40003fc4070 */
[----:B------:R-:W-:Y:S02]  /*a1a0*/  MOV R152, R157 ;  /* 0x0000009d00987202 */ /* 0x000fe40000000f00 */
[----:B------:R-:W-:-:S03]  /*a1b0*/  MOV R157, 0x1f ;  /* 0x0000001f009d7802 */ /* 0x000fc60000000f00 */
        /* <DEDUP_REMOVED lines=10> */
.L_x_3289:
[----:B------:R-:W-:Y:S02]  /*a260*/  MOV R165, R121 ;  /* 0x0000007900a57202 */ /* 0x000fe40000000f00 */
[----:B------:R-:W-:Y:S01]  /*a270*/  MOV R153, R157 ;  /* 0x0000009d00997202 */ /* 0x000fe20000000f00 */
[----:B------:R-:W-:-:S04]  /*a280*/  HFMA2 R157, -RZ, RZ, 0, 1.847743988037109375e-06 ;  /* 0x0000001fff9d7431 */ /* 0x000fc800000001ff */
[----:B------:R-:W-:-:S07]  /*a290*/  @!P3 FMUL.FTZ R153, R120, R153 ;  /* 0x000000997899b220 */ /* 0x000fce0000410000 */
[----:B------:R-:W-:Y:S05]  /*a2a0*/  WARPSYNC.COLLECTIVE R155, `(.L_x_3290) ;  /* 0x000000009b087348 */ /* 0x000fea0003c00000 */
[----:B------:R0:W1:Y:S02]  /*a2b0*/  SHFL.DOWN P2, R157, R165, R152, R157 ;  /* 0x08000098a59d7389 */ /* 0x000064000004009d */
[----:B01----:R-:W-:Y:S05]  /*a2c0*/  ENDCOLLECTIVE ;  /* 0x000000000000791b */ /* 0x003fea0003800000 */
.L_x_3290:
[----:B------:R-:W-:Y:S02]  /*a2d0*/  MOV R152, R157 ;  /* 0x0000009d00987202 */ /* 0x000fe40000000f00 */
[----:B------:R-:W-:-:S03]  /*a2e0*/  MOV R157, 0x1f ;  /* 0x0000001f009d7802 */ /* 0x000fc60000000f00 */
        /* <DEDUP_REMOVED lines=8> */
.L_x_3291:
[----:B------:R-:W-:Y:S02]  /*a370*/  MOV R165, R121 ;  /* 0x0000007900a57202 */ /* 0x000fe40000000f00 */
[----:B------:R-:W-:Y:S01]  /*a380*/  MOV R153, R157 ;  /* 0x0000009d00997202 */ /* 0x000fe20000000f00 */
[----:B------:R-:W-:-:S04]  /*a390*/  HFMA2 R157, -RZ, RZ, 0, 1.847743988037109375e-06 ;  /* 0x0000001fff9d7431 */ /* 0x000fc800000001ff */
[----:B------:R-:W-:-:S07]  /*a3a0*/  @!P4 FMUL.FTZ R153, R120, R153 ;  /* 0x000000997899c220 */ /* 0x000fce0000410000 */
[----:B------:R-:W-:Y:S05]  /*a3b0*/  WARPSYNC.COLLECTIVE R155, `(.L_x_3292) ;  /* 0x000000009b087348 */ /* 0x000fea0003c00000 */
[----:B------:R0:W1:Y:S02]  /*a3c0*/  SHFL.DOWN P2, R157, R165, R152, R157 ;  /* 0x08000098a59d7389 */ /* 0x000064000004009d */
[----:B01----:R-:W-:Y:S05]  /*a3d0*/  ENDCOLLECTIVE ;  /* 0x000000000000791b */ /* 0x003fea0003800000 */
.L_x_3292:
[----:B------:R-:W-:Y:S02]  /*a3e0*/  MOV R152, R157 ;  /* 0x0000009d00987202 */ /* 0x000fe40000000f00 */
[----:B------:R-:W-:-:S03]  /*a3f0*/  MOV R157, 0x1f ;  /* 0x0000001f009d7802 */ /* 0x000fc60000000f00 */
        /* <DEDUP_REMOVED lines=8> */
.L_x_3293:
[----:B------:R-:W-:Y:S02]  /*a480*/  MOV R165, R121 ;  /* 0x0000007900a57202 */ /* 0x000fe40000000f00 */
[----:B------:R-:W-:Y:S01]  /*a490*/  MOV R153, R157 ;  /* 0x0000009d00997202 */ /* 0x000fe20000000f00 */
[----:B------:R-:W-:-:S04]  /*a4a0*/  HFMA2 R157, -RZ, RZ, 0, 1.847743988037109375e-06 ;  /* 0x0000001fff9d7431 */ /* 0x000fc800000001ff */
[----:B------:R-:W-:-:S07]  /*a4b0*/  @!P5 FMUL.FTZ R153, R120, R153 ;  /* 0x000000997899d220 */ /* 0x000fce0000410000 */
[----:B------:R-:W-:Y:S05]  /*a4c0*/  WARPSYNC.COLLECTIVE R155, `(.L_x_3294) ;  /* 0x000000009b087348 */ /* 0x000fea0003c00000 */
[----:B------:R0:W1:Y:S02]  /*a4d0*/  SHFL.DOWN P2, R157, R165, R152, R157 ;  /* 0x08000098a59d7389 */ /* 0x000064000004009d */
[----:B01----:R-:W-:Y:S05]  /*a4e0*/  ENDCOLLECTIVE ;  /* 0x000000000000791b */ /* 0x003fea0003800000 */
.L_x_3294:
[----:B------:R-:W-:Y:S02]  /*a4f0*/  MOV R152, R157 ;  /* 0x0000009d00987202 */ /* 0x000fe40000000f00 */
[----:B------:R-:W-:-:S03]  /*a500*/  MOV R157, 0x1f ;  /* 0x0000001f009d7802 */ /* 0x000fc60000000f00 */
        /* <DEDUP_REMOVED lines=8> */
.L_x_3295:
[----:B------:R-:W-:Y:S02]  /*a590*/  MOV R165, R121 ;  /* 0x0000007900a57202 */ /* 0x000fe40000000f00 */
[----:B------:R-:W-:Y:S01]  /*a5a0*/  MOV R153, R157 ;  /* 0x0000009d00997202 */ /* 0x000fe20000000f00 */
[----:B------:R-:W-:-:S04]  /*a5b0*/  HFMA2 R157, -RZ, RZ, 0, 1.847743988037109375e-06 ;  /* 0x0000001fff9d7431 */ /* 0x000fc800000001ff */
[----:B------:R-:W-:-:S07]  /*a5c0*/  @!P6 FMUL.FTZ R153, R120, R153 ;  /* 0x000000997899e220 */ /* 0x000fce0000410000 */
[----:B------:R-:W-:Y:S05]  /*a5d0*/  WARPSYNC.COLLECTIVE R155, `(.L_x_3296) ;  /* 0x000000009b087348 */ /* 0x000fea0003c00000 */
[----:B------:R0:W1:Y:S02]  /*a5e0*/  SHFL.DOWN P2, R157, R165, R152, R157 ;  /* 0x08000098a59d7389 */ /* 0x000064000004009d */
[----:B01----:R-:W-:Y:S05]  /*a5f0*/  ENDCOLLECTIVE ;  /* 0x000000000000791b */ /* 0x003fea0003800000 */
.L_x_3296:
        /* <DEDUP_REMOVED lines=10> */
.L_x_3297:
[----:B------:R-:W-:Y:S02]  /*a6a0*/  MOV R154, R121 ;  /* 0x00000079009a7202 */ /* 0x000fe40000000f00 */
[----:B------:R-:W-:-:S07]  /*a6b0*/  MOV R165, R157 ;  /* 0x0000009d00a57202 */ /* 0x000fce0000000f00 */
[----:B------:R-:W-:Y:S05]  /*a6c0*/  WARPSYNC.COLLECTIVE R155, `(.L_x_3298) ;  /* 0x000000009b087348 */ /* 0x000fea0003c00000 */
[----:B------:R0:W1:Y:S02]  /*a6d0*/  SHFL.IDX P2, R157, R154, R153, R152 ;  /* 0x000000999a9d7389 */ /* 0x0000640000040098 */
[----:B01----:R-:W-:Y:S05]  /*a6e0*/  ENDCOLLECTIVE ;  /* 0x000000000000791b */ /* 0x003fea0003800000 */
.L_x_3298:
[----:B------:R-:W-:Y:S01]  /*a6f0*/  FMUL.FTZ R153, R92, R165 ;  /* 0x000000a55c997220 */ /* 0x000fe20000410000 */
[----:B------:R-:W-:Y:S02]  /*a700*/  MOV R154, R92 ;  /* 0x0000005c009a7202 */ /* 0x000fe40000000f00 */
[----:B------:R-:W-:Y:S02]  /*a710*/  MOV R152, R157 ;  /* 0x0000009d00987202 */ /* 0x000fe40000000f00 */
[----:B------:R-:W-:-:S03]  /*a720*/  MOV R157, 0x1f ;  /* 0x0000001f009d7802 */ /* 0x000fc60000000f00 */
[----:B------:R-:W-:Y:S01]  /*a730*/  FFMA.FTZ R152, R93, R165, R152 ;  /* 0x000000a55d987223 */ /* 0x000fe20000010098 */
[----:B------:R-:W-:-:S04]  /*a740*/  MOV R165, R120 ;  /* 0x0000007800a57202 */ /* 0x000fc80000000f00 */
[----:B------:R0:W-:Y:S04]  /*a750*/  STL [R1+0x8], R152 ;  /* 0x0000089801007387 */ /* 0x0001e80000100800 */
[----:B------:R1:W-:Y:S01]  /*a760*/  STL [R1+0x4], R153 ;  /* 0x0000049901007387 */ /* 0x0003e20000100800 */
[----:B0-----:R-:W-:Y:S02]  /*a770*/  HFMA2 R152, -RZ, RZ, 0, 5.9604644775390625e-08 ;  /* 0x00000001ff987431 */ /* 0x001fe400000001ff */
[----:B-1----:R-:W-:-:S07]  /*a780*/  HFMA2 R153, -RZ, RZ, 0, 0 ;  /* 0x00000000ff997431 */ /* 0x002fce00000001ff */
[----:B------:R-:W-:Y:S05]  /*a790*/  WARPSYNC.COLLECTIVE R155, `(.L_x_3299) ;  /* 0x000000009b087348 */ /* 0x000fea0003c00000 */
[----:B------:R0:W1:Y:S02]  /*a7a0*/  SHFL.DOWN P2, R157, R165, R152, R157 ;  /* 0x08000098a59d7389 */ /* 0x000064000004009d */
[----:B01----:R-:W-:Y:S05]  /*a7b0*/  ENDCOLLECTIVE ;  /* 0x000000000000791b */ /* 0x003fea0003800000 */
.L_x_3299:
[----:B------:R-:W-:Y:S02]  /*a7c0*/  MOV R165, R121 ;  /* 0x0000007900a57202 */ /* 0x000fe40000000f00 */
[----:B------:R-:W-:Y:S01]  /*a7d0*/  MOV R120, R157 ;  /* 0x0000009d00787202 */ /* 0x000fe20000000f00 */
[----:B------:R-:W-:-:S07]  /*a7e0*/  HFMA2 R157, -RZ, RZ, 0, 1.847743988037109375e-06 ;  /* 0x0000001fff9d7431 */ /* 0x000fce00000001ff */
[----:B------:R-:W-:Y:S05]  /*a7f0*/  WARPSYNC.COLLECTIVE R155, `(.L_x_3300) ;  /* 0x000000009b087348 */ /* 0x000fea0003c00000 */
[----:B------:R0:W1:Y:S02]  /*a800*/  SHFL.DOWN P2, R157, R165, R152, R157 ;  /* 0x08000098a59d7389 */ /* 0x000064000004009d */
[----:B01----:R-:W-:Y:S05]  /*a810*/  ENDCOLLECTIVE ;  /* 0x000000000000791b */ /* 0x003fea0003800000 */
.L_x_3300:
[----:B------:R-:W-:Y:S02]  /*a820*/  MOV R152, 0x1f ;  /* 0x0000001f00987802 */ /* 0x000fe40000000f00 */
[----:B------:R-:W-:-:S07]  /*a830*/  MOV R121, R157 ;  /* 0x0000009d00797202 */ /* 0x000fce0000000f00 */
[----:B------:R-:W-:Y:S05]  /*a840*/  WARPSYNC.COLLECTIVE R155, `(.L_x_3301) ;  /* 0x000000009b087348 */ /* 0x000fea0003c00000 */
[----:B------:R0:W1:Y:S02]  /*a850*/  SHFL.IDX P2, R157, R154, R153, R152 ;  /* 0x000000999a9d7389 */ /* 0x0000640000040098 */
[----:B01----:R-:W-:Y:S05]  /*a860*/  ENDCOLLECTIVE ;  /* 0x000000000000791b */ /* 0x003fea0003800000 */
.L_x_3301:
[----:B------:R-:W-:Y:S02]  /*a870*/  MOV R154, R93 ;  /* 0x0000005d009a7202 */ /* 0x000fe40000000f00 */
[----:B------:R-:W-:-:S07]  /*a880*/  MOV R92, R157 ;  /* 0x0000009d005c7202 */ /* 0x000fce0000000f00 */
[----:B------:R-:W-:Y:S05]  /*a890*/  WARPSYNC.COLLECTIVE R155, `(.L_x_3302) ;  /* 0x000000009b087348 */ /* 0x000fea0003c00000 */
[----:B------:R0:W1:Y:S02]  /*a8a0*/  SHFL.IDX P2, R157, R154, R153, R152 ;  /* 0x000000999a9d7389 */ /* 0x0000640000040098 */
[----:B01----:R-:W-:Y:S05]  /*a8b0*/  ENDCOLLECTIVE ;  /* 0x000000000000791b */ /* 0x003fea0003800000 */
.L_x_3302:
[----:B------:R-:W-:Y:S02]  /*a8c0*/  MOV R93, R157 ;  /* 0x0000009d005d7202 */ /* 0x000fe40000000f00 */
[----:B------:R-:W-:Y:S01]  /*a8d0*/  ISETP.NE.AND P2, PT, R107, 0x1f, PT ;  /* 0x0000001f6b00780c */ /* 0x000fe20003f45270 */
[----:B------:R-:W-:-:S12]  /*a8e0*/  BRA `(.L_x_3303) ;  /* 0xffffffb800787947 */ /* 0x000fd8000383ffff */
.L_x_3304:
        /* <DEDUP_REMOVED lines=9> */
.L_x_10440:


//--------------------- .text._Z25selective_scan_bwd_kernelI32Selective_Scan_bwd_kernel_traitsILi64ELi16ELb0ELb0ELb0ELb0ELb0EffEEv12SSMParamsBwd --------------------------
	.section	.text._Z25selective_scan_bwd_kernelI32Selective_Scan_bwd_kernel_traitsILi64ELi16ELb0ELb0ELb0ELb0ELb0EffEEv12SSMParamsBwd,"ax",@progbits
	.align	128
        .global         _Z25selective_scan_bwd_kernelI32Selective_Scan_bwd_kernel_traitsILi64ELi16ELb0ELb0ELb0ELb0ELb0EffEEv12SSMParamsBwd
        .type           _Z25selective_scan_bwd_kernelI32Selective_Scan_bwd_kernel_traitsILi64ELi16ELb0ELb0ELb0ELb0ELb0EffEEv12SSMParamsBwd,@function
        .size           _Z25selective_scan_bwd_kernelI32Selective_Scan_bwd_kernel_traitsILi64ELi16ELb0ELb0ELb0ELb0ELb0EffEEv12SSMParamsBwd,(.L_x_10441 - _Z25selective_scan_bwd_kernelI32Selective_Scan_bwd_kernel_traitsILi64ELi16ELb0ELb0ELb0ELb0ELb0EffEEv12SSMParamsBwd)
        .other          _Z25selective_scan_bwd_kernelI32Selective_Scan_bwd_kernel_traitsILi64ELi16ELb0ELb0ELb0ELb0ELb0EffEEv12SSMParamsBwd,@"STO_CUDA_ENTRY STV_DEFAULT"
_Z25selective_scan_bwd_kernelI32Selective_Scan_bwd_kernel_traitsILi64ELi16ELb0ELb0ELb0ELb0ELb0EffEEv12SSMParamsBwd:
.text._Z25selective_scan_bwd_kernelI32Selective_Scan_bwd_kernel_traitsILi64ELi16ELb0ELb0ELb0ELb0ELb0EffEEv12SSMParamsBwd:
[----:B------:R-:W-:Y:S01]  /*0000*/  LDC R1, c[0x0][0x37c] ;  /* 0x0000df00ff017b82 */ /* 0x000fe20000000800 */
[----:B------:R-:W0:Y:S07]  /*0010*/  LDCU.64 UR10, c[0x0][0x470] ;  /* 0x00008e00ff0a77ac */ /* 0x000e2e0008000a00 */
[----:B------:R-:W1:Y:S01]  /*0020*/  S2UR UR8, SR_CTAID.Y ;  /* 0x00000000000879c3 */ /* 0x000e620000002600 */
[----:B------:R-:W-:Y:S01]  /*0030*/  CS2R R10, SRZ ;  /* 0x00000000000a7805 */ /* 0x000fe2000001ff00 */
[----:B------:R-:W2:Y:S01]  /*0040*/  LDCU.128 UR4, c[0x0][0x450] ;  /* 0x00008a00ff0477ac */ /* 0x000ea20008000c00 */
[----:B------:R-:W3:Y:S05]  /*0050*/  LDCU.64 UR24, c[0x0][0x358] ;  /* 0x00006b00ff1877ac */ /* 0x000eea0008000a00 */
[----:B------:R-:W4:Y:S01]  /*0060*/  S2UR UR28, SR_CTAID.X ;  /* 0x00000000001c79c3 */ /* 0x000f220000002500 */
[----:B------:R-:W4:Y:S01]  /*0070*/  LDCU.128 UR32, c[0x0][0x400] ;  /* 0x00008000ff2077ac */ /* 0x000f220008000c00 */
[----:B------:R-:W4:Y:S01]  /*0080*/  LDCU.64 UR16, c[0x0][0x480] ;  /* 0x00009000ff1077ac */ /* 0x000f220008000a00 */
[----:B0-----:R-:W-:-:S02]  /*0090*/  UISETP.NE.U32.AND UP1, UPT, UR10, URZ, UPT ;  /* 0x000000ff0a00728c */ /* 0x001fc4000bf25070 */
[----:B--2---:R-:W-:Y:S02]  /*00a0*/  UISETP.NE.U32.AND UP0, UPT, UR6, URZ, UPT ;  /* 0x000000ff0600728c */ /* 0x004fe4000bf05070 */
[----:B------:R-:W-:Y:S02]  /*00b0*/  UISETP.NE.AND.EX UP1, UPT, UR11, URZ, UPT, UP1 ;  /* 0x000000ff0b00728c */ /* 0x000fe4000bf25310 */
[----:B------:R-:W-:Y:S01]  /*00c0*/  UISETP.NE.AND.EX UP0, UPT, UR7, URZ, UPT, UP0 ;  /* 0x000000ff0700728c */ /* 0x000fe2000bf05300 */
[----:B------:R-:W0:Y:S03]  /*00d0*/  LDCU UR31, c[0x0][0x394] ;  /* 0x00007280ff1f77ac */ /* 0x000e260008000800 */
[----:B------:R-:W-:Y:S02]  /*00e0*/  PLOP3.LUT P1, PT, PT, PT, UP1, 0x80, 0x8 ;  /* 0x000000000008781c */ /* 0x000fe40003f2f018 */
[----:B------:R-:W-:Y:S01]  /*00f0*/  PLOP3.LUT P0, PT, PT, PT, UP0, 0x80, 0x8 ;  /* 0x000000000008781c */ /* 0x000fe20003f0f008 */
[----:B------:R-:W2:Y:S02]  /*0100*/  LDCU.128 UR20, c[0x0][0x3f0] ;  /* 0x00007e00ff1477ac */ /* 0x000ea40008000c00 */
[----:B-1----:R-:W-:-:S02]  /*0110*/  @UP1 ULEA UR10, UP3, UR8, UR10, 0x2 ;  /* 0x0000000a080a1291 */ /* 0x002fc4000f8610ff */
[----:B------:R-:W-:Y:S02]  /*0120*/  @UP0 ULEA UR6, UP2, UR8, UR6, 0x2 ;  /* 0x0000000608060291 */ /* 0x000fe4000f8410ff */
[----:B------:R-:W-:Y:S02]  /*0130*/  @UP1 ULEA.HI.X UR11, UR8, UR11, URZ, 0x2, UP3 ;  /* 0x0000000b080b1291 */ /* 0x000fe400098f14ff */
[----:B------:R-:W-:Y:S01]  /*0140*/  @UP0 ULEA.HI.X UR7, UR8, UR7, URZ, 0x2, UP2 ;  /* 0x0000000708070291 */ /* 0x000fe200090f14ff */
[----:B------:R-:W-:Y:S01]  /*0150*/  MOV R4, UR10 ;  /* 0x0000000a00047c02 */ /* 0x000fe20008000f00 */
[----:B------:R-:W1:Y:S01]  /*0160*/  LDCU.128 UR12, c[0x0][0x460] ;  /* 0x00008c00ff0c77ac */ /* 0x000e620008000c00 */
[----:B------:R-:W-:Y:S02]  /*0170*/  MOV R2, UR6 ;  /* 0x0000000600027c02 */ /* 0x000fe40008000f00 */
[----:B------:R-:W-:Y:S01]  /*0180*/  MOV R5, UR11 ;  /* 0x0000000b00057c02 */ /* 0x000fe20008000f00 */
[----:B------:R-:W1:Y:S01]  /*0190*/  LDCU.64 UR36, c[0x0][0x498] ;  /* 0x00009300ff2477ac */ /* 0x000e620008000a00 */
[----:B------:R-:W-:-:S03]  /*01a0*/  MOV R3, UR7 ;  /* 0x0000000700037c02 */ /* 0x000fc60008000f00 */
[----:B---3--:R3:W5:Y:S04]  /*01b0*/  @P1 LDG.E R10, desc[UR24][R4.64] ;  /* 0x00000018040a1981 */ /* 0x008768000c1e1900 */
[----:B------:R3:W5:Y:S01]  /*01c0*/  @P0 LDG.E R11, desc[UR24][R2.64] ;  /* 0x00000018020b0981 */ /* 0x000762000c1e1900 */
[----:B----4-:R-:W-:Y:S02]  /*01d0*/  UIMAD.WIDE.U32 UR10, UR28, UR32, URZ ;  /* 0x000000201c0a72a5 */ /* 0x010fe4000f8e00ff */
[----:B------:R-:W-:Y:S02]  /*01e0*/  UISETP.NE.U32.AND UP0, UPT, UR16, URZ, UPT ;  /* 0x000000ff1000728c */ /* 0x000fe4000bf05070 */
[----:B------:R-:W-:Y:S02]  /*01f0*/  UIMAD UR11, UR28, UR33, UR11 ;  /* 0x000000211c0b72a4 */ /* 0x000fe4000f8e020b */
[----:B0-----:R-:W-:-:S02]  /*0200*/  ULEA UR9, UR31, 0xfffffc00, 0xa ;  /* 0xfffffc001f097891 */ /* 0x001fc4000f8e50ff */
[----:B------:R-:W-:Y:S02]  /*0210*/  UIMAD.WIDE.U32 UR18, UR8, UR34, UR10 ;  /* 0x00000022081272a5 */ /* 0x000fe4000f8e000a */
[----:B------:R-:W-:Y:S01]  /*0220*/  UISETP.NE.AND.EX UP0, UPT, UR17, URZ, UPT, UP0 ;  /* 0x000000ff1100728c */ /* 0x000fe2000bf05300 */
[----:B------:R-:W0:Y:S01]  /*0230*/  LDCU.64 UR16, c[0x0][0x3b8] ;  /* 0x00007700ff1077ac */ /* 0x000e220008000a00 */
[----:B------:R-:W-:Y:S02]  /*0240*/  UIMAD UR27, UR8, UR35, UR19 ;  /* 0x00000023081b72a4 */ /* 0x000fe4000f8e0213 */
[----:B------:R-:W-:Y:S02]  /*0250*/  UIADD3 UR18, UP3, UPT, UR9, UR18, URZ ;  /* 0x0000001209127290 */ /* 0x000fe4000ff7e0ff */
[----:B------:R-:W-:Y:S02]  /*0260*/  USHF.R.S32.HI UR26, URZ, 0x1f, UR9 ;  /* 0x0000001fff1a7899 */ /* 0x000fe40008011409 */
[----:B--2---:R-:W-:Y:S01]  /*0270*/  UIMAD.WIDE.U32 UR6, UR28, UR20, URZ ;  /* 0x000000141c0672a5 */ /* 0x004fe2000f8e00ff */
[----:B------:R-:W2:Y:S01]  /*0280*/  LDCU.64 UR32, c[0x0][0x3d8] ;  /* 0x00007b00ff2077ac */ /* 0x000ea20008000a00 */
[----:B-1----:R-:W-:-:S02]  /*0290*/  ULEA UR14, UP4, UR18, UR14, 0x2 ;  /* 0x0000000e120e7291 */ /* 0x002fc4000f8810ff */
[----:B------:R-:W-:Y:S02]  /*02a0*/  UIADD3.X UR27, UPT, UPT, UR26, UR27, URZ, UP3, !UPT ;  /* 0x0000001b1a1b7290 */ /* 0x000fe40009ffe4ff */
[----:B------:R-:W-:Y:S01]  /*02b0*/  UIMAD UR7, UR28, UR21, UR7 ;  /* 0x000000151c0772a4 */ /* 0x000fe2000f8e0207 */
[----:B------:R-:W1:Y:S01]  /*02c0*/  LDCU.64 UR10, c[0x0][0x4a0] ;  /* 0x00009400ff0a77ac */ /* 0x000e620008000a00 */
[----:B------:R-:W-:Y:S02]  /*02d0*/  ULEA.HI.X UR27, UR18, UR15, UR27, 0x2, UP4 ;  /* 0x0000000f121b7291 */ /* 0x000fe4000a0f141b */
[----:B------:R-:W-:Y:S01]  /*02e0*/  UIMAD.WIDE.U32 UR6, UR8, UR22, UR6 ;  /* 0x00000016080672a5 */ /* 0x000fe2000f8e0006 */
[----:B------:R-:W4:Y:S03]  /*02f0*/  @UP0 LDCU UR15, c[0x0][0x384] ;  /* 0x00007080ff0f07ac */ /* 0x000f260008000800 */
[----:B------:R-:W-:-:S02]  /*0300*/  UIMAD UR30, UR8, UR23, UR7 ;  /* 0x00000017081e72a4 */ /* 0x000fc4000f8e0207 */
[----:B------:R-:W-:Y:S02]  /*0310*/  UIADD3 UR6, UP1, UPT, UR9, UR6, URZ ;  /* 0x0000000609067290 */ /* 0x000fe4000ff3e0ff */
[----:B0-----:R-:W-:Y:S02]  /*0320*/  UIMAD.WIDE.U32 UR18, UR8, UR16, URZ ;  /* 0x00000010081272a5 */ /* 0x001fe4000f8e00ff */
[----:B------:R-:W-:Y:S02]  /*0330*/  UIMAD.WIDE.U32 UR20, UR28, UR36, URZ ;  /* 0x000000241c1472a5 */ /* 0x000fe4000f8e00ff */
[----:B------:R-:W-:Y:S02]  /*0340*/  ULEA UR29, UP2, UR6, UR12, 0x2 ;  /* 0x0000000c061d7291 */ /* 0x000fe4000f8410ff */
[----:B------:R-:W-:Y:S01]  /*0350*/  UIADD3.X UR30, UPT, UPT, UR26, UR30, URZ, UP1, !UPT ;  /* 0x0000001e1a1e7290 */ /* 0x000fe20008ffe4ff */
[----:B------:R-:W0:Y:S03]  /*0360*/  @UP0 LDCU UR16, c[0x0][0x38c] ;  /* 0x00007180ff1007ac */ /* 0x000e260008000800 */
[----:B------:R-:W-:Y:S01]  /*0370*/  ULEA.HI.X UR30, UR6, UR13, UR30, 0x2, UP2 ;  /* 0x0000000d061e7291 */ /* 0x000fe200090f141e */
[----:B------:R-:W3:Y:S01]  /*0380*/  @UP0 LDCU.64 UR34, c[0x0][0x480] ;  /* 0x00009000ff2207ac */ /* 0x000ee20008000a00 */
[----:B--2---:R-:W-:-:S02]  /*0390*/  UIMAD.WIDE.U32 UR22, UR8, UR32, URZ ;  /* 0x00000020081672a5 */ /* 0x004fc4000f8e00ff */
[----:B------:R-:W-:Y:S01]  /*03a0*/  UIMAD UR13, UR28, UR37, UR21 ;  /* 0x000000251c0d72a4 */ /* 0x000fe2000f8e0215 */
[----:B------:R-:W-:Y:S01]  /*03b0*/  UMOV UR12, UR20 ;  /* 0x00000014000c7c82 */ /* 0x000fe20008000000 */
[----:B------:R-:W-:Y:S02]  /*03c0*/  ULEA UR6, UP1, UR22, UR4, 0x2 ;  /* 0x0000000416067291 */ /* 0x000fe4000f8210ff */
[----:B-1----:R-:W-:Y:S02]  /*03d0*/  UIMAD.WIDE.U32 UR12, UR8, UR10, UR12 ;  /* 0x0000000a080c72a5 */ /* 0x002fe4000f8e000c */
[----:B----4-:R-:W-:Y:S02]  /*03e0*/  @UP0 UIMAD UR4, UR28, UR15, UR8 ;  /* 0x0000000f1c0402a4 */ /* 0x010fe4000f8e0208 */
[----:B------:R-:W-:Y:S02]  /*03f0*/  UIMAD UR11, UR8, UR11, UR13 ;  /* 0x0000000b080b72a4 */ /* 0x000fe4000f8e020d */
[----:B------:R-:W-:-:S02]  /*0400*/  UIADD3 UR12, UP2, UPT, UR9, UR12, URZ ;  /* 0x0000000c090c7290 */ /* 0x000fc4000ff5e0ff */
[----:B------:R-:W-:Y:S02]  /*0410*/  UIMAD UR7, UR8, UR33, UR23 ;  /* 0x00000021080772a4 */ /* 0x000fe4000f8e0217 */
[----:B------:R-:W-:Y:S01]  /*0420*/  @UP0 UIMAD UR4, UR4, UR31, URZ ;  /* 0x0000001f040402a4 */ /* 0x000fe2000f8e02ff */
[----:B------:R-:W1:Y:S01]  /*0430*/  LDCU.64 UR32, c[0x0][0x448] ;  /* 0x00008900ff2077ac */ /* 0x000e620008000a00 */
[----:B------:R-:W2:Y:S01]  /*0440*/  LDCU.64 UR36, c[0x0][0x528] ;  /* 0x0000a500ff2477ac */ /* 0x000ea20008000a00 */
[----:B------:R-:W-:Y:S02]  /*0450*/  UIADD3.X UR20, UPT, UPT, UR26, UR11, URZ, UP2, !UPT ;  /* 0x0000000b1a147290 */ /* 0x000fe400097fe4ff */
[----:B0-----:R-:W-:Y:S02]  /*0460*/  @UP0 UIMAD UR11, UR4, UR16, URZ ;  /* 0x00000010040b02a4 */ /* 0x001fe4000f8e02ff */
[----:B------:R-:W-:Y:S01]  /*0470*/  ULEA.HI.X UR7, UR22, UR5, UR7, 0x2, UP1 ;  /* 0x0000000516077291 */ /* 0x000fe200088f1407 */
[----:B------:R-:W-:-:S02]  /*0480*/  UMOV UR4, URZ ;  /* 0x000000ff00047c82 */ /* 0x000fc40008000000 */
[----:B------:R-:W-:Y:S01]  /*0490*/  UMOV UR5, URZ ;  /* 0x000000ff00057c82 */ /* 0x000fe20008000000 */
[----:B---3--:R-:W-:Y:S02]  /*04a0*/  @UP0 UIMAD.WIDE UR4, UR11, 0x8, UR34 ;  /* 0x000000080b0408a5 */ /* 0x008fe4000f8e0222 */
[----:B------:R-:W-:Y:S02]  /*04b0*/  UISETP.GE.AND UP0, UPT, UR31, 0x1, UPT ;  /* 0x000000011f00788c */ /* 0x000fe4000bf06270 */
[----:B------:R-:W-:Y:S01]  /*04c0*/  UIMAD UR10, UR8, UR17, UR19 ;  /* 0x00000011080a72a4 */ /* 0x000fe2000f8e0213 */
[----:B------:R-:W-:Y:S01]  /*04d0*/  CS2R R12, SRZ ;  /* 0x00000000000c7805 */ /* 0x000fe2000001ff00 */
[----:B-1----:R-:W-:Y:S02]  /*04e0*/  ULEA UR9, UP1, UR18, UR32, 0x2 ;  /* 0x0000002012097291 */ /* 0x002fe4000f8210ff */
[----:B--2---:R-:W-:Y:S02]  /*04f0*/  ULEA UR19, UP2, UR12, UR36, 0x2 ;  /* 0x000000240c137291 */ /* 0x004fe4000f8410ff */
[----:B------:R-:W-:-:S02]  /*0500*/  ULEA.HI.X UR10, UR18, UR33, UR10, 0x2, UP1 ;  /* 0x00000021120a7291 */ /* 0x000fc400088f140a */
[----:B------:R-:W-:Y:S01]  /*0510*/  ULEA.HI.X UR20, UR12, UR37, UR20, 0x2, UP2 ;  /* 0x000000250c147291 */ /* 0x000fe200090f1414 */
[----:B------:R-:W-:Y:S11]  /*0520*/  BRA.U !UP0, `(.L_x_3305) ;  /* 0x0000004508f87547 */ /* 0x000ff6000b800000 */
[----:B------:R-:W0:Y:S01]  /*0530*/  S2R R14, SR_TID.X ;  /* 0x00000000000e7919 */ /* 0x000e220000002100 */
[----:B------:R-:W1:Y:S01]  /*0540*/  LDCU.64 UR16, c[0x0][0x3a0] ;  /* 0x00007400ff1077ac */ /* 0x000e620008000a00 */
[----:B------:R-:W2:Y:S01]  /*0550*/  S2UR UR18, SR_CgaCtaId ;  /* 0x00000000001279c3 */ /* 0x000ea20000008800 */
[----:B------:R-:W-:Y:S01]  /*0560*/  CS2R R12, SRZ ;  /* 0x00000000000c7805 */ /* 0x000fe2000001ff00 */
[----:B------:R-:W3:Y:S01]  /*0570*/  LDCU.64 UR22, c[0x0][0x440] ;  /* 0x00008800ff1677ac */ /* 0x000ee20008000a00 */
[----:B------:R-:W-:Y:S01]  /*0580*/  UMOV UR15, UR29 ;  /* 0x0000001d000f7c82 */ /* 0x000fe20008000000 */
[----:B-1----:R-:W-:-:S03]  /*0590*/  UIMAD.WIDE.U32 UR12, UR8, UR16, URZ ;  /* 0x00000010080c72a5 */ /* 0x002fc6000f8e00ff */
[----:B------:R-:W-:Y:S01]  /*05a0*/  UMOV UR16, UR30 ;  /* 0x0000001e00107c82 */ /* 0x000fe20008000000 */
[----:B------:R-:W-:Y:S02]  /*05b0*/  UIMAD UR13, UR8, UR17, UR13 ;  /* 0x00000011080d72a4 */ /* 0x000fe4000f8e020d */
[----:B---3--:R-:W-:Y:S01]  /*05c0*/  ULEA UR11, UP0, UR12, UR22, 0x2 ;  /* 0x000000160c0b7291 */ /* 0x008fe2000f8010ff */
[----:B------:R-:W-:Y:S02]  /*05d0*/  UMOV UR17, 0x400 ;  /* 0x0000040000117882 */ /* 0x000fe40000000000 */
[----:B--2---:R-:W-:Y:S02]  /*05e0*/  ULEA UR18, UR18, UR17, 0x18 ;  /* 0x0000001112127291 */ /* 0x004fe4000f8ec0ff */
[----:B------:R-:W-:Y:S01]  /*05f0*/  ULEA.HI.X UR13, UR12, UR23, UR13, 0x2, UP0 ;  /* 0x000000170c0d7291 */ /* 0x000fe200080f140d */
[C---:B0-----:R-:W-:Y:S01]  /*0600*/  SHF.L.U32 R15, R14.reuse, 0x4, RZ ;  /* 0x000000040e0f7819 */ /* 0x041fe200000006ff */
[----:B------:R-:W0:Y:S01]  /*0610*/  LDCU UR12, c[0x0][0x394] ;  /* 0x00007280ff0c77ac */ /* 0x000e220008000800 */
[----:B------:R-:W-:-:S02]  /*0620*/  LOP3.LUT R188, R14, 0x1f, RZ, 0xc0, !PT ;  /* 0x0000001f0ebc7812 */ /* 0x000fc400078ec0ff */
[----:B------:R-:W-:Y:S01]  /*0630*/  LOP3.LUT R15, R15, 0x3e00, RZ, 0xc0, !PT ;  /* 0x00003e000f0f7812 */ /* 0x000fe200078ec0ff */
[----:B------:R-:W-:Y:S01]  /*0640*/  UMOV UR17, UR27 ;  /* 0x0000001b00117c82 */ /* 0x000fe20008000000 */
[C---:B------:R-:W-:Y:S02]  /*0650*/  LEA R17, R14.reuse, UR18, 0x3 ;  /* 0x000000120e117c11 */ /* 0x040fe4000f8e18ff */
[----:B------:R-:W-:Y:S02]  /*0660*/  LOP3.LUT R16, R15, 0x1f, R14, 0xf8, !PT ;  /* 0x0000001f0f107812 */ /* 0x000fe400078ef80e */
[----:B------:R-:W-:Y:S02]  /*0670*/  LEA R18, R14, R17, 0x3 ;  /* 0x000000110e127211 */ /* 0x000fe400078e18ff */
[C---:B------:R-:W-:Y:S02]  /*0680*/  LOP3.LUT R19, R16.reuse, 0x20, RZ, 0xfc, !PT ;  /* 0x0000002010137812 */ /* 0x040fe400078efcff */
[----:B------:R-:W-:-:S02]  /*0690*/  LOP3.LUT R20, R16, 0x40, RZ, 0xfc, !PT ;  /* 0x0000004010147812 */ /* 0x000fc400078efcff */
[C---:B------:R-:W-:Y:S02]  /*06a0*/  LOP3.LUT R21, R16.reuse, 0x60, RZ, 0xfc, !PT ;  /* 0x0000006010157812 */ /* 0x040fe400078efcff */
[C---:B------:R-:W-:Y:S02]  /*06b0*/  LOP3.LUT R22, R16.reuse, 0x80, RZ, 0xfc, !PT ;  /* 0x0000008010167812 */ /* 0x040fe400078efcff */
[C---:B------:R-:W-:Y:S02]  /*06c0*/  LOP3.LUT R23, R16.reuse, 0xa0, RZ, 0xfc, !PT ;  /* 0x000000a010177812 */ /* 0x040fe400078efcff */
[C---:B------:R-:W-:Y:S02]  /*06d0*/  LOP3.LUT R24, R16.reuse, 0xc0, RZ, 0xfc, !PT ;  /* 0x000000c010187812 */ /* 0x040fe400078efcff */
        /* <DEDUP_REMOVED lines=8> */
[----:B------:R-:W-:Y:S02]  /*0760*/  LOP3.LUT R33, R16, 0x1e0, RZ, 0xfc, !PT ;  /* 0x000001e010217812 */ /* 0x000fe400078efcff */
[----:B------:R-:W-:Y:S01]  /*0770*/  LEA R190, R14, UR18, 0x2 ;  /* 0x000000120ebe7c11 */ /* 0x000fe2000f8e10ff */
[----:B------:R-:W-:Y:S01]  /*0780*/  UMOV UR18, UR19 ;  /* 0x0000001300127c82 */ /* 0x000fe20008000000 */
[----:B0-----:R-:W-:-:S05]  /*0790*/  UMOV UR19, UR20 ;  /* 0x0000001400137c82 */ /* 0x001fca0008000000 */
.L_x_3320:
[----:B0-----:R-:W0:Y:S01]  /*07a0*/  LDC R34, c[0x0][0x388] ;  /* 0x0000e200ff227b82 */ /* 0x001e220000000800 */
[----:B------:R-:W-:Y:S01]  /*07b0*/  UIADD3 UR20, UPT, UPT, UR12, -0x1, URZ ;  /* 0xffffffff0c147890 */ /* 0x000fe2000fffe0ff */
[----:B------:R-:W-:Y:S02]  /*07c0*/  SHF.L.U32 R2, R16, 0x2, RZ ;  /* 0x0000000210027819 */ /* 0x000fe400000006ff */
[----:B------:R-:W-:Y:S02]  /*07d0*/  CS2R R8, SRZ ;  /* 0x0000000000087805 */ /* 0x000fe4000001ff00 */
[----:B------:R-:W-:Y:S01]  /*07e0*/  CS2R R52, SRZ ;  /* 0x0000000000347805 */ /* 0x000fe2000001ff00 */
[----:B------:R-:W-:Y:S01]  /*07f0*/  USHF.L.U32 UR34, UR20, 0xa, URZ ;  /* 0x0000000a14227899 */ /* 0x000fe200080006ff */
[C---:B------:R-:W-:Y:S01]  /*0800*/  IADD3 R6, P0, PT, R2.reuse, UR15, RZ ;  /* 0x0000000f02067c10 */ /* 0x040fe2000ff1e0ff */
[----:B------:R-:W-:Y:S01]  /*0810*/  HFMA2 R0, -RZ, RZ, 0, 0 ;  /* 0x00000000ff007431 */ /* 0x000fe200000001ff */
[----:B------:R-:W-:-:S02]  /*0820*/  IADD3 R4, P1, PT, R2, UR14, RZ ;  /* 0x0000000e02047c10 */ /* 0x000fc4000ff3e0ff */
[----:B------:R-:W-:Y:S02]  /*0830*/  CS2R R54, SRZ ;  /* 0x0000000000367805 */ /* 0x000fe4000001ff00 */
[----:B------:R-:W-:Y:S01]  /*0840*/  IADD3.X R7, PT, PT, RZ, UR16, RZ, P0, !PT ;  /* 0x00000010ff077c10 */ /* 0x000fe200087fe4ff */
[----:B------:R-:W-:Y:S01]  /*0850*/  HFMA2 R47, -RZ, RZ, 0, 0 ;  /* 0x00000000ff2f7431 */ /* 0x000fe200000001ff */
[----:B------:R-:W-:Y:S02]  /*0860*/  IADD3 R2, P2, PT, R2, UR18, RZ ;  /* 0x0000001202027c10 */ /* 0x000fe4000ff5e0ff */
[----:B------:R-:W-:Y:S02]  /*0870*/  CS2R R56, SRZ ;  /* 0x0000000000387805 */ /* 0x000fe4000001ff00 */
[----:B------:R-:W-:Y:S02]  /*0880*/  IADD3.X R5, PT, PT, RZ, UR17, RZ, P1, !PT ;  /* 0x00000011ff057c10 */ /* 0x000fe40008ffe4ff */
[----:B------:R-:W-:-:S02]  /*0890*/  CS2R R58, SRZ ;  /* 0x00000000003a7805 */ /* 0x000fc4000001ff00 */
[----:B------:R-:W-:Y:S02]  /*08a0*/  IADD3.X R3, PT, PT, RZ, UR19, RZ, P2, !PT ;  /* 0x00000013ff037c10 */ /* 0x000fe400097fe4ff */
[----:B------:R-:W-:Y:S02]  /*08b0*/  CS2R R60, SRZ ;  /* 0x00000000003c7805 */ /* 0x000fe4000001ff00 */
[----:B------:R-:W-:Y:S02]  /*08c0*/  MOV R50, RZ ;  /* 0x000000ff00327202 */ /* 0x000fe40000000f00 */
[----:B------:R-:W-:Y:S01]  /*08d0*/  MOV R48, RZ ;  /* 0x000000ff00307202 */ /* 0x000fe20000000f00 */
[----:B------:R-:W-:Y:S01]  /*08e0*/  BAR.SYNC.DEFER_BLOCKING 0x0 ;  /* 0x0000000000007b1d */ /* 0x000fe20000010000 */
[----:B0-----:R-:W-:-:S05]  /*08f0*/  IADD3 R34, PT, PT, R34, -UR34, RZ ;  /* 0x8000002222227c10 */ /* 0x001fca000fffe0ff */
[----:B------:R-:W0:Y:S01]  /*0900*/  S2R R36, SR_LANEID ;  /* 0x0000000000247919 */ /* 0x000e220000000000 */
[-C--:B------:R-:W-:Y:S01]  /*0910*/  ISETP.GE.AND P0, PT, R20, R34.reuse, PT ;  /* 0x000000221400720c */ /* 0x080fe20003f06270 */
[----:B-1----:R-:W1:Y:S01]  /*0920*/  S2UR UR22, SR_CgaCtaId ;  /* 0x00000000001679c3 */ /* 0x002e620000008800 */
[-C--:B------:R-:W-:Y:S01]  /*0930*/  ISETP.GE.AND P1, PT, R19, R34.reuse, PT ;  /* 0x000000221300720c */ /* 0x080fe20003f26270 */
[----:B------:R-:W-:Y:S01]  /*0940*/  UMOV UR21, 0x400 ;  /* 0x0000040000157882 */ /* 0x000fe20000000000 */
[-C--:B------:R-:W-:Y:S02]  /*0950*/  ISETP.GE.AND P2, PT, R16, R34.reuse, PT ;  /* 0x000000221000720c */ /* 0x080fe40003f46270 */
[----:B------:R-:W-:Y:S01]  /*0960*/  MOV R69, RZ ;  /* 0x000000ff00457202 */ /* 0x000fe20000000f00 */
[----:B------:R-:W-:Y:S01]  /*0970*/  HFMA2 R80, -RZ, RZ, 0, 0 ;  /* 0x00000000ff507431 */ /* 0x000fe200000001ff */
[----:B------:R-:W-:Y:S02]  /*0980*/  ISETP.GE.AND P3, PT, R24, R34, PT ;  /* 0x000000221800720c */ /* 0x000fe40003f66270 */
[----:B------:R-:W-:-:S02]  /*0990*/  CS2R R86, SRZ ;  /* 0x0000000000567805 */ /* 0x000fc4000001ff00 */
[-C--:B------:R-:W-:Y:S01]  /*09a0*/  ISETP.GE.AND P4, PT, R23, R34.reuse, PT ;  /* 0x000000221700720c */ /* 0x080fe20003f86270 */
[----:B------:R-:W2:Y:S01]  /*09b0*/  LDCU UR23, c[0x0][0x38c] ;  /* 0x00007180ff1777ac */ /* 0x000ea20008000800 */
[-C--:B------:R-:W-:Y:S02]  /*09c0*/  ISETP.GE.AND P5, PT, R22, R34.reuse, PT ;  /* 0x000000221600720c */ /* 0x080fe40003fa6270 */
[-C--:B------:R-:W-:Y:S01]  /*09d0*/  ISETP.GE.AND P6, PT, R21, R34.reuse, PT ;  /* 0x000000221500720c */ /* 0x080fe20003fc6270 */
[----:B------:R-:W3:Y:S01]  /*09e0*/  @!P0 LDG.E R9, desc[UR24][R6.64+0x100] ;  /* 0x0001001806098981 */ /* 0x000ee2000c1e1900 */
[----:B------:R-:W-:-:S03]  /*09f0*/  ISETP.GE.AND P0, PT, R25, R34, PT ;  /* 0x000000221900720c */ /* 0x000fc60003f06270 */
[----:B------:R-:W4:Y:S04]  /*0a00*/  @!P1 LDG.E R8, desc[UR24][R6.64+0x80] ;  /* 0x0000801806089981 */ /* 0x000f28000c1e1900 */
[----:B------:R-:W2:Y:S04]  /*0a10*/  @!P2 LDG.E R0, desc[UR24][R6.64] ;  /* 0x000000180600a981 */ /* 0x000ea8000c1e1900 */
[----:B------:R-:W3:Y:S04]  /*0a20*/  @!P3 LDG.E R53, desc[UR24][R6.64+0x300] ;  /* 0x000300180635b981 */ /* 0x000ee8000c1e1900 */
[----:B------:R-:W3:Y:S01]  /*0a30*/  @!P0 LDG.E R52, desc[UR24][R6.64+0x380] ;  /* 0x0003801806348981 */ /* 0x000ee2000c1e1900 */
[----:B------:R-:W-:-:S02]  /*0a40*/  ISETP.GE.AND P0, PT, R26, R34, PT ;  /* 0x000000221a00720c */ /* 0x000fc40003f06270 */
[-C--:B------:R-:W-:Y:S01]  /*0a50*/  ISETP.GE.AND P1, PT, R28, R34.reuse, PT ;  /* 0x000000221c00720c */ /* 0x080fe20003f26270 */
[----:B------:R-:W3:Y:S01]  /*0a60*/  @!P4 LDG.E R50, desc[UR24][R6.64+0x280] ;  /* 0x000280180632c981 */ /* 0x000ee2000c1e1900 */
[-C--:B------:R-:W-:Y:S02]  /*0a70*/  ISETP.GE.AND P2, PT, R29, R34.reuse, PT ;  /* 0x000000221d00720c */ /* 0x080fe40003f46270 */
[-C--:B------:R-:W-:Y:S01]  /*0a80*/  ISETP.GE.AND P3, PT, R30, R34.reuse, PT ;  /* 0x000000221e00720c */ /* 0x080fe20003f66270 */
[----:B------:R-:W3:Y:S01]  /*0a90*/  @!P5 LDG.E R47, desc[UR24][R6.64+0x200] ;  /* 0x00020018062fd981 */ /* 0x000ee2000c1e1900 */
[----:B------:R-:W-:-:S03]  /*0aa0*/  ISETP.GE.AND P4, PT, R31, R34, PT ;  /* 0x000000221f00720c */ /* 0x000fc60003f86270 */
[----:B------:R-:W3:Y:S04]  /*0ab0*/  @!P6 LDG.E R48, desc[UR24][R6.64+0x180] ;  /* 0x000180180630e981 */ /* 0x000ee8000c1e1900 */
[----:B------:R-:W3:Y:S01]  /*0ac0*/  @!P0 LDG.E R55, desc[UR24][R6.64+0x400] ;  /* 0x0004001806378981 */ /* 0x000ee2000c1e1900 */
[-C--:B------:R-:W-:Y:S02]  /*0ad0*/  ISETP.GE.AND P0, PT, R27, R34.reuse, PT ;  /* 0x000000221b00720c */ /* 0x080fe40003f06270 */
[-C--:B------:R-:W-:Y:S01]  /*0ae0*/  ISETP.GE.AND P5, PT, R32, R34.reuse, PT ;  /* 0x000000222000720c */ /* 0x080fe20003fa6270 */
[----:B------:R-:W3:Y:S01]  /*0af0*/  @!P1 LDG.E R57, desc[UR24][R6.64+0x500] ;  /* 0x0005001806399981 */ /* 0x000ee2000c1e1900 */
[----:B------:R-:W-:-:S03]  /*0b00*/  ISETP.GE.AND P6, PT, R33, R34, PT ;  /* 0x000000222100720c */ /* 0x000fc60003fc6270 */
[----:B------:R-:W3:Y:S04]  /*0b10*/  @!P2 LDG.E R56, desc[UR24][R6.64+0x580] ;  /* 0x000580180638a981 */ /* 0x000ee8000c1e1900 */
[----:B------:R-:W3:Y:S04]  /*0b20*/  @!P3 LDG.E R59, desc[UR24][R6.64+0x600] ;  /* 0x00060018063bb981 */ /* 0x000ee8000c1e1900 */
[----:B------:R-:W3:Y:S04]  /*0b30*/  @!P0 LDG.E R54, desc[UR24][R6.64+0x480] ;  /* 0x0004801806368981 */ /* 0x000ee8000c1e1900 */
[----:B------:R-:W3:Y:S04]  /*0b40*/  @!P4 LDG.E R58, desc[UR24][R6.64+0x680] ;  /* 0x00068018063ac981 */ /* 0x000ee8000c1e1900 */
[----:B------:R-:W3:Y:S04]  /*0b50*/  @!P5 LDG.E R61, desc[UR24][R6.64+0x700] ;  /* 0x00070018063dd981 */ /* 0x000ee8000c1e1900 */
[----:B------:R1:W3:Y:S01]  /*0b60*/  @!P6 LDG.E R60, desc[UR24][R6.64+0x780] ;  /* 0x00078018063ce981 */ /* 0x0002e2000c1e1900 */
[----:B0-----:R-:W-:Y:S01]  /*0b70*/  IADD3 R37, PT, PT, R15, R36, RZ ;  /* 0x000000240f257210 */ /* 0x001fe20007ffe0ff */
[----:B-1----:R-:W-:-:S03]  /*0b80*/  ULEA UR35, UR22, UR21, 0x18 ;  /* 0x0000001516237291 */ /* 0x002fc6000f8ec0ff */
[C---:B------:R-:W-:Y:S02]  /*0b90*/  IADD3 R38, PT, PT, R37.reuse, 0x20, RZ ;  /* 0x0000002025267810 */ /* 0x040fe40007ffe0ff */
[C---:B------:R-:W-:Y:S02]  /*0ba0*/  IADD3 R40, PT, PT, R37.reuse, 0x40, RZ ;  /* 0x0000004025287810 */ /* 0x040fe40007ffe0ff */
[C---:B------:R-:W-:Y:S02]  /*0bb0*/  IADD3 R42, PT, PT, R37.reuse, 0x60, RZ ;  /* 0x00000060252a7810 */ /* 0x040fe40007ffe0ff */
[C---:B------:R-:W-:Y:S02]  /*0bc0*/  IADD3 R46, PT, PT, R37.reuse, 0xc0, RZ ;  /* 0x000000c0252e7810 */ /* 0x040fe40007ffe0ff */
[C---:B------:R-:W-:Y:S02]  /*0bd0*/  LEA.HI.SX32 R35, R37.reuse, R37, 0x1b ;  /* 0x0000002525237211 */ /* 0x040fe400078fdaff */
[----:B------:R-:W-:-:S02]  /*0be0*/  IADD3 R44, PT, PT, R37, 0x80, RZ ;  /* 0x00000080252c7810 */ /* 0x000fc40007ffe0ff */
[C---:B------:R-:W-:Y:S02]  /*0bf0*/  IADD3 R6, PT, PT, R37.reuse, 0xa0, RZ ;  /* 0x000000a025067810 */ /* 0x040fe40007ffe0ff */
[C---:B------:R-:W-:Y:S02]  /*0c00*/  IADD3 R62, PT, PT, R37.reuse, 0xe0, RZ ;  /* 0x000000e0253e7810 */ /* 0x040fe40007ffe0ff */
[C---:B------:R-:W-:Y:S02]  /*0c10*/  IADD3 R64, PT, PT, R37.reuse, 0x100, RZ ;  /* 0x0000010025407810 */ /* 0x040fe40007ffe0ff */
[C---:B------:R-:W-:Y:S02]  /*0c20*/  IADD3 R66, PT, PT, R37.reuse, 0x120, RZ ;  /* 0x0000012025427810 */ /* 0x040fe40007ffe0ff */
[C---:B------:R-:W-:Y:S02]  /*0c30*/  IADD3 R68, PT, PT, R37.reuse, 0x140, RZ ;  /* 0x0000014025447810 */ /* 0x040fe40007ffe0ff */
[----:B------:R-:W-:-:S02]  /*0c40*/  IADD3 R70, PT, PT, R37, 0x160, RZ ;  /* 0x0000016025467810 */ /* 0x000fc40007ffe0ff */
[C---:B------:R-:W-:Y:S02]  /*0c50*/  IADD3 R72, PT, PT, R37.reuse, 0x180, RZ ;  /* 0x0000018025487810 */ /* 0x040fe40007ffe0ff */
[C---:B------:R-:W-:Y:S02]  /*0c60*/  IADD3 R74, PT, PT, R37.reuse, 0x1a0, RZ ;  /* 0x000001a0254a7810 */ /* 0x040fe40007ffe0ff */
[C---:B------:R-:W-:Y:S02]  /*0c70*/  IADD3 R76, PT, PT, R37.reuse, 0x1c0, RZ ;  /* 0x000001c0254c7810 */ /* 0x040fe40007ffe0ff */
[----:B------:R-:W-:Y:S02]  /*0c80*/  IADD3 R78, PT, PT, R37, 0x1e0, RZ ;  /* 0x000001e0254e7810 */ /* 0x000fe40007ffe0ff */
[-C--:B------:R-:W-:Y:S02]  /*0c90*/  LEA.HI.SX32 R38, R38, R37.reuse, 0x1b ;  /* 0x0000002526267211 */ /* 0x080fe400078fdaff */
[----:B------:R-:W-:-:S02]  /*0ca0*/  LEA.HI.SX32 R40, R40, R37, 0x1b ;  /* 0x0000002528287211 */ /* 0x000fc400078fdaff */
[-C--:B------:R-:W-:Y:S02]  /*0cb0*/  LEA.HI.SX32 R39, R42, R37.reuse, 0x1b ;  /* 0x000000252a277211 */ /* 0x080fe400078fdaff */
[-C--:B------:R-:W-:Y:S02]  /*0cc0*/  LEA.HI.SX32 R42, R46, R37.reuse, 0x1b ;  /* 0x000000252e2a7211 */ /* 0x080fe400078fdaff */
[----:B------:R-:W-:Y:S02]  /*0cd0*/  LEA R35, R35, UR35, 0x2 ;  /* 0x0000002323237c11 */ /* 0x000fe4000f8e10ff */
        /* <DEDUP_REMOVED lines=10> */
[----:B------:R-:W-:Y:S02]  /*0d80*/  LEA.HI.SX32 R51, R78, R37, 0x1b ;  /* 0x000000254e337211 */ /* 0x000fe400078fdaff */
[----:B------:R-:W-:Y:S02]  /*0d90*/  LEA R37, R38, UR35, 0x2 ;  /* 0x0000002326257c11 */ /* 0x000fe4000f8e10ff */
[----:B------:R-:W-:Y:S02]  /*0da0*/  LOP3.LUT R7, R14, 0x3e0, RZ, 0xc0, !PT ;  /* 0x000003e00e077812 */ /* 0x000fe400078ec0ff */
[----:B------:R-:W-:Y:S02]  /*0db0*/  LEA R38, R40, UR35, 0x2 ;  /* 0x0000002328267c11 */ /* 0x000fe4000f8e10ff */
[----:B------:R-:W-:-:S02]  /*0dc0*/  LEA R39, R39, UR35, 0x2 ;  /* 0x0000002327277c11 */ /* 0x000fc4000f8e10ff */
[----:B------:R-:W-:Y:S02]  /*0dd0*/  LEA R40, R44, UR35, 0x2 ;  /* 0x000000232c287c11 */ /* 0x000fe4000f8e10ff */
[----:B------:R-:W-:Y:S02]  /*0de0*/  LEA R41, R6, UR35, 0x2 ;  /* 0x0000002306297c11 */ /* 0x000fe4000f8e10ff */
[----:B------:R-:W-:Y:S02]  /*0df0*/  IADD3 R7, PT, PT, R7, R36, RZ ;  /* 0x0000002407077210 */ /* 0x000fe40007ffe0ff */
[----:B------:R-:W-:Y:S02]  /*0e00*/  LEA R42, R42, UR35, 0x2 ;  /* 0x000000232a2a7c11 */ /* 0x000fe4000f8e10ff */
[----:B------:R-:W-:Y:S02]  /*0e10*/  LEA R43, R43, UR35, 0x2 ;  /* 0x000000232b2b7c11 */ /* 0x000fe4000f8e10ff */
[----:B------:R-:W-:-:S02]  /*0e20*/  LEA R44, R64, UR35, 0x2 ;  /* 0x00000023402c7c11 */ /* 0x000fc4000f8e10ff */
[----:B------:R-:W-:Y:S02]  /*0e30*/  LEA R45, R45, UR35, 0x2 ;  /* 0x000000232d2d7c11 */ /* 0x000fe4000f8e10ff */
[----:B------:R-:W-:Y:S02]  /*0e40*/  SHF.L.U32 R7, R7, 0x4, RZ ;  /* 0x0000000407077819 */ /* 0x000fe400000006ff */
[----:B------:R-:W-:Y:S02]  /*0e50*/  LEA R46, R46, UR35, 0x2 ;  /* 0x000000232e2e7c11 */ /* 0x000fe4000f8e10ff */
[----:B------:R-:W-:Y:S02]  /*0e60*/  LEA R49, R49, UR35, 0x2 ;  /* 0x0000002331317c11 */ /* 0x000fe4000f8e10ff */
[----:B------:R-:W-:Y:S02]  /*0e70*/  LEA R51, R51, UR35, 0x2 ;  /* 0x0000002333337c11 */ /* 0x000fe4000f8e10ff */
[----:B------:R-:W-:-:S02]  /*0e80*/  P2R R83, PR, RZ, 0x1 ;  /* 0x00000001ff537803 */ /* 0x000fc40000000000 */
[-C--:B------:R-:W-:Y:S02]  /*0e90*/  ISETP.GE.AND P0, PT, R16, R34.reuse, PT ;  /* 0x000000221000720c */ /* 0x080fe40003f06270 */
[----:B------:R-:W-:Y:S02]  /*0ea0*/  P2R R82, PR, RZ, 0x2 ;  /* 0x00000002ff527803 */ /* 0x000fe40000000000 */
[----:B------:R-:W-:Y:S02]  /*0eb0*/  P2R R81, PR, RZ, 0x4 ;  /* 0x00000004ff517803 */ /* 0x000fe40000000000 */
[-C--:B------:R-:W-:Y:S02]  /*0ec0*/  ISETP.GE.AND P1, PT, R21, R34.reuse, PT ;  /* 0x000000221500720c */ /* 0x080fe40003f26270 */
[----:B------:R-:W-:Y:S02]  /*0ed0*/  P2R R79, PR, RZ, 0x8 ;  /* 0x00000008ff4f7803 */ /* 0x000fe40000000000 */
[----:B------:R-:W-:-:S02]  /*0ee0*/  ISETP.GE.AND P2, PT, R20, R34, PT ;  /* 0x000000221400720c */ /* 0x000fc40003f46270 */
[----:B------:R-:W-:Y:S02]  /*0ef0*/  ISETP.GE.AND P3, PT, R19, R34, PT ;  /* 0x000000221300720c */ /* 0x000fe40003f66270 */
[----:B------:R-:W-:Y:S01]  /*0f00*/  CS2R R74, SRZ ;  /* 0x00000000004a7805 */ /* 0x000fe2000001ff00 */
[----:B------:R-:W-:Y:S01]  /*0f10*/  IMAD.MOV.U32 R78, RZ, RZ, RZ ;  /* 0x000000ffff4e7224 */ /* 0x000fe200078e00ff */
[----:B--2---:R-:W-:Y:S04]  /*0f20*/  STS [R35], R0 ;  /* 0x0000000023007388 */ /* 0x004fe80000000800 */
[----:B----4-:R-:W-:Y:S04]  /*0f30*/  STS [R37+0x80], R8 ;  /* 0x0000800825007388 */ /* 0x010fe80000000800 */
[----:B---3--:R-:W-:Y:S04]  /*0f40*/  STS [R38+0x100], R9 ;  /* 0x0001000926007388 */ /* 0x008fe80000000800 */
[----:B------:R0:W-:Y:S04]  /*0f50*/  STS [R39+0x180], R48 ;  /* 0x0001803027007388 */ /* 0x0001e80000000800 */
[----:B------:R1:W-:Y:S04]  /*0f60*/  STS [R40+0x200], R47 ;  /* 0x0002002f28007388 */ /* 0x0003e80000000800 */
[----:B------:R2:W-:Y:S01]  /*0f70*/  STS [R41+0x280], R50 ;  /* 0x0002803229007388 */ /* 0x0005e20000000800 */
[----:B0-----:R-:W-:-:S03]  /*0f80*/  LEA R48, R72, UR35, 0x2 ;  /* 0x0000002348307c11 */ /* 0x001fc6000f8e10ff */
[----:B------:R-:W-:Y:S01]  /*0f90*/  STS [R42+0x300], R53 ;  /* 0x000300352a007388 */ /* 0x000fe20000000800 */
[----:B-1----:R-:W-:-:S03]  /*0fa0*/  LEA R47, R70, UR35, 0x2 ;  /* 0x00000023462f7c11 */ /* 0x002fc6000f8e10ff */
[----:B------:R0:W-:Y:S01]  /*0fb0*/  STS [R43+0x380], R52 ;  /* 0x000380342b007388 */ /* 0x0001e20000000800 */
[----:B--2---:R-:W-:-:S03]  /*0fc0*/  LEA R50, R76, UR35, 0x2 ;  /* 0x000000234c327c11 */ /* 0x004fc6000f8e10ff */
[----:B------:R-:W-:Y:S04]  /*0fd0*/  STS [R44+0x400], R55 ;  /* 0x000400372c007388 */ /* 0x000fe80000000800 */
[----:B------:R-:W-:Y:S01]  /*0fe0*/  STS [R45+0x480], R54 ;  /* 0x000480362d007388 */ /* 0x000fe20000000800 */
[----:B0-----:R-:W-:-:S03]  /*0ff0*/  LEA.HI.SX32 R52, R7, R7, 0x1b ;  /* 0x0000000707347211 */ /* 0x001fc600078fdaff */
[----:B------:R-:W-:Y:S01]  /*1000*/  STS [R46+0x500], R57 ;  /* 0x000500392e007388 */ /* 0x000fe20000000800 */
[----:B------:R-:W-:-:S03]  /*1010*/  LEA R52, R52, UR35, 0x2 ;  /* 0x0000002334347c11 */ /* 0x000fc6000f8e10ff */
        /* <DEDUP_REMOVED lines=23> */
[----:B------:R-:W-:Y:S01]  /*1190*/  HFMA2 R0, -RZ, RZ, 0, 0 ;  /* 0x00000000ff007431 */ /* 0x000fe200000001ff */
[----:B------:R-:W-:-:S02]  /*11a0*/  CS2R R8, SRZ ;  /* 0x0000000000087805 */ /* 0x000fc4000001ff00 */
[----:B------:R-:W-:-:S03]  /*11b0*/  CS2R R6, SRZ ;  /* 0x0000000000067805 */ /* 0x000fc6000001ff00 */
[----:B------:R-:W2:Y:S01]  /*11c0*/  @!P0 LDG.E R0, desc[UR24][R4.64] ;  /* 0x0000001804008981 */ /* 0x000ea2000c1e1900 */
[----:B------:R-:W-:-:S03]  /*11d0*/  ISETP.GE.AND P0, PT, R22, R34, PT ;  /* 0x000000221600720c */ /* 0x000fc60003f06270 */
[----:B------:R-:W3:Y:S01]  /*11e0*/  @!P1 LDG.E R8, desc[UR24][R4.64+0x180] ;  /* 0x0001801804089981 */ /* 0x000ee2000c1e1900 */
[----:B------:R-:W-:-:S03]  /*11f0*/  ISETP.GE.AND P1, PT, R25, R34, PT ;  /* 0x000000221900720c */ /* 0x000fc60003f26270 */
[----:B------:R-:W4:Y:S01]  /*1200*/  @!P2 LDG.E R9, desc[UR24][R4.64+0x100] ;  /* 0x000100180409a981 */ /* 0x000f22000c1e1900 */
[----:B------:R-:W-:-:S03]  /*1210*/  ISETP.GE.AND P2, PT, R24, R34, PT ;  /* 0x000000221800720c */ /* 0x000fc60003f46270 */
[----:B------:R-:W3:Y:S04]  /*1220*/  @!P3 LDG.E R6, desc[UR24][R4.64+0x80] ;  /* 0x000080180406b981 */ /* 0x000ee8000c1e1900 */
[----:B------:R-:W4:Y:S01]  /*1230*/  @!P0 LDG.E R69, desc[UR24][R4.64+0x200] ;  /* 0x0002001804458981 */ /* 0x000f22000c1e1900 */
[-C--:B------:R-:W-:Y:S02]  /*1240*/  ISETP.GE.AND P0, PT, R26, R34.reuse, PT ;  /* 0x000000221a00720c */ /* 0x080fe40003f06270 */
[----:B------:R-:W-:Y:S02]  /*1250*/  ISETP.GE.AND P3, PT, R23, R34, PT ;  /* 0x000000221700720c */ /* 0x000fe40003f66270 */
[----:B------:R-:W-:Y:S02]  /*1260*/  CS2R R72, SRZ ;  /* 0x0000000000487805 */ /* 0x000fe4000001ff00 */
[----:B------:R-:W-:-:S02]  /*1270*/  CS2R R70, SRZ ;  /* 0x0000000000467805 */ /* 0x000fc4000001ff00 */
[----:B------:R-:W-:Y:S01]  /*1280*/  CS2R R76, SRZ ;  /* 0x00000000004c7805 */ /* 0x000fe2000001ff00 */
[----:B------:R-:W4:Y:S04]  /*1290*/  @!P4 LDG.E R78, desc[UR24][R4.64+0x680] ;  /* 0x00068018044ec981 */ /* 0x000f28000c1e1900 */
[----:B------:R-:W4:Y:S01]  /*12a0*/  @!P1 LDG.E R72, desc[UR24][R4.64+0x380] ;  /* 0x0003801804489981 */ /* 0x000f22000c1e1900 */
[----:B------:R-:W-:-:S03]  /*12b0*/  ISETP.NE.AND P1, PT, R82, RZ, PT ;  /* 0x000000ff5200720c */ /* 0x000fc60003f25270 */
[----:B------:R-:W4:Y:S01]  /*12c0*/  @!P0 LDG.E R73, desc[UR24][R4.64+0x400] ;  /* 0x0004001804498981 */ /* 0x000f22000c1e1900 */
[----:B------:R-:W-:-:S03]  /*12d0*/  ISETP.NE.AND P0, PT, R83, RZ, PT ;  /* 0x000000ff5300720c */ /* 0x000fc60003f05270 */
[----:B------:R-:W4:Y:S01]  /*12e0*/  @!P2 LDG.E R71, desc[UR24][R4.64+0x300] ;  /* 0x000300180447a981 */ /* 0x000f22000c1e1900 */
[----:B------:R-:W-:-:S03]  /*12f0*/  ISETP.NE.AND P2, PT, R81, RZ, PT ;  /* 0x000000ff5100720c */ /* 0x000fc60003f45270 */
[----:B------:R-:W4:Y:S01]  /*1300*/  @!P3 LDG.E R70, desc[UR24][R4.64+0x280] ;  /* 0x000280180446b981 */ /* 0x000f22000c1e1900 */
[----:B------:R-:W-:-:S03]  /*1310*/  ISETP.NE.AND P3, PT, R79, RZ, PT ;  /* 0x000000ff4f00720c */ /* 0x000fc60003f65270 */
[----:B------:R-:W4:Y:S04]  /*1320*/  @!P1 LDG.E R75, desc[UR24][R4.64+0x500] ;  /* 0x00050018044b9981 */ /* 0x000f28000c1e1900 */
[----:B------:R-:W4:Y:S04]  /*1330*/  @!P0 LDG.E R74, desc[UR24][R4.64+0x480] ;  /* 0x00048018044a8981 */ /* 0x000f28000c1e1900 */
[----:B------:R-:W4:Y:S04]  /*1340*/  @!P2 LDG.E R76, desc[UR24][R4.64+0x580] ;  /* 0x00058018044ca981 */ /* 0x000f28000c1e1900 */
[----:B------:R-:W4:Y:S04]  /*1350*/  @!P3 LDG.E R77, desc[UR24][R4.64+0x600] ;  /* 0x00060018044db981 */ /* 0x000f28000c1e1900 */
[----:B------:R-:W4:Y:S04]  /*1360*/  @!P5 LDG.E R7, desc[UR24][R4.64+0x700] ;  /* 0x000700180407d981 */ /* 0x000f28000c1e1900 */
[----:B------:R0:W4:Y:S01]  /*1370*/  @!P6 LDG.E R80, desc[UR24][R4.64+0x780] ;  /* 0x000780180450e981 */ /* 0x000122000c1e1900 */
[----:B------:R-:W-:-:S02]  /*1380*/  P2R R81, PR, RZ, 0x1 ;  /* 0x00000001ff517803 */ /* 0x000fc40000000000 */
[-C--:B------:R-:W-:Y:S02]  /*1390*/  ISETP.GE.AND P0, PT, R16, R34.reuse, PT ;  /* 0x000000221000720c */ /* 0x080fe40003f06270 */
[----:B------:R-:W-:Y:S02]  /*13a0*/  P2R R79, PR, RZ, 0x2 ;  /* 0x00000002ff4f7803 */ /* 0x000fe40000000000 */
[----:B------:R-:W-:Y:S01]  /*13b0*/  ISETP.GE.AND P1, PT, R19, R34, PT ;  /* 0x000000221300720c */ /* 0x000fe20003f26270 */
[----:B0-----:R-:W-:Y:S01]  /*13c0*/  HFMA2 R4, -RZ, RZ, 0, 0 ;  /* 0x00000000ff047431 */ /* 0x001fe200000001ff */
[----:B------:R-:W-:Y:S01]  /*13d0*/  CS2R R82, SRZ ;  /* 0x0000000000527805 */ /* 0x000fe2000001ff00 */
[----:B--2---:R0:W-:Y:S04]  /*13e0*/  STS [R35], R0 ;  /* 0x0000000023007388 */ /* 0x0041e80000000800 */
        /* <DEDUP_REMOVED lines=34> */
[----:B-1----:R-:W-:Y:S01]  /*1610*/  MOV R69, RZ ;  /* 0x000000ff00457202 */ /* 0x002fe20000000f00 */
[----:B------:R-:W-:-:S03]  /*1620*/  HFMA2 R6, -RZ, RZ, 0, 0 ;  /* 0x00000000ff067431 */ /* 0x000fc600000001ff */
[----:B------:R-:W4:Y:S01]  /*1630*/  @!P0 LDG.E R0, desc[UR24][R2.64] ;  /* 0x0000001802008981 */ /* 0x000f22000c1e1900 */
[----:B------:R-:W-:-:S03]  /*1640*/  ISETP.GE.AND P0, PT, R20, R34, PT ;  /* 0x000000221400720c */ /* 0x000fc60003f06270 */
[----:B------:R-:W4:Y:S01]  /*1650*/  @!P1 LDG.E R4, desc[UR24][R2.64+0x80] ;  /* 0x0000801802049981 */ /* 0x000f22000c1e1900 */
[-C--:B------:R-:W-:Y:S02]  /*1660*/  ISETP.GE.AND P1, PT, R21, R34.reuse, PT ;  /* 0x000000221500720c */ /* 0x080fe40003f26270 */
[----:B--2---:R-:W-:Y:S01]  /*1670*/  CS2R R70, SRZ ;  /* 0x0000000000467805 */ /* 0x004fe2000001ff00 */
[----:B---3--:R-:W-:Y:S01]  /*1680*/  HFMA2 R73, -RZ, RZ, 0, 0 ;  /* 0x00000000ff497431 */ /* 0x008fe200000001ff */
[----:B------:R-:W-:Y:S02]  /*1690*/  MOV R8, RZ ;  /* 0x000000ff00087202 */ /* 0x000fe40000000f00 */
[----:B----4-:R-:W-:Y:S02]  /*16a0*/  CS2R R74, SRZ ;  /* 0x00000000004a7805 */ /* 0x010fe4000001ff00 */
[----:B------:R-:W-:Y:S01]  /*16b0*/  MOV R77, RZ ;  /* 0x000000ff004d7202 */ /* 0x000fe20000000f00 */
[----:B------:R-:W2:Y:S04]  /*16c0*/  @!P4 LDG.E R82, desc[UR24][R2.64+0x680] ;  /* 0x000680180252c981 */ /* 0x000ea8000c1e1900 */
[----:B------:R-:W3:Y:S01]  /*16d0*/  @!P0 LDG.E R69, desc[UR24][R2.64+0x100] ;  /* 0x0001001802458981 */ /* 0x000ee2000c1e1900 */
[----:B------:R-:W-:-:S03]  /*16e0*/  ISETP.GE.AND P0, PT, R22, R34, PT ;  /* 0x000000221600720c */ /* 0x000fc60003f06270 */
[----:B------:R-:W4:Y:S01]  /*16f0*/  @!P1 LDG.E R6, desc[UR24][R2.64+0x180] ;  /* 0x0001801802069981 */ /* 0x000f22000c1e1900 */
[----:B------:R-:W-:-:S03]  /*1700*/  ISETP.GE.AND P1, PT, R23, R34, PT ;  /* 0x000000221700720c */ /* 0x000fc60003f26270 */
[----:B------:R-:W2:Y:S06]  /*1710*/  @!P6 LDG.E R86, desc[UR24][R2.64+0x780] ;  /* 0x000780180256e981 */ /* 0x000eac000c1e1900 */
[----:B------:R-:W2:Y:S01]  /*1720*/  @!P0 LDG.E R71, desc[UR24][R2.64+0x200] ;  /* 0x0002001802478981 */ /* 0x000ea2000c1e1900 */
[----:B------:R-:W-:-:S03]  /*1730*/  ISETP.GE.AND P0, PT, R24, R34, PT ;  /* 0x000000221800720c */ /* 0x000fc60003f06270 */
[----:B------:R-:W2:Y:S01]  /*1740*/  @!P1 LDG.E R8, desc[UR24][R2.64+0x280] ;  /* 0x0002801802089981 */ /* 0x000ea2000c1e1900 */
[----:B------:R-:W-:-:S09]  /*1750*/  ISETP.GE.AND P1, PT, R25, R34, PT ;  /* 0x000000221900720c */ /* 0x000fd20003f26270 */
[----:B------:R-:W2:Y:S01]  /*1760*/  @!P0 LDG.E R73, desc[UR24][R2.64+0x300] ;  /* 0x0003001802498981 */ /* 0x000ea2000c1e1900 */
[----:B------:R-:W-:-:S03]  /*1770*/  ISETP.GE.AND P0, PT, R26, R34, PT ;  /* 0x000000221a00720c */ /* 0x000fc60003f06270 */
[----:B------:R-:W2:Y:S01]  /*1780*/  @!P1 LDG.E R70, desc[UR24][R2.64+0x380] ;  /* 0x0003801802469981 */ /* 0x000ea2000c1e1900 */
[----:B------:R-:W-:-:S09]  /*1790*/  ISETP.NE.AND P1, PT, R79, RZ, PT ;  /* 0x000000ff4f00720c */ /* 0x000fd20003f25270 */
[----:B------:R-:W2:Y:S01]  /*17a0*/  @!P0 LDG.E R75, desc[UR24][R2.64+0x400] ;  /* 0x00040018024b8981 */ /* 0x000ea2000c1e1900 */
[----:B------:R-:W-:Y:S01]  /*17b0*/  ISETP.NE.AND P0, PT, R81, RZ, PT ;  /* 0x000000ff5100720c */ /* 0x000fe20003f05270 */
[----:B------:R-:W-:Y:S01]  /*17c0*/  HFMA2 R81, -RZ, RZ, 0, 0 ;  /* 0x00000000ff517431 */ /* 0x000fe200000001ff */
[----:B------:R-:W-:Y:S01]  /*17d0*/  CS2R R78, SRZ ;  /* 0x00000000004e7805 */ /* 0x000fe2000001ff00 */
[----:B------:R-:W2:Y:S05]  /*17e0*/  @!P1 LDG.E R77, desc[UR24][R2.64+0x500] ;  /* 0x00050018024d9981 */ /* 0x000eaa000c1e1900 */
[----:B------:R-:W2:Y:S04]  /*17f0*/  @!P2 LDG.E R78, desc[UR24][R2.64+0x580] ;  /* 0x00058018024ea981 */ /* 0x000ea8000c1e1900 */
[----:B------:R-:W2:Y:S04]  /*1800*/  @!P3 LDG.E R79, desc[UR24][R2.64+0x600] ;  /* 0x00060018024fb981 */ /* 0x000ea8000c1e1900 */
[----:B------:R-:W2:Y:S04]  /*1810*/  @!P0 LDG.E R74, desc[UR24][R2.64+0x480] ;  /* 0x00048018024a8981 */ /* 0x000ea8000c1e1900 */
[----:B------:R-:W2:Y:S01]  /*1820*/  @!P5 LDG.E R81, desc[UR24][R2.64+0x700] ;  /* 0x000700180251d981 */ /* 0x000ea2000c1e1900 */
[----:B------:R-:W-:Y:S01]  /*1830*/  UISETP.GE.AND UP0, UPT, UR23, 0x1, UPT ;  /* 0x000000011700788c */ /* 0x000fe2000bf06270 */
[----:B------:R-:W-:-:S02]  /*1840*/  HFMA2 R99, -RZ, RZ, 0, 0 ;  /* 0x00000000ff637431 */ /* 0x000fc400000001ff */
[----:B------:R-:W-:Y:S02]  /*1850*/  HFMA2 R91, -RZ, RZ, 0, 0 ;  /* 0x00000000ff5b7431 */ /* 0x000fe400000001ff */
[----:B------:R-:W-:Y:S02]  /*1860*/  HFMA2 R123, -RZ, RZ, 0, 0 ;  /* 0x00000000ff7b7431 */ /* 0x000fe400000001ff */
[----:B------:R-:W-:Y:S02]  /*1870*/  HFMA2 R117, -RZ, RZ, 0, 0 ;  /* 0x00000000ff757431 */ /* 0x000fe400000001ff */
[----:B------:R-:W-:Y:S02]  /*1880*/  HFMA2 R125, -RZ, RZ, 0, 0 ;  /* 0x00000000ff7d7431 */ /* 0x000fe400000001ff */
[----:B------:R-:W-:Y:S01]  /*1890*/  HFMA2 R121, -RZ, RZ, 0, 0 ;  /* 0x00000000ff797431 */ /* 0x000fe200000001ff */
[----:B------:R-:W-:Y:S02]  /*18a0*/  MOV R103, RZ ;  /* 0x000000ff00677202 */ /* 0x000fe40000000f00 */
[----:B------:R-:W-:-:S02]  /*18b0*/  MOV R95, RZ ;  /* 0x000000ff005f7202 */ /* 0x000fc40000000f00 */
[----:B------:R-:W-:Y:S02]  /*18c0*/  MOV R153, RZ ;  /* 0x000000ff00997202 */ /* 0x000fe40000000f00 */
[----:B------:R-:W-:Y:S02]  /*18d0*/  MOV R151, RZ ;  /* 0x000000ff00977202 */ /* 0x000fe40000000f00 */
[----:B------:R-:W-:Y:S01]  /*18e0*/  MOV R119, RZ ;  /* 0x000000ff00777202 */ /* 0x000fe20000000f00 */
[----:B------:R-:W-:Y:S04]  /*18f0*/  STS [R35], R0 ;  /* 0x0000000023007388 */ /* 0x000fe80000000800 */
[----:B------:R-:W-:Y:S04]  /*1900*/  STS [R37+0x80], R4 ;  /* 0x0000800425007388 */ /* 0x000fe80000000800 */
[----:B---3--:R-:W-:Y:S04]  /*1910*/  STS [R38+0x100], R69 ;  /* 0x0001004526007388 */ /* 0x008fe80000000800 */
[----:B----4-:R-:W-:Y:S04]  /*1920*/  STS [R39+0x180], R6 ;  /* 0x0001800627007388 */ /* 0x010fe80000000800 */
        /* <DEDUP_REMOVED lines=18> */
[----:B------:R-:W4:Y:S04]  /*1a50*/  LDS R78, [R52+0x14] ;  /* 0x00001400344e7984 */ /* 0x000f280000000800 */
[----:B------:R-:W4:Y:S04]  /*1a60*/  LDS R80, [R52+0x18] ;  /* 0x0000180034507984 */ /* 0x000f280000000800 */
[----:B------:R-:W4:Y:S04]  /*1a70*/  LDS R82, [R52+0x1c] ;  /* 0x00001c0034527984 */ /* 0x000f280000000800 */
[----:B------:R-:W4:Y:S04]  /*1a80*/  LDS R84, [R52+0x20] ;  /* 0x0000200034547984 */ /* 0x000f280000000800 */
[----:B------:R-:W4:Y:S04]  /*1a90*/  LDS R86, [R52+0x24] ;  /* 0x0000240034567984 */ /* 0x000f280000000800 */
[----:B------:R-:W4:Y:S01]  /*1aa0*/  LDS R88, [R52+0x28] ;  /* 0x0000280034587984 */ /* 0x000f220000000800 */
        /* <DEDUP_REMOVED lines=10> */
[----:B------:R-:W-:-:S04]  /*1b50*/  FFMA.FTZ R2, R58, R78, R3 ;  /* 0x0000004e3a027223 */ /* 0x000fc80000010003 */
[----:B------:R-:W-:-:S04]  /*1b60*/  FFMA.FTZ R3, R59, R80, R2 ;  /* 0x000000503b037223 */ /* 0x000fc80000010002 */
[----:B------:R-:W-:-:S04]  /*1b70*/  FFMA.FTZ R2, R60, R82, R3 ;  /* 0x000000523c027223 */ /* 0x000fc80000010003 */
[----:B------:R-:W-:-:S04]  /*1b80*/  FFMA.FTZ R3, R61, R84, R2 ;  /* 0x000000543d037223 */ /* 0x000fc80000010002 */
[----:B------:R-:W-:-:S04]  /*1b90*/  FFMA.FTZ R2, R62, R86, R3 ;  /* 0x000000563e027223 */ /* 0x000fc80000010003 */
[----:B------:R-:W-:-:S04]  /*1ba0*/  FFMA.FTZ R3, R63, R88, R2 ;  /* 0x000000583f037223 */ /* 0x000fc80000010002 */
[----:B0-----:R-:W-:-:S04]  /*1bb0*/  FFMA.FTZ R2, R64, R90, R3 ;  /* 0x0000005a40027223 */ /* 0x001fc80000010003 */
[----:B-1----:R-:W-:-:S04]  /*1bc0*/  FFMA.FTZ R3, R65, R92, R2 ;  /* 0x0000005c41037223 */ /* 0x002fc80000010002 */
[----:B--2---:R-:W-:Y:S01]  /*1bd0*/  FFMA.FTZ R2, R66, R94, R3 ;  /* 0x0000005e42027223 */ /* 0x004fe20000010003 */
[----:B------:R-:W-:-:S03]  /*1be0*/  HFMA2 R75, -RZ, RZ, 0, 0 ;  /* 0x00000000ff4b7431 */ /* 0x000fc600000001ff */
[----:B---3--:R-:W-:Y:S01]  /*1bf0*/  FFMA.FTZ R13, R67, R96, R2 ;  /* 0x00000060430d7223 */ /* 0x008fe20000010002 */
[----:B------:R-:W-:Y:S01]  /*1c00*/  MOV R79, RZ ;  /* 0x000000ff004f7202 */ /* 0x000fe20000000f00 */
[-C--:B-----5:R-:W-:Y:S01]  /*1c10*/  FMUL.FTZ R149, R0, R11.reuse ;  /* 0x0000000b00957220 */ /* 0x0a0fe20000410000 */
[----:B------:R-:W-:Y:S01]  /*1c20*/  MOV R71, RZ ;  /* 0x000000ff00477202 */ /* 0x000fe20000000f00 */
        /* <DEDUP_REMOVED lines=14> */
[----:B----4-:R-:W-:Y:S01]  /*1d10*/  FMUL.FTZ R109, R98, R11 ;  /* 0x0000000b626d7220 */ /* 0x010fe20000410000 */
[----:B------:R-:W-:Y:S01]  /*1d20*/  FFMA.FTZ R13, R68, R98, R13 ;  /* 0x00000062440d7223 */ /* 0x000fe2000001000d */
[----:B------:R-:W-:Y:S06]  /*1d30*/  BAR.SYNC.DEFER_BLOCKING 0x0 ;  /* 0x0000000000007b1d */ /* 0x000fec0000010000 */
[----:B------:R-:W-:Y:S05]  /*1d40*/  BRA.U !UP0, `(.L_x_3306) ;  /* 0x0000002108fc7547 */ /* 0x000fea000b800000 */
[----:B------:R-:W0:Y:S01]  /*1d50*/  LDC R2, c[0x0][0x394] ;  /* 0x0000e500ff027b82 */ /* 0x000e220000000800 */
[----:B------:R-:W1:Y:S01]  /*1d60*/  LDCU.64 UR36, c[0x0][0x3e0] ;  /* 0x00007c00ff2477ac */ /* 0x000e620008000a00 */
[--C-:B------:R-:W-:Y:S01]  /*1d70*/  FADD.FTZ R104, R131, R10.reuse ;  /* 0x0000000a83687221 */ /* 0x100fe20000010000 */
[--C-:B------:R-:W-:Y:S01]  /*1d80*/  FADD.FTZ R106, R135, R10.reuse ;  /* 0x0000000a876a7221 */ /* 0x100fe20000010000 */
[--C-:B------:R-:W-:Y:S01]  /*1d90*/  FADD.FTZ R131, R133, R10.reuse ;  /* 0x0000000a85837221 */ /* 0x100fe20000010000 */
[----:B------:R-:W2:Y:S01]  /*1da0*/  LDCU.64 UR38, c[0x0][0x3c0] ;  /* 0x00007800ff2677ac */ /* 0x000ea20008000a00 */
[--C-:B------:R-:W-:Y:S01]  /*1db0*/  FADD.FTZ R108, R137, R10.reuse ;  /* 0x0000000a896c7221 */ /* 0x100fe20000010000 */
[--C-:B------:R-:W-:Y:S01]  /*1dc0*/  FADD.FTZ R135, R139, R10.reuse ;  /* 0x0000000a8b877221 */ /* 0x100fe20000010000 */
[----:B------:R-:W3:Y:S01]  /*1dd0*/  LDC R194, c[0x0][0x394] ;  /* 0x0000e500ffc27b82 */ /* 0x000ee20000000800 */
[----:B------:R-:W4:Y:S01]  /*1de0*/  LDCU.64 UR40, c[0x0][0x3a8] ;  /* 0x00007500ff2877ac */ /* 0x000f220008000a00 */
[--C-:B------:R-:W-:Y:S01]  /*1df0*/  FADD.FTZ R110, R141, R10.reuse ;  /* 0x0000000a8d6e7221 */ /* 0x100fe20000010000 */
[--C-:B------:R-:W-:Y:S01]  /*1e00*/  FADD.FTZ R127, R127, R10.reuse ;  /* 0x0000000a7f7f7221 */ /* 0x100fe20000010000 */
[--C-:B------:R-:W-:Y:S01]  /*1e10*/  FADD.FTZ R100, R5, R10.reuse ;  /* 0x0000000a05647221 */ /* 0x100fe20000010000 */
[----:B------:R-:W-:Y:S01]  /*1e20*/  USHF.L.U32 UR21, UR20, 0x8, URZ ;  /* 0x0000000814157899 */ /* 0x000fe200080006ff */
[--C-:B------:R-:W-:Y:S01]  /*1e30*/  FADD.FTZ R102, R9, R10.reuse ;  /* 0x0000000a09667221 */ /* 0x100fe20000010000 */
[----:B------:R-:W-:Y:S01]  /*1e40*/  UIADD3 UR22, UPT, UPT, UR12, -0x2, URZ ;  /* 0xfffffffe0c167890 */ /* 0x000fe2000fffe0ff */
[--C-:B------:R-:W-:Y:S01]  /*1e50*/  FADD.FTZ R129, R129, R10.reuse ;  /* 0x0000000a81817221 */ /* 0x100fe20000010000 */
[----:B------:R-:W-:Y:S01]  /*1e60*/  ULOP3.LUT UR21, UR21, 0x100, URZ, 0xc0, !UPT ;  /* 0x0000010015157892 */ /* 0x000fe2000f8ec0ff */
[--C-:B------:R-:W-:Y:S01]  /*1e70*/  FADD.FTZ R133, R7, R10.reuse ;  /* 0x0000000a07857221 */ /* 0x100fe20000010000 */
[--C-:B------:R-:W-:Y:S01]  /*1e80*/  FADD.FTZ R137, R143, R10.reuse ;  /* 0x0000000a8f897221 */ /* 0x100fe20000010000 */
[--C-:B------:R-:W-:Y:S01]  /*1e90*/  FADD.FTZ R112, R145, R10.reuse ;  /* 0x0000000a91707221 */ /* 0x100fe20000010000 */
[--C-:B------:R-:W-:Y:S01]  /*1ea0*/  FADD.FTZ R139, R147, R10.reuse ;  /* 0x0000000a938b7221 */ /* 0x100fe20000010000 */
[--C-:B------:R-:W-:Y:S01]  /*1eb0*/  FADD.FTZ R114, R155, R10.reuse ;  /* 0x0000000a9b727221 */ /* 0x100fe20000010000 */
[----:B------:R-:W-:Y:S01]  /*1ec0*/  FADD.FTZ R141, R157, R10 ;  /* 0x0000000a9d8d7221 */ /* 0x000fe20000010000 */
[----:B0-----:R-:W-:Y:S01]  /*1ed0*/  ISETP.LE.AND P0, PT, R2, UR12, PT ;  /* 0x0000000c02007c0c */ /* 0x001fe2000bf03270 */
[----:B------:R-:W-:Y:S01]  /*1ee0*/  UIMAD UR22, UR22, UR23, URZ ;  /* 0x00000017161672a4 */ /* 0x000fe2000f8e02ff */
[----:B------:R-:W-:Y:S01]  /*1ef0*/  MOV R116, UR35 ;  /* 0x0000002300747c02 */ /* 0x000fe20008000f00 */
[----:B------:R-:W-:Y:S01]  /*1f00*/  FMUL.FTZ R118, R54, R127 ;  /* 0x0000007f36767220 */ /* 0x000fe20000410000 */
[----:B------:R-:W-:Y:S01]  /*1f10*/  ISETP.EQ.AND P0, PT, R188, RZ, !P0 ;  /* 0x000000ffbc00720c */ /* 0x000fe20004702270 */
[----:B------:R-:W-:Y:S01]  /*1f20*/  FMUL.FTZ R143, R53, R100 ;  /* 0x00000064358f7220 */ /* 0x000fe20000410000 */
[----:B------:R-:W-:Y:S01]  /*1f30*/  LOP3.LUT R192, R192, 0xfffffffd, RZ, 0xc0, !PT ;  /* 0xfffffffdc0c07812 */ /* 0x000fe200078ec0ff */
[----:B------:R-:W-:Y:S01]  /*1f40*/  FMUL.FTZ R120, R55, R102 ;  /* 0x0000006637787220 */ /* 0x000fe20000410000 */
[----:B------:R-:W-:Y:S01]  /*1f50*/  MOV R103, RZ ;  /* 0x000000ff00677202 */ /* 0x000fe20000000f00 */
        /* <DEDUP_REMOVED lines=12> */
[----:B------:R-:W-:Y:S01]  /*2020*/  @P0 LOP3.LUT R192, R192, 0x2, RZ, 0xfc, !PT ;  /* 0x00000002c0c00812 */ /* 0x000fe200078efcff */
[----:B------:R-:W-:Y:S01]  /*2030*/  FMUL.FTZ R145, R68, R141 ;  /* 0x0000008d44917220 */ /* 0x000fe20000410000 */
[----:B------:R-:W-:Y:S01]  /*2040*/  IADD3 R146, PT, PT, R116, 0x1dd0, RZ ;  /* 0x00001dd074927810 */ /* 0x000fe20007ffe0ff */
[----:B------:R-:W-:Y:S01]  /*2050*/  UIADD3 UR42, UPT, UPT, -UR23, URZ, URZ ;  /* 0x000000ff172a7290 */ /* 0x000fe2000fffe1ff */
[----:B------:R-:W-:Y:S01]  /*2060*/  MOV R147, UR21 ;  /* 0x0000001500937c02 */ /* 0x000fe20008000f00 */
[----:B------:R-:W-:Y:S01]  /*2070*/  UMOV UR29, UR11 ;  /* 0x0000000b001d7c82 */ /* 0x000fe20008000000 */
[----:B------:R-:W-:Y:S01]  /*2080*/  MOV R148, UR22 ;  /* 0x0000001600947c02 */ /* 0x000fe20008000f00 */
[----:B------:R-:W-:Y:S01]  /*2090*/  UMOV UR30, UR13 ;  /* 0x0000000d001e7c82 */ /* 0x000fe20008000000 */
[----:B------:R-:W-:Y:S01]  /*20a0*/  UMOV UR26, UR9 ;  /* 0x00000009001a7c82 */ /* 0x000fe20008000000 */
[----:B------:R-:W-:Y:S01]  /*20b0*/  UMOV UR27, UR10 ;  /* 0x0000000a001b7c82 */ /* 0x000fe20008000000 */
[----:B------:R-:W0:Y:S01]  /*20c0*/  LDCU UR43, c[0x0][0x394] ;  /* 0x00007280ff2b77ac */ /* 0x000e220008000800 */
[----:B-1----:R-:W-:-:S02]  /*20d0*/  USHF.L.U64.HI UR33, UR36, 0x2, UR37 ;  /* 0x0000000224217899 */ /* 0x002fc40008010225 */
[----:B--2---:R-:W-:Y:S02]  /*20e0*/  USHF.L.U64.HI UR32, UR38, 0x2, UR39 ;  /* 0x0000000226207899 */ /* 0x004fe40008010227 */
[----:B----4-:R-:W-:Y:S01]  /*20f0*/  USHF.L.U64.HI UR31, UR40, 0x2, UR41 ;  /* 0x00000002281f7899 */ /* 0x010fe20008010229 */
[----:B------:R-:W-:Y:S01]  /*2100*/  UMOV UR22, UR6 ;  /* 0x0000000600167c82 */ /* 0x000fe20008000000 */
[----:B---3--:R-:W-:-:S10]  /*2110*/  UMOV UR23, UR7 ;  /* 0x0000000700177c82 */ /* 0x008fd40008000000 */
.L_x_3319:
[----:B------:R-:W-:Y:S01]  /*2120*/  MOV R6, UR29 ;  /* 0x0000001d00067c02 */ /* 0x000fe20008000f00 */
[----:B------:R-:W-:-:S05]  /*2130*/  IMAD.U32 R7, RZ, RZ, UR30 ;  /* 0x0000001eff077e24 */ /* 0x000fca000f8e00ff */
[----:B------:R-:W2:Y:S01]  /*2140*/  LDG.E R150, desc[UR24][R6.64] ;  /* 0x0000001806967981 */ /* 0x000ea2000c1e1900 */
[----:B------:R-:W-:Y:S02]  /*2150*/  MOV R2, UR26 ;  /* 0x0000001a00027c02 */ /* 0x000fe40008000f00 */
[----:B0-----:R-:W-:Y:S02]  /*2160*/  MOV R5, UR23 ;  /* 0x0000001700057c02 */ /* 0x001fe40008000f00 */
[----:B------:R-:W-:Y:S02]  /*2170*/  MOV R3, UR27 ;  /* 0x0000001b00037c02 */ /* 0x000fe40008000f00 */
[----:B------:R-:W-:-:S03]  /*2180*/  MOV R4, UR22 ;  /* 0x0000001600047c02 */ /* 0x000fc60008000f00 */
[----:B------:R-:W3:Y:S04]  /*2190*/  LDG.E R2, desc[UR24][R2.64] ;  /* 0x0000001802027981 */ /* 0x000ee8000c1e1900 */
[----:B-1----:R1:W3:Y:S01]  /*21a0*/  LDG.E R5, desc[UR24][R4.64] ;  /* 0x0000001804057981 */ /* 0x0022e2000c1e1900 */
[----:B------:R-:W4:Y:S01]  /*21b0*/  S2UR UR21, SR_CgaCtaId ;  /* 0x00000000001579c3 */ /* 0x000f220000008800 */
[C---:B------:R-:W-:Y:S01]  /*21c0*/  ISETP.NE.AND P0, PT, R14.reuse, RZ, PT ;  /* 0x000000ff0e00720c */ /* 0x040fe20003f05270 */
[----:B------:R-:W-:Y:S01]  /*21d0*/  UMOV UR35, 0x400 ;  /* 0x0000040000237882 */ /* 0x000fe20000000000 */
[C---:B------:R-:W-:Y:S01]  /*21e0*/  ISETP.NE.AND P1, PT, R14.reuse, 0x3f, PT ;  /* 0x0000003f0e00780c */ /* 0x040fe20003f25270 */
[----:B------:R-:W-:Y:S01]  /*21f0*/  BSSY.RECONVERGENT B0, `(.L_x_3307) ;  /* 0x0000042000007945 */ /* 0x000fe20003800200 */
[----:B-1----:R-:W-:-:S04]  /*2200*/  IADD3 R4, PT, PT, R14, 0x200, RZ ;  /* 0x000002000e047810 */ /* 0x002fc80007ffe0ff */
[----:B------:R-:W-:Y:S01]  /*2210*/  SEL R4, R147, R4, !P0 ;  /* 0x0000000493047207 */ /* 0x000fe20004000000 */
[----:B----4-:R-:W-:-:S06]  /*2220*/  ULEA UR35, UR21, UR35, 0x18 ;  /* 0x0000002315237291 */ /* 0x010fcc000f8ec0ff */
[----:B------:R-:W-:Y:S01]  /*2230*/  LEA R4, R4, UR35, 0x2 ;  /* 0x0000002304047c11 */ /* 0x000fe2000f8e10ff */
[----:B--2---:R-:W-:-:S04]  /*2240*/  FMUL.FTZ R8, R150, 1.4426950216293334961 ;  /* 0x3fb8aa3b96087820 */ /* 0x004fc80000410000 */
[-C--:B------:R-:W-:Y:S01]  /*2250*/  FMUL.FTZ R9, R127, R8.reuse ;  /* 0x000000087f097220 */ /* 0x080fe20000410000 */
[-C--:B------:R-:W-:Y:S01]  /*2260*/  FMUL.FTZ R152, R100, R8.reuse ;  /* 0x0000000864987220 */ /* 0x080fe20000410000 */
[-C--:B------:R-:W-:Y:S01]  /*2270*/  FMUL.FTZ R155, R102, R8.reuse ;  /* 0x00000008669b7220 */ /* 0x080fe20000410000 */
[-C--:B------:R-:W-:Y:S01]  /*2280*/  FMUL.FTZ R157, R129, R8.reuse ;  /* 0x00000008819d7220 */ /* 0x080fe20000410000 */
[-C--:B------:R-:W-:Y:S01]  /*2290*/  FMUL.FTZ R159, R104, R8.reuse ;  /* 0x00000008689f7220 */ /* 0x080fe20000410000 */
[-C--:B------:R-:W-:Y:S01]  /*22a0*/  FMUL.FTZ R161, R131, R8.reuse ;  /* 0x0000000883a17220 */ /* 0x080fe20000410000 */
        /* <DEDUP_REMOVED lines=12> */
[----:B---3--:R-:W-:-:S04]  /*2370*/  FMUL.FTZ R5, R2, R5 ;  /* 0x0000000502057220 */ /* 0x008fc80000410000 */
[-C--:B------:R-:W-:Y:S01]  /*2380*/  FMUL.FTZ R171, R0, R5.reuse ;  /* 0x0000000500ab7220 */ /* 0x080fe20000410000 */
[----:B-1----:R1:W-:Y:S01]  /*2390*/  STS [R4+0x14d0], R9 ;  /* 0x0014d00904007388 */ /* 0x0023e20000000800 */
        /* <DEDUP_REMOVED lines=31> */
[----:B0-----:R-:W-:Y:S01]  /*2590*/  UISETP.NE.AND UP0, UPT, UR12, UR43, UPT ;  /* 0x0000002b0c00728c */ /* 0x001fe2000bf05270 */
[----:B------:R-:W-:-:S08]  /*25a0*/  MOV R185, 0x3f800000 ;  /* 0x3f80000000b97802 */ /* 0x000fd00000000f00 */
[----:B------:R-:W-:Y:S05]  /*25b0*/  BRA.U !UP0, `(.L_x_3309) ;  /* 0x0000000108147547 */ /* 0x000fea000b800000 */
[----:B------:R-:W-:-:S04]  /*25c0*/  USHF.L.U32 UR21, UR12, 0xa, URZ ;  /* 0x0000000a0c157899 */ /* 0x000fc800080006ff */
[----:B------:R-:W-:-:S09]  /*25d0*/  ULOP3.LUT UR21, UR21, 0x400, URZ, 0xc0, !UPT ;  /* 0x0000040015157892 */ /* 0x000fd2000f8ec0ff */
[----:B------:R3:W4:Y:S01]  /*25e0*/  LDS R185, [R116+UR21+0x14d0] ;  /* 0x0014d01574b97984 */ /* 0x0007220008000800 */
[----:B------:R-:W-:Y:S05]  /*25f0*/  BRA `(.L_x_3309) ;  /* 0x0000000000047947 */ /* 0x000fea0003800000 */
.L_x_3308:
[----:B------:R1:W2:Y:S02]  /*2600*/  LDS R185, [R190+0x1cd4] ;  /* 0x001cd400beb97984 */ /* 0x0002a40000000800 */
.L_x_3309:
[----:B0-----:R-:W-:Y:S05]  /*2610*/  BSYNC.RECONVERGENT B0 ;  /* 0x0000000000007941 */ /* 0x001fea0003800200 */
.L_x_3307:
[-C--:B------:R-:W-:Y:S01]  /*2620*/  FMUL.FTZ R6, R9, R152.reuse ;  /* 0x0000009809067220 */ /* 0x080fe20000410000 */
[----:B------:R-:W-:Y:S01]  /*2630*/  FFMA.FTZ R7, R118, R152, R143 ;  /* 0x0000009876077223 */ /* 0x000fe2000001008f */
[----:B------:R-:W-:Y:S01]  /*2640*/  UISETP.NE.AND UP0, UPT, UR12, 0x1, UPT ;  /* 0x000000010c00788c */ /* 0x000fe2000bf05270 */
[----:B------:R-:W-:Y:S02]  /*2650*/  HFMA2 R5, -RZ, RZ, 0, 4.76837158203125e-07 ;  /* 0x00000008ff057431 */ /* 0x000fe400000001ff */
[C---:B------:R-:W-:Y:S01]  /*2660*/  FMUL.FTZ R6, R155.reuse, R6 ;  /* 0x000000069b067220 */ /* 0x040fe20000410000 */
[----:B------:R-:W-:Y:S01]  /*2670*/  FFMA.FTZ R7, R155, R7, R120 ;  /* 0x000000079b077223 */ /* 0x000fe20000010078 */
[----:B------:R-:W-:Y:S01]  /*2680*/  HFMA2 R3, -RZ, RZ, 0, 0 ;  /* 0x00000000ff037431 */ /* 0x000fe200000001ff */
[----:B------:R-:W-:Y:S01]  /*2690*/  MOV R2, 0x3f800000 ;  /* 0x3f80000000027802 */ /* 0x000fe20000000f00 */
[C---:B------:R-:W-:Y:S01]  /*26a0*/  FMUL.FTZ R6, R157.reuse, R6 ;  /* 0x000000069d067220 */ /* 0x040fe20000410000 */
[----:B------:R-:W-:Y:S01]  /*26b0*/  FFMA.FTZ R7, R157, R7, R122 ;  /* 0x000000079d077223 */ /* 0x000fe2000001007a */
[----:B------:R-:W-:-:S02]  /*26c0*/  PLOP3.LUT P1, PT, PT, PT, UP0, 0x80, 0x8 ;  /* 0x000000000008781c */ /* 0x000fc40003f2f008 */
[C---:B------:R-:W-:Y:S01]  /*26d0*/  FMUL.FTZ R6, R159.reuse, R6 ;  /* 0x000000069f067220 */ /* 0x040fe20000410000 */
[----:B------:R-:W-:Y:S01]  /*26e0*/  FFMA.FTZ R7, R159, R7, R124 ;  /* 0x000000079f077223 */ /* 0x000fe2000001007c */
[----:B------:R-:W-:Y:S02]  /*26f0*/  ISETP.NE.OR P1, PT, R188, RZ, !P1 ;  /* 0x000000ffbc00720c */ /* 0x000fe40004f25670 */
[C---:B------:R-:W-:Y:S01]  /*2700*/  FMUL.FTZ R6, R161.reuse, R6 ;  /* 0x00000006a1067220 */ /* 0x040fe20000410000 */
[----:B------:R-:W-:-:S03]  /*2710*/  FFMA.FTZ R7, R161, R7, R126 ;  /* 0x00000007a1077223 */ /* 0x000fc6000001007e */
[C---:B------:R-:W-:Y:S01]  /*2720*/  FMUL.FTZ R6, R163.reuse, R6 ;  /* 0x00000006a3067220 */ /* 0x040fe20000410000 */
[----:B------:R-:W-:-:S03]  /*2730*/  FFMA.FTZ R7, R163, R7, R128 ;  /* 0x00000007a3077223 */ /* 0x000fc60000010080 */
[C---:B------:R-:W-:Y:S01]  /*2740*/  FMUL.FTZ R6, R165.reuse, R6 ;  /* 0x00000006a5067220 */ /* 0x040fe20000410000 */
[----:B------:R-:W-:Y:S02]  /*2750*/  FFMA.FTZ R7, R165, R7, R130 ;  /* 0x00000007a5077223 */ /* 0x000fe40000010082 */
[----:B------:R-:W-:-:S04]  /*2760*/  @!P1 IMAD.WIDE R4, R148, R5, UR4 ;  /* 0x0000000494049e25 */ /* 0x000fc8000f8e0205 */
[C---:B------:R-:W-:Y:S01]  /*2770*/  FMUL.FTZ R6, R167.reuse, R6 ;  /* 0x00000006a7067220 */ /* 0x040fe20000410000 */
[----:B------:R-:W-:-:S03]  /*2780*/  FFMA.FTZ R7, R167, R7, R132 ;  /* 0x00000007a7077223 */ /* 0x000fc60000010084 */
[C---:B------:R-:W-:Y:S01]  /*2790*/  FMUL.FTZ R6, R169.reuse, R6 ;  /* 0x00000006a9067220 */ /* 0x040fe20000410000 */
[----:B------:R-:W-:Y:S01]  /*27a0*/  FFMA.FTZ R7, R169, R7, R134 ;  /* 0x00000007a9077223 */ /* 0x000fe20000010086 */
[----:B------:R0:W5:Y:S01]  /*27b0*/  @!P1 LDG.E.64 R2, desc[UR24][R4.64] ;  /* 0x0000001804029981 */ /* 0x000162000c1e1b00 */
[----:B------:R-:W-:Y:S01]  /*27c0*/  ISETP.GT.U32.AND P2, PT, R14, 0x1f, PT ;  /* 0x0000001f0e00780c */ /* 0x000fe20003f44070 */
[C---:B------:R-:W-:Y:S01]  /*27d0*/  FMUL.FTZ R6, R173.reuse, R6 ;  /* 0x00000006ad067220 */ /* 0x040fe20000410000 */
[----:B------:R-:W-:Y:S01]  /*27e0*/  FFMA.FTZ R7, R173, R7, R136 ;  /* 0x00000007ad077223 */ /* 0x000fe20000010088 */
[----:B------:R-:W-:Y:S02]  /*27f0*/  LOP3.LUT R192, R192, 0xfffffffe, RZ, 0xc0, !PT ;  /* 0xfffffffec0c07812 */ /* 0x000fe400078ec0ff */
[C---:B------:R-:W-:Y:S01]  /*2800*/  FMUL.FTZ R6, R175.reuse, R6 ;  /* 0x00000006af067220 */ /* 0x040fe20000410000 */
[----:B------:R-:W-:-:S03]  /*2810*/  FFMA.FTZ R7, R175, R7, R138 ;  /* 0x00000007af077223 */ /* 0x000fc6000001008a */
[C---:B------:R-:W-:Y:S01]  /*2820*/  FMUL.FTZ R6, R177.reuse, R6 ;  /* 0x00000006b1067220 */ /* 0x040fe20000410000 */
[----:B------:R-:W-:-:S03]  /*2830*/  FFMA.FTZ R7, R177, R7, R140 ;  /* 0x00000007b1077223 */ /* 0x000fc6000001008c */
[C---:B------:R-:W-:Y:S01]  /*2840*/  FMUL.FTZ R6, R179.reuse, R6 ;  /* 0x00000006b3067220 */ /* 0x040fe20000410000 */
[----:B------:R-:W-:Y:S01]  /*2850*/  FFMA.FTZ R7, R179, R7, R142 ;  /* 0x00000007b3077223 */ /* 0x000fe2000001008e */
[----:B------:R-:W-:Y:S02]  /*2860*/  @P2 LOP3.LUT R192, R192, 0x1, RZ, 0xfc, !PT ;  /* 0x00000001c0c02812 */ /* 0x000fe400078efcff */
[C---:B0-----:R-:W-:Y:S01]  /*2870*/  FMUL.FTZ R5, R181.reuse, R6 ;  /* 0x00000006b5057220 */ /* 0x041fe20000410000 */
[----:B------:R-:W-:-:S03]  /*2880*/  FFMA.FTZ R7, R181, R7, R144 ;  /* 0x00000007b5077223 */ /* 0x000fc60000010090 */
[C---:B------:R-:W-:Y:S01]  /*2890*/  FMUL.FTZ R4, R180.reuse, R5 ;  /* 0x00000005b4047220 */ /* 0x040fe20000410000 */
[----:B------:R-:W-:-:S05]  /*28a0*/  FFMA.FTZ R5, R180, R7, R145 ;  /* 0x00000007b4057223 */ /* 0x000fca0000010091 */
[----:B------:R0:W-:Y:S01]  /*28b0*/  STS.64 [R17+0x10c0], R4 ;  /* 0x0010c00411007388 */ /* 0x0001e20000000a00 */
[----:B------:R-:W-:Y:S06]  /*28c0*/  BAR.SYNC.DEFER_BLOCKING 0x0 ;  /* 0x0000000000007b1d */ /* 0x000fec0000010000 */
[----:B------:R-:W-:Y:S05]  /*28d0*/  @P2 BRA `(.L_x_3310) ;  /* 0x0000000000cc2947 */ /* 0x000fea0003800000 */
[----:B0-----:R-:W0:Y:S01]  /*28e0*/  LDS.128 R4, [R18+0x10c0] ;  /* 0x0010c00012047984 */ /* 0x001e220000000c00 */
[----:B------:R-:W-:Y:S01]  /*28f0*/  UMOV UR21, 0xffffffff ;  /* 0xffffffff00157882 */ /* 0x000fe20000000000 */
[C---:B------:R-:W-:Y:S02]  /*2900*/  ISETP.GE.AND P1, PT, R36.reuse, 0x10, PT ;  /* 0x000000102400780c */ /* 0x040fe40003f26270 */
[C---:B------:R-:W-:Y:S02]  /*2910*/  ISETP.GE.AND P2, PT, R36.reuse, 0x8, PT ;  /* 0x000000082400780c */ /* 0x040fe40003f46270 */
[C---:B------:R-:W-:Y:S02]  /*2920*/  ISETP.GE.AND P3, PT, R36.reuse, 0x4, PT ;  /* 0x000000042400780c */ /* 0x040fe40003f66270 */
[C---:B------:R-:W-:Y:S02]  /*2930*/  ISETP.GE.AND P4, PT, R36.reuse, 0x2, PT ;  /* 0x000000022400780c */ /* 0x040fe40003f86270 */
[----:B------:R-:W-:Y:S01]  /*2940*/  ISETP.GE.AND P5, PT, R36, 0x1, PT ;  /* 0x000000012400780c */ /* 0x000fe20003fa6270 */
[-C--:B0-----:R-:W-:Y:S01]  /*2950*/  FFMA.FTZ R5, R5, R6.reuse, R7 ;  /* 0x0000000605057223 */ /* 0x081fe20000010007 */
[----:B------:R-:W-:Y:S01]  /*2960*/  FMUL.FTZ R6, R4, R6 ;  /* 0x0000000604067220 */ /* 0x000fe20000410000 */
[----:B------:R-:W-:Y:S10]  /*2970*/  BRA.DIV UR21, `(.L_x_3311) ;  /* 0x0000002e156c7947 */ /* 0x000ff4000b800000 */
        /* <DEDUP_REMOVED lines=21> */
[----:B------:R0:W0:Y:S02]  /*2ad0*/  SHFL.UP PT, R4, R5, 0x10, RZ ;  /* 0x0600000005047989 */ /* 0x00002400000e00ff */
.L_x_3337:
[C---:B0-----:R-:W-:Y:S01]  /*2ae0*/  FFMA.FTZ R4, R6.reuse, R4, R5 ;  /* 0x0000000406047223 */ /* 0x041fe20000010005 */
[----:B------:R-:W-:Y:S01]  /*2af0*/  UMOV UR21, 0xffffffff ;  /* 0xffffffff00157882 */ /* 0x000fe20000000000 */
[----:B-1----:R-:W-:-:S03]  /*2b00*/  @P1 FMUL.FTZ R6, R6, R187 ;  /* 0x000000bb06061220 */ /* 0x002fc60000410000 */
[----:B------:R-:W-:Y:S01]  /*2b10*/  FSEL R7, R5, R4, !P1 ;  /* 0x0000000405077208 */ /* 0x000fe20004800000 */
[----:B------:R-:W-:Y:S06]  /*2b20*/  BRA.DIV UR21, `(.L_x_3312) ;  /* 0x0000003215047947 */ /* 0x000fec000b800000 */
.L_x_3340:
[----:B------:R-:W-:-:S03]  /*2b30*/  UMOV UR21, 0xffffffff ;  /* 0xffffffff00157882 */ /* 0x000fc60000000000 */
[----:B------:R-:W-:Y:S05]  /*2b40*/  BRA.DIV UR21, `(.L_x_3313) ;  /* 0x0000003215247947 */ /* 0x000fea000b800000 */
.L_x_3343:
[----:B------:R-:W-:-:S03]  /*2b50*/  UMOV UR21, 0xffffffff ;  /* 0xffffffff00157882 */ /* 0x000fc60000000000 */
[----:B------:R-:W-:Y:S05]  /*2b60*/  BRA.DIV UR21, `(.L_x_3314) ;  /* 0x0000003215447947 */ /* 0x000fea000b800000 */
[----:B------:R0:W1:Y:S04]  /*2b70*/  SHFL.UP PT, R8, R6, 0x1, RZ ;  /* 0x0420000006087989 */ /* 0x00006800000e00ff */
[----:B------:R0:W0:Y:S04]  /*2b80*/  SHFL.UP PT, R187, R7, 0x1, RZ ;  /* 0x0420000007bb7989 */ /* 0x00002800000e00ff */
[----:B-----5:R0:W0:Y:S04]  /*2b90*/  SHFL.IDX PT, R4, R2, RZ, 0x1f ;  /* 0x00001fff02047589 */ /* 0x02002800000e0000 */
[----:B------:R0:W0:Y:S02]  /*2ba0*/  SHFL.IDX PT, R5, R3, RZ, 0x1f ;  /* 0x00001fff03057589 */ /* 0x00002400000e0000 */
.L_x_3349:
[----:B0-----:R-:W0:Y:S01]  /*2bb0*/  LDS.64 R6, [R18+0x10c0] ;  /* 0x0010c00012067984 */ /* 0x001e220000000a00 */
[C---:B-1----:R-:W-:Y:S01]  /*2bc0*/  @P0 FFMA.FTZ R5, R8.reuse, R5, R187 ;  /* 0x0000000508050223 */ /* 0x042fe200000100bb */
[----:B------:R-:W-:-:S03]  /*2bd0*/  @P0 FMUL.FTZ R4, R8, R4 ;  /* 0x0000000408040220 */ /* 0x000fc60000410000 */
[-C--:B0-----:R-:W-:Y:S01]  /*2be0*/  FFMA.FTZ R7, R5, R6.reuse, R7 ;  /* 0x0000000605077223 */ /* 0x081fe20000010007 */
[----:B------:R-:W-:-:S05]  /*2bf0*/  FMUL.FTZ R6, R4, R6 ;  /* 0x0000000604067220 */ /* 0x000fca0000410000 */
[----:B------:R0:W-:Y:S02]  /*2c00*/  STS.128 [R18+0x10c0], R4 ;  /* 0x0010c00412007388 */ /* 0x0001e40000000c00 */
.L_x_3310:
[----:B------:R-:W-:Y:S05]  /*2c10*/  WARPSYNC.ALL ;  /* 0x0000000000007948 */ /* 0x000fea0003800000 */
[----:B------:R-:W-:Y:S01]  /*2c20*/  BAR.SYNC.DEFER_BLOCKING 0x0 ;  /* 0x0000000000007b1d */ /* 0x000fe20000010000 */
[C---:B--2-45:R-:W-:Y:S01]  /*2c30*/  FMUL.FTZ R2, R180.reuse, R185 ;  /* 0x000000b9b4027220 */ /* 0x074fe20000410000 */
[----:B------:R-:W-:Y:S01]  /*2c40*/  FFMA.FTZ R3, R180, R182, R183 ;  /* 0x000000b6b4037223 */ /* 0x000fe200000100b7 */
[----:B------:R-:W-:Y:S02]  /*2c50*/  LOP3.LUT P0, RZ, R192, 0x2, RZ, 0xc0, !PT ;  /* 0x00000002c0ff7812 */ /* 0x000fe4000780c0ff */
[C---:B------:R-:W-:Y:S01]  /*2c60*/  FMUL.FTZ R2, R181.reuse, R2 ;  /* 0x00000002b5027220 */ /* 0x040fe20000410000 */
[----:B------:R-:W-:Y:S01]  /*2c70*/  FFMA.FTZ R3, R181, R3, R178 ;  /* 0x00000003b5037223 */ /* 0x000fe200000100b2 */
[----:B------:R-:W-:-:S02]  /*2c80*/  MOV R8, 0x3f800000 ;  /* 0x3f80000000087802 */ /* 0x000fc40000000f00 */
        /* <DEDUP_REMOVED lines=8> */
[----:B------:R-:W2:Y:S02]  /*2d10*/  LDS R199, [R17+0x10c4] ;  /* 0x0010c40011c77984 */ /* 0x000ea40000000800 */
        /* <DEDUP_REMOVED lines=14> */
[C---:B0-----:R-:W-:Y:S01]  /*2e00*/  FMUL.FTZ R5, R155.reuse, R2 ;  /* 0x000000029b057220 */ /* 0x041fe20000410000 */
[----:B------:R-:W-:-:S03]  /*2e10*/  FFMA.FTZ R3, R155, R3, R154 ;  /* 0x000000039b037223 */ /* 0x000fc6000001009a */
[C---:B------:R-:W-:Y:S01]  /*2e20*/  FMUL.FTZ R2, R152.reuse, R5 ;  /* 0x0000000598027220 */ /* 0x040fe20000410000 */
[----:B------:R-:W-:Y:S01]  /*2e30*/  FFMA.FTZ R3, R152, R3, R171 ;  /* 0x0000000398037223 */ /* 0x000fe200000100ab */
[----:B--2---:R-:W-:Y:S01]  /*2e40*/  FFMA.FTZ R199, R9, R199, R118 ;  /* 0x000000c709c77223 */ /* 0x004fe20000010076 */
[----:B------:R-:W-:-:S03]  /*2e50*/  MOV R9, RZ ;  /* 0x000000ff00097202 */ /* 0x000fc60000000f00 */
[----:B------:R-:W-:-:S03]  /*2e60*/  FFMA.FTZ R184, R152, R199, R143 ;  /* 0x000000c798b87223 */ /* 0x000fc6000001008f */
[----:B------:R0:W2:Y:S01]  /*2e70*/  @P0 LDS.64 R8, [R146] ;  /* 0x0000000092080984 */ /* 0x0000a20000000a00 */
[----:B------:R-:W-:Y:S01]  /*2e80*/  FFMA.FTZ R197, R155, R184, R120 ;  /* 0x000000b89bc57223 */ /* 0x000fe20000010078 */
[----:B------:R-:W-:Y:S02]  /*2e90*/  ISETP.GT.U32.AND P0, PT, R14, 0x1f, PT ;  /* 0x0000001f0e00780c */ /* 0x000fe40003f04070 */
[----:B------:R0:W-:Y:S01]  /*2ea0*/  STS.64 [R17+0x12d0], R2 ;  /* 0x0012d00211007388 */ /* 0x0001e20000000a00 */
        /* <DEDUP_REMOVED lines=14> */
[----:B0-2---:R-:W-:Y:S05]  /*2f90*/  @P0 BRA `(.L_x_3315) ;  /* 0x0000000000e80947 */ /* 0x005fea0003800000 */
[----:B------:R-:W0:Y:S01]  /*2fa0*/  LDS.128 R4, [R18+0x12d0] ;  /* 0x0012d00012047984 */ /* 0x000e220000000c00 */
[----:B------:R-:W-:Y:S01]  /*2fb0*/  UMOV UR21, 0xffffffff ;  /* 0xffffffff00157882 */ /* 0x000fe20000000000 */
[----:B------:R-:W-:Y:S01]  /*2fc0*/  ISETP.NE.AND P0, PT, R188, 0x1f, PT ;  /* 0x0000001fbc00780c */ /* 0x000fe20003f05270 */
[C---:B0-----:R-:W-:Y:S01]  /*2fd0*/  FFMA.FTZ R5, R4.reuse, R7, R5 ;  /* 0x0000000704057223 */ /* 0x041fe20000010005 */
[----:B------:R-:W-:Y:S01]  /*2fe0*/  FMUL.FTZ R6, R4, R6 ;  /* 0x0000000604067220 */ /* 0x000fe20000410000 */
[----:B------:R-:W-:Y:S10]  /*2ff0*/  BRA.DIV UR21, `(.L_x_3316) ;  /* 0x0000002e15987947 */ /* 0x000ff4000b800000 */
[----:B------:R-:W0:Y:S01]  /*3000*/  SHFL.DOWN PT, R2, R6, 0x1, 0x1f ;  /* 0x08201f0006027f89 */ /* 0x000e2200000e0000 */
[----:B------:R-:W-:Y:S02]  /*3010*/  MOV R3, R6 ;  /* 0x0000000600037202 */ /* 0x000fe40000000f00 */
[----:B------:R-:W-:Y:S01]  /*3020*/  MOV R4, R5 ;  /* 0x0000000500047202 */ /* 0x000fe20000000f00 */
[----:B------:R-:W2:Y:S04]  /*3030*/  SHFL.DOWN PT, R7, R5, 0x1, 0x1f ;  /* 0x08201f0005077f89 */ /* 0x000ea800000e0000 */
[----:B------:R-:W-:Y:S01]  /*3040*/  SHFL.IDX PT, R198, R8, RZ, 0x1f ;  /* 0x00001fff08c67589 */ /* 0x000fe200000e0000 */
[----:B0-----:R-:W-:Y:S01]  /*3050*/  @P0 FMUL.FTZ R2, R2, R3 ;  /* 0x0000000302020220 */ /* 0x001fe20000410000 */
[----:B--2---:R-:W-:-:S04]  /*3060*/  @P0 FFMA.FTZ R7, R3, R7, R4 ;  /* 0x0000000703070223 */ /* 0x004fc80000010004 */
[----:B------:R-:W-:Y:S02]  /*3070*/  @P0 MOV R3, R2 ;  /* 0x0000000200030202 */ /* 0x000fe40000000f00 */
[----:B------:R-:W-:-:S03]  /*3080*/  @P0 MOV R4, R7 ;  /* 0x0000000700040202 */ /* 0x000fc60000000f00 */
[----:B------:R-:W0:Y:S01]  /*3090*/  SHFL.DOWN PT, R2, R3, 0x2, 0x1f ;  /* 0x08401f0003027f89 */ /* 0x000e2200000e0000 */
[----:B------:R-:W-:-:S03]  /*30a0*/  ISETP.GT.U32.AND P0, PT, R188, 0x1d, PT ;  /* 0x0000001dbc00780c */ /* 0x000fc60003f04070 */
[----:B------:R-:W2:Y:S10]  /*30b0*/  SHFL.DOWN PT, R7, R4, 0x2, 0x1f ;  /* 0x08401f0004077f89 */ /* 0x000eb400000e0000 */
[C---:B0-----:R-:W-:Y:S01]  /*30c0*/  @!P0 FMUL.FTZ R2, R3.reuse, R2 ;  /* 0x0000000203028220 */ /* 0x041fe20000410000 */
[----:B--2---:R-:W-:-:S04]  /*30d0*/  @!P0 FFMA.FTZ R7, R3, R7, R4 ;  /* 0x0000000703078223 */ /* 0x004fc80000010004 */
[----:B------:R-:W-:Y:S02]  /*30e0*/  @!P0 MOV R3, R2 ;  /* 0x0000000200038202 */ /* 0x000fe40000000f00 */
[----:B------:R-:W-:-:S03]  /*30f0*/  @!P0 MOV R4, R7 ;  /* 0x0000000700048202 */ /* 0x000fc60000000f00 */
[----:B------:R-:W0:Y:S01]  /*3100*/  SHFL.DOWN PT, R2, R3, 0x4, 0x1f ;  /* 0x08801f0003027f89 */ /* 0x000e2200000e0000 */
[----:B------:R-:W-:-:S03]  /*3110*/  ISETP.GT.U32.AND P0, PT, R188, 0x1b, PT ;  /* 0x0000001bbc00780c */ /* 0x000fc60003f04070 */
[----:B------:R-:W2:Y:S04]  /*3120*/  SHFL.DOWN PT, R5, R4, 0x4, 0x1f ;  /* 0x08801f0004057f89 */ /* 0x000ea800000e0000 */
[----:B------:R-:W-:Y:S06]  /*3130*/  SHFL.IDX PT, R7, R9, RZ, 0x1f ;  /* 0x00001fff09077589 */ /* 0x000fec00000e0000 */
[C---:B0-----:R-:W-:Y:S01]  /*3140*/  @!P0 FMUL.FTZ R2, R3.reuse, R2 ;  /* 0x0000000203028220 */ /* 0x041fe20000410000 */
[----:B--2---:R-:W-:-:S04]  /*3150*/  @!P0 FFMA.FTZ R5, R3, R5, R4 ;  /* 0x0000000503058223 */ /* 0x004fc80000010004 */
[----:B------:R-:W-:Y:S02]  /*3160*/  @!P0 MOV R3, R2 ;  /* 0x0000000200038202 */ /* 0x000fe40000000f00 */
[----:B------:R-:W-:-:S03]  /*3170*/  @!P0 MOV R4, R5 ;  /* 0x0000000500048202 */ /* 0x000fc60000000f00 */
        /* <DEDUP_REMOVED lines=14> */
[----:B------:R-:W0:Y:S01]  /*3260*/  SHFL.IDX PT, R2, R3, RZ, 0x1f ;  /* 0x00001fff03027589 */ /* 0x000e2200000e0000 */
[----:B------:R-:W-:-:S03]  /*3270*/  ISETP.NE.AND P0, PT, R14, 0x1f, PT ;  /* 0x0000001f0e00780c */ /* 0x000fc60003f05270 */
[----:B------:R-:W2:Y:S04]  /*3280*/  SHFL.IDX PT, R6, R4, RZ, 0x1f ;  /* 0x00001fff04067589 */ /* 0x000ea800000e0000 */
[----:B------:R4:W1:Y:S04]  /*3290*/  SHFL.DOWN PT, R196, R3, 0x1, 0x1f ;  /* 0x08201f0003c47f89 */ /* 0x00086800000e0000 */
[----:B------:R4:W1:Y:S01]  /*32a0*/  SHFL.DOWN PT, R215, R4, 0x1, 0x1f ;  /* 0x08201f0004d77f89 */ /* 0x00086200000e0000 */
[-C--:B0-----:R-:W-:Y:S01]  /*32b0*/  FMUL.FTZ R8, R8, R2.reuse ;  /* 0x0000000208087220 */ /* 0x081fe20000410000 */
[----:B--2-4-:R-:W-:-:S07]  /*32c0*/  FFMA.FTZ R9, R9, R2, R6 ;  /* 0x0000000209097223 */ /* 0x014fce0000010006 */
.L_x_3366:
[----:B------:R-:W0:Y:S01]  /*32d0*/  LDS.64 R4, [R18+0x12d8] ;  /* 0x0012d80012047984 */ /* 0x000e220000000a00 */
[----:B------:R-:W-:Y:S01]  /*32e0*/  MOV R6, R198 ;  /* 0x000000c600067202 */ /* 0x000fe20000000f00 */
[----:B-1----:R-:W-:-:S04]  /*32f0*/  @P0 FFMA.FTZ R7, R196, R7, R215 ;  /* 0x00000007c4070223 */ /* 0x002fc800000100d7 */
[----:B------:R-:W-:Y:S01]  /*3300*/  @P0 FMUL.FTZ R6, R196, R6 ;  /* 0x00000006c4060220 */ /* 0x000fe20000410000 */
[----:B0-----:R-:W-:-:S03]  /*3310*/  FFMA.FTZ R5, R4, R7, R5 ;  /* 0x0000000704057223 */ /* 0x001fc60000010005 */
[----:B------:R-:W-:-:S05]  /*3320*/  FMUL.FTZ R4, R4, R6 ;  /* 0x0000000604047220 */ /* 0x000fca0000410000 */
[----:B------:R0:W-:Y:S02]  /*3330*/  STS.128 [R18+0x12d0], R4 ;  /* 0x0012d00412007388 */ /* 0x0001e40000000c00 */
.L_x_3315:
[----:B------:R-:W-:Y:S05]  /*3340*/  WARPSYNC.ALL ;  /* 0x0000000000007948 */ /* 0x000fea0003800000 */
[----:B------:R-:W-:Y:S01]  /*3350*/  BAR.SYNC.DEFER_BLOCKING 0x0 ;  /* 0x0000000000007b1d */ /* 0x000fe20000010000 */
[C---:B------:R-:W-:Y:S02]  /*3360*/  ISETP.GT.AND P1, PT, R36.reuse, 0x1e, PT ;  /* 0x0000001e2400780c */ /* 0x040fe40003f24270 */
[----:B------:R-:W-:Y:S02]  /*3370*/  ISETP.GT.AND P0, PT, R36, 0x1d, PT ;  /* 0x0000001d2400780c */ /* 0x000fe40003f04270 */
[----:B------:R-:W-:Y:S01]  /*3380*/  ISETP.NE.AND P2, PT, R14, RZ, PT ;  /* 0x000000ff0e00720c */ /* 0x000fe20003f45270 */
[----:B------:R-:W-:Y:S01]  /*3390*/  BSSY.RECONVERGENT B0, `(.L_x_3317) ;  /* 0x00000cd000007945 */ /* 0x000fe20003800200 */
[----:B------:R-:W2:Y:S11]  /*33a0*/  LDS R3, [R17+0x12d4] ;  /* 0x0012d40011037984 */ /* 0x000eb60000000800 */
[----:B------:R4:W-:Y:S01]  /*33b0*/  @!P2 STS.64 [R146], R8 ;  /* 0x000000089200a388 */ /* 0x0009e20000000a00 */
[----:B--2---:R-:W-:Y:S01]  /*33c0*/  FFMA.FTZ R185, R3, R185, R182 ;  /* 0x000000b903b97223 */ /* 0x004fe200000100b6 */
[----:B------:R-:W-:Y:S01]  /*33d0*/  FFMA.FTZ R3, R0, R199, RZ ;  /* 0x000000c700037223 */ /* 0x000fe200000100ff */
[----:B------:R-:W-:-:S02]  /*33e0*/  FADD.FTZ R199, -R118, R199 ;  /* 0x000000c776c77221 */ /* 0x000fc40000010100 */
[----:B------:R-:W-:Y:S01]  /*33f0*/  FFMA.FTZ R183, R180, R185, R183 ;  /* 0x000000b9b4b77223 */ /* 0x000fe200000100b7 */
[----:B------:R-:W-:Y:S01]  /*3400*/  FFMA.FTZ R3, R70, R184, R3 ;  /* 0x000000b846037223 */ /* 0x000fe20000010003 */
[----:B------:R-:W-:Y:S02]  /*3410*/  FADD.FTZ R184, -R143, R184 ;  /* 0x000000b88fb87221 */ /* 0x000fe40000010100 */
[----:B------:R-:W-:Y:S01]  /*3420*/  FFMA.FTZ R181, R181, R183, R178 ;  /* 0x000000b7b5b57223 */ /* 0x000fe200000100b2 */
[----:B------:R-:W-:Y:S01]  /*3430*/  FFMA.FTZ R3, R72, R197, R3 ;  /* 0x000000c548037223 */ /* 0x000fe20000010003 */
[----:B------:R-:W-:Y:S02]  /*3440*/  FADD.FTZ R197, -R120, R197 ;  /* 0x000000c578c57221 */ /* 0x000fe40000010100 */
[----:B------:R-:W-:Y:S01]  /*3450*/  FFMA.FTZ R179, R179, R181, R176 ;  /* 0x000000b5b3b37223 */ /* 0x000fe200000100b0 */
[----:B------:R-:W-:Y:S01]  /*3460*/  FFMA.FTZ R3, R74, R195, R3 ;  /* 0x000000c34a037223 */ /* 0x000fe20000010003 */
[----:B------:R-:W-:Y:S01]  /*3470*/  FADD.FTZ R195, -R122, R195 ;  /* 0x000000c37ac37221 */ /* 0x000fe20000010100 */
[----:B------:R-:W-:Y:S01]  /*3480*/  FMUL.FTZ R176, R141, R185 ;  /* 0x000000b98db07220 */ /* 0x000fe20000410000 */
        /* <DEDUP_REMOVED lines=26> */
[----:B------:R-:W-:Y:S01]  /*3630*/  FMUL.FTZ R162, R108, R169 ;  /* 0x000000a96ca27220 */ /* 0x000fe20000410000 */
[----:B------:R-:W-:Y:S01]  /*3640*/  FADD.FTZ R205, -R136, R205 ;  /* 0x000000cd88cd7221 */ /* 0x000fe20000010100 */
[----:B------:R-:W-:Y:S01]  /*3650*/  FFMA.FTZ R161, R161, R163, R160 ;  /* 0x000000a3a1a17223 */ /* 0x000fe200000100a0 */
[----:B0-----:R-:W-:Y:S01]  /*3660*/  FFMA.FTZ R5, R90, R213, R3 ;  /* 0x000000d55a057223 */ /* 0x001fe20000010003 */
[----:B------:R-:W-:Y:S01]  /*3670*/  FMUL.FTZ R160, R133, R167 ;  /* 0x000000a785a07220 */ /* 0x000fe20000410000 */
[----:B------:R-:W-:Y:S01]  /*3680*/  FADD.FTZ R213, -R138, R213 ;  /* 0x000000d58ad57221 */ /* 0x000fe20000010100 */
[----:B------:R-:W-:Y:S01]  /*3690*/  FFMA.FTZ R159, R159, R161, R158 ;  /* 0x000000a19f9f7223 */ /* 0x000fe2000001009e */
[----:B------:R-:W-:Y:S01]  /*36a0*/  FFMA.FTZ R7, R92, R211, R5 ;  /* 0x000000d35c077223 */ /* 0x000fe20000010005 */
[----:B------:R-:W-:Y:S01]  /*36b0*/  FMUL.FTZ R158, R106, R165 ;  /* 0x000000a56a9e7220 */ /* 0x000fe20000410000 */
[----:B------:R-:W-:Y:S01]  /*36c0*/  FADD.FTZ R211, -R140, R211 ;  /* 0x000000d38cd37221 */ /* 0x000fe20000010100 */
[----:B------:R-:W-:Y:S01]  /*36d0*/  FFMA.FTZ R157, R157, R159, R156 ;  /* 0x0000009f9d9d7223 */ /* 0x000fe2000001009c */
[----:B------:R-:W-:Y:S01]  /*36e0*/  FMUL.FTZ R156, R131, R163 ;  /* 0x000000a3839c7220 */ /* 0x000fe20000410000 */
[----:B------:R-:W-:Y:S01]  /*36f0*/  FFMA.FTZ R7, R94, R209, R7 ;  /* 0x000000d15e077223 */ /* 0x000fe20000010007 */
[----:B------:R-:W-:Y:S01]  /*3700*/  FADD.FTZ R209, -R142, R209 ;  /* 0x000000d18ed17221 */ /* 0x000fe20000010100 */
[----:B------:R-:W-:Y:S01]  /*3710*/  FFMA.FTZ R155, R155, R157, R154 ;  /* 0x0000009d9b9b7223 */ /* 0x000fe2000001009a */
[----:B------:R-:W-:Y:S01]  /*3720*/  FMUL.FTZ R154, R104, R161 ;  /* 0x000000a1689a7220 */ /* 0x000fe20000410000 */
[----:B------:R-:W-:Y:S01]  /*3730*/  FFMA.FTZ R7, R96, R207, R7 ;  /* 0x000000cf60077223 */ /* 0x000fe20000010007 */
[----:B------:R-:W-:Y:S01]  /*3740*/  FADD.FTZ R207, -R144, R207 ;  /* 0x000000cf90cf7221 */ /* 0x000fe20000010100 */
[-C--:B------:R-:W-:Y:S01]  /*3750*/  FFMA.FTZ R171, R152, R155.reuse, R171 ;  /* 0x0000009b98ab7223 */ /* 0x080fe200000100ab */
[----:B------:R-:W-:Y:S01]  /*3760*/  FMUL.FTZ R3, R100, R155 ;  /* 0x0000009b64037220 */ /* 0x000fe20000410000 */
[----:B------:R-:W-:Y:S01]  /*3770*/  FMUL.FTZ R152, R102, R157 ;  /* 0x0000009d66987220 */ /* 0x000fe20000410000 */
[----:B------:R-:W-:Y:S01]  /*3780*/  FFMA.FTZ R6, R98, R186, R7 ;  /* 0x000000ba62067223 */ /* 0x000fe20000010007 */
[----:B------:R-:W-:Y:S01]  /*3790*/  FMUL.FTZ R2, R127, R171 ;  /* 0x000000ab7f027220 */ /* 0x000fe20000410000 */
[----:B------:R-:W-:Y:S01]  /*37a0*/  FADD.FTZ R186, -R145, R186 ;  /* 0x000000ba91ba7221 */ /* 0x000fe20000010100 */
[----:B------:R-:W-:Y:S01]  /*37b0*/  FADD.FTZ R107, R174, R107 ;  /* 0x0000006bae6b7221 */ /* 0x000fe20000010000 */
[----:B----4-:R-:W-:Y:S01]  /*37c0*/  FMUL.FTZ R8, R150, R179 ;  /* 0x000000b396087220 */ /* 0x010fe20000410000 */
[----:B------:R-:W-:Y:S01]  /*37d0*/  FFMA.FTZ R4, R2, R199, RZ ;  /* 0x000000c702047223 */ /* 0x000fe200000100ff */
[----:B------:R-:W0:Y:S01]  /*37e0*/  SHFL.DOWN PT, R7, R6, 0x1, 0x1f ;  /* 0x08201f0006077f89 */ /* 0x000e2200000e0000 */
[----:B------:R-:W-:Y:S01]  /*37f0*/  FADD.FTZ R101, R170, R101 ;  /* 0x00000065aa657221 */ /* 0x000fe20000010000 */
[----:B------:R-:W-:Y:S01]  /*3800*/  FADD.FTZ R93, R166, R93 ;  /* 0x0000005da65d7221 */ /* 0x000fe20000010000 */
[----:B------:R-:W-:Y:S01]  /*3810*/  FFMA.FTZ R5, R3, R184, R4 ;  /* 0x000000b803057223 */ /* 0x000fe20000010004 */
[----:B------:R-:W-:Y:S01]  /*3820*/  FMUL.FTZ R4, R129, R159 ;  /* 0x0000009f81047220 */ /* 0x000fe20000410000 */
[----:B------:R-:W-:Y:S01]  /*3830*/  FADD.FTZ R85, R162, R85 ;  /* 0x00000055a2557221 */ /* 0x000fe20000010000 */
[----:B------:R-:W-:Y:S01]  /*3840*/  FADD.FTZ R77, R158, R77 ;  /* 0x0000004d9e4d7221 */ /* 0x000fe20000010000 */
[----:B------:R-:W-:Y:S01]  /*3850*/  FFMA.FTZ R5, R152, R197, R5 ;  /* 0x000000c598057223 */ /* 0x000fe20000010005 */
[----:B------:R-:W-:Y:S01]  /*3860*/  FADD.FTZ R69, R154, R69 ;  /* 0x000000459a457221 */ /* 0x000fe20000010000 */
[----:B------:R-:W-:Y:S01]  /*3870*/  FADD.FTZ R109, R176, R109 ;  /* 0x0000006db06d7221 */ /* 0x000fe20000010000 */
[C---:B------:R-:W-:Y:S01]  /*3880*/  FADD.FTZ R111, R4.reuse, R111 ;  /* 0x0000006f046f7221 */ /* 0x040fe20000010000 */
[----:B------:R-:W-:Y:S01]  /*3890*/  FFMA.FTZ R5, R4, R195, R5 ;  /* 0x000000c304057223 */ /* 0x000fe20000010005 */
[----:B------:R-:W-:Y:S01]  /*38a0*/  FADD.FTZ R105, R172, R105 ;  /* 0x00000069ac697221 */ /* 0x000fe20000010000 */
        /* <DEDUP_REMOVED lines=8> */
[----:B------:R-:W-:-:S02]  /*3930*/  FADD.FTZ R149, R2, R149 ;  /* 0x0000009502957221 */ /* 0x000fc40000010000 */
[----:B------:R-:W-:Y:S01]  /*3940*/  FFMA.FTZ R5, R158, R189, R5 ;  /* 0x000000bd9e057223 */ /* 0x000fe20000010005 */
[----:B0-----:R-:W-:-:S03]  /*3950*/  @!P1 FADD.FTZ R6, R6, R7 ;  /* 0x0000000706069221 */ /* 0x001fc60000010000 */
[----:B------:R-:W-:Y:S02]  /*3960*/  FFMA.FTZ R5, R160, R187, R5 ;  /* 0x000000bba0057223 */ /* 0x000fe40000010005 */
[----:B------:R-:W0:Y:S02]  /*3970*/  SHFL.DOWN PT, R215, R6, 0x2, 0x1f ;  /* 0x08401f0006d77f89 */ /* 0x000e2400000e0000 */
[----:B------:R-:W-:-:S04]  /*3980*/  FFMA.FTZ R5, R162, R201, R5 ;  /* 0x000000c9a2057223 */ /* 0x000fc80000010005 */
[----:B------:R-:W-:-:S04]  /*3990*/  FFMA.FTZ R5, R164, R203, R5 ;  /* 0x000000cba4057223 */ /* 0x000fc80000010005 */
[----:B------:R-:W-:-:S04]  /*39a0*/  FFMA.FTZ R5, R166, R205, R5 ;  /* 0x000000cda6057223 */ /* 0x000fc80000010005 */
[----:B------:R-:W-:-:S04]  /*39b0*/  FFMA.FTZ R5, R168, R213, R5 ;  /* 0x000000d5a8057223 */ /* 0x000fc80000010005 */
[----:B------:R-:W-:Y:S01]  /*39c0*/  FFMA.FTZ R5, R170, R211, R5 ;  /* 0x000000d3aa057223 */ /* 0x000fe20000010005 */
[----:B------:R-:W-:Y:S01]  /*39d0*/  FMUL.FTZ R170, R211, R8 ;  /* 0x00000008d3aa7220 */ /* 0x000fe20000410000 */
[----:B------:R-:W-:Y:S02]  /*39e0*/  FMUL.FTZ R8, R150, R177 ;  /* 0x000000b196087220 */ /* 0x000fe40000410000 */
[----:B------:R-:W-:Y:S01]  /*39f0*/  FFMA.FTZ R5, R172, R209, R5 ;  /* 0x000000d1ac057223 */ /* 0x000fe20000010005 */
[----:B------:R-:W-:Y:S01]  /*3a00*/  FFMA.FTZ R170, R65, R179, R170 ;  /* 0x000000b341aa7223 */ /* 0x000fe200000100aa */
[----:B0-----:R-:W-:Y:S01]  /*3a10*/  @!P0 FADD.FTZ R6, R6, R215 ;  /* 0x000000d706068221 */ /* 0x001fe20000010000 */
[----:B------:R-:W-:Y:S01]  /*3a20*/  FMUL.FTZ R213, R213, R8 ;  /* 0x00000008d5d57220 */ /* 0x000fe20000410000 */
[----:B------:R-:W-:Y:S01]  /*3a30*/  FFMA.FTZ R5, R174, R207, R5 ;  /* 0x000000cfae057223 */ /* 0x000fe20000010005 */
[C---:B------:R-:W-:Y:S01]  /*3a40*/  FMUL.FTZ R174, R150.reuse, R181 ;  /* 0x000000b596ae7220 */ /* 0x040fe20000410000 */
[----:B------:R-:W-:Y:S01]  /*3a50*/  FMUL.FTZ R8, R150, R175 ;  /* 0x000000af96087220 */ /* 0x000fe20000410000 */
[----:B------:R-:W-:Y:S01]  /*3a60*/  FFMA.FTZ R168, R64, R177, R213 ;  /* 0x000000b140a87223 */ /* 0x000fe200000100d5 */
[----:B------:R-:W-:Y:S01]  /*3a70*/  FFMA.FTZ R7, R176, R186, R5 ;  /* 0x000000bab0077223 */ /* 0x000fe20000010005 */
[----:B------:R-:W-:Y:S01]  /*3a80*/  FMUL.FTZ R209, R209, R174 ;  /* 0x000000aed1d17220 */ /* 0x000fe20000410000 */
[----:B------:R-:W-:Y:S01]  /*3a90*/  SHFL.DOWN PT, R5, R6, 0x4, 0x1f ;  /* 0x08801f0006057f89 */ /* 0x000fe200000e0000 */
[----:B------:R-:W-:Y:S01]  /*3aa0*/  FMUL.FTZ R166, R205, R8 ;  /* 0x00000008cda67220 */ /* 0x000fe20000410000 */
[C---:B------:R-:W-:Y:S01]  /*3ab0*/  FMUL.FTZ R8, R150.reuse, R173 ;  /* 0x000000ad96087220 */ /* 0x040fe20000410000 */
[C---:B------:R-:W-:Y:S01]  /*3ac0*/  FMUL.FTZ R176, R150.reuse, R183 ;  /* 0x000000b796b07220 */ /* 0x040fe20000410000 */
[----:B------:R-:W0:Y:S01]  /*3ad0*/  SHFL.DOWN PT, R178, R7, 0x1, 0x1f ;  /* 0x08201f0007b27f89 */ /* 0x000e2200000e0000 */
        /* <DEDUP_REMOVED lines=8> */
[----:B------:R-:W-:Y:S01]  /*3b60*/  FFMA.FTZ R176, R67, R183, R176 ;  /* 0x000000b743b07223 */ /* 0x000fe200000100b0 */
        /* <DEDUP_REMOVED lines=14> */
[----:B0-----:R-:W-:Y:S01]  /*3c50*/  @!P1 FADD.FTZ R7, R7, R178 ;  /* 0x000000b207079221 */ /* 0x001fe20000010000 */
[----:B------:R-:W-:Y:S01]  /*3c60*/  ISETP.GT.AND P1, PT, R36, 0x1b, PT ;  /* 0x0000001b2400780c */ /* 0x000fe20003f24270 */
[----:B------:R-:W-:Y:S01]  /*3c70*/  FADD.FTZ R123, R158, R123 ;  /* 0x0000007b9e7b7221 */ /* 0x000fe20000010000 */
[----:B------:R-:W-:Y:S01]  /*3c80*/  FMUL.FTZ R154, R193, R8 ;  /* 0x00000008c19a7220 */ /* 0x000fe20000410000 */
[----:B------:R-:W-:Y:S01]  /*3c90*/  FMUL.FTZ R8, R150, R159 ;  /* 0x0000009f96087220 */ /* 0x000fe20000410000 */
[----:B------:R-:W0:Y:S01]  /*3ca0*/  SHFL.DOWN PT, R178, R7, 0x2, 0x1f ;  /* 0x08401f0007b27f89 */ /* 0x000e2200000e0000 */
        /* <DEDUP_REMOVED lines=8> */
[----:B------:R-:W-:Y:S01]  /*3d30*/  @!P1 FADD.FTZ R6, R6, R5 ;  /* 0x0000000506069221 */ /* 0x000fe20000010000 */
[----:B------:R-:W-:Y:S01]  /*3d40*/  FADD.FTZ R71, R160, R71 ;  /* 0x00000047a0477221 */ /* 0x000fe20000010000 */
[----:B------:R-:W-:Y:S01]  /*3d50*/  FADD.FTZ R153, R156, R153 ;  /* 0x000000999c997221 */ /* 0x000fe20000010000 */
[----:B------:R-:W-:Y:S01]  /*3d60*/  FADD.FTZ R117, R154, R117 ;  /* 0x000000759a757221 */ /* 0x000fe20000010000 */
[----:B------:R-:W-:Y:S01]  /*3d70*/  FADD.FTZ R151, R152, R151 ;  /* 0x0000009798977221 */ /* 0x000fe20000010000 */
[----:B------:R-:W2:Y:S01]  /*3d80*/  SHFL.DOWN PT, R5, R6, 0x8, 0x1f ;  /* 0x09001f0006057f89 */ /* 0x000ea200000e0000 */
[----:B0-----:R-:W-:Y:S01]  /*3d90*/  @!P0 FADD.FTZ R7, R7, R178 ;  /* 0x000000b207078221 */ /* 0x001fe20000010000 */
[----:B------:R-:W-:-:S04]  /*3da0*/  ISETP.GT.AND P0, PT, R36, 0x17, PT ;  /* 0x000000172400780c */ /* 0x000fc80003f04270 */
[----:B------:R-:W0:Y:S09]  /*3db0*/  SHFL.DOWN PT, R180, R7, 0x4, 0x1f ;  /* 0x08801f0007b47f89 */ /* 0x000e3200000e0000 */
[----:B--2---:R-:W-:Y:S01]  /*3dc0*/  @!P0 FADD.FTZ R6, R6, R5 ;  /* 0x0000000506068221 */ /* 0x004fe20000010000 */
[----:B------:R-:W-:-:S04]  /*3dd0*/  FMUL.FTZ R5, R150, R185 ;  /* 0x000000b996057220 */ /* 0x000fc80000410000 */
[----:B------:R-:W-:-:S04]  /*3de0*/  FMUL.FTZ R5, R186, R5 ;  /* 0x00000005ba057220 */ /* 0x000fc80000410000 */
[----:B------:R-:W-:Y:S02]  /*3df0*/  FFMA.FTZ R178, R68, R185, R5 ;  /* 0x000000b944b27223 */ /* 0x000fe40000010005 */
[----:B------:R-:W2:Y:S02]  /*3e00*/  SHFL.DOWN PT, R5, R6, 0x10, 0x1f ;  /* 0x0a001f0006057f89 */ /* 0x000ea400000e0000 */
[----:B------:R-:W-:Y:S01]  /*3e10*/  FADD.FTZ R103, R178, R103 ;  /* 0x00000067b2677221 */ /* 0x000fe20000010000 */
[----:B0-----:R-:W-:-:S05]  /*3e20*/  @!P1 FADD.FTZ R7, R7, R180 ;  /* 0x000000b407079221 */ /* 0x001fca0000010000 */
[----:B------:R-:W0:Y:S01]  /*3e30*/  SHFL.DOWN PT, R174, R7, 0x8, 0x1f ;  /* 0x09001f0007ae7f89 */ /* 0x000e2200000e0000 */
[----:B--2---:R-:W-:Y:S01]  /*3e40*/  FADD.FTZ R5, R6, R5 ;  /* 0x0000000506057221 */ /* 0x004fe20000010000 */
[----:B0-----:R-:W-:Y:S01]  /*3e50*/  @!P0 FADD.FTZ R7, R7, R174 ;  /* 0x000000ae07078221 */ /* 0x001fe20000010000 */
[----:B------:R-:W-:-:S04]  /*3e60*/  ISETP.NE.AND P0, PT, R36, RZ, PT ;  /* 0x000000ff2400720c */ /* 0x000fc80003f05270 */
[----:B------:R-:W0:Y:S09]  /*3e70*/  SHFL.DOWN PT, R166, R7, 0x10, 0x1f ;  /* 0x0a001f0007a67f89 */ /* 0x000e3200000e0000 */
[----:B------:R-:W-:-:S04]  /*3e80*/  @!P0 SHF.R.U32.HI R9, RZ, 0x2, R14 ;  /* 0x00000002ff098819 */ /* 0x000fc8000001160e */
[----:B------:R-:W-:Y:S01]  /*3e90*/  @!P0 LOP3.LUT R158, R9, 0xf8, RZ, 0xc0, !PT ;  /* 0x000000f8099e8812 */ /* 0x000fe200078ec0ff */
[C---:B------:R-:W-:Y:S01]  /*3ea0*/  FMUL.FTZ R9, R150.reuse, R155 ;  /* 0x0000009b96097220 */ /* 0x040fe20000410000 */
[----:B------:R-:W-:-:S03]  /*3eb0*/  FMUL.FTZ R150, R150, R171 ;  /* 0x000000ab96967220 */ /* 0x000fc60000410000 */
[----:B------:R-:W-:Y:S01]  /*3ec0*/  FMUL.FTZ R184, R184, R9 ;  /* 0x00000009b8b87220 */ /* 0x000fe20000410000 */
[----:B------:R-:W-:Y:S01]  /*3ed0*/  FMUL.FTZ R199, R199, R150 ;  /* 0x00000096c7c77220 */ /* 0x000fe20000410000 */
[----:B------:R-:W-:Y:S02]  /*3ee0*/  FFMA.FTZ R150, R55, R157, R8 ;  /* 0x0000009d37967223 */ /* 0x000fe40000010008 */
[----:B------:R-:W-:Y:S01]  /*3ef0*/  FFMA.FTZ R184, R53, R155, R184 ;  /* 0x0000009b35b87223 */ /* 0x000fe200000100b8 */
[----:B------:R-:W-:Y:S01]  /*3f00*/  FFMA.FTZ R8, R54, R171, R199 ;  /* 0x000000ab36087223 */ /* 0x000fe200000100c7 */
[----:B0-----:R-:W-:Y:S01]  /*3f10*/  FADD.FTZ R4, R7, R166 ;  /* 0x000000a607047221 */ /* 0x001fe20000010000 */
[----:B------:R-:W-:Y:S01]  /*3f20*/  FADD.FTZ R125, R150, R125 ;  /* 0x0000007d967d7221 */ /* 0x000fe20000010000 */
[----:B------:R-:W-:Y:S01]  /*3f30*/  FADD.FTZ R119, R184, R119 ;  /* 0x00000077b8777221 */ /* 0x000fe20000010000 */
[----:B------:R-:W-:Y:S02]  /*3f40*/  FADD.FTZ R121, R8, R121 ;  /* 0x0000007908797221 */ /* 0x000fe40000010000 */
[----:B------:R0:W-:Y:S01]  /*3f50*/  @!P0 STS.64 [R158+UR35+0x1098], R4 ;  /* 0x001098049e008988 */ /* 0x0001e20008000a23 */
[----:B------:R-:W-:Y:S06]  /*3f60*/  BAR.SYNC.DEFER_BLOCKING 0x0 ;  /* 0x0000000000007b1d */ /* 0x000fec0000010000 */
[----:B------:R-:W-:Y:S05]  /*3f70*/  @P2 BRA `(.L_x_3318) ;  /* 0x0000000000382947 */ /* 0x000fea0003800000 */
[----:B------:R-:W-:Y:S01]  /*3f80*/  ISETP.NE.AND P1, PT, R194, UR12, PT ;  /* 0x0000000cc2007c0c */ /* 0x000fe2000bf25270 */
[----:B------:R-:W0:Y:S01]  /*3f90*/  LDS.64 R2, [UR35+0x10a0] ;  /* 0x0010a023ff027984 */ /* 0x000e220008000a00 */
[----:B------:R-:W-:-:S04]  /*3fa0*/  ISETP.GT.AND P0, PT, R36, 0xf, PT ;  /* 0x0000000f2400780c */ /* 0x000fc80003f04270 */
[----:B------:R-:W-:Y:S02]  /*3fb0*/  FSEL R6, R6, R5, P0 ;  /* 0x0000000506067208 */ /* 0x000fe40000000000 */
[----:B------:R-:W-:-:S05]  /*3fc0*/  FSEL R7, R7, R4, P0 ;  /* 0x0000000407077208 */ /* 0x000fca0000000000 */
[----:B------:R-:W2:Y:S04]  /*3fd0*/  @P1 LDS R8, [R116+0x29d0] ;  /* 0x0029d00074081984 */ /* 0x000ea80000000800 */
[----:B------:R-:W4:Y:S01]  /*3fe0*/  @P1 LDS R150, [R116+0x25d0] ;  /* 0x0025d00074961984 */ /* 0x000f220000000800 */
[----:B0-----:R-:W-:Y:S01]  /*3ff0*/  FADD.FTZ R5, R3, R6 ;  /* 0x0000000603057221 */ /* 0x001fe20000010000 */
[----:B------:R-:W-:-:S03]  /*4000*/  FADD.FTZ R7, R2, R7 ;  /* 0x0000000702077221 */ /* 0x000fc60000010000 */
[----:B--2---:R-:W-:Y:S01]  /*4010*/  @P1 FADD.FTZ R3, R5, R8 ;  /* 0x0000000805031221 */ /* 0x004fe20000010000 */
[----:B----4-:R-:W-:-:S04]  /*4020*/  @P1 FADD.FTZ R7, R7, R150 ;  /* 0x0000009607071221 */ /* 0x010fc80000010000 */
[----:B------:R2:W-:Y:S04]  /*4030*/  @P1 STS [R116+0x29d0], R3 ;  /* 0x0029d00374001388 */ /* 0x0005e80000000800 */
[----:B------:R2:W-:Y:S04]  /*4040*/  STS [R116+0x25d0], R7 ;  /* 0x0025d00774007388 */ /* 0x0005e80000000800 */
[----:B------:R2:W-:Y:S02]  /*4050*/  @!P1 STS [R116+0x29d0], R5 ;  /* 0x0029d00574009388 */ /* 0x0005e40000000800 */
.L_x_3318:
[----:B------:R-:W-:Y:S05]  /*4060*/  BSYNC.RECONVERGENT B0 ;  /* 0x0000000000007941 */ /* 0x000fea0003800200 */
.L_x_3317:
[----:B------:R-:W-:Y:S01]  /*4070*/  ULEA UR22, UP0, UR36, UR22, 0x2 ;  /* 0x0000001624167291 */ /* 0x000fe2000f8010ff */
[----:B------:R-:W-:Y:S01]  /*4080*/  IADD3 R148, PT, PT, R148, 0x1, RZ ;  /* 0x0000000194947810 */ /* 0x000fe20007ffe0ff */
[----:B------:R-:W-:Y:S01]  /*4090*/  UIADD3 UR42, UPT, UPT, UR42, 0x1, URZ ;  /* 0x000000012a2a7890 */ /* 0x000fe2000fffe0ff */
[----:B--23--:R-:W-:Y:S01]  /*40a0*/  IADD3 R116, PT, PT, R116, 0x4, RZ ;  /* 0x0000000474747810 */ /* 0x00cfe20007ffe0ff */
[----:B------:R-:W-:Y:S01]  /*40b0*/  UIADD3.X UR23, UPT, UPT, UR23, UR33, URZ, UP0, !UPT ;  /* 0x0000002117177290 */ /* 0x000fe200087fe4ff */
[----:B------:R-:W-:Y:S01]  /*40c0*/  IADD3 R146, PT, PT, R146, 0x8, RZ ;  /* 0x0000000892927810 */ /* 0x000fe20007ffe0ff */
[----:B------:R-:W-:Y:S01]  /*40d0*/  UISETP.NE.AND UP0, UPT, UR42, URZ, UPT ;  /* 0x000000ff2a00728c */ /* 0x000fe2000bf05270 */
[----:B------:R-:W-:Y:S01]  /*40e0*/  IADD3 R147, PT, PT, R147, 0x1, RZ ;  /* 0x0000000193937810 */ /* 0x000fe20007ffe0ff */
[----:B------:R-:W-:Y:S02]  /*40f0*/  ULEA UR26, UP1, UR38, UR26, 0x2 ;  /* 0x0000001a261a7291 */ /* 0x000fe4000f8210ff */
[----:B------:R-:W-:-:S02]  /*4100*/  ULEA UR29, UP2, UR40, UR29, 0x2 ;  /* 0x0000001d281d7291 */ /* 0x000fc4000f8410ff */
[----:B------:R-:W-:Y:S02]  /*4110*/  UIADD3.X UR27, UPT, UPT, UR27, UR32, URZ, UP1, !UPT ;  /* 0x000000201b1b7290 */ /* 0x000fe40008ffe4ff */
[----:B------:R-:W-:Y:S01]  /*4120*/  UIADD3.X UR30, UPT, UPT, UR30, UR31, URZ, UP2, !UPT ;  /* 0x0000001f1e1e7290 */ /* 0x000fe200097fe4ff */
[----:B------:R-:W-:Y:S11]  /*4130*/  BRA.U UP0, `(.L_x_3319) ;  /* 0xffffffdd00f87547 */ /* 0x000ff6000b83ffff */
.L_x_3306:
[----:B------:R-:W-:Y:S01]  /*4140*/  BAR.SYNC.DEFER_BLOCKING 0x0 ;  /* 0x0000000000007b1d */ /* 0x000fe20000010000 */
[----:B------:R-:W-:Y:S01]  /*4150*/  ISETP.NE.AND P0, PT, R14, RZ, PT ;  /* 0x000000ff0e00720c */ /* 0x000fe20003f05270 */
[----:B------:R-:W-:Y:S01]  /*4160*/  USHF.R.S32.HI UR27, URZ, 0x1f, UR34 ;  /* 0x0000001fff1b7899 */ /* 0x000fe20008011422 */
[----:B------:R-:W-:Y:S01]  /*4170*/  FADD.FTZ R12, R121, R12 ;  /* 0x0000000c790c7221 */ /* 0x000fe20000010000 */
[----:B------:R-:W-:Y:S02]  /*4180*/  UIADD3 UR15, UP0, UPT, UR15, -0x1000, URZ ;  /* 0xfffff0000f0f7890 */ /* 0x000fe4000ff1e0ff */
[----:B------:R-:W2:Y:S01]  /*4190*/  LDCU.64 UR30, c[0x0][0x4f8] ;  /* 0x00009f00ff1e77ac */ /* 0x000ea20008000a00 */
[----:B------:R-:W-:Y:S01]  /*41a0*/  FADD.FTZ R12, R12, R119 ;  /* 0x000000770c0c7221 */ /* 0x000fe20000010000 */
[----:B------:R-:W3:Y:S03]  /*41b0*/  LDCU.64 UR32, c[0x0][0x500] ;  /* 0x0000a000ff2077ac */ /* 0x000ee60008000a00 */
[----:B------:R-:W-:Y:S01]  /*41c0*/  FADD.FTZ R12, R12, R125 ;  /* 0x0000007d0c0c7221 */ /* 0x000fe20000010000 */
[----:B------:R-:W-:-:S03]  /*41d0*/  UMOV UR26, UR34 ;  /* 0x00000022001a7c82 */ /* 0x000fc60008000000 */
[----:B------:R-:W-:Y:S01]  /*41e0*/  FADD.FTZ R12, R12, R151 ;  /* 0x000000970c0c7221 */ /* 0x000fe20000010000 */
[----:B------:R-:W-:Y:S02]  /*41f0*/  UIADD3.X UR16, UPT, UPT, UR16, -0x1, URZ, UP0, !UPT ;  /* 0xffffffff10107890 */ /* 0x000fe400087fe4ff */
[----:B------:R-:W-:Y:S01]  /*4200*/  UISETP.GT.AND UP0, UPT, UR12, 0x1, UPT ;  /* 0x000000010c00788c */ /* 0x000fe2000bf04270 */
[----:B------:R-:W-:Y:S01]  /*4210*/  FADD.FTZ R12, R12, R117 ;  /* 0x000000750c0c7221 */ /* 0x000fe20000010000 */
[----:B------:R-:W-:Y:S02]  /*4220*/  UIADD3 UR14, UP1, UPT, UR14, -0x1000, URZ ;  /* 0xfffff0000e0e7890 */ /* 0x000fe4000ff3e0ff */
[----:B------:R-:W-:Y:S01]  /*4230*/  UIADD3 UR18, UP2, UPT, UR18, -0x1000, URZ ;  /* 0xfffff00012127890 */ /* 0x000fe2000ff5e0ff */
[----:B------:R-:W-:Y:S01]  /*4240*/  FADD.FTZ R12, R12, R153 ;  /* 0x000000990c0c7221 */ /* 0x000fe20000010000 */
[----:B------:R-:W-:Y:S01]  /*4250*/  STS [R52], R149 ;  /* 0x0000009534007388 */ /* 0x000fe20000000800 */
[----:B--2---:R-:W-:-:S02]  /*4260*/  UIMAD.WIDE.U32 UR22, UR28, UR30, UR26 ;  /* 0x0000001e1c1672a5 */ /* 0x004fc4000f8e001a */
[----:B------:R-:W-:Y:S01]  /*4270*/  FADD.FTZ R12, R12, R123 ;  /* 0x0000007b0c0c7221 */ /* 0x000fe20000010000 */
[----:B------:R-:W-:Y:S01]  /*4280*/  STS [R52+0x4], R115 ;  /* 0x0000047334007388 */ /* 0x000fe20000000800 */
[----:B------:R-:W-:Y:S01]  /*4290*/  UIMAD UR23, UR28, UR31, UR23 ;  /* 0x0000001f1c1772a4 */ /* 0x000fe2000f8e0217 */
[----:B------:R-:W2:Y:S02]  /*42a0*/  LDCU.64 UR30, c[0x0][0x550] ;  /* 0x0000aa00ff1e77ac */ /* 0x000ea40008000a00 */
[----:B------:R-:W-:Y:S01]  /*42b0*/  STS [R52+0x8], R113 ;  /* 0x0000087134007388 */ /* 0x000fe20000000800 */
[----:B------:R-:W-:Y:S01]  /*42c0*/  FADD.FTZ R12, R12, R71 ;  /* 0x000000470c0c7221 */ /* 0x000fe20000010000 */
[----:B---3--:R-:W-:Y:S02]  /*42d0*/  UIMAD.WIDE.U32 UR22, UR8, UR32, UR22 ;  /* 0x00000020081672a5 */ /* 0x008fe4000f8e0016 */
[----:B------:R-:W-:Y:S01]  /*42e0*/  STS [R52+0xc], R111 ;  /* 0x00000c6f34007388 */ /* 0x000fe20000000800 */
[----:B------:R-:W-:Y:S01]  /*42f0*/  FADD.FTZ R12, R12, R75 ;  /* 0x0000004b0c0c7221 */ /* 0x000fe20000010000 */
[----:B------:R-:W-:-:S02]  /*4300*/  UIADD3.X UR17, UPT, UPT, UR17, -0x1, URZ, UP1, !UPT ;  /* 0xffffffff11117890 */ /* 0x000fc40008ffe4ff */
[----:B------:R-:W-:Y:S01]  /*4310*/  STS [R52+0x10], R69 ;  /* 0x0000104534007388 */ /* 0x000fe20000000800 */
[----:B------:R-:W-:Y:S01]  /*4320*/  UIMAD UR21, UR8, UR33, UR23 ;  /* 0x00000021081572a4 */ /* 0x000fe2000f8e0217 */
[----:B------:R-:W-:Y:S01]  /*4330*/  IADD3 R3, P1, PT, R16, UR22, RZ ;  /* 0x0000001610037c10 */ /* 0x000fe2000ff3e0ff */
[----:B------:R-:W3:Y:S01]  /*4340*/  LDCU.64 UR32, c[0x0][0x560] ;  /* 0x0000ac00ff2077ac */ /* 0x000ee20008000a00 */
[----:B------:R-:W-:Y:S01]  /*4350*/  STS [R52+0x14], R73 ;  /* 0x0000144934007388 */ /* 0x000fe20000000800 */
[----:B------:R-:W-:Y:S02]  /*4360*/  FADD.FTZ R12, R12, R79 ;  /* 0x0000004f0c0c7221 */ /* 0x000fe40000010000 */
[----:B0-----:R-:W-:Y:S01]  /*4370*/  IADD3.X R4, PT, PT, RZ, UR21, RZ, P1, !PT ;  /* 0x00000015ff047c10 */ /* 0x001fe20008ffe4ff */
[----:B------:R-:W-:Y:S01]  /*4380*/  STS [R52+0x18], R77 ;  /* 0x0000184d34007388 */ /* 0x000fe20000000800 */
[C---:B--2---:R-:W-:Y:S01]  /*4390*/  LEA R2, P5, R3.reuse, UR30, 0x2 ;  /* 0x0000001e03027c11 */ /* 0x044fe2000f8a10ff */
[----:B------:R-:W0:Y:S01]  /*43a0*/  LDCU.64 UR22, c[0x0][0x518] ;  /* 0x0000a300ff1677ac */ /* 0x000e220008000a00 */
[----:B------:R-:W-:Y:S01]  /*43b0*/  FADD.FTZ R12, R12, R83 ;  /* 0x000000530c0c7221 */ /* 0x000fe20000010000 */
[----:B------:R-:W-:Y:S01]  /*43c0*/  STS [R52+0x1c], R81 ;  /* 0x00001c5134007388 */ /* 0x000fe20000000800 */
[----:B------:R-:W-:Y:S01]  /*43d0*/  LEA.HI.X R3, R3, UR31, R4, 0x2, P5 ;  /* 0x0000001f03037c11 */ /* 0x000fe2000a8f1404 */
[----:B------:R-:W2:Y:S01]  /*43e0*/  LDCU.64 UR30, c[0x0][0x520] ;  /* 0x0000a400ff1e77ac */ /* 0x000ea20008000a00 */
[----:B------:R-:W-:Y:S01]  /*43f0*/  FADD.FTZ R12, R12, R87 ;  /* 0x000000570c0c7221 */ /* 0x000fe20000010000 */
[----:B------:R-:W-:Y:S01]  /*4400*/  STS [R52+0x20], R85 ;  /* 0x0000205534007388 */ /* 0x000fe20000000800 */
[----:B------:R-:W-:-:S02]  /*4410*/  UIADD3.X UR19, UPT, UPT, UR19, -0x1, URZ, UP2, !UPT ;  /* 0xffffffff13137890 */ /* 0x000fc400097fe4ff */
[----:B------:R-:W-:Y:S01]  /*4420*/  FADD.FTZ R12, R12, R91 ;  /* 0x0000005b0c0c7221 */ /* 0x000fe20000010000 */
[----:B------:R-:W-:Y:S01]  /*4430*/  STS [R52+0x24], R89 ;  /* 0x0000245934007388 */ /* 0x000fe20000000800 */
[----:B------:R-:W-:Y:S02]  /*4440*/  UMOV UR12, UR20 ;  /* 0x00000014000c7c82 */ /* 0x000fe40008000000 */
[----:B------:R-:W-:Y:S01]  /*4450*/  FADD.FTZ R12, R12, R95 ;  /* 0x0000005f0c0c7221 */ /* 0x000fe20000010000 */
[----:B------:R-:W-:Y:S03]  /*4460*/  STS [R52+0x28], R93 ;  /* 0x0000285d34007388 */ /* 0x000fe60000000800 */
[----:B------:R-:W-:Y:S01]  /*4470*/  FADD.FTZ R12, R12, R99 ;  /* 0x000000630c0c7221 */ /* 0x000fe20000010000 */
[----:B------:R-:W-:Y:S01]  /*4480*/  STS [R52+0x2c], R97 ;  /* 0x00002c6134007388 */ /* 0x000fe20000000800 */
[----:B0-----:R-:W-:-:S02]  /*4490*/  UIMAD.WIDE.U32 UR26, UR28, UR22, UR26 ;  /* 0x000000161c1a72a5 */ /* 0x001fc4000f8e001a */
[----:B------:R-:W-:Y:S01]  /*44a0*/  FADD.FTZ R12, R12, R103 ;  /* 0x000000670c0c7221 */ /* 0x000fe20000010000 */
[----:B------:R-:W-:Y:S01]  /*44b0*/  STS [R52+0x30], R101 ;  /* 0x0000306534007388 */ /* 0x000fe20000000800 */
[----:B------:R-:W-:-:S03]  /*44c0*/  UIMAD UR23, UR28, UR23, UR27 ;  /* 0x000000171c1772a4 */ /* 0x000fc6000f8e021b */
[----:B------:R-:W-:Y:S01]  /*44d0*/  STS [R52+0x34], R105 ;  /* 0x0000346934007388 */ /* 0x000fe20000000800 */
[----:B------:R-:W-:Y:S02]  /*44e0*/  UMOV UR22, UR26 ;  /* 0x0000001a00167c82 */ /* 0x000fe40008000000 */
[----:B--2---:R-:W-:Y:S01]  /*44f0*/  UIMAD.WIDE.U32 UR22, UR8, UR30, UR22 ;  /* 0x0000001e081672a5 */ /* 0x004fe2000f8e0016 */
[----:B------:R-:W-:Y:S03]  /*4500*/  STS [R52+0x38], R107 ;  /* 0x0000386b34007388 */ /* 0x000fe60000000800 */
[----:B------:R-:W-:Y:S01]  /*4510*/  UIMAD UR21, UR8, UR31, UR23 ;  /* 0x0000001f081572a4 */ /* 0x000fe2000f8e0217 */
        /* <DEDUP_REMOVED lines=53> */
[----:B------:R-:W-:Y:S01]  /*4870*/  BAR.SYNC.DEFER_BLOCKING 0x0 ;  /* 0x0000000000007b1d */ /* 0x000fe20000010000 */
[----:B0-----:R-:W-:-:S05]  /*4880*/  IADD3 R3, P2, PT, R16, UR22, RZ ;  /* 0x0000001610037c10 */ /* 0x001fca000ff5e0ff */
[----:B------:R-:W-:Y:S01]  /*4890*/  IMAD.X R4, RZ, RZ, UR21, P2 ;  /* 0x00000015ff047e24 */ /* 0x000fe200090e06ff */
[----:B---3--:R-:W-:-:S04]  /*48a0*/  LEA R2, P2, R3, UR32, 0x2 ;  /* 0x0000002003027c11 */ /* 0x008fc8000f8410ff */
[----:B------:R-:W-:Y:S01]  /*48b0*/  LEA.HI.X R3, R3, UR33, R4, 0x2, P2 ;  /* 0x0000002103037c11 */ /* 0x000fe200090f1404 */
        /* <DEDUP_REMOVED lines=66> */
[----:B------:R0:W-:Y:S04]  /*4ce0*/  @!P5 STG.E desc[UR24][R2.64+0x700], R59 ;  /* 0x0007003b0200d986 */ /* 0x0001e8000c101918 */
[----:B------:R0:W-:Y:S01]  /*4cf0*/  @!P6 STG.E desc[UR24][R2.64+0x780], R51 ;  /* 0x000780330200e986 */ /* 0x0001e2000c101918 */
[----:B------:R-:W-:Y:S05]  /*4d00*/  BRA.U UP0, `(.L_x_3320) ;  /* 0xffffffb900a47547 */ /* 0x000fea000b83ffff */
.L_x_3305:
[----:B------:R-:W2:Y:S01]  /*4d10*/  LDCU.64 UR12, c[0x0][0x548] ;  /* 0x0000a900ff0c77ac */ /* 0x000ea20008000a00 */
[----:B-----5:R-:W3:Y:S01]  /*4d20*/  S2R R11, SR_TID.X ;  /* 0x00000000000b7919 */ /* 0x020ee20000002100 */
[----:B------:R-:W4:Y:S01]  /*4d30*/  LDCU UR38, c[0x0][0x38c] ;  /* 0x00007180ff2677ac */ /* 0x000f220008000800 */
[----:B------:R-:W0:Y:S01]  /*4d40*/  LDCU.64 UR14, c[0x0][0x568] ;  /* 0x0000ad00ff0e77ac */ /* 0x000e220008000a00 */
[----:B--2---:R-:W-:-:S04]  /*4d50*/  UISETP.NE.U32.AND UP0, UPT, UR12, URZ, UPT ;  /* 0x000000ff0c00728c */ /* 0x004fc8000bf05070 */
[----:B------:R-:W-:-:S09]  /*4d60*/  UISETP.NE.AND.EX UP0, UPT, UR13, URZ, UPT, UP0 ;  /* 0x000000ff0d00728c */ /* 0x000fd2000bf05300 */
[----:B0---4-:R-:W-:Y:S05]  /*4d70*/  BRA.U !UP0, `(.L_x_3321) ;  /* 0x00000001088c7547 */ /* 0x011fea000b800000 */
[----:B------:R-:W0:Y:S01]  /*4d80*/  SHFL.DOWN P0, R0, R13, 0x1, 0x1f ;  /* 0x08201f000d007f89 */ /* 0x000e220000000000 */
[----:B------:R-:W-:Y:S01]  /*4d90*/  BSSY.RECONVERGENT B0, `(.L_x_3321) ;  /* 0x0000021000007945 */ /* 0x000fe20003800200 */
[----:B------:R-:W2:Y:S01]  /*4da0*/  S2R R4, SR_LANEID ;  /* 0x0000000000047919 */ /* 0x000ea20000000000 */
[----:B------:R-:W4:Y:S01]  /*4db0*/  S2R R6, SR_TID.X ;  /* 0x0000000000067919 */ /* 0x000f220000002100 */
[----:B0-----:R-:W-:-:S05]  /*4dc0*/  @P0 FADD R0, R0, R13 ;  /* 0x0000000d00000221 */ /* 0x001fca0000000000 */
[----:B------:R-:W0:Y:S01]  /*4dd0*/  SHFL.DOWN P0, R3, R0, 0x2, 0x1f ;  /* 0x08401f0000037f89 */ /* 0x000e220000000000 */
[----:B--2---:R-:W-:-:S13]  /*4de0*/  ISETP.NE.AND P1, PT, R4, RZ, PT ;  /* 0x000000ff0400720c */ /* 0x004fda0003f25270 */
[----:B------:R-:W2:Y:S01]  /*4df0*/  @!P1 S2R R8, SR_CgaCtaId ;  /* 0x0000000000089919 */ /* 0x000ea20000008800 */
[----:B------:R-:W-:Y:S01]  /*4e00*/  @!P1 MOV R7, 0x400 ;  /* 0x0000040000079802 */ /* 0x000fe20000000f00 */
[----:B0-----:R-:W-:Y:S01]  /*4e10*/  @P0 FADD R3, R0, R3 ;  /* 0x0000000300030221 */ /* 0x001fe20000000000 */
[----:B----4-:R-:W-:-:S04]  /*4e20*/  @!P1 SHF.R.U32.HI R0, RZ, 0x3, R6 ;  /* 0x00000003ff009819 */ /* 0x010fc80000011606 */
        /* <DEDUP_REMOVED lines=16> */
[----:B------:R-:W2:Y:S01]  /*4f30*/  LDS R5, [UR4+0x1098] ;  /* 0x00109804ff057984 */ /* 0x000ea20008000800 */
[----:B------:R-:W-:-:S04]  /*4f40*/  ULEA UR4, UP0, UR8, UR12, 0x2 ;  /* 0x0000000c08047291 */ /* 0x000fc8000f8010ff */
[----:B------:R-:W-:Y:S02]  /*4f50*/  ULEA.HI.X UR5, UR8, UR13, URZ, 0x2, UP0 ;  /* 0x0000000d08057291 */ /* 0x000fe400080f14ff */
[----:B------:R-:W-:-:S04]  /*4f60*/  MOV R2, UR4 ;  /* 0x0000000400027c02 */ /* 0x000fc80008000f00 */
[----:B0-----:R-:W-:Y:S01]  /*4f70*/  MOV R3, UR5 ;  /* 0x0000000500037c02 */ /* 0x001fe20008000f00 */
[----:B--2---:R-:W-:-:S05]  /*4f80*/  FADD.FTZ R5, R4, R5 ;  /* 0x0000000504057221 */ /* 0x004fca0000010000 */
[----:B------:R2:W-:Y:S02]  /*4f90*/  REDG.E.ADD.F32.FTZ.RN.STRONG.GPU desc[UR24][R2.64], R5 ;  /* 0x00000005020079a6 */ /* 0x0005e4000c12f318 */
.L_x_3322:
[----:B------:R-:W-:Y:S05]  /*4fa0*/  BSYNC.RECONVERGENT B0 ;  /* 0x0000000000007941 */ /* 0x000fea0003800200 */
.L_x_3321:
[----:B------:R-:W-:Y:S01]  /*4fb0*/  UISETP.NE.U32.AND UP0, UPT, UR14, URZ, UPT ;  /* 0x000000ff0e00728c */ /* 0x000fe2000bf05070 */
[----:B---3--:R-:W-:-:S03]  /*4fc0*/  ISETP.GE.AND P0, PT, R11, UR38, PT ;  /* 0x000000260b007c0c */ /* 0x008fc6000bf06270 */
[----:B------:R-:W-:-:S09]  /*4fd0*/  UISETP.NE.AND.EX UP0, UPT, UR15, URZ, UPT, UP0 ;  /* 0x000000ff0f00728c */ /* 0x000fd2000bf05300 */
[----:B------:R-:W-:Y:S05]  /*4fe0*/  BRA.U !UP0, `(.L_x_3323) ;  /* 0x0000000108907547 */ /* 0x000fea000b800000 */
[----:B------:R-:W-:Y:S06]  /*4ff0*/  BAR.SYNC.DEFER_BLOCKING 0x0 ;  /* 0x0000000000007b1d */ /* 0x000fec0000010000 */
[----:B------:R-:W-:Y:S01]  /*5000*/  BSSY.RECONVERGENT B0, `(.L_x_3323) ;  /* 0x0000022000007945 */ /* 0x000fe20003800200 */
[----:B0-2---:R-:W0:Y:S01]  /*5010*/  SHFL.DOWN P1, R3, R12, 0x1, 0x1f ;  /* 0x08201f000c037f89 */ /* 0x005e220000020000 */
[----:B------:R-:W2:Y:S01]  /*5020*/  S2R R4, SR_LANEID ;  /* 0x0000000000047919 */ /* 0x000ea20000000000 */
[----:B0-----:R-:W-:-:S05]  /*5030*/  @P1 FADD R3, R3, R12 ;  /* 0x0000000c03031221 */ /* 0x001fca0000000000 */
[----:B------:R-:W0:Y:S01]  /*5040*/  SHFL.DOWN P1, R0, R3, 0x2, 0x1f ;  /* 0x08401f0003007f89 */ /* 0x000e220000020000 */
[----:B--2---:R-:W-:Y:S02]  /*5050*/  ISETP.NE.AND P2, PT, R4, RZ, PT ;  /* 0x000000ff0400720c */ /* 0x004fe40003f45270 */
[----:B------:R-:W2:Y:S11]  /*5060*/  S2R R4, SR_TID.X ;  /* 0x0000000000047919 */ /* 0x000eb60000002100 */
[----:B------:R-:W3:Y:S01]  /*5070*/  @!P2 S2R R9, SR_CgaCtaId ;  /* 0x000000000009a919 */ /* 0x000ee20000008800 */
[----:B------:R-:W-:Y:S01]  /*5080*/  @!P2 MOV R6, 0x400 ;  /* 0x000004000006a802 */ /* 0x000fe20000000f00 */
[----:B0-----:R-:W-:-:S05]  /*5090*/  @P1 FADD R0, R3, R0 ;  /* 0x0000000003001221 */ /* 0x001fca0000000000 */
[----:B------:R-:W0:Y:S01]  /*50a0*/  SHFL.DOWN P1, R5, R0, 0x4, 0x1f ;  /* 0x08801f0000057f89 */ /* 0x000e220000020000 */
[----:B--2---:R-:W-:-:S04]  /*50b0*/  @!P2 SHF.R.U32.HI R3, RZ, 0x3, R4 ;  /* 0x00000003ff03a819 */ /* 0x004fc80000011604 */
[----:B------:R-:W-:Y:S02]  /*50c0*/  @!P2 LOP3.LUT R3, R3, 0x7c, RZ, 0xc0, !PT ;  /* 0x0000007c0303a812 */ /* 0x000fe400078ec0ff */
[----:B---3--:R-:W-:Y:S01]  /*50d0*/  @!P2 LEA R6, R9, R6, 0x18 ;  /* 0x000000060906a211 */ /* 0x008fe200078ec0ff */
        /* <DEDUP_REMOVED lines=13> */
[----:B------:R-:W0:Y:S01]  /*51b0*/  LDS R0, [UR4+0x1098] ;  /* 0x00109804ff007984 */ /* 0x000e220008000800 */
[----:B------:R-:W-:-:S04]  /*51c0*/  ULEA UR4, UP0, UR8, UR14, 0x2 ;  /* 0x0000000e08047291 */ /* 0x000fc8000f8010ff */
[----:B------:R-:W-:Y:S02]  /*51d0*/  ULEA.HI.X UR5, UR8, UR15, URZ, 0x2, UP0 ;  /* 0x0000000f08057291 */ /* 0x000fe400080f14ff */
[----:B------:R-:W-:-:S04]  /*51e0*/  MOV R2, UR4 ;  /* 0x0000000400027c02 */ /* 0x000fc80008000f00 */
[----:B------:R-:W-:Y:S01]  /*51f0*/  MOV R3, UR5 ;  /* 0x0000000500037c02 */ /* 0x000fe20008000f00 */
[----:B0-----:R-:W-:-:S05]  /*5200*/  FADD.FTZ R7, R7, R0 ;  /* 0x0000000007077221 */ /* 0x001fca0000010000 */
[----:B------:R2:W-:Y:S02]  /*5210*/  REDG.E.ADD.F32.FTZ.RN.STRONG.GPU desc[UR24][R2.64], R7 ;  /* 0x00000007020079a6 */ /* 0x0005e4000c12f318 */
.L_x_3324:
[----:B------:R-:W-:Y:S05]  /*5220*/  BSYNC.RECONVERGENT B0 ;  /* 0x0000000000007941 */ /* 0x000fea0003800200 */
.L_x_3323:
[----:B------:R-:W-:Y:S05]  /*5230*/  @P0 EXIT ;  /* 0x000000000000094d */ /* 0x000fea0003800000 */
[----:B------:R-:W3:Y:S01]  /*5240*/  LDCU.64 UR12, c[0x0][0x4e8] ;  /* 0x00009d00ff0c77ac */ /* 0x000ee20008000a00 */
[----:B------:R-:W4:Y:S01]  /*5250*/  S2UR UR22, SR_CgaCtaId ;  /* 0x00000000001679c3 */ /* 0x000f220000008800 */
[----:B------:R-:W-:Y:S01]  /*5260*/  BSSY.RECONVERGENT B0, `(.L_x_3325) ;  /* 0x000004b000007945 */ /* 0x000fe20003800200 */
[----:B------:R-:W5:Y:S01]  /*5270*/  LDCU.64 UR18, c[0x0][0x4c8] ;  /* 0x00009900ff1277ac */ /* 0x000f620008000a00 */
[----:B------:R-:W0:Y:S01]  /*5280*/  LDCU.64 UR20, c[0x0][0x4a8] ;  /* 0x00009500ff1477ac */ /* 0x000e220008000a00 */
[----:B------:R-:W-:Y:S01]  /*5290*/  UMOV UR17, 0x400 ;  /* 0x0000040000117882 */ /* 0x000fe20000000000 */
[----:B------:R-:W0:Y:S01]  /*52a0*/  LDCU UR23, c[0x0][0x360] ;  /* 0x00006c00ff1777ac */ /* 0x000e220008000800 */
[----:B------:R-:W0:Y:S01]  /*52b0*/  LDCU.64 UR40, c[0x0][0x3e0] ;  /* 0x00007c00ff2877ac */ /* 0x000e220008000a00 */
[----:B---3--:R-:W-:Y:S01]  /*52c0*/  UIMAD.WIDE.U32 UR4, UR8, UR12, URZ ;  /* 0x0000000c080472a5 */ /* 0x008fe2000f8e00ff */
[----:B------:R-:W3:Y:S03]  /*52d0*/  LDCU.64 UR42, c[0x0][0x3c0] ;  /* 0x00007800ff2a77ac */ /* 0x000ee60008000a00 */
[----:B------:R-:W-:-:S02]  /*52e0*/  UIMAD UR16, UR8, UR13, UR5 ;  /* 0x0000000d081072a4 */ /* 0x000fc4000f8e0205 */
[----:B-----5:R-:W-:Y:S02]  /*52f0*/  UIMAD.WIDE.U32 UR12, UR8, UR18, URZ ;  /* 0x00000012080c72a5 */ /* 0x020fe4000f8e00ff */
[----:B0-----:R-:W-:Y:S02]  /*5300*/  UIMAD.WIDE.U32 UR14, UR8, UR20, URZ ;  /* 0x00000014080e72a5 */ /* 0x001fe4000f8e00ff */
[----:B------:R-:W-:Y:S01]  /*5310*/  UIMAD UR11, UR8, UR19, UR13 ;  /* 0x00000013080b72a4 */ /* 0x000fe2000f8e020d */
[----:B------:R-:W0:Y:S01]  /*5320*/  LDCU.64 UR26, c[0x0][0x4b0] ;  /* 0x00009600ff1a77ac */ /* 0x000e220008000a00 */
[----:B------:R-:W0:Y:S01]  /*5330*/  LDCU.64 UR32, c[0x0][0x4d0] ;  /* 0x00009a00ff2077ac */ /* 0x000e220008000a00 */
[----:B------:R-:W0:Y:S01]  /*5340*/  LDCU.64 UR34, c[0x0][0x4f0] ;  /* 0x00009e00ff2277ac */ /* 0x000e220008000a00 */
[----:B------:R-:W0:Y:S01]  /*5350*/  LDCU.64 UR36, c[0x0][0x540] ;  /* 0x0000a800ff2477ac */ /* 0x000e220008000a00 */
[----:B------:R-:W0:Y:S01]  /*5360*/  LDCU.128 UR28, c[0x0][0x530] ;  /* 0x0000a600ff1c77ac */ /* 0x000e220008000c00 */
[----:B------:R-:W-:-:S02]  /*5370*/  UIMAD UR8, UR8, UR21, UR15 ;  /* 0x00000015080872a4 */ /* 0x000fc4000f8e020f */
[----:B----4-:R-:W-:-:S12]  /*5380*/  ULEA UR17, UR22, UR17, 0x18 ;  /* 0x0000001116117291 */ /* 0x010fd8000f8ec0ff */
.L_x_3326:
[C---:B------:R-:W-:Y:S01]  /*5390*/  LEA R0, R11.reuse, UR17, 0x2 ;  /* 0x000000110b007c11 */ /* 0x040fe2000f8e10ff */
[C---:B--2-4-:R-:W-:Y:S01]  /*53a0*/  IMAD.WIDE.U32 R6, R11.reuse, UR40, RZ ;  /* 0x000000280b067c25 */ /* 0x054fe2000f8e00ff */
[----:B------:R-:W-:Y:S02]  /*53b0*/  MOV R4, UR14 ;  /* 0x0000000e00047c02 */ /* 0x000fe40008000f00 */
[----:B------:R-:W-:Y:S01]  /*53c0*/  SHF.R.S32.HI R10, RZ, 0x1f, R11 ;  /* 0x0000001fff0a7819 */ /* 0x000fe2000001140b */
[----:B------:R-:W2:Y:S01]  /*53d0*/  LDS R13, [R0+0x25d0] ;  /* 0x0025d000000d7984 */ /* 0x000ea20000000800 */
[----:B------:R-:W-:Y:S02]  /*53e0*/  MOV R3, UR8 ;  /* 0x0000000800037c02 */ /* 0x000fe40008000f00 */
[----:B------:R-:W-:Y:S01]  /*53f0*/  MOV R2, R4 ;  /* 0x0000000400027202 */ /* 0x000fe20000000f00 */
[C---:B0-----:R-:W-:Y:S01]  /*5400*/  IMAD R4, R10.reuse, UR26, RZ ;  /* 0x0000001a0a047c24 */ /* 0x041fe2000f8e02ff */
[----:B------:R-:W-:Y:S01]  /*5410*/  MOV R5, UR15 ;  /* 0x0000000f00057c02 */ /* 0x000fe20008000f00 */
[----:B------:R-:W-:Y:S01]  /*5420*/  IMAD R8, R10, UR40, RZ ;  /* 0x000000280a087c24 */ /* 0x000fe2000f8e02ff */
[----:B------:R-:W0:Y:S01]  /*5430*/  LDS R0, [R0+0x29d0] ;  /* 0x0029d00000007984 */ /* 0x000e220000000800 */
[----:B------:R-:W-:-:S04]  /*5440*/  IMAD.WIDE.U32 R2, R11, UR26, R2 ;  /* 0x0000001a0b027c25 */ /* 0x000fc8000f8e0002 */
[C---:B------:R-:W-:Y:S01]  /*5450*/  IMAD R5, R11.reuse, UR27, R4 ;  /* 0x0000001b0b057c24 */ /* 0x040fe2000f8e0204 */
[----:B------:R-:W-:Y:S01]  /*5460*/  LEA R4, P0, R2, UR28, 0x2 ;  /* 0x0000001c02047c11 */ /* 0x000fe2000f8010ff */
[----:B------:R-:W-:Y:S01]  /*5470*/  IMAD R9, R11, UR41, R8 ;  /* 0x000000290b097c24 */ /* 0x000fe2000f8e0208 */
[----:B------:R-:W-:Y:S02]  /*5480*/  LEA R8, P1, R6, UR6, 0x2 ;  /* 0x0000000606087c11 */ /* 0x000fe4000f8210ff */
[----:B------:R-:W-:Y:S02]  /*5490*/  IADD3 R5, PT, PT, R3, R5, RZ ;  /* 0x0000000503057210 */ /* 0x000fe40007ffe0ff */
[----:B------:R-:W-:Y:S02]  /*54a0*/  IADD3 R3, PT, PT, R7, R9, RZ ;  /* 0x0000000907037210 */ /* 0x000fe40007ffe0ff */
[----:B------:R-:W-:Y:S02]  /*54b0*/  LEA.HI.X R5, R2, UR29, R5, 0x2, P0 ;  /* 0x0000001d02057c11 */ /* 0x000fe400080f1405 */
[----:B------:R-:W-:-:S03]  /*54c0*/  LEA.HI.X R9, R6, UR7, R3, 0x2, P1 ;  /* 0x0000000706097c11 */ /* 0x000fc600088f1403 */
[----:B--2---:R2:W-:Y:S04]  /*54d0*/  REDG.E.ADD.F32.FTZ.RN.STRONG.GPU desc[UR24][R4.64], R13 ;  /* 0x0000000d040079a6 */ /* 0x0045e8000c12f318 */
[----:B------:R4:W0:Y:S01]  /*54e0*/  LDG.E R15, desc[UR24][R8.64] ;  /* 0x00000018080f7981 */ /* 0x000822000c1e1900 */
[----:B------:R-:W-:Y:S01]  /*54f0*/  MOV R6, UR12 ;  /* 0x0000000c00067c02 */ /* 0x000fe20008000f00 */
[C---:B------:R-:W-:Y:S01]  /*5500*/  IMAD R12, R10.reuse, UR32, RZ ;  /* 0x000000200a0c7c24 */ /* 0x040fe2000f8e02ff */
[----:B------:R-:W-:Y:S01]  /*5510*/  MOV R3, UR11 ;  /* 0x0000000b00037c02 */ /* 0x000fe20008000f00 */
[----:B---3--:R-:W-:Y:S01]  /*5520*/  IMAD R14, R10, UR42, RZ ;  /* 0x0000002a0a0e7c24 */ /* 0x008fe2000f8e02ff */
[----:B------:R-:W-:Y:S01]  /*5530*/  MOV R2, R6 ;  /* 0x0000000600027202 */ /* 0x000fe20000000f00 */
[C---:B------:R-:W-:Y:S01]  /*5540*/  IMAD R17, R11.reuse, UR33, R12 ;  /* 0x000000210b117c24 */ /* 0x040fe2000f8e020c */
[----:B------:R-:W-:Y:S01]  /*5550*/  MOV R7, UR13 ;  /* 0x0000000d00077c02 */ /* 0x000fe20008000f00 */
[----:B------:R-:W-:-:S04]  /*5560*/  IMAD.WIDE.U32 R6, R11, UR42, RZ ;  /* 0x0000002a0b067c25 */ /* 0x000fc8000f8e00ff */
[----:B------:R-:W-:Y:S01]  /*5570*/  IMAD.WIDE.U32 R2, R11, UR32, R2 ;  /* 0x000000200b027c25 */ /* 0x000fe2000f8e0002 */
[----:B----4-:R-:W-:-:S03]  /*5580*/  LEA R8, P1, R6, UR9, 0x2 ;  /* 0x0000000906087c11 */ /* 0x010fc6000f8210ff */
[----:B--2---:R-:W-:Y:S01]  /*5590*/  IMAD R13, R11, UR43, R14 ;  /* 0x0000002b0b0d7c24 */ /* 0x004fe2000f8e020e */
[----:B------:R-:W-:Y:S02]  /*55a0*/  IADD3 R5, PT, PT, R3, R17, RZ ;  /* 0x0000001103057210 */ /* 0x000fe40007ffe0ff */
[C---:B------:R-:W-:Y:S02]  /*55b0*/  LEA R4, P0, R2.reuse, UR30, 0x2 ;  /* 0x0000001e02047c11 */ /* 0x040fe4000f8010ff */
[----:B------:R-:W-:Y:S02]  /*55c0*/  IADD3 R3, PT, PT, R7, R13, RZ ;  /* 0x0000000d07037210 */ /* 0x000fe40007ffe0ff */
[----:B------:R-:W-:Y:S02]  /*55d0*/  LEA.HI.X R5, R2, UR31, R5, 0x2, P0 ;  /* 0x0000001f02057c11 */ /* 0x000fe400080f1405 */
[----:B------:R-:W-:Y:S01]  /*55e0*/  LEA.HI.X R9, R6, UR10, R3, 0x2, P1 ;  /* 0x0000000a06097c11 */ /* 0x000fe200088f1403 */
[----:B0-----:R-:W-:-:S05]  /*55f0*/  FMUL.FTZ R15, R0, R15 ;  /* 0x0000000f000f7220 */ /* 0x001fca0000410000 */
        /* <DEDUP_REMOVED lines=18> */
.L_x_3325:
[----:B------:R-:W-:Y:S05]  /*5720*/  EXIT ;  /* 0x000000000000794d */ /* 0x000fea0003800000 */
.L_x_3311:
[----:B------:R-:W-:Y:S01]  /*5730*/  HFMA2 R184, -RZ, RZ, 0, 5.9604644775390625e-08 ;  /* 0x00000001ffb87431 */ /* 0x000fe200000001ff */
[----:B------:R-:W-:Y:S02]  /*5740*/  MOV R191, R6 ;  /* 0x0000000600bf7202 */ /* 0x000fe40000000f00 */
[----:B------:R-:W-:Y:S02]  /*5750*/  MOV R193, RZ ;  /* 0x000000ff00c17202 */ /* 0x000fe40000000f00 */
[----:B------:R-:W-:-:S07]  /*5760*/  MOV R200, 0xffffffff ;  /* 0xffffffff00c87802 */ /* 0x000fce0000000f00 */
[----:B-12345:R-:W-:Y:S05]  /*5770*/  WARPSYNC.COLLECTIVE R200, `(.L_x_3327) ;  /* 0x00000000c8087348 */ /* 0x03efea0003c00000 */
[----:B------:R0:W0:Y:S02]  /*5780*/  SHFL.UP P6, R4, R191, R184, R193 ;  /* 0x040000b8bf047389 */ /* 0x00002400000c00c1 */
[----:B012345:R-:W-:Y:S05]  /*5790*/  ENDCOLLECTIVE ;  /* 0x000000000000791b */ /* 0x03ffea0003800000 */
.L_x_3327:
[----:B------:R-:W-:Y:S01]  /*57a0*/  IMAD.MOV.U32 R191, RZ, RZ, R5 ;  /* 0x000000ffffbf7224 */ /* 0x000fe200078e0005 */
[----:B------:R-:W-:-:S07]  /*57b0*/  MOV R7, R4 ;  /* 0x0000000400077202 */ /* 0x000fce0000000f00 */
[----:B------:R-:W-:Y:S05]  /*57c0*/  WARPSYNC.COLLECTIVE R200, `(.L_x_3328) ;  /* 0x00000000c8087348 */ /* 0x000fea0003c00000 */
[----:B------:R0:W1:Y:S02]  /*57d0*/  SHFL.UP P6, R4, R191, R184, R193 ;  /* 0x040000b8bf047389 */ /* 0x00006400000c00c1 */
[----:B01----:R-:W-:Y:S05]  /*57e0*/  ENDCOLLECTIVE ;  /* 0x000000000000791b */ /* 0x003fea0003800000 */
.L_x_3328:
        /* <DEDUP_REMOVED lines=8> */
.L_x_3329:
[----:B------:R-:W-:Y:S02]  /*5870*/  MOV R191, R187 ;  /* 0x000000bb00bf7202 */ /* 0x000fe40000000f00 */
[----:B------:R-:W-:-:S07]  /*5880*/  MOV R7, R4 ;  /* 0x0000000400077202 */ /* 0x000fce0000000f00 */
[----:B------:R-:W-:Y:S05]  /*5890*/  WARPSYNC.COLLECTIVE R200, `(.L_x_3330) ;  /* 0x00000000c8087348 */ /* 0x000fea0003c00000 */
[----:B------:R0:W1:Y:S02]  /*58a0*/  SHFL.UP P6, R4, R191, R184, R193 ;  /* 0x040000b8bf047389 */ /* 0x00006400000c00c1 */
[----:B01----:R-:W-:Y:S05]  /*58b0*/  ENDCOLLECTIVE ;  /* 0x000000000000791b */ /* 0x003fea0003800000 */
.L_x_3330:
        /* <DEDUP_REMOVED lines=8> */
.L_x_3331:
[----:B------:R-:W-:Y:S02]  /*5940*/  MOV R191, R189 ;  /* 0x000000bd00bf7202 */ /* 0x000fe40000000f00 */
[----:B------:R-:W-:-:S07]  /*5950*/  MOV R5, R4 ;  /* 0x0000000400057202 */ /* 0x000fce0000000f00 */
[----:B------:R-:W-:Y:S05]  /*5960*/  WARPSYNC.COLLECTIVE R200, `(.L_x_3332) ;  /* 0x00000000c8087348 */ /* 0x000fea0003c00000 */
[----:B------:R0:W1:Y:S02]  /*5970*/  SHFL.UP P6, R4, R191, R184, R193 ;  /* 0x040000b8bf047389 */ /* 0x00006400000c00c1 */
[----:B01----:R-:W-:Y:S05]  /*5980*/  ENDCOLLECTIVE ;  /* 0x000000000000791b */ /* 0x003fea0003800000 */
.L_x_3332:
        /* <DEDUP_REMOVED lines=8> */
.L_x_3333:
[----:B------:R-:W-:Y:S02]  /*5a10*/  MOV R191, R7 ;  /* 0x0000000700bf7202 */ /* 0x000fe40000000f00 */
[----:B------:R-:W-:-:S07]  /*5a20*/  MOV R5, R4 ;  /* 0x0000000400057202 */ /* 0x000fce0000000f00 */
[----:B------:R-:W-:Y:S05]  /*5a30*/  WARPSYNC.COLLECTIVE R200, `(.L_x_3334) ;  /* 0x00000000c8087348 */ /* 0x000fea0003c00000 */
[----:B------:R0:W1:Y:S02]  /*5a40*/  SHFL.UP P6, R4, R191, R184, R193 ;  /* 0x040000b8bf047389 */ /* 0x00006400000c00c1 */
[----:B01----:R-:W-:Y:S05]  /*5a50*/  ENDCOLLECTIVE ;  /* 0x000000000000791b */ /* 0x003fea0003800000 */
.L_x_3334:
        /* <DEDUP_REMOVED lines=8> */
.L_x_3335:
[----:B------:R-:W-:Y:S02]  /*5ae0*/  MOV R191, R5 ;  /* 0x0000000500bf7202 */ /* 0x000fe40000000f00 */
[----:B------:R-:W-:-:S07]  /*5af0*/  MOV R187, R4 ;  /* 0x0000000400bb7202 */ /* 0x000fce0000000f00 */
[----:B------:R-:W-:Y:S05]  /*5b00*/  WARPSYNC.COLLECTIVE R200, `(.L_x_3336) ;  /* 0x00000000c8087348 */ /* 0x000fea0003c00000 */
[----:B------:R0:W1:Y:S02]  /*5b10*/  SHFL.UP P6, R4, R191, R184, R193 ;  /* 0x040000b8bf047389 */ /* 0x00006400000c00c1 */
[----:B01----:R-:W-:Y:S05]  /*5b20*/  ENDCOLLECTIVE ;  /* 0x000000000000791b */ /* 0x003fea0003800000 */
.L_x_3336:
[----:B------:R-:W-:Y:S05]  /*5b30*/  BRA `(.L_x_3337) ;  /* 0xffffffcc00e87947 */ /* 0x000fea000383ffff */
.L_x_3312:
[----:B------:R-:W-:Y:S01]  /*5b40*/  HFMA2 R202, -RZ, RZ, 0, 1.847743988037109375e-06 ;  /* 0x0000001fffca7431 */ /* 0x000fe200000001ff */
[----:B------:R-:W-:Y:S01]  /*5b50*/  BSSY B0, `(.L_x_3338) ;  /* 0x0000007000007945 */ /* 0x000fe20003800000 */
[----:B------:R-:W-:Y:S02]  /*5b60*/  MOV R217, R6 ;  /* 0x0000000600d97202 */ /* 0x000fe40000000f00 */
[----:B------:R-:W-:Y:S02]  /*5b70*/  MOV R219, 0x1f ;  /* 0x0000001f00db7802 */ /* 0x000fe40000000f00 */
[----:B------:R-:W-:-:S07]  /*5b80*/  MOV R200, 0xffffffff ;  /* 0xffffffff00c87802 */ /* 0x000fce0000000f00 */
[----:B--2345:R-:W-:Y:S05]  /*5b90*/  WARPSYNC.COLLECTIVE R200, `(.L_x_3339) ;  /* 0x00000000c8087348 */ /* 0x03cfea0003c00000 */
[----:B------:R0:W1:Y:S02]  /*5ba0*/  SHFL.IDX P1, R5, R217, R202, R219 ;  /* 0x000000cad9057389 */ /* 0x00006400000200db */
[----:B012345:R-:W-:Y:S05]  /*5bb0*/  ENDCOLLECTIVE ;  /* 0x000000000000791b */ /* 0x03ffea0003800000 */
.L_x_3339:
[----:B------:R-:W-:Y:S05]  /*5bc0*/  BSYNC B0 ;  /* 0x0000000000007941 */ /* 0x000fea0003800000 */
.L_x_3338:
[----:B------:R-:W-:Y:S05]  /*5bd0*/  BRA `(.L_x_3340) ;  /* 0xffffffcc00d47947 */ /* 0x000fea000383ffff */
.L_x_3313:
        /* <DEDUP_REMOVED lines=8> */
.L_x_3342:
[----:B------:R-:W-:Y:S05]  /*5c60*/  BSYNC B0 ;  /* 0x0000000000007941 */ /* 0x000fea0003800000 */
.L_x_3341:
[----:B------:R-:W-:Y:S05]  /*5c70*/  BRA `(.L_x_3343) ;  /* 0xffffffcc00b47947 */ /* 0x000fea000383ffff */
.L_x_3314:
[----:B------:R-:W-:Y:S01]  /*5c80*/  HFMA2 R184, -RZ, RZ, 0, 5.9604644775390625e-08 ;  /* 0x00000001ffb87431 */ /* 0x000fe200000001ff */
[----:B------:R-:W-:Y:S01]  /*5c90*/  BSSY B0, `(.L_x_3344) ;  /* 0x0000007000007945 */ /* 0x000fe20003800000 */
[----:B------:R-:W-:Y:S02]  /*5ca0*/  MOV R191, R6 ;  /* 0x0000000600bf7202 */ /* 0x000fe40000000f00 */
[----:B------:R-:W-:Y:S02]  /*5cb0*/  MOV R193, RZ ;  /* 0x000000ff00c17202 */ /* 0x000fe40000000f00 */
[----:B------:R-:W-:-:S07]  /*5cc0*/  MOV R200, 0xffffffff ;  /* 0xffffffff00c87802 */ /* 0x000fce0000000f00 */
[----:B--2345:R-:W-:Y:S05]  /*5cd0*/  WARPSYNC.COLLECTIVE R200, `(.L_x_3345) ;  /* 0x00000000c8087348 */ /* 0x03cfea0003c00000 */
[----:B------:R0:W1:Y:S02]  /*5ce0*/  SHFL.UP P6, R4, R191, R184, R193 ;  /* 0x040000b8bf047389 */ /* 0x00006400000c00c1 */
[----:B012345:R-:W-:Y:S05]  /*5cf0*/  ENDCOLLECTIVE ;  /* 0x000000000000791b */ /* 0x03ffea0003800000 */
.L_x_3345:
[----:B------:R-:W-:Y:S05]  /*5d00*/  BSYNC B0 ;  /* 0x0000000000007941 */ /* 0x000fea0003800000 */
.L_x_3344:
[----:B------:R-:W-:Y:S02]  /*5d10*/  HFMA2 R184, -RZ, RZ, 0, 5.9604644775390625e-08 ;  /* 0x00000001ffb87431 */ /* 0x000fe400000001ff */
[----:B------:R-:W-:Y:S02]  /*5d20*/  IMAD.MOV.U32 R191, RZ, RZ, R7 ;  /* 0x000000ffffbf7224 */ /* 0x000fe400078e0007 */
[----:B------:R-:W-:Y:S01]  /*5d30*/  HFMA2 R202, -RZ, RZ, 0, 0 ;  /* 0x00000000ffca7431 */ /* 0x000fe200000001ff */
[----:B------:R-:W-:Y:S02]  /*5d40*/  MOV R193, RZ ;  /* 0x000000ff00c17202 */ /* 0x000fe40000000f00 */
[----:B------:R-:W-:Y:S02]  /*5d50*/  MOV R200, 0xffffffff ;  /* 0xffffffff00c87802 */ /* 0x000fe40000000f00 */
[----:B------:R-:W-:Y:S02]  /*5d60*/  MOV R217, R2 ;  /* 0x0000000200d97202 */ /* 0x000fe40000000f00 */
[----:B------:R-:W-:-:S02]  /*5d70*/  MOV R219, 0x1f ;  /* 0x0000001f00db7802 */ /* 0x000fc40000000f00 */
[----:B------:R-:W-:-:S07]  /*5d80*/  MOV R8, R4 ;  /* 0x0000000400087202 */ /* 0x000fce0000000f00 */
[----:B------:R-:W-:Y:S05]  /*5d90*/  WARPSYNC.COLLECTIVE R200, `(.L_x_3346) ;  /* 0x00000000c8087348 */ /* 0x000fea0003c00000 */
[----:B------:R0:W1:Y:S02]  /*5da0*/  SHFL.UP P6, R4, R191, R184, R193 ;  /* 0x040000b8bf047389 */ /* 0x00006400000c00c1 */
[----:B01----:R-:W-:Y:S05]  /*5db0*/  ENDCOLLECTIVE ;  /* 0x000000000000791b */ /* 0x003fea0003800000 */
.L_x_3346:
[----:B------:R-:W-:Y:S05]  /*5dc0*/  WARPSYNC.COLLECTIVE R200, `(.L_x_3347) ;  /* 0x00000000c8087348 */ /* 0x000fea0003c00000 */
[----:B------:R0:W1:Y:S02]  /*5dd0*/  SHFL.IDX P1, R5, R217, R202, R219 ;  /* 0x000000cad9057389 */ /* 0x00006400000200db */
[----:B01----:R-:W-:Y:S05]  /*5de0*/  ENDCOLLECTIVE ;  /* 0x000000000000791b */ /* 0x003fea0003800000 */
.L_x_3347:
[----:B------:R-:W-:Y:S02]  /*5df0*/  MOV R217, R3 ;  /* 0x0000000300d97202 */ /* 0x000fe40000000f00 */
[----:B------:R-:W-:Y:S02]  /*5e00*/  MOV R187, R4 ;  /* 0x0000000400bb7202 */ /* 0x000fe40000000f00 */
[----:B------:R-:W-:-:S07]  /*5e10*/  MOV R4, R5 ;  /* 0x0000000500047202 */ /* 0x000fce0000000f00 */
[----:B------:R-:W-:Y:S05]  /*5e20*/  WARPSYNC.COLLECTIVE R200, `(.L_x_3348) ;  /* 0x00000000c8087348 */ /* 0x000fea0003c00000 */
[----:B------:R0:W1:Y:S02]  /*5e30*/  SHFL.IDX P1, R5, R217, R202, R219 ;  /* 0x000000cad9057389 */ /* 0x00006400000200db */
[----:B01----:R-:W-:Y:S05]  /*5e40*/  ENDCOLLECTIVE ;  /* 0x000000000000791b */ /* 0x003fea0003800000 */
.L_x_3348:
[----:B------:R-:W-:Y:S05]  /*5e50*/  BRA `(.L_x_3349) ;  /* 0xffffffcc00547947 */ /* 0x000fea000383ffff */
.L_x_3316:
[----:B------:R-:W-:Y:S01]  /*5e60*/  HFMA2 R204, -RZ, RZ, 0, 5.9604644775390625e-08 ;  /* 0x00000001ffcc7431 */ /* 0x000fe200000001ff */
[-C--:B------:R-:W-:Y:S01]  /*5e70*/  MOV R221, R6.reuse ;  /* 0x0000000600dd7202 */ /* 0x080fe20000000f00 */
[----:B------:R-:W-:Y:S01]  /*5e80*/  HFMA2 R202, -RZ, RZ, 0, 0 ;  /* 0x00000000ffca7431 */ /* 0x000fe200000001ff */
[----:B------:R-:W-:Y:S02]  /*5e90*/  MOV R223, 0x1f ;  /* 0x0000001f00df7802 */ /* 0x000fe40000000f00 */
[----:B------:R-:W-:Y:S02]  /*5ea0*/  MOV R200, 0xffffffff ;  /* 0xffffffff00c87802 */ /* 0x000fe40000000f00 */
[----:B------:R-:W-:Y:S02]  /*5eb0*/  MOV R3, R6 ;  /* 0x0000000600037202 */ /* 0x000fe40000000f00 */
[----:B------:R-:W-:-:S07]  /*5ec0*/  MOV R4, R5 ;  /* 0x0000000500047202 */ /* 0x000fce0000000f00 */
[----:B-1-3--:R-:W-:Y:S05]  /*5ed0*/  WARPSYNC.COLLECTIVE R200, `(.L_x_3350) ;  /* 0x00000000c8087348 */ /* 0x00afea0003c00000 */
[----:B------:R0:W2:Y:S02]  /*5ee0*/  SHFL.DOWN P1, R7, R221, R204, R223 ;  /* 0x080000ccdd077389 */ /* 0x0000a400000200df */
[----:B0123--:R-:W-:Y:S05]  /*5ef0*/  ENDCOLLECTIVE ;  /* 0x000000000000791b */ /* 0x00ffea0003800000 */
.L_x_3350:
[----:B------:R-:W-:Y:S02]  /*5f00*/  MOV R219, 0x1f ;  /* 0x0000001f00db7802 */ /* 0x000fe40000000f00 */
[----:B------:R-:W-:Y:S02]  /*5f10*/  MOV R221, R5 ;  /* 0x0000000500dd7202 */ /* 0x000fe40000000f00 */
[----:B------:R-:W-:-:S07]  /*5f20*/  MOV R2, R7 ;  /* 0x0000000700027202 */ /* 0x000fce0000000f00 */
[----:B------:R-:W-:Y:S05]  /*5f30*/  WARPSYNC.COLLECTIVE R200, `(.L_x_3351) ;  /* 0x00000000c8087348 */ /* 0x000fea0003c00000 */
[----:B------:R0:W1:Y:S02]  /*5f40*/  SHFL.DOWN P1, R7, R221, R204, R223 ;  /* 0x080000ccdd077389 */ /* 0x00006400000200df */
[----:B01----:R-:W-:Y:S05]  /*5f50*/  ENDCOLLECTIVE ;  /* 0x000000000000791b */ /* 0x003fea0003800000 */
.L_x_3351:
[----:B------:R-:W-:Y:S01]  /*5f60*/  @P0 FMUL.FTZ R2, R2, R3 ;  /* 0x0000000302020220 */ /* 0x000fe20000410000 */
[----:B------:R-:W-:Y:S02]  /*5f70*/  HFMA2 R204, -RZ, RZ, 0, 1.1920928955078125e-07 ;  /* 0x00000002ffcc7431 */ /* 0x000fe400000001ff */
[----:B------:R-:W-:Y:S02]  /*5f80*/  @P0 FFMA.FTZ R7, R3, R7, R4 ;  /* 0x0000000703070223 */ /* 0x000fe40000010004 */
[----:B------:R-:W-:-:S04]  /*5f90*/  @P0 MOV R3, R2 ;  /* 0x0000000200030202 */ /* 0x000fc80000000f00 */
[----:B------:R-:W-:Y:S02]  /*5fa0*/  MOV R221, R3 ;  /* 0x0000000300dd7202 */ /* 0x000fe40000000f00 */
[----:B------:R-:W-:Y:S02]  /*5fb0*/  @P0 MOV R4, R7 ;  /* 0x0000000700040202 */ /* 0x000fe40000000f00 */
[----:B------:R-:W-:-:S13]  /*5fc0*/  ISETP.GT.U32.AND P0, PT, R188, 0x1d, PT ;  /* 0x0000001dbc00780c */ /* 0x000fda0003f04070 */
[----:B------:R-:W-:Y:S05]  /*5fd0*/  WARPSYNC.COLLECTIVE R200, `(.L_x_3352) ;  /* 0x00000000c8087348 */ /* 0x000fea0003c00000 */
[----:B------:R0:W1:Y:S02]  /*5fe0*/  SHFL.DOWN P1, R7, R221, R204, R223 ;  /* 0x080000ccdd077389 */ /* 0x00006400000200df */
[----:B01----:R-:W-:Y:S05]  /*5ff0*/  ENDCOLLECTIVE ;  /* 0x000000000000791b */ /* 0x003fea0003800000 */
.L_x_3352:
[----:B------:R-:W-:Y:S02]  /*6000*/  MOV R221, R4 ;  /* 0x0000000400dd7202 */ /* 0x000fe40000000f00 */
[----:B------:R-:W-:-:S07]  /*6010*/  MOV R2, R7 ;  /* 0x0000000700027202 */ /* 0x000fce0000000f00 */
[----:B------:R-:W-:Y:S05]  /*6020*/  WARPSYNC.COLLECTIVE R200, `(.L_x_3353) ;  /* 0x00000000c8087348 */ /* 0x000fea0003c00000 */
[----:B------:R0:W1:Y:S02]  /*6030*/  SHFL.DOWN P1, R7, R221, R204, R223 ;  /* 0x080000ccdd077389 */ /* 0x00006400000200df */
[----:B01----:R-:W-:Y:S05]  /*6040*/  ENDCOLLECTIVE ;  /* 0x000000000000791b */ /* 0x003fea0003800000 */
.L_x_3353:
[C---:B------:R-:W-:Y:S01]  /*6050*/  @!P0 FMUL.FTZ R2, R3.reuse, R2 ;  /* 0x0000000203028220 */ /* 0x040fe20000410000 */
[----:B------:R-:W-:Y:S02]  /*6060*/  HFMA2 R204, -RZ, RZ, 0, 2.384185791015625e-07 ;  /* 0x00000004ffcc7431 */ /* 0x000fe400000001ff */
[----:B------:R-:W-:Y:S02]  /*6070*/  @!P0 FFMA.FTZ R7, R3, R7, R4 ;  /* 0x0000000703078223 */ /* 0x000fe40000010004 */
[----:B------:R-:W-:-:S04]  /*6080*/  @!P0 MOV R3, R2 ;  /* 0x0000000200038202 */ /* 0x000fc80000000f00 */
[----:B------:R-:W-:Y:S02]  /*6090*/  MOV R221, R3 ;  /* 0x0000000300dd7202 */ /* 0x000fe40000000f00 */
[----:B------:R-:W-:Y:S02]  /*60a0*/  @!P0 MOV R4, R7 ;  /* 0x0000000700048202 */ /* 0x000fe40000000f00 */
[----:B------:R-:W-:-:S13]  /*60b0*/  ISETP.GT.U32.AND P0, PT, R188, 0x1b, PT ;  /* 0x0000001bbc00780c */ /* 0x000fda0003f04070 */
[----:B------:R-:W-:Y:S05]  /*60c0*/  WARPSYNC.COLLECTIVE R200, `(.L_x_3354) ;  /* 0x00000000c8087348 */ /* 0x000fea0003c00000 */
[----:B------:R0:W1:Y:S02]  /*60d0*/  SHFL.DOWN P1, R7, R221, R204, R223 ;  /* 0x080000ccdd077389 */ /* 0x00006400000200df */
[----:B01----:R-:W-:Y:S05]  /*60e0*/  ENDCOLLECTIVE ;  /* 0x000000000000791b */ /* 0x003fea0003800000 */
.L_x_3354:
[----:B------:R-:W-:Y:S02]  /*60f0*/  MOV R221, R4 ;  /* 0x0000000400dd7202 */ /* 0x000fe40000000f00 */
[----:B------:R-:W-:-:S07]  /*6100*/  MOV R2, R7 ;  /* 0x0000000700027202 */ /* 0x000fce0000000f00 */
[----:B------:R-:W-:Y:S05]  /*6110*/  WARPSYNC.COLLECTIVE R200, `(.L_x_3355) ;  /* 0x00000000c8087348 */ /* 0x000fea0003c00000 */
[----:B------:R0:W1:Y:S02]  /*6120*/  SHFL.DOWN P1, R7, R221, R204, R223 ;  /* 0x080000ccdd077389 */ /* 0x00006400000200df */
[----:B01----:R-:W-:Y:S05]  /*6130*/  ENDCOLLECTIVE ;  /* 0x000000000000791b */ /* 0x003fea0003800000 */
.L_x_3355:
[----:B------:R-:W-:Y:S01]  /*6140*/  @!P0 FMUL.FTZ R2, R3, R2 ;  /* 0x0000000203028220 */ /* 0x000fe20000410000 */
[----:B------:R-:W-:Y:S01]  /*6150*/  HFMA2 R204, -RZ, RZ, 0, 4.76837158203125e-07 ;  /* 0x00000008ffcc7431 */ /* 0x000fe200000001ff */
[----:B------:R-:W-:-:S05]  /*6160*/  MOV R5, R7 ;  /* 0x0000000700057202 */ /* 0x000fca0000000f00 */
[----:B------:R-:W-:Y:S01]  /*6170*/  @!P0 FFMA.FTZ R5, R3, R5, R4 ;  /* 0x0000000503058223 */ /* 0x000fe20000010004 */
[----:B------:R-:W-:-:S04]  /*6180*/  @!P0 IMAD.MOV.U32 R3, RZ, RZ, R2 ;  /* 0x000000ffff038224 */ /* 0x000fc800078e0002 */
[----:B------:R-:W-:Y:S02]  /*6190*/  @!P0 MOV R4, R5 ;  /* 0x0000000500048202 */ /* 0x000fe40000000f00 */
[----:B------:R-:W-:Y:S02]  /*61a0*/  MOV R221, R3 ;  /* 0x0000000300dd7202 */ /* 0x000fe40000000f00 */
[----:B------:R-:W-:-:S13]  /*61b0*/  ISETP.GT.U32.AND P0, PT, R188, 0x17, PT ;  /* 0x00000017bc00780c */ /* 0x000fda0003f04070 */
[----:B------:R-:W-:Y:S05]  /*61c0*/  WARPSYNC.COLLECTIVE R200, `(.L_x_3356) ;  /* 0x00000000c8087348 */ /* 0x000fea0003c00000 */
[----:B------:R0:W1:Y:S02]  /*61d0*/  SHFL.DOWN P1, R7, R221, R204, R223 ;  /* 0x080000ccdd077389 */ /* 0x00006400000200df */
[----:B01----:R-:W-:Y:S05]  /*61e0*/  ENDCOLLECTIVE ;  /* 0x000000000000791b */ /* 0x003fea0003800000 */
.L_x_3356:
[----:B------:R-:W-:Y:S02]  /*61f0*/  MOV R221, R4 ;  /* 0x0000000400dd7202 */ /* 0x000fe40000000f00 */
[----:B------:R-:W-:-:S07]  /*6200*/  MOV R2, R7 ;  /* 0x0000000700027202 */ /* 0x000fce0000000f00 */
[----:B------:R-:W-:Y:S05]  /*6210*/  WARPSYNC.COLLECTIVE R200, `(.L_x_3357) ;  /* 0x00000000c8087348 */ /* 0x000fea0003c00000 */
[----:B------:R0:W1:Y:S02]  /*6220*/  SHFL.DOWN P1, R7, R221, R204, R223 ;  /* 0x080000ccdd077389 */ /* 0x00006400000200df */
[----:B01----:R-:W-:Y:S05]  /*6230*/  ENDCOLLECTIVE ;  /* 0x000000000000791b */ /* 0x003fea0003800000 */
.L_x_3357:
[----:B------:R-:W-:Y:S01]  /*6240*/  @!P0 FMUL.FTZ R2, R3, R2 ;  /* 0x0000000203028220 */ /* 0x000fe20000410000 */
[----:B------:R-:W-:Y:S01]  /*6250*/  HFMA2 R204, -RZ, RZ, 0, 9.5367431640625e-07 ;  /* 0x00000010ffcc7431 */ /* 0x000fe200000001ff */
[----:B------:R-:W-:-:S05]  /*6260*/  MOV R5, R7 ;  /* 0x0000000700057202 */ /* 0x000fca0000000f00 */
[----:B------:R-:W-:Y:S01]  /*6270*/  @!P0 FFMA.FTZ R5, R3, R5, R4 ;  /* 0x0000000503058223 */ /* 0x000fe20000010004 */
[----:B------:R-:W-:-:S04]  /*6280*/  @!P0 MOV R3, R2 ;  /* 0x0000000200038202 */ /* 0x000fc80000000f00 */
[----:B------:R-:W-:Y:S02]  /*6290*/  MOV R221, R3 ;  /* 0x0000000300dd7202 */ /* 0x000fe40000000f00 */
[----:B------:R-:W-:Y:S02]  /*62a0*/  @!P0 MOV R4, R5 ;  /* 0x0000000500048202 */ /* 0x000fe40000000f00 */
[----:B------:R-:W-:-:S13]  /*62b0*/  ISETP.GT.U32.AND P0, PT, R188, 0xf, PT ;  /* 0x0000000fbc00780c */ /* 0x000fda0003f04070 */
[----:B------:R-:W-:Y:S05]  /*62c0*/  WARPSYNC.COLLECTIVE R200, `(.L_x_3358) ;  /* 0x00000000c8087348 */ /* 0x000fea0003c00000 */
[----:B------:R0:W1:Y:S02]  /*62d0*/  SHFL.DOWN P1, R7, R221, R204, R223 ;  /* 0x080000ccdd077389 */ /* 0x00006400000200df */
[----:B01----:R-:W-:Y:S05]  /*62e0*/  ENDCOLLECTIVE ;  /* 0x000000000000791b */ /* 0x003fea0003800000 */
.L_x_3358:
[----:B------:R-:W-:Y:S02]  /*62f0*/  MOV R221, R4 ;  /* 0x0000000400dd7202 */ /* 0x000fe40000000f00 */
[----:B------:R-:W-:-:S07]  /*6300*/  MOV R2, R7 ;  /* 0x0000000700027202 */ /* 0x000fce0000000f00 */
[----:B------:R-:W-:Y:S05]  /*6310*/  WARPSYNC.COLLECTIVE R200, `(.L_x_3359) ;  /* 0x00000000c8087348 */ /* 0x000fea0003c00000 */
[----:B------:R0:W1:Y:S02]  /*6320*/  SHFL.DOWN P1, R7, R221, R204, R223 ;  /* 0x080000ccdd077389 */ /* 0x00006400000200df */
[----:B01----:R-:W-:Y:S05]  /*6330*/  ENDCOLLECTIVE ;  /* 0x000000000000791b */ /* 0x003fea0003800000 */
.L_x_3359:
[----:B------:R-:W-:Y:S01]  /*6340*/  @!P0 FMUL.FTZ R2, R3, R2 ;  /* 0x0000000203028220 */ /* 0x000fe20000410000 */
[----:B------:R-:W-:Y:S01]  /*6350*/  HFMA2 R204, -RZ, RZ, 0, 5.9604644775390625e-08 ;  /* 0x00000001ffcc7431 */ /* 0x000fe200000001ff */
[----:B------:R-:W-:-:S05]  /*6360*/  MOV R5, R7 ;  /* 0x0000000700057202 */ /* 0x000fca0000000f00 */
[----:B------:R-:W-:Y:S01]  /*6370*/  @!P0 FFMA.FTZ R5, R3, R5, R4 ;  /* 0x0000000503058223 */ /* 0x000fe20000010004 */
[----:B------:R-:W-:-:S04]  /*6380*/  @!P0 MOV R3, R2 ;  /* 0x0000000200038202 */ /* 0x000fc80000000f00 */
[----:B------:R-:W-:Y:S02]  /*6390*/  MOV R217, R3 ;  /* 0x0000000300d97202 */ /* 0x000fe40000000f00 */
[----:B------:R-:W-:Y:S02]  /*63a0*/  @!P0 MOV R4, R5 ;  /* 0x0000000500048202 */ /* 0x000fe40000000f00 */
[----:B------:R-:W-:-:S07]  /*63b0*/  MOV R221, R3 ;  /* 0x0000000300dd7202 */ /* 0x000fce0000000f00 */
[----:B------:R-:W-:Y:S05]  /*63c0*/  WARPSYNC.COLLECTIVE R200, `(.L_x_3360) ;  /* 0x00000000c8087348 */ /* 0x000fea0003c00000 */
[----:B------:R0:W1:Y:S02]  /*63d0*/  SHFL.IDX P1, R5, R217, R202, R219 ;  /* 0x000000cad9057389 */ /* 0x00006400000200db */
[----:B01----:R-:W-:Y:S05]  /*63e0*/  ENDCOLLECTIVE ;  /* 0x000000000000791b */ /* 0x003fea0003800000 */
.L_x_3360:
[----:B------:R-:W-:Y:S02]  /*63f0*/  ISETP.NE.AND P0, PT, R14, 0x1f, PT ;  /* 0x0000001f0e00780c */ /* 0x000fe40003f05270 */
[----:B------:R-:W-:Y:S02]  /*6400*/  MOV R217, R4 ;  /* 0x0000000400d97202 */ /* 0x000fe40000000f00 */
[----:B------:R-:W-:-:S09]  /*6410*/  MOV R2, R5 ;  /* 0x0000000500027202 */ /* 0x000fd20000000f00 */
[----:B------:R-:W-:Y:S05]  /*6420*/  WARPSYNC.COLLECTIVE R200, `(.L_x_3361) ;  /* 0x00000000c8087348 */ /* 0x000fea0003c00000 */
[----:B------:R0:W1:Y:S02]  /*6430*/  SHFL.IDX P1, R5, R217, R202, R219 ;  /* 0x000000cad9057389 */ /* 0x00006400000200db */
[----:B01----:R-:W-:Y:S05]  /*6440*/  ENDCOLLECTIVE ;  /* 0x000000000000791b */ /* 0x003fea0003800000 */
.L_x_3361:
[----:B------:R-:W-:Y:S05]  /*6450*/  WARPSYNC.COLLECTIVE R200, `(.L_x_3362) ;  /* 0x00000000c8087348 */ /* 0x000fea0003c00000 */
[----:B------:R0:W1:Y:S02]  /*6460*/  SHFL.DOWN P1, R7, R221, R204, R223 ;  /* 0x080000ccdd077389 */ /* 0x00006400000200df */
[----:B01----:R-:W-:Y:S05]  /*6470*/  ENDCOLLECTIVE ;  /* 0x000000000000791b */ /* 0x003fea0003800000 */
.L_x_3362:
[----:B------:R-:W-:Y:S01]  /*6480*/  MOV R217, R8 ;  /* 0x0000000800d97202 */ /* 0x000fe20000000f00 */
[----:B------:R-:W-:Y:S01]  /*6490*/  FMUL.FTZ R8, R8, R2 ;  /* 0x0000000208087220 */ /* 0x000fe20000410000 */
[----:B------:R-:W-:Y:S02]  /*64a0*/  MOV R221, R4 ;  /* 0x0000000400dd7202 */ /* 0x000fe40000000f00 */
[----:B------:R-:W-:Y:S02]  /*64b0*/  MOV R6, R5 ;  /* 0x0000000500067202 */ /* 0x000fe40000000f00 */
[----:B------:R-:W-:-:S07]  /*64c0*/  MOV R196, R7 ;  /* 0x0000000700c47202 */ /* 0x000fce0000000f00 */
[----:B------:R-:W-:Y:S05]  /*64d0*/  WARPSYNC.COLLECTIVE R200, `(.L_x_3363) ;  /* 0x00000000c8087348 */ /* 0x000fea0003c00000 */
[----:B------:R0:W1:Y:S02]  /*64e0*/  SHFL.DOWN P1, R7, R221, R204, R223 ;  /* 0x080000ccdd077389 */ /* 0x00006400000200df */
[----:B01----:R-:W-:Y:S05]  /*64f0*/  ENDCOLLECTIVE ;  /* 0x000000000000791b */ /* 0x003fea0003800000 */
.L_x_3363:
[----:B------:R-:W-:Y:S05]  /*6500*/  WARPSYNC.COLLECTIVE R200, `(.L_x_3364) ;  /* 0x00000000c8087348 */ /* 0x000fea0003c00000 */
[----:B------:R0:W1:Y:S02]  /*6510*/  SHFL.IDX P1, R5, R217, R202, R219 ;  /* 0x000000cad9057389 */ /* 0x00006400000200db */
[----:B01----:R-:W-:Y:S05]  /*6520*/  ENDCOLLECTIVE ;  /* 0x000000000000791b */ /* 0x003fea0003800000 */
.L_x_3364:
[----:B------:R-:W-:Y:S01]  /*6530*/  MOV R217, R9 ;  /* 0x0000000900d97202 */ /* 0x000fe20000000f00 */
[----:B------:R-:W-:Y:S01]  /*6540*/  FFMA.FTZ R9, R9, R2, R6 ;  /* 0x0000000209097223 */ /* 0x000fe20000010006 */
[----:B------:R-:W-:Y:S02]  /*6550*/  MOV R215, R7 ;  /* 0x0000000700d77202 */ /* 0x000fe40000000f00 */
[----:B------:R-:W-:-:S07]  /*6560*/  MOV R198, R5 ;  /* 0x0000000500c67202 */ /* 0x000fce0000000f00 */
[----:B------:R-:W-:Y:S05]  /*6570*/  WARPSYNC.COLLECTIVE R200, `(.L_x_3365) ;  /* 0x00000000c8087348 */ /* 0x000fea0003c00000 */
[----:B------:R0:W1:Y:S02]  /*6580*/  SHFL.IDX P1, R5, R217, R202, R219 ;  /* 0x000000cad9057389 */ /* 0x00006400000200db */
[----:B01----:R-:W-:Y:S05]  /*6590*/  ENDCOLLECTIVE ;  /* 0x000000000000791b */ /* 0x003fea0003800000 */
.L_x_3365:
[----:B------:R-:W-:Y:S01]  /*65a0*/  MOV R7, R5 ;  /* 0x0000000500077202 */ /* 0x000fe20000000f00 */
[----:B------:R-:W-:Y:S06]  /*65b0*/  BRA `(.L_x_3366) ;  /* 0xffffffcc00447947 */ /* 0x000fec000383ffff */
.L_x_3367:
        /* <DEDUP_REMOVED lines=12> */
.L_x_10441:


//--------------------- .text._Z25selective_scan_bwd_kernelI32Selective_Scan_bwd_kernel_traitsILi64ELi16ELb0ELb0ELb0ELb0ELb1EffEEv12SSMParamsBwd --------------------------
	.section	.text._Z25selective_scan_bwd_kernelI32Selective_Scan_bwd_kernel_traitsILi64ELi16ELb0ELb0ELb0ELb0ELb1EffEEv12SSMParamsBwd,"ax",@progbits
	.align	128
        .global         _Z25selective_scan_bwd_kernelI32Selective_Scan_bwd_kernel_traitsILi64ELi16ELb0ELb0ELb0ELb0ELb1EffEEv12SSMParamsBwd
        .type           _Z25selective_scan_bwd_kernelI32Selective_Scan_bwd_kernel_traitsILi64ELi16ELb0ELb0ELb0ELb0ELb1EffEEv12SSMParamsBwd,@function
        .size           _Z25selective_scan_bwd_kernelI32Selective_Scan_bwd_kernel_traitsILi64ELi16ELb0ELb0ELb0ELb0ELb1EffEEv12SSMParamsBwd,(.L_x_10442 - _Z25selective_scan_bwd_kernelI32Selective_Scan_bwd_kernel_traitsILi64ELi16ELb0ELb0ELb0ELb0ELb1EffEEv12SSMParamsBwd)
        .other          _Z25selective_scan_bwd_kernelI32Selective_Scan_bwd_kernel_traitsILi64ELi16ELb0ELb0ELb0ELb0ELb1EffEEv12SSMParamsBwd,@"STO_CUDA_ENTRY STV_DEFAULT"
_Z25selective_scan_bwd_kernelI32Selective_Scan_bwd_kernel_traitsILi64ELi16ELb0ELb0ELb0ELb0ELb1EffEEv12SSMParamsBwd:
.text._Z25selective_scan_bwd_kernelI32Selective_Scan_bwd_kernel_traitsILi64ELi16ELb0ELb0ELb0ELb0ELb1EffEEv12SSMParamsBwd:
        /* <DEDUP_REMOVED lines=8> */
[----:B------:R-:W4:Y:S01]  /*0080*/  LDCU.128 UR24, c[0x0][0x400] ;  /* 0x00008000ff1877ac */ /* 0x000f220008000c00 */
[----:B0-----:R-:W-:-:S02]  /*0090*/  UISETP.NE.U32.AND UP1, UPT, UR8, URZ, UPT ;  /* 0x000000ff0800728c */ /* 0x001fc4000bf25070 */
[----:B--2---:R-:W-:Y:S02]  /*00a0*/  UISETP.NE.U32.AND UP0, UPT, UR6, URZ, UPT ;  /* 0x000000ff0600728c */ /* 0x004fe4000bf05070 */
[----:B------:R-:W-:Y:S02]  /*00b0*/  UISETP.NE.AND.EX UP1, UPT, UR9, URZ, UPT, UP1 ;  /* 0x000000ff0900728c */ /* 0x000fe4000bf25310 */
[----:B------:R-:W-:Y:S01]  /*00c0*/  UISETP.NE.AND.EX UP0, UPT, UR7, URZ, UPT, UP0 ;  /* 0x000000ff0700728c */ /* 0x000fe2000bf05300 */
[----:B------:R-:W0:Y:S03]  /*00d0*/  LDCU.64 UR34, c[0x0][0x480] ;  /* 0x00009000ff2277ac */ /* 0x000e260008000a00 */
[----:B------:R-:W-:Y:S02]  /*00e0*/  PLOP3.LUT P1, PT, PT, PT, UP1, 0x80, 0x8 ;  /* 0x000000000008781c */ /* 0x000fe40003f2f018 */
[----:B------:R-:W-:Y:S01]  /*00f0*/  PLOP3.LUT P0, PT, PT, PT, UP0, 0x80, 0x8 ;  /* 0x000000000008781c */ /* 0x000fe20003f0f008 */
[----:B------:R-:W2:Y:S02]  /*0100*/  LDCU UR30, c[0x0][0x394] ;  /* 0x00007280ff1e77ac */ /* 0x000ea40008000800 */
        /* <DEDUP_REMOVED lines=10> */
[----:B---3--:R3:W5:Y:S01]  /*01b0*/  @P1 LDG.E R10, desc[UR32][R4.64] ;  /* 0x00000020040a1981 */ /* 0x008762000c1e1900 */
[----:B----4-:R-:W-:Y:S01]  /*01c0*/  UIMAD.WIDE.U32 UR12, UR31, UR24, URZ ;  /* 0x000000181f0c72a5 */ /* 0x010fe2000f8e00ff */
[----:B------:R-:W4:Y:S02]  /*01d0*/  LDCU.128 UR8, c[0x0][0x460] ;  /* 0x00008c00ff0877ac */ /* 0x000f240008000c00 */
[----:B------:R3:W5:Y:S01]  /*01e0*/  @P0 LDG.E R11, desc[UR32][R2.64] ;  /* 0x00000020020b0981 */ /* 0x000762000c1e1900 */
[----:B------:R-:W-:Y:S02]  /*01f0*/  UIMAD.WIDE.U32 UR6, UR31, UR20, URZ ;  /* 0x000000141f0672a5 */ /* 0x000fe4000f8e00ff */
[----:B------:R-:W-:Y:S02]  /*0200*/  UIMAD UR13, UR31, UR25, UR13 ;  /* 0x000000191f0d72a4 */ /* 0x000fe4000f8e020d */
[----:B------:R-:W-:-:S04]  /*0210*/  UIMAD UR7, UR31, UR21, UR7 ;  /* 0x000000151f0772a4 */ /* 0x000fc8000f8e0207 */
[----:B------:R-:W-:Y:S02]  /*0220*/  UIMAD.WIDE.U32 UR14, UR16, UR22, UR6 ;  /* 0x00000016100e72a5 */ /* 0x000fe4000f8e0006 */
[----:B------:R-:W-:Y:S02]  /*0230*/  UIMAD.WIDE.U32 UR18, UR16, UR26, UR12 ;  /* 0x0000001a101272a5 */ /* 0x000fe4000f8e000c */
[----:B0-----:R-:W-:Y:S02]  /*0240*/  UISETP.NE.U32.AND UP0, UPT, UR34, URZ, UPT ;  /* 0x000000ff2200728c */ /* 0x001fe4000bf05070 */
[----:B------:R-:W-:Y:S02]  /*0250*/  UIMAD UR22, UR16, UR23, UR15 ;  /* 0x00000017101672a4 */ /* 0x000fe4000f8e020f */
[----:B--2---:R-:W-:Y:S02]  /*0260*/  ULEA UR15, UR30, 0xfffffc00, 0xa ;  /* 0xfffffc001e0f7891 */ /* 0x004fe4000f8e50ff */
[----:B------:R-:W-:-:S02]  /*0270*/  UIMAD UR17, UR16, UR27, UR19 ;  /* 0x0000001b101172a4 */ /* 0x000fc4000f8e0213 */
[----:B------:R-:W-:Y:S01]  /*0280*/  UISETP.NE.AND.EX UP0, UPT, UR35, URZ, UPT, UP0 ;  /* 0x000000ff2300728c */ /* 0x000fe2000bf05300 */
[----:B------:R-:W0:Y:S01]  /*0290*/  LDCU.64 UR34, c[0x0][0x3d8] ;  /* 0x00007b00ff2277ac */ /* 0x000e220008000a00 */
[----:B------:R-:W2:Y:S01]  /*02a0*/  LDCU.64 UR12, c[0x0][0x3b8] ;  /* 0x00007700ff0c77ac */ /* 0x000ea20008000a00 */
[----:B-1----:R-:W-:Y:S02]  /*02b0*/  UIMAD.WIDE.U32 UR20, UR31, UR28, URZ ;  /* 0x0000001c1f1472a5 */ /* 0x002fe4000f8e00ff */
[----:B------:R-:W-:Y:S02]  /*02c0*/  UIADD3 UR25, UP1, UPT, UR15, UR14, URZ ;  /* 0x0000000e0f197290 */ /* 0x000fe4000ff3e0ff */
[----:B------:R-:W-:Y:S02]  /*02d0*/  UIADD3 UR27, UP3, UPT, UR15, UR18, URZ ;  /* 0x000000120f1b7290 */ /* 0x000fe4000ff7e0ff */
[----:B------:R-:W-:Y:S02]  /*02e0*/  USHF.R.S32.HI UR14, URZ, 0x1f, UR15 ;  /* 0x0000001fff0e7899 */ /* 0x000fe4000801140f */
[----:B----4-:R-:W-:-:S02]  /*02f0*/  ULEA UR26, UP4, UR27, UR10, 0x2 ;  /* 0x0000000a1b1a7291 */ /* 0x010fc4000f8810ff */
[----:B------:R-:W-:Y:S02]  /*0300*/  ULEA UR24, UP2, UR25, UR8, 0x2 ;  /* 0x0000000819187291 */ /* 0x000fe4000f8410ff */
[----:B------:R-:W-:Y:S02]  /*0310*/  UIADD3.X UR10, UPT, UPT, UR14, UR22, URZ, UP1, !UPT ;  /* 0x000000160e0a7290 */ /* 0x000fe40008ffe4ff */
[----:B------:R-:W-:Y:S02]  /*0320*/  UIADD3.X UR8, UPT, UPT, UR14, UR17, URZ, UP3, !UPT ;  /* 0x000000110e087290 */ /* 0x000fe40009ffe4ff */
[----:B------:R-:W-:Y:S02]  /*0330*/  ULEA.HI.X UR25, UR25, UR9, UR10, 0x2, UP2 ;  /* 0x0000000919197291 */ /* 0x000fe400090f140a */
[----:B------:R-:W-:Y:S01]  /*0340*/  UIMAD UR9, UR31, UR29, UR21 ;  /* 0x0000001d1f0972a4 */ /* 0x000fe2000f8e0215 */
[----:B------:R-:W1:Y:S01]  /*0350*/  @UP0 LDCU UR21, c[0x0][0x384] ;  /* 0x00007080ff1507ac */ /* 0x000e620008000800 */
[----:B------:R-:W-:Y:S01]  /*0360*/  ULEA.HI.X UR27, UR27, UR11, UR8, 0x2, UP4 ;  /* 0x0000000b1b1b7291 */ /* 0x000fe2000a0f1408 */
[----:B------:R-:W4:Y:S01]  /*0370*/  LDCU.64 UR6, c[0x0][0x4a0] ;  /* 0x00009400ff0677ac */ /* 0x000f220008000a00 */
[----:B0-----:R-:W-:-:S02]  /*0380*/  UIMAD.WIDE.U32 UR18, UR16, UR34, URZ ;  /* 0x00000022101272a5 */ /* 0x001fc4000f8e00ff */
[----:B--2---:R-:W-:Y:S01]  /*0390*/  UIMAD.WIDE.U32 UR10, UR16, UR12, URZ ;  /* 0x0000000c100a72a5 */ /* 0x004fe2000f8e00ff */
[----:B------:R-:W0:Y:S01]  /*03a0*/  @UP0 LDCU UR12, c[0x0][0x38c] ;  /* 0x00007180ff0c07ac */ /* 0x000e220008000800 */
[----:B------:R-:W-:Y:S01]  /*03b0*/  UIMAD UR19, UR16, UR35, UR19 ;  /* 0x00000023101372a4 */ /* 0x000fe2000f8e0213 */
[----:B------:R-:W2:Y:S01]  /*03c0*/  @UP0 LDCU.64 UR34, c[0x0][0x480] ;  /* 0x00009000ff2207ac */ /* 0x000ea20008000a00 */
[----:B------:R-:W-:Y:S02]  /*03d0*/  ULEA UR17, UP1, UR18, UR4, 0x2 ;  /* 0x0000000412117291 */ /* 0x000fe4000f8210ff */
[----:B-1----:R-:W-:Y:S01]  /*03e0*/  @UP0 UIMAD UR4, UR31, UR21, UR16 ;  /* 0x000000151f0402a4 */ /* 0x002fe2000f8e0210 */
[----:B------:R-:W1:Y:S03]  /*03f0*/  LDCU.64 UR22, c[0x0][0x448] ;  /* 0x00008900ff1677ac */ /* 0x000e660008000a00 */
[----:B------:R-:W-:Y:S01]  /*0400*/  @UP0 UIMAD UR4, UR4, UR30, URZ ;  /* 0x0000001e040402a4 */ /* 0x000fe2000f8e02ff */
[----:B------:R-:W-:-:S02]  /*0410*/  UMOV UR8, UR20 ;  /* 0x0000001400087c82 */ /* 0x000fc40008000000 */
[----:B----4-:R-:W-:Y:S02]  /*0420*/  UIMAD.WIDE.U32 UR8, UR16, UR6, UR8 ;  /* 0x00000006100872a5 */ /* 0x010fe4000f8e0008 */
[----:B0-----:R-:W-:Y:S02]  /*0430*/  @UP0 UIMAD UR6, UR4, UR12, URZ ;  /* 0x0000000c040602a4 */ /* 0x001fe4000f8e02ff */
[----:B------:R-:W-:Y:S01]  /*0440*/  ULEA.HI.X UR18, UR18, UR5, UR19, 0x2, UP1 ;  /* 0x0000000512127291 */ /* 0x000fe200088f1413 */
[----:B------:R-:W-:Y:S02]  /*0450*/  UMOV UR4, URZ ;  /* 0x000000ff00047c82 */ /* 0x000fe40008000000 */
[----:B------:R-:W-:Y:S01]  /*0460*/  UMOV UR5, URZ ;  /* 0x000000ff00057c82 */ /* 0x000fe20008000000 */
[----:B--2---:R-:W-:Y:S02]  /*0470*/  @UP0 UIMAD.WIDE UR4, UR6, 0x8, UR34 ;  /* 0x00000008060408a5 */ /* 0x004fe4000f8e0222 */
[----:B------:R-:W-:-:S02]  /*0480*/  UISETP.GE.AND UP0, UPT, UR30, 0x1, UPT ;  /* 0x000000011e00788c */ /* 0x000fc4000bf06270 */
[----:B------:R-:W-:Y:S02]  /*0490*/  UIMAD UR7, UR16, UR7, UR9 ;  /* 0x00000007100772a4 */ /* 0x000fe4000f8e0209 */
[----:B------:R-:W-:Y:S01]  /*04a0*/  UIADD3 UR8, UP2, UPT, UR15, UR8, URZ ;  /* 0x000000080f087290 */ /* 0x000fe2000ff5e0ff */
[----:B------:R-:W-:Y:S01]  /*04b0*/  CS2R R12, SRZ ;  /* 0x00000000000c7805 */ /* 0x000fe2000001ff00 */
[----:B------:R-:W-:Y:S02]  /*04c0*/  UIMAD UR13, UR16, UR13, UR11 ;  /* 0x0000000d100d72a4 */ /* 0x000fe4000f8e020b */
[----:B------:R-:W-:Y:S02]  /*04d0*/  UIADD3.X UR29, UPT, UPT, UR14, UR7, URZ, UP2, !UPT ;  /* 0x000000070e1d7290 */ /* 0x000fe400097fe4ff */
[----:B-1----:R-:W-:Y:S02]  /*04e0*/  ULEA UR19, UP1, UR10, UR22, 0x2 ;  /* 0x000000160a137291 */ /* 0x002fe4000f8210ff */
[----:B------:R-:W-:-:S02]  /*04f0*/  ULEA UR28, UP2, UR8, UR36, 0x2 ;  /* 0x00000024081c7291 */ /* 0x000fc4000f8410ff */
[----:B------:R-:W-:Y:S02]  /*0500*/  ULEA.HI.X UR20, UR10, UR23, UR13, 0x2, UP1 ;  /* 0x000000170a147291 */ /* 0x000fe400088f140d */
[----:B------:R-:W-:Y:S01]  /*0510*/  ULEA.HI.X UR29, UR8, UR37, UR29, 0x2, UP2 ;  /* 0x00000025081d7291 */ /* 0x000fe200090f141d */
[----:B---3--:R-:W-:Y:S11]  /*0520*/  BRA.U !UP0, `(.L_x_3368) ;  /* 0x0000006908307547 */ /* 0x008ff6000b800000 */
[----:B------:R-:W0:Y:S01]  /*0530*/  S2R R14, SR_TID.X ;  /* 0x00000000000e7919 */ /* 0x000e220000002100 */
[----:B------:R-:W1:Y:S01]  /*0540*/  LDCU.64 UR8, c[0x0][0x3a0] ;  /* 0x00007400ff0877ac */ /* 0x000e620008000a00 */
[----:B------:R-:W2:Y:S01]  /*0550*/  S2UR UR7, SR_CgaCtaId ;  /* 0x00000000000779c3 */ /* 0x000ea20000008800 */
[----:B------:R-:W-:Y:S01]  /*0560*/  CS2R R12, SRZ ;  /* 0x00000000000c7805 */ /* 0x000fe2000001ff00 */
[----:B------:R-:W3:Y:S01]  /*0570*/  LDCU.64 UR10, c[0x0][0x440] ;  /* 0x00008800ff0a77ac */ /* 0x000ee20008000a00 */
[----:B-1----:R-:W-:-:S04]  /*0580*/  UIMAD.WIDE.U32 UR22, UR16, UR8, URZ ;  /* 0x00000008101672a5 */ /* 0x002fc8000f8e00ff */
[----:B------:R-:W-:Y:S02]  /*0590*/  UIMAD UR6, UR16, UR9, UR23 ;  /* 0x00000009100672a4 */ /* 0x000fe4000f8e0217 */
[----:B---3--:R-:W-:-:S04]  /*05a0*/  ULEA UR21, UP0, UR22, UR10, 0x2 ;  /* 0x0000000a16157291 */ /* 0x008fc8000f8010ff */
[----:B------:R-:W-:Y:S01]  /*05b0*/  ULEA.HI.X UR22, UR22, UR11, UR6, 0x2, UP0 ;  /* 0x0000000b16167291 */ /* 0x000fe200080f1406 */
[----:B------:R-:W1:Y:S01]  /*05c0*/  LDCU UR23, c[0x0][0x394] ;  /* 0x00007280ff1777ac */ /* 0x000e620008000800 */
[C---:B0-----:R-:W-:Y:S02]  /*05d0*/  SHF.L.U32 R15, R14.reuse, 0x4, RZ ;  /* 0x000000040e0f7819 */ /* 0x041fe400000006ff */
[----:B------:R-:W-:Y:S01]  /*05e0*/  LOP3.LUT R142, R14, 0x1f, RZ, 0xc0, !PT ;  /* 0x0000001f0e8e7812 */ /* 0x000fe200078ec0ff */
[----:B------:R-:W-:Y:S01]  /*05f0*/  UMOV UR6, 0x400 ;  /* 0x0000040000067882 */ /* 0x000fe20000000000 */
[----:B------:R-:W-:Y:S01]  /*0600*/  LOP3.LUT R15, R15, 0x3e00, RZ, 0xc0, !PT ;  /* 0x00003e000f0f7812 */ /* 0x000fe200078ec0ff */
[----:B--2---:R-:W-:-:S03]  /*0610*/  ULEA UR6, UR7, UR6, 0x18 ;  /* 0x0000000607067291 */ /* 0x004fc6000f8ec0ff */
[----:B------:R-:W-:-:S03]  /*0620*/  LOP3.LUT R16, R15, 0x1f, R14, 0xf8, !PT ;  /* 0x0000001f0f107812 */ /* 0x000fc600078ef80e */
[----:B------:R-:W-:Y:S02]  /*0630*/  LEA R17, R14, UR6, 0x3 ;  /* 0x000000060e117c11 */ /* 0x000fe4000f8e18ff */
[----:B------:R-:W-:Y:S02]  /*0640*/  LOP3.LUT R19, R16, 0x20, RZ, 0xfc, !PT ;  /* 0x0000002010137812 */ /* 0x000fe400078efcff */
[----:B------:R-:W-:Y:S02]  /*0650*/  LEA R18, R14, R17, 0x3 ;  /* 0x000000110e127211 */ /* 0x000fe400078e18ff */
        /* <DEDUP_REMOVED lines=13> */
[----:B-1----:R-:W-:-:S07]  /*0730*/  LOP3.LUT R33, R16, 0x1e0, RZ, 0xfc, !PT ;  /* 0x000001e010217812 */ /* 0x002fce00078efcff */
.L_x_3384:
[----:B0-----:R-:W0:Y:S01]  /*0740*/  LDCU.128 UR8, c[0x0][0x410] ;  /* 0x00008200ff0877ac */ /* 0x001e220008000c00 */
[----:B------:R-:W1:Y:S01]  /*0750*/  LDC R34, c[0x0][0x388] ;  /* 0x0000e200ff227b82 */ /* 0x000e620000000800 */
[----:B------:R-:W-:Y:S02]  /*0760*/  MOV R47, RZ ;  /* 0x000000ff002f7202 */ /* 0x000fe40000000f00 */
[----:B------:R-:W-:Y:S01]  /*0770*/  CS2R R54, SRZ ;  /* 0x0000000000367805 */ /* 0x000fe2000001ff00 */
[----:B------:R-:W-:Y:S01]  /*0780*/  UIADD3 UR30, UPT, UPT, UR23, -0x1, URZ ;  /* 0xffffffff171e7890 */ /* 0x000fe2000fffe0ff */
[----:B------:R-:W-:Y:S01]  /*0790*/  HFMA2 R50, -RZ, RZ, 0, 0 ;  /* 0x00000000ff327431 */ /* 0x000fe200000001ff */
[----:B------:R-:W-:Y:S01]  /*07a0*/  UMOV UR7, URZ ;  /* 0x000000ff00077c82 */ /* 0x000fe20008000000 */
[----:B------:R-:W2:Y:S01]  /*07b0*/  LDCU.64 UR38, c[0x0][0x488] ;  /* 0x00009100ff2677ac */ /* 0x000ea20008000a00 */
[----:B------:R-:W-:Y:S02]  /*07c0*/  CS2R R48, SRZ ;  /* 0x0000000000307805 */ /* 0x000fe4000001ff00 */
[----:B------:R-:W-:-:S02]  /*07d0*/  CS2R R52, SRZ ;  /* 0x0000000000347805 */ /* 0x000fc4000001ff00 */
[----:B------:R-:W-:Y:S01]  /*07e0*/  CS2R R56, SRZ ;  /* 0x0000000000387805 */ /* 0x000fe2000001ff00 */
[----:B------:R-:W-:Y:S01]  /*07f0*/  USHF.L.U32 UR6, UR30, 0xa, URZ ;  /* 0x0000000a1e067899 */ /* 0x000fe200080006ff */
[----:B------:R-:W-:Y:S01]  /*0800*/  CS2R R58, SRZ ;  /* 0x00000000003a7805 */ /* 0x000fe2000001ff00 */
[----:B------:R-:W3:Y:S01]  /*0810*/  LDCU.128 UR12, c[0x0][0x420] ;  /* 0x00008400ff0c77ac */ /* 0x000ee20008000c00 */
[----:B------:R-:W-:Y:S02]  /*0820*/  CS2R R60, SRZ ;  /* 0x00000000003c7805 */ /* 0x000fe4000001ff00 */
[----:B------:R-:W-:Y:S01]  /*0830*/  MOV R62, RZ ;  /* 0x000000ff003e7202 */ /* 0x000fe20000000f00 */
[----:B------:R-:W4:Y:S01]  /*0840*/  LDCU.64 UR40, c[0x0][0x478] ;  /* 0x00008f00ff2877ac */ /* 0x000f220008000a00 */
[----:B0-----:R-:W-:-:S04]  /*0850*/  UIMAD.WIDE.U32 UR34, UR31, UR8, UR6 ;  /* 0x000000081f2272a5 */ /* 0x001fc8000f8e0006 */
[----:B------:R-:W-:Y:S01]  /*0860*/  UIMAD UR9, UR31, UR9, UR35 ;  /* 0x000000091f0972a4 */ /* 0x000fe2000f8e0223 */
[----:B-1----:R-:W-:Y:S02]  /*0870*/  IADD3 R34, PT, PT, R34, -UR6, RZ ;  /* 0x8000000622227c10 */ /* 0x002fe4000fffe0ff */
[----:B------:R-:W-:Y:S02]  /*0880*/  UMOV UR8, UR34 ;  /* 0x0000002200087c82 */ /* 0x000fe40008000000 */
[----:B------:R-:W-:Y:S01]  /*0890*/  UIMAD.WIDE.U32 UR8, UR16, UR10, UR8 ;  /* 0x0000000a100872a5 */ /* 0x000fe2000f8e0008 */
[-C--:B------:R-:W-:Y:S01]  /*08a0*/  ISETP.GE.AND P6, PT, R21, R34.reuse, PT ;  /* 0x000000221500720c */ /* 0x080fe20003fc6270 */
[----:B---3--:R-:W-:Y:S01]  /*08b0*/  UIMAD.WIDE.U32 UR36, UR31, UR12, UR6 ;  /* 0x0000000c1f2472a5 */ /* 0x008fe2000f8e0006 */
[-C--:B------:R-:W-:Y:S01]  /*08c0*/  ISETP.GE.AND P5, PT, R22, R34.reuse, PT ;  /* 0x000000221600720c */ /* 0x080fe20003fa6270 */
[----:B------:R-:W-:Y:S01]  /*08d0*/  UIMAD UR11, UR16, UR11, UR9 ;  /* 0x0000000b100b72a4 */ /* 0x000fe2000f8e0209 */
[-C--:B------:R-:W-:Y:S01]  /*08e0*/  ISETP.GE.AND P4, PT, R23, R34.reuse, PT ;  /* 0x000000221700720c */ /* 0x080fe20003f86270 */
[----:B------:R-:W-:Y:S01]  /*08f0*/  UIMAD UR13, UR31, UR13, UR37 ;  /* 0x0000000d1f0d72a4 */ /* 0x000fe2000f8e0225 */
[----:B------:R-:W-:Y:S01]  /*0900*/  IADD3 R5, P0, PT, R16, UR8, RZ ;  /* 0x0000000810057c10 */ /* 0x000fe2000ff1e0ff */
[----:B------:R-:W-:Y:S01]  /*0910*/  BAR.SYNC.DEFER_BLOCKING 0x0 ;  /* 0x0000000000007b1d */ /* 0x000fe20000010000 */
[----:B------:R-:W-:-:S02]  /*0920*/  ISETP.GE.AND P3, PT, R24, R34, PT ;  /* 0x000000221800720c */ /* 0x000fc40003f66270 */
[----:B------:R-:W-:Y:S02]  /*0930*/  IADD3.X R6, PT, PT, RZ, UR11, RZ, P0, !PT ;  /* 0x0000000bff067c10 */ /* 0x000fe400087fe4ff */
[C---:B--2---:R-:W-:Y:S01]  /*0940*/  LEA R4, P0, R5.reuse, UR38, 0x2 ;  /* 0x0000002605047c11 */ /* 0x044fe2000f8010ff */
[----:B------:R-:W-:Y:S01]  /*0950*/  UMOV UR12, UR36 ;  /* 0x00000024000c7c82 */ /* 0x000fe20008000000 */
[----:B------:R-:W0:Y:S02]  /*0960*/  S2R R36, SR_LANEID ;  /* 0x0000000000247919 */ /* 0x000e240000000000 */
[----:B------:R-:W-:Y:S01]  /*0970*/  LEA.HI.X R5, R5, UR39, R6, 0x2, P0 ;  /* 0x0000002705057c11 */ /* 0x000fe200080f1406 */
[----:B------:R-:W-:Y:S01]  /*0980*/  UIMAD.WIDE.U32 UR12, UR16, UR14, UR12 ;  /* 0x0000000e100c72a5 */ /* 0x000fe2000f8e000c */
[----:B------:R-:W-:Y:S01]  /*0990*/  SHF.L.U32 R6, R16, 0x2, RZ ;  /* 0x0000000210067819 */ /* 0x000fe200000006ff */
[----:B------:R-:W1:Y:S01]  /*09a0*/  S2UR UR8, SR_CgaCtaId ;  /* 0x00000000000879c3 */ /* 0x000e620000008800 */
[----:B------:R-:W-:Y:S01]  /*09b0*/  MOV R69, RZ ;  /* 0x000000ff00457202 */ /* 0x000fe20000000f00 */
[----:B------:R-:W-:Y:S01]  /*09c0*/  UIMAD UR15, UR16, UR15, UR13 ;  /* 0x0000000f100f72a4 */ /* 0x000fe2000f8e020d */
[----:B------:R-:W-:-:S02]  /*09d0*/  IADD3 R38, P0, PT, R6, UR24, RZ ;  /* 0x0000001806267c10 */ /* 0x000fc4000ff1e0ff */
[----:B------:R-:W-:Y:S02]  /*09e0*/  MOV R90, RZ ;  /* 0x000000ff005a7202 */ /* 0x000fe40000000f00 */
[----:B------:R-:W-:Y:S02]  /*09f0*/  CS2R R88, SRZ ;  /* 0x0000000000587805 */ /* 0x000fe4000001ff00 */
[----:B------:R-:W-:Y:S01]  /*0a00*/  IADD3.X R39, PT, PT, RZ, UR25, RZ, P0, !PT ;  /* 0x00000019ff277c10 */ /* 0x000fe200087fe4ff */
[----:B------:R-:W-:Y:S01]  /*0a10*/  HFMA2 R92, -RZ, RZ, 0, 0 ;  /* 0x00000000ff5c7431 */ /* 0x000fe200000001ff */
[----:B------:R-:W-:Y:S01]  /*0a20*/  ISETP.GE.AND P0, PT, R20, R34, PT ;  /* 0x000000221400720c */ /* 0x000fe20003f06270 */
[----:B------:R-:W-:Y:S01]  /*0a30*/  HFMA2 R98, -RZ, RZ, 0, 0 ;  /* 0x00000000ff627431 */ /* 0x000fe200000001ff */
[----:B------:R-:W-:Y:S01]  /*0a40*/  IADD3 R0, P1, PT, R16, UR12, RZ ;  /* 0x0000000c10007c10 */ /* 0x000fe2000ff3e0ff */
[----:B------:R-:W2:Y:S01]  /*0a50*/  @!P6 LDG.E R50, desc[UR32][R38.64+0x180] ;  /* 0x000180202632e981 */ /* 0x000ea2000c1e1900 */
[----:B------:R-:W-:-:S02]  /*0a60*/  CS2R R96, SRZ ;  /* 0x0000000000607805 */ /* 0x000fc4000001ff00 */
[----:B------:R-:W-:Y:S02]  /*0a70*/  MOV R95, RZ ;  /* 0x000000ff005f7202 */ /* 0x000fe40000000f00 */
[----:B------:R-:W-:Y:S01]  /*0a80*/  MOV R100, RZ ;  /* 0x000000ff00647202 */ /* 0x000fe20000000f00 */
[----:B------:R-:W3:Y:S01]  /*0a90*/  @!P5 LDG.E R49, desc[UR32][R38.64+0x200] ;  /* 0x000200202631d981 */ /* 0x000ee2000c1e1900 */
[----:B------:R-:W-:Y:S02]  /*0aa0*/  IADD3.X R3, PT, PT, RZ, UR15, RZ, P1, !PT ;  /* 0x0000000fff037c10 */ /* 0x000fe40008ffe4ff */
[----:B------:R-:W-:Y:S02]  /*0ab0*/  CS2R R102, SRZ ;  /* 0x0000000000667805 */ /* 0x000fe4000001ff00 */
[----:B----4-:R-:W-:Y:S01]  /*0ac0*/  LEA R2, P1, R0, UR40, 0x2 ;  /* 0x0000002800027c11 */ /* 0x010fe2000f8210ff */
[----:B------:R-:W4:Y:S01]  /*0ad0*/  @!P4 LDG.E R52, desc[UR32][R38.64+0x280] ;  /* 0x000280202634c981 */ /* 0x000f22000c1e1900 */
[----:B------:R-:W-:-:S02]  /*0ae0*/  CS2R R106, SRZ ;  /* 0x00000000006a7805 */ /* 0x000fc4000001ff00 */
[----:B------:R-:W-:Y:S02]  /*0af0*/  CS2R R108, SRZ ;  /* 0x00000000006c7805 */ /* 0x000fe4000001ff00 */
[----:B------:R-:W-:Y:S01]  /*0b00*/  LEA.HI.X R3, R0, UR41, R3, 0x2, P1 ;  /* 0x0000002900037c11 */ /* 0x000fe200088f1403 */
[----:B------:R-:W2:Y:S01]  /*0b10*/  @!P0 LDG.E R47, desc[UR32][R38.64+0x100] ;  /* 0x00010020262f8981 */ /* 0x000ea2000c1e1900 */
[----:B------:R-:W-:Y:S01]  /*0b20*/  ISETP.GE.AND P0, PT, R25, R34, PT ;  /* 0x000000221900720c */ /* 0x000fe20003f06270 */
[----:B------:R-:W-:Y:S01]  /*0b30*/  HFMA2 R0, -RZ, RZ, 0, 0 ;  /* 0x00000000ff007431 */ /* 0x000fe200000001ff */
[C---:B------:R-:W-:Y:S01]  /*0b40*/  IADD3 R8, P1, PT, R6.reuse, UR26, RZ ;  /* 0x0000001a06087c10 */ /* 0x040fe2000ff3e0ff */
[----:B------:R-:W4:Y:S01]  /*0b50*/  @!P3 LDG.E R53, desc[UR32][R38.64+0x300] ;  /* 0x000300202635b981 */ /* 0x000f22000c1e1900 */
[----:B------:R-:W-:Y:S02]  /*0b60*/  IADD3 R6, P2, PT, R6, UR28, RZ ;  /* 0x0000001c06067c10 */ /* 0x000fe4000ff5e0ff */
[----:B------:R-:W-:-:S02]  /*0b70*/  CS2R R110, SRZ ;  /* 0x00000000006e7805 */ /* 0x000fc4000001ff00 */
[----:B------:R-:W-:Y:S01]  /*0b80*/  IADD3.X R9, PT, PT, RZ, UR27, RZ, P1, !PT ;  /* 0x0000001bff097c10 */ /* 0x000fe20008ffe4ff */
[----:B------:R-:W-:Y:S01]  /*0b90*/  HFMA2 R114, -RZ, RZ, 0, 0 ;  /* 0x00000000ff727431 */ /* 0x000fe200000001ff */
[----:B------:R-:W-:Y:S01]  /*0ba0*/  IADD3.X R7, PT, PT, RZ, UR29, RZ, P2, !PT ;  /* 0x0000001dff077c10 */ /* 0x000fe200097fe4ff */
[----:B------:R-:W4:Y:S01]  /*0bb0*/  LDCU.64 UR10, c[0x0][0x508] ;  /* 0x0000a100ff0a77ac */ /* 0x000f220008000a00 */
[-C--:B------:R-:W-:Y:S02]  /*0bc0*/  ISETP.GE.AND P2, PT, R16, R34.reuse, PT ;  /* 0x000000221000720c */ /* 0x080fe40003f46270 */
[-C--:B------:R-:W-:Y:S01]  /*0bd0*/  ISETP.GE.AND P1, PT, R19, R34.reuse, PT ;  /* 0x000000221300720c */ /* 0x080fe20003f26270 */
[----:B------:R-:W4:Y:S01]  /*0be0*/  @!P0 LDG.E R54, desc[UR32][R38.64+0x380] ;  /* 0x0003802026368981 */ /* 0x000f22000c1e1900 */
[-C--:B------:R-:W-:Y:S01]  /*0bf0*/  ISETP.GE.AND P0, PT, R26, R34.reuse, PT ;  /* 0x000000221a00720c */ /* 0x080fe20003f06270 */
[----:B------:R-:W4:Y:S01]  /*0c00*/  LDCU.64 UR34, c[0x0][0x490] ;  /* 0x00009200ff2277ac */ /* 0x000f220008000a00 */
[----:B------:R-:W-:-:S02]  /*0c10*/  ISETP.GE.AND P5, PT, R32, R34, PT ;  /* 0x000000222000720c */ /* 0x000fc40003fa6270 */
[----:B------:R-:W-:Y:S02]  /*0c20*/  ISETP.GE.AND P6, PT, R33, R34, PT ;  /* 0x000000222100720c */ /* 0x000fe40003fc6270 */
[----:B0-----:R-:W-:Y:S01]  /*0c30*/  IADD3 R37, PT, PT, R15, R36, RZ ;  /* 0x000000240f257210 */ /* 0x001fe20007ffe0ff */
[----:B------:R-:W-:Y:S01]  /*0c40*/  UMOV UR12, 0x400 ;  /* 0x00000400000c7882 */ /* 0x000fe20000000000 */
[----:B------:R-:W-:Y:S01]  /*0c50*/  MOV R112, RZ ;  /* 0x000000ff00707202 */ /* 0x000fe20000000f00 */
[----:B------:R-:W3:Y:S01]  /*0c60*/  @!P2 LDG.E R0, desc[UR32][R38.64] ;  /* 0x000000202600a981 */ /* 0x000ee2000c1e1900 */
[----:B------:R-:W-:Y:S01]  /*0c70*/  MOV R116, RZ ;  /* 0x000000ff00747202 */ /* 0x000fe20000000f00 */
[----:B------:R-:W0:Y:S02]  /*0c80*/  LDCU.64 UR14, c[0x0][0x510] ;  /* 0x0000a200ff0e77ac */ /* 0x000e240008000a00 */
[----:B------:R-:W2:Y:S01]  /*0c90*/  @!P1 LDG.E R48, desc[UR32][R38.64+0x80] ;  /* 0x0000802026309981 */ /* 0x000ea2000c1e1900 */
[----:B------:R-:W-:-:S03]  /*0ca0*/  ISETP.GE.AND P1, PT, R28, R34, PT ;  /* 0x000000221c00720c */ /* 0x000fc60003f26270 */
[----:B------:R-:W4:Y:S01]  /*0cb0*/  @!P0 LDG.E R55, desc[UR32][R38.64+0x400] ;  /* 0x0004002026378981 */ /* 0x000f22000c1e1900 */
[-C--:B------:R-:W-:Y:S02]  /*0cc0*/  ISETP.GE.AND P0, PT, R27, R34.reuse, PT ;  /* 0x000000221b00720c */ /* 0x080fe40003f06270 */
[-C--:B------:R-:W-:Y:S01]  /*0cd0*/  ISETP.GE.AND P2, PT, R29, R34.reuse, PT ;  /* 0x000000221d00720c */ /* 0x080fe20003f46270 */
[----:B------:R-:W4:Y:S01]  /*0ce0*/  @!P5 LDG.E R61, desc[UR32][R38.64+0x700] ;  /* 0x00070020263dd981 */ /* 0x000f22000c1e1900 */
[-C--:B------:R-:W-:Y:S02]  /*0cf0*/  ISETP.GE.AND P3, PT, R30, R34.reuse, PT ;  /* 0x000000221e00720c */ /* 0x080fe40003f66270 */
[----:B------:R-:W-:Y:S01]  /*0d00*/  ISETP.GE.AND P4, PT, R31, R34, PT ;  /* 0x000000221f00720c */ /* 0x000fe20003f86270 */
[----:B------:R-:W4:Y:S04]  /*0d10*/  @!P6 LDG.E R62, desc[UR32][R38.64+0x780] ;  /* 0x00078020263ee981 */ /* 0x000f28000c1e1900 */
[----:B------:R-:W4:Y:S04]  /*0d20*/  @!P1 LDG.E R57, desc[UR32][R38.64+0x500] ;  /* 0x0005002026399981 */ /* 0x000f28000c1e1900 */
[----:B------:R-:W4:Y:S04]  /*0d30*/  @!P0 LDG.E R56, desc[UR32][R38.64+0x480] ;  /* 0x0004802026388981 */ /* 0x000f28000c1e1900 */
[----:B------:R-:W4:Y:S04]  /*0d40*/  @!P2 LDG.E R58, desc[UR32][R38.64+0x580] ;  /* 0x00058020263aa981 */ /* 0x000f28000c1e1900 */
[----:B------:R-:W4:Y:S04]  /*0d50*/  @!P3 LDG.E R59, desc[UR32][R38.64+0x600] ;  /* 0x00060020263bb981 */ /* 0x000f28000c1e1900 */
[----:B------:R0:W4:Y:S01]  /*0d60*/  @!P4 LDG.E R60, desc[UR32][R38.64+0x680] ;  /* 0x00068020263cc981 */ /* 0x000122000c1e1900 */
[C---:B------:R-:W-:Y:S01]  /*0d70*/  IADD3 R40, PT, PT, R37.reuse, 0x20, RZ ;  /* 0x0000002025287810 */ /* 0x040fe20007ffe0ff */
[----:B-1----:R-:W-:Y:S01]  /*0d80*/  ULEA UR12, UR8, UR12, 0x18 ;  /* 0x0000000c080c7291 */ /* 0x002fe2000f8ec0ff */
[----:B------:R-:W-:-:S02]  /*0d90*/  IADD3 R42, PT, PT, R37, 0x40, RZ ;  /* 0x00000040252a7810 */ /* 0x000fc40007ffe0ff */
[C---:B------:R-:W-:Y:S02]  /*0da0*/  IADD3 R44, PT, PT, R37.reuse, 0x60, RZ ;  /* 0x00000060252c7810 */ /* 0x040fe40007ffe0ff */
[C---:B------:R-:W-:Y:S02]  /*0db0*/  LEA.HI.SX32 R35, R37.reuse, R37, 0x1b ;  /* 0x0000002525237211 */ /* 0x040fe400078fdaff */
[C---:B------:R-:W-:Y:S02]  /*0dc0*/  IADD3 R46, PT, PT, R37.reuse, 0x80, RZ ;  /* 0x00000080252e7810 */ /* 0x040fe40007ffe0ff */
[C---:B------:R-:W-:Y:S02]  /*0dd0*/  IADD3 R64, PT, PT, R37.reuse, 0xa0, RZ ;  /* 0x000000a025407810 */ /* 0x040fe40007ffe0ff */
[C---:B------:R-:W-:Y:S02]  /*0de0*/  IADD3 R66, PT, PT, R37.reuse, 0xc0, RZ ;  /* 0x000000c025427810 */ /* 0x040fe40007ffe0ff */
        /* <DEDUP_REMOVED lines=8> */
[----:B------:R-:W-:Y:S02]  /*0e70*/  IADD3 R84, PT, PT, R37, 0x1e0, RZ ;  /* 0x000001e025547810 */ /* 0x000fe40007ffe0ff */
[-C--:B------:R-:W-:Y:S02]  /*0e80*/  LEA.HI.SX32 R40, R40, R37.reuse, 0x1b ;  /* 0x0000002528287211 */ /* 0x080fe400078fdaff */
[-C--:B0-----:R-:W-:Y:S02]  /*0e90*/  LEA.HI.SX32 R38, R42, R37.reuse, 0x1b ;  /* 0x000000252a267211 */ /* 0x081fe400078fdaff */
[----:B------:R-:W-:Y:S02]  /*0ea0*/  LEA.HI.SX32 R39, R44, R37, 0x1b ;  /* 0x000000252c277211 */ /* 0x000fe400078fdaff */
[----:B------:R-:W-:-:S02]  /*0eb0*/  LEA R35, R35, UR12, 0x2 ;  /* 0x0000000c23237c11 */ /* 0x000fc4000f8e10ff */
        /* <DEDUP_REMOVED lines=31> */
[----:B------:R-:W-:Y:S02]  /*10b0*/  CS2R R70, SRZ ;  /* 0x0000000000467805 */ /* 0x000fe4000001ff00 */
[----:B------:R-:W-:Y:S02]  /*10c0*/  CS2R R72, SRZ ;  /* 0x0000000000487805 */ /* 0x000fe4000001ff00 */
[----:B------:R-:W-:Y:S02]  /*10d0*/  CS2R R74, SRZ ;  /* 0x00000000004a7805 */ /* 0x000fe4000001ff00 */
[----:B------:R-:W-:Y:S01]  /*10e0*/  MOV R84, RZ ;  /* 0x000000ff00547202 */ /* 0x000fe20000000f00 */
[----:B---3--:R-:W-:Y:S04]  /*10f0*/  STS [R35], R0 ;  /* 0x0000000023007388 */ /* 0x008fe80000000800 */
[----:B--2---:R-:W-:Y:S04]  /*1100*/  STS [R37+0x80], R48 ;  /* 0x0000803025007388 */ /* 0x004fe80000000800 */
[----:B------:R-:W-:Y:S04]  /*1110*/  STS [R38+0x100], R47 ;  /* 0x0001002f26007388 */ /* 0x000fe80000000800 */
[----:B------:R-:W-:Y:S04]  /*1120*/  STS [R39+0x180], R50 ;  /* 0x0001803227007388 */ /* 0x000fe80000000800 */
[----:B------:R-:W-:Y:S04]  /*1130*/  STS [R40+0x200], R49 ;  /* 0x0002003128007388 */ /* 0x000fe80000000800 */
[----:B----4-:R-:W-:Y:S04]  /*1140*/  STS [R41+0x280], R52 ;  /* 0x0002803429007388 */ /* 0x010fe80000000800 */
[----:B------:R0:W-:Y:S02]  /*1150*/  STS [R42+0x300], R53 ;  /* 0x000300352a007388 */ /* 0x0001e40000000800 */
[----:B0-----:R-:W-:-:S04]  /*1160*/  LOP3.LUT R53, R14, 0x3e0, RZ, 0xc0, !PT ;  /* 0x000003e00e357812 */ /* 0x001fc800078ec0ff */
[----:B------:R-:W-:Y:S01]  /*1170*/  IADD3 R53, PT, PT, R53, R36, RZ ;  /* 0x0000002435357210 */ /* 0x000fe20007ffe0ff */
[----:B------:R-:W-:Y:S01]  /*1180*/  STS [R43+0x380], R54 ;  /* 0x000380362b007388 */ /* 0x000fe20000000800 */
[----:B------:R-:W-:Y:S02]  /*1190*/  LEA R47, R76, UR12, 0x2 ;  /* 0x0000000c4c2f7c11 */ /* 0x000fe4000f8e10ff */
[----:B------:R-:W-:Y:S01]  /*11a0*/  SHF.L.U32 R53, R53, 0x4, RZ ;  /* 0x0000000435357819 */ /* 0x000fe200000006ff */
[----:B------:R-:W-:Y:S01]  /*11b0*/  STS [R44+0x400], R55 ;  /* 0x000400372c007388 */ /* 0x000fe20000000800 */
[----:B------:R-:W-:Y:S02]  /*11c0*/  LEA R48, R78, UR12, 0x2 ;  /* 0x0000000c4e307c11 */ /* 0x000fe4000f8e10ff */
[----:B------:R-:W-:Y:S01]  /*11d0*/  LEA R49, R80, UR12, 0x2 ;  /* 0x0000000c50317c11 */ /* 0x000fe2000f8e10ff */
[----:B------:R-:W-:Y:S01]  /*11e0*/  STS [R45+0x480], R56 ;  /* 0x000480382d007388 */ /* 0x000fe20000000800 */
[----:B------:R-:W-:-:S02]  /*11f0*/  LEA.HI.SX32 R52, R53, R53, 0x1b ;  /* 0x0000003535347211 */ /* 0x000fc400078fdaff */
[----:B------:R-:W-:Y:S01]  /*1200*/  LEA R50, R82, UR12, 0x2 ;  /* 0x0000000c52327c11 */ /* 0x000fe2000f8e10ff */
        /* <DEDUP_REMOVED lines=25> */
[----:B------:R-:W-:-:S06]  /*13a0*/  HFMA2 R0, -RZ, RZ, 0, 0 ;  /* 0x00000000ff007431 */ /* 0x000fcc00000001ff */
        /* <DEDUP_REMOVED lines=11> */
[----:B------:R-:W-:Y:S01]  /*1460*/  CS2R R78, SRZ ;  /* 0x00000000004e7805 */ /* 0x000fe2000001ff00 */
[----:B------:R-:W4:Y:S01]  /*1470*/  @!P2 LDG.E R73, desc[UR32][R8.64+0x300] ;  /* 0x000300200849a981 */ /* 0x000f22000c1e1900 */
[----:B------:R-:W-:-:S03]  /*1480*/  ISETP.NE.AND P2, PT, R85, RZ, PT ;  /* 0x000000ff5500720c */ /* 0x000fc60003f45270 */
[----:B------:R-:W4:Y:S01]  /*1490*/  @!P1 LDG.E R76, desc[UR32][R8.64+0x380] ;  /* 0x00038020084c9981 */ /* 0x000f22000c1e1900 */
[----:B------:R-:W-:-:S03]  /*14a0*/  ISETP.NE.AND P1, PT, R86, RZ, PT ;  /* 0x000000ff5600720c */ /* 0x000fc60003f25270 */
[----:B------:R-:W4:Y:S01]  /*14b0*/  @!P0 LDG.E R75, desc[UR32][R8.64+0x400] ;  /* 0x00040020084b8981 */ /* 0x000f22000c1e1900 */
[----:B------:R-:W-:-:S03]  /*14c0*/  ISETP.NE.AND P0, PT, R87, RZ, PT ;  /* 0x000000ff5700720c */ /* 0x000fc60003f05270 */
[----:B------:R-:W4:Y:S01]  /*14d0*/  @!P3 LDG.E R74, desc[UR32][R8.64+0x280] ;  /* 0x00028020084ab981 */ /* 0x000f22000c1e1900 */
[----:B------:R-:W-:Y:S01]  /*14e0*/  ISETP.NE.AND P3, PT, R83, RZ, PT ;  /* 0x000000ff5300720c */ /* 0x000fe20003f65270 */
[----:B------:R-:W-:Y:S01]  /*14f0*/  HFMA2 R82, -RZ, RZ, 0, 0 ;  /* 0x00000000ff527431 */ /* 0x000fe200000001ff */
[----:B------:R-:W-:Y:S01]  /*1500*/  CS2R R80, SRZ ;  /* 0x0000000000507805 */ /* 0x000fe2000001ff00 */
[----:B------:R-:W4:Y:S04]  /*1510*/  @!P6 LDG.E R84, desc[UR32][R8.64+0x780] ;  /* 0x000780200854e981 */ /* 0x000f28000c1e1900 */
        /* <DEDUP_REMOVED lines=14> */
[----:B0-----:R-:W-:Y:S01]  /*1600*/  MOV R8, RZ ;  /* 0x000000ff00087202 */ /* 0x001fe20000000f00 */
[----:B--2---:R0:W-:Y:S04]  /*1610*/  STS [R35], R0 ;  /* 0x0000000023007388 */ /* 0x0041e80000000800 */
[----:B---3--:R-:W-:Y:S04]  /*1620*/  STS [R37+0x80], R70 ;  /* 0x0000804625007388 */ /* 0x008fe80000000800 */
[----:B----4-:R1:W-:Y:S04]  /*1630*/  STS [R38+0x100], R69 ;  /* 0x0001004526007388 */ /* 0x0103e80000000800 */
[----:B------:R-:W-:Y:S04]  /*1640*/  STS [R39+0x180], R72 ;  /* 0x0001804827007388 */ /* 0x000fe80000000800 */
[----:B------:R2:W-:Y:S04]  /*1650*/  STS [R40+0x200], R71 ;  /* 0x0002004728007388 */ /* 0x0005e80000000800 */
[----:B------:R-:W-:Y:S04]  /*1660*/  STS [R41+0x280], R74 ;  /* 0x0002804a29007388 */ /* 0x000fe80000000800 */
[----:B------:R-:W-:Y:S04]  /*1670*/  STS [R42+0x300], R73 ;  /* 0x000300492a007388 */ /* 0x000fe80000000800 */
        /* <DEDUP_REMOVED lines=29> */
[----:B--2---:R-:W-:-:S03]  /*1850*/  CS2R R70, SRZ ;  /* 0x0000000000467805 */ /* 0x004fc6000001ff00 */
[----:B------:R-:W2:Y:S01]  /*1860*/  @!P0 LDG.E R0, desc[UR32][R6.64] ;  /* 0x0000002006008981 */ /* 0x000ea2000c1e1900 */
[----:B------:R-:W-:-:S03]  /*1870*/  ISETP.GE.AND P0, PT, R22, R34, PT ;  /* 0x000000221600720c */ /* 0x000fc60003f06270 */
[----:B------:R-:W2:Y:S01]  /*1880*/  @!P1 LDG.E R70, desc[UR32][R6.64+0x180] ;  /* 0x0001802006469981 */ /* 0x000ea2000c1e1900 */
[----:B------:R-:W-:-:S03]  /*1890*/  ISETP.GE.AND P1, PT, R25, R34, PT ;  /* 0x000000221900720c */ /* 0x000fc60003f26270 */
[----:B------:R-:W2:Y:S01]  /*18a0*/  @!P2 LDG.E R69, desc[UR32][R6.64+0x100] ;  /* 0x000100200645a981 */ /* 0x000ea2000c1e1900 */
[----:B------:R-:W-:-:S03]  /*18b0*/  ISETP.GE.AND P2, PT, R24, R34, PT ;  /* 0x000000221800720c */ /* 0x000fc60003f46270 */
[----:B------:R-:W2:Y:S04]  /*18c0*/  @!P3 LDG.E R8, desc[UR32][R6.64+0x80] ;  /* 0x000080200608b981 */ /* 0x000ea8000c1e1900 */
[----:B------:R-:W2:Y:S01]  /*18d0*/  @!P0 LDG.E R71, desc[UR32][R6.64+0x200] ;  /* 0x0002002006478981 */ /* 0x000ea2000c1e1900 */
[-C--:B------:R-:W-:Y:S02]  /*18e0*/  ISETP.GE.AND P0, PT, R26, R34.reuse, PT ;  /* 0x000000221a00720c */ /* 0x080fe40003f06270 */
[----:B------:R-:W-:Y:S02]  /*18f0*/  ISETP.GE.AND P3, PT, R23, R34, PT ;  /* 0x000000221700720c */ /* 0x000fe40003f66270 */
[----:B---3--:R-:W-:Y:S02]  /*1900*/  CS2R R74, SRZ ;  /* 0x00000000004a7805 */ /* 0x008fe4000001ff00 */
[----:B------:R-:W-:-:S04]  /*1910*/  CS2R R72, SRZ ;  /* 0x0000000000487805 */ /* 0x000fc8000001ff00 */
[----:B------:R-:W3:Y:S01]  /*1920*/  @!P1 LDG.E R74, desc[UR32][R6.64+0x380] ;  /* 0x00038020064a9981 */ /* 0x000ee2000c1e1900 */
[----:B------:R-:W-:-:S03]  /*1930*/  ISETP.NE.AND P1, PT, R86, RZ, PT ;  /* 0x000000ff5600720c */ /* 0x000fc60003f25270 */
[----:B------:R-:W3:Y:S01]  /*1940*/  @!P0 LDG.E R75, desc[UR32][R6.64+0x400] ;  /* 0x00040020064b8981 */ /* 0x000ee2000c1e1900 */
[----:B------:R-:W-:-:S03]  /*1950*/  ISETP.NE.AND P0, PT, R87, RZ, PT ;  /* 0x000000ff5700720c */ /* 0x000fc60003f05270 */
[----:B------:R-:W3:Y:S01]  /*1960*/  @!P2 LDG.E R73, desc[UR32][R6.64+0x300] ;  /* 0x000300200649a981 */ /* 0x000ee2000c1e1900 */
[----:B------:R-:W-:-:S03]  /*1970*/  ISETP.NE.AND P2, PT, R85, RZ, PT ;  /* 0x000000ff5500720c */ /* 0x000fc60003f45270 */
[----:B------:R-:W3:Y:S01]  /*1980*/  @!P3 LDG.E R72, desc[UR32][R6.64+0x280] ;  /* 0x000280200648b981 */ /* 0x000ee2000c1e1900 */
[----:B------:R-:W-:Y:S02]  /*1990*/  ISETP.NE.AND P3, PT, R83, RZ, PT ;  /* 0x000000ff5300720c */ /* 0x000fe40003f65270 */
[----:B----4-:R-:W-:Y:S02]  /*19a0*/  CS2R R76, SRZ ;  /* 0x00000000004c7805 */ /* 0x010fe4000001ff00 */
[----:B------:R-:W-:Y:S02]  /*19b0*/  CS2R R78, SRZ ;  /* 0x00000000004e7805 */ /* 0x000fe4000001ff00 */
[----:B------:R-:W-:Y:S02]  /*19c0*/  CS2R R80, SRZ ;  /* 0x0000000000507805 */ /* 0x000fe4000001ff00 */
[----:B------:R-:W-:Y:S01]  /*19d0*/  MOV R82, RZ ;  /* 0x000000ff00527202 */ /* 0x000fe20000000f00 */
        /* <DEDUP_REMOVED lines=9> */
[----:B0-----:R-:W-:Y:S02]  /*1a70*/  CS2R R6, SRZ ;  /* 0x0000000000067805 */ /* 0x001fe4000001ff00 */
[----:B------:R-:W-:Y:S02]  /*1a80*/  P2R R94, PR, RZ, 0x2 ;  /* 0x00000002ff5e7803 */ /* 0x000fe40000000000 */
[----:B------:R-:W-:Y:S02]  /*1a90*/  P2R R93, PR, RZ, 0x4 ;  /* 0x00000004ff5d7803 */ /* 0x000fe40000000000 */
[----:B------:R-:W-:Y:S02]  /*1aa0*/  ISETP.GE.AND P1, PT, R21, R34, PT ;  /* 0x000000221500720c */ /* 0x000fe40003f26270 */
[----:B------:R-:W-:-:S02]  /*1ab0*/  P2R R91, PR, RZ, 0x8 ;  /* 0x00000008ff5b7803 */ /* 0x000fc40000000000 */
[-C--:B------:R-:W-:Y:S02]  /*1ac0*/  ISETP.GE.AND P2, PT, R20, R34.reuse, PT ;  /* 0x000000221400720c */ /* 0x080fe40003f46270 */
[----:B------:R-:W-:Y:S02]  /*1ad0*/  ISETP.GE.AND P3, PT, R19, R34, PT ;  /* 0x000000221300720c */ /* 0x000fe40003f66270 */
[----:B------:R-:W-:Y:S02]  /*1ae0*/  CS2R R86, SRZ ;  /* 0x0000000000567805 */ /* 0x000fe4000001ff00 */
[----:B------:R-:W-:Y:S01]  /*1af0*/  MOV R83, RZ ;  /* 0x000000ff00537202 */ /* 0x000fe20000000f00 */
[----:B------:R-:W-:Y:S01]  /*1b00*/  HFMA2 R85, -RZ, RZ, 0, 0 ;  /* 0x00000000ff557431 */ /* 0x000fe200000001ff */
[----:B--2---:R-:W-:Y:S04]  /*1b10*/  STS [R35], R0 ;  /* 0x0000000023007388 */ /* 0x004fe80000000800 */
[----:B------:R0:W-:Y:S04]  /*1b20*/  STS [R37+0x80], R8 ;  /* 0x0000800825007388 */ /* 0x0001e80000000800 */
[----:B------:R-:W-:Y:S04]  /*1b30*/  STS [R38+0x100], R69 ;  /* 0x0001004526007388 */ /* 0x000fe80000000800 */
[----:B------:R-:W-:Y:S04]  /*1b40*/  STS [R39+0x180], R70 ;  /* 0x0001804627007388 */ /* 0x000fe80000000800 */
[----:B------:R-:W-:Y:S04]  /*1b50*/  STS [R40+0x200], R71 ;  /* 0x0002004728007388 */ /* 0x000fe80000000800 */
[----:B---3--:R-:W-:Y:S04]  /*1b60*/  STS [R41+0x280], R72 ;  /* 0x0002804829007388 */ /* 0x008fe80000000800 */
[----:B------:R-:W-:Y:S04]  /*1b70*/  STS [R42+0x300], R73 ;  /* 0x000300492a007388 */ /* 0x000fe80000000800 */
        /* <DEDUP_REMOVED lines=27> */
[----:B0-----:R-:W-:-:S05]  /*1d30*/  HFMA2 R8, -RZ, RZ, 0, 0 ;  /* 0x00000000ff087431 */ /* 0x001fca00000001ff */
        /* <DEDUP_REMOVED lines=9> */
[----:B------:R-:W-:Y:S01]  /*1dd0*/  ISETP.GE.AND P3, PT, R23, R34, PT ;  /* 0x000000221700720c */ /* 0x000fe20003f66270 */
[----:B------:R-:W4:Y:S01]  /*1de0*/  @!P1 LDG.E R90, desc[UR32][R4.64+0x380] ;  /* 0x00038020045a9981 */ /* 0x000f22000c1e1900 */
[----:B------:R-:W-:-:S03]  /*1df0*/  ISETP.NE.AND P1, PT, R94, RZ, PT ;  /* 0x000000ff5e00720c */ /* 0x000fc60003f25270 */
[----:B------:R-:W4:Y:S01]  /*1e00*/  @!P2 LDG.E R85, desc[UR32][R4.64+0x300] ;  /* 0x000300200455a981 */ /* 0x000f22000c1e1900 */
[----:B------:R-:W-:-:S03]  /*1e10*/  ISETP.NE.AND P2, PT, R93, RZ, PT ;  /* 0x000000ff5d00720c */ /* 0x000fc60003f45270 */
[----:B------:R-:W4:Y:S04]  /*1e20*/  @!P4 LDG.E R98, desc[UR32][R4.64+0x680] ;  /* 0x000680200462c981 */ /* 0x000f28000c1e1900 */
        /* <DEDUP_REMOVED lines=11> */
[-C--:B------:R-:W-:Y:S02]  /*1ee0*/  ISETP.GE.AND P0, PT, R16, R34.reuse, PT ;  /* 0x000000221000720c */ /* 0x080fe40003f06270 */
[----:B------:R-:W-:Y:S02]  /*1ef0*/  P2R R99, PR, RZ, 0x2 ;  /* 0x00000002ff637803 */ /* 0x000fe40000000000 */
[----:B------:R-:W-:Y:S01]  /*1f00*/  ISETP.GE.AND P1, PT, R19, R34, PT ;  /* 0x000000221300720c */ /* 0x000fe20003f26270 */
[----:B--2---:R-:W-:Y:S04]  /*1f10*/  STS [R35], R6 ;  /* 0x0000000623007388 */ /* 0x004fe80000000800 */
        /* <DEDUP_REMOVED lines=16> */
[----:B------:R-:W3:Y:S04]  /*2020*/  LDS R94, [R52] ;  /* 0x00000000345e7984 */ /* 0x000ee80000000800 */
[----:B------:R-:W4:Y:S04]  /*2030*/  LDS R93, [R52+0x4] ;  /* 0x00000400345d7984 */ /* 0x000f280000000800 */
[----:B------:R-:W-:Y:S04]  /*2040*/  LDS R92, [R52+0x8] ;  /* 0x00000800345c7984 */ /* 0x000fe80000000800 */
[----:B------:R-:W4:Y:S04]  /*2050*/  LDS R91, [R52+0xc] ;  /* 0x00000c00345b7984 */ /* 0x000f280000000800 */
[----:B------:R-:W-:Y:S04]  /*2060*/  LDS R90, [R52+0x10] ;  /* 0x00001000345a7984 */ /* 0x000fe80000000800 */
[----:B------:R-:W-:Y:S04]  /*2070*/  LDS R89, [R52+0x14] ;  /* 0x0000140034597984 */ /* 0x000fe80000000800 */
[----:B------:R-:W-:Y:S04]  /*2080*/  LDS R88, [R52+0x18] ;  /* 0x0000180034587984 */ /* 0x000fe80000000800 */
[----:B------:R-:W4:Y:S04]  /*2090*/  LDS R87, [R52+0x1c] ;  /* 0x00001c0034577984 */ /* 0x000f280000000800 */
[----:B------:R-:W-:Y:S04]  /*20a0*/  LDS R86, [R52+0x20] ;  /* 0x0000200034567984 */ /* 0x000fe80000000800 */
[----:B------:R-:W4:Y:S04]  /*20b0*/  LDS R85, [R52+0x24] ;  /* 0x0000240034557984 */ /* 0x000f280000000800 */
[----:B------:R-:W-:Y:S04]  /*20c0*/  LDS R83, [R52+0x28] ;  /* 0x0000280034537984 */ /* 0x000fe80000000800 */
[----:B------:R-:W4:Y:S04]  /*20d0*/  LDS R8, [R52+0x2c] ;  /* 0x00002c0034087984 */ /* 0x000f280000000800 */
[----:B------:R-:W-:Y:S04]  /*20e0*/  LDS R7, [R52+0x30] ;  /* 0x0000300034077984 */ /* 0x000fe80000000800 */
[----:B------:R-:W-:Y:S04]  /*20f0*/  LDS R6, [R52+0x34] ;  /* 0x0000340034067984 */ /* 0x000fe80000000800 */
[----:B------:R-:W4:Y:S04]  /*2100*/  LDS R5, [R52+0x38] ;  /* 0x0000380034057984 */ /* 0x000f280000000800 */
[----:B------:R-:W4:Y:S01]  /*2110*/  LDS R4, [R52+0x3c] ;  /* 0x00003c0034047984 */ /* 0x000f220000000800 */
[----:B------:R-:W-:Y:S01]  /*2120*/  BAR.SYNC.DEFER_BLOCKING 0x0 ;  /* 0x0000000000007b1d */ /* 0x000fe20000010000 */
[----:B0-----:R-:W-:Y:S01]  /*2130*/  HFMA2 R98, -RZ, RZ, 0, 0 ;  /* 0x00000000ff627431 */ /* 0x001fe200000001ff */
[----:B------:R-:W-:Y:S01]  /*2140*/  MOV R95, RZ ;  /* 0x000000ff005f7202 */ /* 0x000fe20000000f00 */
[----:B-1----:R-:W-:-:S03]  /*2150*/  HFMA2 R97, -RZ, RZ, 0, 0 ;  /* 0x00000000ff617431 */ /* 0x002fc600000001ff */
[----:B------:R-:W4:Y:S01]  /*2160*/  @!P0 LDG.E R102, desc[UR32][R2.64] ;  /* 0x0000002002668981 */ /* 0x000f22000c1e1900 */
[----:B------:R-:W-:-:S03]  /*2170*/  ISETP.GE.AND P0, PT, R20, R34, PT ;  /* 0x000000221400720c */ /* 0x000fc60003f06270 */
[----:B------:R-:W4:Y:S01]  /*2180*/  @!P1 LDG.E R98, desc[UR32][R2.64+0x80] ;  /* 0x0000802002629981 */ /* 0x000f22000c1e1900 */
[-C--:B------:R-:W-:Y:S02]  /*2190*/  ISETP.GE.AND P1, PT, R21, R34.reuse, PT ;  /* 0x000000221500720c */ /* 0x080fe40003f26270 */
[----:B--2---:R-:W-:Y:S01]  /*21a0*/  CS2R R100, SRZ ;  /* 0x0000000000647805 */ /* 0x004fe2000001ff00 */
[----:B------:R-:W2:Y:S04]  /*21b0*/  @!P2 LDG.E R112, desc[UR32][R2.64+0x580] ;  /* 0x000580200270a981 */ /* 0x000ea8000c1e1900 */
[----:B------:R-:W2:Y:S04]  /*21c0*/  @!P3 LDG.E R109, desc[UR32][R2.64+0x600] ;  /* 0x00060020026db981 */ /* 0x000ea8000c1e1900 */
[----:B------:R-:W2:Y:S01]  /*21d0*/  @!P0 LDG.E R95, desc[UR32][R2.64+0x100] ;  /* 0x00010020025f8981 */ /* 0x000ea2000c1e1900 */
[----:B------:R-:W-:-:S03]  /*21e0*/  ISETP.GE.AND P0, PT, R22, R34, PT ;  /* 0x000000221600720c */ /* 0x000fc60003f06270 */
[----:B------:R-:W2:Y:S01]  /*21f0*/  @!P1 LDG.E R100, desc[UR32][R2.64+0x180] ;  /* 0x0001802002649981 */ /* 0x000ea2000c1e1900 */
[----:B------:R-:W-:-:S03]  /*2200*/  ISETP.GE.AND P1, PT, R23, R34, PT ;  /* 0x000000221700720c */ /* 0x000fc60003f26270 */
[----:B------:R-:W2:Y:S04]  /*2210*/  @!P4 LDG.E R114, desc[UR32][R2.64+0x680] ;  /* 0x000680200272c981 */ /* 0x000ea8000c1e1900 */
[----:B------:R-:W2:Y:S04]  /*2220*/  @!P5 LDG.E R111, desc[UR32][R2.64+0x700] ;  /* 0x00070020026fd981 */ /* 0x000ea8000c1e1900 */
[----:B------:R-:W2:Y:S01]  /*2230*/  @!P0 LDG.E R97, desc[UR32][R2.64+0x200] ;  /* 0x0002002002618981 */ /* 0x000ea2000c1e1900 */
[----:B------:R-:W-:-:S03]  /*2240*/  ISETP.GE.AND P0, PT, R24, R34, PT ;  /* 0x000000221800720c */ /* 0x000fc60003f06270 */
[----:B------:R-:W2:Y:S01]  /*2250*/  @!P1 LDG.E R106, desc[UR32][R2.64+0x280] ;  /* 0x00028020026a9981 */ /* 0x000ea2000c1e1900 */
[----:B------:R-:W-:-:S03]  /*2260*/  ISETP.GE.AND P1, PT, R25, R34, PT ;  /* 0x000000221900720c */ /* 0x000fc60003f26270 */
[----:B------:R-:W2:Y:S06]  /*2270*/  @!P6 LDG.E R116, desc[UR32][R2.64+0x780] ;  /* 0x000780200274e981 */ /* 0x000eac000c1e1900 */
[----:B------:R-:W2:Y:S01]  /*2280*/  @!P0 LDG.E R101, desc[UR32][R2.64+0x300] ;  /* 0x0003002002658981 */ /* 0x000ea2000c1e1900 */
[----:B------:R-:W-:-:S03]  /*2290*/  ISETP.GE.AND P0, PT, R26, R34, PT ;  /* 0x000000221a00720c */ /* 0x000fc60003f06270 */
[----:B------:R-:W2:Y:S01]  /*22a0*/  @!P1 LDG.E R108, desc[UR32][R2.64+0x380] ;  /* 0x00038020026c9981 */ /* 0x000ea2000c1e1900 */
[----:B------:R-:W-:-:S09]  /*22b0*/  ISETP.NE.AND P1, PT, R99, RZ, PT ;  /* 0x000000ff6300720c */ /* 0x000fd20003f25270 */
[----:B------:R-:W2:Y:S01]  /*22c0*/  @!P0 LDG.E R103, desc[UR32][R2.64+0x400] ;  /* 0x0004002002678981 */ /* 0x000ea2000c1e1900 */
[----:B------:R-:W-:-:S03]  /*22d0*/  ISETP.NE.AND P0, PT, R104, RZ, PT ;  /* 0x000000ff6800720c */ /* 0x000fc60003f05270 */
[----:B------:R-:W2:Y:S10]  /*22e0*/  @!P1 LDG.E R107, desc[UR32][R2.64+0x500] ;  /* 0x00050020026b9981 */ /* 0x000eb4000c1e1900 */
[----:B------:R0:W2:Y:S01]  /*22f0*/  @!P0 LDG.E R110, desc[UR32][R2.64+0x480] ;  /* 0x00048020026e8981 */ /* 0x0000a2000c1e1900 */
[----:B---3--:R-:W-:Y:S01]  /*2300*/  FMUL.FTZ R96, R94, -1.4426950216293334961 ;  /* 0xbfb8aa3b5e607820 */ /* 0x008fe20000410000 */
[----:B----4-:R-:W-:-:S04]  /*2310*/  FMUL.FTZ R99, R93, -1.4426950216293334961 ;  /* 0xbfb8aa3b5d637820 */ /* 0x010fc80000410000 */
[----:B------:R1:W-:Y:S08]  /*2320*/  MUFU.EX2 R104, R99 ;  /* 0x0000006300687308 */ /* 0x0003f00000000800 */
[----:B------:R-:W3:Y:S01]  /*2330*/  MUFU.EX2 R96, R96 ;  /* 0x0000006000607308 */ /* 0x000ee20000000800 */
[----:B------:R-:W-:Y:S01]  /*2340*/  FMUL.FTZ R113, R91, -1.4426950216293334961 ;  /* 0xbfb8aa3b5b717820 */ /* 0x000fe20000410000 */
[----:B-1----:R-:W-:Y:S01]  /*2350*/  FMUL.FTZ R99, R87, -1.4426950216293334961 ;  /* 0xbfb8aa3b57637820 */ /* 0x002fe20000410000 */
[----:B------:R-:W-:Y:S01]  /*2360*/  FMUL.FTZ R118, R90, -1.4426950216293334961 ;  /* 0xbfb8aa3b5a767820 */ /* 0x000fe20000410000 */
[----:B0-----:R-:W-:Y:S01]  /*2370*/  FMUL.FTZ R2, R89, -1.4426950216293334961 ;  /* 0xbfb8aa3b59027820 */ /* 0x001fe20000410000 */
[----:B------:R-:W-:-:S03]  /*2380*/  FMUL.FTZ R105, R92, -1.4426950216293334961 ;  /* 0xbfb8aa3b5c697820 */ /* 0x000fc60000410000 */
[----:B------:R-:W0:Y:S01]  /*2390*/  MUFU.EX2 R113, R113 ;  /* 0x0000007100717308 */ /* 0x000e220000000800 */
[----:B------:R-:W-:-:S07]  /*23a0*/  FMUL.FTZ R3, R88, -1.4426950216293334961 ;  /* 0xbfb8aa3b58037820 */ /* 0x000fce0000410000 */
[----:B------:R3:W-:Y:S02]  /*23b0*/  MUFU.EX2 R120, R99 ;  /* 0x0000006300787308 */ /* 0x0007e40000000800 */
[----:B---3--:R-:W-:Y:S01]  /*23c0*/  FADD.FTZ R99, R96, 1 ;  /* 0x3f80000060637421 */ /* 0x008fe20000010000 */
[----:B------:R-:W-:-:S05]  /*23d0*/  FADD.FTZ R96, R104, 1 ;  /* 0x3f80000068607421 */ /* 0x000fca0000010000 */
[----:B------:R-:W1:Y:S08]  /*23e0*/  MUFU.EX2 R118, R118 ;  /* 0x0000007600767308 */ /* 0x000e700000000800 */
[----:B------:R-:W3:Y:S08]  /*23f0*/  MUFU.EX2 R2, R2 ;  /* 0x0000000200027308 */ /* 0x000ef00000000800 */
[----:B------:R-:W4:Y:S08]  /*2400*/  MUFU.EX2 R105, R105 ;  /* 0x0000006900697308 */ /* 0x000f300000000800 */
[----:B------:R-:W4:Y:S08]  /*2410*/  MUFU.EX2 R3, R3 ;  /* 0x0000000300037308 */ /* 0x000f300000000800 */
[----:B------:R-:W-:Y:S01]  /*2420*/  MUFU.RCP R96, R96 ;  /* 0x0000006000607308 */ /* 0x000fe20000001000 */
[----:B0-----:R-:W-:-:S07]  /*2430*/  FADD.FTZ R104, R113, 1 ;  /* 0x3f80000071687421 */ /* 0x001fce0000010000 */
[----:B------:R-:W0:Y:S01]  /*2440*/  MUFU.RCP R99, R99 ;  /* 0x0000006300637308 */ /* 0x000e220000001000 */
[----:B-1----:R-:W-:Y:S01]  /*2450*/  FADD.FTZ R113, R118, 1 ;  /* 0x3f80000076717421 */ /* 0x002fe20000010000 */
[----:B---3--:R-:W-:Y:S01]  /*2460*/  FADD.FTZ R2, R2, 1 ;  /* 0x3f80000002027421 */ /* 0x008fe20000010000 */
[----:B----4-:R-:W-:Y:S01]  /*2470*/  FADD.FTZ R105, R105, 1 ;  /* 0x3f80000069697421 */ /* 0x010fe20000010000 */
[----:B------:R-:W-:-:S04]  /*2480*/  FADD.FTZ R3, R3, 1 ;  /* 0x3f80000003037421 */ /* 0x000fc80000010000 */
[----:B------:R-:W-:Y:S08]  /*2490*/  MUFU.RCP R104, R104 ;  /* 0x0000006800687308 */ /* 0x000ff00000001000 */
[----:B------:R-:W1:Y:S01]  /*24a0*/  MUFU.RCP R113, R113 ;  /* 0x0000007100717308 */ /* 0x000e620000001000 */
[----:B------:R-:W-:-:S07]  /*24b0*/  FMUL.FTZ R124, R85, -1.4426950216293334961 ;  /* 0xbfb8aa3b557c7820 */ /* 0x000fce0000410000 */
[----:B------:R-:W3:Y:S01]  /*24c0*/  MUFU.RCP R105, R105 ;  /* 0x0000006900697308 */ /* 0x000ee20000001000 */
[----:B------:R-:W-:-:S07]  /*24d0*/  FMUL.FTZ R128, R8, -1.4426950216293334961 ;  /* 0xbfb8aa3b08807820 */ /* 0x000fce0000410000 */
[----:B------:R0:W4:Y:S02]  /*24e0*/  MUFU.RCP R143, R3 ;  /* 0x00000003008f7308 */ /* 0x0001240000001000 */
[----:B0-----:R-:W-:-:S04]  /*24f0*/  FADD.FTZ R3, -R99, 1 ;  /* 0x3f80000063037421 */ /* 0x001fc80000010100 */
[----:B------:R-:W-:Y:S02]  /*2500*/  FFMA.FTZ R3, R94, R3, 1 ;  /* 0x3f8000005e037423 */ /* 0x000fe40000010003 */
[----:B------:R-:W-:Y:S01]  /*2510*/  MUFU.EX2 R124, R124 ;  /* 0x0000007c007c7308 */ /* 0x000fe20000000800 */
[----:B------:R-:W-:Y:S01]  /*2520*/  FMUL.FTZ R126, R83, -1.4426950216293334961 ;  /* 0xbfb8aa3b537e7820 */ /* 0x000fe20000410000 */
[----:B------:R-:W-:-:S06]  /*2530*/  FMUL.FTZ R122, R86, -1.4426950216293334961 ;  /* 0xbfb8aa3b567a7820 */ /* 0x000fcc0000410000 */
[----:B------:R-:W-:Y:S01]  /*2540*/  MUFU.EX2 R128, R128 ;  /* 0x0000008000807308 */ /* 0x000fe20000000800 */
[----:B------:R-:W-:Y:S01]  /*2550*/  FMUL.FTZ R134, R5, -1.4426950216293334961 ;  /* 0xbfb8aa3b05867820 */ /* 0x000fe20000410000 */
[----:B------:R-:W-:Y:S01]  /*2560*/  FMUL.FTZ R132, R6, -1.4426950216293334961 ;  /* 0xbfb8aa3b06847820 */ /* 0x000fe20000410000 */
[----:B------:R-:W-:Y:S01]  /*2570*/  FMUL.FTZ R136, R4, -1.4426950216293334961 ;  /* 0xbfb8aa3b04887820 */ /* 0x000fe20000410000 */
[----:B------:R-:W-:-:S04]  /*2580*/  FMUL.FTZ R130, R7, -1.4426950216293334961 ;  /* 0xbfb8aa3b07827820 */ /* 0x000fc80000410000 */
[----:B------:R-:W-:Y:S01]  /*2590*/  MUFU.EX2 R126, R126 ;  /* 0x0000007e007e7308 */ /* 0x000fe20000000800 */
[----:B------:R-:W-:Y:S04]  /*25a0*/  STS [R35], R102 ;  /* 0x0000006623007388 */ /* 0x000fe80000000800 */
        /* <DEDUP_REMOVED lines=13> */
[----:B------:R1:W-:Y:S04]  /*2680*/  STS [R50+0x700], R111 ;  /* 0x0007006f32007388 */ /* 0x0003e80000000800 */
[----:B------:R-:W-:Y:S01]  /*2690*/  STS [R51+0x780], R116 ;  /* 0x0007807433007388 */ /* 0x000fe20000000800 */
[----:B------:R-:W-:-:S03]  /*26a0*/  NOP ;  /* 0x0000000000007918 */ /* 0x000fc60000000000 */
[----:B------:R-:W3:Y:S04]  /*26b0*/  LDS R95, [R52] ;  /* 0x00000000345f7984 */ /* 0x000ee80000000800 */
[----:B------:R-:W4:Y:S04]  /*26c0*/  LDS R97, [R52+0x4] ;  /* 0x0000040034617984 */ /* 0x000f280000000800 */
[----:B------:R-:W-:Y:S04]  /*26d0*/  LDS R101, [R52+0x8] ;  /* 0x0000080034657984 */ /* 0x000fe80000000800 */
[----:B------:R-:W4:Y:S04]  /*26e0*/  LDS R98, [R52+0xc] ;  /* 0x00000c0034627984 */ /* 0x000f280000000800 */
[----:B------:R-:W4:Y:S01]  /*26f0*/  LDS R103, [R52+0x10] ;  /* 0x0000100034677984 */ /* 0x000f220000000800 */
[----:B0-----:R0:W-:Y:S01]  /*2700*/  MUFU.RCP R110, R2 ;  /* 0x00000002006e7308 */ /* 0x0011e20000001000 */
[----:B--2---:R-:W-:-:S02]  /*2710*/  FADD.FTZ R112, R120, 1 ;  /* 0x3f80000078707421 */ /* 0x004fc40000010000 */
[----:B------:R-:W2:Y:S01]  /*2720*/  LDS R100, [R52+0x14] ;  /* 0x0000140034647984 */ /* 0x000ea20000000800 */
[----:B-1----:R-:W-:-:S03]  /*2730*/  FADD.FTZ R111, -R113, 1 ;  /* 0x3f800000716f7421 */ /* 0x002fc60000010100 */
[----:B------:R-:W-:Y:S01]  /*2740*/  LDS R107, [R52+0x18] ;  /* 0x00001800346b7984 */ /* 0x000fe20000000800 */
[----:B0-----:R-:W-:-:S03]  /*2750*/  FADD.FTZ R2, -R96, 1 ;  /* 0x3f80000060027421 */ /* 0x001fc60000010100 */
[----:B------:R-:W0:Y:S01]  /*2760*/  LDS R102, [R52+0x1c] ;  /* 0x00001c0034667984 */ /* 0x000e220000000800 */
[----:B------:R-:W-:Y:S01]  /*2770*/  FFMA.FTZ R106, R93, R2, 1 ;  /* 0x3f8000005d6a7423 */ /* 0x000fe20000010002 */
[----:B------:R-:W1:Y:S02]  /*2780*/  MUFU.RCP R112, R112 ;  /* 0x0000007000707308 */ /* 0x000e640000001000 */
[----:B------:R-:W-:Y:S01]  /*2790*/  LDS R108, [R52+0x2c] ;  /* 0x00002c00346c7984 */ /* 0x000fe20000000800 */
[----:B---3--:R-:W-:-:S04]  /*27a0*/  FMUL.FTZ R2, R0, R95 ;  /* 0x0000005f00027220 */ /* 0x008fc80000410000 */
[----:B------:R-:W-:Y:S01]  /*27b0*/  FMUL.FTZ R2, R99, R2 ;  /* 0x0000000263027220 */ /* 0x000fe20000410000 */
[----:B----4-:R-:W-:-:S03]  /*27c0*/  FMUL.FTZ R109, R70, R97 ;  /* 0x00000061466d7220 */ /* 0x010fc60000410000 */
[----:B------:R-:W-:Y:S01]  /*27d0*/  FMUL.FTZ R3, R2, R3 ;  /* 0x0000000302037220 */ /* 0x000fe20000410000 */
[----:B------:R-:W-:Y:S01]  /*27e0*/  FMUL.FTZ R109, R96, R109 ;  /* 0x0000006d606d7220 */ /* 0x000fe20000410000 */
[----:B------:R-:W-:Y:S01]  /*27f0*/  FADD.FTZ R2, -R104, 1 ;  /* 0x3f80000068027421 */ /* 0x000fe20000010100 */
[----:B------:R-:W-:Y:S02]  /*2800*/  FMUL.FTZ R151, R69, R98 ;  /* 0x0000006245977220 */ /* 0x000fe40000410000 */
[----:B------:R-:W-:Y:S01]  /*2810*/  FMUL.FTZ R153, R109, R106 ;  /* 0x0000006a6d997220 */ /* 0x000fe20000410000 */
[----:B------:R-:W-:Y:S01]  /*2820*/  FFMA.FTZ R118, R91, R2, 1 ;  /* 0x3f8000005b767423 */ /* 0x000fe20000010002 */
[C---:B------:R-:W-:Y:S01]  /*2830*/  FADD.FTZ R109, -R105.reuse, 1 ;  /* 0x3f800000696d7421 */ /* 0x040fe20000010100 */
[----:B------:R-:W-:Y:S01]  /*2840*/  FMUL.FTZ R2, R72, R101 ;  /* 0x0000006548027220 */ /* 0x000fe20000410000 */
[----:B------:R-:W3:Y:S01]  /*2850*/  LDS R106, [R52+0x24] ;  /* 0x00002400346a7984 */ /* 0x000ee20000000800 */
[----:B------:R-:W-:Y:S01]  /*2860*/  FFMA.FTZ R161, R90, R111, 1 ;  /* 0x3f8000005aa17423 */ /* 0x000fe2000001006f */
[----:B------:R-:W-:Y:S01]  /*2870*/  FFMA.FTZ R149, R92, R109, 1 ;  /* 0x3f8000005c957423 */ /* 0x000fe2000001006d */
[----:B------:R-:W-:Y:S01]  /*2880*/  FMUL.FTZ R2, R105, R2 ;  /* 0x0000000269027220 */ /* 0x000fe20000410000 */
[----:B------:R-:W-:Y:S01]  /*2890*/  FMUL.FTZ R151, R104, R151 ;  /* 0x0000009768977220 */ /* 0x000fe20000410000 */
[----:B------:R-:W4:Y:S01]  /*28a0*/  LDS R111, [R52+0x28] ;  /* 0x00002800346f7984 */ /* 0x000f220000000800 */
[----:B------:R-:W-:Y:S01]  /*28b0*/  FMUL.FTZ R120, R74, R103 ;  /* 0x000000674a787220 */ /* 0x000fe20000410000 */
[----:B------:R-:W2:Y:S02]  /*28c0*/  MUFU.EX2 R122, R122 ;  /* 0x0000007a007a7308 */ /* 0x000ea40000000800 */
[----:B------:R-:W4:Y:S01]  /*28d0*/  LDS R109, [R52+0x20] ;  /* 0x00002000346d7984 */ /* 0x000f220000000800 */
[----:B------:R-:W-:Y:S01]  /*28e0*/  FMUL.FTZ R155, R2, R149 ;  /* 0x00000095029b7220 */ /* 0x000fe20000410000 */
[----:B------:R-:W-:Y:S01]  /*28f0*/  FMUL.FTZ R157, R151, R118 ;  /* 0x00000076979d7220 */ /* 0x000fe20000410000 */
[----:B------:R-:W-:Y:S01]  /*2900*/  FMUL.FTZ R120, R113, R120 ;  /* 0x0000007871787220 */ /* 0x000fe20000410000 */
[----:B------:R-:W-:Y:S01]  /*2910*/  FADD.FTZ R149, -R143, 1 ;  /* 0x3f8000008f957421 */ /* 0x000fe20000010100 */
[----:B-1----:R-:W-:Y:S01]  /*2920*/  FADD.FTZ R118, -R112, 1 ;  /* 0x3f80000070767421 */ /* 0x002fe20000010100 */
[----:B------:R-:W1:Y:S01]  /*2930*/  MUFU.EX2 R134, R134 ;  /* 0x0000008600867308 */ /* 0x000e620000000800 */
[----:B------:R-:W-:Y:S01]  /*2940*/  FADD.FTZ R114, R124, 1 ;  /* 0x3f8000007c727421 */ /* 0x000fe20000010000 */
[----:B------:R-:W-:Y:S01]  /*2950*/  FMUL.FTZ R161, R120, R161 ;  /* 0x000000a178a17220 */ /* 0x000fe20000410000 */
[----:B------:R-:W-:Y:S01]  /*2960*/  FFMA.FTZ R165, R88, R149, 1 ;  /* 0x3f80000058a57423 */ /* 0x000fe20000010095 */
[----:B------:R-:W-:Y:S01]  /*2970*/  FFMA.FTZ R124, R87, R118, 1 ;  /* 0x3f800000577c7423 */ /* 0x000fe20000010076 */
[----:B------:R-:W-:Y:S01]  /*2980*/  FADD.FTZ R128, R128, 1 ;  /* 0x3f80000080807421 */ /* 0x000fe20000010000 */
[----:B------:R-:W4:Y:S02]  /*2990*/  LDS R151, [R52+0x30] ;  /* 0x0000300034977984 */ /* 0x000f240000000800 */
[----:B------:R-:W0:Y:S02]  /*29a0*/  MUFU.EX2 R132, R132 ;  /* 0x0000008400847308 */ /* 0x000e240000000800 */
[----:B------:R-:W4:Y:S04]  /*29b0*/  LDS R120, [R52+0x34] ;  /* 0x0000340034787984 */ /* 0x000f280000000800 */
[----:B------:R-:W4:Y:S02]  /*29c0*/  LDS R149, [R52+0x38] ;  /* 0x0000380034957984 */ /* 0x000f240000000800 */
[----:B------:R-:W3:Y:S02]  /*29d0*/  MUFU.EX2 R136, R136 ;  /* 0x0000008800887308 */ /* 0x000ee40000000800 */
[----:B------:R-:W4:Y:S06]  /*29e0*/  LDS R118, [R52+0x3c] ;  /* 0x00003c0034767984 */ /* 0x000f2c0000000800 */
[----:B------:R-:W3:Y:S01]  /*29f0*/  MUFU.EX2 R130, R130 ;  /* 0x0000008200827308 */ /* 0x000ee20000000800 */
[----:B------:R-:W-:Y:S01]  /*2a00*/  FADD.FTZ R116, R126, 1 ;  /* 0x3f8000007e747421 */ /* 0x000fe20000010000 */
[----:B--2---:R-:W-:-:S06]  /*2a10*/  FADD.FTZ R122, R122, 1 ;  /* 0x3f8000007a7a7421 */ /* 0x004fcc0000010000 */
[----:B------:R-:W2:Y:S01]  /*2a20*/  MUFU.RCP R147, R128 ;  /* 0x0000008000937308 */ /* 0x000ea20000001000 */
[----:B-1----:R-:W-:Y:S01]  /*2a30*/  FADD.FTZ R134, R134, 1 ;  /* 0x3f80000086867421 */ /* 0x002fe20000010000 */
[----:B0-----:R-:W-:Y:S01]  /*2a40*/  FADD.FTZ R132, R132, 1 ;  /* 0x3f80000084847421 */ /* 0x001fe20000010000 */
[----:B---3--:R-:W-:Y:S01]  /*2a50*/  FADD.FTZ R136, R136, 1 ;  /* 0x3f80000088887421 */ /* 0x008fe20000010000 */
[----:B------:R-:W-:Y:S01]  /*2a60*/  FADD.FTZ R2, -R110, 1 ;  /* 0x3f8000006e027421 */ /* 0x000fe20000010100 */
[----:B------:R-:W-:Y:S01]  /*2a70*/  FMUL.FTZ R163, R71, R100 ;  /* 0x0000006447a37220 */ /* 0x000fe20000410000 */
[----:B------:R-:W-:Y:S01]  /*2a80*/  FMUL.FTZ R167, R73, R102 ;  /* 0x0000006649a77220 */ /* 0x000fe20000410000 */
[----:B------:R-:W-:Y:S06]  /*2a90*/  BAR.SYNC.DEFER_BLOCKING 0x0 ;  /* 0x0000000000007b1d */ /* 0x000fec0000010000 */
[----:B------:R-:W0:Y:S01]  /*2aa0*/  MUFU.RCP R114, R114 ;  /* 0x0000007200727308 */ /* 0x000e220000001000 */
[----:B------:R-:W-:-:S07]  /*2ab0*/  FADD.FTZ R130, R130, 1 ;  /* 0x3f80000082827421 */ /* 0x000fce0000010000 */
[----:B------:R-:W1:Y:S01]  /*2ac0*/  MUFU.RCP R116, R116 ;  /* 0x0000007400747308 */ /* 0x000e620000001000 */
[----:B------:R-:W-:-:S07]  /*2ad0*/  FFMA.FTZ R2, R89, R2, 1 ;  /* 0x3f80000059027423 */ /* 0x000fce0000010002 */
[----:B------:R3:W4:Y:S01]  /*2ae0*/  MUFU.RCP R145, R122 ;  /* 0x0000007a00917308 */ /* 0x0007220000001000 */
[----:B------:R-:W-:Y:S01]  /*2af0*/  FMUL.FTZ R163, R110, R163 ;  /* 0x000000a36ea37220 */ /* 0x000fe20000410000 */
[----:B--2---:R-:W-:-:S06]  /*2b00*/  FADD.FTZ R171, -R147, 1 ;  /* 0x3f80000093ab7421 */ /* 0x004fcc0000010100 */
[----:B------:R-:W2:Y:S01]  /*2b10*/  MUFU.RCP R179, R132 ;  /* 0x0000008400b37308 */ /* 0x000ea20000001000 */
[----:B---3--:R-:W-:-:S07]  /*2b20*/  FMUL.FTZ R122, R76, R107 ;  /* 0x0000006b4c7a7220 */ /* 0x008fce0000410000 */
[----:B------:R-:W3:Y:S01]  /*2b30*/  MUFU.RCP R134, R134 ;  /* 0x0000008600867308 */ /* 0x000ee20000001000 */
[----:B------:R-:W-:-:S07]  /*2b40*/  FMUL.FTZ R122, R143, R122 ;  /* 0x0000007a8f7a7220 */ /* 0x000fce0000410000 */
[----:B------:R-:W3:Y:S01]  /*2b50*/  MUFU.RCP R185, R136 ;  /* 0x0000008800b97308 */ /* 0x000ee20000001000 */
[----:B------:R-:W-:Y:S01]  /*2b60*/  FMUL.FTZ R167, R112, R167 ;  /* 0x000000a770a77220 */ /* 0x000fe20000410000 */
[----:B------:R-:W-:Y:S01]  /*2b70*/  FMUL.FTZ R163, R163, R2 ;  /* 0x00000002a3a37220 */ /* 0x000fe20000410000 */
[----:B------:R-:W-:Y:S01]  /*2b80*/  FFMA.FTZ R175, R8, R171, 1 ;  /* 0x3f80000008af7423 */ /* 0x000fe200000100ab */
[----:B0-----:R-:W-:Y:S01]  /*2b90*/  FADD.FTZ R2, -R114, 1 ;  /* 0x3f80000072027421 */ /* 0x001fe20000010100 */
[----:B------:R-:W-:-:S03]  /*2ba0*/  FMUL.FTZ R171, R75, R106 ;  /* 0x0000006a4bab7220 */ /* 0x000fc60000410000 */
[----:B------:R-:W0:Y:S01]  /*2bb0*/  MUFU.RCP R130, R130 ;  /* 0x0000008200827308 */ /* 0x000e220000001000 */
[----:B------:R-:W-:Y:S01]  /*2bc0*/  FMUL.FTZ R165, R122, R165 ;  /* 0x000000a57aa57220 */ /* 0x000fe20000410000 */
[----:B------:R-:W-:Y:S01]  /*2bd0*/  FMUL.FTZ R167, R167, R124 ;  /* 0x0000007ca7a77220 */ /* 0x000fe20000410000 */
[----:B-1----:R-:W-:Y:S01]  /*2be0*/  FADD.FTZ R124, -R116, 1 ;  /* 0x3f800000747c7421 */ /* 0x002fe20000010100 */
[----:B------:R-:W-:Y:S01]  /*2bf0*/  FFMA.FTZ R122, R85, R2, 1 ;  /* 0x3f800000557a7423 */ /* 0x000fe20000010002 */
[----:B----4-:R-:W-:Y:S01]  /*2c00*/  FMUL.FTZ R173, R80, R111 ;  /* 0x0000006f50ad7220 */ /* 0x010fe20000410000 */
[----:B------:R-:W-:Y:S01]  /*2c10*/  FMUL.FTZ R171, R114, R171 ;  /* 0x000000ab72ab7220 */ /* 0x000fe20000410000 */
[----:B------:R-:W-:Y:S01]  /*2c20*/  FADD.FTZ R169, -R145, 1 ;  /* 0x3f80000091a97421 */ /* 0x000fe20000010100 */
[----:B------:R-:W-:Y:S01]  /*2c30*/  FMUL.FTZ R2, R78, R109 ;  /* 0x0000006d4e027220 */ /* 0x000fe20000410000 */
[----:B------:R-:W-:Y:S01]  /*2c40*/  FMUL.FTZ R126, R77, R108 ;  /* 0x0000006c4d7e7220 */ /* 0x000fe20000410000 */
[----:B------:R-:W-:Y:S01]  /*2c50*/  FFMA.FTZ R124, R83, R124, 1 ;  /* 0x3f800000537c7423 */ /* 0x000fe2000001007c */
[----:B------:R-:W-:Y:S01]  /*2c60*/  FMUL.FTZ R173, R116, R173 ;  /* 0x000000ad74ad7220 */ /* 0x000fe20000410000 */
[----:B------:R-:W-:Y:S01]  /*2c70*/  FMUL.FTZ R171, R171, R122 ;  /* 0x0000007aabab7220 */ /* 0x000fe20000410000 */
[----:B------:R-:W-:Y:S01]  /*2c80*/  FFMA.FTZ R169, R86, R169, 1 ;  /* 0x3f80000056a97423 */ /* 0x000fe200000100a9 */
[----:B------:R-:W-:Y:S01]  /*2c90*/  FMUL.FTZ R2, R145, R2 ;  /* 0x0000000291027220 */ /* 0x000fe20000410000 */
[----:B------:R-:W-:Y:S01]  /*2ca0*/  FMUL.FTZ R126, R147, R126 ;  /* 0x0000007e937e7220 */ /* 0x000fe20000410000 */
[----:B--2---:R-:W-:Y:S01]  /*2cb0*/  FADD.FTZ R177, -R179, 1 ;  /* 0x3f800000b3b17421 */ /* 0x004fe20000010100 */
[----:B---3--:R-:W-:Y:S01]  /*2cc0*/  FADD.FTZ R122, -R134, 1 ;  /* 0x3f800000867a7421 */ /* 0x008fe20000010100 */
[----:B------:R-:W-:Y:S01]  /*2cd0*/  FADD.FTZ R183, -R185, 1 ;  /* 0x3f800000b9b77421 */ /* 0x000fe20000010100 */
[----:B------:R-:W-:Y:S01]  /*2ce0*/  FMUL.FTZ R173, R173, R124 ;  /* 0x0000007cadad7220 */ /* 0x000fe20000410000 */
[----:B------:R-:W-:Y:S01]  /*2cf0*/  FMUL.FTZ R169, R2, R169 ;  /* 0x000000a902a97220 */ /* 0x000fe20000410000 */
[----:B------:R-:W-:Y:S01]  /*2d00*/  FMUL.FTZ R175, R126, R175 ;  /* 0x000000af7eaf7220 */ /* 0x000fe20000410000 */
[----:B------:R-:W-:Y:S01]  /*2d10*/  FFMA.FTZ R181, R6, R177, 1 ;  /* 0x3f80000006b57423 */ /* 0x000fe200000100b1 */
[----:B------:R-:W-:Y:S01]  /*2d20*/  FFMA.FTZ R124, R5, R122, 1 ;  /* 0x3f800000057c7423 */ /* 0x000fe2000001007a */
[----:B------:R-:W-:Y:S01]  /*2d30*/  FFMA.FTZ R187, R4, R183, 1 ;  /* 0x3f80000004bb7423 */ /* 0x000fe200000100b7 */
[----:B0-----:R-:W-:Y:S01]  /*2d40*/  FADD.FTZ R2, -R130, 1 ;  /* 0x3f80000082027421 */ /* 0x001fe20000010100 */
[----:B------:R-:W-:Y:S01]  /*2d50*/  FMUL.FTZ R177, R82, R151 ;  /* 0x0000009752b17220 */ /* 0x000fe20000410000 */
[----:B------:R-:W-:Y:S01]  /*2d60*/  FMUL.FTZ R122, R79, R120 ;  /* 0x000000784f7a7220 */ /* 0x000fe20000410000 */
[----:B------:R-:W-:Y:S01]  /*2d70*/  FMUL.FTZ R183, R84, R149 ;  /* 0x0000009554b77220 */ /* 0x000fe20000410000 */
[----:B------:R-:W-:Y:S01]  /*2d80*/  FMUL.FTZ R126, R81, R118 ;  /* 0x00000076517e7220 */ /* 0x000fe20000410000 */
[----:B------:R-:W-:Y:S01]  /*2d90*/  ISETP.NE.AND P0, PT, R14, RZ, PT ;  /* 0x000000ff0e00720c */ /* 0x000fe20003f05270 */
        /* <DEDUP_REMOVED lines=9> */
[----:B------:R0:W-:Y:S04]  /*2e30*/  STS [R52], R3 ;  /* 0x0000000334007388 */ /* 0x0001e80000000800 */
        /* <DEDUP_REMOVED lines=34> */
[----:B------:R-:W-:-:S05]  /*3060*/  UIMAD.WIDE.U32 UR8, UR31, UR10, UR6 ;  /* 0x0000000a1f0872a5 */ /* 0x000fca000f8e0006 */
[----:B------:R-:W1:Y:S01]  /*3070*/  LDS R122, [UR12+0x1080] ;  /* 0x0010800cff7a7984 */ /* 0x000e620008000800 */
[----:B------:R-:W-:Y:S01]  /*3080*/  UIMAD UR9, UR31, UR11, UR9 ;  /* 0x0000000b1f0972a4 */ /* 0x000fe2000f8e0209 */
[----:B------:R-:W2:Y:S03]  /*3090*/  LDCU.64 UR10, c[0x0][0x558] ;  /* 0x0000ab00ff0a77ac */ /* 0x000ea60008000a00 */
[----:B------:R-:W-:-:S04]  /*30a0*/  UIMAD.WIDE.U32 UR8, UR16, UR14, UR8 ;  /* 0x0000000e100872a5 */ /* 0x000fc8000f8e0008 */
[----:B------:R-:W-:Y:S02]  /*30b0*/  UIMAD UR9, UR16, UR15, UR9 ;  /* 0x0000000f100972a4 */ /* 0x000fe4000f8e0209 */
[----:B0-----:R-:W-:-:S04]  /*30c0*/  IADD3 R3, P1, PT, R16, UR8, RZ ;  /* 0x0000000810037c10 */ /* 0x001fc8000ff3e0ff */
[----:B------:R-:W-:Y:S02]  /*30d0*/  IADD3.X R124, PT, PT, RZ, UR9, RZ, P1, !PT ;  /* 0x00000009ff7c7c10 */ /* 0x000fe40008ffe4ff */
[----:B--2---:R-:W-:-:S04]  /*30e0*/  LEA R2, P2, R3, UR10, 0x2 ;  /* 0x0000000a03027c11 */ /* 0x004fc8000f8410ff */
        /* <DEDUP_REMOVED lines=85> */
[----:B------:R-:W0:Y:S01]  /*3640*/  LDCU.128 UR8, c[0x0][0x430] ;  /* 0x00008600ff0877ac */ /* 0x000e220008000c00 */
[----:B------:R-:W-:Y:S04]  /*3650*/  STS [R52], R95 ;  /* 0x0000005f34007388 */ /* 0x000fe80000000800 */
[----:B------:R-:W-:Y:S04]  /*3660*/  STS [R52+0x4], R93 ;  /* 0x0000045d34007388 */ /* 0x000fe80000000800 */
[----:B------:R-:W-:Y:S01]  /*3670*/  STS [R52+0x8], R101 ;  /* 0x0000086534007388 */ /* 0x000fe20000000800 */
[----:B0-----:R-:W-:-:S03]  /*3680*/  UIMAD.WIDE.U32 UR14, UR31, UR8, UR6 ;  /* 0x000000081f0e72a5 */ /* 0x001fc6000f8e0006 */
[----:B------:R-:W-:Y:S01]  /*3690*/  STS [R52+0xc], R91 ;  /* 0x00000c5b34007388 */ /* 0x000fe20000000800 */
[----:B------:R-:W-:-:S03]  /*36a0*/  UIMAD UR9, UR31, UR9, UR15 ;  /* 0x000000091f0972a4 */ /* 0x000fc6000f8e020f */
[----:B------:R-:W-:Y:S01]  /*36b0*/  STS [R52+0x10], R103 ;  /* 0x0000106734007388 */ /* 0x000fe20000000800 */
[----:B------:R-:W-:-:S03]  /*36c0*/  UMOV UR8, UR14 ;  /* 0x0000000e00087c82 */ /* 0x000fc60008000000 */
[----:B------:R-:W-:Y:S01]  /*36d0*/  STS [R52+0x14], R89 ;  /* 0x0000145934007388 */ /* 0x000fe20000000800 */
[----:B------:R-:W-:-:S03]  /*36e0*/  UIMAD.WIDE.U32 UR8, UR16, UR10, UR8 ;  /* 0x0000000a100872a5 */ /* 0x000fc6000f8e0008 */
[----:B------:R-:W-:Y:S01]  /*36f0*/  STS [R52+0x18], R107 ;  /* 0x0000186b34007388 */ /* 0x000fe20000000800 */
[----:B------:R-:W-:-:S03]  /*3700*/  UIMAD UR11, UR16, UR11, UR9 ;  /* 0x0000000b100b72a4 */ /* 0x000fc6000f8e0209 */
[----:B------:R-:W-:Y:S04]  /*3710*/  STS [R52+0x1c], R87 ;  /* 0x00001c5734007388 */ /* 0x000fe80000000800 */
[----:B------:R-:W-:Y:S04]  /*3720*/  STS [R52+0x20], R109 ;  /* 0x0000206d34007388 */ /* 0x000fe80000000800 */
[----:B------:R-:W-:Y:S04]  /*3730*/  STS [R52+0x24], R85 ;  /* 0x0000245534007388 */ /* 0x000fe80000000800 */
[----:B------:R-:W-:Y:S04]  /*3740*/  STS [R52+0x28], R83 ;  /* 0x0000285334007388 */ /* 0x000fe80000000800 */
[----:B------:R0:W-:Y:S04]  /*3750*/  STS [R52+0x2c], R3 ;  /* 0x00002c0334007388 */ /* 0x0001e80000000800 */
[----:B------:R-:W-:Y:S04]  /*3760*/  STS [R52+0x30], R7 ;  /* 0x0000300734007388 */ /* 0x000fe80000000800 */
[----:B------:R-:W-:Y:S01]  /*3770*/  STS [R52+0x34], R97 ;  /* 0x0000346134007388 */ /* 0x000fe20000000800 */
[----:B0-----:R-:W-:-:S03]  /*3780*/  IADD3 R3, P1, PT, R16, UR8, RZ ;  /* 0x0000000810037c10 */ /* 0x001fc6000ff3e0ff */
[----:B------:R-:W-:Y:S01]  /*3790*/  STS [R52+0x38], R5 ;  /* 0x0000380534007388 */ /* 0x000fe20000000800 */
[----:B------:R-:W-:-:S03]  /*37a0*/  IADD3.X R6, PT, PT, RZ, UR11, RZ, P1, !PT ;  /* 0x0000000bff067c10 */ /* 0x000fc60008ffe4ff */
[----:B------:R-:W-:Y:S01]  /*37b0*/  STS [R52+0x3c], R99 ;  /* 0x00003c6334007388 */ /* 0x000fe20000000800 */
[----:B------:R-:W-:-:S03]  /*37c0*/  NOP ;  /* 0x0000000000007918 */ /* 0x000fc60000000000 */
[----:B------:R-:W-:Y:S01]  /*37d0*/  LDS R87, [R35] ;  /* 0x0000000023577984 */ /* 0x000fe20000000800 */
[----:B------:R-:W-:-:S03]  /*37e0*/  LEA R2, P5, R3, UR34, 0x2 ;  /* 0x0000002203027c11 */ /* 0x000fc6000f8a10ff */
[----:B------:R-:W-:Y:S01]  /*37f0*/  LDS R89, [R37+0x80] ;  /* 0x0000800025597984 */ /* 0x000fe20000000800 */
[----:B------:R-:W-:-:S03]  /*3800*/  LEA.HI.X R3, R3, UR35, R6, 0x2, P5 ;  /* 0x0000002303037c11 */ /* 0x000fc6000a8f1406 */
        /* <DEDUP_REMOVED lines=49> */
.L_x_3369:
[----:B0-----:R-:W-:Y:S01]  /*3b20*/  FFMA.FTZ R2, R54, R0, R13 ;  /* 0x0000000036027223 */ /* 0x001fe2000001000d */
[----:B------:R-:W0:Y:S01]  /*3b30*/  LDCU UR10, c[0x0][0x38c] ;  /* 0x00007180ff0a77ac */ /* 0x000e220008000800 */
[--C-:B-----5:R-:W-:Y:S01]  /*3b40*/  FADD.FTZ R88, R141, R10.reuse ;  /* 0x0000000a8d587221 */ /* 0x120fe20000010000 */
[----:B------:R-:W-:Y:S01]  /*3b50*/  FADD.FTZ R90, R139, R10 ;  /* 0x0000000a8b5a7221 */ /* 0x000fe20000010000 */
[----:B------:R-:W-:Y:S01]  /*3b60*/  FFMA.FTZ R2, R53, R70, R2 ;  /* 0x0000004635027223 */ /* 0x000fe20000010002 */
[--C-:B------:R-:W-:Y:S01]  /*3b70*/  FADD.FTZ R92, R137, R10.reuse ;  /* 0x0000000a895c7221 */ /* 0x100fe20000010000 */
[--C-:B------:R-:W-:Y:S01]  /*3b80*/  FADD.FTZ R94, R135, R10.reuse ;  /* 0x0000000a875e7221 */ /* 0x100fe20000010000 */
[----:B------:R-:W-:Y:S01]  /*3b90*/  FADD.FTZ R96, R133, R10 ;  /* 0x0000000a85607221 */ /* 0x000fe20000010000 */
[----:B------:R-:W-:Y:S01]  /*3ba0*/  FFMA.FTZ R3, R55, R72, R2 ;  /* 0x0000004837037223 */ /* 0x000fe20000010002 */
[--C-:B------:R-:W-:Y:S01]  /*3bb0*/  FADD.FTZ R98, R131, R10.reuse ;  /* 0x0000000a83627221 */ /* 0x100fe20000010000 */
[--C-:B------:R-:W-:Y:S01]  /*3bc0*/  FADD.FTZ R100, R129, R10.reuse ;  /* 0x0000000a81647221 */ /* 0x100fe20000010000 */
[----:B------:R-:W-:Y:S01]  /*3bd0*/  MOV R95, RZ ;  /* 0x000000ff005f7202 */ /* 0x000fe20000000f00 */
[----:B------:R-:W-:Y:S01]  /*3be0*/  FFMA.FTZ R2, R56, R69, R3 ;  /* 0x0000004538027223 */ /* 0x000fe20000010003 */
[----:B------:R-:W-:Y:S01]  /*3bf0*/  MOV R107, RZ ;  /* 0x000000ff006b7202 */ /* 0x000fe20000000f00 */
[----:B------:R-:W-:Y:S01]  /*3c00*/  FADD.FTZ R115, R115, R10 ;  /* 0x0000000a73737221 */ /* 0x000fe20000010000 */
[----:B------:R-:W-:Y:S01]  /*3c10*/  MOV R101, RZ ;  /* 0x000000ff00657202 */ /* 0x000fe20000000f00 */
[----:B------:R-:W-:Y:S01]  /*3c20*/  FFMA.FTZ R3, R57, R74, R2 ;  /* 0x0000004a39037223 */ /* 0x000fe20000010002 */
[----:B------:R-:W-:Y:S01]  /*3c30*/  MOV R113, RZ ;  /* 0x000000ff00717202 */ /* 0x000fe20000000f00 */
[--C-:B------:R-:W-:Y:S01]  /*3c40*/  FADD.FTZ R117, R117, R10.reuse ;  /* 0x0000000a75757221 */ /* 0x100fe20000010000 */
[----:B0-----:R-:W-:Y:S01]  /*3c50*/  UISETP.GE.AND UP0, UPT, UR10, 0x1, UPT ;  /* 0x000000010a00788c */ /* 0x001fe2000bf06270 */
[----:B------:R-:W-:Y:S01]  /*3c60*/  FFMA.FTZ R2, R58, R71, R3 ;  /* 0x000000473a027223 */ /* 0x000fe20000010003 */
[----:B------:R-:W-:Y:S01]  /*3c70*/  MOV R111, RZ ;  /* 0x000000ff006f7202 */ /* 0x000fe20000000f00 */
[----:B------:R-:W-:Y:S01]  /*3c80*/  FADD.FTZ R119, R119, R10 ;  /* 0x0000000a77777221 */ /* 0x000fe20000010000 */
[----:B------:R-:W-:Y:S01]  /*3c90*/  MOV R109, RZ ;  /* 0x000000ff006d7202 */ /* 0x000fe20000000f00 */
[----:B------:R-:W-:Y:S01]  /*3ca0*/  FFMA.FTZ R3, R59, R76, R2 ;  /* 0x0000004c3b037223 */ /* 0x000fe20000010002 */
[----:B------:R-:W-:Y:S01]  /*3cb0*/  MOV R93, RZ ;  /* 0x000000ff005d7202 */ /* 0x000fe20000000f00 */
        /* <DEDUP_REMOVED lines=19> */
[----:B------:R-:W-:Y:S01]  /*3df0*/  MOV R86, UR12 ;  /* 0x0000000c00567c02 */ /* 0x000fe20008000f00 */
[----:B------:R-:W-:Y:S01]  /*3e00*/  FADD.FTZ R159, R159, R10 ;  /* 0x0000000a9f9f7221 */ /* 0x000fe20000010000 */
[-C--:B------:R-:W-:Y:S01]  /*3e10*/  FMUL.FTZ R163, R0, R11.reuse ;  /* 0x0000000b00a37220 */ /* 0x080fe20000410000 */
[----:B------:R-:W-:Y:S01]  /*3e20*/  FFMA.FTZ R3, R65, R82, R2 ;  /* 0x0000005241037223 */ /* 0x000fe20000010002 */
[-C--:B------:R-:W-:Y:S01]  /*3e30*/  FMUL.FTZ R157, R70, R11.reuse ;  /* 0x0000000b469d7220 */ /* 0x080fe20000410000 */
[-C--:B------:R-:W-:Y:S01]  /*3e40*/  FMUL.FTZ R155, R72, R11.reuse ;  /* 0x0000000b489b7220 */ /* 0x080fe20000410000 */
[----:B------:R-:W-:Y:S01]  /*3e50*/  FMUL.FTZ R153, R69, R11 ;  /* 0x0000000b45997220 */ /* 0x000fe20000410000 */
[----:B------:R-:W-:Y:S01]  /*3e60*/  FFMA.FTZ R2, R66, R79, R3 ;  /* 0x0000004f42027223 */ /* 0x000fe20000010003 */
[-C--:B------:R-:W-:Y:S01]  /*3e70*/  FMUL.FTZ R151, R74, R11.reuse ;  /* 0x0000000b4a977220 */ /* 0x080fe20000410000 */
[-C--:B------:R-:W-:Y:S01]  /*3e80*/  FMUL.FTZ R149, R71, R11.reuse ;  /* 0x0000000b47957220 */ /* 0x080fe20000410000 */
[-C--:B------:R-:W-:Y:S01]  /*3e90*/  FMUL.FTZ R147, R76, R11.reuse ;  /* 0x0000000b4c937220 */ /* 0x080fe20000410000 */
[----:B------:R-:W-:Y:S01]  /*3ea0*/  FFMA.FTZ R13, R67, R84, R2 ;  /* 0x00000054430d7223 */ /* 0x000fe20000010002 */
        /* <DEDUP_REMOVED lines=9> */
[----:B------:R-:W-:Y:S01]  /*3f40*/  FFMA.FTZ R13, R68, R81, R13 ;  /* 0x00000051440d7223 */ /* 0x000fe2000001000d */
[----:B------:R-:W-:Y:S06]  /*3f50*/  BAR.SYNC.DEFER_BLOCKING 0x0 ;  /* 0x0000000000007b1d */ /* 0x000fec0000010000 */
[----:B------:R-:W-:Y:S05]  /*3f60*/  BRA.U !UP0, `(.L_x_3370) ;  /* 0x0000002108b87547 */ /* 0x000fea000b800000 */
[----:B------:R-:W0:Y:S01]  /*3f70*/  LDC R196, c[0x0][0x394] ;  /* 0x0000e500ffc47b82 */ /* 0x000e220000000800 */
[----:B------:R-:W1:Y:S01]  /*3f80*/  LDCU.64 UR36, c[0x0][0x3e0] ;  /* 0x00007c00ff2477ac */ /* 0x000e620008000a00 */
[----:B------:R-:W-:Y:S02]  /*3f90*/  HFMA2 R95, -RZ, RZ, 0, 0 ;  /* 0x00000000ff5f7431 */ /* 0x000fe400000001ff */
[----:B------:R-:W-:Y:S01]  /*3fa0*/  FMUL.FTZ R104, R54, R115 ;  /* 0x0000007336687220 */ /* 0x000fe20000410000 */
[----:B------:R-:W-:Y:S01]  /*3fb0*/  FMUL.FTZ R161, R53, R88 ;  /* 0x0000005835a17220 */ /* 0x000fe20000410000 */
[----:B------:R-:W2:Y:S01]  /*3fc0*/  LDCU.64 UR38, c[0x0][0x3c0] ;  /* 0x00007800ff2677ac */ /* 0x000ea20008000a00 */
[----:B------:R-:W-:Y:S01]  /*3fd0*/  FMUL.FTZ R106, R55, R90 ;  /* 0x0000005a376a7220 */ /* 0x000fe20000410000 */
[----:B------:R-:W-:Y:S01]  /*3fe0*/  FMUL.FTZ R108, R56, R117 ;  /* 0x00000075386c7220 */ /* 0x000fe20000410000 */
[----:B------:R-:W-:Y:S01]  /*3ff0*/  FMUL.FTZ R110, R57, R92 ;  /* 0x0000005c396e7220 */ /* 0x000fe20000410000 */
[----:B------:R-:W3:Y:S01]  /*4000*/  LDCU.64 UR40, c[0x0][0x3a8] ;  /* 0x00007500ff2877ac */ /* 0x000ee20008000a00 */
[----:B------:R-:W-:Y:S01]  /*4010*/  FMUL.FTZ R112, R58, R119 ;  /* 0x000000773a707220 */ /* 0x000fe20000410000 */
[----:B------:R-:W-:Y:S01]  /*4020*/  FMUL.FTZ R114, R59, R94 ;  /* 0x0000005e3b727220 */ /* 0x000fe20000410000 */
[----:B------:R-:W-:Y:S01]  /*4030*/  FMUL.FTZ R116, R60, R121 ;  /* 0x000000793c747220 */ /* 0x000fe20000410000 */
[----:B------:R-:W-:Y:S01]  /*4040*/  USHF.L.U32 UR8, UR30, 0x8, URZ ;  /* 0x000000081e087899 */ /* 0x000fe200080006ff */
[----:B------:R-:W-:Y:S01]  /*4050*/  FMUL.FTZ R118, R61, R96 ;  /* 0x000000603d767220 */ /* 0x000fe20000410000 */
[----:B------:R-:W-:Y:S01]  /*4060*/  UISETP.NE.AND UP0, UPT, UR23, 0x1, UPT ;  /* 0x000000011700788c */ /* 0x000fe2000bf05270 */
[----:B------:R-:W-:Y:S01]  /*4070*/  FMUL.FTZ R120, R62, R123 ;  /* 0x0000007b3e787220 */ /* 0x000fe20000410000 */
[----:B------:R-:W-:Y:S01]  /*4080*/  UIADD3 UR9, UPT, UPT, UR23, -0x2, URZ ;  /* 0xfffffffe17097890 */ /* 0x000fe2000fffe0ff */
[----:B------:R-:W-:Y:S01]  /*4090*/  FMUL.FTZ R122, R63, R98 ;  /* 0x000000623f7a7220 */ /* 0x000fe20000410000 */
[----:B------:R-:W-:Y:S01]  /*40a0*/  ULOP3.LUT UR8, UR8, 0x100, URZ, 0xc0, !UPT ;  /* 0x0000010008087892 */ /* 0x000fe2000f8ec0ff */
[----:B------:R-:W-:Y:S01]  /*40b0*/  FMUL.FTZ R124, R64, R125 ;  /* 0x0000007d407c7220 */ /* 0x000fe20000410000 */
[----:B------:R-:W-:Y:S01]  /*40c0*/  UIMAD UR9, UR9, UR10, URZ ;  /* 0x0000000a090972a4 */ /* 0x000fe2000f8e02ff */
[----:B------:R-:W-:Y:S01]  /*40d0*/  PLOP3.LUT P1, PT, PT, PT, UP0, 0x80, 0x8 ;  /* 0x000000000008781c */ /* 0x000fe20003f2f008 */
[----:B------:R-:W-:Y:S01]  /*40e0*/  FMUL.FTZ R126, R65, R100 ;  /* 0x00000064417e7220 */ /* 0x000fe20000410000 */
[----:B------:R-:W-:Y:S01]  /*40f0*/  FMUL.FTZ R128, R66, R127 ;  /* 0x0000007f42807220 */ /* 0x000fe20000410000 */
[----:B------:R-:W-:Y:S01]  /*4100*/  FMUL.FTZ R130, R67, R102 ;  /* 0x0000006643827220 */ /* 0x000fe20000410000 */
[----:B------:R-:W-:Y:S01]  /*4110*/  ISETP.EQ.AND P1, PT, R142, RZ, P1 ;  /* 0x000000ff8e00720c */ /* 0x000fe20000f22270 */
        /* <DEDUP_REMOVED lines=9> */
[----:B------:R-:W4:Y:S01]  /*41b0*/  LDCU UR43, c[0x0][0x394] ;  /* 0x00007280ff2b77ac */ /* 0x000f220008000800 */
[----:B-1----:R-:W-:-:S02]  /*41c0*/  USHF.L.U64.HI UR37, UR36, 0x2, UR37 ;  /* 0x0000000224257899 */ /* 0x002fc40008010225 */
[----:B--2---:R-:W-:Y:S02]  /*41d0*/  USHF.L.U64.HI UR35, UR38, 0x2, UR39 ;  /* 0x0000000226237899 */ /* 0x004fe40008010227 */
[----:B---3--:R-:W-:Y:S01]  /*41e0*/  USHF.L.U64.HI UR34, UR40, 0x2, UR41 ;  /* 0x0000000228227899 */ /* 0x008fe20008010229 */
[----:B------:R-:W-:Y:S01]  /*41f0*/  UMOV UR9, UR17 ;  /* 0x0000001100097c82 */ /* 0x000fe20008000000 */
[----:B------:R-:W-:-:S10]  /*4200*/  UMOV UR10, UR18 ;  /* 0x00000012000a7c82 */ /* 0x000fd40008000000 */
.L_x_3383:
[----:B------:R-:W-:Y:S02]  /*4210*/  MOV R6, UR14 ;  /* 0x0000000e00067c02 */ /* 0x000fe40008000f00 */
[----:B------:R-:W-:-:S05]  /*4220*/  MOV R7, UR15 ;  /* 0x0000000f00077c02 */ /* 0x000fca0008000f00 */
[----:B------:R-:W2:Y:S01]  /*4230*/  LDG.E R140, desc[UR32][R6.64] ;  /* 0x00000020068c7981 */ /* 0x000ea2000c1e1900 */
[----:B------:R-:W-:Y:S02]  /*4240*/  MOV R2, UR11 ;  /* 0x0000000b00027c02 */ /* 0x000fe40008000f00 */
[----:B0-----:R-:W-:Y:S02]  /*4250*/  MOV R5, UR10 ;  /* 0x0000000a00057c02 */ /* 0x001fe40008000f00 */
[----:B------:R-:W-:Y:S02]  /*4260*/  MOV R3, UR13 ;  /* 0x0000000d00037c02 */ /* 0x000fe40008000f00 */
[----:B------:R-:W-:-:S03]  /*4270*/  MOV R4, UR9 ;  /* 0x0000000900047c02 */ /* 0x000fc60008000f00 */
[----:B------:R1:W3:Y:S04]  /*4280*/  LDG.E R2, desc[UR32][R2.64] ;  /* 0x0000002002027981 */ /* 0x0002e8000c1e1900 */
[----:B------:R5:W3:Y:S01]  /*4290*/  LDG.E R5, desc[UR32][R4.64] ;  /* 0x0000002004057981 */ /* 0x000ae2000c1e1900 */
[----:B------:R-:W0:Y:S01]  /*42a0*/  S2UR UR8, SR_CgaCtaId ;  /* 0x00000000000879c3 */ /* 0x000e220000008800 */
[C---:B------:R-:W-:Y:S01]  /*42b0*/  ISETP.NE.AND P0, PT, R14.reuse, RZ, PT ;  /* 0x000000ff0e00720c */ /* 0x040fe20003f05270 */
[----:B------:R-:W-:Y:S01]  /*42c0*/  UMOV UR12, 0x400 ;  /* 0x00000400000c7882 */ /* 0x000fe20000000000 */
[C---:B------:R-:W-:Y:S01]  /*42d0*/  ISETP.NE.AND P2, PT, R14.reuse, 0x3f, PT ;  /* 0x0000003f0e00780c */ /* 0x040fe20003f45270 */
[----:B------:R-:W-:Y:S01]  /*42e0*/  BSSY.RECONVERGENT B0, `(.L_x_3371) ;  /* 0x0000043000007945 */ /* 0x000fe20003800200 */
[----:B-1----:R-:W-:-:S04]  /*42f0*/  IADD3 R3, PT, PT, R14, 0x200, RZ ;  /* 0x000002000e037810 */ /* 0x002fc80007ffe0ff */
[----:B------:R-:W-:Y:S01]  /*4300*/  SEL R3, R136, R3, !P0 ;  /* 0x0000000388037207 */ /* 0x000fe20004000000 */
[----:B0-----:R-:W-:-:S06]  /*4310*/  ULEA UR12, UR8, UR12, 0x18 ;  /* 0x0000000c080c7291 */ /* 0x001fcc000f8ec0ff */
[----:B-----5:R-:W-:Y:S01]  /*4320*/  LEA R4, R3, UR12, 0x2 ;  /* 0x0000000c03047c11 */ /* 0x020fe2000f8e10ff */
[----:B--2---:R-:W-:-:S04]  /*4330*/  FMUL.FTZ R8, R140, 1.4426950216293334961 ;  /* 0x3fb8aa3b8c087820 */ /* 0x004fc80000410000 */
        /* <DEDUP_REMOVED lines=17> */
[----:B------:R-:W1:Y:S01]  /*4450*/  MUFU.EX2 R146, R146 ;  /* 0x0000009200927308 */ /* 0x000e620000000800 */
[----:B---3--:R-:W-:-:S04]  /*4460*/  FMUL.FTZ R5, R2, R5 ;  /* 0x0000000502057220 */ /* 0x008fc80000410000 */
        /* <DEDUP_REMOVED lines=32> */
[----:B-123--:R-:W-:Y:S05]  /*4670*/  @P2 BRA `(.L_x_3372) ;  /* 0x00000000001c2947 */ /* 0x00efea0003800000 */
[----:B----4-:R-:W-:Y:S01]  /*4680*/  UISETP.NE.AND UP0, UPT, UR23, UR43, UPT ;  /* 0x0000002b1700728c */ /* 0x010fe2000bf05270 */
[----:B------:R-:W-:-:S08]  /*4690*/  HFMA2 R178, -RZ, RZ, 1.875, 0 ;  /* 0x3f800000ffb27431 */ /* 0x000fd000000001ff */
[----:B------:R-:W-:Y:S05]  /*46a0*/  BRA.U !UP0, `(.L_x_3373) ;  /* 0x0000000108187547 */ /* 0x000fea000b800000 */
[----:B------:R-:W-:-:S04]  /*46b0*/  USHF.L.U32 UR8, UR23, 0xa, URZ ;  /* 0x0000000a17087899 */ /* 0x000fc800080006ff */
[----:B------:R-:W-:-:S09]  /*46c0*/  ULOP3.LUT UR8, UR8, 0x400, URZ, 0xc0, !UPT ;  /* 0x0000040008087892 */ /* 0x000fd2000f8ec0ff */
[----:B------:R2:W3:Y:S01]  /*46d0*/  LDS R178, [R86+UR8+0x14d0] ;  /* 0x0014d00856b27984 */ /* 0x0004e20008000800 */
[----:B------:R-:W-:Y:S05]  /*46e0*/  BRA `(.L_x_3373) ;  /* 0x0000000000087947 */ /* 0x000fea0003800000 */
.L_x_3372:
[----:B------:R-:W-:-:S06]  /*46f0*/  LEA R178, R14, UR12, 0x2 ;  /* 0x0000000c0eb27c11 */ /* 0x000fcc000f8e10ff */
[----:B------:R-:W1:Y:S02]  /*4700*/  LDS R178, [R178+0x1cd4] ;  /* 0x001cd400b2b27984 */ /* 0x000e640000000800 */
.L_x_3373:
[----:B----4-:R-:W-:Y:S05]  /*4710*/  BSYNC.RECONVERGENT B0 ;  /* 0x0000000000007941 */ /* 0x010fea0003800200 */
.L_x_3371:
[-C--:B------:R-:W-:Y:S01]  /*4720*/  FMUL.FTZ R6, R9, R146.reuse ;  /* 0x0000009209067220 */ /* 0x080fe20000410000 */
[----:B------:R-:W-:Y:S01]  /*4730*/  FFMA.FTZ R7, R104, R146, R161 ;  /* 0x0000009268077223 */ /* 0x000fe200000100a1 */
[----:B------:R-:W-:Y:S01]  /*4740*/  MOV R5, 0x8 ;  /* 0x0000000800057802 */ /* 0x000fe20000000f00 */
[----:B------:R-:W-:Y:S02]  /*4750*/  HFMA2 R2, -RZ, RZ, 1.875, 0 ;  /* 0x3f800000ff027431 */ /* 0x000fe400000001ff */
[C---:B------:R-:W-:Y:S01]  /*4760*/  FMUL.FTZ R6, R165.reuse, R6 ;  /* 0x00000006a5067220 */ /* 0x040fe20000410000 */
[----:B------:R-:W-:Y:S01]  /*4770*/  FFMA.FTZ R7, R165, R7, R106 ;  /* 0x00000007a5077223 */ /* 0x000fe2000001006a */
[----:B------:R-:W-:Y:S01]  /*4780*/  MOV R3, RZ ;  /* 0x000000ff00037202 */ /* 0x000fe20000000f00 */
[----:B0-----:R-:W-:-:S04]  /*4790*/  @P1 IMAD.WIDE R4, R138, R5, UR4 ;  /* 0x000000048a041e25 */ /* 0x001fc8000f8e0205 */
[C---:B------:R-:W-:Y:S01]  /*47a0*/  FMUL.FTZ R6, R167.reuse, R6 ;  /* 0x00000006a7067220 */ /* 0x040fe20000410000 */
[----:B------:R-:W-:-:S03]  /*47b0*/  FFMA.FTZ R7, R167, R7, R108 ;  /* 0x00000007a7077223 */ /* 0x000fc6000001006c */
[C---:B------:R-:W-:Y:S01]  /*47c0*/  FMUL.FTZ R6, R169.reuse, R6 ;  /* 0x00000006a9067220 */ /* 0x040fe20000410000 */
[----:B------:R-:W-:Y:S01]  /*47d0*/  FFMA.FTZ R7, R169, R7, R110 ;  /* 0x00000007a9077223 */ /* 0x000fe2000001006e */
[----:B------:R-:W-:Y:S01]  /*47e0*/  ISETP.GT.U32.AND P2, PT, R14, 0x1f, PT ;  /* 0x0000001f0e00780c */ /* 0x000fe20003f44070 */
[----:B------:R0:W5:Y:S01]  /*47f0*/  @P1 LDG.E.64 R2, desc[UR32][R4.64] ;  /* 0x0000002004021981 */ /* 0x000162000c1e1b00 */
[C---:B------:R-:W-:Y:S01]  /*4800*/  FMUL.FTZ R6, R171.reuse, R6 ;  /* 0x00000006ab067220 */ /* 0x040fe20000410000 */
[----:B------:R-:W-:Y:S01]  /*4810*/  FFMA.FTZ R7, R171, R7, R112 ;  /* 0x00000007ab077223 */ /* 0x000fe20000010070 */
[----:B------:R-:W-:Y:S02]  /*4820*/  LOP3.LUT R144, R144, 0xfffffffd, RZ, 0xc0, !PT ;  /* 0xfffffffd90907812 */ /* 0x000fe400078ec0ff */
[C---:B------:R-:W-:Y:S01]  /*4830*/  FMUL.FTZ R6, R173.reuse, R6 ;  /* 0x00000006ad067220 */ /* 0x040fe20000410000 */
[----:B------:R-:W-:-:S03]  /*4840*/  FFMA.FTZ R7, R173, R7, R114 ;  /* 0x00000007ad077223 */ /* 0x000fc60000010072 */
[C---:B------:R-:W-:Y:S01]  /*4850*/  FMUL.FTZ R6, R175.reuse, R6 ;  /* 0x00000006af067220 */ /* 0x040fe20000410000 */
[----:B------:R-:W-:Y:S02]  /*4860*/  FFMA.FTZ R7, R175, R7, R116 ;  /* 0x00000007af077223 */ /* 0x000fe40000010074 */
[----:B------:R-:W-:Y:S01]  /*4870*/  @P2 LOP3.LUT R144, R144, 0x2, RZ, 0xfc, !PT ;  /* 0x0000000290902812 */ /* 0x000fe200078efcff */
        /* <DEDUP_REMOVED lines=20> */
[----:B------:R-:W-:Y:S01]  /*49c0*/  ISETP.GE.AND P2, PT, R36, 0x10, PT ;  /* 0x000000102400780c */ /* 0x000fe20003f46270 */
[----:B------:R-:W-:Y:S01]  /*49d0*/  UMOV UR8, 0xffffffff ;  /* 0xffffffff00087882 */ /* 0x000fe20000000000 */
[----:B------:R-:W-:Y:S02]  /*49e0*/  LOP3.LUT R144, R144, 0xfffffffe, RZ, 0xc0, !PT ;  /* 0xfffffffe90907812 */ /* 0x000fe400078ec0ff */
[C---:B------:R-:W-:Y:S02]  /*49f0*/  ISETP.GE.AND P3, PT, R36.reuse, 0x4, PT ;  /* 0x000000042400780c */ /* 0x040fe40003f66270 */
[C---:B------:R-:W-:Y:S02]  /*4a00*/  ISETP.GE.AND P4, PT, R36.reuse, 0x2, PT ;  /* 0x000000022400780c */ /* 0x040fe40003f86270 */
[----:B------:R-:W-:-:S05]  /*4a10*/  ISETP.GE.AND P5, PT, R36, 0x1, PT ;  /* 0x000000012400780c */ /* 0x000fca0003fa6270 */
[----:B------:R-:W-:Y:S02]  /*4a20*/  @P2 LOP3.LUT R144, R144, 0x1, RZ, 0xfc, !PT ;  /* 0x0000000190902812 */ /* 0x000fe400078efcff */
[----:B------:R-:W-:Y:S01]  /*4a30*/  ISETP.GE.AND P2, PT, R36, 0x8, PT ;  /* 0x000000082400780c */ /* 0x000fe20003f46270 */
[-C--:B0-----:R-:W-:Y:S01]  /*4a40*/  FFMA.FTZ R5, R5, R6.reuse, R7 ;  /* 0x0000000605057223 */ /* 0x081fe20000010007 */
[----:B------:R-:W-:Y:S01]  /*4a50*/  FMUL.FTZ R6, R4, R6 ;  /* 0x0000000604067220 */ /* 0x000fe20000410000 */
[----:B------:R-:W-:Y:S10]  /*4a60*/  BRA.DIV UR8, `(.L_x_3375) ;  /* 0x0000002e08687947 */ /* 0x000ff4000b800000 */
[----:B------:R-:W0:Y:S04]  /*4a70*/  SHFL.UP PT, R4, R5, 0x1, RZ ;  /* 0x0420000005047989 */ /* 0x000e2800000e00ff */
[----:B------:R-:W4:Y:S01]  /*4a80*/  SHFL.UP PT, R7, R6, 0x1, RZ ;  /* 0x0420000006077989 */ /* 0x000f2200000e00ff */
[C---:B0-----:R-:W-:Y:S01]  /*4a90*/  FFMA.FTZ R4, R6.reuse, R4, R5 ;  /* 0x0000000406047223 */ /* 0x041fe20000010005 */
[----:B----4-:R-:W-:-:S04]  /*4aa0*/  @P5 FMUL.FTZ R6, R6, R7 ;  /* 0x0000000706065220 */ /* 0x010fc80000410000 */
        /* <DEDUP_REMOVED lines=16> */
[----:B------:R0:W4:Y:S04]  /*4bb0*/  SHFL.UP PT, R195, R6, 0x10, RZ ;  /* 0x0600000006c37989 */ /* 0x00012800000e00ff */
[----:B------:R0:W0:Y:S02]  /*4bc0*/  SHFL.UP PT, R4, R5, 0x10, RZ ;  /* 0x0600000005047989 */ /* 0x00002400000e00ff */
.L_x_3401:
[----:B------:R-:W-:Y:S01]  /*4bd0*/  ISETP.GE.AND P2, PT, R36, 0x10, PT ;  /* 0x000000102400780c */ /* 0x000fe20003f46270 */
[----:B0-----:R-:W-:Y:S01]  /*4be0*/  FFMA.FTZ R4, R6, R4, R5 ;  /* 0x0000000406047223 */ /* 0x001fe20000010005 */
[----:B------:R-:W-:-:S04]  /*4bf0*/  UMOV UR8, 0xffffffff ;  /* 0xffffffff00087882 */ /* 0x000fc80000000000 */
[----:B------:R-:W-:-:S07]  /*4c00*/  FSEL R7, R5, R4, !P2 ;  /* 0x0000000405077208 */ /* 0x000fce0005000000 */
[----:B----4-:R-:W-:Y:S01]  /*4c10*/  @P2 FMUL.FTZ R6, R6, R195 ;  /* 0x000000c306062220 */ /* 0x010fe20000410000 */
[----:B------:R-:W-:Y:S06]  /*4c20*/  BRA.DIV UR8, `(.L_x_3376) ;  /* 0x0000002e08fc7947 */ /* 0x000fec000b800000 */
.L_x_3404:
[----:B------:R-:W-:-:S03]  /*4c30*/  UMOV UR8, 0xffffffff ;  /* 0xffffffff00087882 */ /* 0x000fc60000000000 */
[----:B------:R-:W-:Y:S05]  /*4c40*/  BRA.DIV UR8, `(.L_x_3377) ;  /* 0x00000032081c7947 */ /* 0x000fea000b800000 */
.L_x_3407:
[----:B------:R-:W-:-:S03]  /*4c50*/  UMOV UR8, 0xffffffff ;  /* 0xffffffff00087882 */ /* 0x000fc60000000000 */
[----:B------:R-:W-:Y:S05]  /*4c60*/  BRA.DIV UR8, `(.L_x_3378) ;  /* 0x00000032083c7947 */ /* 0x000fea000b800000 */
[----:B------:R0:W4:Y:S04]  /*4c70*/  SHFL.UP PT, R8, R6, 0x1, RZ ;  /* 0x0420000006087989 */ /* 0x00012800000e00ff */
[----:B------:R0:W0:Y:S04]  /*4c80*/  SHFL.UP PT, R195, R7, 0x1, RZ ;  /* 0x0420000007c37989 */ /* 0x00002800000e00ff */
[----:B-----5:R0:W0:Y:S04]  /*4c90*/  SHFL.IDX PT, R4, R2, RZ, 0x1f ;  /* 0x00001fff02047589 */ /* 0x02002800000e0000 */
[----:B------:R0:W0:Y:S02]  /*4ca0*/  SHFL.IDX PT, R5, R3, RZ, 0x1f ;  /* 0x00001fff03057589 */ /* 0x00002400000e0000 */
.L_x_3413:
[----:B0-----:R-:W0:Y:S01]  /*4cb0*/  LDS.64 R6, [R18+0x10c0] ;  /* 0x0010c00012067984 */ /* 0x001e220000000a00 */
[C---:B----4-:R-:W-:Y:S01]  /*4cc0*/  @P0 FFMA.FTZ R5, R8.reuse, R5, R195 ;  /* 0x0000000508050223 */ /* 0x050fe200000100c3 */
[----:B------:R-:W-:-:S03]  /*4cd0*/  @P0 FMUL.FTZ R4, R8, R4 ;  /* 0x0000000408040220 */ /* 0x000fc60000410000 */
[-C--:B0-----:R-:W-:Y:S01]  /*4ce0*/  FFMA.FTZ R7, R5, R6.reuse, R7 ;  /* 0x0000000605077223 */ /* 0x081fe20000010007 */
[----:B------:R-:W-:-:S05]  /*4cf0*/  FMUL.FTZ R6, R4, R6 ;  /* 0x0000000604067220 */ /* 0x000fca0000410000 */
[----:B------:R4:W-:Y:S02]  /*4d00*/  STS.128 [R18+0x10c0], R4 ;  /* 0x0010c00412007388 */ /* 0x0009e40000000c00 */
.L_x_3374:
[----:B------:R-:W-:Y:S05]  /*4d10*/  WARPSYNC.ALL ;  /* 0x0000000000007948 */ /* 0x000fea0003800000 */
[----:B------:R-:W-:Y:S01]  /*4d20*/  BAR.SYNC.DEFER_BLOCKING 0x0 ;  /* 0x0000000000007b1d */ /* 0x000fe20000010000 */
[C---:B-1-3-5:R-:W-:Y:S01]  /*4d30*/  FMUL.FTZ R2, R193.reuse, R178 ;  /* 0x000000b2c1027220 */ /* 0x06afe20000410000 */
[----:B------:R-:W-:Y:S01]  /*4d40*/  FFMA.FTZ R3, R193, R176, R174 ;  /* 0x000000b0c1037223 */ /* 0x000fe200000100ae */
[----:B------:R-:W-:Y:S01]  /*4d50*/  ISETP.LE.AND P0, PT, R196, UR23, PT ;  /* 0x00000017c4007c0c */ /* 0x000fe2000bf03270 */
[----:B------:R-:W-:Y:S02]  /*4d60*/  HFMA2 R8, -RZ, RZ, 1.875, 0 ;  /* 0x3f800000ff087431 */ /* 0x000fe400000001ff */
[C---:B------:R-:W-:Y:S01]  /*4d70*/  FMUL.FTZ R2, R191.reuse, R2 ;  /* 0x00000002bf027220 */ /* 0x040fe20000410000 */
[----:B------:R-:W-:Y:S01]  /*4d80*/  FFMA.FTZ R3, R191, R3, R172 ;  /* 0x00000003bf037223 */ /* 0x000fe200000100ac */
[----:B------:R-:W-:-:S02]  /*4d90*/  ISETP.NE.OR P0, PT, R142, RZ, P0 ;  /* 0x000000ff8e00720c */ /* 0x000fc40000705670 */
[C---:B------:R-:W-:Y:S01]  /*4da0*/  FMUL.FTZ R2, R189.reuse, R2 ;  /* 0x00000002bd027220 */ /* 0x040fe20000410000 */
[----:B------:R-:W-:Y:S01]  /*4db0*/  FFMA.FTZ R3, R189, R3, R170 ;  /* 0x00000003bd037223 */ /* 0x000fe200000100aa */
[----:B------:R-:W-:Y:S02]  /*4dc0*/  ISETP.GT.U32.AND P2, PT, R14, 0x1f, PT ;  /* 0x0000001f0e00780c */ /* 0x000fe40003f44070 */
[C---:B------:R-:W-:Y:S01]  /*4dd0*/  FMUL.FTZ R2, R187.reuse, R2 ;  /* 0x00000002bb027220 */ /* 0x040fe20000410000 */
[----:B------:R-:W-:-:S03]  /*4de0*/  FFMA.FTZ R3, R187, R3, R168 ;  /* 0x00000003bb037223 */ /* 0x000fc600000100a8 */
[C---:B------:R-:W-:Y:S01]  /*4df0*/  FMUL.FTZ R2, R185.reuse, R2 ;  /* 0x00000002b9027220 */ /* 0x040fe20000410000 */
[----:B------:R-:W-:-:S03]  /*4e00*/  FFMA.FTZ R3, R185, R3, R166 ;  /* 0x00000003b9037223 */ /* 0x000fc600000100a6 */
[C---:B------:R-:W-:Y:S01]  /*4e10*/  FMUL.FTZ R2, R183.reuse, R2 ;  /* 0x00000002b7027220 */ /* 0x040fe20000410000 */
[----:B------:R-:W-:Y:S01]  /*4e20*/  FFMA.FTZ R3, R183, R3, R164 ;  /* 0x00000003b7037223 */ /* 0x000fe200000100a4 */
[----:B------:R-:W1:Y:S02]  /*4e30*/  LDS R201, [R17+0x10c4] ;  /* 0x0010c40011c97984 */ /* 0x000e640000000800 */
        /* <DEDUP_REMOVED lines=14> */
[C---:B0---4-:R-:W-:Y:S01]  /*4f20*/  FMUL.FTZ R5, R165.reuse, R2 ;  /* 0x00000002a5057220 */ /* 0x051fe20000410000 */
[----:B------:R-:W-:-:S03]  /*4f30*/  FFMA.FTZ R3, R165, R3, R148 ;  /* 0x00000003a5037223 */ /* 0x000fc60000010094 */
[C---:B------:R-:W-:Y:S01]  /*4f40*/  FMUL.FTZ R2, R146.reuse, R5 ;  /* 0x0000000592027220 */ /* 0x040fe20000410000 */
[----:B------:R-:W-:Y:S01]  /*4f50*/  FFMA.FTZ R3, R146, R3, R181 ;  /* 0x0000000392037223 */ /* 0x000fe200000100b5 */
[----:B-1----:R-:W-:Y:S01]  /*4f60*/  FFMA.FTZ R201, R9, R201, R104 ;  /* 0x000000c909c97223 */ /* 0x002fe20000010068 */
[----:B------:R-:W-:-:S03]  /*4f70*/  MOV R9, RZ ;  /* 0x000000ff00097202 */ /* 0x000fc60000000f00 */
[----:B------:R-:W-:-:S03]  /*4f80*/  FFMA.FTZ R186, R146, R201, R161 ;  /* 0x000000c992ba7223 */ /* 0x000fc600000100a1 */
[----:B------:R0:W1:Y:S01]  /*4f90*/  @!P0 LDS.64 R8, [R134] ;  /* 0x0000000086088984 */ /* 0x0000620000000a00 */
[----:B------:R-:W-:-:S03]  /*4fa0*/  FFMA.FTZ R199, R165, R186, R106 ;  /* 0x000000baa5c77223 */ /* 0x000fc6000001006a */
        /* <DEDUP_REMOVED lines=25> */
[----:B------:R-:W1:Y:S04]  /*5140*/  SHFL.DOWN PT, R7, R5, 0x1, 0x1f ;  /* 0x08201f0005077f89 */ /* 0x000e6800000e0000 */
        /* <DEDUP_REMOVED lines=13> */
[----:B------:R-:W-:-:S03]  /*5220*/  ISETP.GT.U32.AND P0, PT, R142, 0x1b, PT ;  /* 0x0000001b8e00780c */ /* 0x000fc60003f04070 */
[----:B------:R-:W1:Y:S04]  /*5230*/  SHFL.DOWN PT, R5, R4, 0x4, 0x1f ;  /* 0x08801f0004057f89 */ /* 0x000e6800000e0000 */
[----:B------:R-:W-:Y:S06]  /*5240*/  SHFL.IDX PT, R7, R9, RZ, 0x1f ;  /* 0x00001fff09077589 */ /* 0x000fec00000e0000 */
[C---:B0-----:R-:W-:Y:S01]  /*5250*/  @!P0 FMUL.FTZ R2, R3.reuse, R2 ;  /* 0x0000000203028220 */ /* 0x041fe20000410000 */
[----:B-1----:R-:W-:-:S04]  /*5260*/  @!P0 FFMA.FTZ R5, R3, R5, R4 ;  /* 0x0000000503058223 */ /* 0x002fc80000010004 */
[----:B------:R-:W-:Y:S02]  /*5270*/  @!P0 MOV R3, R2 ;  /* 0x0000000200038202 */ /* 0x000fe40000000f00 */
[----:B------:R-:W-:-:S03]  /*5280*/  @!P0 MOV R4, R5 ;  /* 0x0000000500048202 */ /* 0x000fc60000000f00 */
        /* <DEDUP_REMOVED lines=14> */
[----:B------:R-:W0:Y:S01]  /*5370*/  SHFL.IDX PT, R2, R3, RZ, 0x1f ;  /* 0x00001fff03027589 */ /* 0x000e2200000e0000 */
[----:B------:R-:W-:-:S03]  /*5380*/  ISETP.NE.AND P0, PT, R14, 0x1f, PT ;  /* 0x0000001f0e00780c */ /* 0x000fc60003f05270 */
[----:B------:R-:W1:Y:S04]  /*5390*/  SHFL.IDX PT, R6, R4, RZ, 0x1f ;  /* 0x00001fff04067589 */ /* 0x000e6800000e0000 */
[----:B------:R3:W4:Y:S04]  /*53a0*/  SHFL.DOWN PT, R198, R3, 0x1, 0x1f ;  /* 0x08201f0003c67f89 */ /* 0x00072800000e0000 */
[----:B------:R3:W2:Y:S01]  /*53b0*/  SHFL.DOWN PT, R211, R4, 0x1, 0x1f ;  /* 0x08201f0004d37f89 */ /* 0x0006a200000e0000 */
[-C--:B0-----:R-:W-:Y:S01]  /*53c0*/  FMUL.FTZ R8, R8, R2.reuse ;  /* 0x0000000208087220 */ /* 0x081fe20000410000 */
[----:B-1-3--:R-:W-:-:S07]  /*53d0*/  FFMA.FTZ R9, R9, R2, R6 ;  /* 0x0000000209097223 */ /* 0x00afce0000010006 */
.L_x_3430:
[----:B------:R-:W0:Y:S01]  /*53e0*/  LDS.64 R4, [R18+0x12d8] ;  /* 0x0012d80012047984 */ /* 0x000e220000000a00 */
[----:B------:R-:W-:Y:S01]  /*53f0*/  MOV R6, R200 ;  /* 0x000000c800067202 */ /* 0x000fe20000000f00 */
[----:B--2-4-:R-:W-:-:S04]  /*5400*/  @P0 FFMA.FTZ R7, R198, R7, R211 ;  /* 0x00000007c6070223 */ /* 0x014fc800000100d3 */
[----:B------:R-:W-:Y:S01]  /*5410*/  @P0 FMUL.FTZ R6, R198, R6 ;  /* 0x00000006c6060220 */ /* 0x000fe20000410000 */
[----:B0-----:R-:W-:-:S03]  /*5420*/  FFMA.FTZ R5, R4, R7, R5 ;  /* 0x0000000704057223 */ /* 0x001fc60000010005 */
[----:B------:R-:W-:-:S05]  /*5430*/  FMUL.FTZ R4, R4, R6 ;  /* 0x0000000604047220 */ /* 0x000fca0000410000 */
[----:B------:R0:W-:Y:S02]  /*5440*/  STS.128 [R18+0x12d0], R4 ;  /* 0x0012d00412007388 */ /* 0x0001e40000000c00 */
.L_x_3379:
[----:B------:R-:W-:Y:S05]  /*5450*/  WARPSYNC.ALL ;  /* 0x0000000000007948 */ /* 0x000fea0003800000 */
[----:B------:R-:W-:Y:S01]  /*5460*/  BAR.SYNC.DEFER_BLOCKING 0x0 ;  /* 0x0000000000007b1d */ /* 0x000fe20000010000 */
[----:B0-----:R-:W-:Y:S01]  /*5470*/  FFMA.FTZ R5, R0, R201, RZ ;  /* 0x000000c900057223 */ /* 0x001fe200000100ff */
[----:B------:R-:W-:Y:S01]  /*5480*/  FADD.FTZ R201, -R104, R201 ;  /* 0x000000c968c97221 */ /* 0x000fe20000010100 */
[----:B------:R-:W-:Y:S02]  /*5490*/  ISETP.GT.AND P2, PT, R36, 0x1e, PT ;  /* 0x0000001e2400780c */ /* 0x000fe40003f44270 */
[----:B------:R-:W-:Y:S01]  /*54a0*/  FFMA.FTZ R5, R70, R186, R5 ;  /* 0x000000ba46057223 */ /* 0x000fe20000010005 */
[----:B------:R-:W-:Y:S01]  /*54b0*/  FADD.FTZ R186, -R161, R186 ;  /* 0x000000baa1ba7221 */ /* 0x000fe20000010100 */
[----:B------:R-:W-:Y:S01]  /*54c0*/  ISETP.GT.AND P0, PT, R36, 0x1d, PT ;  /* 0x0000001d2400780c */ /* 0x000fe20003f04270 */
[----:B------:R-:W-:Y:S01]  /*54d0*/  BSSY.RECONVERGENT B0, `(.L_x_3381) ;  /* 0x00000ca000007945 */ /* 0x000fe20003800200 */
[----:B------:R-:W-:Y:S01]  /*54e0*/  FFMA.FTZ R2, R72, R199, R5 ;  /* 0x000000c748027223 */ /* 0x000fe20000010005 */
[----:B------:R-:W-:Y:S01]  /*54f0*/  FADD.FTZ R199, -R106, R199 ;  /* 0x000000c76ac77221 */ /* 0x000fe20000010100 */
[----:B------:R-:W-:-:S02]  /*5500*/  ISETP.GT.AND P3, PT, R36, 0x1b, PT ;  /* 0x0000001b2400780c */ /* 0x000fc40003f64270 */
[----:B------:R-:W-:Y:S01]  /*5510*/  FFMA.FTZ R5, R69, R184, R2 ;  /* 0x000000b845057223 */ /* 0x000fe20000010002 */
[----:B------:R-:W-:-:S03]  /*5520*/  FADD.FTZ R184, -R108, R184 ;  /* 0x000000b86cb87221 */ /* 0x000fc60000010100 */
[----:B------:R-:W-:Y:S01]  /*5530*/  FFMA.FTZ R2, R74, R197, R5 ;  /* 0x000000c54a027223 */ /* 0x000fe20000010005 */
[----:B------:R-:W-:-:S03]  /*5540*/  FADD.FTZ R197, -R110, R197 ;  /* 0x000000c56ec57221 */ /* 0x000fc60000010100 */
[----:B------:R-:W-:Y:S01]  /*5550*/  FFMA.FTZ R5, R71, R182, R2 ;  /* 0x000000b647057223 */ /* 0x000fe20000010002 */
[----:B------:R-:W-:Y:S01]  /*5560*/  FADD.FTZ R182, -R112, R182 ;  /* 0x000000b670b67221 */ /* 0x000fe20000010100 */
[----:B------:R-:W0:Y:S02]  /*5570*/  LDS R3, [R17+0x12d4] ;  /* 0x0012d40011037984 */ /* 0x000e240000000800 */
[----:B------:R-:W-:Y:S01]  /*5580*/  FFMA.FTZ R2, R76, R195, R5 ;  /* 0x000000c34c027223 */ /* 0x000fe20000010005 */
[----:B------:R-:W-:-:S03]  /*5590*/  FADD.FTZ R195, -R114, R195 ;  /* 0x000000c372c37221 */ /* 0x000fc60000010100 */
        /* <DEDUP_REMOVED lines=13> */
[----:B------:R-:W-:Y:S01]  /*5670*/  FADD.FTZ R192, -R128, R192 ;  /* 0x000000c080c07221 */ /* 0x000fe20000010100 */
[----:B0-----:R-:W-:-:S04]  /*5680*/  FFMA.FTZ R3, R3, R178, R176 ;  /* 0x000000b203037223 */ /* 0x001fc800000100b0 */
[----:B------:R-:W-:-:S04]  /*5690*/  FFMA.FTZ R193, R193, R3, R174 ;  /* 0x00000003c1c17223 */ /* 0x000fc800000100ae */
[----:B------:R-:W-:Y:S01]  /*56a0*/  FFMA.FTZ R191, R191, R193, R172 ;  /* 0x000000c1bfbf7223 */ /* 0x000fe200000100ac */
[----:B------:R-:W-:-:S03]  /*56b0*/  FMUL.FTZ R172, R159, R3 ;  /* 0x000000039fac7220 */ /* 0x000fc60000410000 */
[----:B------:R-:W-:Y:S01]  /*56c0*/  FFMA.FTZ R189, R189, R191, R170 ;  /* 0x000000bfbdbd7223 */ /* 0x000fe200000100aa */
[----:B------:R-:W-:Y:S01]  /*56d0*/  FADD.FTZ R170, -R130, R207 ;  /* 0x000000cf82aa7221 */ /* 0x000fe20000010100 */
[----:B------:R-:W-:Y:S02]  /*56e0*/  FADD.FTZ R143, R172, R143 ;  /* 0x0000008fac8f7221 */ /* 0x000fe40000010000 */
        /* <DEDUP_REMOVED lines=21> */
[----:B------:R-:W-:-:S03]  /*5840*/  FADD.FTZ R129, R156, R129 ;  /* 0x000000819c817221 */ /* 0x000fc60000010000 */
[----:B------:R-:W-:Y:S01]  /*5850*/  FFMA.FTZ R169, R169, R171, R152 ;  /* 0x000000aba9a97223 */ /* 0x000fe20000010098 */
[----:B------:R-:W-:-:S03]  /*5860*/  FMUL.FTZ R152, R94, R175 ;  /* 0x000000af5e987220 */ /* 0x000fc60000410000 */
[-C--:B------:R-:W-:Y:S01]  /*5870*/  FFMA.FTZ R167, R167, R169.reuse, R150 ;  /* 0x000000a9a7a77223 */ /* 0x080fe20000010096 */
[----:B------:R-:W-:Y:S01]  /*5880*/  FMUL.FTZ R4, R117, R169 ;  /* 0x000000a975047220 */ /* 0x000fe20000410000 */
[----:B------:R-:W-:Y:S01]  /*5890*/  FMUL.FTZ R150, R92, R171 ;  /* 0x000000ab5c967220 */ /* 0x000fe20000410000 */
[----:B------:R-:W-:Y:S01]  /*58a0*/  FADD.FTZ R147, R152, R147 ;  /* 0x0000009398937221 */ /* 0x000fe20000010000 */
[-C--:B------:R-:W-:Y:S01]  /*58b0*/  FFMA.FTZ R165, R165, R167.reuse, R148 ;  /* 0x000000a7a5a57223 */ /* 0x080fe20000010094 */
[----:B------:R-:W-:Y:S01]  /*58c0*/  FMUL.FTZ R148, R90, R167 ;  /* 0x000000a75a947220 */ /* 0x000fe20000410000 */
[----:B------:R-:W-:Y:S01]  /*58d0*/  FADD.FTZ R151, R150, R151 ;  /* 0x0000009796977221 */ /* 0x000fe20000010000 */
[----:B------:R-:W-:Y:S01]  /*58e0*/  FADD.FTZ R153, R4, R153 ;  /* 0x0000009904997221 */ /* 0x000fe20000010000 */
[-C--:B------:R-:W-:Y:S01]  /*58f0*/  FFMA.FTZ R181, R146, R165.reuse, R181 ;  /* 0x000000a592b57223 */ /* 0x080fe200000100b5 */
[----:B------:R-:W-:Y:S01]  /*5900*/  FMUL.FTZ R6, R88, R165 ;  /* 0x000000a558067220 */ /* 0x000fe20000410000 */
[----:B------:R-:W-:Y:S01]  /*5910*/  FFMA.FTZ R146, R84, R207, R7 ;  /* 0x000000cf54927223 */ /* 0x000fe20000010007 */
[----:B------:R-:W-:Y:S01]  /*5920*/  FADD.FTZ R155, R148, R155 ;  /* 0x0000009b949b7221 */ /* 0x000fe20000010000 */
[----:B------:R-:W-:Y:S01]  /*5930*/  FMUL.FTZ R2, R115, R181 ;  /* 0x000000b573027220 */ /* 0x000fe20000410000 */
[----:B------:R-:W-:Y:S01]  /*5940*/  FADD.FTZ R157, R6, R157 ;  /* 0x0000009d069d7221 */ /* 0x000fe20000010000 */
[----:B------:R-:W-:Y:S01]  /*5950*/  FFMA.FTZ R146, R81, R190, R146 ;  /* 0x000000be51927223 */ /* 0x000fe20000010092 */
[----:B------:R-:W-:Y:S01]  /*5960*/  FADD.FTZ R190, -R132, R190 ;  /* 0x000000be84be7221 */ /* 0x000fe20000010100 */
[C---:B------:R-:W-:Y:S01]  /*5970*/  FFMA.FTZ R5, R2.reuse, R201, RZ ;  /* 0x000000c902057223 */ /* 0x040fe200000100ff */
[----:B------:R-:W-:-:S02]  /*5980*/  FADD.FTZ R163, R2, R163 ;  /* 0x000000a302a37221 */ /* 0x000fc40000010000 */
[----:B------:R-:W0:Y:S01]  /*5990*/  SHFL.DOWN PT, R211, R146, 0x1, 0x1f ;  /* 0x08201f0092d37f89 */ /* 0x000e2200000e0000 */
        /* <DEDUP_REMOVED lines=9> */
[----:B------:R-:W-:Y:S01]  /*5a30*/  FADD.FTZ R145, R154, R145 ;  /* 0x000000919a917221 */ /* 0x000fe20000010000 */
[----:B0-----:R-:W-:Y:S02]  /*5a40*/  @!P2 FADD.FTZ R146, R146, R211 ;  /* 0x000000d39292a221 */ /* 0x001fe40000010000 */
[----:B------:R-:W-:Y:S01]  /*5a50*/  FFMA.FTZ R7, R154, R180, R7 ;  /* 0x000000b49a077223 */ /* 0x000fe20000010007 */
[----:B------:R-:W-:-:S03]  /*5a60*/  FMUL.FTZ R211, R140, R193 ;  /* 0x000000c18cd37220 */ /* 0x000fc60000410000 */
[----:B------:R-:W-:Y:S01]  /*5a70*/  FFMA.FTZ R7, R156, R203, R7 ;  /* 0x000000cb9c077223 */ /* 0x000fe20000010007 */
[----:B------:R-:W0:Y:S03]  /*5a80*/  SHFL.DOWN PT, R207, R146, 0x2, 0x1f ;  /* 0x08401f0092cf7f89 */ /* 0x000e2600000e0000 */
[----:B------:R-:W-:-:S04]  /*5a90*/  FFMA.FTZ R7, R158, R188, R7 ;  /* 0x000000bc9e077223 */ /* 0x000fc80000010007 */
[----:B------:R-:W-:-:S04]  /*5aa0*/  FFMA.FTZ R7, R160, R205, R7 ;  /* 0x000000cda0077223 */ /* 0x000fc80000010007 */
[----:B------:R-:W-:-:S04]  /*5ab0*/  FFMA.FTZ R7, R162, R194, R7 ;  /* 0x000000c2a2077223 */ /* 0x000fc80000010007 */
[----:B------:R-:W-:-:S04]  /*5ac0*/  FFMA.FTZ R7, R164, R209, R7 ;  /* 0x000000d1a4077223 */ /* 0x000fc80000010007 */
[----:B------:R-:W-:-:S04]  /*5ad0*/  FFMA.FTZ R7, R166, R192, R7 ;  /* 0x000000c0a6077223 */ /* 0x000fc80000010007 */
[----:B------:R-:W-:Y:S01]  /*5ae0*/  FFMA.FTZ R7, R168, R170, R7 ;  /* 0x000000aaa8077223 */ /* 0x000fe20000010007 */
[----:B0-----:R-:W-:Y:S01]  /*5af0*/  @!P0 FADD.FTZ R146, R146, R207 ;  /* 0x000000cf92928221 */ /* 0x001fe20000010000 */
[----:B------:R-:W-:Y:S02]  /*5b00*/  FMUL.FTZ R170, R170, R211 ;  /* 0x000000d3aaaa7220 */ /* 0x000fe40000410000 */
[----:B------:R-:W-:Y:S02]  /*5b10*/  FFMA.FTZ R7, R172, R190, R7 ;  /* 0x000000beac077223 */ /* 0x000fe40000010007 */
[----:B------:R-:W0:Y:S01]  /*5b20*/  SHFL.DOWN PT, R207, R146, 0x4, 0x1f ;  /* 0x08801f0092cf7f89 */ /* 0x000e2200000e0000 */
[----:B------:R-:W-:-:S03]  /*5b30*/  FFMA.FTZ R170, R67, R193, R170 ;  /* 0x000000c143aa7223 */ /* 0x000fc600000100aa */
[----:B------:R-:W1:Y:S01]  /*5b40*/  SHFL.DOWN PT, R174, R7, 0x1, 0x1f ;  /* 0x08201f0007ae7f89 */ /* 0x000e6200000e0000 */
[----:B------:R-:W-:Y:S01]  /*5b50*/  FADD.FTZ R107, R170, R107 ;  /* 0x0000006baa6b7221 */ /* 0x000fe20000010000 */
        /* <DEDUP_REMOVED lines=8> */
[----:B------:R-:W-:Y:S01]  /*5be0*/  FMUL.FTZ R213, R190, R207 ;  /* 0x000000cfbed57220 */ /* 0x000fe20000410000 */
[----:B------:R-:W-:Y:S01]  /*5bf0*/  ISETP.NE.AND P0, PT, R14, RZ, PT ;  /* 0x000000ff0e00720c */ /* 0x000fe20003f05270 */
[----:B------:R-:W-:Y:S01]  /*5c00*/  FMUL.FTZ R207, R140, R191 ;  /* 0x000000bf8ccf7220 */ /* 0x000fe20000410000 */
[----:B------:R-:W0:Y:S01]  /*5c10*/  SHFL.DOWN PT, R174, R7, 0x4, 0x1f ;  /* 0x08801f0007ae7f89 */ /* 0x000e2200000e0000 */
[----:B------:R-:W-:Y:S01]  /*5c20*/  FFMA.FTZ R168, R68, R3, R213 ;  /* 0x0000000344a87223 */ /* 0x000fe200000100d5 */
[----:B------:R-:W-:Y:S01]  /*5c30*/  FMUL.FTZ R3, R140, R187 ;  /* 0x000000bb8c037220 */ /* 0x000fe20000410000 */
[----:B------:R-:W-:Y:S02]  /*5c40*/  FMUL.FTZ R207, R192, R207 ;  /* 0x000000cfc0cf7220 */ /* 0x000fe40000410000 */
[----:B------:R-:W-:Y:S02]  /*5c50*/  FADD.FTZ R95, R168, R95 ;  /* 0x0000005fa85f7221 */ /* 0x000fe40000010000 */
[----:B------:R-:W-:-:S04]  /*5c60*/  FFMA.FTZ R166, R66, R191, R207 ;  /* 0x000000bf42a67223 */ /* 0x000fc800000100cf */
[----:B------:R1:W-:Y:S01]  /*5c70*/  @!P0 STS.64 [R134], R8 ;  /* 0x0000000886008388 */ /* 0x0003e20000000a00 */
[----:B------:R-:W-:Y:S01]  /*5c80*/  FADD.FTZ R101, R166, R101 ;  /* 0x00000065a6657221 */ /* 0x000fe20000010000 */
[----:B-1----:R-:W-:Y:S01]  /*5c90*/  FMUL.FTZ R8, R140, R189 ;  /* 0x000000bd8c087220 */ /* 0x002fe20000410000 */
        /* <DEDUP_REMOVED lines=10> */
[----:B------:R-:W-:Y:S01]  /*5d40*/  FFMA.FTZ R164, R65, R189, R164 ;  /* 0x000000bd41a47223 */ /* 0x000fe200000100a4 */
[----:B------:R-:W-:Y:S01]  /*5d50*/  FFMA.FTZ R156, R62, R183, R3 ;  /* 0x000000b73e9c7223 */ /* 0x000fe20000010003 */
[----:B------:R-:W-:Y:S01]  /*5d60*/  FMUL.FTZ R3, R140, R177 ;  /* 0x000000b18c037220 */ /* 0x000fe20000410000 */
[----:B------:R-:W-:Y:S01]  /*5d70*/  FMUL.FTZ R8, R203, R8 ;  /* 0x00000008cb087220 */ /* 0x000fe20000410000 */
[----:B------:R-:W1:Y:S01]  /*5d80*/  SHFL.DOWN PT, R183, R146, 0x10, 0x1f ;  /* 0x0a001f0092b77f89 */ /* 0x000e6200000e0000 */
[----:B------:R-:W-:Y:S01]  /*5d90*/  FADD.FTZ R93, R156, R93 ;  /* 0x0000005d9c5d7221 */ /* 0x000fe20000010000 */
[----:B------:R-:W-:Y:S01]  /*5da0*/  FMUL.FTZ R9, R180, R3 ;  /* 0x00000003b4097220 */ /* 0x000fe20000410000 */
[----:B------:R-:W-:Y:S01]  /*5db0*/  FFMA.FTZ R154, R61, R179, R8 ;  /* 0x000000b33d9a7223 */ /* 0x000fe20000010008 */
[C---:B------:R-:W-:Y:S01]  /*5dc0*/  FMUL.FTZ R8, R140.reuse, R175 ;  /* 0x000000af8c087220 */ /* 0x040fe20000410000 */
[----:B------:R-:W-:Y:S01]  /*5dd0*/  FMUL.FTZ R3, R140, R173 ;  /* 0x000000ad8c037220 */ /* 0x000fe20000410000 */
[----:B------:R-:W-:Y:S01]  /*5de0*/  FFMA.FTZ R156, R60, R177, R9 ;  /* 0x000000b13c9c7223 */ /* 0x000fe20000010009 */
[----:B------:R-:W-:Y:S01]  /*5df0*/  FADD.FTZ R105, R154, R105 ;  /* 0x000000699a697221 */ /* 0x000fe20000010000 */
[----:B------:R-:W-:Y:S01]  /*5e00*/  FMUL.FTZ R152, R195, R8 ;  /* 0x00000008c3987220 */ /* 0x000fe20000410000 */
[----:B------:R-:W-:Y:S01]  /*5e10*/  FMUL.FTZ R3, R182, R3 ;  /* 0x00000003b6037220 */ /* 0x000fe20000410000 */
[----:B------:R-:W-:Y:S01]  /*5e20*/  FMUL.FTZ R8, R140, R171 ;  /* 0x000000ab8c087220 */ /* 0x000fe20000410000 */
[----:B------:R-:W-:Y:S01]  /*5e30*/  FFMA.FTZ R160, R63, R185, R160 ;  /* 0x000000b93fa07223 */ /* 0x000fe200000100a0 */
[----:B------:R-:W-:Y:S01]  /*5e40*/  FFMA.FTZ R154, R59, R175, R152 ;  /* 0x000000af3b9a7223 */ /* 0x000fe20000010098 */
[----:B------:R-:W-:Y:S01]  /*5e50*/  FFMA.FTZ R152, R58, R173, R3 ;  /* 0x000000ad3a987223 */ /* 0x000fe20000010003 */
[----:B------:R-:W-:Y:S01]  /*5e60*/  FMUL.FTZ R3, R140, R169 ;  /* 0x000000a98c037220 */ /* 0x000fe20000410000 */
[----:B------:R-:W-:Y:S01]  /*5e70*/  FMUL.FTZ R8, R197, R8 ;  /* 0x00000008c5087220 */ /* 0x000fe20000410000 */
[----:B0-----:R-:W-:Y:S01]  /*5e80*/  @!P2 FADD.FTZ R7, R7, R168 ;  /* 0x000000a80707a221 */ /* 0x001fe20000010000 */
[----:B------:R-:W-:Y:S01]  /*5e90*/  ISETP.NE.AND P2, PT, R36, RZ, PT ;  /* 0x000000ff2400720c */ /* 0x000fe20003f45270 */
[----:B------:R-:W-:Y:S01]  /*5ea0*/  FMUL.FTZ R3, R184, R3 ;  /* 0x00000003b8037220 */ /* 0x000fe20000410000 */
[----:B------:R-:W-:Y:S01]  /*5eb0*/  FFMA.FTZ R150, R57, R171, R8 ;  /* 0x000000ab39967223 */ /* 0x000fe20000010008 */
[----:B------:R-:W-:Y:S01]  /*5ec0*/  FMUL.FTZ R8, R140, R167 ;  /* 0x000000a78c087220 */ /* 0x000fe20000410000 */
[----:B------:R-:W0:Y:S01]  /*5ed0*/  SHFL.DOWN PT, R158, R7, 0x10, 0x1f ;  /* 0x0a001f00079e7f89 */ /* 0x000e2200000e0000 */
[----:B------:R-:W-:Y:S01]  /*5ee0*/  FFMA.FTZ R148, R56, R169, R3 ;  /* 0x000000a938947223 */ /* 0x000fe20000010003 */
[C---:B------:R-:W-:Y:S01]  /*5ef0*/  FMUL.FTZ R3, R140.reuse, R165 ;  /* 0x000000a58c037220 */ /* 0x040fe20000410000 */
[----:B------:R-:W-:Y:S01]  /*5f00*/  FMUL.FTZ R140, R140, R181 ;  /* 0x000000b58c8c7220 */ /* 0x000fe20000410000 */
[----:B------:R-:W-:Y:S01]  /*5f10*/  FMUL.FTZ R8, R199, R8 ;  /* 0x00000008c7087220 */ /* 0x000fe20000410000 */
[----:B------:R-:W-:Y:S01]  /*5f20*/  FADD.FTZ R113, R164, R113 ;  /* 0x00000071a4717221 */ /* 0x000fe20000010000 */
[----:B------:R-:W-:Y:S01]  /*5f30*/  FMUL.FTZ R186, R186, R3 ;  /* 0x00000003baba7220 */ /* 0x000fe20000410000 */
[----:B------:R-:W-:Y:S01]  /*5f40*/  FMUL.FTZ R201, R201, R140 ;  /* 0x0000008cc9c97220 */ /* 0x000fe20000410000 */
[----:B------:R-:W-:Y:S01]  /*5f50*/  FFMA.FTZ R8, R55, R167, R8 ;  /* 0x000000a737087223 */ /* 0x000fe20000010008 */
[----:B------:R-:W-:Y:S01]  /*5f60*/  @!P2 SHF.R.U32.HI R5, RZ, 0x2, R14 ;  /* 0x00000002ff05a819 */ /* 0x000fe2000001160e */
[----:B------:R-:W-:Y:S01]  /*5f70*/  FFMA.FTZ R186, R53, R165, R186 ;  /* 0x000000a535ba7223 */ /* 0x000fe200000100ba */
[----:B------:R-:W-:Y:S01]  /*5f80*/  FFMA.FTZ R6, R54, R181, R201 ;  /* 0x000000b536067223 */ /* 0x000fe200000100c9 */
        /* <DEDUP_REMOVED lines=21> */
[----:B------:R-:W1:Y:S04]  /*60e0*/  @P3 LDS R6, [R86+0x29d0] ;  /* 0x0029d00056063984 */ /* 0x000e680000000800 */
[----:B------:R-:W3:Y:S01]  /*60f0*/  @P3 LDS R8, [R86+0x25d0] ;  /* 0x0025d00056083984 */ /* 0x000ee20000000800 */
[----:B0-----:R-:W-:Y:S01]  /*6100*/  FADD.FTZ R5, R3, R146 ;  /* 0x0000009203057221 */ /* 0x001fe20000010000 */
[----:B------:R-:W-:-:S03]  /*6110*/  FADD.FTZ R7, R2, R7 ;  /* 0x0000000702077221 */ /* 0x000fc60000010000 */
[----:B-1----:R-:W-:Y:S01]  /*6120*/  @P3 FADD.FTZ R3, R5, R6 ;  /* 0x0000000605033221 */ /* 0x002fe20000010000 */
[----:B---3--:R-:W-:-:S04]  /*6130*/  @P3 FADD.FTZ R7, R7, R8 ;  /* 0x0000000807073221 */ /* 0x008fc80000010000 */
[----:B------:R1:W-:Y:S04]  /*6140*/  @P3 STS [R86+0x29d0], R3 ;  /* 0x0029d00356003388 */ /* 0x0003e80000000800 */
[----:B------:R1:W-:Y:S04]  /*6150*/  STS [R86+0x25d0], R7 ;  /* 0x0025d00756007388 */ /* 0x0003e80000000800 */
[----:B------:R1:W-:Y:S02]  /*6160*/  @!P3 STS [R86+0x29d0], R5 ;  /* 0x0029d0055600b388 */ /* 0x0003e40000000800 */
.L_x_3382:
[----:B------:R-:W-:Y:S05]  /*6170*/  BSYNC.RECONVERGENT B0 ;  /* 0x0000000000007941 */ /* 0x000fea0003800200 */
.L_x_3381:
[----:B------:R-:W-:Y:S01]  /*6180*/  ULEA UR9, UP0, UR36, UR9, 0x2 ;  /* 0x0000000924097291 */ /* 0x000fe2000f8010ff */
[----:B------:R-:W-:Y:S01]  /*6190*/  IADD3 R138, PT, PT, R138, 0x1, RZ ;  /* 0x000000018a8a7810 */ /* 0x000fe20007ffe0ff */
[----:B------:R-:W-:Y:S01]  /*61a0*/  UIADD3 UR42, UPT, UPT, UR42, 0x1, URZ ;  /* 0x000000012a2a7890 */ /* 0x000fe2000fffe0ff */
[----:B-12---:R-:W-:Y:S01]  /*61b0*/  IADD3 R86, PT, PT, R86, 0x4, RZ ;  /* 0x0000000456567810 */ /* 0x006fe20007ffe0ff */
        /* <DEDUP_REMOVED lines=9> */
.L_x_3370:
[----:B------:R-:W-:Y:S01]  /*6250*/  BAR.SYNC.DEFER_BLOCKING 0x0 ;  /* 0x0000000000007b1d */ /* 0x000fe20000010000 */
[----:B------:R-:W-:Y:S01]  /*6260*/  FADD.FTZ R12, R87, R12 ;  /* 0x0000000c570c7221 */ /* 0x000fe20000010000 */
[----:B------:R-:W-:Y:S02]  /*6270*/  UIADD3 UR24, UP0, UPT, UR24, -0x1000, URZ ;  /* 0xfffff00018187890 */ /* 0x000fe4000ff1e0ff */
[----:B------:R-:W-:Y:S01]  /*6280*/  UIADD3 UR26, UP1, UPT, UR26, -0x1000, URZ ;  /* 0xfffff0001a1a7890 */ /* 0x000fe2000ff3e0ff */
[----:B------:R-:W-:Y:S01]  /*6290*/  FADD.FTZ R12, R12, R85 ;  /* 0x000000550c0c7221 */ /* 0x000fe20000010000 */
[----:B------:R-:W1:Y:S03]  /*62a0*/  LDCU.64 UR10, c[0x0][0x4f8] ;  /* 0x00009f00ff0a77ac */ /* 0x000e660008000a00 */
[----:B------:R-:W-:Y:S01]  /*62b0*/  FADD.FTZ R12, R12, R91 ;  /* 0x0000005b0c0c7221 */ /* 0x000fe20000010000 */
[----:B------:R-:W2:Y:S03]  /*62c0*/  LDCU.64 UR14, c[0x0][0x500] ;  /* 0x0000a000ff0e77ac */ /* 0x000ea60008000a00 */
[----:B------:R-:W-:Y:S01]  /*62d0*/  FADD.FTZ R12, R12, R97 ;  /* 0x000000610c0c7221 */ /* 0x000fe20000010000 */
[----:B------:R-:W-:Y:S01]  /*62e0*/  UMOV UR7, URZ ;  /* 0x000000ff00077c82 */ /* 0x000fe20008000000 */
[----:B------:R-:W-:-:S02]  /*62f0*/  UIADD3.X UR25, UPT, UPT, UR25, -0x1, URZ, UP0, !UPT ;  /* 0xffffffff19197890 */ /* 0x000fc400087fe4ff */
[----:B------:R-:W-:Y:S01]  /*6300*/  FADD.FTZ R12, R12, R83 ;  /* 0x000000530c0c7221 */ /* 0x000fe20000010000 */
[----:B------:R-:W-:Y:S02]  /*6310*/  UISETP.GT.AND UP0, UPT, UR23, 0x1, UPT ;  /* 0x000000011700788c */ /* 0x000fe4000bf04270 */
[----:B------:R-:W-:Y:S01]  /*6320*/  UIADD3 UR28, UP2, UPT, UR28, -0x1000, URZ ;  /* 0xfffff0001c1c7890 */ /* 0x000fe2000ff5e0ff */
[----:B------:R-:W-:Y:S01]  /*6330*/  FADD.FTZ R12, R12, R99 ;  /* 0x000000630c0c7221 */ /* 0x000fe20000010000 */
[----:B------:R-:W-:Y:S01]  /*6340*/  UIADD3.X UR27, UPT, UPT, UR27, -0x1, URZ, UP1, !UPT ;  /* 0xffffffff1b1b7890 */ /* 0x000fe20008ffe4ff */
[----:B------:R-:W-:Y:S01]  /*6350*/  STS [R52], R163 ;  /* 0x000000a334007388 */ /* 0x000fe20000000800 */
[----:B-1----:R-:W-:Y:S01]  /*6360*/  UIMAD.WIDE.U32 UR8, UR31, UR10, UR6 ;  /* 0x0000000a1f0872a5 */ /* 0x002fe2000f8e0006 */
[----:B------:R-:W-:Y:S01]  /*6370*/  FADD.FTZ R12, R12, R89 ;  /* 0x000000590c0c7221 */ /* 0x000fe20000010000 */
[----:B------:R-:W-:Y:S01]  /*6380*/  UIADD3.X UR29, UPT, UPT, UR29, -0x1, URZ, UP2, !UPT ;  /* 0xffffffff1d1d7890 */ /* 0x000fe200097fe4ff */
[----:B------:R-:W-:Y:S01]  /*6390*/  STS [R52+0x4], R157 ;  /* 0x0000049d34007388 */ /* 0x000fe20000000800 */
[----:B------:R-:W-:Y:S01]  /*63a0*/  UIMAD UR9, UR31, UR11, UR9 ;  /* 0x0000000b1f0972a4 */ /* 0x000fe2000f8e0209 */
[----:B------:R-:W-:Y:S01]  /*63b0*/  FADD.FTZ R12, R12, R103 ;  /* 0x000000670c0c7221 */ /* 0x000fe20000010000 */
[----:B------:R-:W1:Y:S01]  /*63c0*/  LDCU.64 UR10, c[0x0][0x550] ;  /* 0x0000aa00ff0a77ac */ /* 0x000e620008000a00 */
[----:B------:R-:W-:Y:S02]  /*63d0*/  STS [R52+0x8], R155 ;  /* 0x0000089b34007388 */ /* 0x000fe40000000800 */
[----:B------:R-:W-:Y:S01]  /*63e0*/  FADD.FTZ R12, R12, R105 ;  /* 0x000000690c0c7221 */ /* 0x000fe20000010000 */
[----:B--2---:R-:W-:Y:S01]  /*63f0*/  UIMAD.WIDE.U32 UR8, UR16, UR14, UR8 ;  /* 0x0000000e100872a5 */ /* 0x004fe2000f8e0008 */
[----:B------:R-:W-:Y:S01]  /*6400*/  STS [R52+0xc], R153 ;  /* 0x00000c9934007388 */ /* 0x000fe20000000800 */
[----:B------:R-:W-:Y:S01]  /*6410*/  UMOV UR23, UR30 ;  /* 0x0000001e00177c82 */ /* 0x000fe20008000000 */
[----:B------:R-:W-:Y:S01]  /*6420*/  FADD.FTZ R12, R12, R93 ;  /* 0x0000005d0c0c7221 */ /* 0x000fe20000010000 */
[----:B------:R-:W-:Y:S01]  /*6430*/  UIMAD UR9, UR16, UR15, UR9 ;  /* 0x0000000f100972a4 */ /* 0x000fe2000f8e0209 */
[----:B------:R-:W-:Y:S01]  /*6440*/  STS [R52+0x10], R151 ;  /* 0x0000109734007388 */ /* 0x000fe20000000800 */
[----:B------:R-:W-:Y:S01]  /*6450*/  IADD3 R3, P1, PT, R16, UR8, RZ ;  /* 0x0000000810037c10 */ /* 0x000fe2000ff3e0ff */
[----:B------:R-:W-:-:S02]  /*6460*/  FADD.FTZ R12, R12, R109 ;  /* 0x0000006d0c0c7221 */ /* 0x000fc40000010000 */
[----:B------:R-:W-:Y:S01]  /*6470*/  STS [R52+0x14], R149 ;  /* 0x0000149534007388 */ /* 0x000fe20000000800 */
[----:B0-----:R-:W-:Y:S01]  /*6480*/  IADD3.X R4, PT, PT, RZ, UR9, RZ, P1, !PT ;  /* 0x00000009ff047c10 */ /* 0x001fe20008ffe4ff */
[----:B------:R-:W-:Y:S02]  /*6490*/  FADD.FTZ R12, R12, R111 ;  /* 0x0000006f0c0c7221 */ /* 0x000fe40000010000 */
[----:B------:R-:W-:Y:S01]  /*64a0*/  STS [R52+0x18], R147 ;  /* 0x0000189334007388 */ /* 0x000fe20000000800 */
[C---:B-1----:R-:W-:Y:S01]  /*64b0*/  LEA R2, P5, R3.reuse, UR10, 0x2 ;  /* 0x0000000a03027c11 */ /* 0x042fe2000f8a10ff */
[----:B------:R-:W0:Y:S01]  /*64c0*/  LDCU.64 UR8, c[0x0][0x518] ;  /* 0x0000a300ff0877ac */ /* 0x000e220008000a00 */
[----:B------:R-:W-:Y:S01]  /*64d0*/  FADD.FTZ R12, R12, R113 ;  /* 0x000000710c0c7221 */ /* 0x000fe20000010000 */
[----:B------:R-:W-:Y:S01]  /*64e0*/  STS [R52+0x1c], R145 ;  /* 0x00001c9134007388 */ /* 0x000fe20000000800 */
[----:B------:R-:W-:Y:S01]  /*64f0*/  LEA.HI.X R3, R3, UR11, R4, 0x2, P5 ;  /* 0x0000000b03037c11 */ /* 0x000fe2000a8f1404 */
[----:B------:R-:W1:Y:S01]  /*6500*/  LDCU.64 UR10, c[0x0][0x520] ;  /* 0x0000a400ff0a77ac */ /* 0x000e620008000a00 */
[----:B------:R-:W-:Y:S01]  /*6510*/  FADD.FTZ R12, R12, R101 ;  /* 0x000000650c0c7221 */ /* 0x000fe20000010000 */
[----:B------:R-:W-:Y:S03]  /*6520*/  STS [R52+0x20], R129 ;  /* 0x0000208134007388 */ /* 0x000fe60000000800 */
[----:B------:R-:W-:Y:S01]  /*6530*/  FADD.FTZ R12, R12, R107 ;  /* 0x0000006b0c0c7221 */ /* 0x000fe20000010000 */
[----:B------:R-:W-:Y:S03]  /*6540*/  STS [R52+0x24], R131 ;  /* 0x0000248334007388 */ /* 0x000fe60000000800 */
[----:B------:R-:W-:Y:S01]  /*6550*/  FADD.FTZ R12, R12, R95 ;  /* 0x0000005f0c0c7221 */ /* 0x000fe20000010000 */
[----:B------:R-:W-:Y:S04]  /*6560*/  STS [R52+0x28], R133 ;  /* 0x0000288534007388 */ /* 0x000fe80000000800 */
[----:B------:R-:W-:Y:S01]  /*6570*/  STS [R52+0x2c], R135 ;  /* 0x00002c8734007388 */ /* 0x000fe20000000800 */
[----:B0-----:R-:W-:-:S03]  /*6580*/  UIMAD.WIDE.U32 UR6, UR31, UR8, UR6 ;  /* 0x000000081f0672a5 */ /* 0x001fc6000f8e0006 */
[----:B------:R-:W-:Y:S01]  /*6590*/  STS [R52+0x30], R137 ;  /* 0x0000308934007388 */ /* 0x000fe20000000800 */
[----:B------:R-:W-:Y:S01]  /*65a0*/  UIMAD UR7, UR31, UR9, UR7 ;  /* 0x000000091f0772a4 */ /* 0x000fe2000f8e0207 */
[----:B------:R-:W0:Y:S02]  /*65b0*/  LDCU.64 UR8, c[0x0][0x560] ;  /* 0x0000ac00ff0877ac */ /* 0x000e240008000a00 */
[----:B------:R-:W-:Y:S01]  /*65c0*/  STS [R52+0x34], R139 ;  /* 0x0000348b34007388 */ /* 0x000fe20000000800 */
[----:B-1----:R-:W-:-:S03]  /*65d0*/  UIMAD.WIDE.U32 UR6, UR16, UR10, UR6 ;  /* 0x0000000a100672a5 */ /* 0x002fc6000f8e0006 */
[----:B------:R-:W-:Y:S01]  /*65e0*/  STS [R52+0x38], R141 ;  /* 0x0000388d34007388 */ /* 0x000fe20000000800 */
[----:B------:R-:W-:-:S03]  /*65f0*/  UIMAD UR7, UR16, UR11, UR7 ;  /* 0x0000000b100772a4 */ /* 0x000fc6000f8e0207 */
        /* <DEDUP_REMOVED lines=54> */
[----:B-1----:R-:W-:-:S04]  /*6960*/  IADD3 R3, P2, PT, R16, UR6, RZ ;  /* 0x0000000610037c10 */ /* 0x002fc8000ff5e0ff */
[----:B------:R-:W-:Y:S02]  /*6970*/  IADD3.X R4, PT, PT, RZ, UR7, RZ, P2, !PT ;  /* 0x00000007ff047c10 */ /* 0x000fe400097fe4ff */
[----:B0-----:R-:W-:-:S04]  /*6980*/  LEA R2, P2, R3, UR8, 0x2 ;  /* 0x0000000803027c11 */ /* 0x001fc8000f8410ff */
        /* <DEDUP_REMOVED lines=70> */
.L_x_3368:
[----:B------:R-:W1:Y:S01]  /*6df0*/  LDCU.64 UR6, c[0x0][0x548] ;  /* 0x0000a900ff0677ac */ /* 0x000e620008000a00 */
[----:B-----5:R-:W2:Y:S01]  /*6e00*/  S2R R11, SR_TID.X ;  /* 0x00000000000b7919 */ /* 0x020ea20000002100 */
[----:B------:R-:W3:Y:S01]  /*6e10*/  LDCU UR23, c[0x0][0x38c] ;  /* 0x00007180ff1777ac */ /* 0x000ee20008000800 */
[----:B------:R-:W4:Y:S01]  /*6e20*/  LDCU.64 UR8, c[0x0][0x568] ;  /* 0x0000ad00ff0877ac */ /* 0x000f220008000a00 */
[----:B-1----:R-:W-:-:S04]  /*6e30*/  UISETP.NE.U32.AND UP0, UPT, UR6, URZ, UPT ;  /* 0x000000ff0600728c */ /* 0x002fc8000bf05070 */
[----:B------:R-:W-:-:S09]  /*6e40*/  UISETP.NE.AND.EX UP0, UPT, UR7, URZ, UPT, UP0 ;  /* 0x000000ff0700728c */ /* 0x000fd2000bf05300 */
[----:B---34-:R-:W-:Y:S05]  /*6e50*/  BRA.U !UP0, `(.L_x_3385) ;  /* 0x00000001088c7547 */ /* 0x018fea000b800000 */
[----:B------:R-:W1:Y:S01]  /*6e60*/  SHFL.DOWN P0, R0, R13, 0x1, 0x1f ;  /* 0x08201f000d007f89 */ /* 0x000e620000000000 */
[----:B------:R-:W-:Y:S01]  /*6e70*/  BSSY.RECONVERGENT B0, `(.L_x_3385) ;  /* 0x0000021000007945 */ /* 0x000fe20003800200 */
[----:B------:R-:W3:Y:S01]  /*6e80*/  S2R R4, SR_LANEID ;  /* 0x0000000000047919 */ /* 0x000ee20000000000 */
[----:B------:R-:W4:Y:S01]  /*6e90*/  S2R R6, SR_TID.X ;  /* 0x0000000000067919 */ /* 0x000f220000002100 */
[----:B-1----:R-:W-:-:S05]  /*6ea0*/  @P0 FADD R0, R0, R13 ;  /* 0x0000000d00000221 */ /* 0x002fca0000000000 */
[----:B0-----:R-:W0:Y:S01]  /*6eb0*/  SHFL.DOWN P0, R3, R0, 0x2, 0x1f ;  /* 0x08401f0000037f89 */ /* 0x001e220000000000 */
        /* <DEDUP_REMOVED lines=21> */
[----:B------:R-:W1:Y:S01]  /*7010*/  LDS R5, [UR4+0x1098] ;  /* 0x00109804ff057984 */ /* 0x000e620008000800 */
[----:B------:R-:W-:-:S04]  /*7020*/  ULEA UR4, UP0, UR16, UR6, 0x2 ;  /* 0x0000000610047291 */ /* 0x000fc8000f8010ff */
[----:B------:R-:W-:Y:S02]  /*7030*/  ULEA.HI.X UR5, UR16, UR7, URZ, 0x2, UP0 ;  /* 0x0000000710057291 */ /* 0x000fe400080f14ff */
[----:B------:R-:W-:-:S04]  /*7040*/  MOV R2, UR4 ;  /* 0x0000000400027c02 */ /* 0x000fc80008000f00 */
[----:B0-----:R-:W-:Y:S01]  /*7050*/  MOV R3, UR5 ;  /* 0x0000000500037c02 */ /* 0x001fe20008000f00 */
[----:B-1----:R-:W-:-:S05]  /*7060*/  FADD.FTZ R5, R4, R5 ;  /* 0x0000000504057221 */ /* 0x002fca0000010000 */
[----:B------:R1:W-:Y:S02]  /*7070*/  REDG.E.ADD.F32.FTZ.RN.STRONG.GPU desc[UR32][R2.64], R5 ;  /* 0x00000005020079a6 */ /* 0x0003e4000c12f320 */
.L_x_3386:
[----:B------:R-:W-:Y:S05]  /*7080*/  BSYNC.RECONVERGENT B0 ;  /* 0x0000000000007941 */ /* 0x000fea0003800200 */
.L_x_3385:
[----:B------:R-:W-:Y:S01]  /*7090*/  UISETP.NE.U32.AND UP0, UPT, UR8, URZ, UPT ;  /* 0x000000ff0800728c */ /* 0x000fe2000bf05070 */
[----:B--2---:R-:W-:-:S03]  /*70a0*/  ISETP.GE.AND P0, PT, R11, UR23, PT ;  /* 0x000000170b007c0c */ /* 0x004fc6000bf06270 */
[----:B------:R-:W-:-:S09]  /*70b0*/  UISETP.NE.AND.EX UP0, UPT, UR9, URZ, UPT, UP0 ;  /* 0x000000ff0900728c */ /* 0x000fd2000bf05300 */
[----:B------:R-:W-:Y:S05]  /*70c0*/  BRA.U !UP0, `(.L_x_3387) ;  /* 0x0000000108907547 */ /* 0x000fea000b800000 */
[----:B------:R-:W-:Y:S06]  /*70d0*/  BAR.SYNC.DEFER_BLOCKING 0x0 ;  /* 0x0000000000007b1d */ /* 0x000fec0000010000 */
[----:B------:R-:W-:Y:S01]  /*70e0*/  BSSY.RECONVERGENT B0, `(.L_x_3387) ;  /* 0x0000022000007945 */ /* 0x000fe20003800200 */
[----:B01----:R-:W0:Y:S01]  /*70f0*/  SHFL.DOWN P1, R3, R12, 0x1, 0x1f ;  /* 0x08201f000c037f89 */ /* 0x003e220000020000 */
[----:B------:R-:W1:Y:S01]  /*7100*/  S2R R4, SR_LANEID ;  /* 0x0000000000047919 */ /* 0x000e620000000000 */
[----:B0-----:R-:W-:-:S05]  /*7110*/  @P1 FADD R3, R3, R12 ;  /* 0x0000000c03031221 */ /* 0x001fca0000000000 */
[----:B------:R-:W0:Y:S01]  /*7120*/  SHFL.DOWN P1, R0, R3, 0x2, 0x1f ;  /* 0x08401f0003007f89 */ /* 0x000e220000020000 */
[----:B-1----:R-:W-:Y:S02]  /*7130*/  ISETP.NE.AND P2, PT, R4, RZ, PT ;  /* 0x000000ff0400720c */ /* 0x002fe40003f45270 */
[----:B------:R-:W1:Y:S11]  /*7140*/  S2R R4, SR_TID.X ;  /* 0x0000000000047919 */ /* 0x000e760000002100 */
[----:B------:R-:W2:Y:S01]  /*7150*/  @!P2 S2R R9, SR_CgaCtaId ;  /* 0x000000000009a919 */ /* 0x000ea20000008800 */
[----:B------:R-:W-:Y:S01]  /*7160*/  @!P2 MOV R6, 0x400 ;  /* 0x000004000006a802 */ /* 0x000fe20000000f00 */
[----:B0-----:R-:W-:-:S05]  /*7170*/  @P1 FADD R0, R3, R0 ;  /* 0x0000000003001221 */ /* 0x001fca0000000000 */
[----:B------:R-:W0:Y:S01]  /*7180*/  SHFL.DOWN P1, R5, R0, 0x4, 0x1f ;  /* 0x08801f0000057f89 */ /* 0x000e220000020000 */
[----:B-1----:R-:W-:-:S04]  /*7190*/  @!P2 SHF.R.U32.HI R3, RZ, 0x3, R4 ;  /* 0x00000003ff03a819 */ /* 0x002fc80000011604 */
        /* <DEDUP_REMOVED lines=15> */
[----:B------:R-:W0:Y:S01]  /*7290*/  LDS R0, [UR4+0x1098] ;  /* 0x00109804ff007984 */ /* 0x000e220008000800 */
[----:B------:R-:W-:-:S04]  /*72a0*/  ULEA UR4, UP0, UR16, UR8, 0x2 ;  /* 0x0000000810047291 */ /* 0x000fc8000f8010ff */
[----:B------:R-:W-:Y:S02]  /*72b0*/  ULEA.HI.X UR5, UR16, UR9, URZ, 0x2, UP0 ;  /* 0x0000000910057291 */ /* 0x000fe400080f14ff */
[----:B------:R-:W-:-:S04]  /*72c0*/  MOV R2, UR4 ;  /* 0x0000000400027c02 */ /* 0x000fc80008000f00 */
[----:B------:R-:W-:Y:S01]  /*72d0*/  MOV R3, UR5 ;  /* 0x0000000500037c02 */ /* 0x000fe20008000f00 */
[----:B0-----:R-:W-:-:S05]  /*72e0*/  FADD.FTZ R7, R7, R0 ;  /* 0x0000000007077221 */ /* 0x001fca0000010000 */
[----:B------:R1:W-:Y:S02]  /*72f0*/  REDG.E.ADD.F32.FTZ.RN.STRONG.GPU desc[UR32][R2.64], R7 ;  /* 0x00000007020079a6 */ /* 0x0003e4000c12f320 */
.L_x_3388:
[----:B------:R-:W-:Y:S05]  /*7300*/  BSYNC.RECONVERGENT B0 ;  /* 0x0000000000007941 */ /* 0x000fea0003800200 */
.L_x_3387:
[----:B------:R-:W-:Y:S05]  /*7310*/  @P0 EXIT ;  /* 0x000000000000094d */ /* 0x000fea0003800000 */
[----:B------:R-:W2:Y:S01]  /*7320*/  S2UR UR21, SR_CgaCtaId ;  /* 0x00000000001579c3 */ /* 0x000ea20000008800 */
[----:B------:R-:W3:Y:S01]  /*7330*/  LDCU.64 UR10, c[0x0][0x4e8] ;  /* 0x00009d00ff0a77ac */ /* 0x000ee20008000a00 */
[----:B------:R-:W-:Y:S01]  /*7340*/  BSSY.RECONVERGENT B0, `(.L_x_3389) ;  /* 0x000004b000007945 */ /* 0x000fe20003800200 */
[----:B------:R-:W4:Y:S01]  /*7350*/  LDCU.64 UR12, c[0x0][0x4c8] ;  /* 0x00009900ff0c77ac */ /* 0x000f220008000a00 */
[----:B------:R-:W5:Y:S01]  /*7360*/  LDCU.64 UR14, c[0x0][0x4a8] ;  /* 0x00009500ff0e77ac */ /* 0x000f620008000a00 */
[----:B------:R-:W0:Y:S01]  /*7370*/  LDCU UR22, c[0x0][0x360] ;  /* 0x00006c00ff1677ac */ /* 0x000e220008000800 */
[----:B------:R-:W0:Y:S01]  /*7380*/  LDCU.64 UR38, c[0x0][0x3e0] ;  /* 0x00007c00ff2677ac */ /* 0x000e220008000a00 */
[----:B---3--:R-:W-:Y:S02]  /*7390*/  UIMAD.WIDE.U32 UR4, UR16, UR10, URZ ;  /* 0x0000000a100472a5 */ /* 0x008fe4000f8e00ff */
[----:B----4-:R-:W-:Y:S02]  /*73a0*/  UIMAD.WIDE.U32 UR6, UR16, UR12, URZ ;  /* 0x0000000c100672a5 */ /* 0x010fe4000f8e00ff */
[----:B------:R-:W-:-:S02]  /*73b0*/  UIMAD UR11, UR16, UR11, UR5 ;  /* 0x0000000b100b72a4 */ /* 0x000fc4000f8e0205 */
[----:B-----5:R-:W-:Y:S01]  /*73c0*/  UIMAD.WIDE.U32 UR8, UR16, UR14, URZ ;  /* 0x0000000e100872a5 */ /* 0x020fe2000f8e00ff */
[----:B------:R-:W-:Y:S01]  /*73d0*/  UMOV UR12, 0x400 ;  /* 0x00000400000c7882 */ /* 0x000fe20000000000 */
[----:B------:R-:W-:Y:S01]  /*73e0*/  UIMAD UR10, UR16, UR13, UR7 ;  /* 0x0000000d100a72a4 */ /* 0x000fe2000f8e0207 */
[----:B------:R-:W3:Y:S01]  /*73f0*/  LDCU.64 UR40, c[0x0][0x3c0] ;  /* 0x00007800ff2877ac */ /* 0x000ee20008000a00 */
[----:B------:R-:W4:Y:S01]  /*7400*/  LDCU.64 UR28, c[0x0][0x4b0] ;  /* 0x00009600ff1c77ac */ /* 0x000f220008000a00 */
[----:B------:R-:W0:Y:S01]  /*7410*/  LDCU.64 UR30, c[0x0][0x4d0] ;  /* 0x00009a00ff1e77ac */ /* 0x000e220008000a00 */
[----:B------:R-:W0:Y:S01]  /*7420*/  LDCU.64 UR34, c[0x0][0x4f0] ;  /* 0x00009e00ff2277ac */ /* 0x000e220008000a00 */
[----:B------:R-:W0:Y:S01]  /*7430*/  LDCU.64 UR36, c[0x0][0x540] ;  /* 0x0000a800ff2477ac */ /* 0x000e220008000a00 */
[----:B------:R-:W0:Y:S01]  /*7440*/  LDCU.128 UR24, c[0x0][0x530] ;  /* 0x0000a600ff1877ac */ /* 0x000e220008000c00 */
[----:B------:R-:W-:Y:S02]  /*7450*/  UIMAD UR16, UR16, UR15, UR9 ;  /* 0x0000000f101072a4 */ /* 0x000fe4000f8e0209 */
[----:B--2---:R-:W-:-:S12]  /*7460*/  ULEA UR12, UR21, UR12, 0x18 ;  /* 0x0000000c150c7291 */ /* 0x004fd8000f8ec0ff */
.L_x_3390:
[C---:B------:R-:W-:Y:S01]  /*7470*/  LEA R0, R11.reuse, UR12, 0x2 ;  /* 0x0000000c0b007c11 */ /* 0x040fe2000f8e10ff */
[C---:B012---:R-:W-:Y:S01]  /*7480*/  IMAD.WIDE.U32 R6, R11.reuse, UR38, RZ ;  /* 0x000000260b067c25 */ /* 0x047fe2000f8e00ff */
[----:B------:R-:W-:Y:S02]  /*7490*/  MOV R4, UR8 ;  /* 0x0000000800047c02 */ /* 0x000fe40008000f00 */
[----:B------:R-:W-:Y:S01]  /*74a0*/  SHF.R.S32.HI R10, RZ, 0x1f, R11 ;  /* 0x0000001fff0a7819 */ /* 0x000fe2000001140b */
[----:B------:R-:W0:Y:S01]  /*74b0*/  LDS R13, [R0+0x25d0] ;  /* 0x0025d000000d7984 */ /* 0x000e220000000800 */
[----:B------:R-:W-:Y:S02]  /*74c0*/  MOV R3, UR16 ;  /* 0x0000001000037c02 */ /* 0x000fe40008000f00 */
[----:B------:R-:W-:Y:S01]  /*74d0*/  MOV R2, R4 ;  /* 0x0000000400027202 */ /* 0x000fe20000000f00 */
[C---:B----4-:R-:W-:Y:S01]  /*74e0*/  IMAD R4, R10.reuse, UR28, RZ ;  /* 0x0000001c0a047c24 */ /* 0x050fe2000f8e02ff */
[----:B------:R-:W-:Y:S01]  /*74f0*/  MOV R5, UR9 ;  /* 0x0000000900057c02 */ /* 0x000fe20008000f00 */
[----:B------:R-:W-:Y:S01]  /*7500*/  IMAD R8, R10, UR38, RZ ;  /* 0x000000260a087c24 */ /* 0x000fe2000f8e02ff */
[----:B------:R-:W1:Y:S01]  /*7510*/  LDS R0, [R0+0x29d0] ;  /* 0x0029d00000007984 */ /* 0x000e620000000800 */
        /* <DEDUP_REMOVED lines=9> */
[----:B0-----:R0:W-:Y:S04]  /*75b0*/  REDG.E.ADD.F32.FTZ.RN.STRONG.GPU desc[UR32][R4.64], R13 ;  /* 0x0000000d040079a6 */ /* 0x0011e8000c12f320 */
[----:B------:R2:W1:Y:S01]  /*75c0*/  LDG.E R15, desc[UR32][R8.64] ;  /* 0x00000020080f7981 */ /* 0x000462000c1e1900 */
        /* <DEDUP_REMOVED lines=9> */
[----:B--2---:R-:W-:-:S03]  /*7660*/  LEA R8, P1, R6, UR19, 0x2 ;  /* 0x0000001306087c11 */ /* 0x004fc6000f8210ff */
[----:B0-----:R-:W-:Y:S01]  /*7670*/  IMAD R13, R11, UR41, R14 ;  /* 0x000000290b0d7c24 */ /* 0x001fe2000f8e020e */
[----:B------:R-:W-:Y:S02]  /*7680*/  IADD3 R5, PT, PT, R3, R17, RZ ;  /* 0x0000001103057210 */ /* 0x000fe40007ffe0ff */
[C---:B------:R-:W-:Y:S02]  /*7690*/  LEA R4, P0, R2.reuse, UR26, 0x2 ;  /* 0x0000001a02047c11 */ /* 0x040fe4000f8010ff */
[----:B------:R-:W-:Y:S02]  /*76a0*/  IADD3 R3, PT, PT, R7, R13, RZ ;  /* 0x0000000d07037210 */ /* 0x000fe40007ffe0ff */
[----:B------:R-:W-:Y:S02]  /*76b0*/  LEA.HI.X R5, R2, UR27, R5, 0x2, P0 ;  /* 0x0000001b02057c11 */ /* 0x000fe400080f1405 */
[----:B------:R-:W-:Y:S01]  /*76c0*/  LEA.HI.X R9, R6, UR20, R3, 0x2, P1 ;  /* 0x0000001406097c11 */ /* 0x000fe200088f1403 */
[----:B-1----:R-:W-:-:S05]  /*76d0*/  FMUL.FTZ R15, R0, R15 ;  /* 0x0000000f000f7220 */ /* 0x002fca0000410000 */
[----:B------:R2:W-:Y:S04]  /*76e0*/  REDG.E.ADD.F32.FTZ.RN.STRONG.GPU desc[UR32][R4.64], R15 ;  /* 0x0000000f040079a6 */ /* 0x0005e8000c12f320 */
[----:B------:R-:W3:Y:S01]  /*76f0*/  LDG.E R9, desc[UR32][R8.64] ;  /* 0x0000002008097981 */ /* 0x000ee2000c1e1900 */
        /* <DEDUP_REMOVED lines=12> */
[----:B---3--:R-:W-:-:S05]  /*77c0*/  FMUL.FTZ R3, R0, R9 ;  /* 0x0000000900037220 */ /* 0x008fca0000410000 */
[----:B------:R2:W-:Y:S07]  /*77d0*/  REDG.E.ADD.F32.FTZ.RN.STRONG.GPU desc[UR32][R6.64], R3 ;  /* 0x00000003060079a6 */ /* 0x0005ee000c12f320 */
[----:B------:R-:W-:Y:S05]  /*77e0*/  @!P0 BRA `(.L_x_3390) ;  /* 0xfffffffc00208947 */ /* 0x000fea000383ffff */
[----:B------:R-:W-:Y:S05]  /*77f0*/  BSYNC.RECONVERGENT B0 ;  /* 0x0000000000007941 */ /* 0x000fea0003800200 */
.L_x_3389:
[----:B------:R-:W-:Y:S05]  /*7800*/  EXIT ;  /* 0x000000000000794d */ /* 0x000fea0003800000 */
.L_x_3375:
[----:B------:R-:W-:Y:S01]  /*7810*/  HFMA2 R180, -RZ, RZ, 0, 5.9604644775390625e-08 ;  /* 0x00000001ffb47431 */ /* 0x000fe200000001ff */
[----:B------:R-:W-:Y:S02]  /*7820*/  MOV R199, R6 ;  /* 0x0000000600c77202 */ /* 0x000fe40000000f00 */
[----:B------:R-:W-:Y:S02]  /*7830*/  MOV R201, RZ ;  /* 0x000000ff00c97202 */ /* 0x000fe40000000f00 */
[----:B------:R-:W-:-:S07]  /*7840*/  MOV R202, 0xffffffff ;  /* 0xffffffff00ca7802 */ /* 0x000fce0000000f00 */
[----:B-123-5:R-:W-:Y:S05]  /*7850*/  WARPSYNC.COLLECTIVE R202, `(.L_x_3391) ;  /* 0x00000000ca087348 */ /* 0x02efea0003c00000 */
[----:B------:R0:W4:Y:S02]  /*7860*/  SHFL.UP P6, R4, R199, R180, R201 ;  /* 0x040000b4c7047389 */ /* 0x00012400000c00c9 */
[----:B012345:R-:W-:Y:S05]  /*7870*/  ENDCOLLECTIVE ;  /* 0x000000000000791b */ /* 0x03ffea0003800000 */
.L_x_3391:
[----:B------:R-:W-:Y:S02]  /*7880*/  MOV R199, R5 ;  /* 0x0000000500c77202 */ /* 0x000fe40000000f00 */
[----:B------:R-:W-:-:S07]  /*7890*/  MOV R7, R4 ;  /* 0x0000000400077202 */ /* 0x000fce0000000f00 */
[----:B------:R-:W-:Y:S05]  /*78a0*/  WARPSYNC.COLLECTIVE R202, `(.L_x_3392) ;  /* 0x00000000ca087348 */ /* 0x000fea0003c00000 */
[----:B------:R0:W1:Y:S02]  /*78b0*/  SHFL.UP P6, R4, R199, R180, R201 ;  /* 0x040000b4c7047389 */ /* 0x00006400000c00c9 */
[----:B01----:R-:W-:Y:S05]  /*78c0*/  ENDCOLLECTIVE ;  /* 0x000000000000791b */ /* 0x003fea0003800000 */
.L_x_3392:
        /* <DEDUP_REMOVED lines=8> */
.L_x_3393:
[----:B------:R-:W-:Y:S02]  /*7950*/  MOV R199, R195 ;  /* 0x000000c300c77202 */ /* 0x000fe40000000f00 */
[----:B------:R-:W-:-:S07]  /*7960*/  MOV R7, R4 ;  /* 0x0000000400077202 */ /* 0x000fce0000000f00 */
[----:B------:R-:W-:Y:S05]  /*7970*/  WARPSYNC.COLLECTIVE R202, `(.L_x_3394) ;  /* 0x00000000ca087348 */ /* 0x000fea0003c00000 */
[----:B------:R0:W1:Y:S02]  /*7980*/  SHFL.UP P6, R4, R199, R180, R201 ;  /* 0x040000b4c7047389 */ /* 0x00006400000c00c9 */
[----:B01----:R-:W-:Y:S05]  /*7990*/  ENDCOLLECTIVE ;  /* 0x000000000000791b */ /* 0x003fea0003800000 */
.L_x_3394:
        /* <DEDUP_REMOVED lines=8> */
.L_x_3395:
[----:B------:R-:W-:Y:S02]  /*7a20*/  MOV R199, R197 ;  /* 0x000000c500c77202 */ /* 0x000fe40000000f00 */
[----:B------:R-:W-:-:S07]  /*7a30*/  MOV R5, R4 ;  /* 0x0000000400057202 */ /* 0x000fce0000000f00 */
[----:B------:R-:W-:Y:S05]  /*7a40*/  WARPSYNC.COLLECTIVE R202, `(.L_x_3396) ;  /* 0x00000000ca087348 */ /* 0x000fea0003c00000 */
[----:B------:R0:W1:Y:S02]  /*7a50*/  SHFL.UP P6, R4, R199, R180, R201 ;  /* 0x040000b4c7047389 */ /* 0x00006400000c00c9 */
[----:B01----:R-:W-:Y:S05]  /*7a60*/  ENDCOLLECTIVE ;  /* 0x000000000000791b */ /* 0x003fea0003800000 */
.L_x_3396:
        /* <DEDUP_REMOVED lines=8> */
.L_x_3397:
[----:B------:R-:W-:Y:S02]  /*7af0*/  MOV R199, R7 ;  /* 0x0000000700c77202 */ /* 0x000fe40000000f00 */
[----:B------:R-:W-:-:S07]  /*7b00*/  MOV R5, R4 ;  /* 0x0000000400057202 */ /* 0x000fce0000000f00 */
[----:B------:R-:W-:Y:S05]  /*7b10*/  WARPSYNC.COLLECTIVE R202, `(.L_x_3398) ;  /* 0x00000000ca087348 */ /* 0x000fea0003c00000 */
[----:B------:R0:W1:Y:S02]  /*7b20*/  SHFL.UP P6, R4, R199, R180, R201 ;  /* 0x040000b4c7047389 */ /* 0x00006400000c00c9 */
[----:B01----:R-:W-:Y:S05]  /*7b30*/  ENDCOLLECTIVE ;  /* 0x000000000000791b */ /* 0x003fea0003800000 */
.L_x_3398:
        /* <DEDUP_REMOVED lines=8> */
.L_x_3399:
[----:B------:R-:W-:Y:S02]  /*7bc0*/  MOV R199, R5 ;  /* 0x0000000500c77202 */ /* 0x000fe40000000f00 */
[----:B------:R-:W-:-:S07]  /*7bd0*/  MOV R195, R4 ;  /* 0x0000000400c37202 */ /* 0x000fce0000000f00 */
[----:B------:R-:W-:Y:S05]  /*7be0*/  WARPSYNC.COLLECTIVE R202, `(.L_x_3400) ;  /* 0x00000000ca087348 */ /* 0x000fea0003c00000 */
[----:B------:R0:W1:Y:S02]  /*7bf0*/  SHFL.UP P6, R4, R199, R180, R201 ;  /* 0x040000b4c7047389 */ /* 0x00006400000c00c9 */
[----:B01----:R-:W-:Y:S05]  /*7c00*/  ENDCOLLECTIVE ;  /* 0x000000000000791b */ /* 0x003fea0003800000 */
.L_x_3400:
[----:B------:R-:W-:Y:S05]  /*7c10*/  BRA `(.L_x_3401) ;  /* 0xffffffcc00ec7947 */ /* 0x000fea000383ffff */
.L_x_3376:
[----:B------:R-:W-:Y:S01]  /*7c20*/  HFMA2 R204, -RZ, RZ, 0, 1.847743988037109375e-06 ;  /* 0x0000001fffcc7431 */ /* 0x000fe200000001ff */
[----:B------:R-:W-:Y:S01]  /*7c30*/  BSSY B0, `(.L_x_3402) ;  /* 0x0000007000007945 */ /* 0x000fe20003800000 */
[----:B------:R-:W-:Y:S02]  /*7c40*/  MOV R213, R6 ;  /* 0x0000000600d57202 */ /* 0x000fe40000000f00 */
[----:B------:R-:W-:Y:S02]  /*7c50*/  MOV R215, 0x1f ;  /* 0x0000001f00d77802 */ /* 0x000fe40000000f00 */
[----:B------:R-:W-:-:S07]  /*7c60*/  MOV R202, 0xffffffff ;  /* 0xffffffff00ca7802 */ /* 0x000fce0000000f00 */
[----:B-123-5:R-:W-:Y:S05]  /*7c70*/  WARPSYNC.COLLECTIVE R202, `(.L_x_3403) ;  /* 0x00000000ca087348 */ /* 0x02efea0003c00000 */
[----:B------:R0:W4:Y:S02]  /*7c80*/  SHFL.IDX P2, R5, R213, R204, R215 ;  /* 0x000000ccd5057389 */ /* 0x00012400000400d7 */
[----:B012345:R-:W-:Y:S05]  /*7c90*/  ENDCOLLECTIVE ;  /* 0x000000000000791b */ /* 0x03ffea0003800000 */
.L_x_3403:
[----:B------:R-:W-:Y:S05]  /*7ca0*/  BSYNC B0 ;  /* 0x0000000000007941 */ /* 0x000fea0003800000 */
.L_x_3402:
[----:B------:R-:W-:Y:S05]  /*7cb0*/  BRA `(.L_x_3404) ;  /* 0xffffffcc00dc7947 */ /* 0x000fea000383ffff */
.L_x_3377:
        /* <DEDUP_REMOVED lines=8> */
.L_x_3406:
[----:B------:R-:W-:Y:S05]  /*7d40*/  BSYNC B0 ;  /* 0x0000000000007941 */ /* 0x000fea0003800000 */
.L_x_3405:
[----:B------:R-:W-:Y:S05]  /*7d50*/  BRA `(.L_x_3407) ;  /* 0xffffffcc00bc7947 */ /* 0x000fea000383ffff */
.L_x_3378:
[----:B------:R-:W-:Y:S01]  /*7d60*/  HFMA2 R180, -RZ, RZ, 0, 5.9604644775390625e-08 ;  /* 0x00000001ffb47431 */ /* 0x000fe200000001ff */
[----:B------:R-:W-:Y:S01]  /*7d70*/  BSSY B0, `(.L_x_3408) ;  /* 0x0000007000007945 */ /* 0x000fe20003800000 */
[----:B------:R-:W-:Y:S02]  /*7d80*/  MOV R199, R6 ;  /* 0x0000000600c77202 */ /* 0x000fe40000000f00 */
[----:B------:R-:W-:Y:S02]  /*7d90*/  MOV R201, RZ ;  /* 0x000000ff00c97202 */ /* 0x000fe40000000f00 */
[----:B------:R-:W-:-:S07]  /*7da0*/  MOV R202, 0xffffffff ;  /* 0xffffffff00ca7802 */ /* 0x000fce0000000f00 */
[----:B-123-5:R-:W-:Y:S05]  /*7db0*/  WARPSYNC.COLLECTIVE R202, `(.L_x_3409) ;  /* 0x00000000ca087348 */ /* 0x02efea0003c00000 */
[----:B------:R0:W4:Y:S02]  /*7dc0*/  SHFL.UP P6, R4, R199, R180, R201 ;  /* 0x040000b4c7047389 */ /* 0x00012400000c00c9 */
[----:B012345:R-:W-:Y:S05]  /*7dd0*/  ENDCOLLECTIVE ;  /* 0x000000000000791b */ /* 0x03ffea0003800000 */
.L_x_3409:
[----:B------:R-:W-:Y:S05]  /*7de0*/  BSYNC B0 ;  /* 0x0000000000007941 */ /* 0x000fea0003800000 */
.L_x_3408:
        /* <DEDUP_REMOVED lines=11> */
.L_x_3410:
[----:B------:R-:W-:Y:S05]  /*7ea0*/  WARPSYNC.COLLECTIVE R202, `(.L_x_3411) ;  /* 0x00000000ca087348 */ /* 0x000fea0003c00000 */
[----:B------:R0:W1:Y:S02]  /*7eb0*/  SHFL.IDX P2, R5, R213, R204, R215 ;  /* 0x000000ccd5057389 */ /* 0x00006400000400d7 */
[----:B01----:R-:W-:Y:S05]  /*7ec0*/  ENDCOLLECTIVE ;  /* 0x000000000000791b */ /* 0x003fea0003800000 */
.L_x_3411:
[----:B------:R-:W-:Y:S02]  /*7ed0*/  MOV R213, R3 ;  /* 0x0000000300d57202 */ /* 0x000fe40000000f00 */
[----:B------:R-:W-:Y:S02]  /*7ee0*/  MOV R195, R4 ;  /* 0x0000000400c37202 */ /* 0x000fe40000000f00 */
[----:B------:R-:W-:-:S07]  /*7ef0*/  MOV R4, R5 ;  /* 0x0000000500047202 */ /* 0x000fce0000000f00 */
[----:B------:R-:W-:Y:S05]  /*7f00*/  WARPSYNC.COLLECTIVE R202, `(.L_x_3412) ;  /* 0x00000000ca087348 */ /* 0x000fea0003c00000 */
[----:B------:R0:W1:Y:S02]  /*7f10*/  SHFL.IDX P2, R5, R213, R204, R215 ;  /* 0x000000ccd5057389 */ /* 0x00006400000400d7 */
[----:B01----:R-:W-:Y:S05]  /*7f20*/  ENDCOLLECTIVE ;  /* 0x000000000000791b */ /* 0x003fea0003800000 */
.L_x_3412:
[----:B------:R-:W-:Y:S05]  /*7f30*/  BRA `(.L_x_3413) ;  /* 0xffffffcc005c7947 */ /* 0x000fea000383ffff */
.L_x_3380:
[----:B------:R-:W-:Y:S01]  /*7f40*/  HFMA2 R206, -RZ, RZ, 0, 5.9604644775390625e-08 ;  /* 0x00000001ffce7431 */ /* 0x000fe200000001ff */
[-C--:B------:R-:W-:Y:S01]  /*7f50*/  MOV R217, R6.reuse ;  /* 0x0000000600d97202 */ /* 0x080fe20000000f00 */
[----:B------:R-:W-:Y:S01]  /*7f60*/  HFMA2 R204, -RZ, RZ, 0, 0 ;  /* 0x00000000ffcc7431 */ /* 0x000fe200000001ff */
[----:B------:R-:W-:Y:S02]  /*7f70*/  MOV R219, 0x1f ;  /* 0x0000001f00db7802 */ /* 0x000fe40000000f00 */
[----:B------:R-:W-:Y:S02]  /*7f80*/  MOV R202, 0xffffffff ;  /* 0xffffffff00ca7802 */ /* 0x000fe40000000f00 */
[----:B------:R-:W-:Y:S02]  /*7f90*/  MOV R3, R6 ;  /* 0x0000000600037202 */ /* 0x000fe40000000f00 */
[----:B------:R-:W-:-:S07]  /*7fa0*/  MOV R4, R5 ;  /* 0x0000000500047202 */ /* 0x000fce0000000f00 */
[----:B--2---:R-:W-:Y:S05]  /*7fb0*/  WARPSYNC.COLLECTIVE R202, `(.L_x_3414) ;  /* 0x00000000ca087348 */ /* 0x004fea0003c00000 */
[----:B------:R0:W1:Y:S02]  /*7fc0*/  SHFL.DOWN P2, R7, R217, R206, R219 ;  /* 0x080000ced9077389 */ /* 0x00006400000400db */
[----:B012---:R-:W-:Y:S05]  /*7fd0*/  ENDCOLLECTIVE ;  /* 0x000000000000791b */ /* 0x007fea0003800000 */
.L_x_3414:
[----:B------:R-:W-:Y:S02]  /*7fe0*/  MOV R215, 0x1f ;  /* 0x0000001f00d77802 */ /* 0x000fe40000000f00 */
[----:B------:R-:W-:Y:S02]  /*7ff0*/  MOV R217, R5 ;  /* 0x0000000500d97202 */ /* 0x000fe40000000f00 */
[----:B------:R-:W-:-:S07]  /*8000*/  MOV R2, R7 ;  /* 0x0000000700027202 */ /* 0x000fce0000000f00 */
[----:B------:R-:W-:Y:S05]  /*8010*/  WARPSYNC.COLLECTIVE R202, `(.L_x_3415) ;  /* 0x00000000ca087348 */ /* 0x000fea0003c00000 */
[----:B------:R0:W1:Y:S02]  /*8020*/  SHFL.DOWN P2, R7, R217, R206, R219 ;  /* 0x080000ced9077389 */ /* 0x00006400000400db */
[----:B01----:R-:W-:Y:S05]  /*8030*/  ENDCOLLECTIVE ;  /* 0x000000000000791b */ /* 0x003fea0003800000 */
.L_x_3415:
        /* <DEDUP_REMOVED lines=10> */
.L_x_3416:
[----:B------:R-:W-:Y:S02]  /*80e0*/  MOV R217, R4 ;  /* 0x0000000400d97202 */ /* 0x000fe40000000f00 */
[----:B------:R-:W-:-:S07]  /*80f0*/  MOV R2, R7 ;  /* 0x0000000700027202 */ /* 0x000fce0000000f00 */
[----:B------:R-:W-:Y:S05]  /*8100*/  WARPSYNC.COLLECTIVE R202, `(.L_x_3417) ;  /* 0x00000000ca087348 */ /* 0x000fea0003c00000 */
[----:B------:R0:W1:Y:S02]  /*8110*/  SHFL.DOWN P2, R7, R217, R206, R219 ;  /* 0x080000ced9077389 */ /* 0x00006400000400db */
[----:B01----:R-:W-:Y:S05]  /*8120*/  ENDCOLLECTIVE ;  /* 0x000000000000791b */ /* 0x003fea0003800000 */
.L_x_3417:
        /* <DEDUP_REMOVED lines=10> */
.L_x_3418:
[----:B------:R-:W-:Y:S02]  /*81d0*/  MOV R217, R4 ;  /* 0x0000000400d97202 */ /* 0x000fe40000000f00 */
[----:B------:R-:W-:-:S07]  /*81e0*/  MOV R2, R7 ;  /* 0x0000000700027202 */ /* 0x000fce0000000f00 */
[----:B------:R-:W-:Y:S05]  /*81f0*/  WARPSYNC.COLLECTIVE R202, `(.L_x_3419) ;  /* 0x00000000ca087348 */ /* 0x000fea0003c00000 */
[----:B------:R0:W1:Y:S02]  /*8200*/  SHFL.DOWN P2, R7, R217, R206, R219 ;  /* 0x080000ced9077389 */ /* 0x00006400000400db */
[----:B01----:R-:W-:Y:S05]  /*8210*/  ENDCOLLECTIVE ;  /* 0x000000000000791b */ /* 0x003fea0003800000 */
.L_x_3419:
[----:B------:R-:W-:Y:S01]  /*8220*/  @!P0 FMUL.FTZ R2, R3, R2 ;  /* 0x0000000203028220 */ /* 0x000fe20000410000 */
[----:B------:R-:W-:Y:S01]  /*8230*/  HFMA2 R206, -RZ, RZ, 0, 4.76837158203125e-07 ;  /* 0x00000008ffce7431 */ /* 0x000fe200000001ff */
        /* <DEDUP_REMOVED lines=9> */
.L_x_3420:
[----:B------:R-:W-:Y:S02]  /*82d0*/  MOV R217, R4 ;  /* 0x0000000400d97202 */ /* 0x000fe40000000f00 */
[----:B------:R-:W-:-:S07]  /*82e0*/  MOV R2, R7 ;  /* 0x0000000700027202 */ /* 0x000fce0000000f00 */
[----:B------:R-:W-:Y:S05]  /*82f0*/  WARPSYNC.COLLECTIVE R202, `(.L_x_3421) ;  /* 0x00000000ca087348 */ /* 0x000fea0003c00000 */
[----:B------:R0:W1:Y:S02]  /*8300*/  SHFL.DOWN P2, R7, R217, R206, R219 ;  /* 0x080000ced9077389 */ /* 0x00006400000400db */
[----:B01----:R-:W-:Y:S05]  /*8310*/  ENDCOLLECTIVE ;  /* 0x000000000000791b */ /* 0x003fea0003800000 */
.L_x_3421:
        /* <DEDUP_REMOVED lines=11> */
.L_x_3422:
[----:B------:R-:W-:Y:S02]  /*83d0*/  MOV R217, R4 ;  /* 0x0000000400d97202 */ /* 0x000fe40000000f00 */
[----:B------:R-:W-:-:S07]  /*83e0*/  MOV R2, R7 ;  /* 0x0000000700027202 */ /* 0x000fce0000000f00 */
[----:B------:R-:W-:Y:S05]  /*83f0*/  WARPSYNC.COLLECTIVE R202, `(.L_x_3423) ;  /* 0x00000000ca087348 */ /* 0x000fea0003c00000 */
[----:B------:R0:W1:Y:S02]  /*8400*/  SHFL.DOWN P2, R7, R217, R206, R219 ;  /* 0x080000ced9077389 */ /* 0x00006400000400db */
[----:B01----:R-:W-:Y:S05]  /*8410*/  ENDCOLLECTIVE ;  /* 0x000000000000791b */ /* 0x003fea0003800000 */
.L_x_3423:
        /* <DEDUP_REMOVED lines=11> */
.L_x_3424:
[----:B------:R-:W-:Y:S02]  /*84d0*/  ISETP.NE.AND P0, PT, R14, 0x1f, PT ;  /* 0x0000001f0e00780c */ /* 0x000fe40003f05270 */
[----:B------:R-:W-:Y:S02]  /*84e0*/  MOV R213, R4 ;  /* 0x0000000400d57202 */ /* 0x000fe40000000f00 */
[----:B------:R-:W-:-:S09]  /*84f0*/  MOV R2, R5 ;  /* 0x0000000500027202 */ /* 0x000fd20000000f00 */
[----:B------:R-:W-:Y:S05]  /*8500*/  WARPSYNC.COLLECTIVE R202, `(.L_x_3425) ;  /* 0x00000000ca087348 */ /* 0x000fea0003c00000 */
[----:B------:R0:W1:Y:S02]  /*8510*/  SHFL.IDX P2, R5, R213, R204, R215 ;  /* 0x000000ccd5057389 */ /* 0x00006400000400d7 */
[----:B01----:R-:W-:Y:S05]  /*8520*/  ENDCOLLECTIVE ;  /* 0x000000000000791b */ /* 0x003fea0003800000 */
.L_x_3425:
[----:B------:R-:W-:Y:S05]  /*8530*/  WARPSYNC.COLLECTIVE R202, `(.L_x_3426) ;  /* 0x00000000ca087348 */ /* 0x000fea0003c00000 */
[----:B------:R0:W1:Y:S02]  /*8540*/  SHFL.DOWN P2, R7, R217, R206, R219 ;  /* 0x080000ced9077389 */ /* 0x00006400000400db */
[----:B01----:R-:W-:Y:S05]  /*8550*/  ENDCOLLECTIVE ;  /* 0x000000000000791b */ /* 0x003fea0003800000 */
.L_x_3426:
        /* <DEDUP_REMOVED lines=8> */
.L_x_3427:
[----:B------:R-:W-:Y:S05]  /*85e0*/  WARPSYNC.COLLECTIVE R202, `(.L_x_3428) ;  /* 0x00000000ca087348 */ /* 0x000fea0003c00000 */
[----:B------:R0:W1:Y:S02]  /*85f0*/  SHFL.IDX P2, R5, R213, R204, R215 ;  /* 0x000000ccd5057389 */ /* 0x00006400000400d7 */
[----:B01----:R-:W-:Y:S05]  /*8600*/  ENDCOLLECTIVE ;  /* 0x000000000000791b */ /* 0x003fea0003800000 */
.L_x_3428:
[----:B------:R-:W-:Y:S01]  /*8610*/  MOV R213, R9 ;  /* 0x0000000900d57202 */ /* 0x000fe20000000f00 */
[----:B------:R-:W-:Y:S01]  /*8620*/  FFMA.FTZ R9, R9, R2, R6 ;  /* 0x0000000209097223 */ /* 0x000fe20000010006 */
[----:B------:R-:W-:Y:S02]  /*8630*/  MOV R211, R7 ;  /* 0x0000000700d37202 */ /* 0x000fe40000000f00 */
[----:B------:R-:W-:-:S07]  /*8640*/  MOV R200, R5 ;  /* 0x0000000500c87202 */ /* 0x000fce0000000f00 */
[----:B------:R-:W-:Y:S05]  /*8650*/  WARPSYNC.COLLECTIVE R202, `(.L_x_3429) ;  /* 0x00000000ca087348 */ /* 0x000fea0003c00000 */
[----:B------:R0:W1:Y:S02]  /*8660*/  SHFL.IDX P2, R5, R213, R204, R215 ;  /* 0x000000ccd5057389 */ /* 0x00006400000400d7 */
[----:B01----:R-:W-:Y:S05]  /*8670*/  ENDCOLLECTIVE ;  /* 0x000000000000791b */ /* 0x003fea0003800000 */
.L_x_3429:
[----:B------:R-:W-:Y:S01]  /*8680*/  MOV R7, R5 ;  /* 0x0000000500077202 */ /* 0x000fe20000000f00 */
[----:B------:R-:W-:Y:S06]  /*8690*/  BRA `(.L_x_3430) ;  /* 0xffffffcc00507947 */ /* 0x000fec000383ffff */
.L_x_3431:
        /* <DEDUP_REMOVED lines=14> */
.L_x_10442:


//--------------------- .text._Z25selective_scan_bwd_kernelI32Selective_Scan_bwd_kernel_traitsILi64ELi16ELb0ELb0ELb0ELb1ELb0EffEEv12SSMParamsBwd --------------------------
	.section	.text._Z25selective_scan_bwd_kernelI32Selective_Scan_bwd_kernel_traitsILi64ELi16ELb0ELb0ELb0ELb1ELb0EffEEv12SSMParamsBwd,"ax",@progbits
	.align	128
        .global         _Z25selective_scan_bwd_kernelI32Selective_Scan_bwd_kernel_traitsILi64ELi16ELb0ELb0ELb0ELb1ELb0EffEEv12SSMParamsBwd
        .type           _Z25selective_scan_bwd_kernelI32Selective_Scan_bwd_kernel_traitsILi64ELi16ELb0ELb0ELb0ELb1ELb0EffEEv12SSMParamsBwd,@function
        .size           _Z25selective_scan_bwd_kernelI32Selective_Scan_bwd_kernel_traitsILi64ELi16ELb0ELb0ELb0ELb1ELb0EffEEv12SSMParamsBwd,(.L_x_10443 - _Z25selective_scan_bwd_kernelI32Selective_Scan_bwd_kernel_traitsILi64ELi16ELb0ELb0ELb0ELb1ELb0EffEEv12SSMParamsBwd)
        .other          _Z25selective_scan_bwd_kernelI32Selective_Scan_bwd_kernel_traitsILi64ELi16ELb0ELb0ELb0ELb1ELb0EffEEv12SSMParamsBwd,@"STO_CUDA_ENTRY STV_DEFAULT"
_Z25selective_scan_bwd_kernelI32Selective_Scan_bwd_kernel_traitsILi64ELi16ELb0ELb0ELb0ELb1ELb0EffEEv12SSMParamsBwd:
.text._Z25selective_scan_bwd_kernelI32Selective_Scan_bwd_kernel_traitsILi64ELi16ELb0ELb0ELb0ELb1ELb0EffEEv12SSMParamsBwd:
        /* <DEDUP_REMOVED lines=84> */
[----:B------:R-:W1:Y:S01]  /*0540*/  S2UR UR18, SR_CgaCtaId ;  /* 0x00000000001279c3 */ /* 0x000e620000008800 */
[----:B------:R-:W2:Y:S01]  /*0550*/  LDCU.64 UR16, c[0x0][0x3a0] ;  /* 0x00007400ff1077ac */ /* 0x000ea20008000a00 */
[----:B------:R-:W-:Y:S01]  /*0560*/  CS2R R14, SRZ ;  /* 0x00000000000e7805 */ /* 0x000fe2000001ff00 */
[----:B------:R-:W3:Y:S01]  /*0570*/  LDCU.64 UR22, c[0x0][0x440] ;  /* 0x00008800ff1677ac */ /* 0x000ee20008000a00 */
[----:B------:R-:W-:Y:S01]  /*0580*/  UMOV UR15, UR29 ;  /* 0x0000001d000f7c82 */ /* 0x000fe20008000000 */
[----:B--2---:R-:W-:-:S03]  /*0590*/  UIMAD.WIDE.U32 UR12, UR8, UR16, URZ ;  /* 0x00000010080c72a5 */ /* 0x004fc6000f8e00ff */
[----:B------:R-:W-:Y:S01]  /*05a0*/  UMOV UR16, 0x400 ;  /* 0x0000040000107882 */ /* 0x000fe20000000000 */
[----:B------:R-:W-:Y:S02]  /*05b0*/  UIMAD UR13, UR8, UR17, UR13 ;  /* 0x00000011080d72a4 */ /* 0x000fe4000f8e020d */
[----:B-1----:R-:W-:Y:S02]  /*05c0*/  ULEA UR18, UR18, UR16, 0x18 ;  /* 0x0000001012127291 */ /* 0x002fe4000f8ec0ff */
[----:B---3--:R-:W-:Y:S01]  /*05d0*/  ULEA UR11, UP0, UR12, UR22, 0x2 ;  /* 0x000000160c0b7291 */ /* 0x008fe2000f8010ff */
[----:B------:R-:W-:Y:S01]  /*05e0*/  UMOV UR16, UR30 ;  /* 0x0000001e00107c82 */ /* 0x000fe20008000000 */
[----:B------:R-:W-:Y:S01]  /*05f0*/  UMOV UR17, UR27 ;  /* 0x0000001b00117c82 */ /* 0x000fe20008000000 */
[C---:B0-----:R-:W-:Y:S01]  /*0600*/  SHF.L.U32 R17, R16.reuse, 0x4, RZ ;  /* 0x0000000410117819 */ /* 0x041fe200000006ff */
[----:B------:R-:W-:Y:S01]  /*0610*/  ULEA.HI.X UR13, UR12, UR23, UR13, 0x2, UP0 ;  /* 0x000000170c0d7291 */ /* 0x000fe200080f140d */
[C---:B------:R-:W-:Y:S01]  /*0620*/  LEA R19, R16.reuse, UR18, 0x3 ;  /* 0x0000001210137c11 */ /* 0x040fe2000f8e18ff */
[----:B------:R-:W-:Y:S01]  /*0630*/  UMOV UR18, UR19 ;  /* 0x0000001300127c82 */ /* 0x000fe20008000000 */
[----:B------:R-:W-:Y:S01]  /*0640*/  LOP3.LUT R17, R17, 0x3e00, RZ, 0xc0, !PT ;  /* 0x00003e0011117812 */ /* 0x000fe200078ec0ff */
[----:B------:R-:W0:Y:S01]  /*0650*/  LDCU UR12, c[0x0][0x394] ;  /* 0x00007280ff0c77ac */ /* 0x000e220008000800 */
[----:B------:R-:W-:-:S02]  /*0660*/  LOP3.LUT R194, R16, 0x1f, RZ, 0xc0, !PT ;  /* 0x0000001f10c27812 */ /* 0x000fc400078ec0ff */
[----:B------:R-:W-:Y:S01]  /*0670*/  LOP3.LUT R18, R17, 0x1f, R16, 0xf8, !PT ;  /* 0x0000001f11127812 */ /* 0x000fe200078ef810 */
[----:B------:R-:W-:Y:S01]  /*0680*/  UMOV UR19, UR20 ;  /* 0x0000001400137c82 */ /* 0x000fe20008000000 */
[----:B------:R-:W-:Y:S02]  /*0690*/  LEA R20, R16, R19, 0x3 ;  /* 0x0000001310147211 */ /* 0x000fe400078e18ff */
        /* <DEDUP_REMOVED lines=14> */
[----:B0-----:R-:W-:-:S07]  /*0780*/  LOP3.LUT R35, R18, 0x1e0, RZ, 0xfc, !PT ;  /* 0x000001e012237812 */ /* 0x001fce00078efcff */
.L_x_3479:
        /* <DEDUP_REMOVED lines=10> */
[----:B------:R-:W-:Y:S02]  /*0830*/  IADD3.X R5, PT, PT, RZ, UR16, RZ, P0, !PT ;  /* 0x00000010ff057c10 */ /* 0x000fe400087fe4ff */
[----:B------:R-:W-:Y:S02]  /*0840*/  CS2R R10, SRZ ;  /* 0x00000000000a7805 */ /* 0x000fe4000001ff00 */
[----:B------:R-:W-:Y:S02]  /*0850*/  IADD3 R2, P2, PT, R2, UR18, RZ ;  /* 0x0000001202027c10 */ /* 0x000fe4000ff5e0ff */
[----:B------:R-:W-:Y:S02]  /*0860*/  CS2R R58, SRZ ;  /* 0x00000000003a7805 */ /* 0x000fe4000001ff00 */
[----:B------:R-:W-:-:S02]  /*0870*/  IADD3.X R9, PT, PT, RZ, UR17, RZ, P1, !PT ;  /* 0x00000011ff097c10 */ /* 0x000fc40008ffe4ff */
[----:B------:R-:W-:Y:S02]  /*0880*/  CS2R R60, SRZ ;  /* 0x00000000003c7805 */ /* 0x000fe4000001ff00 */
[----:B------:R-:W-:Y:S02]  /*0890*/  IADD3.X R3, PT, PT, RZ, UR19, RZ, P2, !PT ;  /* 0x00000013ff037c10 */ /* 0x000fe400097fe4ff */
[----:B------:R-:W-:Y:S02]  /*08a0*/  CS2R R62, SRZ ;  /* 0x00000000003e7805 */ /* 0x000fe4000001ff00 */
[----:B------:R-:W-:Y:S02]  /*08b0*/  MOV R50, RZ ;  /* 0x000000ff00327202 */ /* 0x000fe40000000f00 */
[----:B0-----:R-:W-:-:S04]  /*08c0*/  IADD3 R36, PT, PT, R36, -UR34, RZ ;  /* 0x8000002224247c10 */ /* 0x001fc8000fffe0ff */
[-C--:B------:R-:W-:Y:S01]  /*08d0*/  ISETP.GE.AND P0, PT, R22, R36.reuse, PT ;  /* 0x000000241600720c */ /* 0x080fe20003f06270 */
[----:B------:R-:W-:Y:S01]  /*08e0*/  BAR.SYNC.DEFER_BLOCKING 0x0 ;  /* 0x0000000000007b1d */ /* 0x000fe20000010000 */
[-C--:B------:R-:W-:Y:S02]  /*08f0*/  ISETP.GE.AND P1, PT, R21, R36.reuse, PT ;  /* 0x000000241500720c */ /* 0x080fe40003f26270 */
[-C--:B------:R-:W-:Y:S02]  /*0900*/  ISETP.GE.AND P2, PT, R18, R36.reuse, PT ;  /* 0x000000241200720c */ /* 0x080fe40003f46270 */
[-C--:B------:R-:W-:Y:S02]  /*0910*/  ISETP.GE.AND P3, PT, R26, R36.reuse, PT ;  /* 0x000000241a00720c */ /* 0x080fe40003f66270 */
[-C--:B------:R-:W-:Y:S02]  /*0920*/  ISETP.GE.AND P4, PT, R25, R36.reuse, PT ;  /* 0x000000241900720c */ /* 0x080fe40003f86270 */
[----:B------:R-:W-:-:S02]  /*0930*/  ISETP.GE.AND P5, PT, R24, R36, PT ;  /* 0x000000241800720c */ /* 0x000fc40003fa6270 */
[-C--:B------:R-:W-:Y:S01]  /*0940*/  ISETP.GE.AND P6, PT, R23, R36.reuse, PT ;  /* 0x000000241700720c */ /* 0x080fe20003fc6270 */
[----:B------:R-:W2:Y:S01]  /*0950*/  @!P0 LDG.E R7, desc[UR24][R4.64+0x100] ;  /* 0x0001001804078981 */ /* 0x000ea2000c1e1900 */
[----:B------:R-:W-:-:S03]  /*0960*/  ISETP.GE.AND P0, PT, R27, R36, PT ;  /* 0x000000241b00720c */ /* 0x000fc60003f06270 */
[----:B------:R-:W3:Y:S04]  /*0970*/  @!P1 LDG.E R6, desc[UR24][R4.64+0x80] ;  /* 0x0000801804069981 */ /* 0x000ee8000c1e1900 */
[----:B------:R-:W4:Y:S04]  /*0980*/  @!P2 LDG.E R0, desc[UR24][R4.64] ;  /* 0x000000180400a981 */ /* 0x000f28000c1e1900 */
[----:B------:R-:W2:Y:S04]  /*0990*/  @!P3 LDG.E R55, desc[UR24][R4.64+0x300] ;  /* 0x000300180437b981 */ /* 0x000ea8000c1e1900 */
[----:B------:R-:W2:Y:S01]  /*09a0*/  @!P0 LDG.E R54, desc[UR24][R4.64+0x380] ;  /* 0x0003801804368981 */ /* 0x000ea2000c1e1900 */
[----:B------:R-:W-:-:S02]  /*09b0*/  ISETP.GE.AND P0, PT, R28, R36, PT ;  /* 0x000000241c00720c */ /* 0x000fc40003f06270 */
[-C--:B------:R-:W-:Y:S01]  /*09c0*/  ISETP.GE.AND P1, PT, R30, R36.reuse, PT ;  /* 0x000000241e00720c */ /* 0x080fe20003f26270 */
[----:B------:R-:W2:Y:S01]  /*09d0*/  @!P4 LDG.E R50, desc[UR24][R4.64+0x280] ;  /* 0x000280180432c981 */ /* 0x000ea2000c1e1900 */
[-C--:B------:R-:W-:Y:S02]  /*09e0*/  ISETP.GE.AND P2, PT, R31, R36.reuse, PT ;  /* 0x000000241f00720c */ /* 0x080fe40003f46270 */
[-C--:B------:R-:W-:Y:S01]  /*09f0*/  ISETP.GE.AND P3, PT, R32, R36.reuse, PT ;  /* 0x000000242000720c */ /* 0x080fe20003f66270 */
[----:B------:R-:W2:Y:S01]  /*0a00*/  @!P5 LDG.E R11, desc[UR24][R4.64+0x200] ;  /* 0x00020018040bd981 */ /* 0x000ea2000c1e1900 */
[----:B------:R-:W-:-:S03]  /*0a10*/  ISETP.GE.AND P4, PT, R33, R36, PT ;  /* 0x000000242100720c */ /* 0x000fc60003f86270 */
[----:B------:R-:W2:Y:S04]  /*0a20*/  @!P6 LDG.E R10, desc[UR24][R4.64+0x180] ;  /* 0x00018018040ae981 */ /* 0x000ea8000c1e1900 */
[----:B------:R-:W2:Y:S01]  /*0a30*/  @!P0 LDG.E R57, desc[UR24][R4.64+0x400] ;  /* 0x0004001804398981 */ /* 0x000ea2000c1e1900 */
[-C--:B------:R-:W-:Y:S02]  /*0a40*/  ISETP.GE.AND P0, PT, R29, R36.reuse, PT ;  /* 0x000000241d00720c */ /* 0x080fe40003f06270 */
[-C--:B------:R-:W-:Y:S01]  /*0a50*/  ISETP.GE.AND P5, PT, R34, R36.reuse, PT ;  /* 0x000000242200720c */ /* 0x080fe20003fa6270 */
[----:B------:R-:W2:Y:S01]  /*0a60*/  @!P1 LDG.E R59, desc[UR24][R4.64+0x500] ;  /* 0x00050018043b9981 */ /* 0x000ea2000c1e1900 */
[----:B------:R-:W-:-:S03]  /*0a70*/  ISETP.GE.AND P6, PT, R35, R36, PT ;  /* 0x000000242300720c */ /* 0x000fc60003fc6270 */
[----:B------:R-:W2:Y:S04]  /*0a80*/  @!P2 LDG.E R58, desc[UR24][R4.64+0x580] ;  /* 0x00058018043aa981 */ /* 0x000ea8000c1e1900 */
[----:B------:R-:W2:Y:S04]  /*0a90*/  @!P3 LDG.E R61, desc[UR24][R4.64+0x600] ;  /* 0x00060018043db981 */ /* 0x000ea8000c1e1900 */
[----:B------:R-:W2:Y:S04]  /*0aa0*/  @!P0 LDG.E R56, desc[UR24][R4.64+0x480] ;  /* 0x0004801804388981 */ /* 0x000ea8000c1e1900 */
[----:B------:R-:W2:Y:S04]  /*0ab0*/  @!P4 LDG.E R60, desc[UR24][R4.64+0x680] ;  /* 0x00068018043cc981 */ /* 0x000ea8000c1e1900 */
[----:B------:R-:W2:Y:S04]  /*0ac0*/  @!P5 LDG.E R63, desc[UR24][R4.64+0x700] ;  /* 0x00070018043fd981 */ /* 0x000ea8000c1e1900 */
[----:B------:R0:W2:Y:S01]  /*0ad0*/  @!P6 LDG.E R62, desc[UR24][R4.64+0x780] ;  /* 0x00078018043ee981 */ /* 0x0000a2000c1e1900 */
[----:B------:R-:W1:Y:S01]  /*0ae0*/  S2R R38, SR_LANEID ;  /* 0x0000000000267919 */ /* 0x000e620000000000 */
[----:B------:R-:W1:Y:S01]  /*0af0*/  S2UR UR22, SR_CgaCtaId ;  /* 0x00000000001679c3 */ /* 0x000e620000008800 */
[----:B------:R-:W-:Y:S01]  /*0b00*/  UMOV UR21, 0x400 ;  /* 0x0000040000157882 */ /* 0x000fe20000000000 */
[----:B0-----:R-:W-:Y:S01]  /*0b10*/  LOP3.LUT R5, R16, 0x3e0, RZ, 0xc0, !PT ;  /* 0x000003e010057812 */ /* 0x001fe200078ec0ff */
[----:B-1----:R-:W-:Y:S01]  /*0b20*/  ULEA UR35, UR22, UR21, 0x18 ;  /* 0x0000001516237291 */ /* 0x002fe2000f8ec0ff */
[----:B------:R-:W-:-:S04]  /*0b30*/  IADD3 R39, PT, PT, R17, R38, RZ ;  /* 0x0000002611277210 */ /* 0x000fc80007ffe0ff */
[C---:B------:R-:W-:Y:S02]  /*0b40*/  IADD3 R40, PT, PT, R39.reuse, 0x20, RZ ;  /* 0x0000002027287810 */ /* 0x040fe40007ffe0ff */
[C---:B------:R-:W-:Y:S02]  /*0b50*/  IADD3 R42, PT, PT, R39.reuse, 0x40, RZ ;  /* 0x00000040272a7810 */ /* 0x040fe40007ffe0ff */
[C---:B------:R-:W-:Y:S02]  /*0b60*/  IADD3 R44, PT, PT, R39.reuse, 0x60, RZ ;  /* 0x00000060272c7810 */ /* 0x040fe40007ffe0ff */
[C---:B------:R-:W-:Y:S02]  /*0b70*/  IADD3 R48, PT, PT, R39.reuse, 0xc0, RZ ;  /* 0x000000c027307810 */ /* 0x040fe40007ffe0ff */
[C---:B------:R-:W-:Y:S02]  /*0b80*/  IADD3 R52, PT, PT, R39.reuse, 0xe0, RZ ;  /* 0x000000e027347810 */ /* 0x040fe40007ffe0ff */
[----:B------:R-:W-:-:S02]  /*0b90*/  LEA.HI.SX32 R37, R39, R39, 0x1b ;  /* 0x0000002727257211 */ /* 0x000fc400078fdaff */
        /* <DEDUP_REMOVED lines=14> */
[-C--:B------:R-:W-:Y:S02]  /*0c80*/  LEA.HI.SX32 R45, R52, R39.reuse, 0x1b ;  /* 0x00000027342d7211 */ /* 0x080fe400078fdaff */
[----:B------:R-:W-:Y:S02]  /*0c90*/  LEA R37, R37, UR35, 0x2 ;  /* 0x0000002325257c11 */ /* 0x000fe4000f8e10ff */
        /* <DEDUP_REMOVED lines=11> */
[----:B------:R-:W-:Y:S02]  /*0d50*/  LEA R40, R42, UR35, 0x2 ;  /* 0x000000232a287c11 */ /* 0x000fe4000f8e10ff */
[----:B------:R-:W-:Y:S02]  /*0d60*/  LEA R41, R41, UR35, 0x2 ;  /* 0x0000002329297c11 */ /* 0x000fe4000f8e10ff */
[----:B------:R-:W-:-:S02]  /*0d70*/  LEA R42, R46, UR35, 0x2 ;  /* 0x000000232e2a7c11 */ /* 0x000fc4000f8e10ff */
[----:B------:R-:W-:Y:S02]  /*0d80*/  LEA R43, R4, UR35, 0x2 ;  /* 0x00000023042b7c11 */ /* 0x000fe4000f8e10ff */
[----:B------:R-:W-:Y:S02]  /*0d90*/  IADD3 R5, PT, PT, R5, R38, RZ ;  /* 0x0000002605057210 */ /* 0x000fe40007ffe0ff */
[----:B------:R-:W-:Y:S02]  /*0da0*/  LEA R44, R44, UR35, 0x2 ;  /* 0x000000232c2c7c11 */ /* 0x000fe4000f8e10ff */
[----:B------:R-:W-:Y:S02]  /*0db0*/  LEA R45, R45, UR35, 0x2 ;  /* 0x000000232d2d7c11 */ /* 0x000fe4000f8e10ff */
[----:B------:R-:W-:Y:S02]  /*0dc0*/  LEA R46, R64, UR35, 0x2 ;  /* 0x00000023402e7c11 */ /* 0x000fe4000f8e10ff */
[----:B------:R-:W-:-:S02]  /*0dd0*/  LEA R47, R47, UR35, 0x2 ;  /* 0x000000232f2f7c11 */ /* 0x000fc4000f8e10ff */
[----:B------:R-:W-:Y:S02]  /*0de0*/  SHF.L.U32 R5, R5, 0x4, RZ ;  /* 0x0000000405057819 */ /* 0x000fe400000006ff */
[----:B------:R-:W-:Y:S02]  /*0df0*/  LEA R48, R48, UR35, 0x2 ;  /* 0x0000002330307c11 */ /* 0x000fe4000f8e10ff */
[----:B------:R-:W-:Y:S02]  /*0e00*/  LEA R49, R49, UR35, 0x2 ;  /* 0x0000002331317c11 */ /* 0x000fe4000f8e10ff */
[----:B------:R-:W-:Y:S02]  /*0e10*/  LEA R51, R51, UR35, 0x2 ;  /* 0x0000002333337c11 */ /* 0x000fe4000f8e10ff */
[----:B------:R-:W-:Y:S02]  /*0e20*/  LEA R52, R52, UR35, 0x2 ;  /* 0x0000002334347c11 */ /* 0x000fe4000f8e10ff */
[----:B------:R-:W-:-:S02]  /*0e30*/  LEA R53, R53, UR35, 0x2 ;  /* 0x0000002335357c11 */ /* 0x000fc4000f8e10ff */
[----:B------:R-:W-:Y:S02]  /*0e40*/  P2R R83, PR, RZ, 0x1 ;  /* 0x00000001ff537803 */ /* 0x000fe40000000000 */
[-C--:B------:R-:W-:Y:S02]  /*0e50*/  ISETP.GE.AND P0, PT, R18, R36.reuse, PT ;  /* 0x000000241200720c */ /* 0x080fe40003f06270 */
[----:B------:R-:W-:Y:S02]  /*0e60*/  P2R R82, PR, RZ, 0x2 ;  /* 0x00000002ff527803 */ /* 0x000fe40000000000 */
[----:B------:R-:W-:Y:S02]  /*0e70*/  P2R R81, PR, RZ, 0x4 ;  /* 0x00000004ff517803 */ /* 0x000fe40000000000 */
[----:B------:R-:W-:Y:S02]  /*0e80*/  ISETP.GE.AND P1, PT, R23, R36, PT ;  /* 0x000000241700720c */ /* 0x000fe40003f26270 */
[----:B------:R-:W-:-:S02]  /*0e90*/  P2R R79, PR, RZ, 0x8 ;  /* 0x00000008ff4f7803 */ /* 0x000fc40000000000 */
[-C--:B------:R-:W-:Y:S02]  /*0ea0*/  ISETP.GE.AND P2, PT, R22, R36.reuse, PT ;  /* 0x000000241600720c */ /* 0x080fe40003f46270 */
[----:B------:R-:W-:Y:S02]  /*0eb0*/  ISETP.GE.AND P3, PT, R21, R36, PT ;  /* 0x000000241500720c */ /* 0x000fe40003f66270 */
[----:B------:R-:W-:Y:S02]  /*0ec0*/  MOV R71, RZ ;  /* 0x000000ff00477202 */ /* 0x000fe40000000f00 */
[----:B------:R-:W-:Y:S01]  /*0ed0*/  CS2R R74, SRZ ;  /* 0x00000000004a7805 */ /* 0x000fe2000001ff00 */
[----:B------:R-:W-:Y:S01]  /*0ee0*/  HFMA2 R78, -RZ, RZ, 0, 0 ;  /* 0x00000000ff4e7431 */ /* 0x000fe200000001ff */
[----:B------:R-:W-:Y:S02]  /*0ef0*/  CS2R R76, SRZ ;  /* 0x00000000004c7805 */ /* 0x000fe4000001ff00 */
[----:B------:R-:W-:Y:S01]  /*0f00*/  MOV R80, RZ ;  /* 0x000000ff00507202 */ /* 0x000fe20000000f00 */
[----:B----4-:R-:W-:Y:S04]  /*0f10*/  STS [R37], R0 ;  /* 0x0000000025007388 */ /* 0x010fe80000000800 */
[----:B---3--:R-:W-:Y:S04]  /*0f20*/  STS [R39+0x80], R6 ;  /* 0x0000800627007388 */ /* 0x008fe80000000800 */
[----:B--2---:R-:W-:Y:S04]  /*0f30*/  STS [R40+0x100], R7 ;  /* 0x0001000728007388 */ /* 0x004fe80000000800 */
[----:B------:R-:W-:Y:S04]  /*0f40*/  STS [R41+0x180], R10 ;  /* 0x0001800a29007388 */ /* 0x000fe80000000800 */
[----:B------:R-:W-:Y:S04]  /*0f50*/  STS [R42+0x200], R11 ;  /* 0x0002000b2a007388 */ /* 0x000fe80000000800 */
[----:B------:R0:W-:Y:S04]  /*0f60*/  STS [R43+0x280], R50 ;  /* 0x000280322b007388 */ /* 0x0001e80000000800 */
[----:B------:R-:W-:Y:S04]  /*0f70*/  STS [R44+0x300], R55 ;  /* 0x000300372c007388 */ /* 0x000fe80000000800 */
[----:B------:R1:W-:Y:S01]  /*0f80*/  STS [R45+0x380], R54 ;  /* 0x000380362d007388 */ /* 0x0003e20000000800 */
[----:B0-----:R-:W-:-:S03]  /*0f90*/  LEA R50, R72, UR35, 0x2 ;  /* 0x0000002348327c11 */ /* 0x001fc6000f8e10ff */
[----:B------:R-:W-:Y:S04]  /*0fa0*/  STS [R46+0x400], R57 ;  /* 0x000400392e007388 */ /* 0x000fe80000000800 */
[----:B------:R-:W-:Y:S01]  /*0fb0*/  STS [R47+0x480], R56 ;  /* 0x000480382f007388 */ /* 0x000fe20000000800 */
[----:B-1----:R-:W-:-:S03]  /*0fc0*/  LEA.HI.SX32 R54, R5, R5, 0x1b ;  /* 0x0000000505367211 */ /* 0x002fc600078fdaff */
        /* <DEDUP_REMOVED lines=27> */
[----:B------:R-:W-:Y:S02]  /*1180*/  CS2R R6, SRZ ;  /* 0x0000000000067805 */ /* 0x000fe4000001ff00 */
[----:B------:R-:W-:Y:S01]  /*1190*/  CS2R R4, SRZ ;  /* 0x0000000000047805 */ /* 0x000fe2000001ff00 */
        /* <DEDUP_REMOVED lines=29> */
[----:B------:R-:W-:Y:S02]  /*1370*/  ISETP.GE.AND P1, PT, R21, R36, PT ;  /* 0x000000241500720c */ /* 0x000fe40003f26270 */
[----:B------:R-:W-:Y:S02]  /*1380*/  MOV R79, RZ ;  /* 0x000000ff004f7202 */ /* 0x000fe40000000f00 */
[----:B------:R-:W-:Y:S02]  /*1390*/  MOV R85, RZ ;  /* 0x000000ff00557202 */ /* 0x000fe40000000f00 */
[----:B------:R-:W-:Y:S01]  /*13a0*/  MOV R87, RZ ;  /* 0x000000ff00577202 */ /* 0x000fe20000000f00 */
[----:B--2---:R0:W-:Y:S04]  /*13b0*/  STS [R37], R0 ;  /* 0x0000000025007388 */ /* 0x0041e80000000800 */
        /* <DEDUP_REMOVED lines=13> */
[----:B------:R-:W-:Y:S04]  /*1490*/  STS [R52+0x700], R5 ;  /* 0x0007000534007388 */ /* 0x000fe80000000800 */
[----:B------:R4:W-:Y:S01]  /*14a0*/  STS [R53+0x780], R80 ;  /* 0x0007805035007388 */ /* 0x0009e20000000800 */
[----:B------:R-:W-:-:S03]  /*14b0*/  NOP ;  /* 0x0000000000007918 */ /* 0x000fc60000000000 */
[----:B------:R-:W4:Y:S04]  /*14c0*/  LDS R89, [R54] ;  /* 0x0000000036597984 */ /* 0x000f280000000800 */
[----:B------:R-:W4:Y:S04]  /*14d0*/  LDS R11, [R54+0x4] ;  /* 0x00000400360b7984 */ /* 0x000f280000000800 */
[----:B------:R-:W4:Y:S04]  /*14e0*/  LDS R71, [R54+0x8] ;  /* 0x0000080036477984 */ /* 0x000f280000000800 */
[----:B------:R-:W4:Y:S04]  /*14f0*/  LDS R91, [R54+0xc] ;  /* 0x00000c00365b7984 */ /* 0x000f280000000800 */
[----:B------:R-:W4:Y:S04]  /*1500*/  LDS R73, [R54+0x10] ;  /* 0x0000100036497984 */ /* 0x000f280000000800 */
[----:B------:R-:W4:Y:S04]  /*1510*/  LDS R93, [R54+0x14] ;  /* 0x00001400365d7984 */ /* 0x000f280000000800 */
[----:B------:R-:W4:Y:S04]  /*1520*/  LDS R95, [R54+0x18] ;  /* 0x00001800365f7984 */ /* 0x000f280000000800 */
[----:B------:R0:W3:Y:S04]  /*1530*/  LDS R97, [R54+0x1c] ;  /* 0x00001c0036617984 */ /* 0x0000e80000000800 */
[----:B------:R0:W3:Y:S04]  /*1540*/  LDS R99, [R54+0x20] ;  /* 0x0000200036637984 */ /* 0x0000e80000000800 */
[----:B------:R0:W4:Y:S04]  /*1550*/  LDS R101, [R54+0x24] ;  /* 0x0000240036657984 */ /* 0x0001280000000800 */
[----:B------:R0:W4:Y:S04]  /*1560*/  LDS R103, [R54+0x28] ;  /* 0x0000280036677984 */ /* 0x0001280000000800 */
[----:B------:R0:W4:Y:S04]  /*1570*/  LDS R105, [R54+0x2c] ;  /* 0x00002c0036697984 */ /* 0x0001280000000800 */
[----:B------:R0:W4:Y:S04]  /*1580*/  LDS R7, [R54+0x30] ;  /* 0x0000300036077984 */ /* 0x0001280000000800 */
[----:B------:R0:W4:Y:S04]  /*1590*/  LDS R113, [R54+0x34] ;  /* 0x0000340036717984 */ /* 0x0001280000000800 */
[----:B------:R2:W4:Y:S04]  /*15a0*/  LDS R5, [R54+0x38] ;  /* 0x0000380036057984 */ /* 0x0005280000000800 */
[----:B------:R3:W4:Y:S01]  /*15b0*/  LDS R159, [R54+0x3c] ;  /* 0x00003c00369f7984 */ /* 0x0007220000000800 */
[----:B------:R-:W-:Y:S01]  /*15c0*/  BAR.SYNC.DEFER_BLOCKING 0x0 ;  /* 0x0000000000007b1d */ /* 0x000fe20000010000 */
[----:B0-----:R-:W-:Y:S01]  /*15d0*/  HFMA2 R0, -RZ, RZ, 0, 0 ;  /* 0x00000000ff007431 */ /* 0x001fe200000001ff */
[----:B-1----:R-:W-:Y:S01]  /*15e0*/  MOV R4, RZ ;  /* 0x000000ff00047202 */ /* 0x002fe20000000f00 */
[----:B--2---:R-:W-:Y:S01]  /*15f0*/  HFMA2 R75, -RZ, RZ, 0, 0 ;  /* 0x00000000ff4b7431 */ /* 0x004fe200000001ff */
[----:B------:R-:W-:-:S03]  /*1600*/  MOV R6, RZ ;  /* 0x000000ff00067202 */ /* 0x000fc60000000f00 */
[----:B------:R-:W2:Y:S01]  /*1610*/  @!P0 LDG.E R0, desc[UR24][R2.64] ;  /* 0x0000001802008981 */ /* 0x000ea2000c1e1900 */
[----:B------:R-:W-:-:S03]  /*1620*/  ISETP.GE.AND P0, PT, R22, R36, PT ;  /* 0x000000241600720c */ /* 0x000fc60003f06270 */
[----:B------:R-:W2:Y:S01]  /*1630*/  @!P1 LDG.E R4, desc[UR24][R2.64+0x80] ;  /* 0x0000801802049981 */ /* 0x000ea2000c1e1900 */
[-C--:B------:R-:W-:Y:S02]  /*1640*/  ISETP.GE.AND P1, PT, R23, R36.reuse, PT ;  /* 0x000000241700720c */ /* 0x080fe40003f26270 */
[----:B---3--:R-:W-:Y:S01]  /*1650*/  CS2R R76, SRZ ;  /* 0x00000000004c7805 */ /* 0x008fe2000001ff00 */
[----:B------:R-:W-:Y:S01]  /*1660*/  HFMA2 R10, -RZ, RZ, 0, 0 ;  /* 0x00000000ff0a7431 */ /* 0x000fe200000001ff */
[----:B------:R-:W3:Y:S01]  /*1670*/  @!P3 LDG.E R85, desc[UR24][R2.64+0x600] ;  /* 0x000600180255b981 */ /* 0x000ee2000c1e1900 */
[----:B------:R-:W-:Y:S02]  /*1680*/  HFMA2 R72, -RZ, RZ, 0, 0 ;  /* 0x00000000ff487431 */ /* 0x000fe400000001ff */
[----:B----4-:R-:W-:Y:S01]  /*1690*/  HFMA2 R78, -RZ, RZ, 0, 0 ;  /* 0x00000000ff4e7431 */ /* 0x010fe200000001ff */
[----:B------:R-:W4:Y:S04]  /*16a0*/  @!P5 LDG.E R87, desc[UR24][R2.64+0x700] ;  /* 0x000700180257d981 */ /* 0x000f28000c1e1900 */
[----:B------:R-:W3:Y:S01]  /*16b0*/  @!P0 LDG.E R75, desc[UR24][R2.64+0x100] ;  /* 0x00010018024b8981 */ /* 0x000ee2000c1e1900 */
[----:B------:R-:W-:-:S03]  /*16c0*/  ISETP.GE.AND P0, PT, R24, R36, PT ;  /* 0x000000241800720c */ /* 0x000fc60003f06270 */
[----:B------:R-:W4:Y:S01]  /*16d0*/  @!P1 LDG.E R6, desc[UR24][R2.64+0x180] ;  /* 0x0001801802069981 */ /* 0x000f22000c1e1900 */
[-C--:B------:R-:W-:Y:S01]  /*16e0*/  ISETP.GE.AND P1, PT, R25, R36.reuse, PT ;  /* 0x000000241900720c */ /* 0x080fe20003f26270 */
[----:B------:R-:W-:Y:S02]  /*16f0*/  HFMA2 R80, -RZ, RZ, 0, 0 ;  /* 0x00000000ff507431 */ /* 0x000fe400000001ff */
[----:B------:R-:W4:Y:S06]  /*1700*/  @!P2 LDG.E R78, desc[UR24][R2.64+0x580] ;  /* 0x00058018024ea981 */ /* 0x000f2c000c1e1900 */
[----:B------:R-:W4:Y:S01]  /*1710*/  @!P0 LDG.E R77, desc[UR24][R2.64+0x200] ;  /* 0x00020018024d8981 */ /* 0x000f22000c1e1900 */
[----:B------:R-:W-:-:S03]  /*1720*/  ISETP.GE.AND P0, PT, R26, R36, PT ;  /* 0x000000241a00720c */ /* 0x000fc60003f06270 */
[----:B------:R-:W4:Y:S01]  /*1730*/  @!P1 LDG.E R10, desc[UR24][R2.64+0x280] ;  /* 0x00028018020a9981 */ /* 0x000f22000c1e1900 */
[----:B------:R-:W-:-:S03]  /*1740*/  ISETP.GE.AND P1, PT, R27, R36, PT ;  /* 0x000000241b00720c */ /* 0x000fc60003f26270 */
[----:B------:R-:W4:Y:S06]  /*1750*/  @!P4 LDG.E R80, desc[UR24][R2.64+0x680] ;  /* 0x000680180250c981 */ /* 0x000f2c000c1e1900 */
[----:B------:R-:W4:Y:S01]  /*1760*/  @!P0 LDG.E R79, desc[UR24][R2.64+0x300] ;  /* 0x00030018024f8981 */ /* 0x000f22000c1e1900 */
[----:B------:R-:W-:-:S03]  /*1770*/  ISETP.GE.AND P0, PT, R28, R36, PT ;  /* 0x000000241c00720c */ /* 0x000fc60003f06270 */
[----:B------:R-:W4:Y:S01]  /*1780*/  @!P1 LDG.E R72, desc[UR24][R2.64+0x380] ;  /* 0x0003801802489981 */ /* 0x000f22000c1e1900 */
[----:B------:R-:W-:Y:S02]  /*1790*/  ISETP.NE.AND P1, PT, R81, RZ, PT ;  /* 0x000000ff5100720c */ /* 0x000fe40003f25270 */
[----:B------:R-:W-:-:S07]  /*17a0*/  MOV R81, RZ ;  /* 0x000000ff00517202 */ /* 0x000fce0000000f00 */
[----:B------:R-:W4:Y:S01]  /*17b0*/  @!P0 LDG.E R81, desc[UR24][R2.64+0x400] ;  /* 0x0004001802518981 */ /* 0x000f22000c1e1900 */
[----:B------:R-:W-:Y:S02]  /*17c0*/  ISETP.NE.AND P0, PT, R82, RZ, PT ;  /* 0x000000ff5200720c */ /* 0x000fe40003f05270 */
[----:B------:R-:W-:-:S06]  /*17d0*/  CS2R R82, SRZ ;  /* 0x0000000000527805 */ /* 0x000fcc000001ff00 */
[----:B------:R-:W4:Y:S04]  /*17e0*/  @!P1 LDG.E R83, desc[UR24][R2.64+0x500] ;  /* 0x0005001802539981 */ /* 0x000f28000c1e1900 */
[----:B------:R-:W4:Y:S04]  /*17f0*/  @!P6 LDG.E R82, desc[UR24][R2.64+0x780] ;  /* 0x000780180252e981 */ /* 0x000f28000c1e1900 */
[----:B------:R-:W4:Y:S01]  /*1800*/  @!P0 LDG.E R76, desc[UR24][R2.64+0x480] ;  /* 0x00048018024c8981 */ /* 0x000f22000c1e1900 */
[----:B-----5:R-:W-:-:S05]  /*1810*/  FADD.FTZ R89, R89, R12 ;  /* 0x0000000c59597221 */ /* 0x020fca0000010000 */
[----:B------:R-:W-:Y:S01]  /*1820*/  FSETP.GTU.FTZ.AND P0, PT, R89, 20, PT ;  /* 0x41a000005900780b */ /* 0x000fe20003f1c000 */
[--C-:B------:R-:W-:Y:S01]  /*1830*/  FADD.FTZ R88, R11, R12.reuse ;  /* 0x0000000c0b587221 */ /* 0x100fe20000010000 */
[--C-:B------:R-:W-:Y:S01]  /*1840*/  FADD.FTZ R90, R71, R12.reuse ;  /* 0x0000000c475a7221 */ /* 0x100fe20000010000 */
[--C-:B------:R-:W-:Y:S01]  /*1850*/  FADD.FTZ R91, R91, R12.reuse ;  /* 0x0000000c5b5b7221 */ /* 0x100fe20000010000 */
[--C-:B------:R-:W-:Y:S01]  /*1860*/  FADD.FTZ R92, R73, R12.reuse ;  /* 0x0000000c495c7221 */ /* 0x100fe20000010000 */
[--C-:B------:R-:W-:Y:S01]  /*1870*/  FADD.FTZ R93, R93, R12.reuse ;  /* 0x0000000c5d5d7221 */ /* 0x100fe20000010000 */
[----:B------:R-:W-:Y:S01]  /*1880*/  BSSY.RECONVERGENT B0, `(.L_x_3433) ;  /* 0x0000047000007945 */ /* 0x000fe20003800200 */
[----:B------:R-:W-:Y:S01]  /*1890*/  FSETP.GTU.FTZ.AND P1, PT, R88, 20, PT ;  /* 0x41a000005800780b */ /* 0x000fe20003f3c000 */
[----:B------:R-:W-:Y:S01]  /*18a0*/  FADD.FTZ R94, R95, R12 ;  /* 0x0000000c5f5e7221 */ /* 0x000fe20000010000 */
[----:B------:R-:W-:Y:S02]  /*18b0*/  FSETP.GTU.FTZ.AND P2, PT, R90, 20, PT ;  /* 0x41a000005a00780b */ /* 0x000fe40003f5c000 */
[----:B------:R-:W-:-:S02]  /*18c0*/  FSETP.GTU.FTZ.AND P3, PT, R91, 20, PT ;  /* 0x41a000005b00780b */ /* 0x000fc40003f7c000 */
[----:B------:R-:W-:Y:S02]  /*18d0*/  FSETP.GTU.FTZ.AND P4, PT, R92, 20, PT ;  /* 0x41a000005c00780b */ /* 0x000fe40003f9c000 */
[----:B------:R-:W-:Y:S01]  /*18e0*/  FSETP.GTU.FTZ.AND P5, PT, R93, 20, PT ;  /* 0x41a000005d00780b */ /* 0x000fe20003fbc000 */
[----:B--2---:R0:W-:Y:S04]  /*18f0*/  STS [R37], R0 ;  /* 0x0000000025007388 */ /* 0x0041e80000000800 */
[----:B------:R0:W-:Y:S04]  /*1900*/  STS [R39+0x80], R4 ;  /* 0x0000800427007388 */ /* 0x0001e80000000800 */
        /* <DEDUP_REMOVED lines=33> */
[----:B------:R-:W-:Y:S02]  /*1b20*/  MOV R11, 0x3e800000 ;  /* 0x3e800000000b7802 */ /* 0x000fe40000000f00 */
[----:B0-----:R-:W-:Y:S01]  /*1b30*/  MOV R6, 0x3d39bf78 ;  /* 0x3d39bf7800067802 */ /* 0x001fe20000000f00 */
        /* <DEDUP_REMOVED lines=27> */
.L_x_3434:
[----:B------:R-:W-:Y:S05]  /*1cf0*/  BSYNC.RECONVERGENT B0 ;  /* 0x0000000000007941 */ /* 0x000fea0003800200 */
.L_x_3433:
[----:B------:R-:W-:Y:S01]  /*1d00*/  BSSY.RECONVERGENT B0, `(.L_x_3435) ;  /* 0x0000022000007945 */ /* 0x000fe20003800200 */
[----:B------:R-:W-:Y:S01]  /*1d10*/  FSETP.GTU.FTZ.AND P0, PT, R94, 20, PT ;  /* 0x41a000005e00780b */ /* 0x000fe20003f1c000 */
[----:B------:R-:W-:Y:S02]  /*1d20*/  FADD.FTZ R95, R97, R12 ;  /* 0x0000000c615f7221 */ /* 0x000fe40000010000 */
[----:B------:R-:W-:Y:S10]  /*1d30*/  @P1 BRA `(.L_x_3436) ;  /* 0x0000000000781947 */ /* 0x000ff40003800000 */
        /* <DEDUP_REMOVED lines=30> */
.L_x_3436:
[----:B------:R-:W-:Y:S05]  /*1f20*/  BSYNC.RECONVERGENT B0 ;  /* 0x0000000000007941 */ /* 0x000fea0003800200 */
.L_x_3435:
        /* <DEDUP_REMOVED lines=34> */
.L_x_3438:
[----:B------:R-:W-:Y:S05]  /*2150*/  BSYNC.RECONVERGENT B0 ;  /* 0x0000000000007941 */ /* 0x000fea0003800200 */
.L_x_3437:
        /* <DEDUP_REMOVED lines=34> */
.L_x_3440:
[----:B------:R-:W-:Y:S05]  /*2380*/  BSYNC.RECONVERGENT B0 ;  /* 0x0000000000007941 */ /* 0x000fea0003800200 */
.L_x_3439:
        /* <DEDUP_REMOVED lines=34> */
.L_x_3442:
[----:B------:R-:W-:Y:S05]  /*25b0*/  BSYNC.RECONVERGENT B0 ;  /* 0x0000000000007941 */ /* 0x000fea0003800200 */
.L_x_3441:
[----:B------:R-:W-:Y:S01]  /*25c0*/  BSSY.RECONVERGENT B0, `(.L_x_3443) ;  /* 0x0000025000007945 */ /* 0x000fe20003800200 */
[----:B------:R-:W-:Y:S01]  /*25d0*/  HFMA2 R73, -RZ, RZ, 0, 0 ;  /* 0x00000000ff497431 */ /* 0x000fe200000001ff */
[----:B------:R-:W-:Y:S01]  /*25e0*/  FSETP.GTU.FTZ.AND P4, PT, R98, 20, PT ;  /* 0x41a000006200780b */ /* 0x000fe20003f9c000 */
[----:B------:R-:W-:Y:S01]  /*25f0*/  FADD.FTZ R99, R105, R12 ;  /* 0x0000000c69637221 */ /* 0x000fe20000010000 */
[----:B------:R-:W-:Y:S01]  /*2600*/  MOV R71, RZ ;  /* 0x000000ff00477202 */ /* 0x000fe20000000f00 */
[----:B0-----:R-:W-:Y:S01]  /*2610*/  FFMA.FTZ R6, R56, R0, R15 ;  /* 0x0000000038067223 */ /* 0x001fe2000001000f */
        /* <DEDUP_REMOVED lines=31> */
.L_x_3444:
[----:B------:R-:W-:Y:S05]  /*2810*/  BSYNC.RECONVERGENT B0 ;  /* 0x0000000000007941 */ /* 0x000fea0003800200 */
.L_x_3443:
[----:B------:R-:W-:Y:S01]  /*2820*/  FFMA.FTZ R6, R55, R72, R6 ;  /* 0x0000004837067223 */ /* 0x000fe20000010006 */
[----:B------:R-:W-:Y:S01]  /*2830*/  BSSY.RECONVERGENT B0, `(.L_x_3445) ;  /* 0x0000026000007945 */ /* 0x000fe20003800200 */
[----:B------:R-:W-:Y:S02]  /*2840*/  HFMA2 R103, -RZ, RZ, 0, 0 ;  /* 0x00000000ff677431 */ /* 0x000fe400000001ff */
[----:B------:R-:W-:Y:S01]  /*2850*/  FADD.FTZ R100, R7, R12 ;  /* 0x0000000c07647221 */ /* 0x000fe20000010000 */
[----:B------:R-:W-:Y:S01]  /*2860*/  HFMA2 R109, -RZ, RZ, 0, 0 ;  /* 0x00000000ff6d7431 */ /* 0x000fe200000001ff */
[----:B------:R-:W-:Y:S01]  /*2870*/  FSETP.GTU.FTZ.AND P5, PT, R99, 20, PT ;  /* 0x41a000006300780b */ /* 0x000fe20003fbc000 */
[----:B------:R-:W-:Y:S01]  /*2880*/  FFMA.FTZ R7, R57, R74, R6 ;  /* 0x0000004a39077223 */ /* 0x000fe20000010006 */
[----:B------:R-:W-:Y:S01]  /*2890*/  MOV R111, RZ ;  /* 0x000000ff006f7202 */ /* 0x000fe20000000f00 */
        /* <DEDUP_REMOVED lines=31> */
.L_x_3446:
[----:B------:R-:W-:Y:S05]  /*2a90*/  BSYNC.RECONVERGENT B0 ;  /* 0x0000000000007941 */ /* 0x000fea0003800200 */
.L_x_3445:
[----:B------:R-:W-:Y:S01]  /*2aa0*/  FFMA.FTZ R2, R58, R75, R7 ;  /* 0x0000004b3a027223 */ /* 0x000fe20000010007 */
[----:B------:R-:W-:Y:S01]  /*2ab0*/  BSSY.RECONVERGENT B0, `(.L_x_3447) ;  /* 0x0000026000007945 */ /* 0x000fe20003800200 */
[----:B------:R-:W-:Y:S01]  /*2ac0*/  HFMA2 R101, -RZ, RZ, 0, 0 ;  /* 0x00000000ff657431 */ /* 0x000fe200000001ff */
[----:B------:R-:W-:Y:S01]  /*2ad0*/  FSETP.GTU.FTZ.AND P0, PT, R100, 20, PT ;  /* 0x41a000006400780b */ /* 0x000fe20003f1c000 */
[----:B------:R-:W-:Y:S01]  /*2ae0*/  FADD.FTZ R113, R113, R12 ;  /* 0x0000000c71717221 */ /* 0x000fe20000010000 */
[----:B------:R-:W-:Y:S01]  /*2af0*/  MOV R107, RZ ;  /* 0x000000ff006b7202 */ /* 0x000fe20000000f00 */
[----:B------:R-:W-:Y:S01]  /*2b00*/  FFMA.FTZ R7, R59, R76, R2 ;  /* 0x0000004c3b077223 */ /* 0x000fe20000010002 */
[----:B------:R-:W-:Y:S01]  /*2b10*/  MOV R105, RZ ;  /* 0x000000ff00697202 */ /* 0x000fe20000000f00 */
        /* <DEDUP_REMOVED lines=31> */
.L_x_3448:
[----:B------:R-:W-:Y:S05]  /*2d10*/  BSYNC.RECONVERGENT B0 ;  /* 0x0000000000007941 */ /* 0x000fea0003800200 */
.L_x_3447:
        /* <DEDUP_REMOVED lines=39> */
.L_x_3450:
[----:B------:R-:W-:Y:S05]  /*2f90*/  BSYNC.RECONVERGENT B0 ;  /* 0x0000000000007941 */ /* 0x000fea0003800200 */
.L_x_3449:
        /* <DEDUP_REMOVED lines=39> */
.L_x_3452:
[----:B------:R-:W-:Y:S05]  /*3210*/  BSYNC.RECONVERGENT B0 ;  /* 0x0000000000007941 */ /* 0x000fea0003800200 */
.L_x_3451:
[----:B------:R-:W-:Y:S01]  /*3220*/  FFMA.FTZ R2, R64, R81, R5 ;  /* 0x0000005140027223 */ /* 0x000fe20000010005 */
[----:B------:R-:W-:Y:S01]  /*3230*/  BSSY.RECONVERGENT B0, `(.L_x_3453) ;  /* 0x0000026000007945 */ /* 0x000fe20003800200 */
[----:B------:R-:W-:Y:S01]  /*3240*/  HFMA2 R157, -RZ, RZ, 0, 0 ;  /* 0x00000000ff9d7431 */ /* 0x000fe200000001ff */
[----:B------:R-:W-:Y:S01]  /*3250*/  FSETP.GTU.FTZ.AND P3, PT, R159, 20, PT ;  /* 0x41a000009f00780b */ /* 0x000fe20003f7c000 */
[----:B------:R-:W-:Y:S01]  /*3260*/  FMUL.FTZ R165, R0, R13 ;  /* 0x0000000d00a57220 */ /* 0x000fe20000410000 */
[----:B------:R-:W-:Y:S01]  /*3270*/  MOV R161, RZ ;  /* 0x000000ff00a17202 */ /* 0x000fe20000000f00 */
[----:B------:R-:W-:Y:S01]  /*3280*/  FFMA.FTZ R3, R65, R82, R2 ;  /* 0x0000005241037223 */ /* 0x000fe20000010002 */
[----:B------:R-:W-:Y:S01]  /*3290*/  MOV R104, UR35 ;  /* 0x0000002300687c02 */ /* 0x000fe20008000f00 */
        /* <DEDUP_REMOVED lines=31> */
.L_x_3454:
[----:B------:R-:W-:Y:S05]  /*3490*/  BSYNC.RECONVERGENT B0 ;  /* 0x0000000000007941 */ /* 0x000fea0003800200 */
.L_x_3453:
        /* <DEDUP_REMOVED lines=32> */
.L_x_3456:
[----:B------:R-:W-:Y:S05]  /*36a0*/  BSYNC.RECONVERGENT B0 ;  /* 0x0000000000007941 */ /* 0x000fea0003800200 */
.L_x_3455:
        /* <DEDUP_REMOVED lines=32> */
.L_x_3458:
[----:B------:R-:W-:Y:S05]  /*38b0*/  BSYNC.RECONVERGENT B0 ;  /* 0x0000000000007941 */ /* 0x000fea0003800200 */
.L_x_3457:
        /* <DEDUP_REMOVED lines=32> */
.L_x_3460:
[----:B------:R-:W-:Y:S05]  /*3ac0*/  BSYNC.RECONVERGENT B0 ;  /* 0x0000000000007941 */ /* 0x000fea0003800200 */
.L_x_3459:
        /* <DEDUP_REMOVED lines=32> */
.L_x_3462:
[----:B------:R-:W-:Y:S05]  /*3cd0*/  BSYNC.RECONVERGENT B0 ;  /* 0x0000000000007941 */ /* 0x000fea0003800200 */
.L_x_3461:
        /* <DEDUP_REMOVED lines=32> */
.L_x_3464:
[----:B------:R-:W-:Y:S05]  /*3ee0*/  BSYNC.RECONVERGENT B0 ;  /* 0x0000000000007941 */ /* 0x000fea0003800200 */
.L_x_3463:
[----:B------:R-:W0:Y:S01]  /*3ef0*/  LDCU UR23, c[0x0][0x38c] ;  /* 0x00007180ff1777ac */ /* 0x000e220008000800 */
[----:B------:R-:W-:Y:S01]  /*3f00*/  FFMA.FTZ R2, R66, R83, R3 ;  /* 0x0000005342027223 */ /* 0x000fe20000010003 */
[-C--:B------:R-:W-:Y:S01]  /*3f10*/  FMUL.FTZ R127, R72, R13.reuse ;  /* 0x0000000d487f7220 */ /* 0x080fe20000410000 */
[-C--:B------:R-:W-:Y:S01]  /*3f20*/  FMUL.FTZ R129, R74, R13.reuse ;  /* 0x0000000d4a817220 */ /* 0x080fe20000410000 */
        /* <DEDUP_REMOVED lines=14> */
[----:B0-----:R-:W-:Y:S01]  /*4010*/  UISETP.GE.AND UP0, UPT, UR23, 0x1, UPT ;  /* 0x000000011700788c */ /* 0x001fe2000bf06270 */
        /* <DEDUP_REMOVED lines=47> */
.L_x_3478:
        /* <DEDUP_REMOVED lines=78> */
.L_x_3467:
[----:B------:R-:W-:-:S06]  /*47f0*/  LEA R176, R16, UR35, 0x2 ;  /* 0x0000002310b07c11 */ /* 0x000fcc000f8e10ff */
[----:B------:R-:W1:Y:S02]  /*4800*/  LDS R176, [R176+0x1cd4] ;  /* 0x001cd400b0b07984 */ /* 0x000e640000000800 */
.L_x_3468:
[----:B----4-:R-:W-:Y:S05]  /*4810*/  BSYNC.RECONVERGENT B0 ;  /* 0x0000000000007941 */ /* 0x010fea0003800200 */
.L_x_3466:
        /* <DEDUP_REMOVED lines=75> */
.L_x_3496:
[----:B------:R-:W-:Y:S01]  /*4cd0*/  ISETP.GE.AND P2, PT, R38, 0x10, PT ;  /* 0x000000102600780c */ /* 0x000fe20003f46270 */
[----:B0-----:R-:W-:Y:S01]  /*4ce0*/  FFMA.FTZ R4, R6, R4, R5 ;  /* 0x0000000406047223 */ /* 0x001fe20000010005 */
[----:B------:R-:W-:-:S04]  /*4cf0*/  UMOV UR21, 0xffffffff ;  /* 0xffffffff00157882 */ /* 0x000fc80000000000 */
[----:B------:R-:W-:-:S07]  /*4d00*/  FSEL R7, R5, R4, !P2 ;  /* 0x0000000405077208 */ /* 0x000fce0005000000 */
[----:B----4-:R-:W-:Y:S01]  /*4d10*/  @P2 FMUL.FTZ R6, R6, R197 ;  /* 0x000000c506062220 */ /* 0x010fe20000410000 */
[----:B------:R-:W-:Y:S06]  /*4d20*/  BRA.DIV UR21, `(.L_x_3471) ;  /* 0x0000003a15f87947 */ /* 0x000fec000b800000 */
.L_x_3499:
[----:B------:R-:W-:-:S03]  /*4d30*/  UMOV UR21, 0xffffffff ;  /* 0xffffffff00157882 */ /* 0x000fc60000000000 */
[----:B------:R-:W-:Y:S05]  /*4d40*/  BRA.DIV UR21, `(.L_x_3472) ;  /* 0x0000003e15187947 */ /* 0x000fea000b800000 */
.L_x_3502:
[----:B------:R-:W-:-:S03]  /*4d50*/  UMOV UR21, 0xffffffff ;  /* 0xffffffff00157882 */ /* 0x000fc60000000000 */
[----:B------:R-:W-:Y:S05]  /*4d60*/  BRA.DIV UR21, `(.L_x_3473) ;  /* 0x0000003e15387947 */ /* 0x000fea000b800000 */
[----:B------:R0:W4:Y:S04]  /*4d70*/  SHFL.UP PT, R10, R6, 0x1, RZ ;  /* 0x04200000060a7989 */ /* 0x00012800000e00ff */
[----:B------:R0:W0:Y:S04]  /*4d80*/  SHFL.UP PT, R197, R7, 0x1, RZ ;  /* 0x0420000007c57989 */ /* 0x00002800000e00ff */
[----:B-----5:R0:W0:Y:S04]  /*4d90*/  SHFL.IDX PT, R4, R2, RZ, 0x1f ;  /* 0x00001fff02047589 */ /* 0x02002800000e0000 */
[----:B------:R0:W0:Y:S02]  /*4da0*/  SHFL.IDX PT, R5, R3, RZ, 0x1f ;  /* 0x00001fff03057589 */ /* 0x00002400000e0000 */
.L_x_3508:
[----:B0-----:R-:W0:Y:S01]  /*4db0*/  LDS.64 R6, [R20+0x10c0] ;  /* 0x0010c00014067984 */ /* 0x001e220000000a00 */
[C---:B----4-:R-:W-:Y:S01]  /*4dc0*/  @P0 FFMA.FTZ R5, R10.reuse, R5, R197 ;  /* 0x000000050a050223 */ /* 0x050fe200000100c5 */
[----:B------:R-:W-:-:S03]  /*4dd0*/  @P0 FMUL.FTZ R4, R10, R4 ;  /* 0x000000040a040220 */ /* 0x000fc60000410000 */
[-C--:B0-----:R-:W-:Y:S01]  /*4de0*/  FFMA.FTZ R7, R5, R6.reuse, R7 ;  /* 0x0000000605077223 */ /* 0x081fe20000010007 */
[----:B------:R-:W-:-:S05]  /*4df0*/  FMUL.FTZ R6, R4, R6 ;  /* 0x0000000604067220 */ /* 0x000fca0000410000 */
[----:B------:R4:W-:Y:S02]  /*4e00*/  STS.128 [R20+0x10c0], R4 ;  /* 0x0010c00414007388 */ /* 0x0009e40000000c00 */
.L_x_3469:
        /* <DEDUP_REMOVED lines=109> */
.L_x_3525:
[----:B------:R-:W0:Y:S01]  /*54e0*/  LDS.64 R4, [R20+0x12d8] ;  /* 0x0012d80014047984 */ /* 0x000e220000000a00 */
[----:B------:R-:W-:Y:S01]  /*54f0*/  MOV R6, R202 ;  /* 0x000000ca00067202 */ /* 0x000fe20000000f00 */
[----:B--2-4-:R-:W-:-:S04]  /*5500*/  @P0 FFMA.FTZ R7, R200, R7, R213 ;  /* 0x00000007c8070223 */ /* 0x014fc800000100d5 */
[----:B------:R-:W-:Y:S01]  /*5510*/  @P0 FMUL.FTZ R6, R200, R6 ;  /* 0x00000006c8060220 */ /* 0x000fe20000410000 */
[----:B0-----:R-:W-:-:S03]  /*5520*/  FFMA.FTZ R5, R4, R7, R5 ;  /* 0x0000000704057223 */ /* 0x001fc60000010005 */
[----:B------:R-:W-:-:S05]  /*5530*/  FMUL.FTZ R4, R4, R6 ;  /* 0x0000000604047220 */ /* 0x000fca0000410000 */
[----:B------:R0:W-:Y:S02]  /*5540*/  STS.128 [R20+0x12d0], R4 ;  /* 0x0012d00414007388 */ /* 0x0001e40000000c00 */
.L_x_3474:
        /* <DEDUP_REMOVED lines=11> */
[----:B------:R-:W-:-:S02]  /*5600*/  ISETP.NE.AND P3, PT, R16, RZ, PT ;  /* 0x000000ff1000720c */ /* 0x000fc40003f65270 */
        /* <DEDUP_REMOVED lines=8> */
[----:B------:R-:W-:Y:S01]  /*5690*/  FADD.FTZ R197, -R116, R197 ;  /* 0x000000c574c57221 */ /* 0x000fe20000010100 */
[----:B------:R1:W-:Y:S02]  /*56a0*/  @!P3 STS.64 [R136], R10 ;  /* 0x0000000a8800b388 */ /* 0x0003e40000000a00 */
        /* <DEDUP_REMOVED lines=21> */
[-C--:B------:R-:W-:Y:S01]  /*5800*/  FFMA.FTZ R189, R189, R191.reuse, R166 ;  /* 0x000000bfbdbd7223 */ /* 0x080fe200000100a6 */
[----:B------:R-:W-:Y:S01]  /*5810*/  FMUL.FTZ R166, R195, R102 ;  /* 0x00000066c3a67220 */ /* 0x000fe20000410000 */
[----:B-1----:R-:W-:Y:S02]  /*5820*/  FMUL.FTZ R10, R142, R191 ;  /* 0x000000bf8e0a7220 */ /* 0x002fe40000410000 */
        /* <DEDUP_REMOVED lines=24> */
[----:B------:R-:W-:Y:S01]  /*59b0*/  FMUL.FTZ R148, R173, R92 ;  /* 0x0000005cad947220 */ /* 0x000fe20000410000 */
[----:B------:R-:W-:Y:S01]  /*59c0*/  FADD.FTZ R137, R150, R137 ;  /* 0x0000008996897221 */ /* 0x000fe20000010000 */
[----:B------:R-:W-:Y:S01]  /*59d0*/  FFMA.FTZ R167, R167, R169, R146 ;  /* 0x000000a9a7a77223 */ /* 0x000fe20000010092 */
[----:B------:R-:W-:Y:S01]  /*59e0*/  FMUL.FTZ R146, R169, R90 ;  /* 0x0000005aa9927220 */ /* 0x000fe20000410000 */
[----:B------:R-:W-:Y:S01]  /*59f0*/  FADD.FTZ R133, R148, R133 ;  /* 0x0000008594857221 */ /* 0x000fe20000010000 */
[----:B------:R-:W-:Y:S01]  /*5a00*/  FADD.FTZ R131, R4, R131 ;  /* 0x0000008304837221 */ /* 0x000fe20000010000 */
[----:B------:R-:W-:Y:S01]  /*5a10*/  FFMA.FTZ R183, R144, R167, R183 ;  /* 0x000000a790b77223 */ /* 0x000fe200000100b7 */
        /* <DEDUP_REMOVED lines=33> */
[----:B------:R-:W-:Y:S01]  /*5c30*/  FMUL.FTZ R158, R207, R10 ;  /* 0x0000000acf9e7220 */ /* 0x000fe20000410000 */
[----:B------:R-:W-:Y:S01]  /*5c40*/  FMUL.FTZ R10, R142, R181 ;  /* 0x000000b58e0a7220 */ /* 0x000fe20000410000 */
[----:B------:R-:W-:Y:S01]  /*5c50*/  FFMA.FTZ R7, R166, R168, R7 ;  /* 0x000000a8a6077223 */ /* 0x000fe20000010007 */
[----:B0-----:R-:W-:Y:S01]  /*5c60*/  @!P0 FADD.FTZ R144, R144, R209 ;  /* 0x000000d190908221 */ /* 0x001fe20000010000 */
[----:B------:R-:W-:Y:S01]  /*5c70*/  FMUL.FTZ R168, R168, R213 ;  /* 0x000000d5a8a87220 */ /* 0x000fe20000410000 */
[----:B------:R-:W-:Y:S01]  /*5c80*/  FMUL.FTZ R10, R205, R10 ;  /* 0x0000000acd0a7220 */ /* 0x000fe20000410000 */
[----:B------:R-:W-:Y:S01]  /*5c90*/  FFMA.FTZ R7, R170, R188, R7 ;  /* 0x000000bcaa077223 */ /* 0x000fe20000010007 */
[----:B------:R-:W-:Y:S01]  /*5ca0*/  FFMA.FTZ R158, R65, R187, R158 ;  /* 0x000000bb419e7223 */ /* 0x000fe2000001009e */
[----:B------:R-:W-:Y:S01]  /*5cb0*/  SHFL.DOWN PT, R209, R144, 0x4, 0x1f ;  /* 0x08801f0090d17f89 */ /* 0x000fe200000e0000 */
[----:B------:R-:W-:Y:S01]  /*5cc0*/  FFMA.FTZ R152, R63, R181, R10 ;  /* 0x000000b53f987223 */ /* 0x000fe2000001000a */
[----:B------:R-:W-:Y:S01]  /*5cd0*/  FMUL.FTZ R10, R142, R177 ;  /* 0x000000b18e0a7220 */ /* 0x000fe20000410000 */
[----:B------:R-:W-:Y:S01]  /*5ce0*/  FFMA.FTZ R168, R69, R195, R168 ;  /* 0x000000c345a87223 */ /* 0x000fe200000100a8 */
[----:B------:R-:W0:Y:S01]  /*5cf0*/  SHFL.DOWN PT, R172, R7, 0x1, 0x1f ;  /* 0x08201f0007ac7f89 */ /* 0x000e2200000e0000 */
[----:B------:R-:W-:Y:S01]  /*5d00*/  FADD.FTZ R105, R152, R105 ;  /* 0x0000006998697221 */ /* 0x000fe20000010000 */
[----:B------:R-:W-:Y:S01]  /*5d10*/  FMUL.FTZ R150, R197, R10 ;  /* 0x0000000ac5967220 */ /* 0x000fe20000410000 */
[----:B------:R-:W-:Y:S01]  /*5d20*/  FMUL.FTZ R10, R142, R173 ;  /* 0x000000ad8e0a7220 */ /* 0x000fe20000410000 */
[----:B------:R-:W-:Y:S01]  /*5d30*/  FADD.FTZ R71, R168, R71 ;  /* 0x00000047a8477221 */ /* 0x000fe20000010000 */
[----:B------:R-:W-:Y:S01]  /*5d40*/  FADD.FTZ R111, R162, R111 ;  /* 0x0000006fa26f7221 */ /* 0x000fe20000010000 */
[----:B------:R-:W-:Y:S01]  /*5d50*/  FFMA.FTZ R152, R61, R177, R150 ;  /* 0x000000b13d987223 */ /* 0x000fe20000010096 */
[----:B------:R-:W-:Y:S01]  /*5d60*/  FMUL.FTZ R10, R199, R10 ;  /* 0x0000000ac70a7220 */ /* 0x000fe20000410000 */
[----:B------:R-:W-:-:S02]  /*5d70*/  FADD.FTZ R107, R158, R107 ;  /* 0x0000006b9e6b7221 */ /* 0x000fc40000010000 */
[----:B------:R-:W-:Y:S01]  /*5d80*/  FADD.FTZ R115, R152, R115 ;  /* 0x0000007398737221 */ /* 0x000fe20000010000 */
[----:B------:R-:W-:Y:S01]  /*5d90*/  FFMA.FTZ R148, R59, R173, R10 ;  /* 0x000000ad3b947223 */ /* 0x000fe2000001000a */
[----:B------:R-:W-:-:S03]  /*5da0*/  FMUL.FTZ R10, R142, R169 ;  /* 0x000000a98e0a7220 */ /* 0x000fc60000410000 */
[----:B------:R-:W-:Y:S01]  /*5db0*/  FADD.FTZ R125, R148, R125 ;  /* 0x0000007d947d7221 */ /* 0x000fe20000010000 */
[----:B------:R-:W-:-:S04]  /*5dc0*/  FMUL.FTZ R10, R201, R10 ;  /* 0x0000000ac90a7220 */ /* 0x000fc80000410000 */
[----:B------:R-:W-:Y:S01]  /*5dd0*/  FFMA.FTZ R10, R57, R169, R10 ;  /* 0x000000a9390a7223 */ /* 0x000fe2000001000a */
[----:B0-----:R-:W-:Y:S01]  /*5de0*/  @!P2 FADD.FTZ R7, R7, R172 ;  /* 0x000000ac0707a221 */ /* 0x001fe20000010000 */
[----:B------:R-:W-:Y:S02]  /*5df0*/  ISETP.GT.AND P2, PT, R38, 0x1b, PT ;  /* 0x0000001b2600780c */ /* 0x000fe40003f44270 */
[----:B------:R-:W-:Y:S02]  /*5e00*/  FADD.FTZ R121, R10, R121 ;  /* 0x000000790a797221 */ /* 0x000fe40000010000 */
[----:B------:R-:W0:Y:S09]  /*5e10*/  SHFL.DOWN PT, R172, R7, 0x2, 0x1f ;  /* 0x08401f0007ac7f89 */ /* 0x000e3200000e0000 */
[----:B------:R-:W-:-:S05]  /*5e20*/  @!P2 FADD.FTZ R144, R144, R209 ;  /* 0x000000d19090a221 */ /* 0x000fca0000010000 */
[----:B------:R-:W1:Y:S01]  /*5e30*/  SHFL.DOWN PT, R209, R144, 0x8, 0x1f ;  /* 0x09001f0090d17f89 */ /* 0x000e6200000e0000 */
[----:B0-----:R-:W-:Y:S01]  /*5e40*/  @!P0 FADD.FTZ R7, R7, R172 ;  /* 0x000000ac07078221 */ /* 0x001fe20000010000 */
[----:B------:R-:W-:-:S04]  /*5e50*/  ISETP.GT.AND P0, PT, R38, 0x17, PT ;  /* 0x000000172600780c */ /* 0x000fc80003f04270 */
[----:B------:R-:W0:Y:S09]  /*5e60*/  SHFL.DOWN PT, R172, R7, 0x4, 0x1f ;  /* 0x08801f0007ac7f89 */ /* 0x000e3200000e0000 */
[----:B-1----:R-:W-:Y:S01]  /*5e70*/  @!P0 FADD.FTZ R144, R144, R209 ;  /* 0x000000d190908221 */ /* 0x002fe20000010000 */
[----:B------:R-:W-:-:S04]  /*5e80*/  FMUL.FTZ R209, R142, R3 ;  /* 0x000000038ed17220 */ /* 0x000fc80000410000 */
[----:B------:R-:W-:Y:S01]  /*5e90*/  FMUL.FTZ R215, R188, R209 ;  /* 0x000000d1bcd77220 */ /* 0x000fe20000410000 */
[----:B------:R-:W-:-:S03]  /*5ea0*/  FMUL.FTZ R209, R142, R193 ;  /* 0x000000c18ed17220 */ /* 0x000fc60000410000 */
[----:B------:R-:W-:Y:S01]  /*5eb0*/  FFMA.FTZ R166, R70, R3, R215 ;  /* 0x0000000346a67223 */ /* 0x000fe200000100d7 */
[----:B------:R-:W-:Y:S01]  /*5ec0*/  FMUL.FTZ R3, R142, R189 ;  /* 0x000000bd8e037220 */ /* 0x000fe20000410000 */
[----:B------:R-:W-:Y:S02]  /*5ed0*/  FMUL.FTZ R209, R190, R209 ;  /* 0x000000d1bed17220 */ /* 0x000fe40000410000 */
[----:B------:R-:W-:Y:S01]  /*5ee0*/  FADD.FTZ R73, R166, R73 ;  /* 0x00000049a6497221 */ /* 0x000fe20000010000 */
[----:B------:R-:W-:Y:S01]  /*5ef0*/  FMUL.FTZ R11, R192, R3 ;  /* 0x00000003c00b7220 */ /* 0x000fe20000410000 */
[----:B0-----:R-:W-:Y:S01]  /*5f00*/  @!P2 FADD.FTZ R7, R7, R172 ;  /* 0x000000ac0707a221 */ /* 0x001fe20000010000 */
[----:B------:R-:W-:Y:S01]  /*5f10*/  FMUL.FTZ R3, R142, R185 ;  /* 0x000000b98e037220 */ /* 0x000fe20000410000 */
[----:B------:R-:W-:Y:S01]  /*5f20*/  FFMA.FTZ R164, R68, R193, R209 ;  /* 0x000000c144a47223 */ /* 0x000fe200000100d1 */
[----:B------:R-:W-:Y:S02]  /*5f30*/  FFMA.FTZ R160, R66, R189, R11 ;  /* 0x000000bd42a07223 */ /* 0x000fe4000001000b */
[----:B------:R-:W0:Y:S01]  /*5f40*/  SHFL.DOWN PT, R166, R7, 0x8, 0x1f ;  /* 0x09001f0007a67f89 */ /* 0x000e2200000e0000 */
[----:B------:R-:W-:Y:S01]  /*5f50*/  FMUL.FTZ R3, R186, R3 ;  /* 0x00000003ba037220 */ /* 0x000fe20000410000 */
[----:B------:R-:W-:Y:S01]  /*5f60*/  FADD.FTZ R103, R164, R103 ;  /* 0x00000067a4677221 */ /* 0x000fe20000010000 */
[----:B------:R-:W-:-:S02]  /*5f70*/  FADD.FTZ R109, R160, R109 ;  /* 0x0000006da06d7221 */ /* 0x000fc40000010000 */
[----:B------:R-:W-:Y:S01]  /*5f80*/  FFMA.FTZ R154, R64, R185, R3 ;  /* 0x000000b9409a7223 */ /* 0x000fe20000010003 */
[----:B------:R-:W-:Y:S01]  /*5f90*/  FMUL.FTZ R3, R142, R179 ;  /* 0x000000b38e037220 */ /* 0x000fe20000410000 */
[----:B------:R-:W1:Y:S02]  /*5fa0*/  SHFL.DOWN PT, R185, R144, 0x10, 0x1f ;  /* 0x0a001f0090b97f89 */ /* 0x000e6400000e0000 */
[----:B------:R-:W-:Y:S01]  /*5fb0*/  FADD.FTZ R101, R154, R101 ;  /* 0x000000659a657221 */ /* 0x000fe20000010000 */
[----:B------:R-:W-:Y:S01]  /*5fc0*/  FMUL.FTZ R11, R178, R3 ;  /* 0x00000003b20b7220 */ /* 0x000fe20000410000 */
[----:B------:R-:W-:-:S03]  /*5fd0*/  FMUL.FTZ R3, R142, R175 ;  /* 0x000000af8e037220 */ /* 0x000fc60000410000 */
[----:B------:R-:W-:Y:S01]  /*5fe0*/  FFMA.FTZ R154, R62, R179, R11 ;  /* 0x000000b33e9a7223 */ /* 0x000fe2000001000b */
[----:B------:R-:W-:-:S03]  /*5ff0*/  FMUL.FTZ R3, R180, R3 ;  /* 0x00000003b4037220 */ /* 0x000fc60000410000 */
[----:B------:R-:W-:Y:S01]  /*6000*/  FADD.FTZ R119, R154, R119 ;  /* 0x000000779a777221 */ /* 0x000fe20000010000 */
[----:B------:R-:W-:Y:S01]  /*6010*/  FFMA.FTZ R150, R60, R175, R3 ;  /* 0x000000af3c967223 */ /* 0x000fe20000010003 */
[----:B------:R-:W-:-:S03]  /*6020*/  FMUL.FTZ R3, R142, R171 ;  /* 0x000000ab8e037220 */ /* 0x000fc60000410000 */
[----:B------:R-:W-:Y:S01]  /*6030*/  FADD.FTZ R117, R150, R117 ;  /* 0x0000007596757221 */ /* 0x000fe20000010000 */
[----:B0-----:R-:W-:Y:S01]  /*6040*/  @!P0 FADD.FTZ R7, R7, R166 ;  /* 0x000000a607078221 */ /* 0x001fe20000010000 */
[----:B------:R-:W-:Y:S01]  /*6050*/  ISETP.NE.AND P0, PT, R38, RZ, PT ;  /* 0x000000ff2600720c */ /* 0x000fe20003f05270 */
[----:B------:R-:W-:-:S03]  /*6060*/  FMUL.FTZ R3, R182, R3 ;  /* 0x00000003b6037220 */ /* 0x000fc60000410000 */
[----:B------:R-:W0:Y:S01]  /*6070*/  SHFL.DOWN PT, R156, R7, 0x10, 0x1f ;  /* 0x0a001f00079c7f89 */ /* 0x000e2200000e0000 */
[----:B------:R-:W-:Y:S01]  /*6080*/  FFMA.FTZ R146, R58, R171, R3 ;  /* 0x000000ab3a927223 */ /* 0x000fe20000010003 */
[C---:B------:R-:W-:Y:S01]  /*6090*/  FMUL.FTZ R3, R142.reuse, R167 ;  /* 0x000000a78e037220 */ /* 0x040fe20000410000 */
[----:B------:R-:W-:Y:S02]  /*60a0*/  FMUL.FTZ R142, R142, R183 ;  /* 0x000000b78e8e7220 */ /* 0x000fe40000410000 */
[----:B------:R-:W-:Y:S01]  /*60b0*/  FADD.FTZ R123, R146, R123 ;  /* 0x0000007b927b7221 */ /* 0x000fe20000010000 */
[----:B------:R-:W-:Y:S01]  /*60c0*/  FMUL.FTZ R184, R184, R3 ;  /* 0x00000003b8b87220 */ /* 0x000fe20000410000 */
[----:B------:R-:W-:Y:S02]  /*60d0*/  FMUL.FTZ R203, R203, R142 ;  /* 0x0000008ecbcb7220 */ /* 0x000fe40000410000 */
[----:B------:R-:W-:Y:S01]  /*60e0*/  @!P0 SHF.R.U32.HI R5, RZ, 0x2, R16 ;  /* 0x00000002ff058819 */ /* 0x000fe20000011610 */
[----:B------:R-:W-:Y:S01]  /*60f0*/  FFMA.FTZ R184, R55, R167, R184 ;  /* 0x000000a737b87223 */ /* 0x000fe200000100b8 */
[----:B------:R-:W-:-:S02]  /*6100*/  FFMA.FTZ R6, R56, R183, R203 ;  /* 0x000000b738067223 */ /* 0x000fc400000100cb */
[----:B------:R-:W-:Y:S01]  /*6110*/  @!P0 LOP3.LUT R11, R5, 0xf8, RZ, 0xc0, !PT ;  /* 0x000000f8050b8812 */ /* 0x000fe200078ec0ff */
[----:B-1----:R-:W-:Y:S01]  /*6120*/  FADD.FTZ R5, R144, R185 ;  /* 0x000000b990057221 */ /* 0x002fe20000010000 */
        /* <DEDUP_REMOVED lines=20> */
.L_x_3477:
[----:B------:R-:W-:Y:S05]  /*6270*/  BSYNC.RECONVERGENT B0 ;  /* 0x0000000000007941 */ /* 0x000fea0003800200 */
.L_x_3476:
        /* <DEDUP_REMOVED lines=13> */
.L_x_3465:
[----:B------:R-:W-:Y:S01]  /*6350*/  BAR.SYNC.DEFER_BLOCKING 0x0 ;  /* 0x0000000000007b1d */ /* 0x000fe20000010000 */
[-C--:B------:R-:W-:Y:S01]  /*6360*/  ISETP.GE.AND P2, PT, R18, R36.reuse, PT ;  /* 0x000000241200720c */ /* 0x080fe20003f46270 */
[----:B------:R-:W-:Y:S01]  /*6370*/  HFMA2 R0, -RZ, RZ, 0, 0 ;  /* 0x00000000ff007431 */ /* 0x000fe200000001ff */
[-C--:B------:R-:W-:Y:S02]  /*6380*/  ISETP.GE.AND P1, PT, R21, R36.reuse, PT ;  /* 0x000000241500720c */ /* 0x080fe40003f26270 */
[----:B------:R-:W-:Y:S02]  /*6390*/  CS2R R2, SRZ ;  /* 0x0000000000027805 */ /* 0x000fe4000001ff00 */
[-C--:B------:R-:W-:Y:S02]  /*63a0*/  ISETP.GE.AND P0, PT, R22, R36.reuse, PT ;  /* 0x000000241600720c */ /* 0x080fe40003f06270 */
[-C--:B------:R-:W-:Y:S02]  /*63b0*/  ISETP.GE.AND P4, PT, R23, R36.reuse, PT ;  /* 0x000000241700720c */ /* 0x080fe40003f86270 */
[----:B------:R-:W-:-:S02]  /*63c0*/  ISETP.GE.AND P6, PT, R24, R36, PT ;  /* 0x000000241800720c */ /* 0x000fc40003fc6270 */
[-C--:B------:R-:W-:Y:S02]  /*63d0*/  ISETP.GE.AND P5, PT, R25, R36.reuse, PT ;  /* 0x000000241900720c */ /* 0x080fe40003fa6270 */
[----:B------:R-:W-:Y:S02]  /*63e0*/  ISETP.GE.AND P3, PT, R26, R36, PT ;  /* 0x000000241a00720c */ /* 0x000fe40003f66270 */
[----:B0-----:R-:W-:Y:S02]  /*63f0*/  CS2R R4, SRZ ;  /* 0x0000000000047805 */ /* 0x001fe4000001ff00 */
[----:B------:R-:W-:Y:S02]  /*6400*/  CS2R R6, SRZ ;  /* 0x0000000000067805 */ /* 0x000fe4000001ff00 */
[----:B------:R-:W-:Y:S01]  /*6410*/  CS2R R10, SRZ ;  /* 0x00000000000a7805 */ /* 0x000fe2000001ff00 */
[----:B------:R-:W-:Y:S01]  /*6420*/  HFMA2 R55, -RZ, RZ, 0, 0 ;  /* 0x00000000ff377431 */ /* 0x000fe200000001ff */
[----:B------:R-:W-:-:S02]  /*6430*/  MOV R38, RZ ;  /* 0x000000ff00267202 */ /* 0x000fc40000000f00 */
[----:B------:R-:W-:Y:S02]  /*6440*/  CS2R R56, SRZ ;  /* 0x0000000000387805 */ /* 0x000fe4000001ff00 */
[----:B------:R-:W-:Y:S02]  /*6450*/  CS2R R58, SRZ ;  /* 0x00000000003a7805 */ /* 0x000fe4000001ff00 */
[----:B------:R-:W-:Y:S01]  /*6460*/  MOV R60, RZ ;  /* 0x000000ff003c7202 */ /* 0x000fe20000000f00 */
[----:B------:R-:W0:Y:S01]  /*6470*/  LDCU.64 UR30, c[0x0][0x4f8] ;  /* 0x00009f00ff1e77ac */ /* 0x000e220008000a00 */
[----:B------:R-:W2:Y:S01]  /*6480*/  @!P2 LDG.E R0, desc[UR24][R8.64] ;  /* 0x000000180800a981 */ /* 0x000ea2000c1e1900 */
[-C--:B------:R-:W-:Y:S01]  /*6490*/  ISETP.GE.AND P2, PT, R27, R36.reuse, PT ;  /* 0x000000241b00720c */ /* 0x080fe20003f46270 */
[----:B------:R-:W1:Y:S02]  /*64a0*/  LDCU.64 UR32, c[0x0][0x500] ;  /* 0x0000a000ff2077ac */ /* 0x000e640008000a00 */
[----:B------:R-:W3:Y:S01]  /*64b0*/  @!P1 LDG.E R2, desc[UR24][R8.64+0x80] ;  /* 0x0000801808029981 */ /* 0x000ee2000c1e1900 */
[----:B------:R-:W-:-:S03]  /*64c0*/  ISETP.GE.AND P1, PT, R28, R36, PT ;  /* 0x000000241c00720c */ /* 0x000fc60003f26270 */
[----:B------:R-:W4:Y:S01]  /*64d0*/  @!P0 LDG.E R3, desc[UR24][R8.64+0x100] ;  /* 0x0001001808038981 */ /* 0x000f22000c1e1900 */
[----:B------:R-:W-:-:S03]  /*64e0*/  ISETP.GE.AND P0, PT, R29, R36, PT ;  /* 0x000000241d00720c */ /* 0x000fc60003f06270 */
[----:B------:R-:W5:Y:S01]  /*64f0*/  @!P4 LDG.E R4, desc[UR24][R8.64+0x180] ;  /* 0x000180180804c981 */ /* 0x000f62000c1e1900 */
        /* <DEDUP_REMOVED lines=11> */
[----:B------:R-:W5:Y:S04]  /*65b0*/  @!P0 LDG.E R38, desc[UR24][R8.64+0x480] ;  /* 0x0004801808268981 */ /* 0x000f68000c1e1900 */
[----:B------:R-:W5:Y:S04]  /*65c0*/  @!P4 LDG.E R55, desc[UR24][R8.64+0x500] ;  /* 0x000500180837c981 */ /* 0x000f68000c1e1900 */
[----:B------:R-:W5:Y:S04]  /*65d0*/  @!P6 LDG.E R56, desc[UR24][R8.64+0x580] ;  /* 0x000580180838e981 */ /* 0x000f68000c1e1900 */
[----:B------:R-:W5:Y:S04]  /*65e0*/  @!P5 LDG.E R57, desc[UR24][R8.64+0x600] ;  /* 0x000600180839d981 */ /* 0x000f68000c1e1900 */
[----:B------:R-:W5:Y:S04]  /*65f0*/  @!P3 LDG.E R58, desc[UR24][R8.64+0x680] ;  /* 0x00068018083ab981 */ /* 0x000f68000c1e1900 */
[----:B------:R-:W5:Y:S04]  /*6600*/  @!P2 LDG.E R59, desc[UR24][R8.64+0x700] ;  /* 0x00070018083ba981 */ /* 0x000f68000c1e1900 */
[----:B------:R-:W5:Y:S01]  /*6610*/  @!P1 LDG.E R60, desc[UR24][R8.64+0x780] ;  /* 0x00078018083c9981 */ /* 0x000f62000c1e1900 */
[----:B------:R-:W-:-:S02]  /*6620*/  USHF.R.S32.HI UR27, URZ, 0x1f, UR34 ;  /* 0x0000001fff1b7899 */ /* 0x000fc40008011422 */
[----:B------:R-:W-:Y:S01]  /*6630*/  UMOV UR26, UR34 ;  /* 0x00000022001a7c82 */ /* 0x000fe20008000000 */
[----:B------:R-:W-:Y:S02]  /*6640*/  UIADD3 UR15, UP0, UPT, UR15, -0x1000, URZ ;  /* 0xfffff0000f0f7890 */ /* 0x000fe4000ff1e0ff */
[----:B0-----:R-:W-:Y:S02]  /*6650*/  UIMAD.WIDE.U32 UR22, UR28, UR30, UR26 ;  /* 0x0000001e1c1672a5 */ /* 0x001fe4000f8e001a */
[----:B------:R-:W-:Y:S02]  /*6660*/  UIADD3.X UR16, UPT, UPT, UR16, -0x1, URZ, UP0, !UPT ;  /* 0xffffffff10107890 */ /* 0x000fe400087fe4ff */
[----:B------:R-:W-:Y:S01]  /*6670*/  UIMAD UR23, UR28, UR31, UR23 ;  /* 0x0000001f1c1772a4 */ /* 0x000fe2000f8e0217 */
[----:B------:R-:W0:Y:S03]  /*6680*/  LDCU.64 UR30, c[0x0][0x550] ;  /* 0x0000aa00ff1e77ac */ /* 0x000e260008000a00 */
[----:B-1----:R-:W-:-:S02]  /*6690*/  UIMAD.WIDE.U32 UR22, UR8, UR32, UR22 ;  /* 0x00000020081672a5 */ /* 0x002fc4000f8e0016 */
[----:B------:R-:W-:Y:S02]  /*66a0*/  UISETP.GT.AND UP0, UPT, UR12, 0x1, UPT ;  /* 0x000000010c00788c */ /* 0x000fe4000bf04270 */
[----:B------:R-:W-:Y:S01]  /*66b0*/  UIMAD UR21, UR8, UR33, UR23 ;  /* 0x00000021081572a4 */ /* 0x000fe2000f8e0217 */
[----:B------:R-:W1:Y:S01]  /*66c0*/  LDCU.64 UR32, c[0x0][0x560] ;  /* 0x0000ac00ff2077ac */ /* 0x000e620008000a00 */
[----:B------:R-:W-:Y:S02]  /*66d0*/  UIADD3 UR18, UP1, UPT, UR18, -0x1000, URZ ;  /* 0xfffff00012127890 */ /* 0x000fe4000ff3e0ff */
[----:B------:R-:W-:Y:S02]  /*66e0*/  UIADD3 UR14, UP2, UPT, UR14, -0x1000, URZ ;  /* 0xfffff0000e0e7890 */ /* 0x000fe4000ff5e0ff */
[----:B------:R-:W-:Y:S02]  /*66f0*/  UIADD3.X UR19, UPT, UPT, UR19, -0x1, URZ, UP1, !UPT ;  /* 0xffffffff13137890 */ /* 0x000fe40008ffe4ff */
[----:B------:R-:W-:Y:S01]  /*6700*/  UIADD3.X UR17, UPT, UPT, UR17, -0x1, URZ, UP2, !UPT ;  /* 0xffffffff11117890 */ /* 0x000fe200097fe4ff */
[----:B------:R-:W-:Y:S01]  /*6710*/  UMOV UR12, UR20 ;  /* 0x00000014000c7c82 */ /* 0x000fe20008000000 */
        /* <DEDUP_REMOVED lines=21> */
[----:B------:R-:W0:Y:S04]  /*6870*/  LDS R11, [R54+0x20] ;  /* 0x00002000360b7984 */ /* 0x000e280000000800 */
[----:B------:R-:W1:Y:S01]  /*6880*/  LDS R55, [R54+0x24] ;  /* 0x0000240036377984 */ /* 0x000e620000000800 */
[----:B--2---:R-:W-:-:S03]  /*6890*/  FADD.FTZ R0, R3, R12 ;  /* 0x0000000c03007221 */ /* 0x004fc60000010000 */
[----:B------:R-:W2:Y:S01]  /*68a0*/  LDS R3, [R54+0x10] ;  /* 0x0000100036037984 */ /* 0x000ea20000000800 */
[--C-:B---3--:R-:W-:Y:S01]  /*68b0*/  FADD.FTZ R2, R5, R12.reuse ;  /* 0x0000000c05027221 */ /* 0x108fe20000010000 */
[----:B------:R-:W-:Y:S02]  /*68c0*/  FSETP.GTU.FTZ.AND P3, PT, R0, 20, PT ;  /* 0x41a000000000780b */ /* 0x000fe40003f7c000 */
[----:B------:R-:W3:Y:S01]  /*68d0*/  LDS R5, [R54+0x14] ;  /* 0x0000140036057984 */ /* 0x000ee20000000800 */
[--C-:B----4-:R-:W-:Y:S01]  /*68e0*/  FADD.FTZ R4, R7, R12.reuse ;  /* 0x0000000c07047221 */ /* 0x110fe20000010000 */
[----:B------:R-:W-:Y:S02]  /*68f0*/  FSETP.GTU.FTZ.AND P2, PT, R2, 20, PT ;  /* 0x41a000000200780b */ /* 0x000fe40003f5c000 */
[----:B------:R-:W4:Y:S01]  /*6900*/  LDS R7, [R54+0x18] ;  /* 0x0000180036077984 */ /* 0x000f220000000800 */
[----:B-----5:R-:W-:Y:S01]  /*6910*/  FADD.FTZ R6, R9, R12 ;  /* 0x0000000c09067221 */ /* 0x020fe20000010000 */
[----:B------:R-:W-:-:S02]  /*6920*/  FSETP.GTU.FTZ.AND P1, PT, R4, 20, PT ;  /* 0x41a000000400780b */ /* 0x000fc40003f3c000 */
[----:B------:R-:W5:Y:S01]  /*6930*/  LDS R9, [R54+0x1c] ;  /* 0x00001c0036097984 */ /* 0x000f620000000800 */
[--C-:B0-----:R-:W-:Y:S01]  /*6940*/  FADD.FTZ R11, R11, R12.reuse ;  /* 0x0000000c0b0b7221 */ /* 0x101fe20000010000 */
[----:B------:R-:W-:Y:S01]  /*6950*/  FSETP.GTU.FTZ.AND P6, PT, R6, 20, PT ;  /* 0x41a000000600780b */ /* 0x000fe20003fdc000 */
[----:B------:R-:W-:Y:S01]  /*6960*/  @!P3 FMUL.FTZ R0, R0, -1.4426950216293334961 ;  /* 0xbfb8aa3b0000b820 */ /* 0x000fe20000410000 */
[----:B-1----:R-:W-:-:S03]  /*6970*/  FADD.FTZ R55, R55, R12 ;  /* 0x0000000c37377221 */ /* 0x002fc60000010000 */
[----:B------:R-:W-:Y:S02]  /*6980*/  @!P2 FMUL.FTZ R2, R2, -1.4426950216293334961 ;  /* 0xbfb8aa3b0202a820 */ /* 0x000fe40000410000 */
[----:B------:R-:W0:Y:S02]  /*6990*/  @!P3 MUFU.EX2 R0, R0 ;  /* 0x000000000000b308 */ /* 0x000e240000000800 */
[----:B------:R-:W-:-:S04]  /*69a0*/  @!P1 FMUL.FTZ R4, R4, -1.4426950216293334961 ;  /* 0xbfb8aa3b04049820 */ /* 0x000fc80000410000 */
[----:B------:R-:W-:Y:S02]  /*69b0*/  @!P6 FMUL.FTZ R6, R6, -1.4426950216293334961 ;  /* 0xbfb8aa3b0606e820 */ /* 0x000fe40000410000 */
[----:B------:R-:W1:Y:S08]  /*69c0*/  @!P2 MUFU.EX2 R2, R2 ;  /* 0x000000020002a308 */ /* 0x000e700000000800 */
[----:B------:R-:W5:Y:S01]  /*69d0*/  @!P1 MUFU.EX2 R4, R4 ;  /* 0x0000000400049308 */ /* 0x000f620000000800 */
[----:B0-----:R-:W-:Y:S01]  /*69e0*/  @!P3 FADD.FTZ R0, R0, 1 ;  /* 0x3f8000000000b421 */ /* 0x001fe20000010000 */
[--C-:B--2---:R-:W-:Y:S01]  /*69f0*/  FADD.FTZ R3, R3, R12.reuse ;  /* 0x0000000c03037221 */ /* 0x104fe20000010000 */
[----:B---3--:R-:W-:-:S04]  /*6a00*/  FADD.FTZ R5, R5, R12 ;  /* 0x0000000c05057221 */ /* 0x008fc80000010000 */
[----:B------:R-:W-:Y:S01]  /*6a10*/  FSETP.GTU.FTZ.AND P5, PT, R3, 20, PT ;  /* 0x41a000000300780b */ /* 0x000fe20003fbc000 */
[----:B------:R-:W0:Y:S01]  /*6a20*/  @!P3 MUFU.RCP R8, R0 ;  /* 0x000000000008b308 */ /* 0x000e220000001000 */
[----:B-1----:R-:W-:Y:S01]  /*6a30*/  @!P2 FADD.FTZ R2, R2, 1 ;  /* 0x3f8000000202a421 */ /* 0x002fe20000010000 */
[--C-:B----4-:R-:W-:Y:S01]  /*6a40*/  FADD.FTZ R7, R7, R12.reuse ;  /* 0x0000000c07077221 */ /* 0x110fe20000010000 */
[----:B------:R-:W-:Y:S01]  /*6a50*/  FSETP.GTU.FTZ.AND P4, PT, R5, 20, PT ;  /* 0x41a000000500780b */ /* 0x000fe20003f9c000 */
[----:B-----5:R-:W-:-:S03]  /*6a60*/  FADD.FTZ R9, R9, R12 ;  /* 0x0000000c09097221 */ /* 0x020fc60000010000 */
[----:B------:R-:W-:Y:S01]  /*6a70*/  FSETP.GTU.FTZ.AND P0, PT, R7, 20, PT ;  /* 0x41a000000700780b */ /* 0x000fe20003f1c000 */
[----:B------:R-:W1:Y:S01]  /*6a80*/  @!P2 MUFU.RCP R10, R2 ;  /* 0x00000002000aa308 */ /* 0x000e620000001000 */
[----:B------:R-:W-:-:S03]  /*6a90*/  @!P1 FADD.FTZ R4, R4, 1 ;  /* 0x3f80000004049421 */ /* 0x000fc60000010000 */
[----:B------:R-:W-:-:S04]  /*6aa0*/  @!P5 FMUL.FTZ R3, R3, -1.4426950216293334961 ;  /* 0xbfb8aa3b0303d820 */ /* 0x000fc80000410000 */
[----:B------:R2:W3:Y:S01]  /*6ab0*/  @!P1 MUFU.RCP R38, R4 ;  /* 0x0000000400269308 */ /* 0x0004e20000001000 */
[----:B0-----:R-:W-:Y:S01]  /*6ac0*/  @!P3 FMUL.FTZ R161, R161, R8 ;  /* 0x00000008a1a1b220 */ /* 0x001fe20000410000 */
[----:B------:R-:W-:Y:S01]  /*6ad0*/  FSETP.GTU.FTZ.AND P3, PT, R9, 20, PT ;  /* 0x41a000000900780b */ /* 0x000fe20003f7c000 */
[----:B------:R-:W-:Y:S02]  /*6ae0*/  @!P4 FMUL.FTZ R5, R5, -1.4426950216293334961 ;  /* 0xbfb8aa3b0505c820 */ /* 0x000fe40000410000 */
[----:B------:R-:W-:-:S03]  /*6af0*/  FADD.FTZ R14, R161, R14 ;  /* 0x0000000ea10e7221 */ /* 0x000fc60000010000 */
[----:B------:R0:W4:Y:S01]  /*6b00*/  @!P5 MUFU.EX2 R0, R3 ;  /* 0x000000030000d308 */ /* 0x0001220000000800 */
[----:B-1----:R-:W-:Y:S01]  /*6b10*/  @!P2 FMUL.FTZ R157, R157, R10 ;  /* 0x0000000a9d9da220 */ /* 0x002fe20000410000 */
[----:B------:R-:W-:Y:S01]  /*6b20*/  FSETP.GTU.FTZ.AND P2, PT, R11, 20, PT ;  /* 0x41a000000b00780b */ /* 0x000fe20003f5c000 */
[----:B--2---:R-:W-:Y:S02]  /*6b30*/  @!P0 FMUL.FTZ R4, R7, -1.4426950216293334961 ;  /* 0xbfb8aa3b07048820 */ /* 0x004fe40000410000 */
[----:B------:R-:W-:Y:S02]  /*6b40*/  FADD.FTZ R14, R14, R157 ;  /* 0x0000009d0e0e7221 */ /* 0x000fe40000010000 */
[----:B------:R-:W-:Y:S01]  /*6b50*/  @!P3 FMUL.FTZ R7, R9, -1.4426950216293334961 ;  /* 0xbfb8aa3b0907b820 */ /* 0x000fe20000410000 */
[----:B------:R1:W2:Y:S01]  /*6b60*/  @!P4 MUFU.EX2 R2, R5 ;  /* 0x000000050002c308 */ /* 0x0002a20000000800 */
[----:B---3--:R-:W-:Y:S01]  /*6b70*/  @!P1 FMUL.FTZ R121, R121, R38 ;  /* 0x0000002679799220 */ /* 0x008fe20000410000 */
[----:B------:R-:W-:Y:S01]  /*6b80*/  FSETP.GTU.FTZ.AND P1, PT, R55, 20, PT ;  /* 0x41a000003700780b */ /* 0x000fe20003f3c000 */
[----:B0-----:R-:W0:Y:S02]  /*6b90*/  LDS R3, [R54+0x28] ;  /* 0x0000280036037984 */ /* 0x001e240000000800 */
[----:B------:R-:W-:-:S02]  /*6ba0*/  FADD.FTZ R14, R14, R121 ;  /* 0x000000790e0e7221 */ /* 0x000fc40000010000 */
[----:B------:R-:W-:Y:S01]  /*6bb0*/  @!P2 FMUL.FTZ R9, R11, -1.4426950216293334961 ;  /* 0xbfb8aa3b0b09a820 */ /* 0x000fe20000410000 */
[----:B------:R3:W5:Y:S01]  /*6bc0*/  @!P3 MUFU.EX2 R8, R7 ;  /* 0x000000070008b308 */ /* 0x0007620000000800 */
[----:B-1----:R-:W1:Y:S01]  /*6bd0*/  LDS R5, [R54+0x2c] ;  /* 0x00002c0036057984 */ /* 0x002e620000000800 */
[----:B----4-:R-:W-:-:S05]  /*6be0*/  @!P5 FADD.FTZ R0, R0, 1 ;  /* 0x3f8000000000d421 */ /* 0x010fca0000010000 */
[----:B------:R-:W-:Y:S01]  /*6bf0*/  @!P1 FMUL.FTZ R11, R55, -1.4426950216293334961 ;  /* 0xbfb8aa3b370b9820 */ /* 0x000fe20000410000 */
[----:B------:R4:W5:Y:S01]  /*6c00*/  @!P2 MUFU.EX2 R10, R9 ;  /* 0x00000009000aa308 */ /* 0x0009620000000800 */
[----:B---3--:R-:W3:Y:S01]  /*6c10*/  LDS R7, [R54+0x30] ;  /* 0x0000300036077984 */ /* 0x008ee20000000800 */
[----:B--2---:R-:W-:-:S03]  /*6c20*/  @!P4 FADD.FTZ R2, R2, 1 ;  /* 0x3f8000000202c421 */ /* 0x004fc60000010000 */
[----:B------:R-:W2:Y:S03]  /*6c30*/  LDS R55, [R54+0x3c] ;  /* 0x00003c0036377984 */ /* 0x000ea60000000800 */
[----:B------:R5:W0:Y:S01]  /*6c40*/  @!P1 MUFU.EX2 R38, R11 ;  /* 0x0000000b00269308 */ /* 0x000a220000000800 */
[----:B----4-:R-:W4:Y:S01]  /*6c50*/  LDS R9, [R54+0x34] ;  /* 0x0000340036097984 */ /* 0x010f220000000800 */
[----:B-----5:R-:W-:-:S06]  /*6c60*/  @!P3 FADD.FTZ R8, R8, 1 ;  /* 0x3f8000000808b421 */ /* 0x020fcc0000010000 */
[----:B------:R-:W5:Y:S01]  /*6c70*/  @!P6 MUFU.EX2 R6, R6 ;  /* 0x000000060006e308 */ /* 0x000f620000000800 */
[----:B------:R-:W4:Y:S01]  /*6c80*/  LDS R11, [R54+0x38] ;  /* 0x00003800360b7984 */ /* 0x000f220000000800 */
[----:B------:R-:W-:Y:S01]  /*6c90*/  @!P2 FADD.FTZ R10, R10, 1 ;  /* 0x3f8000000a0aa421 */ /* 0x000fe20000010000 */
[----:B------:R-:W-:Y:S01]  /*6ca0*/  BAR.SYNC.DEFER_BLOCKING 0x0 ;  /* 0x0000000000007b1d */ /* 0x000fe20000010000 */
[----:B0-----:R-:W-:-:S05]  /*6cb0*/  @!P1 FADD.FTZ R38, R38, 1 ;  /* 0x3f80000026269421 */ /* 0x001fca0000010000 */
[----:B------:R-:W0:Y:S01]  /*6cc0*/  @!P0 MUFU.EX2 R4, R4 ;  /* 0x0000000400048308 */ /* 0x000e220000000800 */
[--C-:B------:R-:W-:Y:S01]  /*6cd0*/  FADD.FTZ R3, R3, R12.reuse ;  /* 0x0000000c03037221 */ /* 0x100fe20000010000 */
[----:B-----5:R-:W-:Y:S01]  /*6ce0*/  @!P6 FADD.FTZ R6, R6, 1 ;  /* 0x3f8000000606e421 */ /* 0x020fe20000010000 */
[----:B-1----:R-:W-:-:S05]  /*6cf0*/  FADD.FTZ R5, R5, R12 ;  /* 0x0000000c05057221 */ /* 0x002fca0000010000 */
[----:B------:R-:W1:Y:S01]  /*6d00*/  @!P4 MUFU.RCP R2, R2 ;  /* 0x000000020002c308 */ /* 0x000e620000001000 */
[----:B---3--:R-:W-:-:S07]  /*6d10*/  FADD.FTZ R7, R7, R12 ;  /* 0x0000000c07077221 */ /* 0x008fce0000010000 */
[----:B------:R-:W3:Y:S01]  /*6d20*/  @!P6 MUFU.RCP R6, R6 ;  /* 0x000000060006e308 */ /* 0x000ee20000001000 */
[----:B0-----:R-:W-:Y:S01]  /*6d30*/  @!P0 FADD.FTZ R4, R4, 1 ;  /* 0x3f80000004048421 */ /* 0x001fe20000010000 */
[--C-:B--2---:R-:W-:Y:S01]  /*6d40*/  FADD.FTZ R55, R55, R12.reuse ;  /* 0x0000000c37377221 */ /* 0x104fe20000010000 */
[----:B------:R-:W-:Y:S01]  /*6d50*/  STS [R54], R165 ;  /* 0x000000a536007388 */ /* 0x000fe20000000800 */
[----:B----4-:R-:W-:-:S03]  /*6d60*/  FADD.FTZ R9, R9, R12 ;  /* 0x0000000c09097221 */ /* 0x010fc60000010000 */
[----:B------:R-:W-:Y:S01]  /*6d70*/  STS [R54+0x4], R127 ;  /* 0x0000047f36007388 */ /* 0x000fe20000000800 */
[----:B------:R-:W0:Y:S01]  /*6d80*/  @!P5 MUFU.RCP R0, R0 ;  /* 0x000000000000d308 */ /* 0x000e220000001000 */
[----:B-1----:R-:W-:Y:S01]  /*6d90*/  @!P4 FMUL.FTZ R117, R117, R2 ;  /* 0x000000027575c220 */ /* 0x002fe20000410000 */
[----:B------:R-:W-:Y:S01]  /*6da0*/  FSETP.GTU.FTZ.AND P4, PT, R5, 20, PT ;  /* 0x41a000000500780b */ /* 0x000fe20003f9c000 */
[----:B------:R-:W-:Y:S01]  /*6db0*/  STS [R54+0x8], R129 ;  /* 0x0000088136007388 */ /* 0x000fe20000000800 */
[----:B------:R-:W-:-:S03]  /*6dc0*/  FADD.FTZ R11, R11, R12 ;  /* 0x0000000c0b0b7221 */ /* 0x000fc60000010000 */
[----:B------:R-:W-:Y:S01]  /*6dd0*/  STS [R54+0xc], R131 ;  /* 0x00000c8336007388 */ /* 0x000fe20000000800 */
[----:B------:R-:W1:Y:S01]  /*6de0*/  @!P3 MUFU.RCP R8, R8 ;  /* 0x000000080008b308 */ /* 0x000e620000001000 */
[----:B---3--:R-:W-:Y:S01]  /*6df0*/  @!P6 FMUL.FTZ R123, R123, R6 ;  /* 0x000000067b7be220 */ /* 0x008fe20000410000 */
[----:B------:R-:W-:Y:S01]  /*6e00*/  FSETP.GTU.FTZ.AND P6, PT, R3, 20, PT ;  /* 0x41a000000300780b */ /* 0x000fe20003fdc000 */
[----:B------:R-:W-:Y:S02]  /*6e10*/  STS [R54+0x10], R133 ;  /* 0x0000108536007388 */ /* 0x000fe40000000800 */
[----:B------:R-:W-:Y:S02]  /*6e20*/  FADD.FTZ R14, R14, R123 ;  /* 0x0000007b0e0e7221 */ /* 0x000fe40000010000 */
[----:B------:R-:W-:Y:S01]  /*6e30*/  @!P4 FMUL.FTZ R2, R5, -1.4426950216293334961 ;  /* 0xbfb8aa3b0502c820 */ /* 0x000fe20000410000 */
[----:B------:R-:W2:Y:S01]  /*6e40*/  @!P2 MUFU.RCP R10, R10 ;  /* 0x0000000a000aa308 */ /* 0x000ea20000001000 */
[----:B0-----:R-:W-:Y:S01]  /*6e50*/  @!P5 FMUL.FTZ R125, R125, R0 ;  /* 0x000000007d7dd220 */ /* 0x001fe20000410000 */
[----:B------:R-:W-:Y:S01]  /*6e60*/  FSETP.GTU.FTZ.AND P5, PT, R7, 20, PT ;  /* 0x41a000000700780b */ /* 0x000fe20003fbc000 */
[----:B------:R-:W-:Y:S02]  /*6e70*/  STS [R54+0x14], R135 ;  /* 0x0000148736007388 */ /* 0x000fe40000000800 */
[----:B------:R-:W-:-:S02]  /*6e80*/  FADD.FTZ R14, R14, R125 ;  /* 0x0000007d0e0e7221 */ /* 0x000fc40000010000 */
[----:B------:R-:W-:Y:S01]  /*6e90*/  @!P6 FMUL.FTZ R0, R3, -1.4426950216293334961 ;  /* 0xbfb8aa3b0300e820 */ /* 0x000fe20000410000 */
[----:B------:R-:W0:Y:S01]  /*6ea0*/  @!P1 MUFU.RCP R38, R38 ;  /* 0x0000002600269308 */ /* 0x000e220000001000 */
[----:B-1----:R-:W-:Y:S01]  /*6eb0*/  @!P3 FMUL.FTZ R119, R119, R8 ;  /* 0x000000087777b220 */ /* 0x002fe20000410000 */
[----:B------:R-:W-:Y:S01]  /*6ec0*/  FSETP.GTU.FTZ.AND P3, PT, R9, 20, PT ;  /* 0x41a000000900780b */ /* 0x000fe20003f7c000 */
[----:B------:R-:W-:Y:S01]  /*6ed0*/  STS [R54+0x18], R137 ;  /* 0x0000188936007388 */ /* 0x000fe20000000800 */
[----:B------:R-:W-:-:S03]  /*6ee0*/  FADD.FTZ R14, R14, R117 ;  /* 0x000000750e0e7221 */ /* 0x000fc60000010000 */
[----:B------:R-:W-:Y:S01]  /*6ef0*/  STS [R54+0x1c], R139 ;  /* 0x00001c8b36007388 */ /* 0x000fe20000000800 */
[----:B------:R-:W1:Y:S01]  /*6f00*/  @!P0 MUFU.RCP R4, R4 ;  /* 0x0000000400048308 */ /* 0x000e620000001000 */
[----:B--2---:R-:W-:Y:S01]  /*6f10*/  @!P2 FMUL.FTZ R105, R105, R10 ;  /* 0x0000000a6969a220 */ /* 0x004fe20000410000 */
[----:B------:R-:W-:Y:S01]  /*6f20*/  FSETP.GTU.FTZ.AND P2, PT, R11, 20, PT ;  /* 0x41a000000b00780b */ /* 0x000fe20003f5c000 */
[----:B------:R-:W-:Y:S01]  /*6f30*/  STS [R54+0x20], R141 ;  /* 0x0000208d36007388 */ /* 0x000fe20000000800 */
[----:B------:R-:W-:-:S03]  /*6f40*/  @!P5 FMUL.FTZ R3, R7, -1.4426950216293334961 ;  /* 0xbfb8aa3b0703d820 */ /* 0x000fc60000410000 */
[----:B------:R-:W-:Y:S01]  /*6f50*/  STS [R54+0x24], R143 ;  /* 0x0000248f36007388 */ /* 0x000fe20000000800 */
[----:B------:R-:W2:Y:S01]  /*6f60*/  @!P6 MUFU.EX2 R0, R0 ;  /* 0x000000000000e308 */ /* 0x000ea20000000800 */
[----:B0-----:R-:W-:Y:S01]  /*6f70*/  @!P1 FMUL.FTZ R101, R101, R38 ;  /* 0x0000002665659220 */ /* 0x001fe20000410000 */
[----:B------:R-:W-:Y:S01]  /*6f80*/  FSETP.GTU.FTZ.AND P1, PT, R55, 20, PT ;  /* 0x41a000003700780b */ /* 0x000fe20003f3c000 */
[----:B------:R-:W-:Y:S04]  /*6f90*/  STS [R54+0x28], R145 ;  /* 0x0000289136007388 */ /* 0x000fe80000000800 */
[----:B------:R-:W-:Y:S01]  /*6fa0*/  STS [R54+0x2c], R147 ;  /* 0x00002c9336007388 */ /* 0x000fe20000000800 */
[----:B------:R-:W-:Y:S01]  /*6fb0*/  @!P2 FMUL.FTZ R5, R11, -1.4426950216293334961 ;  /* 0xbfb8aa3b0b05a820 */ /* 0x000fe20000410000 */
[----:B-1----:R-:W-:Y:S01]  /*6fc0*/  @!P0 FMUL.FTZ R115, R115, R4 ;  /* 0x0000000473738220 */ /* 0x002fe20000410000 */
[----:B------:R-:W-:Y:S01]  /*6fd0*/  ISETP.NE.AND P0, PT, R16, RZ, PT ;  /* 0x000000ff1000720c */ /* 0x000fe20003f05270 */
[----:B------:R-:W-:Y:S01]  /*6fe0*/  STS [R54+0x30], R149 ;  /* 0x0000309536007388 */ /* 0x000fe20000000800 */
[----:B------:R-:W-:Y:S01]  /*6ff0*/  @!P3 FMUL.FTZ R4, R9, -1.4426950216293334961 ;  /* 0xbfb8aa3b0904b820 */ /* 0x000fe20000410000 */
[----:B------:R-:W0:Y:S01]  /*7000*/  @!P4 MUFU.EX2 R2, R2 ;  /* 0x000000020002c308 */ /* 0x000e220000000800 */
[----:B------:R-:W-:Y:S01]  /*7010*/  FADD.FTZ R14, R14, R115 ;  /* 0x000000730e0e7221 */ /* 0x000fe20000010000 */
[----:B------:R-:W-:Y:S01]  /*7020*/  STS [R54+0x34], R151 ;  /* 0x0000349736007388 */ /* 0x000fe20000000800 */
[----:B------:R-:W-:Y:S01]  /*7030*/  @!P1 FMUL.FTZ R6, R55, -1.4426950216293334961 ;  /* 0xbfb8aa3b37069820 */ /* 0x000fe20000410000 */
[----:B--2---:R-:W-:Y:S01]  /*7040*/  @!P6 FADD.FTZ R0, R0, 1 ;  /* 0x3f8000000000e421 */ /* 0x004fe20000010000 */
[----:B------:R-:W-:Y:S01]  /*7050*/  FADD.FTZ R14, R14, R119 ;  /* 0x000000770e0e7221 */ /* 0x000fe20000010000 */
[----:B------:R-:W-:Y:S02]  /*7060*/  STS [R54+0x38], R153 ;  /* 0x0000389936007388 */ /* 0x000fe40000000800 */
[----:B------:R-:W1:Y:S01]  /*7070*/  @!P3 MUFU.EX2 R4, R4 ;  /* 0x000000040004b308 */ /* 0x000e620000000800 */
[----:B------:R-:W-:Y:S01]  /*7080*/  FADD.FTZ R14, R14, R105 ;  /* 0x000000690e0e7221 */ /* 0x000fe20000010000 */
[----:B------:R-:W-:Y:S01]  /*7090*/  STS [R54+0x3c], R155 ;  /* 0x00003c9b36007388 */ /* 0x000fe20000000800 */
[----:B------:R-:W-:-:S03]  /*70a0*/  NOP ;  /* 0x0000000000007918 */ /* 0x000fc60000000000 */
[----:B------:R-:W-:Y:S02]  /*70b0*/  LDS R7, [R37] ;  /* 0x0000000025077984 */ /* 0x000fe40000000800 */
[----:B------:R-:W2:Y:S01]  /*70c0*/  @!P5 MUFU.EX2 R3, R3 ;  /* 0x000000030003d308 */ /* 0x000ea20000000800 */
[----:B0-----:R-:W-:Y:S01]  /*70d0*/  @!P4 FADD.FTZ R2, R2, 1 ;  /* 0x3f8000000202c421 */ /* 0x001fe20000010000 */
[----:B------:R-:W-:Y:S01]  /*70e0*/  FADD.FTZ R14, R14, R101 ;  /* 0x000000650e0e7221 */ /* 0x000fe20000010000 */
[----:B------:R-:W-:Y:S04]  /*70f0*/  LDS R9, [R39+0x80] ;  /* 0x0000800027097984 */ /* 0x000fe80000000800 */
[----:B------:R-:W-:Y:S01]  /*7100*/  LDS R11, [R40+0x100] ;  /* 0x00010000280b7984 */ /* 0x000fe20000000800 */
[----:B------:R-:W0:Y:S01]  /*7110*/  @!P2 MUFU.EX2 R5, R5 ;  /* 0x000000050005a308 */ /* 0x000e220000000800 */
[----:B-1----:R-:W-:-:S02]  /*7120*/  @!P3 FADD.FTZ R4, R4, 1 ;  /* 0x3f8000000404b421 */ /* 0x002fc40000010000 */
[----:B------:R-:W-:Y:S04]  /*7130*/  LDS R55, [R41+0x180] ;  /* 0x0001800029377984 */ /* 0x000fe80000000800 */
[----:B------:R-:W-:Y:S01]  /*7140*/  LDS R57, [R42+0x200] ;  /* 0x000200002a397984 */ /* 0x000fe20000000800 */
[----:B------:R-:W1:Y:S01]  /*7150*/  @!P1 MUFU.EX2 R6, R6 ;  /* 0x0000000600069308 */ /* 0x000e620000000800 */
[----:B--2---:R-:W-:Y:S02]  /*7160*/  @!P5 FADD.FTZ R3, R3, 1 ;  /* 0x3f8000000303d421 */ /* 0x004fe40000010000 */
[----:B------:R-:W-:Y:S04]  /*7170*/  LDS R59, [R43+0x280] ;  /* 0x000280002b3b7984 */ /* 0x000fe80000000800 */
[----:B------:R-:W-:Y:S01]  /*7180*/  LDS R61, [R44+0x300] ;  /* 0x000300002c3d7984 */ /* 0x000fe20000000800 */
[----:B------:R-:W2:Y:S01]  /*7190*/  @!P6 MUFU.RCP R0, R0 ;  /* 0x000000000000e308 */ /* 0x000ea20000001000 */
[----:B0-----:R-:W-:-:S02]  /*71a0*/  @!P2 FADD.FTZ R5, R5, 1 ;  /* 0x3f8000000505a421 */ /* 0x001fc40000010000 */
[----:B------:R-:W-:Y:S04]  /*71b0*/  LDS R63, [R45+0x380] ;  /* 0x000380002d3f7984 */ /* 0x000fe80000000800 */
[----:B------:R-:W-:Y:S01]  /*71c0*/  LDS R65, [R46+0x400] ;  /* 0x000400002e417984 */ /* 0x000fe20000000800 */
[----:B------:R-:W0:Y:S01]  /*71d0*/  @!P4 MUFU.RCP R2, R2 ;  /* 0x000000020002c308 */ /* 0x000e220000001000 */
[----:B-1----:R-:W-:Y:S02]  /*71e0*/  @!P1 FADD.FTZ R6, R6, 1 ;  /* 0x3f80000006069421 */ /* 0x002fe40000010000 */
[----:B------:R-:W-:Y:S04]  /*71f0*/  LDS R67, [R47+0x480] ;  /* 0x000480002f437984 */ /* 0x000fe80000000800 */
[----:B------:R-:W-:Y:S01]  /*7200*/  LDS R69, [R48+0x500] ;  /* 0x0005000030457984 */ /* 0x000fe20000000800 */
[----:B------:R1:W3:Y:S01]  /*7210*/  @!P5 MUFU.RCP R10, R3 ;  /* 0x00000003000ad308 */ /* 0x0002e20000001000 */
[----:B--2---:R-:W-:-:S02]  /*7220*/  @!P6 FMUL.FTZ R107, R107, R0 ;  /* 0x000000006b6be220 */ /* 0x004fc40000410000 */
[----:B------:R-:W-:Y:S02]  /*7230*/  LDS R75, [R49+0x580] ;  /* 0x00058000314b7984 */ /* 0x000fe40000000800 */
[----:B------:R-:W-:Y:S02]  /*7240*/  FADD.FTZ R14, R14, R107 ;  /* 0x0000006b0e0e7221 */ /* 0x000fe40000010000 */
[----:B------:R-:W-:Y:S01]  /*7250*/  LDS R77, [R50+0x600] ;  /* 0x00060000324d7984 */ /* 0x000fe20000000800 */
[----:B------:R-:W2:Y:S01]  /*7260*/  @!P3 MUFU.RCP R4, R4 ;  /* 0x000000040004b308 */ /* 0x000ea20000001000 */
[----:B0-----:R-:W-:Y:S01]  /*7270*/  @!P4 FMUL.FTZ R109, R109, R2 ;  /* 0x000000026d6dc220 */ /* 0x001fe20000410000 */
[----:B------:R-:W-:Y:S01]  /*7280*/  IADD3 R0, P4, PT, R18, UR22, RZ ;  /* 0x0000001612007c10 */ /* 0x000fe2000ff9e0ff */
[----:B------:R-:W-:Y:S01]  /*7290*/  LDS R79, [R51+0x680] ;  /* 0x00068000334f7984 */ /* 0x000fe20000000800 */
[----:B------:R-:W0:Y:S01]  /*72a0*/  LDCU.64 UR22, c[0x0][0x518] ;  /* 0x0000a300ff1677ac */ /* 0x000e220008000a00 */
[----:B------:R-:W-:Y:S01]  /*72b0*/  FADD.FTZ R14, R14, R109 ;  /* 0x0000006d0e0e7221 */ /* 0x000fe20000010000 */
[----:B-1----:R-:W-:Y:S01]  /*72c0*/  IADD3.X R3, PT, PT, RZ, UR21, RZ, P4, !PT ;  /* 0x00000015ff037c10 */ /* 0x002fe2000a7fe4ff */
[----:B------:R-:W-:Y:S01]  /*72d0*/  LDS R81, [R52+0x700] ;  /* 0x0007000034517984 */ /* 0x000fe20000000800 */
[----:B------:R-:W1:Y:S01]  /*72e0*/  @!P2 MUFU.RCP R38, R5 ;  /* 0x000000050026a308 */ /* 0x000e620000001000 */
[----:B---3--:R-:W-:Y:S01]  /*72f0*/  @!P5 FMUL.FTZ R111, R111, R10 ;  /* 0x0000000a6f6fd220 */ /* 0x008fe20000410000 */
[----:B------:R-:W-:Y:S01]  /*7300*/  LEA R2, P6, R0, UR30, 0x2 ;  /* 0x0000001e00027c11 */ /* 0x000fe2000f8c10ff */
[----:B------:R-:W-:Y:S02]  /*7310*/  LDS R83, [R53+0x780] ;  /* 0x0007800035537984 */ /* 0x000fe40000000800 */
[----:B------:R-:W-:Y:S01]  /*7320*/  FADD.FTZ R14, R14, R111 ;  /* 0x0000006f0e0e7221 */ /* 0x000fe20000010000 */
[----:B------:R-:W-:Y:S01]  /*7330*/  LEA.HI.X R3, R0, UR31, R3, 0x2, P6 ;  /* 0x0000001f00037c11 */ /* 0x000fe2000b0f1403 */
[----:B------:R-:W-:Y:S01]  /*7340*/  @!P0 STS [UR35+0x1080], R36 ;  /* 0x00108024ff008988 */ /* 0x000fe20008000823 */
[----:B------:R-:W3:Y:S01]  /*7350*/  @!P1 MUFU.RCP R6, R6 ;  /* 0x0000000600069308 */ /* 0x000ee20000001000 */
[----:B--2---:R-:W-:Y:S01]  /*7360*/  @!P3 FMUL.FTZ R103, R103, R4 ;  /* 0x000000046767b220 */ /* 0x004fe20000410000 */
[----:B------:R-:W2:Y:S01]  /*7370*/  LDCU.64 UR30, c[0x0][0x520] ;  /* 0x0000a400ff1e77ac */ /* 0x000ea20008000a00 */
[----:B------:R-:W-:Y:S02]  /*7380*/  BAR.SYNC.DEFER_BLOCKING 0x0 ;  /* 0x0000000000007b1d */ /* 0x000fe40000010000 */
[----:B------:R-:W-:Y:S01]  /*7390*/  FADD.FTZ R14, R14, R103 ;  /* 0x000000670e0e7221 */ /* 0x000fe20000010000 */
[----:B0-----:R-:W-:Y:S01]  /*73a0*/  UIMAD.WIDE.U32 UR26, UR28, UR22, UR26 ;  /* 0x000000161c1a72a5 */ /* 0x001fe2000f8e001a */
[----:B-1----:R-:W-:-:S03]  /*73b0*/  @!P2 FMUL.FTZ R71, R71, R38 ;  /* 0x000000264747a220 */ /* 0x002fc60000410000 */
[----:B------:R-:W-:-:S03]  /*73c0*/  UIMAD UR23, UR28, UR23, UR27 ;  /* 0x000000171c1772a4 */ /* 0x000fc6000f8e021b */
[----:B------:R-:W-:Y:S01]  /*73d0*/  UMOV UR22, UR26 ;  /* 0x0000001a00167c82 */ /* 0x000fe20008000000 */
[----:B------:R-:W-:Y:S01]  /*73e0*/  FADD.FTZ R14, R14, R71 ;  /* 0x000000470e0e7221 */ /* 0x000fe20000010000 */
[----:B---3--:R-:W-:Y:S01]  /*73f0*/  @!P1 FMUL.FTZ R73, R73, R6 ;  /* 0x0000000649499220 */ /* 0x008fe20000410000 */
[----:B--2---:R-:W-:-:S03]  /*7400*/  UIMAD.WIDE.U32 UR22, UR8, UR30, UR22 ;  /* 0x0000001e081672a5 */ /* 0x004fc6000f8e0016 */
[----:B------:R-:W-:Y:S01]  /*7410*/  FADD.FTZ R14, R14, R73 ;  /* 0x000000490e0e7221 */ /* 0x000fe20000010000 */
[----:B------:R-:W-:Y:S01]  /*7420*/  UIMAD UR21, UR8, UR31, UR23 ;  /* 0x0000001f081572a4 */ /* 0x000fe2000f8e0217 */
[----:B------:R-:W0:Y:S02]  /*7430*/  LDS R8, [UR35+0x1080] ;  /* 0x00108023ff087984 */ /* 0x000e240008000800 */
[-C--:B0-----:R-:W-:Y:S02]  /*7440*/  ISETP.GE.AND P2, PT, R18, R8.reuse, PT ;  /* 0x000000081200720c */ /* 0x081fe40003f46270 */
[-C--:B------:R-:W-:Y:S02]  /*7450*/  ISETP.GE.AND P3, PT, R21, R8.reuse, PT ;  /* 0x000000081500720c */ /* 0x080fe40003f66270 */
[-C--:B------:R-:W-:Y:S02]  /*7460*/  ISETP.GE.AND P4, PT, R22, R8.reuse, PT ;  /* 0x000000081600720c */ /* 0x080fe40003f86270 */
[----:B------:R-:W-:-:S02]  /*7470*/  ISETP.GE.AND P5, PT, R23, R8, PT ;  /* 0x000000081700720c */ /* 0x000fc40003fa6270 */
        /* <DEDUP_REMOVED lines=64> */
[----:B0-----:R-:W-:-:S04]  /*7880*/  IADD3 R3, P0, PT, R18, UR22, RZ ;  /* 0x0000001612037c10 */ /* 0x001fc8000ff1e0ff */
[----:B------:R-:W-:Y:S02]  /*7890*/  IADD3.X R4, PT, PT, RZ, UR21, RZ, P0, !PT ;  /* 0x00000015ff047c10 */ /* 0x000fe400087fe4ff */
[----:B------:R-:W-:-:S04]  /*78a0*/  LEA R2, P2, R3, UR32, 0x2 ;  /* 0x0000002003027c11 */ /* 0x000fc8000f8410ff */
[----:B------:R-:W-:Y:S01]  /*78b0*/  LEA.HI.X R3, R3, UR33, R4, 0x2, P2 ;  /* 0x0000002103037c11 */ /* 0x000fe200090f1404 */
[----:B------:R-:W0:Y:S02]  /*78c0*/  LDS R0, [UR35+0x1080] ;  /* 0x00108023ff007984 */ /* 0x000e240008000800 */
[-C--:B0-----:R-:W-:Y:S02]  /*78d0*/  ISETP.GE.AND P0, PT, R18, R0.reuse, PT ;  /* 0x000000001200720c */ /* 0x081fe40003f06270 */
[-C--:B------:R-:W-:Y:S02]  /*78e0*/  ISETP.GE.AND P1, PT, R21, R0.reuse, PT ;  /* 0x000000001500720c */ /* 0x080fe40003f26270 */
        /* <DEDUP_REMOVED lines=31> */
.L_x_3432:
[----:B------:R-:W1:Y:S01]  /*7ae0*/  LDCU.64 UR12, c[0x0][0x548] ;  /* 0x0000a900ff0c77ac */ /* 0x000e620008000a00 */
[----:B0-----:R-:W0:Y:S01]  /*7af0*/  S2R R11, SR_TID.X ;  /* 0x00000000000b7919 */ /* 0x001e220000002100 */
[----:B------:R-:W2:Y:S01]  /*7b00*/  LDCU UR38, c[0x0][0x38c] ;  /* 0x00007180ff2677ac */ /* 0x000ea20008000800 */
[----:B------:R-:W3:Y:S01]  /*7b10*/  LDCU.64 UR14, c[0x0][0x568] ;  /* 0x0000ad00ff0e77ac */ /* 0x000ee20008000a00 */
[----:B-1----:R-:W-:-:S04]  /*7b20*/  UISETP.NE.U32.AND UP0, UPT, UR12, URZ, UPT ;  /* 0x000000ff0c00728c */ /* 0x002fc8000bf05070 */
[----:B------:R-:W-:-:S09]  /*7b30*/  UISETP.NE.AND.EX UP0, UPT, UR13, URZ, UPT, UP0 ;  /* 0x000000ff0d00728c */ /* 0x000fd2000bf05300 */
[----:B--23--:R-:W-:Y:S05]  /*7b40*/  BRA.U !UP0, `(.L_x_3480) ;  /* 0x00000001088c7547 */ /* 0x00cfea000b800000 */
[----:B------:R-:W1:Y:S01]  /*7b50*/  SHFL.DOWN P0, R0, R15, 0x1, 0x1f ;  /* 0x08201f000f007f89 */ /* 0x000e620000000000 */
[----:B------:R-:W-:Y:S01]  /*7b60*/  BSSY.RECONVERGENT B0, `(.L_x_3480) ;  /* 0x0000021000007945 */ /* 0x000fe20003800200 */
[----:B------:R-:W2:Y:S01]  /*7b70*/  S2R R4, SR_LANEID ;  /* 0x0000000000047919 */ /* 0x000ea20000000000 */
[----:B------:R-:W3:Y:S01]  /*7b80*/  S2R R6, SR_TID.X ;  /* 0x0000000000067919 */ /* 0x000ee20000002100 */
[----:B-1----:R-:W-:-:S05]  /*7b90*/  @P0 FADD R0, R0, R15 ;  /* 0x0000000f00000221 */ /* 0x002fca0000000000 */
[----:B------:R-:W1:Y:S01]  /*7ba0*/  SHFL.DOWN P0, R3, R0, 0x2, 0x1f ;  /* 0x08401f0000037f89 */ /* 0x000e620000000000 */
[----:B--2---:R-:W-:-:S13]  /*7bb0*/  ISETP.NE.AND P1, PT, R4, RZ, PT ;  /* 0x000000ff0400720c */ /* 0x004fda0003f25270 */
[----:B------:R-:W2:Y:S01]  /*7bc0*/  @!P1 S2R R8, SR_CgaCtaId ;  /* 0x0000000000089919 */ /* 0x000ea20000008800 */
[----:B------:R-:W-:Y:S01]  /*7bd0*/  @!P1 MOV R7, 0x400 ;  /* 0x0000040000079802 */ /* 0x000fe20000000f00 */
[----:B-1----:R-:W-:Y:S01]  /*7be0*/  @P0 FADD R3, R0, R3 ;  /* 0x0000000300030221 */ /* 0x002fe20000000000 */
[----:B---3--:R-:W-:-:S04]  /*7bf0*/  @!P1 SHF.R.U32.HI R0, RZ, 0x3, R6 ;  /* 0x00000003ff009819 */ /* 0x008fc80000011606 */
[----:B------:R-:W1:Y:S01]  /*7c00*/  SHFL.DOWN P0, R2, R3, 0x4, 0x1f ;  /* 0x08801f0003027f89 */ /* 0x000e620000000000 */
[----:B------:R-:W-:Y:S02]  /*7c10*/  @!P1 LOP3.LUT R0, R0, 0x7c, RZ, 0xc0, !PT ;  /* 0x0000007c00009812 */ /* 0x000fe400078ec0ff */
[----:B--2---:R-:W-:Y:S01]  /*7c20*/  @!P1 LEA R7, R8, R7, 0x18 ;  /* 0x0000000708079211 */ /* 0x004fe200078ec0ff */
        /* <DEDUP_REMOVED lines=17> */
[----:B-1----:R-:W-:Y:S01]  /*7d40*/  MOV R3, UR5 ;  /* 0x0000000500037c02 */ /* 0x002fe20008000f00 */
[----:B--2---:R-:W-:-:S05]  /*7d50*/  FADD.FTZ R5, R4, R5 ;  /* 0x0000000504057221 */ /* 0x004fca0000010000 */
[----:B------:R2:W-:Y:S02]  /*7d60*/  REDG.E.ADD.F32.FTZ.RN.STRONG.GPU desc[UR24][R2.64], R5 ;  /* 0x00000005020079a6 */ /* 0x0005e4000c12f318 */
.L_x_3481:
[----:B------:R-:W-:Y:S05]  /*7d70*/  BSYNC.RECONVERGENT B0 ;  /* 0x0000000000007941 */ /* 0x000fea0003800200 */
.L_x_3480:
[----:B------:R-:W-:Y:S01]  /*7d80*/  UISETP.NE.U32.AND UP0, UPT, UR14, URZ, UPT ;  /* 0x000000ff0e00728c */ /* 0x000fe2000bf05070 */
[----:B0-----:R-:W-:-:S03]  /*7d90*/  ISETP.GE.AND P0, PT, R11, UR38, PT ;  /* 0x000000260b007c0c */ /* 0x001fc6000bf06270 */
[----:B------:R-:W-:-:S09]  /*7da0*/  UISETP.NE.AND.EX UP0, UPT, UR15, URZ, UPT, UP0 ;  /* 0x000000ff0f00728c */ /* 0x000fd2000bf05300 */
[----:B------:R-:W-:Y:S05]  /*7db0*/  BRA.U !UP0, `(.L_x_3482) ;  /* 0x0000000108907547 */ /* 0x000fea000b800000 */
[----:B------:R-:W-:Y:S06]  /*7dc0*/  BAR.SYNC.DEFER_BLOCKING 0x0 ;  /* 0x0000000000007b1d */ /* 0x000fec0000010000 */
[----:B------:R-:W-:Y:S01]  /*7dd0*/  BSSY.RECONVERGENT B0, `(.L_x_3482) ;  /* 0x0000022000007945 */ /* 0x000fe20003800200 */
[----:B-12---:R-:W0:Y:S01]  /*7de0*/  SHFL.DOWN P1, R3, R14, 0x1, 0x1f ;  /* 0x08201f000e037f89 */ /* 0x006e220000020000 */
        /* <DEDUP_REMOVED lines=32> */
.L_x_3483:
[----:B------:R-:W-:Y:S05]  /*7ff0*/  BSYNC.RECONVERGENT B0 ;  /* 0x0000000000007941 */ /* 0x000fea0003800200 */
.L_x_3482:
[----:B------:R-:W-:Y:S05]  /*8000*/  @P0 EXIT ;  /* 0x000000000000094d */ /* 0x000fea0003800000 */
[----:B------:R-:W3:Y:S01]  /*8010*/  LDCU.64 UR12, c[0x0][0x4e8] ;  /* 0x00009d00ff0c77ac */ /* 0x000ee20008000a00 */
[----:B------:R-:W4:Y:S01]  /*8020*/  S2UR UR22, SR_CgaCtaId ;  /* 0x00000000001679c3 */ /* 0x000f220000008800 */
[----:B------:R-:W-:Y:S01]  /*8030*/  BSSY.RECONVERGENT B0, `(.L_x_3484) ;  /* 0x000004b000007945 */ /* 0x000fe20003800200 */
[----:B------:R-:W0:Y:S01]  /*8040*/  LDCU.64 UR18, c[0x0][0x4c8] ;  /* 0x00009900ff1277ac */ /* 0x000e220008000a00 */
[----:B------:R-:W1:Y:S01]  /*8050*/  LDCU.64 UR20, c[0x0][0x4a8] ;  /* 0x00009500ff1477ac */ /* 0x000e620008000a00 */
[----:B------:R-:W-:Y:S01]  /*8060*/  UMOV UR17, 0x400 ;  /* 0x0000040000117882 */ /* 0x000fe20000000000 */
[----:B------:R-:W0:Y:S01]  /*8070*/  LDCU UR23, c[0x0][0x360] ;  /* 0x00006c00ff1777ac */ /* 0x000e220008000800 */
[----:B------:R-:W1:Y:S01]  /*8080*/  LDCU.64 UR40, c[0x0][0x3e0] ;  /* 0x00007c00ff2877ac */ /* 0x000e620008000a00 */
[----:B---3--:R-:W-:Y:S01]  /*8090*/  UIMAD.WIDE.U32 UR4, UR8, UR12, URZ ;  /* 0x0000000c080472a5 */ /* 0x008fe2000f8e00ff */
[----:B------:R-:W3:Y:S03]  /*80a0*/  LDCU.64 UR42, c[0x0][0x3c0] ;  /* 0x00007800ff2a77ac */ /* 0x000ee60008000a00 */
[----:B------:R-:W-:-:S02]  /*80b0*/  UIMAD UR16, UR8, UR13, UR5 ;  /* 0x0000000d081072a4 */ /* 0x000fc4000f8e0205 */
[----:B0-----:R-:W-:Y:S02]  /*80c0*/  UIMAD.WIDE.U32 UR12, UR8, UR18, URZ ;  /* 0x00000012080c72a5 */ /* 0x001fe4000f8e00ff */
[----:B-1----:R-:W-:Y:S02]  /*80d0*/  UIMAD.WIDE.U32 UR14, UR8, UR20, URZ ;  /* 0x00000014080e72a5 */ /* 0x002fe4000f8e00ff */
[----:B------:R-:W-:Y:S01]  /*80e0*/  UIMAD UR11, UR8, UR19, UR13 ;  /* 0x00000013080b72a4 */ /* 0x000fe2000f8e020d */
[----:B------:R-:W0:Y:S01]  /*80f0*/  LDCU.64 UR26, c[0x0][0x4b0] ;  /* 0x00009600ff1a77ac */ /* 0x000e220008000a00 */
[----:B------:R-:W1:Y:S01]  /*8100*/  LDCU.64 UR32, c[0x0][0x4d0] ;  /* 0x00009a00ff2077ac */ /* 0x000e620008000a00 */
[----:B------:R-:W0:Y:S01]  /*8110*/  LDCU.64 UR34, c[0x0][0x4f0] ;  /* 0x00009e00ff2277ac */ /* 0x000e220008000a00 */
[----:B------:R-:W0:Y:S01]  /*8120*/  LDCU.64 UR36, c[0x0][0x540] ;  /* 0x0000a800ff2477ac */ /* 0x000e220008000a00 */
[----:B------:R-:W0:Y:S01]  /*8130*/  LDCU.128 UR28, c[0x0][0x530] ;  /* 0x0000a600ff1c77ac */ /* 0x000e220008000c00 */
[----:B------:R-:W-:-:S02]  /*8140*/  UIMAD UR8, UR8, UR21, UR15 ;  /* 0x00000015080872a4 */ /* 0x000fc4000f8e020f */
[----:B----4-:R-:W-:-:S12]  /*8150*/  ULEA UR17, UR22, UR17, 0x18 ;  /* 0x0000001116117291 */ /* 0x010fd8000f8ec0ff */
.L_x_3485:
[C---:B------:R-:W-:Y:S01]  /*8160*/  LEA R0, R11.reuse, UR17, 0x2 ;  /* 0x000000110b007c11 */ /* 0x040fe2000f8e10ff */
[C---:B----4-:R-:W-:Y:S01]  /*8170*/  IMAD.WIDE.U32 R6, R11.reuse, UR40, RZ ;  /* 0x000000280b067c25 */ /* 0x050fe2000f8e00ff */
[----:B------:R-:W-:Y:S02]  /*8180*/  MOV R4, UR14 ;  /* 0x0000000e00047c02 */ /* 0x000fe40008000f00 */
[----:B------:R-:W-:Y:S01]  /*8190*/  SHF.R.S32.HI R10, RZ, 0x1f, R11 ;  /* 0x0000001fff0a7819 */ /* 0x000fe2000001140b */
[----:B-----5:R-:W4:Y:S01]  /*81a0*/  LDS R13, [R0+0x25d0] ;  /* 0x0025d000000d7984 */ /* 0x020f220000000800 */
[----:B--2---:R-:W-:Y:S02]  /*81b0*/  MOV R3, UR8 ;  /* 0x0000000800037c02 */ /* 0x004fe40008000f00 */
        /* <DEDUP_REMOVED lines=14> */
[----:B----4-:R2:W-:Y:S04]  /*82a0*/  REDG.E.ADD.F32.FTZ.RN.STRONG.GPU desc[UR24][R4.64], R13 ;  /* 0x0000000d040079a6 */ /* 0x0105e8000c12f318 */
[----:B------:R4:W0:Y:S01]  /*82b0*/  LDG.E R15, desc[UR24][R8.64] ;  /* 0x00000018080f7981 */ /* 0x000822000c1e1900 */
[----:B------:R-:W-:Y:S01]  /*82c0*/  MOV R6, UR12 ;  /* 0x0000000c00067c02 */ /* 0x000fe20008000f00 */
[C---:B-1----:R-:W-:Y:S01]  /*82d0*/  IMAD R12, R10.reuse, UR32, RZ ;  /* 0x000000200a0c7c24 */ /* 0x042fe2000f8e02ff */
        /* <DEDUP_REMOVED lines=33> */
.L_x_3484:
[----:B------:R-:W-:Y:S05]  /*84f0*/  EXIT ;  /* 0x000000000000794d */ /* 0x000fea0003800000 */
.L_x_3470:
[----:B------:R-:W-:Y:S01]  /*8500*/  HFMA2 R178, -RZ, RZ, 0, 5.9604644775390625e-08 ;  /* 0x00000001ffb27431 */ /* 0x000fe200000001ff */
[----:B------:R-:W-:Y:S02]  /*8510*/  MOV R201, R6 ;  /* 0x0000000600c97202 */ /* 0x000fe40000000f00 */
[----:B------:R-:W-:Y:S02]  /*8520*/  MOV R203, RZ ;  /* 0x000000ff00cb7202 */ /* 0x000fe40000000f00 */
[----:B------:R-:W-:-:S07]  /*8530*/  MOV R204, 0xffffffff ;  /* 0xffffffff00cc7802 */ /* 0x000fce0000000f00 */
[----:B-123-5:R-:W-:Y:S05]  /*8540*/  WARPSYNC.COLLECTIVE R204, `(.L_x_3486) ;  /* 0x00000000cc087348 */ /* 0x02efea0003c00000 */
[----:B------:R0:W4:Y:S02]  /*8550*/  SHFL.UP P6, R4, R201, R178, R203 ;  /* 0x040000b2c9047389 */ /* 0x00012400000c00cb */
[----:B012345:R-:W-:Y:S05]  /*8560*/  ENDCOLLECTIVE ;  /* 0x000000000000791b */ /* 0x03ffea0003800000 */
.L_x_3486:
[----:B------:R-:W-:Y:S02]  /*8570*/  MOV R201, R5 ;  /* 0x0000000500c97202 */ /* 0x000fe40000000f00 */
[----:B------:R-:W-:-:S07]  /*8580*/  MOV R7, R4 ;  /* 0x0000000400077202 */ /* 0x000fce0000000f00 */
[----:B------:R-:W-:Y:S05]  /*8590*/  WARPSYNC.COLLECTIVE R204, `(.L_x_3487) ;  /* 0x00000000cc087348 */ /* 0x000fea0003c00000 */
[----:B------:R0:W1:Y:S02]  /*85a0*/  SHFL.UP P6, R4, R201, R178, R203 ;  /* 0x040000b2c9047389 */ /* 0x00006400000c00cb */
[----:B01----:R-:W-:Y:S05]  /*85b0*/  ENDCOLLECTIVE ;  /* 0x000000000000791b */ /* 0x003fea0003800000 */
.L_x_3487:
        /* <DEDUP_REMOVED lines=8> */
.L_x_3488:
[----:B------:R-:W-:Y:S02]  /*8640*/  MOV R201, R197 ;  /* 0x000000c500c97202 */ /* 0x000fe40000000f00 */
[----:B------:R-:W-:-:S07]  /*8650*/  MOV R7, R4 ;  /* 0x0000000400077202 */ /* 0x000fce0000000f00 */
[----:B------:R-:W-:Y:S05]  /*8660*/  WARPSYNC.COLLECTIVE R204, `(.L_x_3489) ;  /* 0x00000000cc087348 */ /* 0x000fea0003c00000 */
[----:B------:R0:W1:Y:S02]  /*8670*/  SHFL.UP P6, R4, R201, R178, R203 ;  /* 0x040000b2c9047389 */ /* 0x00006400000c00cb */
[----:B01----:R-:W-:Y:S05]  /*8680*/  ENDCOLLECTIVE ;  /* 0x000000000000791b */ /* 0x003fea0003800000 */
.L_x_3489:
        /* <DEDUP_REMOVED lines=8> */
.L_x_3490:
[----:B------:R-:W-:Y:S02]  /*8710*/  MOV R201, R199 ;  /* 0x000000c700c97202 */ /* 0x000fe40000000f00 */
[----:B------:R-:W-:-:S07]  /*8720*/  MOV R5, R4 ;  /* 0x0000000400057202 */ /* 0x000fce0000000f00 */
[----:B------:R-:W-:Y:S05]  /*8730*/  WARPSYNC.COLLECTIVE R204, `(.L_x_3491) ;  /* 0x00000000cc087348 */ /* 0x000fea0003c00000 */
[----:B------:R0:W1:Y:S02]  /*8740*/  SHFL.UP P6, R4, R201, R178, R203 ;  /* 0x040000b2c9047389 */ /* 0x00006400000c00cb */
[----:B01----:R-:W-:Y:S05]  /*8750*/  ENDCOLLECTIVE ;  /* 0x000000000000791b */ /* 0x003fea0003800000 */
.L_x_3491:
        /* <DEDUP_REMOVED lines=8> */
.L_x_3492:
[----:B------:R-:W-:Y:S02]  /*87e0*/  MOV R201, R7 ;  /* 0x0000000700c97202 */ /* 0x000fe40000000f00 */
[----:B------:R-:W-:-:S07]  /*87f0*/  MOV R5, R4 ;  /* 0x0000000400057202 */ /* 0x000fce0000000f00 */
[----:B------:R-:W-:Y:S05]  /*8800*/  WARPSYNC.COLLECTIVE R204, `(.L_x_3493) ;  /* 0x00000000cc087348 */ /* 0x000fea0003c00000 */
[----:B------:R0:W1:Y:S02]  /*8810*/  SHFL.UP P6, R4, R201, R178, R203 ;  /* 0x040000b2c9047389 */ /* 0x00006400000c00cb */
[----:B01----:R-:W-:Y:S05]  /*8820*/  ENDCOLLECTIVE ;  /* 0x000000000000791b */ /* 0x003fea0003800000 */
.L_x_3493:
        /* <DEDUP_REMOVED lines=8> */
.L_x_3494:
[----:B------:R-:W-:Y:S02]  /*88b0*/  MOV R201, R5 ;  /* 0x0000000500c97202 */ /* 0x000fe40000000f00 */
[----:B------:R-:W-:-:S07]  /*88c0*/  MOV R197, R4 ;  /* 0x0000000400c57202 */ /* 0x000fce0000000f00 */
[----:B------:R-:W-:Y:S05]  /*88d0*/  WARPSYNC.COLLECTIVE R204, `(.L_x_3495) ;  /* 0x00000000cc087348 */ /* 0x000fea0003c00000 */
[----:B------:R0:W1:Y:S02]  /*88e0*/  SHFL.UP P6, R4, R201, R178, R203 ;  /* 0x040000b2c9047389 */ /* 0x00006400000c00cb */
[----:B01----:R-:W-:Y:S05]  /*88f0*/  ENDCOLLECTIVE ;  /* 0x000000000000791b */ /* 0x003fea0003800000 */
.L_x_3495:
[----:B------:R-:W-:Y:S05]  /*8900*/  BRA `(.L_x_3496) ;  /* 0xffffffc000f07947 */ /* 0x000fea000383ffff */
.L_x_3471:
        /* <DEDUP_REMOVED lines=8> */
.L_x_3498:
[----:B------:R-:W-:Y:S05]  /*8990*/  BSYNC B0 ;  /* 0x0000000000007941 */ /* 0x000fea0003800000 */
.L_x_3497:
[----:B------:R-:W-:Y:S05]  /*89a0*/  BRA `(.L_x_3499) ;  /* 0xffffffc000e07947 */ /* 0x000fea000383ffff */
.L_x_3472:
        /* <DEDUP_REMOVED lines=8> */
.L_x_3501:
[----:B------:R-:W-:Y:S05]  /*8a30*/  BSYNC B0 ;  /* 0x0000000000007941 */ /* 0x000fea0003800000 */
.L_x_3500:
[----:B------:R-:W-:Y:S05]  /*8a40*/  BRA `(.L_x_3502) ;  /* 0xffffffc000c07947 */ /* 0x000fea000383ffff */
.L_x_3473:
        /* <DEDUP_REMOVED lines=8> */
.L_x_3504:
[----:B------:R-:W-:Y:S05]  /*8ad0*/  BSYNC B0 ;  /* 0x0000000000007941 */ /* 0x000fea0003800000 */
.L_x_3503:
        /* <DEDUP_REMOVED lines=11> */
.L_x_3505:
[----:B------:R-:W-:Y:S05]  /*8b90*/  WARPSYNC.COLLECTIVE R204, `(.L_x_3506) ;  /* 0x00000000cc087348 */ /* 0x000fea0003c00000 */
[----:B------:R0:W1:Y:S02]  /*8ba0*/  SHFL.IDX P2, R5, R215, R206, R217 ;  /* 0x000000ced7057389 */ /* 0x00006400000400d9 */
[----:B01----:R-:W-:Y:S05]  /*8bb0*/  ENDCOLLECTIVE ;  /* 0x000000000000791b */ /* 0x003fea0003800000 */
.L_x_3506:
[----:B------:R-:W-:Y:S02]  /*8bc0*/  MOV R215, R3 ;  /* 0x0000000300d77202 */ /* 0x000fe40000000f00 */
[----:B------:R-:W-:Y:S02]  /*8bd0*/  MOV R197, R4 ;  /* 0x0000000400c57202 */ /* 0x000fe40000000f00 */
[----:B------:R-:W-:-:S07]  /*8be0*/  MOV R4, R5 ;  /* 0x0000000500047202 */ /* 0x000fce0000000f00 */
[----:B------:R-:W-:Y:S05]  /*8bf0*/  WARPSYNC.COLLECTIVE R204, `(.L_x_3507) ;  /* 0x00000000cc087348 */ /* 0x000fea0003c00000 */
[----:B------:R0:W1:Y:S02]  /*8c00*/  SHFL.IDX P2, R5, R215, R206, R217 ;  /* 0x000000ced7057389 */ /* 0x00006400000400d9 */
[----:B01----:R-:W-:Y:S05]  /*8c10*/  ENDCOLLECTIVE ;  /* 0x000000000000791b */ /* 0x003fea0003800000 */
.L_x_3507:
[----:B------:R-:W-:Y:S05]  /*8c20*/  BRA `(.L_x_3508) ;  /* 0xffffffc000607947 */ /* 0x000fea000383ffff */
.L_x_3475:
        /* <DEDUP_REMOVED lines=10> */
.L_x_3509:
[----:B------:R-:W-:Y:S02]  /*8cd0*/  MOV R217, 0x1f ;  /* 0x0000001f00d97802 */ /* 0x000fe40000000f00 */
[----:B------:R-:W-:Y:S02]  /*8ce0*/  MOV R219, R5 ;  /* 0x0000000500db7202 */ /* 0x000fe40000000f00 */
[----:B------:R-:W-:-:S07]  /*8cf0*/  MOV R2, R7 ;  /* 0x0000000700027202 */ /* 0x000fce0000000f00 */
[----:B------:R-:W-:Y:S05]  /*8d00*/  WARPSYNC.COLLECTIVE R204, `(.L_x_3510) ;  /* 0x00000000cc087348 */ /* 0x000fea0003c00000 */
[----:B------:R0:W1:Y:S02]  /*8d10*/  SHFL.DOWN P2, R7, R219, R208, R221 ;  /* 0x080000d0db077389 */ /* 0x00006400000400dd */
[----:B01----:R-:W-:Y:S05]  /*8d20*/  ENDCOLLECTIVE ;  /* 0x000000000000791b */ /* 0x003fea0003800000 */
.L_x_3510:
        /* <DEDUP_REMOVED lines=10> */
.L_x_3511:
[----:B------:R-:W-:Y:S02]  /*8dd0*/  MOV R219, R4 ;  /* 0x0000000400db7202 */ /* 0x000fe40000000f00 */
[----:B------:R-:W-:-:S07]  /*8de0*/  MOV R2, R7 ;  /* 0x0000000700027202 */ /* 0x000fce0000000f00 */
[----:B------:R-:W-:Y:S05]  /*8df0*/  WARPSYNC.COLLECTIVE R204, `(.L_x_3512) ;  /* 0x00000000cc087348 */ /* 0x000fea0003c00000 */
[----:B------:R0:W1:Y:S02]  /*8e00*/  SHFL.DOWN P2, R7, R219, R208, R221 ;  /* 0x080000d0db077389 */ /* 0x00006400000400dd */
[----:B01----:R-:W-:Y:S05]  /*8e10*/  ENDCOLLECTIVE ;  /* 0x000000000000791b */ /* 0x003fea0003800000 */
.L_x_3512:
        /* <DEDUP_REMOVED lines=10> */
.L_x_3513:
[----:B------:R-:W-:Y:S02]  /*8ec0*/  MOV R219, R4 ;  /* 0x0000000400db7202 */ /* 0x000fe40000000f00 */
[----:B------:R-:W-:-:S07]  /*8ed0*/  MOV R2, R7 ;  /* 0x0000000700027202 */ /* 0x000fce0000000f00 */
[----:B------:R-:W-:Y:S05]  /*8ee0*/  WARPSYNC.COLLECTIVE R204, `(.L_x_3514) ;  /* 0x00000000cc087348 */ /* 0x000fea0003c00000 */
[----:B------:R0:W1:Y:S02]  /*8ef0*/  SHFL.DOWN P2, R7, R219, R208, R221 ;  /* 0x080000d0db077389 */ /* 0x00006400000400dd */
[----:B01----:R-:W-:Y:S05]  /*8f00*/  ENDCOLLECTIVE ;  /* 0x000000000000791b */ /* 0x003fea0003800000 */
.L_x_3514:
        /* <DEDUP_REMOVED lines=11> */
.L_x_3515:
[----:B------:R-:W-:Y:S02]  /*8fc0*/  MOV R219, R4 ;  /* 0x0000000400db7202 */ /* 0x000fe40000000f00 */
[----:B------:R-:W-:-:S07]  /*8fd0*/  MOV R2, R7 ;  /* 0x0000000700027202 */ /* 0x000fce0000000f00 */
[----:B------:R-:W-:Y:S05]  /*8fe0*/  WARPSYNC.COLLECTIVE R204, `(.L_x_3516) ;  /* 0x00000000cc087348 */ /* 0x000fea0003c00000 */
[----:B------:R0:W1:Y:S02]  /*8ff0*/  SHFL.DOWN P2, R7, R219, R208, R221 ;  /* 0x080000d0db077389 */ /* 0x00006400000400dd */
[----:B01----:R-:W-:Y:S05]  /*9000*/  ENDCOLLECTIVE ;  /* 0x000000000000791b */ /* 0x003fea0003800000 */
.L_x_3516:
        /* <DEDUP_REMOVED lines=11> */
.L_x_3517:
[----:B------:R-:W-:Y:S02]  /*90c0*/  MOV R219, R4 ;  /* 0x0000000400db7202 */ /* 0x000fe40000000f00 */
[----:B------:R-:W-:-:S07]  /*90d0*/  MOV R2, R7 ;  /* 0x0000000700027202 */ /* 0x000fce0000000f00 */
[----:B------:R-:W-:Y:S05]  /*90e0*/  WARPSYNC.COLLECTIVE R204, `(.L_x_3518) ;  /* 0x00000000cc087348 */ /* 0x000fea0003c00000 */
[----:B------:R0:W1:Y:S02]  /*90f0*/  SHFL.DOWN P2, R7, R219, R208, R221 ;  /* 0x080000d0db077389 */ /* 0x00006400000400dd */
[----:B01----:R-:W-:Y:S05]  /*9100*/  ENDCOLLECTIVE ;  /* 0x000000000000791b */ /* 0x003fea0003800000 */
.L_x_3518:
        /* <DEDUP_REMOVED lines=11> */
.L_x_3519:
[----:B------:R-:W-:Y:S02]  /*91c0*/  ISETP.NE.AND P0, PT, R16, 0x1f, PT ;  /* 0x0000001f1000780c */ /* 0x000fe40003f05270 */
[----:B------:R-:W-:Y:S02]  /*91d0*/  MOV R215, R4 ;  /* 0x0000000400d77202 */ /* 0x000fe40000000f00 */
[----:B------:R-:W-:-:S09]  /*91e0*/  MOV R2, R5 ;  /* 0x0000000500027202 */ /* 0x000fd20000000f00 */
[----:B------:R-:W-:Y:S05]  /*91f0*/  WARPSYNC.COLLECTIVE R204, `(.L_x_3520) ;  /* 0x00000000cc087348 */ /* 0x000fea0003c00000 */
[----:B------:R0:W1:Y:S02]  /*9200*/  SHFL.IDX P2, R5, R215, R206, R217 ;  /* 0x000000ced7057389 */ /* 0x00006400000400d9 */
[----:B01----:R-:W-:Y:S05]  /*9210*/  ENDCOLLECTIVE ;  /* 0x000000000000791b */ /* 0x003fea0003800000 */
.L_x_3520:
[----:B------:R-:W-:Y:S05]  /*9220*/  WARPSYNC.COLLECTIVE R204, `(.L_x_3521) ;  /* 0x00000000cc087348 */ /* 0x000fea0003c00000 */
[----:B------:R0:W1:Y:S02]  /*9230*/  SHFL.DOWN P2, R7, R219, R208, R221 ;  /* 0x080000d0db077389 */ /* 0x00006400000400dd */
[----:B01----:R-:W-:Y:S05]  /*9240*/  ENDCOLLECTIVE ;  /* 0x000000000000791b */ /* 0x003fea0003800000 */
.L_x_3521:
        /* <DEDUP_REMOVED lines=8> */
.L_x_3522:
[----:B------:R-:W-:Y:S05]  /*92d0*/  WARPSYNC.COLLECTIVE R204, `(.L_x_3523) ;  /* 0x00000000cc087348 */ /* 0x000fea0003c00000 */
[----:B------:R0:W1:Y:S02]  /*92e0*/  SHFL.IDX P2, R5, R215, R206, R217 ;  /* 0x000000ced7057389 */ /* 0x00006400000400d9 */
[----:B01----:R-:W-:Y:S05]  /*92f0*/  ENDCOLLECTIVE ;  /* 0x000000000000791b */ /* 0x003fea0003800000 */
.L_x_3523:
[----:B------:R-:W-:Y:S01]  /*9300*/  MOV R215, R11 ;  /* 0x0000000b00d77202 */ /* 0x000fe20000000f00 */
[----:B------:R-:W-:Y:S01]  /*9310*/  FFMA.FTZ R11, R11, R2, R6 ;  /* 0x000000020b0b7223 */ /* 0x000fe20000010006 */
[----:B------:R-:W-:Y:S02]  /*9320*/  MOV R213, R7 ;  /* 0x0000000700d57202 */ /* 0x000fe40000000f00 */
[----:B------:R-:W-:-:S07]  /*9330*/  MOV R202, R5 ;  /* 0x0000000500ca7202 */ /* 0x000fce0000000f00 */
[----:B------:R-:W-:Y:S05]  /*9340*/  WARPSYNC.COLLECTIVE R204, `(.L_x_3524) ;  /* 0x00000000cc087348 */ /* 0x000fea0003c00000 */
[----:B------:R0:W1:Y:S02]  /*9350*/  SHFL.IDX P2, R5, R215, R206, R217 ;  /* 0x000000ced7057389 */ /* 0x00006400000400d9 */
[----:B01----:R-:W-:Y:S05]  /*9360*/  ENDCOLLECTIVE ;  /* 0x000000000000791b */ /* 0x003fea0003800000 */
.L_x_3524:
[----:B------:R-:W-:Y:S01]  /*9370*/  MOV R7, R5 ;  /* 0x0000000500077202 */ /* 0x000fe20000000f00 */
[----:B------:R-:W-:Y:S06]  /*9380*/  BRA `(.L_x_3525) ;  /* 0xffffffc000547947 */ /* 0x000fec000383ffff */
.L_x_3526:
        /* <DEDUP_REMOVED lines=15> */
.L_x_10443:


//--------------------- .text._Z25selective_scan_bwd_kernelI32Selective_Scan_bwd_kernel_traitsILi64ELi16ELb0ELb0ELb0ELb1ELb1EffEEv12SSMParamsBwd --------------------------
	.section	.text._Z25selective_scan_bwd_kernelI32Selective_Scan_bwd_kernel_traitsILi64ELi16ELb0ELb0ELb0ELb1ELb1EffEEv12SSMParamsBwd,"ax",@progbits
	.align	128
        .global         _Z25selective_scan_bwd_kernelI32Selective_Scan_bwd_kernel_traitsILi64ELi16ELb0ELb0ELb0ELb1ELb1EffEEv12SSMParamsBwd
        .type           _Z25selective_scan_bwd_kernelI32Selective_Scan_bwd_kernel_traitsILi64ELi16ELb0ELb0ELb0ELb1ELb1EffEEv12SSMParamsBwd,@function
        .size           _Z25selective_scan_bwd_kernelI32Selective_Scan_bwd_kernel_traitsILi64ELi16ELb0ELb0ELb0ELb1ELb1EffEEv12SSMParamsBwd,(.L_x_10444 - _Z25selective_scan_bwd_kernelI32Selective_Scan_bwd_kernel_traitsILi64ELi16ELb0ELb0ELb0ELb1ELb1EffEEv12SSMParamsBwd)
        .other          _Z25selective_scan_bwd_kernelI32Selective_Scan_bwd_kernel_traitsILi64ELi16ELb0ELb0ELb0ELb1ELb1EffEEv12SSMParamsBwd,@"STO_CUDA_ENTRY STV_DEFAULT"
_Z25selective_scan_bwd_kernelI32Selective_Scan_bwd_kernel_traitsILi64ELi16ELb0ELb0ELb0ELb1ELb1EffEEv12SSMParamsBwd:
.text._Z25selective_scan_bwd_kernelI32Selective_Scan_bwd_kernel_traitsILi64ELi16ELb0ELb0ELb0ELb1ELb1EffEEv12SSMParamsBwd:
[----:B------:R-:W-:Y:S08]  /*0000*/  LDC R1, c[0x0][0x37c] ;  /* 0x0000df00ff017b82 */ /* 0x000ff00000000800 */
[----:B------:R-:W0:Y:S01]  /*0010*/  LDC.64 R2, c[0x0][0x458] ;  /* 0x00011600ff027b82 */ /* 0x000e220000000a00 */
[----:B------:R-:W1:Y:S01]  /*0020*/  S2R R21, SR_CTAID.Y ;  /* 0x0000000000157919 */ /* 0x000e620000002600 */
[----:B------:R-:W2:Y:S01]  /*0030*/  LDCU.64 UR16, c[0x0][0x358] ;  /* 0x00006b00ff1077ac */ /* 0x000ea20008000a00 */
[----:B------:R-:W-:Y:S01]  /*0040*/  HFMA2 R23, -RZ, RZ, 0, 0 ;  /* 0x00000000ff177431 */ /* 0x000fe200000001ff */
[----:B------:R-:W-:Y:S01]  /*0050*/  MOV R20, RZ ;  /* 0x000000ff00147202 */ /* 0x000fe20000000f00 */
[----:B------:R-:W3:Y:S03]  /*0060*/  LDCU.128 UR12, c[0x0][0x400] ;  /* 0x00008000ff0c77ac */ /* 0x000ee60008000c00 */
[----:B------:R-:W4:Y:S01]  /*0070*/  LDC.64 R4, c[0x0][0x470] ;  /* 0x00011c00ff047b82 */ /* 0x000f220000000a00 */
[----:B------:R-:W3:Y:S07]  /*0080*/  LDCU.128 UR8, c[0x0][0x3f0] ;  /* 0x00007e00ff0877ac */ /* 0x000eee0008000c00 */
[----:B------:R-:W3:Y:S01]  /*0090*/  LDC.64 R6, c[0x0][0x480] ;  /* 0x00012000ff067b82 */ /* 0x000ee20000000a00 */
[----:B0-----:R-:W-:-:S07]  /*00a0*/  ISETP.NE.U32.AND P0, PT, R2, RZ, PT ;  /* 0x000000ff0200720c */ /* 0x001fce0003f05070 */
[----:B------:R-:W0:Y:S01]  /*00b0*/  S2UR UR18, SR_CTAID.X ;  /* 0x00000000001279c3 */ /* 0x000e220000002500 */
[----:B------:R-:W-:Y:S02]  /*00c0*/  ISETP.NE.AND.EX P0, PT, R3, RZ, PT, P0 ;  /* 0x000000ff0300720c */ /* 0x000fe40003f05300 */
[----:B----4-:R-:W-:-:S05]  /*00d0*/  ISETP.NE.U32.AND P1, PT, R4, RZ, PT ;  /* 0x000000ff0400720c */ /* 0x010fca0003f25070 */
[----:B------:R-:W4:Y:S01]  /*00e0*/  LDC R9, c[0x0][0x394] ;  /* 0x0000e500ff097b82 */ /* 0x000f220000000800 */
[----:B------:R-:W-:-:S05]  /*00f0*/  ISETP.NE.AND.EX P1, PT, R5, RZ, PT, P1 ;  /* 0x000000ff0500720c */ /* 0x000fca0003f25310 */
[C---:B-1----:R-:W-:Y:S02]  /*0100*/  @P0 LEA R2, P2, R21.reuse, R2, 0x2 ;  /* 0x0000000215020211 */ /* 0x042fe400078410ff */
[----:B------:R-:W1:Y:S02]  /*0110*/  LDC.64 R18, c[0x0][0x448] ;  /* 0x00011200ff127b82 */ /* 0x000e640000000a00 */
[----:B------:R-:W-:-:S04]  /*0120*/  @P0 LEA.HI.X R3, R21, R3, RZ, 0x2, P2 ;  /* 0x0000000315030211 */ /* 0x000fc800010f14ff */
[C---:B------:R-:W-:Y:S01]  /*0130*/  @P1 LEA R4, P3, R21.reuse, R4, 0x2 ;  /* 0x0000000415041211 */ /* 0x040fe200078610ff */
[----:B--2---:R-:W5:Y:S01]  /*0140*/  @P0 LDG.E R23, desc[UR16][R2.64] ;  /* 0x0000001002170981 */ /* 0x004f62000c1e1900 */
[----:B---3--:R-:W-:Y:S01]  /*0150*/  ISETP.NE.U32.AND P0, PT, R6, RZ, PT ;  /* 0x000000ff0600720c */ /* 0x008fe20003f05070 */
[----:B0-----:R-:W-:Y:S01]  /*0160*/  UIMAD.WIDE.U32 UR6, UR18, UR12, URZ ;  /* 0x0000000c120672a5 */ /* 0x001fe2000f8e00ff */
[----:B------:R-:W-:Y:S01]  /*0170*/  @P1 LEA.HI.X R5, R21, R5, RZ, 0x2, P3 ;  /* 0x0000000515051211 */ /* 0x000fe200018f14ff */
[----:B------:R-:W0:Y:S01]  /*0180*/  LDC.64 R16, c[0x0][0x4a0] ;  /* 0x00012800ff107b82 */ /* 0x000e220000000a00 */
[----:B------:R-:W-:Y:S01]  /*0190*/  ISETP.NE.AND.EX P0, PT, R7, RZ, PT, P0 ;  /* 0x000000ff0700720c */ /* 0x000fe20003f05300 */
[----:B------:R-:W-:Y:S02]  /*01a0*/  UIMAD.WIDE.U32 UR4, UR18, UR8, URZ ;  /* 0x00000008120472a5 */ /* 0x000fe4000f8e00ff */
[----:B------:R-:W-:Y:S01]  /*01b0*/  UIMAD UR8, UR18, UR13, UR7 ;  /* 0x0000000d120872a4 */ /* 0x000fe2000f8e0207 */
[----:B------:R2:W5:Y:S01]  /*01c0*/  @P1 LDG.E R20, desc[UR16][R4.64] ;  /* 0x0000001004141981 */ /* 0x000562000c1e1900 */
[----:B------:R-:W-:-:S02]  /*01d0*/  UIMAD UR9, UR18, UR9, UR5 ;  /* 0x00000009120972a4 */ /* 0x000fc4000f8e0205 */
[----:B------:R-:W3:Y:S08]  /*01e0*/  LDC.64 R36, c[0x0][0x450] ;  /* 0x00011400ff247b82 */ /* 0x000ef00000000a00 */
[----:B------:R-:W4:Y:S01]  /*01f0*/  @P0 LDC R0, c[0x0][0x384] ;  /* 0x0000e100ff000b82 */ /* 0x000f220000000800 */
[----:B--2---:R-:W-:Y:S02]  /*0200*/  MOV R4, UR6 ;  /* 0x0000000600047c02 */ /* 0x004fe40008000f00 */
[----:B------:R-:W-:Y:S01]  /*0210*/  MOV R5, UR7 ;  /* 0x0000000700057c02 */ /* 0x000fe20008000f00 */
[----:B------:R-:W2:Y:S01]  /*0220*/  LDCU.64 UR6, c[0x0][0x498] ;  /* 0x00009300ff0677ac */ /* 0x000ea20008000a00 */
[----:B------:R-:W-:-:S03]  /*0230*/  MOV R3, UR5 ;  /* 0x0000000500037c02 */ /* 0x000fc60008000f00 */
[----:B------:R-:W1:Y:S01]  /*0240*/  @P0 LDC R11, c[0x0][0x38c] ;  /* 0x0000e300ff0b0b82 */ /* 0x000e620000000800 */
[----:B------:R-:W-:Y:S02]  /*0250*/  MOV R3, UR9 ;  /* 0x0000000900037c02 */ /* 0x000fe40008000f00 */
[----:B------:R-:W-:Y:S01]  /*0260*/  MOV R5, UR8 ;  /* 0x0000000800057c02 */ /* 0x000fe20008000f00 */
[----:B------:R-:W0:Y:S01]  /*0270*/  LDCU.64 UR8, c[0x0][0x3b8] ;  /* 0x00007700ff0877ac */ /* 0x000e220008000a00 */
[----:B------:R-:W-:-:S03]  /*0280*/  MOV R2, UR4 ;  /* 0x0000000400027c02 */ /* 0x000fc60008000f00 */
[----:B------:R-:W3:Y:S02]  /*0290*/  @P0 LDC.64 R6, c[0x0][0x480] ;  /* 0x00012000ff060b82 */ /* 0x000ee40000000a00 */
[----:B------:R-:W-:-:S04]  /*02a0*/  IMAD.WIDE.U32 R2, R21, UR10, R2 ;  /* 0x0000000a15027c25 */ /* 0x000fc8000f8e0002 */
[----:B------:R-:W-:Y:S01]  /*02b0*/  IMAD R15, R21, UR11, R3 ;  /* 0x0000000b150f7c24 */ /* 0x000fe2000f8e0203 */
[----:B------:R-:W3:Y:S01]  /*02c0*/  LDCU.64 UR10, c[0x0][0x3d8] ;  /* 0x00007b00ff0a77ac */ /* 0x000ee20008000a00 */
[----:B------:R-:W3:Y:S01]  /*02d0*/  LDC.64 R38, c[0x0][0x460] ;  /* 0x00011800ff267b82 */ /* 0x000ee20000000a00 */
[----:B----4-:R-:W-:Y:S01]  /*02e0*/  @P0 IMAD R0, R0, UR18, R21 ;  /* 0x0000001200000c24 */ /* 0x010fe2000f8e0215 */
[----:B--2---:R-:W-:-:S06]  /*02f0*/  UIMAD.WIDE.U32 UR4, UR18, UR6, URZ ;  /* 0x00000006120472a5 */ /* 0x004fcc000f8e00ff */
[----:B------:R-:W2:Y:S01]  /*0300*/  LDC.64 R40, c[0x0][0x468] ;  /* 0x00011a00ff287b82 */ /* 0x000ea20000000a00 */
[----:B------:R-:W-:-:S07]  /*0310*/  IMAD.WIDE.U32 R4, R21, UR14, R4 ;  /* 0x0000000e15047c25 */ /* 0x000fce000f8e0004 */
[----:B------:R-:W4:Y:S01]  /*0320*/  LDC.64 R42, c[0x0][0x528] ;  /* 0x00014a00ff2a7b82 */ /* 0x000f220000000a00 */
[C---:B------:R-:W-:Y:S01]  /*0330*/  ISETP.GE.AND P1, PT, R9.reuse, 0x1, PT ;  /* 0x000000010900780c */ /* 0x040fe20003f26270 */
[----:B------:R-:W-:Y:S01]  /*0340*/  @P0 IMAD R0, R0, R9, RZ ;  /* 0x0000000900000224 */ /* 0x000fe200078e02ff */
[----:B------:R-:W-:Y:S01]  /*0350*/  UIMAD UR5, UR18, UR7, UR5 ;  /* 0x00000007120572a4 */ /* 0x000fe2000f8e0205 */
[----:B------:R-:W-:Y:S01]  /*0360*/  LEA R9, R9, 0xfffffc00, 0xa ;  /* 0xfffffc0009097811 */ /* 0x000fe200078e50ff */
[----:B0-----:R-:W-:-:S04]  /*0370*/  IMAD.WIDE.U32 R24, R21, UR8, RZ ;  /* 0x0000000815187c25 */ /* 0x001fc8000f8e00ff */
[----:B------:R-:W-:Y:S01]  /*0380*/  IMAD R13, R21, UR15, R5 ;  /* 0x0000000f150d7c24 */ /* 0x000fe2000f8e0205 */
[----:B------:R-:W-:Y:S01]  /*0390*/  IADD3 R30, P3, PT, R9, R2, RZ ;  /* 0x00000002091e7210 */ /* 0x000fe20007f7e0ff */
[----:B-1----:R-:W-:Y:S01]  /*03a0*/  @P0 IMAD R5, R0, R11, RZ ;  /* 0x0000000b00050224 */ /* 0x002fe200078e02ff */
[C---:B------:R-:W-:Y:S01]  /*03b0*/  LEA R22, P2, R24.reuse, R18, 0x2 ;  /* 0x0000001218167211 */ /* 0x040fe200078410ff */
[C---:B------:R-:W-:Y:S01]  /*03c0*/  IMAD R0, R21.reuse, UR9, R25 ;  /* 0x0000000915007c24 */ /* 0x040fe2000f8e0219 */
[----:B------:R-:W-:Y:S01]  /*03d0*/  CS2R R10, SRZ ;  /* 0x00000000000a7805 */ /* 0x000fe2000001ff00 */
[----:B------:R-:W-:Y:S01]  /*03e0*/  IMAD.WIDE.U32 R2, R21, R16, UR4 ;  /* 0x0000000415027e25 */ /* 0x000fe2000f8e0010 */
[----:B------:R-:W-:Y:S02]  /*03f0*/  IADD3 R4, P4, PT, R9, R4, RZ ;  /* 0x0000000409047210 */ /* 0x000fe40007f9e0ff */
[----:B------:R-:W-:Y:S01]  /*0400*/  LEA.HI.X R24, R24, R19, R0, 0x2, P2 ;  /* 0x0000001318187211 */ /* 0x000fe200010f1400 */
[----:B---3--:R-:W-:Y:S01]  /*0410*/  @P0 IMAD.WIDE R10, R5, 0x8, R6 ;  /* 0x00000008050a0825 */ /* 0x008fe200078e0206 */
[----:B------:R-:W-:-:S02]  /*0420*/  SHF.R.S32.HI R0, RZ, 0x1f, R9 ;  /* 0x0000001fff007819 */ /* 0x000fc40000011409 */
[----:B------:R-:W-:Y:S01]  /*0430*/  IADD3 R2, P0, PT, R9, R2, RZ ;  /* 0x0000000209027210 */ /* 0x000fe20007f1e0ff */
[C---:B------:R-:W-:Y:S02]  /*0440*/  IMAD R5, R21.reuse, R17, R3 ;  /* 0x0000001115057224 */ /* 0x040fe400078e0203 */
[C---:B------:R-:W-:Y:S01]  /*0450*/  IMAD.WIDE.U32 R26, R21.reuse, UR10, RZ ;  /* 0x0000000a151a7c25 */ /* 0x040fe2000f8e00ff */
[C---:B------:R-:W-:Y:S02]  /*0460*/  IADD3.X R3, PT, PT, R0.reuse, R15, RZ, P3, !PT ;  /* 0x0000000f00037210 */ /* 0x040fe40001ffe4ff */
[C---:B------:R-:W-:Y:S02]  /*0470*/  IADD3.X R32, PT, PT, R0.reuse, R13, RZ, P4, !PT ;  /* 0x0000000d00207210 */ /* 0x040fe400027fe4ff */
[----:B------:R-:W-:Y:S01]  /*0480*/  IADD3.X R34, PT, PT, R0, R5, RZ, P0, !PT ;  /* 0x0000000500227210 */ /* 0x000fe200007fe4ff */
[----:B------:R-:W-:Y:S01]  /*0490*/  IMAD R0, R21, UR11, R27 ;  /* 0x0000000b15007c24 */ /* 0x000fe2000f8e021b */
[----:B------:R-:W-:-:S02]  /*04a0*/  LEA R25, P0, R26, R36, 0x2 ;  /* 0x000000241a197211 */ /* 0x000fc400078010ff */
[----:B------:R-:W-:Y:S02]  /*04b0*/  LEA R29, P2, R30, R38, 0x2 ;  /* 0x000000261e1d7211 */ /* 0x000fe400078410ff */
[----:B--2---:R-:W-:Y:S02]  /*04c0*/  LEA R31, P3, R4, R40, 0x2 ;  /* 0x00000028041f7211 */ /* 0x004fe400078610ff */
[----:B----4-:R-:W-:Y:S01]  /*04d0*/  LEA R33, P4, R2, R42, 0x2 ;  /* 0x0000002a02217211 */ /* 0x010fe200078810ff */
[----:B------:R-:W-:Y:S01]  /*04e0*/  HFMA2 R104, -RZ, RZ, 0, 0 ;  /* 0x00000000ff687431 */ /* 0x000fe200000001ff */
[----:B------:R-:W-:Y:S02]  /*04f0*/  LEA.HI.X R26, R26, R37, R0, 0x2, P0 ;  /* 0x000000251a1a7211 */ /* 0x000fe400000f1400 */
[----:B------:R-:W-:Y:S02]  /*0500*/  LEA.HI.X R30, R30, R39, R3, 0x2, P2 ;  /* 0x000000271e1e7211 */ /* 0x000fe400010f1403 */
[----:B------:R-:W-:-:S02]  /*0510*/  LEA.HI.X R32, R4, R41, R32, 0x2, P3 ;  /* 0x0000002904207211 */ /* 0x000fc400018f1420 */
[----:B------:R-:W-:Y:S02]  /*0520*/  LEA.HI.X R34, R2, R43, R34, 0x2, P4 ;  /* 0x0000002b02227211 */ /* 0x000fe400020f1422 */
[----:B------:R-:W-:Y:S01]  /*0530*/  MOV R27, RZ ;  /* 0x000000ff001b7202 */ /* 0x000fe20000000f00 */
[----:B------:R-:W-:Y:S06]  /*0540*/  @!P1 BRA `(.L_x_3527) ;  /* 0x0000009800a89947 */ /* 0x000fec0003800000 */
[----:B------:R-:W0:Y:S01]  /*0550*/  S2R R28, SR_TID.X ;  /* 0x00000000001c7919 */ /* 0x000e220000002100 */
[----:B------:R-:W1:Y:S01]  /*0560*/  S2UR UR5, SR_CgaCtaId ;  /* 0x00000000000579c3 */ /* 0x000e620000008800 */
[----:B------:R-:W-:Y:S01]  /*0570*/  UMOV UR4, 0x400 ;  /* 0x0000040000047882 */ /* 0x000fe20000000000 */
[----:B------:R-:W-:Y:S01]  /*0580*/  MOV R27, RZ ;  /* 0x000000ff001b7202 */ /* 0x000fe20000000f00 */
[----:B------:R-:W2:Y:S01]  /*0590*/  LDCU UR6, c[0x0][0x394] ;  /* 0x00007280ff0677ac */ /* 0x000ea20008000800 */
[----:B------:R-:W-:Y:S01]  /*05a0*/  MOV R104, RZ ;  /* 0x000000ff00687202 */ /* 0x000fe20000000f00 */
[----:B-1----:R-:W-:Y:S01]  /*05b0*/  ULEA UR4, UR5, UR4, 0x18 ;  /* 0x0000000405047291 */ /* 0x002fe2000f8ec0ff */
[C---:B0-----:R-:W-:Y:S02]  /*05c0*/  SHF.L.U32 R35, R28.reuse, 0x4, RZ ;  /* 0x000000041c237819 */ /* 0x041fe400000006ff */
[----:B------:R-:W-:Y:S02]  /*05d0*/  LOP3.LUT R197, R28, 0x1f, RZ, 0xc0, !PT ;  /* 0x0000001f1cc57812 */ /* 0x000fe400078ec0ff */
[----:B------:R-:W-:-:S02]  /*05e0*/  LOP3.LUT R35, R35, 0x3e00, RZ, 0xc0, !PT ;  /* 0x00003e0023237812 */ /* 0x000fc400078ec0ff */
[----:B------:R-:W-:Y:S02]  /*05f0*/  LEA R37, R28, UR4, 0x3 ;  /* 0x000000041c257c11 */ /* 0x000fe4000f8e18ff */
[----:B------:R-:W-:-:S04]  /*0600*/  LOP3.LUT R36, R35, 0x1f, R28, 0xf8, !PT ;  /* 0x0000001f23247812 */ /* 0x000fc800078ef81c */
        /* <DEDUP_REMOVED lines=14> */
[----:B--2---:R-:W-:-:S07]  /*06f0*/  LOP3.LUT R52, R36, 0x1e0, RZ, 0xfc, !PT ;  /* 0x000001e024347812 */ /* 0x004fce00078efcff */
.L_x_3575:
[----:B0-----:R-:W0:Y:S01]  /*0700*/  LDC R53, c[0x0][0x388] ;  /* 0x0000e200ff357b82 */ /* 0x001e220000000800 */
[----:B------:R-:W-:Y:S01]  /*0710*/  UIADD3 UR7, UPT, UPT, UR6, -0x1, URZ ;  /* 0xffffffff06077890 */ /* 0x000fe2000fffe0ff */
[----:B------:R-:W-:Y:S02]  /*0720*/  SHF.L.U32 R2, R36, 0x2, RZ ;  /* 0x0000000224027819 */ /* 0x000fe400000006ff */
[----:B------:R-:W-:Y:S02]  /*0730*/  CS2R R6, SRZ ;  /* 0x0000000000067805 */ /* 0x000fe4000001ff00 */
[----:B------:R-:W-:Y:S01]  /*0740*/  CS2R R16, SRZ ;  /* 0x0000000000107805 */ /* 0x000fe2000001ff00 */
[----:B------:R-:W-:Y:S01]  /*0750*/  USHF.L.U32 UR19, UR7, 0xa, URZ ;  /* 0x0000000a07137899 */ /* 0x000fe200080006ff */
[----:B------:R-:W-:Y:S02]  /*0760*/  IADD3 R4, P0, PT, R2, R29, RZ ;  /* 0x0000001d02047210 */ /* 0x000fe40007f1e0ff */
[----:B------:R-:W-:-:S02]  /*0770*/  CS2R R12, SRZ ;  /* 0x00000000000c7805 */ /* 0x000fc4000001ff00 */
[C---:B------:R-:W-:Y:S01]  /*0780*/  IADD3 R8, P1, PT, R2.reuse, R31, RZ ;  /* 0x0000001f02087210 */ /* 0x040fe20007f3e0ff */
[----:B------:R-:W-:Y:S01]  /*0790*/  HFMA2 R0, -RZ, RZ, 0, 0 ;  /* 0x00000000ff007431 */ /* 0x000fe200000001ff */
[----:B------:R-:W-:Y:S02]  /*07a0*/  IADD3.X R5, PT, PT, RZ, R30, RZ, P0, !PT ;  /* 0x0000001eff057210 */ /* 0x000fe400007fe4ff */
[----:B------:R-:W-:Y:S02]  /*07b0*/  CS2R R14, SRZ ;  /* 0x00000000000e7805 */ /* 0x000fe4000001ff00 */
[----:B------:R-:W-:Y:S02]  /*07c0*/  IADD3 R2, P2, PT, R2, R33, RZ ;  /* 0x0000002102027210 */ /* 0x000fe40007f5e0ff */
[----:B------:R-:W-:Y:S02]  /*07d0*/  CS2R R18, SRZ ;  /* 0x0000000000127805 */ /* 0x000fe4000001ff00 */
[----:B------:R-:W-:-:S02]  /*07e0*/  IADD3.X R9, PT, PT, RZ, R32, RZ, P1, !PT ;  /* 0x00000020ff097210 */ /* 0x000fc40000ffe4ff */
[----:B------:R-:W-:Y:S02]  /*07f0*/  CS2R R72, SRZ ;  /* 0x0000000000487805 */ /* 0x000fe4000001ff00 */
[----:B------:R-:W-:Y:S02]  /*0800*/  IADD3.X R3, PT, PT, RZ, R34, RZ, P2, !PT ;  /* 0x00000022ff037210 */ /* 0x000fe400017fe4ff */
[----:B------:R-:W-:Y:S02]  /*0810*/  CS2R R74, SRZ ;  /* 0x00000000004a7805 */ /* 0x000fe4000001ff00 */
[----:B------:R-:W-:Y:S02]  /*0820*/  MOV R71, RZ ;  /* 0x000000ff00477202 */ /* 0x000fe40000000f00 */
[----:B0-----:R-:W-:-:S04]  /*0830*/  IADD3 R53, PT, PT, R53, -UR19, RZ ;  /* 0x8000001335357c10 */ /* 0x001fc8000fffe0ff */
[-C--:B------:R-:W-:Y:S01]  /*0840*/  ISETP.GE.AND P0, PT, R39, R53.reuse, PT ;  /* 0x000000352700720c */ /* 0x080fe20003f06270 */
[----:B------:R-:W-:Y:S01]  /*0850*/  BAR.SYNC.DEFER_BLOCKING 0x0 ;  /* 0x0000000000007b1d */ /* 0x000fe20000010000 */
[-C--:B------:R-:W-:Y:S02]  /*0860*/  ISETP.GE.AND P6, PT, R40, R53.reuse, PT ;  /* 0x000000352800720c */ /* 0x080fe40003fc6270 */
[----:B------:R-:W-:Y:S02]  /*0870*/  P2R R124, PR, RZ, 0x1 ;  /* 0x00000001ff7c7803 */ /* 0x000fe40000000000 */
[-C--:B------:R-:W-:Y:S02]  /*0880*/  ISETP.GE.AND P5, PT, R41, R53.reuse, PT ;  /* 0x000000352900720c */ /* 0x080fe40003fa6270 */
[-C--:B------:R-:W-:Y:S02]  /*0890*/  ISETP.GE.AND P2, PT, R36, R53.reuse, PT ;  /* 0x000000352400720c */ /* 0x080fe40003f46270 */
[----:B------:R-:W-:-:S02]  /*08a0*/  ISETP.GE.AND P1, PT, R38, R53, PT ;  /* 0x000000352600720c */ /* 0x000fc40003f26270 */
[-C--:B------:R-:W-:Y:S02]  /*08b0*/  ISETP.GE.AND P3, PT, R43, R53.reuse, PT ;  /* 0x000000352b00720c */ /* 0x080fe40003f66270 */
[----:B------:R-:W-:Y:S02]  /*08c0*/  ISETP.GE.AND P4, PT, R42, R53, PT ;  /* 0x000000352a00720c */ /* 0x000fe40003f86270 */
[----:B------:R-:W-:Y:S02]  /*08d0*/  P2R R122, PR, RZ, 0x40 ;  /* 0x00000040ff7a7803 */ /* 0x000fe40000000000 */
[----:B------:R-:W-:Y:S02]  /*08e0*/  P2R R120, PR, RZ, 0x20 ;  /* 0x00000020ff787803 */ /* 0x000fe40000000000 */
[----:B------:R-:W-:Y:S02]  /*08f0*/  P2R R125, PR, RZ, 0x2 ;  /* 0x00000002ff7d7803 */ /* 0x000fe40000000000 */
[----:B------:R-:W-:-:S02]  /*0900*/  P2R R126, PR, RZ, 0x4 ;  /* 0x00000004ff7e7803 */ /* 0x000fc40000000000 */
[----:B------:R-:W-:Y:S01]  /*0910*/  P2R R128, PR, RZ, 0x8 ;  /* 0x00000008ff807803 */ /* 0x000fe20000000000 */
[----:B------:R-:W2:Y:S01]  /*0920*/  @!P0 LDG.E R6, desc[UR16][R4.64+0x100] ;  /* 0x0001001004068981 */ /* 0x000ea2000c1e1900 */
[----:B------:R-:W-:Y:S02]  /*0930*/  ISETP.GE.AND P0, PT, R44, R53, PT ;  /* 0x000000352c00720c */ /* 0x000fe40003f06270 */
[----:B------:R-:W-:Y:S01]  /*0940*/  P2R R127, PR, RZ, 0x10 ;  /* 0x00000010ff7f7803 */ /* 0x000fe20000000000 */
[----:B------:R-:W3:Y:S01]  /*0950*/  @!P6 LDG.E R13, desc[UR16][R4.64+0x180] ;  /* 0x00018010040de981 */ /* 0x000ee2000c1e1900 */
[----:B------:R-:W-:-:S03]  /*0960*/  P2R R129, PR, RZ, 0x1 ;  /* 0x00000001ff817803 */ /* 0x000fc60000000000 */
[----:B------:R-:W4:Y:S04]  /*0970*/  @!P5 LDG.E R12, desc[UR16][R4.64+0x200] ;  /* 0x00020010040cd981 */ /* 0x000f28000c1e1900 */
[----:B------:R-:W2:Y:S04]  /*0980*/  @!P2 LDG.E R0, desc[UR16][R4.64] ;  /* 0x000000100400a981 */ /* 0x000ea8000c1e1900 */
[----:B------:R-:W4:Y:S01]  /*0990*/  @!P0 LDG.E R17, desc[UR16][R4.64+0x380] ;  /* 0x0003801004118981 */ /* 0x000f22000c1e1900 */
[-C--:B------:R-:W-:Y:S02]  /*09a0*/  ISETP.GE.AND P0, PT, R45, R53.reuse, PT ;  /* 0x000000352d00720c */ /* 0x080fe40003f06270 */
[----:B------:R-:W-:Y:S01]  /*09b0*/  ISETP.GE.AND P6, PT, R46, R53, PT ;  /* 0x000000352e00720c */ /* 0x000fe20003fc6270 */
[----:B------:R-:W3:Y:S01]  /*09c0*/  @!P1 LDG.E R7, desc[UR16][R4.64+0x80] ;  /* 0x0000801004079981 */ /* 0x000ee2000c1e1900 */
[----:B------:R-:W-:-:S02]  /*09d0*/  P2R R130, PR, RZ, 0x1 ;  /* 0x00000001ff827803 */ /* 0x000fc40000000000 */
[-C--:B------:R-:W-:Y:S01]  /*09e0*/  ISETP.GE.AND P5, PT, R47, R53.reuse, PT ;  /* 0x000000352f00720c */ /* 0x080fe20003fa6270 */
[----:B------:R-:W4:Y:S04]  /*09f0*/  @!P3 LDG.E R14, desc[UR16][R4.64+0x300] ;  /* 0x00030010040eb981 */ /* 0x000f28000c1e1900 */
[----:B------:R-:W4:Y:S04]  /*0a00*/  @!P4 LDG.E R15, desc[UR16][R4.64+0x280] ;  /* 0x00028010040fc981 */ /* 0x000f28000c1e1900 */
[----:B------:R-:W4:Y:S01]  /*0a10*/  @!P0 LDG.E R16, desc[UR16][R4.64+0x400] ;  /* 0x0004001004108981 */ /* 0x000f22000c1e1900 */
[----:B------:R-:W-:-:S02]  /*0a20*/  ISETP.GE.AND P0, PT, R48, R53, PT ;  /* 0x000000353000720c */ /* 0x000fc40003f06270 */
[-C--:B------:R-:W-:Y:S01]  /*0a30*/  ISETP.GE.AND P1, PT, R49, R53.reuse, PT ;  /* 0x000000353100720c */ /* 0x080fe20003f26270 */
[----:B------:R-:W4:Y:S01]  /*0a40*/  @!P6 LDG.E R19, desc[UR16][R4.64+0x480] ;  /* 0x000480100413e981 */ /* 0x000f22000c1e1900 */
[-C--:B------:R-:W-:Y:S02]  /*0a50*/  ISETP.GE.AND P2, PT, R50, R53.reuse, PT ;  /* 0x000000353200720c */ /* 0x080fe40003f46270 */
[-C--:B------:R-:W-:Y:S01]  /*0a60*/  ISETP.GE.AND P3, PT, R51, R53.reuse, PT ;  /* 0x000000353300720c */ /* 0x080fe20003f66270 */
[----:B------:R-:W4:Y:S01]  /*0a70*/  @!P5 LDG.E R18, desc[UR16][R4.64+0x500] ;  /* 0x000500100412d981 */ /* 0x000f22000c1e1900 */
[----:B------:R-:W-:-:S05]  /*0a80*/  ISETP.GE.AND P4, PT, R52, R53, PT ;  /* 0x000000353400720c */ /* 0x000fca0003f86270 */
        /* <DEDUP_REMOVED lines=8> */
[----:B------:R-:W-:-:S02]  /*0b10*/  P2R R106, PR, RZ, 0x40 ;  /* 0x00000040ff6a7803 */ /* 0x000fc40000000000 */
[----:B------:R-:W-:Y:S02]  /*0b20*/  P2R R99, PR, RZ, 0x40 ;  /* 0x00000040ff637803 */ /* 0x000fe40000000000 */
[----:B------:R-:W-:-:S04]  /*0b30*/  ISETP.NE.AND P6, PT, R130, RZ, PT ;  /* 0x000000ff8200720c */ /* 0x000fc80003fc5270 */
[----:B------:R-:W-:Y:S02]  /*0b40*/  P2R R98, PR, RZ, 0x40 ;  /* 0x00000040ff627803 */ /* 0x000fe40000000000 */
[----:B------:R-:W-:Y:S01]  /*0b50*/  ISETP.NE.AND P6, PT, R129, RZ, PT ;  /* 0x000000ff8100720c */ /* 0x000fe20003fc5270 */
[----:B0-----:R-:W-:Y:S01]  /*0b60*/  ULEA UR20, UR5, UR4, 0x18 ;  /* 0x0000000405147291 */ /* 0x001fe2000f8ec0ff */
[----:B-1----:R-:W-:-:S04]  /*0b70*/  IADD3 R56, PT, PT, R35, R54, RZ ;  /* 0x0000003623387210 */ /* 0x002fc80007ffe0ff */
        /* <DEDUP_REMOVED lines=37> */
[----:B------:R-:W-:Y:S02]  /*0dd0*/  LOP3.LUT R5, R28, 0x3e0, RZ, 0xc0, !PT ;  /* 0x000003e01c057812 */ /* 0x000fe400078ec0ff */
[----:B------:R-:W-:Y:S02]  /*0de0*/  LEA R61, R61, UR20, 0x2 ;  /* 0x000000143d3d7c11 */ /* 0x000fe4000f8e10ff */
[----:B------:R-:W-:Y:S02]  /*0df0*/  P2R R97, PR, RZ, 0x40 ;  /* 0x00000040ff617803 */ /* 0x000fe40000000000 */
[----:B------:R-:W-:Y:S02]  /*0e00*/  LEA R62, R62, UR20, 0x2 ;  /* 0x000000143e3e7c11 */ /* 0x000fe4000f8e10ff */
[----:B------:R-:W-:-:S02]  /*0e10*/  ISETP.NE.AND P6, PT, R128, RZ, PT ;  /* 0x000000ff8000720c */ /* 0x000fc40003fc5270 */
[----:B------:R-:W-:Y:S02]  /*0e20*/  LEA R63, R69, UR20, 0x2 ;  /* 0x00000014453f7c11 */ /* 0x000fe4000f8e10ff */
[----:B------:R-:W-:Y:S02]  /*0e30*/  LEA R64, R64, UR20, 0x2 ;  /* 0x0000001440407c11 */ /* 0x000fe4000f8e10ff */
[----:B------:R-:W-:Y:S02]  /*0e40*/  IADD3 R5, PT, PT, R5, R54, RZ ;  /* 0x0000003605057210 */ /* 0x000fe40007ffe0ff */
[----:B------:R-:W-:Y:S02]  /*0e50*/  LEA R65, R65, UR20, 0x2 ;  /* 0x0000001441417c11 */ /* 0x000fe4000f8e10ff */
[----:B------:R-:W-:Y:S02]  /*0e60*/  LEA R66, R66, UR20, 0x2 ;  /* 0x0000001442427c11 */ /* 0x000fe4000f8e10ff */
[----:B------:R-:W-:-:S02]  /*0e70*/  P2R R96, PR, RZ, 0x40 ;  /* 0x00000040ff607803 */ /* 0x000fc40000000000 */
[----:B------:R-:W-:Y:S02]  /*0e80*/  ISETP.NE.AND P6, PT, R127, RZ, PT ;  /* 0x000000ff7f00720c */ /* 0x000fe40003fc5270 */
[----:B------:R-:W-:Y:S02]  /*0e90*/  SHF.L.U32 R5, R5, 0x4, RZ ;  /* 0x0000000405057819 */ /* 0x000fe400000006ff */
[----:B------:R-:W-:Y:S02]  /*0ea0*/  LEA R67, R67, UR20, 0x2 ;  /* 0x0000001443437c11 */ /* 0x000fe4000f8e10ff */
[----:B------:R-:W-:Y:S02]  /*0eb0*/  P2R R95, PR, RZ, 0x40 ;  /* 0x00000040ff5f7803 */ /* 0x000fe40000000000 */
[----:B------:R-:W-:Y:S02]  /*0ec0*/  LEA R68, R68, UR20, 0x2 ;  /* 0x0000001444447c11 */ /* 0x000fe4000f8e10ff */
[----:B------:R-:W-:-:S02]  /*0ed0*/  ISETP.NE.AND P6, PT, R120, RZ, PT ;  /* 0x000000ff7800720c */ /* 0x000fc40003fc5270 */
        /* <DEDUP_REMOVED lines=10> */
[----:B--2---:R-:W-:Y:S04]  /*0f80*/  STS [R55], R0 ;  /* 0x0000000037007388 */ /* 0x004fe80000000800 */
[----:B---3--:R-:W-:Y:S04]  /*0f90*/  STS [R56+0x80], R7 ;  /* 0x0000800738007388 */ /* 0x008fe80000000800 */
        /* <DEDUP_REMOVED lines=10> */
[----:B------:R-:W-:Y:S01]  /*1040*/  STS [R67+0x600], R72 ;  /* 0x0006004843007388 */ /* 0x000fe20000000800 */
[----:B0-----:R-:W-:-:S03]  /*1050*/  LEA.HI.SX32 R71, R5, R5, 0x1b ;  /* 0x0000000505477211 */ /* 0x001fc600078fdaff */
[----:B------:R-:W-:Y:S01]  /*1060*/  STS [R68+0x680], R73 ;  /* 0x0006804944007388 */ /* 0x000fe20000000800 */
[----:B------:R-:W-:-:S03]  /*1070*/  LEA R71, R71, UR20, 0x2 ;  /* 0x0000001447477c11 */ /* 0x000fc6000f8e10ff */
        /* <DEDUP_REMOVED lines=21> */
[----:B------:R-:W-:-:S02]  /*11d0*/  CS2R R6, SRZ ;  /* 0x0000000000067805 */ /* 0x000fc4000001ff00 */
[----:B------:R-:W-:-:S03]  /*11e0*/  CS2R R4, SRZ ;  /* 0x0000000000047805 */ /* 0x000fc6000001ff00 */
[----:B------:R-:W2:Y:S01]  /*11f0*/  @!P6 LDG.E R0, desc[UR16][R8.64] ;  /* 0x000000100800e981 */ /* 0x000ea2000c1e1900 */
[----:B------:R-:W-:Y:S02]  /*1200*/  ISETP.NE.AND P6, PT, R90, RZ, PT ;  /* 0x000000ff5a00720c */ /* 0x000fe40003fc5270 */
[----:B------:R-:W-:Y:S02]  /*1210*/  CS2R R12, SRZ ;  /* 0x00000000000c7805 */ /* 0x000fe4000001ff00 */
[----:B------:R-:W-:Y:S02]  /*1220*/  CS2R R14, SRZ ;  /* 0x00000000000e7805 */ /* 0x000fe4000001ff00 */
[----:B------:R-:W-:Y:S02]  /*1230*/  CS2R R16, SRZ ;  /* 0x0000000000107805 */ /* 0x000fe4000001ff00 */
[----:B------:R-:W-:Y:S02]  /*1240*/  CS2R R18, SRZ ;  /* 0x0000000000127805 */ /* 0x000fe4000001ff00 */
[----:B------:R-:W-:-:S02]  /*1250*/  CS2R R88, SRZ ;  /* 0x0000000000587805 */ /* 0x000fc4000001ff00 */
        /* <DEDUP_REMOVED lines=42> */
[----:B------:R-:W-:Y:S02]  /*1500*/  MOV R109, RZ ;  /* 0x000000ff006d7202 */ /* 0x000fe40000000f00 */
[----:B------:R-:W-:Y:S02]  /*1510*/  MOV R111, RZ ;  /* 0x000000ff006f7202 */ /* 0x000fe40000000f00 */
[----:B------:R-:W-:Y:S01]  /*1520*/  MOV R113, RZ ;  /* 0x000000ff00717202 */ /* 0x000fe20000000f00 */
[----:B--2---:R0:W-:Y:S04]  /*1530*/  STS [R55], R0 ;  /* 0x0000000037007388 */ /* 0x0041e80000000800 */
[----:B---3--:R-:W-:Y:S04]  /*1540*/  STS [R56+0x80], R7 ;  /* 0x0000800738007388 */ /* 0x008fe80000000800 */
[----:B----4-:R1:W-:Y:S04]  /*1550*/  STS [R57+0x100], R4 ;  /* 0x0001000439007388 */ /* 0x0103e80000000800 */
        /* <DEDUP_REMOVED lines=14> */
[----:B------:R-:W4:Y:S04]  /*1640*/  LDS R5, [R71] ;  /* 0x0000000047057984 */ /* 0x000f280000000800 */
        /* <DEDUP_REMOVED lines=12> */
[----:B------:R-:W4:Y:S04]  /*1710*/  LDS R103, [R71+0x34] ;  /* 0x0000340047677984 */ /* 0x000f280000000800 */
[----:B------:R-:W4:Y:S04]  /*1720*/  LDS R105, [R71+0x38] ;  /* 0x0000380047697984 */ /* 0x000f280000000800 */
[----:B------:R-:W4:Y:S01]  /*1730*/  LDS R107, [R71+0x3c] ;  /* 0x00003c00476b7984 */ /* 0x000f220000000800 */
[----:B0-----:R-:W-:Y:S01]  /*1740*/  HFMA2 R0, -RZ, RZ, 0, 0 ;  /* 0x00000000ff007431 */ /* 0x001fe200000001ff */
[----:B------:R-:W-:Y:S01]  /*1750*/  BAR.SYNC.DEFER_BLOCKING 0x0 ;  /* 0x0000000000007b1d */ /* 0x000fe20000010000 */
[----:B-1----:R-:W-:-:S05]  /*1760*/  HFMA2 R4, -RZ, RZ, 0, 0 ;  /* 0x00000000ff047431 */ /* 0x002fca00000001ff */
[----:B------:R-:W4:Y:S01]  /*1770*/  @!P6 LDG.E R0, desc[UR16][R2.64] ;  /* 0x000000100200e981 */ /* 0x000f22000c1e1900 */
[----:B------:R-:W-:-:S13]  /*1780*/  ISETP.NE.AND P6, PT, R90, RZ, PT ;  /* 0x000000ff5a00720c */ /* 0x000fda0003fc5270 */
[----:B------:R-:W4:Y:S01]  /*1790*/  @!P6 LDG.E R109, desc[UR16][R2.64+0x80] ;  /* 0x00008010026de981 */ /* 0x000f22000c1e1900 */
[----:B------:R-:W-:-:S13]  /*17a0*/  ISETP.NE.AND P6, PT, R92, RZ, PT ;  /* 0x000000ff5c00720c */ /* 0x000fda0003fc5270 */
[----:B------:R-:W4:Y:S01]  /*17b0*/  @!P6 LDG.E R4, desc[UR16][R2.64+0x100] ;  /* 0x000100100204e981 */ /* 0x000f22000c1e1900 */
[----:B------:R-:W-:Y:S01]  /*17c0*/  ISETP.NE.AND P6, PT, R94, RZ, PT ;  /* 0x000000ff5e00720c */ /* 0x000fe20003fc5270 */
[----:B--2---:R-:W-:-:S12]  /*17d0*/  HFMA2 R6, -RZ, RZ, 0, 0 ;  /* 0x00000000ff067431 */ /* 0x004fd800000001ff */
[----:B------:R-:W2:Y:S01]  /*17e0*/  @!P6 LDG.E R111, desc[UR16][R2.64+0x180] ;  /* 0x00018010026fe981 */ /* 0x000ea2000c1e1900 */
[----:B------:R-:W-:-:S13]  /*17f0*/  ISETP.NE.AND P6, PT, R96, RZ, PT ;  /* 0x000000ff6000720c */ /* 0x000fda0003fc5270 */
[----:B------:R-:W2:Y:S01]  /*1800*/  @!P6 LDG.E R6, desc[UR16][R2.64+0x200] ;  /* 0x000200100206e981 */ /* 0x000ea2000c1e1900 */
[----:B------:R-:W-:Y:S01]  /*1810*/  ISETP.NE.AND P6, PT, R100, RZ, PT ;  /* 0x000000ff6400720c */ /* 0x000fe20003fc5270 */
[----:B---3--:R-:W-:-:S12]  /*1820*/  HFMA2 R12, -RZ, RZ, 0, 0 ;  /* 0x00000000ff0c7431 */ /* 0x008fd800000001ff */
[----:B------:R-:W3:Y:S01]  /*1830*/  @!P6 LDG.E R113, desc[UR16][R2.64+0x280] ;  /* 0x000280100271e981 */ /* 0x000ee2000c1e1900 */
[----:B------:R-:W-:Y:S02]  /*1840*/  ISETP.NE.AND P6, PT, R102, RZ, PT ;  /* 0x000000ff6600720c */ /* 0x000fe40003fc5270 */
[----:B------:R-:W-:-:S11]  /*1850*/  MOV R115, RZ ;  /* 0x000000ff00737202 */ /* 0x000fd60000000f00 */
[----:B------:R-:W3:Y:S01]  /*1860*/  @!P6 LDG.E R12, desc[UR16][R2.64+0x300] ;  /* 0x00030010020ce981 */ /* 0x000ee2000c1e1900 */
[----:B------:R-:W-:Y:S01]  /*1870*/  ISETP.NE.AND P6, PT, R110, RZ, PT ;  /* 0x000000ff6e00720c */ /* 0x000fe20003fc5270 */
[----:B----4-:R-:W-:-:S12]  /*1880*/  HFMA2 R14, -RZ, RZ, 0, 0 ;  /* 0x00000000ff0e7431 */ /* 0x010fd800000001ff */
[----:B------:R-:W4:Y:S01]  /*1890*/  @!P6 LDG.E R115, desc[UR16][R2.64+0x380] ;  /* 0x000380100273e981 */ /* 0x000f22000c1e1900 */
[----:B------:R-:W-:Y:S01]  /*18a0*/  ISETP.NE.AND P6, PT, R112, RZ, PT ;  /* 0x000000ff7000720c */ /* 0x000fe20003fc5270 */
[----:B------:R-:W-:Y:S01]  /*18b0*/  HFMA2 R16, -RZ, RZ, 0, 0 ;  /* 0x00000000ff107431 */ /* 0x000fe200000001ff */
[----:B------:R-:W-:Y:S01]  /*18c0*/  MOV R117, RZ ;  /* 0x000000ff00757202 */ /* 0x000fe20000000f00 */
[----:B------:R-:W-:Y:S01]  /*18d0*/  HFMA2 R18, -RZ, RZ, 0, 0 ;  /* 0x00000000ff127431 */ /* 0x000fe200000001ff */
[----:B------:R-:W-:Y:S01]  /*18e0*/  MOV R119, RZ ;  /* 0x000000ff00777202 */ /* 0x000fe20000000f00 */
[----:B------:R-:W-:Y:S01]  /*18f0*/  HFMA2 R98, -RZ, RZ, 0, 0 ;  /* 0x00000000ff627431 */ /* 0x000fe200000001ff */
[----:B------:R-:W-:Y:S02]  /*1900*/  MOV R121, RZ ;  /* 0x000000ff00797202 */ /* 0x000fe40000000f00 */
[----:B------:R-:W-:Y:S02]  /*1910*/  MOV R123, RZ ;  /* 0x000000ff007b7202 */ /* 0x000fe40000000f00 */
        /* <DEDUP_REMOVED lines=9> */
[----:B-----5:R-:W-:Y:S01]  /*19b0*/  FADD.FTZ R88, R5, R20 ;  /* 0x0000001405587221 */ /* 0x020fe20000010000 */
[----:B------:R-:W-:-:S04]  /*19c0*/  P2R R108, PR, RZ, 0x20 ;  /* 0x00000020ff6c7803 */ /* 0x000fc80000000000 */
[----:B------:R-:W-:Y:S01]  /*19d0*/  FSETP.GTU.FTZ.AND P5, PT, R88, 20, PT ;  /* 0x41a000005800780b */ /* 0x000fe20003fbc000 */
[----:B------:R-:W-:Y:S01]  /*19e0*/  BSSY.RECONVERGENT B0, `(.L_x_3528) ;  /* 0x0000040000007945 */ /* 0x000fe20003800200 */
[--C-:B------:R-:W-:Y:S01]  /*19f0*/  FADD.FTZ R100, R103, R20.reuse ;  /* 0x0000001467647221 */ /* 0x100fe20000010000 */
        /* <DEDUP_REMOVED lines=13> */
[----:B------:R-:W-:Y:S04]  /*1ad0*/  STS [R55], R0 ;  /* 0x0000000037007388 */ /* 0x000fe80000000800 */
[----:B------:R-:W-:Y:S04]  /*1ae0*/  STS [R56+0x80], R109 ;  /* 0x0000806d38007388 */ /* 0x000fe80000000800 */
[----:B------:R-:W-:Y:S04]  /*1af0*/  STS [R57+0x100], R4 ;  /* 0x0001000439007388 */ /* 0x000fe80000000800 */
[----:B--2---:R-:W-:Y:S04]  /*1b00*/  STS [R58+0x180], R111 ;  /* 0x0001806f3a007388 */ /* 0x004fe80000000800 */
[----:B------:R-:W-:Y:S04]  /*1b10*/  STS [R59+0x200], R6 ;  /* 0x000200063b007388 */ /* 0x000fe80000000800 */
[----:B---3--:R-:W-:Y:S04]  /*1b20*/  STS [R60+0x280], R113 ;  /* 0x000280713c007388 */ /* 0x008fe80000000800 */
        /* <DEDUP_REMOVED lines=10> */
[----:B0-----:R-:W-:Y:S01]  /*1bd0*/  FADD.FTZ R98, R19, R20 ;  /* 0x0000001413627221 */ /* 0x001fe20000010000 */
[----:B------:R-:W-:Y:S01]  /*1be0*/  NOP ;  /* 0x0000000000007918 */ /* 0x000fe20000000000 */
[----:B------:R-:W-:Y:S05]  /*1bf0*/  @P5 BRA `(.L_x_3529) ;  /* 0x0000000000785947 */ /* 0x000fea0003800000 */
        /* <DEDUP_REMOVED lines=30> */
.L_x_3529:
[----:B------:R-:W-:Y:S05]  /*1de0*/  BSYNC.RECONVERGENT B0 ;  /* 0x0000000000007941 */ /* 0x000fea0003800200 */
.L_x_3528:
[----:B------:R-:W-:Y:S01]  /*1df0*/  FSETP.GTU.FTZ.AND P5, PT, R89, 20, PT ;  /* 0x41a000005900780b */ /* 0x000fe20003fbc000 */
[----:B------:R-:W-:-:S12]  /*1e00*/  BSSY.RECONVERGENT B0, `(.L_x_3530) ;  /* 0x0000020000007945 */ /* 0x000fd80003800200 */
        /* <DEDUP_REMOVED lines=31> */
.L_x_3531:
[----:B------:R-:W-:Y:S05]  /*2000*/  BSYNC.RECONVERGENT B0 ;  /* 0x0000000000007941 */ /* 0x000fea0003800200 */
.L_x_3530:
        /* <DEDUP_REMOVED lines=33> */
.L_x_3533:
[----:B------:R-:W-:Y:S05]  /*2220*/  BSYNC.RECONVERGENT B0 ;  /* 0x0000000000007941 */ /* 0x000fea0003800200 */
.L_x_3532:
        /* <DEDUP_REMOVED lines=33> */
.L_x_3535:
[----:B------:R-:W-:Y:S05]  /*2440*/  BSYNC.RECONVERGENT B0 ;  /* 0x0000000000007941 */ /* 0x000fea0003800200 */
.L_x_3534:
        /* <DEDUP_REMOVED lines=33> */
.L_x_3537:
[----:B------:R-:W-:Y:S05]  /*2660*/  BSYNC.RECONVERGENT B0 ;  /* 0x0000000000007941 */ /* 0x000fea0003800200 */
.L_x_3536:
        /* <DEDUP_REMOVED lines=33> */
.L_x_3539:
[----:B------:R-:W-:Y:S05]  /*2880*/  BSYNC.RECONVERGENT B0 ;  /* 0x0000000000007941 */ /* 0x000fea0003800200 */
.L_x_3538:
        /* <DEDUP_REMOVED lines=33> */
.L_x_3541:
[----:B------:R-:W-:Y:S05]  /*2aa0*/  BSYNC.RECONVERGENT B0 ;  /* 0x0000000000007941 */ /* 0x000fea0003800200 */
.L_x_3540:
        /* <DEDUP_REMOVED lines=33> */
.L_x_3543:
[----:B------:R-:W-:Y:S05]  /*2cc0*/  BSYNC.RECONVERGENT B0 ;  /* 0x0000000000007941 */ /* 0x000fea0003800200 */
.L_x_3542:
        /* <DEDUP_REMOVED lines=33> */
.L_x_3545:
[----:B------:R-:W-:Y:S05]  /*2ee0*/  BSYNC.RECONVERGENT B0 ;  /* 0x0000000000007941 */ /* 0x000fea0003800200 */
.L_x_3544:
        /* <DEDUP_REMOVED lines=33> */
.L_x_3547:
[----:B------:R-:W-:Y:S05]  /*3100*/  BSYNC.RECONVERGENT B0 ;  /* 0x0000000000007941 */ /* 0x000fea0003800200 */
.L_x_3546:
        /* <DEDUP_REMOVED lines=33> */
.L_x_3549:
[----:B------:R-:W-:Y:S05]  /*3320*/  BSYNC.RECONVERGENT B0 ;  /* 0x0000000000007941 */ /* 0x000fea0003800200 */
.L_x_3548:
        /* <DEDUP_REMOVED lines=33> */
.L_x_3551:
[----:B------:R-:W-:Y:S05]  /*3540*/  BSYNC.RECONVERGENT B0 ;  /* 0x0000000000007941 */ /* 0x000fea0003800200 */
.L_x_3550:
        /* <DEDUP_REMOVED lines=33> */
.L_x_3553:
[----:B------:R-:W-:Y:S05]  /*3760*/  BSYNC.RECONVERGENT B0 ;  /* 0x0000000000007941 */ /* 0x000fea0003800200 */
.L_x_3552:
        /* <DEDUP_REMOVED lines=33> */
.L_x_3555:
[----:B------:R-:W-:Y:S05]  /*3980*/  BSYNC.RECONVERGENT B0 ;  /* 0x0000000000007941 */ /* 0x000fea0003800200 */
.L_x_3554:
        /* <DEDUP_REMOVED lines=33> */
.L_x_3557:
[----:B------:R-:W-:Y:S05]  /*3ba0*/  BSYNC.RECONVERGENT B0 ;  /* 0x0000000000007941 */ /* 0x000fea0003800200 */
.L_x_3556:
        /* <DEDUP_REMOVED lines=33> */
.L_x_3559:
[----:B------:R-:W-:Y:S05]  /*3dc0*/  BSYNC.RECONVERGENT B0 ;  /* 0x0000000000007941 */ /* 0x000fea0003800200 */
.L_x_3558:
[----:B------:R-:W0:Y:S01]  /*3dd0*/  LDCU.128 UR12, c[0x0][0x410] ;  /* 0x00008200ff0c77ac */ /* 0x000e220008000c00 */
[----:B------:R-:W-:Y:S01]  /*3de0*/  P2R R139, PR, RZ, 0x1 ;  /* 0x00000001ff8b7803 */ /* 0x000fe20000000000 */
[----:B------:R-:W-:Y:S01]  /*3df0*/  LDS R119, [R71+0x4] ;  /* 0x0000040047777984 */ /* 0x000fe20000000800 */
[----:B------:R-:W-:Y:S01]  /*3e00*/  ISETP.NE.AND P0, PT, R120, RZ, PT ;  /* 0x000000ff7800720c */ /* 0x000fe20003f05270 */
[----:B------:R-:W-:Y:S01]  /*3e10*/  UMOV UR4, UR19 ;  /* 0x0000001300047c82 */ /* 0x000fe20008000000 */
[----:B------:R-:W-:Y:S01]  /*3e20*/  UMOV UR5, URZ ;  /* 0x000000ff00057c82 */ /* 0x000fe20008000000 */
[----:B------:R-:W-:Y:S01]  /*3e30*/  ISETP.NE.AND P6, PT, R108, RZ, PT ;  /* 0x000000ff6c00720c */ /* 0x000fe20003fc5270 */
[----:B------:R-:W-:Y:S01]  /*3e40*/  LDS R117, [R71+0x8] ;  /* 0x0000080047757984 */ /* 0x000fe20000000800 */
[----:B------:R-:W-:Y:S02]  /*3e50*/  P2R R138, PR, RZ, 0x1 ;  /* 0x00000001ff8a7803 */ /* 0x000fe40000000000 */
[----:B------:R-:W-:-:S02]  /*3e60*/  CS2R R12, SRZ ;  /* 0x00000000000c7805 */ /* 0x000fc4000001ff00 */
[----:B------:R-:W-:Y:S01]  /*3e70*/  ISETP.NE.AND P0, PT, R122, RZ, PT ;  /* 0x000000ff7a00720c */ /* 0x000fe20003f05270 */
[----:B------:R-:W-:Y:S01]  /*3e80*/  LDS R118, [R71+0xc] ;  /* 0x00000c0047767984 */ /* 0x000fe20000000800 */
[----:B------:R-:W-:Y:S02]  /*3e90*/  P2R R140, PR, RZ, 0x2 ;  /* 0x00000002ff8c7803 */ /* 0x000fe40000000000 */
[----:B------:R-:W-:Y:S02]  /*3ea0*/  CS2R R14, SRZ ;  /* 0x00000000000e7805 */ /* 0x000fe4000001ff00 */
[----:B------:R-:W-:Y:S01]  /*3eb0*/  P2R R137, PR, RZ, 0x1 ;  /* 0x00000001ff897803 */ /* 0x000fe20000000000 */
[----:B------:R-:W-:Y:S01]  /*3ec0*/  LDS R115, [R71+0x10] ;  /* 0x0000100047737984 */ /* 0x000fe20000000800 */
[----:B------:R-:W-:Y:S02]  /*3ed0*/  ISETP.NE.AND P0, PT, R124, RZ, PT ;  /* 0x000000ff7c00720c */ /* 0x000fe40003f05270 */
[----:B------:R-:W-:Y:S01]  /*3ee0*/  CS2R R16, SRZ ;  /* 0x0000000000107805 */ /* 0x000fe2000001ff00 */
[----:B0-----:R-:W-:Y:S01]  /*3ef0*/  UIMAD.WIDE.U32 UR8, UR18, UR12, UR4 ;  /* 0x0000000c120872a5 */ /* 0x001fe2000f8e0004 */
[----:B------:R-:W-:Y:S01]  /*3f00*/  LDS R116, [R71+0x14] ;  /* 0x0000140047747984 */ /* 0x000fe20000000800 */
[----:B------:R-:W-:-:S02]  /*3f10*/  P2R R135, PR, RZ, 0x1 ;  /* 0x00000001ff877803 */ /* 0x000fc40000000000 */
[----:B------:R-:W-:Y:S01]  /*3f20*/  CS2R R18, SRZ ;  /* 0x0000000000127805 */ /* 0x000fe2000001ff00 */
[----:B------:R-:W-:Y:S01]  /*3f30*/  UIMAD UR10, UR18, UR13, UR9 ;  /* 0x0000000d120a72a4 */ /* 0x000fe2000f8e0209 */
[----:B------:R-:W-:Y:S01]  /*3f40*/  LDS R113, [R71+0x18] ;  /* 0x0000180047717984 */ /* 0x000fe20000000800 */
[----:B------:R-:W-:Y:S01]  /*3f50*/  MOV R3, UR9 ;  /* 0x0000000900037c02 */ /* 0x000fe20008000f00 */
[----:B------:R-:W-:Y:S01]  /*3f60*/  HFMA2 R121, -RZ, RZ, 0, 0 ;  /* 0x00000000ff797431 */ /* 0x000fe200000001ff */
[----:B------:R-:W-:Y:S01]  /*3f70*/  MOV R2, UR8 ;  /* 0x0000000800027c02 */ /* 0x000fe20008000f00 */
[----:B------:R-:W-:Y:S01]  /*3f80*/  LDS R114, [R71+0x1c] ;  /* 0x00001c0047727984 */ /* 0x000fe20000000800 */
[----:B------:R-:W-:Y:S01]  /*3f90*/  MOV R3, UR10 ;  /* 0x0000000a00037c02 */ /* 0x000fe20008000f00 */
[----:B------:R-:W-:Y:S01]  /*3fa0*/  HFMA2 R131, -RZ, RZ, 0, 0 ;  /* 0x00000000ff837431 */ /* 0x000fe200000001ff */
[----:B------:R-:W-:Y:S01]  /*3fb0*/  ISETP.NE.AND P0, PT, R125, RZ, PT ;  /* 0x000000ff7d00720c */ /* 0x000fe20003f05270 */
[----:B------:R-:W-:Y:S01]  /*3fc0*/  LDS R111, [R71+0x20] ;  /* 0x00002000476f7984 */ /* 0x000fe20000000800 */
[----:B------:R-:W-:Y:S01]  /*3fd0*/  ISETP.NE.AND P1, PT, R127, RZ, PT ;  /* 0x000000ff7f00720c */ /* 0x000fe20003f25270 */
[C---:B------:R-:W-:Y:S01]  /*3fe0*/  IMAD.WIDE.U32 R2, R21.reuse, UR14, R2 ;  /* 0x0000000e15027c25 */ /* 0x040fe2000f8e0002 */
[----:B-1----:R-:W-:Y:S01]  /*3ff0*/  P2R R123, PR, RZ, 0x1 ;  /* 0x00000001ff7b7803 */ /* 0x002fe20000000000 */
[----:B------:R-:W-:Y:S01]  /*4000*/  LDS R112, [R71+0x24] ;  /* 0x0000240047707984 */ /* 0x000fe20000000800 */
[----:B------:R-:W-:Y:S01]  /*4010*/  ISETP.NE.AND P0, PT, R126, RZ, PT ;  /* 0x000000ff7e00720c */ /* 0x000fe20003f05270 */
[----:B------:R-:W-:Y:S01]  /*4020*/  IMAD R6, R21, UR15, R3 ;  /* 0x0000000f15067c24 */ /* 0x000fe2000f8e0203 */
[----:B------:R-:W0:Y:S01]  /*4030*/  LDCU.128 UR12, c[0x0][0x420] ;  /* 0x00008400ff0c77ac */ /* 0x000e220008000c00 */
[----:B------:R-:W-:Y:S01]  /*4040*/  IADD3 R5, P5, PT, R36, R2, RZ ;  /* 0x0000000224057210 */ /* 0x000fe20007fbe0ff */
[----:B------:R-:W-:Y:S01]  /*4050*/  LDS R109, [R71+0x28] ;  /* 0x00002800476d7984 */ /* 0x000fe20000000800 */
[----:B------:R-:W-:-:S02]  /*4060*/  P2R R141, PR, RZ, 0x4 ;  /* 0x00000004ff8d7803 */ /* 0x000fc40000000000 */
[----:B------:R-:W-:Y:S02]  /*4070*/  CS2R R132, SRZ ;  /* 0x0000000000847805 */ /* 0x000fe4000001ff00 */
[----:B------:R-:W-:Y:S01]  /*4080*/  IADD3.X R6, PT, PT, RZ, R6, RZ, P5, !PT ;  /* 0x00000006ff067210 */ /* 0x000fe20002ffe4ff */
[----:B------:R-:W-:Y:S01]  /*4090*/  LDS R110, [R71+0x2c] ;  /* 0x00002c00476e7984 */ /* 0x000fe20000000800 */
[----:B------:R-:W-:Y:S02]  /*40a0*/  ISETP.NE.AND P2, PT, R128, RZ, PT ;  /* 0x000000ff8000720c */ /* 0x000fe40003f45270 */
[----:B------:R-:W-:Y:S01]  /*40b0*/  P2R R142, PR, RZ, 0x8 ;  /* 0x00000008ff8e7803 */ /* 0x000fe20000000000 */
[----:B------:R-:W-:Y:S01]  /*40c0*/  LDS R107, [R71+0x30] ;  /* 0x00003000476b7984 */ /* 0x000fe20000000800 */
[----:B------:R-:W-:Y:S02]  /*40d0*/  ISETP.NE.AND P3, PT, R129, RZ, PT ;  /* 0x000000ff8100720c */ /* 0x000fe40003f65270 */
[----:B------:R-:W-:Y:S01]  /*40e0*/  P2R R143, PR, RZ, 0x10 ;  /* 0x00000010ff8f7803 */ /* 0x000fe20000000000 */
[----:B------:R-:W-:Y:S01]  /*40f0*/  LDS R108, [R71+0x34] ;  /* 0x00003400476c7984 */ /* 0x000fe20000000800 */
[----:B------:R-:W-:-:S02]  /*4100*/  ISETP.NE.AND P4, PT, R130, RZ, PT ;  /* 0x000000ff8200720c */ /* 0x000fc40003f85270 */
[----:B------:R-:W-:Y:S01]  /*4110*/  MOV R134, RZ ;  /* 0x000000ff00867202 */ /* 0x000fe20000000f00 */
[----:B0-----:R-:W-:Y:S01]  /*4120*/  UIMAD.WIDE.U32 UR8, UR18, UR12, UR4 ;  /* 0x0000000c120872a5 */ /* 0x001fe2000f8e0004 */
[----:B------:R-:W-:Y:S01]  /*4130*/  LDS R105, [R71+0x38] ;  /* 0x0000380047697984 */ /* 0x000fe20000000800 */
[----:B------:R-:W-:Y:S02]  /*4140*/  MOV R136, RZ ;  /* 0x000000ff00887202 */ /* 0x000fe40000000f00 */
[----:B------:R-:W-:Y:S02]  /*4150*/  UIMAD UR10, UR18, UR13, UR9 ;  /* 0x0000000d120a72a4 */ /* 0x000fe4000f8e0209 */
[----:B------:R-:W-:Y:S01]  /*4160*/  MOV R2, UR8 ;  /* 0x0000000800027c02 */ /* 0x000fe20008000f00 */
[----:B------:R-:W0:Y:S01]  /*4170*/  LDCU.64 UR12, c[0x0][0x558] ;  /* 0x0000ab00ff0c77ac */ /* 0x000e220008000a00 */
[----:B------:R-:W-:Y:S02]  /*4180*/  MOV R3, UR9 ;  /* 0x0000000900037c02 */ /* 0x000fe40008000f00 */
[----:B------:R-:W-:Y:S01]  /*4190*/  MOV R3, UR10 ;  /* 0x0000000a00037c02 */ /* 0x000fe20008000f00 */
[----:B------:R-:W1:Y:S02]  /*41a0*/  LDCU.64 UR8, c[0x0][0x488] ;  /* 0x00009100ff0877ac */ /* 0x000e640008000a00 */
[C---:B------:R-:W-:Y:S01]  /*41b0*/  IMAD.WIDE.U32 R2, R21.reuse, UR14, R2 ;  /* 0x0000000e15027c25 */ /* 0x040fe2000f8e0002 */
[----:B------:R-:W-:Y:S01]  /*41c0*/  MOV R146, RZ ;  /* 0x000000ff00927202 */ /* 0x000fe20000000f00 */
[----:B------:R-:W2:Y:S02]  /*41d0*/  LDCU.64 UR10, c[0x0][0x508] ;  /* 0x0000a100ff0a77ac */ /* 0x000ea40008000a00 */
[----:B------:R-:W-:Y:S01]  /*41e0*/  IMAD R0, R21, UR15, R3 ;  /* 0x0000000f15007c24 */ /* 0x000fe2000f8e0203 */
[----:B------:R-:W-:-:S04]  /*41f0*/  IADD3 R3, P5, PT, R36, R2, RZ ;  /* 0x0000000224037210 */ /* 0x000fc80007fbe0ff */
[----:B------:R-:W-:Y:S02]  /*4200*/  IADD3.X R0, PT, PT, RZ, R0, RZ, P5, !PT ;  /* 0x00000000ff007210 */ /* 0x000fe40002ffe4ff */
[----:B-1----:R-:W-:-:S04]  /*4210*/  LEA R4, P5, R5, UR8, 0x2 ;  /* 0x0000000805047c11 */ /* 0x002fc8000f8a10ff */
[----:B------:R-:W-:Y:S01]  /*4220*/  LEA.HI.X R5, R5, UR9, R6, 0x2, P5 ;  /* 0x0000000905057c11 */ /* 0x000fe2000a8f1406 */
[----:B------:R-:W1:Y:S01]  /*4230*/  LDCU.64 UR8, c[0x0][0x478] ;  /* 0x00008f00ff0877ac */ /* 0x000e620008000a00 */
[----:B------:R-:W-:Y:S02]  /*4240*/  CS2R R6, SRZ ;  /* 0x0000000000067805 */ /* 0x000fe4000001ff00 */
[----:B-1----:R-:W-:-:S04]  /*4250*/  LEA R2, P5, R3, UR8, 0x2 ;  /* 0x0000000803027c11 */ /* 0x002fc8000f8a10ff */
[----:B------:R-:W-:Y:S02]  /*4260*/  LEA.HI.X R3, R3, UR9, R0, 0x2, P5 ;  /* 0x0000000903037c11 */ /* 0x000fe4000a8f1400 */
[----:B------:R-:W-:Y:S01]  /*4270*/  ISETP.NE.AND P5, PT, R106, RZ, PT ;  /* 0x000000ff6a00720c */ /* 0x000fe20003fa5270 */
[----:B------:R-:W-:Y:S04]  /*4280*/  LDS R0, [R71] ;  /* 0x0000000047007984 */ /* 0x000fe80000000800 */
[----:B------:R-:W-:Y:S01]  /*4290*/  LDS R106, [R71+0x3c] ;  /* 0x00003c00476a7984 */ /* 0x000fe20000000800 */
[----:B------:R-:W-:Y:S06]  /*42a0*/  BAR.SYNC.DEFER_BLOCKING 0x0 ;  /* 0x0000000000007b1d */ /* 0x000fec0000010000 */
        /* <DEDUP_REMOVED lines=43> */
[----:B-1----:R-:W-:Y:S02]  /*4560*/  CS2R R4, SRZ ;  /* 0x0000000000047805 */ /* 0x002fe4000001ff00 */
[----:B------:R-:W-:Y:S01]  /*4570*/  CS2R R142, SRZ ;  /* 0x00000000008e7805 */ /* 0x000fe2000001ff00 */
        /* <DEDUP_REMOVED lines=15> */
[----:B------:R2:W-:Y:S01]  /*4670*/  STS [R70+0x780], R133 ;  /* 0x0007808546007388 */ /* 0x0005e20000000800 */
[----:B------:R-:W-:-:S03]  /*4680*/  NOP ;  /* 0x0000000000007918 */ /* 0x000fc60000000000 */
[----:B------:R-:W-:Y:S04]  /*4690*/  LDS R125, [R71] ;  /* 0x00000000477d7984 */ /* 0x000fe80000000800 */
[----:B------:R-:W3:Y:S04]  /*46a0*/  LDS R124, [R71+0x4] ;  /* 0x00000400477c7984 */ /* 0x000ee80000000800 */
[----:B------:R-:W4:Y:S04]  /*46b0*/  LDS R123, [R71+0x8] ;  /* 0x00000800477b7984 */ /* 0x000f280000000800 */
[----:B------:R-:W5:Y:S04]  /*46c0*/  LDS R122, [R71+0xc] ;  /* 0x00000c00477a7984 */ /* 0x000f680000000800 */
[----:B------:R-:W0:Y:S04]  /*46d0*/  LDS R121, [R71+0x10] ;  /* 0x0000100047797984 */ /* 0x000e280000000800 */
[----:B------:R-:W-:Y:S04]  /*46e0*/  LDS R120, [R71+0x14] ;  /* 0x0000140047787984 */ /* 0x000fe80000000800 */
        /* <DEDUP_REMOVED lines=10> */
[----:B------:R-:W-:Y:S06]  /*4790*/  BAR.SYNC.DEFER_BLOCKING 0x0 ;  /* 0x0000000000007b1d */ /* 0x000fec0000010000 */
[----:B------:R-:W5:Y:S01]  /*47a0*/  @!P5 LDG.E R4, desc[UR16][R2.64] ;  /* 0x000000100204d981 */ /* 0x000f62000c1e1900 */
[----:B------:R-:W-:-:S02]  /*47b0*/  ISETP.NE.AND P5, PT, R127, RZ, PT ;  /* 0x000000ff7f00720c */ /* 0x000fc40003fa5270 */
[----:B------:R-:W-:Y:S02]  /*47c0*/  CS2R R126, SRZ ;  /* 0x00000000007e7805 */ /* 0x000fe4000001ff00 */
[----:B-1----:R-:W-:Y:S02]  /*47d0*/  MOV R131, RZ ;  /* 0x000000ff00837202 */ /* 0x002fe40000000f00 */
[----:B--2---:R-:W-:Y:S01]  /*47e0*/  CS2R R132, SRZ ;  /* 0x0000000000847805 */ /* 0x004fe2000001ff00 */
[----:B------:R-:W-:Y:S01]  /*47f0*/  HFMA2 R136, -RZ, RZ, 0, 0 ;  /* 0x00000000ff887431 */ /* 0x000fe200000001ff */
[----:B------:R-:W2:Y:S04]  /*4800*/  @!P1 LDG.E R142, desc[UR16][R2.64+0x600] ;  /* 0x00060010028e9981 */ /* 0x000ea8000c1e1900 */
[----:B------:R-:W2:Y:S04]  /*4810*/  @!P3 LDG.E R146, desc[UR16][R2.64+0x700] ;  /* 0x000700100292b981 */ /* 0x000ea8000c1e1900 */
[----:B------:R-:W2:Y:S01]  /*4820*/  @!P5 LDG.E R5, desc[UR16][R2.64+0x80] ;  /* 0x000080100205d981 */ /* 0x000ea2000c1e1900 */
[----:B------:R-:W-:-:S03]  /*4830*/  ISETP.NE.AND P5, PT, R128, RZ, PT ;  /* 0x000000ff8000720c */ /* 0x000fc60003fa5270 */
[----:B------:R-:W2:Y:S10]  /*4840*/  @!P4 LDG.E R143, desc[UR16][R2.64+0x780] ;  /* 0x00078010028fc981 */ /* 0x000eb4000c1e1900 */
[----:B------:R-:W2:Y:S01]  /*4850*/  @!P5 LDG.E R126, desc[UR16][R2.64+0x100] ;  /* 0x00010010027ed981 */ /* 0x000ea2000c1e1900 */
[----:B------:R-:W-:-:S13]  /*4860*/  ISETP.NE.AND P5, PT, R129, RZ, PT ;  /* 0x000000ff8100720c */ /* 0x000fda0003fa5270 */
[----:B------:R-:W2:Y:S01]  /*4870*/  @!P5 LDG.E R127, desc[UR16][R2.64+0x180] ;  /* 0x00018010027fd981 */ /* 0x000ea2000c1e1900 */
[----:B------:R-:W-:Y:S01]  /*4880*/  ISETP.NE.AND P5, PT, R130, RZ, PT ;  /* 0x000000ff8200720c */ /* 0x000fe20003fa5270 */
[----:B------:R-:W-:-:S12]  /*4890*/  HFMA2 R130, -RZ, RZ, 0, 0 ;  /* 0x00000000ff827431 */ /* 0x000fd800000001ff */
[----:B------:R-:W2:Y:S01]  /*48a0*/  @!P5 LDG.E R130, desc[UR16][R2.64+0x200] ;  /* 0x000200100282d981 */ /* 0x000ea2000c1e1900 */
[----:B------:R-:W-:-:S13]  /*48b0*/  ISETP.NE.AND P5, PT, R135, RZ, PT ;  /* 0x000000ff8700720c */ /* 0x000fda0003fa5270 */
[----:B------:R-:W2:Y:S01]  /*48c0*/  @!P5 LDG.E R131, desc[UR16][R2.64+0x280] ;  /* 0x000280100283d981 */ /* 0x000ea2000c1e1900 */
[----:B------:R-:W-:-:S13]  /*48d0*/  ISETP.NE.AND P5, PT, R137, RZ, PT ;  /* 0x000000ff8900720c */ /* 0x000fda0003fa5270 */
[----:B------:R-:W2:Y:S01]  /*48e0*/  @!P5 LDG.E R132, desc[UR16][R2.64+0x300] ;  /* 0x000300100284d981 */ /* 0x000ea2000c1e1900 */
[----:B------:R-:W-:-:S13]  /*48f0*/  ISETP.NE.AND P5, PT, R138, RZ, PT ;  /* 0x000000ff8a00720c */ /* 0x000fda0003fa5270 */
[----:B------:R-:W2:Y:S01]  /*4900*/  @!P5 LDG.E R133, desc[UR16][R2.64+0x380] ;  /* 0x000380100285d981 */ /* 0x000ea2000c1e1900 */
[----:B------:R-:W-:Y:S01]  /*4910*/  ISETP.NE.AND P5, PT, R139, RZ, PT ;  /* 0x000000ff8b00720c */ /* 0x000fe20003fa5270 */
[----:B------:R-:W-:Y:S01]  /*4920*/  HFMA2 R139, -RZ, RZ, 0, 0 ;  /* 0x00000000ff8b7431 */ /* 0x000fe200000001ff */
[----:B------:R-:W-:-:S05]  /*4930*/  MOV R135, RZ ;  /* 0x000000ff00877202 */ /* 0x000fca0000000f00 */
[----:B------:R-:W2:Y:S06]  /*4940*/  @!P0 LDG.E R139, desc[UR16][R2.64+0x580] ;  /* 0x00058010028b8981 */ /* 0x000eac000c1e1900 */
[----:B------:R-:W2:Y:S01]  /*4950*/  @!P5 LDG.E R136, desc[UR16][R2.64+0x400] ;  /* 0x000400100288d981 */ /* 0x000ea2000c1e1900 */
[----:B------:R-:W-:Y:S02]  /*4960*/  ISETP.NE.AND P5, PT, R140, RZ, PT ;  /* 0x000000ff8c00720c */ /* 0x000fe40003fa5270 */
[----:B------:R-:W-:-:S06]  /*4970*/  CS2R R140, SRZ ;  /* 0x00000000008c7805 */ /* 0x000fcc000001ff00 */
[----:B------:R-:W2:Y:S04]  /*4980*/  @!P6 LDG.E R140, desc[UR16][R2.64+0x500] ;  /* 0x00050010028ce981 */ /* 0x000ea8000c1e1900 */
[----:B------:R-:W2:Y:S04]  /*4990*/  @!P2 LDG.E R141, desc[UR16][R2.64+0x680] ;  /* 0x00068010028da981 */ /* 0x000ea8000c1e1900 */
[----:B------:R1:W2:Y:S01]  /*49a0*/  @!P5 LDG.E R135, desc[UR16][R2.64+0x480] ;  /* 0x000480100287d981 */ /* 0x0002a2000c1e1900 */
[----:B---3--:R-:W-:Y:S01]  /*49b0*/  FMUL.FTZ R129, R124, -1.4426950216293334961 ;  /* 0xbfb8aa3b7c817820 */ /* 0x008fe20000410000 */
[----:B------:R-:W-:-:S05]  /*49c0*/  FMUL.FTZ R128, R125, -1.4426950216293334961 ;  /* 0xbfb8aa3b7d807820 */ /* 0x000fca0000410000 */
[----:B------:R-:W3:Y:S01]  /*49d0*/  MUFU.EX2 R129, R129 ;  /* 0x0000008100817308 */ /* 0x000ee20000000800 */
[----:B----4-:R-:W-:Y:S01]  /*49e0*/  FMUL.FTZ R134, R123, -1.4426950216293334961 ;  /* 0xbfb8aa3b7b867820 */ /* 0x010fe20000410000 */
[----:B-----5:R-:W-:Y:S01]  /*49f0*/  FMUL.FTZ R137, R122, -1.4426950216293334961 ;  /* 0xbfb8aa3b7a897820 */ /* 0x020fe20000410000 */
[----:B0-----:R-:W-:-:S05]  /*4a00*/  FMUL.FTZ R138, R121, -1.4426950216293334961 ;  /* 0xbfb8aa3b798a7820 */ /* 0x001fca0000410000 */
[----:B------:R-:W0:Y:S01]  /*4a10*/  MUFU.EX2 R128, R128 ;  /* 0x0000008000807308 */ /* 0x000e220000000800 */
[----:B-1----:R-:W-:Y:S01]  /*4a20*/  FMUL.FTZ R3, R19, -1.4426950216293334961 ;  /* 0xbfb8aa3b13037820 */ /* 0x002fe20000410000 */
[----:B------:R-:W-:-:S06]  /*4a30*/  FMUL.FTZ R2, R120, -1.4426950216293334961 ;  /* 0xbfb8aa3b78027820 */ /* 0x000fcc0000410000 */
[----:B------:R-:W1:Y:S01]  /*4a40*/  MUFU.EX2 R134, R134 ;  /* 0x0000008600867308 */ /* 0x000e620000000800 */
[----:B---3--:R-:W-:-:S07]  /*4a50*/  FADD.FTZ R129, R129, 1 ;  /* 0x3f80000081817421 */ /* 0x008fce0000010000 */
[----:B------:R-:W3:Y:S08]  /*4a60*/  MUFU.EX2 R137, R137 ;  /* 0x0000008900897308 */ /* 0x000ef00000000800 */
[----:B------:R-:W4:Y:S01]  /*4a70*/  MUFU.EX2 R138, R138 ;  /* 0x0000008a008a7308 */ /* 0x000f220000000800 */
[----:B0-----:R-:W-:-:S07]  /*4a80*/  FADD.FTZ R128, R128, 1 ;  /* 0x3f80000080807421 */ /* 0x001fce0000010000 */
[----:B------:R-:W0:Y:S01]  /*4a90*/  MUFU.EX2 R3, R3 ;  /* 0x0000000300037308 */ /* 0x000e220000000800 */
[----:B------:R-:W-:-:S07]  /*4aa0*/  FMUL.FTZ R144, R18, -1.4426950216293334961 ;  /* 0xbfb8aa3b12907820 */ /* 0x000fce0000410000 */
[----:B------:R-:W5:Y:S08]  /*4ab0*/  MUFU.EX2 R2, R2 ;  /* 0x0000000200027308 */ /* 0x000f700000000800 */
[----:B------:R-:W-:Y:S01]  /*4ac0*/  MUFU.RCP R129, R129 ;  /* 0x0000008100817308 */ /* 0x000fe20000001000 */
[----:B-1----:R-:W-:Y:S01]  /*4ad0*/  FADD.FTZ R134, R134, 1 ;  /* 0x3f80000086867421 */ /* 0x002fe20000010000 */
[----:B---3--:R-:W-:Y:S01]  /*4ae0*/  FADD.FTZ R137, R137, 1 ;  /* 0x3f80000089897421 */ /* 0x008fe20000010000 */
[----:B----4-:R-:W-:Y:S01]  /*4af0*/  FADD.FTZ R138, R138, 1 ;  /* 0x3f8000008a8a7421 */ /* 0x010fe20000010000 */
[----:B------:R-:W-:-:S04]  /*4b00*/  FMUL.FTZ R147, R13, -1.4426950216293334961 ;  /* 0xbfb8aa3b0d937820 */ /* 0x000fc80000410000 */
[----:B------:R-:W1:Y:S01]  /*4b10*/  MUFU.RCP R128, R128 ;  /* 0x0000008000807308 */ /* 0x000e620000001000 */
[----:B------:R-:W-:Y:S01]  /*4b20*/  FMUL.FTZ R148, R14, -1.4426950216293334961 ;  /* 0xbfb8aa3b0e947820 */ /* 0x000fe20000410000 */
[----:B------:R-:W-:Y:S01]  /*4b30*/  FMUL.FTZ R149, R15, -1.4426950216293334961 ;  /* 0xbfb8aa3b0f957820 */ /* 0x000fe20000410000 */
[----:B------:R-:W-:Y:S01]  /*4b40*/  FMUL.FTZ R150, R12, -1.4426950216293334961 ;  /* 0xbfb8aa3b0c967820 */ /* 0x000fe20000410000 */
[----:B0-----:R-:W-:-:S04]  /*4b50*/  FADD.FTZ R3, R3, 1 ;  /* 0x3f80000003037421 */ /* 0x001fc80000010000 */
[----:B------:R0:W-:Y:S01]  /*4b60*/  MUFU.EX2 R145, R144 ;  /* 0x0000009000917308 */ /* 0x0001e20000000800 */
[----:B------:R-:W-:Y:S01]  /*4b70*/  FMUL.FTZ R151, R17, -1.4426950216293334961 ;  /* 0xbfb8aa3b11977820 */ /* 0x000fe20000410000 */
[----:B-----5:R-:W-:Y:S01]  /*4b80*/  FADD.FTZ R2, R2, 1 ;  /* 0x3f80000002027421 */ /* 0x020fe20000010000 */
[----:B0-----:R-:W-:-:S05]  /*4b90*/  FMUL.FTZ R144, R16, -1.4426950216293334961 ;  /* 0xbfb8aa3b10907820 */ /* 0x001fca0000410000 */
[----:B------:R-:W0:Y:S08]  /*4ba0*/  MUFU.RCP R134, R134 ;  /* 0x0000008600867308 */ /* 0x000e300000001000 */
[----:B------:R-:W-:Y:S08]  /*4bb0*/  MUFU.RCP R137, R137 ;  /* 0x0000008900897308 */ /* 0x000ff00000001000 */
[----:B------:R-:W3:Y:S08]  /*4bc0*/  MUFU.RCP R138, R138 ;  /* 0x0000008a008a7308 */ /* 0x000ef00000001000 */
[----:B------:R-:W4:Y:S01]  /*4bd0*/  MUFU.EX2 R147, R147 ;  /* 0x0000009300937308 */ /* 0x000f220000000800 */
[----:B------:R-:W-:Y:S04]  /*4be0*/  STS [R55], R4 ;  /* 0x0000000437007388 */ /* 0x000fe80000000800 */
        /* <DEDUP_REMOVED lines=12> */
[----:B------:R-:W-:Y:S04]  /*4cb0*/  STS [R68+0x680], R141 ;  /* 0x0006808d44007388 */ /* 0x000fe80000000800 */
[----:B------:R4:W-:Y:S04]  /*4cc0*/  STS [R69+0x700], R146 ;  /* 0x0007009245007388 */ /* 0x0009e80000000800 */
[----:B------:R-:W-:Y:S01]  /*4cd0*/  STS [R70+0x780], R143 ;  /* 0x0007808f46007388 */ /* 0x000fe20000000800 */
[----:B------:R-:W-:-:S03]  /*4ce0*/  NOP ;  /* 0x0000000000007918 */ /* 0x000fc60000000000 */
[----:B------:R-:W5:Y:S04]  /*4cf0*/  LDS R127, [R71] ;  /* 0x00000000477f7984 */ /* 0x000f680000000800 */
[----:B------:R-:W5:Y:S04]  /*4d00*/  LDS R126, [R71+0x4] ;  /* 0x00000400477e7984 */ /* 0x000f680000000800 */
[----:B------:R-:W5:Y:S04]  /*4d10*/  LDS R130, [R71+0x8] ;  /* 0x0000080047827984 */ /* 0x000f680000000800 */
[----:B------:R-:W5:Y:S04]  /*4d20*/  LDS R131, [R71+0xc] ;  /* 0x00000c0047837984 */ /* 0x000f680000000800 */
[----:B------:R-:W5:Y:S01]  /*4d30*/  LDS R132, [R71+0x10] ;  /* 0x0000100047847984 */ /* 0x000f620000000800 */
[----:B------:R-:W-:Y:S03]  /*4d40*/  MUFU.EX2 R152, R144 ;  /* 0x0000009000987308 */ /* 0x000fe60000000800 */
[----:B------:R-:W5:Y:S04]  /*4d50*/  LDS R133, [R71+0x14] ;  /* 0x0000140047857984 */ /* 0x000f680000000800 */
[----:B------:R-:W5:Y:S01]  /*4d60*/  LDS R135, [R71+0x1c] ;  /* 0x00001c0047877984 */ /* 0x000f620000000800 */
[----:B------:R-:W5:Y:S01]  /*4d70*/  MUFU.EX2 R148, R148 ;  /* 0x0000009400947308 */ /* 0x000f620000000800 */
[----:B------:R-:W-:-:S02]  /*4d80*/  FMUL.FTZ R153, R7, -1.4426950216293334961 ;  /* 0xbfb8aa3b07997820 */ /* 0x000fc40000410000 */
[----:B------:R-:W5:Y:S05]  /*4d90*/  LDS R136, [R71+0x18] ;  /* 0x0000180047887984 */ /* 0x000f6a0000000800 */
[----:B------:R-:W5:Y:S08]  /*4da0*/  MUFU.EX2 R149, R149 ;  /* 0x0000009500957308 */ /* 0x000f700000000800 */
[----:B------:R-:W5:Y:S08]  /*4db0*/  MUFU.EX2 R150, R150 ;  /* 0x0000009600967308 */ /* 0x000f700000000800 */
[----:B--2---:R1:W-:Y:S08]  /*4dc0*/  MUFU.RCP R139, R2 ;  /* 0x00000002008b7308 */ /* 0x0043f00000001000 */
[----:B------:R-:W2:Y:S01]  /*4dd0*/  MUFU.EX2 R151, R151 ;  /* 0x0000009700977308 */ /* 0x000ea20000000800 */
[----:B-1----:R-:W-:Y:S01]  /*4de0*/  FADD.FTZ R2, -R128, 1 ;  /* 0x3f80000080027421 */ /* 0x002fe20000010100 */
[----:B0-----:R-:W-:Y:S01]  /*4df0*/  FADD.FTZ R140, -R134, 1 ;  /* 0x3f800000868c7421 */ /* 0x001fe20000010100 */
[----:B---3--:R-:W-:Y:S01]  /*4e00*/  FADD.FTZ R142, -R138, 1 ;  /* 0x3f8000008a8e7421 */ /* 0x008fe20000010100 */
[----:B----4-:R-:W-:Y:S01]  /*4e10*/  FADD.FTZ R146, R147, 1 ;  /* 0x3f80000093927421 */ /* 0x010fe20000010000 */
[----:B------:R-:W-:Y:S01]  /*4e20*/  FMUL.FTZ R154, R6, -1.4426950216293334961 ;  /* 0xbfb8aa3b069a7820 */ /* 0x000fe20000410000 */
[----:B------:R-:W-:Y:S01]  /*4e30*/  FADD.FTZ R145, R145, 1 ;  /* 0x3f80000091917421 */ /* 0x000fe20000010000 */
[----:B------:R-:W-:Y:S01]  /*4e40*/  LDS R143, [R71+0x24] ;  /* 0x00002400478f7984 */ /* 0x000fe20000000800 */
[----:B------:R0:W1:Y:S03]  /*4e50*/  MUFU.RCP R144, R3 ;  /* 0x0000000300907308 */ /* 0x0000660000001000 */
[----:B------:R-:W-:Y:S01]  /*4e60*/  LDS R141, [R71+0x2c] ;  /* 0x00002c00478d7984 */ /* 0x000fe20000000800 */
[----:B0-----:R-:W-:-:S04]  /*4e70*/  FADD.FTZ R3, -R129, 1 ;  /* 0x3f80000081037421 */ /* 0x001fc80000010100 */
[----:B------:R-:W-:Y:S01]  /*4e80*/  FFMA.FTZ R5, R124, R3, 1 ;  /* 0x3f8000007c057423 */ /* 0x000fe20000010003 */
[----:B-----5:R-:W-:Y:S01]  /*4e90*/  FMUL.FTZ R3, R0, R127 ;  /* 0x0000007f00037220 */ /* 0x020fe20000410000 */
[----:B------:R-:W-:Y:S01]  /*4ea0*/  FFMA.FTZ R2, R125, R2, 1 ;  /* 0x3f8000007d027423 */ /* 0x000fe20000010002 */
[----:B------:R-:W-:Y:S02]  /*4eb0*/  FMUL.FTZ R4, R119, R126 ;  /* 0x0000007e77047220 */ /* 0x000fe40000410000 */
[----:B------:R-:W-:Y:S02]  /*4ec0*/  FMUL.FTZ R3, R128, R3 ;  /* 0x0000000380037220 */ /* 0x000fe40000410000 */
[----:B------:R-:W-:Y:S02]  /*4ed0*/  FMUL.FTZ R4, R129, R4 ;  /* 0x0000000481047220 */ /* 0x000fe40000410000 */
[----:B------:R-:W-:Y:S01]  /*4ee0*/  FMUL.FTZ R2, R3, R2 ;  /* 0x0000000203027220 */ /* 0x000fe20000410000 */
[----:B------:R-:W-:Y:S01]  /*4ef0*/  FADD.FTZ R3, -R137, 1 ;  /* 0x3f80000089037421 */ /* 0x000fe20000010100 */
[----:B------:R-:W0:Y:S01]  /*4f00*/  MUFU.EX2 R153, R153 ;  /* 0x0000009900997308 */ /* 0x000e220000000800 */
[----:B------:R-:W-:Y:S01]  /*4f10*/  FADD.FTZ R147, R148, 1 ;  /* 0x3f80000094937421 */ /* 0x000fe20000010000 */
[----:B------:R-:W-:Y:S01]  /*4f20*/  FADD.FTZ R148, R149, 1 ;  /* 0x3f80000095947421 */ /* 0x000fe20000010000 */
[----:B------:R-:W-:Y:S01]  /*4f30*/  FMUL.FTZ R4, R4, R5 ;  /* 0x0000000504047220 */ /* 0x000fe20000410000 */
[----:B------:R-:W-:Y:S01]  /*4f40*/  FADD.FTZ R149, R150, 1 ;  /* 0x3f80000096957421 */ /* 0x000fe20000010000 */
[----:B------:R-:W-:Y:S01]  /*4f50*/  FFMA.FTZ R5, R122, R3, 1 ;  /* 0x3f8000007a057423 */ /* 0x000fe20000010003 */
[----:B------:R-:W-:Y:S01]  /*4f60*/  FFMA.FTZ R150, R123, R140, 1 ;  /* 0x3f8000007b967423 */ /* 0x000fe2000001008c */
[----:B------:R-:W-:Y:S01]  /*4f70*/  FFMA.FTZ R156, R121, R142, 1 ;  /* 0x3f800000799c7423 */ /* 0x000fe2000001008e */
[----:B------:R-:W-:Y:S01]  /*4f80*/  FMUL.FTZ R3, R117, R130 ;  /* 0x0000008275037220 */ /* 0x000fe20000410000 */
[----:B------:R-:W3:Y:S01]  /*4f90*/  LDS R142, [R71+0x20] ;  /* 0x00002000478e7984 */ /* 0x000ee20000000800 */
[----:B------:R2:W-:Y:S03]  /*4fa0*/  MUFU.EX2 R159, R154 ;  /* 0x0000009a009f7308 */ /* 0x0005e60000000800 */
[----:B------:R-:W4:Y:S01]  /*4fb0*/  LDS R140, [R71+0x28] ;  /* 0x00002800478c7984 */ /* 0x000f220000000800 */
[----:B------:R-:W-:Y:S01]  /*4fc0*/  FADD.FTZ R155, R152, 1 ;  /* 0x3f800000989b7421 */ /* 0x000fe20000010000 */
[----:B------:R-:W-:Y:S01]  /*4fd0*/  FMUL.FTZ R3, R134, R3 ;  /* 0x0000000386037220 */ /* 0x000fe20000410000 */
[----:B------:R-:W-:Y:S01]  /*4fe0*/  FMUL.FTZ R152, R118, R131 ;  /* 0x0000008376987220 */ /* 0x000fe20000410000 */
[----:B--2---:R-:W-:Y:S01]  /*4ff0*/  FADD.FTZ R154, R151, 1 ;  /* 0x3f800000979a7421 */ /* 0x004fe20000010000 */
[----:B------:R-:W-:Y:S01]  /*5000*/  FMUL.FTZ R151, R115, R132 ;  /* 0x0000008473977220 */ /* 0x000fe20000410000 */
[----:B------:R-:W-:Y:S01]  /*5010*/  FMUL.FTZ R158, R3, R150 ;  /* 0x00000096039e7220 */ /* 0x000fe20000410000 */
[----:B------:R-:W2:Y:S01]  /*5020*/  MUFU.RCP R145, R145 ;  /* 0x0000009100917308 */ /* 0x000ea20000001000 */
[----:B------:R-:W-:Y:S01]  /*5030*/  FMUL.FTZ R152, R137, R152 ;  /* 0x0000009889987220 */ /* 0x000fe20000410000 */
[----:B------:R-:W-:Y:S01]  /*5040*/  FMUL.FTZ R151, R138, R151 ;  /* 0x000000978a977220 */ /* 0x000fe20000410000 */
[----:B-1----:R-:W-:-:S02]  /*5050*/  FADD.FTZ R150, -R144, 1 ;  /* 0x3f80000090967421 */ /* 0x002fc40000010100 */
[----:B------:R-:W-:Y:S01]  /*5060*/  FMUL.FTZ R160, R152, R5 ;  /* 0x0000000598a07220 */ /* 0x000fe20000410000 */
[----:B------:R-:W-:Y:S01]  /*5070*/  FMUL.FTZ R162, R151, R156 ;  /* 0x0000009c97a27220 */ /* 0x000fe20000410000 */
[----:B0-----:R-:W-:Y:S01]  /*5080*/  FADD.FTZ R156, R153, 1 ;  /* 0x3f800000999c7421 */ /* 0x001fe20000010000 */
[----:B------:R-:W-:Y:S01]  /*5090*/  FFMA.FTZ R166, R19, R150, 1 ;  /* 0x3f80000013a67423 */ /* 0x000fe20000010096 */
[----:B------:R-:W-:Y:S04]  /*50a0*/  LDS R151, [R71+0x34] ;  /* 0x0000340047977984 */ /* 0x000fe80000000800 */
[----:B------:R-:W0:Y:S04]  /*50b0*/  LDS R150, [R71+0x30] ;  /* 0x0000300047967984 */ /* 0x000e280000000800 */
[----:B------:R-:W1:Y:S04]  /*50c0*/  LDS R152, [R71+0x38] ;  /* 0x0000380047987984 */ /* 0x000e680000000800 */
[----:B------:R-:W5:Y:S01]  /*50d0*/  LDS R153, [R71+0x3c] ;  /* 0x00003c0047997984 */ /* 0x000f620000000800 */
[----:B------:R-:W3:Y:S01]  /*50e0*/  MUFU.RCP R147, R147 ;  /* 0x0000009300937308 */ /* 0x000ee20000001000 */
[----:B--2---:R-:W-:-:S07]  /*50f0*/  FADD.FTZ R5, -R145, 1 ;  /* 0x3f80000091057421 */ /* 0x004fce0000010100 */
[----:B------:R-:W2:Y:S01]  /*5100*/  MUFU.RCP R149, R149 ;  /* 0x0000009500957308 */ /* 0x000ea20000001000 */
[----:B------:R-:W-:Y:S01]  /*5110*/  FADD.FTZ R3, -R139, 1 ;  /* 0x3f8000008b037421 */ /* 0x000fe20000010100 */
[----:B------:R-:W-:Y:S01]  /*5120*/  FMUL.FTZ R164, R116, R133 ;  /* 0x0000008574a47220 */ /* 0x000fe20000410000 */
[----:B------:R-:W-:Y:S01]  /*5130*/  FMUL.FTZ R168, R114, R135 ;  /* 0x0000008772a87220 */ /* 0x000fe20000410000 */
[----:B------:R-:W-:-:S04]  /*5140*/  FADD.FTZ R161, R159, 1 ;  /* 0x3f8000009fa17421 */ /* 0x000fc80000010000 */
[----:B------:R-:W4:Y:S01]  /*5150*/  MUFU.RCP R148, R148 ;  /* 0x0000009400947308 */ /* 0x000f220000001000 */
[----:B------:R-:W-:-:S07]  /*5160*/  FFMA.FTZ R157, R18, R5, 1 ;  /* 0x3f800000129d7423 */ /* 0x000fce0000010005 */
[----:B------:R-:W0:Y:S01]  /*5170*/  MUFU.RCP R146, R146 ;  /* 0x0000009200927308 */ /* 0x000e220000001000 */
[----:B------:R-:W-:Y:S01]  /*5180*/  FFMA.FTZ R3, R120, R3, 1 ;  /* 0x3f80000078037423 */ /* 0x000fe20000010003 */
[----:B------:R-:W-:Y:S01]  /*5190*/  FMUL.FTZ R5, R113, R136 ;  /* 0x0000008871057220 */ /* 0x000fe20000410000 */
[----:B------:R-:W-:Y:S01]  /*51a0*/  FMUL.FTZ R164, R139, R164 ;  /* 0x000000a48ba47220 */ /* 0x000fe20000410000 */
[----:B------:R-:W-:Y:S01]  /*51b0*/  FMUL.FTZ R168, R145, R168 ;  /* 0x000000a891a87220 */ /* 0x000fe20000410000 */
[----:B------:R-:W-:Y:S01]  /*51c0*/  BAR.SYNC.DEFER_BLOCKING 0x0 ;  /* 0x0000000000007b1d */ /* 0x000fe20000010000 */
[----:B------:R-:W-:Y:S01]  /*51d0*/  FMUL.FTZ R5, R144, R5 ;  /* 0x0000000590057220 */ /* 0x000fe20000410000 */
[----:B------:R-:W-:Y:S01]  /*51e0*/  FMUL.FTZ R164, R164, R3 ;  /* 0x00000003a4a47220 */ /* 0x000fe20000410000 */
[----:B------:R-:W-:-:S03]  /*51f0*/  FMUL.FTZ R168, R168, R157 ;  /* 0x0000009da8a87220 */ /* 0x000fc60000410000 */
[----:B------:R-:W1:Y:S01]  /*5200*/  MUFU.RCP R155, R155 ;  /* 0x0000009b009b7308 */ /* 0x000e620000001000 */
[----:B---3--:R-:W-:Y:S01]  /*5210*/  FADD.FTZ R3, -R147, 1 ;  /* 0x3f80000093037421 */ /* 0x008fe20000010100 */
[----:B--2---:R-:W-:-:S06]  /*5220*/  FADD.FTZ R157, -R149, 1 ;  /* 0x3f800000959d7421 */ /* 0x004fcc0000010100 */
[----:B------:R-:W2:Y:S01]  /*5230*/  MUFU.RCP R156, R156 ;  /* 0x0000009c009c7308 */ /* 0x000ea20000001000 */
[----:B------:R-:W-:-:S07]  /*5240*/  FMUL.FTZ R166, R5, R166 ;  /* 0x000000a605a67220 */ /* 0x000fce0000410000 */
[----:B------:R-:W3:Y:S01]  /*5250*/  MUFU.RCP R161, R161 ;  /* 0x000000a100a17308 */ /* 0x000ee20000001000 */
[----:B----4-:R-:W-:Y:S01]  /*5260*/  FADD.FTZ R172, -R148, 1 ;  /* 0x3f80000094ac7421 */ /* 0x010fe20000010100 */
[----:B------:R-:W-:Y:S01]  /*5270*/  FFMA.FTZ R5, R14, R3, 1 ;  /* 0x3f8000000e057423 */ /* 0x000fe20000010003 */
[----:B------:R-:W-:Y:S01]  /*5280*/  FFMA.FTZ R159, R12, R157, 1 ;  /* 0x3f8000000c9f7423 */ /* 0x000fe2000001009d */
[----:B0-----:R-:W-:Y:S01]  /*5290*/  FADD.FTZ R170, -R146, 1 ;  /* 0x3f80000092aa7421 */ /* 0x001fe20000010100 */
[----:B------:R-:W-:-:S03]  /*52a0*/  FMUL.FTZ R3, R111, R142 ;  /* 0x0000008e6f037220 */ /* 0x000fc60000410000 */
[----:B------:R-:W0:Y:S01]  /*52b0*/  MUFU.RCP R154, R154 ;  /* 0x0000009a009a7308 */ /* 0x000e220000001000 */
[----:B------:R-:W-:Y:S01]  /*52c0*/  FMUL.FTZ R157, R109, R140 ;  /* 0x0000008c6d9d7220 */ /* 0x000fe20000410000 */
[----:B------:R-:W-:Y:S01]  /*52d0*/  FFMA.FTZ R174, R15, R172, 1 ;  /* 0x3f8000000fae7423 */ /* 0x000fe200000100ac */
        /* <DEDUP_REMOVED lines=9> */
[----:B-1----:R-:W-:Y:S01]  /*5370*/  FADD.FTZ R3, -R155, 1 ;  /* 0x3f8000009b037421 */ /* 0x002fe20000010100 */
[----:B--2---:R-:W-:Y:S01]  /*5380*/  FADD.FTZ R180, -R156, 1 ;  /* 0x3f8000009cb47421 */ /* 0x004fe20000010100 */
[----:B---3--:R-:W-:Y:S01]  /*5390*/  FADD.FTZ R157, -R161, 1 ;  /* 0x3f800000a19d7421 */ /* 0x008fe20000010100 */
        /* <DEDUP_REMOVED lines=9> */
[----:B-----5:R-:W-:Y:S01]  /*5430*/  FMUL.FTZ R184, R106, R153 ;  /* 0x000000996ab87220 */ /* 0x020fe20000410000 */
        /* <DEDUP_REMOVED lines=11> */
[----:B------:R1:W-:Y:S04]  /*54f0*/  STS [R71+0x4], R4 ;  /* 0x0000040447007388 */ /* 0x0003e80000000800 */
[----:B------:R-:W-:Y:S01]  /*5500*/  STS [R71+0x8], R158 ;  /* 0x0000089e47007388 */ /* 0x000fe20000000800 */
[----:B0-----:R-:W1:Y:S03]  /*5510*/  LDC.64 R2, c[0x0][0x510] ;  /* 0x00014400ff027b82 */ /* 0x001e660000000a00 */
        /* <DEDUP_REMOVED lines=32> */
[----:B------:R-:W0:Y:S01]  /*5720*/  LDS R191, [UR20+0x1080] ;  /* 0x00108014ffbf7984 */ /* 0x000e220008000800 */
[----:B------:R-:W-:-:S04]  /*5730*/  UIMAD.WIDE.U32 UR8, UR18, UR10, UR4 ;  /* 0x0000000a120872a5 */ /* 0x000fc8000f8e0004 */
[----:B------:R-:W-:-:S06]  /*5740*/  UIMAD UR9, UR18, UR11, UR9 ;  /* 0x0000000b120972a4 */ /* 0x000fcc000f8e0209 */
[----:B-1----:R-:W-:-:S04]  /*5750*/  IMAD.WIDE.U32 R4, R21, R2, UR8 ;  /* 0x0000000815047e25 */ /* 0x002fc8000f8e0002 */
[----:B------:R-:W-:Y:S01]  /*5760*/  IMAD R3, R21, R3, R5 ;  /* 0x0000000315037224 */ /* 0x000fe200078e0205 */
[----:B------:R-:W-:-:S04]  /*5770*/  IADD3 R4, P2, PT, R36, R4, RZ ;  /* 0x0000000424047210 */ /* 0x000fc80007f5e0ff */
[----:B------:R-:W-:Y:S02]  /*5780*/  IADD3.X R3, PT, PT, RZ, R3, RZ, P2, !PT ;  /* 0x00000003ff037210 */ /* 0x000fe400017fe4ff */
[----:B------:R-:W-:-:S04]  /*5790*/  LEA R2, P2, R4, UR12, 0x2 ;  /* 0x0000000c04027c11 */ /* 0x000fc8000f8410ff */
[----:B------:R-:W-:Y:S01]  /*57a0*/  LEA.HI.X R3, R4, UR13, R3, 0x2, P2 ;  /* 0x0000000d04037c11 */ /* 0x000fe200090f1403 */
[----:B------:R-:W1:Y:S01]  /*57b0*/  LDCU.64 UR12, c[0x0][0x490] ;  /* 0x00009200ff0c77ac */ /* 0x000e620008000a00 */
[-C--:B0-----:R-:W-:Y:S02]  /*57c0*/  ISETP.GE.AND P1, PT, R36, R191.reuse, PT ;  /* 0x000000bf2400720c */ /* 0x081fe40003f26270 */
        /* <DEDUP_REMOVED lines=26> */
[----:B------:R0:W-:Y:S04]  /*5970*/  @!P2 STG.E desc[UR16][R2.64+0x500], R179 ;  /* 0x000500b30200a986 */ /* 0x0001e8000c101910 */
[----:B------:R0:W-:Y:S04]  /*5980*/  @!P3 STG.E desc[UR16][R2.64+0x580], R181 ;  /* 0x000580b50200b986 */ /* 0x0001e8000c101910 */
[----:B------:R0:W-:Y:S04]  /*5990*/  @!P6 STG.E desc[UR16][R2.64+0x600], R183 ;  /* 0x000600b70200e986 */ /* 0x0001e8000c101910 */
[----:B------:R0:W-:Y:S04]  /*59a0*/  @!P5 STG.E desc[UR16][R2.64+0x680], R185 ;  /* 0x000680b90200d986 */ /* 0x0001e8000c101910 */
[----:B------:R0:W-:Y:S04]  /*59b0*/  @!P4 STG.E desc[UR16][R2.64+0x700], R187 ;  /* 0x000700bb0200c986 */ /* 0x0001e8000c101910 */
[----:B------:R0:W-:Y:S01]  /*59c0*/  @!P1 STG.E desc[UR16][R2.64+0x780], R189 ;  /* 0x000780bd02009986 */ /* 0x0001e2000c101910 */
[----:B------:R-:W-:Y:S01]  /*59d0*/  FMUL.FTZ R124, R124, R129 ;  /* 0x000000817c7c7220 */ /* 0x000fe20000410000 */
[----:B------:R-:W-:Y:S01]  /*59e0*/  FMUL.FTZ R0, R0, R125 ;  /* 0x0000007d00007220 */ /* 0x000fe20000410000 */
[----:B-1----:R-:W-:Y:S01]  /*59f0*/  UISETP.NE.U32.AND UP0, UPT, UR12, URZ, UPT ;  /* 0x000000ff0c00728c */ /* 0x002fe2000bf05070 */
[----:B------:R-:W-:Y:S01]  /*5a00*/  FMUL.FTZ R123, R123, R134 ;  /* 0x000000867b7b7220 */ /* 0x000fe20000410000 */
[----:B------:R-:W-:Y:S01]  /*5a10*/  FMUL.FTZ R119, R119, R124 ;  /* 0x0000007c77777220 */ /* 0x000fe20000410000 */
[----:B------:R-:W-:Y:S01]  /*5a20*/  FFMA.FTZ R5, R73, R0, R104 ;  /* 0x0000000049057223 */ /* 0x000fe20000010068 */
[----:B------:R-:W-:Y:S01]  /*5a30*/  UISETP.NE.AND.EX UP0, UPT, UR13, URZ, UPT, UP0 ;  /* 0x000000ff0d00728c */ /* 0x000fe2000bf05300 */
        /* <DEDUP_REMOVED lines=49> */
[----:B------:R1:W-:Y:S04]  /*5d50*/  STS [R71], R2 ;  /* 0x0000000247007388 */ /* 0x0003e80000000800 */
[----:B------:R-:W-:Y:S04]  /*5d60*/  STS [R71+0x4], R124 ;  /* 0x0000047c47007388 */ /* 0x000fe80000000800 */
[----:B------:R-:W-:Y:S01]  /*5d70*/  STS [R71+0x8], R130 ;  /* 0x0000088247007388 */ /* 0x000fe20000000800 */
[----:B0-----:R-:W-:-:S03]  /*5d80*/  UIMAD.WIDE.U32 UR4, UR18, UR8, UR4 ;  /* 0x00000008120472a5 */ /* 0x001fc6000f8e0004 */
[----:B------:R-:W-:Y:S01]  /*5d90*/  STS [R71+0xc], R122 ;  /* 0x00000c7a47007388 */ /* 0x000fe20000000800 */
[----:B------:R-:W-:-:S03]  /*5da0*/  UIMAD UR8, UR18, UR9, UR5 ;  /* 0x00000009120872a4 */ /* 0x000fc6000f8e0205 */
[----:B------:R-:W-:Y:S01]  /*5db0*/  STS [R71+0x10], R132 ;  /* 0x0000108447007388 */ /* 0x000fe20000000800 */
[----:B------:R-:W-:Y:S02]  /*5dc0*/  MOV R3, UR5 ;  /* 0x0000000500037c02 */ /* 0x000fe40008000f00 */
[----:B-1----:R-:W-:Y:S01]  /*5dd0*/  MOV R2, UR4 ;  /* 0x0000000400027c02 */ /* 0x002fe20008000f00 */
[----:B------:R-:W-:Y:S01]  /*5de0*/  STS [R71+0x14], R120 ;  /* 0x0000147847007388 */ /* 0x000fe20000000800 */
[----:B------:R-:W-:-:S03]  /*5df0*/  MOV R3, UR8 ;  /* 0x0000000800037c02 */ /* 0x000fc60008000f00 */
[----:B------:R-:W-:Y:S01]  /*5e00*/  STS [R71+0x18], R136 ;  /* 0x0000188847007388 */ /* 0x000fe20000000800 */
[----:B------:R-:W-:-:S03]  /*5e10*/  IMAD.WIDE.U32 R2, R21, UR10, R2 ;  /* 0x0000000a15027c25 */ /* 0x000fc6000f8e0002 */
[----:B------:R-:W-:Y:S01]  /*5e20*/  STS [R71+0x1c], R18 ;  /* 0x00001c1247007388 */ /* 0x000fe20000000800 */
[----:B------:R-:W-:Y:S01]  /*5e30*/  IMAD R4, R21, UR11, R3 ;  /* 0x0000000b15047c24 */ /* 0x000fe2000f8e0203 */
[----:B------:R-:W-:Y:S02]  /*5e40*/  IADD3 R3, P1, PT, R36, R2, RZ ;  /* 0x0000000224037210 */ /* 0x000fe40007f3e0ff */
[----:B------:R-:W-:Y:S02]  /*5e50*/  STS [R71+0x20], R142 ;  /* 0x0000208e47007388 */ /* 0x000fe40000000800 */
[----:B------:R-:W-:Y:S02]  /*5e60*/  IADD3.X R4, PT, PT, RZ, R4, RZ, P1, !PT ;  /* 0x00000004ff047210 */ /* 0x000fe40000ffe4ff */
[----:B------:R-:W-:Y:S01]  /*5e70*/  STS [R71+0x24], R14 ;  /* 0x0000240e47007388 */ /* 0x000fe20000000800 */
[----:B------:R-:W-:-:S03]  /*5e80*/  LEA R2, P5, R3, UR12, 0x2 ;  /* 0x0000000c03027c11 */ /* 0x000fc6000f8a10ff */
[----:B------:R-:W-:Y:S01]  /*5e90*/  STS [R71+0x28], R140 ;  /* 0x0000288c47007388 */ /* 0x000fe20000000800 */
[----:B------:R-:W-:-:S03]  /*5ea0*/  LEA.HI.X R3, R3, UR13, R4, 0x2, P5 ;  /* 0x0000000d03037c11 */ /* 0x000fc6000a8f1404 */
        /* <DEDUP_REMOVED lines=57> */
.L_x_3560:
[----:B0-----:R-:W-:Y:S01]  /*6240*/  FFMA.FTZ R2, R76, R115, R145 ;  /* 0x000000734c027223 */ /* 0x001fe20000010091 */
[----:B------:R-:W0:Y:S01]  /*6250*/  LDCU UR8, c[0x0][0x38c] ;  /* 0x00007180ff0877ac */ /* 0x000e220008000800 */
[----:B------:R-:W-:Y:S01]  /*6260*/  MOV R184, RZ ;  /* 0x000000ff00b87202 */ /* 0x000fe20000000f00 */
[-C--:B------:R-:W-:Y:S01]  /*6270*/  FMUL.FTZ R121, R0, R23.reuse ;  /* 0x0000001700797220 */ /* 0x080fe20000410000 */
[----:B------:R-:W-:Y:S01]  /*6280*/  FFMA.FTZ R3, R77, R116, R2 ;  /* 0x000000744d037223 */ /* 0x000fe20000010002 */
[----:B------:R-:W-:Y:S01]  /*6290*/  MOV R178, RZ ;  /* 0x000000ff00b27202 */ /* 0x000fe20000000f00 */
[----:B------:R-:W-:Y:S01]  /*62a0*/  FMUL.FTZ R148, R119, R23 ;  /* 0x0000001777947220 */ /* 0x000fe20000410000 */
[----:B------:R-:W-:Y:S01]  /*62b0*/  MOV R176, RZ ;  /* 0x000000ff00b07202 */ /* 0x000fe20000000f00 */
[----:B------:R-:W-:Y:S01]  /*62c0*/  FFMA.FTZ R2, R78, R113, R3 ;  /* 0x000000714e027223 */ /* 0x000fe20000010003 */
[----:B------:R-:W-:Y:S01]  /*62d0*/  MOV R174, RZ ;  /* 0x000000ff00ae7202 */ /* 0x000fe20000000f00 */
[-C--:B------:R-:W-:Y:S01]  /*62e0*/  FMUL.FTZ R146, R117, R23.reuse ;  /* 0x0000001775927220 */ /* 0x080fe20000410000 */
[----:B------:R-:W-:Y:S01]  /*62f0*/  MOV R172, RZ ;  /* 0x000000ff00ac7202 */ /* 0x000fe20000000f00 */
[----:B------:R-:W-:Y:S01]  /*6300*/  FFMA.FTZ R3, R79, R114, R2 ;  /* 0x000000724f037223 */ /* 0x000fe20000010002 */
[----:B------:R-:W-:Y:S01]  /*6310*/  MOV R170, RZ ;  /* 0x000000ff00aa7202 */ /* 0x000fe20000000f00 */
[----:B------:R-:W-:Y:S01]  /*6320*/  FMUL.FTZ R144, R118, R23 ;  /* 0x0000001776907220 */ /* 0x000fe20000410000 */
[----:B------:R-:W-:Y:S01]  /*6330*/  MOV R168, RZ ;  /* 0x000000ff00a87202 */ /* 0x000fe20000000f00 */
[----:B------:R-:W-:Y:S01]  /*6340*/  FFMA.FTZ R2, R80, R111, R3 ;  /* 0x0000006f50027223 */ /* 0x000fe20000010003 */
[----:B------:R-:W-:Y:S01]  /*6350*/  MOV R166, RZ ;  /* 0x000000ff00a67202 */ /* 0x000fe20000000f00 */
[-C--:B------:R-:W-:Y:S01]  /*6360*/  FMUL.FTZ R142, R115, R23.reuse ;  /* 0x00000017738e7220 */ /* 0x080fe20000410000 */
[----:B0-----:R-:W-:Y:S01]  /*6370*/  UISETP.GE.AND UP0, UPT, UR8, 0x1, UPT ;  /* 0x000000010800788c */ /* 0x001fe2000bf06270 */
        /* <DEDUP_REMOVED lines=17> */
[----:B------:R-:W-:Y:S01]  /*6490*/  MOV R123, UR20 ;  /* 0x00000014007b7c02 */ /* 0x000fe20008000f00 */
[-C--:B------:R-:W-:Y:S01]  /*64a0*/  FMUL.FTZ R132, R112, R23.reuse ;  /* 0x0000001770847220 */ /* 0x080fe20000410000 */
[----:B------:R-:W-:Y:S01]  /*64b0*/  FMUL.FTZ R130, R109, R23 ;  /* 0x000000176d827220 */ /* 0x000fe20000410000 */
[----:B------:R-:W-:Y:S01]  /*64c0*/  FFMA.FTZ R104, R86, R105, R3 ;  /* 0x0000006956687223 */ /* 0x000fe20000010003 */
        /* <DEDUP_REMOVED lines=8> */
[----:B------:R-:W0:Y:S01]  /*6550*/  LDC.64 R2, c[0x0][0x3a0] ;  /* 0x0000e800ff027b82 */ /* 0x000e220000000a00 */
[----:B------:R-:W-:Y:S01]  /*6560*/  USHF.L.U32 UR4, UR7, 0x8, URZ ;  /* 0x0000000807047899 */ /* 0x000fe200080006ff */
[----:B------:R-:W-:Y:S01]  /*6570*/  LOP3.LUT R199, R199, 0xfffffffd, RZ, 0xc0, !PT ;  /* 0xfffffffdc7c77812 */ /* 0x000fe200078ec0ff */
[----:B------:R-:W-:Y:S01]  /*6580*/  UIADD3 UR5, UPT, UPT, UR6, -0x2, URZ ;  /* 0xfffffffe06057890 */ /* 0x000fe2000fffe0ff */
[----:B------:R-:W-:Y:S01]  /*6590*/  HFMA2 R184, -RZ, RZ, 0, 0 ;  /* 0x00000000ffb87431 */ /* 0x000fe200000001ff */
[----:B------:R-:W-:Y:S01]  /*65a0*/  ULOP3.LUT UR4, UR4, 0x100, URZ, 0xc0, !UPT ;  /* 0x0000010004047892 */ /* 0x000fe2000f8ec0ff */
[----:B------:R-:W-:Y:S01]  /*65b0*/  FMUL.FTZ R180, R73, R88 ;  /* 0x0000005849b47220 */ /* 0x000fe20000410000 */
[----:B------:R-:W-:Y:S01]  /*65c0*/  UIMAD UR5, UR5, UR8, URZ ;  /* 0x00000008050572a4 */ /* 0x000fe2000f8e02ff */
        /* <DEDUP_REMOVED lines=8> */
[----:B------:R-:W2:Y:S01]  /*6650*/  LDC R12, c[0x0][0x394] ;  /* 0x0000e500ff0c7b82 */ /* 0x000ea20000000800 */
[----:B------:R-:W-:Y:S01]  /*6660*/  FMUL.FTZ R151, R80, R97 ;  /* 0x0000006150977220 */ /* 0x000fe20000410000 */
[----:B------:R-:W-:Y:S01]  /*6670*/  FMUL.FTZ R149, R81, R96 ;  /* 0x0000006051957220 */ /* 0x000fe20000410000 */
[----:B------:R-:W-:Y:S01]  /*6680*/  FMUL.FTZ R147, R82, R99 ;  /* 0x0000006352937220 */ /* 0x000fe20000410000 */
[----:B------:R-:W-:Y:S01]  /*6690*/  FMUL.FTZ R145, R83, R98 ;  /* 0x0000006253917220 */ /* 0x000fe20000410000 */
[----:B------:R-:W-:Y:S01]  /*66a0*/  FMUL.FTZ R143, R84, R101 ;  /* 0x00000065548f7220 */ /* 0x000fe20000410000 */
[----:B------:R-:W-:Y:S01]  /*66b0*/  FMUL.FTZ R141, R85, R100 ;  /* 0x00000064558d7220 */ /* 0x000fe20000410000 */
[----:B------:R-:W-:Y:S01]  /*66c0*/  FMUL.FTZ R139, R86, R103 ;  /* 0x00000067568b7220 */ /* 0x000fe20000410000 */
[----:B0-----:R-:W-:Y:S01]  /*66d0*/  IMAD.WIDE.U32 R6, R21, R2, RZ ;  /* 0x0000000215067225 */ /* 0x001fe200078e00ff */
[----:B------:R-:W0:Y:S03]  /*66e0*/  LDC.64 R14, c[0x0][0x3e0] ;  /* 0x0000f800ff0e7b82 */ /* 0x000e260000000a00 */
[----:B------:R-:W-:Y:S01]  /*66f0*/  FMUL.FTZ R137, R87, R102 ;  /* 0x0000006657897220 */ /* 0x000fe20000410000 */
[----:B------:R-:W-:Y:S01]  /*6700*/  IADD3 R135, PT, PT, R123, 0x1dd0, RZ ;  /* 0x00001dd07b877810 */ /* 0x000fe20007ffe0ff */
[----:B------:R-:W-:Y:S01]  /*6710*/  IMAD R3, R21, R3, R7 ;  /* 0x0000000315037224 */ /* 0x000fe200078e0207 */
[----:B------:R-:W-:Y:S01]  /*6720*/  MOV R133, R22 ;  /* 0x0000001600857202 */ /* 0x000fe20000000f00 */
[----:B------:R-:W-:Y:S01]  /*6730*/  UIADD3 UR9, UPT, UPT, -UR8, URZ, URZ ;  /* 0x000000ff08097290 */ /* 0x000fe2000fffe1ff */
[----:B------:R-:W-:Y:S01]  /*6740*/  MOV R131, R24 ;  /* 0x0000001800837202 */ /* 0x000fe20000000f00 */
[----:B------:R-:W3:Y:S01]  /*6750*/  LDCU UR10, c[0x0][0x394] ;  /* 0x00007280ff0a77ac */ /* 0x000ee20008000800 */
[----:B-1----:R-:W-:Y:S01]  /*6760*/  LEA R125, P0, R6, R4, 0x2 ;  /* 0x00000004067d7211 */ /* 0x002fe200078010ff */
[----:B------:R-:W1:Y:S01]  /*6770*/  LDC.64 R16, c[0x0][0x3c0] ;  /* 0x0000f000ff107b82 */ /* 0x000e620000000a00 */
[----:B------:R-:W-:-:S02]  /*6780*/  MOV R129, R25 ;  /* 0x0000001900817202 */ /* 0x000fc40000000f00 */
[----:B------:R-:W-:Y:S02]  /*6790*/  LEA.HI.X R182, R6, R5, R3, 0x2, P0 ;  /* 0x0000000506b67211 */ /* 0x000fe400000f1403 */
[----:B------:R-:W-:Y:S02]  /*67a0*/  MOV R127, R26 ;  /* 0x0000001a007f7202 */ /* 0x000fe40000000f00 */
[----:B--2---:R-:W-:Y:S01]  /*67b0*/  ISETP.LE.AND P0, PT, R12, UR6, PT ;  /* 0x000000060c007c0c */ /* 0x004fe2000bf03270 */
[----:B------:R-:W2:Y:S03]  /*67c0*/  LDC R207, c[0x0][0x394] ;  /* 0x0000e500ffcf7b82 */ /* 0x000ea60000000800 */
[----:B------:R-:W-:Y:S02]  /*67d0*/  ISETP.EQ.AND P0, PT, R197, RZ, !P0 ;  /* 0x000000ffc500720c */ /* 0x000fe40004702270 */
[----:B0-----:R-:W-:-:S03]  /*67e0*/  SHF.L.U64.HI R186, R14, 0x2, R15 ;  /* 0x000000020eba7819 */ /* 0x001fc6000001020f */
[----:B------:R-:W0:Y:S01]  /*67f0*/  LDC.64 R12, c[0x0][0x3a8] ;  /* 0x0000ea00ff0c7b82 */ /* 0x000e220000000a00 */
[----:B------:R-:W-:Y:S02]  /*6800*/  MOV R15, UR5 ;  /* 0x00000005000f7c02 */ /* 0x000fe40008000f00 */
[----:B-1----:R-:W-:-:S05]  /*6810*/  SHF.L.U64.HI R188, R16, 0x2, R17 ;  /* 0x0000000210bc7819 */ /* 0x002fca0000010211 */
[----:B------:R-:W-:Y:S02]  /*6820*/  @P0 LOP3.LUT R199, R199, 0x2, RZ, 0xfc, !PT ;  /* 0x00000002c7c70812 */ /* 0x000fe400078efcff */
[----:B------:R-:W-:Y:S02]  /*6830*/  MOV R17, UR4 ;  /* 0x0000000400117c02 */ /* 0x000fe40008000f00 */
[----:B0-23--:R-:W-:-:S07]  /*6840*/  SHF.L.U64.HI R13, R12, 0x2, R13 ;  /* 0x000000020c0d7819 */ /* 0x00dfce000001020d */
.L_x_3574:
[----:B------:R-:W-:Y:S02]  /*6850*/  MOV R2, R125 ;  /* 0x0000007d00027202 */ /* 0x000fe40000000f00 */
[----:B------:R-:W-:-:S05]  /*6860*/  MOV R3, R182 ;  /* 0x000000b600037202 */ /* 0x000fca0000000f00 */
[----:B0-----:R0:W2:Y:S01]  /*6870*/  LDG.E R167, desc[UR16][R2.64] ;  /* 0x0000001002a77981 */ /* 0x0010a2000c1e1900 */
[----:B------:R-:W-:Y:S02]  /*6880*/  MOV R4, R129 ;  /* 0x0000008100047202 */ /* 0x000fe40000000f00 */
[----:B------:R-:W-:-:S05]  /*6890*/  MOV R5, R127 ;  /* 0x0000007f00057202 */ /* 0x000fca0000000f00 */
[----:B------:R-:W3:Y:S01]  /*68a0*/  LDG.E R4, desc[UR16][R4.64] ;  /* 0x0000001004047981 */ /* 0x000ee2000c1e1900 */
[----:B0-----:R-:W-:Y:S02]  /*68b0*/  MOV R2, R133 ;  /* 0x0000008500027202 */ /* 0x001fe40000000f00 */
[----:B------:R-:W-:-:S05]  /*68c0*/  MOV R3, R131 ;  /* 0x0000008300037202 */ /* 0x000fca0000000f00 */
[----:B------:R0:W3:Y:S01]  /*68d0*/  LDG.E R7, desc[UR16][R2.64] ;  /* 0x0000001002077981 */ /* 0x0000e2000c1e1900 */
[----:B------:R-:W1:Y:S01]  /*68e0*/  S2UR UR4, SR_CgaCtaId ;  /* 0x00000000000479c3 */ /* 0x000e620000008800 */
[C---:B------:R-:W-:Y:S01]  /*68f0*/  ISETP.NE.AND P0, PT, R28.reuse, RZ, PT ;  /* 0x000000ff1c00720c */ /* 0x040fe20003f05270 */
[----:B------:R-:W-:Y:S01]  /*6900*/  UMOV UR20, 0x400 ;  /* 0x0000040000147882 */ /* 0x000fe20000000000 */
[C---:B------:R-:W-:Y:S02]  /*6910*/  ISETP.NE.AND P1, PT, R28.reuse, 0x3f, PT ;  /* 0x0000003f1c00780c */ /* 0x040fe40003f25270 */
[----:B0-----:R-:W-:-:S04]  /*6920*/  IADD3 R2, PT, PT, R28, 0x200, RZ ;  /* 0x000002001c027810 */ /* 0x001fc80007ffe0ff */
[----:B------:R-:W-:Y:S01]  /*6930*/  SEL R2, R17, R2, !P0 ;  /* 0x0000000211027207 */ /* 0x000fe20004000000 */
[----:B-1----:R-:W-:-:S06]  /*6940*/  ULEA UR20, UR4, UR20, 0x18 ;  /* 0x0000001404147291 */ /* 0x002fcc000f8ec0ff */
[----:B------:R-:W-:Y:S01]  /*6950*/  LEA R2, R2, UR20, 0x2 ;  /* 0x0000001402027c11 */ /* 0x000fe2000f8e10ff */
[----:B------:R-:W-:Y:S01]  /*6960*/  BSSY.RECONVERGENT B0, `(.L_x_3562) ;  /* 0x000003f000007945 */ /* 0x000fe20003800200 */
[----:B--2---:R-:W-:-:S04]  /*6970*/  FMUL.FTZ R6, R167, 1.4426950216293334961 ;  /* 0x3fb8aa3ba7067820 */ /* 0x004fc80000410000 */
        /* <DEDUP_REMOVED lines=32> */
[----:B---3--:R-:W-:Y:S01]  /*6b80*/  FMUL.FTZ R4, R7, R4 ;  /* 0x0000000407047220 */ /* 0x008fe20000410000 */
        /* <DEDUP_REMOVED lines=22> */
[----:B------:R-:W-:-:S04]  /*6cf0*/  USHF.L.U32 UR4, UR6, 0xa, URZ ;  /* 0x0000000a06047899 */ /* 0x000fc800080006ff */
[----:B------:R-:W-:-:S09]  /*6d00*/  ULOP3.LUT UR4, UR4, 0x400, URZ, 0xc0, !UPT ;  /* 0x0000040004047892 */ /* 0x000fd2000f8ec0ff */
[----:B------:R1:W2:Y:S01]  /*6d10*/  LDS R203, [R123+UR4+0x14d0] ;  /* 0x0014d0047bcb7984 */ /* 0x0002a20008000800 */
[----:B------:R-:W-:Y:S05]  /*6d20*/  BRA `(.L_x_3564) ;  /* 0x0000000000087947 */ /* 0x000fea0003800000 */
.L_x_3563:
[----:B------:R-:W-:-:S06]  /*6d30*/  LEA R203, R28, UR20, 0x2 ;  /* 0x000000141ccb7c11 */ /* 0x000fcc000f8e10ff */
[----:B------:R-:W0:Y:S02]  /*6d40*/  LDS R203, [R203+0x1cd4] ;  /* 0x001cd400cbcb7984 */ /* 0x000e240000000800 */
.L_x_3564:
[----:B------:R-:W-:Y:S05]  /*6d50*/  BSYNC.RECONVERGENT B0 ;  /* 0x0000000000007941 */ /* 0x000fea0003800200 */
.L_x_3562:
[-C--:B------:R-:W-:Y:S01]  /*6d60*/  FMUL.FTZ R7, R215, R192.reuse ;  /* 0x000000c0d7077220 */ /* 0x080fe20000410000 */
[----:B------:R-:W-:Y:S01]  /*6d70*/  FFMA.FTZ R6, R180, R192, R165 ;  /* 0x000000c0b4067223 */ /* 0x000fe200000100a5 */
[----:B------:R-:W-:Y:S01]  /*6d80*/  UISETP.NE.AND UP0, UPT, UR6, 0x1, UPT ;  /* 0x000000010600788c */ /* 0x000fe2000bf05270 */
[----:B------:R-:W-:Y:S02]  /*6d90*/  HFMA2 R3, -RZ, RZ, 0, 0 ;  /* 0x00000000ff037431 */ /* 0x000fe400000001ff */
[C---:B------:R-:W-:Y:S01]  /*6da0*/  FMUL.FTZ R7, R194.reuse, R7 ;  /* 0x00000007c2077220 */ /* 0x040fe20000410000 */
[----:B------:R-:W-:Y:S01]  /*6db0*/  FFMA.FTZ R6, R194, R6, R163 ;  /* 0x00000006c2067223 */ /* 0x000fe200000100a3 */
[----:B------:R-:W-:Y:S02]  /*6dc0*/  MOV R2, 0x3f800000 ;  /* 0x3f80000000027802 */ /* 0x000fe40000000f00 */
        /* <DEDUP_REMOVED lines=12> */
[----:B------:R-:W-:-:S04]  /*6e90*/  @!P1 IMAD.WIDE R4, R15, 0x8, R10 ;  /* 0x000000080f049825 */ /* 0x000fc800078e020a */
[C---:B------:R-:W-:Y:S01]  /*6ea0*/  FMUL.FTZ R7, R206.reuse, R7 ;  /* 0x00000007ce077220 */ /* 0x040fe20000410000 */
[----:B------:R-:W-:-:S03]  /*6eb0*/  FFMA.FTZ R6, R206, R6, R151 ;  /* 0x00000006ce067223 */ /* 0x000fc60000010097 */
[C---:B------:R-:W-:Y:S01]  /*6ec0*/  FMUL.FTZ R7, R208.reuse, R7 ;  /* 0x00000007d0077220 */ /* 0x040fe20000410000 */
[----:B------:R-:W-:Y:S01]  /*6ed0*/  FFMA.FTZ R6, R208, R6, R149 ;  /* 0x00000006d0067223 */ /* 0x000fe20000010095 */
[----:B------:R-:W-:Y:S01]  /*6ee0*/  ISETP.GT.U32.AND P2, PT, R28, 0x1f, PT ;  /* 0x0000001f1c00780c */ /* 0x000fe20003f44070 */
[----:B------:R3:W5:Y:S01]  /*6ef0*/  @!P1 LDG.E.64 R2, desc[UR16][R4.64] ;  /* 0x0000001004029981 */ /* 0x000762000c1e1b00 */
        /* <DEDUP_REMOVED lines=11> */
[----:B---3--:R-:W-:-:S03]  /*6fb0*/  FFMA.FTZ R5, R216, R6, R139 ;  /* 0x00000006d8057223 */ /* 0x008fc6000001008b */
[C---:B------:R-:W-:Y:S01]  /*6fc0*/  FMUL.FTZ R4, R218.reuse, R7 ;  /* 0x00000007da047220 */ /* 0x040fe20000410000 */
[----:B------:R-:W-:-:S05]  /*6fd0*/  FFMA.FTZ R5, R218, R5, R137 ;  /* 0x00000005da057223 */ /* 0x000fca0000010089 */
[----:B------:R3:W-:Y:S01]  /*6fe0*/  STS.64 [R37+0x10c0], R4 ;  /* 0x0010c00425007388 */ /* 0x0007e20000000a00 */
[----:B------:R-:W-:Y:S06]  /*6ff0*/  BAR.SYNC.DEFER_BLOCKING 0x0 ;  /* 0x0000000000007b1d */ /* 0x000fec0000010000 */
[----:B------:R-:W-:Y:S05]  /*7000*/  @P2 BRA `(.L_x_3565) ;  /* 0x0000000000d02947 */ /* 0x000fea0003800000 */
[----:B------:R-:W-:Y:S01]  /*7010*/  LEA R18, R28, R37, 0x3 ;  /* 0x000000251c127211 */ /* 0x000fe200078e18ff */
[----:B------:R-:W-:Y:S01]  /*7020*/  UMOV UR4, 0xffffffff ;  /* 0xffffffff00047882 */ /* 0x000fe20000000000 */
[C---:B------:R-:W-:Y:S02]  /*7030*/  ISETP.GE.AND P1, PT, R54.reuse, 0x10, PT ;  /* 0x000000103600780c */ /* 0x040fe40003f26270 */
[C---:B------:R-:W-:Y:S01]  /*7040*/  ISETP.GE.AND P2, PT, R54.reuse, 0x8, PT ;  /* 0x000000083600780c */ /* 0x040fe20003f46270 */
[----:B---3--:R-:W3:Y:S01]  /*7050*/  LDS.128 R4, [R18+0x10c0] ;  /* 0x0010c00012047984 */ /* 0x008ee20000000c00 */
[C---:B------:R-:W-:Y:S02]  /*7060*/  ISETP.GE.AND P3, PT, R54.reuse, 0x4, PT ;  /* 0x000000043600780c */ /* 0x040fe40003f66270 */
[C---:B------:R-:W-:Y:S02]  /*7070*/  ISETP.GE.AND P4, PT, R54.reuse, 0x2, PT ;  /* 0x000000023600780c */ /* 0x040fe40003f86270 */
[----:B------:R-:W-:Y:S01]  /*7080*/  ISETP.GE.AND P5, PT, R54, 0x1, PT ;  /* 0x000000013600780c */ /* 0x000fe20003fa6270 */
[-C--:B---3--:R-:W-:Y:S01]  /*7090*/  FFMA.FTZ R222, R5, R6.reuse, R7 ;  /* 0x0000000605de7223 */ /* 0x088fe20000010007 */
[----:B------:R-:W-:Y:S01]  /*70a0*/  FMUL.FTZ R7, R4, R6 ;  /* 0x0000000604077220 */ /* 0x000fe20000410000 */
[----:B------:R-:W-:Y:S10]  /*70b0*/  BRA.DIV UR4, `(.L_x_3566) ;  /* 0x0000003a042c7947 */ /* 0x000ff4000b800000 */
[----:B------:R-:W3:Y:S04]  /*70c0*/  SHFL.UP PT, R5, R222, 0x1, RZ ;  /* 0x04200000de057989 */ /* 0x000ee800000e00ff */
[----:B------:R-:W4:Y:S01]  /*70d0*/  SHFL.UP PT, R4, R7, 0x1, RZ ;  /* 0x0420000007047989 */ /* 0x000f2200000e00ff */
[C---:B---3--:R-:W-:Y:S01]  /*70e0*/  FFMA.FTZ R5, R7.reuse, R5, R222 ;  /* 0x0000000507057223 */ /* 0x048fe200000100de */
[----:B----4-:R-:W-:-:S04]  /*70f0*/  @P5 FMUL.FTZ R7, R7, R4 ;  /* 0x0000000407075220 */ /* 0x010fc80000410000 */
[----:B------:R-:W-:Y:S01]  /*7100*/  FSEL R224, R222, R5, !P5 ;  /* 0x00000005dee07208 */ /* 0x000fe20006800000 */
[----:B------:R-:W-:Y:S04]  /*7110*/  SHFL.UP PT, R4, R7, 0x2, RZ ;  /* 0x0440000007047989 */ /* 0x000fe800000e00ff */
[----:B------:R-:W3:Y:S02]  /*7120*/  SHFL.UP PT, R5, R224, 0x2, RZ ;  /* 0x04400000e0057989 */ /* 0x000ee400000e00ff */
[C---:B---3--:R-:W-:Y:S01]  /*7130*/  FFMA.FTZ R5, R7.reuse, R5, R224 ;  /* 0x0000000507057223 */ /* 0x048fe200000100e0 */
[----:B------:R-:W-:-:S04]  /*7140*/  @P4 FMUL.FTZ R7, R7, R4 ;  /* 0x0000000407074220 */ /* 0x000fc80000410000 */
        /* <DEDUP_REMOVED lines=11> */
[----:B------:R3:W4:Y:S04]  /*7200*/  SHFL.UP PT, R224, R7, 0x10, RZ ;  /* 0x0600000007e07989 */ /* 0x00072800000e00ff */
[----:B------:R3:W0:Y:S02]  /*7210*/  SHFL.UP PT, R5, R4, 0x10, RZ ;  /* 0x0600000004057989 */ /* 0x00062400000e00ff */
.L_x_3592:
[C---:B0-----:R-:W-:Y:S01]  /*7220*/  FFMA.FTZ R5, R7.reuse, R5, R4 ;  /* 0x0000000507057223 */ /* 0x041fe20000010004 */
[----:B------:R-:W-:Y:S01]  /*7230*/  UMOV UR4, 0xffffffff ;  /* 0xffffffff00047882 */ /* 0x000fe20000000000 */
[----:B---34-:R-:W-:-:S03]  /*7240*/  @P1 FMUL.FTZ R7, R7, R224 ;  /* 0x000000e007071220 */ /* 0x018fc60000410000 */
[----:B------:R-:W-:Y:S01]  /*7250*/  FSEL R19, R4, R5, !P1 ;  /* 0x0000000504137208 */ /* 0x000fe20004800000 */
[----:B------:R-:W-:Y:S06]  /*7260*/  BRA.DIV UR4, `(.L_x_3567) ;  /* 0x0000003a04c47947 */ /* 0x000fec000b800000 */
.L_x_3595:
[----:B------:R-:W-:-:S03]  /*7270*/  UMOV UR4, 0xffffffff ;  /* 0xffffffff00047882 */ /* 0x000fc60000000000 */
[----:B------:R-:W-:Y:S05]  /*7280*/  BRA.DIV UR4, `(.L_x_3568) ;  /* 0x0000003a04e47947 */ /* 0x000fea000b800000 */
.L_x_3598:
[----:B------:R-:W-:-:S03]  /*7290*/  UMOV UR4, 0xffffffff ;  /* 0xffffffff00047882 */ /* 0x000fc60000000000 */
[----:B------:R-:W-:Y:S05]  /*72a0*/  BRA.DIV UR4, `(.L_x_3569) ;  /* 0x0000003e04047947 */ /* 0x000fea000b800000 */
[----:B------:R0:W3:Y:S04]  /*72b0*/  SHFL.UP PT, R205, R7, 0x1, RZ ;  /* 0x0420000007cd7989 */ /* 0x0000e800000e00ff */
[----:B------:R0:W4:Y:S04]  /*72c0*/  SHFL.UP PT, R222, R19, 0x1, RZ ;  /* 0x0420000013de7989 */ /* 0x00012800000e00ff */
[----:B-----5:R0:W0:Y:S04]  /*72d0*/  SHFL.IDX PT, R4, R2, RZ, 0x1f ;  /* 0x00001fff02047589 */ /* 0x02002800000e0000 */
[----:B------:R0:W0:Y:S02]  /*72e0*/  SHFL.IDX PT, R5, R3, RZ, 0x1f ;  /* 0x00001fff03057589 */ /* 0x00002400000e0000 */
.L_x_3604:
[----:B0-----:R-:W0:Y:S01]  /*72f0*/  LDS.64 R6, [R18+0x10c0] ;  /* 0x0010c00012067984 */ /* 0x001e220000000a00 */
[C---:B---34-:R-:W-:Y:S01]  /*7300*/  @P0 FFMA.FTZ R5, R205.reuse, R5, R222 ;  /* 0x00000005cd050223 */ /* 0x058fe200000100de */
[----:B------:R-:W-:-:S03]  /*7310*/  @P0 FMUL.FTZ R4, R205, R4 ;  /* 0x00000004cd040220 */ /* 0x000fc60000410000 */
[-C--:B0-----:R-:W-:Y:S01]  /*7320*/  FFMA.FTZ R7, R5, R6.reuse, R7 ;  /* 0x0000000605077223 */ /* 0x081fe20000010007 */
[----:B------:R-:W-:-:S05]  /*7330*/  FMUL.FTZ R6, R4, R6 ;  /* 0x0000000604067220 */ /* 0x000fca0000410000 */
[----:B------:R4:W-:Y:S02]  /*7340*/  STS.128 [R18+0x10c0], R4 ;  /* 0x0010c00412007388 */ /* 0x0009e40000000c00 */
.L_x_3565:
[----:B------:R-:W-:Y:S05]  /*7350*/  WARPSYNC.ALL ;  /* 0x0000000000007948 */ /* 0x000fea0003800000 */
[----:B------:R-:W-:Y:S01]  /*7360*/  BAR.SYNC.DEFER_BLOCKING 0x0 ;  /* 0x0000000000007b1d */ /* 0x000fe20000010000 */
[C---:B0-2--5:R-:W-:Y:S01]  /*7370*/  FMUL.FTZ R3, R218.reuse, R203 ;  /* 0x000000cbda037220 */ /* 0x065fe20000410000 */
[----:B---34-:R-:W-:Y:S01]  /*7380*/  FFMA.FTZ R4, R218, R220, R201 ;  /* 0x000000dcda047223 */ /* 0x018fe200000100c9 */
[----:B------:R-:W-:Y:S02]  /*7390*/  LOP3.LUT P0, RZ, R199, 0x2, RZ, 0xc0, !PT ;  /* 0x00000002c7ff7812 */ /* 0x000fe4000780c0ff */
[C---:B------:R-:W-:Y:S01]  /*73a0*/  FMUL.FTZ R3, R216.reuse, R3 ;  /* 0x00000003d8037220 */ /* 0x040fe20000410000 */
[----:B------:R-:W-:Y:S01]  /*73b0*/  FFMA.FTZ R4, R216, R4, R195 ;  /* 0x00000004d8047223 */ /* 0x000fe200000100c3 */
[----:B------:R-:W-:-:S02]  /*73c0*/  MOV R18, 0x3f800000 ;  /* 0x3f80000000127802 */ /* 0x000fc40000000f00 */
[C---:B------:R-:W-:Y:S01]  /*73d0*/  FMUL.FTZ R3, R214.reuse, R3 ;  /* 0x00000003d6037220 */ /* 0x040fe20000410000 */
[----:B------:R-:W-:Y:S01]  /*73e0*/  FFMA.FTZ R4, R214, R4, R177 ;  /* 0x00000004d6047223 */ /* 0x000fe200000100b1 */
[----:B------:R-:W-:Y:S02]  /*73f0*/  MOV R19, RZ ;  /* 0x000000ff00137202 */ /* 0x000fe40000000f00 */
        /* <DEDUP_REMOVED lines=8> */
[----:B------:R-:W-:Y:S01]  /*7480*/  FFMA.FTZ R4, R208, R4, R169 ;  /* 0x00000004d0047223 */ /* 0x000fe200000100a9 */
[----:B------:R2:W3:Y:S02]  /*7490*/  @P0 LDS.64 R18, [R135] ;  /* 0x0000000087120984 */ /* 0x0004e40000000a00 */
[C---:B------:R-:W-:Y:S01]  /*74a0*/  FMUL.FTZ R3, R206.reuse, R3 ;  /* 0x00000003ce037220 */ /* 0x040fe20000410000 */
[----:B------:R-:W-:Y:S01]  /*74b0*/  FFMA.FTZ R4, R206, R4, R171 ;  /* 0x00000004ce047223 */ /* 0x000fe200000100ab */
[----:B------:R-:W-:-:S02]  /*74c0*/  ISETP.GT.U32.AND P0, PT, R28, 0x1f, PT ;  /* 0x0000001f1c00780c */ /* 0x000fc40003f04070 */
        /* <DEDUP_REMOVED lines=12> */
[----:B0-----:R-:W-:Y:S02]  /*7590*/  FFMA.FTZ R215, R215, R2, R180 ;  /* 0x00000002d7d77223 */ /* 0x001fe400000100b4 */
[C---:B------:R-:W-:Y:S01]  /*75a0*/  FMUL.FTZ R2, R192.reuse, R3 ;  /* 0x00000003c0027220 */ /* 0x040fe20000410000 */
[C---:B------:R-:W-:Y:S01]  /*75b0*/  FFMA.FTZ R3, R192.reuse, R4, R181 ;  /* 0x00000004c0037223 */ /* 0x040fe200000100b5 */
[----:B------:R-:W-:-:S04]  /*75c0*/  FFMA.FTZ R224, R192, R215, R165 ;  /* 0x000000d7c0e07223 */ /* 0x000fc800000100a5 */
        /* <DEDUP_REMOVED lines=16> */
[----:B--23--:R-:W-:Y:S05]  /*76d0*/  @P0 BRA `(.L_x_3570) ;  /* 0x0000000000ec0947 */ /* 0x00cfea0003800000 */
[----:B------:R-:W-:Y:S01]  /*76e0*/  LEA R2, R28, R37, 0x3 ;  /* 0x000000251c027211 */ /* 0x000fe200078e18ff */
[----:B------:R-:W-:Y:S01]  /*76f0*/  UMOV UR4, 0xffffffff ;  /* 0xffffffff00047882 */ /* 0x000fe20000000000 */
[----:B------:R-:W-:-:S03]  /*7700*/  ISETP.NE.AND P0, PT, R197, 0x1f, PT ;  /* 0x0000001fc500780c */ /* 0x000fc60003f05270 */
[----:B------:R-:W0:Y:S02]  /*7710*/  LDS.128 R4, [R2+0x12d0] ;  /* 0x0012d00002047984 */ /* 0x000e240000000c00 */
[C---:B0-----:R-:W-:Y:S01]  /*7720*/  FFMA.FTZ R3, R4.reuse, R7, R5 ;  /* 0x0000000704037223 */ /* 0x041fe20000010005 */
[----:B------:R-:W-:Y:S01]  /*7730*/  FMUL.FTZ R4, R4, R6 ;  /* 0x0000000604047220 */ /* 0x000fe20000410000 */
[----:B------:R-:W-:Y:S06]  /*7740*/  BRA.DIV UR4, `(.L_x_3571) ;  /* 0x0000003a04587947 */ /* 0x000fec000b800000 */
[----:B------:R-:W0:Y:S04]  /*7750*/  SHFL.DOWN PT, R5, R4, 0x1, 0x1f ;  /* 0x08201f0004057f89 */ /* 0x000e2800000e0000 */
        /* <DEDUP_REMOVED lines=37> */
[----:B------:R3:W4:Y:S04]  /*79b0*/  SHFL.IDX PT, R7, R19, RZ, 0x1f ;  /* 0x00001fff13077589 */ /* 0x00072800000e0000 */
[----:B------:R3:W1:Y:S04]  /*79c0*/  SHFL.DOWN PT, R223, R4, 0x1, 0x1f ;  /* 0x08201f0004df7f89 */ /* 0x00066800000e0000 */
[----:B------:R3:W1:Y:S01]  /*79d0*/  SHFL.DOWN PT, R240, R3, 0x1, 0x1f ;  /* 0x08201f0003f07f89 */ /* 0x00066200000e0000 */
[-C--:B0-----:R-:W-:Y:S01]  /*79e0*/  FMUL.FTZ R227, R18, R5.reuse ;  /* 0x0000000512e37220 */ /* 0x081fe20000410000 */
[----:B--23--:R-:W-:-:S07]  /*79f0*/  FFMA.FTZ R238, R19, R5, R238 ;  /* 0x0000000513ee7223 */ /* 0x00cfce00000100ee */
.L_x_3621:
[----:B------:R-:W0:Y:S01]  /*7a00*/  LDS.64 R4, [R2+0x12d8] ;  /* 0x0012d80002047984 */ /* 0x000e220000000a00 */
[----:B------:R-:W-:Y:S01]  /*7a10*/  MOV R6, R225 ;  /* 0x000000e100067202 */ /* 0x000fe20000000f00 */
[C---:B-1--4-:R-:W-:Y:S01]  /*7a20*/  @P0 FFMA.FTZ R7, R223.reuse, R7, R240 ;  /* 0x00000007df070223 */ /* 0x052fe200000100f0 */
[----:B------:R-:W-:Y:S02]  /*7a30*/  MOV R19, R238 ;  /* 0x000000ee00137202 */ /* 0x000fe40000000f00 */
[----:B------:R-:W-:Y:S01]  /*7a40*/  MOV R18, R227 ;  /* 0x000000e300127202 */ /* 0x000fe20000000f00 */
[----:B------:R-:W-:Y:S01]  /*7a50*/  @P0 FMUL.FTZ R6, R223, R6 ;  /* 0x00000006df060220 */ /* 0x000fe20000410000 */
[----:B0-----:R-:W-:-:S03]  /*7a60*/  FFMA.FTZ R5, R4, R7, R5 ;  /* 0x0000000704057223 */ /* 0x001fc60000010005 */
[----:B------:R-:W-:-:S05]  /*7a70*/  FMUL.FTZ R4, R4, R6 ;  /* 0x0000000604047220 */ /* 0x000fca0000410000 */
[----:B------:R0:W-:Y:S02]  /*7a80*/  STS.128 [R2+0x12d0], R4 ;  /* 0x0012d00402007388 */ /* 0x0001e40000000c00 */
.L_x_3570:
[----:B------:R-:W-:Y:S05]  /*7a90*/  WARPSYNC.ALL ;  /* 0x0000000000007948 */ /* 0x000fea0003800000 */
[----:B------:R-:W-:Y:S01]  /*7aa0*/  BAR.SYNC.DEFER_BLOCKING 0x0 ;  /* 0x0000000000007b1d */ /* 0x000fe20000010000 */
[----:B0-----:R-:W-:Y:S01]  /*7ab0*/  FFMA.FTZ R2, R0, R215, RZ ;  /* 0x000000d700027223 */ /* 0x001fe200000100ff */
[----:B------:R-:W-:Y:S01]  /*7ac0*/  FADD.FTZ R215, -R180, R215 ;  /* 0x000000d7b4d77221 */ /* 0x000fe20000010100 */
[C---:B------:R-:W-:Y:S02]  /*7ad0*/  ISETP.GT.AND P1, PT, R54.reuse, 0x1e, PT ;  /* 0x0000001e3600780c */ /* 0x040fe40003f24270 */
[----:B------:R-:W-:Y:S01]  /*7ae0*/  FFMA.FTZ R2, R119, R224, R2 ;  /* 0x000000e077027223 */ /* 0x000fe20000010002 */
[----:B------:R-:W-:Y:S01]  /*7af0*/  FADD.FTZ R224, -R165, R224 ;  /* 0x000000e0a5e07221 */ /* 0x000fe20000010100 */
[C---:B------:R-:W-:Y:S01]  /*7b00*/  ISETP.GT.AND P0, PT, R54.reuse, 0x1d, PT ;  /* 0x0000001d3600780c */ /* 0x040fe20003f04270 */
[----:B------:R-:W-:Y:S01]  /*7b10*/  BSSY.RECONVERGENT B0, `(.L_x_3572) ;  /* 0x00000ca000007945 */ /* 0x000fe20003800200 */
[----:B------:R-:W-:Y:S01]  /*7b20*/  ISETP.GT.AND P2, PT, R54, 0x1b, PT ;  /* 0x0000001b3600780c */ /* 0x000fe20003f44270 */
[----:B------:R-:W0:Y:S02]  /*7b30*/  LDS R3, [R37+0x12d4] ;  /* 0x0012d40025037984 */ /* 0x000e240000000800 */
[----:B0-----:R-:W-:Y:S01]  /*7b40*/  FFMA.FTZ R220, R3, R203, R220 ;  /* 0x000000cb03dc7223 */ /* 0x001fe200000100dc */
[----:B------:R-:W-:Y:S01]  /*7b50*/  FFMA.FTZ R3, R117, R226, R2 ;  /* 0x000000e275037223 */ /* 0x000fe20000010002 */
        /* <DEDUP_REMOVED lines=23> */
[----:B------:R-:W-:Y:S01]  /*7cd0*/  FADD.FTZ R120, R193, R120 ;  /* 0x00000078c1787221 */ /* 0x000fe20000010000 */
[----:B------:R-:W-:Y:S01]  /*7ce0*/  FFMA.FTZ R206, R206, R208, R171 ;  /* 0x000000d0cece7223 */ /* 0x000fe200000100ab */
[----:B------:R-:W-:Y:S01]  /*7cf0*/  FFMA.FTZ R3, R109, R228, R2 ;  /* 0x000000e46d037223 */ /* 0x000fe20000010002 */
[----:B------:R-:W-:Y:S01]  /*7d00*/  FMUL.FTZ R177, R208, R97 ;  /* 0x00000061d0b17220 */ /* 0x000fe20000410000 */
[----:B------:R-:W-:Y:S01]  /*7d10*/  FADD.FTZ R228, -R147, R228 ;  /* 0x000000e493e47221 */ /* 0x000fe20000010100 */
[----:B------:R-:W-:Y:S01]  /*7d20*/  FFMA.FTZ R204, R204, R206, R179 ;  /* 0x000000cecccc7223 */ /* 0x000fe200000100b3 */
[----:B------:R-:W-:Y:S01]  /*7d30*/  FFMA.FTZ R6, R110, R221, R3 ;  /* 0x000000dd6e067223 */ /* 0x000fe20000010003 */
[----:B------:R-:W-:Y:S01]  /*7d40*/  FMUL.FTZ R175, R206, R94 ;  /* 0x0000005eceaf7220 */ /* 0x000fe20000410000 */
[----:B------:R-:W-:Y:S01]  /*7d50*/  FMUL.FTZ R179, R190, R96 ;  /* 0x00000060beb37220 */ /* 0x000fe20000410000 */
[----:B------:R-:W-:Y:S01]  /*7d60*/  FFMA.FTZ R202, R202, R204, R191 ;  /* 0x000000cccaca7223 */ /* 0x000fe200000100bf */
[----:B------:R-:W-:Y:S01]  /*7d70*/  FFMA.FTZ R5, R107, R236, R6 ;  /* 0x000000ec6b057223 */ /* 0x000fe20000010006 */
[----:B------:R-:W-:Y:S01]  /*7d80*/  FADD.FTZ R221, -R145, R221 ;  /* 0x000000dd91dd7221 */ /* 0x000fe20000010100 */
[----:B------:R-:W-:Y:S01]  /*7d90*/  FADD.FTZ R236, -R143, R236 ;  /* 0x000000ec8fec7221 */ /* 0x000fe20000010100 */
        /* <DEDUP_REMOVED lines=9> */
[----:B------:R-:W-:Y:S01]  /*7e30*/  FMUL.FTZ R185, R214, R101 ;  /* 0x00000065d6b97220 */ /* 0x000fe20000410000 */
[----:B------:R-:W-:Y:S01]  /*7e40*/  FADD.FTZ R191, -R139, R234 ;  /* 0x000000ea8bbf7221 */ /* 0x000fe20000010100 */
[----:B------:R-:W-:Y:S01]  /*7e50*/  FMUL.FTZ R189, R218, R103 ;  /* 0x00000067dabd7220 */ /* 0x000fe20000410000 */
[----:B------:R-:W-:Y:S01]  /*7e60*/  FFMA.FTZ R194, R194, R196, R183 ;  /* 0x000000c4c2c27223 */ /* 0x000fe200000100b7 */
[----:B------:R-:W-:Y:S01]  /*7e70*/  FMUL.FTZ R7, R196, R91 ;  /* 0x0000005bc4077220 */ /* 0x000fe20000410000 */
[----:B------:R-:W-:Y:S01]  /*7e80*/  FMUL.FTZ R183, R212, R98 ;  /* 0x00000062d4b77220 */ /* 0x000fe20000410000 */
[----:B------:R-:W-:Y:S01]  /*7e90*/  FADD.FTZ R126, R185, R126 ;  /* 0x0000007eb97e7221 */ /* 0x000fe20000010000 */
[----:B------:R-:W-:Y:S01]  /*7ea0*/  FFMA.FTZ R192, R192, R194, R181 ;  /* 0x000000c2c0c07223 */ /* 0x000fe200000100b5 */
[----:B------:R-:W-:Y:S01]  /*7eb0*/  FMUL.FTZ R3, R194, R89 ;  /* 0x00000059c2037220 */ /* 0x000fe20000410000 */
[----:B------:R-:W-:Y:S01]  /*7ec0*/  FMUL.FTZ R181, R210, R99 ;  /* 0x00000063d2b57220 */ /* 0x000fe20000410000 */
[----:B------:R-:W-:Y:S01]  /*7ed0*/  FADD.FTZ R124, R187, R124 ;  /* 0x0000007cbb7c7221 */ /* 0x000fe20000010000 */
[----:B------:R-:W-:Y:S01]  /*7ee0*/  FMUL.FTZ R2, R192, R88 ;  /* 0x00000058c0027220 */ /* 0x000fe20000410000 */
[----:B------:R-:W-:Y:S01]  /*7ef0*/  FADD.FTZ R132, R179, R132 ;  /* 0x00000084b3847221 */ /* 0x000fe20000010000 */
[----:B------:R-:W-:Y:S01]  /*7f00*/  FADD.FTZ R130, R181, R130 ;  /* 0x00000082b5827221 */ /* 0x000fe20000010000 */
[----:B------:R-:W-:Y:S01]  /*7f10*/  FADD.FTZ R134, R177, R134 ;  /* 0x00000086b1867221 */ /* 0x000fe20000010000 */
[----:B------:R-:W-:Y:S01]  /*7f20*/  FFMA.FTZ R4, R2, R215, RZ ;  /* 0x000000d702047223 */ /* 0x000fe200000100ff */
[----:B------:R-:W-:Y:S01]  /*7f30*/  FADD.FTZ R140, R171, R140 ;  /* 0x0000008cab8c7221 */ /* 0x000fe20000010000 */
[----:B------:R-:W-:Y:S01]  /*7f40*/  FADD.FTZ R136, R175, R136 ;  /* 0x00000088af887221 */ /* 0x000fe20000010000 */
[----:B------:R-:W-:Y:S01]  /*7f50*/  FADD.FTZ R142, R5, R142 ;  /* 0x0000008e058e7221 */ /* 0x000fe20000010000 */
[----:B------:R-:W-:Y:S01]  /*7f60*/  FFMA.FTZ R6, R3, R224, R4 ;  /* 0x000000e003067223 */ /* 0x000fe20000010004 */
[----:B------:R-:W-:Y:S01]  /*7f70*/  FMUL.FTZ R4, R198, R90 ;  /* 0x0000005ac6047220 */ /* 0x000fe20000410000 */
[----:B------:R-:W-:Y:S01]  /*7f80*/  FADD.FTZ R146, R7, R146 ;  /* 0x0000009207927221 */ /* 0x000fe20000010000 */
[----:B------:R-:W-:Y:S01]  /*7f90*/  FADD.FTZ R122, R189, R122 ;  /* 0x0000007abd7a7221 */ /* 0x000fe20000010000 */
[----:B------:R-:W-:Y:S01]  /*7fa0*/  FFMA.FTZ R169, R7, R226, R6 ;  /* 0x000000e207a97223 */ /* 0x000fe20000010006 */
[----:B------:R-:W-:Y:S01]  /*7fb0*/  FFMA.FTZ R6, R106, R217, R173 ;  /* 0x000000d96a067223 */ /* 0x000fe200000100ad */
[----:B------:R-:W-:Y:S01]  /*7fc0*/  FMUL.FTZ R173, R204, R95 ;  /* 0x0000005fccad7220 */ /* 0x000fe20000410000 */
[----:B------:R-:W-:Y:S01]  /*7fd0*/  FADD.FTZ R217, -R137, R217 ;  /* 0x000000d989d97221 */ /* 0x000fe20000010100 */
[C---:B------:R-:W-:Y:S01]  /*7fe0*/  FFMA.FTZ R238, R4.reuse, R211, R169 ;  /* 0x000000d304ee7223 */ /* 0x040fe200000100a9 */
[----:B------:R-:W-:Y:S01]  /*7ff0*/  FMUL.FTZ R7, R167, R194 ;  /* 0x000000c2a7077220 */ /* 0x000fe20000410000 */
[----:B------:R-:W0:Y:S01]  /*8000*/  SHFL.DOWN PT, R169, R6, 0x1, 0x1f ;  /* 0x08201f0006a97f89 */ /* 0x000e2200000e0000 */
[----:B------:R-:W-:Y:S01]  /*8010*/  FADD.FTZ R138, R173, R138 ;  /* 0x0000008aad8a7221 */ /* 0x000fe20000010000 */
[----:B------:R-:W-:Y:S01]  /*8020*/  FFMA.FTZ R238, R5, R230, R238 ;  /* 0x000000e605ee7223 */ /* 0x000fe200000100ee */
[----:B------:R-:W-:Y:S01]  /*8030*/  FADD.FTZ R144, R4, R144 ;  /* 0x0000009004907221 */ /* 0x000fe20000010000 */
[----:B------:R-:W-:Y:S01]  /*8040*/  FMUL.FTZ R7, R224, R7 ;  /* 0x00000007e0077220 */ /* 0x000fe20000410000 */
[----:B------:R-:W-:Y:S01]  /*8050*/  FADD.FTZ R128, R183, R128 ;  /* 0x00000080b7807221 */ /* 0x000fe20000010000 */
[----:B------:R-:W-:Y:S01]  /*8060*/  FFMA.FTZ R238, R171, R205, R238 ;  /* 0x000000cdabee7223 */ /* 0x000fe200000100ee */
[----:B------:R-:W-:Y:S01]  /*8070*/  FADD.FTZ R148, R3, R148 ;  /* 0x0000009403947221 */ /* 0x000fe20000010000 */
[----:B------:R-:W-:Y:S01]  /*8080*/  FFMA.FTZ R7, R72, R194, R7 ;  /* 0x000000c248077223 */ /* 0x000fe20000010007 */
[----:B------:R-:W-:Y:S01]  /*8090*/  FADD.FTZ R121, R2, R121 ;  /* 0x0000007902797221 */ /* 0x000fe20000010000 */
[----:B------:R-:W-:-:S02]  /*80a0*/  FFMA.FTZ R238, R173, R222, R238 ;  /* 0x000000deadee7223 */ /* 0x000fc400000100ee */
[----:B------:R-:W-:Y:S02]  /*80b0*/  FADD.FTZ R152, R7, R152 ;  /* 0x0000009807987221 */ /* 0x000fe40000010000 */
[----:B------:R-:W-:-:S04]  /*80c0*/  FFMA.FTZ R238, R175, R213, R238 ;  /* 0x000000d5afee7223 */ /* 0x000fc800000100ee */
[----:B------:R-:W-:-:S04]  /*80d0*/  FFMA.FTZ R238, R177, R232, R238 ;  /* 0x000000e8b1ee7223 */ /* 0x000fc800000100ee */
        /* <DEDUP_REMOVED lines=9> */
[----:B------:R-:W-:-:S04]  /*8170*/  FMUL.FTZ R238, R167, R218 ;  /* 0x000000daa7ee7220 */ /* 0x000fc80000410000 */
[----:B------:R-:W2:Y:S01]  /*8180*/  SHFL.DOWN PT, R234, R169, 0x1, 0x1f ;  /* 0x08201f00a9ea7f89 */ /* 0x000ea200000e0000 */
[----:B------:R-:W-:Y:S01]  /*8190*/  FMUL.FTZ R191, R191, R238 ;  /* 0x000000eebfbf7220 */ /* 0x000fe20000410000 */
[----:B0-----:R-:W-:-:S03]  /*81a0*/  @!P0 FADD.FTZ R6, R6, R195 ;  /* 0x000000c306068221 */ /* 0x001fc60000010000 */
[----:B------:R-:W-:Y:S02]  /*81b0*/  FFMA.FTZ R191, R86, R218, R191 ;  /* 0x000000da56bf7223 */ /* 0x000fe400000100bf */
[----:B------:R-:W0:Y:S02]  /*81c0*/  SHFL.DOWN PT, R195, R6, 0x4, 0x1f ;  /* 0x08801f0006c37f89 */ /* 0x000e2400000e0000 */
[----:B------:R-:W-:Y:S01]  /*81d0*/  FADD.FTZ R178, R191, R178 ;  /* 0x000000b2bfb27221 */ /* 0x000fe20000010000 */
[----:B--2---:R-:W-:Y:S01]  /*81e0*/  @!P1 FADD.FTZ R169, R169, R234 ;  /* 0x000000eaa9a99221 */ /* 0x004fe20000010000 */
[----:B------:R-:W-:-:S04]  /*81f0*/  ISETP.GT.AND P1, PT, R54, 0x17, PT ;  /* 0x000000173600780c */ /* 0x000fc80003f24270 */
[----:B------:R-:W2:Y:S01]  /*8200*/  SHFL.DOWN PT, R234, R169, 0x2, 0x1f ;  /* 0x08401f00a9ea7f89 */ /* 0x000ea200000e0000 */
[----:B0-----:R-:W-:-:S05]  /*8210*/  @!P2 FADD.FTZ R6, R6, R195 ;  /* 0x000000c30606a221 */ /* 0x001fca0000010000 */
[----:B------:R-:W0:Y:S01]  /*8220*/  SHFL.DOWN PT, R195, R6, 0x8, 0x1f ;  /* 0x09001f0006c37f89 */ /* 0x000e2200000e0000 */
[----:B--2---:R-:W-:Y:S01]  /*8230*/  @!P0 FADD.FTZ R169, R169, R234 ;  /* 0x000000eaa9a98221 */ /* 0x004fe20000010000 */
[----:B------:R-:W-:Y:S01]  /*8240*/  ISETP.NE.AND P0, PT, R28, RZ, PT ;  /* 0x000000ff1c00720c */ /* 0x000fe20003f05270 */
[----:B------:R-:W-:-:S03]  /*8250*/  FMUL.FTZ R234, R167, R220 ;  /* 0x000000dca7ea7220 */ /* 0x000fc60000410000 */
[----:B------:R-:W2:Y:S01]  /*8260*/  SHFL.DOWN PT, R242, R169, 0x4, 0x1f ;  /* 0x08801f00a9f27f89 */ /* 0x000ea200000e0000 */
[----:B------:R-:W-:Y:S01]  /*8270*/  FMUL.FTZ R240, R217, R234 ;  /* 0x000000ead9f07220 */ /* 0x000fe20000410000 */
[----:B------:R-:W-:Y:S01]  /*8280*/  FMUL.FTZ R234, R167, R216 ;  /* 0x000000d8a7ea7220 */ /* 0x000fe20000410000 */
[----:B0-----:R-:W-:Y:S02]  /*8290*/  @!P1 FADD.FTZ R6, R6, R195 ;  /* 0x000000c306069221 */ /* 0x001fe40000010000 */
[----:B------:R-:W-:Y:S01]  /*82a0*/  FFMA.FTZ R189, R87, R220, R240 ;  /* 0x000000dc57bd7223 */ /* 0x000fe200000100f0 */
[----:B------:R-:W-:-:S03]  /*82b0*/  FMUL.FTZ R234, R219, R234 ;  /* 0x000000eadbea7220 */ /* 0x000fc60000410000 */
[----:B------:R0:W-:Y:S01]  /*82c0*/  @!P0 STS.64 [R135], R18 ;  /* 0x0000001287008388 */ /* 0x0001e20000000a00 */
[----:B------:R-:W-:Y:S01]  /*82d0*/  FFMA.FTZ R187, R85, R216, R234 ;  /* 0x000000d855bb7223 */ /* 0x000fe200000100ea */
[----:B------:R-:W-:-:S03]  /*82e0*/  FADD.FTZ R184, R189, R184 ;  /* 0x000000b8bdb87221 */ /* 0x000fc60000010000 */
[----:B------:R-:W-:Y:S01]  /*82f0*/  FADD.FTZ R176, R187, R176 ;  /* 0x000000b0bbb07221 */ /* 0x000fe20000010000 */
[C---:B0-----:R-:W-:Y:S01]  /*8300*/  FMUL.FTZ R19, R167.reuse, R214 ;  /* 0x000000d6a7137220 */ /* 0x041fe20000410000 */
[----:B------:R-:W-:Y:S01]  /*8310*/  FMUL.FTZ R18, R167, R212 ;  /* 0x000000d4a7127220 */ /* 0x000fe20000410000 */
[----:B--2---:R-:W-:Y:S02]  /*8320*/  @!P2 FADD.FTZ R169, R169, R242 ;  /* 0x000000f2a9a9a221 */ /* 0x004fe40000010000 */
[----:B------:R-:W-:Y:S01]  /*8330*/  FMUL.FTZ R185, R236, R19 ;  /* 0x00000013ecb97220 */ /* 0x000fe20000410000 */
[----:B------:R-:W-:Y:S01]  /*8340*/  FMUL.FTZ R19, R167, R210 ;  /* 0x000000d2a7137220 */ /* 0x000fe20000410000 */
[----:B------:R-:W-:Y:S01]  /*8350*/  FMUL.FTZ R216, R221, R18 ;  /* 0x00000012ddd87220 */ /* 0x000fe20000410000 */
[C---:B------:R-:W-:Y:S01]  /*8360*/  FMUL.FTZ R18, R167.reuse, R190 ;  /* 0x000000bea7127220 */ /* 0x040fe20000410000 */
[----:B------:R-:W0:Y:S01]  /*8370*/  SHFL.DOWN PT, R218, R169, 0x8, 0x1f ;  /* 0x09001f00a9da7f89 */ /* 0x000e2200000e0000 */
[----:B------:R-:W-:Y:S01]  /*8380*/  FMUL.FTZ R181, R228, R19 ;  /* 0x00000013e4b57220 */ /* 0x000fe20000410000 */
[----:B------:R-:W-:Y:S01]  /*8390*/  FMUL.FTZ R19, R167, R208 ;  /* 0x000000d0a7137220 */ /* 0x000fe20000410000 */
[----:B------:R-:W-:Y:S01]  /*83a0*/  FMUL.FTZ R18, R209, R18 ;  /* 0x00000012d1127220 */ /* 0x000fe20000410000 */
[----:B------:R-:W-:Y:S01]  /*83b0*/  FFMA.FTZ R185, R84, R214, R185 ;  /* 0x000000d654b97223 */ /* 0x000fe200000100b9 */
[----:B------:R-:W-:Y:S01]  /*83c0*/  FFMA.FTZ R181, R82, R210, R181 ;  /* 0x000000d252b57223 */ /* 0x000fe200000100b5 */
[----:B------:R-:W-:Y:S01]  /*83d0*/  FMUL.FTZ R19, R232, R19 ;  /* 0x00000013e8137220 */ /* 0x000fe20000410000 */
[----:B------:R-:W-:Y:S01]  /*83e0*/  FFMA.FTZ R179, R81, R190, R18 ;  /* 0x000000be51b37223 */ /* 0x000fe20000010012 */
[----:B------:R-:W-:Y:S01]  /*83f0*/  FMUL.FTZ R18, R167, R206 ;  /* 0x000000cea7127220 */ /* 0x000fe20000410000 */
[----:B------:R-:W-:Y:S01]  /*8400*/  FADD.FTZ R170, R181, R170 ;  /* 0x000000aab5aa7221 */ /* 0x000fe20000010000 */
[----:B------:R-:W-:Y:S01]  /*8410*/  FFMA.FTZ R177, R80, R208, R19 ;  /* 0x000000d050b17223 */ /* 0x000fe20000010013 */
[----:B------:R-:W2:Y:S01]  /*8420*/  SHFL.DOWN PT, R181, R6, 0x10, 0x1f ;  /* 0x0a001f0006b57f89 */ /* 0x000ea200000e0000 */
[----:B------:R-:W-:Y:S01]  /*8430*/  FMUL.FTZ R190, R213, R18 ;  /* 0x00000012d5be7220 */ /* 0x000fe20000410000 */
[C---:B------:R-:W-:Y:S01]  /*8440*/  FMUL.FTZ R18, R167.reuse, R202 ;  /* 0x000000caa7127220 */ /* 0x040fe20000410000 */
[----:B------:R-:W-:Y:S01]  /*8450*/  FMUL.FTZ R19, R167, R204 ;  /* 0x000000cca7137220 */ /* 0x000fe20000410000 */
[----:B------:R-:W-:Y:S01]  /*8460*/  FFMA.FTZ R183, R83, R212, R216 ;  /* 0x000000d453b77223 */ /* 0x000fe200000100d8 */
[----:B------:R-:W-:Y:S01]  /*8470*/  FFMA.FTZ R175, R79, R206, R190 ;  /* 0x000000ce4faf7223 */ /* 0x000fe200000100be */
[----:B------:R-:W-:Y:S01]  /*8480*/  FMUL.FTZ R18, R205, R18 ;  /* 0x00000012cd127220 */ /* 0x000fe20000410000 */
[----:B------:R-:W-:Y:S01]  /*8490*/  FMUL.FTZ R173, R222, R19 ;  /* 0x00000013dead7220 */ /* 0x000fe20000410000 */
[----:B------:R-:W-:Y:S01]  /*84a0*/  FMUL.FTZ R19, R167, R200 ;  /* 0x000000c8a7137220 */ /* 0x000fe20000410000 */
[----:B------:R-:W-:Y:S01]  /*84b0*/  FADD.FTZ R164, R175, R164 ;  /* 0x000000a4afa47221 */ /* 0x000fe20000010000 */
[----:B------:R-:W-:Y:S01]  /*84c0*/  FFMA.FTZ R171, R77, R202, R18 ;  /* 0x000000ca4dab7223 */ /* 0x000fe20000010012 */
[----:B------:R-:W-:Y:S01]  /*84d0*/  FMUL.FTZ R18, R167, R198 ;  /* 0x000000c6a7127220 */ /* 0x000fe20000410000 */
[----:B------:R-:W-:Y:S01]  /*84e0*/  FFMA.FTZ R173, R78, R204, R173 ;  /* 0x000000cc4ead7223 */ /* 0x000fe200000100ad */
[----:B0-----:R-:W-:Y:S01]  /*84f0*/  @!P1 FADD.FTZ R169, R169, R218 ;  /* 0x000000daa9a99221 */ /* 0x001fe20000010000 */
[----:B------:R-:W-:Y:S01]  /*8500*/  ISETP.NE.AND P1, PT, R54, RZ, PT ;  /* 0x000000ff3600720c */ /* 0x000fe20003f25270 */
[----:B------:R-:W-:Y:S01]  /*8510*/  FMUL.FTZ R19, R230, R19 ;  /* 0x00000013e6137220 */ /* 0x000fe20000410000 */
[----:B------:R-:W-:Y:S01]  /*8520*/  FMUL.FTZ R18, R211, R18 ;  /* 0x00000012d3127220 */ /* 0x000fe20000410000 */
[----:B------:R-:W-:Y:S01]  /*8530*/  FADD.FTZ R162, R173, R162 ;  /* 0x000000a2ada27221 */ /* 0x000fe20000010000 */
[----:B------:R-:W0:Y:S01]  /*8540*/  SHFL.DOWN PT, R210, R169, 0x10, 0x1f ;  /* 0x0a001f00a9d27f89 */ /* 0x000e2200000e0000 */
[----:B------:R-:W-:Y:S01]  /*8550*/  FADD.FTZ R160, R171, R160 ;  /* 0x000000a0aba07221 */ /* 0x000fe20000010000 */
[----:B------:R-:W-:Y:S01]  /*8560*/  FFMA.FTZ R173, R76, R200, R19 ;  /* 0x000000c84cad7223 */ /* 0x000fe20000010013 */
[----:B------:R-:W-:Y:S01]  /*8570*/  FFMA.FTZ R171, R75, R198, R18 ;  /* 0x000000c64bab7223 */ /* 0x000fe20000010012 */
[C---:B------:R-:W-:Y:S01]  /*8580*/  FMUL.FTZ R19, R167.reuse, R196 ;  /* 0x000000c4a7137220 */ /* 0x040fe20000410000 */
[----:B------:R-:W-:Y:S01]  /*8590*/  FMUL.FTZ R18, R167, R192 ;  /* 0x000000c0a7127220 */ /* 0x000fe20000410000 */
[----:B------:R-:W-:Y:S01]  /*85a0*/  FADD.FTZ R174, R185, R174 ;  /* 0x000000aeb9ae7221 */ /* 0x000fe20000010000 */
[----:B------:R-:W-:Y:S01]  /*85b0*/  FADD.FTZ R172, R183, R172 ;  /* 0x000000acb7ac7221 */ /* 0x000fe20000010000 */
[----:B------:R-:W-:Y:S01]  /*85c0*/  FMUL.FTZ R19, R226, R19 ;  /* 0x00000013e2137220 */ /* 0x000fe20000410000 */
[----:B------:R-:W-:Y:S01]  /*85d0*/  @!P1 SHF.R.U32.HI R5, RZ, 0x2, R28 ;  /* 0x00000002ff059819 */ /* 0x000fe2000001161c */
[----:B------:R-:W-:Y:S01]  /*85e0*/  FMUL.FTZ R18, R215, R18 ;  /* 0x00000012d7127220 */ /* 0x000fe20000410000 */
[----:B------:R-:W-:Y:S01]  /*85f0*/  FADD.FTZ R168, R179, R168 ;  /* 0x000000a8b3a87221 */ /* 0x000fe20000010000 */
[----:B------:R-:W-:Y:S01]  /*8600*/  FFMA.FTZ R19, R74, R196, R19 ;  /* 0x000000c44a137223 */ /* 0x000fe20000010013 */
[----:B------:R-:W-:Y:S01]  /*8610*/  @!P1 LOP3.LUT R175, R5, 0xf8, RZ, 0xc0, !PT ;  /* 0x000000f805af9812 */ /* 0x000fe200078ec0ff */
[----:B--2---:R-:W-:Y:S01]  /*8620*/  FADD.FTZ R5, R6, R181 ;  /* 0x000000b506057221 */ /* 0x004fe20000010000 */
[----:B------:R-:W-:Y:S01]  /*8630*/  FFMA.FTZ R3, R73, R192, R18 ;  /* 0x000000c049037223 */ /* 0x000fe20000010012 */
        /* <DEDUP_REMOVED lines=10> */
[----:B------:R-:W2:Y:S01]  /*86e0*/  LDS.64 R2, [UR20+0x10a0] ;  /* 0x0010a014ff027984 */ /* 0x000ea20008000a00 */
[----:B------:R-:W-:-:S04]  /*86f0*/  ISETP.GT.AND P1, PT, R54, 0xf, PT ;  /* 0x0000000f3600780c */ /* 0x000fc80003f24270 */
[----:B------:R-:W-:Y:S02]  /*8700*/  FSEL R6, R6, R5, P1 ;  /* 0x0000000506067208 */ /* 0x000fe40000800000 */
[----:B------:R-:W-:-:S05]  /*8710*/  FSEL R169, R169, R4, P1 ;  /* 0x00000004a9a97208 */ /* 0x000fca0000800000 */
[----:B------:R-:W0:Y:S04]  /*8720*/  @P2 LDS R7, [R123+0x29d0] ;  /* 0x0029d0007b072984 */ /* 0x000e280000000800 */
[----:B------:R-:W3:Y:S01]  /*8730*/  @P2 LDS R19, [R123+0x25d0] ;  /* 0x0025d0007b132984 */ /* 0x000ee20000000800 */
[----:B--2---:R-:W-:Y:S01]  /*8740*/  FADD.FTZ R6, R3, R6 ;  /* 0x0000000603067221 */ /* 0x004fe20000010000 */
[----:B------:R-:W-:-:S03]  /*8750*/  FADD.FTZ R2, R2, R169 ;  /* 0x000000a902027221 */ /* 0x000fc60000010000 */
[----:B0-----:R-:W-:Y:S01]  /*8760*/  @P2 FADD.FTZ R4, R6, R7 ;  /* 0x0000000706042221 */ /* 0x001fe20000010000 */
[----:B---3--:R-:W-:-:S04]  /*8770*/  @P2 FADD.FTZ R2, R2, R19 ;  /* 0x0000001302022221 */ /* 0x008fc80000010000 */
[----:B------:R2:W-:Y:S04]  /*8780*/  @P2 STS [R123+0x29d0], R4 ;  /* 0x0029d0047b002388 */ /* 0x0005e80000000800 */
[----:B------:R2:W-:Y:S04]  /*8790*/  STS [R123+0x25d0], R2 ;  /* 0x0025d0027b007388 */ /* 0x0005e80000000800 */
[----:B------:R2:W-:Y:S02]  /*87a0*/  @!P2 STS [R123+0x29d0], R6 ;  /* 0x0029d0067b00a388 */ /* 0x0005e40000000800 */
.L_x_3573:
[----:B------:R-:W-:Y:S05]  /*87b0*/  BSYNC.RECONVERGENT B0 ;  /* 0x0000000000007941 */ /* 0x000fea0003800200 */
.L_x_3572:
[----:B------:R-:W-:Y:S01]  /*87c0*/  UIADD3 UR9, UPT, UPT, UR9, 0x1, URZ ;  /* 0x0000000109097890 */ /* 0x000fe2000fffe0ff */
[----:B------:R-:W-:Y:S02]  /*87d0*/  LEA R129, P1, R14, R129, 0x2 ;  /* 0x000000810e817211 */ /* 0x000fe400078210ff */
[----:B------:R-:W-:Y:S01]  /*87e0*/  LEA R133, P2, R16, R133, 0x2 ;  /* 0x0000008510857211 */ /* 0x000fe200078410ff */
[----:B------:R-:W-:Y:S01]  /*87f0*/  UISETP.NE.AND UP0, UPT, UR9, URZ, UPT ;  /* 0x000000ff0900728c */ /* 0x000fe2000bf05270 */
[----:B------:R-:W-:Y:S02]  /*8800*/  LEA R125, P3, R12, R125, 0x2 ;  /* 0x0000007d0c7d7211 */ /* 0x000fe400078610ff */
[----:B------:R-:W-:Y:S02]  /*8810*/  IADD3 R15, PT, PT, R15, 0x1, RZ ;  /* 0x000000010f0f7810 */ /* 0x000fe40007ffe0ff */
[----:B-12---:R-:W-:Y:S02]  /*8820*/  IADD3 R123, PT, PT, R123, 0x4, RZ ;  /* 0x000000047b7b7810 */ /* 0x006fe40007ffe0ff */
[----:B------:R-:W-:-:S02]  /*8830*/  IADD3 R135, PT, PT, R135, 0x8, RZ ;  /* 0x0000000887877810 */ /* 0x000fc40007ffe0ff */
[----:B------:R-:W-:Y:S02]  /*8840*/  IADD3 R17, PT, PT, R17, 0x1, RZ ;  /* 0x0000000111117810 */ /* 0x000fe40007ffe0ff */
[----:B------:R-:W-:Y:S02]  /*8850*/  IADD3.X R127, PT, PT, R127, R186, RZ, P1, !PT ;  /* 0x000000ba7f7f7210 */ /* 0x000fe40000ffe4ff */
[----:B------:R-:W-:Y:S02]  /*8860*/  IADD3.X R131, PT, PT, R131, R188, RZ, P2, !PT ;  /* 0x000000bc83837210 */ /* 0x000fe400017fe4ff */
[----:B------:R-:W-:Y:S01]  /*8870*/  IADD3.X R182, PT, PT, R182, R13, RZ, P3, !PT ;  /* 0x0000000db6b67210 */ /* 0x000fe20001ffe4ff */
[----:B------:R-:W-:Y:S06]  /*8880*/  BRA.U UP0, `(.L_x_3574) ;  /* 0xffffffdd00f07547 */ /* 0x000fec000b83ffff */
.L_x_3561:
[----:B------:R-:W-:Y:S01]  /*8890*/  BAR.SYNC.DEFER_BLOCKING 0x0 ;  /* 0x0000000000007b1d */ /* 0x000fe20000010000 */
[-C--:B------:R-:W-:Y:S01]  /*88a0*/  ISETP.GE.AND P2, PT, R36, R53.reuse, PT ;  /* 0x000000352400720c */ /* 0x080fe20003f46270 */
[----:B------:R-:W-:Y:S01]  /*88b0*/  HFMA2 R0, -RZ, RZ, 0, 0 ;  /* 0x00000000ff007431 */ /* 0x000fe200000001ff */
[-C--:B------:R-:W-:Y:S02]  /*88c0*/  ISETP.GE.AND P3, PT, R38, R53.reuse, PT ;  /* 0x000000352600720c */ /* 0x080fe40003f66270 */
[----:B------:R-:W-:Y:S02]  /*88d0*/  CS2R R2, SRZ ;  /* 0x0000000000027805 */ /* 0x000fe4000001ff00 */
[-C--:B------:R-:W-:Y:S02]  /*88e0*/  ISETP.GE.AND P4, PT, R39, R53.reuse, PT ;  /* 0x000000352700720c */ /* 0x080fe40003f86270 */
[----:B------:R-:W-:Y:S02]  /*88f0*/  ISETP.GE.AND P5, PT, R40, R53, PT ;  /* 0x000000352800720c */ /* 0x000fe40003fa6270 */
[----:B0-----:R-:W-:-:S02]  /*8900*/  CS2R R4, SRZ ;  /* 0x0000000000047805 */ /* 0x001fc4000001ff00 */
[-C--:B------:R-:W-:Y:S02]  /*8910*/  ISETP.GE.AND P6, PT, R41, R53.reuse, PT ;  /* 0x000000352900720c */ /* 0x080fe40003fc6270 */
[----:B------:R-:W-:Y:S02]  /*8920*/  ISETP.GE.AND P1, PT, R42, R53, PT ;  /* 0x000000352a00720c */ /* 0x000fe40003f26270 */
[----:B------:R-:W-:Y:S02]  /*8930*/  CS2R R6, SRZ ;  /* 0x0000000000067805 */ /* 0x000fe4000001ff00 */
[----:B------:R-:W-:Y:S02]  /*8940*/  CS2R R12, SRZ ;  /* 0x00000000000c7805 */ /* 0x000fe4000001ff00 */
[----:B------:R-:W-:Y:S02]  /*8950*/  CS2R R14, SRZ ;  /* 0x00000000000e7805 */ /* 0x000fe4000001ff00 */
[----:B------:R-:W-:-:S02]  /*8960*/  CS2R R16, SRZ ;  /* 0x0000000000107805 */ /* 0x000fc4000001ff00 */
[----:B------:R-:W-:Y:S02]  /*8970*/  CS2R R18, SRZ ;  /* 0x0000000000127805 */ /* 0x000fe4000001ff00 */
[----:B------:R-:W-:Y:S01]  /*8980*/  MOV R73, RZ ;  /* 0x000000ff00497202 */ /* 0x000fe20000000f00 */
[----:B------:R-:W0:Y:S01]  /*8990*/  LDCU.64 UR10, c[0x0][0x4f8] ;  /* 0x00009f00ff0a77ac */ /* 0x000e220008000a00 */
[----:B------:R-:W1:Y:S01]  /*89a0*/  LDC.64 R102, c[0x0][0x500] ;  /* 0x00014000ff667b82 */ /* 0x000e620000000a00 */
[----:B------:R-:W2:Y:S01]  /*89b0*/  @!P2 LDG.E R0, desc[UR16][R8.64] ;  /* 0x000000100800a981 */ /* 0x000ea2000c1e1900 */
[----:B------:R-:W-:-:S03]  /*89c0*/  ISETP.GE.AND P2, PT, R43, R53, PT ;  /* 0x000000352b00720c */ /* 0x000fc60003f46270 */
        /* <DEDUP_REMOVED lines=23> */
[----:B------:R-:W5:Y:S01]  /*8b40*/  @!P5 LDG.E R73, desc[UR16][R8.64+0x780] ;  /* 0x000780100849d981 */ /* 0x000f62000c1e1900 */
[----:B------:R-:W-:Y:S01]  /*8b50*/  UMOV UR4, UR19 ;  /* 0x0000001300047c82 */ /* 0x000fe20008000000 */
[----:B------:R-:W-:Y:S01]  /*8b60*/  UMOV UR5, URZ ;  /* 0x000000ff00057c82 */ /* 0x000fe20008000000 */
[----:B------:R-:W-:-:S02]  /*8b70*/  UISETP.GT.AND UP0, UPT, UR6, 0x1, UPT ;  /* 0x000000010600788c */ /* 0x000fc4000bf04270 */
[----:B0-----:R-:W-:Y:S01]  /*8b80*/  UIMAD.WIDE.U32 UR8, UR18, UR10, UR4 ;  /* 0x0000000a120872a5 */ /* 0x001fe2000f8e0004 */
[----:B------:R-:W-:-:S03]  /*8b90*/  UMOV UR6, UR7 ;  /* 0x0000000700067c82 */ /* 0x000fc60008000000 */
[----:B------:R-:W-:Y:S01]  /*8ba0*/  UIMAD UR9, UR18, UR11, UR9 ;  /* 0x0000000b120972a4 */ /* 0x000fe2000f8e0209 */
[----:B------:R-:W0:Y:S01]  /*8bb0*/  LDCU.64 UR10, c[0x0][0x550] ;  /* 0x0000aa00ff0a77ac */ /* 0x000e220008000a00 */
        /* <DEDUP_REMOVED lines=17> */
[----:B------:R-:W2:Y:S04]  /*8cd0*/  LDS R9, [R71+0xc] ;  /* 0x00000c0047097984 */ /* 0x000ea80000000800 */
[----:B------:R-:W3:Y:S04]  /*8ce0*/  LDS R3, [R71] ;  /* 0x0000000047037984 */ /* 0x000ee80000000800 */
[----:B------:R-:W4:Y:S04]  /*8cf0*/  LDS R5, [R71+0x4] ;  /* 0x0000040047057984 */ /* 0x000f280000000800 */
[----:B------:R-:W5:Y:S04]  /*8d00*/  LDS R7, [R71+0x8] ;  /* 0x0000080047077984 */ /* 0x000f680000000800 */
[----:B------:R-:W1:Y:S04]  /*8d10*/  LDS R13, [R71+0x20] ;  /* 0x00002000470d7984 */ /* 0x000e680000000800 */
[----:B------:R-:W0:Y:S01]  /*8d20*/  LDS R15, [R71+0x24] ;  /* 0x00002400470f7984 */ /* 0x000e220000000800 */
[--C-:B--2---:R-:W-:Y:S01]  /*8d30*/  FADD.FTZ R9, R9, R20.reuse ;  /* 0x0000001409097221 */ /* 0x104fe20000010000 */
[----:B---3--:R-:W-:-:S04]  /*8d40*/  FADD.FTZ R0, R3, R20 ;  /* 0x0000001403007221 */ /* 0x008fc80000010000 */
[----:B------:R-:W-:Y:S01]  /*8d50*/  FSETP.GTU.FTZ.AND P6, PT, R9, 20, PT ;  /* 0x41a000000900780b */ /* 0x000fe20003fdc000 */
[----:B------:R-:W2:Y:S01]  /*8d60*/  LDS R3, [R71+0x10] ;  /* 0x0000100047037984 */ /* 0x000ea20000000800 */
[--C-:B----4-:R-:W-:Y:S01]  /*8d70*/  FADD.FTZ R2, R5, R20.reuse ;  /* 0x0000001405027221 */ /* 0x110fe20000010000 */
[----:B------:R-:W-:Y:S02]  /*8d80*/  FSETP.GTU.FTZ.AND P3, PT, R0, 20, PT ;  /* 0x41a000000000780b */ /* 0x000fe40003f7c000 */
[----:B------:R-:W3:Y:S01]  /*8d90*/  LDS R5, [R71+0x14] ;  /* 0x0000140047057984 */ /* 0x000ee20000000800 */
[--C-:B-----5:R-:W-:Y:S01]  /*8da0*/  FADD.FTZ R4, R7, R20.reuse ;  /* 0x0000001407047221 */ /* 0x120fe20000010000 */
[----:B------:R-:W-:Y:S02]  /*8db0*/  FSETP.GTU.FTZ.AND P4, PT, R2, 20, PT ;  /* 0x41a000000200780b */ /* 0x000fe40003f9c000 */
[----:B------:R-:W4:Y:S01]  /*8dc0*/  LDS R7, [R71+0x18] ;  /* 0x0000180047077984 */ /* 0x000f220000000800 */
[----:B-1----:R-:W-:Y:S01]  /*8dd0*/  FADD.FTZ R13, R13, R20 ;  /* 0x000000140d0d7221 */ /* 0x002fe20000010000 */
[----:B------:R-:W-:-:S02]  /*8de0*/  FSETP.GTU.FTZ.AND P5, PT, R4, 20, PT ;  /* 0x41a000000400780b */ /* 0x000fc40003fbc000 */
[----:B------:R-:W-:Y:S02]  /*8df0*/  @!P6 FMUL.FTZ R6, R9, -1.4426950216293334961 ;  /* 0xbfb8aa3b0906e820 */ /* 0x000fe40000410000 */
[----:B------:R-:W1:Y:S01]  /*8e00*/  LDS R9, [R71+0x1c] ;  /* 0x00001c0047097984 */ /* 0x000e620000000800 */
[----:B0-----:R-:W-:Y:S01]  /*8e10*/  FADD.FTZ R15, R15, R20 ;  /* 0x000000140f0f7221 */ /* 0x001fe20000010000 */
[----:B------:R-:W-:Y:S02]  /*8e20*/  @!P3 FMUL.FTZ R0, R0, -1.4426950216293334961 ;  /* 0xbfb8aa3b0000b820 */ /* 0x000fe40000410000 */
[----:B------:R-:W0:Y:S01]  /*8e30*/  @!P6 MUFU.EX2 R6, R6 ;  /* 0x000000060006e308 */ /* 0x000e220000000800 */
[----:B------:R-:W-:-:S04]  /*8e40*/  @!P4 FMUL.FTZ R2, R2, -1.4426950216293334961 ;  /* 0xbfb8aa3b0202c820 */ /* 0x000fc80000410000 */
[----:B------:R-:W-:-:S03]  /*8e50*/  @!P5 FMUL.FTZ R4, R4, -1.4426950216293334961 ;  /* 0xbfb8aa3b0404d820 */ /* 0x000fc60000410000 */
[----:B------:R-:W5:Y:S08]  /*8e60*/  @!P3 MUFU.EX2 R0, R0 ;  /* 0x000000000000b308 */ /* 0x000f700000000800 */
[----:B------:R-:W1:Y:S01]  /*8e70*/  @!P4 MUFU.EX2 R2, R2 ;  /* 0x000000020002c308 */ /* 0x000e620000000800 */
[----:B0-----:R-:W-:Y:S01]  /*8e80*/  @!P6 FADD.FTZ R6, R6, 1 ;  /* 0x3f8000000606e421 */ /* 0x001fe20000010000 */
[----:B--2---:R-:W-:-:S06]  /*8e90*/  FADD.FTZ R8, R3, R20 ;  /* 0x0000001403087221 */ /* 0x004fcc0000010000 */
[----:B------:R-:W0:Y:S01]  /*8ea0*/  @!P5 MUFU.EX2 R4, R4 ;  /* 0x000000040004d308 */ /* 0x000e220000000800 */
[----:B-----5:R-:W-:Y:S01]  /*8eb0*/  @!P3 FADD.FTZ R0, R0, 1 ;  /* 0x3f8000000000b421 */ /* 0x020fe20000010000 */
[--C-:B---3--:R-:W-:Y:S01]  /*8ec0*/  FADD.FTZ R12, R5, R20.reuse ;  /* 0x00000014050c7221 */ /* 0x108fe20000010000 */
[----:B------:R-:W-:Y:S01]  /*8ed0*/  FSETP.GTU.FTZ.AND P1, PT, R8, 20, PT ;  /* 0x41a000000800780b */ /* 0x000fe20003f3c000 */
[----:B----4-:R-:W-:-:S03]  /*8ee0*/  FADD.FTZ R7, R7, R20 ;  /* 0x0000001407077221 */ /* 0x010fc60000010000 */
[----:B------:R-:W-:Y:S01]  /*8ef0*/  FSETP.GTU.FTZ.AND P2, PT, R12, 20, PT ;  /* 0x41a000000c00780b */ /* 0x000fe20003f5c000 */
[----:B------:R2:W3:Y:S01]  /*8f00*/  @!P3 MUFU.RCP R17, R0 ;  /* 0x000000000011b308 */ /* 0x0004e20000001000 */
[----:B-1----:R-:W-:Y:S01]  /*8f10*/  @!P4 FADD.FTZ R2, R2, 1 ;  /* 0x3f8000000202c421 */ /* 0x002fe20000010000 */
[----:B------:R-:W-:-:S06]  /*8f20*/  FADD.FTZ R9, R9, R20 ;  /* 0x0000001409097221 */ /* 0x000fcc0000010000 */
[----:B------:R1:W4:Y:S01]  /*8f30*/  @!P4 MUFU.RCP R19, R2 ;  /* 0x000000020013c308 */ /* 0x0003220000001000 */
[----:B0-----:R-:W-:Y:S01]  /*8f40*/  @!P5 FADD.FTZ R4, R4, 1 ;  /* 0x3f8000000404d421 */ /* 0x001fe20000010000 */
[----:B--2---:R-:W-:-:S06]  /*8f50*/  @!P1 FMUL.FTZ R0, R8, -1.4426950216293334961 ;  /* 0xbfb8aa3b08009820 */ /* 0x004fcc0000410000 */
[----:B------:R0:W2:Y:S01]  /*8f60*/  @!P5 MUFU.RCP R3, R4 ;  /* 0x000000040003d308 */ /* 0x0000a20000001000 */
[----:B---3--:R-:W-:Y:S01]  /*8f70*/  @!P3 FMUL.FTZ R150, R150, R17 ;  /* 0x000000119696b220 */ /* 0x008fe20000410000 */
[----:B------:R-:W-:Y:S01]  /*8f80*/  FSETP.GTU.FTZ.AND P3, PT, R7, 20, PT ;  /* 0x41a000000700780b */ /* 0x000fe20003f7c000 */
[----:B-1----:R-:W-:Y:S02]  /*8f90*/  @!P2 FMUL.FTZ R2, R12, -1.4426950216293334961 ;  /* 0xbfb8aa3b0c02a820 */ /* 0x002fe40000410000 */
[----:B------:R-:W-:-:S03]  /*8fa0*/  FADD.FTZ R27, R150, R27 ;  /* 0x0000001b961b7221 */ /* 0x000fc60000010000 */
[----:B------:R1:W3:Y:S01]  /*8fb0*/  @!P6 MUFU.RCP R5, R6 ;  /* 0x000000060005e308 */ /* 0x0002e20000001000 */
[----:B----4-:R-:W-:Y:S01]  /*8fc0*/  @!P4 FMUL.FTZ R152, R152, R19 ;  /* 0x000000139898c220 */ /* 0x010fe20000410000 */
[----:B------:R-:W-:-:S03]  /*8fd0*/  FSETP.GTU.FTZ.AND P4, PT, R9, 20, PT ;  /* 0x41a000000900780b */ /* 0x000fc60003f9c000 */
[----:B------:R-:W-:Y:S02]  /*8fe0*/  FADD.FTZ R27, R27, R152 ;  /* 0x000000981b1b7221 */ /* 0x000fe40000010000 */
[----:B0-----:R-:W-:Y:S01]  /*8ff0*/  @!P3 FMUL.FTZ R4, R7, -1.4426950216293334961 ;  /* 0xbfb8aa3b0704b820 */ /* 0x001fe20000410000 */
[----:B------:R-:W0:Y:S01]  /*9000*/  @!P1 MUFU.EX2 R0, R0 ;  /* 0x0000000000009308 */ /* 0x000e220000000800 */
[----:B--2---:R-:W-:Y:S01]  /*9010*/  @!P5 FMUL.FTZ R154, R154, R3 ;  /* 0x000000039a9ad220 */ /* 0x004fe20000410000 */
[----:B------:R-:W-:Y:S01]  /*9020*/  FSETP.GTU.FTZ.AND P5, PT, R13, 20, PT ;  /* 0x41a000000d00780b */ /* 0x000fe20003fbc000 */
[----:B------:R-:W-:Y:S02]  /*9030*/  LDS R3, [R71+0x28] ;  /* 0x0000280047037984 */ /* 0x000fe40000000800 */
[----:B------:R-:W-:Y:S02]  /*9040*/  FADD.FTZ R27, R27, R154 ;  /* 0x0000009a1b1b7221 */ /* 0x000fe40000010000 */
[----:B-1----:R-:W-:Y:S01]  /*9050*/  @!P4 FMUL.FTZ R6, R9, -1.4426950216293334961 ;  /* 0xbfb8aa3b0906c820 */ /* 0x002fe20000410000 */
[----:B------:R-:W1:Y:S01]  /*9060*/  LDS R7, [R71+0x30] ;  /* 0x0000300047077984 */ /* 0x000e620000000800 */
[----:B---3--:R-:W-:Y:S01]  /*9070*/  @!P6 FMUL.FTZ R156, R156, R5 ;  /* 0x000000059c9ce220 */ /* 0x008fe20000410000 */
[----:B------:R-:W-:Y:S01]  /*9080*/  FSETP.GTU.FTZ.AND P6, PT, R15, 20, PT ;  /* 0x41a000000f00780b */ /* 0x000fe20003fdc000 */
[----:B------:R-:W2:Y:S01]  /*9090*/  @!P2 MUFU.EX2 R2, R2 ;  /* 0x000000020002a308 */ /* 0x000ea20000000800 */
[----:B------:R-:W3:Y:S01]  /*90a0*/  LDS R5, [R71+0x2c] ;  /* 0x00002c0047057984 */ /* 0x000ee20000000800 */
[----:B------:R-:W-:-:S02]  /*90b0*/  FADD.FTZ R27, R27, R156 ;  /* 0x0000009c1b1b7221 */ /* 0x000fc40000010000 */
[----:B------:R-:W-:Y:S01]  /*90c0*/  @!P5 FMUL.FTZ R8, R13, -1.4426950216293334961 ;  /* 0xbfb8aa3b0d08d820 */ /* 0x000fe20000410000 */
[----:B------:R-:W4:Y:S01]  /*90d0*/  LDS R9, [R71+0x34] ;  /* 0x0000340047097984 */ /* 0x000f220000000800 */
[----:B0-----:R-:W-:Y:S02]  /*90e0*/  @!P1 FADD.FTZ R0, R0, 1 ;  /* 0x3f80000000009421 */ /* 0x001fe40000010000 */
[----:B------:R-:W0:Y:S01]  /*90f0*/  @!P3 MUFU.EX2 R4, R4 ;  /* 0x000000040004b308 */ /* 0x000e220000000800 */
[----:B------:R-:W5:Y:S03]  /*9100*/  LDS R13, [R71+0x38] ;  /* 0x00003800470d7984 */ /* 0x000f660000000800 */
[----:B------:R-:W-:Y:S02]  /*9110*/  @!P6 FMUL.FTZ R12, R15, -1.4426950216293334961 ;  /* 0xbfb8aa3b0f0ce820 */ /* 0x000fe40000410000 */
[----:B------:R-:W5:Y:S02]  /*9120*/  LDS R15, [R71+0x3c] ;  /* 0x00003c00470f7984 */ /* 0x000f640000000800 */
[----:B------:R-:W1:Y:S01]  /*9130*/  @!P4 MUFU.EX2 R6, R6 ;  /* 0x000000060006c308 */ /* 0x000e620000000800 */
[----:B--2---:R-:W-:Y:S01]  /*9140*/  @!P2 FADD.FTZ R2, R2, 1 ;  /* 0x3f8000000202a421 */ /* 0x004fe20000010000 */
[----:B------:R-:W-:Y:S06]  /*9150*/  BAR.SYNC.DEFER_BLOCKING 0x0 ;  /* 0x0000000000007b1d */ /* 0x000fec0000010000 */
[----:B------:R-:W2:Y:S01]  /*9160*/  @!P5 MUFU.EX2 R8, R8 ;  /* 0x000000080008d308 */ /* 0x000ea20000000800 */
[----:B0-----:R-:W-:-:S07]  /*9170*/  @!P3 FADD.FTZ R4, R4, 1 ;  /* 0x3f8000000404b421 */ /* 0x001fce0000010000 */
[----:B------:R-:W0:Y:S01]  /*9180*/  @!P6 MUFU.EX2 R12, R12 ;  /* 0x0000000c000ce308 */ /* 0x000e220000000800 */
[----:B-1----:R-:W-:Y:S01]  /*9190*/  @!P4 FADD.FTZ R6, R6, 1 ;  /* 0x3f8000000606c421 */ /* 0x002fe20000010000 */
[----:B------:R-:W-:-:S06]  /*91a0*/  FADD.FTZ R7, R7, R20 ;  /* 0x0000001407077221 */ /* 0x000fcc0000010000 */
[----:B------:R1:W5:Y:S01]  /*91b0*/  @!P1 MUFU.RCP R17, R0 ;  /* 0x0000000000119308 */ /* 0x0003620000001000 */
[----:B--2---:R-:W-:Y:S01]  /*91c0*/  @!P5 FADD.FTZ R8, R8, 1 ;  /* 0x3f8000000808d421 */ /* 0x004fe20000010000 */
[--C-:B---3--:R-:W-:Y:S01]  /*91d0*/  FADD.FTZ R5, R5, R20.reuse ;  /* 0x0000001405057221 */ /* 0x108fe20000010000 */
[----:B------:R-:W-:Y:S01]  /*91e0*/  STS [R71], R121 ;  /* 0x0000007947007388 */ /* 0x000fe20000000800 */
[----:B----4-:R-:W-:-:S03]  /*91f0*/  FADD.FTZ R9, R9, R20 ;  /* 0x0000001409097221 */ /* 0x010fc60000010000 */
[----:B------:R-:W-:Y:S01]  /*9200*/  STS [R71+0x4], R148 ;  /* 0x0000049447007388 */ /* 0x000fe20000000800 */
[----:B------:R-:W2:Y:S01]  /*9210*/  @!P2 MUFU.RCP R19, R2 ;  /* 0x000000020013a308 */ /* 0x000ea20000001000 */
[----:B0-----:R-:W-:Y:S01]  /*9220*/  @!P6 FADD.FTZ R12, R12, 1 ;  /* 0x3f8000000c0ce421 */ /* 0x001fe20000010000 */
[--C-:B-1----:R-:W-:Y:S01]  /*9230*/  FADD.FTZ R0, R3, R20.reuse ;  /* 0x0000001403007221 */ /* 0x102fe20000010000 */
[--C-:B-----5:R-:W-:Y:S01]  /*9240*/  FADD.FTZ R13, R13, R20.reuse ;  /* 0x000000140d0d7221 */ /* 0x120fe20000010000 */
[----:B------:R-:W-:Y:S01]  /*9250*/  STS [R71+0x8], R146 ;  /* 0x0000089247007388 */ /* 0x000fe20000000800 */
[----:B------:R-:W-:-:S03]  /*9260*/  FADD.FTZ R15, R15, R20 ;  /* 0x000000140f0f7221 */ /* 0x000fc60000010000 */
[----:B------:R-:W0:Y:S01]  /*9270*/  @!P3 MUFU.RCP R73, R4 ;  /* 0x000000040049b308 */ /* 0x000e220000001000 */
[----:B------:R-:W-:Y:S01]  /*9280*/  STS [R71+0xc], R144 ;  /* 0x00000c9047007388 */ /* 0x000fe20000000800 */
[----:B------:R-:W-:Y:S01]  /*9290*/  @!P1 FMUL.FTZ R158, R158, R17 ;  /* 0x000000119e9e9220 */ /* 0x000fe20000410000 */
[----:B------:R-:W-:Y:S02]  /*92a0*/  FSETP.GTU.FTZ.AND P1, PT, R0, 20, PT ;  /* 0x41a000000000780b */ /* 0x000fe40003f3c000 */
[----:B------:R-:W-:Y:S01]  /*92b0*/  STS [R71+0x10], R142 ;  /* 0x0000108e47007388 */ /* 0x000fe20000000800 */
[----:B------:R-:W-:Y:S02]  /*92c0*/  FADD.FTZ R27, R27, R158 ;  /* 0x0000009e1b1b7221 */ /* 0x000fe40000010000 */
[----:B------:R-:W1:Y:S01]  /*92d0*/  @!P4 MUFU.RCP R75, R6 ;  /* 0x00000006004bc308 */ /* 0x000e620000001000 */
[----:B--2---:R-:W-:Y:S01]  /*92e0*/  @!P2 FMUL.FTZ R160, R160, R19 ;  /* 0x00000013a0a0a220 */ /* 0x004fe20000410000 */
[----:B------:R-:W-:Y:S01]  /*92f0*/  FSETP.GTU.FTZ.AND P2, PT, R5, 20, PT ;  /* 0x41a000000500780b */ /* 0x000fe20003f5c000 */
[----:B------:R-:W-:Y:S02]  /*9300*/  STS [R71+0x14], R140 ;  /* 0x0000148c47007388 */ /* 0x000fe40000000800 */
[----:B------:R-:W-:-:S02]  /*9310*/  FADD.FTZ R27, R27, R160 ;  /* 0x000000a01b1b7221 */ /* 0x000fc40000010000 */
[----:B------:R-:W-:Y:S01]  /*9320*/  STS [R71+0x18], R138 ;  /* 0x0000188a47007388 */ /* 0x000fe20000000800 */
[----:B------:R-:W2:Y:S01]  /*9330*/  @!P5 MUFU.RCP R77, R8 ;  /* 0x00000008004dd308 */ /* 0x000ea20000001000 */
[----:B0-----:R-:W-:Y:S01]  /*9340*/  @!P3 FMUL.FTZ R162, R162, R73 ;  /* 0x00000049a2a2b220 */ /* 0x001fe20000410000 */
[----:B------:R-:W-:Y:S01]  /*9350*/  FSETP.GTU.FTZ.AND P3, PT, R15, 20, PT ;  /* 0x41a000000f00780b */ /* 0x000fe20003f7c000 */
[----:B------:R-:W-:Y:S01]  /*9360*/  STS [R71+0x1c], R136 ;  /* 0x00001c8847007388 */ /* 0x000fe20000000800 */
[----:B------:R-:W-:Y:S01]  /*9370*/  @!P1 FMUL.FTZ R0, R0, -1.4426950216293334961 ;  /* 0xbfb8aa3b00009820 */ /* 0x000fe20000410000 */
[----:B------:R-:W-:Y:S02]  /*9380*/  FADD.FTZ R27, R27, R162 ;  /* 0x000000a21b1b7221 */ /* 0x000fe40000010000 */
[----:B------:R-:W-:Y:S01]  /*9390*/  @!P2 FMUL.FTZ R2, R5, -1.4426950216293334961 ;  /* 0xbfb8aa3b0502a820 */ /* 0x000fe20000410000 */
[----:B------:R-:W0:Y:S01]  /*93a0*/  @!P6 MUFU.RCP R3, R12 ;  /* 0x0000000c0003e308 */ /* 0x000e220000001000 */
[----:B-1----:R-:W-:Y:S01]  /*93b0*/  @!P4 FMUL.FTZ R164, R164, R75 ;  /* 0x0000004ba4a4c220 */ /* 0x002fe20000410000 */
[----:B------:R-:W-:Y:S01]  /*93c0*/  FSETP.GTU.FTZ.AND P4, PT, R13, 20, PT ;  /* 0x41a000000d00780b */ /* 0x000fe20003f9c000 */
[----:B------:R-:W-:Y:S02]  /*93d0*/  STS [R71+0x20], R134 ;  /* 0x0000208647007388 */ /* 0x000fe40000000800 */
[----:B------:R-:W-:-:S02]  /*93e0*/  FADD.FTZ R27, R27, R164 ;  /* 0x000000a41b1b7221 */ /* 0x000fc40000010000 */
[----:B------:R-:W-:Y:S01]  /*93f0*/  STS [R71+0x24], R132 ;  /* 0x0000248447007388 */ /* 0x000fe20000000800 */
[----:B------:R-:W-:Y:S01]  /*9400*/  @!P3 FMUL.FTZ R6, R15, -1.4426950216293334961 ;  /* 0xbfb8aa3b0f06b820 */ /* 0x000fe20000410000 */
[----:B--2---:R-:W-:Y:S01]  /*9410*/  @!P5 FMUL.FTZ R166, R166, R77 ;  /* 0x0000004da6a6d220 */ /* 0x004fe20000410000 */
[----:B------:R-:W-:Y:S01]  /*9420*/  FSETP.GTU.FTZ.AND P5, PT, R9, 20, PT ;  /* 0x41a000000900780b */ /* 0x000fe20003fbc000 */
[----:B------:R-:W-:Y:S01]  /*9430*/  STS [R71+0x28], R130 ;  /* 0x0000288247007388 */ /* 0x000fe20000000800 */
[----:B------:R-:W1:Y:S01]  /*9440*/  @!P1 MUFU.EX2 R0, R0 ;  /* 0x0000000000009308 */ /* 0x000e620000000800 */
[----:B------:R-:W-:Y:S02]  /*9450*/  FADD.FTZ R27, R27, R166 ;  /* 0x000000a61b1b7221 */ /* 0x000fe40000010000 */
[----:B------:R-:W-:Y:S01]  /*9460*/  STS [R71+0x2c], R128 ;  /* 0x00002c8047007388 */ /* 0x000fe20000000800 */
[----:B------:R-:W-:Y:S01]  /*9470*/  @!P4 FMUL.FTZ R5, R13, -1.4426950216293334961 ;  /* 0xbfb8aa3b0d05c820 */ /* 0x000fe20000410000 */
[----:B0-----:R-:W-:Y:S01]  /*9480*/  @!P6 FMUL.FTZ R168, R168, R3 ;  /* 0x00000003a8a8e220 */ /* 0x001fe20000410000 */
[----:B------:R-:W-:Y:S01]  /*9490*/  FSETP.GTU.FTZ.AND P6, PT, R7, 20, PT ;  /* 0x41a000000700780b */ /* 0x000fe20003fdc000 */
[----:B------:R-:W-:Y:S01]  /*94a0*/  STS [R71+0x30], R126 ;  /* 0x0000307e47007388 */ /* 0x000fe20000000800 */
[----:B------:R-:W0:Y:S01]  /*94b0*/  @!P2 MUFU.EX2 R2, R2 ;  /* 0x000000020002a308 */ /* 0x000e220000000800 */
[----:B------:R-:W-:-:S02]  /*94c0*/  FADD.FTZ R27, R27, R168 ;  /* 0x000000a81b1b7221 */ /* 0x000fc40000010000 */
[----:B------:R-:W-:Y:S01]  /*94d0*/  STS [R71+0x34], R124 ;  /* 0x0000347c47007388 */ /* 0x000fe20000000800 */
[----:B------:R-:W-:-:S03]  /*94e0*/  @!P5 FMUL.FTZ R4, R9, -1.4426950216293334961 ;  /* 0xbfb8aa3b0904d820 */ /* 0x000fc60000410000 */
[----:B------:R-:W-:Y:S01]  /*94f0*/  STS [R71+0x38], R122 ;  /* 0x0000387a47007388 */ /* 0x000fe20000000800 */
[----:B------:R-:W2:Y:S01]  /*9500*/  @!P4 MUFU.EX2 R5, R5 ;  /* 0x000000050005c308 */ /* 0x000ea20000000800 */
[----:B-1----:R-:W-:Y:S02]  /*9510*/  @!P1 FADD.FTZ R0, R0, 1 ;  /* 0x3f80000000009421 */ /* 0x002fe40000010000 */
[----:B------:R-:W-:Y:S01]  /*9520*/  STS [R71+0x3c], R120 ;  /* 0x00003c7847007388 */ /* 0x000fe20000000800 */
[----:B------:R-:W-:Y:S01]  /*9530*/  @!P6 FMUL.FTZ R3, R7, -1.4426950216293334961 ;  /* 0xbfb8aa3b0703e820 */ /* 0x000fe20000410000 */
[----:B------:R-:W-:Y:S02]  /*9540*/  NOP ;  /* 0x0000000000007918 */ /* 0x000fe40000000000 */
[----:B------:R-:W-:Y:S01]  /*9550*/  LDS R7, [R55] ;  /* 0x0000000037077984 */ /* 0x000fe20000000800 */
[----:B------:R-:W1:Y:S01]  /*9560*/  @!P5 MUFU.EX2 R4, R4 ;  /* 0x000000040004d308 */ /* 0x000e620000000800 */
[----:B0-----:R-:W-:-:S02]  /*9570*/  @!P2 FADD.FTZ R2, R2, 1 ;  /* 0x3f8000000202a421 */ /* 0x001fc40000010000 */
[----:B------:R-:W-:Y:S01]  /*9580*/  LDS R9, [R56+0x80] ;  /* 0x0000800038097984 */ /* 0x000fe20000000800 */
[----:B--2---:R-:W-:-:S03]  /*9590*/  @!P4 FADD.FTZ R5, R5, 1 ;  /* 0x3f8000000505c421 */ /* 0x004fc60000010000 */
[----:B------:R-:W-:Y:S01]  /*95a0*/  LDS R13, [R57+0x100] ;  /* 0x00010000390d7984 */ /* 0x000fe20000000800 */
[----:B------:R-:W0:Y:S03]  /*95b0*/  @!P6 MUFU.EX2 R3, R3 ;  /* 0x000000030003e308 */ /* 0x000e260000000800 */
[----:B------:R-:W-:Y:S04]  /*95c0*/  LDS R15, [R58+0x180] ;  /* 0x000180003a0f7984 */ /* 0x000fe80000000800 */
[----:B------:R-:W-:Y:S01]  /*95d0*/  LDS R17, [R59+0x200] ;  /* 0x000200003b117984 */ /* 0x000fe20000000800 */
[----:B------:R-:W2:Y:S01]  /*95e0*/  @!P3 MUFU.EX2 R6, R6 ;  /* 0x000000060006b308 */ /* 0x000ea20000000800 */
[----:B-1----:R-:W-:-:S02]  /*95f0*/  @!P5 FADD.FTZ R4, R4, 1 ;  /* 0x3f8000000404d421 */ /* 0x002fc40000010000 */
[----:B------:R-:W-:Y:S04]  /*9600*/  LDS R19, [R60+0x280] ;  /* 0x000280003c137984 */ /* 0x000fe80000000800 */
[----:B------:R-:W-:Y:S01]  /*9610*/  LDS R73, [R61+0x300] ;  /* 0x000300003d497984 */ /* 0x000fe20000000800 */
[----:B------:R0:W1:Y:S03]  /*9620*/  @!P1 MUFU.RCP R95, R0 ;  /* 0x00000000005f9308 */ /* 0x0000660000001000 */
[----:B------:R-:W-:Y:S04]  /*9630*/  LDS R75, [R62+0x380] ;  /* 0x000380003e4b7984 */ /* 0x000fe80000000800 */
[----:B------:R-:W-:Y:S01]  /*9640*/  LDS R77, [R63+0x400] ;  /* 0x000400003f4d7984 */ /* 0x000fe20000000800 */
[----:B------:R3:W4:Y:S01]  /*9650*/  @!P2 MUFU.RCP R97, R2 ;  /* 0x000000020061a308 */ /* 0x0007220000001000 */
[----:B0-----:R-:W-:Y:S01]  /*9660*/  @!P6 FADD.FTZ R0, R3, 1 ;  /* 0x3f8000000300e421 */ /* 0x001fe20000010000 */
[----:B--2---:R-:W-:Y:S01]  /*9670*/  @!P3 FADD.FTZ R6, R6, 1 ;  /* 0x3f8000000606b421 */ /* 0x004fe20000010000 */
[----:B------:R-:W-:Y:S04]  /*9680*/  LDS R79, [R64+0x480] ;  /* 0x00048000404f7984 */ /* 0x000fe80000000800 */
[----:B------:R-:W-:Y:S01]  /*9690*/  LDS R81, [R65+0x500] ;  /* 0x0005000041517984 */ /* 0x000fe20000000800 */
[----:B------:R-:W0:Y:S01]  /*96a0*/  @!P5 MUFU.RCP R101, R4 ;  /* 0x000000040065d308 */ /* 0x000e220000001000 */
[----:B---3--:R-:W-:-:S04]  /*96b0*/  IMAD.WIDE.U32 R2, R21, R102, UR8 ;  /* 0x0000000815027e25 */ /* 0x008fc8000f8e0066 */
[----:B-1----:R-:W-:Y:S01]  /*96c0*/  @!P1 FMUL.FTZ R170, R170, R95 ;  /* 0x0000005faaaa9220 */ /* 0x002fe20000410000 */
[----:B------:R-:W-:Y:S01]  /*96d0*/  LDS R83, [R66+0x580] ;  /* 0x0005800042537984 */ /* 0x000fe20000000800 */
[----:B------:R-:W1:Y:S02]  /*96e0*/  LDCU.64 UR8, c[0x0][0x518] ;  /* 0x0000a300ff0877ac */ /* 0x000e640008000a00 */
[----:B------:R-:W-:Y:S01]  /*96f0*/  FADD.FTZ R27, R27, R170 ;  /* 0x000000aa1b1b7221 */ /* 0x000fe20000010000 */
[----:B------:R-:W-:Y:S01]  /*9700*/  LDS R85, [R67+0x600] ;  /* 0x0006000043557984 */ /* 0x000fe20000000800 */
[----:B------:R-:W2:Y:S01]  /*9710*/  @!P4 MUFU.RCP R5, R5 ;  /* 0x000000050005c308 */ /* 0x000ea20000001000 */
[----:B----4-:R-:W-:Y:S02]  /*9720*/  @!P2 FMUL.FTZ R172, R172, R97 ;  /* 0x00000061acaca220 */ /* 0x010fe40000410000 */
[----:B------:R-:W-:Y:S02]  /*9730*/  LDS R87, [R68+0x680] ;  /* 0x0006800044577984 */ /* 0x000fe40000000800 */
[----:B------:R-:W-:-:S02]  /*9740*/  FADD.FTZ R27, R27, R172 ;  /* 0x000000ac1b1b7221 */ /* 0x000fc40000010000 */
[----:B------:R-:W-:Y:S01]  /*9750*/  LDS R89, [R69+0x700] ;  /* 0x0007000045597984 */ /* 0x000fe20000000800 */
[----:B------:R3:W4:Y:S01]  /*9760*/  @!P6 MUFU.RCP R99, R0 ;  /* 0x000000000063e308 */ /* 0x0007220000001000 */
[----:B0-----:R-:W-:Y:S02]  /*9770*/  @!P5 FMUL.FTZ R176, R176, R101 ;  /* 0x00000065b0b0d220 */ /* 0x001fe40000410000 */
[----:B------:R-:W-:Y:S01]  /*9780*/  LDS R91, [R70+0x780] ;  /* 0x00078000465b7984 */ /* 0x000fe20000000800 */
[----:B-1----:R-:W-:-:S03]  /*9790*/  UIMAD.WIDE.U32 UR4, UR18, UR8, UR4 ;  /* 0x00000008120472a5 */ /* 0x002fc6000f8e0004 */
[----:B------:R-:W-:Y:S01]  /*97a0*/  @!P0 STS [UR20+0x1080], R53 ;  /* 0x00108035ff008988 */ /* 0x000fe20008000814 */
[----:B------:R-:W0:Y:S01]  /*97b0*/  @!P3 MUFU.RCP R95, R6 ;  /* 0x00000006005fb308 */ /* 0x000e220000001000 */
[----:B---3--:R-:W-:Y:S01]  /*97c0*/  IMAD R0, R21, R103, R3 ;  /* 0x0000006715007224 */ /* 0x008fe200078e0203 */
[----:B------:R-:W-:Y:S01]  /*97d0*/  BAR.SYNC.DEFER_BLOCKING 0x0 ;  /* 0x0000000000007b1d */ /* 0x000fe20000010000 */
[----:B------:R-:W-:Y:S01]  /*97e0*/  IADD3 R3, P1, PT, R36, R2, RZ ;  /* 0x0000000224037210 */ /* 0x000fe20007f3e0ff */
[----:B--2---:R-:W-:Y:S01]  /*97f0*/  @!P4 FMUL.FTZ R178, R178, R5 ;  /* 0x00000005b2b2c220 */ /* 0x004fe20000410000 */
[----:B------:R-:W-:Y:S02]  /*9800*/  UIMAD UR5, UR18, UR9, UR5 ;  /* 0x00000009120572a4 */ /* 0x000fe4000f8e0205 */
[----:B------:R-:W-:Y:S01]  /*9810*/  IADD3.X R0, PT, PT, RZ, R0, RZ, P1, !PT ;  /* 0x00000000ff007210 */ /* 0x000fe20000ffe4ff */
[----:B----4-:R-:W-:Y:S01]  /*9820*/  @!P6 FMUL.FTZ R174, R174, R99 ;  /* 0x00000063aeaee220 */ /* 0x010fe20000410000 */
[----:B------:R-:W-:-:S03]  /*9830*/  LEA R2, P6, R3, UR10, 0x2 ;  /* 0x0000000a03027c11 */ /* 0x000fc6000f8c10ff */
[----:B------:R-:W-:Y:S01]  /*9840*/  FADD.FTZ R27, R27, R174 ;  /* 0x000000ae1b1b7221 */ /* 0x000fe20000010000 */
[----:B------:R-:W-:Y:S01]  /*9850*/  LEA.HI.X R3, R3, UR11, R0, 0x2, P6 ;  /* 0x0000000b03037c11 */ /* 0x000fe2000b0f1400 */
[----:B------:R-:W1:Y:S01]  /*9860*/  LDCU.64 UR10, c[0x0][0x560] ;  /* 0x0000ac00ff0a77ac */ /* 0x000e620008000a00 */
[----:B0-----:R-:W-:Y:S01]  /*9870*/  @!P3 FMUL.FTZ R184, R184, R95 ;  /* 0x0000005fb8b8b220 */ /* 0x001fe20000410000 */
[----:B------:R-:W-:-:S04]  /*9880*/  FADD.FTZ R27, R27, R176 ;  /* 0x000000b01b1b7221 */ /* 0x000fc80000010000 */
[----:B------:R-:W-:-:S04]  /*9890*/  FADD.FTZ R27, R27, R178 ;  /* 0x000000b21b1b7221 */ /* 0x000fc80000010000 */
[----:B------:R-:W-:Y:S01]  /*98a0*/  FADD.FTZ R27, R27, R184 ;  /* 0x000000b81b1b7221 */ /* 0x000fe20000010000 */
[----:B------:R-:W0:Y:S02]  /*98b0*/  LDS R93, [UR20+0x1080] ;  /* 0x00108014ff5d7984 */ /* 0x000e240008000800 */
[-C--:B0-----:R-:W-:Y:S02]  /*98c0*/  ISETP.GE.AND P1, PT, R36, R93.reuse, PT ;  /* 0x0000005d2400720c */ /* 0x081fe40003f26270 */
[-C--:B------:R-:W-:Y:S02]  /*98d0*/  ISETP.GE.AND P2, PT, R38, R93.reuse, PT ;  /* 0x0000005d2600720c */ /* 0x080fe40003f46270 */
[-C--:B------:R-:W-:Y:S02]  /*98e0*/  ISETP.GE.AND P4, PT, R39, R93.reuse, PT ;  /* 0x0000005d2700720c */ /* 0x080fe40003f86270 */
[-C--:B------:R-:W-:Y:S02]  /*98f0*/  ISETP.GE.AND P5, PT, R40, R93.reuse, PT ;  /* 0x0000005d2800720c */ /* 0x080fe40003fa6270 */
[----:B------:R-:W-:-:S02]  /*9900*/  ISETP.GE.AND P3, PT, R43, R93, PT ;  /* 0x0000005d2b00720c */ /* 0x000fc40003f66270 */
        /* <DEDUP_REMOVED lines=15> */
[----:B------:R0:W-:Y:S01]  /*9a00*/  @!P4 STG.E desc[UR16][R2.64+0x380], R75 ;  /* 0x0003804b0200c986 */ /* 0x0001e2000c101910 */
[----:B------:R-:W-:-:S03]  /*9a10*/  ISETP.GE.AND P4, PT, R50, R93, PT ;  /* 0x0000005d3200720c */ /* 0x000fc60003f86270 */
[----:B------:R-:W-:Y:S01]  /*9a20*/  @!P5 STG.E desc[UR16][R2.64+0x400], R77 ;  /* 0x0004004d0200d986 */ /* 0x000fe2000c101910 */
[----:B------:R-:W-:-:S03]  /*9a30*/  ISETP.GE.AND P5, PT, R51, R93, PT ;  /* 0x0000005d3300720c */ /* 0x000fc60003fa6270 */
[----:B------:R-:W-:Y:S01]  /*9a40*/  @!P6 STG.E desc[UR16][R2.64+0x480], R79 ;  /* 0x0004804f0200e986 */ /* 0x000fe2000c101910 */
[----:B------:R-:W-:-:S03]  /*9a50*/  ISETP.GE.AND P6, PT, R52, R93, PT ;  /* 0x0000005d3400720c */ /* 0x000fc60003fc6270 */
[----:B------:R-:W-:Y:S01]  /*9a60*/  @!P1 STG.E desc[UR16][R2.64+0x500], R81 ;  /* 0x0005005102009986 */ /* 0x000fe2000c101910 */
[----:B0-----:R-:W0:Y:S03]  /*9a70*/  LDC.64 R74, c[0x0][0x520] ;  /* 0x00014800ff4a7b82 */ /* 0x001e260000000a00 */
[----:B------:R-:W-:Y:S04]  /*9a80*/  @!P2 STG.E desc[UR16][R2.64+0x580], R83 ;  /* 0x000580530200a986 */ /* 0x000fe8000c101910 */
[----:B------:R-:W-:Y:S04]  /*9a90*/  @!P3 STG.E desc[UR16][R2.64+0x600], R85 ;  /* 0x000600550200b986 */ /* 0x000fe8000c101910 */
[----:B------:R-:W-:Y:S04]  /*9aa0*/  @!P4 STG.E desc[UR16][R2.64+0x680], R87 ;  /* 0x000680570200c986 */ /* 0x000fe8000c101910 */
[----:B------:R-:W-:Y:S04]  /*9ab0*/  @!P5 STG.E desc[UR16][R2.64+0x700], R89 ;  /* 0x000700590200d986 */ /* 0x000fe8000c101910 */
[----:B------:R0:W-:Y:S01]  /*9ac0*/  @!P6 STG.E desc[UR16][R2.64+0x780], R91 ;  /* 0x0007805b0200e986 */ /* 0x0001e2000c101910 */
[----:B------:R-:W-:Y:S01]  /*9ad0*/  BAR.SYNC.DEFER_BLOCKING 0x0 ;  /* 0x0000000000007b1d */ /* 0x000fe20000010000 */
[----:B0-----:R-:W-:-:S04]  /*9ae0*/  IMAD.WIDE.U32 R2, R21, R74, UR4 ;  /* 0x0000000415027e25 */ /* 0x001fc8000f8e004a */
[----:B------:R-:W-:Y:S01]  /*9af0*/  IMAD R0, R21, R75, R3 ;  /* 0x0000004b15007224 */ /* 0x000fe200078e0203 */
[----:B------:R-:W-:-:S04]  /*9b00*/  IADD3 R3, P2, PT, R36, R2, RZ ;  /* 0x0000000224037210 */ /* 0x000fc80007f5e0ff */
[----:B------:R-:W-:Y:S02]  /*9b10*/  IADD3.X R0, PT, PT, RZ, R0, RZ, P2, !PT ;  /* 0x00000000ff007210 */ /* 0x000fe400017fe4ff */
[----:B-1----:R-:W-:-:S04]  /*9b20*/  LEA R2, P2, R3, UR10, 0x2 ;  /* 0x0000000a03027c11 */ /* 0x002fc8000f8410ff */
        /* <DEDUP_REMOVED lines=60> */
[----:B------:R0:W-:Y:S01]  /*9ef0*/  @!P0 STG.E desc[UR16][R2.64+0x100], R57 ;  /* 0x0001003902008986 */ /* 0x0001e2000c101910 */
[----:B------:R-:W-:-:S03]  /*9f00*/  ISETP.GE.AND P0, PT, R46, R73, PT ;  /* 0x000000492e00720c */ /* 0x000fc60003f06270 */
[----:B------:R0:W-:Y:S01]  /*9f10*/  @!P1 STG.E desc[UR16][R2.64+0x180], R7 ;  /* 0x0001800702009986 */ /* 0x0001e2000c101910 */
[----:B------:R-:W-:-:S03]  /*9f20*/  ISETP.GE.AND P1, PT, R47, R73, PT ;  /* 0x000000492f00720c */ /* 0x000fc60003f26270 */
[----:B------:R0:W-:Y:S01]  /*9f30*/  @!P2 STG.E desc[UR16][R2.64+0x200], R59 ;  /* 0x0002003b0200a986 */ /* 0x0001e2000c101910 */
[----:B------:R-:W-:-:S05]  /*9f40*/  ISETP.GE.AND P2, PT, R48, R73, PT ;  /* 0x000000493000720c */ /* 0x000fca0003f46270 */
[----:B------:R0:W-:Y:S01]  /*9f50*/  @!P0 STG.E desc[UR16][R2.64+0x480], R15 ;  /* 0x0004800f02008986 */ /* 0x0001e2000c101910 */
[----:B------:R-:W-:-:S03]  /*9f60*/  IADD3 R29, P0, PT, R29, -0x1000, RZ ;  /* 0xfffff0001d1d7810 */ /* 0x000fc60007f1e0ff */
[----:B------:R0:W-:Y:S01]  /*9f70*/  @!P1 STG.E desc[UR16][R2.64+0x500], R65 ;  /* 0x0005004102009986 */ /* 0x0001e2000c101910 */
[----:B------:R-:W-:Y:S02]  /*9f80*/  IADD3 R33, P1, PT, R33, -0x1000, RZ ;  /* 0xfffff00021217810 */ /* 0x000fe40007f3e0ff */
[----:B------:R-:W-:Y:S01]  /*9f90*/  IADD3.X R30, PT, PT, R30, -0x1, RZ, P0, !PT ;  /* 0xffffffff1e1e7810 */ /* 0x000fe200007fe4ff */
[----:B------:R0:W-:Y:S01]  /*9fa0*/  @!P2 STG.E desc[UR16][R2.64+0x580], R17 ;  /* 0x000580110200a986 */ /* 0x0001e2000c101910 */
[----:B------:R-:W-:Y:S02]  /*9fb0*/  IADD3 R31, P2, PT, R31, -0x1000, RZ ;  /* 0xfffff0001f1f7810 */ /* 0x000fe40007f5e0ff */
[----:B------:R-:W-:Y:S02]  /*9fc0*/  IADD3.X R34, PT, PT, R34, -0x1, RZ, P1, !PT ;  /* 0xffffffff22227810 */ /* 0x000fe40000ffe4ff */
[----:B------:R-:W-:Y:S01]  /*9fd0*/  IADD3.X R32, PT, PT, R32, -0x1, RZ, P2, !PT ;  /* 0xffffffff20207810 */ /* 0x000fe200017fe4ff */
[----:B------:R-:W-:Y:S08]  /*9fe0*/  BRA.U UP0, `(.L_x_3575) ;  /* 0xffffff6500c47547 */ /* 0x000ff0000b83ffff */
.L_x_3527:
[----:B0-----:R-:W0:Y:S01]  /*9ff0*/  LDC.64 R8, c[0x0][0x548] ;  /* 0x00015200ff087b82 */ /* 0x001e220000000a00 */
[----:B------:R-:W1:Y:S01]  /*a000*/  S2R R19, SR_TID.X ;  /* 0x0000000000137919 */ /* 0x000e620000002100 */
[----:B------:R-:W1:Y:S06]  /*a010*/  LDCU UR7, c[0x0][0x38c] ;  /* 0x00007180ff0777ac */ /* 0x000e6c0008000800 */
[----:B------:R-:W2:Y:S01]  /*a020*/  LDC.64 R10, c[0x0][0x568] ;  /* 0x00015a00ff0a7b82 */ /* 0x000ea20000000a00 */
[----:B0-----:R-:W-:-:S04]  /*a030*/  ISETP.NE.U32.AND P1, PT, R8, RZ, PT ;  /* 0x000000ff0800720c */ /* 0x001fc80003f25070 */
[----:B------:R-:W-:Y:S02]  /*a040*/  ISETP.NE.AND.EX P1, PT, R9, RZ, PT, P1 ;  /* 0x000000ff0900720c */ /* 0x000fe40003f25310 */
[----:B--2---:R-:W-:Y:S02]  /*a050*/  ISETP.NE.U32.AND P0, PT, R10, RZ, PT ;  /* 0x000000ff0a00720c */ /* 0x004fe40003f05070 */
[----:B-1----:R-:W-:Y:S02]  /*a060*/  ISETP.GE.AND P2, PT, R19, UR7, PT ;  /* 0x0000000713007c0c */ /* 0x002fe4000bf46270 */
[----:B------:R-:W-:-:S07]  /*a070*/  ISETP.NE.AND.EX P0, PT, R11, RZ, PT, P0 ;  /* 0x000000ff0b00720c */ /* 0x000fce0003f05300 */
[----:B------:R-:W-:Y:S06]  /*a080*/  @!P1 BRA `(.L_x_3576) ;  /* 0x0000000000849947 */ /* 0x000fec0003800000 */
[----:B------:R-:W0:Y:S01]  /*a090*/  SHFL.DOWN P1, R3, R104, 0x1, 0x1f ;  /* 0x08201f0068037f89 */ /* 0x000e220000020000 */
[----:B------:R-:W-:Y:S01]  /*a0a0*/  BSSY.RECONVERGENT B0, `(.L_x_3576) ;  /* 0x000001f000007945 */ /* 0x000fe20003800200 */
        /* <DEDUP_REMOVED lines=23> */
[----:B------:R-:W-:Y:S01]  /*a220*/  UMOV UR4, 0x400 ;  /* 0x0000040000047882 */ /* 0x000fe20000000000 */
[----:B------:R-:W-:-:S04]  /*a230*/  LEA R2, P1, R21, R8, 0x2 ;  /* 0x0000000815027211 */ /* 0x000fc800078210ff */
[----:B------:R-:W-:Y:S01]  /*a240*/  LEA.HI.X R3, R21, R9, RZ, 0x2, P1 ;  /* 0x0000000915037211 */ /* 0x000fe200008f14ff */
[----:B-1----:R-:W-:-:S09]  /*a250*/  ULEA UR4, UR5, UR4, 0x18 ;  /* 0x0000000405047291 */ /* 0x002fd2000f8ec0ff */
[----:B0-----:R-:W0:Y:S02]  /*a260*/  LDS R0, [UR4+0x1098] ;  /* 0x00109804ff007984 */ /* 0x001e240008000800 */
[----:B0-----:R-:W-:-:S05]  /*a270*/  FADD.FTZ R7, R7, R0 ;  /* 0x0000000007077221 */ /* 0x001fca0000010000 */
[----:B------:R1:W-:Y:S02]  /*a280*/  REDG.E.ADD.F32.FTZ.RN.STRONG.GPU desc[UR16][R2.64], R7 ;  /* 0x00000007020079a6 */ /* 0x0003e4000c12f310 */
.L_x_3577:
[----:B------:R-:W-:Y:S05]  /*a290*/  BSYNC.RECONVERGENT B0 ;  /* 0x0000000000007941 */ /* 0x000fea0003800200 */
.L_x_3576:
[----:B------:R-:W-:Y:S05]  /*a2a0*/  @!P0 BRA `(.L_x_3578) ;  /* 0x0000000000888947 */ /* 0x000fea0003800000 */
[----:B------:R-:W-:Y:S06]  /*a2b0*/  BAR.SYNC.DEFER_BLOCKING 0x0 ;  /* 0x0000000000007b1d */ /* 0x000fec0000010000 */
[----:B------:R-:W-:Y:S01]  /*a2c0*/  BSSY.RECONVERGENT B0, `(.L_x_3578) ;  /* 0x0000020000007945 */ /* 0x000fe20003800200 */
[----:B0-----:R-:W0:Y:S01]  /*a2d0*/  SHFL.DOWN P0, R0, R27, 0x1, 0x1f ;  /* 0x08201f001b007f89 */ /* 0x001e220000000000 */
[----:B------:R-:W2:Y:S01]  /*a2e0*/  S2R R4, SR_LANEID ;  /* 0x0000000000047919 */ /* 0x000ea20000000000 */
[----:B------:R-:W3:Y:S01]  /*a2f0*/  S2R R6, SR_TID.X ;  /* 0x0000000000067919 */ /* 0x000ee20000002100 */
[----:B0-----:R-:W-:-:S05]  /*a300*/  @P0 FADD R0, R0, R27 ;  /* 0x0000001b00000221 */ /* 0x001fca0000000000 */
[----:B-1----:R-:W0:Y:S01]  /*a310*/  SHFL.DOWN P0, R3, R0, 0x2, 0x1f ;  /* 0x08401f0000037f89 */ /* 0x002e220000000000 */
[----:B--2---:R-:W-:-:S13]  /*a320*/  ISETP.NE.AND P1, PT, R4, RZ, PT ;  /* 0x000000ff0400720c */ /* 0x004fda0003f25270 */
[----:B------:R-:W1:Y:S01]  /*a330*/  @!P1 S2R R8, SR_CgaCtaId ;  /* 0x0000000000089919 */ /* 0x000e620000008800 */
[----:B------:R-:W-:Y:S01]  /*a340*/  @!P1 MOV R7, 0x400 ;  /* 0x0000040000079802 */ /* 0x000fe20000000f00 */
[----:B0-----:R-:W-:Y:S01]  /*a350*/  @P0 FADD R3, R0, R3 ;  /* 0x0000000300030221 */ /* 0x001fe20000000000 */
[----:B---3--:R-:W-:-:S04]  /*a360*/  @!P1 SHF.R.U32.HI R0, RZ, 0x3, R6 ;  /* 0x00000003ff009819 */ /* 0x008fc80000011606 */
        /* <DEDUP_REMOVED lines=18> */
[----:B------:R-:W1:Y:S02]  /*a490*/  LDS R5, [UR4+0x1098] ;  /* 0x00109804ff057984 */ /* 0x000e640008000800 */
[----:B-1----:R-:W-:-:S05]  /*a4a0*/  FADD.FTZ R5, R4, R5 ;  /* 0x0000000504057221 */ /* 0x002fca0000010000 */
[----:B------:R1:W-:Y:S02]  /*a4b0*/  REDG.E.ADD.F32.FTZ.RN.STRONG.GPU desc[UR16][R2.64], R5 ;  /* 0x00000005020079a6 */ /* 0x0003e4000c12f310 */
.L_x_3579:
[----:B------:R-:W-:Y:S05]  /*a4c0*/  BSYNC.RECONVERGENT B0 ;  /* 0x0000000000007941 */ /* 0x000fea0003800200 */
.L_x_3578:
[----:B------:R-:W-:Y:S05]  /*a4d0*/  @P2 EXIT ;  /* 0x000000000000294d */ /* 0x000fea0003800000 */
[----:B------:R-:W1:Y:S01]  /*a4e0*/  LDCU.64 UR8, c[0x0][0x4e8] ;  /* 0x00009d00ff0877ac */ /* 0x000e620008000a00 */
[----:B------:R-:W2:Y:S01]  /*a4f0*/  S2UR UR5, SR_CgaCtaId ;  /* 0x00000000000579c3 */ /* 0x000ea20000008800 */
[----:B------:R-:W-:Y:S01]  /*a500*/  BSSY.RECONVERGENT B0, `(.L_x_3580) ;  /* 0x0000045000007945 */ /* 0x000fe20003800200 */
[----:B------:R-:W0:Y:S01]  /*a510*/  LDCU.64 UR10, c[0x0][0x4c8] ;  /* 0x00009900ff0a77ac */ /* 0x000e220008000a00 */
[----:B------:R-:W3:Y:S01]  /*a520*/  LDCU.64 UR12, c[0x0][0x4a8] ;  /* 0x00009500ff0c77ac */ /* 0x000ee20008000a00 */
[----:B------:R-:W-:Y:S01]  /*a530*/  UMOV UR4, 0x400 ;  /* 0x0000040000047882 */ /* 0x000fe20000000000 */
[----:B------:R-:W4:Y:S01]  /*a540*/  LDCU UR6, c[0x0][0x360] ;  /* 0x00006c00ff0677ac */ /* 0x000f220008000800 */
[----:B------:R-:W2:Y:S01]  /*a550*/  LDCU.64 UR28, c[0x0][0x3e0] ;  /* 0x00007c00ff1c77ac */ /* 0x000ea20008000a00 */
[C---:B-1----:R-:W-:Y:S01]  /*a560*/  IMAD.WIDE.U32 R2, R21.reuse, UR8, RZ ;  /* 0x0000000815027c25 */ /* 0x042fe2000f8e00ff */
[----:B------:R-:W1:Y:S03]  /*a570*/  LDCU.64 UR30, c[0x0][0x3c0] ;  /* 0x00007800ff1e77ac */ /* 0x000e660008000a00 */
[C---:B0-----:R-:W-:Y:S01]  /*a580*/  IMAD.WIDE.U32 R4, R21.reuse, UR10, RZ ;  /* 0x0000000a15047c25 */ /* 0x041fe2000f8e00ff */
[----:B------:R-:W0:Y:S03]  /*a590*/  LDCU.64 UR14, c[0x0][0x4b0] ;  /* 0x00009600ff0e77ac */ /* 0x000e260008000a00 */
[C---:B---3--:R-:W-:Y:S01]  /*a5a0*/  IMAD.WIDE.U32 R6, R21.reuse, UR12, RZ ;  /* 0x0000000c15067c25 */ /* 0x048fe2000f8e00ff */
[----:B------:R-:W3:Y:S03]  /*a5b0*/  LDCU.64 UR18, c[0x0][0x4d0] ;  /* 0x00009a00ff1277ac */ /* 0x000ee60008000a00 */
[----:B------:R-:W-:-:S02]  /*a5c0*/  IMAD R29, R21, UR9, R3 ;  /* 0x00000009151d7c24 */ /* 0x000fc4000f8e0203 */
[C---:B------:R-:W-:Y:S01]  /*a5d0*/  IMAD R27, R21.reuse, UR11, R5 ;  /* 0x0000000b151b7c24 */ /* 0x040fe2000f8e0205 */
[----:B------:R-:W0:Y:S01]  /*a5e0*/  LDCU.64 UR24, c[0x0][0x4f0] ;  /* 0x00009e00ff1877ac */ /* 0x000e220008000a00 */
[----:B-----5:R-:W-:Y:S01]  /*a5f0*/  IMAD R23, R21, UR13, R7 ;  /* 0x0000000d15177c24 */ /* 0x020fe2000f8e0207 */
[----:B------:R-:W0:Y:S01]  /*a600*/  LDCU.64 UR26, c[0x0][0x540] ;  /* 0x0000a800ff1a77ac */ /* 0x000e220008000a00 */
[----:B------:R-:W0:Y:S01]  /*a610*/  LDCU.128 UR20, c[0x0][0x530] ;  /* 0x0000a600ff1477ac */ /* 0x000e220008000c00 */
[----:B-12-4-:R-:W-:-:S12]  /*a620*/  ULEA UR4, UR5, UR4, 0x18 ;  /* 0x0000000405047291 */ /* 0x016fd8000f8ec0ff */
.L_x_3581:
[C---:B------:R-:W-:Y:S01]  /*a630*/  LEA R0, R19.reuse, UR4, 0x2 ;  /* 0x0000000413007c11 */ /* 0x040fe2000f8e10ff */
[C---:B-1----:R-:W-:Y:S01]  /*a640*/  IMAD.WIDE.U32 R12, R19.reuse, UR28, RZ ;  /* 0x0000001c130c7c25 */ /* 0x042fe2000f8e00ff */
[----:B------:R-:W-:Y:S02]  /*a650*/  SHF.R.S32.HI R18, RZ, 0x1f, R19 ;  /* 0x0000001fff127819 */ /* 0x000fe40000011413 */
[----:B------:R-:W-:Y:S01]  /*a660*/  MOV R8, R6 ;  /* 0x0000000600087202 */ /* 0x000fe20000000f00 */
[----:B------:R-:W1:Y:S01]  /*a670*/  LDS R21, [R0+0x25d0] ;  /* 0x0025d00000157984 */ /* 0x000e620000000800 */
[----:B------:R-:W-:Y:S01]  /*a680*/  MOV R9, R23 ;  /* 0x0000001700097202 */ /* 0x000fe20000000f00 */
[C---:B0-----:R-:W-:Y:S02]  /*a690*/  IMAD R10, R18.reuse, UR14, RZ ;  /* 0x0000000e120a7c24 */ /* 0x041fe4000f8e02ff */
[----:B------:R-:W-:Y:S01]  /*a6a0*/  IMAD R14, R18, UR28, RZ ;  /* 0x0000001c120e7c24 */ /* 0x000fe2000f8e02ff */
[----:B------:R-:W0:Y:S01]  /*a6b0*/  LDS R0, [R0+0x29d0] ;  /* 0x0029d00000007984 */ /* 0x000e220000000800 */
[----:B------:R-:W-:-:S04]  /*a6c0*/  IMAD.WIDE.U32 R8, R19, UR14, R8 ;  /* 0x0000000e13087c25 */ /* 0x000fc8000f8e0008 */
[C---:B------:R-:W-:Y:S01]  /*a6d0*/  IMAD R11, R19.reuse, UR15, R10 ;  /* 0x0000000f130b7c24 */ /* 0x040fe2000f8e020a */
[----:B------:R-:W-:Y:S01]  /*a6e0*/  LEA R10, P0, R8, UR20, 0x2 ;  /* 0x00000014080a7c11 */ /* 0x000fe2000f8010ff */
[----:B------:R-:W-:Y:S01]  /*a6f0*/  IMAD R15, R19, UR29, R14 ;  /* 0x0000001d130f7c24 */ /* 0x000fe2000f8e020e */
[----:B------:R-:W-:Y:S02]  /*a700*/  LEA R14, P1, R12, R25, 0x2 ;  /* 0x000000190c0e7211 */ /* 0x000fe400078210ff */
[----:B------:R-:W-:Y:S02]  /*a710*/  IADD3 R11, PT, PT, R9, R11, RZ ;  /* 0x0000000b090b7210 */ /* 0x000fe40007ffe0ff */
[----:B------:R-:W-:Y:S02]  /*a720*/  IADD3 R9, PT, PT, R13, R15, RZ ;  /* 0x0000000f0d097210 */ /* 0x000fe40007ffe0ff */
[----:B------:R-:W-:Y:S02]  /*a730*/  LEA.HI.X R11, R8, UR21, R11, 0x2, P0 ;  /* 0x00000015080b7c11 */ /* 0x000fe400080f140b */
[----:B------:R-:W-:-:S03]  /*a740*/  LEA.HI.X R15, R12, R26, R9, 0x2, P1 ;  /* 0x0000001a0c0f7211 */ /* 0x000fc600008f1409 */
[----:B-1----:R1:W-:Y:S04]  /*a750*/  REDG.E.ADD.F32.FTZ.RN.STRONG.GPU desc[UR16][R10.64], R21 ;  /* 0x000000150a0079a6 */ /* 0x0023e8000c12f310 */
[----:B------:R-:W0:Y:S01]  /*a760*/  LDG.E R15, desc[UR16][R14.64] ;  /* 0x000000100e0f7981 */ /* 0x000e22000c1e1900 */
[----:B------:R-:W-:Y:S01]  /*a770*/  MOV R8, R4 ;  /* 0x0000000400087202 */ /* 0x000fe20000000f00 */
[C---:B---3--:R-:W-:Y:S01]  /*a780*/  IMAD R16, R18.reuse, UR18, RZ ;  /* 0x0000001212107c24 */ /* 0x048fe2000f8e02ff */
[----:B------:R-:W-:Y:S01]  /*a790*/  MOV R9, R27 ;  /* 0x0000001b00097202 */ /* 0x000fe20000000f00 */
[----:B------:R-:W-:Y:S02]  /*a7a0*/  IMAD R20, R18, UR30, RZ ;  /* 0x0000001e12147c24 */ /* 0x000fe4000f8e02ff */
[----:B------:R-:W-:-:S02]  /*a7b0*/  IMAD R17, R19, UR19, R16 ;  /* 0x0000001313117c24 */ /* 0x000fc4000f8e0210 */
[----:B------:R-:W-:-:S04]  /*a7c0*/  IMAD.WIDE.U32 R8, R19, UR18, R8 ;  /* 0x0000001213087c25 */ /* 0x000fc8000f8e0008 */
[----:B------:R-:W-:Y:S01]  /*a7d0*/  IMAD.WIDE.U32 R12, R19, UR30, RZ ;  /* 0x0000001e130c7c25 */ /* 0x000fe2000f8e00ff */
[----:B-1----:R-:W-:Y:S02]  /*a7e0*/  IADD3 R11, PT, PT, R9, R17, RZ ;  /* 0x00000011090b7210 */ /* 0x002fe40007ffe0ff */
[----:B------:R-:W-:Y:S01]  /*a7f0*/  LEA R10, P0, R8, UR22, 0x2 ;  /* 0x00000016080a7c11 */ /* 0x000fe2000f8010ff */
[----:B------:R-:W-:Y:S01]  /*a800*/  IMAD R31, R19, UR31, R20 ;  /* 0x0000001f131f7c24 */ /* 0x000fe2000f8e0214 */
[----:B------:R-:W-:Y:S02]  /*a810*/  LEA R16, P1, R12, R22, 0x2 ;  /* 0x000000160c107211 */ /* 0x000fe400078210ff */
[----:B------:R-:W-:Y:S02]  /*a820*/  LEA.HI.X R11, R8, UR23, R11, 0x2, P0 ;  /* 0x00000017080b7c11 */ /* 0x000fe400080f140b */
[----:B------:R-:W-:-:S04]  /*a830*/  IADD3 R9, PT, PT, R13, R31, RZ ;  /* 0x0000001f0d097210 */ /* 0x000fc80007ffe0ff */
[----:B------:R-:W-:Y:S01]  /*a840*/  LEA.HI.X R17, R12, R24, R9, 0x2, P1 ;  /* 0x000000180c117211 */ /* 0x000fe200008f1409 */
[----:B0-----:R-:W-:-:S05]  /*a850*/  FMUL.FTZ R15, R0, R15 ;  /* 0x0000000f000f7220 */ /* 0x001fca0000410000 */
[----:B------:R1:W-:Y:S04]  /*a860*/  REDG.E.ADD.F32.FTZ.RN.STRONG.GPU desc[UR16][R10.64], R15 ;  /* 0x0000000f0a0079a6 */ /* 0x0003e8000c12f310 */
[----:B------:R-:W2:Y:S01]  /*a870*/  LDG.E R17, desc[UR16][R16.64] ;  /* 0x0000001010117981 */ /* 0x000ea2000c1e1900 */
[----:B------:R-:W-:Y:S01]  /*a880*/  MOV R8, R2 ;  /* 0x0000000200087202 */ /* 0x000fe20000000f00 */
[----:B------:R-:W-:Y:S01]  /*a890*/  IMAD R18, R18, UR24, RZ ;  /* 0x0000001812127c24 */ /* 0x000fe2000f8e02ff */
[----:B------:R-:W-:-:S03]  /*a8a0*/  MOV R9, R29 ;  /* 0x0000001d00097202 */ /* 0x000fc60000000f00 */
[C---:B------:R-:W-:Y:S02]  /*a8b0*/  IMAD R13, R19.reuse, UR25, R18 ;  /* 0x00000019130d7c24 */ /* 0x040fe4000f8e0212 */
[C---:B------:R-:W-:Y:S01]  /*a8c0*/  IMAD.WIDE.U32 R8, R19.reuse, UR24, R8 ;  /* 0x0000001813087c25 */ /* 0x040fe2000f8e0008 */
[----:B------:R-:W-:Y:S02]  /*a8d0*/  IADD3 R19, PT, PT, R19, UR6, RZ ;  /* 0x0000000613137c10 */ /* 0x000fe4000fffe0ff */
[----:B------:R-:W-:Y:S02]  /*a8e0*/  LEA R12, P0, R8, UR26, 0x2 ;  /* 0x0000001a080c7c11 */ /* 0x000fe4000f8010ff */
[----:B------:R-:W-:-:S04]  /*a8f0*/  IADD3 R9, PT, PT, R9, R13, RZ ;  /* 0x0000000d09097210 */ /* 0x000fc80007ffe0ff */
[----:B------:R-:W-:Y:S02]  /*a900*/  LEA.HI.X R13, R8, UR27, R9, 0x2, P0 ;  /* 0x0000001b080d7c11 */ /* 0x000fe400080f1409 */
[----:B------:R-:W-:Y:S01]  /*a910*/  ISETP.GE.AND P0, PT, R19, UR7, PT ;  /* 0x0000000713007c0c */ /* 0x000fe2000bf06270 */
[----:B--2---:R-:W-:-:S05]  /*a920*/  FMUL.FTZ R9, R0, R17 ;  /* 0x0000001100097220 */ /* 0x004fca0000410000 */
[----:B------:R1:W-:Y:S07]  /*a930*/  REDG.E.ADD.F32.FTZ.RN.STRONG.GPU desc[UR16][R12.64], R9 ;  /* 0x000000090c0079a6 */ /* 0x0003ee000c12f310 */
[----:B------:R-:W-:Y:S05]  /*a940*/  @!P0 BRA `(.L_x_3581) ;  /* 0xfffffffc00388947 */ /* 0x000fea000383ffff */
[----:B------:R-:W-:Y:S05]  /*a950*/  BSYNC.RECONVERGENT B0 ;  /* 0x0000000000007941 */ /* 0x000fea0003800200 */
.L_x_3580:
[----:B------:R-:W-:Y:S05]  /*a960*/  EXIT ;  /* 0x000000000000794d */ /* 0x000fea0003800000 */
.L_x_3566:
[----:B------:R-:W-:Y:S01]  /*a970*/  HFMA2 R211, -RZ, RZ, 0, 5.9604644775390625e-08 ;  /* 0x00000001ffd37431 */ /* 0x000fe200000001ff */
[----:B------:R-:W-:Y:S02]  /*a980*/  MOV R209, R7 ;  /* 0x0000000700d17202 */ /* 0x000fe40000000f00 */
[----:B------:R-:W-:Y:S02]  /*a990*/  MOV R228, RZ ;  /* 0x000000ff00e47202 */ /* 0x000fe40000000f00 */
[----:B------:R-:W-:-:S07]  /*a9a0*/  MOV R6, 0xffffffff ;  /* 0xffffffff00067802 */ /* 0x000fce0000000f00 */
[----:B012--5:R-:W-:Y:S05]  /*a9b0*/  WARPSYNC.COLLECTIVE R6, `(.L_x_3582) ;  /* 0x0000000006087348 */ /* 0x027fea0003c00000 */
[----:B------:R3:W4:Y:S02]  /*a9c0*/  SHFL.UP P6, R5, R209, R211, R228 ;  /* 0x040000d3d1057389 */ /* 0x00072400000c00e4 */
[----:B012345:R-:W-:Y:S05]  /*a9d0*/  ENDCOLLECTIVE ;  /* 0x000000000000791b */ /* 0x03ffea0003800000 */
.L_x_3582:
[----:B------:R-:W-:Y:S02]  /*a9e0*/  MOV R209, R222 ;  /* 0x000000de00d17202 */ /* 0x000fe40000000f00 */
[----:B------:R-:W-:-:S07]  /*a9f0*/  MOV R4, R5 ;  /* 0x0000000500047202 */ /* 0x000fce0000000f00 */
[----:B------:R-:W-:Y:S05]  /*aa00*/  WARPSYNC.COLLECTIVE R6, `(.L_x_3583) ;  /* 0x0000000006087348 */ /* 0x000fea0003c00000 */
[----:B------:R0:W1:Y:S02]  /*aa10*/  SHFL.UP P6, R5, R209, R211, R228 ;  /* 0x040000d3d1057389 */ /* 0x00006400000c00e4 */
[----:B01----:R-:W-:Y:S05]  /*aa20*/  ENDCOLLECTIVE ;  /* 0x000000000000791b */ /* 0x003fea0003800000 */
.L_x_3583:
        /* <DEDUP_REMOVED lines=8> */
.L_x_3584:
[----:B------:R-:W-:Y:S02]  /*aab0*/  MOV R209, R224 ;  /* 0x000000e000d17202 */ /* 0x000fe40000000f00 */
[----:B------:R-:W-:-:S07]  /*aac0*/  MOV R4, R5 ;  /* 0x0000000500047202 */ /* 0x000fce0000000f00 */
[----:B------:R-:W-:Y:S05]  /*aad0*/  WARPSYNC.COLLECTIVE R6, `(.L_x_3585) ;  /* 0x0000000006087348 */ /* 0x000fea0003c00000 */
[----:B------:R0:W1:Y:S02]  /*aae0*/  SHFL.UP P6, R5, R209, R211, R228 ;  /* 0x040000d3d1057389 */ /* 0x00006400000c00e4 */
[----:B01----:R-:W-:Y:S05]  /*aaf0*/  ENDCOLLECTIVE ;  /* 0x000000000000791b */ /* 0x003fea0003800000 */
.L_x_3585:
        /* <DEDUP_REMOVED lines=8> */
.L_x_3586:
[----:B------:R-:W-:Y:S02]  /*ab80*/  MOV R209, R226 ;  /* 0x000000e200d17202 */ /* 0x000fe40000000f00 */
[----:B------:R-:W-:-:S07]  /*ab90*/  MOV R4, R5 ;  /* 0x0000000500047202 */ /* 0x000fce0000000f00 */
[----:B------:R-:W-:Y:S05]  /*aba0*/  WARPSYNC.COLLECTIVE R6, `(.L_x_3587) ;  /* 0x0000000006087348 */ /* 0x000fea0003c00000 */
[----:B------:R0:W1:Y:S02]  /*abb0*/  SHFL.UP P6, R5, R209, R211, R228 ;  /* 0x040000d3d1057389 */ /* 0x00006400000c00e4 */
[----:B01----:R-:W-:Y:S05]  /*abc0*/  ENDCOLLECTIVE ;  /* 0x000000000000791b */ /* 0x003fea0003800000 */
.L_x_3587:
        /* <DEDUP_REMOVED lines=8> */
.L_x_3588:
[----:B------:R-:W-:Y:S02]  /*ac50*/  MOV R209, R222 ;  /* 0x000000de00d17202 */ /* 0x000fe40000000f00 */
[----:B------:R-:W-:-:S07]  /*ac60*/  MOV R4, R5 ;  /* 0x0000000500047202 */ /* 0x000fce0000000f00 */
[----:B------:R-:W-:Y:S05]  /*ac70*/  WARPSYNC.COLLECTIVE R6, `(.L_x_3589) ;  /* 0x0000000006087348 */ /* 0x000fea0003c00000 */
[----:B------:R0:W1:Y:S02]  /*ac80*/  SHFL.UP P6, R5, R209, R211, R228 ;  /* 0x040000d3d1057389 */ /* 0x00006400000c00e4 */
[----:B01----:R-:W-:Y:S05]  /*ac90*/  ENDCOLLECTIVE ;  /* 0x000000000000791b */ /* 0x003fea0003800000 */
.L_x_3589:
        /* <DEDUP_REMOVED lines=8> */
.L_x_3590:
[----:B------:R-:W-:Y:S02]  /*ad20*/  MOV R209, R4 ;  /* 0x0000000400d17202 */ /* 0x000fe40000000f00 */
[----:B------:R-:W-:-:S07]  /*ad30*/  MOV R224, R5 ;  /* 0x0000000500e07202 */ /* 0x000fce0000000f00 */
[----:B------:R-:W-:Y:S05]  /*ad40*/  WARPSYNC.COLLECTIVE R6, `(.L_x_3591) ;  /* 0x0000000006087348 */ /* 0x000fea0003c00000 */
[----:B------:R0:W1:Y:S02]  /*ad50*/  SHFL.UP P6, R5, R209, R211, R228 ;  /* 0x040000d3d1057389 */ /* 0x00006400000c00e4 */
[----:B01----:R-:W-:Y:S05]  /*ad60*/  ENDCOLLECTIVE ;  /* 0x000000000000791b */ /* 0x003fea0003800000 */
.L_x_3591:
[----:B------:R-:W-:Y:S05]  /*ad70*/  BRA `(.L_x_3592) ;  /* 0xffffffc400287947 */ /* 0x000fea000383ffff */
.L_x_3567:
        /* <DEDUP_REMOVED lines=8> */
.L_x_3594:
[----:B------:R-:W-:Y:S05]  /*ae00*/  BSYNC B0 ;  /* 0x0000000000007941 */ /* 0x000fea0003800000 */
.L_x_3593:
[----:B------:R-:W-:Y:S05]  /*ae10*/  BRA `(.L_x_3595) ;  /* 0xffffffc400147947 */ /* 0x000fea000383ffff */
.L_x_3568:
        /* <DEDUP_REMOVED lines=8> */
.L_x_3597:
[----:B------:R-:W-:Y:S05]  /*aea0*/  BSYNC B0 ;  /* 0x0000000000007941 */ /* 0x000fea0003800000 */
.L_x_3596:
[----:B------:R-:W-:Y:S05]  /*aeb0*/  BRA `(.L_x_3598) ;  /* 0xffffffc000f47947 */ /* 0x000fea000383ffff */
.L_x_3569:
        /* <DEDUP_REMOVED lines=8> */
.L_x_3600:
[----:B------:R-:W-:Y:S05]  /*af40*/  BSYNC B0 ;  /* 0x0000000000007941 */ /* 0x000fea0003800000 */
.L_x_3599:
        /* <DEDUP_REMOVED lines=11> */
.L_x_3601:
[----:B------:R-:W-:Y:S05]  /*b000*/  WARPSYNC.COLLECTIVE R6, `(.L_x_3602) ;  /* 0x0000000006087348 */ /* 0x000fea0003c00000 */
[----:B------:R0:W1:Y:S02]  /*b010*/  SHFL.IDX P1, R229, R231, R233, R242 ;  /* 0x000000e9e7e57389 */ /* 0x00006400000200f2 */
[----:B01----:R-:W-:Y:S05]  /*b020*/  ENDCOLLECTIVE ;  /* 0x000000000000791b */ /* 0x003fea0003800000 */
.L_x_3602:
[----:B------:R-:W-:Y:S02]  /*b030*/  MOV R231, R3 ;  /* 0x0000000300e77202 */ /* 0x000fe40000000f00 */
[----:B------:R-:W-:Y:S02]  /*b040*/  MOV R222, R5 ;  /* 0x0000000500de7202 */ /* 0x000fe40000000f00 */
[----:B------:R-:W-:-:S07]  /*b050*/  MOV R4, R229 ;  /* 0x000000e500047202 */ /* 0x000fce0000000f00 */
[----:B------:R-:W-:Y:S05]  /*b060*/  WARPSYNC.COLLECTIVE R6, `(.L_x_3603) ;  /* 0x0000000006087348 */ /* 0x000fea0003c00000 */
[----:B------:R0:W1:Y:S02]  /*b070*/  SHFL.IDX P1, R229, R231, R233, R242 ;  /* 0x000000e9e7e57389 */ /* 0x00006400000200f2 */
[----:B01----:R-:W-:Y:S05]  /*b080*/  ENDCOLLECTIVE ;  /* 0x000000000000791b */ /* 0x003fea0003800000 */
.L_x_3603:
[----:B------:R-:W-:Y:S01]  /*b090*/  MOV R5, R229 ;  /* 0x000000e500057202 */ /* 0x000fe20000000f00 */
[----:B------:R-:W-:Y:S06]  /*b0a0*/  BRA `(.L_x_3604) ;  /* 0xffffffc000907947 */ /* 0x000fec000383ffff */
.L_x_3571:
[----:B------:R-:W-:Y:S01]  /*b0b0*/  HFMA2 R237, -RZ, RZ, 0, 5.9604644775390625e-08 ;  /* 0x00000001ffed7431 */ /* 0x000fe200000001ff */
[----:B------:R-:W-:Y:S01]  /*b0c0*/  MOV R235, R4 ;  /* 0x0000000400eb7202 */ /* 0x000fe20000000f00 */
[----:B------:R-:W-:Y:S01]  /*b0d0*/  HFMA2 R233, -RZ, RZ, 0, 0 ;  /* 0x00000000ffe97431 */ /* 0x000fe200000001ff */
[----:B------:R-:W-:Y:S02]  /*b0e0*/  MOV R244, 0x1f ;  /* 0x0000001f00f47802 */ /* 0x000fe40000000f00 */
[----:B------:R-:W-:Y:S02]  /*b0f0*/  MOV R6, 0xffffffff ;  /* 0xffffffff00067802 */ /* 0x000fe40000000f00 */
[----:B------:R-:W-:-:S07]  /*b100*/  MOV R242, 0x1f ;  /* 0x0000001f00f27802 */ /* 0x000fce0000000f00 */
[----:B-1----:R-:W-:Y:S05]  /*b110*/  WARPSYNC.COLLECTIVE R6, `(.L_x_3605) ;  /* 0x0000000006087348 */ /* 0x002fea0003c00000 */
[----:B------:R0:W2:Y:S02]  /*b120*/  SHFL.DOWN P1, R7, R235, R237, R244 ;  /* 0x080000edeb077389 */ /* 0x0000a400000200f4 */
[----:B012---:R-:W-:Y:S05]  /*b130*/  ENDCOLLECTIVE ;  /* 0x000000000000791b */ /* 0x007fea0003800000 */
.L_x_3605:
[----:B------:R-:W-:Y:S02]  /*b140*/  MOV R235, R3 ;  /* 0x0000000300eb7202 */ /* 0x000fe40000000f00 */
[----:B------:R-:W-:-:S07]  /*b150*/  MOV R5, R7 ;  /* 0x0000000700057202 */ /* 0x000fce0000000f00 */
[----:B------:R-:W-:Y:S05]  /*b160*/  WARPSYNC.COLLECTIVE R6, `(.L_x_3606) ;  /* 0x0000000006087348 */ /* 0x000fea0003c00000 */
[----:B------:R0:W1:Y:S02]  /*b170*/  SHFL.DOWN P1, R7, R235, R237, R244 ;  /* 0x080000edeb077389 */ /* 0x00006400000200f4 */
[----:B01----:R-:W-:Y:S05]  /*b180*/  ENDCOLLECTIVE ;  /* 0x000000000000791b */ /* 0x003fea0003800000 */
.L_x_3606:
        /* <DEDUP_REMOVED lines=10> */
.L_x_3607:
[----:B------:R-:W-:Y:S02]  /*b230*/  MOV R235, R3 ;  /* 0x0000000300eb7202 */ /* 0x000fe40000000f00 */
[----:B------:R-:W-:-:S07]  /*b240*/  MOV R5, R7 ;  /* 0x0000000700057202 */ /* 0x000fce0000000f00 */
[----:B------:R-:W-:Y:S05]  /*b250*/  WARPSYNC.COLLECTIVE R6, `(.L_x_3608) ;  /* 0x0000000006087348 */ /* 0x000fea0003c00000 */
[----:B------:R0:W1:Y:S02]  /*b260*/  SHFL.DOWN P1, R7, R235, R237, R244 ;  /* 0x080000edeb077389 */ /* 0x00006400000200f4 */
[----:B01----:R-:W-:Y:S05]  /*b270*/  ENDCOLLECTIVE ;  /* 0x000000000000791b */ /* 0x003fea0003800000 */
.L_x_3608:
        /* <DEDUP_REMOVED lines=10> */
.L_x_3609:
[----:B------:R-:W-:Y:S02]  /*b320*/  MOV R235, R3 ;  /* 0x0000000300eb7202 */ /* 0x000fe40000000f00 */
[----:B------:R-:W-:-:S07]  /*b330*/  MOV R5, R7 ;  /* 0x0000000700057202 */ /* 0x000fce0000000f00 */
[----:B------:R-:W-:Y:S05]  /*b340*/  WARPSYNC.COLLECTIVE R6, `(.L_x_3610) ;  /* 0x0000000006087348 */ /* 0x000fea0003c00000 */
[----:B------:R0:W1:Y:S02]  /*b350*/  SHFL.DOWN P1, R7, R235, R237, R244 ;  /* 0x080000edeb077389 */ /* 0x00006400000200f4 */
[----:B01----:R-:W-:Y:S05]  /*b360*/  ENDCOLLECTIVE ;  /* 0x000000000000791b */ /* 0x003fea0003800000 */
.L_x_3610:
[C---:B------:R-:W-:Y:S01]  /*b370*/  @!P0 FMUL.FTZ R5, R4.reuse, R5 ;  /* 0x0000000504058220 */ /* 0x040fe20000410000 */
[----:B------:R-:W-:Y:S02]  /*b380*/  HFMA2 R237, -RZ, RZ, 0, 4.76837158203125e-07 ;  /* 0x00000008ffed7431 */ /* 0x000fe400000001ff */
        /* <DEDUP_REMOVED lines=8> */
.L_x_3611:
[----:B------:R-:W-:Y:S02]  /*b410*/  MOV R235, R3 ;  /* 0x0000000300eb7202 */ /* 0x000fe40000000f00 */
[----:B------:R-:W-:-:S07]  /*b420*/  MOV R5, R7 ;  /* 0x0000000700057202 */ /* 0x000fce0000000f00 */
[----:B------:R-:W-:Y:S05]  /*b430*/  WARPSYNC.COLLECTIVE R6, `(.L_x_3612) ;  /* 0x0000000006087348 */ /* 0x000fea0003c00000 */
[----:B------:R0:W1:Y:S02]  /*b440*/  SHFL.DOWN P1, R7, R235, R237, R244 ;  /* 0x080000edeb077389 */ /* 0x00006400000200f4 */
[----:B01----:R-:W-:Y:S05]  /*b450*/  ENDCOLLECTIVE ;  /* 0x000000000000791b */ /* 0x003fea0003800000 */
.L_x_3612:
[C---:B------:R-:W-:Y:S01]  /*b460*/  @!P0 FMUL.FTZ R5, R4.reuse, R5 ;  /* 0x0000000504058220 */ /* 0x040fe20000410000 */
[----:B------:R-:W-:Y:S02]  /*b470*/  HFMA2 R237, -RZ, RZ, 0, 9.5367431640625e-07 ;  /* 0x00000010ffed7431 */ /* 0x000fe400000001ff */
        /* <DEDUP_REMOVED lines=8> */
.L_x_3613:
[----:B------:R-:W-:Y:S02]  /*b500*/  MOV R235, R3 ;  /* 0x0000000300eb7202 */ /* 0x000fe40000000f00 */
[----:B------:R-:W-:-:S07]  /*b510*/  MOV R5, R7 ;  /* 0x0000000700057202 */ /* 0x000fce0000000f00 */
[----:B------:R-:W-:Y:S05]  /*b520*/  WARPSYNC.COLLECTIVE R6, `(.L_x_3614) ;  /* 0x0000000006087348 */ /* 0x000fea0003c00000 */
[----:B------:R0:W1:Y:S02]  /*b530*/  SHFL.DOWN P1, R7, R235, R237, R244 ;  /* 0x080000edeb077389 */ /* 0x00006400000200f4 */
[----:B01----:R-:W-:Y:S05]  /*b540*/  ENDCOLLECTIVE ;  /* 0x000000000000791b */ /* 0x003fea0003800000 */
.L_x_3614:
[C---:B------:R-:W-:Y:S01]  /*b550*/  @!P0 FMUL.FTZ R5, R4.reuse, R5 ;  /* 0x0000000504058220 */ /* 0x040fe20000410000 */
[----:B------:R-:W-:Y:S02]  /*b560*/  HFMA2 R237, -RZ, RZ, 0, 5.9604644775390625e-08 ;  /* 0x00000001ffed7431 */ /* 0x000fe400000001ff */
[----:B------:R-:W-:Y:S02]  /*b570*/  @!P0 FFMA.FTZ R7, R4, R7, R3 ;  /* 0x0000000704078223 */ /* 0x000fe40000010003 */
[----:B------:R-:W-:-:S04]  /*b580*/  @!P0 MOV R4, R5 ;  /* 0x0000000500048202 */ /* 0x000fc80000000f00 */
[-C--:B------:R-:W-:Y:S02]  /*b590*/  MOV R231, R4.reuse ;  /* 0x0000000400e77202 */ /* 0x080fe40000000f00 */
[----:B------:R-:W-:Y:S02]  /*b5a0*/  @!P0 MOV R3, R7 ;  /* 0x0000000700038202 */ /* 0x000fe40000000f00 */
[----:B------:R-:W-:-:S07]  /*b5b0*/  MOV R235, R4 ;  /* 0x0000000400eb7202 */ /* 0x000fce0000000f00 */
[----:B------:R-:W-:Y:S05]  /*b5c0*/  WARPSYNC.COLLECTIVE R6, `(.L_x_3615) ;  /* 0x0000000006087348 */ /* 0x000fea0003c00000 */
[----:B------:R0:W1:Y:S02]  /*b5d0*/  SHFL.IDX P1, R229, R231, R233, R242 ;  /* 0x000000e9e7e57389 */ /* 0x00006400000200f2 */
[----:B01----:R-:W-:Y:S05]  /*b5e0*/  ENDCOLLECTIVE ;  /* 0x000000000000791b */ /* 0x003fea0003800000 */
.L_x_3615:
[----:B------:R-:W-:Y:S02]  /*b5f0*/  ISETP.NE.AND P0, PT, R28, 0x1f, PT ;  /* 0x0000001f1c00780c */ /* 0x000fe40003f05270 */
[----:B------:R-:W-:Y:S02]  /*b600*/  MOV R231, R3 ;  /* 0x0000000300e77202 */ /* 0x000fe40000000f00 */
[----:B------:R-:W-:-:S09]  /*b610*/  MOV R5, R229 ;  /* 0x000000e500057202 */ /* 0x000fd20000000f00 */
[----:B------:R-:W-:Y:S05]  /*b620*/  WARPSYNC.COLLECTIVE R6, `(.L_x_3616) ;  /* 0x0000000006087348 */ /* 0x000fea0003c00000 */
[----:B------:R0:W1:Y:S02]  /*b630*/  SHFL.IDX P1, R229, R231, R233, R242 ;  /* 0x000000e9e7e57389 */ /* 0x00006400000200f2 */
[----:B01----:R-:W-:Y:S05]  /*b640*/  ENDCOLLECTIVE ;  /* 0x000000000000791b */ /* 0x003fea0003800000 */
.L_x_3616:
[----:B------:R-:W-:-:S07]  /*b650*/  FMUL.FTZ R227, R18, R5 ;  /* 0x0000000512e37220 */ /* 0x000fce0000410000 */
[----:B------:R-:W-:Y:S05]  /*b660*/  WARPSYNC.COLLECTIVE R6, `(.L_x_3617) ;  /* 0x0000000006087348 */ /* 0x000fea0003c00000 */
[----:B------:R0:W1:Y:S02]  /*b670*/  SHFL.DOWN P1, R7, R235, R237, R244 ;  /* 0x080000edeb077389 */ /* 0x00006400000200f4 */
[----:B01----:R-:W-:Y:S05]  /*b680*/  ENDCOLLECTIVE ;  /* 0x000000000000791b */ /* 0x003fea0003800000 */
.L_x_3617:
[----:B------:R-:W-:Y:S02]  /*b690*/  MOV R231, R18 ;  /* 0x0000001200e77202 */ /* 0x000fe40000000f00 */
[----:B------:R-:W-:Y:S02]  /*b6a0*/  MOV R235, R3 ;  /* 0x0000000300eb7202 */ /* 0x000fe40000000f00 */
[----:B------:R-:W-:Y:S02]  /*b6b0*/  MOV R238, R229 ;  /* 0x000000e500ee7202 */ /* 0x000fe40000000f00 */
[----:B------:R-:W-:-:S03]  /*b6c0*/  MOV R223, R7 ;  /* 0x0000000700df7202 */ /* 0x000fc60000000f00 */
[----:B------:R-:W-:-:S07]  /*b6d0*/  FFMA.FTZ R238, R19, R5, R238 ;  /* 0x0000000513ee7223 */ /* 0x000fce00000100ee */
[----:B------:R-:W-:Y:S05]  /*b6e0*/  WARPSYNC.COLLECTIVE R6, `(.L_x_3618) ;  /* 0x0000000006087348 */ /* 0x000fea0003c00000 */
[----:B------:R0:W1:Y:S02]  /*b6f0*/  SHFL.DOWN P1, R7, R235, R237, R244 ;  /* 0x080000edeb077389 */ /* 0x00006400000200f4 */
[----:B01----:R-:W-:Y:S05]  /*b700*/  ENDCOLLECTIVE ;  /* 0x000000000000791b */ /* 0x003fea0003800000 */
.L_x_3618:
[----:B------:R-:W-:Y:S05]  /*b710*/  WARPSYNC.COLLECTIVE R6, `(.L_x_3619) ;  /* 0x0000000006087348 */ /* 0x000fea0003c00000 */
[----:B------:R0:W1:Y:S02]  /*b720*/  SHFL.IDX P1, R229, R231, R233, R242 ;  /* 0x000000e9e7e57389 */ /* 0x00006400000200f2 */
[----:B01----:R-:W-:Y:S05]  /*b730*/  ENDCOLLECTIVE ;  /* 0x000000000000791b */ /* 0x003fea0003800000 */
.L_x_3619:
[----:B------:R-:W-:Y:S02]  /*b740*/  MOV R231, R19 ;  /* 0x0000001300e77202 */ /* 0x000fe40000000f00 */
[----:B------:R-:W-:Y:S02]  /*b750*/  MOV R240, R7 ;  /* 0x0000000700f07202 */ /* 0x000fe40000000f00 */
[----:B------:R-:W-:-:S07]  /*b760*/  MOV R225, R229 ;  /* 0x000000e500e17202 */ /* 0x000fce0000000f00 */
[----:B------:R-:W-:Y:S05]  /*b770*/  WARPSYNC.COLLECTIVE R6, `(.L_x_3620) ;  /* 0x0000000006087348 */ /* 0x000fea0003c00000 */
[----:B------:R0:W1:Y:S02]  /*b780*/  SHFL.IDX P1, R229, R231, R233, R242 ;  /* 0x000000e9e7e57389 */ /* 0x00006400000200f2 */
[----:B01----:R-:W-:Y:S05]  /*b790*/  ENDCOLLECTIVE ;  /* 0x000000000000791b */ /* 0x003fea0003800000 */
.L_x_3620:
[----:B------:R-:W-:Y:S01]  /*b7a0*/  MOV R7, R229 ;  /* 0x000000e500077202 */ /* 0x000fe20000000f00 */
[----:B------:R-:W-:Y:S06]  /*b7b0*/  BRA `(.L_x_3621) ;  /* 0xffffffc000907947 */ /* 0x000fec000383ffff */
.L_x_3622:
        /* <DEDUP_REMOVED lines=12> */
.L_x_10444:


//--------------------- .text._Z25selective_scan_bwd_kernelI32Selective_Scan_bwd_kernel_traitsILi64ELi16ELb0ELb0ELb1ELb0ELb0EffEEv12SSMParamsBwd --------------------------
	.section	.text._Z25selective_scan_bwd_kernelI32Selective_Scan_bwd_kernel_traitsILi64ELi16ELb0ELb0ELb1ELb0ELb0EffEEv12SSMParamsBwd,"ax",@progbits
	.align	128
        .global         _Z25selective_scan_bwd_kernelI32Selective_Scan_bwd_kernel_traitsILi64ELi16ELb0ELb0ELb1ELb0ELb0EffEEv12SSMParamsBwd
        .type           _Z25selective_scan_bwd_kernelI32Selective_Scan_bwd_kernel_traitsILi64ELi16ELb0ELb0ELb1ELb0ELb0EffEEv12SSMParamsBwd,@function
        .size           _Z25selective_scan_bwd_kernelI32Selective_Scan_bwd_kernel_traitsILi64ELi16ELb0ELb0ELb1ELb0ELb0EffEEv12SSMParamsBwd,(.L_x_10445 - _Z25selective_scan_bwd_kernelI32Selective_Scan_bwd_kernel_traitsILi64ELi16ELb0ELb0ELb1ELb0ELb0EffEEv12SSMParamsBwd)
        .other          _Z25selective_scan_bwd_kernelI32Selective_Scan_bwd_kernel_traitsILi64ELi16ELb0ELb0ELb1ELb0ELb0EffEEv12SSMParamsBwd,@"STO_CUDA_ENTRY STV_DEFAULT"
_Z25selective_scan_bwd_kernelI32Selective_Scan_bwd_kernel_traitsILi64ELi16ELb0ELb0ELb1ELb0ELb0EffEEv12SSMParamsBwd:
.text._Z25selective_scan_bwd_kernelI32Selective_Scan_bwd_kernel_traitsILi64ELi16ELb0ELb0ELb1ELb0ELb0EffEEv12SSMParamsBwd:
[----:B------:R-:W-:Y:S08]  /*0000*/  LDC R1, c[0x0][0x37c] ;  /* 0x0000df00ff017b82 */ /* 0x000ff00000000800 */
[----:B------:R-:W0:Y:S01]  /*0010*/  LDC R8, c[0x0][0x398] ;  /* 0x0000e600ff087b82 */ /* 0x000e220000000800 */
[----:B------:R-:W1:Y:S01]  /*0020*/  LDCU.64 UR4, c[0x0][0x458] ;  /* 0x00008b00ff0477ac */ /* 0x000e620008000a00 */
[----:B------:R-:W-:Y:S01]  /*0030*/  HFMA2 R152, -RZ, RZ, 0, 0 ;  /* 0x00000000ff987431 */ /* 0x000fe200000001ff */
[----:B------:R-:W-:Y:S01]  /*0040*/  MOV R150, RZ ;  /* 0x000000ff00967202 */ /* 0x000fe20000000f00 */
[----:B------:R-:W2:Y:S04]  /*0050*/  LDCU.64 UR6, c[0x0][0x470] ;  /* 0x00008e00ff0677ac */ /* 0x000ea80008000a00 */
[----:B------:R-:W3:Y:S01]  /*0060*/  S2UR UR26, SR_CTAID.Y ;  /* 0x00000000001a79c3 */ /* 0x000ee20000002600 */
[----:B------:R-:W4:Y:S01]  /*0070*/  LDCU.64 UR24, c[0x0][0x358] ;  /* 0x00006b00ff1877ac */ /* 0x000f220008000a00 */
[----:B------:R-:W4:Y:S06]  /*0080*/  LDCU.128 UR12, c[0x0][0x3f0] ;  /* 0x00007e00ff0c77ac */ /* 0x000f2c0008000c00 */
[----:B------:R-:W4:Y:S01]  /*0090*/  S2UR UR27, SR_CTAID.X ;  /* 0x00000000001b79c3 */ /* 0x000f220000002500 */
[----:B------:R-:W4:Y:S01]  /*00a0*/  LDCU.128 UR16, c[0x0][0x400] ;  /* 0x00008000ff1077ac */ /* 0x000f220008000c00 */
[----:B-1----:R-:W-:-:S02]  /*00b0*/  UISETP.NE.U32.AND UP0, UPT, UR4, URZ, UPT ;  /* 0x000000ff0400728c */ /* 0x002fc4000bf05070 */
[----:B--2---:R-:W-:Y:S01]  /*00c0*/  UISETP.NE.U32.AND UP1, UPT, UR6, URZ, UPT ;  /* 0x000000ff0600728c */ /* 0x004fe2000bf25070 */
[----:B0-----:R-:W-:Y:S01]  /*00d0*/  IABS R9, R8 ;  /* 0x0000000800097213 */ /* 0x001fe20000000000 */
[----:B------:R-:W-:Y:S02]  /*00e0*/  UISETP.NE.AND.EX UP0, UPT, UR5, URZ, UPT, UP0 ;  /* 0x000000ff0500728c */ /* 0x000fe4000bf05300 */
[----:B------:R-:W-:Y:S01]  /*00f0*/  UISETP.NE.AND.EX UP1, UPT, UR7, URZ, UPT, UP1 ;  /* 0x000000ff0700728c */ /* 0x000fe2000bf25310 */
[----:B------:R-:W0:Y:S01]  /*0100*/  I2F.RP R0, R9 ;  /* 0x0000000900007306 */ /* 0x000e220000209400 */
[----:B------:R-:W1:Y:S02]  /*0110*/  LDCU UR28, c[0x0][0x394] ;  /* 0x00007280ff1c77ac */ /* 0x000e640008000800 */
[----:B------:R-:W-:Y:S02]  /*0120*/  PLOP3.LUT P0, PT, PT, PT, UP0, 0x80, 0x8 ;  /* 0x000000000008781c */ /* 0x000fe40003f0f008 */
[----:B------:R-:W-:Y:S01]  /*0130*/  PLOP3.LUT P1, PT, PT, PT, UP1, 0x80, 0x8 ;  /* 0x000000000008781c */ /* 0x000fe20003f2f018 */
[----:B------:R-:W2:Y:S02]  /*0140*/  LDCU.64 UR22, c[0x0][0x480] ;  /* 0x00009000ff1677ac */ /* 0x000ea40008000a00 */
[----:B---3--:R-:W-:-:S02]  /*0150*/  @UP0 ULEA UR4, UP2, UR26, UR4, 0x2 ;  /* 0x000000041a040291 */ /* 0x008fc4000f8410ff */
[----:B------:R-:W-:Y:S02]  /*0160*/  @UP1 ULEA UR6, UP3, UR26, UR6, 0x2 ;  /* 0x000000061a061291 */ /* 0x000fe4000f8610ff */
[----:B------:R-:W-:Y:S01]  /*0170*/  @UP0 ULEA.HI.X UR5, UR26, UR5, URZ, 0x2, UP2 ;  /* 0x000000051a050291 */ /* 0x000fe200090f14ff */
[----:B0-----:R-:W0:Y:S01]  /*0180*/  MUFU.RCP R0, R0 ;  /* 0x0000000000007308 */ /* 0x001e220000001000 */
[----:B------:R-:W-:Y:S01]  /*0190*/  MOV R2, UR4 ;  /* 0x0000000400027c02 */ /* 0x000fe20008000f00 */
[----:B------:R-:W-:Y:S01]  /*01a0*/  @UP1 ULEA.HI.X UR7, UR26, UR7, URZ, 0x2, UP3 ;  /* 0x000000071a071291 */ /* 0x000fe200098f14ff */
[----:B------:R-:W-:Y:S01]  /*01b0*/  MOV R4, UR6 ;  /* 0x0000000600047c02 */ /* 0x000fe20008000f00 */
[----:B------:R-:W3:Y:S01]  /*01c0*/  LDCU.64 UR20, c[0x0][0x3d0] ;  /* 0x00007a00ff1477ac */ /* 0x000ee20008000a00 */
[----:B------:R-:W-:-:S03]  /*01d0*/  IMAD.U32 R3, RZ, RZ, UR5 ;  /* 0x00000005ff037e24 */ /* 0x000fc6000f8e00ff */
[----:B------:R-:W-:Y:S02]  /*01e0*/  MOV R5, UR7 ;  /* 0x0000000700057c02 */ /* 0x000fe40008000f00 */
[----:B----4-:R-:W5:Y:S01]  /*01f0*/  @P0 LDG.E R152, desc[UR24][R2.64] ;  /* 0x0000001802980981 */ /* 0x010f62000c1e1900 */
[----:B0-----:R-:W-:Y:S01]  /*0200*/  IADD3 R6, PT, PT, R0, 0xffffffe, RZ ;  /* 0x0ffffffe00067810 */ /* 0x001fe20007ffe0ff */
[----:B------:R-:W-:Y:S02]  /*0210*/  UIMAD.WIDE.U32 UR4, UR27, UR12, URZ ;  /* 0x0000000c1b0472a5 */ /* 0x000fe4000f8e00ff */
[----:B------:R0:W5:Y:S01]  /*0220*/  @P1 LDG.E R150, desc[UR24][R4.64] ;  /* 0x0000001804961981 */ /* 0x000162000c1e1900 */
[----:B------:R-:W-:Y:S01]  /*0230*/  UIMAD.WIDE.U32 UR6, UR27, UR16, URZ ;  /* 0x000000101b0672a5 */ /* 0x000fe2000f8e00ff */
[----:B------:R4:W3:Y:S01]  /*0240*/  F2I.FTZ.U32.TRUNC.NTZ R7, R6 ;  /* 0x0000000600077305 */ /* 0x0008e2000021f000 */
[----:B------:R-:W-:Y:S01]  /*0250*/  IABS R0, UR26 ;  /* 0x0000001a00007c13 */ /* 0x000fe20008000000 */
[----:B------:R-:W-:Y:S01]  /*0260*/  UIMAD UR5, UR27, UR13, UR5 ;  /* 0x0000000d1b0572a4 */ /* 0x000fe2000f8e0205 */
[----:B------:R-:W-:Y:S01]  /*0270*/  CS2R R148, SRZ ;  /* 0x0000000000947805 */ /* 0x000fe2000001ff00 */
[----:B------:R-:W-:-:S02]  /*0280*/  UIMAD UR7, UR27, UR17, UR7 ;  /* 0x000000111b0772a4 */ /* 0x000fc4000f8e0207 */
[----:B------:R-:W-:Y:S02]  /*0290*/  UIMAD.WIDE.U32 UR8, UR26, UR14, UR4 ;  /* 0x0000000e1a0872a5 */ /* 0x000fe4000f8e0004 */
[----:B------:R-:W-:Y:S01]  /*02a0*/  UIMAD.WIDE.U32 UR10, UR26, UR18, UR6 ;  /* 0x000000121a0a72a5 */ /* 0x000fe2000f8e0006 */
[----:B----4-:R-:W-:Y:S01]  /*02b0*/  HFMA2 R6, -RZ, RZ, 0, 0 ;  /* 0x00000000ff067431 */ /* 0x010fe200000001ff */
[----:B-1----:R-:W-:Y:S01]  /*02c0*/  ULEA UR12, UR28, 0xfffffc00, 0xa ;  /* 0xfffffc001c0c7891 */ /* 0x002fe2000f8e50ff */
[----:B0-----:R-:W0:Y:S01]  /*02d0*/  LDC.64 R4, c[0x0][0x3e8] ;  /* 0x0000fa00ff047b82 */ /* 0x001e220000000a00 */
[----:B--2---:R-:W-:Y:S02]  /*02e0*/  UISETP.NE.U32.AND UP0, UPT, UR22, URZ, UPT ;  /* 0x000000ff1600728c */ /* 0x004fe4000bf05070 */
[----:B------:R-:W-:Y:S01]  /*02f0*/  UIADD3 UR8, UP1, UPT, UR12, UR8, URZ ;  /* 0x000000080c087290 */ /* 0x000fe2000ff3e0ff */
[----:B---3--:R-:W-:Y:S01]  /*0300*/  IMAD.MOV R2, RZ, RZ, -R7 ;  /* 0x000000ffff027224 */ /* 0x008fe200078e0a07 */
[----:B------:R-:W1:Y:S03]  /*0310*/  LDCU.128 UR4, c[0x0][0x460] ;  /* 0x00008c00ff0477ac */ /* 0x000e660008000c00 */
[----:B------:R-:W-:Y:S01]  /*0320*/  IMAD R3, R2, R9, RZ ;  /* 0x0000000902037224 */ /* 0x000fe200078e02ff */
[----:B------:R-:W-:-:S02]  /*0330*/  UIMAD UR14, UR26, UR15, UR9 ;  /* 0x0000000f1a0e72a4 */ /* 0x000fc4000f8e0209 */
[----:B------:R-:W-:Y:S01]  /*0340*/  UIMAD UR16, UR26, UR19, UR11 ;  /* 0x000000131a1072a4 */ /* 0x000fe2000f8e020b */
[----:B------:R-:W-:Y:S01]  /*0350*/  IMAD.HI.U32 R6, R7, R3, R6 ;  /* 0x0000000307067227 */ /* 0x000fe200078e0006 */
[----:B------:R-:W-:Y:S01]  /*0360*/  USHF.R.S32.HI UR17, URZ, 0x1f, UR12 ;  /* 0x0000001fff117899 */ /* 0x000fe2000801140c */
[----:B------:R-:W2:Y:S04]  /*0370*/  LDCU.64 UR18, c[0x0][0x498] ;  /* 0x00009300ff1277ac */ /* 0x000ea80008000a00 */
[----:B------:R-:W-:Y:S01]  /*0380*/  IMAD.HI.U32 R151, R6, R0, RZ ;  /* 0x0000000006977227 */ /* 0x000fe200078e00ff */
[----:B------:R-:W-:Y:S01]  /*0390*/  UIADD3 UR10, UP3, UPT, UR12, UR10, URZ ;  /* 0x0000000a0c0a7290 */ /* 0x000fe2000ff7e0ff */
[----:B------:R-:W3:Y:S01]  /*03a0*/  LDC.64 R6, c[0x0][0x450] ;  /* 0x00011400ff067b82 */ /* 0x000ee20000000a00 */
[----:B------:R-:W-:-:S02]  /*03b0*/  UISETP.NE.AND.EX UP0, UPT, UR23, URZ, UPT, UP0 ;  /* 0x000000ff1700728c */ /* 0x000fc4000bf05300 */
[----:B------:R-:W-:Y:S01]  /*03c0*/  IADD3 R2, PT, PT, -R151, RZ, RZ ;  /* 0x000000ff97027210 */ /* 0x000fe20007ffe1ff */
[----:B-1----:R-:W-:Y:S02]  /*03d0*/  ULEA UR13, UP2, UR8, UR4, 0x2 ;  /* 0x00000004080d7291 */ /* 0x002fe4000f8410ff */
[----:B------:R-:W-:Y:S02]  /*03e0*/  UIADD3.X UR14, UPT, UPT, UR17, UR14, URZ, UP1, !UPT ;  /* 0x0000000e110e7290 */ /* 0x000fe40008ffe4ff */
[C---:B------:R-:W-:Y:S01]  /*03f0*/  IMAD R0, R9.reuse, R2, R0 ;  /* 0x0000000209007224 */ /* 0x040fe200078e0200 */
[----:B------:R-:W-:Y:S02]  /*0400*/  ULEA UR15, UP4, UR10, UR6, 0x2 ;  /* 0x000000060a0f7291 */ /* 0x000fe4000f8810ff */
[----:B------:R-:W-:Y:S02]  /*0410*/  ULEA.HI.X UR14, UR8, UR5, UR14, 0x2, UP2 ;  /* 0x00000005080e7291 */ /* 0x000fe400090f140e */
[----:B------:R-:W-:Y:S01]  /*0420*/  ISETP.GT.U32.AND P1, PT, R9, R0, PT ;  /* 0x000000000900720c */ /* 0x000fe20003f24070 */
[----:B------:R-:W-:Y:S01]  /*0430*/  UIADD3.X UR16, UPT, UPT, UR17, UR16, URZ, UP3, !UPT ;  /* 0x0000001011107290 */ /* 0x000fe20009ffe4ff */
[----:B------:R-:W1:Y:S03]  /*0440*/  LDCU.64 UR8, c[0x0][0x4a0] ;  /* 0x00009400ff0877ac */ /* 0x000e660008000a00 */
[----:B------:R-:W-:Y:S01]  /*0450*/  ULEA.HI.X UR16, UR10, UR7, UR16, 0x2, UP4 ;  /* 0x000000070a107291 */ /* 0x000fe2000a0f1410 */
[----:B------:R-:W4:Y:S07]  /*0460*/  @UP0 LDCU UR10, c[0x0][0x384] ;  /* 0x00007080ff0a07ac */ /* 0x000f2e0008000800 */
[-C--:B------:R-:W-:Y:S01]  /*0470*/  @!P1 IADD3 R0, PT, PT, R0, -R9.reuse, RZ ;  /* 0x8000000900009210 */ /* 0x080fe20007ffe0ff */
[----:B------:R-:W-:Y:S01]  /*0480*/  @!P1 VIADD R151, R151, 0x1 ;  /* 0x0000000197979836 */ /* 0x000fe20000000000 */
[----:B------:R-:W-:Y:S01]  /*0490*/  ISETP.NE.AND P1, PT, R8, RZ, PT ;  /* 0x000000ff0800720c */ /* 0x000fe20003f25270 */
[----:B--2---:R-:W-:Y:S01]  /*04a0*/  UIMAD.WIDE.U32 UR4, UR27, UR18, URZ ;  /* 0x000000121b0472a5 */ /* 0x004fe2000f8e00ff */
[----:B------:R-:W-:Y:S01]  /*04b0*/  ISETP.GE.U32.AND P0, PT, R0, R9, PT ;  /* 0x000000090000720c */ /* 0x000fe20003f06070 */
[----:B------:R-:W2:Y:S01]  /*04c0*/  LDCU.64 UR22, c[0x0][0x528] ;  /* 0x0000a500ff1677ac */ /* 0x000ea20008000a00 */
[----:B------:R-:W-:Y:S01]  /*04d0*/  LOP3.LUT R0, R8, UR26, RZ, 0x3c, !PT ;  /* 0x0000001a08007c12 */ /* 0x000fe2000f8e3cff */
[----:B------:R-:W3:Y:S03]  /*04e0*/  @UP0 LDCU UR11, c[0x0][0x38c] ;  /* 0x00007180ff0b07ac */ /* 0x000ee60008000800 */
[----:B------:R-:W-:Y:S01]  /*04f0*/  ISETP.GE.AND P2, PT, R0, RZ, PT ;  /* 0x000000ff0000720c */ /* 0x000fe20003f46270 */
[----:B------:R-:W-:Y:S01]  /*0500*/  UIMAD UR5, UR27, UR19, UR5 ;  /* 0x000000131b0572a4 */ /* 0x000fe2000f8e0205 */
[----:B------:R-:W3:Y:S05]  /*0510*/  @UP0 LDCU.64 UR30, c[0x0][0x480] ;  /* 0x00009000ff1e07ac */ /* 0x000eea0008000a00 */
[----:B------:R-:W-:Y:S01]  /*0520*/  @P0 IADD3 R151, PT, PT, R151, 0x1, RZ ;  /* 0x0000000197970810 */ /* 0x000fe20007ffe0ff */
[----:B-1----:R-:W-:-:S02]  /*0530*/  UIMAD.WIDE.U32 UR4, UR26, UR8, UR4 ;  /* 0x000000081a0472a5 */ /* 0x002fc4000f8e0004 */
[----:B------:R-:W-:-:S03]  /*0540*/  UIMAD.WIDE.U32 UR6, UR27, UR20, URZ ;  /* 0x000000141b0672a5 */ /* 0x000fc6000f8e00ff */
[----:B------:R-:W-:Y:S01]  /*0550*/  @!P2 IADD3 R151, PT, PT, -R151, RZ, RZ ;  /* 0x000000ff9797a210 */ /* 0x000fe20007ffe1ff */
[----:B------:R-:W-:Y:S01]  /*0560*/  UIMAD UR20, UR26, UR9, UR5 ;  /* 0x000000091a1472a4 */ /* 0x000fe2000f8e0205 */
[----:B------:R-:W-:Y:S01]  /*0570*/  @!P1 LOP3.LUT R151, RZ, R8, RZ, 0x33, !PT ;  /* 0x00000008ff979212 */ /* 0x000fe200078e33ff */
[----:B----4-:R-:W-:Y:S02]  /*0580*/  @UP0 UIMAD UR5, UR27, UR10, UR26 ;  /* 0x0000000a1b0502a4 */ /* 0x010fe4000f8e021a */
[----:B------:R-:W-:Y:S01]  /*0590*/  UIMAD UR7, UR27, UR21, UR7 ;  /* 0x000000151b0772a4 */ /* 0x000fe2000f8e0207 */
[----:B------:R-:W-:Y:S01]  /*05a0*/  SHF.R.S32.HI R3, RZ, 0x1f, R151 ;  /* 0x0000001fff037819 */ /* 0x000fe20000011497 */
[----:B------:R-:W-:Y:S02]  /*05b0*/  UIADD3 UR4, UP1, UPT, UR12, UR4, URZ ;  /* 0x000000040c047290 */ /* 0x000fe4000ff3e0ff */
[----:B------:R-:W-:Y:S02]  /*05c0*/  @UP0 UIMAD UR5, UR5, UR28, URZ ;  /* 0x0000001c050502a4 */ /* 0x000fe4000f8e02ff */
[----:B------:R-:W-:Y:S01]  /*05d0*/  UIADD3.X UR20, UPT, UPT, UR17, UR20, URZ, UP1, !UPT ;  /* 0x0000001411147290 */ /* 0x000fe20008ffe4ff */
[-C--:B0-----:R-:W-:Y:S01]  /*05e0*/  IMAD R0, R3, R4.reuse, RZ ;  /* 0x0000000403007224 */ /* 0x081fe200078e02ff */
[----:B--2---:R-:W-:Y:S01]  /*05f0*/  ULEA UR19, UP1, UR4, UR22, 0x2 ;  /* 0x0000001604137291 */ /* 0x004fe2000f8210ff */
[----:B------:R-:W-:Y:S01]  /*0600*/  IMAD.WIDE.U32 R2, R151, R4, UR6 ;  /* 0x0000000697027e25 */ /* 0x000fe2000f8e0004 */
[----:B---3--:R-:W-:-:S02]  /*0610*/  @UP0 UIMAD UR6, UR5, UR11, URZ ;  /* 0x0000000b050602a4 */ /* 0x008fc4000f8e02ff */
[----:B------:R-:W-:Y:S01]  /*0620*/  ULEA.HI.X UR20, UR4, UR23, UR20, 0x2, UP1 ;  /* 0x0000001704147291 */ /* 0x000fe200088f1414 */
[----:B------:R-:W-:Y:S01]  /*0630*/  IMAD R5, R151, R5, R0 ;  /* 0x0000000597057224 */ /* 0x000fe200078e0200 */
[----:B------:R-:W-:Y:S01]  /*0640*/  UMOV UR5, URZ ;  /* 0x000000ff00057c82 */ /* 0x000fe20008000000 */
[----:B------:R-:W-:Y:S01]  /*0650*/  UMOV UR4, URZ ;  /* 0x000000ff00047c82 */ /* 0x000fe20008000000 */
[----:B------:R-:W-:Y:S01]  /*0660*/  @UP0 UIMAD.WIDE UR4, UR6, 0x8, UR30 ;  /* 0x00000008060408a5 */ /* 0x000fe2000f8e021e */
[----:B------:R-:W-:Y:S01]  /*0670*/  IADD3 R145, P0, PT, R2, UR12, RZ ;  /* 0x0000000c02917c10 */ /* 0x000fe2000ff1e0ff */
[----:B------:R-:W-:Y:S01]  /*0680*/  UISETP.GE.AND UP0, UPT, UR28, 0x1, UPT ;  /* 0x000000011c00788c */ /* 0x000fe2000bf06270 */
[----:B------:R-:W-:Y:S02]  /*0690*/  IADD3 R0, PT, PT, R3, R5, RZ ;  /* 0x0000000503007210 */ /* 0x000fe40007ffe0ff */
[----:B------:R-:W-:Y:S02]  /*06a0*/  LEA R147, P1, R145, R6, 0x2 ;  /* 0x0000000691937211 */ /* 0x000fe400078210ff */
[----:B------:R-:W-:-:S04]  /*06b0*/  IADD3.X R0, PT, PT, R0, UR17, RZ, P0, !PT ;  /* 0x0000001100007c10 */ /* 0x000fc800087fe4ff */
[----:B------:R-:W-:Y:S01]  /*06c0*/  LEA.HI.X R145, R145, R7, R0, 0x2, P1 ;  /* 0x0000000791917211 */ /* 0x000fe200008f1400 */
[----:B------:R-:W-:Y:S06]  /*06d0*/  BRA.U !UP0, `(.L_x_3623) ;  /* 0x0000005d08d87547 */ /* 0x000fec000b800000 */
[----:B------:R-:W0:Y:S01]  /*06e0*/  S2R R146, SR_TID.X ;  /* 0x0000000000927919 */ /* 0x000e220000002100 */
[----:B------:R-:W1:Y:S01]  /*06f0*/  S2UR UR18, SR_CgaCtaId ;  /* 0x00000000001279c3 */ /* 0x000e620000008800 */
[----:B------:R-:W2:Y:S01]  /*0700*/  LDCU.64 UR10, c[0x0][0x3a0] ;  /* 0x00007400ff0a77ac */ /* 0x000ea20008000a00 */
[----:B------:R-:W-:Y:S01]  /*0710*/  CS2R R148, SRZ ;  /* 0x0000000000947805 */ /* 0x000fe2000001ff00 */
[----:B------:R-:W3:Y:S01]  /*0720*/  LDCU.64 UR22, c[0x0][0x3b8] ;  /* 0x00007700ff1677ac */ /* 0x000ee20008000a00 */
[----:B------:R-:W-:Y:S01]  /*0730*/  UMOV UR17, 0x400 ;  /* 0x0000040000117882 */ /* 0x000fe20000000000 */
[----:B--2---:R-:W-:Y:S02]  /*0740*/  UIMAD.WIDE.U32 UR8, UR26, UR10, URZ ;  /* 0x0000000a1a0872a5 */ /* 0x004fe4000f8e00ff */
[----:B---3--:R-:W-:Y:S02]  /*0750*/  UIMAD.WIDE.U32 UR6, UR26, UR22, URZ ;  /* 0x000000161a0672a5 */ /* 0x008fe4000f8e00ff */
[----:B-1----:R-:W-:-:S02]  /*0760*/  ULEA UR17, UR18, UR17, 0x18 ;  /* 0x0000001112117291 */ /* 0x002fc4000f8ec0ff */
[----:B------:R-:W-:Y:S02]  /*0770*/  UIMAD UR10, UR26, UR11, UR9 ;  /* 0x0000000b1a0a72a4 */ /* 0x000fe4000f8e0209 */
[----:B------:R-:W-:Y:S01]  /*0780*/  UIMAD UR12, UR26, UR23, UR7 ;  /* 0x000000171a0c72a4 */ /* 0x000fe2000f8e0207 */
[C---:B0-----:R-:W-:Y:S01]  /*0790*/  IMAD.SHL.U32 R0, R146.reuse, 0x10, RZ ;  /* 0x0000001092007824 */ /* 0x041fe200078e00ff */
[C---:B------:R-:W-:Y:S01]  /*07a0*/  LOP3.LUT R187, R146.reuse, 0x1f, RZ, 0xc0, !PT ;  /* 0x0000001f92bb7812 */ /* 0x040fe200078ec0ff */
[----:B------:R-:W0:Y:S01]  /*07b0*/  LDCU UR11, c[0x0][0x394] ;  /* 0x00007280ff0b77ac */ /* 0x000e220008000800 */
[----:B------:R-:W-:Y:S02]  /*07c0*/  LEA R143, R146, UR17, 0x3 ;  /* 0x00000011928f7c11 */ /* 0x000fe4000f8e18ff */
[C---:B------:R-:W-:Y:S01]  /*07d0*/  LOP3.LUT R3, R0.reuse, 0x3e00, RZ, 0xc0, !PT ;  /* 0x00003e0000037812 */ /* 0x040fe200078ec0ff */
[----:B------:R-:W-:Y:S01]  /*07e0*/  UMOV UR18, UR20 ;  /* 0x0000001400127c82 */ /* 0x000fe20008000000 */
[----:B------:R-:W-:-:S02]  /*07f0*/  LEA.HI R142, R0, R0, RZ, 0x1b ;  /* 0x00000000008e7211 */ /* 0x000fc400078fd8ff */
[----:B------:R-:W-:Y:S02]  /*0800*/  LOP3.LUT R144, R3, 0x1f, R146, 0xf8, !PT ;  /* 0x0000001f03907812 */ /* 0x000fe400078ef892 */
[----:B------:R-:W-:Y:S01]  /*0810*/  LEA R142, R142, UR17, 0x2 ;  /* 0x000000118e8e7c11 */ /* 0x000fe2000f8e10ff */
[----:B------:R-:W-:Y:S01]  /*0820*/  UMOV UR17, UR19 ;  /* 0x0000001300117c82 */ /* 0x000fe20008000000 */
        /* <DEDUP_REMOVED lines=15> */
.L_x_3670:
[----:B0-----:R-:W0:Y:S01]  /*0920*/  LDCU UR19, c[0x0][0x388] ;  /* 0x00007100ff1377ac */ /* 0x001e220008000800 */
[----:B------:R-:W-:Y:S01]  /*0930*/  SHF.L.U32 R4, R144, 0x2, RZ ;  /* 0x0000000290047819 */ /* 0x000fe200000006ff */
[----:B------:R-:W-:Y:S01]  /*0940*/  HFMA2 R0, -RZ, RZ, 0, 0 ;  /* 0x00000000ff007431 */ /* 0x000fe200000001ff */
[----:B------:R-:W-:Y:S01]  /*0950*/  CS2R R14, SRZ ;  /* 0x00000000000e7805 */ /* 0x000fe2000001ff00 */
[----:B------:R-:W-:Y:S01]  /*0960*/  ULEA UR22, UR11, 0xfffffc00, 0xa ;  /* 0xfffffc000b167891 */ /* 0x000fe2000f8e50ff */
[C---:B------:R-:W-:Y:S02]  /*0970*/  IADD3 R6, P2, PT, R4.reuse, UR13, RZ ;  /* 0x0000000d04067c10 */ /* 0x040fe4000ff5e0ff */
[----:B------:R-:W-:Y:S02]  /*0980*/  CS2R R8, SRZ ;  /* 0x0000000000087805 */ /* 0x000fe4000001ff00 */
[----:B------:R-:W-:Y:S02]  /*0990*/  IADD3 R2, P1, PT, R4, UR15, RZ ;  /* 0x0000000f04027c10 */ /* 0x000fe4000ff3e0ff */
[----:B------:R-:W-:-:S02]  /*09a0*/  CS2R R12, SRZ ;  /* 0x00000000000c7805 */ /* 0x000fc4000001ff00 */
[----:B------:R-:W-:Y:S02]  /*09b0*/  IADD3 R4, P0, PT, R4, UR17, RZ ;  /* 0x0000001104047c10 */ /* 0x000fe4000ff1e0ff */
[----:B------:R-:W-:Y:S02]  /*09c0*/  CS2R R10, SRZ ;  /* 0x00000000000a7805 */ /* 0x000fe4000001ff00 */
[----:B------:R-:W-:Y:S01]  /*09d0*/  IADD3.X R7, PT, PT, RZ, UR14, RZ, P2, !PT ;  /* 0x0000000eff077c10 */ /* 0x000fe200097fe4ff */
[----:B------:R-:W-:Y:S01]  /*09e0*/  IMAD.X R3, RZ, RZ, UR16, P1 ;  /* 0x00000010ff037e24 */ /* 0x000fe200088e06ff */
[----:B------:R-:W-:Y:S02]  /*09f0*/  IADD3.X R5, PT, PT, RZ, UR18, RZ, P0, !PT ;  /* 0x00000012ff057c10 */ /* 0x000fe400087fe4ff */
[----:B------:R-:W-:Y:S02]  /*0a00*/  CS2R R16, SRZ ;  /* 0x0000000000107805 */ /* 0x000fe4000001ff00 */
[----:B------:R-:W-:-:S02]  /*0a10*/  CS2R R18, SRZ ;  /* 0x0000000000127805 */ /* 0x000fc4000001ff00 */
[----:B------:R-:W-:Y:S02]  /*0a20*/  CS2R R20, SRZ ;  /* 0x0000000000147805 */ /* 0x000fe4000001ff00 */
[----:B------:R-:W-:Y:S01]  /*0a30*/  MOV R23, RZ ;  /* 0x000000ff00177202 */ /* 0x000fe20000000f00 */
[----:B0-----:R-:W-:-:S06]  /*0a40*/  UIADD3 UR23, UPT, UPT, -UR22, UR19, URZ ;  /* 0x0000001316177290 */ /* 0x001fcc000fffe1ff */
[----:B------:R-:W-:Y:S01]  /*0a50*/  ISETP.GE.AND P0, PT, R144, UR23, PT ;  /* 0x0000001790007c0c */ /* 0x000fe2000bf06270 */
[----:B------:R-:W-:Y:S01]  /*0a60*/  BAR.SYNC.DEFER_BLOCKING 0x0 ;  /* 0x0000000000007b1d */ /* 0x000fe20000010000 */
[----:B------:R-:W-:Y:S02]  /*0a70*/  ISETP.GE.AND P1, PT, R141, UR23, PT ;  /* 0x000000178d007c0c */ /* 0x000fe4000bf26270 */
[----:B------:R-:W-:Y:S02]  /*0a80*/  ISETP.GE.AND P2, PT, R140, UR23, PT ;  /* 0x000000178c007c0c */ /* 0x000fe4000bf46270 */
[----:B------:R-:W-:Y:S02]  /*0a90*/  ISETP.GE.AND P3, PT, R136, UR23, PT ;  /* 0x0000001788007c0c */ /* 0x000fe4000bf66270 */
[----:B------:R-:W-:Y:S02]  /*0aa0*/  ISETP.GE.AND P6, PT, R139, UR23, PT ;  /* 0x000000178b007c0c */ /* 0x000fe4000bfc6270 */
[----:B------:R-:W-:-:S02]  /*0ab0*/  ISETP.GE.AND P4, PT, R137, UR23, PT ;  /* 0x0000001789007c0c */ /* 0x000fc4000bf86270 */
[----:B------:R-:W-:Y:S01]  /*0ac0*/  ISETP.GE.AND P5, PT, R138, UR23, PT ;  /* 0x000000178a007c0c */ /* 0x000fe2000bfa6270 */
[----:B------:R-:W2:Y:S01]  /*0ad0*/  @!P0 LDG.E R0, desc[UR24][R6.64] ;  /* 0x0000001806008981 */ /* 0x000ea2000c1e1900 */
[----:B------:R-:W-:-:S03]  /*0ae0*/  ISETP.GE.AND P0, PT, R135, UR23, PT ;  /* 0x0000001787007c0c */ /* 0x000fc6000bf06270 */
[----:B------:R-:W3:Y:S04]  /*0af0*/  @!P1 LDG.E R9, desc[UR24][R6.64+0x80] ;  /* 0x0000801806099981 */ /* 0x000ee8000c1e1900 */
[----:B------:R-:W4:Y:S04]  /*0b00*/  @!P2 LDG.E R8, desc[UR24][R6.64+0x100] ;  /* 0x000100180608a981 */ /* 0x000f28000c1e1900 */
[----:B------:R-:W4:Y:S04]  /*0b10*/  @!P3 LDG.E R12, desc[UR24][R6.64+0x300] ;  /* 0x00030018060cb981 */ /* 0x000f28000c1e1900 */
[----:B------:R-:W4:Y:S01]  /*0b20*/  @!P0 LDG.E R15, desc[UR24][R6.64+0x380] ;  /* 0x00038018060f8981 */ /* 0x000f22000c1e1900 */
[----:B------:R-:W-:-:S02]  /*0b30*/  ISETP.GE.AND P0, PT, R134, UR23, PT ;  /* 0x0000001786007c0c */ /* 0x000fc4000bf06270 */
[----:B------:R-:W-:Y:S01]  /*0b40*/  ISETP.GE.AND P1, PT, R132, UR23, PT ;  /* 0x0000001784007c0c */ /* 0x000fe2000bf26270 */
[----:B------:R-:W4:Y:S01]  /*0b50*/  @!P6 LDG.E R11, desc[UR24][R6.64+0x180] ;  /* 0x00018018060be981 */ /* 0x000f22000c1e1900 */
[----:B------:R-:W-:Y:S02]  /*0b60*/  ISETP.GE.AND P2, PT, R131, UR23, PT ;  /* 0x0000001783007c0c */ /* 0x000fe4000bf46270 */
[----:B------:R-:W-:Y:S01]  /*0b70*/  ISETP.GE.AND P3, PT, R130, UR23, PT ;  /* 0x0000001782007c0c */ /* 0x000fe2000bf66270 */
[----:B------:R-:W4:Y:S01]  /*0b80*/  @!P4 LDG.E R13, desc[UR24][R6.64+0x280] ;  /* 0x00028018060dc981 */ /* 0x000f22000c1e1900 */
[----:B------:R-:W-:-:S03]  /*0b90*/  ISETP.GE.AND P4, PT, R129, UR23, PT ;  /* 0x0000001781007c0c */ /* 0x000fc6000bf86270 */
[----:B------:R-:W4:Y:S04]  /*0ba0*/  @!P5 LDG.E R10, desc[UR24][R6.64+0x200] ;  /* 0x00020018060ad981 */ /* 0x000f28000c1e1900 */
        /* <DEDUP_REMOVED lines=13> */
[----:B------:R-:W-:-:S04]  /*0c80*/  SHF.L.U32 R22, R146, 0x4, RZ ;  /* 0x0000000492167819 */ /* 0x000fc800000006ff */
[----:B------:R-:W-:Y:S01]  /*0c90*/  LOP3.LUT R25, R22, 0x3e00, RZ, 0xc0, !PT ;  /* 0x00003e0016197812 */ /* 0x000fe200078ec0ff */
[----:B------:R-:W-:Y:S02]  /*0ca0*/  UMOV UR20, 0x400 ;  /* 0x0000040000147882 */ /* 0x000fe40000000000 */
[----:B0-----:R-:W-:Y:S01]  /*0cb0*/  ULEA UR32, UR21, UR20, 0x18 ;  /* 0x0000001415207291 */ /* 0x001fe2000f8ec0ff */
[----:B------:R-:W-:Y:S02]  /*0cc0*/  P2R R33, PR, RZ, 0x1 ;  /* 0x00000001ff217803 */ /* 0x000fe40000000000 */
[----:B------:R-:W-:Y:S01]  /*0cd0*/  CS2R R34, SRZ ;  /* 0x0000000000227805 */ /* 0x000fe2000001ff00 */
[----:B-1----:R-:W-:Y:S01]  /*0ce0*/  IMAD.IADD R25, R25, 0x1, R126 ;  /* 0x0000000119197824 */ /* 0x002fe200078e027e */
[----:B------:R-:W-:Y:S02]  /*0cf0*/  P2R R31, PR, RZ, 0x2 ;  /* 0x00000002ff1f7803 */ /* 0x000fe40000000000 */
[----:B------:R-:W-:-:S02]  /*0d00*/  P2R R29, PR, RZ, 0x4 ;  /* 0x00000004ff1d7803 */ /* 0x000fc40000000000 */
[----:B------:R-:W-:Y:S01]  /*0d10*/  P2R R27, PR, RZ, 0x8 ;  /* 0x00000008ff1b7803 */ /* 0x000fe20000000000 */
[----:B------:R-:W-:Y:S01]  /*0d20*/  HFMA2 R7, -RZ, RZ, 0, 0 ;  /* 0x00000000ff077431 */ /* 0x000fe200000001ff */
[C---:B------:R-:W-:Y:S02]  /*0d30*/  LEA.HI.SX32 R125, R25.reuse, R25, 0x1b ;  /* 0x00000019197d7211 */ /* 0x040fe400078fdaff */
[----:B------:R-:W-:Y:S02]  /*0d40*/  CS2R R38, SRZ ;  /* 0x0000000000267805 */ /* 0x000fe4000001ff00 */
[----:B------:R-:W-:Y:S02]  /*0d50*/  IADD3 R6, PT, PT, R25, 0x20, RZ ;  /* 0x0000002019067810 */ /* 0x000fe40007ffe0ff */
[----:B------:R-:W-:Y:S02]  /*0d60*/  CS2R R36, SRZ ;  /* 0x0000000000247805 */ /* 0x000fe4000001ff00 */
[----:B------:R-:W-:-:S02]  /*0d70*/  LEA R125, R125, UR32, 0x2 ;  /* 0x000000207d7d7c11 */ /* 0x000fc4000f8e10ff */
[----:B------:R-:W-:Y:S02]  /*0d80*/  MOV R42, RZ ;  /* 0x000000ff002a7202 */ /* 0x000fe40000000f00 */
[----:B------:R-:W-:Y:S02]  /*0d90*/  CS2R R40, SRZ ;  /* 0x0000000000287805 */ /* 0x000fe4000001ff00 */
[----:B------:R-:W-:Y:S01]  /*0da0*/  LEA.HI.SX32 R6, R6, R25, 0x1b ;  /* 0x0000001906067211 */ /* 0x000fe200078fdaff */
[C---:B------:R-:W-:Y:S01]  /*0db0*/  VIADD R26, R25.reuse, 0x80 ;  /* 0x00000080191a7836 */ /* 0x040fe20000000000 */
[C---:B------:R-:W-:Y:S01]  /*0dc0*/  IADD3 R22, PT, PT, R25.reuse, 0x40, RZ ;  /* 0x0000004019167810 */ /* 0x040fe20007ffe0ff */
[----:B------:R-:W-:Y:S01]  /*0dd0*/  HFMA2 R46, -RZ, RZ, 0, 0 ;  /* 0x00000000ff2e7431 */ /* 0x000fe200000001ff */
[----:B------:R-:W-:Y:S01]  /*0de0*/  IADD3 R24, PT, PT, R25, 0x60, RZ ;  /* 0x0000006019187810 */ /* 0x000fe20007ffe0ff */
[----:B------:R-:W-:Y:S01]  /*0df0*/  IMAD.MOV.U32 R44, RZ, RZ, RZ ;  /* 0x000000ffff2c7224 */ /* 0x000fe200078e00ff */
[----:B------:R-:W-:-:S02]  /*0e00*/  LEA R124, R6, UR32, 0x2 ;  /* 0x00000020067c7c11 */ /* 0x000fc4000f8e10ff */
[----:B------:R-:W-:Y:S02]  /*0e10*/  CS2R R48, SRZ ;  /* 0x0000000000307805 */ /* 0x000fe4000001ff00 */
[-C--:B------:R-:W-:Y:S01]  /*0e20*/  LEA.HI.SX32 R22, R22, R25.reuse, 0x1b ;  /* 0x0000001916167211 */ /* 0x080fe200078fdaff */
[----:B------:R-:W0:Y:S01]  /*0e30*/  LDCU UR20, c[0x0][0x38c] ;  /* 0x00007180ff1477ac */ /* 0x000e220008000800 */
[C---:B------:R-:W-:Y:S02]  /*0e40*/  IADD3 R6, PT, PT, R25.reuse, 0xe0, RZ ;  /* 0x000000e019067810 */ /* 0x040fe40007ffe0ff */
[-C--:B------:R-:W-:Y:S02]  /*0e50*/  LEA.HI.SX32 R24, R24, R25.reuse, 0x1b ;  /* 0x0000001918187211 */ /* 0x080fe400078fdaff */
[----:B------:R-:W-:Y:S02]  /*0e60*/  LEA.HI.SX32 R26, R26, R25, 0x1b ;  /* 0x000000191a1a7211 */ /* 0x000fe400078fdaff */
[----:B------:R-:W-:-:S02]  /*0e70*/  IADD3 R28, PT, PT, R25, 0xa0, RZ ;  /* 0x000000a0191c7810 */ /* 0x000fc40007ffe0ff */
[----:B------:R-:W-:Y:S01]  /*0e80*/  LEA R123, R22, UR32, 0x2 ;  /* 0x00000020167b7c11 */ /* 0x000fe2000f8e10ff */
[C---:B------:R-:W-:Y:S01]  /*0e90*/  VIADD R22, R25.reuse, 0x100 ;  /* 0x0000010019167836 */ /* 0x040fe20000000000 */
[-C--:B------:R-:W-:Y:S02]  /*0ea0*/  LEA.HI.SX32 R6, R6, R25.reuse, 0x1b ;  /* 0x0000001906067211 */ /* 0x080fe400078fdaff */
[----:B------:R-:W-:Y:S02]  /*0eb0*/  LEA R122, R24, UR32, 0x2 ;  /* 0x00000020187a7c11 */ /* 0x000fe4000f8e10ff */
[----:B------:R-:W-:Y:S02]  /*0ec0*/  LEA R121, R26, UR32, 0x2 ;  /* 0x000000201a797c11 */ /* 0x000fe4000f8e10ff */
[----:B------:R-:W-:Y:S02]  /*0ed0*/  LEA.HI.SX32 R28, R28, R25, 0x1b ;  /* 0x000000191c1c7211 */ /* 0x000fe400078fdaff */
[----:B------:R-:W-:-:S02]  /*0ee0*/  IADD3 R24, PT, PT, R25, 0x120, RZ ;  /* 0x0000012019187810 */ /* 0x000fc40007ffe0ff */
[C---:B------:R-:W-:Y:S02]  /*0ef0*/  IADD3 R26, PT, PT, R25.reuse, 0x140, RZ ;  /* 0x00000140191a7810 */ /* 0x040fe40007ffe0ff */
[----:B------:R-:W-:Y:S01]  /*0f00*/  LEA R118, R6, UR32, 0x2 ;  /* 0x0000002006767c11 */ /* 0x000fe2000f8e10ff */
[----:B------:R-:W-:Y:S01]  /*0f10*/  VIADD R6, R25, 0x180 ;  /* 0x0000018019067836 */ /* 0x000fe20000000000 */
[-C--:B------:R-:W-:Y:S02]  /*0f20*/  LEA.HI.SX32 R22, R22, R25.reuse, 0x1b ;  /* 0x0000001916167211 */ /* 0x080fe400078fdaff */
[----:B------:R-:W-:Y:S02]  /*0f30*/  LEA R120, R28, UR32, 0x2 ;  /* 0x000000201c787c11 */ /* 0x000fe4000f8e10ff */
[-C--:B------:R-:W-:Y:S02]  /*0f40*/  LEA.HI.SX32 R24, R24, R25.reuse, 0x1b ;  /* 0x0000001918187211 */ /* 0x080fe400078fdaff */
[----:B------:R-:W-:-:S02]  /*0f50*/  LEA.HI.SX32 R26, R26, R25, 0x1b ;  /* 0x000000191a1a7211 */ /* 0x000fc400078fdaff */
[----:B------:R-:W-:Y:S02]  /*0f60*/  LEA R117, R22, UR32, 0x2 ;  /* 0x0000002016757c11 */ /* 0x000fe4000f8e10ff */
[----:B------:R-:W-:Y:S02]  /*0f70*/  LEA.HI.SX32 R6, R6, R25, 0x1b ;  /* 0x0000001906067211 */ /* 0x000fe400078fdaff */
[----:B------:R-:W-:Y:S02]  /*0f80*/  LEA R116, R24, UR32, 0x2 ;  /* 0x0000002018747c11 */ /* 0x000fe4000f8e10ff */
[----:B------:R-:W-:Y:S02]  /*0f90*/  LEA R115, R26, UR32, 0x2 ;  /* 0x000000201a737c11 */ /* 0x000fe4000f8e10ff */
[----:B------:R-:W-:Y:S02]  /*0fa0*/  IADD3 R22, PT, PT, R25, 0x1e0, RZ ;  /* 0x000001e019167810 */ /* 0x000fe40007ffe0ff */
[----:B------:R-:W-:-:S02]  /*0fb0*/  LEA R113, R6, UR32, 0x2 ;  /* 0x0000002006717c11 */ /* 0x000fc4000f8e10ff */
[----:B------:R-:W-:-:S04]  /*0fc0*/  LEA.HI.SX32 R22, R22, R25, 0x1b ;  /* 0x0000001916167211 */ /* 0x000fc800078fdaff */
[----:B------:R-:W-:Y:S02]  /*0fd0*/  LEA R110, R22, UR32, 0x2 ;  /* 0x00000020166e7c11 */ /* 0x000fe4000f8e10ff */
[----:B------:R-:W-:Y:S02]  /*0fe0*/  ISETP.GE.AND P0, PT, R144, UR23, PT ;  /* 0x0000001790007c0c */ /* 0x000fe4000bf06270 */
[----:B------:R-:W-:Y:S02]  /*0ff0*/  ISETP.GE.AND P1, PT, R139, UR23, PT ;  /* 0x000000178b007c0c */ /* 0x000fe4000bf26270 */
[----:B------:R-:W-:Y:S02]  /*1000*/  ISETP.GE.AND P2, PT, R140, UR23, PT ;  /* 0x000000178c007c0c */ /* 0x000fe4000bf46270 */
[----:B------:R-:W-:Y:S01]  /*1010*/  ISETP.GE.AND P3, PT, R141, UR23, PT ;  /* 0x000000178d007c0c */ /* 0x000fe2000bf66270 */
[----:B--2---:R1:W-:Y:S02]  /*1020*/  STS [R125], R0 ;  /* 0x000000007d007388 */ /* 0x0043e40000000800 */
[----:B-1----:R-:W-:-:S04]  /*1030*/  IADD3 R0, PT, PT, R25, 0xc0, RZ ;  /* 0x000000c019007810 */ /* 0x002fc80007ffe0ff */
[----:B------:R-:W-:Y:S01]  /*1040*/  LEA.HI.SX32 R0, R0, R25, 0x1b ;  /* 0x0000001900007211 */ /* 0x000fe200078fdaff */
[----:B---3--:R-:W-:Y:S03]  /*1050*/  STS [R124+0x80], R9 ;  /* 0x000080097c007388 */ /* 0x008fe60000000800 */
[----:B------:R-:W-:Y:S01]  /*1060*/  LEA R119, R0, UR32, 0x2 ;  /* 0x0000002000777c11 */ /* 0x000fe2000f8e10ff */
[----:B----4-:R1:W-:Y:S01]  /*1070*/  STS [R123+0x100], R8 ;  /* 0x000100087b007388 */ /* 0x0103e20000000800 */
[----:B------:R-:W-:-:S03]  /*1080*/  IADD3 R0, PT, PT, R25, 0x160, RZ ;  /* 0x0000016019007810 */ /* 0x000fc60007ffe0ff */
[----:B------:R-:W-:Y:S01]  /*1090*/  STS [R122+0x180], R11 ;  /* 0x0001800b7a007388 */ /* 0x000fe20000000800 */
[----:B------:R-:W-:-:S03]  /*10a0*/  LEA.HI.SX32 R0, R0, R25, 0x1b ;  /* 0x0000001900007211 */ /* 0x000fc600078fdaff */
[----:B------:R2:W-:Y:S01]  /*10b0*/  STS [R121+0x200], R10 ;  /* 0x0002000a79007388 */ /* 0x0005e20000000800 */
[C---:B-1----:R-:W-:Y:S02]  /*10c0*/  IADD3 R8, PT, PT, R25.reuse, 0x1a0, RZ ;  /* 0x000001a019087810 */ /* 0x042fe40007ffe0ff */
[----:B------:R-:W-:Y:S01]  /*10d0*/  LEA R114, R0, UR32, 0x2 ;  /* 0x0000002000727c11 */ /* 0x000fe2000f8e10ff */
[----:B------:R-:W-:Y:S01]  /*10e0*/  STS [R120+0x280], R13 ;  /* 0x0002800d78007388 */ /* 0x000fe20000000800 */
[-C--:B------:R-:W-:Y:S02]  /*10f0*/  LEA.HI.SX32 R8, R8, R25.reuse, 0x1b ;  /* 0x0000001908087211 */ /* 0x080fe400078fdaff */
[----:B--2---:R-:W-:Y:S01]  /*1100*/  IADD3 R10, PT, PT, R25, 0x1c0, RZ ;  /* 0x000001c0190a7810 */ /* 0x004fe20007ffe0ff */
[----:B------:R-:W-:Y:S03]  /*1110*/  STS [R119+0x300], R12 ;  /* 0x0003000c77007388 */ /* 0x000fe60000000800 */
        /* <DEDUP_REMOVED lines=12> */
[C---:B------:R-:W-:Y:S01]  /*11e0*/  IADD3 R0, PT, PT, R25.reuse, 0x1, RZ ;  /* 0x0000000119007810 */ /* 0x040fe20007ffe0ff */
[C---:B-1----:R-:W-:Y:S02]  /*11f0*/  VIADD R16, R25.reuse, 0x7 ;  /* 0x0000000719107836 */ /* 0x042fe40000000000 */
[----:B------:R-:W-:Y:S01]  /*1200*/  STS [R112+0x680], R21 ;  /* 0x0006801570007388 */ /* 0x000fe20000000800 */
[C---:B------:R-:W-:Y:S02]  /*1210*/  IADD3 R8, PT, PT, R25.reuse, 0x3, RZ ;  /* 0x0000000319087810 */ /* 0x040fe40007ffe0ff */
[C---:B------:R-:W-:Y:S01]  /*1220*/  IADD3 R10, PT, PT, R25.reuse, 0x4, RZ ;  /* 0x00000004190a7810 */ /* 0x040fe20007ffe0ff */
[----:B------:R1:W-:Y:S01]  /*1230*/  STS [R111+0x700], R20 ;  /* 0x000700146f007388 */ /* 0x0003e20000000800 */
[C---:B------:R-:W-:Y:S02]  /*1240*/  IADD3 R12, PT, PT, R25.reuse, 0x5, RZ ;  /* 0x00000005190c7810 */ /* 0x040fe40007ffe0ff */
[----:B------:R-:W-:-:S02]  /*1250*/  IADD3 R14, PT, PT, R25, 0x6, RZ ;  /* 0x00000006190e7810 */ /* 0x000fc40007ffe0ff */
[C---:B--2---:R-:W-:Y:S02]  /*1260*/  IADD3 R18, PT, PT, R25.reuse, 0x8, RZ ;  /* 0x0000000819127810 */ /* 0x044fe40007ffe0ff */
[C---:B------:R-:W-:Y:S02]  /*1270*/  IADD3 R22, PT, PT, R25.reuse, 0xa, RZ ;  /* 0x0000000a19167810 */ /* 0x040fe40007ffe0ff */
[C---:B------:R-:W-:Y:S02]  /*1280*/  IADD3 R24, PT, PT, R25.reuse, 0xb, RZ ;  /* 0x0000000b19187810 */ /* 0x040fe40007ffe0ff */
[C---:B-1----:R-:W-:Y:S02]  /*1290*/  IADD3 R20, PT, PT, R25.reuse, 0x9, RZ ;  /* 0x0000000919147810 */ /* 0x042fe40007ffe0ff */
[C---:B------:R-:W-:Y:S02]  /*12a0*/  IADD3 R28, PT, PT, R25.reuse, 0xd, RZ ;  /* 0x0000000d191c7810 */ /* 0x040fe40007ffe0ff */
[----:B------:R-:W-:-:S02]  /*12b0*/  IADD3 R30, PT, PT, R25, 0xe, RZ ;  /* 0x0000000e191e7810 */ /* 0x000fc40007ffe0ff */
[----:B------:R-:W-:Y:S02]  /*12c0*/  IADD3 R32, PT, PT, R25, 0xf, RZ ;  /* 0x0000000f19207810 */ /* 0x000fe40007ffe0ff */
        /* <DEDUP_REMOVED lines=15> */
[----:B------:R-:W-:Y:S02]  /*13c0*/  LEA.HI.SX32 R109, R25, R25, 0x1b ;  /* 0x00000019196d7211 */ /* 0x000fe400078fdaff */
        /* <DEDUP_REMOVED lines=15> */
[----:B------:R-:W-:Y:S01]  /*14c0*/  LEA R92, R32, UR32, 0x2 ;  /* 0x00000020205c7c11 */ /* 0x000fe2000f8e10ff */
        /* <DEDUP_REMOVED lines=20> */
[----:B------:R-:W-:-:S03]  /*1610*/  HFMA2 R13, -RZ, RZ, 0, 0 ;  /* 0x00000000ff0d7431 */ /* 0x000fc600000001ff */
[----:B------:R-:W2:Y:S01]  /*1620*/  @!P0 LDG.E R34, desc[UR24][R2.64] ;  /* 0x0000001802228981 */ /* 0x000ea2000c1e1900 */
[----:B------:R-:W-:-:S03]  /*1630*/  ISETP.GE.AND P0, PT, R138, UR23, PT ;  /* 0x000000178a007c0c */ /* 0x000fc6000bf06270 */
[----:B------:R-:W3:Y:S01]  /*1640*/  @!P1 LDG.E R9, desc[UR24][R2.64+0x180] ;  /* 0x0001801802099981 */ /* 0x000ee2000c1e1900 */
[----:B------:R-:W-:-:S03]  /*1650*/  ISETP.GE.AND P1, PT, R135, UR23, PT ;  /* 0x0000001787007c0c */ /* 0x000fc6000bf26270 */
[----:B------:R-:W4:Y:S01]  /*1660*/  @!P2 LDG.E R36, desc[UR24][R2.64+0x100] ;  /* 0x000100180224a981 */ /* 0x000f22000c1e1900 */
[----:B------:R-:W-:-:S03]  /*1670*/  ISETP.GE.AND P2, PT, R136, UR23, PT ;  /* 0x0000001788007c0c */ /* 0x000fc6000bf46270 */
[----:B------:R-:W3:Y:S04]  /*1680*/  @!P3 LDG.E R7, desc[UR24][R2.64+0x80] ;  /* 0x000080180207b981 */ /* 0x000ee8000c1e1900 */
[----:B------:R-:W4:Y:S01]  /*1690*/  @!P0 LDG.E R38, desc[UR24][R2.64+0x200] ;  /* 0x0002001802268981 */ /* 0x000f22000c1e1900 */
[----:B------:R-:W-:Y:S02]  /*16a0*/  ISETP.GE.AND P0, PT, R134, UR23, PT ;  /* 0x0000001786007c0c */ /* 0x000fe4000bf06270 */
[----:B------:R-:W-:Y:S01]  /*16b0*/  ISETP.GE.AND P3, PT, R137, UR23, PT ;  /* 0x0000001789007c0c */ /* 0x000fe2000bf66270 */
[----:B------:R-:W4:Y:S01]  /*16c0*/  @!P1 LDG.E R13, desc[UR24][R2.64+0x380] ;  /* 0x00038018020d9981 */ /* 0x000f22000c1e1900 */
[----:B------:R-:W-:Y:S02]  /*16d0*/  MOV R11, RZ ;  /* 0x000000ff000b7202 */ /* 0x000fe40000000f00 */
[----:B------:R-:W-:Y:S01]  /*16e0*/  ISETP.NE.AND P1, PT, R31, RZ, PT ;  /* 0x000000ff1f00720c */ /* 0x000fe20003f25270 */
[----:B------:R-:W4:Y:S01]  /*16f0*/  @!P2 LDG.E R40, desc[UR24][R2.64+0x300] ;  /* 0x000300180228a981 */ /* 0x000f22000c1e1900 */
[----:B------:R-:W-:Y:S01]  /*1700*/  ISETP.NE.AND P2, PT, R29, RZ, PT ;  /* 0x000000ff1d00720c */ /* 0x000fe20003f45270 */
[----:B------:R-:W-:Y:S01]  /*1710*/  HFMA2 R15, -RZ, RZ, 0, 0 ;  /* 0x00000000ff0f7431 */ /* 0x000fe200000001ff */
[----:B------:R-:W-:Y:S01]  /*1720*/  MOV R17, RZ ;  /* 0x000000ff00117202 */ /* 0x000fe20000000f00 */
[----:B------:R-:W-:Y:S01]  /*1730*/  HFMA2 R21, -RZ, RZ, 0, 0 ;  /* 0x00000000ff157431 */ /* 0x000fe200000001ff */
[----:B------:R-:W-:Y:S01]  /*1740*/  MOV R19, RZ ;  /* 0x000000ff00137202 */ /* 0x000fe20000000f00 */
        /* <DEDUP_REMOVED lines=12> */
[----:B------:R-:W-:Y:S02]  /*1810*/  ISETP.GE.AND P0, PT, R144, UR23, PT ;  /* 0x0000001790007c0c */ /* 0x000fe4000bf06270 */
[----:B------:R-:W-:Y:S01]  /*1820*/  P2R R10, PR, RZ, 0x2 ;  /* 0x00000002ff0a7803 */ /* 0x000fe20000000000 */
[----:B------:R-:W-:Y:S01]  /*1830*/  IMAD.MOV.U32 R0, RZ, RZ, RZ ;  /* 0x000000ffff007224 */ /* 0x000fe200078e00ff */
[----:B------:R-:W-:Y:S01]  /*1840*/  ISETP.GE.AND P1, PT, R141, UR23, PT ;  /* 0x000000178d007c0c */ /* 0x000fe2000bf26270 */
[----:B-1----:R-:W-:Y:S02]  /*1850*/  HFMA2 R2, -RZ, RZ, 0, 0 ;  /* 0x00000000ff027431 */ /* 0x002fe400000001ff */
[----:B------:R-:W-:Y:S02]  /*1860*/  HFMA2 R6, -RZ, RZ, 0, 0 ;  /* 0x00000000ff067431 */ /* 0x000fe400000001ff */
[----:B------:R-:W-:Y:S01]  /*1870*/  IMAD.MOV.U32 R31, RZ, RZ, RZ ;  /* 0x000000ffff1f7224 */ /* 0x000fe200078e00ff */
[----:B------:R-:W-:Y:S01]  /*1880*/  MOV R8, RZ ;  /* 0x000000ff00087202 */ /* 0x000fe20000000f00 */
[----:B------:R-:W-:-:S02]  /*1890*/  HFMA2 R33, -RZ, RZ, 0, 0 ;  /* 0x00000000ff217431 */ /* 0x000fc400000001ff */
[----:B------:R-:W-:Y:S01]  /*18a0*/  IMAD.MOV.U32 R14, RZ, RZ, RZ ;  /* 0x000000ffff0e7224 */ /* 0x000fe200078e00ff */
[----:B------:R-:W-:Y:S01]  /*18b0*/  MOV R16, RZ ;  /* 0x000000ff00107202 */ /* 0x000fe20000000f00 */
[----:B--2---:R-:W-:Y:S04]  /*18c0*/  STS [R125], R34 ;  /* 0x000000227d007388 */ /* 0x004fe80000000800 */
[----:B---3--:R-:W-:Y:S04]  /*18d0*/  STS [R124+0x80], R7 ;  /* 0x000080077c007388 */ /* 0x008fe80000000800 */
[----:B----4-:R-:W-:Y:S04]  /*18e0*/  STS [R123+0x100], R36 ;  /* 0x000100247b007388 */ /* 0x010fe80000000800 */
        /* <DEDUP_REMOVED lines=31> */
[----:B-1----:R-:W-:-:S02]  /*1ae0*/  MOV R11, RZ ;  /* 0x000000ff000b7202 */ /* 0x002fc40000000f00 */
[----:B--2---:R-:W-:-:S03]  /*1af0*/  MOV R13, RZ ;  /* 0x000000ff000d7202 */ /* 0x004fc60000000f00 */
[----:B------:R-:W2:Y:S01]  /*1b00*/  @!P0 LDG.E R0, desc[UR24][R4.64] ;  /* 0x0000001804008981 */ /* 0x000ea2000c1e1900 */
[----:B------:R-:W-:-:S03]  /*1b10*/  ISETP.GE.AND P0, PT, R140, UR23, PT ;  /* 0x000000178c007c0c */ /* 0x000fc6000bf06270 */
[----:B------:R-:W4:Y:S01]  /*1b20*/  @!P1 LDG.E R11, desc[UR24][R4.64+0x80] ;  /* 0x00008018040b9981 */ /* 0x000f22000c1e1900 */
[----:B------:R-:W-:-:S03]  /*1b30*/  ISETP.GE.AND P1, PT, R139, UR23, PT ;  /* 0x000000178b007c0c */ /* 0x000fc6000bf26270 */
[----:B------:R-:W4:Y:S04]  /*1b40*/  @!P2 LDG.E R37, desc[UR24][R4.64+0x580] ;  /* 0x000580180425a981 */ /* 0x000f28000c1e1900 */
[----:B------:R-:W4:Y:S04]  /*1b50*/  @!P3 LDG.E R14, desc[UR24][R4.64+0x600] ;  /* 0x00060018040eb981 */ /* 0x000f28000c1e1900 */
[----:B------:R-:W4:Y:S01]  /*1b60*/  @!P0 LDG.E R2, desc[UR24][R4.64+0x100] ;  /* 0x0001001804028981 */ /* 0x000f22000c1e1900 */
        /* <DEDUP_REMOVED lines=9> */
[----:B------:R-:W4:Y:S06]  /*1c00*/  @!P6 LDG.E R41, desc[UR24][R4.64+0x780] ;  /* 0x000780180429e981 */ /* 0x000f2c000c1e1900 */
[----:B------:R-:W4:Y:S01]  /*1c10*/  @!P0 LDG.E R8, desc[UR24][R4.64+0x300] ;  /* 0x0003001804088981 */ /* 0x000f22000c1e1900 */
[----:B------:R-:W-:-:S03]  /*1c20*/  ISETP.GE.AND P0, PT, R134, UR23, PT ;  /* 0x0000001786007c0c */ /* 0x000fc6000bf06270 */
[----:B------:R-:W4:Y:S01]  /*1c30*/  @!P1 LDG.E R33, desc[UR24][R4.64+0x380] ;  /* 0x0003801804219981 */ /* 0x000f22000c1e1900 */
[----:B------:R-:W-:Y:S02]  /*1c40*/  ISETP.NE.AND P1, PT, R10, RZ, PT ;  /* 0x000000ff0a00720c */ /* 0x000fe40003f25270 */
[----:B------:R-:W-:-:S07]  /*1c50*/  MOV R10, RZ ;  /* 0x000000ff000a7202 */ /* 0x000fce0000000f00 */
[----:B------:R-:W4:Y:S01]  /*1c60*/  @!P0 LDG.E R10, desc[UR24][R4.64+0x400] ;  /* 0x00040018040a8981 */ /* 0x000f22000c1e1900 */
[----:B------:R-:W-:Y:S01]  /*1c70*/  ISETP.NE.AND P0, PT, R12, RZ, PT ;  /* 0x000000ff0c00720c */ /* 0x000fe20003f05270 */
[----:B------:R-:W-:-:S06]  /*1c80*/  HFMA2 R12, -RZ, RZ, 0, 0 ;  /* 0x00000000ff0c7431 */ /* 0x000fcc00000001ff */
[----:B------:R-:W4:Y:S06]  /*1c90*/  @!P1 LDG.E R12, desc[UR24][R4.64+0x500] ;  /* 0x00050018040c9981 */ /* 0x000f2c000c1e1900 */
[----:B------:R-:W4:Y:S01]  /*1ca0*/  @!P0 LDG.E R35, desc[UR24][R4.64+0x480] ;  /* 0x0004801804238981 */ /* 0x000f22000c1e1900 */
[----:B0-----:R-:W-:Y:S01]  /*1cb0*/  UISETP.GE.AND UP0, UPT, UR20, 0x1, UPT ;  /* 0x000000011400788c */ /* 0x001fe2000bf06270 */
[----:B------:R-:W-:Y:S02]  /*1cc0*/  HFMA2 R64, -RZ, RZ, 0, 0 ;  /* 0x00000000ff407431 */ /* 0x000fe400000001ff */
[----:B------:R-:W-:Y:S01]  /*1cd0*/  HFMA2 R58, -RZ, RZ, 0, 0 ;  /* 0x00000000ff3a7431 */ /* 0x000fe200000001ff */
[----:B------:R-:W-:-:S02]  /*1ce0*/  MOV R63, RZ ;  /* 0x000000ff003f7202 */ /* 0x000fc40000000f00 */
[----:B------:R-:W-:Y:S02]  /*1cf0*/  CS2R R60, SRZ ;  /* 0x00000000003c7805 */ /* 0x000fe4000001ff00 */
[----:B------:R-:W-:Y:S02]  /*1d00*/  CS2R R56, SRZ ;  /* 0x0000000000387805 */ /* 0x000fe4000001ff00 */
[----:B------:R-:W-:Y:S02]  /*1d10*/  CS2R R54, SRZ ;  /* 0x0000000000367805 */ /* 0x000fe4000001ff00 */
[----:B------:R-:W-:Y:S02]  /*1d20*/  CS2R R52, SRZ ;  /* 0x0000000000347805 */ /* 0x000fe4000001ff00 */
[----:B------:R-:W-:Y:S01]  /*1d30*/  CS2R R50, SRZ ;  /* 0x0000000000327805 */ /* 0x000fe2000001ff00 */
[----:B---3--:R-:W-:Y:S01]  /*1d40*/  IMAD.MOV.U32 R48, RZ, RZ, RZ ;  /* 0x000000ffff307224 */ /* 0x008fe200078e00ff */
[----:B------:R-:W-:Y:S01]  /*1d50*/  MOV R46, RZ ;  /* 0x000000ff002e7202 */ /* 0x000fe20000000f00 */
[----:B--2---:R-:W-:Y:S04]  /*1d60*/  STS [R125], R0 ;  /* 0x000000007d007388 */ /* 0x004fe80000000800 */
        /* <DEDUP_REMOVED lines=46> */
[----:B---3--:R-:W-:Y:S01]  /*2050*/  FFMA.FTZ R2, R81, R62, R2 ;  /* 0x0000003e51027223 */ /* 0x008fe20000010002 */
[-C--:B-----5:R-:W-:Y:S01]  /*2060*/  FMUL.FTZ R47, R0, R152.reuse ;  /* 0x00000098002f7220 */ /* 0x0a0fe20000410000 */
        /* <DEDUP_REMOVED lines=18> */
[--C-:B------:R-:W-:Y:S01]  /*2190*/  FADD.FTZ R26, R9, R150.reuse ;  /* 0x00000096091a7221 */ /* 0x100fe20000010000 */
[----:B------:R-:W0:Y:S01]  /*21a0*/  LDC.64 R10, c[0x0][0x448] ;  /* 0x00011200ff0a7b82 */ /* 0x000e220000000a00 */
[----:B------:R-:W-:Y:S01]  /*21b0*/  ISETP.GE.AND P0, PT, R144, UR23, PT ;  /* 0x0000001790007c0c */ /* 0x000fe2000bf06270 */
[----:B------:R-:W-:Y:S01]  /*21c0*/  UISETP.NE.AND UP0, UPT, UR11, 0x1, UPT ;  /* 0x000000010b00788c */ /* 0x000fe2000bf05270 */
[----:B------:R-:W-:Y:S01]  /*21d0*/  LOP3.LUT R186, R186, 0xfffffffb, RZ, 0xc0, !PT ;  /* 0xfffffffbbaba7812 */ /* 0x000fe200078ec0ff */
[--C-:B------:R-:W-:Y:S01]  /*21e0*/  FADD.FTZ R24, R15, R150.reuse ;  /* 0x000000960f187221 */ /* 0x100fe20000010000 */
[--C-:B------:R-:W-:Y:S01]  /*21f0*/  FADD.FTZ R22, R17, R150.reuse ;  /* 0x0000009611167221 */ /* 0x100fe20000010000 */
[--C-:B------:R-:W-:Y:S01]  /*2200*/  FADD.FTZ R20, R19, R150.reuse ;  /* 0x0000009613147221 */ /* 0x100fe20000010000 */
[--C-:B------:R-:W-:Y:S01]  /*2210*/  FADD.FTZ R30, R3, R150.reuse ;  /* 0x00000096031e7221 */ /* 0x100fe20000010000 */
[----:B------:R-:W1:Y:S01]  /*2220*/  LDC.64 R8, c[0x0][0x440] ;  /* 0x00011000ff087b82 */ /* 0x000e620000000a00 */
[----:B------:R-:W-:Y:S01]  /*2230*/  PLOP3.LUT P1, PT, PT, PT, UP0, 0x80, 0x8 ;  /* 0x000000000008781c */ /* 0x000fe20003f2f008 */
[--C-:B------:R-:W-:Y:S01]  /*2240*/  FADD.FTZ R29, R29, R150.reuse ;  /* 0x000000961d1d7221 */ /* 0x100fe20000010000 */
[--C-:B------:R-:W-:Y:S01]  /*2250*/  FADD.FTZ R28, R7, R150.reuse ;  /* 0x00000096071c7221 */ /* 0x100fe20000010000 */
[--C-:B------:R-:W-:Y:S01]  /*2260*/  FADD.FTZ R27, R27, R150.reuse ;  /* 0x000000961b1b7221 */ /* 0x100fe20000010000 */
[--C-:B------:R-:W-:Y:S01]  /*2270*/  FADD.FTZ R25, R25, R150.reuse ;  /* 0x0000009619197221 */ /* 0x100fe20000010000 */
[--C-:B------:R-:W-:Y:S01]  /*2280*/  FADD.FTZ R23, R23, R150.reuse ;  /* 0x0000009617177221 */ /* 0x100fe20000010000 */
[--C-:B------:R-:W-:Y:S01]  /*2290*/  FADD.FTZ R21, R21, R150.reuse ;  /* 0x0000009615157221 */ /* 0x100fe20000010000 */
[----:B------:R-:W2:Y:S01]  /*22a0*/  LDC.64 R12, c[0x0][0x4d8] ;  /* 0x00013600ff0c7b82 */ /* 0x000ea20000000a00 */
[--C-:B------:R-:W-:Y:S01]  /*22b0*/  FADD.FTZ R19, R153, R150.reuse ;  /* 0x0000009699137221 */ /* 0x100fe20000010000 */
[----:B------:R-:W-:Y:S01]  /*22c0*/  ISETP.EQ.AND P1, PT, R187, RZ, P1 ;  /* 0x000000ffbb00720c */ /* 0x000fe20000f22270 */
[--C-:B------:R-:W-:Y:S01]  /*22d0*/  FADD.FTZ R18, R155, R150.reuse ;  /* 0x000000969b127221 */ /* 0x100fe20000010000 */
[----:B------:R-:W-:Y:S01]  /*22e0*/  @P0 LOP3.LUT R186, R186, 0x4, RZ, 0xfc, !PT ;  /* 0x00000004baba0812 */ /* 0x000fe200078efcff */
[--C-:B------:R-:W-:Y:S01]  /*22f0*/  FADD.FTZ R17, R157, R150.reuse ;  /* 0x000000969d117221 */ /* 0x100fe20000010000 */
[--C-:B------:R-:W-:Y:S01]  /*2300*/  FADD.FTZ R16, R159, R150.reuse ;  /* 0x000000969f107221 */ /* 0x100fe20000010000 */
[----:B------:R-:W-:Y:S01]  /*2310*/  FADD.FTZ R14, R161, R150 ;  /* 0x00000096a10e7221 */ /* 0x000fe20000010000 */
[----:B------:R-:W-:Y:S01]  /*2320*/  MOV R15, RZ ;  /* 0x000000ff000f7202 */ /* 0x000fe20000000f00 */
[----:B------:R-:W3:Y:S01]  /*2330*/  LDCU UR42, c[0x0][0x394] ;  /* 0x00007280ff2a77ac */ /* 0x000ee20008000800 */
[----:B------:R-:W-:Y:S01]  /*2340*/  MOV R64, RZ ;  /* 0x000000ff00407202 */ /* 0x000fe20000000f00 */
[----:B------:R-:W4:Y:S01]  /*2350*/  LDCU UR43, c[0x0][0x38c] ;  /* 0x00007180ff2b77ac */ /* 0x000f220008000800 */
[----:B------:R-:W0:Y:S01]  /*2360*/  LDCU UR21, c[0x0][0x388] ;  /* 0x00007100ff1577ac */ /* 0x000e220008000800 */
[----:B------:R-:W0:Y:S01]  /*2370*/  LDCU.64 UR28, c[0x0][0x3a8] ;  /* 0x00007500ff1c77ac */ /* 0x000e220008000a00 */
[----:B------:R-:W0:Y:S01]  /*2380*/  LDCU.64 UR30, c[0x0][0x3c0] ;  /* 0x00007800ff1e77ac */ /* 0x000e220008000a00 */
[----:B------:R-:W0:Y:S01]  /*2390*/  LDCU.64 UR34, c[0x0][0x3e0] ;  /* 0x00007c00ff2277ac */ /* 0x000e220008000a00 */
[----:B------:R-:W0:Y:S01]  /*23a0*/  LDCU.64 UR36, c[0x0][0x4e0] ;  /* 0x00009c00ff2477ac */ /* 0x000e220008000a00 */
[----:B------:R-:W0:Y:S01]  /*23b0*/  LDCU.64 UR38, c[0x0][0x4f0] ;  /* 0x00009e00ff2677ac */ /* 0x000e220008000a00 */
[----:B------:R-:W0:Y:S02]  /*23c0*/  LDCU.64 UR40, c[0x0][0x540] ;  /* 0x0000a800ff2877ac */ /* 0x000e240008000a00 */
.L_x_3669:
[----:B0-----:R-:W-:Y:S01]  /*23d0*/  IMAD.U32 R4, RZ, RZ, UR8 ;  /* 0x00000008ff047e24 */ /* 0x001fe2000f8e00ff */
[----:B-1----:R-:W-:Y:S02]  /*23e0*/  MOV R3, UR10 ;  /* 0x0000000a00037c02 */ /* 0x002fe40008000f00 */
[----:B------:R-:W-:Y:S02]  /*23f0*/  MOV R5, UR9 ;  /* 0x0000000900057c02 */ /* 0x000fe40008000f00 */
[----:B------:R-:W-:Y:S02]  /*2400*/  MOV R2, R4 ;  /* 0x0000000400027202 */ /* 0x000fe40000000f00 */
[----:B------:R-:W-:-:S03]  /*2410*/  LOP3.LUT P6, RZ, R186, 0x4, RZ, 0xc0, !PT ;  /* 0x00000004baff7812 */ /* 0x000fc600078cc0ff */
[----:B0-----:R-:W-:-:S04]  /*2420*/  IMAD.WIDE.U32 R2, R15, UR28, R2 ;  /* 0x0000001c0f027c25 */ /* 0x001fc8000f8e0002 */
[----:B------:R-:W-:Y:S01]  /*2430*/  IMAD R3, R15, UR29, R3 ;  /* 0x0000001d0f037c24 */ /* 0x000fe2000f8e0203 */
[----:B-1----:R-:W-:-:S04]  /*2440*/  LEA R4, P0, R2, R8, 0x2 ;  /* 0x0000000802047211 */ /* 0x002fc800078010ff */
[----:B------:R-:W-:Y:S01]  /*2450*/  LEA.HI.X R5, R2, R9, R3, 0x2, P0 ;  /* 0x0000000902057211 */ /* 0x000fe200000f1403 */
[----:B------:R-:W-:Y:S01]  /*2460*/  HFMA2 R3, -RZ, RZ, 0, 0 ;  /* 0x00000000ff037431 */ /* 0x000fe200000001ff */
[----:B------:R-:W-:Y:S02]  /*2470*/  MOV R2, R144 ;  /* 0x0000009000027202 */ /* 0x000fe40000000f00 */
[----:B------:R-:W-:Y:S02]  /*2480*/  ISETP.GE.AND P0, PT, R141, UR23, PT ;  /* 0x000000178d007c0c */ /* 0x000fe4000bf06270 */
[----:B------:R-:W-:Y:S02]  /*2490*/  ISETP.GE.AND P2, PT, R140, UR23, PT ;  /* 0x000000178c007c0c */ /* 0x000fe4000bf46270 */
[----:B------:R-:W-:Y:S02]  /*24a0*/  ISETP.GE.AND P4, PT, R138, UR23, PT ;  /* 0x000000178a007c0c */ /* 0x000fe4000bf86270 */
[----:B------:R-:W-:Y:S01]  /*24b0*/  ISETP.GE.AND P5, PT, R137, UR23, PT ;  /* 0x0000001789007c0c */ /* 0x000fe2000bfa6270 */
[----:B------:R-:W-:Y:S01]  /*24c0*/  IMAD.WIDE.U32 R2, R15, UR34, R2 ;  /* 0x000000220f027c25 */ /* 0x000fe2000f8e0002 */
[----:B------:R-:W-:-:S02]  /*24d0*/  CS2R R154, SRZ ;  /* 0x00000000009a7805 */ /* 0x000fc4000001ff00 */
[----:B------:R-:W-:Y:S02]  /*24e0*/  CS2R R156, SRZ ;  /* 0x00000000009c7805 */ /* 0x000fe4000001ff00 */
[----:B------:R-:W-:Y:S01]  /*24f0*/  CS2R R164, SRZ ;  /* 0x0000000000a47805 */ /* 0x000fe2000001ff00 */
[----:B------:R-:W-:Y:S01]  /*2500*/  IMAD R3, R15, UR35, R3 ;  /* 0x000000230f037c24 */ /* 0x000fe2000f8e0203 */
[C---:B------:R-:W-:Y:S01]  /*2510*/  LEA R6, P3, R2.reuse, R147, 0x2 ;  /* 0x0000009302067211 */ /* 0x040fe200078610ff */
[----:B------:R-:W-:Y:S01]  /*2520*/  IMAD.MOV.U32 R158, RZ, RZ, RZ ;  /* 0x000000ffff9e7224 */ /* 0x000fe200078e00ff */
[----:B------:R-:W-:Y:S02]  /*2530*/  MOV R162, RZ ;  /* 0x000000ff00a27202 */ /* 0x000fe40000000f00 */
[----:B------:R-:W-:Y:S02]  /*2540*/  CS2R R166, SRZ ;  /* 0x0000000000a67805 */ /* 0x000fe4000001ff00 */
[----:B------:R-:W-:-:S02]  /*2550*/  LEA.HI.X R7, R2, R145, R3, 0x2, P3 ;  /* 0x0000009102077211 */ /* 0x000fc400018f1403 */
[----:B------:R-:W-:Y:S02]  /*2560*/  CS2R R168, SRZ ;  /* 0x0000000000a87805 */ /* 0x000fe4000001ff00 */
[----:B------:R-:W-:Y:S01]  /*2570*/  ISETP.GE.AND P3, PT, R139, UR23, PT ;  /* 0x000000178b007c0c */ /* 0x000fe2000bf66270 */
[----:B------:R-:W-:Y:S01]  /*2580*/  HFMA2 R173, -RZ, RZ, 0, 0 ;  /* 0x00000000ffad7431 */ /* 0x000fe200000001ff */
[----:B------:R-:W-:Y:S01]  /*2590*/  CS2R R170, SRZ ;  /* 0x0000000000aa7805 */ /* 0x000fe2000001ff00 */
[----:B------:R-:W5:Y:S01]  /*25a0*/  @!P0 LDG.E R155, desc[UR24][R6.64+0x80] ;  /* 0x00008018069b8981 */ /* 0x000f62000c1e1900 */
[----:B------:R-:W-:-:S03]  /*25b0*/  ISETP.GE.AND P0, PT, R136, UR23, PT ;  /* 0x0000001788007c0c */ /* 0x000fc6000bf06270 */
[----:B------:R-:W3:Y:S01]  /*25c0*/  @!P2 LDG.E R156, desc[UR24][R6.64+0x100] ;  /* 0x00010018069ca981 */ /* 0x000ee2000c1e1900 */
[----:B------:R-:W-:-:S03]  /*25d0*/  ISETP.GE.AND P2, PT, R135, UR23, PT ;  /* 0x0000001787007c0c */ /* 0x000fc6000bf46270 */
[----:B------:R-:W4:Y:S01]  /*25e0*/  @!P4 LDG.E R158, desc[UR24][R6.64+0x200] ;  /* 0x00020018069ec981 */ /* 0x000f22000c1e1900 */
        /* <DEDUP_REMOVED lines=11> */
[----:B------:R-:W5:Y:S04]  /*26a0*/  @!P6 LDG.E R154, desc[UR24][R6.64] ;  /* 0x00000018069ae981 */ /* 0x000f68000c1e1900 */
[----:B------:R-:W4:Y:S01]  /*26b0*/  @!P4 LDG.E R169, desc[UR24][R6.64+0x480] ;  /* 0x0004801806a9c981 */ /* 0x000f22000c1e1900 */
[----:B------:R-:W-:-:S03]  /*26c0*/  ISETP.GE.AND P4, PT, R128, UR23, PT ;  /* 0x0000001780007c0c */ /* 0x000fc6000bf86270 */
[----:B------:R-:W4:Y:S01]  /*26d0*/  @!P5 LDG.E R166, desc[UR24][R6.64+0x500] ;  /* 0x0005001806a6d981 */ /* 0x000f22000c1e1900 */
[----:B------:R-:W-:Y:S02]  /*26e0*/  ISETP.GE.AND P5, PT, R127, UR23, PT ;  /* 0x000000177f007c0c */ /* 0x000fe4000bfa6270 */
[----:B------:R-:W-:Y:S01]  /*26f0*/  MOV R175, RZ ;  /* 0x000000ff00af7202 */ /* 0x000fe20000000f00 */
[----:B------:R-:W4:Y:S04]  /*2700*/  @!P0 LDG.E R171, desc[UR24][R6.64+0x580] ;  /* 0x0005801806ab8981 */ /* 0x000f28000c1e1900 */
[----:B------:R-:W4:Y:S04]  /*2710*/  @!P2 LDG.E R168, desc[UR24][R6.64+0x600] ;  /* 0x0006001806a8a981 */ /* 0x000f28000c1e1900 */
[----:B------:R-:W4:Y:S04]  /*2720*/  @!P3 LDG.E R173, desc[UR24][R6.64+0x680] ;  /* 0x0006801806adb981 */ /* 0x000f28000c1e1900 */
[----:B------:R-:W4:Y:S04]  /*2730*/  @!P4 LDG.E R170, desc[UR24][R6.64+0x700] ;  /* 0x0007001806aac981 */ /* 0x000f28000c1e1900 */
[----:B------:R-:W4:Y:S04]  /*2740*/  @!P5 LDG.E R175, desc[UR24][R6.64+0x780] ;  /* 0x0007801806afd981 */ /* 0x000f28000c1e1900 */
[----:B------:R0:W4:Y:S01]  /*2750*/  LDG.E R153, desc[UR24][R4.64] ;  /* 0x0000001804997981 */ /* 0x000122000c1e1900 */
[----:B------:R-:W-:Y:S01]  /*2760*/  MOV R3, UR12 ;  /* 0x0000000c00037c02 */ /* 0x000fe20008000f00 */
[----:B0-----:R-:W-:-:S05]  /*2770*/  IMAD.U32 R4, RZ, RZ, UR6 ;  /* 0x00000006ff047e24 */ /* 0x001fca000f8e00ff */
[----:B------:R-:W-:-:S05]  /*2780*/  MOV R2, R4 ;  /* 0x0000000400027202 */ /* 0x000fca0000000f00 */
[----:B------:R-:W-:-:S04]  /*2790*/  IMAD.WIDE.U32 R2, R15, UR30, R2 ;  /* 0x0000001e0f027c25 */ /* 0x000fc8000f8e0002 */
[----:B------:R-:W-:Y:S01]  /*27a0*/  IMAD R3, R15, UR31, R3 ;  /* 0x0000001f0f037c24 */ /* 0x000fe2000f8e0203 */
[C---:B------:R-:W-:Y:S02]  /*27b0*/  LEA R4, P0, R2.reuse, R10, 0x2 ;  /* 0x0000000a02047211 */ /* 0x040fe400078010ff */
[----:B------:R-:W-:Y:S02]  /*27c0*/  MOV R5, UR7 ;  /* 0x0000000700057c02 */ /* 0x000fe40008000f00 */
[----:B------:R-:W-:-:S05]  /*27d0*/  LEA.HI.X R5, R2, R11, R3, 0x2, P0 ;  /* 0x0000000b02057211 */ /* 0x000fca00000f1403 */
[----:B------:R0:W4:Y:S01]  /*27e0*/  LDG.E R191, desc[UR24][R4.64] ;  /* 0x0000001804bf7981 */ /* 0x000122000c1e1900 */
[----:B------:R-:W1:Y:S01]  /*27f0*/  S2UR UR20, SR_CgaCtaId ;  /* 0x00000000001479c3 */ /* 0x000e620000008800 */
[----:B------:R-:W-:-:S04]  /*2800*/  USHF.L.U32 UR33, UR11, 0x8, URZ ;  /* 0x000000080b217899 */ /* 0x000fc800080006ff */
[----:B------:R-:W-:-:S04]  /*2810*/  UIADD3 UR19, UPT, UPT, UR33, -0x100, URZ ;  /* 0xffffff0021137890 */ /* 0x000fc8000fffe0ff */
[----:B------:R-:W-:Y:S01]  /*2820*/  ULOP3.LUT UR19, UR19, 0x100, URZ, 0xc0, !UPT ;  /* 0x0000010013137892 */ /* 0x000fe2000f8ec0ff */
[C---:B------:R-:W-:Y:S01]  /*2830*/  ISETP.NE.AND P0, PT, R146.reuse, RZ, PT ;  /* 0x000000ff9200720c */ /* 0x040fe20003f05270 */
[----:B------:R-:W-:Y:S01]  /*2840*/  UMOV UR32, 0x400 ;  /* 0x0000040000207882 */ /* 0x000fe20000000000 */
[----:B------:R-:W-:-:S03]  /*2850*/  ISETP.NE.AND P2, PT, R146, 0x3f, PT ;  /* 0x0000003f9200780c */ /* 0x000fc60003f45270 */
[----:B------:R-:W-:Y:S01]  /*2860*/  IADD3 R2, PT, PT, R15, UR19, RZ ;  /* 0x000000130f027c10 */ /* 0x000fe2000fffe0ff */
[----:B-1----:R-:W-:Y:S01]  /*2870*/  ULEA UR32, UR20, UR32, 0x18 ;  /* 0x0000002014207291 */ /* 0x002fe2000f8ec0ff */
[----:B------:R-:W-:Y:S01]  /*2880*/  BSSY.RECONVERGENT B0, `(.L_x_3625) ;  /* 0x0000071000007945 */ /* 0x000fe20003800200 */
[----:B-----5:R-:W-:Y:S04]  /*2890*/  STS [R125], R154 ;  /* 0x0000009a7d007388 */ /* 0x020fe80000000800 */
[----:B------:R-:W-:Y:S04]  /*28a0*/  STS [R124+0x80], R155 ;  /* 0x0000809b7c007388 */ /* 0x000fe80000000800 */
[----:B---3--:R-:W-:Y:S04]  /*28b0*/  STS [R123+0x100], R156 ;  /* 0x0001009c7b007388 */ /* 0x008fe80000000800 */
[----:B--2---:R1:W-:Y:S04]  /*28c0*/  STS [R122+0x180], R157 ;  /* 0x0001809d7a007388 */ /* 0x0043e80000000800 */
        /* <DEDUP_REMOVED lines=14> */
[----:B------:R-:W3:Y:S04]  /*29b0*/  LDS R202, [R101+0x20] ;  /* 0x0000200065ca7984 */ /* 0x000ee80000000800 */
[----:B------:R-:W4:Y:S04]  /*29c0*/  LDS R194, [R98+0x2c] ;  /* 0x00002c0062c27984 */ /* 0x000f280000000800 */
        /* <DEDUP_REMOVED lines=12> */
[----:B------:R-:W-:Y:S01]  /*2a90*/  FMUL.FTZ R3, R153, 1.4426950216293334961 ;  /* 0x3fb8aa3b99037820 */ /* 0x000fe20000410000 */
[----:B-1----:R-:W-:-:S02]  /*2aa0*/  IADD3 R157, PT, PT, R146, 0x200, RZ ;  /* 0x00000200929d7810 */ /* 0x002fc40007ffe0ff */
[----:B------:R-:W1:Y:S01]  /*2ab0*/  LDS R196, [R105+0x10] ;  /* 0x0000100069c47984 */ /* 0x000e620000000800 */
[-C--:B------:R-:W-:Y:S01]  /*2ac0*/  FMUL.FTZ R218, R30, R3.reuse ;  /* 0x000000031eda7220 */ /* 0x080fe20000410000 */
[-C--:B------:R-:W-:Y:S01]  /*2ad0*/  FMUL.FTZ R161, R29, R3.reuse ;  /* 0x000000031da17220 */ /* 0x080fe20000410000 */
[----:B------:R-:W-:-:S04]  /*2ae0*/  FMUL.FTZ R160, R28, R3 ;  /* 0x000000031ca07220 */ /* 0x000fc80000410000 */
        /* <DEDUP_REMOVED lines=14> */
[----:B------:R-:W-:Y:S01]  /*2bd0*/  SEL R2, R2, R157, !P0 ;  /* 0x0000009d02027207 */ /* 0x000fe20004000000 */
[----:B------:R-:W1:Y:S03]  /*2be0*/  MUFU.EX2 R161, R161 ;  /* 0x000000a100a17308 */ /* 0x000e660000000800 */
[----:B0-----:R-:W-:-:S05]  /*2bf0*/  LEA R5, R2, UR32, 0x2 ;  /* 0x0000002002057c11 */ /* 0x001fca000f8e10ff */
[----:B------:R-:W0:Y:S01]  /*2c00*/  MUFU.EX2 R160, R160 ;  /* 0x000000a000a07308 */ /* 0x000e220000000800 */
[----:B--2---:R2:W-:Y:S07]  /*2c10*/  STS [R5+0x2550], R218 ;  /* 0x002550da05007388 */ /* 0x0045ee0000000800 */
[----:B------:R-:W0:Y:S01]  /*2c20*/  MUFU.EX2 R159, R159 ;  /* 0x0000009f009f7308 */ /* 0x000e220000000800 */
[----:B------:R-:W-:-:S07]  /*2c30*/  FMUL.FTZ R165, R191, R206 ;  /* 0x000000cebfa57220 */ /* 0x000fce0000410000 */
[----:B------:R-:W0:Y:S01]  /*2c40*/  MUFU.EX2 R163, R163 ;  /* 0x000000a300a37308 */ /* 0x000e220000000800 */
[----:B---3--:R-:W-:-:S07]  /*2c50*/  FMUL.FTZ R167, R191, R202 ;  /* 0x000000cabfa77220 */ /* 0x008fce0000410000 */
[----:B------:R-:W3:Y:S01]  /*2c60*/  MUFU.EX2 R189, R189 ;  /* 0x000000bd00bd7308 */ /* 0x000ee20000000800 */
[----:B----4-:R-:W-:-:S07]  /*2c70*/  FMUL.FTZ R166, R191, R194 ;  /* 0x000000c2bfa67220 */ /* 0x010fce0000410000 */
        /* <DEDUP_REMOVED lines=10> */
[C---:B-----5:R-:W-:Y:S01]  /*2d20*/  FMUL.FTZ R3, R191.reuse, R216 ;  /* 0x000000d8bf037220 */ /* 0x060fe20000410000 */
[C---:B------:R-:W-:Y:S01]  /*2d30*/  FMUL.FTZ R2, R191.reuse, R214 ;  /* 0x000000d6bf027220 */ /* 0x040fe20000410000 */
[C---:B------:R-:W-:Y:S01]  /*2d40*/  FMUL.FTZ R7, R191.reuse, R212 ;  /* 0x000000d4bf077220 */ /* 0x040fe20000410000 */
[C---:B------:R-:W-:Y:S01]  /*2d50*/  FMUL.FTZ R162, R191.reuse, R210 ;  /* 0x000000d2bfa27220 */ /* 0x040fe20000410000 */
[C---:B------:R-:W-:Y:S01]  /*2d60*/  FMUL.FTZ R4, R191.reuse, R208 ;  /* 0x000000d0bf047220 */ /* 0x040fe20000410000 */
[C---:B------:R-:W-:Y:S01]  /*2d70*/  FMUL.FTZ R6, R191.reuse, R204 ;  /* 0x000000ccbf067220 */ /* 0x040fe20000410000 */
[C---:B------:R-:W-:Y:S01]  /*2d80*/  FMUL.FTZ R164, R191.reuse, R200 ;  /* 0x000000c8bfa47220 */ /* 0x040fe20000410000 */
[C---:B--2---:R-:W-:Y:S01]  /*2d90*/  FMUL.FTZ R5, R191.reuse, R198 ;  /* 0x000000c6bf057220 */ /* 0x044fe20000410000 */
[C---:B------:R-:W-:Y:S01]  /*2da0*/  FMUL.FTZ R193, R191.reuse, R192 ;  /* 0x000000c0bfc17220 */ /* 0x040fe20000410000 */
[C---:B------:R-:W-:Y:S01]  /*2db0*/  FMUL.FTZ R220, R191.reuse, R190 ;  /* 0x000000bebfdc7220 */ /* 0x040fe20000410000 */
[C---:B------:R-:W-:Y:S01]  /*2dc0*/  FMUL.FTZ R195, R191.reuse, R178 ;  /* 0x000000b2bfc37220 */ /* 0x040fe20000410000 */
        /* <DEDUP_REMOVED lines=16> */
[----:B------:R-:W-:Y:S06]  /*2ed0*/  BAR.SYNC.DEFER_BLOCKING 0x0 ;  /* 0x0000000000007b1d */ /* 0x000fec0000010000 */
[----:B01-34-:R-:W-:Y:S05]  /*2ee0*/  @P2 BRA `(.L_x_3626) ;  /* 0x0000000000202947 */ /* 0x01bfea0003800000 */
[----:B------:R-:W-:Y:S01]  /*2ef0*/  UISETP.NE.AND UP0, UPT, UR11, UR42, UPT ;  /* 0x0000002a0b00728c */ /* 0x000fe2000bf05270 */
[----:B------:R-:W-:-:S08]  /*2f00*/  IMAD.MOV.U32 R164, RZ, RZ, 0x3f800000 ;  /* 0x3f800000ffa47424 */ /* 0x000fd000078e00ff */
[----:B------:R-:W-:Y:S05]  /*2f10*/  BRA.U !UP0, `(.L_x_3627) ;  /* 0x00000001081c7547 */ /* 0x000fea000b800000 */
[----:B------:R-:W-:-:S06]  /*2f20*/  ULOP3.LUT UR19, UR33, 0x100, URZ, 0xc0, !UPT ;  /* 0x0000010021137892 */ /* 0x000fcc000f8ec0ff */
[----:B------:R-:W-:-:S04]  /*2f30*/  IADD3 R2, PT, PT, R15, UR19, RZ ;  /* 0x000000130f027c10 */ /* 0x000fc8000fffe0ff */
[----:B------:R-:W-:-:S05]  /*2f40*/  LEA R2, R2, UR32, 0x2 ;  /* 0x0000002002027c11 */ /* 0x000fca000f8e10ff */
[----:B------:R1:W2:Y:S01]  /*2f50*/  LDS R164, [R2+0x2550] ;  /* 0x0025500002a47984 */ /* 0x0002a20000000800 */
[----:B------:R-:W-:Y:S05]  /*2f60*/  BRA `(.L_x_3627) ;  /* 0x0000000000087947 */ /* 0x000fea0003800000 */
.L_x_3626:
[----:B------:R-:W-:-:S06]  /*2f70*/  LEA R164, R146, UR32, 0x2 ;  /* 0x0000002092a47c11 */ /* 0x000fcc000f8e10ff */
[----:B------:R-:W0:Y:S02]  /*2f80*/  LDS R164, [R164+0x2d54] ;  /* 0x002d5400a4a47984 */ /* 0x000e240000000800 */
.L_x_3627:
[----:B------:R-:W-:Y:S05]  /*2f90*/  BSYNC.RECONVERGENT B0 ;  /* 0x0000000000007941 */ /* 0x000fea0003800200 */
.L_x_3625:
[----:B------:R-:W3:Y:S01]  /*2fa0*/  @P1 LDC R4, c[0x0][0x38c] ;  /* 0x0000e300ff041b82 */ /* 0x000ee20000000800 */
[----:B------:R-:W-:Y:S01]  /*2fb0*/  VOTEU.ANY UP0, P1 ;  /* 0x0000000000ff7886 */ /* 0x000fe20000800100 */
[----:B------:R-:W-:Y:S01]  /*2fc0*/  FMUL.FTZ R193, R95, R30 ;  /* 0x0000001e5fc17220 */ /* 0x000fe20000410000 */
[----:B------:R-:W-:Y:S01]  /*2fd0*/  FMUL.FTZ R220, R90, R29 ;  /* 0x0000001d5adc7220 */ /* 0x000fe20000410000 */
[----:B------:R-:W-:Y:S02]  /*2fe0*/  HFMA2 R5, -RZ, RZ, 0, 4.76837158203125e-07 ;  /* 0x00000008ff057431 */ /* 0x000fe400000001ff */
[----:B------:R-:W-:Y:S01]  /*2ff0*/  FMUL.FTZ R7, R218, R161 ;  /* 0x000000a1da077220 */ /* 0x000fe20000410000 */
[----:B------:R-:W-:Y:S01]  /*3000*/  @UP0 UIADD3 UR19, UPT, UPT, UR11, -0x2, URZ ;  /* 0xfffffffe0b130890 */ /* 0x000fe2000fffe0ff */
[----:B------:R-:W-:Y:S01]  /*3010*/  FMUL.FTZ R195, R93, R28 ;  /* 0x0000001c5dc37220 */ /* 0x000fe20000410000 */
[----:B------:R-:W-:Y:S01]  /*3020*/  FFMA.FTZ R6, R161, R193, R220 ;  /* 0x000000c1a1067223 */ /* 0x000fe200000100dc */
[----:B------:R-:W-:Y:S01]  /*3030*/  FMUL.FTZ R226, R160, R7 ;  /* 0x00000007a0e27220 */ /* 0x000fe20000410000 */
[----:B------:R-:W-:-:S02]  /*3040*/  HFMA2 R3, -RZ, RZ, 0, 0 ;  /* 0x00000000ff037431 */ /* 0x000fc400000001ff */
[----:B------:R-:W-:Y:S01]  /*3050*/  FMUL.FTZ R222, R88, R27 ;  /* 0x0000001b58de7220 */ /* 0x000fe20000410000 */
[----:B------:R-:W-:Y:S01]  /*3060*/  FFMA.FTZ R6, R160, R6, R195 ;  /* 0x00000006a0067223 */ /* 0x000fe200000100c3 */
[----:B------:R-:W-:Y:S01]  /*3070*/  FMUL.FTZ R228, R159, R226 ;  /* 0x000000e29fe47220 */ /* 0x000fe20000410000 */
[----:B-1----:R-:W-:Y:S01]  /*3080*/  MOV R2, 0x3f800000 ;  /* 0x3f80000000027802 */ /* 0x002fe20000000f00 */
[----:B------:R-:W-:Y:S01]  /*3090*/  FMUL.FTZ R224, R91, R26 ;  /* 0x0000001a5be07220 */ /* 0x000fe20000410000 */
[----:B------:R-:W-:Y:S01]  /*30a0*/  FFMA.FTZ R6, R159, R6, R222 ;  /* 0x000000069f067223 */ /* 0x000fe200000100de */
[----:B------:R-:W-:Y:S01]  /*30b0*/  FMUL.FTZ R228, R163, R228 ;  /* 0x000000e4a3e47220 */ /* 0x000fe20000410000 */
[----:B---3--:R-:W-:Y:S02]  /*30c0*/  @P1 IMAD R4, R4, UR19, R15 ;  /* 0x0000001304041c24 */ /* 0x008fe4000f8e020f */
[----:B------:R-:W-:Y:S02]  /*30d0*/  FMUL.FTZ R226, R86, R25 ;  /* 0x0000001956e27220 */ /* 0x000fe40000410000 */
[----:B------:R-:W-:-:S04]  /*30e0*/  @P1 IMAD.WIDE R4, R4, R5, UR4 ;  /* 0x0000000404041e25 */ /* 0x000fc8000f8e0205 */
[----:B------:R-:W-:Y:S01]  /*30f0*/  FFMA.FTZ R6, R163, R6, R224 ;  /* 0x00000006a3067223 */ /* 0x000fe200000100e0 */
[----:B------:R-:W-:Y:S01]  /*3100*/  FMUL.FTZ R199, R89, R24 ;  /* 0x0000001859c77220 */ /* 0x000fe20000410000 */
[----:B------:R1:W5:Y:S02]  /*3110*/  @P1 LDG.E.64 R2, desc[UR24][R4.64] ;  /* 0x0000001804021981 */ /* 0x000364000c1e1b00 */
        /* <DEDUP_REMOVED lines=9> */
[----:B-1----:R-:W-:Y:S01]  /*31b0*/  FMUL.FTZ R5, R189, R228 ;  /* 0x000000e4bd057220 */ /* 0x002fe20000410000 */
        /* <DEDUP_REMOVED lines=8> */
[----:B------:R-:W-:-:S02]  /*3240*/  LOP3.LUT R186, R186, 0xfffffffd, RZ, 0xc0, !PT ;  /* 0xfffffffdbaba7812 */ /* 0x000fc400078ec0ff */
[----:B------:R-:W-:Y:S01]  /*3250*/  FFMA.FTZ R6, R182, R6, R205 ;  /* 0x00000006b6067223 */ /* 0x000fe200000100cd */
[----:B------:R-:W-:-:S03]  /*3260*/  FMUL.FTZ R4, R184, R5 ;  /* 0x00000005b8047220 */ /* 0x000fc60000410000 */
[----:B------:R-:W-:Y:S01]  /*3270*/  FFMA.FTZ R6, R181, R6, R234 ;  /* 0x00000006b5067223 */ /* 0x000fe200000100ea */
[----:B------:R-:W-:Y:S02]  /*3280*/  FMUL.FTZ R5, R183, R4 ;  /* 0x00000004b7057220 */ /* 0x000fe40000410000 */
[----:B------:R-:W-:Y:S01]  /*3290*/  @P2 LOP3.LUT R186, R186, 0x2, RZ, 0xfc, !PT ;  /* 0x00000002baba2812 */ /* 0x000fe200078efcff */
[----:B------:R-:W-:Y:S01]  /*32a0*/  FFMA.FTZ R6, R180, R6, R207 ;  /* 0x00000006b4067223 */ /* 0x000fe200000100cf */
[----:B------:R-:W-:-:S03]  /*32b0*/  FMUL.FTZ R4, R182, R5 ;  /* 0x00000005b6047220 */ /* 0x000fc60000410000 */
[----:B------:R-:W-:Y:S01]  /*32c0*/  FFMA.FTZ R6, R179, R6, R236 ;  /* 0x00000006b3067223 */ /* 0x000fe200000100ec */
[----:B------:R-:W-:-:S04]  /*32d0*/  FMUL.FTZ R5, R181, R4 ;  /* 0x00000004b5057220 */ /* 0x000fc80000410000 */
[----:B------:R-:W-:-:S04]  /*32e0*/  FMUL.FTZ R4, R180, R5 ;  /* 0x00000005b4047220 */ /* 0x000fc80000410000 */
[----:B------:R-:W-:-:S04]  /*32f0*/  FMUL.FTZ R5, R179, R4 ;  /* 0x00000004b3057220 */ /* 0x000fc80000410000 */
[C---:B------:R-:W-:Y:S01]  /*3300*/  FMUL.FTZ R4, R176.reuse, R5 ;  /* 0x00000005b0047220 */ /* 0x040fe20000410000 */
[----:B------:R-:W-:-:S03]  /*3310*/  FFMA.FTZ R5, R176, R6, R203 ;  /* 0x00000006b0057223 */ /* 0x000fc600000100cb */
[C---:B------:R-:W-:Y:S01]  /*3320*/  FMUL.FTZ R4, R177.reuse, R4 ;  /* 0x00000004b1047220 */ /* 0x040fe20000410000 */
[----:B------:R-:W-:-:S05]  /*3330*/  FFMA.FTZ R5, R177, R5, R230 ;  /* 0x00000005b1057223 */ /* 0x000fca00000100e6 */
[----:B------:R1:W-:Y:S01]  /*3340*/  STS.64 [R143+0x2140], R4 ;  /* 0x002140048f007388 */ /* 0x0003e20000000a00 */
[----:B------:R-:W-:Y:S06]  /*3350*/  BAR.SYNC.DEFER_BLOCKING 0x0 ;  /* 0x0000000000007b1d */ /* 0x000fec0000010000 */
[----:B------:R-:W-:Y:S05]  /*3360*/  @P2 BRA `(.L_x_3628) ;  /* 0x0000000000dc2947 */ /* 0x000fea0003800000 */
[----:B------:R-:W-:Y:S01]  /*3370*/  IMAD R197, R146, 0x8, R143 ;  /* 0x0000000892c57824 */ /* 0x000fe200078e028f */
[----:B------:R-:W-:Y:S01]  /*3380*/  ISETP.GE.AND P2, PT, R126, 0x10, PT ;  /* 0x000000107e00780c */ /* 0x000fe20003f46270 */
[----:B------:R-:W-:Y:S01]  /*3390*/  UMOV UR19, 0xffffffff ;  /* 0xffffffff00137882 */ /* 0x000fe20000000000 */
[----:B------:R-:W-:Y:S02]  /*33a0*/  LOP3.LUT R186, R186, 0xfffffffe, RZ, 0xc0, !PT ;  /* 0xfffffffebaba7812 */ /* 0x000fe400078ec0ff */
[----:B-1----:R-:W1:Y:S01]  /*33b0*/  LDS.128 R4, [R197+0x2140] ;  /* 0x00214000c5047984 */ /* 0x002e620000000c00 */
[C---:B------:R-:W-:Y:S02]  /*33c0*/  ISETP.GE.AND P3, PT, R126.reuse, 0x4, PT ;  /* 0x000000047e00780c */ /* 0x040fe40003f66270 */
[C---:B------:R-:W-:Y:S02]  /*33d0*/  ISETP.GE.AND P4, PT, R126.reuse, 0x2, PT ;  /* 0x000000027e00780c */ /* 0x040fe40003f86270 */
[----:B------:R-:W-:-:S04]  /*33e0*/  ISETP.GE.AND P5, PT, R126, 0x1, PT ;  /* 0x000000017e00780c */ /* 0x000fc80003fa6270 */
[----:B------:R-:W-:Y:S02]  /*33f0*/  @P2 LOP3.LUT R186, R186, 0x1, RZ, 0xfc, !PT ;  /* 0x00000001baba2812 */ /* 0x000fe400078efcff */
[----:B------:R-:W-:Y:S01]  /*3400*/  ISETP.GE.AND P2, PT, R126, 0x8, PT ;  /* 0x000000087e00780c */ /* 0x000fe20003f46270 */
[-C--:B-1----:R-:W-:Y:S01]  /*3410*/  FFMA.FTZ R228, R5, R6.reuse, R7 ;  /* 0x0000000605e47223 */ /* 0x082fe20000010007 */
[----:B------:R-:W-:Y:S01]  /*3420*/  FMUL.FTZ R211, R4, R6 ;  /* 0x0000000604d37220 */ /* 0x000fe20000410000 */
[----:B------:R-:W-:Y:S10]  /*3430*/  BRA.DIV UR19, `(.L_x_3629) ;  /* 0x0000003a13707947 */ /* 0x000ff4000b800000 */
[----:B------:R-:W1:Y:S04]  /*3440*/  SHFL.UP PT, R5, R228, 0x1, RZ ;  /* 0x04200000e4057989 */ /* 0x000e6800000e00ff */
[----:B------:R-:W3:Y:S01]  /*3450*/  SHFL.UP PT, R4, R211, 0x1, RZ ;  /* 0x04200000d3047989 */ /* 0x000ee200000e00ff */
[C---:B-1----:R-:W-:Y:S01]  /*3460*/  FFMA.FTZ R5, R211.reuse, R5, R228 ;  /* 0x00000005d3057223 */ /* 0x042fe200000100e4 */
[----:B---3--:R-:W-:-:S04]  /*3470*/  @P5 FMUL.FTZ R211, R211, R4 ;  /* 0x00000004d3d35220 */ /* 0x008fc80000410000 */
[----:B------:R-:W-:Y:S01]  /*3480*/  FSEL R240, R228, R5, !P5 ;  /* 0x00000005e4f07208 */ /* 0x000fe20006800000 */
[----:B------:R-:W-:Y:S04]  /*3490*/  SHFL.UP PT, R4, R211, 0x2, RZ ;  /* 0x04400000d3047989 */ /* 0x000fe800000e00ff */
[----:B------:R-:W1:Y:S02]  /*34a0*/  SHFL.UP PT, R5, R240, 0x2, RZ ;  /* 0x04400000f0057989 */ /* 0x000e6400000e00ff */
[C---:B-1----:R-:W-:Y:S01]  /*34b0*/  FFMA.FTZ R5, R211.reuse, R5, R240 ;  /* 0x00000005d3057223 */ /* 0x042fe200000100f0 */
[----:B------:R-:W-:-:S04]  /*34c0*/  @P4 FMUL.FTZ R211, R211, R4 ;  /* 0x00000004d3d34220 */ /* 0x000fc80000410000 */
        /* <DEDUP_REMOVED lines=11> */
[----:B------:R1:W3:Y:S04]  /*3580*/  SHFL.UP PT, R240, R211, 0x10, RZ ;  /* 0x06000000d3f07989 */ /* 0x0002e800000e00ff */
[----:B------:R1:W4:Y:S02]  /*3590*/  SHFL.UP PT, R5, R4, 0x10, RZ ;  /* 0x0600000004057989 */ /* 0x00032400000e00ff */
.L_x_3687:
[----:B------:R-:W-:Y:S01]  /*35a0*/  ISETP.GE.AND P2, PT, R126, 0x10, PT ;  /* 0x000000107e00780c */ /* 0x000fe20003f46270 */
[----:B----4-:R-:W-:Y:S01]  /*35b0*/  FFMA.FTZ R5, R211, R5, R4 ;  /* 0x00000005d3057223 */ /* 0x010fe20000010004 */
[----:B------:R-:W-:-:S04]  /*35c0*/  UMOV UR19, 0xffffffff ;  /* 0xffffffff00137882 */ /* 0x000fc80000000000 */
[----:B------:R-:W-:-:S07]  /*35d0*/  FSEL R213, R4, R5, !P2 ;  /* 0x0000000504d57208 */ /* 0x000fce0005000000 */
[----:B-1-3--:R-:W-:Y:S01]  /*35e0*/  @P2 FMUL.FTZ R211, R211, R240 ;  /* 0x000000f0d3d32220 */ /* 0x00afe20000410000 */
[----:B------:R-:W-:Y:S06]  /*35f0*/  BRA.DIV UR19, `(.L_x_3630) ;  /* 0x0000003e13047947 */ /* 0x000fec000b800000 */
.L_x_3690:
[----:B------:R-:W-:-:S03]  /*3600*/  UMOV UR19, 0xffffffff ;  /* 0xffffffff00137882 */ /* 0x000fc60000000000 */
[----:B------:R-:W-:Y:S05]  /*3610*/  BRA.DIV UR19, `(.L_x_3631) ;  /* 0x0000003e13247947 */ /* 0x000fea000b800000 */
.L_x_3693:
[----:B------:R-:W-:-:S03]  /*3620*/  UMOV UR19, 0xffffffff ;  /* 0xffffffff00137882 */ /* 0x000fc60000000000 */
[----:B------:R-:W-:Y:S05]  /*3630*/  BRA.DIV UR19, `(.L_x_3632) ;  /* 0x0000003e13447947 */ /* 0x000fea000b800000 */
[----:B------:R-:W1:Y:S04]  /*3640*/  SHFL.UP PT, R211, R211, 0x1, RZ ;  /* 0x04200000d3d37989 */ /* 0x000e6800000e00ff */
[----:B------:R3:W4:Y:S04]  /*3650*/  SHFL.UP PT, R228, R213, 0x1, RZ ;  /* 0x04200000d5e47989 */ /* 0x00072800000e00ff */
[----:B-----5:R3:W0:Y:S04]  /*3660*/  SHFL.IDX PT, R4, R2, RZ, 0x1f ;  /* 0x00001fff02047589 */ /* 0x02062800000e0000 */
[----:B------:R3:W0:Y:S02]  /*3670*/  SHFL.IDX PT, R5, R3, RZ, 0x1f ;  /* 0x00001fff03057589 */ /* 0x00062400000e0000 */
.L_x_3699:
[----:B------:R-:W5:Y:S01]  /*3680*/  LDS.64 R6, [R197+0x2140] ;  /* 0x00214000c5067984 */ /* 0x000f620000000a00 */
[C---:B01--4-:R-:W-:Y:S01]  /*3690*/  @P0 FFMA.FTZ R5, R211.reuse, R5, R228 ;  /* 0x00000005d3050223 */ /* 0x053fe200000100e4 */
[----:B------:R-:W-:-:S03]  /*36a0*/  @P0 FMUL.FTZ R4, R211, R4 ;  /* 0x00000004d3040220 */ /* 0x000fc60000410000 */
[-C--:B-----5:R-:W-:Y:S01]  /*36b0*/  FFMA.FTZ R7, R5, R6.reuse, R7 ;  /* 0x0000000605077223 */ /* 0x0a0fe20000010007 */
[----:B------:R-:W-:-:S05]  /*36c0*/  FMUL.FTZ R6, R4, R6 ;  /* 0x0000000604067220 */ /* 0x000fca0000410000 */
[----:B------:R4:W-:Y:S02]  /*36d0*/  STS.128 [R197+0x2140], R4 ;  /* 0x00214004c5007388 */ /* 0x0009e40000000c00 */
.L_x_3628:
[----:B------:R-:W-:Y:S05]  /*36e0*/  WARPSYNC.ALL ;  /* 0x0000000000007948 */ /* 0x000fea0003800000 */
[----:B------:R-:W-:Y:S01]  /*36f0*/  BAR.SYNC.DEFER_BLOCKING 0x0 ;  /* 0x0000000000007b1d */ /* 0x000fe20000010000 */
[C---:B0-23-5:R-:W-:Y:S01]  /*3700*/  FMUL.FTZ R3, R177.reuse, R164 ;  /* 0x000000a4b1037220 */ /* 0x06dfe20000410000 */
[----:B-1--4-:R-:W-:Y:S01]  /*3710*/  FFMA.FTZ R4, R177, R165, R166 ;  /* 0x000000a5b1047223 */ /* 0x012fe200000100a6 */
[----:B------:R-:W-:Y:S01]  /*3720*/  UISETP.GE.AND UP0, UPT, UR11, UR42, UPT ;  /* 0x0000002a0b00728c */ /* 0x000fe2000bf06270 */
[----:B------:R-:W-:Y:S01]  /*3730*/  FMUL.FTZ R7, R191, R196 ;  /* 0x000000c4bf077220 */ /* 0x000fe20000410000 */
[C---:B------:R-:W-:Y:S01]  /*3740*/  FMUL.FTZ R6, R176.reuse, R3 ;  /* 0x00000003b0067220 */ /* 0x040fe20000410000 */
[----:B------:R-:W-:Y:S01]  /*3750*/  FFMA.FTZ R4, R176, R4, R167 ;  /* 0x00000004b0047223 */ /* 0x000fe200000100a7 */
[----:B------:R-:W-:Y:S01]  /*3760*/  ISETP.GT.U32.AND P2, PT, R146, 0x1f, PT ;  /* 0x0000001f9200780c */ /* 0x000fe20003f44070 */
[----:B------:R-:W-:Y:S01]  /*3770*/  FMUL.FTZ R228, R74, R7 ;  /* 0x000000074ae47220 */ /* 0x000fe20000410000 */
[C---:B------:R-:W-:Y:S01]  /*3780*/  FMUL.FTZ R3, R179.reuse, R6 ;  /* 0x00000006b3037220 */ /* 0x040fe20000410000 */
[----:B------:R-:W-:Y:S01]  /*3790*/  FFMA.FTZ R4, R179, R4, R168 ;  /* 0x00000004b3047223 */ /* 0x000fe200000100a8 */
[----:B------:R-:W-:-:S02]  /*37a0*/  PLOP3.LUT P0, PT, PT, PT, UP0, 0x80, 0x8 ;  /* 0x000000000008781c */ /* 0x000fc40003f0f008 */
[C---:B------:R-:W-:Y:S01]  /*37b0*/  FMUL.FTZ R6, R180.reuse, R3 ;  /* 0x00000003b4067220 */ /* 0x040fe20000410000 */
[----:B------:R-:W-:Y:S01]  /*37c0*/  FFMA.FTZ R4, R180, R4, R169 ;  /* 0x00000004b4047223 */ /* 0x000fe200000100a9 */
[----:B------:R-:W-:Y:S02]  /*37d0*/  ISETP.NE.OR P0, PT, R187, RZ, P0 ;  /* 0x000000ffbb00720c */ /* 0x000fe40000705670 */
[C---:B------:R-:W-:Y:S01]  /*37e0*/  FMUL.FTZ R3, R181.reuse, R6 ;  /* 0x00000006b5037220 */ /* 0x040fe20000410000 */
[----:B------:R-:W-:-:S04]  /*37f0*/  FFMA.FTZ R4, R181, R4, R170 ;  /* 0x00000004b5047223 */ /* 0x000fc800000100aa */
        /* <DEDUP_REMOVED lines=8> */
[----:B------:R-:W-:Y:S01]  /*3880*/  FMUL.FTZ R3, R183, R2 ;  /* 0x00000002b7037220 */ /* 0x000fe20000410000 */
[----:B------:R-:W-:Y:S02]  /*3890*/  HFMA2 R2, -RZ, RZ, 1.875, 0 ;  /* 0x3f800000ff027431 */ /* 0x000fe400000001ff */
[----:B------:R-:W-:Y:S01]  /*38a0*/  FFMA.FTZ R220, R160, R193, R195 ;  /* 0x000000c1a0dc7223 */ /* 0x000fe200000100c3 */
[----:B------:R-:W-:Y:S01]  /*38b0*/  FMUL.FTZ R6, R184, R3 ;  /* 0x00000003b8067220 */ /* 0x000fe20000410000 */
[----:B------:R-:W-:Y:S02]  /*38c0*/  MOV R3, RZ ;  /* 0x000000ff00037202 */ /* 0x000fe40000000f00 */
[----:B------:R-:W-:Y:S01]  /*38d0*/  FFMA.FTZ R195, R159, R220, R222 ;  /* 0x000000dc9fc37223 */ /* 0x000fe200000100de */
[----:B------:R-:W-:Y:S01]  /*38e0*/  FMUL.FTZ R5, R185, R6 ;  /* 0x00000006b9057220 */ /* 0x000fe20000410000 */
[----:B------:R-:W-:-:S02]  /*38f0*/  @!P0 LEA R6, R15, UR32, 0x3 ;  /* 0x000000200f068c11 */ /* 0x000fc4000f8e18ff */
[----:B------:R-:W-:Y:S01]  /*3900*/  FFMA.FTZ R222, R163, R195, R224 ;  /* 0x000000c3a3de7223 */ /* 0x000fe200000100e0 */
[C---:B------:R-:W-:Y:S01]  /*3910*/  FMUL.FTZ R224, R188.reuse, R5 ;  /* 0x00000005bce07220 */ /* 0x040fe20000410000 */
[C---:B------:R-:W-:Y:S01]  /*3920*/  FFMA.FTZ R5, R188.reuse, R4, R175 ;  /* 0x00000004bc057223 */ /* 0x040fe200000100af */
[----:B------:R0:W1:Y:S01]  /*3930*/  @!P0 LDS.64 R2, [R6+0x2e50] ;  /* 0x002e500006028984 */ /* 0x0000620000000a00 */
[C---:B------:R-:W-:Y:S01]  /*3940*/  FFMA.FTZ R197, R189.reuse, R222, R226 ;  /* 0x000000debdc57223 */ /* 0x040fe200000100e2 */
[C---:B------:R-:W-:Y:S01]  /*3950*/  FMUL.FTZ R4, R189.reuse, R224 ;  /* 0x000000e0bd047220 */ /* 0x040fe20000410000 */
[----:B------:R-:W-:Y:S02]  /*3960*/  FFMA.FTZ R5, R189, R5, R228 ;  /* 0x00000005bd057223 */ /* 0x000fe400000100e4 */
        /* <DEDUP_REMOVED lines=29> */
[----:B------:R-:W1:Y:S04]  /*3b40*/  SHFL.DOWN PT, R209, R5, 0x1, 0x1f ;  /* 0x08201f0005d17f89 */ /* 0x000e6800000e0000 */
[----:B------:R-:W-:Y:S04]  /*3b50*/  SHFL.IDX PT, R215, R2, RZ, 0x1f ;  /* 0x00001fff02d77589 */ /* 0x000fe800000e0000 */
[----:B------:R-:W-:Y:S01]  /*3b60*/  SHFL.IDX PT, R217, R3, RZ, 0x1f ;  /* 0x00001fff03d97589 */ /* 0x000fe200000e0000 */
        /* <DEDUP_REMOVED lines=22> */
[----:B-1----:R-:W-:-:S03]  /*3cd0*/  @!P0 FFMA.FTZ R209, R4, R209, R5 ;  /* 0x000000d104d18223 */ /* 0x002fc60000010005 */
[----:B------:R-:W-:Y:S02]  /*3ce0*/  @!P0 IMAD.MOV.U32 R4, RZ, RZ, R7 ;  /* 0x000000ffff048224 */ /* 0x000fe400078e0007 */
        /* <DEDUP_REMOVED lines=8> */
[----:B------:R-:W-:Y:S01]  /*3d70*/  SHFL.IDX PT, R211, R4, RZ, 0x1f ;  /* 0x00001fff04d37589 */ /* 0x000fe200000e0000 */
[----:B------:R-:W-:-:S03]  /*3d80*/  ISETP.NE.AND P0, PT, R146, 0x1f, PT ;  /* 0x0000001f9200780c */ /* 0x000fc60003f05270 */
[----:B------:R-:W0:Y:S04]  /*3d90*/  SHFL.IDX PT, R238, R5, RZ, 0x1f ;  /* 0x00001fff05ee7589 */ /* 0x000e2800000e0000 */
[----:B------:R1:W2:Y:S04]  /*3da0*/  SHFL.DOWN PT, R213, R4, 0x1, 0x1f ;  /* 0x08201f0004d57f89 */ /* 0x0002a800000e0000 */
[----:B------:R1:W3:Y:S01]  /*3db0*/  SHFL.DOWN PT, R242, R5, 0x1, 0x1f ;  /* 0x08201f0005f27f89 */ /* 0x0002e200000e0000 */
[-C--:B0-----:R-:W-:Y:S01]  /*3dc0*/  FFMA.FTZ R238, R3, R211.reuse, R238 ;  /* 0x000000d303ee7223 */ /* 0x081fe200000100ee */
[----:B-1----:R-:W-:-:S07]  /*3dd0*/  FMUL.FTZ R211, R2, R211 ;  /* 0x000000d302d37220 */ /* 0x002fce0000410000 */
.L_x_3716:
[----:B------:R-:W0:Y:S01]  /*3de0*/  LDS.64 R4, [R203+0x2358] ;  /* 0x00235800cb047984 */ /* 0x000e220000000a00 */
[----:B------:R-:W-:Y:S01]  /*3df0*/  MOV R7, R217 ;  /* 0x000000d900077202 */ /* 0x000fe20000000f00 */
[----:B------:R-:W-:Y:S01]  /*3e00*/  IMAD.MOV.U32 R6, RZ, RZ, R215 ;  /* 0x000000ffff067224 */ /* 0x000fe200078e00d7 */
[----:B------:R-:W-:Y:S02]  /*3e10*/  MOV R3, R238 ;  /* 0x000000ee00037202 */ /* 0x000fe40000000f00 */
[----:B------:R-:W-:Y:S01]  /*3e20*/  MOV R2, R211 ;  /* 0x000000d300027202 */ /* 0x000fe20000000f00 */
[C---:B--23--:R-:W-:Y:S01]  /*3e30*/  @P0 FFMA.FTZ R7, R213.reuse, R7, R242 ;  /* 0x00000007d5070223 */ /* 0x04cfe200000100f2 */
[----:B------:R-:W-:-:S03]  /*3e40*/  @P0 FMUL.FTZ R6, R213, R6 ;  /* 0x00000006d5060220 */ /* 0x000fc60000410000 */
[C---:B0-----:R-:W-:Y:S01]  /*3e50*/  FFMA.FTZ R5, R4.reuse, R7, R5 ;  /* 0x0000000704057223 */ /* 0x041fe20000010005 */
[----:B------:R-:W-:-:S05]  /*3e60*/  FMUL.FTZ R4, R4, R6 ;  /* 0x0000000604047220 */ /* 0x000fca0000410000 */
[----:B------:R0:W-:Y:S02]  /*3e70*/  STS.128 [R203+0x2350], R4 ;  /* 0x00235004cb007388 */ /* 0x0001e40000000c00 */
.L_x_3633:
[----:B------:R-:W-:Y:S05]  /*3e80*/  WARPSYNC.ALL ;  /* 0x0000000000007948 */ /* 0x000fea0003800000 */
[----:B------:R-:W-:Y:S01]  /*3e90*/  ISETP.NE.AND P5, PT, R146, RZ, PT ;  /* 0x000000ff9200720c */ /* 0x000fe20003fa5270 */
[----:B------:R-:W-:Y:S01]  /*3ea0*/  BAR.SYNC.DEFER_BLOCKING 0x0 ;  /* 0x0000000000007b1d */ /* 0x000fe20000010000 */
[----:B0-----:R-:W-:Y:S01]  /*3eb0*/  FMUL.FTZ R5, R216, R218 ;  /* 0x000000dad8057220 */ /* 0x001fe20000410000 */
        /* <DEDUP_REMOVED lines=14> */
[----:B------:R-:W-:Y:S01]  /*3fa0*/  MOV R4, R146 ;  /* 0x0000009200047202 */ /* 0x000fe20000000f00 */
[----:B------:R-:W-:Y:S01]  /*3fb0*/  FFMA.FTZ R5, R75, R210, R212 ;  /* 0x000000d24b057223 */ /* 0x000fe200000100d4 */
[----:B------:R-:W-:Y:S01]  /*3fc0*/  SHF.R.U32.HI R203, RZ, 0x1, R146 ;  /* 0x00000001ffcb7819 */ /* 0x000fe20000011692 */
[----:B------:R-:W-:Y:S01]  /*3fd0*/  FMUL.FTZ R192, R192, R234 ;  /* 0x000000eac0c07220 */ /* 0x000fe20000410000 */
[----:B------:R-:W-:Y:S01]  /*3fe0*/  UMOV UR19, UR21 ;  /* 0x0000001500137c82 */ /* 0x000fe20008000000 */
[----:B------:R-:W-:Y:S01]  /*3ff0*/  FFMA.FTZ R196, R74, R196, R5 ;  /* 0x000000c44ac47223 */ /* 0x000fe20000010005 */
[----:B------:R-:W-:Y:S01]  /*4000*/  FMUL.FTZ R178, R178, R236 ;  /* 0x000000ecb2b27220 */ /* 0x000fe20000410000 */
[----:B------:R-:W-:Y:S01]  /*4010*/  IMAD R203, R146, 0x10, R203 ;  /* 0x0000001092cb7824 */ /* 0x000fe200078e02cb */
[----:B------:R-:W0:Y:S01]  /*4020*/  LDS R6, [R143+0x2354] ;  /* 0x002354008f067984 */ /* 0x000e220000000800 */
[----:B------:R-:W-:Y:S01]  /*4030*/  FFMA.FTZ R5, R73, R208, R196 ;  /* 0x000000d049057223 */ /* 0x000fe200000100c4 */
[----:B------:R-:W-:Y:S01]  /*4040*/  SHF.R.S32.HI R196, RZ, 0x1f, R151 ;  /* 0x0000001fffc47819 */ /* 0x000fe20000011497 */
[----:B------:R-:W-:Y:S01]  /*4050*/  BSSY.RECONVERGENT B0, `(.L_x_3635) ;  /* 0x0000073000007945 */ /* 0x000fe20003800200 */
[----:B------:R-:W-:Y:S01]  /*4060*/  LEA R211, R203, UR32, 0x2 ;  /* 0x00000020cbd37c11 */ /* 0x000fe2000f8e10ff */
[----:B------:R-:W-:-:S02]  /*4070*/  FFMA.FTZ R206, R72, R206, R5 ;  /* 0x000000ce48ce7223 */ /* 0x000fc40000010005 */
[----:B------:R-:W-:Y:S02]  /*4080*/  IMAD R196, R196, UR36, RZ ;  /* 0x00000024c4c47c24 */ /* 0x000fe4000f8e02ff */
[----:B------:R-:W-:Y:S02]  /*4090*/  FFMA.FTZ R5, R71, R204, R206 ;  /* 0x000000cc47057223 */ /* 0x000fe400000100ce */
[----:B------:R-:W-:Y:S01]  /*40a0*/  IMAD R209, R151, UR37, R196 ;  /* 0x0000002597d17c24 */ /* 0x000fe2000f8e02c4 */
[----:B------:R-:W-:Y:S01]  /*40b0*/  @!P5 LEA R196, R15, UR32, 0x3 ;  /* 0x000000200fc4dc11 */ /* 0x000fe2000f8e18ff */
[----:B------:R-:W-:Y:S01]  /*40c0*/  FFMA.FTZ R202, R70, R202, R5 ;  /* 0x000000ca46ca7223 */ /* 0x000fe20000010005 */
[----:B------:R-:W-:-:S03]  /*40d0*/  HFMA2 R5, -RZ, RZ, 0, 0 ;  /* 0x00000000ff057431 */ /* 0x000fc600000001ff */
[----:B------:R-:W-:Y:S01]  /*40e0*/  FFMA.FTZ R7, R69, R200, R202 ;  /* 0x000000c845077223 */ /* 0x000fe200000100ca */
[----:B------:R1:W-:Y:S03]  /*40f0*/  @!P5 STS.64 [R196+0x2e50], R2 ;  /* 0x002e5002c400d388 */ /* 0x0003e60000000a00 */
[----:B------:R-:W-:Y:S01]  /*4100*/  FFMA.FTZ R198, R68, R198, R7 ;  /* 0x000000c644c67223 */ /* 0x000fe20000010007 */
[----:B------:R-:W-:-:S04]  /*4110*/  IMAD.WIDE.U32 R4, R12, UR27, R4 ;  /* 0x0000001b0c047c25 */ /* 0x000fc8000f8e0004 */
[----:B------:R-:W-:Y:S01]  /*4120*/  FFMA.FTZ R7, R67, R194, R198 ;  /* 0x000000c243077223 */ /* 0x000fe200000100c6 */
[----:B------:R-:W-:Y:S01]  /*4130*/  FMUL.FTZ R194, R190, R207 ;  /* 0x000000cfbec27220 */ /* 0x000fe20000410000 */
[----:B------:R-:W-:Y:S02]  /*4140*/  IMAD R5, R13, UR27, R5 ;  /* 0x0000001b0d057c24 */ /* 0x000fe4000f8e0205 */
[----:B------:R-:W-:Y:S01]  /*4150*/  FFMA.FTZ R192, R66, R192, R7 ;  /* 0x000000c042c07223 */ /* 0x000fe20000010007 */
[C---:B------:R-:W-:Y:S01]  /*4160*/  FMUL.FTZ R7, R191.reuse, R218 ;  /* 0x000000dabf077220 */ /* 0x040fe20000410000 */
[----:B-1----:R-:W-:Y:S01]  /*4170*/  FMUL.FTZ R2, R191, R197 ;  /* 0x000000c5bf027220 */ /* 0x002fe20000410000 */
[----:B------:R-:W-:-:S04]  /*4180*/  IMAD.WIDE.U32 R4, R151, UR36, R4 ;  /* 0x0000002497047c25 */ /* 0x000fc8000f8e0004 */
[----:B------:R-:W-:Y:S01]  /*4190*/  FMUL.FTZ R190, R0, R7 ;  /* 0x0000000700be7220 */ /* 0x000fe20000410000 */
[----:B------:R-:W-:Y:S01]  /*41a0*/  FMUL.FTZ R3, R73, R2 ;  /* 0x0000000249037220 */ /* 0x000fe20000410000 */
[----:B------:R-:W-:Y:S01]  /*41b0*/  FMUL.FTZ R2, R191, R201 ;  /* 0x000000c9bf027220 */ /* 0x000fe20000410000 */
[----:B------:R-:W-:Y:S01]  /*41c0*/  IADD3 R4, P0, PT, R4, UR22, RZ ;  /* 0x0000001604047c10 */ /* 0x000fe2000ff1e0ff */
[----:B------:R-:W-:Y:S01]  /*41d0*/  FFMA.FTZ R7, R65, R194, R192 ;  /* 0x000000c241077223 */ /* 0x000fe200000100c0 */
[----:B------:R1:W-:Y:S01]  /*41e0*/  STS [R211+0x1090], R190 ;  /* 0x001090bed3007388 */ /* 0x0003e20000000800 */
[----:B0-----:R-:W-:Y:S01]  /*41f0*/  FFMA.FTZ R164, R6, R164, R165 ;  /* 0x000000a406a47223 */ /* 0x001fe200000100a5 */
[----:B------:R-:W-:Y:S01]  /*4200*/  FMUL.FTZ R6, R191, R193 ;  /* 0x000000c1bf067220 */ /* 0x000fe20000410000 */
[----:B------:R-:W-:Y:S01]  /*4210*/  IADD3.X R5, PT, PT, R5, R209, RZ, P0, !PT ;  /* 0x000000d105057210 */ /* 0x000fe200007fe4ff */
[----:B------:R-:W-:Y:S01]  /*4220*/  STS [R142+0x10a4], R3 ;  /* 0x0010a4038e007388 */ /* 0x000fe20000000800 */
[----:B------:R-:W-:Y:S01]  /*4230*/  FFMA.FTZ R166, R177, R164, R166 ;  /* 0x000000a4b1a67223 */ /* 0x000fe200000100a6 */
[----:B------:R-:W-:Y:S01]  /*4240*/  FMUL.FTZ R165, R77, R6 ;  /* 0x000000064da57220 */ /* 0x000fe20000410000 */
[C---:B------:R-:W-:Y:S01]  /*4250*/  FMUL.FTZ R177, R191.reuse, R220 ;  /* 0x000000dcbfb17220 */ /* 0x040fe20000410000 */
[C---:B------:R-:W-:Y:S01]  /*4260*/  FMUL.FTZ R6, R191.reuse, R199 ;  /* 0x000000c7bf067220 */ /* 0x040fe20000410000 */
[----:B------:R-:W-:Y:S01]  /*4270*/  FFMA.FTZ R176, R176, R166, R167 ;  /* 0x000000a6b0b07223 */ /* 0x000fe200000100a7 */
[----:B------:R-:W-:Y:S01]  /*4280*/  FMUL.FTZ R167, R191, R224 ;  /* 0x000000e0bfa77220 */ /* 0x000fe20000410000 */
[----:B------:R0:W-:Y:S01]  /*4290*/  STS [R142+0x1094], R165 ;  /* 0x001094a58e007388 */ /* 0x0001e20000000800 */
[----:B------:R-:W-:Y:S01]  /*42a0*/  FMUL.FTZ R177, R76, R177 ;  /* 0x000000b14cb17220 */ /* 0x000fe20000410000 */
[----:B------:R-:W-:Y:S01]  /*42b0*/  FFMA.FTZ R168, R179, R176, R168 ;  /* 0x000000b0b3a87223 */ /* 0x000fe200000100a8 */
[----:B------:R-:W-:Y:S01]  /*42c0*/  FMUL.FTZ R167, R72, R167 ;  /* 0x000000a748a77220 */ /* 0x000fe20000410000 */
[C---:B------:R-:W-:Y:S01]  /*42d0*/  FMUL.FTZ R192, R191.reuse, R195 ;  /* 0x000000c3bfc07220 */ /* 0x040fe20000410000 */
[----:B------:R-:W-:Y:S01]  /*42e0*/  FMUL.FTZ R209, R191, R222 ;  /* 0x000000debfd17220 */ /* 0x000fe20000410000 */
[----:B------:R-:W-:Y:S01]  /*42f0*/  FFMA.FTZ R180, R180, R168, R169 ;  /* 0x000000a8b4b47223 */ /* 0x000fe200000100a9 */
[----:B------:R-:W-:Y:S01]  /*4300*/  FMUL.FTZ R169, R69, R2 ;  /* 0x0000000245a97220 */ /* 0x000fe20000410000 */
[----:B------:R2:W-:Y:S01]  /*4310*/  STS [R142+0x1098], R177 ;  /* 0x001098b18e007388 */ /* 0x0005e20000000800 */
[----:B-1----:R-:W-:Y:S01]  /*4320*/  FMUL.FTZ R211, R191, R226 ;  /* 0x000000e2bfd37220 */ /* 0x002fe20000410000 */
[----:B0-----:R-:W-:Y:S01]  /*4330*/  FMUL.FTZ R165, R71, R6 ;  /* 0x0000000647a57220 */ /* 0x001fe20000410000 */
[C---:B------:R-:W-:Y:S01]  /*4340*/  FMUL.FTZ R6, R191.reuse, R205 ;  /* 0x000000cdbf067220 */ /* 0x040fe20000410000 */
[----:B------:R0:W-:Y:S01]  /*4350*/  STS [R142+0x10a8], R167 ;  /* 0x0010a8a78e007388 */ /* 0x0001e20000000800 */
[C---:B------:R-:W-:Y:S01]  /*4360*/  FMUL.FTZ R179, R191.reuse, R234 ;  /* 0x000000eabfb37220 */ /* 0x040fe20000410000 */
[----:B------:R-:W-:Y:S01]  /*4370*/  FMUL.FTZ R2, R191, R207 ;  /* 0x000000cfbf027220 */ /* 0x000fe20000410000 */
[----:B------:R-:W-:Y:S01]  /*4380*/  FMUL.FTZ R3, R67, R6 ;  /* 0x0000000643037220 */ /* 0x000fe20000410000 */
[C---:B------:R-:W-:Y:S01]  /*4390*/  FMUL.FTZ R6, R191.reuse, R230 ;  /* 0x000000e6bf067220 */ /* 0x040fe20000410000 */
[----:B------:R1:W-:Y:S01]  /*43a0*/  STS [R142+0x10ac], R165 ;  /* 0x0010aca58e007388 */ /* 0x0003e20000000800 */
[----:B--2---:R-:W-:Y:S01]  /*43b0*/  FMUL.FTZ R177, R191, R232 ;  /* 0x000000e8bfb17220 */ /* 0x004fe20000410000 */
[----:B------:R-:W-:Y:S01]  /*43c0*/  FMUL.FTZ R203, R75, R192 ;  /* 0x000000c04bcb7220 */ /* 0x000fe20000410000 */
[----:B------:R-:W-:Y:S01]  /*43d0*/  FMUL.FTZ R209, R74, R209 ;  /* 0x000000d14ad17220 */ /* 0x000fe20000410000 */
[----:B------:R2:W-:Y:S01]  /*43e0*/  STS [R142+0x10b4], R169 ;  /* 0x0010b4a98e007388 */ /* 0x0005e20000000800 */
[----:B0-----:R-:W-:Y:S01]  /*43f0*/  FMUL.FTZ R167, R191, R236 ;  /* 0x000000ecbfa77220 */ /* 0x001fe20000410000 */
[----:B------:R-:W-:Y:S01]  /*4400*/  FMUL.FTZ R211, R70, R211 ;  /* 0x000000d346d37220 */ /* 0x000fe20000410000 */
[----:B------:R-:W-:Y:S01]  /*4410*/  FMUL.FTZ R177, R68, R177 ;  /* 0x000000b144b17220 */ /* 0x000fe20000410000 */
[----:B------:R-:W-:Y:S01]  /*4420*/  FMUL.FTZ R179, R66, R179 ;  /* 0x000000b342b37220 */ /* 0x000fe20000410000 */
[C---:B------:R-:W-:Y:S01]  /*4430*/  FMUL.FTZ R167, R62.reuse, R167 ;  /* 0x000000a73ea77220 */ /* 0x040fe20000410000 */
[----:B-1----:R-:W-:Y:S01]  /*4440*/  FMUL.FTZ R165, R65, R2 ;  /* 0x0000000241a57220 */ /* 0x002fe20000410000 */
[----:B------:R-:W-:Y:S01]  /*4450*/  STS [R142+0x109c], R203 ;  /* 0x00109ccb8e007388 */ /* 0x000fe20000000800 */
[----:B------:R-:W-:Y:S01]  /*4460*/  FFMA.FTZ R170, R181, R180, R170 ;  /* 0x000000b4b5aa7223 */ /* 0x000fe200000100aa */
[----:B------:R-:W-:Y:S01]  /*4470*/  FFMA.FTZ R178, R62, R178, R7 ;  /* 0x000000b23eb27223 */ /* 0x000fe20000010007 */
[----:B--2---:R-:W-:Y:S01]  /*4480*/  FMUL.FTZ R169, R59, R6 ;  /* 0x000000063ba97220 */ /* 0x004fe20000410000 */
[----:B------:R-:W-:Y:S01]  /*4490*/  STS [R142+0x10a0], R209 ;  /* 0x0010a0d18e007388 */ /* 0x000fe20000000800 */
[----:B------:R-:W-:Y:S01]  /*44a0*/  FFMA.FTZ R182, R182, R170, R171 ;  /* 0x000000aab6b67223 */ /* 0x000fe200000100ab */
[C---:B------:R-:W-:Y:S01]  /*44b0*/  IADD3 R171, PT, PT, R146.reuse, 0x40, RZ ;  /* 0x0000004092ab7810 */ /* 0x040fe20007ffe0ff */
[----:B------:R-:W-:Y:S01]  /*44c0*/  VIADD R7, R146, 0xc0 ;  /* 0x000000c092077836 */ /* 0x000fe20000000000 */
[----:B------:R-:W-:Y:S01]  /*44d0*/  STS [R142+0x10b0], R211 ;  /* 0x0010b0d38e007388 */ /* 0x000fe20000000800 */
[----:B------:R-:W-:Y:S01]  /*44e0*/  FFMA.FTZ R172, R183, R182, R172 ;  /* 0x000000b6b7ac7223 */ /* 0x000fe200000100ac */
[----:B------:R-:W-:Y:S01]  /*44f0*/  LEA.HI R171, R171, R146, RZ, 0x1b ;  /* 0x00000092abab7211 */ /* 0x000fe200078fd8ff */
[----:B------:R-:W-:Y:S01]  /*4500*/  FMUL.FTZ R6, R158, R230 ;  /* 0x000000e69e067220 */ /* 0x000fe20000410000 */
[----:B------:R-:W-:Y:S01]  /*4510*/  STS [R142+0x10b8], R177 ;  /* 0x0010b8b18e007388 */ /* 0x000fe20000000800 */
[----:B------:R-:W-:Y:S01]  /*4520*/  FFMA.FTZ R184, R184, R172, R173 ;  /* 0x000000acb8b87223 */ /* 0x000fe200000100ad */
[----:B------:R-:W-:Y:S01]  /*4530*/  LEA R171, R171, UR32, 0x2 ;  /* 0x00000020abab7c11 */ /* 0x000fe2000f8e10ff */
[----:B------:R-:W-:Y:S01]  /*4540*/  FFMA.FTZ R6, R59, R6, R178 ;  /* 0x000000063b067223 */ /* 0x000fe200000100b2 */
[----:B------:R0:W-:Y:S01]  /*4550*/  STS [R142+0x10bc], R3 ;  /* 0x0010bc038e007388 */ /* 0x0001e20000000800 */
[----:B------:R-:W-:Y:S01]  /*4560*/  FFMA.FTZ R174, R185, R184, R174 ;  /* 0x000000b8b9ae7223 */ /* 0x000fe200000100ae */
[----:B------:R-:W-:-:S02]  /*4570*/  LEA.HI R7, R7, R146, RZ, 0x1b ;  /* 0x0000009207077211 */ /* 0x000fc400078fd8ff */
[----:B------:R1:W-:Y:S01]  /*4580*/  STS [R142+0x10c0], R179 ;  /* 0x0010c0b38e007388 */ /* 0x0003e20000000800 */
[----:B------:R-:W-:-:S03]  /*4590*/  FFMA.FTZ R188, R188, R174, R175 ;  /* 0x000000aebcbc7223 */ /* 0x000fc600000100af */
[----:B------:R1:W-:Y:S01]  /*45a0*/  STS [R142+0x10c4], R165 ;  /* 0x0010c4a58e007388 */ /* 0x0003e20000000800 */
[----:B------:R-:W-:Y:S01]  /*45b0*/  FFMA.FTZ R228, R189, R188, R228 ;  /* 0x000000bcbde47223 */ /* 0x000fe200000100e4 */
[----:B0-----:R-:W-:Y:S02]  /*45c0*/  IMAD.WIDE.U32 R2, R15, UR38, R4 ;  /* 0x000000260f027c25 */ /* 0x001fe4000f8e0004 */
[----:B------:R1:W-:Y:S02]  /*45d0*/  STS [R142+0x10c8], R167 ;  /* 0x0010c8a78e007388 */ /* 0x0003e40000000800 */
[----:B------:R-:W-:Y:S01]  /*45e0*/  FFMA.FTZ R162, R163, R228, R162 ;  /* 0x000000e4a3a27223 */ /* 0x000fe200000100a2 */
[----:B------:R-:W-:Y:S01]  /*45f0*/  IMAD R3, R15, UR39, R3 ;  /* 0x000000270f037c24 */ /* 0x000fe2000f8e0203 */
[----:B------:R-:W-:Y:S01]  /*4600*/  LEA R4, P0, R2, UR40, 0x2 ;  /* 0x0000002802047c11 */ /* 0x000fe2000f8010ff */
[----:B------:R1:W-:Y:S01]  /*4610*/  STS [R142+0x10cc], R169 ;  /* 0x0010cca98e007388 */ /* 0x0003e20000000800 */
[----:B------:R-:W-:-:S02]  /*4620*/  FFMA.FTZ R154, R159, R162, R154 ;  /* 0x000000a29f9a7223 */ /* 0x000fc4000001009a */
[----:B------:R-:W-:Y:S01]  /*4630*/  LEA.HI.X R5, R2, UR41, R3, 0x2, P0 ;  /* 0x0000002902057c11 */ /* 0x000fe200080f1403 */
[----:B------:R-:W-:Y:S01]  /*4640*/  BAR.SYNC.DEFER_BLOCKING 0x0 ;  /* 0x0000000000007b1d */ /* 0x000fe20000010000 */
[----:B------:R-:W-:Y:S01]  /*4650*/  FFMA.FTZ R160, R160, R154, R155 ;  /* 0x0000009aa0a07223 */ /* 0x000fe2000001009b */
[----:B------:R-:W-:Y:S02]  /*4660*/  MOV R155, UR19 ;  /* 0x00000013009b7c02 */ /* 0x000fe40008000f00 */
[----:B------:R-:W-:Y:S01]  /*4670*/  IADD3 R3, PT, PT, R146, 0x80, RZ ;  /* 0x0000008092037810 */ /* 0x000fe20007ffe0ff */
[----:B------:R-:W-:Y:S01]  /*4680*/  FFMA.FTZ R156, R161, R160, R156 ;  /* 0x000000a0a19c7223 */ /* 0x000fe2000001009c */
[----:B------:R-:W-:Y:S02]  /*4690*/  IADD3 R161, PT, PT, R155, -UR22, -R146 ;  /* 0x800000169ba17c10 */ /* 0x000fe4000fffe892 */
[----:B------:R-:W-:Y:S02]  /*46a0*/  LEA.HI R3, R3, R146, RZ, 0x1b ;  /* 0x0000009203037211 */ /* 0x000fe400078fd8ff */
[----:B------:R-:W-:-:S02]  /*46b0*/  ISETP.GE.AND P6, PT, R161, 0x1, PT ;  /* 0x00000001a100780c */ /* 0x000fc40003fc6270 */
[----:B------:R-:W-:Y:S02]  /*46c0*/  IADD3 R155, PT, PT, R146, 0x100, RZ ;  /* 0x00000100929b7810 */ /* 0x000fe40007ffe0ff */
[----:B------:R-:W-:Y:S02]  /*46d0*/  LEA R158, R3, UR32, 0x2 ;  /* 0x00000020039e7c11 */ /* 0x000fe4000f8e10ff */
[C---:B------:R-:W-:Y:S02]  /*46e0*/  ISETP.GE.AND P4, PT, R161.reuse, 0x41, PT ;  /* 0x00000041a100780c */ /* 0x040fe40003f86270 */
[C---:B------:R-:W-:Y:S02]  /*46f0*/  ISETP.GE.AND P3, PT, R161.reuse, 0x81, PT ;  /* 0x00000081a100780c */ /* 0x040fe40003f66270 */
[C---:B------:R-:W-:Y:S02]  /*4700*/  ISETP.GE.AND P2, PT, R161.reuse, 0xc1, PT ;  /* 0x000000c1a100780c */ /* 0x040fe40003f46270 */
[----:B------:R-:W-:Y:S01]  /*4710*/  ISETP.GE.AND P0, PT, R161, 0x101, PT ;  /* 0x00000101a100780c */ /* 0x000fe20003f06270 */
[----:B------:R-:W0:Y:S01]  /*4720*/  LDS R171, [R171+0x1190] ;  /* 0x00119000abab7984 */ /* 0x000e220000000800 */
[----:B-1----:R-:W-:Y:S11]  /*4730*/  @!P6 BRA `(.L_x_3636) ;  /* 0x000000000010e947 */ /* 0x002ff60003800000 */
[----:B------:R-:W-:-:S04]  /*4740*/  LEA.HI R2, R146, R146, RZ, 0x1b ;  /* 0x0000009292027211 */ /* 0x000fc800078fd8ff */
[----:B------:R-:W-:-:S05]  /*4750*/  LEA R2, R2, UR32, 0x2 ;  /* 0x0000002002027c11 */ /* 0x000fca000f8e10ff */
[----:B------:R-:W1:Y:S04]  /*4760*/  LDS R3, [R2+0x1090] ;  /* 0x0010900002037984 */ /* 0x000e680000000800 */
[----:B-1----:R1:W-:Y:S02]  /*4770*/  REDG.E.ADD.F32.FTZ.RN.STRONG.GPU desc[UR24][R4.64], R3 ;  /* 0x00000003040079a6 */ /* 0x0023e4000c12f318 */
.L_x_3636:
[----:B------:R-:W-:Y:S05]  /*4780*/  BSYNC.RECONVERGENT B0 ;  /* 0x0000000000007941 */ /* 0x000fea0003800200 */
.L_x_3635:
[----:B------:R-:W-:Y:S01]  /*4790*/  BSSY.RECONVERGENT B0, `(.L_x_3637) ;  /* 0x0000004000007945 */ /* 0x000fe20003800200 */
[----:B------:R-:W-:-:S03]  /*47a0*/  ISETP.GE.AND P6, PT, R161, 0x141, PT ;  /* 0x00000141a100780c */ /* 0x000fc60003fc6270 */
[----:B------:R-:W-:Y:S10]  /*47b0*/  @!P4 BRA `(.L_x_3638) ;  /* 0x000000000004c947 */ /* 0x000ff40003800000 */
[----:B0-----:R2:W-:Y:S02]  /*47c0*/  REDG.E.ADD.F32.FTZ.RN.STRONG.GPU desc[UR24][R4.64+0x100], R171 ;  /* 0x000100ab040079a6 */ /* 0x0015e4000c12f318 */
.L_x_3638:
[----:B------:R-:W-:Y:S05]  /*47d0*/  BSYNC.RECONVERGENT B0 ;  /* 0x0000000000007941 */ /* 0x000fea0003800200 */
.L_x_3637:
[----:B-1----:R1:W3:Y:S01]  /*47e0*/  LDS R3, [R158+0x1290] ;  /* 0x001290009e037984 */ /* 0x0022e20000000800 */
[----:B------:R-:W-:Y:S01]  /*47f0*/  BSSY.RECONVERGENT B0, `(.L_x_3639) ;  /* 0x0000006000007945 */ /* 0x000fe20003800200 */
[----:B------:R-:W-:Y:S02]  /*4800*/  IADD3 R159, PT, PT, R146, 0x140, RZ ;  /* 0x00000140929f7810 */ /* 0x000fe40007ffe0ff */
[----:B------:R-:W-:Y:S02]  /*4810*/  LEA.HI R155, R155, R146, RZ, 0x1b ;  /* 0x000000929b9b7211 */ /* 0x000fe400078fd8ff */
[----:B------:R-:W-:Y:S01]  /*4820*/  LEA R7, R7, UR32, 0x2 ;  /* 0x0000002007077c11 */ /* 0x000fe2000f8e10ff */
[----:B------:R-:W-:Y:S06]  /*4830*/  @!P3 BRA `(.L_x_3640) ;  /* 0x000000000004b947 */ /* 0x000fec0003800000 */
[----:B---3--:R4:W-:Y:S02]  /*4840*/  REDG.E.ADD.F32.FTZ.RN.STRONG.GPU desc[UR24][R4.64+0x200], R3 ;  /* 0x00020003040079a6 */ /* 0x0089e4000c12f318 */
.L_x_3640:
[----:B------:R-:W-:Y:S05]  /*4850*/  BSYNC.RECONVERGENT B0 ;  /* 0x0000000000007941 */ /* 0x000fea0003800200 */
.L_x_3639:
[----:B---34-:R3:W4:Y:S01]  /*4860*/  LDS R3, [R7+0x1390] ;  /* 0x0013900007037984 */ /* 0x0187220000000800 */
[----:B------:R-:W-:Y:S01]  /*4870*/  BSSY.RECONVERGENT B0, `(.L_x_3641) ;  /* 0x0000005000007945 */ /* 0x000fe20003800200 */
[----:B------:R-:W-:Y:S02]  /*4880*/  LEA.HI R159, R159, R146, RZ, 0x1b ;  /* 0x000000929f9f7211 */ /* 0x000fe400078fd8ff */
[----:B------:R-:W-:Y:S01]  /*4890*/  LEA R155, R155, UR32, 0x2 ;  /* 0x000000209b9b7c11 */ /* 0x000fe2000f8e10ff */
[----:B------:R-:W-:Y:S06]  /*48a0*/  @!P2 BRA `(.L_x_3642) ;  /* 0x000000000004a947 */ /* 0x000fec0003800000 */
[----:B----4-:R4:W-:Y:S02]  /*48b0*/  REDG.E.ADD.F32.FTZ.RN.STRONG.GPU desc[UR24][R4.64+0x300], R3 ;  /* 0x00030003040079a6 */ /* 0x0109e4000c12f318 */
.L_x_3642:
[----:B------:R-:W-:Y:S05]  /*48c0*/  BSYNC.RECONVERGENT B0 ;  /* 0x0000000000007941 */ /* 0x000fea0003800200 */
.L_x_3641:
[----:B----4-:R4:W0:Y:S01]  /*48d0*/  LDS R3, [R155+0x1490] ;  /* 0x001490009b037984 */ /* 0x0108220000000800 */
[----:B------:R-:W-:Y:S01]  /*48e0*/  BSSY.RECONVERGENT B0, `(.L_x_3643) ;  /* 0x0000004000007945 */ /* 0x000fe20003800200 */
[----:B------:R-:W-:-:S03]  /*48f0*/  LEA R159, R159, UR32, 0x2 ;  /* 0x000000209f9f7c11 */ /* 0x000fc6000f8e10ff */
[----:B------:R-:W-:Y:S05]  /*4900*/  @!P0 BRA `(.L_x_3644) ;  /* 0x0000000000048947 */ /* 0x000fea0003800000 */
[----:B0-----:R0:W-:Y:S02]  /*4910*/  REDG.E.ADD.F32.FTZ.RN.STRONG.GPU desc[UR24][R4.64+0x400], R3 ;  /* 0x00040003040079a6 */ /* 0x0011e4000c12f318 */
.L_x_3644:
[----:B------:R-:W-:Y:S05]  /*4920*/  BSYNC.RECONVERGENT B0 ;  /* 0x0000000000007941 */ /* 0x000fea0003800200 */
.L_x_3643:
[----:B0-----:R0:W0:Y:S01]  /*4930*/  LDS R3, [R159+0x1590] ;  /* 0x001590009f037984 */ /* 0x0010220000000800 */
[----:B------:R-:W-:Y:S01]  /*4940*/  BSSY.RECONVERGENT B0, `(.L_x_3645) ;  /* 0x0000005000007945 */ /* 0x000fe20003800200 */
[C---:B---3--:R-:W-:Y:S02]  /*4950*/  IADD3 R7, PT, PT, R146.reuse, 0x180, RZ ;  /* 0x0000018092077810 */ /* 0x048fe40007ffe0ff */
[----:B----4-:R-:W-:Y:S01]  /*4960*/  IADD3 R155, PT, PT, R146, 0x1c0, RZ ;  /* 0x000001c0929b7810 */ /* 0x010fe20007ffe0ff */
[----:B------:R-:W-:Y:S06]  /*4970*/  @!P6 BRA `(.L_x_3646) ;  /* 0x000000000004e947 */ /* 0x000fec0003800000 */
[----:B0-----:R3:W-:Y:S02]  /*4980*/  REDG.E.ADD.F32.FTZ.RN.STRONG.GPU desc[UR24][R4.64+0x500], R3 ;  /* 0x00050003040079a6 */ /* 0x0017e4000c12f318 */
.L_x_3646:
[----:B------:R-:W-:Y:S05]  /*4990*/  BSYNC.RECONVERGENT B0 ;  /* 0x0000000000007941 */ /* 0x000fea0003800200 */
.L_x_3645:
[-C--:B------:R-:W-:Y:S01]  /*49a0*/  LEA.HI R7, R7, R146.reuse, RZ, 0x1b ;  /* 0x0000009207077211 */ /* 0x080fe200078fd8ff */
[----:B------:R-:W-:Y:S01]  /*49b0*/  BSSY.RECONVERGENT B0, `(.L_x_3647) ;  /* 0x000000e000007945 */ /* 0x000fe20003800200 */
[----:B------:R-:W-:Y:S01]  /*49c0*/  ISETP.GE.AND P6, PT, R161, 0x181, PT ;  /* 0x00000181a100780c */ /* 0x000fe20003fc6270 */
[----:B0-----:R-:W-:Y:S01]  /*49d0*/  VIADD R159, R146, 0x240 ;  /* 0x00000240929f7836 */ /* 0x001fe20000000000 */
[----:B---3--:R-:W-:Y:S02]  /*49e0*/  LEA R3, R7, UR32, 0x2 ;  /* 0x0000002007037c11 */ /* 0x008fe4000f8e10ff */
[-C--:B------:R-:W-:Y:S02]  /*49f0*/  LEA.HI R155, R155, R146.reuse, RZ, 0x1b ;  /* 0x000000929b9b7211 */ /* 0x080fe400078fd8ff */
[----:B------:R-:W-:Y:S02]  /*4a00*/  LEA.HI R157, R157, R146, RZ, 0x1b ;  /* 0x000000929d9d7211 */ /* 0x000fe400078fd8ff */
[----:B------:R-:W0:Y:S01]  /*4a10*/  LDS R3, [R3+0x1690] ;  /* 0x0016900003037984 */ /* 0x000e220000000800 */
[----:B------:R-:W-:-:S02]  /*4a20*/  LEA R155, R155, UR32, 0x2 ;  /* 0x000000209b9b7c11 */ /* 0x000fc4000f8e10ff */
[C---:B------:R-:W-:Y:S02]  /*4a30*/  ISETP.GE.AND P0, PT, R161.reuse, 0x1c1, PT ;  /* 0x000001c1a100780c */ /* 0x040fe40003f06270 */
[C---:B------:R-:W-:Y:S02]  /*4a40*/  ISETP.GE.AND P2, PT, R161.reuse, 0x201, PT ;  /* 0x00000201a100780c */ /* 0x040fe40003f46270 */
[C---:B------:R-:W-:Y:S02]  /*4a50*/  ISETP.GE.AND P3, PT, R161.reuse, 0x241, PT ;  /* 0x00000241a100780c */ /* 0x040fe40003f66270 */
[----:B------:R-:W-:Y:S01]  /*4a60*/  ISETP.GE.AND P4, PT, R161, 0x281, PT ;  /* 0x00000281a100780c */ /* 0x000fe20003f86270 */
[----:B------:R-:W-:-:S12]  /*4a70*/  @!P6 BRA `(.L_x_3648) ;  /* 0x000000000004e947 */ /* 0x000fd80003800000 */
[----:B0-----:R3:W-:Y:S02]  /*4a80*/  REDG.E.ADD.F32.FTZ.RN.STRONG.GPU desc[UR24][R4.64+0x600], R3 ;  /* 0x00060003040079a6 */ /* 0x0017e4000c12f318 */
.L_x_3648:
[----:B------:R-:W-:Y:S05]  /*4a90*/  BSYNC.RECONVERGENT B0 ;  /* 0x0000000000007941 */ /* 0x000fea0003800200 */
.L_x_3647:
[----:B0--3--:R0:W3:Y:S01]  /*4aa0*/  LDS R3, [R155+0x1790] ;  /* 0x001790009b037984 */ /* 0x0090e20000000800 */
[----:B------:R-:W-:Y:S01]  /*4ab0*/  BSSY.RECONVERGENT B0, `(.L_x_3649) ;  /* 0x0000006000007945 */ /* 0x000fe20003800200 */
[----:B------:R-:W-:Y:S02]  /*4ac0*/  IADD3 R7, PT, PT, R146, 0x280, RZ ;  /* 0x0000028092077810 */ /* 0x000fe40007ffe0ff */
[----:B------:R-:W-:Y:S02]  /*4ad0*/  LEA R157, R157, UR32, 0x2 ;  /* 0x000000209d9d7c11 */ /* 0x000fe4000f8e10ff */
[----:B------:R-:W-:Y:S01]  /*4ae0*/  LEA.HI R159, R159, R146, RZ, 0x1b ;  /* 0x000000929f9f7211 */ /* 0x000fe200078fd8ff */
[----:B------:R-:W-:Y:S06]  /*4af0*/  @!P0 BRA `(.L_x_3650) ;  /* 0x0000000000048947 */ /* 0x000fec0003800000 */
[----:B---3--:R4:W-:Y:S02]  /*4b00*/  REDG.E.ADD.F32.FTZ.RN.STRONG.GPU desc[UR24][R4.64+0x700], R3 ;  /* 0x00070003040079a6 */ /* 0x0089e4000c12f318 */
.L_x_3650:
[----:B------:R-:W-:Y:S05]  /*4b10*/  BSYNC.RECONVERGENT B0 ;  /* 0x0000000000007941 */ /* 0x000fea0003800200 */
.L_x_3649:
[----:B---34-:R3:W4:Y:S01]  /*4b20*/  LDS R3, [R157+0x1890] ;  /* 0x001890009d037984 */ /* 0x0187220000000800 */
[----:B------:R-:W-:Y:S01]  /*4b30*/  BSSY.RECONVERGENT B0, `(.L_x_3651) ;  /* 0x0000005000007945 */ /* 0x000fe20003800200 */
[----:B------:R-:W-:Y:S02]  /*4b40*/  LEA.HI R7, R7, R146, RZ, 0x1b ;  /* 0x0000009207077211 */ /* 0x000fe400078fd8ff */
[----:B------:R-:W-:Y:S01]  /*4b50*/  LEA R159, R159, UR32, 0x2 ;  /* 0x000000209f9f7c11 */ /* 0x000fe2000f8e10ff */
[----:B------:R-:W-:Y:S06]  /*4b60*/  @!P2 BRA `(.L_x_3652) ;  /* 0x000000000004a947 */ /* 0x000fec0003800000 */
[----:B----4-:R4:W-:Y:S02]  /*4b70*/  REDG.E.ADD.F32.FTZ.RN.STRONG.GPU desc[UR24][R4.64+0x800], R3 ;  /* 0x00080003040079a6 */ /* 0x0109e4000c12f318 */
.L_x_3652:
[----:B------:R-:W-:Y:S05]  /*4b80*/  BSYNC.RECONVERGENT B0 ;  /* 0x0000000000007941 */ /* 0x000fea0003800200 */
.L_x_3651:
[----:B----4-:R4:W1:Y:S01]  /*4b90*/  LDS R3, [R159+0x1990] ;  /* 0x001990009f037984 */ /* 0x0108620000000800 */
[----:B------:R-:W-:Y:S01]  /*4ba0*/  BSSY.RECONVERGENT B0, `(.L_x_3653) ;  /* 0x0000005000007945 */ /* 0x000fe20003800200 */
[----:B0-----:R-:W-:Y:S02]  /*4bb0*/  IADD3 R155, PT, PT, R146, 0x2c0, RZ ;  /* 0x000002c0929b7810 */ /* 0x001fe40007ffe0ff */
[----:B------:R-:W-:Y:S01]  /*4bc0*/  LEA R7, R7, UR32, 0x2 ;  /* 0x0000002007077c11 */ /* 0x000fe2000f8e10ff */
[----:B------:R-:W-:Y:S06]  /*4bd0*/  @!P3 BRA `(.L_x_3654) ;  /* 0x000000000004b947 */ /* 0x000fec0003800000 */
[----:B-1----:R0:W-:Y:S02]  /*4be0*/  REDG.E.ADD.F32.FTZ.RN.STRONG.GPU desc[UR24][R4.64+0x900], R3 ;  /* 0x00090003040079a6 */ /* 0x0021e4000c12f318 */
.L_x_3654:
[----:B------:R-:W-:Y:S05]  /*4bf0*/  BSYNC.RECONVERGENT B0 ;  /* 0x0000000000007941 */ /* 0x000fea0003800200 */
.L_x_3653:
[----:B01----:R0:W1:Y:S01]  /*4c00*/  LDS R3, [R7+0x1a90] ;  /* 0x001a900007037984 */ /* 0x0030620000000800 */
[----:B------:R-:W-:Y:S01]  /*4c10*/  BSSY.RECONVERGENT B0, `(.L_x_3655) ;  /* 0x0000004000007945 */ /* 0x000fe20003800200 */
[----:B------:R-:W-:-:S03]  /*4c20*/  LEA.HI R155, R155, R146, RZ, 0x1b ;  /* 0x000000929b9b7211 */ /* 0x000fc600078fd8ff */
[----:B------:R-:W-:Y:S05]  /*4c30*/  @!P4 BRA `(.L_x_3656) ;  /* 0x000000000004c947 */ /* 0x000fea0003800000 */
[----:B-1----:R1:W-:Y:S02]  /*4c40*/  REDG.E.ADD.F32.FTZ.RN.STRONG.GPU desc[UR24][R4.64+0xa00], R3 ;  /* 0x000a0003040079a6 */ /* 0x0023e4000c12f318 */
.L_x_3656:
[----:B------:R-:W-:Y:S05]  /*4c50*/  BSYNC.RECONVERGENT B0 ;  /* 0x0000000000007941 */ /* 0x000fea0003800200 */
.L_x_3655:
[----:B0-----:R-:W-:Y:S01]  /*4c60*/  LEA R7, R155, UR32, 0x2 ;  /* 0x000000209b077c11 */ /* 0x001fe2000f8e10ff */
[----:B------:R-:W-:Y:S01]  /*4c70*/  BSSY.RECONVERGENT B0, `(.L_x_3657) ;  /* 0x000000b000007945 */ /* 0x000fe20003800200 */
[----:B------:R-:W-:Y:S01]  /*4c80*/  ISETP.GE.AND P6, PT, R161, 0x2c1, PT ;  /* 0x000002c1a100780c */ /* 0x000fe20003fc6270 */
[----:B-1----:R-:W-:Y:S01]  /*4c90*/  FFMA.FTZ R3, R95, -R30, R218 ;  /* 0x8000001e5f037223 */ /* 0x002fe200000100da */
[C---:B------:R-:W-:Y:S01]  /*4ca0*/  ISETP.GE.AND P0, PT, R161.reuse, 0x301, PT ;  /* 0x00000301a100780c */ /* 0x040fe20003f06270 */
[----:B------:R-:W-:Y:S01]  /*4cb0*/  FMUL.FTZ R2, R30, R156 ;  /* 0x0000009c1e027220 */ /* 0x000fe20000410000 */
[----:B------:R-:W0:Y:S01]  /*4cc0*/  LDS R7, [R7+0x1b90] ;  /* 0x001b900007077984 */ /* 0x000e220000000800 */
[C---:B------:R-:W-:Y:S02]  /*4cd0*/  ISETP.GE.AND P2, PT, R161.reuse, 0x341, PT ;  /* 0x00000341a100780c */ /* 0x040fe40003f46270 */
[C---:B------:R-:W-:Y:S02]  /*4ce0*/  ISETP.GE.AND P3, PT, R161.reuse, 0x381, PT ;  /* 0x00000381a100780c */ /* 0x040fe40003f66270 */
[----:B------:R-:W-:-:S04]  /*4cf0*/  ISETP.GE.AND P4, PT, R161, 0x3c1, PT ;  /* 0x000003c1a100780c */ /* 0x000fc80003f86270 */
[----:B------:R-:W-:Y:S09]  /*4d00*/  @!P6 BRA `(.L_x_3658) ;  /* 0x000000000004e947 */ /* 0x000ff20003800000 */
[----:B0-----:R1:W-:Y:S02]  /*4d10*/  REDG.E.ADD.F32.FTZ.RN.STRONG.GPU desc[UR24][R4.64+0xb00], R7 ;  /* 0x000b0007040079a6 */ /* 0x0013e4000c12f318 */
.L_x_3658:
[----:B------:R-:W-:Y:S05]  /*4d20*/  BSYNC.RECONVERGENT B0 ;  /* 0x0000000000007941 */ /* 0x000fea0003800200 */
.L_x_3657:
[----:B----4-:R-:W-:Y:S01]  /*4d30*/  IADD3 R159, PT, PT, R146, 0x300, RZ ;  /* 0x00000300929f7810 */ /* 0x010fe20007ffe0ff */
[----:B------:R-:W-:Y:S01]  /*4d40*/  FFMA.FTZ R193, R90, -R29, R193 ;  /* 0x8000001d5ac17223 */ /* 0x000fe200000100c1 */
[----:B------:R-:W-:Y:S01]  /*4d50*/  IADD3 R161, PT, PT, R146, 0x340, RZ ;  /* 0x0000034092a17810 */ /* 0x000fe20007ffe0ff */
[----:B------:R-:W-:Y:S01]  /*4d60*/  FMUL.FTZ R158, R29, R160 ;  /* 0x000000a01d9e7220 */ /* 0x000fe20000410000 */
[-C--:B------:R-:W-:Y:S01]  /*4d70*/  LEA.HI R159, R159, R146.reuse, RZ, 0x1b ;  /* 0x000000929f9f7211 */ /* 0x080fe200078fd8ff */
[----:B------:R-:W-:Y:S01]  /*4d80*/  FFMA.FTZ R155, R2, R3, RZ ;  /* 0x00000003029b7223 */ /* 0x000fe200000100ff */
[----:B------:R-:W-:Y:S01]  /*4d90*/  LEA.HI R161, R161, R146, RZ, 0x1b ;  /* 0x00000092a1a17211 */ /* 0x000fe200078fd8ff */
[----:B------:R-:W-:Y:S01]  /*4da0*/  FFMA.FTZ R220, R93, -R28, R220 ;  /* 0x8000001c5ddc7223 */ /* 0x000fe200000100dc */
[----:B------:R-:W-:Y:S01]  /*4db0*/  LEA R163, R159, UR32, 0x2 ;  /* 0x000000209fa37c11 */ /* 0x000fe2000f8e10ff */
[----:B01----:R-:W-:Y:S01]  /*4dc0*/  FMUL.FTZ R7, R28, R154 ;  /* 0x0000009a1c077220 */ /* 0x003fe20000410000 */
[----:B------:R-:W-:Y:S01]  /*4dd0*/  LEA R165, R161, UR32, 0x2 ;  /* 0x00000020a1a57c11 */ /* 0x000fe2000f8e10ff */
[----:B------:R-:W-:Y:S01]  /*4de0*/  FFMA.FTZ R190, R158, R193, R155 ;  /* 0x000000c19ebe7223 */ /* 0x000fe2000001009b */
[----:B------:R-:W-:Y:S01]  /*4df0*/  FFMA.FTZ R195, R88, -R27, R195 ;  /* 0x8000001b58c37223 */ /* 0x000fe200000100c3 */
[----:B------:R0:W1:Y:S01]  /*4e00*/  LDS R161, [R163+0x1c90] ;  /* 0x001c9000a3a17984 */ /* 0x0000620000000800 */
[----:B------:R-:W-:Y:S01]  /*4e10*/  FMUL.FTZ R178, R27, R162 ;  /* 0x000000a21bb27220 */ /* 0x000fe20000410000 */
[----:B---3--:R-:W-:Y:S01]  /*4e20*/  FFMA.FTZ R157, R7, R220, R190 ;  /* 0x000000dc079d7223 */ /* 0x008fe200000100be */
[----:B------:R-:W-:Y:S01]  /*4e30*/  FFMA.FTZ R222, R91, -R26, R222 ;  /* 0x8000001a5bde7223 */ /* 0x000fe200000100de */
[----:B------:R-:W-:Y:S01]  /*4e40*/  FMUL.FTZ R155, R26, R228 ;  /* 0x000000e41a9b7220 */ /* 0x000fe20000410000 */
[----:B------:R-:W-:Y:S01]  /*4e50*/  FFMA.FTZ R197, R86, -R25, R197 ;  /* 0x8000001956c57223 */ /* 0x000fe200000100c5 */
[----:B------:R-:W-:Y:S01]  /*4e60*/  FFMA.FTZ R192, R178, R195, R157 ;  /* 0x000000c3b2c07223 */ /* 0x000fe2000001009d */
[----:B------:R-:W-:Y:S01]  /*4e70*/  FMUL.FTZ R190, R25, R188 ;  /* 0x000000bc19be7220 */ /* 0x000fe20000410000 */
[----:B------:R-:W-:Y:S01]  /*4e80*/  FFMA.FTZ R224, R89, -R24, R224 ;  /* 0x8000001859e07223 */ /* 0x000fe200000100e0 */
[----:B------:R-:W-:Y:S01]  /*4e90*/  FMUL.FTZ R159, R24, R174 ;  /* 0x000000ae189f7220 */ /* 0x000fe20000410000 */
[----:B------:R-:W-:Y:S01]  /*4ea0*/  FFMA.FTZ R157, R155, R222, R192 ;  /* 0x000000de9b9d7223 */ /* 0x000fe200000100c0 */
[----:B------:R-:W-:Y:S01]  /*4eb0*/  BSSY.RECONVERGENT B0, `(.L_x_3659) ;  /* 0x0000007000007945 */ /* 0x000fe20003800200 */
[----:B------:R-:W-:Y:S01]  /*4ec0*/  FFMA.FTZ R199, R84, -R23, R199 ;  /* 0x8000001754c77223 */ /* 0x000fe200000100c7 */
[----:B------:R-:W-:Y:S01]  /*4ed0*/  FMUL.FTZ R192, R23, R184 ;  /* 0x000000b817c07220 */ /* 0x000fe20000410000 */
[----:B------:R-:W-:-:S04]  /*4ee0*/  FFMA.FTZ R194, R190, R197, R157 ;  /* 0x000000c5bec27223 */ /* 0x000fc8000001009d */
[----:B------:R-:W-:Y:S01]  /*4ef0*/  FFMA.FTZ R157, R159, R224, R194 ;  /* 0x000000e09f9d7223 */ /* 0x000fe200000100c2 */
[----:B0-----:R-:W-:Y:S06]  /*4f00*/  @!P0 BRA `(.L_x_3660) ;  /* 0x0000000000048947 */ /* 0x001fec0003800000 */
[----:B-1----:R0:W-:Y:S02]  /*4f10*/  REDG.E.ADD.F32.FTZ.RN.STRONG.GPU desc[UR24][R4.64+0xc00], R161 ;  /* 0x000c00a1040079a6 */ /* 0x0021e4000c12f318 */
.L_x_3660:
[----:B------:R-:W-:Y:S05]  /*4f20*/  BSYNC.RECONVERGENT B0 ;  /* 0x0000000000007941 */ /* 0x000fea0003800200 */
.L_x_3659:
[----:B------:R-:W-:Y:S01]  /*4f30*/  FFMA.FTZ R194, R192, R199, R157 ;  /* 0x000000c7c0c27223 */ /* 0x000fe2000001009d */
[----:B------:R-:W-:Y:S01]  /*4f40*/  BSSY.RECONVERGENT B0, `(.L_x_3661) ;  /* 0x0000006000007945 */ /* 0x000fe20003800200 */
[----:B------:R3:W4:Y:S01]  /*4f50*/  LDS R157, [R165+0x1d90] ;  /* 0x001d9000a59d7984 */ /* 0x0007220000000800 */
[----:B------:R-:W-:Y:S01]  /*4f60*/  FFMA.FTZ R226, R87, -R22, R226 ;  /* 0x8000001657e27223 */ /* 0x000fe200000100e2 */
[----:B01----:R-:W-:Y:S01]  /*4f70*/  FMUL.FTZ R161, R22, R172 ;  /* 0x000000ac16a17220 */ /* 0x003fe20000410000 */
[----:B------:R-:W-:Y:S06]  /*4f80*/  @!P2 BRA `(.L_x_3662) ;  /* 0x000000000004a947 */ /* 0x000fec0003800000 */
[----:B----4-:R0:W-:Y:S02]  /*4f90*/  REDG.E.ADD.F32.FTZ.RN.STRONG.GPU desc[UR24][R4.64+0xd00], R157 ;  /* 0x000d009d040079a6 */ /* 0x0101e4000c12f318 */
.L_x_3662:
[----:B------:R-:W-:Y:S05]  /*4fa0*/  BSYNC.RECONVERGENT B0 ;  /* 0x0000000000007941 */ /* 0x000fea0003800200 */
.L_x_3661:
[----:B0---4-:R-:W-:Y:S02]  /*4fb0*/  VIADD R157, R146, 0x380 ;  /* 0x00000380929d7836 */ /* 0x011fe40000000000 */
[----:B------:R-:W-:Y:S01]  /*4fc0*/  FFMA.FTZ R201, R82, -R21, R201 ;  /* 0x8000001552c97223 */ /* 0x000fe200000100c9 */
[----:B------:R-:W-:Y:S01]  /*4fd0*/  FMUL.FTZ R163, R21, R182 ;  /* 0x000000b615a37220 */ /* 0x000fe20000410000 */
[----:B------:R-:W-:Y:S01]  /*4fe0*/  FFMA.FTZ R194, R161, R226, R194 ;  /* 0x000000e2a1c27223 */ /* 0x000fe200000100c2 */
[----:B------:R-:W-:Y:S01]  /*4ff0*/  FFMA.FTZ R232, R85, -R20, R232 ;  /* 0x8000001455e87223 */ /* 0x000fe200000100e8 */
[----:B------:R-:W-:Y:S01]  /*5000*/  LEA.HI R157, R157, R146, RZ, 0x1b ;  /* 0x000000929d9d7211 */ /* 0x000fe200078fd8ff */
[----:B---3--:R-:W-:Y:S01]  /*5010*/  FMUL.FTZ R165, R20, R170 ;  /* 0x000000aa14a57220 */ /* 0x008fe20000410000 */
[----:B------:R-:W-:Y:S01]  /*5020*/  FFMA.FTZ R194, R163, R201, R194 ;  /* 0x000000c9a3c27223 */ /* 0x000fe200000100c2 */
[----:B------:R-:W-:Y:S01]  /*5030*/  FFMA.FTZ R205, R80, -R19, R205 ;  /* 0x8000001350cd7223 */ /* 0x000fe200000100cd */
[----:B------:R-:W-:Y:S01]  /*5040*/  LEA R157, R157, UR32, 0x2 ;  /* 0x000000209d9d7c11 */ /* 0x000fe2000f8e10ff */
[----:B------:R-:W-:Y:S01]  /*5050*/  FMUL.FTZ R167, R19, R180 ;  /* 0x000000b413a77220 */ /* 0x000fe20000410000 */
[----:B------:R-:W-:Y:S01]  /*5060*/  FFMA.FTZ R194, R165, R232, R194 ;  /* 0x000000e8a5c27223 */ /* 0x000fe200000100c2 */
[----:B------:R-:W-:Y:S01]  /*5070*/  FFMA.FTZ R234, R83, -R18, R234 ;  /* 0x8000001253ea7223 */ /* 0x000fe200000100ea */
[----:B------:R-:W-:Y:S01]  /*5080*/  FMUL.FTZ R169, R18, R168 ;  /* 0x000000a812a97220 */ /* 0x000fe20000410000 */
[----:B------:R-:W-:Y:S01]  /*5090*/  IADD3 R173, PT, PT, R146, 0x3c0, RZ ;  /* 0x000003c092ad7810 */ /* 0x000fe20007ffe0ff */
[----:B------:R-:W0:Y:S01]  /*50a0*/  LDS R157, [R157+0x1e90] ;  /* 0x001e90009d9d7984 */ /* 0x000e220000000800 */
[----:B------:R-:W-:Y:S01]  /*50b0*/  FFMA.FTZ R194, R167, R205, R194 ;  /* 0x000000cda7c27223 */ /* 0x000fe200000100c2 */
[----:B------:R-:W-:Y:S01]  /*50c0*/  FFMA.FTZ R207, R78, -R17, R207 ;  /* 0x800000114ecf7223 */ /* 0x000fe200000100cf */
[----:B--2---:R-:W-:Y:S01]  /*50d0*/  FMUL.FTZ R171, R17, R176 ;  /* 0x000000b011ab7220 */ /* 0x004fe20000410000 */
[----:B------:R-:W-:Y:S01]  /*50e0*/  LEA.HI R175, R173, R146, RZ, 0x1b ;  /* 0x00000092adaf7211 */ /* 0x000fe200078fd8ff */
[----:B------:R-:W-:Y:S01]  /*50f0*/  FFMA.FTZ R194, R169, R234, R194 ;  /* 0x000000eaa9c27223 */ /* 0x000fe200000100c2 */
[----:B------:R-:W-:Y:S01]  /*5100*/  FFMA.FTZ R236, R81, -R16, R236 ;  /* 0x8000001051ec7223 */ /* 0x000fe200000100ec */
[----:B------:R-:W-:Y:S01]  /*5110*/  FMUL.FTZ R173, R16, R166 ;  /* 0x000000a610ad7220 */ /* 0x000fe20000410000 */
[----:B------:R-:W-:Y:S01]  /*5120*/  BSSY.RECONVERGENT B0, `(.L_x_3663) ;  /* 0x0000008000007945 */ /* 0x000fe20003800200 */
[----:B------:R-:W-:Y:S01]  /*5130*/  FFMA.FTZ R194, R171, R207, R194 ;  /* 0x000000cfabc27223 */ /* 0x000fe200000100c2 */
[----:B------:R-:W-:Y:S01]  /*5140*/  LEA R177, R175, UR32, 0x2 ;  /* 0x00000020afb17c11 */ /* 0x000fe2000f8e10ff */
[----:B------:R-:W-:Y:S01]  /*5150*/  FFMA.FTZ R230, R79, -R14, R230 ;  /* 0x8000000e4fe67223 */ /* 0x000fe200000100e6 */
[----:B------:R-:W-:Y:S01]  /*5160*/  FMUL.FTZ R175, R14, R164 ;  /* 0x000000a40eaf7220 */ /* 0x000fe20000410000 */
[----:B------:R-:W-:Y:S01]  /*5170*/  FFMA.FTZ R194, R173, R236, R194 ;  /* 0x000000ecadc27223 */ /* 0x000fe200000100c2 */
[----:B------:R-:W-:Y:S06]  /*5180*/  @!P3 BRA `(.L_x_3664) ;  /* 0x000000000004b947 */ /* 0x000fec0003800000 */
[----:B0-----:R1:W-:Y:S02]  /*5190*/  REDG.E.ADD.F32.FTZ.RN.STRONG.GPU desc[UR24][R4.64+0xe00], R157 ;  /* 0x000e009d040079a6 */ /* 0x0013e4000c12f318 */
.L_x_3664:
[----:B------:R-:W-:Y:S05]  /*51a0*/  BSYNC.RECONVERGENT B0 ;  /* 0x0000000000007941 */ /* 0x000fea0003800200 */
.L_x_3663:
[----:B------:R-:W2:Y:S01]  /*51b0*/  LDS R177, [R177+0x1f90] ;  /* 0x001f9000b1b17984 */ /* 0x000ea20000000800 */
[----:B------:R-:W-:Y:S01]  /*51c0*/  BSSY.RECONVERGENT B0, `(.L_x_3665) ;  /* 0x0000004000007945 */ /* 0x000fe20003800200 */
[----:B01----:R-:W-:-:S03]  /*51d0*/  FFMA.FTZ R157, R175, R230, R194 ;  /* 0x000000e6af9d7223 */ /* 0x003fc600000100c2 */
[----:B------:R-:W-:Y:S05]  /*51e0*/  @!P4 BRA `(.L_x_3666) ;  /* 0x000000000004c947 */ /* 0x000fea0003800000 */
[----:B--2---:R0:W-:Y:S02]  /*51f0*/  REDG.E.ADD.F32.FTZ.RN.STRONG.GPU desc[UR24][R4.64+0xf00], R177 ;  /* 0x000f00b1040079a6 */ /* 0x0041e4000c12f318 */
.L_x_3666:
[----:B------:R-:W-:Y:S05]  /*5200*/  BSYNC.RECONVERGENT B0 ;  /* 0x0000000000007941 */ /* 0x000fea0003800200 */
.L_x_3665:
[----:B0-----:R-:W0:Y:S01]  /*5210*/  SHFL.DOWN PT, R4, R157, 0x1, 0x1f ;  /* 0x08201f009d047f89 */ /* 0x001e2200000e0000 */
[----:B------:R-:W-:Y:S01]  /*5220*/  ISETP.GT.AND P0, PT, R126, 0x1e, PT ;  /* 0x0000001e7e00780c */ /* 0x000fe20003f04270 */
[----:B--2---:R-:W-:Y:S01]  /*5230*/  FMUL.FTZ R177, R153, R164 ;  /* 0x000000a499b17220 */ /* 0x004fe20000410000 */
[----:B------:R-:W-:Y:S01]  /*5240*/  FADD.FTZ R32, R173, R32 ;  /* 0x00000020ad207221 */ /* 0x000fe20000010000 */
[----:B------:R-:W1:Y:S01]  /*5250*/  SHFL.DOWN PT, R5, R6, 0x1, 0x1f ;  /* 0x08201f0006057f89 */ /* 0x000e6200000e0000 */
[----:B------:R-:W-:Y:S01]  /*5260*/  FADD.FTZ R34, R169, R34 ;  /* 0x00000022a9227221 */ /* 0x000fe20000010000 */
[----:B------:R-:W-:Y:S01]  /*5270*/  FMUL.FTZ R230, R230, R177 ;  /* 0x000000b1e6e67220 */ /* 0x000fe20000410000 */
[----:B------:R-:W-:Y:S01]  /*5280*/  FADD.FTZ R38, R161, R38 ;  /* 0x00000026a1267221 */ /* 0x000fe20000010000 */
[----:B------:R-:W-:Y:S01]  /*5290*/  FADD.FTZ R42, R155, R42 ;  /* 0x0000002a9b2a7221 */ /* 0x000fe20000010000 */
[----:B------:R-:W-:Y:S01]  /*52a0*/  FMUL.FTZ R155, R153, R154 ;  /* 0x0000009a999b7220 */ /* 0x000fe20000410000 */
[----:B------:R-:W-:Y:S01]  /*52b0*/  FFMA.FTZ R173, R79, R164, R230 ;  /* 0x000000a44fad7223 */ /* 0x000fe200000100e6 */
[----:B------:R-:W-:Y:S01]  /*52c0*/  FADD.FTZ R40, R159, R40 ;  /* 0x000000289f287221 */ /* 0x000fe20000010000 */
[----:B------:R-:W-:Y:S01]  /*52d0*/  FADD.FTZ R35, R167, R35 ;  /* 0x00000023a7237221 */ /* 0x000fe20000010000 */
[----:B------:R-:W-:Y:S01]  /*52e0*/  FMUL.FTZ R220, R220, R155 ;  /* 0x0000009bdcdc7220 */ /* 0x000fe20000410000 */
[----:B------:R-:W-:Y:S01]  /*52f0*/  BSSY.RECONVERGENT B0, `(.L_x_3667) ;  /* 0x0000070000007945 */ /* 0x000fe20003800200 */
        /* <DEDUP_REMOVED lines=10> */
[----:B------:R-:W-:Y:S01]  /*53a0*/  FADD.FTZ R44, R7, R44 ;  /* 0x0000002c072c7221 */ /* 0x000fe20000010000 */
[----:B------:R-:W-:Y:S01]  /*53b0*/  FADD.FTZ R45, R158, R45 ;  /* 0x0000002d9e2d7221 */ /* 0x000fe20000010000 */
[----:B------:R-:W-:Y:S01]  /*53c0*/  FADD.FTZ R47, R2, R47 ;  /* 0x0000002f022f7221 */ /* 0x000fe20000010000 */
[----:B-1----:R-:W-:Y:S01]  /*53d0*/  @!P0 FADD.FTZ R6, R6, R5 ;  /* 0x0000000506068221 */ /* 0x002fe20000010000 */
[----:B------:R-:W0:Y:S01]  /*53e0*/  SHFL.DOWN PT, R4, R157, 0x2, 0x1f ;  /* 0x08401f009d047f89 */ /* 0x000e2200000e0000 */
[----:B------:R-:W-:Y:S01]  /*53f0*/  ISETP.GT.AND P0, PT, R126, 0x1d, PT ;  /* 0x0000001d7e00780c */ /* 0x000fe20003f04270 */
[----:B------:R-:W-:-:S02]  /*5400*/  FADD.FTZ R49, R220, R49 ;  /* 0x00000031dc317221 */ /* 0x000fc40000010000 */
[----:B------:R-:W1:Y:S10]  /*5410*/  SHFL.DOWN PT, R5, R6, 0x2, 0x1f ;  /* 0x08401f0006057f89 */ /* 0x000e7400000e0000 */
[----:B0-----:R-:W-:Y:S01]  /*5420*/  @!P0 FADD.FTZ R157, R157, R4 ;  /* 0x000000049d9d8221 */ /* 0x001fe20000010000 */
[----:B------:R-:W-:Y:S01]  /*5430*/  FMUL.FTZ R4, R153, R176 ;  /* 0x000000b099047220 */ /* 0x000fe20000410000 */
[----:B-1----:R-:W-:-:S03]  /*5440*/  @!P0 FADD.FTZ R6, R6, R5 ;  /* 0x0000000506068221 */ /* 0x002fc60000010000 */
[----:B------:R-:W0:Y:S01]  /*5450*/  SHFL.DOWN PT, R194, R157, 0x4, 0x1f ;  /* 0x08801f009dc27f89 */ /* 0x000e2200000e0000 */
[----:B------:R-:W-:Y:S01]  /*5460*/  ISETP.GT.AND P0, PT, R126, 0x1b, PT ;  /* 0x0000001b7e00780c */ /* 0x000fe20003f04270 */
[----:B------:R-:W-:Y:S01]  /*5470*/  FMUL.FTZ R5, R153, R166 ;  /* 0x000000a699057220 */ /* 0x000fe20000410000 */
[----:B------:R-:W-:Y:S01]  /*5480*/  FMUL.FTZ R207, R207, R4 ;  /* 0x00000004cfcf7220 */ /* 0x000fe20000410000 */
[----:B------:R-:W1:Y:S01]  /*5490*/  SHFL.DOWN PT, R179, R6, 0x4, 0x1f ;  /* 0x08801f0006b37f89 */ /* 0x000e6200000e0000 */
[C---:B------:R-:W-:Y:S01]  /*54a0*/  FMUL.FTZ R4, R153.reuse, R180 ;  /* 0x000000b499047220 */ /* 0x040fe20000410000 */
[----:B------:R-:W-:Y:S01]  /*54b0*/  FMUL.FTZ R236, R236, R5 ;  /* 0x00000005ecec7220 */ /* 0x000fe20000410000 */
[----:B------:R-:W-:Y:S01]  /*54c0*/  FMUL.FTZ R5, R153, R168 ;  /* 0x000000a899057220 */ /* 0x000fe20000410000 */
[----:B------:R-:W-:Y:S01]  /*54d0*/  FFMA.FTZ R176, R78, R176, R207 ;  /* 0x000000b04eb07223 */ /* 0x000fe200000100cf */
[----:B------:R-:W-:Y:S01]  /*54e0*/  FMUL.FTZ R205, R205, R4 ;  /* 0x00000004cdcd7220 */ /* 0x000fe20000410000 */
[----:B------:R-:W-:Y:S01]  /*54f0*/  FFMA.FTZ R236, R81, R166, R236 ;  /* 0x000000a651ec7223 */ /* 0x000fe200000100ec */
[----:B------:R-:W-:Y:S01]  /*5500*/  FMUL.FTZ R234, R234, R5 ;  /* 0x00000005eaea7220 */ /* 0x000fe20000410000 */
[C---:B------:R-:W-:Y:S01]  /*5510*/  FMUL.FTZ R5, R153.reuse, R170 ;  /* 0x000000aa99057220 */ /* 0x040fe20000410000 */
[----:B------:R-:W-:Y:S01]  /*5520*/  FMUL.FTZ R4, R153, R182 ;  /* 0x000000b699047220 */ /* 0x000fe20000410000 */
[----:B------:R-:W-:Y:S01]  /*5530*/  FFMA.FTZ R205, R80, R180, R205 ;  /* 0x000000b450cd7223 */ /* 0x000fe200000100cd */
[----:B------:R-:W-:Y:S01]  /*5540*/  FFMA.FTZ R167, R83, R168, R234 ;  /* 0x000000a853a77223 */ /* 0x000fe200000100ea */
[----:B------:R-:W-:Y:S01]  /*5550*/  FMUL.FTZ R232, R232, R5 ;  /* 0x00000005e8e87220 */ /* 0x000fe20000410000 */
[----:B------:R-:W-:Y:S01]  /*5560*/  FMUL.FTZ R201, R201, R4 ;  /* 0x00000004c9c97220 */ /* 0x000fe20000410000 */
[C---:B------:R-:W-:Y:S01]  /*5570*/  FMUL.FTZ R5, R153.reuse, R172 ;  /* 0x000000ac99057220 */ /* 0x040fe20000410000 */
[----:B------:R-:W-:Y:S01]  /*5580*/  FMUL.FTZ R4, R153, R184 ;  /* 0x000000b899047220 */ /* 0x000fe20000410000 */
[----:B------:R-:W-:Y:S01]  /*5590*/  FFMA.FTZ R232, R85, R170, R232 ;  /* 0x000000aa55e87223 */ /* 0x000fe200000100e8 */
[----:B------:R-:W-:Y:S01]  /*55a0*/  FFMA.FTZ R201, R82, R182, R201 ;  /* 0x000000b652c97223 */ /* 0x000fe200000100c9 */
[----:B------:R-:W-:Y:S01]  /*55b0*/  FMUL.FTZ R226, R226, R5 ;  /* 0x00000005e2e27220 */ /* 0x000fe20000410000 */
[----:B------:R-:W-:Y:S01]  /*55c0*/  FMUL.FTZ R199, R199, R4 ;  /* 0x00000004c7c77220 */ /* 0x000fe20000410000 */
[----:B0-----:R-:W-:Y:S01]  /*55d0*/  @!P0 FADD.FTZ R157, R157, R194 ;  /* 0x000000c29d9d8221 */ /* 0x001fe20000010000 */
[C---:B------:R-:W-:Y:S01]  /*55e0*/  FMUL.FTZ R5, R153.reuse, R174 ;  /* 0x000000ae99057220 */ /* 0x040fe20000410000 */
[----:B------:R-:W-:Y:S01]  /*55f0*/  FMUL.FTZ R4, R153, R188 ;  /* 0x000000bc99047220 */ /* 0x000fe20000410000 */
[----:B------:R-:W-:Y:S01]  /*5600*/  FFMA.FTZ R226, R87, R172, R226 ;  /* 0x000000ac57e27223 */ /* 0x000fe200000100e2 */
[----:B-1----:R-:W-:Y:S01]  /*5610*/  @!P0 FADD.FTZ R6, R6, R179 ;  /* 0x000000b306068221 */ /* 0x002fe20000010000 */
[----:B------:R-:W0:Y:S01]  /*5620*/  SHFL.DOWN PT, R164, R157, 0x8, 0x1f ;  /* 0x09001f009da47f89 */ /* 0x000e2200000e0000 */
[----:B------:R-:W-:Y:S01]  /*5630*/  ISETP.GT.AND P0, PT, R126, 0x17, PT ;  /* 0x000000177e00780c */ /* 0x000fe20003f04270 */
[----:B------:R-:W-:Y:S01]  /*5640*/  FMUL.FTZ R224, R224, R5 ;  /* 0x00000005e0e07220 */ /* 0x000fe20000410000 */
[----:B------:R-:W-:Y:S01]  /*5650*/  FMUL.FTZ R197, R197, R4 ;  /* 0x00000004c5c57220 */ /* 0x000fe20000410000 */
[----:B------:R-:W1:Y:S01]  /*5660*/  SHFL.DOWN PT, R169, R6, 0x8, 0x1f ;  /* 0x09001f0006a97f89 */ /* 0x000e6200000e0000 */
[----:B------:R-:W-:Y:S01]  /*5670*/  FMUL.FTZ R5, R153, R228 ;  /* 0x000000e499057220 */ /* 0x000fe20000410000 */
[----:B------:R-:W-:Y:S01]  /*5680*/  FFMA.FTZ R199, R84, R184, R199 ;  /* 0x000000b854c77223 */ /* 0x000fe200000100c7 */
[----:B------:R-:W-:Y:S01]  /*5690*/  FFMA.FTZ R224, R89, R174, R224 ;  /* 0x000000ae59e07223 */ /* 0x000fe200000100e0 */
        /* <DEDUP_REMOVED lines=15> */
[----:B------:R-:W-:Y:S01]  /*5790*/  FMUL.FTZ R164, R153, R162 ;  /* 0x000000a299a47220 */ /* 0x000fe20000410000 */
[----:B-1----:R-:W-:-:S03]  /*57a0*/  @!P0 FADD.FTZ R6, R6, R169 ;  /* 0x000000a906068221 */ /* 0x002fc60000010000 */
[----:B------:R-:W0:Y:S01]  /*57b0*/  SHFL.DOWN PT, R166, R157, 0x10, 0x1f ;  /* 0x0a001f009da67f89 */ /* 0x000e2200000e0000 */
[----:B------:R-:W-:Y:S01]  /*57c0*/  ISETP.NE.AND P0, PT, R126, RZ, PT ;  /* 0x000000ff7e00720c */ /* 0x000fe20003f05270 */
[----:B------:R-:W-:Y:S01]  /*57d0*/  FMUL.FTZ R195, R195, R164 ;  /* 0x000000a4c3c37220 */ /* 0x000fe20000410000 */
[C---:B------:R-:W-:Y:S01]  /*57e0*/  FMUL.FTZ R164, R153.reuse, R160 ;  /* 0x000000a099a47220 */ /* 0x040fe20000410000 */
[----:B------:R-:W1:Y:S02]  /*57f0*/  SHFL.DOWN PT, R161, R6, 0x10, 0x1f ;  /* 0x0a001f0006a17f89 */ /* 0x000e6400000e0000 */
[----:B------:R-:W-:Y:S01]  /*5800*/  FFMA.FTZ R195, R88, R162, R195 ;  /* 0x000000a258c37223 */ /* 0x000fe200000100c3 */
[----:B------:R-:W-:Y:S01]  /*5810*/  FMUL.FTZ R162, R153, R156 ;  /* 0x0000009c99a27220 */ /* 0x000fe20000410000 */
[----:B------:R-:W-:Y:S02]  /*5820*/  FMUL.FTZ R193, R193, R164 ;  /* 0x000000a4c1c17220 */ /* 0x000fe40000410000 */
[----:B------:R-:W-:Y:S01]  /*5830*/  FADD.FTZ R50, R195, R50 ;  /* 0x00000032c3327221 */ /* 0x000fe20000010000 */
[----:B------:R-:W-:Y:S01]  /*5840*/  FMUL.FTZ R162, R3, R162 ;  /* 0x000000a203a27220 */ /* 0x000fe20000410000 */
[----:B------:R-:W-:-:S02]  /*5850*/  FFMA.FTZ R193, R90, R160, R193 ;  /* 0x000000a05ac17223 */ /* 0x000fc400000100c1 */
[----:B------:R-:W-:Y:S01]  /*5860*/  @!P0 SHF.R.U32.HI R4, RZ, 0x2, R146 ;  /* 0x00000002ff048819 */ /* 0x000fe20000011692 */
[----:B------:R-:W-:Y:S01]  /*5870*/  FFMA.FTZ R3, R95, R156, R162 ;  /* 0x0000009c5f037223 */ /* 0x000fe200000100a2 */
[----:B------:R-:W-:Y:S02]  /*5880*/  FADD.FTZ R48, R193, R48 ;  /* 0x00000030c1307221 */ /* 0x000fe40000010000 */
[----:B------:R-:W-:Y:S01]  /*5890*/  @!P0 LOP3.LUT R159, R4, 0xf8, RZ, 0xc0, !PT ;  /* 0x000000f8049f8812 */ /* 0x000fe200078ec0ff */
[----:B------:R-:W-:Y:S01]  /*58a0*/  FADD.FTZ R46, R3, R46 ;  /* 0x0000002e032e7221 */ /* 0x000fe20000010000 */
[----:B0-----:R-:W-:Y:S01]  /*58b0*/  FADD.FTZ R4, R157, R166 ;  /* 0x000000a69d047221 */ /* 0x001fe20000010000 */
[----:B-1----:R-:W-:-:S05]  /*58c0*/  FADD.FTZ R5, R6, R161 ;  /* 0x000000a106057221 */ /* 0x002fca0000010000 */
[----:B------:R0:W-:Y:S01]  /*58d0*/  @!P0 STS.64 [R159+UR32+0x2118], R4 ;  /* 0x002118049f008988 */ /* 0x0001e20008000a20 */
[----:B------:R-:W-:Y:S06]  /*58e0*/  BAR.SYNC.DEFER_BLOCKING 0x0 ;  /* 0x0000000000007b1d */ /* 0x000fec0000010000 */
[----:B------:R-:W-:Y:S05]  /*58f0*/  @P5 BRA `(.L_x_3668) ;  /* 0x00000000003c5947 */ /* 0x000fea0003800000 */
[----:B------:R-:W-:Y:S01]  /*5900*/  UISETP.NE.AND UP0, UPT, UR11, UR42, UPT ;  /* 0x0000002a0b00728c */ /* 0x000fe2000bf05270 */
[----:B------:R-:W-:Y:S01]  /*5910*/  LEA R153, R15, UR32, 0x2 ;  /* 0x000000200f997c11 */ /* 0x000fe2000f8e10ff */
[----:B------:R-:W1:Y:S01]  /*5920*/  LDS.64 R2, [UR32+0x2120] ;  /* 0x00212020ff027984 */ /* 0x000e620008000a00 */
[----:B------:R-:W-:-:S03]  /*5930*/  ISETP.GT.AND P0, PT, R126, 0xf, PT ;  /* 0x0000000f7e00780c */ /* 0x000fc60003f04270 */
[----:B------:R-:W-:Y:S02]  /*5940*/  PLOP3.LUT P2, PT, PT, PT, UP0, 0x80, 0x8 ;  /* 0x000000000008781c */ /* 0x000fe40003f4f008 */
[----:B------:R-:W-:Y:S02]  /*5950*/  FSEL R6, R6, R5, P0 ;  /* 0x0000000506067208 */ /* 0x000fe40000000000 */
[----:B------:R-:W-:-:S09]  /*5960*/  FSEL R157, R157, R4, P0 ;  /* 0x000000049d9d7208 */ /* 0x000fd20000000000 */
[----:B------:R-:W2:Y:S04]  /*5970*/  @P2 LDS R154, [R153+0x3a50] ;  /* 0x003a5000999a2984 */ /* 0x000ea80000000800 */
[----:B------:R-:W3:Y:S01]  /*5980*/  @P2 LDS R7, [R153+0x3650] ;  /* 0x0036500099072984 */ /* 0x000ee20000000800 */
[----:B-1----:R-:W-:Y:S01]  /*5990*/  FADD.FTZ R3, R3, R6 ;  /* 0x0000000603037221 */ /* 0x002fe20000010000 */
[----:B------:R-:W-:-:S03]  /*59a0*/  FADD.FTZ R2, R2, R157 ;  /* 0x0000009d02027221 */ /* 0x000fc60000010000 */
[----:B--2---:R-:W-:Y:S01]  /*59b0*/  @P2 FADD.FTZ R3, R3, R154 ;  /* 0x0000009a03032221 */ /* 0x004fe20000010000 */
[----:B---3--:R-:W-:-:S04]  /*59c0*/  @P2 FADD.FTZ R2, R2, R7 ;  /* 0x0000000702022221 */ /* 0x008fc80000010000 */
[----:B------:R1:W-:Y:S04]  /*59d0*/  STS [R153+0x3a50], R3 ;  /* 0x003a500399007388 */ /* 0x0003e80000000800 */
[----:B------:R1:W-:Y:S02]  /*59e0*/  STS [R153+0x3650], R2 ;  /* 0x0036500299007388 */ /* 0x0003e40000000800 */
.L_x_3668:
[----:B------:R-:W-:Y:S05]  /*59f0*/  BSYNC.RECONVERGENT B0 ;  /* 0x0000000000007941 */ /* 0x000fea0003800200 */
.L_x_3667:
[----:B------:R-:W-:-:S04]  /*5a00*/  IADD3 R15, PT, PT, R15, 0x1, RZ ;  /* 0x000000010f0f7810 */ /* 0x000fc80007ffe0ff */
[----:B------:R-:W-:-:S13]  /*5a10*/  ISETP.GE.AND P0, PT, R15, UR43, PT ;  /* 0x0000002b0f007c0c */ /* 0x000fda000bf06270 */
[----:B------:R-:W-:Y:S05]  /*5a20*/  @!P0 BRA `(.L_x_3669) ;  /* 0xffffffc800688947 */ /* 0x000fea000383ffff */
.L_x_3624:
[----:B------:R-:W-:Y:S01]  /*5a30*/  BAR.SYNC.DEFER_BLOCKING 0x0 ;  /* 0x0000000000007b1d */ /* 0x000fe20000010000 */
[----:B------:R-:W-:Y:S01]  /*5a40*/  ISETP.NE.AND P0, PT, R146, RZ, PT ;  /* 0x000000ff9200720c */ /* 0x000fe20003f05270 */
[----:B------:R-:W-:Y:S01]  /*5a50*/  UIADD3 UR19, UPT, UPT, -UR22, UR19, URZ ;  /* 0x0000001316137290 */ /* 0x000fe2000fffe1ff */
[----:B------:R-:W-:Y:S01]  /*5a60*/  FADD.FTZ R149, R46, R149 ;  /* 0x000000952e957221 */ /* 0x000fe20000010000 */
[----:B------:R-:W-:Y:S02]  /*5a70*/  USHF.R.S32.HI UR23, URZ, 0x1f, UR22 ;  /* 0x0000001fff177899 */ /* 0x000fe40008011416 */
[----:B------:R-:W2:Y:S02]  /*5a80*/  LDCU.64 UR28, c[0x0][0x4f8] ;  /* 0x00009f00ff1c77ac */ /* 0x000ea40008000a00 */
[----:B------:R-:W-:Y:S01]  /*5a90*/  MOV R6, UR19 ;  /* 0x0000001300067c02 */ /* 0x000fe20008000f00 */
[----:B------:R-:W3:Y:S01]  /*5aa0*/  LDCU.64 UR30, c[0x0][0x500] ;  /* 0x0000a000ff1e77ac */ /* 0x000ee20008000a00 */
[----:B------:R-:W-:-:S02]  /*5ab0*/  UIADD3 UR13, UP0, UPT, UR13, -0x1000, URZ ;  /* 0xfffff0000d0d7890 */ /* 0x000fc4000ff1e0ff */
[----:B------:R-:W-:Y:S02]  /*5ac0*/  UIADD3 UR15, UP1, UPT, UR15, -0x1000, URZ ;  /* 0xfffff0000f0f7890 */ /* 0x000fe4000ff3e0ff */
[----:B------:R-:W-:Y:S02]  /*5ad0*/  UIADD3.X UR14, UPT, UPT, UR14, -0x1, URZ, UP0, !UPT ;  /* 0xffffffff0e0e7890 */ /* 0x000fe400087fe4ff */
[----:B------:R-:W-:Y:S02]  /*5ae0*/  UISETP.GT.AND UP0, UPT, UR11, 0x1, UPT ;  /* 0x000000010b00788c */ /* 0x000fe4000bf04270 */
[----:B------:R-:W-:Y:S01]  /*5af0*/  UIADD3 UR17, UP2, UPT, UR17, -0x1000, URZ ;  /* 0xfffff00011117890 */ /* 0x000fe2000ff5e0ff */
[----:B------:R-:W-:Y:S01]  /*5b00*/  STS [R109], R47 ;  /* 0x0000002f6d007388 */ /* 0x000fe20000000800 */
[----:B--2---:R-:W-:Y:S02]  /*5b10*/  UIMAD.WIDE.U32 UR20, UR27, UR28, UR22 ;  /* 0x0000001c1b1472a5 */ /* 0x004fe4000f8e0016 */
[----:B------:R-:W-:Y:S01]  /*5b20*/  UIADD3.X UR16, UPT, UPT, UR16, -0x1, URZ, UP1, !UPT ;  /* 0xffffffff10107890 */ /* 0x000fe20008ffe4ff */
[----:B------:R-:W-:Y:S01]  /*5b30*/  STS [R108+0x4], R45 ;  /* 0x0000042d6c007388 */ /* 0x000fe20000000800 */
[----:B------:R-:W-:Y:S01]  /*5b40*/  UIMAD UR21, UR27, UR29, UR21 ;  /* 0x0000001d1b1572a4 */ /* 0x000fe2000f8e0215 */
[----:B------:R-:W2:Y:S02]  /*5b50*/  LDCU.64 UR28, c[0x0][0x550] ;  /* 0x0000aa00ff1c77ac */ /* 0x000ea40008000a00 */
[----:B------:R-:W-:Y:S01]  /*5b60*/  STS [R107+0x8], R44 ;  /* 0x0000082c6b007388 */ /* 0x000fe20000000800 */
[----:B---3--:R-:W-:-:S03]  /*5b70*/  UIMAD.WIDE.U32 UR20, UR26, UR30, UR20 ;  /* 0x0000001e1a1472a5 */ /* 0x008fc6000f8e0014 */
[----:B------:R-:W-:Y:S01]  /*5b80*/  STS [R106+0xc], R43 ;  /* 0x00000c2b6a007388 */ /* 0x000fe20000000800 */
[----:B------:R-:W-:Y:S02]  /*5b90*/  UIADD3.X UR18, UPT, UPT, UR18, -0x1, URZ, UP2, !UPT ;  /* 0xffffffff12127890 */ /* 0x000fe400097fe4ff */
[----:B------:R-:W-:Y:S01]  /*5ba0*/  UIMAD UR19, UR26, UR31, UR21 ;  /* 0x0000001f1a1372a4 */ /* 0x000fe2000f8e0215 */
[----:B------:R-:W-:Y:S01]  /*5bb0*/  STS [R105+0x10], R42 ;  /* 0x0000102a69007388 */ /* 0x000fe20000000800 */
[----:B-1----:R-:W-:Y:S01]  /*5bc0*/  IADD3 R3, P1, PT, R144, UR20, RZ ;  /* 0x0000001490037c10 */ /* 0x002fe2000ff3e0ff */
[----:B------:R-:W1:Y:S02]  /*5bd0*/  LDCU.64 UR30, c[0x0][0x560] ;  /* 0x0000ac00ff1e77ac */ /* 0x000e640008000a00 */
[----:B------:R-:W-:Y:S01]  /*5be0*/  STS [R104+0x14], R41 ;  /* 0x0000142968007388 */ /* 0x000fe20000000800 */
[----:B0-----:R-:W-:Y:S01]  /*5bf0*/  IADD3.X R4, PT, PT, RZ, UR19, RZ, P1, !PT ;  /* 0x00000013ff047c10 */ /* 0x001fe20008ffe4ff */
[----:B------:R-:W0:Y:S02]  /*5c00*/  LDCU.64 UR20, c[0x0][0x518] ;  /* 0x0000a300ff1477ac */ /* 0x000e240008000a00 */
[----:B------:R-:W-:Y:S01]  /*5c10*/  STS [R103+0x18], R40 ;  /* 0x0000182867007388 */ /* 0x000fe20000000800 */
[----:B--2---:R-:W-:-:S03]  /*5c20*/  LEA R2, P5, R3, UR28, 0x2 ;  /* 0x0000001c03027c11 */ /* 0x004fc6000f8a10ff */
[----:B------:R-:W-:Y:S01]  /*5c30*/  STS [R102+0x1c], R39 ;  /* 0x00001c2766007388 */ /* 0x000fe20000000800 */
[----:B------:R-:W-:Y:S01]  /*5c40*/  LEA.HI.X R3, R3, UR29, R4, 0x2, P5 ;  /* 0x0000001d03037c11 */ /* 0x000fe2000a8f1404 */
[----:B------:R-:W2:Y:S02]  /*5c50*/  LDCU.64 UR28, c[0x0][0x520] ;  /* 0x0000a400ff1c77ac */ /* 0x000ea40008000a00 */
[----:B------:R-:W-:Y:S04]  /*5c60*/  STS [R101+0x20], R38 ;  /* 0x0000202665007388 */ /* 0x000fe80000000800 */
[----:B------:R-:W-:Y:S04]  /*5c70*/  STS [R100+0x24], R37 ;  /* 0x0000242564007388 */ /* 0x000fe80000000800 */
[----:B------:R-:W-:Y:S01]  /*5c80*/  STS [R99+0x28], R36 ;  /* 0x0000282463007388 */ /* 0x000fe20000000800 */
[----:B0-----:R-:W-:-:S03]  /*5c90*/  UIMAD.WIDE.U32 UR22, UR27, UR20, UR22 ;  /* 0x000000141b1672a5 */ /* 0x001fc6000f8e0016 */
[----:B------:R-:W-:Y:S01]  /*5ca0*/  STS [R98+0x2c], R35 ;  /* 0x00002c2362007388 */ /* 0x000fe20000000800 */
[----:B------:R-:W-:-:S03]  /*5cb0*/  UIMAD UR21, UR27, UR21, UR23 ;  /* 0x000000151b1572a4 */ /* 0x000fc6000f8e0217 */
[----:B------:R-:W-:Y:S01]  /*5cc0*/  STS [R97+0x30], R34 ;  /* 0x0000302261007388 */ /* 0x000fe20000000800 */
[----:B------:R-:W-:Y:S02]  /*5cd0*/  UMOV UR20, UR22 ;  /* 0x0000001600147c82 */ /* 0x000fe40008000000 */
[----:B--2---:R-:W-:Y:S01]  /*5ce0*/  UIMAD.WIDE.U32 UR20, UR26, UR28, UR20 ;  /* 0x0000001c1a1472a5 */ /* 0x004fe2000f8e0014 */
[----:B------:R-:W-:Y:S03]  /*5cf0*/  STS [R96+0x34], R33 ;  /* 0x0000342160007388 */ /* 0x000fe60000000800 */
[----:B------:R-:W-:Y:S01]  /*5d00*/  UIMAD UR19, UR26, UR29, UR21 ;  /* 0x0000001d1a1372a4 */ /* 0x000fe2000f8e0215 */
        /* <DEDUP_REMOVED lines=57> */
[----:B-1----:R-:W-:Y:S01]  /*60a0*/  LEA R2, P2, R3, UR30, 0x2 ;  /* 0x0000001e03027c11 */ /* 0x002fe2000f8410ff */
[----:B------:R-:W-:-:S03]  /*60b0*/  UIADD3 UR19, UPT, UPT, UR11, -0x1, URZ ;  /* 0xffffffff0b137890 */ /* 0x000fc6000fffe0ff */
[----:B------:R-:W-:-:S04]  /*60c0*/  LEA.HI.X R3, R3, UR31, R4, 0x2, P2 ;  /* 0x0000001f03037c11 */ /* 0x000fc800090f1404 */
[----:B------:R-:W-:Y:S01]  /*60d0*/  UMOV UR11, UR19 ;  /* 0x00000013000b7c82 */ /* 0x000fe20008000000 */
[----:B------:R-:W-:Y:S04]  /*60e0*/  STS [R109], R46 ;  /* 0x0000002e6d007388 */ /* 0x000fe80000000800 */
[----:B------:R0:W-:Y:S04]  /*60f0*/  STS [R108+0x4], R48 ;  /* 0x000004306c007388 */ /* 0x0001e80000000800 */
[----:B------:R1:W-:Y:S04]  /*6100*/  STS [R107+0x8], R49 ;  /* 0x000008316b007388 */ /* 0x0003e80000000800 */
[----:B------:R2:W-:Y:S01]  /*6110*/  STS [R106+0xc], R50 ;  /* 0x00000c326a007388 */ /* 0x0005e20000000800 */
[----:B0-----:R-:W-:-:S03]  /*6120*/  FADD.FTZ R48, R149, R48 ;  /* 0x0000003095307221 */ /* 0x001fc60000010000 */
[----:B------:R0:W-:Y:S01]  /*6130*/  STS [R105+0x10], R51 ;  /* 0x0000103369007388 */ /* 0x0001e20000000800 */
[----:B-1----:R-:W-:-:S03]  /*6140*/  FADD.FTZ R49, R48, R49 ;  /* 0x0000003130317221 */ /* 0x002fc60000010000 */
[----:B------:R1:W-:Y:S01]  /*6150*/  STS [R104+0x14], R52 ;  /* 0x0000143468007388 */ /* 0x0003e20000000800 */
[----:B--2---:R-:W-:-:S03]  /*6160*/  FADD.FTZ R50, R49, R50 ;  /* 0x0000003231327221 */ /* 0x004fc60000010000 */
        /* <DEDUP_REMOVED lines=10> */
[----:B------:R-:W-:Y:S01]  /*6210*/  STS [R98+0x2c], R58 ;  /* 0x00002c3a62007388 */ /* 0x000fe20000000800 */
[----:B--2---:R-:W-:-:S03]  /*6220*/  FADD.FTZ R56, R55, R56 ;  /* 0x0000003837387221 */ /* 0x004fc60000010000 */
[----:B------:R1:W-:Y:S01]  /*6230*/  STS [R97+0x30], R60 ;  /* 0x0000303c61007388 */ /* 0x0003e20000000800 */
[----:B0-----:R-:W-:-:S03]  /*6240*/  FADD.FTZ R57, R56, R57 ;  /* 0x0000003938397221 */ /* 0x001fc60000010000 */
        /* <DEDUP_REMOVED lines=9> */
[----:B0-----:R-:W-:-:S03]  /*62e0*/  FADD.FTZ R63, R60, R63 ;  /* 0x0000003f3c3f7221 */ /* 0x001fc60000010000 */
[----:B------:R-:W-:Y:S01]  /*62f0*/  LDS R123, [R123+0x100] ;  /* 0x000100007b7b7984 */ /* 0x000fe20000000800 */
[----:B------:R-:W-:-:S03]  /*6300*/  FADD.FTZ R149, R63, R64 ;  /* 0x000000403f957221 */ /* 0x000fc60000010000 */
        /* <DEDUP_REMOVED lines=46> */
[----:B------:R-:W-:-:S13]  /*65f0*/  ISETP.GE.AND P0, PT, R133, R0, PT ;  /* 0x000000008500720c */ /* 0x000fda0003f06270 */
[----:B------:R0:W-:Y:S01]  /*6600*/  @!P0 STG.E desc[UR24][R2.64+0x480], R13 ;  /* 0x0004800d02008986 */ /* 0x0001e2000c101918 */
[----:B------:R-:W-:-:S04]  /*6610*/  IADD3 R147, P0, PT, R147, -0x1000, RZ ;  /* 0xfffff00093937810 */ /* 0x000fc80007f1e0ff */
[----:B------:R-:W-:Y:S01]  /*6620*/  IADD3.X R145, PT, PT, R145, -0x1, RZ, P0, !PT ;  /* 0xffffffff91917810 */ /* 0x000fe200007fe4ff */
[----:B------:R-:W-:Y:S08]  /*6630*/  BRA.U UP0, `(.L_x_3670) ;  /* 0xffffffa100b87547 */ /* 0x000ff0000b83ffff */
.L_x_3623:
[----:B------:R-:W1:Y:S01]  /*6640*/  LDCU.64 UR6, c[0x0][0x548] ;  /* 0x0000a900ff0677ac */ /* 0x000e620008000a00 */
[----:B------:R-:W2:Y:S01]  /*6650*/  S2R R10, SR_TID.X ;  /* 0x00000000000a7919 */ /* 0x000ea20000002100 */
[----:B------:R-:W3:Y:S01]  /*6660*/  LDCU UR15, c[0x0][0x38c] ;  /* 0x00007180ff0f77ac */ /* 0x000ee20008000800 */
[----:B------:R-:W4:Y:S01]  /*6670*/  LDCU.64 UR8, c[0x0][0x568] ;  /* 0x0000ad00ff0877ac */ /* 0x000f220008000a00 */
[----:B-1----:R-:W-:-:S04]  /*6680*/  UISETP.NE.U32.AND UP0, UPT, UR6, URZ, UPT ;  /* 0x000000ff0600728c */ /* 0x002fc8000bf05070 */
[----:B------:R-:W-:-:S09]  /*6690*/  UISETP.NE.AND.EX UP0, UPT, UR7, URZ, UPT, UP0 ;  /* 0x000000ff0700728c */ /* 0x000fd2000bf05300 */
[----:B---34-:R-:W-:Y:S05]  /*66a0*/  BRA.U !UP0, `(.L_x_3671) ;  /* 0x00000001088c7547 */ /* 0x018fea000b800000 */
[----:B0-----:R-:W0:Y:S01]  /*66b0*/  SHFL.DOWN P0, R3, R148, 0x1, 0x1f ;  /* 0x08201f0094037f89 */ /* 0x001e220000000000 */
[----:B------:R-:W-:Y:S01]  /*66c0*/  BSSY.RECONVERGENT B0, `(.L_x_3671) ;  /* 0x0000021000007945 */ /* 0x000fe20003800200 */
[----:B------:R-:W1:Y:S01]  /*66d0*/  S2R R4, SR_LANEID ;  /* 0x0000000000047919 */ /* 0x000e620000000000 */
[----:B0-----:R-:W-:-:S05]  /*66e0*/  @P0 FADD R3, R3, R148 ;  /* 0x0000009403030221 */ /* 0x001fca0000000000 */
[----:B------:R-:W0:Y:S01]  /*66f0*/  SHFL.DOWN P0, R0, R3, 0x2, 0x1f ;  /* 0x08401f0003007f89 */ /* 0x000e220000000000 */
[----:B-1----:R-:W-:Y:S02]  /*6700*/  ISETP.NE.AND P1, PT, R4, RZ, PT ;  /* 0x000000ff0400720c */ /* 0x002fe40003f25270 */
[----:B------:R-:W1:Y:S11]  /*6710*/  S2R R4, SR_TID.X ;  /* 0x0000000000047919 */ /* 0x000e760000002100 */
[----:B------:R-:W3:Y:S01]  /*6720*/  @!P1 S2R R9, SR_CgaCtaId ;  /* 0x0000000000099919 */ /* 0x000ee20000008800 */
[----:B------:R-:W-:Y:S01]  /*6730*/  @!P1 MOV R6, 0x400 ;  /* 0x0000040000069802 */ /* 0x000fe20000000f00 */
[----:B0-----:R-:W-:-:S05]  /*6740*/  @P0 FADD R0, R3, R0 ;  /* 0x0000000003000221 */ /* 0x001fca0000000000 */
[----:B------:R-:W0:Y:S01]  /*6750*/  SHFL.DOWN P0, R5, R0, 0x4, 0x1f ;  /* 0x08801f0000057f89 */ /* 0x000e220000000000 */
[----:B-1----:R-:W-:-:S04]  /*6760*/  @!P1 SHF.R.U32.HI R3, RZ, 0x3, R4 ;  /* 0x00000003ff039819 */ /* 0x002fc80000011604 */
        /* <DEDUP_REMOVED lines=15> */
[----:B0-----:R-:W0:Y:S01]  /*6860*/  LDS R0, [UR4+0x2118] ;  /* 0x00211804ff007984 */ /* 0x001e220008000800 */
[----:B------:R-:W-:-:S04]  /*6870*/  ULEA UR4, UP0, UR26, UR6, 0x2 ;  /* 0x000000061a047291 */ /* 0x000fc8000f8010ff */
[----:B------:R-:W-:Y:S02]  /*6880*/  ULEA.HI.X UR5, UR26, UR7, URZ, 0x2, UP0 ;  /* 0x000000071a057291 */ /* 0x000fe400080f14ff */
[----:B------:R-:W-:-:S04]  /*6890*/  MOV R2, UR4 ;  /* 0x0000000400027c02 */ /* 0x000fc80008000f00 */
[----:B------:R-:W-:Y:S01]  /*68a0*/  MOV R3, UR5 ;  /* 0x0000000500037c02 */ /* 0x000fe20008000f00 */
[----:B0-----:R-:W-:-:S05]  /*68b0*/  FADD.FTZ R7, R7, R0 ;  /* 0x0000000007077221 */ /* 0x001fca0000010000 */
[----:B------:R1:W-:Y:S02]  /*68c0*/  REDG.E.ADD.F32.FTZ.RN.STRONG.GPU desc[UR24][R2.64], R7 ;  /* 0x00000007020079a6 */ /* 0x0003e4000c12f318 */
.L_x_3672:
[----:B------:R-:W-:Y:S05]  /*68d0*/  BSYNC.RECONVERGENT B0 ;  /* 0x0000000000007941 */ /* 0x000fea0003800200 */
.L_x_3671:
[----:B------:R-:W-:Y:S01]  /*68e0*/  UISETP.NE.U32.AND UP0, UPT, UR8, URZ, UPT ;  /* 0x000000ff0800728c */ /* 0x000fe2000bf05070 */
[----:B--2---:R-:W-:-:S03]  /*68f0*/  ISETP.GE.AND P0, PT, R10, UR15, PT ;  /* 0x0000000f0a007c0c */ /* 0x004fc6000bf06270 */
[----:B------:R-:W-:-:S09]  /*6900*/  UISETP.NE.AND.EX UP0, UPT, UR9, URZ, UPT, UP0 ;  /* 0x000000ff0900728c */ /* 0x000fd2000bf05300 */
[----:B------:R-:W-:Y:S05]  /*6910*/  BRA.U !UP0, `(.L_x_3673) ;  /* 0x0000000108907547 */ /* 0x000fea000b800000 */
        /* <DEDUP_REMOVED lines=31> */
[----:B------:R-:W-:-:S04]  /*6b10*/  IMAD.U32 R2, RZ, RZ, UR4 ;  /* 0x00000004ff027e24 */ /* 0x000fc8000f8e00ff */
[----:B------:R-:W-:Y:S01]  /*6b20*/  MOV R3, UR5 ;  /* 0x0000000500037c02 */ /* 0x000fe20008000f00 */
[----:B-1----:R-:W-:-:S05]  /*6b30*/  FADD.FTZ R5, R4, R5 ;  /* 0x0000000504057221 */ /* 0x002fca0000010000 */
[----:B------:R1:W-:Y:S02]  /*6b40*/  REDG.E.ADD.F32.FTZ.RN.STRONG.GPU desc[UR24][R2.64], R5 ;  /* 0x00000005020079a6 */ /* 0x0003e4000c12f318 */
.L_x_3674:
[----:B------:R-:W-:Y:S05]  /*6b50*/  BSYNC.RECONVERGENT B0 ;  /* 0x0000000000007941 */ /* 0x000fea0003800200 */
.L_x_3673:
[----:B------:R-:W-:Y:S05]  /*6b60*/  @P0 EXIT ;  /* 0x000000000000094d */ /* 0x000fea0003800000 */
[----:B------:R-:W2:Y:S01]  /*6b70*/  S2UR UR12, SR_CTAID.Y ;  /* 0x00000000000c79c3 */ /* 0x000ea20000002600 */
[----:B------:R-:W2:Y:S01]  /*6b80*/  LDCU.64 UR8, c[0x0][0x4a8] ;  /* 0x00009500ff0877ac */ /* 0x000ea20008000a00 */
[----:B------:R-:W-:Y:S01]  /*6b90*/  BSSY.RECONVERGENT B0, `(.L_x_3675) ;  /* 0x0000025000007945 */ /* 0x000fe20003800200 */
[----:B0-----:R-:W-:Y:S01]  /*6ba0*/  MOV R0, R10 ;  /* 0x0000000a00007202 */ /* 0x001fe20000000f00 */
[----:B------:R-:W0:Y:S04]  /*6bb0*/  LDCU.64 UR10, c[0x0][0x4c8] ;  /* 0x00009900ff0a77ac */ /* 0x000e280008000a00 */
[----:B------:R-:W3:Y:S01]  /*6bc0*/  S2UR UR13, SR_CgaCtaId ;  /* 0x00000000000d79c3 */ /* 0x000ee20000008800 */
[----:B------:R-:W4:Y:S01]  /*6bd0*/  LDCU UR14, c[0x0][0x360] ;  /* 0x00006c00ff0e77ac */ /* 0x000f220008000800 */
[----:B------:R-:W1:Y:S06]  /*6be0*/  LDCU.128 UR16, c[0x0][0x530] ;  /* 0x0000a600ff1077ac */ /* 0x000e6c0008000c00 */
[----:B------:R-:W1:Y:S08]  /*6bf0*/  LDC.64 R14, c[0x0][0x4b0] ;  /* 0x00012c00ff0e7b82 */ /* 0x000e700000000a00 */
[----:B------:R-:W1:Y:S01]  /*6c00*/  LDC.64 R16, c[0x0][0x4d0] ;  /* 0x00013400ff107b82 */ /* 0x000e620000000a00 */
[----:B--2---:R-:W-:-:S02]  /*6c10*/  UIMAD.WIDE.U32 UR4, UR12, UR8, URZ ;  /* 0x000000080c0472a5 */ /* 0x004fc4000f8e00ff */
[----:B0-----:R-:W-:Y:S01]  /*6c20*/  UIMAD.WIDE.U32 UR6, UR12, UR10, URZ ;  /* 0x0000000a0c0672a5 */ /* 0x001fe2000f8e00ff */
[----:B------:R-:W-:Y:S01]  /*6c30*/  UMOV UR8, 0x400 ;  /* 0x0000040000087882 */ /* 0x000fe20000000000 */
[----:B------:R-:W-:Y:S02]  /*6c40*/  UIMAD UR9, UR12, UR9, UR5 ;  /* 0x000000090c0972a4 */ /* 0x000fe4000f8e0205 */
[----:B------:R-:W-:Y:S02]  /*6c50*/  UIMAD UR11, UR12, UR11, UR7 ;  /* 0x0000000b0c0b72a4 */ /* 0x000fe4000f8e0207 */
[----:B---34-:R-:W-:-:S12]  /*6c60*/  ULEA UR13, UR13, UR8, 0x18 ;  /* 0x000000080d0d7291 */ /* 0x018fd8000f8ec0ff */
.L_x_3676:
[C---:B0-----:R-:W-:Y:S01]  /*6c70*/  LEA R8, R0.reuse, UR13, 0x2 ;  /* 0x0000000d00087c11 */ /* 0x041fe2000f8e10ff */
[----:B------:R-:W-:Y:S01]  /*6c80*/  UMOV UR8, UR4 ;  /* 0x0000000400087c82 */ /* 0x000fe20008000000 */
[----:B-1----:R-:W-:Y:S01]  /*6c90*/  SHF.R.S32.HI R3, RZ, 0x1f, R0 ;  /* 0x0000001fff037819 */ /* 0x002fe20000011400 */
[----:B------:R-:W-:Y:S02]  /*6ca0*/  UMOV UR10, UR6 ;  /* 0x00000006000a7c82 */ /* 0x000fe40008000000 */
[----:B------:R-:W0:Y:S01]  /*6cb0*/  LDS R11, [R8+0x3650] ;  /* 0x00365000080b7984 */ /* 0x000e220000000800 */
[----:B------:R-:W-:-:S03]  /*6cc0*/  IMAD.WIDE.U32 R6, R0, R16, UR10 ;  /* 0x0000000a00067e25 */ /* 0x000fc6000f8e0010 */
[----:B------:R1:W2:Y:S01]  /*6cd0*/  LDS R13, [R8+0x3a50] ;  /* 0x003a5000080d7984 */ /* 0x0002a20000000800 */
[C---:B------:R-:W-:Y:S02]  /*6ce0*/  IMAD R4, R3.reuse, R14, RZ ;  /* 0x0000000e03047224 */ /* 0x040fe400078e02ff */
[----:B------:R-:W-:Y:S02]  /*6cf0*/  IMAD R9, R3, R16, RZ ;  /* 0x0000001003097224 */ /* 0x000fe400078e02ff */
[----:B------:R-:W-:Y:S01]  /*6d00*/  IMAD.WIDE.U32 R2, R0, R14, UR8 ;  /* 0x0000000800027e25 */ /* 0x000fe2000f8e000e */
[----:B-1----:R-:W-:-:S03]  /*6d10*/  LEA R8, P1, R6, UR18, 0x2 ;  /* 0x0000001206087c11 */ /* 0x002fc6000f8210ff */
[----:B------:R-:W-:Y:S01]  /*6d20*/  IMAD R5, R0, R15, R4 ;  /* 0x0000000f00057224 */ /* 0x000fe200078e0204 */
[----:B------:R-:W-:Y:S01]  /*6d30*/  LEA R4, P0, R2, UR16, 0x2 ;  /* 0x0000001002047c11 */ /* 0x000fe2000f8010ff */
[C---:B------:R-:W-:Y:S02]  /*6d40*/  IMAD R9, R0.reuse, R17, R9 ;  /* 0x0000001100097224 */ /* 0x040fe400078e0209 */
[----:B------:R-:W-:Y:S01]  /*6d50*/  VIADD R0, R0, UR14 ;  /* 0x0000000e00007c36 */ /* 0x000fe20008000000 */
[----:B------:R-:W-:Y:S02]  /*6d60*/  IADD3 R5, PT, PT, R3, R5, RZ ;  /* 0x0000000503057210 */ /* 0x000fe40007ffe0ff */
[----:B------:R-:W-:Y:S02]  /*6d70*/  IADD3 R3, PT, PT, R7, R9, RZ ;  /* 0x0000000907037210 */ /* 0x000fe40007ffe0ff */
[----:B------:R-:W-:Y:S02]  /*6d80*/  LEA.HI.X R5, R2, UR17, R5, 0x2, P0 ;  /* 0x0000001102057c11 */ /* 0x000fe400080f1405 */
[----:B------:R-:W-:-:S02]  /*6d90*/  ISETP.GE.AND P0, PT, R0, UR15, PT ;  /* 0x0000000f00007c0c */ /* 0x000fc4000bf06270 */
[----:B------:R-:W-:Y:S01]  /*6da0*/  LEA.HI.X R9, R6, UR19, R3, 0x2, P1 ;  /* 0x0000001306097c11 */ /* 0x000fe200088f1403 */
[----:B0-----:R0:W-:Y:S04]  /*6db0*/  REDG.E.ADD.F32.FTZ.RN.STRONG.GPU desc[UR24][R4.64], R11 ;  /* 0x0000000b040079a6 */ /* 0x0011e8000c12f318 */
[----:B--2---:R0:W-:Y:S06]  /*6dc0*/  REDG.E.ADD.F32.FTZ.RN.STRONG.GPU desc[UR24][R8.64], R13 ;  /* 0x0000000d080079a6 */ /* 0x0041ec000c12f318 */
[----:B------:R-:W-:Y:S05]  /*6dd0*/  @!P0 BRA `(.L_x_3676) ;  /* 0xfffffffc00a48947 */ /* 0x000fea000383ffff */
[----:B------:R-:W-:Y:S05]  /*6de0*/  BSYNC.RECONVERGENT B0 ;  /* 0x0000000000007941 */ /* 0x000fea0003800200 */
.L_x_3675:
[----:B------:R-:W-:Y:S05]  /*6df0*/  EXIT ;  /* 0x000000000000794d */ /* 0x000fea0003800000 */
.L_x_3629:
[----:B------:R-:W-:Y:S01]  /*6e00*/  HFMA2 R217, -RZ, RZ, 0, 5.9604644775390625e-08 ;  /* 0x00000001ffd97431 */ /* 0x000fe200000001ff */
[----:B------:R-:W-:Y:S02]  /*6e10*/  MOV R215, R211 ;  /* 0x000000d300d77202 */ /* 0x000fe40000000f00 */
[----:B------:R-:W-:Y:S02]  /*6e20*/  MOV R244, RZ ;  /* 0x000000ff00f47202 */ /* 0x000fe40000000f00 */
[----:B------:R-:W-:-:S07]  /*6e30*/  MOV R6, 0xffffffff ;  /* 0xffffffff00067802 */ /* 0x000fce0000000f00 */
[----:B0-2--5:R-:W-:Y:S05]  /*6e40*/  WARPSYNC.COLLECTIVE R6, `(.L_x_3677) ;  /* 0x0000000006087348 */ /* 0x025fea0003c00000 */
[----:B------:R1:W3:Y:S02]  /*6e50*/  SHFL.UP P6, R5, R215, R217, R244 ;  /* 0x040000d9d7057389 */ /* 0x0002e400000c00f4 */
[----:B0123-5:R-:W-:Y:S05]  /*6e60*/  ENDCOLLECTIVE ;  /* 0x000000000000791b */ /* 0x02ffea0003800000 */
.L_x_3677:
[----:B------:R-:W-:Y:S01]  /*6e70*/  MOV R215, R228 ;  /* 0x000000e400d77202 */ /* 0x000fe20000000f00 */
[----:B------:R-:W-:-:S07]  /*6e80*/  IMAD.MOV.U32 R4, RZ, RZ, R5 ;  /* 0x000000ffff047224 */ /* 0x000fce00078e0005 */
[----:B------:R-:W-:Y:S05]  /*6e90*/  WARPSYNC.COLLECTIVE R6, `(.L_x_3678) ;  /* 0x0000000006087348 */ /* 0x000fea0003c00000 */
[----:B------:R0:W1:Y:S02]  /*6ea0*/  SHFL.UP P6, R5, R215, R217, R244 ;  /* 0x040000d9d7057389 */ /* 0x00006400000c00f4 */
[----:B01----:R-:W-:Y:S05]  /*6eb0*/  ENDCOLLECTIVE ;  /* 0x000000000000791b */ /* 0x003fea0003800000 */
.L_x_3678:
        /* <DEDUP_REMOVED lines=8> */
.L_x_3679:
[----:B------:R-:W-:Y:S01]  /*6f40*/  IMAD.MOV.U32 R215, RZ, RZ, R240 ;  /* 0x000000ffffd77224 */ /* 0x000fe200078e00f0 */
[----:B------:R-:W-:-:S07]  /*6f50*/  MOV R4, R5 ;  /* 0x0000000500047202 */ /* 0x000fce0000000f00 */
[----:B------:R-:W-:Y:S05]  /*6f60*/  WARPSYNC.COLLECTIVE R6, `(.L_x_3680) ;  /* 0x0000000006087348 */ /* 0x000fea0003c00000 */
[----:B------:R0:W1:Y:S02]  /*6f70*/  SHFL.UP P6, R5, R215, R217, R244 ;  /* 0x040000d9d7057389 */ /* 0x00006400000c00f4 */
[----:B01----:R-:W-:Y:S05]  /*6f80*/  ENDCOLLECTIVE ;  /* 0x000000000000791b */ /* 0x003fea0003800000 */
.L_x_3680:
        /* <DEDUP_REMOVED lines=8> */
.L_x_3681:
[----:B------:R-:W-:Y:S02]  /*7010*/  MOV R215, R242 ;  /* 0x000000f200d77202 */ /* 0x000fe40000000f00 */
[----:B------:R-:W-:-:S07]  /*7020*/  MOV R4, R5 ;  /* 0x0000000500047202 */ /* 0x000fce0000000f00 */
[----:B------:R-:W-:Y:S05]  /*7030*/  WARPSYNC.COLLECTIVE R6, `(.L_x_3682) ;  /* 0x0000000006087348 */ /* 0x000fea0003c00000 */
[----:B------:R0:W1:Y:S02]  /*7040*/  SHFL.UP P6, R5, R215, R217, R244 ;  /* 0x040000d9d7057389 */ /* 0x00006400000c00f4 */
[----:B01----:R-:W-:Y:S05]  /*7050*/  ENDCOLLECTIVE ;  /* 0x000000000000791b */ /* 0x003fea0003800000 */
.L_x_3682:
[----:B------:R-:W-:Y:S02]  /*7060*/  HFMA2 R217, -RZ, RZ, 0, 4.76837158203125e-07 ;  /* 0x00000008ffd97431 */ /* 0x000fe400000001ff */
[C---:B------:R-:W-:Y:S01]  /*7070*/  FFMA.FTZ R5, R211.reuse, R5, R242 ;  /* 0x00000005d3057223 */ /* 0x040fe200000100f2 */
[----:B------:R-:W-:-:S04]  /*7080*/  @P3 FMUL.FTZ R211, R211, R4 ;  /* 0x00000004d3d33220 */ /* 0x000fc80000410000 */
[----:B------:R-:W-:Y:S01]  /*7090*/  IMAD.MOV.U32 R215, RZ, RZ, R211 ;  /* 0x000000ffffd77224 */ /* 0x000fe200078e00d3 */
[----:B------:R-:W-:-:S07]  /*70a0*/  FSEL R228, R242, R5, !P3 ;  /* 0x00000005f2e47208 */ /* 0x000fce0005800000 */
[----:B------:R-:W-:Y:S05]  /*70b0*/  WARPSYNC.COLLECTIVE R6, `(.L_x_3683) ;  /* 0x0000000006087348 */ /* 0x000fea0003c00000 */
[----:B------:R0:W1:Y:S02]  /*70c0*/  SHFL.UP P6, R5, R215, R217, R244 ;  /* 0x040000d9d7057389 */ /* 0x00006400000c00f4 */
[----:B01----:R-:W-:Y:S05]  /*70d0*/  ENDCOLLECTIVE ;  /* 0x000000000000791b */ /* 0x003fea0003800000 */
.L_x_3683:
[----:B------:R-:W-:Y:S02]  /*70e0*/  MOV R215, R228 ;  /* 0x000000e400d77202 */ /* 0x000fe40000000f00 */
[----:B------:R-:W-:-:S07]  /*70f0*/  MOV R4, R5 ;  /* 0x0000000500047202 */ /* 0x000fce0000000f00 */
[----:B------:R-:W-:Y:S05]  /*7100*/  WARPSYNC.COLLECTIVE R6, `(.L_x_3684) ;  /* 0x0000000006087348 */ /* 0x000fea0003c00000 */
[----:B------:R0:W1:Y:S02]  /*7110*/  SHFL.UP P6, R5, R215, R217, R244 ;  /* 0x040000d9d7057389 */ /* 0x00006400000c00f4 */
[----:B01----:R-:W-:Y:S05]  /*7120*/  ENDCOLLECTIVE ;  /* 0x000000000000791b */ /* 0x003fea0003800000 */
.L_x_3684:
[----:B------:R-:W-:Y:S02]  /*7130*/  IMAD.MOV.U32 R217, RZ, RZ, 0x10 ;  /* 0x00000010ffd97424 */ /* 0x000fe400078e00ff */
[C---:B------:R-:W-:Y:S01]  /*7140*/  FFMA.FTZ R5, R211.reuse, R5, R228 ;  /* 0x00000005d3057223 */ /* 0x040fe200000100e4 */
[----:B------:R-:W-:-:S04]  /*7150*/  @P2 FMUL.FTZ R211, R211, R4 ;  /* 0x00000004d3d32220 */ /* 0x000fc80000410000 */
[----:B------:R-:W-:Y:S02]  /*7160*/  FSEL R4, R228, R5, !P2 ;  /* 0x00000005e4047208 */ /* 0x000fe40005000000 */
[----:B------:R-:W-:-:S07]  /*7170*/  MOV R215, R211 ;  /* 0x000000d300d77202 */ /* 0x000fce0000000f00 */
[----:B------:R-:W-:Y:S05]  /*7180*/  WARPSYNC.COLLECTIVE R6, `(.L_x_3685) ;  /* 0x0000000006087348 */ /* 0x000fea0003c00000 */
[----:B------:R0:W1:Y:S02]  /*7190*/  SHFL.UP P6, R5, R215, R217, R244 ;  /* 0x040000d9d7057389 */ /* 0x00006400000c00f4 */
[----:B01----:R-:W-:Y:S05]  /*71a0*/  ENDCOLLECTIVE ;  /* 0x000000000000791b */ /* 0x003fea0003800000 */
.L_x_3685:
[----:B------:R-:W-:Y:S02]  /*71b0*/  MOV R215, R4 ;  /* 0x0000000400d77202 */ /* 0x000fe40000000f00 */
[----:B------:R-:W-:-:S07]  /*71c0*/  MOV R240, R5 ;  /* 0x0000000500f07202 */ /* 0x000fce0000000f00 */
[----:B------:R-:W-:Y:S05]  /*71d0*/  WARPSYNC.COLLECTIVE R6, `(.L_x_3686) ;  /* 0x0000000006087348 */ /* 0x000fea0003c00000 */
[----:B------:R0:W1:Y:S02]  /*71e0*/  SHFL.UP P6, R5, R215, R217, R244 ;  /* 0x040000d9d7057389 */ /* 0x00006400000c00f4 */
[----:B01----:R-:W-:Y:S05]  /*71f0*/  ENDCOLLECTIVE ;  /* 0x000000000000791b */ /* 0x003fea0003800000 */
.L_x_3686:
[----:B------:R-:W-:Y:S05]  /*7200*/  BRA `(.L_x_3687) ;  /* 0xffffffc000e47947 */ /* 0x000fea000383ffff */
.L_x_3630:
[----:B------:R-:W-:Y:S01]  /*7210*/  HFMA2 R209, -RZ, RZ, 0, 1.847743988037109375e-06 ;  /* 0x0000001fffd17431 */ /* 0x000fe200000001ff */
[----:B------:R-:W-:Y:S01]  /*7220*/  BSSY B0, `(.L_x_3688) ;  /* 0x0000007000007945 */ /* 0x000fe20003800000 */
[----:B------:R-:W-:Y:S01]  /*7230*/  MOV R240, R211 ;  /* 0x000000d300f07202 */ /* 0x000fe20000000f00 */
[----:B------:R-:W-:Y:S01]  /*7240*/  IMAD.MOV.U32 R7, RZ, RZ, 0x1f ;  /* 0x0000001fff077424 */ /* 0x000fe200078e00ff */
[----:B------:R-:W-:-:S07]  /*7250*/  MOV R6, 0xffffffff ;  /* 0xffffffff00067802 */ /* 0x000fce0000000f00 */
[----:B0-2--5:R-:W-:Y:S05]  /*7260*/  WARPSYNC.COLLECTIVE R6, `(.L_x_3689) ;  /* 0x0000000006087348 */ /* 0x025fea0003c00000 */
[----:B------:R1:W3:Y:S02]  /*7270*/  SHFL.IDX P2, R219, R240, R209, R7 ;  /* 0x000000d1f0db7389 */ /* 0x0002e40000040007 */
[----:B0123-5:R-:W-:Y:S05]  /*7280*/  ENDCOLLECTIVE ;  /* 0x000000000000791b */ /* 0x02ffea0003800000 */
.L_x_3689:
[----:B------:R-:W-:Y:S05]  /*7290*/  BSYNC B0 ;  /* 0x0000000000007941 */ /* 0x000fea0003800000 */
.L_x_3688:
[----:B------:R-:W-:Y:S05]  /*72a0*/  BRA `(.L_x_3690) ;  /* 0xffffffc000d47947 */ /* 0x000fea000383ffff */
.L_x_3631:
[----:B------:R-:W-:Y:S01]  /*72b0*/  HFMA2 R209, -RZ, RZ, 0, 1.847743988037109375e-06 ;  /* 0x0000001fffd17431 */ /* 0x000fe200000001ff */
[----:B------:R-:W-:Y:S01]  /*72c0*/  BSSY B0, `(.L_x_3691) ;  /* 0x0000007000007945 */ /* 0x000fe20003800000 */
[----:B------:R-:W-:Y:S01]  /*72d0*/  MOV R240, R213 ;  /* 0x000000d500f07202 */ /* 0x000fe20000000f00 */
[----:B------:R-:W-:Y:S01]  /*72e0*/  IMAD.MOV.U32 R6, RZ, RZ, -0x1 ;  /* 0xffffffffff067424 */ /* 0x000fe200078e00ff */
[----:B------:R-:W-:-:S07]  /*72f0*/  MOV R7, 0x1f ;  /* 0x0000001f00077802 */ /* 0x000fce0000000f00 */
[----:B0-2--5:R-:W-:Y:S05]  /*7300*/  WARPSYNC.COLLECTIVE R6, `(.L_x_3692) ;  /* 0x0000000006087348 */ /* 0x025fea0003c00000 */
[----:B------:R1:W3:Y:S02]  /*7310*/  SHFL.IDX P2, R219, R240, R209, R7 ;  /* 0x000000d1f0db7389 */ /* 0x0002e40000040007 */
[----:B0123-5:R-:W-:Y:S05]  /*7320*/  ENDCOLLECTIVE ;  /* 0x000000000000791b */ /* 0x02ffea0003800000 */
.L_x_3692:
[----:B------:R-:W-:Y:S05]  /*7330*/  BSYNC B0 ;  /* 0x0000000000007941 */ /* 0x000fea0003800000 */
.L_x_3691:
[----:B------:R-:W-:Y:S05]  /*7340*/  BRA `(.L_x_3693) ;  /* 0xffffffc000b47947 */ /* 0x000fea000383ffff */
.L_x_3632:
[----:B------:R-:W-:Y:S01]  /*7350*/  HFMA2 R217, -RZ, RZ, 0, 5.9604644775390625e-08 ;  /* 0x00000001ffd97431 */ /* 0x000fe200000001ff */
[----:B------:R-:W-:Y:S01]  /*7360*/  BSSY B0, `(.L_x_3694) ;  /* 0x0000007000007945 */ /* 0x000fe20003800000 */
[----:B------:R-:W-:Y:S02]  /*7370*/  MOV R215, R211 ;  /* 0x000000d300d77202 */ /* 0x000fe40000000f00 */
[----:B------:R-:W-:Y:S02]  /*7380*/  MOV R244, RZ ;  /* 0x000000ff00f47202 */ /* 0x000fe40000000f00 */
[----:B------:R-:W-:-:S07]  /*7390*/  MOV R6, 0xffffffff ;  /* 0xffffffff00067802 */ /* 0x000fce0000000f00 */
[----:B0-2--5:R-:W-:Y:S05]  /*73a0*/  WARPSYNC.COLLECTIVE R6, `(.L_x_3695) ;  /* 0x0000000006087348 */ /* 0x025fea0003c00000 */
[----:B------:R1:W3:Y:S02]  /*73b0*/  SHFL.UP P6, R5, R215, R217, R244 ;  /* 0x040000d9d7057389 */ /* 0x0002e400000c00f4 */
[----:B0123-5:R-:W-:Y:S05]  /*73c0*/  ENDCOLLECTIVE ;  /* 0x000000000000791b */ /* 0x02ffea0003800000 */
.L_x_3695:
[----:B------:R-:W-:Y:S05]  /*73d0*/  BSYNC B0 ;  /* 0x0000000000007941 */ /* 0x000fea0003800000 */
.L_x_3694:
[----:B------:R-:W-:Y:S01]  /*73e0*/  HFMA2 R217, -RZ, RZ, 0, 5.9604644775390625e-08 ;  /* 0x00000001ffd97431 */ /* 0x000fe200000001ff */
[----:B------:R-:W-:Y:S01]  /*73f0*/  MOV R215, R213 ;  /* 0x000000d500d77202 */ /* 0x000fe20000000f00 */
[----:B------:R-:W-:Y:S01]  /*7400*/  HFMA2 R209, -RZ, RZ, 0, 0 ;  /* 0x00000000ffd17431 */ /* 0x000fe200000001ff */
[----:B------:R-:W-:Y:S01]  /*7410*/  MOV R244, RZ ;  /* 0x000000ff00f47202 */ /* 0x000fe20000000f00 */
[----:B------:R-:W-:Y:S01]  /*7420*/  IMAD.MOV.U32 R211, RZ, RZ, R5 ;  /* 0x000000ffffd37224 */ /* 0x000fe200078e0005 */
[----:B------:R-:W-:Y:S02]  /*7430*/  MOV R6, 0xffffffff ;  /* 0xffffffff00067802 */ /* 0x000fe40000000f00 */
[----:B------:R-:W-:Y:S02]  /*7440*/  MOV R240, R2 ;  /* 0x0000000200f07202 */ /* 0x000fe40000000f00 */
[----:B------:R-:W-:-:S07]  /*7450*/  MOV R7, 0x1f ;  /* 0x0000001f00077802 */ /* 0x000fce0000000f00 */
[----:B------:R-:W-:Y:S05]  /*7460*/  WARPSYNC.COLLECTIVE R6, `(.L_x_3696) ;  /* 0x0000000006087348 */ /* 0x000fea0003c00000 */
[----:B------:R0:W1:Y:S02]  /*7470*/  SHFL.UP P6, R5, R215, R217, R244 ;  /* 0x040000d9d7057389 */ /* 0x00006400000c00f4 */
[----:B01----:R-:W-:Y:S05]  /*7480*/  ENDCOLLECTIVE ;  /* 0x000000000000791b */ /* 0x003fea0003800000 */
.L_x_3696:
[----:B------:R-:W-:Y:S05]  /*7490*/  WARPSYNC.COLLECTIVE R6, `(.L_x_3697) ;  /* 0x0000000006087348 */ /* 0x000fea0003c00000 */
[----:B------:R0:W1:Y:S02]  /*74a0*/  SHFL.IDX P2, R219, R240, R209, R7 ;  /* 0x000000d1f0db7389 */ /* 0x0000640000040007 */
[----:B01----:R-:W-:Y:S05]  /*74b0*/  ENDCOLLECTIVE ;  /* 0x000000000000791b */ /* 0x003fea0003800000 */
.L_x_3697:
[----:B------:R-:W-:Y:S02]  /*74c0*/  IMAD.MOV.U32 R240, RZ, RZ, R3 ;  /* 0x000000fffff07224 */ /* 0x000fe400078e0003 */
[----:B------:R-:W-:Y:S01]  /*74d0*/  IMAD.MOV.U32 R228, RZ, RZ, R5 ;  /* 0x000000ffffe47224 */ /* 0x000fe200078e0005 */
[----:B------:R-:W-:-:S07]  /*74e0*/  MOV R4, R219 ;  /* 0x000000db00047202 */ /* 0x000fce0000000f00 */
[----:B------:R-:W-:Y:S05]  /*74f0*/  WARPSYNC.COLLECTIVE R6, `(.L_x_3698) ;  /* 0x0000000006087348 */ /* 0x000fea0003c00000 */
[----:B------:R0:W1:Y:S02]  /*7500*/  SHFL.IDX P2, R219, R240, R209, R7 ;  /* 0x000000d1f0db7389 */ /* 0x0000640000040007 */
[----:B01----:R-:W-:Y:S05]  /*7510*/  ENDCOLLECTIVE ;  /* 0x000000000000791b */ /* 0x003fea0003800000 */
.L_x_3698:
[----:B------:R-:W-:Y:S01]  /*7520*/  MOV R5, R219 ;  /* 0x000000db00057202 */ /* 0x000fe20000000f00 */
[----:B------:R-:W-:Y:S06]  /*7530*/  BRA `(.L_x_3699) ;  /* 0xffffffc000507947 */ /* 0x000fec000383ffff */
.L_x_3634:
[----:B------:R-:W-:Y:S01]  /*7540*/  HFMA2 R221, -RZ, RZ, 0, 5.9604644775390625e-08 ;  /* 0x00000001ffdd7431 */ /* 0x000fe200000001ff */
[----:B------:R-:W-:Y:S01]  /*7550*/  MOV R217, R4 ;  /* 0x0000000400d97202 */ /* 0x000fe20000000f00 */
[----:B------:R-:W-:Y:S01]  /*7560*/  IMAD.MOV.U32 R6, RZ, RZ, -0x1 ;  /* 0xffffffffff067424 */ /* 0x000fe200078e00ff */
[----:B------:R-:W-:-:S07]  /*7570*/  MOV R244, 0x1f ;  /* 0x0000001f00f47802 */ /* 0x000fce0000000f00 */
[----:B------:R-:W-:Y:S05]  /*7580*/  WARPSYNC.COLLECTIVE R6, `(.L_x_3700) ;  /* 0x0000000006087348 */ /* 0x000fea0003c00000 */
[----:B------:R0:W1:Y:S02]  /*7590*/  SHFL.DOWN P2, R209, R217, R221, R244 ;  /* 0x080000ddd9d17389 */ /* 0x00006400000400f4 */
[----:B01----:R-:W-:Y:S05]  /*75a0*/  ENDCOLLECTIVE ;  /* 0x000000000000791b */ /* 0x003fea0003800000 */
.L_x_3700:
[----:B------:R-:W-:Y:S02]  /*75b0*/  MOV R217, R5 ;  /* 0x0000000500d97202 */ /* 0x000fe40000000f00 */
[----:B------:R-:W-:-:S07]  /*75c0*/  MOV R7, R209 ;  /* 0x000000d100077202 */ /* 0x000fce0000000f00 */
[----:B------:R-:W-:Y:S05]  /*75d0*/  WARPSYNC.COLLECTIVE R6, `(.L_x_3701) ;  /* 0x0000000006087348 */ /* 0x000fea0003c00000 */
[----:B------:R0:W1:Y:S02]  /*75e0*/  SHFL.DOWN P2, R209, R217, R221, R244 ;  /* 0x080000ddd9d17389 */ /* 0x00006400000400f4 */
[----:B01----:R-:W-:Y:S05]  /*75f0*/  ENDCOLLECTIVE ;  /* 0x000000000000791b */ /* 0x003fea0003800000 */
.L_x_3701:
[----:B------:R-:W-:Y:S01]  /*7600*/  @P0 FMUL.FTZ R7, R7, R4 ;  /* 0x0000000407070220 */ /* 0x000fe20000410000 */
[----:B------:R-:W-:Y:S02]  /*7610*/  HFMA2 R221, -RZ, RZ, 0, 1.1920928955078125e-07 ;  /* 0x00000002ffdd7431 */ /* 0x000fe400000001ff */
[----:B------:R-:W-:Y:S02]  /*7620*/  @P0 FFMA.FTZ R209, R4, R209, R5 ;  /* 0x000000d104d10223 */ /* 0x000fe40000010005 */
[----:B------:R-:W-:-:S03]  /*7630*/  @P0 MOV R4, R7 ;  /* 0x0000000700040202 */ /* 0x000fc60000000f00 */
[----:B------:R-:W-:Y:S02]  /*7640*/  @P0 MOV R5, R209 ;  /* 0x000000d100050202 */ /* 0x000fe40000000f00 */
[----:B------:R-:W-:Y:S01]  /*7650*/  IMAD.MOV.U32 R217, RZ, RZ, R4 ;  /* 0x000000ffffd97224 */ /* 0x000fe200078e0004 */
[----:B------:R-:W-:-:S13]  /*7660*/  ISETP.GT.U32.AND P0, PT, R187, 0x1d, PT ;  /* 0x0000001dbb00780c */ /* 0x000fda0003f04070 */
[----:B------:R-:W-:Y:S05]  /*7670*/  WARPSYNC.COLLECTIVE R6, `(.L_x_3702) ;  /* 0x0000000006087348 */ /* 0x000fea0003c00000 */
[----:B------:R0:W1:Y:S02]  /*7680*/  SHFL.DOWN P2, R209, R217, R221, R244 ;  /* 0x080000ddd9d17389 */ /* 0x00006400000400f4 */
[----:B01----:R-:W-:Y:S05]  /*7690*/  ENDCOLLECTIVE ;  /* 0x000000000000791b */ /* 0x003fea0003800000 */
.L_x_3702:
[----:B------:R-:W-:Y:S02]  /*76a0*/  MOV R217, R5 ;  /* 0x0000000500d97202 */ /* 0x000fe40000000f00 */
[----:B------:R-:W-:-:S07]  /*76b0*/  MOV R7, R209 ;  /* 0x000000d100077202 */ /* 0x000fce0000000f00 */
[----:B------:R-:W-:Y:S05]  /*76c0*/  WARPSYNC.COLLECTIVE R6, `(.L_x_3703) ;  /* 0x0000000006087348 */ /* 0x000fea0003c00000 */
[----:B------:R0:W1:Y:S02]  /*76d0*/  SHFL.DOWN P2, R209, R217, R221, R244 ;  /* 0x080000ddd9d17389 */ /* 0x00006400000400f4 */
[----:B01----:R-:W-:Y:S05]  /*76e0*/  ENDCOLLECTIVE ;  /* 0x000000000000791b */ /* 0x003fea0003800000 */
.L_x_3703:
[C---:B------:R-:W-:Y:S01]  /*76f0*/  @!P0 FMUL.FTZ R7, R4.reuse, R7 ;  /* 0x0000000704078220 */ /* 0x040fe20000410000 */
[----:B------:R-:W-:Y:S02]  /*7700*/  HFMA2 R221, -RZ, RZ, 0, 2.384185791015625e-07 ;  /* 0x00000004ffdd7431 */ /* 0x000fe400000001ff */
        /* <DEDUP_REMOVED lines=8> */
.L_x_3704:
[----:B------:R-:W-:Y:S02]  /*7790*/  MOV R217, R5 ;  /* 0x0000000500d97202 */ /* 0x000fe40000000f00 */
[----:B------:R-:W-:-:S07]  /*77a0*/  MOV R7, R209 ;  /* 0x000000d100077202 */ /* 0x000fce0000000f00 */
[----:B------:R-:W-:Y:S05]  /*77b0*/  WARPSYNC.COLLECTIVE R6, `(.L_x_3705) ;  /* 0x0000000006087348 */ /* 0x000fea0003c00000 */
[----:B------:R0:W1:Y:S02]  /*77c0*/  SHFL.DOWN P2, R209, R217, R221, R244 ;  /* 0x080000ddd9d17389 */ /* 0x00006400000400f4 */
[----:B01----:R-:W-:Y:S05]  /*77d0*/  ENDCOLLECTIVE ;  /* 0x000000000000791b */ /* 0x003fea0003800000 */
.L_x_3705:
[C---:B------:R-:W-:Y:S01]  /*77e0*/  @!P0 FMUL.FTZ R7, R4.reuse, R7 ;  /* 0x0000000704078220 */ /* 0x040fe20000410000 */
[----:B------:R-:W-:Y:S02]  /*77f0*/  HFMA2 R221, -RZ, RZ, 0, 4.76837158203125e-07 ;  /* 0x00000008ffdd7431 */ /* 0x000fe400000001ff */
[----:B------:R-:W-:Y:S02]  /*7800*/  @!P0 FFMA.FTZ R209, R4, R209, R5 ;  /* 0x000000d104d18223 */ /* 0x000fe40000010005 */
[----:B------:R-:W-:Y:S02]  /*7810*/  @!P0 MOV R4, R7 ;  /* 0x0000000700048202 */ /* 0x000fe40000000f00 */
[----:B------:R-:W-:Y:S02]  /*7820*/  @!P0 IMAD.MOV.U32 R5, RZ, RZ, R209 ;  /* 0x000000ffff058224 */ /* 0x000fe400078e00d1 */
[----:B------:R-:W-:Y:S02]  /*7830*/  MOV R217, R4 ;  /* 0x0000000400d97202 */ /* 0x000fe40000000f00 */
[----:B------:R-:W-:-:S13]  /*7840*/  ISETP.GT.U32.AND P0, PT, R187, 0x17, PT ;  /* 0x00000017bb00780c */ /* 0x000fda0003f04070 */
[----:B------:R-:W-:Y:S05]  /*7850*/  WARPSYNC.COLLECTIVE R6, `(.L_x_3706) ;  /* 0x0000000006087348 */ /* 0x000fea0003c00000 */
[----:B------:R0:W1:Y:S02]  /*7860*/  SHFL.DOWN P2, R209, R217, R221, R244 ;  /* 0x080000ddd9d17389 */ /* 0x00006400000400f4 */
[----:B01----:R-:W-:Y:S05]  /*7870*/  ENDCOLLECTIVE ;  /* 0x000000000000791b */ /* 0x003fea0003800000 */
.L_x_3706:
[----:B------:R-:W-:Y:S01]  /*7880*/  IMAD.MOV.U32 R217, RZ, RZ, R5 ;  /* 0x000000ffffd97224 */ /* 0x000fe200078e0005 */
[----:B------:R-:W-:-:S07]  /*7890*/  MOV R7, R209 ;  /* 0x000000d100077202 */ /* 0x000fce0000000f00 */
[----:B------:R-:W-:Y:S05]  /*78a0*/  WARPSYNC.COLLECTIVE R6, `(.L_x_3707) ;  /* 0x0000000006087348 */ /* 0x000fea0003c00000 */
[----:B------:R0:W1:Y:S02]  /*78b0*/  SHFL.DOWN P2, R209, R217, R221, R244 ;  /* 0x080000ddd9d17389 */ /* 0x00006400000400f4 */
[----:B01----:R-:W-:Y:S05]  /*78c0*/  ENDCOLLECTIVE ;  /* 0x000000000000791b */ /* 0x003fea0003800000 */
.L_x_3707:
        /* <DEDUP_REMOVED lines=10> */
.L_x_3708:
[----:B------:R-:W-:Y:S01]  /*7970*/  MOV R217, R5 ;  /* 0x0000000500d97202 */ /* 0x000fe20000000f00 */
[----:B------:R-:W-:-:S07]  /*7980*/  IMAD.MOV.U32 R7, RZ, RZ, R209 ;  /* 0x000000ffff077224 */ /* 0x000fce00078e00d1 */
[----:B------:R-:W-:Y:S05]  /*7990*/  WARPSYNC.COLLECTIVE R6, `(.L_x_3709) ;  /* 0x0000000006087348 */ /* 0x000fea0003c00000 */
[----:B------:R0:W1:Y:S02]  /*79a0*/  SHFL.DOWN P2, R209, R217, R221, R244 ;  /* 0x080000ddd9d17389 */ /* 0x00006400000400f4 */
[----:B01----:R-:W-:Y:S05]  /*79b0*/  ENDCOLLECTIVE ;  /* 0x000000000000791b */ /* 0x003fea0003800000 */
.L_x_3709:
[C---:B------:R-:W-:Y:S01]  /*79c0*/  @!P0 FMUL.FTZ R7, R4.reuse, R7 ;  /* 0x0000000704078220 */ /* 0x040fe20000410000 */
[----:B------:R-:W-:Y:S02]  /*79d0*/  HFMA2 R221, -RZ, RZ, 0, 5.9604644775390625e-08 ;  /* 0x00000001ffdd7431 */ /* 0x000fe400000001ff */
[----:B------:R-:W-:Y:S02]  /*79e0*/  @!P0 FFMA.FTZ R209, R4, R209, R5 ;  /* 0x000000d104d18223 */ /* 0x000fe40000010005 */
[----:B------:R-:W-:Y:S01]  /*79f0*/  @!P0 MOV R4, R7 ;  /* 0x0000000700048202 */ /* 0x000fe20000000f00 */
[----:B------:R-:W-:Y:S02]  /*7a00*/  HFMA2 R7, -RZ, RZ, 0, 1.847743988037109375e-06 ;  /* 0x0000001fff077431 */ /* 0x000fe400000001ff */
[----:B------:R-:W-:Y:S01]  /*7a10*/  @!P0 MOV R5, R209 ;  /* 0x000000d100058202 */ /* 0x000fe20000000f00 */
[----:B------:R-:W-:Y:S01]  /*7a20*/  IMAD.MOV.U32 R209, RZ, RZ, RZ ;  /* 0x000000ffffd17224 */ /* 0x000fe200078e00ff */
[----:B------:R-:W-:Y:S01]  /*7a30*/  MOV R240, R4 ;  /* 0x0000000400f07202 */ /* 0x000fe20000000f00 */
[----:B------:R-:W-:Y:S01]  /*7a40*/  IMAD.MOV.U32 R217, RZ, RZ, R4 ;  /* 0x000000ffffd97224 */ /* 0x000fe200078e0004 */
[----:B------:R-:W-:-:S13]  /*7a50*/  ISETP.NE.AND P0, PT, R146, 0x1f, PT ;  /* 0x0000001f9200780c */ /* 0x000fda0003f05270 */
[----:B------:R-:W-:Y:S05]  /*7a60*/  WARPSYNC.COLLECTIVE R6, `(.L_x_3710) ;  /* 0x0000000006087348 */ /* 0x000fea0003c00000 */
[----:B------:R0:W1:Y:S02]  /*7a70*/  SHFL.IDX P2, R219, R240, R209, R7 ;  /* 0x000000d1f0db7389 */ /* 0x0000640000040007 */
[----:B01----:R-:W-:Y:S05]  /*7a80*/  ENDCOLLECTIVE ;  /* 0x000000000000791b */ /* 0x003fea0003800000 */
.L_x_3710:
[----:B------:R-:W-:Y:S02]  /*7a90*/  MOV R240, R5 ;  /* 0x0000000500f07202 */ /* 0x000fe40000000f00 */
[----:B------:R-:W-:-:S07]  /*7aa0*/  MOV R211, R219 ;  /* 0x000000db00d37202 */ /* 0x000fce0000000f00 */
[----:B------:R-:W-:Y:S05]  /*7ab0*/  WARPSYNC.COLLECTIVE R6, `(.L_x_3711) ;  /* 0x0000000006087348 */ /* 0x000fea0003c00000 */
[----:B------:R0:W1:Y:S02]  /*7ac0*/  SHFL.IDX P2, R219, R240, R209, R7 ;  /* 0x000000d1f0db7389 */ /* 0x0000640000040007 */
[----:B01----:R-:W-:Y:S05]  /*7ad0*/  ENDCOLLECTIVE ;  /* 0x000000000000791b */ /* 0x003fea0003800000 */
.L_x_3711:
[----:B------:R-:W-:Y:S05]  /*7ae0*/  WARPSYNC.COLLECTIVE R6, `(.L_x_3712) ;  /* 0x0000000006087348 */ /* 0x000fea0003c00000 */
[----:B------:R0:W1:Y:S02]  /*7af0*/  SHFL.DOWN P2, R209, R217, R221, R244 ;  /* 0x080000ddd9d17389 */ /* 0x00006400000400f4 */
[----:B01----:R-:W-:Y:S05]  /*7b00*/  ENDCOLLECTIVE ;  /* 0x000000000000791b */ /* 0x003fea0003800000 */
.L_x_3712:
[----:B------:R-:W-:Y:S01]  /*7b10*/  IMAD.MOV.U32 R240, RZ, RZ, R2 ;  /* 0x000000fffff07224 */ /* 0x000fe200078e0002 */
[----:B------:R-:W-:Y:S02]  /*7b20*/  MOV R217, R5 ;  /* 0x0000000500d97202 */ /* 0x000fe40000000f00 */
[----:B------:R-:W-:Y:S02]  /*7b30*/  MOV R238, R219 ;  /* 0x000000db00ee7202 */ /* 0x000fe40000000f00 */
[----:B------:R-:W-:-:S03]  /*7b40*/  MOV R213, R209 ;  /* 0x000000d100d57202 */ /* 0x000fc60000000f00 */
[----:B------:R-:W-:-:S07]  /*7b50*/  FFMA.FTZ R238, R3, R211, R238 ;  /* 0x000000d303ee7223 */ /* 0x000fce00000100ee */
[----:B------:R-:W-:Y:S05]  /*7b60*/  WARPSYNC.COLLECTIVE R6, `(.L_x_3713) ;  /* 0x0000000006087348 */ /* 0x000fea0003c00000 */
[----:B------:R0:W1:Y:S02]  /*7b70*/  SHFL.DOWN P2, R209, R217, R221, R244 ;  /* 0x080000ddd9d17389 */ /* 0x00006400000400f4 */
[----:B01----:R-:W-:Y:S05]  /*7b80*/  ENDCOLLECTIVE ;  /* 0x000000000000791b */ /* 0x003fea0003800000 */
.L_x_3713:
[----:B------:R-:W-:Y:S01]  /*7b90*/  FMUL.FTZ R211, R2, R211 ;  /* 0x000000d302d37220 */ /* 0x000fe20000410000 */
[----:B------:R-:W-:Y:S01]  /*7ba0*/  MOV R242, R209 ;  /* 0x000000d100f27202 */ /* 0x000fe20000000f00 */
[----:B------:R-:W-:-:S07]  /*7bb0*/  HFMA2 R209, -RZ, RZ, 0, 0 ;  /* 0x00000000ffd17431 */ /* 0x000fce00000001ff */
[----:B------:R-:W-:Y:S05]  /*7bc0*/  WARPSYNC.COLLECTIVE R6, `(.L_x_3714) ;  /* 0x0000000006087348 */ /* 0x000fea0003c00000 */
[----:B------:R0:W1:Y:S02]  /*7bd0*/  SHFL.IDX P2, R219, R240, R209, R7 ;  /* 0x000000d1f0db7389 */ /* 0x0000640000040007 */
[----:B01----:R-:W-:Y:S05]  /*7be0*/  ENDCOLLECTIVE ;  /* 0x000000000000791b */ /* 0x003fea0003800000 */
.L_x_3714:
[----:B------:R-:W-:Y:S02]  /*7bf0*/  MOV R240, R3 ;  /* 0x0000000300f07202 */ /* 0x000fe40000000f00 */
[----:B------:R-:W-:-:S07]  /*7c00*/  MOV R215, R219 ;  /* 0x000000db00d77202 */ /* 0x000fce0000000f00 */
[----:B------:R-:W-:Y:S05]  /*7c10*/  WARPSYNC.COLLECTIVE R6, `(.L_x_3715) ;  /* 0x0000000006087348 */ /* 0x000fea0003c00000 */
[----:B------:R0:W1:Y:S02]  /*7c20*/  SHFL.IDX P2, R219, R240, R209, R7 ;  /* 0x000000d1f0db7389 */ /* 0x0000640000040007 */
[----:B01----:R-:W-:Y:S05]  /*7c30*/  ENDCOLLECTIVE ;  /* 0x000000000000791b */ /* 0x003fea0003800000 */
.L_x_3715:
[----:B------:R-:W-:Y:S01]  /*7c40*/  MOV R217, R219 ;  /* 0x000000db00d97202 */ /* 0x000fe20000000f00 */
[----:B------:R-:W-:Y:S06]  /*7c50*/  BRA `(.L_x_3716) ;  /* 0xffffffc000607947 */ /* 0x000fec000383ffff */
.L_x_3717:
        /* <DEDUP_REMOVED lines=10> */
.L_x_10445:


//--------------------- .text._Z25selective_scan_bwd_kernelI32Selective_Scan_bwd_kernel_traitsILi64ELi16ELb0ELb0ELb1ELb0ELb1EffEEv12SSMParamsBwd --------------------------
	.section	.text._Z25selective_scan_bwd_kernelI32Selective_Scan_bwd_kernel_traitsILi64ELi16ELb0ELb0ELb1ELb0ELb1EffEEv12SSMParamsBwd,"ax",@progbits
	.align	128
        .global         _Z25selective_scan_bwd_kernelI32Selective_Scan_bwd_kernel_traitsILi64ELi16ELb0ELb0ELb1ELb0ELb1EffEEv12SSMParamsBwd
        .type           _Z25selective_scan_bwd_kernelI32Selective_Scan_bwd_kernel_traitsILi64ELi16ELb0ELb0ELb1ELb0ELb1EffEEv12SSMParamsBwd,@function
        .size           _Z25selective_scan_bwd_kernelI32Selective_Scan_bwd_kernel_traitsILi64ELi16ELb0ELb0ELb1ELb0ELb1EffEEv12SSMParamsBwd,(.L_x_10446 - _Z25selective_scan_bwd_kernelI32Selective_Scan_bwd_kernel_traitsILi64ELi16ELb0ELb0ELb1ELb0ELb1EffEEv12SSMParamsBwd)
        .other          _Z25selective_scan_bwd_kernelI32Selective_Scan_bwd_kernel_traitsILi64ELi16ELb0ELb0ELb1ELb0ELb1EffEEv12SSMParamsBwd,@"STO_CUDA_ENTRY STV_DEFAULT"
_Z25selective_scan_bwd_kernelI32Selective_Scan_bwd_kernel_traitsILi64ELi16ELb0ELb0ELb1ELb0ELb1EffEEv12SSMParamsBwd:
.text._Z25selective_scan_bwd_kernelI32Selective_Scan_bwd_kernel_traitsILi64ELi16ELb0ELb0ELb1ELb0ELb1EffEEv12SSMParamsBwd:
[----:B------:R-:W-:Y:S08]  /*0000*/  LDC R1, c[0x0][0x37c] ;  /* 0x0000df00ff017b82 */ /* 0x000ff00000000800 */
[----:B------:R-:W0:Y:S01]  /*0010*/  LDC R8, c[0x0][0x398] ;  /* 0x0000e600ff087b82 */ /* 0x000e220000000800 */
[----:B------:R-:W1:Y:S01]  /*0020*/  LDCU.64 UR4, c[0x0][0x458] ;  /* 0x00008b00ff0477ac */ /* 0x000e620008000a00 */
[----:B------:R-:W-:Y:S01]  /*0030*/  HFMA2 R152, -RZ, RZ, 0, 0 ;  /* 0x00000000ff987431 */ /* 0x000fe200000001ff */
[----:B------:R-:W-:Y:S01]  /*0040*/  CS2R R150, SRZ ;  /* 0x0000000000967805 */ /* 0x000fe2000001ff00 */
        /* <DEDUP_REMOVED lines=22> */
[----:B------:R-:W-:Y:S02]  /*01b0*/  MOV R4, UR6 ;  /* 0x0000000600047c02 */ /* 0x000fe40008000f00 */
[----:B------:R-:W-:-:S03]  /*01c0*/  MOV R3, UR5 ;  /* 0x0000000500037c02 */ /* 0x000fc60008000f00 */
[----:B------:R-:W-:Y:S02]  /*01d0*/  MOV R5, UR7 ;  /* 0x0000000700057c02 */ /* 0x000fe40008000f00 */
[----:B----4-:R-:W5:Y:S01]  /*01e0*/  @P0 LDG.E R152, desc[UR30][R2.64] ;  /* 0x0000001e02980981 */ /* 0x010f62000c1e1900 */
[----:B0-----:R-:W-:Y:S01]  /*01f0*/  IADD3 R6, PT, PT, R0, 0xffffffe, RZ ;  /* 0x0ffffffe00067810 */ /* 0x001fe20007ffe0ff */
[----:B------:R-:W-:Y:S02]  /*0200*/  UIMAD.WIDE.U32 UR4, UR36, UR12, URZ ;  /* 0x0000000c240472a5 */ /* 0x000fe4000f8e00ff */
[----:B------:R0:W5:Y:S01]  /*0210*/  @P1 LDG.E R151, desc[UR30][R4.64] ;  /* 0x0000001e04971981 */ /* 0x000162000c1e1900 */
[----:B------:R-:W-:Y:S01]  /*0220*/  UIMAD.WIDE.U32 UR6, UR36, UR16, URZ ;  /* 0x00000010240672a5 */ /* 0x000fe2000f8e00ff */
[----:B------:R3:W4:Y:S01]  /*0230*/  F2I.FTZ.U32.TRUNC.NTZ R7, R6 ;  /* 0x0000000600077305 */ /* 0x000722000021f000 */
[----:B------:R-:W-:Y:S01]  /*0240*/  IABS R0, UR29 ;  /* 0x0000001d00007c13 */ /* 0x000fe20008000000 */
[----:B------:R-:W-:Y:S01]  /*0250*/  UIMAD UR5, UR36, UR13, UR5 ;  /* 0x0000000d240572a4 */ /* 0x000fe2000f8e0205 */
[----:B------:R-:W-:Y:S01]  /*0260*/  HFMA2 R148, -RZ, RZ, 0, 0 ;  /* 0x00000000ff947431 */ /* 0x000fe200000001ff */
[----:B------:R-:W-:-:S02]  /*0270*/  UIMAD UR7, UR36, UR17, UR7 ;  /* 0x00000011240772a4 */ /* 0x000fc4000f8e0207 */
[----:B------:R-:W-:Y:S02]  /*0280*/  UIMAD.WIDE.U32 UR8, UR29, UR14, UR4 ;  /* 0x0000000e1d0872a5 */ /* 0x000fe4000f8e0004 */
[----:B------:R-:W-:Y:S01]  /*0290*/  UIMAD.WIDE.U32 UR10, UR29, UR18, UR6 ;  /* 0x000000121d0a72a5 */ /* 0x000fe2000f8e0006 */
[----:B---3--:R-:W-:Y:S01]  /*02a0*/  MOV R6, RZ ;  /* 0x000000ff00067202 */ /* 0x008fe20000000f00 */
[----:B-1----:R-:W-:Y:S01]  /*02b0*/  ULEA UR16, UR20, 0xfffffc00, 0xa ;  /* 0xfffffc0014107891 */ /* 0x002fe2000f8e50ff */
[----:B0-----:R-:W0:Y:S01]  /*02c0*/  LDC.64 R4, c[0x0][0x3e8] ;  /* 0x0000fa00ff047b82 */ /* 0x001e220000000a00 */
[----:B------:R-:W1:Y:S01]  /*02d0*/  LDCU.64 UR12, c[0x0][0x498] ;  /* 0x00009300ff0c77ac */ /* 0x000e620008000a00 */
[----:B----4-:R-:W-:Y:S02]  /*02e0*/  IADD3 R2, PT, PT, RZ, -R7, RZ ;  /* 0x80000007ff027210 */ /* 0x010fe40007ffe0ff */
[----:B------:R-:W3:Y:S03]  /*02f0*/  LDCU.128 UR4, c[0x0][0x460] ;  /* 0x00008c00ff0477ac */ /* 0x000ee60008000c00 */
[----:B------:R-:W-:Y:S01]  /*0300*/  IMAD R3, R2, R9, RZ ;  /* 0x0000000902037224 */ /* 0x000fe200078e02ff */
[----:B------:R-:W-:-:S02]  /*0310*/  UIADD3 UR8, UP1, UPT, UR16, UR8, URZ ;  /* 0x0000000810087290 */ /* 0x000fc4000ff3e0ff */
[----:B--2---:R-:W-:Y:S01]  /*0320*/  UISETP.NE.U32.AND UP0, UPT, UR32, URZ, UPT ;  /* 0x000000ff2000728c */ /* 0x004fe2000bf05070 */
[----:B------:R-:W-:Y:S01]  /*0330*/  IMAD.HI.U32 R6, R7, R3, R6 ;  /* 0x0000000307067227 */ /* 0x000fe200078e0006 */
[----:B------:R-:W-:Y:S02]  /*0340*/  UIMAD UR24, UR29, UR15, UR9 ;  /* 0x0000000f1d1872a4 */ /* 0x000fe4000f8e0209 */
[----:B------:R-:W-:Y:S01]  /*0350*/  USHF.R.S32.HI UR17, URZ, 0x1f, UR16 ;  /* 0x0000001fff117899 */ /* 0x000fe20008011410 */
[----:B------:R-:W2:Y:S02]  /*0360*/  LDCU.64 UR14, c[0x0][0x3d0] ;  /* 0x00007a00ff0e77ac */ /* 0x000ea40008000a00 */
[----:B------:R-:W-:Y:S02]  /*0370*/  IMAD.HI.U32 R149, R6, R0, RZ ;  /* 0x0000000006957227 */ /* 0x000fe400078e00ff */
[----:B------:R-:W4:Y:S01]  /*0380*/  LDC.64 R6, c[0x0][0x450] ;  /* 0x00011400ff067b82 */ /* 0x000f220000000a00 */
[----:B------:R-:W-:Y:S01]  /*0390*/  UIADD3 UR10, UP3, UPT, UR16, UR10, URZ ;  /* 0x0000000a100a7290 */ /* 0x000fe2000ff7e0ff */
[----:B------:R-:W-:Y:S01]  /*03a0*/  IMAD.MOV R2, RZ, RZ, -R149 ;  /* 0x000000ffff027224 */ /* 0x000fe200078e0a95 */
[----:B------:R-:W-:-:S02]  /*03b0*/  UISETP.NE.AND.EX UP0, UPT, UR33, URZ, UPT, UP0 ;  /* 0x000000ff2100728c */ /* 0x000fc4000bf05300 */
[----:B---3--:R-:W-:Y:S01]  /*03c0*/  ULEA UR23, UP2, UR8, UR4, 0x2 ;  /* 0x0000000408177291 */ /* 0x008fe2000f8410ff */
[C---:B------:R-:W-:Y:S01]  /*03d0*/  IMAD R0, R9.reuse, R2, R0 ;  /* 0x0000000209007224 */ /* 0x040fe200078e0200 */
[----:B------:R-:W-:Y:S02]  /*03e0*/  UIADD3.X UR24, UPT, UPT, UR17, UR24, URZ, UP1, !UPT ;  /* 0x0000001811187290 */ /* 0x000fe40008ffe4ff */
[----:B------:R-:W-:Y:S02]  /*03f0*/  UIMAD UR26, UR29, UR19, UR11 ;  /* 0x000000131d1a72a4 */ /* 0x000fe4000f8e020b */
[----:B------:R-:W-:Y:S01]  /*0400*/  ISETP.GT.U32.AND P1, PT, R9, R0, PT ;  /* 0x000000000900720c */ /* 0x000fe20003f24070 */
[----:B------:R-:W-:Y:S02]  /*0410*/  ULEA.HI.X UR24, UR8, UR5, UR24, 0x2, UP2 ;  /* 0x0000000508187291 */ /* 0x000fe400090f1418 */
[----:B------:R-:W-:Y:S02]  /*0420*/  ULEA UR25, UP4, UR10, UR6, 0x2 ;  /* 0x000000060a197291 */ /* 0x000fe4000f8810ff */
[----:B------:R-:W-:Y:S01]  /*0430*/  UIADD3.X UR26, UPT, UPT, UR17, UR26, URZ, UP3, !UPT ;  /* 0x0000001a111a7290 */ /* 0x000fe20009ffe4ff */
[----:B------:R-:W3:Y:S03]  /*0440*/  LDCU.64 UR8, c[0x0][0x4a0] ;  /* 0x00009400ff0877ac */ /* 0x000ee60008000a00 */
[----:B------:R-:W-:-:S04]  /*0450*/  ULEA.HI.X UR26, UR10, UR7, UR26, 0x2, UP4 ;  /* 0x000000070a1a7291 */ /* 0x000fc8000a0f141a */
[-C--:B------:R-:W-:Y:S01]  /*0460*/  @!P1 IADD3 R0, PT, PT, R0, -R9.reuse, RZ ;  /* 0x8000000900009210 */ /* 0x080fe20007ffe0ff */
[----:B------:R-:W0:Y:S01]  /*0470*/  @UP0 LDCU UR10, c[0x0][0x384] ;  /* 0x00007080ff0a07ac */ /* 0x000e220008000800 */
[----:B------:R-:W-:Y:S02]  /*0480*/  @!P1 IADD3 R149, PT, PT, R149, 0x1, RZ ;  /* 0x0000000195959810 */ /* 0x000fe40007ffe0ff */
[----:B------:R-:W-:Y:S01]  /*0490*/  ISETP.GE.U32.AND P0, PT, R0, R9, PT ;  /* 0x000000090000720c */ /* 0x000fe20003f06070 */
[----:B-1----:R-:W-:Y:S01]  /*04a0*/  UIMAD.WIDE.U32 UR4, UR36, UR12, URZ ;  /* 0x0000000c240472a5 */ /* 0x002fe2000f8e00ff */
[C---:B------:R-:W-:Y:S01]  /*04b0*/  LOP3.LUT R0, R8.reuse, UR29, RZ, 0x3c, !PT ;  /* 0x0000001d08007c12 */ /* 0x040fe2000f8e3cff */
[----:B--2---:R-:W-:Y:S01]  /*04c0*/  UIMAD.WIDE.U32 UR6, UR36, UR14, URZ ;  /* 0x0000000e240672a5 */ /* 0x004fe2000f8e00ff */
[----:B------:R-:W-:Y:S01]  /*04d0*/  ISETP.NE.AND P1, PT, R8, RZ, PT ;  /* 0x000000ff0800720c */ /* 0x000fe20003f25270 */
[----:B------:R-:W-:Y:S01]  /*04e0*/  UIMAD UR5, UR36, UR13, UR5 ;  /* 0x0000000d240572a4 */ /* 0x000fe2000f8e0205 */
[----:B------:R-:W-:Y:S01]  /*04f0*/  ISETP.GE.AND P2, PT, R0, RZ, PT ;  /* 0x000000ff0000720c */ /* 0x000fe20003f46270 */
[----:B------:R-:W1:Y:S01]  /*0500*/  LDCU.64 UR12, c[0x0][0x528] ;  /* 0x0000a500ff0c77ac */ /* 0x000e620008000a00 */
[----:B------:R-:W2:Y:S05]  /*0510*/  @UP0 LDCU UR11, c[0x0][0x38c] ;  /* 0x00007180ff0b07ac */ /* 0x000eaa0008000800 */
[----:B------:R-:W-:Y:S01]  /*0520*/  @P0 IADD3 R149, PT, PT, R149, 0x1, RZ ;  /* 0x0000000195950810 */ /* 0x000fe20007ffe0ff */
[----:B------:R-:W-:Y:S01]  /*0530*/  UIMAD UR7, UR36, UR15, UR7 ;  /* 0x0000000f240772a4 */ /* 0x000fe2000f8e0207 */
[----:B------:R-:W4:Y:S04]  /*0540*/  @UP0 LDCU.64 UR14, c[0x0][0x480] ;  /* 0x00009000ff0e07ac */ /* 0x000f280008000a00 */
[----:B------:R-:W-:Y:S01]  /*0550*/  @!P2 IADD3 R149, PT, PT, -R149, RZ, RZ ;  /* 0x000000ff9595a210 */ /* 0x000fe20007ffe1ff */
[----:B---3--:R-:W-:Y:S01]  /*0560*/  UIMAD.WIDE.U32 UR4, UR29, UR8, UR4 ;  /* 0x000000081d0472a5 */ /* 0x008fe2000f8e0004 */
[----:B------:R-:W-:-:S03]  /*0570*/  @!P1 LOP3.LUT R149, RZ, R8, RZ, 0x33, !PT ;  /* 0x00000008ff959212 */ /* 0x000fc600078e33ff */
[----:B------:R-:W-:Y:S01]  /*0580*/  UIMAD UR28, UR29, UR9, UR5 ;  /* 0x000000091d1c72a4 */ /* 0x000fe2000f8e0205 */
[----:B------:R-:W-:Y:S01]  /*0590*/  SHF.R.S32.HI R3, RZ, 0x1f, R149 ;  /* 0x0000001fff037819 */ /* 0x000fe20000011495 */
[----:B0-----:R-:W-:Y:S02]  /*05a0*/  @UP0 UIMAD UR5, UR36, UR10, UR29 ;  /* 0x0000000a240502a4 */ /* 0x001fe4000f8e021d */
[----:B------:R-:W-:Y:S02]  /*05b0*/  UIADD3 UR4, UP1, UPT, UR16, UR4, URZ ;  /* 0x0000000410047290 */ /* 0x000fe4000ff3e0ff */
[----:B------:R-:W-:Y:S01]  /*05c0*/  @UP0 UIMAD UR5, UR5, UR20, URZ ;  /* 0x00000014050502a4 */ /* 0x000fe2000f8e02ff */
[-C--:B------:R-:W-:Y:S01]  /*05d0*/  IMAD R0, R3, R4.reuse, RZ ;  /* 0x0000000403007224 */ /* 0x080fe200078e02ff */
[----:B------:R-:W-:Y:S01]  /*05e0*/  UIADD3.X UR28, UPT, UPT, UR17, UR28, URZ, UP1, !UPT ;  /* 0x0000001c111c7290 */ /* 0x000fe20008ffe4ff */
[----:B------:R-:W-:Y:S01]  /*05f0*/  IMAD.WIDE.U32 R2, R149, R4, UR6 ;  /* 0x0000000695027e25 */ /* 0x000fe2000f8e0004 */
[----:B-1----:R-:W-:-:S02]  /*0600*/  ULEA UR27, UP1, UR4, UR12, 0x2 ;  /* 0x0000000c041b7291 */ /* 0x002fc4000f8210ff */
[----:B--2---:R-:W-:Y:S01]  /*0610*/  @UP0 UIMAD UR6, UR5, UR11, URZ ;  /* 0x0000000b050602a4 */ /* 0x004fe2000f8e02ff */
[----:B------:R-:W-:Y:S01]  /*0620*/  IMAD R5, R149, R5, R0 ;  /* 0x0000000595057224 */ /* 0x000fe200078e0200 */
[----:B------:R-:W-:Y:S01]  /*0630*/  ULEA.HI.X UR28, UR4, UR13, UR28, 0x2, UP1 ;  /* 0x0000000d041c7291 */ /* 0x000fe200088f141c */
[----:B------:R-:W-:Y:S01]  /*0640*/  IADD3 R145, P0, PT, R2, UR16, RZ ;  /* 0x0000001002917c10 */ /* 0x000fe2000ff1e0ff */
[----:B------:R-:W-:Y:S01]  /*0650*/  UMOV UR5, URZ ;  /* 0x000000ff00057c82 */ /* 0x000fe20008000000 */
[----:B------:R-:W-:Y:S01]  /*0660*/  UMOV UR4, URZ ;  /* 0x000000ff00047c82 */ /* 0x000fe20008000000 */
[----:B----4-:R-:W-:Y:S01]  /*0670*/  @UP0 UIMAD.WIDE UR4, UR6, 0x8, UR14 ;  /* 0x00000008060408a5 */ /* 0x010fe2000f8e020e */
[----:B------:R-:W-:Y:S01]  /*0680*/  IADD3 R0, PT, PT, R3, R5, RZ ;  /* 0x0000000503007210 */ /* 0x000fe20007ffe0ff */
[----:B------:R-:W-:Y:S01]  /*0690*/  UISETP.GE.AND UP0, UPT, UR20, 0x1, UPT ;  /* 0x000000011400788c */ /* 0x000fe2000bf06270 */
[----:B------:R-:W-:Y:S02]  /*06a0*/  LEA R147, P1, R145, R6, 0x2 ;  /* 0x0000000691937211 */ /* 0x000fe400078210ff */
[----:B------:R-:W-:-:S04]  /*06b0*/  IADD3.X R0, PT, PT, R0, UR17, RZ, P0, !PT ;  /* 0x0000001100007c10 */ /* 0x000fc800087fe4ff */
[----:B------:R-:W-:Y:S02]  /*06c0*/  LEA.HI.X R145, R145, R7, R0, 0x2, P1 ;  /* 0x0000000791917211 */ /* 0x000fe400008f1400 */
[----:B------:R-:W-:Y:S05]  /*06d0*/  BRA.U !UP0, `(.L_x_3718) ;  /* 0x0000008108547547 */ /* 0x000fea000b800000 */
[----:B------:R-:W0:Y:S01]  /*06e0*/  S2R R146, SR_TID.X ;  /* 0x0000000000927919 */ /* 0x000e220000002100 */
[----:B------:R-:W1:Y:S01]  /*06f0*/  S2UR UR7, SR_CgaCtaId ;  /* 0x00000000000779c3 */ /* 0x000e620000008800 */
[----:B------:R-:W2:Y:S01]  /*0700*/  LDCU.64 UR8, c[0x0][0x3a0] ;  /* 0x00007400ff0877ac */ /* 0x000ea20008000a00 */
[----:B------:R-:W-:Y:S01]  /*0710*/  MOV R148, RZ ;  /* 0x000000ff00947202 */ /* 0x000fe20000000f00 */
[----:B------:R-:W-:Y:S01]  /*0720*/  IMAD.MOV.U32 R150, RZ, RZ, RZ ;  /* 0x000000ffff967224 */ /* 0x000fe200078e00ff */
[----:B------:R-:W3:Y:S01]  /*0730*/  LDCU.64 UR20, c[0x0][0x3b8] ;  /* 0x00007700ff1477ac */ /* 0x000ee20008000a00 */
[----:B------:R-:W-:Y:S01]  /*0740*/  UMOV UR6, 0x400 ;  /* 0x0000040000067882 */ /* 0x000fe20000000000 */
[----:B------:R-:W4:Y:S01]  /*0750*/  LDCU UR22, c[0x0][0x394] ;  /* 0x00007280ff1677ac */ /* 0x000f220008000800 */
[----:B--2---:R-:W-:Y:S02]  /*0760*/  UIMAD.WIDE.U32 UR16, UR29, UR8, URZ ;  /* 0x000000081d1072a5 */ /* 0x004fe4000f8e00ff */
[----:B---3--:R-:W-:-:S02]  /*0770*/  UIMAD.WIDE.U32 UR18, UR29, UR20, URZ ;  /* 0x000000141d1272a5 */ /* 0x008fc4000f8e00ff */
[----:B-1----:R-:W-:Y:S02]  /*0780*/  ULEA UR6, UR7, UR6, 0x18 ;  /* 0x0000000607067291 */ /* 0x002fe4000f8ec0ff */
[----:B------:R-:W-:Y:S02]  /*0790*/  UIMAD UR20, UR29, UR9, UR17 ;  /* 0x000000091d1472a4 */ /* 0x000fe4000f8e0211 */
[----:B------:R-:W-:Y:S01]  /*07a0*/  UIMAD UR21, UR29, UR21, UR19 ;  /* 0x000000151d1572a4 */ /* 0x000fe2000f8e0213 */
[C---:B0-----:R-:W-:Y:S02]  /*07b0*/  SHF.L.U32 R0, R146.reuse, 0x4, RZ ;  /* 0x0000000492007819 */ /* 0x041fe400000006ff */
[----:B------:R-:W-:Y:S02]  /*07c0*/  LOP3.LUT R187, R146, 0x1f, RZ, 0xc0, !PT ;  /* 0x0000001f92bb7812 */ /* 0x000fe400078ec0ff */
[C---:B------:R-:W-:Y:S02]  /*07d0*/  LOP3.LUT R3, R0.reuse, 0x3e00, RZ, 0xc0, !PT ;  /* 0x00003e0000037812 */ /* 0x040fe400078ec0ff */
[----:B------:R-:W-:-:S02]  /*07e0*/  LEA.HI R142, R0, R0, RZ, 0x1b ;  /* 0x00000000008e7211 */ /* 0x000fc400078fd8ff */
[----:B------:R-:W-:Y:S02]  /*07f0*/  LOP3.LUT R144, R3, 0x1f, R146, 0xf8, !PT ;  /* 0x0000001f03907812 */ /* 0x000fe400078ef892 */
[----:B------:R-:W-:Y:S02]  /*0800*/  LEA R143, R146, UR6, 0x3 ;  /* 0x00000006928f7c11 */ /* 0x000fe4000f8e18ff */
[----:B------:R-:W-:Y:S02]  /*0810*/  LEA R142, R142, UR6, 0x2 ;  /* 0x000000068e8e7c11 */ /* 0x000fe4000f8e10ff */
        /* <DEDUP_REMOVED lines=14> */
[----:B----4-:R-:W-:-:S07]  /*0900*/  LOP3.LUT R127, R144, 0x1e0, RZ, 0xfc, !PT ;  /* 0x000001e0907f7812 */ /* 0x010fce00078efcff */
.L_x_3766:
[----:B0-----:R-:W0:Y:S01]  /*0910*/  LDCU.128 UR12, c[0x0][0x420] ;  /* 0x00008400ff0c77ac */ /* 0x001e220008000c00 */
[----:B------:R-:W-:Y:S02]  /*0920*/  CS2R R18, SRZ ;  /* 0x0000000000127805 */ /* 0x000fe4000001ff00 */
[----:B------:R-:W-:Y:S02]  /*0930*/  CS2R R12, SRZ ;  /* 0x00000000000c7805 */ /* 0x000fe4000001ff00 */
[----:B------:R-:W-:Y:S01]  /*0940*/  CS2R R16, SRZ ;  /* 0x0000000000107805 */ /* 0x000fe2000001ff00 */
[----:B------:R-:W1:Y:S01]  /*0950*/  LDCU.128 UR8, c[0x0][0x410] ;  /* 0x00008200ff0877ac */ /* 0x000e620008000c00 */
[----:B------:R-:W-:Y:S02]  /*0960*/  CS2R R14, SRZ ;  /* 0x00000000000e7805 */ /* 0x000fe4000001ff00 */
[----:B------:R-:W-:Y:S02]  /*0970*/  CS2R R20, SRZ ;  /* 0x0000000000147805 */ /* 0x000fe4000001ff00 */
[----:B------:R-:W-:Y:S01]  /*0980*/  CS2R R22, SRZ ;  /* 0x0000000000167805 */ /* 0x000fe2000001ff00 */
[----:B------:R-:W-:Y:S01]  /*0990*/  ULEA UR6, UR22, 0xfffffc00, 0xa ;  /* 0xfffffc0016067891 */ /* 0x000fe2000f8e50ff */
[----:B------:R-:W-:Y:S01]  /*09a0*/  CS2R R24, SRZ ;  /* 0x0000000000187805 */ /* 0x000fe2000001ff00 */
[----:B------:R-:W-:Y:S01]  /*09b0*/  UMOV UR7, URZ ;  /* 0x000000ff00077c82 */ /* 0x000fe20008000000 */
[----:B------:R-:W2:Y:S01]  /*09c0*/  LDCU.64 UR38, c[0x0][0x488] ;  /* 0x00009100ff2677ac */ /* 0x000ea20008000a00 */
[----:B------:R-:W-:Y:S01]  /*09d0*/  MOV R26, RZ ;  /* 0x000000ff001a7202 */ /* 0x000fe20000000f00 */
[----:B------:R-:W3:Y:S01]  /*09e0*/  LDCU.64 UR40, c[0x0][0x478] ;  /* 0x00008f00ff2877ac */ /* 0x000ee20008000a00 */
[----:B0-----:R-:W-:-:S02]  /*09f0*/  UIMAD.WIDE.U32 UR34, UR36, UR12, UR6 ;  /* 0x0000000c242272a5 */ /* 0x001fc4000f8e0006 */
[----:B-1----:R-:W-:Y:S02]  /*0a00*/  UIMAD.WIDE.U32 UR32, UR36, UR8, UR6 ;  /* 0x00000008242072a5 */ /* 0x002fe4000f8e0006 */
[----:B------:R-:W-:-:S03]  /*0a10*/  UIMAD UR13, UR36, UR13, UR35 ;  /* 0x0000000d240d72a4 */ /* 0x000fc6000f8e0223 */
[----:B------:R-:W-:Y:S01]  /*0a20*/  UMOV UR12, UR34 ;  /* 0x00000022000c7c82 */ /* 0x000fe20008000000 */
[----:B------:R-:W-:Y:S02]  /*0a30*/  UIMAD UR9, UR36, UR9, UR33 ;  /* 0x00000009240972a4 */ /* 0x000fe4000f8e0221 */
[----:B------:R-:W-:Y:S01]  /*0a40*/  UIMAD.WIDE.U32 UR12, UR29, UR14, UR12 ;  /* 0x0000000e1d0c72a5 */ /* 0x000fe2000f8e000c */
[----:B------:R-:W-:Y:S01]  /*0a50*/  UMOV UR8, UR32 ;  /* 0x0000002000087c82 */ /* 0x000fe20008000000 */
[----:B------:R-:W-:Y:S01]  /*0a60*/  BAR.SYNC.DEFER_BLOCKING 0x0 ;  /* 0x0000000000007b1d */ /* 0x000fe20000010000 */
[----:B------:R-:W-:Y:S02]  /*0a70*/  UIMAD.WIDE.U32 UR8, UR29, UR10, UR8 ;  /* 0x0000000a1d0872a5 */ /* 0x000fe4000f8e0008 */
[----:B------:R-:W-:Y:S01]  /*0a80*/  UIMAD UR15, UR29, UR15, UR13 ;  /* 0x0000000f1d0f72a4 */ /* 0x000fe2000f8e020d */
[----:B------:R-:W-:Y:S01]  /*0a90*/  IADD3 R0, P1, PT, R144, UR12, RZ ;  /* 0x0000000c90007c10 */ /* 0x000fe2000ff3e0ff */
[----:B------:R-:W-:-:S02]  /*0aa0*/  UIMAD UR11, UR29, UR11, UR9 ;  /* 0x0000000b1d0b72a4 */ /* 0x000fc4000f8e0209 */
[----:B------:R-:W-:Y:S02]  /*0ab0*/  IADD3 R5, P0, PT, R144, UR8, RZ ;  /* 0x0000000890057c10 */ /* 0x000fe4000ff1e0ff */
[----:B------:R-:W0:Y:S01]  /*0ac0*/  LDCU UR13, c[0x0][0x388] ;  /* 0x00007100ff0d77ac */ /* 0x000e220008000800 */
[----:B------:R-:W-:Y:S02]  /*0ad0*/  IADD3.X R3, PT, PT, RZ, UR15, RZ, P1, !PT ;  /* 0x0000000fff037c10 */ /* 0x000fe40008ffe4ff */
[----:B------:R-:W-:Y:S01]  /*0ae0*/  IADD3.X R6, PT, PT, RZ, UR11, RZ, P0, !PT ;  /* 0x0000000bff067c10 */ /* 0x000fe200087fe4ff */
[----:B------:R-:W1:Y:S01]  /*0af0*/  S2R R126, SR_LANEID ;  /* 0x00000000007e7919 */ /* 0x000e620000000000 */
[C---:B--2---:R-:W-:Y:S01]  /*0b00*/  LEA R4, P0, R5.reuse, UR38, 0x2 ;  /* 0x0000002605047c11 */ /* 0x044fe2000f8010ff */
[----:B------:R-:W2:Y:S01]  /*0b10*/  S2UR UR8, SR_CgaCtaId ;  /* 0x00000000000879c3 */ /* 0x000ea20000008800 */
[----:B---3--:R-:W-:Y:S01]  /*0b20*/  LEA R2, P1, R0, UR40, 0x2 ;  /* 0x0000002800027c11 */ /* 0x008fe2000f8210ff */
[----:B------:R-:W-:Y:S01]  /*0b30*/  IMAD.SHL.U32 R27, R146, 0x10, RZ ;  /* 0x00000010921b7824 */ /* 0x000fe200078e00ff */
[----:B------:R-:W-:Y:S01]  /*0b40*/  LEA.HI.X R5, R5, UR39, R6, 0x2, P0 ;  /* 0x0000002705057c11 */ /* 0x000fe200080f1406 */
[----:B------:R-:W-:Y:S01]  /*0b50*/  UMOV UR12, 0x400 ;  /* 0x00000400000c7882 */ /* 0x000fe20000000000 */
[----:B------:R-:W-:Y:S01]  /*0b60*/  SHF.L.U32 R6, R144, 0x2, RZ ;  /* 0x0000000290067819 */ /* 0x000fe200000006ff */
[----:B------:R-:W-:Y:S01]  /*0b70*/  HFMA2 R38, -RZ, RZ, 0, 0 ;  /* 0x00000000ff267431 */ /* 0x000fe200000001ff */
[----:B------:R-:W-:Y:S01]  /*0b80*/  LEA.HI.X R3, R0, UR41, R3, 0x2, P1 ;  /* 0x0000002900037c11 */ /* 0x000fe200088f1403 */
[----:B------:R-:W-:Y:S01]  /*0b90*/  HFMA2 R0, -RZ, RZ, 0, 0 ;  /* 0x00000000ff007431 */ /* 0x000fe200000001ff */
[----:B------:R-:W-:-:S02]  /*0ba0*/  IADD3 R10, P1, PT, R6, UR23, RZ ;  /* 0x00000017060a7c10 */ /* 0x000fc4000ff3e0ff */
[----:B------:R-:W-:Y:S02]  /*0bb0*/  CS2R R42, SRZ ;  /* 0x00000000002a7805 */ /* 0x000fe4000001ff00 */
[C---:B------:R-:W-:Y:S01]  /*0bc0*/  IADD3 R8, P2, PT, R6.reuse, UR25, RZ ;  /* 0x0000001906087c10 */ /* 0x040fe2000ff5e0ff */
[----:B0-----:R-:W-:Y:S01]  /*0bd0*/  UIADD3 UR32, UPT, UPT, -UR6, UR13, URZ ;  /* 0x0000000d06207290 */ /* 0x001fe2000fffe1ff */
[----:B------:R-:W-:Y:S02]  /*0be0*/  IADD3 R6, P0, PT, R6, UR27, RZ ;  /* 0x0000001b06067c10 */ /* 0x000fe4000ff1e0ff */
[----:B------:R-:W-:Y:S02]  /*0bf0*/  CS2R R40, SRZ ;  /* 0x0000000000287805 */ /* 0x000fe4000001ff00 */
[----:B------:R-:W-:Y:S01]  /*0c00*/  IADD3.X R11, PT, PT, RZ, UR24, RZ, P1, !PT ;  /* 0x00000018ff0b7c10 */ /* 0x000fe20008ffe4ff */
[----:B------:R-:W-:Y:S01]  /*0c10*/  HFMA2 R46, -RZ, RZ, 0, 0 ;  /* 0x00000000ff2e7431 */ /* 0x000fe200000001ff */
[----:B------:R-:W-:-:S02]  /*0c20*/  IADD3.X R7, PT, PT, RZ, UR28, RZ, P0, !PT ;  /* 0x0000001cff077c10 */ /* 0x000fc400087fe4ff */
[----:B------:R-:W-:Y:S02]  /*0c30*/  CS2R R44, SRZ ;  /* 0x00000000002c7805 */ /* 0x000fe4000001ff00 */
[----:B------:R-:W-:Y:S01]  /*0c40*/  ISETP.GE.AND P0, PT, R144, UR32, PT ;  /* 0x0000002090007c0c */ /* 0x000fe2000bf06270 */
[----:B------:R-:W-:Y:S01]  /*0c50*/  HFMA2 R48, -RZ, RZ, 0, 0 ;  /* 0x00000000ff307431 */ /* 0x000fe200000001ff */
[----:B------:R-:W-:Y:S01]  /*0c60*/  IADD3.X R9, PT, PT, RZ, UR26, RZ, P2, !PT ;  /* 0x0000001aff097c10 */ /* 0x000fe200097fe4ff */
[----:B------:R-:W-:Y:S01]  /*0c70*/  HFMA2 R50, -RZ, RZ, 0, 0 ;  /* 0x00000000ff327431 */ /* 0x000fe200000001ff */
[----:B------:R-:W-:Y:S01]  /*0c80*/  ISETP.GE.AND P1, PT, R140, UR32, PT ;  /* 0x000000208c007c0c */ /* 0x000fe2000bf26270 */
[----:B------:R-:W-:Y:S01]  /*0c90*/  HFMA2 R54, -RZ, RZ, 0, 0 ;  /* 0x00000000ff367431 */ /* 0x000fe200000001ff */
[----:B------:R-:W-:Y:S02]  /*0ca0*/  ISETP.GE.AND P2, PT, R141, UR32, PT ;  /* 0x000000208d007c0c */ /* 0x000fe4000bf46270 */
[----:B------:R-:W-:-:S02]  /*0cb0*/  MOV R52, RZ ;  /* 0x000000ff00347202 */ /* 0x000fc40000000f00 */
[----:B------:R-:W-:Y:S02]  /*0cc0*/  MOV R56, RZ ;  /* 0x000000ff00387202 */ /* 0x000fe40000000f00 */
[----:B------:R-:W-:Y:S01]  /*0cd0*/  MOV R37, RZ ;  /* 0x000000ff00257202 */ /* 0x000fe20000000f00 */
[----:B------:R-:W3:Y:S01]  /*0ce0*/  @!P0 LDG.E R0, desc[UR30][R10.64] ;  /* 0x0000001e0a008981 */ /* 0x000ee2000c1e1900 */
[----:B------:R-:W-:Y:S01]  /*0cf0*/  ISETP.GE.AND P0, PT, R135, UR32, PT ;  /* 0x0000002087007c0c */ /* 0x000fe2000bf06270 */
[----:B------:R-:W-:Y:S01]  /*0d00*/  HFMA2 R60, -RZ, RZ, 0, 0 ;  /* 0x00000000ff3c7431 */ /* 0x000fe200000001ff */
[----:B------:R-:W-:Y:S01]  /*0d10*/  ISETP.GE.AND P3, PT, R136, UR32, PT ;  /* 0x0000002088007c0c */ /* 0x000fe2000bf66270 */
[----:B------:R-:W4:Y:S01]  /*0d20*/  @!P1 LDG.E R12, desc[UR30][R10.64+0x100] ;  /* 0x0001001e0a0c9981 */ /* 0x000f22000c1e1900 */
[----:B------:R-:W-:Y:S01]  /*0d30*/  ISETP.GE.AND P6, PT, R139, UR32, PT ;  /* 0x000000208b007c0c */ /* 0x000fe2000bfc6270 */
[----:B------:R-:W-:Y:S01]  /*0d40*/  HFMA2 R158, -RZ, RZ, 0, 0 ;  /* 0x00000000ff9e7431 */ /* 0x000fe200000001ff */
[----:B------:R-:W-:Y:S01]  /*0d50*/  ISETP.GE.AND P4, PT, R137, UR32, PT ;  /* 0x0000002089007c0c */ /* 0x000fe2000bf86270 */
[----:B------:R-:W4:Y:S01]  /*0d60*/  @!P2 LDG.E R13, desc[UR30][R10.64+0x80] ;  /* 0x0000801e0a0da981 */ /* 0x000f22000c1e1900 */
[----:B------:R-:W-:Y:S01]  /*0d70*/  ISETP.GE.AND P5, PT, R138, UR32, PT ;  /* 0x000000208a007c0c */ /* 0x000fe2000bfa6270 */
[----:B------:R-:W0:Y:S04]  /*0d80*/  LDCU.64 UR10, c[0x0][0x508] ;  /* 0x0000a100ff0a77ac */ /* 0x000e280008000a00 */
[----:B------:R-:W4:Y:S01]  /*0d90*/  @!P0 LDG.E R19, desc[UR30][R10.64+0x380] ;  /* 0x0003801e0a138981 */ /* 0x000f22000c1e1900 */
[----:B------:R-:W-:Y:S01]  /*0da0*/  ISETP.GE.AND P0, PT, R134, UR32, PT ;  /* 0x0000002086007c0c */ /* 0x000fe2000bf06270 */
[----:B------:R-:W0:Y:S01]  /*0db0*/  LDCU.64 UR14, c[0x0][0x510] ;  /* 0x0000a200ff0e77ac */ /* 0x000e220008000a00 */
[----:B------:R-:W-:Y:S01]  /*0dc0*/  ISETP.GE.AND P1, PT, R132, UR32, PT ;  /* 0x0000002084007c0c */ /* 0x000fe2000bf26270 */
[----:B------:R-:W4:Y:S01]  /*0dd0*/  @!P3 LDG.E R16, desc[UR30][R10.64+0x300] ;  /* 0x0003001e0a10b981 */ /* 0x000f22000c1e1900 */
[----:B------:R-:W-:Y:S01]  /*0de0*/  ISETP.GE.AND P2, PT, R131, UR32, PT ;  /* 0x0000002083007c0c */ /* 0x000fe2000bf46270 */
[----:B------:R-:W0:Y:S01]  /*0df0*/  LDCU.64 UR34, c[0x0][0x490] ;  /* 0x00009200ff2277ac */ /* 0x000e220008000a00 */
[----:B------:R-:W-:Y:S01]  /*0e00*/  ISETP.GE.AND P3, PT, R130, UR32, PT ;  /* 0x0000002082007c0c */ /* 0x000fe2000bf66270 */
        /* <DEDUP_REMOVED lines=8> */
[----:B------:R-:W4:Y:S04]  /*0e90*/  @!P1 LDG.E R20, desc[UR30][R10.64+0x500] ;  /* 0x0005001e0a149981 */ /* 0x000f28000c1e1900 */
[----:B------:R-:W4:Y:S04]  /*0ea0*/  @!P2 LDG.E R23, desc[UR30][R10.64+0x580] ;  /* 0x0005801e0a17a981 */ /* 0x000f28000c1e1900 */
[----:B------:R-:W4:Y:S04]  /*0eb0*/  @!P0 LDG.E R21, desc[UR30][R10.64+0x480] ;  /* 0x0004801e0a158981 */ /* 0x000f28000c1e1900 */
[----:B------:R-:W4:Y:S04]  /*0ec0*/  @!P3 LDG.E R22, desc[UR30][R10.64+0x600] ;  /* 0x0006001e0a16b981 */ /* 0x000f28000c1e1900 */
[----:B------:R-:W4:Y:S04]  /*0ed0*/  @!P4 LDG.E R25, desc[UR30][R10.64+0x680] ;  /* 0x0006801e0a19c981 */ /* 0x000f28000c1e1900 */
[----:B------:R-:W4:Y:S04]  /*0ee0*/  @!P5 LDG.E R24, desc[UR30][R10.64+0x700] ;  /* 0x0007001e0a18d981 */ /* 0x000f28000c1e1900 */
[----:B------:R0:W4:Y:S01]  /*0ef0*/  @!P6 LDG.E R26, desc[UR30][R10.64+0x780] ;  /* 0x0007801e0a1ae981 */ /* 0x000122000c1e1900 */
[----:B------:R-:W-:Y:S01]  /*0f00*/  LOP3.LUT R27, R27, 0x3e00, RZ, 0xc0, !PT ;  /* 0x00003e001b1b7812 */ /* 0x000fe200078ec0ff */
[----:B--2---:R-:W-:-:S03]  /*0f10*/  ULEA UR12, UR8, UR12, 0x18 ;  /* 0x0000000c080c7291 */ /* 0x004fc6000f8ec0ff */
[----:B-1----:R-:W-:-:S04]  /*0f20*/  IADD3 R27, PT, PT, R27, R126, RZ ;  /* 0x0000007e1b1b7210 */ /* 0x002fc80007ffe0ff */
[CC--:B------:R-:W-:Y:S02]  /*0f30*/  LEA.HI.SX32 R125, R27.reuse, R27.reuse, 0x1b ;  /* 0x0000001b1b7d7211 */ /* 0x0c0fe400078fdaff */
[----:B0-----:R-:W-:Y:S02]  /*0f40*/  IADD3 R10, PT, PT, R27, 0x20, RZ ;  /* 0x000000201b0a7810 */ /* 0x001fe40007ffe0ff */
[----:B------:R-:W-:Y:S02]  /*0f50*/  LEA R125, R125, UR12, 0x2 ;  /* 0x0000000c7d7d7c11 */ /* 0x000fe4000f8e10ff */
[C---:B------:R-:W-:Y:S02]  /*0f60*/  IADD3 R28, PT, PT, R27.reuse, 0x40, RZ ;  /* 0x000000401b1c7810 */ /* 0x040fe40007ffe0ff */
[----:B------:R-:W-:Y:S02]  /*0f70*/  LEA.HI.SX32 R10, R10, R27, 0x1b ;  /* 0x0000001b0a0a7211 */ /* 0x000fe400078fdaff */
[----:B------:R-:W-:-:S02]  /*0f80*/  IADD3 R30, PT, PT, R27, 0x60, RZ ;  /* 0x000000601b1e7810 */ /* 0x000fc40007ffe0ff */
[C---:B------:R-:W-:Y:S02]  /*0f90*/  IADD3 R32, PT, PT, R27.reuse, 0x80, RZ ;  /* 0x000000801b207810 */ /* 0x040fe40007ffe0ff */
[-C--:B------:R-:W-:Y:S02]  /*0fa0*/  LEA.HI.SX32 R28, R28, R27.reuse, 0x1b ;  /* 0x0000001b1c1c7211 */ /* 0x080fe400078fdaff */
[----:B------:R-:W-:Y:S02]  /*0fb0*/  LEA R124, R10, UR12, 0x2 ;  /* 0x0000000c0a7c7c11 */ /* 0x000fe4000f8e10ff */
[-C--:B------:R-:W-:Y:S02]  /*0fc0*/  LEA.HI.SX32 R30, R30, R27.reuse, 0x1b ;  /* 0x0000001b1e1e7211 */ /* 0x080fe400078fdaff */
[----:B------:R-:W-:Y:S02]  /*0fd0*/  IADD3 R10, PT, PT, R27, 0xe0, RZ ;  /* 0x000000e01b0a7810 */ /* 0x000fe40007ffe0ff */
[----:B------:R-:W-:-:S02]  /*0fe0*/  LEA.HI.SX32 R32, R32, R27, 0x1b ;  /* 0x0000001b20207211 */ /* 0x000fc400078fdaff */
[----:B------:R-:W-:Y:S01]  /*0ff0*/  LEA R123, R28, UR12, 0x2 ;  /* 0x0000000c1c7b7c11 */ /* 0x000fe2000f8e10ff */
[C---:B------:R-:W-:Y:S01]  /*1000*/  VIADD R28, R27.reuse, 0x100 ;  /* 0x000001001b1c7836 */ /* 0x040fe20000000000 */
[----:B------:R-:W-:Y:S02]  /*1010*/  IADD3 R34, PT, PT, R27, 0xa0, RZ ;  /* 0x000000a01b227810 */ /* 0x000fe40007ffe0ff */
[----:B------:R-:W-:Y:S02]  /*1020*/  LEA R122, R30, UR12, 0x2 ;  /* 0x0000000c1e7a7c11 */ /* 0x000fe4000f8e10ff */
[-C--:B------:R-:W-:Y:S02]  /*1030*/  LEA.HI.SX32 R10, R10, R27.reuse, 0x1b ;  /* 0x0000001b0a0a7211 */ /* 0x080fe400078fdaff */
[----:B------:R-:W-:Y:S02]  /*1040*/  LEA R121, R32, UR12, 0x2 ;  /* 0x0000000c20797c11 */ /* 0x000fe4000f8e10ff */
[----:B------:R-:W-:-:S02]  /*1050*/  LEA.HI.SX32 R34, R34, R27, 0x1b ;  /* 0x0000001b22227211 */ /* 0x000fc400078fdaff */
[C---:B------:R-:W-:Y:S02]  /*1060*/  IADD3 R30, PT, PT, R27.reuse, 0x120, RZ ;  /* 0x000001201b1e7810 */ /* 0x040fe40007ffe0ff */
[C---:B------:R-:W-:Y:S02]  /*1070*/  IADD3 R32, PT, PT, R27.reuse, 0x140, RZ ;  /* 0x000001401b207810 */ /* 0x040fe40007ffe0ff */
[----:B------:R-:W-:Y:S02]  /*1080*/  LEA.HI.SX32 R28, R28, R27, 0x1b ;  /* 0x0000001b1c1c7211 */ /* 0x000fe400078fdaff */
[----:B------:R-:W-:Y:S02]  /*1090*/  LEA R118, R10, UR12, 0x2 ;  /* 0x0000000c0a767c11 */ /* 0x000fe4000f8e10ff */
[----:B------:R-:W-:Y:S02]  /*10a0*/  IADD3 R10, PT, PT, R27, 0x180, RZ ;  /* 0x000001801b0a7810 */ /* 0x000fe40007ffe0ff */
[----:B------:R-:W-:-:S02]  /*10b0*/  LEA R120, R34, UR12, 0x2 ;  /* 0x0000000c22787c11 */ /* 0x000fc4000f8e10ff */
[-C--:B------:R-:W-:Y:S02]  /*10c0*/  LEA.HI.SX32 R30, R30, R27.reuse, 0x1b ;  /* 0x0000001b1e1e7211 */ /* 0x080fe400078fdaff */
[-C--:B------:R-:W-:Y:S02]  /*10d0*/  LEA.HI.SX32 R32, R32, R27.reuse, 0x1b ;  /* 0x0000001b20207211 */ /* 0x080fe400078fdaff */
[----:B------:R-:W-:Y:S02]  /*10e0*/  LEA R117, R28, UR12, 0x2 ;  /* 0x0000000c1c757c11 */ /* 0x000fe4000f8e10ff */
[----:B------:R-:W-:Y:S02]  /*10f0*/  IADD3 R28, PT, PT, R27, 0x1e0, RZ ;  /* 0x000001e01b1c7810 */ /* 0x000fe40007ffe0ff */
[----:B------:R-:W-:Y:S02]  /*1100*/  LEA.HI.SX32 R10, R10, R27, 0x1b ;  /* 0x0000001b0a0a7211 */ /* 0x000fe400078fdaff */
[----:B------:R-:W-:-:S02]  /*1110*/  LEA R116, R30, UR12, 0x2 ;  /* 0x0000000c1e747c11 */ /* 0x000fc4000f8e10ff */
[----:B------:R-:W-:Y:S02]  /*1120*/  LEA R115, R32, UR12, 0x2 ;  /* 0x0000000c20737c11 */ /* 0x000fe4000f8e10ff */
[----:B------:R-:W-:Y:S02]  /*1130*/  LEA.HI.SX32 R28, R28, R27, 0x1b ;  /* 0x0000001b1c1c7211 */ /* 0x000fe400078fdaff */
[----:B------:R-:W-:Y:S02]  /*1140*/  LEA R113, R10, UR12, 0x2 ;  /* 0x0000000c0a717c11 */ /* 0x000fe4000f8e10ff */
[----:B------:R-:W-:Y:S02]  /*1150*/  LEA R109, R28, UR12, 0x2 ;  /* 0x0000000c1c6d7c11 */ /* 0x000fe4000f8e10ff */
[----:B------:R-:W-:Y:S02]  /*1160*/  P2R R35, PR, RZ, 0x1 ;  /* 0x00000001ff237803 */ /* 0x000fe40000000000 */
[----:B------:R-:W-:-:S02]  /*1170*/  ISETP.GE.AND P0, PT, R144, UR32, PT ;  /* 0x0000002090007c0c */ /* 0x000fc4000bf06270 */
[----:B------:R-:W-:Y:S02]  /*1180*/  P2R R33, PR, RZ, 0x2 ;  /* 0x00000002ff217803 */ /* 0x000fe40000000000 */
[----:B------:R-:W-:Y:S02]  /*1190*/  P2R R31, PR, RZ, 0x4 ;  /* 0x00000004ff1f7803 */ /* 0x000fe40000000000 */
[----:B------:R-:W-:Y:S02]  /*11a0*/  ISETP.GE.AND P1, PT, R139, UR32, PT ;  /* 0x000000208b007c0c */ /* 0x000fe4000bf26270 */
[----:B------:R-:W-:Y:S02]  /*11b0*/  P2R R29, PR, RZ, 0x8 ;  /* 0x00000008ff1d7803 */ /* 0x000fe40000000000 */
[----:B------:R-:W-:Y:S02]  /*11c0*/  ISETP.GE.AND P2, PT, R140, UR32, PT ;  /* 0x000000208c007c0c */ /* 0x000fe4000bf46270 */
[----:B------:R-:W-:Y:S01]  /*11d0*/  ISETP.GE.AND P3, PT, R141, UR32, PT ;  /* 0x000000208d007c0c */ /* 0x000fe2000bf66270 */
[----:B------:R-:W-:Y:S01]  /*11e0*/  IMAD.MOV.U32 R11, RZ, RZ, RZ ;  /* 0x000000ffff0b7224 */ /* 0x000fe200078e00ff */
[----:B---3--:R0:W-:Y:S02]  /*11f0*/  STS [R125], R0 ;  /* 0x000000007d007388 */ /* 0x0081e40000000800 */
[----:B0-----:R-:W-:-:S04]  /*1200*/  IADD3 R0, PT, PT, R27, 0xc0, RZ ;  /* 0x000000c01b007810 */ /* 0x001fc80007ffe0ff */
[----:B------:R-:W-:Y:S01]  /*1210*/  LEA.HI.SX32 R0, R0, R27, 0x1b ;  /* 0x0000001b00007211 */ /* 0x000fe200078fdaff */
[----:B----4-:R-:W-:Y:S03]  /*1220*/  STS [R124+0x80], R13 ;  /* 0x0000800d7c007388 */ /* 0x010fe60000000800 */
[----:B------:R-:W-:Y:S01]  /*1230*/  LEA R119, R0, UR12, 0x2 ;  /* 0x0000000c00777c11 */ /* 0x000fe2000f8e10ff */
[----:B------:R0:W-:Y:S01]  /*1240*/  STS [R123+0x100], R12 ;  /* 0x0001000c7b007388 */ /* 0x0001e20000000800 */
[----:B------:R-:W-:-:S03]  /*1250*/  IADD3 R0, PT, PT, R27, 0x160, RZ ;  /* 0x000001601b007810 */ /* 0x000fc60007ffe0ff */
[----:B------:R-:W-:Y:S01]  /*1260*/  STS [R122+0x180], R15 ;  /* 0x0001800f7a007388 */ /* 0x000fe20000000800 */
[-C--:B------:R-:W-:Y:S02]  /*1270*/  LEA.HI.SX32 R0, R0, R27.reuse, 0x1b ;  /* 0x0000001b00007211 */ /* 0x080fe400078fdaff */
[C---:B0-----:R-:W-:Y:S01]  /*1280*/  IADD3 R12, PT, PT, R27.reuse, 0x1a0, RZ ;  /* 0x000001a01b0c7810 */ /* 0x041fe20007ffe0ff */
[----:B------:R0:W-:Y:S03]  /*1290*/  STS [R121+0x200], R14 ;  /* 0x0002000e79007388 */ /* 0x0001e60000000800 */
[----:B------:R-:W-:Y:S02]  /*12a0*/  LEA.HI.SX32 R12, R12, R27, 0x1b ;  /* 0x0000001b0c0c7211 */ /* 0x000fe400078fdaff */
[----:B------:R-:W-:Y:S01]  /*12b0*/  LEA R114, R0, UR12, 0x2 ;  /* 0x0000000c00727c11 */ /* 0x000fe2000f8e10ff */
        /* <DEDUP_REMOVED lines=18> */
[C---:B------:R-:W-:Y:S01]  /*13e0*/  IADD3 R14, PT, PT, R27.reuse, 0x4, RZ ;  /* 0x000000041b0e7810 */ /* 0x040fe20007ffe0ff */
[----:B------:R4:W-:Y:S01]  /*13f0*/  STS [R109+0x780], R26 ;  /* 0x0007801a6d007388 */ /* 0x0009e20000000800 */
[C---:B0-----:R-:W-:Y:S02]  /*1400*/  IADD3 R16, PT, PT, R27.reuse, 0x5, RZ ;  /* 0x000000051b107810 */ /* 0x041fe40007ffe0ff */
[C---:B-1----:R-:W-:Y:S02]  /*1410*/  IADD3 R18, PT, PT, R27.reuse, 0x6, RZ ;  /* 0x000000061b127810 */ /* 0x042fe40007ffe0ff */
[C---:B--2---:R-:W-:Y:S01]  /*1420*/  IADD3 R20, PT, PT, R27.reuse, 0x7, RZ ;  /* 0x000000071b147810 */ /* 0x044fe20007ffe0ff */
[C---:B---3--:R-:W-:Y:S01]  /*1430*/  VIADD R24, R27.reuse, 0x9 ;  /* 0x000000091b187836 */ /* 0x048fe20000000000 */
[----:B------:R-:W-:-:S02]  /*1440*/  IADD3 R22, PT, PT, R27, 0x8, RZ ;  /* 0x000000081b167810 */ /* 0x000fc40007ffe0ff */
        /* <DEDUP_REMOVED lines=67> */
[----:B------:R-:W-:Y:S02]  /*1880*/  ISETP.GE.AND P3, PT, R137, UR32, PT ;  /* 0x0000002089007c0c */ /* 0x000fe4000bf66270 */
[----:B------:R-:W-:Y:S01]  /*1890*/  MOV R17, RZ ;  /* 0x000000ff00117202 */ /* 0x000fe20000000f00 */
[----:B------:R-:W4:Y:S01]  /*18a0*/  @!P2 LDG.E R44, desc[UR30][R8.64+0x300] ;  /* 0x0003001e082ca981 */ /* 0x000f22000c1e1900 */
[----:B------:R-:W-:-:S02]  /*18b0*/  ISETP.NE.AND P2, PT, R31, RZ, PT ;  /* 0x000000ff1f00720c */ /* 0x000fc40003f45270 */
[----:B------:R-:W-:Y:S02]  /*18c0*/  MOV R19, RZ ;  /* 0x000000ff00137202 */ /* 0x000fe40000000f00 */
[----:B------:R-:W-:Y:S01]  /*18d0*/  MOV R21, RZ ;  /* 0x000000ff00157202 */ /* 0x000fe20000000f00 */
[----:B------:R-:W4:Y:S01]  /*18e0*/  @!P1 LDG.E R17, desc[UR30][R8.64+0x380] ;  /* 0x0003801e08119981 */ /* 0x000f22000c1e1900 */
[----:B------:R-:W-:-:S03]  /*18f0*/  ISETP.NE.AND P1, PT, R33, RZ, PT ;  /* 0x000000ff2100720c */ /* 0x000fc60003f25270 */
[----:B------:R-:W4:Y:S01]  /*1900*/  @!P0 LDG.E R46, desc[UR30][R8.64+0x400] ;  /* 0x0004001e082e8981 */ /* 0x000f22000c1e1900 */
[----:B------:R-:W-:-:S03]  /*1910*/  ISETP.NE.AND P0, PT, R35, RZ, PT ;  /* 0x000000ff2300720c */ /* 0x000fc60003f05270 */
[----:B------:R-:W4:Y:S01]  /*1920*/  @!P3 LDG.E R15, desc[UR30][R8.64+0x280] ;  /* 0x0002801e080fb981 */ /* 0x000f22000c1e1900 */
[----:B------:R-:W-:Y:S01]  /*1930*/  ISETP.NE.AND P3, PT, R29, RZ, PT ;  /* 0x000000ff1d00720c */ /* 0x000fe20003f65270 */
[----:B------:R-:W-:Y:S02]  /*1940*/  IMAD.MOV.U32 R23, RZ, RZ, RZ ;  /* 0x000000ffff177224 */ /* 0x000fe400078e00ff */
        /* <DEDUP_REMOVED lines=8> */
[----:B------:R-:W-:Y:S01]  /*19d0*/  ISETP.GE.AND P0, PT, R144, UR32, PT ;  /* 0x0000002090007c0c */ /* 0x000fe2000bf06270 */
[----:B------:R-:W-:Y:S01]  /*19e0*/  IMAD.MOV.U32 R0, RZ, RZ, RZ ;  /* 0x000000ffff007224 */ /* 0x000fe200078e00ff */
[----:B------:R-:W-:Y:S02]  /*19f0*/  P2R R29, PR, RZ, 0x2 ;  /* 0x00000002ff1d7803 */ /* 0x000fe40000000000 */
[----:B------:R-:W-:Y:S02]  /*1a00*/  P2R R27, PR, RZ, 0x4 ;  /* 0x00000004ff1b7803 */ /* 0x000fe40000000000 */
[----:B------:R-:W-:Y:S01]  /*1a10*/  ISETP.GE.AND P1, PT, R139, UR32, PT ;  /* 0x000000208b007c0c */ /* 0x000fe2000bf26270 */
[----:B------:R-:W-:Y:S01]  /*1a20*/  HFMA2 R24, -RZ, RZ, 0, 0 ;  /* 0x00000000ff187431 */ /* 0x000fe200000001ff */
[----:B------:R-:W-:Y:S02]  /*1a30*/  P2R R25, PR, RZ, 0x8 ;  /* 0x00000008ff197803 */ /* 0x000fe40000000000 */
[----:B------:R-:W-:-:S02]  /*1a40*/  ISETP.GE.AND P2, PT, R140, UR32, PT ;  /* 0x000000208c007c0c */ /* 0x000fc4000bf46270 */
[----:B------:R-:W-:Y:S01]  /*1a50*/  ISETP.GE.AND P3, PT, R141, UR32, PT ;  /* 0x000000208d007c0c */ /* 0x000fe2000bf66270 */
[----:B------:R-:W-:Y:S01]  /*1a60*/  HFMA2 R22, -RZ, RZ, 0, 0 ;  /* 0x00000000ff167431 */ /* 0x000fe200000001ff */
[----:B0-----:R-:W-:Y:S01]  /*1a70*/  MOV R9, RZ ;  /* 0x000000ff00097202 */ /* 0x001fe20000000f00 */
[----:B------:R-:W-:Y:S02]  /*1a80*/  HFMA2 R28, -RZ, RZ, 0, 0 ;  /* 0x00000000ff1c7431 */ /* 0x000fe400000001ff */
[----:B------:R-:W-:Y:S01]  /*1a90*/  HFMA2 R26, -RZ, RZ, 0, 0 ;  /* 0x00000000ff1a7431 */ /* 0x000fe200000001ff */
[----:B--2---:R-:W-:Y:S04]  /*1aa0*/  STS [R125], R38 ;  /* 0x000000267d007388 */ /* 0x004fe80000000800 */
[----:B---3--:R0:W-:Y:S04]  /*1ab0*/  STS [R124+0x80], R11 ;  /* 0x0000800b7c007388 */ /* 0x0081e80000000800 */
[----:B----4-:R-:W-:Y:S04]  /*1ac0*/  STS [R123+0x100], R40 ;  /* 0x000100287b007388 */ /* 0x010fe80000000800 */
[----:B------:R-:W-:Y:S04]  /*1ad0*/  STS [R122+0x180], R13 ;  /* 0x0001800d7a007388 */ /* 0x000fe80000000800 */
        /* <DEDUP_REMOVED lines=30> */
[----:B0-----:R-:W-:-:S05]  /*1cc0*/  MOV R11, RZ ;  /* 0x000000ff000b7202 */ /* 0x001fca0000000f00 */
[----:B------:R-:W4:Y:S01]  /*1cd0*/  @!P0 LDG.E R0, desc[UR30][R6.64] ;  /* 0x0000001e06008981 */ /* 0x000f22000c1e1900 */
[----:B------:R-:W-:-:S03]  /*1ce0*/  ISETP.GE.AND P0, PT, R138, UR32, PT ;  /* 0x000000208a007c0c */ /* 0x000fc6000bf06270 */
[----:B------:R-:W4:Y:S01]  /*1cf0*/  @!P1 LDG.E R11, desc[UR30][R6.64+0x180] ;  /* 0x0001801e060b9981 */ /* 0x000f22000c1e1900 */
[----:B------:R-:W-:-:S03]  /*1d00*/  ISETP.GE.AND P1, PT, R135, UR32, PT ;  /* 0x0000002087007c0c */ /* 0x000fc6000bf26270 */
[----:B------:R-:W4:Y:S01]  /*1d10*/  @!P2 LDG.E R22, desc[UR30][R6.64+0x100] ;  /* 0x0001001e0616a981 */ /* 0x000f22000c1e1900 */
[----:B------:R-:W-:-:S03]  /*1d20*/  ISETP.GE.AND P2, PT, R136, UR32, PT ;  /* 0x0000002088007c0c */ /* 0x000fc6000bf46270 */
[----:B------:R-:W4:Y:S04]  /*1d30*/  @!P3 LDG.E R9, desc[UR30][R6.64+0x80] ;  /* 0x0000801e0609b981 */ /* 0x000f28000c1e1900 */
[----:B------:R-:W4:Y:S01]  /*1d40*/  @!P0 LDG.E R24, desc[UR30][R6.64+0x200] ;  /* 0x0002001e06188981 */ /* 0x000f22000c1e1900 */
[----:B------:R-:W-:Y:S02]  /*1d50*/  ISETP.GE.AND P0, PT, R134, UR32, PT ;  /* 0x0000002086007c0c */ /* 0x000fe4000bf06270 */
[----:B------:R-:W-:Y:S02]  /*1d60*/  ISETP.GE.AND P3, PT, R137, UR32, PT ;  /* 0x0000002089007c0c */ /* 0x000fe4000bf66270 */
[----:B-1----:R-:W-:Y:S01]  /*1d70*/  MOV R15, RZ ;  /* 0x000000ff000f7202 */ /* 0x002fe20000000f00 */
[----:B------:R-:W4:Y:S01]  /*1d80*/  @!P2 LDG.E R26, desc[UR30][R6.64+0x300] ;  /* 0x0003001e061aa981 */ /* 0x000f22000c1e1900 */
[----:B------:R-:W-:-:S02]  /*1d90*/  MOV R13, RZ ;  /* 0x000000ff000d7202 */ /* 0x000fc40000000f00 */
[----:B------:R-:W-:Y:S02]  /*1da0*/  ISETP.NE.AND P2, PT, R27, RZ, PT ;  /* 0x000000ff1b00720c */ /* 0x000fe40003f45270 */
[----:B------:R-:W4:Y:S01]  /*1db0*/  @!P1 LDG.E R15, desc[UR30][R6.64+0x380] ;  /* 0x0003801e060f9981 */ /* 0x000f22000c1e1900 */
[----:B------:R-:W-:-:S03]  /*1dc0*/  ISETP.NE.AND P1, PT, R29, RZ, PT ;  /* 0x000000ff1d00720c */ /* 0x000fc60003f25270 */
[----:B------:R-:W4:Y:S01]  /*1dd0*/  @!P0 LDG.E R28, desc[UR30][R6.64+0x400] ;  /* 0x0004001e061c8981 */ /* 0x000f22000c1e1900 */
[----:B------:R-:W-:-:S03]  /*1de0*/  ISETP.NE.AND P0, PT, R31, RZ, PT ;  /* 0x000000ff1f00720c */ /* 0x000fc60003f05270 */
[----:B------:R-:W4:Y:S01]  /*1df0*/  @!P3 LDG.E R13, desc[UR30][R6.64+0x280] ;  /* 0x0002801e060db981 */ /* 0x000f22000c1e1900 */
[----:B------:R-:W-:Y:S01]  /*1e00*/  ISETP.NE.AND P3, PT, R25, RZ, PT ;  /* 0x000000ff1900720c */ /* 0x000fe20003f65270 */
[----:B--2---:R-:W-:Y:S02]  /*1e10*/  HFMA2 R19, -RZ, RZ, 0, 0 ;  /* 0x00000000ff137431 */ /* 0x004fe400000001ff */
[----:B------:R-:W-:Y:S02]  /*1e20*/  IMAD.MOV.U32 R17, RZ, RZ, RZ ;  /* 0x000000ffff117224 */ /* 0x000fe400078e00ff */
[----:B---3--:R-:W-:Y:S01]  /*1e30*/  HFMA2 R21, -RZ, RZ, 0, 0 ;  /* 0x00000000ff157431 */ /* 0x008fe200000001ff */
[----:B------:R-:W-:Y:S01]  /*1e40*/  MOV R48, RZ ;  /* 0x000000ff00307202 */ /* 0x000fe20000000f00 */
[----:B----4-:R-:W-:Y:S01]  /*1e50*/  HFMA2 R54, -RZ, RZ, 0, 0 ;  /* 0x00000000ff367431 */ /* 0x010fe200000001ff */
[----:B------:R-:W-:Y:S02]  /*1e60*/  MOV R50, RZ ;  /* 0x000000ff00327202 */ /* 0x000fe40000000f00 */
[----:B------:R-:W-:Y:S01]  /*1e70*/  MOV R52, RZ ;  /* 0x000000ff00347202 */ /* 0x000fe20000000f00 */
[----:B------:R-:W2:Y:S04]  /*1e80*/  @!P0 LDG.E R17, desc[UR30][R6.64+0x480] ;  /* 0x0004801e06118981 */ /* 0x000ea8000c1e1900 */
[----:B------:R-:W3:Y:S04]  /*1e90*/  @!P1 LDG.E R48, desc[UR30][R6.64+0x500] ;  /* 0x0005001e06309981 */ /* 0x000ee8000c1e1900 */
[----:B------:R-:W4:Y:S04]  /*1ea0*/  @!P2 LDG.E R19, desc[UR30][R6.64+0x580] ;  /* 0x0005801e0613a981 */ /* 0x000f28000c1e1900 */
[----:B------:R-:W4:Y:S04]  /*1eb0*/  @!P3 LDG.E R50, desc[UR30][R6.64+0x600] ;  /* 0x0006001e0632b981 */ /* 0x000f28000c1e1900 */
[----:B------:R-:W4:Y:S04]  /*1ec0*/  @!P4 LDG.E R21, desc[UR30][R6.64+0x680] ;  /* 0x0006801e0615c981 */ /* 0x000f28000c1e1900 */
[----:B------:R-:W4:Y:S04]  /*1ed0*/  @!P5 LDG.E R52, desc[UR30][R6.64+0x700] ;  /* 0x0007001e0634d981 */ /* 0x000f28000c1e1900 */
[----:B------:R0:W4:Y:S01]  /*1ee0*/  @!P6 LDG.E R54, desc[UR30][R6.64+0x780] ;  /* 0x0007801e0636e981 */ /* 0x000122000c1e1900 */
[----:B------:R-:W-:-:S02]  /*1ef0*/  P2R R29, PR, RZ, 0x1 ;  /* 0x00000001ff1d7803 */ /* 0x000fc40000000000 */
[----:B------:R-:W-:Y:S02]  /*1f00*/  ISETP.GE.AND P0, PT, R144, UR32, PT ;  /* 0x0000002090007c0c */ /* 0x000fe4000bf06270 */
[----:B0-----:R-:W-:Y:S02]  /*1f10*/  CS2R R6, SRZ ;  /* 0x0000000000067805 */ /* 0x001fe4000001ff00 */
[----:B------:R-:W-:Y:S02]  /*1f20*/  P2R R27, PR, RZ, 0x2 ;  /* 0x00000002ff1b7803 */ /* 0x000fe40000000000 */
[----:B------:R-:W-:Y:S02]  /*1f30*/  P2R R25, PR, RZ, 0x4 ;  /* 0x00000004ff197803 */ /* 0x000fe40000000000 */
[----:B------:R-:W-:Y:S02]  /*1f40*/  ISETP.GE.AND P1, PT, R139, UR32, PT ;  /* 0x000000208b007c0c */ /* 0x000fe4000bf26270 */
[----:B------:R-:W-:-:S02]  /*1f50*/  P2R R23, PR, RZ, 0x8 ;  /* 0x00000008ff177803 */ /* 0x000fc40000000000 */
[----:B------:R-:W-:Y:S02]  /*1f60*/  ISETP.GE.AND P2, PT, R140, UR32, PT ;  /* 0x000000208c007c0c */ /* 0x000fe4000bf46270 */
[----:B------:R-:W-:Y:S01]  /*1f70*/  ISETP.GE.AND P3, PT, R141, UR32, PT ;  /* 0x000000208d007c0c */ /* 0x000fe2000bf66270 */
[----:B------:R-:W-:Y:S04]  /*1f80*/  STS [R125], R0 ;  /* 0x000000007d007388 */ /* 0x000fe80000000800 */
[----:B------:R0:W-:Y:S04]  /*1f90*/  STS [R124+0x80], R9 ;  /* 0x000080097c007388 */ /* 0x0001e80000000800 */
[----:B------:R-:W-:Y:S04]  /*1fa0*/  STS [R123+0x100], R22 ;  /* 0x000100167b007388 */ /* 0x000fe80000000800 */
[----:B------:R-:W-:Y:S04]  /*1fb0*/  STS [R122+0x180], R11 ;  /* 0x0001800b7a007388 */ /* 0x000fe80000000800 */
[----:B------:R1:W-:Y:S04]  /*1fc0*/  STS [R121+0x200], R24 ;  /* 0x0002001879007388 */ /* 0x0003e80000000800 */
[----:B------:R-:W-:Y:S04]  /*1fd0*/  STS [R120+0x280], R13 ;  /* 0x0002800d78007388 */ /* 0x000fe80000000800 */
[----:B------:R-:W-:Y:S04]  /*1fe0*/  STS [R119+0x300], R26 ;  /* 0x0003001a77007388 */ /* 0x000fe80000000800 */
[----:B------:R-:W-:Y:S04]  /*1ff0*/  STS [R118+0x380], R15 ;  /* 0x0003800f76007388 */ /* 0x000fe80000000800 */
[----:B------:R1:W-:Y:S04]  /*2000*/  STS [R117+0x400], R28 ;  /* 0x0004001c75007388 */ /* 0x0003e80000000800 */
[----:B--2---:R-:W-:Y:S04]  /*2010*/  STS [R116+0x480], R17 ;  /* 0x0004801174007388 */ /* 0x004fe80000000800 */
[----:B---3--:R2:W-:Y:S04]  /*2020*/  STS [R115+0x500], R48 ;  /* 0x0005003073007388 */ /* 0x0085e80000000800 */
[----:B----4-:R-:W-:Y:S04]  /*2030*/  STS [R114+0x580], R19 ;  /* 0x0005801372007388 */ /* 0x010fe80000000800 */
[----:B------:R3:W-:Y:S04]  /*2040*/  STS [R113+0x600], R50 ;  /* 0x0006003271007388 */ /* 0x0007e80000000800 */
        /* <DEDUP_REMOVED lines=22> */
[----:B-1----:R-:W-:Y:S01]  /*21b0*/  IMAD.MOV.U32 R24, RZ, RZ, RZ ;  /* 0x000000ffff187224 */ /* 0x002fe200078e00ff */
[----:B------:R-:W-:Y:S01]  /*21c0*/  MOV R22, RZ ;  /* 0x000000ff00167202 */ /* 0x000fe20000000f00 */
[----:B------:R-:W-:Y:S01]  /*21d0*/  HFMA2 R28, -RZ, RZ, 0, 0 ;  /* 0x00000000ff1c7431 */ /* 0x000fe200000001ff */
        /* <DEDUP_REMOVED lines=9> */
[----:B------:R-:W-:Y:S01]  /*2270*/  ISETP.GE.AND P3, PT, R137, UR32, PT ;  /* 0x0000002089007c0c */ /* 0x000fe2000bf66270 */
[----:B------:R-:W-:Y:S01]  /*2280*/  HFMA2 R26, -RZ, RZ, 0, 0 ;  /* 0x00000000ff1a7431 */ /* 0x000fe200000001ff */
[----:B------:R-:W-:Y:S02]  /*2290*/  MOV R13, RZ ;  /* 0x000000ff000d7202 */ /* 0x000fe40000000f00 */
[----:B------:R-:W-:-:S04]  /*22a0*/  MOV R11, RZ ;  /* 0x000000ff000b7202 */ /* 0x000fc80000000f00 */
[----:B------:R-:W4:Y:S01]  /*22b0*/  @!P1 LDG.E R13, desc[UR30][R4.64+0x380] ;  /* 0x0003801e040d9981 */ /* 0x000f22000c1e1900 */
[----:B------:R-:W-:-:S03]  /*22c0*/  ISETP.NE.AND P1, PT, R27, RZ, PT ;  /* 0x000000ff1b00720c */ /* 0x000fc60003f25270 */
[----:B------:R-:W4:Y:S01]  /*22d0*/  @!P0 LDG.E R28, desc[UR30][R4.64+0x400] ;  /* 0x0004001e041c8981 */ /* 0x000f22000c1e1900 */
[----:B------:R-:W-:-:S03]  /*22e0*/  ISETP.NE.AND P0, PT, R29, RZ, PT ;  /* 0x000000ff1d00720c */ /* 0x000fc60003f05270 */
[----:B------:R-:W4:Y:S01]  /*22f0*/  @!P2 LDG.E R26, desc[UR30][R4.64+0x300] ;  /* 0x0003001e041aa981 */ /* 0x000f22000c1e1900 */
[----:B------:R-:W-:Y:S01]  /*2300*/  ISETP.NE.AND P2, PT, R25, RZ, PT ;  /* 0x000000ff1900720c */ /* 0x000fe20003f45270 */
[----:B--2---:R-:W-:Y:S02]  /*2310*/  HFMA2 R48, -RZ, RZ, 0, 0 ;  /* 0x00000000ff307431 */ /* 0x004fe400000001ff */
[----:B------:R-:W2:Y:S01]  /*2320*/  @!P3 LDG.E R11, desc[UR30][R4.64+0x280] ;  /* 0x0002801e040bb981 */ /* 0x000ea2000c1e1900 */
[----:B------:R-:W-:Y:S01]  /*2330*/  ISETP.NE.AND P3, PT, R23, RZ, PT ;  /* 0x000000ff1700720c */ /* 0x000fe20003f65270 */
[----:B---3--:R-:W-:Y:S01]  /*2340*/  HFMA2 R50, -RZ, RZ, 0, 0 ;  /* 0x00000000ff327431 */ /* 0x008fe200000001ff */
[----:B------:R-:W-:Y:S01]  /*2350*/  MOV R15, RZ ;  /* 0x000000ff000f7202 */ /* 0x000fe20000000f00 */
[----:B----4-:R-:W-:Y:S01]  /*2360*/  HFMA2 R54, -RZ, RZ, 0, 0 ;  /* 0x00000000ff367431 */ /* 0x010fe200000001ff */
[----:B------:R-:W-:Y:S01]  /*2370*/  MOV R17, RZ ;  /* 0x000000ff00117202 */ /* 0x000fe20000000f00 */
[----:B------:R-:W-:Y:S01]  /*2380*/  IMAD.MOV.U32 R19, RZ, RZ, RZ ;  /* 0x000000ffff137224 */ /* 0x000fe200078e00ff */
[----:B------:R-:W-:Y:S01]  /*2390*/  MOV R52, RZ ;  /* 0x000000ff00347202 */ /* 0x000fe20000000f00 */
[----:B------:R-:W3:Y:S04]  /*23a0*/  @!P1 LDG.E R48, desc[UR30][R4.64+0x500] ;  /* 0x0005001e04309981 */ /* 0x000ee8000c1e1900 */
[----:B------:R-:W4:Y:S04]  /*23b0*/  @!P0 LDG.E R15, desc[UR30][R4.64+0x480] ;  /* 0x0004801e040f8981 */ /* 0x000f28000c1e1900 */
[----:B------:R-:W3:Y:S04]  /*23c0*/  @!P2 LDG.E R17, desc[UR30][R4.64+0x580] ;  /* 0x0005801e0411a981 */ /* 0x000ee8000c1e1900 */
[----:B------:R-:W3:Y:S04]  /*23d0*/  @!P3 LDG.E R50, desc[UR30][R4.64+0x600] ;  /* 0x0006001e0432b981 */ /* 0x000ee8000c1e1900 */
[----:B------:R-:W3:Y:S04]  /*23e0*/  @!P4 LDG.E R19, desc[UR30][R4.64+0x680] ;  /* 0x0006801e0413c981 */ /* 0x000ee8000c1e1900 */
[----:B------:R-:W3:Y:S04]  /*23f0*/  @!P5 LDG.E R52, desc[UR30][R4.64+0x700] ;  /* 0x0007001e0434d981 */ /* 0x000ee8000c1e1900 */
[----:B------:R-:W3:Y:S01]  /*2400*/  @!P6 LDG.E R54, desc[UR30][R4.64+0x780] ;  /* 0x0007801e0436e981 */ /* 0x000ee2000c1e1900 */
[----:B------:R-:W-:-:S02]  /*2410*/  P2R R35, PR, RZ, 0x1 ;  /* 0x00000001ff237803 */ /* 0x000fc40000000000 */
[----:B------:R-:W-:Y:S02]  /*2420*/  ISETP.GE.AND P0, PT, R144, UR32, PT ;  /* 0x0000002090007c0c */ /* 0x000fe4000bf06270 */
[----:B------:R-:W-:Y:S02]  /*2430*/  P2R R29, PR, RZ, 0x2 ;  /* 0x00000002ff1d7803 */ /* 0x000fe40000000000 */
[----:B------:R-:W-:Y:S01]  /*2440*/  ISETP.GE.AND P1, PT, R141, UR32, PT ;  /* 0x000000208d007c0c */ /* 0x000fe2000bf26270 */
[----:B------:R-:W-:Y:S02]  /*2450*/  HFMA2 R27, -RZ, RZ, 0, 0 ;  /* 0x00000000ff1b7431 */ /* 0x000fe400000001ff */
[----:B------:R-:W-:Y:S02]  /*2460*/  HFMA2 R31, -RZ, RZ, 0, 0 ;  /* 0x00000000ff1f7431 */ /* 0x000fe400000001ff */
[----:B------:R-:W-:Y:S01]  /*2470*/  HFMA2 R33, -RZ, RZ, 0, 0 ;  /* 0x00000000ff217431 */ /* 0x000fe200000001ff */
[----:B------:R-:W-:-:S02]  /*2480*/  MOV R58, RZ ;  /* 0x000000ff003a7202 */ /* 0x000fc40000000f00 */
[----:B------:R-:W-:Y:S01]  /*2490*/  MOV R156, RZ ;  /* 0x000000ff009c7202 */ /* 0x000fe20000000f00 */
[----:B------:R-:W-:Y:S04]  /*24a0*/  STS [R125], R6 ;  /* 0x000000067d007388 */ /* 0x000fe80000000800 */
[----:B------:R-:W-:Y:S04]  /*24b0*/  STS [R124+0x80], R7 ;  /* 0x000080077c007388 */ /* 0x000fe80000000800 */
[----:B------:R-:W-:Y:S04]  /*24c0*/  STS [R123+0x100], R22 ;  /* 0x000100167b007388 */ /* 0x000fe80000000800 */
[----:B------:R-:W-:Y:S04]  /*24d0*/  STS [R122+0x180], R9 ;  /* 0x000180097a007388 */ /* 0x000fe80000000800 */
[----:B------:R-:W-:Y:S04]  /*24e0*/  STS [R121+0x200], R24 ;  /* 0x0002001879007388 */ /* 0x000fe80000000800 */
[----:B--2---:R-:W-:Y:S04]  /*24f0*/  STS [R120+0x280], R11 ;  /* 0x0002800b78007388 */ /* 0x004fe80000000800 */
[----:B------:R-:W-:Y:S04]  /*2500*/  STS [R119+0x300], R26 ;  /* 0x0003001a77007388 */ /* 0x000fe80000000800 */
[----:B------:R-:W-:Y:S04]  /*2510*/  STS [R118+0x380], R13 ;  /* 0x0003800d76007388 */ /* 0x000fe80000000800 */
[----:B------:R0:W-:Y:S04]  /*2520*/  STS [R117+0x400], R28 ;  /* 0x0004001c75007388 */ /* 0x0001e80000000800 */
[----:B----4-:R-:W-:Y:S04]  /*2530*/  STS [R116+0x480], R15 ;  /* 0x0004800f74007388 */ /* 0x010fe80000000800 */
[----:B---3--:R-:W-:Y:S04]  /*2540*/  STS [R115+0x500], R48 ;  /* 0x0005003073007388 */ /* 0x008fe80000000800 */
[----:B------:R-:W-:Y:S04]  /*2550*/  STS [R114+0x580], R17 ;  /* 0x0005801172007388 */ /* 0x000fe80000000800 */
[----:B------:R1:W-:Y:S04]  /*2560*/  STS [R113+0x600], R50 ;  /* 0x0006003271007388 */ /* 0x0003e80000000800 */
[----:B------:R-:W-:Y:S04]  /*2570*/  STS [R112+0x680], R19 ;  /* 0x0006801370007388 */ /* 0x000fe80000000800 */
[----:B------:R2:W-:Y:S04]  /*2580*/  STS [R111+0x700], R52 ;  /* 0x000700346f007388 */ /* 0x0005e80000000800 */
[----:B------:R3:W-:Y:S01]  /*2590*/  STS [R109+0x780], R54 ;  /* 0x000780366d007388 */ /* 0x0007e20000000800 */
[----:B------:R-:W-:-:S03]  /*25a0*/  NOP ;  /* 0x0000000000007918 */ /* 0x000fc60000000000 */
[----:B------:R-:W-:Y:S04]  /*25b0*/  LDS R26, [R110] ;  /* 0x000000006e1a7984 */ /* 0x000fe80000000800 */
[----:B------:R-:W4:Y:S04]  /*25c0*/  LDS R25, [R108+0x4] ;  /* 0x000004006c197984 */ /* 0x000f280000000800 */
[----:B------:R-:W4:Y:S04]  /*25d0*/  LDS R24, [R107+0x8] ;  /* 0x000008006b187984 */ /* 0x000f280000000800 */
[----:B------:R-:W-:Y:S04]  /*25e0*/  LDS R23, [R106+0xc] ;  /* 0x00000c006a177984 */ /* 0x000fe80000000800 */
[----:B------:R-:W4:Y:S04]  /*25f0*/  LDS R22, [R105+0x10] ;  /* 0x0000100069167984 */ /* 0x000f280000000800 */
[----:B------:R-:W4:Y:S04]  /*2600*/  LDS R21, [R104+0x14] ;  /* 0x0000140068157984 */ /* 0x000f280000000800 */
[----:B------:R-:W4:Y:S04]  /*2610*/  LDS R19, [R103+0x18] ;  /* 0x0000180067137984 */ /* 0x000f280000000800 */
[----:B------:R-:W4:Y:S04]  /*2620*/  LDS R17, [R102+0x1c] ;  /* 0x00001c0066117984 */ /* 0x000f280000000800 */
[----:B------:R-:W-:Y:S04]  /*2630*/  LDS R15, [R101+0x20] ;  /* 0x00002000650f7984 */ /* 0x000fe80000000800 */
[----:B------:R-:W-:Y:S04]  /*2640*/  LDS R5, [R100+0x24] ;  /* 0x0000240064057984 */ /* 0x000fe80000000800 */
[----:B------:R-:W4:Y:S04]  /*2650*/  LDS R4, [R99+0x28] ;  /* 0x0000280063047984 */ /* 0x000f280000000800 */
[----:B------:R-:W-:Y:S04]  /*2660*/  LDS R13, [R98+0x2c] ;  /* 0x00002c00620d7984 */ /* 0x000fe80000000800 */
[----:B------:R-:W-:Y:S04]  /*2670*/  LDS R11, [R96+0x30] ;  /* 0x00003000600b7984 */ /* 0x000fe80000000800 */
[----:B------:R-:W4:Y:S04]  /*2680*/  LDS R9, [R94+0x34] ;  /* 0x000034005e097984 */ /* 0x000f280000000800 */
[----:B------:R-:W4:Y:S04]  /*2690*/  LDS R7, [R92+0x38] ;  /* 0x000038005c077984 */ /* 0x000f280000000800 */
[----:B------:R-:W4:Y:S01]  /*26a0*/  LDS R6, [R97+0x3c] ;  /* 0x00003c0061067984 */ /* 0x000f220000000800 */
[----:B------:R-:W-:Y:S01]  /*26b0*/  BAR.SYNC.DEFER_BLOCKING 0x0 ;  /* 0x0000000000007b1d */ /* 0x000fe20000010000 */
[----:B0-----:R-:W-:-:S05]  /*26c0*/  MOV R28, RZ ;  /* 0x000000ff001c7202 */ /* 0x001fca0000000f00 */
[----:B------:R-:W4:Y:S01]  /*26d0*/  @!P0 LDG.E R56, desc[UR30][R2.64] ;  /* 0x0000001e02388981 */ /* 0x000f22000c1e1900 */
[----:B------:R-:W-:-:S03]  /*26e0*/  ISETP.GE.AND P0, PT, R140, UR32, PT ;  /* 0x000000208c007c0c */ /* 0x000fc6000bf06270 */
[----:B------:R-:W4:Y:S01]  /*26f0*/  @!P1 LDG.E R27, desc[UR30][R2.64+0x80] ;  /* 0x0000801e021b9981 */ /* 0x000f22000c1e1900 */
[----:B------:R-:W-:Y:S02]  /*2700*/  ISETP.GE.AND P1, PT, R139, UR32, PT ;  /* 0x000000208b007c0c */ /* 0x000fe4000bf26270 */
[----:B-1----:R-:W-:Y:S01]  /*2710*/  MOV R50, RZ ;  /* 0x000000ff00327202 */ /* 0x002fe20000000f00 */
[----:B--2---:R-:W-:Y:S02]  /*2720*/  IMAD.MOV.U32 R52, RZ, RZ, RZ ;  /* 0x000000ffff347224 */ /* 0x004fe400078e00ff */
[----:B---3--:R-:W-:Y:S01]  /*2730*/  HFMA2 R54, -RZ, RZ, 0, 0 ;  /* 0x00000000ff367431 */ /* 0x008fe200000001ff */
[----:B------:R-:W2:Y:S04]  /*2740*/  @!P2 LDG.E R43, desc[UR30][R2.64+0x580] ;  /* 0x0005801e022ba981 */ /* 0x000ea8000c1e1900 */
[----:B------:R-:W3:Y:S01]  /*2750*/  @!P0 LDG.E R28, desc[UR30][R2.64+0x100] ;  /* 0x0001001e021c8981 */ /* 0x000ee2000c1e1900 */
[----:B------:R-:W-:-:S03]  /*2760*/  ISETP.GE.AND P0, PT, R138, UR32, PT ;  /* 0x000000208a007c0c */ /* 0x000fc6000bf06270 */
[----:B------:R-:W2:Y:S01]  /*2770*/  @!P1 LDG.E R31, desc[UR30][R2.64+0x180] ;  /* 0x0001801e021f9981 */ /* 0x000ea2000c1e1900 */
[----:B------:R-:W-:-:S03]  /*2780*/  ISETP.GE.AND P1, PT, R137, UR32, PT ;  /* 0x0000002089007c0c */ /* 0x000fc6000bf26270 */
[----:B------:R-:W2:Y:S04]  /*2790*/  @!P3 LDG.E R60, desc[UR30][R2.64+0x600] ;  /* 0x0006001e023cb981 */ /* 0x000ea8000c1e1900 */
[----:B------:R-:W2:Y:S04]  /*27a0*/  @!P4 LDG.E R45, desc[UR30][R2.64+0x680] ;  /* 0x0006801e022dc981 */ /* 0x000ea8000c1e1900 */
[----:B------:R-:W2:Y:S01]  /*27b0*/  @!P0 LDG.E R50, desc[UR30][R2.64+0x200] ;  /* 0x0002001e02328981 */ /* 0x000ea2000c1e1900 */
        /* <DEDUP_REMOVED lines=8> */
[----:B------:R-:W-:-:S09]  /*2840*/  ISETP.NE.AND P1, PT, R29, RZ, PT ;  /* 0x000000ff1d00720c */ /* 0x000fd20003f25270 */
[----:B------:R-:W2:Y:S01]  /*2850*/  @!P0 LDG.E R54, desc[UR30][R2.64+0x400] ;  /* 0x0004001e02368981 */ /* 0x000ea2000c1e1900 */
[----:B------:R-:W-:-:S03]  /*2860*/  ISETP.NE.AND P0, PT, R35, RZ, PT ;  /* 0x000000ff2300720c */ /* 0x000fc60003f05270 */
[----:B------:R-:W2:Y:S10]  /*2870*/  @!P1 LDG.E R58, desc[UR30][R2.64+0x500] ;  /* 0x0005001e023a9981 */ /* 0x000eb4000c1e1900 */
[----:B------:R0:W2:Y:S01]  /*2880*/  @!P0 LDG.E R41, desc[UR30][R2.64+0x480] ;  /* 0x0004801e02298981 */ /* 0x0000a2000c1e1900 */
[----:B----4-:R-:W-:Y:S01]  /*2890*/  FMUL.FTZ R35, R25, -1.4426950216293334961 ;  /* 0xbfb8aa3b19237820 */ /* 0x010fe20000410000 */
[----:B------:R-:W-:Y:S01]  /*28a0*/  FMUL.FTZ R29, R26, -1.4426950216293334961 ;  /* 0xbfb8aa3b1a1d7820 */ /* 0x000fe20000410000 */
[----:B------:R-:W-:-:S04]  /*28b0*/  FMUL.FTZ R39, R24, -1.4426950216293334961 ;  /* 0xbfb8aa3b18277820 */ /* 0x000fc80000410000 */
[----:B------:R-:W-:Y:S01]  /*28c0*/  MUFU.EX2 R35, R35 ;  /* 0x0000002300237308 */ /* 0x000fe20000000800 */
[----:B------:R-:W-:Y:S01]  /*28d0*/  FMUL.FTZ R48, R22, -1.4426950216293334961 ;  /* 0xbfb8aa3b16307820 */ /* 0x000fe20000410000 */
[----:B------:R-:W-:-:S06]  /*28e0*/  FMUL.FTZ R47, R23, -1.4426950216293334961 ;  /* 0xbfb8aa3b172f7820 */ /* 0x000fcc0000410000 */
[----:B------:R-:W1:Y:S01]  /*28f0*/  MUFU.EX2 R29, R29 ;  /* 0x0000001d001d7308 */ /* 0x000e620000000800 */
[----:B0-----:R-:W-:-:S07]  /*2900*/  FMUL.FTZ R2, R21, -1.4426950216293334961 ;  /* 0xbfb8aa3b15027820 */ /* 0x001fce0000410000 */
[----:B------:R-:W0:Y:S01]  /*2910*/  MUFU.EX2 R39, R39 ;  /* 0x0000002700277308 */ /* 0x000e220000000800 */
[----:B------:R-:W-:-:S07]  /*2920*/  FMUL.FTZ R3, R19, -1.4426950216293334961 ;  /* 0xbfb8aa3b13037820 */ /* 0x000fce0000410000 */
[----:B------:R4:W0:Y:S01]  /*2930*/  MUFU.EX2 R49, R48 ;  /* 0x0000003000317308 */ /* 0x0008220000000800 */
[----:B------:R-:W-:Y:S01]  /*2940*/  FMUL.FTZ R51, R17, -1.4426950216293334961 ;  /* 0xbfb8aa3b11337820 */ /* 0x000fe20000410000 */
[----:B----4-:R-:W-:-:S06]  /*2950*/  FMUL.FTZ R48, R4, -1.4426950216293334961 ;  /* 0xbfb8aa3b04307820 */ /* 0x010fcc0000410000 */
[----:B------:R-:W4:Y:S01]  /*2960*/  MUFU.EX2 R47, R47 ;  /* 0x0000002f002f7308 */ /* 0x000f220000000800 */
[----:B-1----:R-:W-:-:S07]  /*2970*/  FADD.FTZ R29, R29, 1 ;  /* 0x3f8000001d1d7421 */ /* 0x002fce0000010000 */
[----:B------:R1:W-:Y:S08]  /*2980*/  MUFU.EX2 R57, R48 ;  /* 0x0000003000397308 */ /* 0x0003f00000000800 */
[----:B------:R-:W4:Y:S01]  /*2990*/  MUFU.EX2 R2, R2 ;  /* 0x0000000200027308 */ /* 0x000f220000000800 */
[----:B-1----:R-:W-:Y:S01]  /*29a0*/  FADD.FTZ R48, R35, 1 ;  /* 0x3f80000023307421 */ /* 0x002fe20000010000 */
[----:B0-----:R-:W-:-:S06]  /*29b0*/  FADD.FTZ R35, R39, 1 ;  /* 0x3f80000027237421 */ /* 0x001fcc0000010000 */
[----:B------:R-:W-:Y:S08]  /*29c0*/  MUFU.RCP R48, R48 ;  /* 0x0000003000307308 */ /* 0x000ff00000001000 */
[----:B------:R-:W0:Y:S01]  /*29d0*/  MUFU.EX2 R3, R3 ;  /* 0x0000000300037308 */ /* 0x000e220000000800 */
[----:B------:R-:W-:Y:S01]  /*29e0*/  FMUL.FTZ R55, R5, -1.4426950216293334961 ;  /* 0xbfb8aa3b05377820 */ /* 0x000fe20000410000 */
[----:B------:R-:W-:-:S06]  /*29f0*/  FADD.FTZ R39, R49, 1 ;  /* 0x3f80000031277421 */ /* 0x000fcc0000010000 */
[----:B------:R-:W1:Y:S01]  /*2a00*/  MUFU.EX2 R51, R51 ;  /* 0x0000003300337308 */ /* 0x000e620000000800 */
[----:B------:R-:W-:Y:S01]  /*2a10*/  FMUL.FTZ R62, R9, -1.4426950216293334961 ;  /* 0xbfb8aa3b093e7820 */ /* 0x000fe20000410000 */
[----:B----4-:R-:W-:-:S06]  /*2a20*/  FADD.FTZ R47, R47, 1 ;  /* 0x3f8000002f2f7421 */ /* 0x010fcc0000010000 */
[----:B------:R-:W4:Y:S01]  /*2a30*/  MUFU.RCP R29, R29 ;  /* 0x0000001d001d7308 */ /* 0x000f220000001000 */
[----:B------:R-:W-:Y:S01]  /*2a40*/  FMUL.FTZ R53, R15, -1.4426950216293334961 ;  /* 0xbfb8aa3b0f357820 */ /* 0x000fe20000410000 */
[----:B------:R-:W-:-:S06]  /*2a50*/  FADD.FTZ R2, R2, 1 ;  /* 0x3f80000002027421 */ /* 0x000fcc0000010000 */
[----:B------:R-:W-:Y:S01]  /*2a60*/  MUFU.RCP R35, R35 ;  /* 0x0000002300237308 */ /* 0x000fe20000001000 */
[----:B------:R-:W-:Y:S01]  /*2a70*/  FMUL.FTZ R154, R7, -1.4426950216293334961 ;  /* 0xbfb8aa3b079a7820 */ /* 0x000fe20000410000 */
[----:B0-----:R-:W-:Y:S01]  /*2a80*/  FADD.FTZ R3, R3, 1 ;  /* 0x3f80000003037421 */ /* 0x001fe20000010000 */
[----:B-1----:R-:W-:-:S05]  /*2a90*/  FADD.FTZ R51, R51, 1 ;  /* 0x3f80000033337421 */ /* 0x002fca0000010000 */
[----:B------:R-:W0:Y:S08]  /*2aa0*/  MUFU.EX2 R55, R55 ;  /* 0x0000003700377308 */ /* 0x000e300000000800 */
[----:B------:R-:W-:Y:S08]  /*2ab0*/  MUFU.EX2 R153, R62 ;  /* 0x0000003e00997308 */ /* 0x000ff00000000800 */
[----:B------:R-:W1:Y:S08]  /*2ac0*/  MUFU.RCP R39, R39 ;  /* 0x0000002700277308 */ /* 0x000e700000001000 */
[----:B------:R0:W-:Y:S08]  /*2ad0*/  MUFU.RCP R62, R2 ;  /* 0x00000002003e7308 */ /* 0x0001f00000001000 */
[----:B------:R-:W1:Y:S01]  /*2ae0*/  MUFU.EX2 R53, R53 ;  /* 0x0000003500357308 */ /* 0x000e620000000800 */
[----:B0-----:R-:W-:-:S07]  /*2af0*/  FADD.FTZ R2, -R48, 1 ;  /* 0x3f80000030027421 */ /* 0x001fce0000010100 */
[----:B------:R-:W-:Y:S01]  /*2b00*/  MUFU.EX2 R155, R154 ;  /* 0x0000009a009b7308 */ /* 0x000fe20000000800 */
[----:B------:R-:W-:-:S07]  /*2b10*/  FMUL.FTZ R59, R13, -1.4426950216293334961 ;  /* 0xbfb8aa3b0d3b7820 */ /* 0x000fce0000410000 */
[----:B------:R4:W-:Y:S02]  /*2b20*/  MUFU.RCP R154, R3 ;  /* 0x00000003009a7308 */ /* 0x0009e40000001000 */
[----:B----4-:R-:W-:Y:S01]  /*2b30*/  FADD.FTZ R3, -R29, 1 ;  /* 0x3f8000001d037421 */ /* 0x010fe20000010100 */
[----:B------:R0:W-:Y:S04]  /*2b40*/  STS [R125], R56 ;  /* 0x000000387d007388 */ /* 0x0001e80000000800 */
[----:B------:R-:W-:Y:S04]  /*2b50*/  STS [R124+0x80], R27 ;  /* 0x0000801b7c007388 */ /* 0x000fe80000000800 */
[----:B---3--:R-:W-:Y:S04]  /*2b60*/  STS [R123+0x100], R28 ;  /* 0x0001001c7b007388 */ /* 0x008fe80000000800 */
        /* <DEDUP_REMOVED lines=14> */
[----:B------:R-:W4:Y:S04]  /*2c50*/  LDS R28, [R108+0x4] ;  /* 0x000004006c1c7984 */ /* 0x000f280000000800 */
[----:B------:R-:W4:Y:S04]  /*2c60*/  LDS R27, [R110] ;  /* 0x000000006e1b7984 */ /* 0x000f280000000800 */
[----:B------:R-:W4:Y:S04]  /*2c70*/  LDS R50, [R106+0xc] ;  /* 0x00000c006a327984 */ /* 0x000f280000000800 */
[----:B------:R-:W4:Y:S04]  /*2c80*/  LDS R31, [R105+0x10] ;  /* 0x00001000691f7984 */ /* 0x000f280000000800 */
[----:B------:R-:W4:Y:S01]  /*2c90*/  LDS R33, [R107+0x8] ;  /* 0x000008006b217984 */ /* 0x000f220000000800 */
[----:B0-----:R-:W0:Y:S03]  /*2ca0*/  MUFU.RCP R56, R47 ;  /* 0x0000002f00387308 */ /* 0x001e260000001000 */
[----:B------:R-:W0:Y:S01]  /*2cb0*/  LDS R37, [R103+0x18] ;  /* 0x0000180067257984 */ /* 0x000e220000000800 */
[----:B--2---:R-:W-:-:S03]  /*2cc0*/  FFMA.FTZ R58, R25, R2, 1 ;  /* 0x3f800000193a7423 */ /* 0x004fc60000010002 */
[----:B------:R-:W2:Y:S01]  /*2cd0*/  LDS R52, [R104+0x14] ;  /* 0x0000140068347984 */ /* 0x000ea20000000800 */
[----:B---3--:R3:W-:Y:S01]  /*2ce0*/  MUFU.RCP R156, R51 ;  /* 0x00000033009c7308 */ /* 0x0087e20000001000 */
[----:B------:R-:W-:Y:S02]  /*2cf0*/  FFMA.FTZ R3, R26, R3, 1 ;  /* 0x3f8000001a037423 */ /* 0x000fe40000010003 */
[----:B------:R-:W2:Y:S01]  /*2d00*/  LDS R54, [R102+0x1c] ;  /* 0x00001c0066367984 */ /* 0x000ea20000000800 */
[----:B------:R-:W-:Y:S01]  /*2d10*/  FADD.FTZ R55, R55, 1 ;  /* 0x3f80000037377421 */ /* 0x000fe20000010000 */
[----:B-1----:R-:W-:Y:S01]  /*2d20*/  FADD.FTZ R43, -R39, 1 ;  /* 0x3f800000272b7421 */ /* 0x002fe20000010100 */
[----:B------:R-:W-:Y:S01]  /*2d30*/  FADD.FTZ R53, R53, 1 ;  /* 0x3f80000035357421 */ /* 0x000fe20000010000 */
[----:B------:R-:W-:Y:S01]  /*2d40*/  FMUL.FTZ R157, R6, -1.4426950216293334961 ;  /* 0xbfb8aa3b069d7820 */ /* 0x000fe20000410000 */
[----:B------:R-:W1:Y:S01]  /*2d50*/  MUFU.EX2 R59, R59 ;  /* 0x0000003b003b7308 */ /* 0x000e620000000800 */
[----:B------:R-:W-:Y:S01]  /*2d60*/  LDS R60, [R98+0x2c] ;  /* 0x00002c00623c7984 */ /* 0x000fe20000000800 */
[----:B----4-:R-:W-:-:S04]  /*2d70*/  FMUL.FTZ R41, R77, R28 ;  /* 0x0000001c4d297220 */ /* 0x010fc80000410000 */
[----:B------:R-:W-:Y:S01]  /*2d80*/  FMUL.FTZ R41, R48, R41 ;  /* 0x0000002930297220 */ /* 0x000fe20000410000 */
[----:B------:R-:W-:-:S03]  /*2d90*/  FMUL.FTZ R2, R0, R27 ;  /* 0x0000001b00027220 */ /* 0x000fc60000410000 */
[----:B---3--:R-:W-:Y:S01]  /*2da0*/  FMUL.FTZ R51, R41, R58 ;  /* 0x0000003a29337220 */ /* 0x008fe20000410000 */
[----:B------:R-:W-:Y:S01]  /*2db0*/  FADD.FTZ R41, -R35, 1 ;  /* 0x3f80000023297421 */ /* 0x000fe20000010100 */
[----:B------:R-:W-:Y:S01]  /*2dc0*/  FMUL.FTZ R2, R29, R2 ;  /* 0x000000021d027220 */ /* 0x000fe20000410000 */
[----:B------:R-:W-:Y:S01]  /*2dd0*/  FMUL.FTZ R49, R75, R50 ;  /* 0x000000324b317220 */ /* 0x000fe20000410000 */
[----:B------:R-:W-:Y:S01]  /*2de0*/  FMUL.FTZ R166, R74, R31 ;  /* 0x0000001f4aa67220 */ /* 0x000fe20000410000 */
[----:B------:R-:W-:Y:S01]  /*2df0*/  FFMA.FTZ R47, R24, R41, 1 ;  /* 0x3f800000182f7423 */ /* 0x000fe20000010029 */
[----:B------:R-:W-:Y:S01]  /*2e00*/  FMUL.FTZ R3, R2, R3 ;  /* 0x0000000302037220 */ /* 0x000fe20000410000 */
[C---:B0-----:R-:W-:Y:S01]  /*2e10*/  FADD.FTZ R2, -R56.reuse, 1 ;  /* 0x3f80000038027421 */ /* 0x041fe20000010100 */
[----:B------:R-:W0:Y:S01]  /*2e20*/  LDS R41, [R101+0x20] ;  /* 0x0000200065297984 */ /* 0x000e220000000800 */
[----:B------:R3:W-:Y:S01]  /*2e30*/  MUFU.RCP R160, R55 ;  /* 0x0000003700a07308 */ /* 0x0007e20000001000 */
[----:B------:R-:W-:Y:S01]  /*2e40*/  FMUL.FTZ R49, R56, R49 ;  /* 0x0000003138317220 */ /* 0x000fe20000410000 */
[----:B------:R-:W-:Y:S01]  /*2e50*/  FFMA.FTZ R164, R23, R2, 1 ;  /* 0x3f80000017a47423 */ /* 0x000fe20000010002 */
[----:B------:R-:W4:Y:S01]  /*2e60*/  LDS R58, [R100+0x24] ;  /* 0x00002400643a7984 */ /* 0x000f220000000800 */
[----:B------:R-:W-:Y:S01]  /*2e70*/  FMUL.FTZ R2, R76, R33 ;  /* 0x000000214c027220 */ /* 0x000fe20000410000 */
[----:B------:R-:W-:Y:S01]  /*2e80*/  FMUL.FTZ R166, R39, R166 ;  /* 0x000000a627a67220 */ /* 0x000fe20000410000 */
[----:B---3--:R-:W-:-:S02]  /*2e90*/  FFMA.FTZ R55, R22, R43, 1 ;  /* 0x3f80000016377423 */ /* 0x008fc4000001002b */
[----:B------:R3:W-:Y:S01]  /*2ea0*/  MUFU.RCP R158, R53 ;  /* 0x00000035009e7308 */ /* 0x0007e20000001000 */
[----:B------:R-:W4:Y:S01]  /*2eb0*/  LDS R43, [R99+0x28] ;  /* 0x00002800632b7984 */ /* 0x000f220000000800 */
[----:B------:R-:W-:Y:S01]  /*2ec0*/  FMUL.FTZ R2, R35, R2 ;  /* 0x0000000223027220 */ /* 0x000fe20000410000 */
[----:B------:R-:W-:Y:S01]  /*2ed0*/  FMUL.FTZ R61, R11, -1.4426950216293334961 ;  /* 0xbfb8aa3b0b3d7820 */ /* 0x000fe20000410000 */
[----:B------:R-:W-:Y:S01]  /*2ee0*/  FMUL.FTZ R174, R166, R55 ;  /* 0x00000037a6ae7220 */ /* 0x000fe20000410000 */
[----:B------:R-:W-:Y:S01]  /*2ef0*/  FADD.FTZ R166, -R154, 1 ;  /* 0x3f8000009aa67421 */ /* 0x000fe20000010100 */
[----:B---3--:R-:W-:Y:S01]  /*2f00*/  FMUL.FTZ R53, R49, R164 ;  /* 0x000000a431357220 */ /* 0x008fe20000410000 */
[----:B------:R-:W-:Y:S01]  /*2f10*/  FADD.FTZ R164, -R62, 1 ;  /* 0x3f8000003ea47421 */ /* 0x000fe20000010100 */
[----:B------:R-:W3:Y:S01]  /*2f20*/  MUFU.EX2 R157, R157 ;  /* 0x0000009d009d7308 */ /* 0x000ee20000000800 */
[----:B------:R-:W-:Y:S01]  /*2f30*/  FADD.FTZ R45, R57, 1 ;  /* 0x3f800000392d7421 */ /* 0x000fe20000010000 */
[----:B------:R-:W-:Y:S01]  /*2f40*/  FMUL.FTZ R2, R2, R47 ;  /* 0x0000002f02027220 */ /* 0x000fe20000410000 */
[----:B------:R-:W-:Y:S01]  /*2f50*/  FFMA.FTZ R176, R21, R164, 1 ;  /* 0x3f80000015b07423 */ /* 0x000fe200000100a4 */
[----:B------:R-:W4:Y:S01]  /*2f60*/  LDS R47, [R96+0x30] ;  /* 0x00003000602f7984 */ /* 0x000f220000000800 */
[----:B------:R-:W-:-:S03]  /*2f70*/  FFMA.FTZ R178, R19, R166, 1 ;  /* 0x3f80000013b27423 */ /* 0x000fc600000100a6 */
[----:B------:R-:W4:Y:S01]  /*2f80*/  LDS R164, [R94+0x34] ;  /* 0x000034005ea47984 */ /* 0x000f220000000800 */
[----:B------:R-:W0:Y:S03]  /*2f90*/  MUFU.EX2 R61, R61 ;  /* 0x0000003d003d7308 */ /* 0x000e260000000800 */
[----:B------:R-:W4:Y:S01]  /*2fa0*/  LDS R49, [R92+0x38] ;  /* 0x000038005c317984 */ /* 0x000f220000000800 */
[----:B-1----:R-:W-:-:S03]  /*2fb0*/  FADD.FTZ R59, R59, 1 ;  /* 0x3f8000003b3b7421 */ /* 0x002fc60000010000 */
[----:B------:R-:W1:Y:S01]  /*2fc0*/  LDS R166, [R97+0x3c] ;  /* 0x00003c0061a67984 */ /* 0x000e620000000800 */
[----:B------:R-:W0:Y:S01]  /*2fd0*/  MUFU.RCP R45, R45 ;  /* 0x0000002d002d7308 */ /* 0x000e220000001000 */
[----:B------:R-:W-:Y:S01]  /*2fe0*/  FMUL.FTZ R57, R72, R37 ;  /* 0x0000002548397220 */ /* 0x000fe20000410000 */
[----:B---3--:R-:W-:Y:S01]  /*2ff0*/  FADD.FTZ R157, R157, 1 ;  /* 0x3f8000009d9d7421 */ /* 0x008fe20000010000 */
[----:B--2---:R-:W-:Y:S01]  /*3000*/  FMUL.FTZ R55, R73, R52 ;  /* 0x0000003449377220 */ /* 0x004fe20000410000 */
[----:B------:R-:W-:Y:S06]  /*3010*/  BAR.SYNC.DEFER_BLOCKING 0x0 ;  /* 0x0000000000007b1d */ /* 0x000fec0000010000 */
[----:B------:R2:W3:Y:S01]  /*3020*/  MUFU.RCP R162, R59 ;  /* 0x0000003b00a27308 */ /* 0x0004e20000001000 */
[----:B------:R-:W-:Y:S01]  /*3030*/  FMUL.FTZ R57, R154, R57 ;  /* 0x000000399a397220 */ /* 0x000fe20000410000 */
[----:B0-----:R-:W-:Y:S01]  /*3040*/  FADD.FTZ R61, R61, 1 ;  /* 0x3f8000003d3d7421 */ /* 0x001fe20000010000 */
[----:B------:R-:W-:Y:S01]  /*3050*/  FADD.FTZ R153, R153, 1 ;  /* 0x3f80000099997421 */ /* 0x000fe20000010000 */
[----:B------:R-:W-:Y:S01]  /*3060*/  FADD.FTZ R155, R155, 1 ;  /* 0x3f8000009b9b7421 */ /* 0x000fe20000010000 */
[----:B------:R-:W-:-:S03]  /*3070*/  FMUL.FTZ R178, R57, R178 ;  /* 0x000000b239b27220 */ /* 0x000fc60000410000 */
[----:B------:R-:W0:Y:S01]  /*3080*/  MUFU.RCP R159, R157 ;  /* 0x0000009d009f7308 */ /* 0x000e220000001000 */
[----:B------:R-:W-:Y:S01]  /*3090*/  FMUL.FTZ R55, R62, R55 ;  /* 0x000000373e377220 */ /* 0x000fe20000410000 */
[----:B------:R-:W-:Y:S01]  /*30a0*/  FADD.FTZ R57, -R45, 1 ;  /* 0x3f8000002d397421 */ /* 0x000fe20000010100 */
[----:B------:R-:W-:Y:S01]  /*30b0*/  FADD.FTZ R180, -R156, 1 ;  /* 0x3f8000009cb47421 */ /* 0x000fe20000010100 */
[----:B--2---:R-:W-:Y:S01]  /*30c0*/  FMUL.FTZ R59, R71, R54 ;  /* 0x00000036473b7220 */ /* 0x004fe20000410000 */
[----:B------:R-:W-:-:S03]  /*30d0*/  FMUL.FTZ R55, R55, R176 ;  /* 0x000000b037377220 */ /* 0x000fc60000410000 */
[----:B------:R-:W2:Y:S01]  /*30e0*/  MUFU.RCP R168, R61 ;  /* 0x0000003d00a87308 */ /* 0x000ea20000001000 */
[----:B------:R-:W-:Y:S01]  /*30f0*/  FFMA.FTZ R180, R17, R180, 1 ;  /* 0x3f80000011b47423 */ /* 0x000fe200000100b4 */
[----:B------:R-:W-:Y:S01]  /*3100*/  FMUL.FTZ R59, R156, R59 ;  /* 0x0000003b9c3b7220 */ /* 0x000fe20000410000 */
[----:B------:R-:W-:Y:S01]  /*3110*/  FADD.FTZ R176, -R158, 1 ;  /* 0x3f8000009eb07421 */ /* 0x000fe20000010100 */
[----:B---3--:R-:W-:-:S04]  /*3120*/  FADD.FTZ R182, -R162, 1 ;  /* 0x3f800000a2b67421 */ /* 0x008fc80000010100 */
[----:B------:R3:W1:Y:S01]  /*3130*/  MUFU.RCP R170, R153 ;  /* 0x0000009900aa7308 */ /* 0x0006620000001000 */
[----:B------:R-:W-:Y:S01]  /*3140*/  FMUL.FTZ R59, R59, R180 ;  /* 0x000000b43b3b7220 */ /* 0x000fe20000410000 */
[----:B------:R-:W-:-:S06]  /*3150*/  FFMA.FTZ R176, R15, R176, 1 ;  /* 0x3f8000000fb07423 */ /* 0x000fcc00000100b0 */
[----:B------:R0:W1:Y:S01]  /*3160*/  MUFU.RCP R172, R155 ;  /* 0x0000009b00ac7308 */ /* 0x0000620000001000 */
[----:B---3--:R-:W-:Y:S01]  /*3170*/  FFMA.FTZ R153, R4, R57, 1 ;  /* 0x3f80000004997423 */ /* 0x008fe20000010039 */
[----:B------:R-:W-:Y:S01]  /*3180*/  FMUL.FTZ R57, R70, R41 ;  /* 0x0000002946397220 */ /* 0x000fe20000410000 */
[----:B------:R-:W-:Y:S01]  /*3190*/  FADD.FTZ R180, -R160, 1 ;  /* 0x3f800000a0b47421 */ /* 0x000fe20000010100 */
[----:B------:R-:W-:Y:S01]  /*31a0*/  FFMA.FTZ R184, R13, R182, 1 ;  /* 0x3f8000000db87423 */ /* 0x000fe200000100b6 */
[----:B----4-:R-:W-:Y:S01]  /*31b0*/  FMUL.FTZ R61, R69, R58 ;  /* 0x0000003a453d7220 */ /* 0x010fe20000410000 */
[----:B------:R-:W-:Y:S01]  /*31c0*/  FMUL.FTZ R57, R158, R57 ;  /* 0x000000399e397220 */ /* 0x000fe20000410000 */
[----:B------:R-:W-:Y:S01]  /*31d0*/  FMUL.FTZ R182, R68, R43 ;  /* 0x0000002b44b67220 */ /* 0x000fe20000410000 */
[----:B0-----:R-:W-:Y:S02]  /*31e0*/  FMUL.FTZ R155, R67, R60 ;  /* 0x0000003c439b7220 */ /* 0x001fe40000410000 */
[----:B------:R-:W-:Y:S01]  /*31f0*/  FMUL.FTZ R176, R57, R176 ;  /* 0x000000b039b07220 */ /* 0x000fe20000410000 */
[----:B------:R-:W-:Y:S01]  /*3200*/  FFMA.FTZ R180, R5, R180, 1 ;  /* 0x3f80000005b47423 */ /* 0x000fe200000100b4 */
[----:B------:R-:W-:Y:S01]  /*3210*/  FMUL.FTZ R61, R160, R61 ;  /* 0x0000003da03d7220 */ /* 0x000fe20000410000 */
[----:B------:R-:W-:Y:S01]  /*3220*/  FADD.FTZ R57, -R159, 1 ;  /* 0x3f8000009f397421 */ /* 0x000fe20000010100 */
[----:B------:R-:W-:Y:S01]  /*3230*/  FMUL.FTZ R182, R45, R182 ;  /* 0x000000b62db67220 */ /* 0x000fe20000410000 */
[----:B------:R-:W-:Y:S01]  /*3240*/  FMUL.FTZ R155, R162, R155 ;  /* 0x0000009ba29b7220 */ /* 0x000fe20000410000 */
[----:B------:R-:W-:Y:S01]  /*3250*/  FMUL.FTZ R61, R61, R180 ;  /* 0x000000b43d3d7220 */ /* 0x000fe20000410000 */
[----:B------:R-:W-:Y:S01]  /*3260*/  FFMA.FTZ R161, R6, R57, 1 ;  /* 0x3f80000006a17423 */ /* 0x000fe20000010039 */
[----:B------:R-:W-:Y:S01]  /*3270*/  FMUL.FTZ R182, R182, R153 ;  /* 0x00000099b6b67220 */ /* 0x000fe20000410000 */
[----:B------:R-:W-:Y:S01]  /*3280*/  FMUL.FTZ R155, R155, R184 ;  /* 0x000000b89b9b7220 */ /* 0x000fe20000410000 */
[----:B--2---:R-:W-:Y:S01]  /*3290*/  FADD.FTZ R180, -R168, 1 ;  /* 0x3f800000a8b47421 */ /* 0x004fe20000010100 */
[----:B------:R-:W-:Y:S01]  /*32a0*/  FMUL.FTZ R57, R66, R47 ;  /* 0x0000002f42397220 */ /* 0x000fe20000410000 */
[----:B-1----:R-:W-:Y:S01]  /*32b0*/  FADD.FTZ R184, -R170, 1 ;  /* 0x3f800000aab87421 */ /* 0x002fe20000010100 */
[----:B------:R-:W-:Y:S01]  /*32c0*/  FMUL.FTZ R153, R65, R164 ;  /* 0x000000a441997220 */ /* 0x000fe20000410000 */
[----:B------:R-:W-:Y:S01]  /*32d0*/  STS [R110], R3 ;  /* 0x000000036e007388 */ /* 0x000fe20000000800 */
[----:B------:R-:W-:Y:S01]  /*32e0*/  FADD.FTZ R188, -R172, 1 ;  /* 0x3f800000acbc7421 */ /* 0x000fe20000010100 */
[----:B------:R-:W-:Y:S01]  /*32f0*/  FMUL.FTZ R157, R64, R49 ;  /* 0x00000031409d7220 */ /* 0x000fe20000410000 */
[----:B------:R-:W-:Y:S01]  /*3300*/  FMUL.FTZ R190, R63, R166 ;  /* 0x000000a63fbe7220 */ /* 0x000fe20000410000 */
[----:B------:R-:W-:Y:S01]  /*3310*/  STS [R108+0x4], R51 ;  /* 0x000004336c007388 */ /* 0x000fe20000000800 */
[----:B------:R-:W-:Y:S01]  /*3320*/  FFMA.FTZ R180, R11, R180, 1 ;  /* 0x3f8000000bb47423 */ /* 0x000fe200000100b4 */
[----:B------:R-:W-:-:S02]  /*3330*/  FMUL.FTZ R57, R168, R57 ;  /* 0x00000039a8397220 */ /* 0x000fc40000410000 */
[----:B------:R0:W-:Y:S01]  /*3340*/  STS [R107+0x8], R2 ;  /* 0x000008026b007388 */ /* 0x0001e20000000800 */
[----:B------:R-:W-:Y:S01]  /*3350*/  FFMA.FTZ R184, R9, R184, 1 ;  /* 0x3f80000009b87423 */ /* 0x000fe200000100b8 */
[----:B------:R-:W-:Y:S02]  /*3360*/  FMUL.FTZ R153, R170, R153 ;  /* 0x00000099aa997220 */ /* 0x000fe40000410000 */
[----:B------:R-:W-:Y:S01]  /*3370*/  STS [R106+0xc], R53 ;  /* 0x00000c356a007388 */ /* 0x000fe20000000800 */
[----:B------:R-:W-:Y:S01]  /*3380*/  FFMA.FTZ R188, R7, R188, 1 ;  /* 0x3f80000007bc7423 */ /* 0x000fe200000100bc */
[----:B------:R-:W-:Y:S01]  /*3390*/  FMUL.FTZ R157, R172, R157 ;  /* 0x0000009dac9d7220 */ /* 0x000fe20000410000 */
[----:B------:R-:W-:Y:S01]  /*33a0*/  ISETP.NE.AND P5, PT, R146, RZ, PT ;  /* 0x000000ff9200720c */ /* 0x000fe20003fa5270 */
[----:B------:R-:W-:Y:S01]  /*33b0*/  STS [R105+0x10], R174 ;  /* 0x000010ae69007388 */ /* 0x000fe20000000800 */
[----:B------:R-:W-:Y:S01]  /*33c0*/  FMUL.FTZ R190, R159, R190 ;  /* 0x000000be9fbe7220 */ /* 0x000fe20000410000 */
[----:B------:R-:W-:-:S02]  /*33d0*/  FMUL.FTZ R57, R57, R180 ;  /* 0x000000b439397220 */ /* 0x000fc40000410000 */
[----:B------:R-:W-:Y:S01]  /*33e0*/  STS [R104+0x14], R55 ;  /* 0x0000143768007388 */ /* 0x000fe20000000800 */
[----:B------:R-:W-:-:S03]  /*33f0*/  FMUL.FTZ R153, R153, R184 ;  /* 0x000000b899997220 */ /* 0x000fc60000410000 */
[----:B------:R-:W-:Y:S01]  /*3400*/  STS [R103+0x18], R178 ;  /* 0x000018b267007388 */ /* 0x000fe20000000800 */
[----:B------:R-:W-:-:S03]  /*3410*/  FMUL.FTZ R157, R157, R188 ;  /* 0x000000bc9d9d7220 */ /* 0x000fc60000410000 */
[----:B------:R-:W-:Y:S01]  /*3420*/  STS [R102+0x1c], R59 ;  /* 0x00001c3b66007388 */ /* 0x000fe20000000800 */
[----:B------:R-:W-:-:S03]  /*3430*/  FMUL.FTZ R190, R190, R161 ;  /* 0x000000a1bebe7220 */ /* 0x000fc60000410000 */
[----:B------:R1:W-:Y:S04]  /*3440*/  STS [R101+0x20], R176 ;  /* 0x000020b065007388 */ /* 0x0003e80000000800 */
[----:B------:R-:W-:Y:S01]  /*3450*/  STS [R100+0x24], R61 ;  /* 0x0000243d64007388 */ /* 0x000fe20000000800 */
[----:B0-----:R-:W-:-:S03]  /*3460*/  MOV R2, UR32 ;  /* 0x0000002000027c02 */ /* 0x001fc60008000f00 */
        /* <DEDUP_REMOVED lines=26> */
[----:B------:R-:W2:Y:S01]  /*3610*/  LDS R174, [UR12+0x1080] ;  /* 0x0010800cffae7984 */ /* 0x000ea20008000800 */
[----:B------:R-:W-:Y:S01]  /*3620*/  UIMAD UR9, UR36, UR11, UR9 ;  /* 0x0000000b240972a4 */ /* 0x000fe2000f8e0209 */
[----:B------:R-:W0:Y:S03]  /*3630*/  LDCU.64 UR10, c[0x0][0x558] ;  /* 0x0000ab00ff0a77ac */ /* 0x000e260008000a00 */
[----:B------:R-:W-:-:S04]  /*3640*/  UIMAD.WIDE.U32 UR8, UR29, UR14, UR8 ;  /* 0x0000000e1d0872a5 */ /* 0x000fc8000f8e0008 */
[----:B------:R-:W-:Y:S02]  /*3650*/  UIMAD UR9, UR29, UR15, UR9 ;  /* 0x0000000f1d0972a4 */ /* 0x000fe4000f8e0209 */
[----:B------:R-:W-:-:S04]  /*3660*/  IADD3 R3, P0, PT, R144, UR8, RZ ;  /* 0x0000000890037c10 */ /* 0x000fc8000ff1e0ff */
[----:B-1----:R-:W-:Y:S02]  /*3670*/  IADD3.X R176, PT, PT, RZ, UR9, RZ, P0, !PT ;  /* 0x00000009ffb07c10 */ /* 0x002fe400087fe4ff */
[----:B0-----:R-:W-:-:S04]  /*3680*/  LEA R2, P1, R3, UR10, 0x2 ;  /* 0x0000000a03027c11 */ /* 0x001fc8000f8210ff */
[----:B------:R-:W-:Y:S02]  /*3690*/  LEA.HI.X R3, R3, UR11, R176, 0x2, P1 ;  /* 0x0000000b03037c11 */ /* 0x000fe400088f14b0 */
[-C--:B--2---:R-:W-:Y:S02]  /*36a0*/  ISETP.GE.AND P0, PT, R144, R174.reuse, PT ;  /* 0x000000ae9000720c */ /* 0x084fe40003f06270 */
        /* <DEDUP_REMOVED lines=86> */
[----:B------:R1:W-:Y:S01]  /*3c10*/  STS [R107+0x8], R24 ;  /* 0x000008186b007388 */ /* 0x0003e20000000800 */
[----:B0-----:R-:W-:-:S03]  /*3c20*/  UIMAD.WIDE.U32 UR14, UR36, UR8, UR6 ;  /* 0x00000008240e72a5 */ /* 0x001fc6000f8e0006 */
[----:B------:R-:W-:Y:S01]  /*3c30*/  STS [R106+0xc], R23 ;  /* 0x00000c176a007388 */ /* 0x000fe20000000800 */
[----:B------:R-:W-:-:S03]  /*3c40*/  UIMAD UR9, UR36, UR9, UR15 ;  /* 0x00000009240972a4 */ /* 0x000fc6000f8e020f */
[----:B------:R-:W-:Y:S01]  /*3c50*/  STS [R105+0x10], R22 ;  /* 0x0000101669007388 */ /* 0x000fe20000000800 */
[----:B-1----:R-:W-:Y:S01]  /*3c60*/  IMAD.U32 R24, RZ, RZ, UR32 ;  /* 0x00000020ff187e24 */ /* 0x002fe2000f8e00ff */
[----:B------:R-:W-:Y:S02]  /*3c70*/  UMOV UR8, UR14 ;  /* 0x0000000e00087c82 */ /* 0x000fe40008000000 */
[----:B------:R-:W-:Y:S01]  /*3c80*/  STS [R104+0x14], R21 ;  /* 0x0000141568007388 */ /* 0x000fe20000000800 */
[----:B------:R-:W-:-:S03]  /*3c90*/  UIMAD.WIDE.U32 UR8, UR29, UR10, UR8 ;  /* 0x0000000a1d0872a5 */ /* 0x000fc6000f8e0008 */
[----:B------:R0:W-:Y:S01]  /*3ca0*/  STS [R103+0x18], R2 ;  /* 0x0000180267007388 */ /* 0x0001e20000000800 */
[----:B------:R-:W-:Y:S02]  /*3cb0*/  UIMAD UR11, UR29, UR11, UR9 ;  /* 0x0000000b1d0b72a4 */ /* 0x000fe4000f8e0209 */
[----:B------:R-:W-:Y:S01]  /*3cc0*/  IADD3 R3, P0, PT, R144, UR8, RZ ;  /* 0x0000000890037c10 */ /* 0x000fe2000ff1e0ff */
[----:B------:R-:W-:Y:S04]  /*3cd0*/  STS [R102+0x1c], R17 ;  /* 0x00001c1166007388 */ /* 0x000fe80000000800 */
[----:B------:R-:W-:Y:S01]  /*3ce0*/  STS [R101+0x20], R26 ;  /* 0x0000201a65007388 */ /* 0x000fe20000000800 */
[----:B0-----:R-:W-:-:S03]  /*3cf0*/  LEA R2, P4, R3, UR34, 0x2 ;  /* 0x0000002203027c11 */ /* 0x001fc6000f8810ff */
        /* <DEDUP_REMOVED lines=8> */
[----:B------:R-:W-:Y:S01]  /*3d80*/  LDS R15, [R125] ;  /* 0x000000007d0f7984 */ /* 0x000fe20000000800 */
[----:B0-----:R-:W-:-:S03]  /*3d90*/  IADD3.X R6, PT, PT, RZ, UR11, RZ, P0, !PT ;  /* 0x0000000bff067c10 */ /* 0x001fc600087fe4ff */
        /* <DEDUP_REMOVED lines=51> */
.L_x_3719:
[----:B0-----:R-:W-:Y:S01]  /*40d0*/  FFMA.FTZ R3, R95, R0, R150 ;  /* 0x000000005f037223 */ /* 0x001fe20000010096 */
[----:B------:R-:W0:Y:S01]  /*40e0*/  LDCU UR8, c[0x0][0x38c] ;  /* 0x00007180ff0877ac */ /* 0x000e220008000800 */
[--C-:B-----5:R-:W-:Y:S01]  /*40f0*/  FADD.FTZ R45, R20, R151.reuse ;  /* 0x00000097142d7221 */ /* 0x120fe20000010000 */
[----:B------:R-:W-:Y:S01]  /*4100*/  FADD.FTZ R43, R18, R151 ;  /* 0x00000097122b7221 */ /* 0x000fe20000010000 */
[----:B------:R-:W-:Y:S01]  /*4110*/  FFMA.FTZ R2, R90, R77, R3 ;  /* 0x0000004d5a027223 */ /* 0x000fe20000010003 */
[--C-:B------:R-:W-:Y:S01]  /*4120*/  FADD.FTZ R41, R16, R151.reuse ;  /* 0x0000009710297221 */ /* 0x100fe20000010000 */
[----:B------:R-:W-:Y:S01]  /*4130*/  FADD.FTZ R39, R14, R151 ;  /* 0x000000970e277221 */ /* 0x000fe20000010000 */
[----:B------:R-:W-:Y:S01]  /*4140*/  MOV R62, RZ ;  /* 0x000000ff003e7202 */ /* 0x000fe20000000f00 */
        /* <DEDUP_REMOVED lines=9> */
[----:B------:R-:W-:Y:S02]  /*41e0*/  CS2R R48, SRZ ;  /* 0x0000000000307805 */ /* 0x000fe4000001ff00 */
[----:B------:R-:W-:Y:S01]  /*41f0*/  MOV R47, RZ ;  /* 0x000000ff002f7202 */ /* 0x000fe20000000f00 */
[----:B0-----:R-:W-:Y:S01]  /*4200*/  UISETP.GE.AND UP0, UPT, UR8, 0x1, UPT ;  /* 0x000000010800788c */ /* 0x001fe2000bf06270 */
[----:B------:R-:W-:Y:S01]  /*4210*/  FFMA.FTZ R2, R86, R73, R3 ;  /* 0x0000004956027223 */ /* 0x000fe20000010003 */
[--C-:B------:R-:W-:Y:S01]  /*4220*/  FADD.FTZ R46, R46, R151.reuse ;  /* 0x000000972e2e7221 */ /* 0x100fe20000010000 */
[--C-:B------:R-:W-:Y:S01]  /*4230*/  FADD.FTZ R44, R44, R151.reuse ;  /* 0x000000972c2c7221 */ /* 0x100fe20000010000 */
[--C-:B------:R-:W-:Y:S01]  /*4240*/  FADD.FTZ R42, R42, R151.reuse ;  /* 0x000000972a2a7221 */ /* 0x100fe20000010000 */
[----:B------:R-:W-:Y:S01]  /*4250*/  FFMA.FTZ R3, R89, R72, R2 ;  /* 0x0000004859037223 */ /* 0x000fe20000010002 */
[--C-:B------:R-:W-:Y:S01]  /*4260*/  FADD.FTZ R40, R40, R151.reuse ;  /* 0x0000009728287221 */ /* 0x100fe20000010000 */
[--C-:B------:R-:W-:Y:S01]  /*4270*/  FADD.FTZ R38, R38, R151.reuse ;  /* 0x0000009726267221 */ /* 0x100fe20000010000 */
[----:B------:R-:W-:Y:S01]  /*4280*/  FADD.FTZ R37, R12, R151 ;  /* 0x000000970c257221 */ /* 0x000fe20000010000 */
        /* <DEDUP_REMOVED lines=29> */
[----:B------:R-:W-:-:S03]  /*4460*/  FMUL.FTZ R14, R63, R152 ;  /* 0x000000983f0e7220 */ /* 0x000fc60000410000 */
[----:B------:R-:W-:Y:S01]  /*4470*/  FFMA.FTZ R150, R79, R63, R2 ;  /* 0x0000003f4f967223 */ /* 0x000fe20000010002 */
[----:B------:R-:W-:Y:S06]  /*4480*/  BAR.SYNC.DEFER_BLOCKING 0x0 ;  /* 0x0000000000007b1d */ /* 0x000fec0000010000 */
[----:B------:R-:W-:Y:S05]  /*4490*/  BRA.U !UP0, `(.L_x_3720) ;  /* 0x0000003508e87547 */ /* 0x000fea000b800000 */
[----:B------:R-:W0:Y:S01]  /*44a0*/  LDC.64 R8, c[0x0][0x440] ;  /* 0x00011000ff087b82 */ /* 0x000e220000000a00 */
[----:B------:R-:W-:Y:S01]  /*44b0*/  ISETP.GE.AND P0, PT, R144, UR32, PT ;  /* 0x0000002090007c0c */ /* 0x000fe2000bf06270 */
[----:B------:R-:W-:Y:S01]  /*44c0*/  UISETP.NE.AND UP0, UPT, UR22, 0x1, UPT ;  /* 0x000000011600788c */ /* 0x000fe2000bf05270 */
[----:B------:R-:W-:Y:S01]  /*44d0*/  LOP3.LUT R186, R186, 0xfffffffb, RZ, 0xc0, !PT ;  /* 0xfffffffbbaba7812 */ /* 0x000fe200078ec0ff */
[----:B------:R-:W-:Y:S01]  /*44e0*/  HFMA2 R62, -RZ, RZ, 0, 0 ;  /* 0x00000000ff3e7431 */ /* 0x000fe200000001ff */
[----:B------:R-:W-:Y:S01]  /*44f0*/  MOV R15, RZ ;  /* 0x000000ff000f7202 */ /* 0x000fe20000000f00 */
[----:B------:R-:W1:Y:S02]  /*4500*/  LDCU UR33, c[0x0][0x394] ;  /* 0x00007280ff2177ac */ /* 0x000e640008000800 */
[----:B------:R-:W2:Y:S01]  /*4510*/  LDC.64 R10, c[0x0][0x448] ;  /* 0x00011200ff0a7b82 */ /* 0x000ea20000000a00 */
[----:B------:R-:W-:Y:S01]  /*4520*/  PLOP3.LUT P1, PT, PT, PT, UP0, 0x80, 0x8 ;  /* 0x000000000008781c */ /* 0x000fe20003f2f008 */
[----:B------:R-:W3:Y:S03]  /*4530*/  LDCU UR37, c[0x0][0x38c] ;  /* 0x00007180ff2577ac */ /* 0x000ee60008000800 */
[----:B------:R-:W-:Y:S01]  /*4540*/  ISETP.EQ.AND P1, PT, R187, RZ, P1 ;  /* 0x000000ffbb00720c */ /* 0x000fe20000f22270 */
[----:B------:R-:W4:Y:S01]  /*4550*/  LDCU UR13, c[0x0][0x388] ;  /* 0x00007100ff0d77ac */ /* 0x000f220008000800 */
[----:B------:R-:W-:Y:S01]  /*4560*/  @P0 LOP3.LUT R186, R186, 0x4, RZ, 0xfc, !PT ;  /* 0x00000004baba0812 */ /* 0x000fe200078efcff */
[----:B------:R-:W0:Y:S01]  /*4570*/  LDC.64 R12, c[0x0][0x4d8] ;  /* 0x00013600ff0c7b82 */ /* 0x000e220000000a00 */
[----:B------:R-:W0:Y:S01]  /*4580*/  LDCU.64 UR10, c[0x0][0x3a8] ;  /* 0x00007500ff0a77ac */ /* 0x000e220008000a00 */
[----:B------:R-:W0:Y:S01]  /*4590*/  LDCU.64 UR14, c[0x0][0x3c0] ;  /* 0x00007800ff0e77ac */ /* 0x000e220008000a00 */
[----:B------:R-:W0:Y:S01]  /*45a0*/  LDCU.64 UR34, c[0x0][0x3e0] ;  /* 0x00007c00ff2277ac */ /* 0x000e220008000a00 */
[----:B------:R-:W0:Y:S01]  /*45b0*/  LDCU.64 UR38, c[0x0][0x4e0] ;  /* 0x00009c00ff2677ac */ /* 0x000e220008000a00 */
[----:B------:R-:W0:Y:S01]  /*45c0*/  LDCU.64 UR40, c[0x0][0x4f0] ;  /* 0x00009e00ff2877ac */ /* 0x000e220008000a00 */
[----:B------:R-:W0:Y:S04]  /*45d0*/  LDCU.64 UR42, c[0x0][0x540] ;  /* 0x0000a800ff2a77ac */ /* 0x000e280008000a00 */
.L_x_3765:
[----:B0-----:R-:W-:Y:S02]  /*45e0*/  MOV R4, UR16 ;  /* 0x0000001000047c02 */ /* 0x001fe40008000f00 */
[----:B-1----:R-:W-:Y:S02]  /*45f0*/  MOV R3, UR20 ;  /* 0x0000001400037c02 */ /* 0x002fe40008000f00 */
[----:B------:R-:W-:Y:S01]  /*4600*/  MOV R5, UR17 ;  /* 0x0000001100057c02 */ /* 0x000fe20008000f00 */
[----:B------:R-:W-:Y:S01]  /*4610*/  IMAD.MOV.U32 R2, RZ, RZ, R4 ;  /* 0x000000ffff027224 */ /* 0x000fe200078e0004 */
[----:B------:R-:W-:-:S03]  /*4620*/  LOP3.LUT P6, RZ, R186, 0x4, RZ, 0xc0, !PT ;  /* 0x00000004baff7812 */ /* 0x000fc600078cc0ff */
[----:B0-----:R-:W-:-:S04]  /*4630*/  IMAD.WIDE.U32 R2, R15, UR10, R2 ;  /* 0x0000000a0f027c25 */ /* 0x001fc8000f8e0002 */
[----:B------:R-:W-:Y:S01]  /*4640*/  IMAD R3, R15, UR11, R3 ;  /* 0x0000000b0f037c24 */ /* 0x000fe2000f8e0203 */
[----:B------:R-:W-:-:S04]  /*4650*/  LEA R4, P0, R2, R8, 0x2 ;  /* 0x0000000802047211 */ /* 0x000fc800078010ff */
[----:B------:R-:W-:Y:S02]  /*4660*/  LEA.HI.X R5, R2, R9, R3, 0x2, P0 ;  /* 0x0000000902057211 */ /* 0x000fe400000f1403 */
[----:B------:R-:W-:Y:S02]  /*4670*/  MOV R2, R144 ;  /* 0x0000009000027202 */ /* 0x000fe40000000f00 */
[----:B------:R-:W-:Y:S02]  /*4680*/  MOV R3, RZ ;  /* 0x000000ff00037202 */ /* 0x000fe40000000f00 */
[----:B------:R-:W-:Y:S02]  /*4690*/  ISETP.GE.AND P2, PT, R140, UR32, PT ;  /* 0x000000208c007c0c */ /* 0x000fe4000bf46270 */
[----:B------:R-:W-:Y:S01]  /*46a0*/  ISETP.GE.AND P4, PT, R138, UR32, PT ;  /* 0x000000208a007c0c */ /* 0x000fe2000bf86270 */
[----:B------:R-:W-:Y:S01]  /*46b0*/  IMAD.WIDE.U32 R2, R15, UR34, R2 ;  /* 0x000000220f027c25 */ /* 0x000fe2000f8e0002 */
[----:B------:R-:W-:-:S02]  /*46c0*/  ISETP.GE.AND P0, PT, R141, UR32, PT ;  /* 0x000000208d007c0c */ /* 0x000fc4000bf06270 */
[----:B------:R-:W-:Y:S01]  /*46d0*/  ISETP.GE.AND P5, PT, R137, UR32, PT ;  /* 0x0000002089007c0c */ /* 0x000fe2000bfa6270 */
[----:B------:R-:W-:Y:S01]  /*46e0*/  IMAD R3, R15, UR35, R3 ;  /* 0x000000230f037c24 */ /* 0x000fe2000f8e0203 */
[C---:B------:R-:W-:Y:S02]  /*46f0*/  LEA R6, P3, R2.reuse, R147, 0x2 ;  /* 0x0000009302067211 */ /* 0x040fe400078610ff */
[----:B------:R-:W-:Y:S02]  /*4700*/  CS2R R154, SRZ ;  /* 0x00000000009a7805 */ /* 0x000fe4000001ff00 */
[----:B------:R-:W-:Y:S02]  /*4710*/  CS2R R156, SRZ ;  /* 0x00000000009c7805 */ /* 0x000fe4000001ff00 */
[----:B------:R-:W-:Y:S02]  /*4720*/  CS2R R164, SRZ ;  /* 0x0000000000a47805 */ /* 0x000fe4000001ff00 */
[----:B------:R-:W-:-:S02]  /*4730*/  LEA.HI.X R7, R2, R145, R3, 0x2, P3 ;  /* 0x0000009102077211 */ /* 0x000fc400018f1403 */
[----:B------:R-:W-:Y:S02]  /*4740*/  MOV R161, RZ ;  /* 0x000000ff00a17202 */ /* 0x000fe40000000f00 */
[----:B------:R-:W-:Y:S02]  /*4750*/  CS2R R166, SRZ ;  /* 0x0000000000a67805 */ /* 0x000fe4000001ff00 */
[----:B------:R-:W-:Y:S01]  /*4760*/  ISETP.GE.AND P3, PT, R139, UR32, PT ;  /* 0x000000208b007c0c */ /* 0x000fe2000bf66270 */
[----:B------:R-:W5:Y:S01]  /*4770*/  @!P0 LDG.E R155, desc[UR30][R6.64+0x80] ;  /* 0x0000801e069b8981 */ /* 0x000f62000c1e1900 */
[----:B------:R-:W-:-:S03]  /*4780*/  ISETP.GE.AND P0, PT, R136, UR32, PT ;  /* 0x0000002088007c0c */ /* 0x000fc6000bf06270 */
[----:B------:R-:W3:Y:S01]  /*4790*/  @!P2 LDG.E R156, desc[UR30][R6.64+0x100] ;  /* 0x0001001e069ca981 */ /* 0x000ee2000c1e1900 */
[----:B------:R-:W-:-:S03]  /*47a0*/  ISETP.GE.AND P2, PT, R135, UR32, PT ;  /* 0x0000002087007c0c */ /* 0x000fc6000bf46270 */
[----:B------:R-:W4:Y:S01]  /*47b0*/  @!P4 LDG.E R164, desc[UR30][R6.64+0x200] ;  /* 0x0002001e06a4c981 */ /* 0x000f22000c1e1900 */
[----:B------:R-:W-:-:S03]  /*47c0*/  ISETP.GE.AND P4, PT, R133, UR32, PT ;  /* 0x0000002085007c0c */ /* 0x000fc6000bf86270 */
[----:B------:R-:W4:Y:S01]  /*47d0*/  @!P3 LDG.E R157, desc[UR30][R6.64+0x180] ;  /* 0x0001801e069db981 */ /* 0x000f22000c1e1900 */
[----:B------:R-:W-:-:S03]  /*47e0*/  ISETP.GE.AND P3, PT, R134, UR32, PT ;  /* 0x0000002086007c0c */ /* 0x000fc6000bf66270 */
[----:B------:R-:W4:Y:S01]  /*47f0*/  @!P5 LDG.E R161, desc[UR30][R6.64+0x280] ;  /* 0x0002801e06a1d981 */ /* 0x000f22000c1e1900 */
[----:B------:R-:W-:Y:S02]  /*4800*/  ISETP.GE.AND P5, PT, R132, UR32, PT ;  /* 0x0000002084007c0c */ /* 0x000fe4000bfa6270 */
[----:B------:R-:W-:Y:S02]  /*4810*/  CS2R R168, SRZ ;  /* 0x0000000000a87805 */ /* 0x000fe4000001ff00 */
[----:B------:R-:W-:Y:S01]  /*4820*/  MOV R163, RZ ;  /* 0x000000ff00a37202 */ /* 0x000fe20000000f00 */
[----:B------:R-:W4:Y:S01]  /*4830*/  @!P0 LDG.E R166, desc[UR30][R6.64+0x300] ;  /* 0x0003001e06a68981 */ /* 0x000f22000c1e1900 */
[----:B------:R-:W-:Y:S02]  /*4840*/  MOV R170, RZ ;  /* 0x000000ff00aa7202 */ /* 0x000fe40000000f00 */
[----:B------:R-:W-:Y:S01]  /*4850*/  ISETP.GE.AND P0, PT, R131, UR32, PT ;  /* 0x0000002083007c0c */ /* 0x000fe2000bf06270 */
[----:B------:R-:W5:Y:S04]  /*4860*/  @!P6 LDG.E R154, desc[UR30][R6.64] ;  /* 0x0000001e069ae981 */ /* 0x000f68000c1e1900 */
[----:B------:R-:W4:Y:S01]  /*4870*/  @!P2 LDG.E R163, desc[UR30][R6.64+0x380] ;  /* 0x0003801e06a3a981 */ /* 0x000f22000c1e1900 */
[----:B------:R-:W-:-:S03]  /*4880*/  ISETP.GE.AND P2, PT, R130, UR32, PT ;  /* 0x0000002082007c0c */ /* 0x000fc6000bf46270 */
[----:B------:R-:W4:Y:S01]  /*4890*/  @!P3 LDG.E R168, desc[UR30][R6.64+0x400] ;  /* 0x0004001e06a8b981 */ /* 0x000f22000c1e1900 */
[----:B------:R-:W-:-:S03]  /*48a0*/  ISETP.GE.AND P3, PT, R129, UR32, PT ;  /* 0x0000002081007c0c */ /* 0x000fc6000bf66270 */
[----:B------:R-:W4:Y:S01]  /*48b0*/  @!P4 LDG.E R165, desc[UR30][R6.64+0x480] ;  /* 0x0004801e06a5c981 */ /* 0x000f22000c1e1900 */
[----:B------:R-:W-:-:S03]  /*48c0*/  ISETP.GE.AND P4, PT, R128, UR32, PT ;  /* 0x0000002080007c0c */ /* 0x000fc6000bf86270 */
[----:B------:R-:W4:Y:S01]  /*48d0*/  @!P5 LDG.E R170, desc[UR30][R6.64+0x500] ;  /* 0x0005001e06aad981 */ /* 0x000f22000c1e1900 */
[----:B------:R-:W-:Y:S02]  /*48e0*/  ISETP.GE.AND P5, PT, R127, UR32, PT ;  /* 0x000000207f007c0c */ /* 0x000fe4000bfa6270 */
[----:B------:R-:W-:Y:S01]  /*48f0*/  MOV R172, RZ ;  /* 0x000000ff00ac7202 */ /* 0x000fe20000000f00 */
[----:B------:R-:W4:Y:S01]  /*4900*/  @!P0 LDG.E R167, desc[UR30][R6.64+0x580] ;  /* 0x0005801e06a78981 */ /* 0x000f22000c1e1900 */
[----:B------:R-:W-:Y:S02]  /*4910*/  MOV R174, RZ ;  /* 0x000000ff00ae7202 */ /* 0x000fe40000000f00 */
[----:B------:R-:W-:Y:S01]  /*4920*/  MOV R176, RZ ;  /* 0x000000ff00b07202 */ /* 0x000fe20000000f00 */
[----:B------:R-:W4:Y:S04]  /*4930*/  @!P3 LDG.E R169, desc[UR30][R6.64+0x680] ;  /* 0x0006801e06a9b981 */ /* 0x000f28000c1e1900 */
[----:B------:R-:W4:Y:S04]  /*4940*/  @!P2 LDG.E R172, desc[UR30][R6.64+0x600] ;  /* 0x0006001e06aca981 */ /* 0x000f28000c1e1900 */
[----:B------:R-:W4:Y:S04]  /*4950*/  @!P4 LDG.E R174, desc[UR30][R6.64+0x700] ;  /* 0x0007001e06aec981 */ /* 0x000f28000c1e1900 */
[----:B------:R-:W4:Y:S04]  /*4960*/  @!P5 LDG.E R176, desc[UR30][R6.64+0x780] ;  /* 0x0007801e06b0d981 */ /* 0x000f28000c1e1900 */
[----:B------:R0:W4:Y:S01]  /*4970*/  LDG.E R153, desc[UR30][R4.64] ;  /* 0x0000001e04997981 */ /* 0x000122000c1e1900 */
[----:B------:R-:W-:Y:S01]  /*4980*/  IMAD.U32 R3, RZ, RZ, UR21 ;  /* 0x00000015ff037e24 */ /* 0x000fe2000f8e00ff */
[----:B0-----:R-:W-:-:S04]  /*4990*/  MOV R4, UR18 ;  /* 0x0000001200047c02 */ /* 0x001fc80008000f00 */
[----:B------:R-:W-:-:S05]  /*49a0*/  MOV R2, R4 ;  /* 0x0000000400027202 */ /* 0x000fca0000000f00 */
[----:B------:R-:W-:-:S04]  /*49b0*/  IMAD.WIDE.U32 R2, R15, UR14, R2 ;  /* 0x0000000e0f027c25 */ /* 0x000fc8000f8e0002 */
[----:B------:R-:W-:Y:S01]  /*49c0*/  IMAD R3, R15, UR15, R3 ;  /* 0x0000000f0f037c24 */ /* 0x000fe2000f8e0203 */
[C---:B--2---:R-:W-:Y:S02]  /*49d0*/  LEA R4, P0, R2.reuse, R10, 0x2 ;  /* 0x0000000a02047211 */ /* 0x044fe400078010ff */
[----:B------:R-:W-:Y:S02]  /*49e0*/  MOV R5, UR19 ;  /* 0x0000001300057c02 */ /* 0x000fe40008000f00 */
[----:B------:R-:W-:-:S05]  /*49f0*/  LEA.HI.X R5, R2, R11, R3, 0x2, P0 ;  /* 0x0000000b02057211 */ /* 0x000fca00000f1403 */
[----:B------:R-:W2:Y:S01]  /*4a00*/  LDG.E R189, desc[UR30][R4.64] ;  /* 0x0000001e04bd7981 */ /* 0x000ea2000c1e1900 */
[----:B------:R-:W0:Y:S01]  /*4a10*/  S2UR UR9, SR_CgaCtaId ;  /* 0x00000000000979c3 */ /* 0x000e220000008800 */
[----:B------:R-:W-:-:S04]  /*4a20*/  ULEA UR8, UR22, 0xffffff00, 0x8 ;  /* 0xffffff0016087891 */ /* 0x000fc8000f8e40ff */
[----:B------:R-:W-:Y:S01]  /*4a30*/  ULOP3.LUT UR8, UR8, 0x100, URZ, 0xc0, !UPT ;  /* 0x0000010008087892 */ /* 0x000fe2000f8ec0ff */
[C---:B------:R-:W-:Y:S01]  /*4a40*/  ISETP.NE.AND P0, PT, R146.reuse, RZ, PT ;  /* 0x000000ff9200720c */ /* 0x040fe20003f05270 */
[----:B------:R-:W-:Y:S01]  /*4a50*/  UMOV UR12, 0x400 ;  /* 0x00000400000c7882 */ /* 0x000fe20000000000 */
[----:B------:R-:W-:-:S03]  /*4a60*/  ISETP.NE.AND P2, PT, R146, 0x3f, PT ;  /* 0x0000003f9200780c */ /* 0x000fc60003f45270 */
[----:B------:R-:W-:Y:S01]  /*4a70*/  IADD3 R2, PT, PT, R15, UR8, RZ ;  /* 0x000000080f027c10 */ /* 0x000fe2000fffe0ff */
[----:B0-----:R-:W-:Y:S01]  /*4a80*/  ULEA UR12, UR9, UR12, 0x18 ;  /* 0x0000000c090c7291 */ /* 0x001fe2000f8ec0ff */
[----:B------:R-:W-:Y:S01]  /*4a90*/  BSSY.RECONVERGENT B0, `(.L_x_3721) ;  /* 0x000006e000007945 */ /* 0x000fe20003800200 */
[----:B-----5:R-:W-:Y:S04]  /*4aa0*/  STS [R125], R154 ;  /* 0x0000009a7d007388 */ /* 0x020fe80000000800 */
        /* <DEDUP_REMOVED lines=16> */
[----:B------:R-:W2:Y:S04]  /*4bb0*/  LDS R208, [R104+0x14] ;  /* 0x0000140068d07984 */ /* 0x000ea80000000800 */
        /* <DEDUP_REMOVED lines=11> */
[----:B------:R-:W1:Y:S01]  /*4c70*/  LDS R156, [R97+0x3c] ;  /* 0x00003c00619c7984 */ /* 0x000e620000000800 */
[----:B------:R-:W-:Y:S01]  /*4c80*/  FMUL.FTZ R3, R153, 1.4426950216293334961 ;  /* 0x3fb8aa3b99037820 */ /* 0x000fe20000410000 */
[----:B0-----:R-:W-:-:S02]  /*4c90*/  IADD3 R157, PT, PT, R146, 0x200, RZ ;  /* 0x00000200929d7810 */ /* 0x001fc40007ffe0ff */
[----:B------:R-:W0:Y:S01]  /*4ca0*/  LDS R198, [R110] ;  /* 0x000000006ec67984 */ /* 0x000e220000000800 */
[-C--:B------:R-:W-:Y:S01]  /*4cb0*/  FMUL.FTZ R191, R46, R3.reuse ;  /* 0x000000032ebf7220 */ /* 0x080fe20000410000 */
[-C--:B------:R-:W-:Y:S01]  /*4cc0*/  FMUL.FTZ R160, R45, R3.reuse ;  /* 0x000000032da07220 */ /* 0x080fe20000410000 */
[-C--:B------:R-:W-:Y:S01]  /*4cd0*/  FMUL.FTZ R158, R44, R3.reuse ;  /* 0x000000032c9e7220 */ /* 0x080fe20000410000 */
[----:B------:R-:W0:Y:S03]  /*4ce0*/  LDS R196, [R105+0x10] ;  /* 0x0000100069c47984 */ /* 0x000e260000000800 */
        /* <DEDUP_REMOVED lines=11> */
[-C--:B---3--:R-:W-:Y:S01]  /*4da0*/  FMUL.FTZ R176, R33, R3.reuse ;  /* 0x0000000321b07220 */ /* 0x088fe20000410000 */
[-C--:B------:R-:W-:Y:S01]  /*4db0*/  FMUL.FTZ R175, R32, R3.reuse ;  /* 0x0000000320af7220 */ /* 0x080fe20000410000 */
[----:B------:R-:W-:Y:S01]  /*4dc0*/  FMUL.FTZ R174, R30, R3 ;  /* 0x000000031eae7220 */ /* 0x000fe20000410000 */
[----:B------:R-:W-:Y:S01]  /*4dd0*/  SEL R2, R2, R157, !P0 ;  /* 0x0000009d02027207 */ /* 0x000fe20004000000 */
[----:B------:R-:W3:Y:S01]  /*4de0*/  MUFU.EX2 R160, R160 ;  /* 0x000000a000a07308 */ /* 0x000ee20000000800 */
[----:B------:R-:W0:Y:S02]  /*4df0*/  LDS R194, [R101+0x20] ;  /* 0x0000200065c27984 */ /* 0x000e240000000800 */
[----:B------:R-:W-:-:S05]  /*4e00*/  LEA R2, R2, UR12, 0x2 ;  /* 0x0000000c02027c11 */ /* 0x000fca000f8e10ff */
[----:B------:R-:W0:Y:S01]  /*4e10*/  MUFU.EX2 R158, R158 ;  /* 0x0000009e009e7308 */ /* 0x000e220000000800 */
[----:B--2---:R2:W-:Y:S07]  /*4e20*/  STS [R2+0x2550], R191 ;  /* 0x002550bf02007388 */ /* 0x0045ee0000000800 */
[----:B------:R-:W0:Y:S01]  /*4e30*/  MUFU.EX2 R159, R159 ;  /* 0x0000009f009f7308 */ /* 0x000e220000000800 */
[----:B------:R-:W-:-:S07]  /*4e40*/  FMUL.FTZ R164, R189, R208 ;  /* 0x000000d0bda47220 */ /* 0x000fce0000410000 */
[----:B------:R-:W0:Y:S01]  /*4e50*/  MUFU.EX2 R162, R162 ;  /* 0x000000a200a27308 */ /* 0x000e220000000800 */
        /* <DEDUP_REMOVED lines=13> */
[C---:B-1----:R-:W-:Y:S01]  /*4f30*/  FMUL.FTZ R3, R189.reuse, R212 ;  /* 0x000000d4bd037220 */ /* 0x042fe20000410000 */
        /* <DEDUP_REMOVED lines=23> */
[----:B0--34-:R-:W-:Y:S05]  /*50b0*/  @P2 BRA `(.L_x_3722) ;  /* 0x0000000000242947 */ /* 0x019fea0003800000 */
[----:B------:R-:W-:Y:S01]  /*50c0*/  UISETP.NE.AND UP0, UPT, UR22, UR33, UPT ;  /* 0x000000211600728c */ /* 0x000fe2000bf05270 */
[----:B------:R-:W-:-:S08]  /*50d0*/  MOV R163, 0x3f800000 ;  /* 0x3f80000000a37802 */ /* 0x000fd00000000f00 */
[----:B------:R-:W-:Y:S05]  /*50e0*/  BRA.U !UP0, `(.L_x_3723) ;  /* 0x0000000108207547 */ /* 0x000fea000b800000 */
[----:B------:R-:W-:-:S04]  /*50f0*/  USHF.L.U32 UR8, UR22, 0x8, URZ ;  /* 0x0000000816087899 */ /* 0x000fc800080006ff */
[----:B------:R-:W-:-:S06]  /*5100*/  ULOP3.LUT UR8, UR8, 0x100, URZ, 0xc0, !UPT ;  /* 0x0000010008087892 */ /* 0x000fcc000f8ec0ff */
[----:B------:R-:W-:-:S04]  /*5110*/  IADD3 R2, PT, PT, R15, UR8, RZ ;  /* 0x000000080f027c10 */ /* 0x000fc8000fffe0ff */
[----:B------:R-:W-:-:S05]  /*5120*/  LEA R2, R2, UR12, 0x2 ;  /* 0x0000000c02027c11 */ /* 0x000fca000f8e10ff */
[----:B------:R1:W2:Y:S01]  /*5130*/  LDS R163, [R2+0x2550] ;  /* 0x0025500002a37984 */ /* 0x0002a20000000800 */
[----:B------:R-:W-:Y:S05]  /*5140*/  BRA `(.L_x_3723) ;  /* 0x0000000000087947 */ /* 0x000fea0003800000 */
.L_x_3722:
[----:B------:R-:W-:-:S06]  /*5150*/  LEA R163, R146, UR12, 0x2 ;  /* 0x0000000c92a37c11 */ /* 0x000fcc000f8e10ff */
[----:B------:R-:W0:Y:S02]  /*5160*/  LDS R163, [R163+0x2d54] ;  /* 0x002d5400a3a37984 */ /* 0x000e240000000800 */
.L_x_3723:
[----:B------:R-:W-:Y:S05]  /*5170*/  BSYNC.RECONVERGENT B0 ;  /* 0x0000000000007941 */ /* 0x000fea0003800200 */
.L_x_3721:
[----:B------:R-:W3:Y:S01]  /*5180*/  @P1 LDC R4, c[0x0][0x38c] ;  /* 0x0000e300ff041b82 */ /* 0x000ee20000000800 */
[----:B------:R-:W-:Y:S01]  /*5190*/  VOTEU.ANY UP0, P1 ;  /* 0x0000000000ff7886 */ /* 0x000fe20000800100 */
[----:B------:R-:W-:Y:S02]  /*51a0*/  HFMA2 R5, -RZ, RZ, 0, 4.76837158203125e-07 ;  /* 0x00000008ff057431 */ /* 0x000fe400000001ff */
[----:B------:R-:W-:Y:S01]  /*51b0*/  FMUL.FTZ R216, R95, R46 ;  /* 0x0000002e5fd87220 */ /* 0x000fe20000410000 */
[----:B------:R-:W-:Y:S01]  /*51c0*/  FMUL.FTZ R199, R90, R45 ;  /* 0x0000002d5ac77220 */ /* 0x000fe20000410000 */
[----:B-1----:R-:W-:Y:S01]  /*51d0*/  IMAD.MOV.U32 R2, RZ, RZ, 0x3f800000 ;  /* 0x3f800000ff027424 */ /* 0x002fe200078e00ff */
[----:B------:R-:W-:Y:S01]  /*51e0*/  @UP0 UIADD3 UR8, UPT, UPT, UR22, -0x2, URZ ;  /* 0xfffffffe16080890 */ /* 0x000fe2000fffe0ff */
[----:B------:R-:W-:Y:S01]  /*51f0*/  FMUL.FTZ R7, R191, R160 ;  /* 0x000000a0bf077220 */ /* 0x000fe20000410000 */
[----:B------:R-:W-:Y:S01]  /*5200*/  FMUL.FTZ R193, R93, R44 ;  /* 0x0000002c5dc17220 */ /* 0x000fe20000410000 */
[----:B------:R-:W-:Y:S01]  /*5210*/  FFMA.FTZ R6, R160, R216, R199 ;  /* 0x000000d8a0067223 */ /* 0x000fe200000100c7 */
[----:B------:R-:W-:Y:S01]  /*5220*/  MOV R3, RZ ;  /* 0x000000ff00037202 */ /* 0x000fe20000000f00 */
[----:B------:R-:W-:Y:S01]  /*5230*/  FMUL.FTZ R218, R158, R7 ;  /* 0x000000079eda7220 */ /* 0x000fe20000410000 */
[----:B------:R-:W-:Y:S01]  /*5240*/  FMUL.FTZ R220, R88, R43 ;  /* 0x0000002b58dc7220 */ /* 0x000fe20000410000 */
[----:B------:R-:W-:Y:S01]  /*5250*/  FFMA.FTZ R6, R158, R6, R193 ;  /* 0x000000069e067223 */ /* 0x000fe200000100c1 */
[----:B------:R-:W-:Y:S01]  /*5260*/  FMUL.FTZ R195, R91, R42 ;  /* 0x0000002a5bc37220 */ /* 0x000fe20000410000 */
[----:B------:R-:W-:-:S02]  /*5270*/  FMUL.FTZ R7, R159, R218 ;  /* 0x000000da9f077220 */ /* 0x000fc40000410000 */
[----:B------:R-:W-:Y:S01]  /*5280*/  FFMA.FTZ R6, R159, R6, R220 ;  /* 0x000000069f067223 */ /* 0x000fe200000100dc */
[----:B---3--:R-:W-:-:S04]  /*5290*/  @P1 IMAD R4, R4, UR8, R15 ;  /* 0x0000000804041c24 */ /* 0x008fc8000f8e020f */
[----:B------:R-:W-:-:S04]  /*52a0*/  @P1 IMAD.WIDE R4, R4, R5, UR4 ;  /* 0x0000000404041e25 */ /* 0x000fc8000f8e0205 */
[----:B------:R-:W-:Y:S01]  /*52b0*/  FMUL.FTZ R224, R86, R41 ;  /* 0x0000002956e07220 */ /* 0x000fe20000410000 */
[----:B------:R-:W-:Y:S01]  /*52c0*/  FFMA.FTZ R6, R162, R6, R195 ;  /* 0x00000006a2067223 */ /* 0x000fe200000100c3 */
[----:B------:R1:W5:Y:S01]  /*52d0*/  @P1 LDG.E.64 R2, desc[UR30][R4.64] ;  /* 0x0000001e04021981 */ /* 0x000362000c1e1b00 */
[----:B------:R-:W-:Y:S02]  /*52e0*/  FMUL.FTZ R197, R89, R40 ;  /* 0x0000002859c57220 */ /* 0x000fe40000410000 */
        /* <DEDUP_REMOVED lines=8> */
[----:B-1----:R-:W-:Y:S01]  /*5370*/  FMUL.FTZ R4, R162, R7 ;  /* 0x00000007a2047220 */ /* 0x002fe20000410000 */
[----:B------:R-:W-:Y:S01]  /*5380*/  FFMA.FTZ R6, R183, R6, R228 ;  /* 0x00000006b7067223 */ /* 0x000fe200000100e4 */
[----:B------:R-:W-:Y:S01]  /*5390*/  FMUL.FTZ R207, R78, R33 ;  /* 0x000000214ecf7220 */ /* 0x000fe20000410000 */
[----:B------:R-:W-:Y:S01]  /*53a0*/  FMUL.FTZ R232, R81, R32 ;  /* 0x0000002051e87220 */ /* 0x000fe20000410000 */
[----:B------:R-:W-:Y:S01]  /*53b0*/  FMUL.FTZ R5, R185, R4 ;  /* 0x00000004b9057220 */ /* 0x000fe20000410000 */
[----:B------:R-:W-:Y:S01]  /*53c0*/  FFMA.FTZ R6, R182, R6, R201 ;  /* 0x00000006b6067223 */ /* 0x000fe200000100c9 */
[----:B------:R-:W-:Y:S01]  /*53d0*/  ISETP.GT.U32.AND P2, PT, R146, 0x1f, PT ;  /* 0x0000001f9200780c */ /* 0x000fe20003f44070 */
[----:B------:R-:W-:Y:S01]  /*53e0*/  FMUL.FTZ R203, R79, R30 ;  /* 0x0000001e4fcb7220 */ /* 0x000fe20000410000 */
[----:B------:R-:W-:Y:S01]  /*53f0*/  FMUL.FTZ R4, R184, R5 ;  /* 0x00000005b8047220 */ /* 0x000fe20000410000 */
[----:B------:R-:W-:Y:S01]  /*5400*/  FFMA.FTZ R6, R181, R6, R234 ;  /* 0x00000006b5067223 */ /* 0x000fe200000100ea */
[----:B------:R-:W-:-:S02]  /*5410*/  LOP3.LUT R186, R186, 0xfffffffd, RZ, 0xc0, !PT ;  /* 0xfffffffdbaba7812 */ /* 0x000fc400078ec0ff */
[----:B------:R-:W-:Y:S01]  /*5420*/  FMUL.FTZ R5, R183, R4 ;  /* 0x00000004b7057220 */ /* 0x000fe20000410000 */
[----:B------:R-:W-:-:S03]  /*5430*/  FFMA.FTZ R6, R179, R6, R230 ;  /* 0x00000006b3067223 */ /* 0x000fc600000100e6 */
[----:B------:R-:W-:Y:S01]  /*5440*/  FMUL.FTZ R4, R182, R5 ;  /* 0x00000005b6047220 */ /* 0x000fe20000410000 */
[----:B------:R-:W-:Y:S02]  /*5450*/  FFMA.FTZ R6, R180, R6, R205 ;  /* 0x00000006b4067223 */ /* 0x000fe400000100cd */
[----:B------:R-:W-:Y:S01]  /*5460*/  @P2 LOP3.LUT R186, R186, 0x2, RZ, 0xfc, !PT ;  /* 0x00000002baba2812 */ /* 0x000fe200078efcff */
[----:B------:R-:W-:Y:S01]  /*5470*/  FMUL.FTZ R4, R181, R4 ;  /* 0x00000004b5047220 */ /* 0x000fe20000410000 */
[----:B------:R-:W-:-:S03]  /*5480*/  FFMA.FTZ R6, R177, R6, R236 ;  /* 0x00000006b1067223 */ /* 0x000fc600000100ec */
[----:B------:R-:W-:Y:S01]  /*5490*/  FMUL.FTZ R5, R179, R4 ;  /* 0x00000004b3057220 */ /* 0x000fe20000410000 */
[----:B------:R-:W-:-:S03]  /*54a0*/  FFMA.FTZ R6, R176, R6, R207 ;  /* 0x00000006b0067223 */ /* 0x000fc600000100cf */
[----:B------:R-:W-:Y:S01]  /*54b0*/  FMUL.FTZ R4, R180, R5 ;  /* 0x00000005b4047220 */ /* 0x000fe20000410000 */
[----:B------:R-:W-:-:S03]  /*54c0*/  FFMA.FTZ R6, R175, R6, R232 ;  /* 0x00000006af067223 */ /* 0x000fc600000100e8 */
        /* <DEDUP_REMOVED lines=8> */
[----:B------:R-:W-:Y:S01]  /*5550*/  LEA R209, R146, R143, 0x3 ;  /* 0x0000008f92d17211 */ /* 0x000fe200078e18ff */
[----:B------:R-:W-:Y:S01]  /*5560*/  UMOV UR8, 0xffffffff ;  /* 0xffffffff00087882 */ /* 0x000fe20000000000 */
[----:B------:R-:W-:Y:S02]  /*5570*/  ISETP.GE.AND P2, PT, R126, 0x10, PT ;  /* 0x000000107e00780c */ /* 0x000fe40003f46270 */
[----:B------:R-:W-:Y:S01]  /*5580*/  LOP3.LUT R186, R186, 0xfffffffe, RZ, 0xc0, !PT ;  /* 0xfffffffebaba7812 */ /* 0x000fe200078ec0ff */
[----:B-1----:R-:W1:Y:S01]  /*5590*/  LDS.128 R4, [R209+0x2140] ;  /* 0x00214000d1047984 */ /* 0x002e620000000c00 */
[C---:B------:R-:W-:Y:S02]  /*55a0*/  ISETP.GE.AND P3, PT, R126.reuse, 0x4, PT ;  /* 0x000000047e00780c */ /* 0x040fe40003f66270 */
[C---:B------:R-:W-:Y:S02]  /*55b0*/  ISETP.GE.AND P4, PT, R126.reuse, 0x2, PT ;  /* 0x000000027e00780c */ /* 0x040fe40003f86270 */
[----:B------:R-:W-:-:S05]  /*55c0*/  ISETP.GE.AND P5, PT, R126, 0x1, PT ;  /* 0x000000017e00780c */ /* 0x000fca0003fa6270 */
        /* <DEDUP_REMOVED lines=27> */
.L_x_3783:
[----:B------:R-:W-:Y:S01]  /*5780*/  ISETP.GE.AND P2, PT, R126, 0x10, PT ;  /* 0x000000107e00780c */ /* 0x000fe20003f46270 */
[----:B----4-:R-:W-:Y:S01]  /*5790*/  FFMA.FTZ R5, R213, R5, R4 ;  /* 0x00000005d5057223 */ /* 0x010fe20000010004 */
[----:B------:R-:W-:-:S04]  /*57a0*/  UMOV UR8, 0xffffffff ;  /* 0xffffffff00087882 */ /* 0x000fc80000000000 */
[----:B------:R-:W-:-:S07]  /*57b0*/  FSEL R215, R4, R5, !P2 ;  /* 0x0000000504d77208 */ /* 0x000fce0005000000 */
[----:B-1-3--:R-:W-:Y:S01]  /*57c0*/  @P2 FMUL.FTZ R213, R213, R222 ;  /* 0x000000ded5d52220 */ /* 0x00afe20000410000 */
[----:B------:R-:W-:Y:S06]  /*57d0*/  BRA.DIV UR8, `(.L_x_3726) ;  /* 0x0000003e08087947 */ /* 0x000fec000b800000 */
.L_x_3786:
[----:B------:R-:W-:-:S03]  /*57e0*/  UMOV UR8, 0xffffffff ;  /* 0xffffffff00087882 */ /* 0x000fc60000000000 */
[----:B------:R-:W-:Y:S05]  /*57f0*/  BRA.DIV UR8, `(.L_x_3727) ;  /* 0x0000003e08287947 */ /* 0x000fea000b800000 */
.L_x_3789:
[----:B------:R-:W-:-:S03]  /*5800*/  UMOV UR8, 0xffffffff ;  /* 0xffffffff00087882 */ /* 0x000fc60000000000 */
[----:B------:R-:W-:Y:S05]  /*5810*/  BRA.DIV UR8, `(.L_x_3728) ;  /* 0x0000003e08487947 */ /* 0x000fea000b800000 */
[----:B------:R-:W1:Y:S04]  /*5820*/  SHFL.UP PT, R213, R213, 0x1, RZ ;  /* 0x04200000d5d57989 */ /* 0x000e6800000e00ff */
[----:B------:R3:W4:Y:S04]  /*5830*/  SHFL.UP PT, R218, R215, 0x1, RZ ;  /* 0x04200000d7da7989 */ /* 0x00072800000e00ff */
[----:B-----5:R3:W0:Y:S04]  /*5840*/  SHFL.IDX PT, R4, R2, RZ, 0x1f ;  /* 0x00001fff02047589 */ /* 0x02062800000e0000 */
[----:B------:R3:W0:Y:S02]  /*5850*/  SHFL.IDX PT, R5, R3, RZ, 0x1f ;  /* 0x00001fff03057589 */ /* 0x00062400000e0000 */
.L_x_3795:
[----:B------:R-:W5:Y:S01]  /*5860*/  LDS.64 R6, [R209+0x2140] ;  /* 0x00214000d1067984 */ /* 0x000f620000000a00 */
[C---:B01--4-:R-:W-:Y:S01]  /*5870*/  @P0 FFMA.FTZ R5, R213.reuse, R5, R218 ;  /* 0x00000005d5050223 */ /* 0x053fe200000100da */
[----:B------:R-:W-:-:S03]  /*5880*/  @P0 FMUL.FTZ R4, R213, R4 ;  /* 0x00000004d5040220 */ /* 0x000fc60000410000 */
[-C--:B-----5:R-:W-:Y:S01]  /*5890*/  FFMA.FTZ R7, R5, R6.reuse, R7 ;  /* 0x0000000605077223 */ /* 0x0a0fe20000010007 */
[----:B------:R-:W-:-:S05]  /*58a0*/  FMUL.FTZ R6, R4, R6 ;  /* 0x0000000604067220 */ /* 0x000fca0000410000 */
[----:B------:R4:W-:Y:S02]  /*58b0*/  STS.128 [R209+0x2140], R4 ;  /* 0x00214004d1007388 */ /* 0x0009e40000000c00 */
.L_x_3724:
[----:B------:R-:W-:Y:S05]  /*58c0*/  WARPSYNC.ALL ;  /* 0x0000000000007948 */ /* 0x000fea0003800000 */
[----:B------:R-:W-:Y:S01]  /*58d0*/  BAR.SYNC.DEFER_BLOCKING 0x0 ;  /* 0x0000000000007b1d */ /* 0x000fe20000010000 */
[C---:B012-4-:R-:W-:Y:S01]  /*58e0*/  FMUL.FTZ R4, R174.reuse, R163 ;  /* 0x000000a3ae047220 */ /* 0x057fe20000410000 */
[----:B---3-5:R-:W-:Y:S01]  /*58f0*/  FFMA.FTZ R3, R174, R164, R165 ;  /* 0x000000a4ae037223 */ /* 0x028fe200000100a5 */
[----:B------:R-:W-:Y:S01]  /*5900*/  FMUL.FTZ R7, R189, R194 ;  /* 0x000000c2bd077220 */ /* 0x000fe20000410000 */
[----:B------:R-:W-:Y:S01]  /*5910*/  UISETP.GE.AND UP0, UPT, UR22, UR33, UPT ;  /* 0x000000211600728c */ /* 0x000fe2000bf06270 */
[C---:B------:R-:W-:Y:S01]  /*5920*/  FMUL.FTZ R5, R175.reuse, R4 ;  /* 0x00000004af057220 */ /* 0x040fe20000410000 */
[----:B------:R-:W-:Y:S01]  /*5930*/  FFMA.FTZ R3, R175, R3, R166 ;  /* 0x00000003af037223 */ /* 0x000fe200000100a6 */
[----:B------:R-:W-:Y:S01]  /*5940*/  FMUL.FTZ R222, R70, R7 ;  /* 0x0000000746de7220 */ /* 0x000fe20000410000 */
[----:B------:R-:W-:Y:S01]  /*5950*/  FMUL.FTZ R209, R189, R196 ;  /* 0x000000c4bdd17220 */ /* 0x000fe20000410000 */
[C---:B------:R-:W-:Y:S01]  /*5960*/  FMUL.FTZ R4, R176.reuse, R5 ;  /* 0x00000005b0047220 */ /* 0x040fe20000410000 */
[----:B------:R-:W-:Y:S01]  /*5970*/  FFMA.FTZ R3, R176, R3, R167 ;  /* 0x00000003b0037223 */ /* 0x000fe200000100a7 */
[----:B------:R-:W-:Y:S01]  /*5980*/  PLOP3.LUT P0, PT, PT, PT, UP0, 0x80, 0x8 ;  /* 0x000000000008781c */ /* 0x000fe20003f0f008 */
[----:B------:R-:W-:Y:S01]  /*5990*/  FMUL.FTZ R226, R74, R209 ;  /* 0x000000d14ae27220 */ /* 0x000fe20000410000 */
[C---:B------:R-:W-:Y:S01]  /*59a0*/  FMUL.FTZ R5, R177.reuse, R4 ;  /* 0x00000004b1057220 */ /* 0x040fe20000410000 */
[----:B------:R-:W-:Y:S01]  /*59b0*/  FFMA.FTZ R3, R177, R3, R168 ;  /* 0x00000003b1037223 */ /* 0x000fe200000100a8 */
[----:B------:R-:W-:-:S02]  /*59c0*/  ISETP.NE.OR P0, PT, R187, RZ, P0 ;  /* 0x000000ffbb00720c */ /* 0x000fc40000705670 */
[----:B------:R-:W-:Y:S01]  /*59d0*/  ISETP.GT.U32.AND P2, PT, R146, 0x1f, PT ;  /* 0x0000001f9200780c */ /* 0x000fe20003f44070 */
[----:B------:R-:W-:-:S04]  /*59e0*/  FFMA.FTZ R3, R180, R3, R169 ;  /* 0x00000003b4037223 */ /* 0x000fc800000100a9 */
[----:B------:R-:W-:Y:S01]  /*59f0*/  FFMA.FTZ R3, R179, R3, R170 ;  /* 0x00000003b3037223 */ /* 0x000fe200000100aa */
[----:B------:R-:W0:Y:S02]  /*5a00*/  LDS R2, [R143+0x2144] ;  /* 0x002144008f027984 */ /* 0x000e240000000800 */
[----:B0-----:R-:W-:Y:S01]  /*5a10*/  FFMA.FTZ R216, R191, R2, R216 ;  /* 0x00000002bfd87223 */ /* 0x001fe200000100d8 */
[----:B------:R-:W-:-:S03]  /*5a20*/  FMUL.FTZ R2, R180, R5 ;  /* 0x00000005b4027220 */ /* 0x000fc60000410000 */
[----:B------:R-:W-:Y:S01]  /*5a30*/  FFMA.FTZ R191, R160, R216, R199 ;  /* 0x000000d8a0bf7223 */ /* 0x000fe200000100c7 */
[----:B------:R-:W-:Y:S01]  /*5a40*/  FMUL.FTZ R4, R179, R2 ;  /* 0x00000002b3047220 */ /* 0x000fe20000410000 */
[----:B------:R-:W-:Y:S02]  /*5a50*/  HFMA2 R2, -RZ, RZ, 1.875, 0 ;  /* 0x3f800000ff027431 */ /* 0x000fe400000001ff */
[----:B------:R-:W-:Y:S01]  /*5a60*/  FMUL.FTZ R199, R189, R198 ;  /* 0x000000c6bdc77220 */ /* 0x000fe20000410000 */
[----:B------:R-:W-:Y:S01]  /*5a70*/  FFMA.FTZ R218, R158, R191, R193 ;  /* 0x000000bf9eda7223 */ /* 0x000fe200000100c1 */
[C---:B------:R-:W-:Y:S01]  /*5a80*/  FMUL.FTZ R5, R181.reuse, R4 ;  /* 0x00000004b5057220 */ /* 0x040fe20000410000 */
[----:B------:R-:W-:Y:S01]  /*5a90*/  FFMA.FTZ R4, R181, R3, R222 ;  /* 0x00000003b5047223 */ /* 0x000fe200000100de */
[----:B------:R-:W-:Y:S01]  /*5aa0*/  MOV R3, RZ ;  /* 0x000000ff00037202 */ /* 0x000fe20000000f00 */
[----:B------:R-:W-:Y:S01]  /*5ab0*/  FFMA.FTZ R193, R159, R218, R220 ;  /* 0x000000da9fc17223 */ /* 0x000fe200000100dc */
[C---:B------:R-:W-:Y:S01]  /*5ac0*/  FMUL.FTZ R6, R182.reuse, R5 ;  /* 0x00000005b6067220 */ /* 0x040fe20000410000 */
[----:B------:R-:W-:Y:S01]  /*5ad0*/  FFMA.FTZ R4, R182, R4, R171 ;  /* 0x00000004b6047223 */ /* 0x000fe200000100ab */
[----:B------:R-:W-:Y:S01]  /*5ae0*/  FMUL.FTZ R199, R0, R199 ;  /* 0x000000c700c77220 */ /* 0x000fe20000410000 */
[----:B------:R-:W-:Y:S01]  /*5af0*/  FFMA.FTZ R220, R162, R193, R195 ;  /* 0x000000c1a2dc7223 */ /* 0x000fe200000100c3 */
[C---:B------:R-:W-:Y:S01]  /*5b00*/  FMUL.FTZ R5, R183.reuse, R6 ;  /* 0x00000006b7057220 */ /* 0x040fe20000410000 */
[----:B------:R-:W-:Y:S01]  /*5b10*/  FFMA.FTZ R6, R183, R4, R172 ;  /* 0x00000004b7067223 */ /* 0x000fe200000100ac */
[----:B------:R-:W-:Y:S01]  /*5b20*/  @!P0 LEA R4, R15, UR12, 0x3 ;  /* 0x0000000c0f048c11 */ /* 0x000fe2000f8e18ff */
[----:B------:R-:W-:Y:S01]  /*5b30*/  FFMA.FTZ R195, R185, R220, R224 ;  /* 0x000000dcb9c37223 */ /* 0x000fe200000100e0 */
[C---:B------:R-:W-:Y:S01]  /*5b40*/  FMUL.FTZ R238, R184.reuse, R5 ;  /* 0x00000005b8ee7220 */ /* 0x040fe20000410000 */
[----:B------:R-:W-:-:S02]  /*5b50*/  FFMA.FTZ R5, R184, R6, R173 ;  /* 0x00000006b8057223 */ /* 0x000fc400000100ad */
[----:B------:R-:W-:Y:S01]  /*5b60*/  FFMA.FTZ R224, R184, R195, R197 ;  /* 0x000000c3b8e07223 */ /* 0x000fe200000100c5 */
[C---:B------:R-:W-:Y:S01]  /*5b70*/  FMUL.FTZ R7, R185.reuse, R238 ;  /* 0x000000eeb9077220 */ /* 0x040fe20000410000 */
[----:B------:R-:W-:Y:S01]  /*5b80*/  FFMA.FTZ R5, R185, R5, R226 ;  /* 0x00000005b9057223 */ /* 0x000fe200000100e2 */
[----:B------:R0:W1:Y:S01]  /*5b90*/  @!P0 LDS.64 R2, [R4+0x2e50] ;  /* 0x002e500004028984 */ /* 0x0000620000000a00 */
[----:B------:R-:W-:Y:S01]  /*5ba0*/  FFMA.FTZ R197, R183, R224, R228 ;  /* 0x000000e0b7c57223 */ /* 0x000fe200000100e4 */
        /* <DEDUP_REMOVED lines=9> */
[C---:B0-----:R-:W-:Y:S01]  /*5c40*/  FMUL.FTZ R4, R160.reuse, R7 ;  /* 0x00000007a0047220 */ /* 0x041fe20000410000 */
[----:B------:R-:W-:Y:S02]  /*5c50*/  FFMA.FTZ R5, R160, R5, R199 ;  /* 0x00000005a0057223 */ /* 0x000fe400000100c7 */
[----:B------:R-:W-:-:S03]  /*5c60*/  FFMA.FTZ R205, R180, R230, R205 ;  /* 0x000000e6b4cd7223 */ /* 0x000fc600000100cd */
[----:B------:R0:W-:Y:S01]  /*5c70*/  STS.64 [R143+0x2350], R4 ;  /* 0x002350048f007388 */ /* 0x0001e20000000a00 */
[----:B------:R-:W-:-:S04]  /*5c80*/  FFMA.FTZ R234, R177, R205, R236 ;  /* 0x000000cdb1ea7223 */ /* 0x000fc800000100ec */
[----:B------:R-:W-:-:S04]  /*5c90*/  FFMA.FTZ R207, R176, R234, R207 ;  /* 0x000000eab0cf7223 */ /* 0x000fc800000100cf */
[----:B------:R-:W-:-:S04]  /*5ca0*/  FFMA.FTZ R232, R175, R207, R232 ;  /* 0x000000cfafe87223 */ /* 0x000fc800000100e8 */
[----:B------:R-:W-:Y:S01]  /*5cb0*/  FFMA.FTZ R236, R174, R232, R203 ;  /* 0x000000e8aeec7223 */ /* 0x000fe200000100cb */
[----:B------:R-:W-:Y:S06]  /*5cc0*/  BAR.SYNC.DEFER_BLOCKING 0x0 ;  /* 0x0000000000007b1d */ /* 0x000fec0000010000 */
[----:B0-----:R-:W-:Y:S05]  /*5cd0*/  @P2 BRA `(.L_x_3729) ;  /* 0x0000000000f02947 */ /* 0x001fea0003800000 */
        /* <DEDUP_REMOVED lines=9> */
[----:B-1----:R-:W-:Y:S04]  /*5d70*/  SHFL.IDX PT, R215, R2, RZ, 0x1f ;  /* 0x00001fff02d77589 */ /* 0x002fe800000e0000 */
[----:B------:R-:W-:Y:S01]  /*5d80*/  SHFL.IDX PT, R217, R3, RZ, 0x1f ;  /* 0x00001fff03d97589 */ /* 0x000fe200000e0000 */
[----:B0-----:R-:W-:Y:S01]  /*5d90*/  @P0 FMUL.FTZ R7, R7, R4 ;  /* 0x0000000407070220 */ /* 0x001fe20000410000 */
        /* <DEDUP_REMOVED lines=9> */
[----:B------:R-:W-:Y:S01]  /*5e30*/  @!P0 IMAD.MOV.U32 R5, RZ, RZ, R209 ;  /* 0x000000ffff058224 */ /* 0x000fe200078e00d1 */
        /* <DEDUP_REMOVED lines=21> */
[----:B------:R-:W-:Y:S01]  /*5f90*/  SHFL.DOWN PT, R213, R4, 0x1, 0x1f ;  /* 0x08201f0004d57f89 */ /* 0x000fe200000e0000 */
[----:B------:R-:W-:-:S03]  /*5fa0*/  ISETP.NE.AND P0, PT, R146, 0x1f, PT ;  /* 0x0000001f9200780c */ /* 0x000fc60003f05270 */
[----:B------:R-:W-:Y:S04]  /*5fb0*/  SHFL.IDX PT, R209, R4, RZ, 0x1f ;  /* 0x00001fff04d17589 */ /* 0x000fe800000e0000 */
[----:B------:R-:W0:Y:S04]  /*5fc0*/  SHFL.IDX PT, R240, R5, RZ, 0x1f ;  /* 0x00001fff05f07589 */ /* 0x000e2800000e0000 */
[----:B------:R1:W2:Y:S01]  /*5fd0*/  SHFL.DOWN PT, R242, R5, 0x1, 0x1f ;  /* 0x08201f0005f27f89 */ /* 0x0002a200000e0000 */
[-C--:B0-----:R-:W-:Y:S01]  /*5fe0*/  FFMA.FTZ R240, R3, R209.reuse, R240 ;  /* 0x000000d103f07223 */ /* 0x081fe200000100f0 */
[----:B-1----:R-:W-:-:S07]  /*5ff0*/  FMUL.FTZ R209, R2, R209 ;  /* 0x000000d102d17220 */ /* 0x002fce0000410000 */
.L_x_3812:
[----:B------:R-:W0:Y:S01]  /*6000*/  LDS.64 R4, [R203+0x2358] ;  /* 0x00235800cb047984 */ /* 0x000e220000000a00 */
[----:B------:R-:W-:Y:S01]  /*6010*/  MOV R7, R217 ;  /* 0x000000d900077202 */ /* 0x000fe20000000f00 */
[----:B------:R-:W-:Y:S01]  /*6020*/  IMAD.MOV.U32 R3, RZ, RZ, R240 ;  /* 0x000000ffff037224 */ /* 0x000fe200078e00f0 */
[----:B------:R-:W-:Y:S02]  /*6030*/  MOV R6, R215 ;  /* 0x000000d700067202 */ /* 0x000fe40000000f00 */
[----:B------:R-:W-:Y:S01]  /*6040*/  MOV R2, R209 ;  /* 0x000000d100027202 */ /* 0x000fe20000000f00 */
[C---:B--2---:R-:W-:Y:S02]  /*6050*/  @P0 FFMA.FTZ R7, R213.reuse, R7, R242 ;  /* 0x00000007d5070223 */ /* 0x044fe400000100f2 */
[----:B------:R-:W-:Y:S02]  /*6060*/  @P0 FMUL.FTZ R6, R213, R6 ;  /* 0x00000006d5060220 */ /* 0x000fe40000410000 */
[----:B0-----:R-:W-:-:S02]  /*6070*/  FFMA.FTZ R5, R4, R7, R5 ;  /* 0x0000000704057223 */ /* 0x001fc40000010005 */
[----:B------:R-:W-:-:S05]  /*6080*/  FMUL.FTZ R4, R4, R6 ;  /* 0x0000000604047220 */ /* 0x000fca0000410000 */
[----:B------:R0:W-:Y:S02]  /*6090*/  STS.128 [R203+0x2350], R4 ;  /* 0x00235004cb007388 */ /* 0x0001e40000000c00 */
.L_x_3729:
        /* <DEDUP_REMOVED lines=18> */
[----:B------:R-:W-:Y:S01]  /*61c0*/  SHF.R.S32.HI R6, RZ, 0x1f, R149 ;  /* 0x0000001fff067819 */ /* 0x000fe20000011495 */
[----:B------:R-:W-:Y:S01]  /*61d0*/  FFMA.FTZ R5, R75, R210, R212 ;  /* 0x000000d24b057223 */ /* 0x000fe200000100d4 */
[----:B------:R-:W-:Y:S01]  /*61e0*/  MOV R4, R146 ;  /* 0x0000009200047202 */ /* 0x000fe20000000f00 */
[----:B------:R-:W-:Y:S01]  /*61f0*/  FMUL.FTZ R190, R190, R234 ;  /* 0x000000eabebe7220 */ /* 0x000fe20000410000 */
[----:B------:R-:W-:Y:S01]  /*6200*/  SHF.R.U32.HI R209, RZ, 0x1, R146 ;  /* 0x00000001ffd17819 */ /* 0x000fe20000011692 */
[----:B------:R-:W-:Y:S01]  /*6210*/  FFMA.FTZ R196, R74, R196, R5 ;  /* 0x000000c44ac47223 */ /* 0x000fe20000010005 */
[----:B------:R-:W-:-:S02]  /*6220*/  IMAD R6, R6, UR38, RZ ;  /* 0x0000002606067c24 */ /* 0x000fc4000f8e02ff */
[----:B------:R-:W-:Y:S01]  /*6230*/  FMUL.FTZ R188, R188, R207 ;  /* 0x000000cfbcbc7220 */ /* 0x000fe20000410000 */
[----:B------:R-:W0:Y:S01]  /*6240*/  LDS R7, [R143+0x2354] ;  /* 0x002354008f077984 */ /* 0x000e220000000800 */
[----:B------:R-:W-:Y:S01]  /*6250*/  FFMA.FTZ R5, R73, R208, R196 ;  /* 0x000000d049057223 */ /* 0x000fe200000100c4 */
[----:B------:R-:W-:Y:S01]  /*6260*/  LEA R209, R146, R209, 0x4 ;  /* 0x000000d192d17211 */ /* 0x000fe200078e20ff */
[----:B------:R-:W-:Y:S02]  /*6270*/  IMAD R211, R149, UR39, R6 ;  /* 0x0000002795d37c24 */ /* 0x000fe4000f8e0206 */
[----:B------:R-:W-:Y:S01]  /*6280*/  FMUL.FTZ R6, R189, R191 ;  /* 0x000000bfbd067220 */ /* 0x000fe20000410000 */
[----:B------:R-:W-:Y:S01]  /*6290*/  FFMA.FTZ R206, R72, R206, R5 ;  /* 0x000000ce48ce7223 */ /* 0x000fe20000010005 */
[----:B------:R-:W-:Y:S01]  /*62a0*/  FMUL.FTZ R178, R178, R232 ;  /* 0x000000e8b2b27220 */ /* 0x000fe20000410000 */
[----:B------:R-:W-:Y:S02]  /*62b0*/  BSSY.RECONVERGENT B0, `(.L_x_3731) ;  /* 0x000006e000007945 */ /* 0x000fe40003800200 */
[----:B------:R-:W-:-:S04]  /*62c0*/  FFMA.FTZ R5, R71, R204, R206 ;  /* 0x000000cc47057223 */ /* 0x000fc800000100ce */
[----:B------:R-:W-:Y:S01]  /*62d0*/  FFMA.FTZ R194, R70, R194, R5 ;  /* 0x000000c246c27223 */ /* 0x000fe20000010005 */
[----:B------:R-:W-:-:S03]  /*62e0*/  HFMA2 R5, -RZ, RZ, 0, 0 ;  /* 0x00000000ff057431 */ /* 0x000fc600000001ff */
[----:B------:R-:W-:Y:S01]  /*62f0*/  FFMA.FTZ R203, R69, R202, R194 ;  /* 0x000000ca45cb7223 */ /* 0x000fe200000100c2 */
[----:B------:R-:W-:-:S03]  /*6300*/  @!P5 LEA R194, R15, UR12, 0x3 ;  /* 0x0000000c0fc2dc11 */ /* 0x000fc6000f8e18ff */
[----:B------:R-:W-:Y:S02]  /*6310*/  FFMA.FTZ R200, R68, R200, R203 ;  /* 0x000000c844c87223 */ /* 0x000fe400000100cb */
[----:B-1----:R1:W-:Y:S01]  /*6320*/  @!P5 STS.64 [R194+0x2e50], R2 ;  /* 0x002e5002c200d388 */ /* 0x0023e20000000a00 */
[----:B------:R-:W-:-:S04]  /*6330*/  IMAD.WIDE.U32 R4, R12, UR36, R4 ;  /* 0x000000240c047c25 */ /* 0x000fc8000f8e0004 */
[----:B------:R-:W-:Y:S01]  /*6340*/  FFMA.FTZ R203, R67, R192, R200 ;  /* 0x000000c043cb7223 */ /* 0x000fe200000100c8 */
[----:B------:R-:W-:Y:S01]  /*6350*/  LEA R192, R209, UR12, 0x2 ;  /* 0x0000000cd1c07c11 */ /* 0x000fe2000f8e10ff */
[----:B------:R-:W-:Y:S02]  /*6360*/  IMAD R5, R13, UR36, R5 ;  /* 0x000000240d057c24 */ /* 0x000fe4000f8e0205 */
[----:B------:R-:W-:Y:S01]  /*6370*/  FFMA.FTZ R190, R66, R190, R203 ;  /* 0x000000be42be7223 */ /* 0x000fe200000100cb */
[----:B------:R-:W-:Y:S01]  /*6380*/  FMUL.FTZ R203, R189, R216 ;  /* 0x000000d8bdcb7220 */ /* 0x000fe20000410000 */
[----:B------:R-:W-:-:S04]  /*6390*/  IMAD.WIDE.U32 R4, R149, UR38, R4 ;  /* 0x0000002695047c25 */ /* 0x000fc8000f8e0004 */
[----:B------:R-:W-:Y:S01]  /*63a0*/  FMUL.FTZ R203, R0, R203 ;  /* 0x000000cb00cb7220 */ /* 0x000fe20000410000 */
[----:B-1----:R-:W-:Y:S01]  /*63b0*/  FMUL.FTZ R2, R189, R195 ;  /* 0x000000c3bd027220 */ /* 0x002fe20000410000 */
[----:B------:R-:W-:-:S03]  /*63c0*/  IADD3 R4, P0, PT, R4, UR6, RZ ;  /* 0x0000000604047c10 */ /* 0x000fc6000ff1e0ff */
[----:B------:R-:W-:Y:S01]  /*63d0*/  STS [R192+0x1090], R203 ;  /* 0x001090cbc0007388 */ /* 0x000fe20000000800 */
[----:B0-----:R-:W-:Y:S01]  /*63e0*/  FFMA.FTZ R164, R7, R163, R164 ;  /* 0x000000a307a47223 */ /* 0x001fe200000100a4 */
[----:B------:R-:W-:Y:S01]  /*63f0*/  FMUL.FTZ R163, R77, R6 ;  /* 0x000000064da37220 */ /* 0x000fe20000410000 */
[----:B------:R-:W-:Y:S01]  /*6400*/  FMUL.FTZ R6, R189, R197 ;  /* 0x000000c5bd067220 */ /* 0x000fe20000410000 */
[----:B------:R-:W-:Y:S01]  /*6410*/  FMUL.FTZ R3, R73, R2 ;  /* 0x0000000249037220 */ /* 0x000fe20000410000 */
[----:B------:R-:W-:Y:S01]  /*6420*/  FFMA.FTZ R174, R174, R164, R165 ;  /* 0x000000a4aeae7223 */ /* 0x000fe200000100a5 */
[C---:B------:R-:W-:Y:S01]  /*6430*/  FMUL.FTZ R165, R189.reuse, R218 ;  /* 0x000000dabda57220 */ /* 0x040fe20000410000 */
[----:B------:R0:W-:Y:S01]  /*6440*/  STS [R142+0x1094], R163 ;  /* 0x001094a38e007388 */ /* 0x0001e20000000800 */
[----:B------:R-:W-:Y:S01]  /*6450*/  FMUL.FTZ R2, R189, R201 ;  /* 0x000000c9bd027220 */ /* 0x000fe20000410000 */
[----:B------:R-:W-:Y:S01]  /*6460*/  FFMA.FTZ R166, R175, R174, R166 ;  /* 0x000000aeafa67223 */ /* 0x000fe200000100a6 */
[----:B------:R-:W-:Y:S01]  /*6470*/  FMUL.FTZ R165, R76, R165 ;  /* 0x000000a54ca57220 */ /* 0x000fe20000410000 */
[----:B------:R1:W-:Y:S01]  /*6480*/  STS [R142+0x10a4], R3 ;  /* 0x0010a4038e007388 */ /* 0x0003e20000000800 */
[----:B------:R-:W-:Y:S01]  /*6490*/  IADD3.X R5, PT, PT, R5, R211, RZ, P0, !PT ;  /* 0x000000d305057210 */ /* 0x000fe200007fe4ff */
[----:B------:R-:W-:Y:S01]  /*64a0*/  FFMA.FTZ R176, R176, R166, R167 ;  /* 0x000000a6b0b07223 */ /* 0x000fe200000100a7 */
[----:B------:R-:W-:Y:S01]  /*64b0*/  FFMA.FTZ R7, R65, R188, R190 ;  /* 0x000000bc41077223 */ /* 0x000fe200000100be */
[----:B------:R2:W-:Y:S01]  /*64c0*/  STS [R142+0x1098], R165 ;  /* 0x001098a58e007388 */ /* 0x0005e20000000800 */
[----:B------:R-:W-:Y:S01]  /*64d0*/  FMUL.FTZ R188, R189, R193 ;  /* 0x000000c1bdbc7220 */ /* 0x000fe20000410000 */
[----:B------:R-:W-:Y:S01]  /*64e0*/  FFMA.FTZ R168, R177, R176, R168 ;  /* 0x000000b0b1a87223 */ /* 0x000fe200000100a8 */
[----:B0-----:R-:W-:Y:S01]  /*64f0*/  FMUL.FTZ R163, R71, R6 ;  /* 0x0000000647a37220 */ /* 0x001fe20000410000 */
[C---:B------:R-:W-:Y:S01]  /*6500*/  FMUL.FTZ R6, R189.reuse, R205 ;  /* 0x000000cdbd067220 */ /* 0x040fe20000410000 */
[C---:B------:R-:W-:Y:S01]  /*6510*/  FMUL.FTZ R211, R189.reuse, R220 ;  /* 0x000000dcbdd37220 */ /* 0x040fe20000410000 */
[----:B------:R-:W-:Y:S01]  /*6520*/  FFMA.FTZ R180, R180, R168, R169 ;  /* 0x000000a8b4b47223 */ /* 0x000fe200000100a9 */
[----:B------:R-:W-:Y:S01]  /*6530*/  FMUL.FTZ R175, R189, R224 ;  /* 0x000000e0bdaf7220 */ /* 0x000fe20000410000 */
[----:B-1----:R-:W-:Y:S01]  /*6540*/  FMUL.FTZ R3, R67, R6 ;  /* 0x0000000643037220 */ /* 0x002fe20000410000 */
[----:B------:R-:W-:Y:S01]  /*6550*/  FMUL.FTZ R203, R189, R228 ;  /* 0x000000e4bdcb7220 */ /* 0x000fe20000410000 */
[----:B------:R-:W-:Y:S01]  /*6560*/  FFMA.FTZ R170, R179, R180, R170 ;  /* 0x000000b4b3aa7223 */ /* 0x000fe200000100aa */
[----:B--2---:R-:W-:Y:S01]  /*6570*/  FMUL.FTZ R165, R69, R2 ;  /* 0x0000000245a57220 */ /* 0x004fe20000410000 */
[C---:B------:R-:W-:Y:S01]  /*6580*/  FMUL.FTZ R167, R189.reuse, R230 ;  /* 0x000000e6bda77220 */ /* 0x040fe20000410000 */
[----:B------:R-:W-:Y:S01]  /*6590*/  FMUL.FTZ R169, R189, R234 ;  /* 0x000000eabda97220 */ /* 0x000fe20000410000 */
[----:B------:R-:W-:Y:S01]  /*65a0*/  FFMA.FTZ R222, R181, R170, R222 ;  /* 0x000000aab5de7223 */ /* 0x000fe200000100de */
[C---:B------:R-:W-:Y:S01]  /*65b0*/  FMUL.FTZ R2, R189.reuse, R207 ;  /* 0x000000cfbd027220 */ /* 0x040fe20000410000 */
[C---:B------:R-:W-:Y:S01]  /*65c0*/  FMUL.FTZ R6, R189.reuse, R236 ;  /* 0x000000ecbd067220 */ /* 0x040fe20000410000 */
[----:B------:R0:W-:Y:S01]  /*65d0*/  STS [R142+0x10ac], R163 ;  /* 0x0010aca38e007388 */ /* 0x0001e20000000800 */
[----:B------:R-:W-:Y:S01]  /*65e0*/  FFMA.FTZ R182, R182, R222, R171 ;  /* 0x000000deb6b67223 */ /* 0x000fe200000100ab */
[----:B------:R-:W-:Y:S01]  /*65f0*/  FMUL.FTZ R171, R189, R232 ;  /* 0x000000e8bdab7220 */ /* 0x000fe20000410000 */
[----:B------:R-:W-:Y:S01]  /*6600*/  FMUL.FTZ R209, R75, R188 ;  /* 0x000000bc4bd17220 */ /* 0x000fe20000410000 */
[----:B------:R1:W-:Y:S01]  /*6610*/  STS [R142+0x10b4], R165 ;  /* 0x0010b4a58e007388 */ /* 0x0003e20000000800 */
[----:B------:R-:W-:Y:S01]  /*6620*/  FMUL.FTZ R211, R74, R211 ;  /* 0x000000d34ad37220 */ /* 0x000fe20000410000 */
[----:B------:R-:W-:Y:S01]  /*6630*/  FMUL.FTZ R175, R72, R175 ;  /* 0x000000af48af7220 */ /* 0x000fe20000410000 */
[----:B------:R-:W-:Y:S01]  /*6640*/  FMUL.FTZ R203, R70, R203 ;  /* 0x000000cb46cb7220 */ /* 0x000fe20000410000 */
[----:B------:R-:W-:Y:S01]  /*6650*/  FMUL.FTZ R167, R68, R167 ;  /* 0x000000a744a77220 */ /* 0x000fe20000410000 */
[----:B------:R-:W-:Y:S01]  /*6660*/  FMUL.FTZ R169, R66, R169 ;  /* 0x000000a942a97220 */ /* 0x000fe20000410000 */
[----:B0-----:R-:W-:Y:S01]  /*6670*/  FMUL.FTZ R163, R65, R2 ;  /* 0x0000000241a37220 */ /* 0x001fe20000410000 */
[C---:B------:R-:W-:Y:S01]  /*6680*/  FMUL.FTZ R171, R64.reuse, R171 ;  /* 0x000000ab40ab7220 */ /* 0x040fe20000410000 */
[----:B------:R-:W-:Y:S01]  /*6690*/  STS [R142+0x109c], R209 ;  /* 0x00109cd18e007388 */ /* 0x000fe20000000800 */
[----:B------:R-:W-:Y:S01]  /*66a0*/  FFMA.FTZ R172, R183, R182, R172 ;  /* 0x000000b6b7ac7223 */ /* 0x000fe200000100ac */
[----:B-1----:R-:W-:Y:S01]  /*66b0*/  FMUL.FTZ R165, R63, R6 ;  /* 0x000000063fa57220 */ /* 0x002fe20000410000 */
[----:B------:R-:W-:Y:S01]  /*66c0*/  FFMA.FTZ R178, R64, R178, R7 ;  /* 0x000000b240b27223 */ /* 0x000fe20000010007 */
[----:B------:R-:W-:Y:S01]  /*66d0*/  STS [R142+0x10a0], R211 ;  /* 0x0010a0d38e007388 */ /* 0x000fe20000000800 */
[----:B------:R-:W-:Y:S01]  /*66e0*/  FFMA.FTZ R184, R184, R172, R173 ;  /* 0x000000acb8b87223 */ /* 0x000fe200000100ad */
[----:B------:R-:W-:-:S02]  /*66f0*/  VIADD R7, R146, 0xc0 ;  /* 0x000000c092077836 */ /* 0x000fc40000000000 */
[----:B------:R-:W-:Y:S01]  /*6700*/  FMUL.FTZ R6, R156, R236 ;  /* 0x000000ec9c067220 */ /* 0x000fe20000410000 */
[----:B------:R0:W-:Y:S01]  /*6710*/  STS [R142+0x10a8], R175 ;  /* 0x0010a8af8e007388 */ /* 0x0001e20000000800 */
[----:B------:R-:W-:Y:S02]  /*6720*/  FFMA.FTZ R226, R185, R184, R226 ;  /* 0x000000b8b9e27223 */ /* 0x000fe400000100e2 */
[----:B------:R-:W-:Y:S01]  /*6730*/  FFMA.FTZ R6, R63, R6, R178 ;  /* 0x000000063f067223 */ /* 0x000fe200000100b2 */
[----:B------:R-:W-:Y:S01]  /*6740*/  STS [R142+0x10b0], R203 ;  /* 0x0010b0cb8e007388 */ /* 0x000fe20000000800 */
[----:B------:R-:W-:Y:S01]  /*6750*/  FFMA.FTZ R162, R162, R226, R161 ;  /* 0x000000e2a2a27223 */ /* 0x000fe200000100a1 */
[----:B------:R-:W-:Y:S02]  /*6760*/  MOV R161, UR13 ;  /* 0x0000000d00a17c02 */ /* 0x000fe40008000f00 */
[----:B------:R1:W-:Y:S01]  /*6770*/  STS [R142+0x10b8], R167 ;  /* 0x0010b8a78e007388 */ /* 0x0003e20000000800 */
[----:B------:R-:W-:Y:S01]  /*6780*/  FFMA.FTZ R154, R159, R162, R154 ;  /* 0x000000a29f9a7223 */ /* 0x000fe2000001009a */
[----:B0-----:R-:W-:-:S02]  /*6790*/  IADD3 R175, PT, PT, R146, 0x40, RZ ;  /* 0x0000004092af7810 */ /* 0x001fc40007ffe0ff */
[----:B------:R0:W-:Y:S01]  /*67a0*/  STS [R142+0x10bc], R3 ;  /* 0x0010bc038e007388 */ /* 0x0001e20000000800 */
[----:B------:R-:W-:Y:S01]  /*67b0*/  IADD3 R161, PT, PT, R161, -UR6, -R146 ;  /* 0x80000006a1a17c10 */ /* 0x000fe2000fffe892 */
[----:B------:R-:W-:Y:S01]  /*67c0*/  FFMA.FTZ R158, R158, R154, R155 ;  /* 0x0000009a9e9e7223 */ /* 0x000fe2000001009b */
[----:B------:R-:W-:Y:S01]  /*67d0*/  LEA.HI R175, R175, R146, RZ, 0x1b ;  /* 0x00000092afaf7211 */ /* 0x000fe200078fd8ff */
[----:B------:R2:W-:Y:S01]  /*67e0*/  STS [R142+0x10c0], R169 ;  /* 0x0010c0a98e007388 */ /* 0x0005e20000000800 */
[----:B------:R-:W-:Y:S01]  /*67f0*/  ISETP.GE.AND P6, PT, R161, 0x1, PT ;  /* 0x00000001a100780c */ /* 0x000fe20003fc6270 */
[----:B------:R-:W-:Y:S01]  /*6800*/  FFMA.FTZ R160, R160, R158, R199 ;  /* 0x0000009ea0a07223 */ /* 0x000fe200000100c7 */
[----:B-1----:R-:W-:Y:S01]  /*6810*/  LEA R167, R175, UR12, 0x2 ;  /* 0x0000000cafa77c11 */ /* 0x002fe2000f8e10ff */
[----:B------:R2:W-:Y:S01]  /*6820*/  STS [R142+0x10c4], R163 ;  /* 0x0010c4a38e007388 */ /* 0x0005e20000000800 */
[----:B------:R-:W-:Y:S01]  /*6830*/  IADD3 R155, PT, PT, R146, 0x100, RZ ;  /* 0x00000100929b7810 */ /* 0x000fe20007ffe0ff */
[----:B0-----:R-:W-:Y:S01]  /*6840*/  IMAD.WIDE.U32 R2, R15, UR40, R4 ;  /* 0x000000280f027c25 */ /* 0x001fe2000f8e0004 */
[----:B------:R-:W-:Y:S01]  /*6850*/  LEA.HI R7, R7, R146, RZ, 0x1b ;  /* 0x0000009207077211 */ /* 0x000fe200078fd8ff */
[----:B------:R2:W-:Y:S01]  /*6860*/  STS [R142+0x10c8], R171 ;  /* 0x0010c8ab8e007388 */ /* 0x0005e20000000800 */
[----:B------:R-:W-:Y:S01]  /*6870*/  ISETP.GE.AND P4, PT, R161, 0x41, PT ;  /* 0x00000041a100780c */ /* 0x000fe20003f86270 */
[----:B------:R-:W-:Y:S01]  /*6880*/  IMAD R3, R15, UR41, R3 ;  /* 0x000000290f037c24 */ /* 0x000fe2000f8e0203 */
[C---:B------:R-:W-:Y:S01]  /*6890*/  LEA R4, P0, R2.reuse, UR42, 0x2 ;  /* 0x0000002a02047c11 */ /* 0x040fe2000f8010ff */
[----:B------:R2:W-:Y:S01]  /*68a0*/  STS [R142+0x10cc], R165 ;  /* 0x0010cca58e007388 */ /* 0x0005e20000000800 */
[----:B------:R-:W-:Y:S02]  /*68b0*/  BAR.SYNC.DEFER_BLOCKING 0x0 ;  /* 0x0000000000007b1d */ /* 0x000fe40000010000 */
[----:B------:R-:W-:-:S02]  /*68c0*/  LEA.HI.X R5, R2, UR43, R3, 0x2, P0 ;  /* 0x0000002b02057c11 */ /* 0x000fc400080f1403 */
[----:B------:R-:W-:Y:S02]  /*68d0*/  IADD3 R3, PT, PT, R146, 0x80, RZ ;  /* 0x0000008092037810 */ /* 0x000fe40007ffe0ff */
[----:B------:R-:W-:Y:S02]  /*68e0*/  ISETP.GE.AND P3, PT, R161, 0x81, PT ;  /* 0x00000081a100780c */ /* 0x000fe40003f66270 */
[----:B------:R-:W-:Y:S02]  /*68f0*/  LEA.HI R3, R3, R146, RZ, 0x1b ;  /* 0x0000009203037211 */ /* 0x000fe400078fd8ff */
[----:B------:R-:W-:Y:S02]  /*6900*/  ISETP.GE.AND P2, PT, R161, 0xc1, PT ;  /* 0x000000c1a100780c */ /* 0x000fe40003f46270 */
[----:B------:R-:W-:Y:S02]  /*6910*/  LEA R156, R3, UR12, 0x2 ;  /* 0x0000000c039c7c11 */ /* 0x000fe4000f8e10ff */
[----:B------:R-:W-:Y:S01]  /*6920*/  ISETP.GE.AND P0, PT, R161, 0x101, PT ;  /* 0x00000101a100780c */ /* 0x000fe20003f06270 */
[----:B------:R-:W0:Y:S01]  /*6930*/  LDS R167, [R167+0x1190] ;  /* 0x00119000a7a77984 */ /* 0x000e220000000800 */
[----:B--2---:R-:W-:Y:S11]  /*6940*/  @!P6 BRA `(.L_x_3732) ;  /* 0x000000000010e947 */ /* 0x004ff60003800000 */
[----:B------:R-:W-:-:S04]  /*6950*/  LEA.HI R2, R146, R146, RZ, 0x1b ;  /* 0x0000009292027211 */ /* 0x000fc800078fd8ff */
[----:B------:R-:W-:-:S05]  /*6960*/  LEA R2, R2, UR12, 0x2 ;  /* 0x0000000c02027c11 */ /* 0x000fca000f8e10ff */
[----:B------:R-:W1:Y:S04]  /*6970*/  LDS R3, [R2+0x1090] ;  /* 0x0010900002037984 */ /* 0x000e680000000800 */
[----:B-1----:R1:W-:Y:S02]  /*6980*/  REDG.E.ADD.F32.FTZ.RN.STRONG.GPU desc[UR30][R4.64], R3 ;  /* 0x00000003040079a6 */ /* 0x0023e4000c12f31e */
.L_x_3732:
[----:B------:R-:W-:Y:S05]  /*6990*/  BSYNC.RECONVERGENT B0 ;  /* 0x0000000000007941 */ /* 0x000fea0003800200 */
.L_x_3731:
[----:B------:R-:W-:Y:S01]  /*69a0*/  BSSY.RECONVERGENT B0, `(.L_x_3733) ;  /* 0x0000004000007945 */ /* 0x000fe20003800200 */
[----:B------:R-:W-:-:S03]  /*69b0*/  ISETP.GE.AND P6, PT, R161, 0x141, PT ;  /* 0x00000141a100780c */ /* 0x000fc60003fc6270 */
[----:B------:R-:W-:Y:S10]  /*69c0*/  @!P4 BRA `(.L_x_3734) ;  /* 0x000000000004c947 */ /* 0x000ff40003800000 */
[----:B0-----:R2:W-:Y:S02]  /*69d0*/  REDG.E.ADD.F32.FTZ.RN.STRONG.GPU desc[UR30][R4.64+0x100], R167 ;  /* 0x000100a7040079a6 */ /* 0x0015e4000c12f31e */
.L_x_3734:
[----:B------:R-:W-:Y:S05]  /*69e0*/  BSYNC.RECONVERGENT B0 ;  /* 0x0000000000007941 */ /* 0x000fea0003800200 */
.L_x_3733:
[----:B-1----:R1:W3:Y:S01]  /*69f0*/  LDS R3, [R156+0x1290] ;  /* 0x001290009c037984 */ /* 0x0022e20000000800 */
[----:B------:R-:W-:Y:S01]  /*6a00*/  BSSY.RECONVERGENT B0, `(.L_x_3735) ;  /* 0x0000006000007945 */ /* 0x000fe20003800200 */
[----:B------:R-:W-:Y:S02]  /*6a10*/  IADD3 R159, PT, PT, R146, 0x140, RZ ;  /* 0x00000140929f7810 */ /* 0x000fe40007ffe0ff */
[----:B------:R-:W-:Y:S02]  /*6a20*/  LEA.HI R155, R155, R146, RZ, 0x1b ;  /* 0x000000929b9b7211 */ /* 0x000fe400078fd8ff */
[----:B------:R-:W-:Y:S01]  /*6a30*/  LEA R7, R7, UR12, 0x2 ;  /* 0x0000000c07077c11 */ /* 0x000fe2000f8e10ff */
[----:B------:R-:W-:Y:S06]  /*6a40*/  @!P3 BRA `(.L_x_3736) ;  /* 0x000000000004b947 */ /* 0x000fec0003800000 */
[----:B---3--:R4:W-:Y:S02]  /*6a50*/  REDG.E.ADD.F32.FTZ.RN.STRONG.GPU desc[UR30][R4.64+0x200], R3 ;  /* 0x00020003040079a6 */ /* 0x0089e4000c12f31e */
.L_x_3736:
[----:B------:R-:W-:Y:S05]  /*6a60*/  BSYNC.RECONVERGENT B0 ;  /* 0x0000000000007941 */ /* 0x000fea0003800200 */
.L_x_3735:
[----:B---34-:R3:W4:Y:S01]  /*6a70*/  LDS R3, [R7+0x1390] ;  /* 0x0013900007037984 */ /* 0x0187220000000800 */
[----:B------:R-:W-:Y:S01]  /*6a80*/  BSSY.RECONVERGENT B0, `(.L_x_3737) ;  /* 0x0000005000007945 */ /* 0x000fe20003800200 */
[----:B------:R-:W-:Y:S02]  /*6a90*/  LEA.HI R159, R159, R146, RZ, 0x1b ;  /* 0x000000929f9f7211 */ /* 0x000fe400078fd8ff */
[----:B------:R-:W-:Y:S01]  /*6aa0*/  LEA R155, R155, UR12, 0x2 ;  /* 0x0000000c9b9b7c11 */ /* 0x000fe2000f8e10ff */
[----:B------:R-:W-:Y:S06]  /*6ab0*/  @!P2 BRA `(.L_x_3738) ;  /* 0x000000000004a947 */ /* 0x000fec0003800000 */
[----:B----4-:R4:W-:Y:S02]  /*6ac0*/  REDG.E.ADD.F32.FTZ.RN.STRONG.GPU desc[UR30][R4.64+0x300], R3 ;  /* 0x00030003040079a6 */ /* 0x0109e4000c12f31e */
.L_x_3738:
[----:B------:R-:W-:Y:S05]  /*6ad0*/  BSYNC.RECONVERGENT B0 ;  /* 0x0000000000007941 */ /* 0x000fea0003800200 */
.L_x_3737:
[----:B----4-:R4:W0:Y:S01]  /*6ae0*/  LDS R3, [R155+0x1490] ;  /* 0x001490009b037984 */ /* 0x0108220000000800 */
[----:B------:R-:W-:Y:S01]  /*6af0*/  BSSY.RECONVERGENT B0, `(.L_x_3739) ;  /* 0x0000004000007945 */ /* 0x000fe20003800200 */
[----:B------:R-:W-:-:S03]  /*6b00*/  LEA R159, R159, UR12, 0x2 ;  /* 0x0000000c9f9f7c11 */ /* 0x000fc6000f8e10ff */
[----:B------:R-:W-:Y:S05]  /*6b10*/  @!P0 BRA `(.L_x_3740) ;  /* 0x0000000000048947 */ /* 0x000fea0003800000 */
[----:B0-----:R0:W-:Y:S02]  /*6b20*/  REDG.E.ADD.F32.FTZ.RN.STRONG.GPU desc[UR30][R4.64+0x400], R3 ;  /* 0x00040003040079a6 */ /* 0x0011e4000c12f31e */
.L_x_3740:
[----:B------:R-:W-:Y:S05]  /*6b30*/  BSYNC.RECONVERGENT B0 ;  /* 0x0000000000007941 */ /* 0x000fea0003800200 */
.L_x_3739:
[----:B0-----:R0:W0:Y:S01]  /*6b40*/  LDS R3, [R159+0x1590] ;  /* 0x001590009f037984 */ /* 0x0010220000000800 */
[----:B------:R-:W-:Y:S01]  /*6b50*/  BSSY.RECONVERGENT B0, `(.L_x_3741) ;  /* 0x0000005000007945 */ /* 0x000fe20003800200 */
[C---:B---3--:R-:W-:Y:S02]  /*6b60*/  IADD3 R7, PT, PT, R146.reuse, 0x180, RZ ;  /* 0x0000018092077810 */ /* 0x048fe40007ffe0ff */
[----:B----4-:R-:W-:Y:S01]  /*6b70*/  IADD3 R155, PT, PT, R146, 0x1c0, RZ ;  /* 0x000001c0929b7810 */ /* 0x010fe20007ffe0ff */
[----:B------:R-:W-:Y:S06]  /*6b80*/  @!P6 BRA `(.L_x_3742) ;  /* 0x000000000004e947 */ /* 0x000fec0003800000 */
[----:B0-----:R3:W-:Y:S02]  /*6b90*/  REDG.E.ADD.F32.FTZ.RN.STRONG.GPU desc[UR30][R4.64+0x500], R3 ;  /* 0x00050003040079a6 */ /* 0x0017e4000c12f31e */
.L_x_3742:
[----:B------:R-:W-:Y:S05]  /*6ba0*/  BSYNC.RECONVERGENT B0 ;  /* 0x0000000000007941 */ /* 0x000fea0003800200 */
.L_x_3741:
[-C--:B------:R-:W-:Y:S01]  /*6bb0*/  LEA.HI R7, R7, R146.reuse, RZ, 0x1b ;  /* 0x0000009207077211 */ /* 0x080fe200078fd8ff */
[----:B------:R-:W-:Y:S01]  /*6bc0*/  BSSY.RECONVERGENT B0, `(.L_x_3743) ;  /* 0x000000e000007945 */ /* 0x000fe20003800200 */
[----:B------:R-:W-:Y:S02]  /*6bd0*/  ISETP.GE.AND P6, PT, R161, 0x181, PT ;  /* 0x00000181a100780c */ /* 0x000fe40003fc6270 */
[----:B0--3--:R-:W-:Y:S02]  /*6be0*/  LEA R3, R7, UR12, 0x2 ;  /* 0x0000000c07037c11 */ /* 0x009fe4000f8e10ff */
[-C--:B------:R-:W-:Y:S02]  /*6bf0*/  LEA.HI R155, R155, R146.reuse, RZ, 0x1b ;  /* 0x000000929b9b7211 */ /* 0x080fe400078fd8ff */
[----:B------:R-:W-:Y:S02]  /*6c00*/  LEA.HI R157, R157, R146, RZ, 0x1b ;  /* 0x000000929d9d7211 */ /* 0x000fe400078fd8ff */
[----:B------:R-:W0:Y:S01]  /*6c10*/  LDS R3, [R3+0x1690] ;  /* 0x0016900003037984 */ /* 0x000e220000000800 */
[----:B------:R-:W-:-:S02]  /*6c20*/  IADD3 R159, PT, PT, R146, 0x240, RZ ;  /* 0x00000240929f7810 */ /* 0x000fc40007ffe0ff */
[----:B------:R-:W-:Y:S02]  /*6c30*/  LEA R155, R155, UR12, 0x2 ;  /* 0x0000000c9b9b7c11 */ /* 0x000fe4000f8e10ff */
[C---:B------:R-:W-:Y:S02]  /*6c40*/  ISETP.GE.AND P0, PT, R161.reuse, 0x1c1, PT ;  /* 0x000001c1a100780c */ /* 0x040fe40003f06270 */
[C---:B------:R-:W-:Y:S02]  /*6c50*/  ISETP.GE.AND P2, PT, R161.reuse, 0x201, PT ;  /* 0x00000201a100780c */ /* 0x040fe40003f46270 */
[C---:B------:R-:W-:Y:S02]  /*6c60*/  ISETP.GE.AND P3, PT, R161.reuse, 0x241, PT ;  /* 0x00000241a100780c */ /* 0x040fe40003f66270 */
[----:B------:R-:W-:Y:S01]  /*6c70*/  ISETP.GE.AND P4, PT, R161, 0x281, PT ;  /* 0x00000281a100780c */ /* 0x000fe20003f86270 */
[----:B------:R-:W-:-:S12]  /*6c80*/  @!P6 BRA `(.L_x_3744) ;  /* 0x000000000004e947 */ /* 0x000fd80003800000 */
[----:B0-----:R3:W-:Y:S02]  /*6c90*/  REDG.E.ADD.F32.FTZ.RN.STRONG.GPU desc[UR30][R4.64+0x600], R3 ;  /* 0x00060003040079a6 */ /* 0x0017e4000c12f31e */
.L_x_3744:
[----:B------:R-:W-:Y:S05]  /*6ca0*/  BSYNC.RECONVERGENT B0 ;  /* 0x0000000000007941 */ /* 0x000fea0003800200 */
.L_x_3743:
[----:B0--3--:R0:W3:Y:S01]  /*6cb0*/  LDS R3, [R155+0x1790] ;  /* 0x001790009b037984 */ /* 0x0090e20000000800 */
[----:B------:R-:W-:Y:S01]  /*6cc0*/  BSSY.RECONVERGENT B0, `(.L_x_3745) ;  /* 0x0000006000007945 */ /* 0x000fe20003800200 */
[----:B------:R-:W-:Y:S02]  /*6cd0*/  IADD3 R7, PT, PT, R146, 0x280, RZ ;  /* 0x0000028092077810 */ /* 0x000fe40007ffe0ff */
[----:B------:R-:W-:Y:S02]  /*6ce0*/  LEA R157, R157, UR12, 0x2 ;  /* 0x0000000c9d9d7c11 */ /* 0x000fe4000f8e10ff */
[----:B------:R-:W-:Y:S01]  /*6cf0*/  LEA.HI R159, R159, R146, RZ, 0x1b ;  /* 0x000000929f9f7211 */ /* 0x000fe200078fd8ff */
[----:B------:R-:W-:Y:S06]  /*6d00*/  @!P0 BRA `(.L_x_3746) ;  /* 0x0000000000048947 */ /* 0x000fec0003800000 */
[----:B---3--:R4:W-:Y:S02]  /*6d10*/  REDG.E.ADD.F32.FTZ.RN.STRONG.GPU desc[UR30][R4.64+0x700], R3 ;  /* 0x00070003040079a6 */ /* 0x0089e4000c12f31e */
.L_x_3746:
[----:B------:R-:W-:Y:S05]  /*6d20*/  BSYNC.RECONVERGENT B0 ;  /* 0x0000000000007941 */ /* 0x000fea0003800200 */
.L_x_3745:
[----:B---34-:R3:W4:Y:S01]  /*6d30*/  LDS R3, [R157+0x1890] ;  /* 0x001890009d037984 */ /* 0x0187220000000800 */
[----:B------:R-:W-:Y:S01]  /*6d40*/  BSSY.RECONVERGENT B0, `(.L_x_3747) ;  /* 0x0000005000007945 */ /* 0x000fe20003800200 */
[----:B------:R-:W-:Y:S02]  /*6d50*/  LEA.HI R7, R7, R146, RZ, 0x1b ;  /* 0x0000009207077211 */ /* 0x000fe400078fd8ff */
[----:B------:R-:W-:Y:S01]  /*6d60*/  LEA R159, R159, UR12, 0x2 ;  /* 0x0000000c9f9f7c11 */ /* 0x000fe2000f8e10ff */
[----:B------:R-:W-:Y:S06]  /*6d70*/  @!P2 BRA `(.L_x_3748) ;  /* 0x000000000004a947 */ /* 0x000fec0003800000 */
[----:B----4-:R4:W-:Y:S02]  /*6d80*/  REDG.E.ADD.F32.FTZ.RN.STRONG.GPU desc[UR30][R4.64+0x800], R3 ;  /* 0x00080003040079a6 */ /* 0x0109e4000c12f31e */
.L_x_3748:
[----:B------:R-:W-:Y:S05]  /*6d90*/  BSYNC.RECONVERGENT B0 ;  /* 0x0000000000007941 */ /* 0x000fea0003800200 */
.L_x_3747:
[----:B----4-:R4:W1:Y:S01]  /*6da0*/  LDS R3, [R159+0x1990] ;  /* 0x001990009f037984 */ /* 0x0108620000000800 */
[----:B------:R-:W-:Y:S01]  /*6db0*/  BSSY.RECONVERGENT B0, `(.L_x_3749) ;  /* 0x0000005000007945 */ /* 0x000fe20003800200 */
[----:B0-----:R-:W-:Y:S02]  /*6dc0*/  IADD3 R155, PT, PT, R146, 0x2c0, RZ ;  /* 0x000002c0929b7810 */ /* 0x001fe40007ffe0ff */
[----:B------:R-:W-:Y:S01]  /*6dd0*/  LEA R7, R7, UR12, 0x2 ;  /* 0x0000000c07077c11 */ /* 0x000fe2000f8e10ff */
[----:B------:R-:W-:Y:S06]  /*6de0*/  @!P3 BRA `(.L_x_3750) ;  /* 0x000000000004b947 */ /* 0x000fec0003800000 */
[----:B-1----:R0:W-:Y:S02]  /*6df0*/  REDG.E.ADD.F32.FTZ.RN.STRONG.GPU desc[UR30][R4.64+0x900], R3 ;  /* 0x00090003040079a6 */ /* 0x0021e4000c12f31e */
.L_x_3750:
[----:B------:R-:W-:Y:S05]  /*6e00*/  BSYNC.RECONVERGENT B0 ;  /* 0x0000000000007941 */ /* 0x000fea0003800200 */
.L_x_3749:
[----:B01----:R0:W1:Y:S01]  /*6e10*/  LDS R3, [R7+0x1a90] ;  /* 0x001a900007037984 */ /* 0x0030620000000800 */
[----:B------:R-:W-:Y:S01]  /*6e20*/  BSSY.RECONVERGENT B0, `(.L_x_3751) ;  /* 0x0000004000007945 */ /* 0x000fe20003800200 */
[----:B------:R-:W-:-:S03]  /*6e30*/  LEA.HI R155, R155, R146, RZ, 0x1b ;  /* 0x000000929b9b7211 */ /* 0x000fc600078fd8ff */
[----:B------:R-:W-:Y:S05]  /*6e40*/  @!P4 BRA `(.L_x_3752) ;  /* 0x000000000004c947 */ /* 0x000fea0003800000 */
[----:B-1----:R1:W-:Y:S02]  /*6e50*/  REDG.E.ADD.F32.FTZ.RN.STRONG.GPU desc[UR30][R4.64+0xa00], R3 ;  /* 0x000a0003040079a6 */ /* 0x0023e4000c12f31e */
.L_x_3752:
[----:B------:R-:W-:Y:S05]  /*6e60*/  BSYNC.RECONVERGENT B0 ;  /* 0x0000000000007941 */ /* 0x000fea0003800200 */
.L_x_3751:
        /* <DEDUP_REMOVED lines=12> */
.L_x_3754:
[----:B------:R-:W-:Y:S05]  /*6f30*/  BSYNC.RECONVERGENT B0 ;  /* 0x0000000000007941 */ /* 0x000fea0003800200 */
.L_x_3753:
[C---:B----4-:R-:W-:Y:S01]  /*6f40*/  IADD3 R159, PT, PT, R146.reuse, 0x300, RZ ;  /* 0x00000300929f7810 */ /* 0x050fe20007ffe0ff */
[----:B------:R-:W-:Y:S02]  /*6f50*/  VIADD R161, R146, 0x340 ;  /* 0x0000034092a17836 */ /* 0x000fe40000000000 */
[----:B------:R-:W-:Y:S01]  /*6f60*/  FFMA.FTZ R191, R90, -R45, R191 ;  /* 0x8000002d5abf7223 */ /* 0x000fe200000100bf */
        /* <DEDUP_REMOVED lines=28> */
.L_x_3756:
[----:B------:R-:W-:Y:S05]  /*7130*/  BSYNC.RECONVERGENT B0 ;  /* 0x0000000000007941 */ /* 0x000fea0003800200 */
.L_x_3755:
[----:B------:R-:W-:Y:S01]  /*7140*/  FFMA.FTZ R192, R190, R197, R157 ;  /* 0x000000c5bec07223 */ /* 0x000fe2000001009d */
[----:B------:R-:W-:Y:S01]  /*7150*/  BSSY.RECONVERGENT B0, `(.L_x_3757) ;  /* 0x0000006000007945 */ /* 0x000fe20003800200 */
[----:B------:R3:W4:Y:S01]  /*7160*/  LDS R157, [R165+0x1d90] ;  /* 0x001d9000a59d7984 */ /* 0x0007220000000800 */
[----:B------:R-:W-:Y:S01]  /*7170*/  FFMA.FTZ R228, R87, -R38, R228 ;  /* 0x8000002657e47223 */ /* 0x000fe200000100e4 */
[----:B01----:R-:W-:Y:S01]  /*7180*/  FMUL.FTZ R161, R38, R222 ;  /* 0x000000de26a17220 */ /* 0x003fe20000410000 */
[----:B------:R-:W-:Y:S06]  /*7190*/  @!P2 BRA `(.L_x_3758) ;  /* 0x000000000004a947 */ /* 0x000fec0003800000 */
[----:B----4-:R0:W-:Y:S02]  /*71a0*/  REDG.E.ADD.F32.FTZ.RN.STRONG.GPU desc[UR30][R4.64+0xd00], R157 ;  /* 0x000d009d040079a6 */ /* 0x0101e4000c12f31e */
.L_x_3758:
[----:B------:R-:W-:Y:S05]  /*71b0*/  BSYNC.RECONVERGENT B0 ;  /* 0x0000000000007941 */ /* 0x000fea0003800200 */
.L_x_3757:
[----:B0---4-:R-:W-:Y:S01]  /*71c0*/  IADD3 R157, PT, PT, R146, 0x380, RZ ;  /* 0x00000380929d7810 */ /* 0x011fe20007ffe0ff */
[----:B------:R-:W-:Y:S01]  /*71d0*/  FFMA.FTZ R201, R82, -R37, R201 ;  /* 0x8000002552c97223 */ /* 0x000fe200000100c9 */
[----:B------:R-:W-:Y:S01]  /*71e0*/  FMUL.FTZ R163, R37, R170 ;  /* 0x000000aa25a37220 */ /* 0x000fe20000410000 */
[----:B------:R-:W-:Y:S01]  /*71f0*/  FFMA.FTZ R192, R161, R228, R192 ;  /* 0x000000e4a1c07223 */ /* 0x000fe200000100c0 */
[----:B------:R-:W-:Y:S01]  /*7200*/  LEA.HI R157, R157, R146, RZ, 0x1b ;  /* 0x000000929d9d7211 */ /* 0x000fe200078fd8ff */
[----:B------:R-:W-:Y:S01]  /*7210*/  FFMA.FTZ R230, R85, -R36, R230 ;  /* 0x8000002455e67223 */ /* 0x000fe200000100e6 */
[----:B---3--:R-:W-:Y:S01]  /*7220*/  FMUL.FTZ R165, R36, R180 ;  /* 0x000000b424a57220 */ /* 0x008fe20000410000 */
[----:B------:R-:W-:Y:S01]  /*7230*/  FFMA.FTZ R192, R163, R201, R192 ;  /* 0x000000c9a3c07223 */ /* 0x000fe200000100c0 */
[----:B------:R-:W-:Y:S01]  /*7240*/  LEA R157, R157, UR12, 0x2 ;  /* 0x0000000c9d9d7c11 */ /* 0x000fe2000f8e10ff */
[----:B------:R-:W-:Y:S01]  /*7250*/  FFMA.FTZ R205, R80, -R35, R205 ;  /* 0x8000002350cd7223 */ /* 0x000fe200000100cd */
[----:B--2---:R-:W-:Y:S01]  /*7260*/  FMUL.FTZ R167, R35, R168 ;  /* 0x000000a823a77220 */ /* 0x004fe20000410000 */
[----:B------:R-:W-:Y:S01]  /*7270*/  FFMA.FTZ R192, R165, R230, R192 ;  /* 0x000000e6a5c07223 */ /* 0x000fe200000100c0 */
[----:B------:R-:W-:Y:S01]  /*7280*/  FFMA.FTZ R234, R83, -R34, R234 ;  /* 0x8000002253ea7223 */ /* 0x000fe200000100ea */
[----:B------:R-:W-:Y:S01]  /*7290*/  FMUL.FTZ R169, R34, R176 ;  /* 0x000000b022a97220 */ /* 0x000fe20000410000 */
[----:B------:R-:W0:Y:S01]  /*72a0*/  LDS R157, [R157+0x1e90] ;  /* 0x001e90009d9d7984 */ /* 0x000e220000000800 */
[----:B------:R-:W-:Y:S01]  /*72b0*/  FFMA.FTZ R192, R167, R205, R192 ;  /* 0x000000cda7c07223 */ /* 0x000fe200000100c0 */
[----:B------:R-:W-:Y:S01]  /*72c0*/  IADD3 R173, PT, PT, R146, 0x3c0, RZ ;  /* 0x000003c092ad7810 */ /* 0x000fe20007ffe0ff */
[----:B------:R-:W-:Y:S01]  /*72d0*/  FFMA.FTZ R207, R78, -R33, R207 ;  /* 0x800000214ecf7223 */ /* 0x000fe200000100cf */
[----:B------:R-:W-:Y:S01]  /*72e0*/  FMUL.FTZ R171, R33, R166 ;  /* 0x000000a621ab7220 */ /* 0x000fe20000410000 */
[----:B------:R-:W-:Y:S01]  /*72f0*/  FFMA.FTZ R192, R169, R234, R192 ;  /* 0x000000eaa9c07223 */ /* 0x000fe200000100c0 */
[----:B------:R-:W-:Y:S01]  /*7300*/  LEA.HI R175, R173, R146, RZ, 0x1b ;  /* 0x00000092adaf7211 */ /* 0x000fe200078fd8ff */
[----:B------:R-:W-:Y:S01]  /*7310*/  FFMA.FTZ R232, R81, -R32, R232 ;  /* 0x8000002051e87223 */ /* 0x000fe200000100e8 */
[----:B------:R-:W-:Y:S01]  /*7320*/  FMUL.FTZ R173, R32, R174 ;  /* 0x000000ae20ad7220 */ /* 0x000fe20000410000 */
[----:B------:R-:W-:Y:S01]  /*7330*/  FFMA.FTZ R192, R171, R207, R192 ;  /* 0x000000cfabc07223 */ /* 0x000fe200000100c0 */
[----:B------:R-:W-:Y:S01]  /*7340*/  BSSY.RECONVERGENT B0, `(.L_x_3759) ;  /* 0x0000007000007945 */ /* 0x000fe20003800200 */
[----:B------:R-:W-:Y:S01]  /*7350*/  LEA R177, R175, UR12, 0x2 ;  /* 0x0000000cafb17c11 */ /* 0x000fe2000f8e10ff */
[----:B------:R-:W-:Y:S01]  /*7360*/  FFMA.FTZ R236, R79, -R30, R236 ;  /* 0x8000001e4fec7223 */ /* 0x000fe200000100ec */
[----:B------:R-:W-:Y:S01]  /*7370*/  FMUL.FTZ R175, R30, R164 ;  /* 0x000000a41eaf7220 */ /* 0x000fe20000410000 */
[----:B------:R-:W-:Y:S01]  /*7380*/  FFMA.FTZ R192, R173, R232, R192 ;  /* 0x000000e8adc07223 */ /* 0x000fe200000100c0 */
[----:B------:R-:W-:Y:S06]  /*7390*/  @!P3 BRA `(.L_x_3760) ;  /* 0x000000000004b947 */ /* 0x000fec0003800000 */
[----:B0-----:R1:W-:Y:S02]  /*73a0*/  REDG.E.ADD.F32.FTZ.RN.STRONG.GPU desc[UR30][R4.64+0xe00], R157 ;  /* 0x000e009d040079a6 */ /* 0x0013e4000c12f31e */
.L_x_3760:
[----:B------:R-:W-:Y:S05]  /*73b0*/  BSYNC.RECONVERGENT B0 ;  /* 0x0000000000007941 */ /* 0x000fea0003800200 */
.L_x_3759:
[----:B------:R-:W2:Y:S01]  /*73c0*/  LDS R177, [R177+0x1f90] ;  /* 0x001f9000b1b17984 */ /* 0x000ea20000000800 */
[----:B------:R-:W-:Y:S01]  /*73d0*/  BSSY.RECONVERGENT B0, `(.L_x_3761) ;  /* 0x0000004000007945 */ /* 0x000fe20003800200 */
[----:B01----:R-:W-:-:S03]  /*73e0*/  FFMA.FTZ R157, R175, R236, R192 ;  /* 0x000000ecaf9d7223 */ /* 0x003fc600000100c0 */
[----:B------:R-:W-:Y:S05]  /*73f0*/  @!P4 BRA `(.L_x_3762) ;  /* 0x000000000004c947 */ /* 0x000fea0003800000 */
[----:B--2---:R0:W-:Y:S02]  /*7400*/  REDG.E.ADD.F32.FTZ.RN.STRONG.GPU desc[UR30][R4.64+0xf00], R177 ;  /* 0x000f00b1040079a6 */ /* 0x0041e4000c12f31e */
.L_x_3762:
[----:B------:R-:W-:Y:S05]  /*7410*/  BSYNC.RECONVERGENT B0 ;  /* 0x0000000000007941 */ /* 0x000fea0003800200 */
.L_x_3761:
        /* <DEDUP_REMOVED lines=12> */
[----:B------:R-:W-:Y:S01]  /*74e0*/  BSSY.RECONVERGENT B0, `(.L_x_3763) ;  /* 0x0000072000007945 */ /* 0x000fe20003800200 */
        /* <DEDUP_REMOVED lines=47> */
[----:B0-----:R-:W-:Y:S01]  /*77e0*/  @!P0 FADD.FTZ R157, R157, R192 ;  /* 0x000000c09d9d8221 */ /* 0x001fe20000010000 */
[----:B------:R-:W-:Y:S01]  /*77f0*/  FMUL.FTZ R195, R195, R4 ;  /* 0x00000004c3c37220 */ /* 0x000fe20000410000 */
[----:B------:R-:W-:Y:S01]  /*7800*/  FMUL.FTZ R224, R224, R5 ;  /* 0x00000005e0e07220 */ /* 0x000fe20000410000 */
[----:B------:R-:W-:Y:S01]  /*7810*/  FMUL.FTZ R5, R153, R226 ;  /* 0x000000e299057220 */ /* 0x000fe20000410000 */
[----:B-1----:R-:W-:Y:S01]  /*7820*/  @!P0 FADD.FTZ R6, R6, R179 ;  /* 0x000000b306068221 */ /* 0x002fe20000010000 */
[----:B------:R-:W0:Y:S01]  /*7830*/  SHFL.DOWN PT, R164, R157, 0x8, 0x1f ;  /* 0x09001f009da47f89 */ /* 0x000e2200000e0000 */
[----:B------:R-:W-:Y:S01]  /*7840*/  ISETP.GT.AND P0, PT, R126, 0x17, PT ;  /* 0x000000177e00780c */ /* 0x000fe20003f04270 */
[----:B------:R-:W-:Y:S01]  /*7850*/  FMUL.FTZ R220, R220, R5 ;  /* 0x00000005dcdc7220 */ /* 0x000fe20000410000 */
[----:B------:R-:W-:Y:S01]  /*7860*/  FFMA.FTZ R230, R85, R180, R230 ;  /* 0x000000b455e67223 */ /* 0x000fe200000100e6 */
[----:B------:R-:W1:Y:S01]  /*7870*/  SHFL.DOWN PT, R169, R6, 0x8, 0x1f ;  /* 0x09001f0006a97f89 */ /* 0x000e6200000e0000 */
        /* <DEDUP_REMOVED lines=56> */
.L_x_3764:
[----:B------:R-:W-:Y:S05]  /*7c00*/  BSYNC.RECONVERGENT B0 ;  /* 0x0000000000007941 */ /* 0x000fea0003800200 */
.L_x_3763:
[----:B------:R-:W-:-:S04]  /*7c10*/  IADD3 R15, PT, PT, R15, 0x1, RZ ;  /* 0x000000010f0f7810 */ /* 0x000fc80007ffe0ff */
[----:B------:R-:W-:-:S13]  /*7c20*/  ISETP.GE.AND P0, PT, R15, UR37, PT ;  /* 0x000000250f007c0c */ /* 0x000fda000bf06270 */
[----:B------:R-:W-:Y:S05]  /*7c30*/  @!P0 BRA `(.L_x_3765) ;  /* 0xffffffc800688947 */ /* 0x000fea000383ffff */
.L_x_3720:
[----:B------:R-:W-:Y:S01]  /*7c40*/  BAR.SYNC.DEFER_BLOCKING 0x0 ;  /* 0x0000000000007b1d */ /* 0x000fe20000010000 */
[----:B------:R-:W-:Y:S02]  /*7c50*/  UIADD3 UR13, UPT, UPT, -UR6, UR13, URZ ;  /* 0x0000000d060d7290 */ /* 0x000fe4000fffe1ff */
[----:B------:R-:W-:Y:S02]  /*7c60*/  UIADD3 UR23, UP0, UPT, UR23, -0x1000, URZ ;  /* 0xfffff00017177890 */ /* 0x000fe4000ff1e0ff */
[----:B------:R-:W-:Y:S02]  /*7c70*/  UIADD3 UR25, UP1, UPT, UR25, -0x1000, URZ ;  /* 0xfffff00019197890 */ /* 0x000fe4000ff3e0ff */
[----:B------:R-:W-:Y:S01]  /*7c80*/  MOV R6, UR13 ;  /* 0x0000000d00067c02 */ /* 0x000fe20008000f00 */
[----:B------:R-:W2:Y:S01]  /*7c90*/  LDCU.64 UR10, c[0x0][0x4f8] ;  /* 0x00009f00ff0a77ac */ /* 0x000ea20008000a00 */
[----:B------:R-:W3:Y:S01]  /*7ca0*/  LDCU.64 UR14, c[0x0][0x500] ;  /* 0x0000a000ff0e77ac */ /* 0x000ee20008000a00 */
[----:B------:R-:W-:Y:S01]  /*7cb0*/  UMOV UR7, URZ ;  /* 0x000000ff00077c82 */ /* 0x000fe20008000000 */
[----:B------:R-:W-:-:S02]  /*7cc0*/  UIADD3.X UR24, UPT, UPT, UR24, -0x1, URZ, UP0, !UPT ;  /* 0xffffffff18187890 */ /* 0x000fc400087fe4ff */
[----:B------:R-:W-:Y:S02]  /*7cd0*/  UISETP.GT.AND UP0, UPT, UR22, 0x1, UPT ;  /* 0x000000011600788c */ /* 0x000fe4000bf04270 */
[----:B------:R-:W-:Y:S02]  /*7ce0*/  UIADD3 UR27, UP2, UPT, UR27, -0x1000, URZ ;  /* 0xfffff0001b1b7890 */ /* 0x000fe4000ff5e0ff */
[----:B------:R-:W-:Y:S01]  /*7cf0*/  UIADD3.X UR26, UPT, UPT, UR26, -0x1, URZ, UP1, !UPT ;  /* 0xffffffff1a1a7890 */ /* 0x000fe20008ffe4ff */
[----:B------:R-:W-:Y:S01]  /*7d00*/  STS [R110], R31 ;  /* 0x0000001f6e007388 */ /* 0x000fe20000000800 */
[----:B------:R-:W-:Y:S02]  /*7d10*/  UIADD3.X UR28, UPT, UPT, UR28, -0x1, URZ, UP2, !UPT ;  /* 0xffffffff1c1c7890 */ /* 0x000fe400097fe4ff */
[----:B--2---:R-:W-:Y:S01]  /*7d20*/  UIMAD.WIDE.U32 UR8, UR36, UR10, UR6 ;  /* 0x0000000a240872a5 */ /* 0x004fe2000f8e0006 */
[----:B------:R-:W-:Y:S03]  /*7d30*/  STS [R108+0x4], R29 ;  /* 0x0000041d6c007388 */ /* 0x000fe60000000800 */
[----:B------:R-:W-:Y:S01]  /*7d40*/  UIMAD UR9, UR36, UR11, UR9 ;  /* 0x0000000b240972a4 */ /* 0x000fe2000f8e0209 */
[----:B------:R-:W-:Y:S01]  /*7d50*/  STS [R107+0x8], R28 ;  /* 0x0000081c6b007388 */ /* 0x000fe20000000800 */
[----:B------:R-:W2:Y:S03]  /*7d60*/  LDCU.64 UR10, c[0x0][0x550] ;  /* 0x0000aa00ff0a77ac */ /* 0x000ea60008000a00 */
[----:B------:R-:W-:Y:S01]  /*7d70*/  STS [R106+0xc], R27 ;  /* 0x00000c1b6a007388 */ /* 0x000fe20000000800 */
[----:B---3--:R-:W-:-:S03]  /*7d80*/  UIMAD.WIDE.U32 UR8, UR29, UR14, UR8 ;  /* 0x0000000e1d0872a5 */ /* 0x008fc6000f8e0008 */
[----:B------:R-:W-:Y:S01]  /*7d90*/  STS [R105+0x10], R26 ;  /* 0x0000101a69007388 */ /* 0x000fe20000000800 */
[----:B------:R-:W-:Y:S02]  /*7da0*/  UIMAD UR9, UR29, UR15, UR9 ;  /* 0x0000000f1d0972a4 */ /* 0x000fe4000f8e0209 */
[----:B-1----:R-:W-:Y:S01]  /*7db0*/  IADD3 R3, P0, PT, R144, UR8, RZ ;  /* 0x0000000890037c10 */ /* 0x002fe2000ff1e0ff */
[----:B------:R-:W-:Y:S03]  /*7dc0*/  STS [R104+0x14], R25 ;  /* 0x0000141968007388 */ /* 0x000fe60000000800 */
[----:B0-----:R-:W-:Y:S01]  /*7dd0*/  IADD3.X R4, PT, PT, RZ, UR9, RZ, P0, !PT ;  /* 0x00000009ff047c10 */ /* 0x001fe200087fe4ff */
[----:B------:R-:W-:Y:S01]  /*7de0*/  STS [R103+0x18], R24 ;  /* 0x0000181867007388 */ /* 0x000fe20000000800 */
[----:B--2---:R-:W-:-:S03]  /*7df0*/  LEA R2, P4, R3, UR10, 0x2 ;  /* 0x0000000a03027c11 */ /* 0x004fc6000f8810ff */
[----:B------:R-:W-:Y:S01]  /*7e00*/  STS [R102+0x1c], R23 ;  /* 0x00001c1766007388 */ /* 0x000fe20000000800 */
[----:B------:R-:W0:Y:S01]  /*7e10*/  LDCU.64 UR8, c[0x0][0x518] ;  /* 0x0000a300ff0877ac */ /* 0x000e220008000a00 */
[----:B------:R-:W-:Y:S02]  /*7e20*/  LEA.HI.X R3, R3, UR11, R4, 0x2, P4 ;  /* 0x0000000b03037c11 */ /* 0x000fe4000a0f1404 */
[----:B------:R-:W-:Y:S01]  /*7e30*/  STS [R101+0x20], R22 ;  /* 0x0000201665007388 */ /* 0x000fe20000000800 */
[----:B------:R-:W1:Y:S03]  /*7e40*/  LDCU.64 UR10, c[0x0][0x520] ;  /* 0x0000a400ff0a77ac */ /* 0x000e660008000a00 */
[----:B------:R-:W-:Y:S04]  /*7e50*/  STS [R100+0x24], R21 ;  /* 0x0000241564007388 */ /* 0x000fe80000000800 */
[----:B------:R-:W-:Y:S04]  /*7e60*/  STS [R99+0x28], R20 ;  /* 0x0000281463007388 */ /* 0x000fe80000000800 */
[----:B------:R-:W-:Y:S01]  /*7e70*/  STS [R98+0x2c], R19 ;  /* 0x00002c1362007388 */ /* 0x000fe20000000800 */
[----:B0-----:R-:W-:-:S03]  /*7e80*/  UIMAD.WIDE.U32 UR6, UR36, UR8, UR6 ;  /* 0x00000008240672a5 */ /* 0x001fc6000f8e0006 */
[----:B------:R-:W-:Y:S01]  /*7e90*/  STS [R96+0x30], R18 ;  /* 0x0000301260007388 */ /* 0x000fe20000000800 */
[----:B------:R-:W-:-:S03]  /*7ea0*/  UIMAD UR7, UR36, UR9, UR7 ;  /* 0x00000009240772a4 */ /* 0x000fc6000f8e0207 */
[----:B------:R-:W-:Y:S01]  /*7eb0*/  STS [R94+0x34], R17 ;  /* 0x000034115e007388 */ /* 0x000fe20000000800 */
[----:B------:R-:W0:Y:S03]  /*7ec0*/  LDCU.64 UR8, c[0x0][0x560] ;  /* 0x0000ac00ff0877ac */ /* 0x000e260008000a00 */
[----:B------:R-:W-:Y:S01]  /*7ed0*/  STS [R92+0x38], R16 ;  /* 0x000038105c007388 */ /* 0x000fe20000000800 */
[----:B-1----:R-:W-:-:S03]  /*7ee0*/  UIMAD.WIDE.U32 UR6, UR29, UR10, UR6 ;  /* 0x0000000a1d0672a5 */ /* 0x002fc6000f8e0006 */
[----:B------:R-:W-:Y:S01]  /*7ef0*/  STS [R97+0x3c], R14 ;  /* 0x00003c0e61007388 */ /* 0x000fe20000000800 */
[----:B------:R-:W-:-:S03]  /*7f00*/  NOP ;  /* 0x0000000000007918 */ /* 0x000fc60000000000 */
[----:B------:R-:W-:Y:S01]  /*7f10*/  LDS R5, [R125] ;  /* 0x000000007d057984 */ /* 0x000fe20000000800 */
[----:B------:R-:W-:-:S03]  /*7f20*/  UIMAD UR7, UR29, UR11, UR7 ;  /* 0x0000000b1d0772a4 */ /* 0x000fc6000f8e0207 */
        /* <DEDUP_REMOVED lines=51> */
[----:B-1----:R-:W-:Y:S01]  /*8260*/  IADD3 R3, P2, PT, R144, UR6, RZ ;  /* 0x0000000690037c10 */ /* 0x002fe2000ff5e0ff */
[----:B------:R-:W-:-:S03]  /*8270*/  UIADD3 UR6, UPT, UPT, UR22, -0x1, URZ ;  /* 0xffffffff16067890 */ /* 0x000fc6000fffe0ff */
[----:B------:R-:W-:Y:S02]  /*8280*/  IADD3.X R4, PT, PT, RZ, UR7, RZ, P2, !PT ;  /* 0x00000007ff047c10 */ /* 0x000fe400097fe4ff */
[C---:B0-----:R-:W-:Y:S02]  /*8290*/  LEA R2, P2, R3.reuse, UR8, 0x2 ;  /* 0x0000000803027c11 */ /* 0x041fe4000f8410ff */
[----:B------:R-:W-:Y:S02]  /*82a0*/  UMOV UR22, UR6 ;  /* 0x0000000600167c82 */ /* 0x000fe40008000000 */
[----:B------:R-:W-:Y:S01]  /*82b0*/  LEA.HI.X R3, R3, UR9, R4, 0x2, P2 ;  /* 0x0000000903037c11 */ /* 0x000fe200090f1404 */
[----:B------:R0:W-:Y:S04]  /*82c0*/  STS [R110], R47 ;  /* 0x0000002f6e007388 */ /* 0x0001e80000000800 */
        /* <DEDUP_REMOVED lines=27> */
[----:B------:R-:W-:Y:S01]  /*8480*/  STS [R97+0x3c], R62 ;  /* 0x00003c3e61007388 */ /* 0x000fe20000000800 */
[----:B------:R-:W-:-:S03]  /*8490*/  NOP ;  /* 0x0000000000007918 */ /* 0x000fc60000000000 */
[----:B------:R-:W-:Y:S01]  /*84a0*/  LDS R125, [R125] ;  /* 0x000000007d7d7984 */ /* 0x000fe20000000800 */
[----:B-1----:R-:W-:-:S03]  /*84b0*/  FADD.FTZ R60, R59, R60 ;  /* 0x0000003c3b3c7221 */ /* 0x002fc60000010000 */
[----:B------:R-:W-:Y:S01]  /*84c0*/  LDS R5, [R124+0x80] ;  /* 0x000080007c057984 */ /* 0x000fe20000000800 */
[----:B--2---:R-:W-:-:S03]  /*84d0*/  FADD.FTZ R61, R60, R61 ;  /* 0x0000003d3c3d7221 */ /* 0x004fc60000010000 */
        /* <DEDUP_REMOVED lines=53> */
.L_x_3718:
        /* <DEDUP_REMOVED lines=38> */
[----:B------:R-:W-:Y:S02]  /*8a90*/  IMAD.U32 R3, RZ, RZ, UR5 ;  /* 0x00000005ff037e24 */ /* 0x000fe4000f8e00ff */
[----:B0-----:R-:W-:-:S05]  /*8aa0*/  FADD.FTZ R7, R7, R0 ;  /* 0x0000000007077221 */ /* 0x001fca0000010000 */
[----:B------:R1:W-:Y:S02]  /*8ab0*/  REDG.E.ADD.F32.FTZ.RN.STRONG.GPU desc[UR30][R2.64], R7 ;  /* 0x00000007020079a6 */ /* 0x0003e4000c12f31e */
.L_x_3768:
[----:B------:R-:W-:Y:S05]  /*8ac0*/  BSYNC.RECONVERGENT B0 ;  /* 0x0000000000007941 */ /* 0x000fea0003800200 */
.L_x_3767:
        /* <DEDUP_REMOVED lines=39> */
.L_x_3770:
[----:B------:R-:W-:Y:S05]  /*8d40*/  BSYNC.RECONVERGENT B0 ;  /* 0x0000000000007941 */ /* 0x000fea0003800200 */
.L_x_3769:
        /* <DEDUP_REMOVED lines=17> */
.L_x_3772:
        /* <DEDUP_REMOVED lines=13> */
[C---:B------:R-:W-:Y:S01]  /*8f30*/  IMAD R9, R0.reuse, R17, R9 ;  /* 0x0000001100097224 */ /* 0x040fe200078e0209 */
[----:B------:R-:W-:Y:S02]  /*8f40*/  IADD3 R0, PT, PT, R0, UR14, RZ ;  /* 0x0000000e00007c10 */ /* 0x000fe4000fffe0ff */
        /* <DEDUP_REMOVED lines=9> */
.L_x_3771:
[----:B------:R-:W-:Y:S05]  /*8fe0*/  EXIT ;  /* 0x000000000000794d */ /* 0x000fea0003800000 */
.L_x_3725:
[----:B------:R-:W-:Y:S01]  /*8ff0*/  HFMA2 R240, -RZ, RZ, 0, 0 ;  /* 0x00000000fff07431 */ /* 0x000fe200000001ff */
[----:B------:R-:W-:Y:S01]  /*9000*/  MOV R217, R213 ;  /* 0x000000d500d97202 */ /* 0x000fe20000000f00 */
[----:B------:R-:W-:Y:S01]  /*9010*/  IMAD.MOV.U32 R219, RZ, RZ, 0x1 ;  /* 0x00000001ffdb7424 */ /* 0x000fe200078e00ff */
[----:B------:R-:W-:-:S07]  /*9020*/  MOV R6, 0xffffffff ;  /* 0xffffffff00067802 */ /* 0x000fce0000000f00 */
[----:B0-2--5:R-:W-:Y:S05]  /*9030*/  WARPSYNC.COLLECTIVE R6, `(.L_x_3773) ;  /* 0x0000000006087348 */ /* 0x025fea0003c00000 */
[----:B------:R1:W3:Y:S02]  /*9040*/  SHFL.UP P6, R5, R217, R219, R240 ;  /* 0x040000dbd9057389 */ /* 0x0002e400000c00f0 */
[----:B0123-5:R-:W-:Y:S05]  /*9050*/  ENDCOLLECTIVE ;  /* 0x000000000000791b */ /* 0x02ffea0003800000 */
.L_x_3773:
[----:B------:R-:W-:Y:S02]  /*9060*/  MOV R217, R218 ;  /* 0x000000da00d97202 */ /* 0x000fe40000000f00 */
[----:B------:R-:W-:-:S07]  /*9070*/  MOV R4, R5 ;  /* 0x0000000500047202 */ /* 0x000fce0000000f00 */
[----:B------:R-:W-:Y:S05]  /*9080*/  WARPSYNC.COLLECTIVE R6, `(.L_x_3774) ;  /* 0x0000000006087348 */ /* 0x000fea0003c00000 */
[----:B------:R0:W1:Y:S02]  /*9090*/  SHFL.UP P6, R5, R217, R219, R240 ;  /* 0x040000dbd9057389 */ /* 0x00006400000c00f0 */
[----:B01----:R-:W-:Y:S05]  /*90a0*/  ENDCOLLECTIVE ;  /* 0x000000000000791b */ /* 0x003fea0003800000 */
.L_x_3774:
        /* <DEDUP_REMOVED lines=8> */
.L_x_3775:
[----:B------:R-:W-:Y:S02]  /*9130*/  MOV R217, R222 ;  /* 0x000000de00d97202 */ /* 0x000fe40000000f00 */
[----:B------:R-:W-:-:S07]  /*9140*/  MOV R4, R5 ;  /* 0x0000000500047202 */ /* 0x000fce0000000f00 */
[----:B------:R-:W-:Y:S05]  /*9150*/  WARPSYNC.COLLECTIVE R6, `(.L_x_3776) ;  /* 0x0000000006087348 */ /* 0x000fea0003c00000 */
[----:B------:R0:W1:Y:S02]  /*9160*/  SHFL.UP P6, R5, R217, R219, R240 ;  /* 0x040000dbd9057389 */ /* 0x00006400000c00f0 */
[----:B01----:R-:W-:Y:S05]  /*9170*/  ENDCOLLECTIVE ;  /* 0x000000000000791b */ /* 0x003fea0003800000 */
.L_x_3776:
[----:B------:R-:W-:Y:S02]  /*9180*/  HFMA2 R219, -RZ, RZ, 0, 2.384185791015625e-07 ;  /* 0x00000004ffdb7431 */ /* 0x000fe400000001ff */
[C---:B------:R-:W-:Y:S01]  /*9190*/  FFMA.FTZ R5, R213.reuse, R5, R222 ;  /* 0x00000005d5057223 */ /* 0x040fe200000100de */
[----:B------:R-:W-:-:S04]  /*91a0*/  @P4 FMUL.FTZ R213, R213, R4 ;  /* 0x00000004d5d54220 */ /* 0x000fc80000410000 */
[----:B------:R-:W-:Y:S01]  /*91b0*/  IMAD.MOV.U32 R217, RZ, RZ, R213 ;  /* 0x000000ffffd97224 */ /* 0x000fe200078e00d5 */
[----:B------:R-:W-:-:S07]  /*91c0*/  FSEL R226, R222, R5, !P4 ;  /* 0x00000005dee27208 */ /* 0x000fce0006000000 */
[----:B------:R-:W-:Y:S05]  /*91d0*/  WARPSYNC.COLLECTIVE R6, `(.L_x_3777) ;  /* 0x0000000006087348 */ /* 0x000fea0003c00000 */
[----:B------:R0:W1:Y:S02]  /*91e0*/  SHFL.UP P6, R5, R217, R219, R240 ;  /* 0x040000dbd9057389 */ /* 0x00006400000c00f0 */
[----:B01----:R-:W-:Y:S05]  /*91f0*/  ENDCOLLECTIVE ;  /* 0x000000000000791b */ /* 0x003fea0003800000 */
.L_x_3777:
[----:B------:R-:W-:Y:S02]  /*9200*/  MOV R217, R226 ;  /* 0x000000e200d97202 */ /* 0x000fe40000000f00 */
[----:B------:R-:W-:-:S07]  /*9210*/  MOV R4, R5 ;  /* 0x0000000500047202 */ /* 0x000fce0000000f00 */
[----:B------:R-:W-:Y:S05]  /*9220*/  WARPSYNC.COLLECTIVE R6, `(.L_x_3778) ;  /* 0x0000000006087348 */ /* 0x000fea0003c00000 */
[----:B------:R0:W1:Y:S02]  /*9230*/  SHFL.UP P6, R5, R217, R219, R240 ;  /* 0x040000dbd9057389 */ /* 0x00006400000c00f0 */
[----:B01----:R-:W-:Y:S05]  /*9240*/  ENDCOLLECTIVE ;  /* 0x000000000000791b */ /* 0x003fea0003800000 */
.L_x_3778:
        /* <DEDUP_REMOVED lines=8> */
.L_x_3779:
[----:B------:R-:W-:Y:S02]  /*92d0*/  MOV R217, R218 ;  /* 0x000000da00d97202 */ /* 0x000fe40000000f00 */
[----:B------:R-:W-:-:S07]  /*92e0*/  MOV R4, R5 ;  /* 0x0000000500047202 */ /* 0x000fce0000000f00 */
[----:B------:R-:W-:Y:S05]  /*92f0*/  WARPSYNC.COLLECTIVE R6, `(.L_x_3780) ;  /* 0x0000000006087348 */ /* 0x000fea0003c00000 */
[----:B------:R0:W1:Y:S02]  /*9300*/  SHFL.UP P6, R5, R217, R219, R240 ;  /* 0x040000dbd9057389 */ /* 0x00006400000c00f0 */
[----:B01----:R-:W-:Y:S05]  /*9310*/  ENDCOLLECTIVE ;  /* 0x000000000000791b */ /* 0x003fea0003800000 */
.L_x_3780:
        /* <DEDUP_REMOVED lines=8> */
.L_x_3781:
[----:B------:R-:W-:Y:S02]  /*93a0*/  MOV R217, R4 ;  /* 0x0000000400d97202 */ /* 0x000fe40000000f00 */
[----:B------:R-:W-:-:S07]  /*93b0*/  MOV R222, R5 ;  /* 0x0000000500de7202 */ /* 0x000fce0000000f00 */
[----:B------:R-:W-:Y:S05]  /*93c0*/  WARPSYNC.COLLECTIVE R6, `(.L_x_3782) ;  /* 0x0000000006087348 */ /* 0x000fea0003c00000 */
[----:B------:R0:W1:Y:S02]  /*93d0*/  SHFL.UP P6, R5, R217, R219, R240 ;  /* 0x040000dbd9057389 */ /* 0x00006400000c00f0 */
[----:B01----:R-:W-:Y:S05]  /*93e0*/  ENDCOLLECTIVE ;  /* 0x000000000000791b */ /* 0x003fea0003800000 */
.L_x_3782:
[----:B------:R-:W-:Y:S05]  /*93f0*/  BRA `(.L_x_3783) ;  /* 0xffffffc000e07947 */ /* 0x000fea000383ffff */
.L_x_3726:
[----:B------:R-:W-:Y:S01]  /*9400*/  HFMA2 R211, -RZ, RZ, 0, 1.847743988037109375e-06 ;  /* 0x0000001fffd37431 */ /* 0x000fe200000001ff */
[----:B------:R-:W-:Y:S01]  /*9410*/  BSSY B0, `(.L_x_3784) ;  /* 0x0000007000007945 */ /* 0x000fe20003800000 */
[----:B------:R-:W-:Y:S02]  /*9420*/  MOV R238, R213 ;  /* 0x000000d500ee7202 */ /* 0x000fe40000000f00 */
[----:B------:R-:W-:Y:S02]  /*9430*/  MOV R7, 0x1f ;  /* 0x0000001f00077802 */ /* 0x000fe40000000f00 */
[----:B------:R-:W-:-:S07]  /*9440*/  MOV R6, 0xffffffff ;  /* 0xffffffff00067802 */ /* 0x000fce0000000f00 */
[----:B0-2--5:R-:W-:Y:S05]  /*9450*/  WARPSYNC.COLLECTIVE R6, `(.L_x_3785) ;  /* 0x0000000006087348 */ /* 0x025fea0003c00000 */
[----:B------:R1:W3:Y:S02]  /*9460*/  SHFL.IDX P2, R221, R238, R211, R7 ;  /* 0x000000d3eedd7389 */ /* 0x0002e40000040007 */
[----:B0123-5:R-:W-:Y:S05]  /*9470*/  ENDCOLLECTIVE ;  /* 0x000000000000791b */ /* 0x02ffea0003800000 */
.L_x_3785:
[----:B------:R-:W-:Y:S05]  /*9480*/  BSYNC B0 ;  /* 0x0000000000007941 */ /* 0x000fea0003800000 */
.L_x_3784:
[----:B------:R-:W-:Y:S05]  /*9490*/  BRA `(.L_x_3786) ;  /* 0xffffffc000d07947 */ /* 0x000fea000383ffff */
.L_x_3727:
        /* <DEDUP_REMOVED lines=8> */
.L_x_3788:
[----:B------:R-:W-:Y:S05]  /*9520*/  BSYNC B0 ;  /* 0x0000000000007941 */ /* 0x000fea0003800000 */
.L_x_3787:
[----:B------:R-:W-:Y:S05]  /*9530*/  BRA `(.L_x_3789) ;  /* 0xffffffc000b07947 */ /* 0x000fea000383ffff */
.L_x_3728:
        /* <DEDUP_REMOVED lines=8> */
.L_x_3791:
[----:B------:R-:W-:Y:S05]  /*95c0*/  BSYNC B0 ;  /* 0x0000000000007941 */ /* 0x000fea0003800000 */
.L_x_3790:
[----:B------:R-:W-:Y:S01]  /*95d0*/  HFMA2 R219, -RZ, RZ, 0, 5.9604644775390625e-08 ;  /* 0x00000001ffdb7431 */ /* 0x000fe200000001ff */
[----:B------:R-:W-:Y:S01]  /*95e0*/  MOV R217, R215 ;  /* 0x000000d700d97202 */ /* 0x000fe20000000f00 */
[----:B------:R-:W-:Y:S02]  /*95f0*/  HFMA2 R211, -RZ, RZ, 0, 0 ;  /* 0x00000000ffd37431 */ /* 0x000fe400000001ff */
[----:B------:R-:W-:Y:S01]  /*9600*/  IMAD.MOV.U32 R240, RZ, RZ, RZ ;  /* 0x000000fffff07224 */ /* 0x000fe200078e00ff */
[----:B------:R-:W-:Y:S02]  /*9610*/  MOV R6, 0xffffffff ;  /* 0xffffffff00067802 */ /* 0x000fe40000000f00 */
[----:B------:R-:W-:Y:S02]  /*9620*/  MOV R238, R2 ;  /* 0x0000000200ee7202 */ /* 0x000fe40000000f00 */
[----:B------:R-:W-:Y:S02]  /*9630*/  MOV R7, 0x1f ;  /* 0x0000001f00077802 */ /* 0x000fe40000000f00 */
[----:B------:R-:W-:-:S07]  /*9640*/  MOV R213, R5 ;  /* 0x0000000500d57202 */ /* 0x000fce0000000f00 */
[----:B------:R-:W-:Y:S05]  /*9650*/  WARPSYNC.COLLECTIVE R6, `(.L_x_3792) ;  /* 0x0000000006087348 */ /* 0x000fea0003c00000 */
[----:B------:R0:W1:Y:S02]  /*9660*/  SHFL.UP P6, R5, R217, R219, R240 ;  /* 0x040000dbd9057389 */ /* 0x00006400000c00f0 */
[----:B01----:R-:W-:Y:S05]  /*9670*/  ENDCOLLECTIVE ;  /* 0x000000000000791b */ /* 0x003fea0003800000 */
.L_x_3792:
[----:B------:R-:W-:Y:S05]  /*9680*/  WARPSYNC.COLLECTIVE R6, `(.L_x_3793) ;  /* 0x0000000006087348 */ /* 0x000fea0003c00000 */
[----:B------:R0:W1:Y:S02]  /*9690*/  SHFL.IDX P2, R221, R238, R211, R7 ;  /* 0x000000d3eedd7389 */ /* 0x0000640000040007 */
[----:B01----:R-:W-:Y:S05]  /*96a0*/  ENDCOLLECTIVE ;  /* 0x000000000000791b */ /* 0x003fea0003800000 */
.L_x_3793:
[----:B------:R-:W-:Y:S02]  /*96b0*/  MOV R238, R3 ;  /* 0x0000000300ee7202 */ /* 0x000fe40000000f00 */
[----:B------:R-:W-:Y:S02]  /*96c0*/  MOV R218, R5 ;  /* 0x0000000500da7202 */ /* 0x000fe40000000f00 */
[----:B------:R-:W-:-:S07]  /*96d0*/  MOV R4, R221 ;  /* 0x000000dd00047202 */ /* 0x000fce0000000f00 */
[----:B------:R-:W-:Y:S05]  /*96e0*/  WARPSYNC.COLLECTIVE R6, `(.L_x_3794) ;  /* 0x0000000006087348 */ /* 0x000fea0003c00000 */
[----:B------:R0:W1:Y:S02]  /*96f0*/  SHFL.IDX P2, R221, R238, R211, R7 ;  /* 0x000000d3eedd7389 */ /* 0x0000640000040007 */
[----:B01----:R-:W-:Y:S05]  /*9700*/  ENDCOLLECTIVE ;  /* 0x000000000000791b */ /* 0x003fea0003800000 */
.L_x_3794:
[----:B------:R-:W-:Y:S01]  /*9710*/  MOV R5, R221 ;  /* 0x000000dd00057202 */ /* 0x000fe20000000f00 */
[----:B------:R-:W-:Y:S06]  /*9720*/  BRA `(.L_x_3795) ;  /* 0xffffffc0004c7947 */ /* 0x000fec000383ffff */
.L_x_3730:
[----:B------:R-:W-:Y:S01]  /*9730*/  HFMA2 R244, -RZ, RZ, 0, 1.847743988037109375e-06 ;  /* 0x0000001ffff47431 */ /* 0x000fe200000001ff */
[----:B------:R-:W-:Y:S01]  /*9740*/  MOV R217, R4 ;  /* 0x0000000400d97202 */ /* 0x000fe20000000f00 */
[----:B------:R-:W-:Y:S01]  /*9750*/  IMAD.MOV.U32 R219, RZ, RZ, 0x1 ;  /* 0x00000001ffdb7424 */ /* 0x000fe200078e00ff */
[----:B------:R-:W-:Y:S01]  /*9760*/  MOV R6, 0xffffffff ;  /* 0xffffffff00067802 */ /* 0x000fe20000000f00 */
[----:B------:R-:W-:-:S07]  /*9770*/  HFMA2 R211, -RZ, RZ, 0, 0 ;  /* 0x00000000ffd37431 */ /* 0x000fce00000001ff */
[----:B-1----:R-:W-:Y:S05]  /*9780*/  WARPSYNC.COLLECTIVE R6, `(.L_x_3796) ;  /* 0x0000000006087348 */ /* 0x002fea0003c00000 */
[----:B------:R0:W2:Y:S02]  /*9790*/  SHFL.DOWN P2, R242, R217, R219, R244 ;  /* 0x080000dbd9f27389 */ /* 0x0000a400000400f4 */
[----:B012---:R-:W-:Y:S05]  /*97a0*/  ENDCOLLECTIVE ;  /* 0x000000000000791b */ /* 0x007fea0003800000 */
.L_x_3796:
[----:B------:R-:W-:Y:S02]  /*97b0*/  MOV R217, R5 ;  /* 0x0000000500d97202 */ /* 0x000fe40000000f00 */
[----:B------:R-:W-:-:S07]  /*97c0*/  MOV R7, R242 ;  /* 0x000000f200077202 */ /* 0x000fce0000000f00 */
[----:B------:R-:W-:Y:S05]  /*97d0*/  WARPSYNC.COLLECTIVE R6, `(.L_x_3797) ;  /* 0x0000000006087348 */ /* 0x000fea0003c00000 */
[----:B------:R0:W1:Y:S02]  /*97e0*/  SHFL.DOWN P2, R242, R217, R219, R244 ;  /* 0x080000dbd9f27389 */ /* 0x00006400000400f4 */
[----:B01----:R-:W-:Y:S05]  /*97f0*/  ENDCOLLECTIVE ;  /* 0x000000000000791b */ /* 0x003fea0003800000 */
.L_x_3797:
[----:B------:R-:W-:Y:S01]  /*9800*/  @P0 FMUL.FTZ R7, R7, R4 ;  /* 0x0000000407070220 */ /* 0x000fe20000410000 */
[----:B------:R-:W-:Y:S01]  /*9810*/  HFMA2 R219, -RZ, RZ, 0, 1.1920928955078125e-07 ;  /* 0x00000002ffdb7431 */ /* 0x000fe200000001ff */
[----:B------:R-:W-:-:S05]  /*9820*/  MOV R209, R242 ;  /* 0x000000f200d17202 */ /* 0x000fca0000000f00 */
[----:B------:R-:W-:Y:S01]  /*9830*/  @P0 FFMA.FTZ R209, R4, R209, R5 ;  /* 0x000000d104d10223 */ /* 0x000fe20000010005 */
[----:B------:R-:W-:-:S04]  /*9840*/  @P0 MOV R4, R7 ;  /* 0x0000000700040202 */ /* 0x000fc80000000f00 */
[----:B------:R-:W-:Y:S02]  /*9850*/  MOV R217, R4 ;  /* 0x0000000400d97202 */ /* 0x000fe40000000f00 */
[----:B------:R-:W-:Y:S02]  /*9860*/  @P0 MOV R5, R209 ;  /* 0x000000d100050202 */ /* 0x000fe40000000f00 */
[----:B------:R-:W-:-:S13]  /*9870*/  ISETP.GT.U32.AND P0, PT, R187, 0x1d, PT ;  /* 0x0000001dbb00780c */ /* 0x000fda0003f04070 */
[----:B------:R-:W-:Y:S05]  /*9880*/  WARPSYNC.COLLECTIVE R6, `(.L_x_3798) ;  /* 0x0000000006087348 */ /* 0x000fea0003c00000 */
[----:B------:R0:W1:Y:S02]  /*9890*/  SHFL.DOWN P2, R242, R217, R219, R244 ;  /* 0x080000dbd9f27389 */ /* 0x00006400000400f4 */
[----:B01----:R-:W-:Y:S05]  /*98a0*/  ENDCOLLECTIVE ;  /* 0x000000000000791b */ /* 0x003fea0003800000 */
.L_x_3798:
[----:B------:R-:W-:Y:S01]  /*98b0*/  MOV R217, R5 ;  /* 0x0000000500d97202 */ /* 0x000fe20000000f00 */
[----:B------:R-:W-:-:S07]  /*98c0*/  IMAD.MOV.U32 R7, RZ, RZ, R242 ;  /* 0x000000ffff077224 */ /* 0x000fce00078e00f2 */
[----:B------:R-:W-:Y:S05]  /*98d0*/  WARPSYNC.COLLECTIVE R6, `(.L_x_3799) ;  /* 0x0000000006087348 */ /* 0x000fea0003c00000 */
[----:B------:R0:W1:Y:S02]  /*98e0*/  SHFL.DOWN P2, R242, R217, R219, R244 ;  /* 0x080000dbd9f27389 */ /* 0x00006400000400f4 */
[----:B01----:R-:W-:Y:S05]  /*98f0*/  ENDCOLLECTIVE ;  /* 0x000000000000791b */ /* 0x003fea0003800000 */
.L_x_3799:
[----:B------:R-:W-:Y:S01]  /*9900*/  @!P0 FMUL.FTZ R7, R4, R7 ;  /* 0x0000000704078220 */ /* 0x000fe20000410000 */
[----:B------:R-:W-:Y:S01]  /*9910*/  HFMA2 R219, -RZ, RZ, 0, 2.384185791015625e-07 ;  /* 0x00000004ffdb7431 */ /* 0x000fe200000001ff */
        /* <DEDUP_REMOVED lines=9> */
.L_x_3800:
[----:B------:R-:W-:Y:S02]  /*99b0*/  MOV R217, R5 ;  /* 0x0000000500d97202 */ /* 0x000fe40000000f00 */
[----:B------:R-:W-:-:S07]  /*99c0*/  MOV R7, R242 ;  /* 0x000000f200077202 */ /* 0x000fce0000000f00 */
[----:B------:R-:W-:Y:S05]  /*99d0*/  WARPSYNC.COLLECTIVE R6, `(.L_x_3801) ;  /* 0x0000000006087348 */ /* 0x000fea0003c00000 */
[----:B------:R0:W1:Y:S02]  /*99e0*/  SHFL.DOWN P2, R242, R217, R219, R244 ;  /* 0x080000dbd9f27389 */ /* 0x00006400000400f4 */
[----:B01----:R-:W-:Y:S05]  /*99f0*/  ENDCOLLECTIVE ;  /* 0x000000000000791b */ /* 0x003fea0003800000 */
.L_x_3801:
[----:B------:R-:W-:Y:S01]  /*9a00*/  @!P0 FMUL.FTZ R7, R4, R7 ;  /* 0x0000000704078220 */ /* 0x000fe20000410000 */
[----:B------:R-:W-:Y:S01]  /*9a10*/  HFMA2 R219, -RZ, RZ, 0, 4.76837158203125e-07 ;  /* 0x00000008ffdb7431 */ /* 0x000fe200000001ff */
[----:B------:R-:W-:-:S05]  /*9a20*/  MOV R209, R242 ;  /* 0x000000f200d17202 */ /* 0x000fca0000000f00 */
[----:B------:R-:W-:Y:S01]  /*9a30*/  @!P0 FFMA.FTZ R209, R4, R209, R5 ;  /* 0x000000d104d18223 */ /* 0x000fe20000010005 */
[----:B------:R-:W-:-:S03]  /*9a40*/  @!P0 MOV R4, R7 ;  /* 0x0000000700048202 */ /* 0x000fc60000000f00 */
[----:B------:R-:W-:Y:S01]  /*9a50*/  @!P0 IMAD.MOV.U32 R5, RZ, RZ, R209 ;  /* 0x000000ffff058224 */ /* 0x000fe200078e00d1 */
[----:B------:R-:W-:Y:S02]  /*9a60*/  MOV R217, R4 ;  /* 0x0000000400d97202 */ /* 0x000fe40000000f00 */
[----:B------:R-:W-:-:S13]  /*9a70*/  ISETP.GT.U32.AND P0, PT, R187, 0x17, PT ;  /* 0x00000017bb00780c */ /* 0x000fda0003f04070 */
[----:B------:R-:W-:Y:S05]  /*9a80*/  WARPSYNC.COLLECTIVE R6, `(.L_x_3802) ;  /* 0x0000000006087348 */ /* 0x000fea0003c00000 */
[----:B------:R0:W1:Y:S02]  /*9a90*/  SHFL.DOWN P2, R242, R217, R219, R244 ;  /* 0x080000dbd9f27389 */ /* 0x00006400000400f4 */
[----:B01----:R-:W-:Y:S05]  /*9aa0*/  ENDCOLLECTIVE ;  /* 0x000000000000791b */ /* 0x003fea0003800000 */
.L_x_3802:
[----:B------:R-:W-:Y:S02]  /*9ab0*/  MOV R217, R5 ;  /* 0x0000000500d97202 */ /* 0x000fe40000000f00 */
[----:B------:R-:W-:-:S07]  /*9ac0*/  MOV R7, R242 ;  /* 0x000000f200077202 */ /* 0x000fce0000000f00 */
[----:B------:R-:W-:Y:S05]  /*9ad0*/  WARPSYNC.COLLECTIVE R6, `(.L_x_3803) ;  /* 0x0000000006087348 */ /* 0x000fea0003c00000 */
[----:B------:R0:W1:Y:S02]  /*9ae0*/  SHFL.DOWN P2, R242, R217, R219, R244 ;  /* 0x080000dbd9f27389 */ /* 0x00006400000400f4 */
[----:B01----:R-:W-:Y:S05]  /*9af0*/  ENDCOLLECTIVE ;  /* 0x000000000000791b */ /* 0x003fea0003800000 */
.L_x_3803:
[----:B------:R-:W-:Y:S01]  /*9b00*/  @!P0 FMUL.FTZ R7, R4, R7 ;  /* 0x0000000704078220 */ /* 0x000fe20000410000 */
[----:B------:R-:W-:Y:S01]  /*9b10*/  IMAD.MOV.U32 R219, RZ, RZ, 0x10 ;  /* 0x00000010ffdb7424 */ /* 0x000fe200078e00ff */
        /* <DEDUP_REMOVED lines=9> */
.L_x_3804:
[----:B------:R-:W-:Y:S02]  /*9bb0*/  MOV R217, R5 ;  /* 0x0000000500d97202 */ /* 0x000fe40000000f00 */
[----:B------:R-:W-:-:S07]  /*9bc0*/  MOV R7, R242 ;  /* 0x000000f200077202 */ /* 0x000fce0000000f00 */
[----:B------:R-:W-:Y:S05]  /*9bd0*/  WARPSYNC.COLLECTIVE R6, `(.L_x_3805) ;  /* 0x0000000006087348 */ /* 0x000fea0003c00000 */
[----:B------:R0:W1:Y:S02]  /*9be0*/  SHFL.DOWN P2, R242, R217, R219, R244 ;  /* 0x080000dbd9f27389 */ /* 0x00006400000400f4 */
[----:B01----:R-:W-:Y:S05]  /*9bf0*/  ENDCOLLECTIVE ;  /* 0x000000000000791b */ /* 0x003fea0003800000 */
.L_x_3805:
[----:B------:R-:W-:Y:S01]  /*9c00*/  @!P0 FMUL.FTZ R7, R4, R7 ;  /* 0x0000000704078220 */ /* 0x000fe20000410000 */
[----:B------:R-:W-:Y:S01]  /*9c10*/  HFMA2 R219, -RZ, RZ, 0, 5.9604644775390625e-08 ;  /* 0x00000001ffdb7431 */ /* 0x000fe200000001ff */
[----:B------:R-:W-:-:S05]  /*9c20*/  MOV R209, R242 ;  /* 0x000000f200d17202 */ /* 0x000fca0000000f00 */
[----:B------:R-:W-:Y:S01]  /*9c30*/  @!P0 FFMA.FTZ R209, R4, R209, R5 ;  /* 0x000000d104d18223 */ /* 0x000fe20000010005 */
[----:B------:R-:W-:Y:S02]  /*9c40*/  @!P0 MOV R4, R7 ;  /* 0x0000000700048202 */ /* 0x000fe40000000f00 */
[----:B------:R-:W-:Y:S02]  /*9c50*/  MOV R7, 0x1f ;  /* 0x0000001f00077802 */ /* 0x000fe40000000f00 */
[-C--:B------:R-:W-:Y:S02]  /*9c60*/  MOV R238, R4.reuse ;  /* 0x0000000400ee7202 */ /* 0x080fe40000000f00 */
[----:B------:R-:W-:Y:S02]  /*9c70*/  @!P0 MOV R5, R209 ;  /* 0x000000d100058202 */ /* 0x000fe40000000f00 */
[----:B------:R-:W-:-:S07]  /*9c80*/  MOV R217, R4 ;  /* 0x0000000400d97202 */ /* 0x000fce0000000f00 */
[----:B------:R-:W-:Y:S05]  /*9c90*/  WARPSYNC.COLLECTIVE R6, `(.L_x_3806) ;  /* 0x0000000006087348 */ /* 0x000fea0003c00000 */
[----:B------:R0:W1:Y:S02]  /*9ca0*/  SHFL.IDX P2, R221, R238, R211, R7 ;  /* 0x000000d3eedd7389 */ /* 0x0000640000040007 */
[----:B01----:R-:W-:Y:S05]  /*9cb0*/  ENDCOLLECTIVE ;  /* 0x000000000000791b */ /* 0x003fea0003800000 */
.L_x_3806:
[----:B------:R-:W-:Y:S01]  /*9cc0*/  ISETP.NE.AND P0, PT, R146, 0x1f, PT ;  /* 0x0000001f9200780c */ /* 0x000fe20003f05270 */
[----:B------:R-:W-:Y:S01]  /*9cd0*/  IMAD.MOV.U32 R238, RZ, RZ, R5 ;  /* 0x000000ffffee7224 */ /* 0x000fe200078e0005 */
[----:B------:R-:W-:-:S11]  /*9ce0*/  MOV R209, R221 ;  /* 0x000000dd00d17202 */ /* 0x000fd60000000f00 */
[----:B------:R-:W-:Y:S05]  /*9cf0*/  WARPSYNC.COLLECTIVE R6, `(.L_x_3807) ;  /* 0x0000000006087348 */ /* 0x000fea0003c00000 */
[----:B------:R0:W1:Y:S02]  /*9d00*/  SHFL.IDX P2, R221, R238, R211, R7 ;  /* 0x000000d3eedd7389 */ /* 0x0000640000040007 */
[----:B01----:R-:W-:Y:S05]  /*9d10*/  ENDCOLLECTIVE ;  /* 0x000000000000791b */ /* 0x003fea0003800000 */
.L_x_3807:
[----:B------:R-:W-:Y:S05]  /*9d20*/  WARPSYNC.COLLECTIVE R6, `(.L_x_3808) ;  /* 0x0000000006087348 */ /* 0x000fea0003c00000 */
[----:B------:R0:W1:Y:S02]  /*9d30*/  SHFL.DOWN P2, R242, R217, R219, R244 ;  /* 0x080000dbd9f27389 */ /* 0x00006400000400f4 */
[----:B01----:R-:W-:Y:S05]  /*9d40*/  ENDCOLLECTIVE ;  /* 0x000000000000791b */ /* 0x003fea0003800000 */
.L_x_3808:
        /* <DEDUP_REMOVED lines=8> */
.L_x_3809:
[----:B------:R-:W-:-:S07]  /*9dd0*/  FMUL.FTZ R209, R2, R209 ;  /* 0x000000d102d17220 */ /* 0x000fce0000410000 */
[----:B------:R-:W-:Y:S05]  /*9de0*/  WARPSYNC.COLLECTIVE R6, `(.L_x_3810) ;  /* 0x0000000006087348 */ /* 0x000fea0003c00000 */
[----:B------:R0:W1:Y:S02]  /*9df0*/  SHFL.IDX P2, R221, R238, R211, R7 ;  /* 0x000000d3eedd7389 */ /* 0x0000640000040007 */
[----:B01----:R-:W-:Y:S05]  /*9e00*/  ENDCOLLECTIVE ;  /* 0x000000000000791b */ /* 0x003fea0003800000 */
.L_x_3810:
[----:B------:R-:W-:Y:S02]  /*9e10*/  MOV R238, R3 ;  /* 0x0000000300ee7202 */ /* 0x000fe40000000f00 */
[----:B------:R-:W-:-:S07]  /*9e20*/  MOV R215, R221 ;  /* 0x000000dd00d77202 */ /* 0x000fce0000000f00 */
[----:B------:R-:W-:Y:S05]  /*9e30*/  WARPSYNC.COLLECTIVE R6, `(.L_x_3811) ;  /* 0x0000000006087348 */ /* 0x000fea0003c00000 */
[----:B------:R0:W1:Y:S02]  /*9e40*/  SHFL.IDX P2, R221, R238, R211, R7 ;  /* 0x000000d3eedd7389 */ /* 0x0000640000040007 */
[----:B01----:R-:W-:Y:S05]  /*9e50*/  ENDCOLLECTIVE ;  /* 0x000000000000791b */ /* 0x003fea0003800000 */
.L_x_3811:
[----:B------:R-:W-:Y:S01]  /*9e60*/  MOV R217, R221 ;  /* 0x000000dd00d97202 */ /* 0x000fe20000000f00 */
[----:B------:R-:W-:Y:S06]  /*9e70*/  BRA `(.L_x_3812) ;  /* 0xffffffc000607947 */ /* 0x000fec000383ffff */
.L_x_3813:
        /* <DEDUP_REMOVED lines=16> */
.L_x_10446:


//--------------------- .text._Z25selective_scan_bwd_kernelI32Selective_Scan_bwd_kernel_traitsILi64ELi16ELb0ELb0ELb1ELb1ELb0EffEEv12SSMParamsBwd --------------------------
	.section	.text._Z25selective_scan_bwd_kernelI32Selective_Scan_bwd_kernel_traitsILi64ELi16ELb0ELb0ELb1ELb1ELb0EffEEv12SSMParamsBwd,"ax",@progbits
	.align	128
        .global         _Z25selective_scan_bwd_kernelI32Selective_Scan_bwd_kernel_traitsILi64ELi16ELb0ELb0ELb1ELb1ELb0EffEEv12SSMParamsBwd
        .type           _Z25selective_scan_bwd_kernelI32Selective_Scan_bwd_kernel_traitsILi64ELi16ELb0ELb0ELb1ELb1ELb0EffEEv12SSMParamsBwd,@function
        .size           _Z25selective_scan_bwd_kernelI32Selective_Scan_bwd_kernel_traitsILi64ELi16ELb0ELb0ELb1ELb1ELb0EffEEv12SSMParamsBwd,(.L_x_10447 - _Z25selective_scan_bwd_kernelI32Selective_Scan_bwd_kernel_traitsILi64ELi16ELb0ELb0ELb1ELb1ELb0EffEEv12SSMParamsBwd)
        .other          _Z25selective_scan_bwd_kernelI32Selective_Scan_bwd_kernel_traitsILi64ELi16ELb0ELb0ELb1ELb1ELb0EffEEv12SSMParamsBwd,@"STO_CUDA_ENTRY STV_DEFAULT"
_Z25selective_scan_bwd_kernelI32Selective_Scan_bwd_kernel_traitsILi64ELi16ELb0ELb0ELb1ELb1ELb0EffEEv12SSMParamsBwd:
.text._Z25selective_scan_bwd_kernelI32Selective_Scan_bwd_kernel_traitsILi64ELi16ELb0ELb0ELb1ELb1ELb0EffEEv12SSMParamsBwd:
        /* <DEDUP_REMOVED lines=29> */
[----:B------:R-:W-:-:S03]  /*01d0*/  MOV R3, UR5 ;  /* 0x0000000500037c02 */ /* 0x000fc60008000f00 */
        /* <DEDUP_REMOVED lines=18> */
[----:B---3--:R-:W-:Y:S01]  /*0300*/  IADD3 R2, PT, PT, RZ, -R7, RZ ;  /* 0x80000007ff027210 */ /* 0x008fe20007ffe0ff */
[----:B------:R-:W1:Y:S04]  /*0310*/  LDCU.128 UR4, c[0x0][0x460] ;  /* 0x00008c00ff0477ac */ /* 0x000e680008000c00 */
        /* <DEDUP_REMOVED lines=22> */
[----:B--2---:R-:W-:Y:S01]  /*0480*/  UIMAD.WIDE.U32 UR4, UR27, UR18, URZ ;  /* 0x000000121b0472a5 */ /* 0x004fe2000f8e00ff */
[----:B------:R-:W-:Y:S01]  /*0490*/  @!P1 IADD3 R153, PT, PT, R153, 0x1, RZ ;  /* 0x0000000199999810 */ /* 0x000fe20007ffe0ff */
[----:B------:R-:W2:Y:S01]  /*04a0*/  LDCU.64 UR22, c[0x0][0x528] ;  /* 0x0000a500ff1677ac */ /* 0x000ea20008000a00 */
[----:B------:R-:W-:-:S02]  /*04b0*/  ISETP.GE.U32.AND P0, PT, R0, R9, PT ;  /* 0x000000090000720c */ /* 0x000fc40003f06070 */
[C---:B------:R-:W-:Y:S01]  /*04c0*/  LOP3.LUT R0, R8.reuse, UR26, RZ, 0x3c, !PT ;  /* 0x0000001a08007c12 */ /* 0x040fe2000f8e3cff */
[----:B------:R-:W3:Y:S01]  /*04d0*/  @UP0 LDCU UR11, c[0x0][0x38c] ;  /* 0x00007180ff0b07ac */ /* 0x000ee20008000800 */
[----:B------:R-:W-:Y:S02]  /*04e0*/  ISETP.NE.AND P1, PT, R8, RZ, PT ;  /* 0x000000ff0800720c */ /* 0x000fe40003f25270 */
[----:B------:R-:W-:Y:S01]  /*04f0*/  ISETP.GE.AND P2, PT, R0, RZ, PT ;  /* 0x000000ff0000720c */ /* 0x000fe20003f46270 */
[----:B------:R-:W-:Y:S01]  /*0500*/  UIMAD UR5, UR27, UR19, UR5 ;  /* 0x000000131b0572a4 */ /* 0x000fe2000f8e0205 */
[----:B------:R-:W3:Y:S05]  /*0510*/  @UP0 LDCU.64 UR30, c[0x0][0x480] ;  /* 0x00009000ff1e07ac */ /* 0x000eea0008000a00 */
[----:B------:R-:W-:Y:S01]  /*0520*/  @P0 IADD3 R153, PT, PT, R153, 0x1, RZ ;  /* 0x0000000199990810 */ /* 0x000fe20007ffe0ff */
[----:B-1----:R-:W-:-:S02]  /*0530*/  UIMAD.WIDE.U32 UR4, UR26, UR8, UR4 ;  /* 0x000000081a0472a5 */ /* 0x002fc4000f8e0004 */
[----:B------:R-:W-:Y:S02]  /*0540*/  UIMAD.WIDE.U32 UR6, UR27, UR20, URZ ;  /* 0x000000141b0672a5 */ /* 0x000fe4000f8e00ff */
[----:B------:R-:W-:Y:S01]  /*0550*/  UIMAD UR20, UR26, UR9, UR5 ;  /* 0x000000091a1472a4 */ /* 0x000fe2000f8e0205 */
[----:B------:R-:W-:Y:S01]  /*0560*/  @!P2 IADD3 R153, PT, PT, -R153, RZ, RZ ;  /* 0x000000ff9999a210 */ /* 0x000fe20007ffe1ff */
[----:B----4-:R-:W-:Y:S01]  /*0570*/  @UP0 UIMAD UR5, UR27, UR10, UR26 ;  /* 0x0000000a1b0502a4 */ /* 0x010fe2000f8e021a */
[----:B------:R-:W-:Y:S01]  /*0580*/  @!P1 LOP3.LUT R153, RZ, R8, RZ, 0x33, !PT ;  /* 0x00000008ff999212 */ /* 0x000fe200078e33ff */
[----:B------:R-:W-:Y:S02]  /*0590*/  UIMAD UR7, UR27, UR21, UR7 ;  /* 0x000000151b0772a4 */ /* 0x000fe4000f8e0207 */
[----:B------:R-:W-:Y:S01]  /*05a0*/  UIADD3 UR4, UP1, UPT, UR12, UR4, URZ ;  /* 0x000000040c047290 */ /* 0x000fe2000ff3e0ff */
[----:B------:R-:W-:Y:S01]  /*05b0*/  SHF.R.S32.HI R3, RZ, 0x1f, R153 ;  /* 0x0000001fff037819 */ /* 0x000fe20000011499 */
[----:B------:R-:W-:-:S02]  /*05c0*/  @UP0 UIMAD UR5, UR5, UR28, URZ ;  /* 0x0000001c050502a4 */ /* 0x000fc4000f8e02ff */
[----:B------:R-:W-:Y:S02]  /*05d0*/  UIADD3.X UR20, UPT, UPT, UR17, UR20, URZ, UP1, !UPT ;  /* 0x0000001411147290 */ /* 0x000fe40008ffe4ff */
[-C--:B0-----:R-:W-:Y:S01]  /*05e0*/  IMAD R0, R3, R4.reuse, RZ ;  /* 0x0000000403007224 */ /* 0x081fe200078e02ff */
[----:B--2---:R-:W-:Y:S01]  /*05f0*/  ULEA UR19, UP1, UR4, UR22, 0x2 ;  /* 0x0000001604137291 */ /* 0x004fe2000f8210ff */
[C---:B------:R-:W-:Y:S01]  /*0600*/  IMAD.WIDE.U32 R2, R153.reuse, R4, UR6 ;  /* 0x0000000699027e25 */ /* 0x040fe2000f8e0004 */
[----:B---3--:R-:W-:Y:S02]  /*0610*/  @UP0 UIMAD UR6, UR5, UR11, URZ ;  /* 0x0000000b050602a4 */ /* 0x008fe4000f8e02ff */
[----:B------:R-:W-:Y:S01]  /*0620*/  ULEA.HI.X UR20, UR4, UR23, UR20, 0x2, UP1 ;  /* 0x0000001704147291 */ /* 0x000fe200088f1414 */
[----:B------:R-:W-:Y:S01]  /*0630*/  IMAD R5, R153, R5, R0 ;  /* 0x0000000599057224 */ /* 0x000fe200078e0200 */
[----:B------:R-:W-:Y:S01]  /*0640*/  UMOV UR5, URZ ;  /* 0x000000ff00057c82 */ /* 0x000fe20008000000 */
[----:B------:R-:W-:Y:S01]  /*0650*/  UMOV UR4, URZ ;  /* 0x000000ff00047c82 */ /* 0x000fe20008000000 */
[----:B------:R-:W-:Y:S01]  /*0660*/  @UP0 UIMAD.WIDE UR4, UR6, 0x8, UR30 ;  /* 0x00000008060408a5 */ /* 0x000fe2000f8e021e */
[----:B------:R-:W-:Y:S01]  /*0670*/  IADD3 R147, P0, PT, R2, UR12, RZ ;  /* 0x0000000c02937c10 */ /* 0x000fe2000ff1e0ff */
[----:B------:R-:W-:Y:S01]  /*0680*/  UISETP.GE.AND UP0, UPT, UR28, 0x1, UPT ;  /* 0x000000011c00788c */ /* 0x000fe2000bf06270 */
[----:B------:R-:W-:-:S02]  /*0690*/  IADD3 R0, PT, PT, R3, R5, RZ ;  /* 0x0000000503007210 */ /* 0x000fc40007ffe0ff */
        /* <DEDUP_REMOVED lines=15> */
[C---:B0-----:R-:W-:Y:S01]  /*0790*/  SHF.L.U32 R0, R148.reuse, 0x4, RZ ;  /* 0x0000000494007819 */ /* 0x041fe200000006ff */
[----:B------:R-:W0:Y:S01]  /*07a0*/  LDCU UR11, c[0x0][0x394] ;  /* 0x00007280ff0b77ac */ /* 0x000e220008000800 */
[----:B------:R-:W-:Y:S02]  /*07b0*/  LOP3.LUT R187, R148, 0x1f, RZ, 0xc0, !PT ;  /* 0x0000001f94bb7812 */ /* 0x000fe400078ec0ff */
[C---:B------:R-:W-:Y:S01]  /*07c0*/  LOP3.LUT R3, R0.reuse, 0x3e00, RZ, 0xc0, !PT ;  /* 0x00003e0000037812 */ /* 0x040fe200078ec0ff */
[----:B------:R-:W-:Y:S01]  /*07d0*/  UMOV UR18, UR20 ;  /* 0x0000001400127c82 */ /* 0x000fe20008000000 */
[----:B------:R-:W-:Y:S02]  /*07e0*/  LEA.HI R144, R0, R0, RZ, 0x1b ;  /* 0x0000000000907211 */ /* 0x000fe400078fd8ff */
[----:B------:R-:W-:-:S02]  /*07f0*/  LOP3.LUT R146, R3, 0x1f, R148, 0xf8, !PT ;  /* 0x0000001f03927812 */ /* 0x000fc400078ef894 */
[----:B------:R-:W-:Y:S02]  /*0800*/  LEA R145, R148, UR17, 0x3 ;  /* 0x0000001194917c11 */ /* 0x000fe4000f8e18ff */
        /* <DEDUP_REMOVED lines=14> */
[----:B------:R-:W-:Y:S02]  /*08f0*/  LOP3.LUT R129, R146, 0x1e0, RZ, 0xfc, !PT ;  /* 0x000001e092817812 */ /* 0x000fe400078efcff */
[----:B------:R-:W-:Y:S01]  /*0900*/  LEA R144, R144, UR17, 0x2 ;  /* 0x0000001190907c11 */ /* 0x000fe2000f8e10ff */
[----:B0-----:R-:W-:-:S06]  /*0910*/  UMOV UR17, UR19 ;  /* 0x0000001300117c82 */ /* 0x001fcc0008000000 */
.L_x_3893:
        /* <DEDUP_REMOVED lines=11> */
[----:B------:R-:W-:Y:S02]  /*09d0*/  IADD3.X R5, PT, PT, RZ, UR14, RZ, P2, !PT ;  /* 0x0000000eff057c10 */ /* 0x000fe400097fe4ff */
[----:B------:R-:W-:Y:S02]  /*09e0*/  CS2R R16, SRZ ;  /* 0x0000000000107805 */ /* 0x000fe4000001ff00 */
[----:B------:R-:W-:Y:S02]  /*09f0*/  IADD3.X R3, PT, PT, RZ, UR18, RZ, P0, !PT ;  /* 0x00000012ff037c10 */ /* 0x000fe400087fe4ff */
[----:B------:R-:W-:-:S02]  /*0a00*/  CS2R R18, SRZ ;  /* 0x0000000000127805 */ /* 0x000fc4000001ff00 */
[----:B------:R-:W-:Y:S02]  /*0a10*/  IADD3.X R9, PT, PT, RZ, UR16, RZ, P1, !PT ;  /* 0x00000010ff097c10 */ /* 0x000fe40008ffe4ff */
        /* <DEDUP_REMOVED lines=42> */
[----:B-1----:R-:W-:-:S04]  /*0cc0*/  IADD3 R25, PT, PT, R25, R128, RZ ;  /* 0x0000008019197210 */ /* 0x002fc80007ffe0ff */
[CC--:B------:R-:W-:Y:S02]  /*0cd0*/  LEA.HI.SX32 R127, R25.reuse, R25.reuse, 0x1b ;  /* 0x00000019197f7211 */ /* 0x0c0fe400078fdaff */
[----:B------:R-:W-:Y:S02]  /*0ce0*/  IADD3 R4, PT, PT, R25, 0x20, RZ ;  /* 0x0000002019047810 */ /* 0x000fe40007ffe0ff */
        /* <DEDUP_REMOVED lines=10> */
[C---:B------:R-:W-:Y:S02]  /*0d90*/  IADD3 R28, PT, PT, R25.reuse, 0xa0, RZ ;  /* 0x000000a0191c7810 */ /* 0x040fe40007ffe0ff */
[----:B------:R-:W-:Y:S02]  /*0da0*/  LEA R125, R22, UR32, 0x2 ;  /* 0x00000020167d7c11 */ /* 0x000fe4000f8e10ff */
[----:B------:R-:W-:Y:S01]  /*0db0*/  LEA R124, R24, UR32, 0x2 ;  /* 0x00000020187c7c11 */ /* 0x000fe2000f8e10ff */
[C---:B------:R-:W-:Y:S01]  /*0dc0*/  VIADD R24, R25.reuse, 0x120 ;  /* 0x0000012019187836 */ /* 0x040fe20000000000 */
[----:B------:R-:W-:Y:S02]  /*0dd0*/  LEA.HI.SX32 R4, R4, R25, 0x1b ;  /* 0x0000001904047211 */ /* 0x000fe400078fdaff */
[----:B------:R-:W-:Y:S02]  /*0de0*/  LEA R123, R26, UR32, 0x2 ;  /* 0x000000201a7b7c11 */ /* 0x000fe4000f8e10ff */
[----:B------:R-:W-:-:S02]  /*0df0*/  IADD3 R22, PT, PT, R25, 0x100, RZ ;  /* 0x0000010019167810 */ /* 0x000fc40007ffe0ff */
[-C--:B------:R-:W-:Y:S02]  /*0e00*/  LEA.HI.SX32 R28, R28, R25.reuse, 0x1b ;  /* 0x000000191c1c7211 */ /* 0x080fe400078fdaff */
[C---:B------:R-:W-:Y:S02]  /*0e10*/  IADD3 R26, PT, PT, R25.reuse, 0x140, RZ ;  /* 0x00000140191a7810 */ /* 0x040fe40007ffe0ff */
[----:B------:R-:W-:Y:S02]  /*0e20*/  LEA R120, R4, UR32, 0x2 ;  /* 0x0000002004787c11 */ /* 0x000fe4000f8e10ff */
[----:B------:R-:W-:Y:S02]  /*0e30*/  LEA.HI.SX32 R22, R22, R25, 0x1b ;  /* 0x0000001916167211 */ /* 0x000fe400078fdaff */
[----:B------:R-:W-:Y:S02]  /*0e40*/  IADD3 R4, PT, PT, R25, 0x180, RZ ;  /* 0x0000018019047810 */ /* 0x000fe40007ffe0ff */
[----:B------:R-:W-:-:S02]  /*0e50*/  LEA R122, R28, UR32, 0x2 ;  /* 0x000000201c7a7c11 */ /* 0x000fc4000f8e10ff */
[-C--:B------:R-:W-:Y:S02]  /*0e60*/  LEA.HI.SX32 R24, R24, R25.reuse, 0x1b ;  /* 0x0000001918187211 */ /* 0x080fe400078fdaff */
[-C--:B------:R-:W-:Y:S02]  /*0e70*/  LEA.HI.SX32 R26, R26, R25.reuse, 0x1b ;  /* 0x000000191a1a7211 */ /* 0x080fe400078fdaff */
[----:B------:R-:W-:Y:S02]  /*0e80*/  LEA R119, R22, UR32, 0x2 ;  /* 0x0000002016777c11 */ /* 0x000fe4000f8e10ff */
[----:B------:R-:W-:Y:S02]  /*0e90*/  LEA.HI.SX32 R4, R4, R25, 0x1b ;  /* 0x0000001904047211 */ /* 0x000fe400078fdaff */
[----:B------:R-:W-:Y:S02]  /*0ea0*/  LEA R118, R24, UR32, 0x2 ;  /* 0x0000002018767c11 */ /* 0x000fe4000f8e10ff */
[----:B------:R-:W-:-:S02]  /*0eb0*/  LEA R117, R26, UR32, 0x2 ;  /* 0x000000201a757c11 */ /* 0x000fc4000f8e10ff */
[----:B------:R-:W-:Y:S02]  /*0ec0*/  IADD3 R22, PT, PT, R25, 0x1e0, RZ ;  /* 0x000001e019167810 */ /* 0x000fe40007ffe0ff */
[----:B------:R-:W-:Y:S02]  /*0ed0*/  LEA R115, R4, UR32, 0x2 ;  /* 0x0000002004737c11 */ /* 0x000fe4000f8e10ff */
[----:B------:R-:W-:-:S04]  /*0ee0*/  LEA.HI.SX32 R22, R22, R25, 0x1b ;  /* 0x0000001916167211 */ /* 0x000fc800078fdaff */
[----:B------:R-:W-:Y:S02]  /*0ef0*/  LEA R112, R22, UR32, 0x2 ;  /* 0x0000002016707c11 */ /* 0x000fe4000f8e10ff */
[----:B------:R-:W-:Y:S02]  /*0f00*/  P2R R33, PR, RZ, 0x1 ;  /* 0x00000001ff217803 */ /* 0x000fe40000000000 */
[----:B------:R-:W-:Y:S02]  /*0f10*/  ISETP.GE.AND P0, PT, R146, UR23, PT ;  /* 0x0000001792007c0c */ /* 0x000fe4000bf06270 */
[----:B------:R-:W-:Y:S02]  /*0f20*/  CS2R R34, SRZ ;  /* 0x0000000000227805 */ /* 0x000fe4000001ff00 */
[----:B------:R-:W-:Y:S02]  /*0f30*/  P2R R31, PR, RZ, 0x2 ;  /* 0x00000002ff1f7803 */ /* 0x000fe40000000000 */
[----:B------:R-:W-:-:S02]  /*0f40*/  P2R R29, PR, RZ, 0x4 ;  /* 0x00000004ff1d7803 */ /* 0x000fc40000000000 */
[----:B------:R-:W-:Y:S02]  /*0f50*/  ISETP.GE.AND P1, PT, R141, UR23, PT ;  /* 0x000000178d007c0c */ /* 0x000fe4000bf26270 */
[----:B------:R-:W-:Y:S02]  /*0f60*/  P2R R27, PR, RZ, 0x8 ;  /* 0x00000008ff1b7803 */ /* 0x000fe40000000000 */
[----:B------:R-:W-:Y:S02]  /*0f70*/  ISETP.GE.AND P2, PT, R142, UR23, PT ;  /* 0x000000178e007c0c */ /* 0x000fe4000bf46270 */
[----:B------:R-:W-:Y:S01]  /*0f80*/  ISETP.GE.AND P3, PT, R143, UR23, PT ;  /* 0x000000178f007c0c */ /* 0x000fe2000bf66270 */
[----:B------:R-:W-:Y:S01]  /*0f90*/  HFMA2 R5, -RZ, RZ, 0, 0 ;  /* 0x00000000ff057431 */ /* 0x000fe200000001ff */
[----:B------:R-:W-:Y:S02]  /*0fa0*/  CS2R R38, SRZ ;  /* 0x0000000000267805 */ /* 0x000fe4000001ff00 */
[----:B------:R-:W-:-:S02]  /*0fb0*/  CS2R R36, SRZ ;  /* 0x0000000000247805 */ /* 0x000fc4000001ff00 */
[----:B------:R-:W-:Y:S02]  /*0fc0*/  CS2R R42, SRZ ;  /* 0x00000000002a7805 */ /* 0x000fe4000001ff00 */
[----:B------:R-:W-:Y:S02]  /*0fd0*/  CS2R R40, SRZ ;  /* 0x0000000000287805 */ /* 0x000fe4000001ff00 */
[----:B------:R-:W-:Y:S02]  /*0fe0*/  MOV R44, RZ ;  /* 0x000000ff002c7202 */ /* 0x000fe40000000f00 */
[----:B------:R-:W-:Y:S02]  /*0ff0*/  MOV R46, RZ ;  /* 0x000000ff002e7202 */ /* 0x000fe40000000f00 */
[----:B------:R-:W-:Y:S01]  /*1000*/  MOV R48, RZ ;  /* 0x000000ff00307202 */ /* 0x000fe20000000f00 */
[----:B--2---:R0:W-:Y:S02]  /*1010*/  STS [R127], R0 ;  /* 0x000000007f007388 */ /* 0x0041e40000000800 */
[----:B0-----:R-:W-:-:S04]  /*1020*/  IADD3 R0, PT, PT, R25, 0xc0, RZ ;  /* 0x000000c019007810 */ /* 0x001fc80007ffe0ff */
        /* <DEDUP_REMOVED lines=8> */
[C---:B0-----:R-:W-:Y:S02]  /*10b0*/  IADD3 R6, PT, PT, R25.reuse, 0x1a0, RZ ;  /* 0x000001a019067810 */ /* 0x041fe40007ffe0ff */
[----:B------:R-:W-:Y:S01]  /*10c0*/  LEA R116, R0, UR32, 0x2 ;  /* 0x0000002000747c11 */ /* 0x000fe2000f8e10ff */
[----:B------:R-:W-:Y:S01]  /*10d0*/  STS [R122+0x280], R13 ;  /* 0x0002800d7a007388 */ /* 0x000fe20000000800 */
[-C--:B------:R-:W-:Y:S02]  /*10e0*/  LEA.HI.SX32 R6, R6, R25.reuse, 0x1b ;  /* 0x0000001906067211 */ /* 0x080fe400078fdaff */
[----:B-1----:R-:W-:Y:S01]  /*10f0*/  IADD3 R10, PT, PT, R25, 0x1c0, RZ ;  /* 0x000001c0190a7810 */ /* 0x002fe20007ffe0ff */
[----:B------:R0:W-:Y:S03]  /*1100*/  STS [R121+0x300], R12 ;  /* 0x0003000c79007388 */ /* 0x0001e60000000800 */
[----:B------:R-:W-:Y:S01]  /*1110*/  LEA.HI.SX32 R10, R10, R25, 0x1b ;  /* 0x000000190a0a7211 */ /* 0x000fe200078fdaff */
[----:B------:R-:W-:Y:S01]  /*1120*/  STS [R120+0x380], R15 ;  /* 0x0003800f78007388 */ /* 0x000fe20000000800 */
[----:B------:R-:W-:Y:S01]  /*1130*/  LEA R114, R6, UR32, 0x2 ;  /* 0x0000002006727c11 */ /* 0x000fe2000f8e10ff */
[----:B------:R-:W-:Y:S01]  /*1140*/  IMAD R25, R128, 0xf, R25 ;  /* 0x0000000f80197824 */ /* 0x000fe200078e0219 */
[----:B------:R-:W-:Y:S01]  /*1150*/  LEA R113, R10, UR32, 0x2 ;  /* 0x000000200a717c11 */ /* 0x000fe2000f8e10ff */
[----:B------:R1:W-:Y:S04]  /*1160*/  STS [R119+0x400], R14 ;  /* 0x0004000e77007388 */ /* 0x0003e80000000800 */
        /* <DEDUP_REMOVED lines=86> */
[----:B------:R-:W-:Y:S01]  /*16d0*/  ISETP.NE.AND P2, PT, R29, RZ, PT ;  /* 0x000000ff1d00720c */ /* 0x000fe20003f45270 */
[----:B------:R-:W-:-:S02]  /*16e0*/  HFMA2 R15, -RZ, RZ, 0, 0 ;  /* 0x00000000ff0f7431 */ /* 0x000fc400000001ff */
[----:B------:R-:W-:Y:S01]  /*16f0*/  HFMA2 R17, -RZ, RZ, 0, 0 ;  /* 0x00000000ff117431 */ /* 0x000fe200000001ff */
[----:B------:R-:W4:Y:S01]  /*1700*/  @!P1 LDG.E R13, desc[UR24][R8.64+0x380] ;  /* 0x00038018080d9981 */ /* 0x000f22000c1e1900 */
[----:B------:R-:W-:-:S03]  /*1710*/  ISETP.NE.AND P1, PT, R31, RZ, PT ;  /* 0x000000ff1f00720c */ /* 0x000fc60003f25270 */
[----:B------:R-:W4:Y:S01]  /*1720*/  @!P0 LDG.E R42, desc[UR24][R8.64+0x400] ;  /* 0x00040018082a8981 */ /* 0x000f22000c1e1900 */
[----:B------:R-:W-:-:S03]  /*1730*/  ISETP.NE.AND P0, PT, R33, RZ, PT ;  /* 0x000000ff2100720c */ /* 0x000fc60003f05270 */
[----:B------:R-:W4:Y:S01]  /*1740*/  @!P3 LDG.E R11, desc[UR24][R8.64+0x280] ;  /* 0x00028018080bb981 */ /* 0x000f22000c1e1900 */
[----:B------:R-:W-:Y:S01]  /*1750*/  ISETP.NE.AND P3, PT, R27, RZ, PT ;  /* 0x000000ff1b00720c */ /* 0x000fe20003f65270 */
[----:B------:R-:W-:Y:S02]  /*1760*/  HFMA2 R19, -RZ, RZ, 0, 0 ;  /* 0x00000000ff137431 */ /* 0x000fe400000001ff */
[----:B------:R-:W-:Y:S01]  /*1770*/  HFMA2 R21, -RZ, RZ, 0, 0 ;  /* 0x00000000ff157431 */ /* 0x000fe200000001ff */
[----:B------:R-:W4:Y:S04]  /*1780*/  @!P2 LDG.E R17, desc[UR24][R8.64+0x580] ;  /* 0x000580180811a981 */ /* 0x000f28000c1e1900 */
[----:B------:R-:W4:Y:S04]  /*1790*/  @!P1 LDG.E R44, desc[UR24][R8.64+0x500] ;  /* 0x00050018082c9981 */ /* 0x000f28000c1e1900 */
[----:B------:R-:W4:Y:S04]  /*17a0*/  @!P0 LDG.E R15, desc[UR24][R8.64+0x480] ;  /* 0x00048018080f8981 */ /* 0x000f28000c1e1900 */
[----:B------:R-:W4:Y:S04]  /*17b0*/  @!P3 LDG.E R46, desc[UR24][R8.64+0x600] ;  /* 0x00060018082eb981 */ /* 0x000f28000c1e1900 */
[----:B------:R-:W4:Y:S04]  /*17c0*/  @!P4 LDG.E R19, desc[UR24][R8.64+0x680] ;  /* 0x000680180813c981 */ /* 0x000f28000c1e1900 */
[----:B------:R-:W4:Y:S04]  /*17d0*/  @!P5 LDG.E R48, desc[UR24][R8.64+0x700] ;  /* 0x000700180830d981 */ /* 0x000f28000c1e1900 */
[----:B------:R-:W4:Y:S01]  /*17e0*/  @!P6 LDG.E R21, desc[UR24][R8.64+0x780] ;  /* 0x000780180815e981 */ /* 0x000f22000c1e1900 */
[----:B------:R-:W-:-:S02]  /*17f0*/  P2R R14, PR, RZ, 0x1 ;  /* 0x00000001ff0e7803 */ /* 0x000fc40000000000 */
[----:B------:R-:W-:Y:S02]  /*1800*/  ISETP.GE.AND P0, PT, R146, UR23, PT ;  /* 0x0000001792007c0c */ /* 0x000fe4000bf06270 */
[----:B------:R-:W-:Y:S02]  /*1810*/  P2R R12, PR, RZ, 0x2 ;  /* 0x00000002ff0c7803 */ /* 0x000fe40000000000 */
[----:B------:R-:W-:Y:S01]  /*1820*/  ISETP.GE.AND P1, PT, R143, UR23, PT ;  /* 0x000000178f007c0c */ /* 0x000fe2000bf26270 */
[----:B------:R-:W-:Y:S01]  /*1830*/  HFMA2 R29, -RZ, RZ, 0, 0 ;  /* 0x00000000ff1d7431 */ /* 0x000fe200000001ff */
[----:B------:R-:W-:Y:S01]  /*1840*/  MOV R0, RZ ;  /* 0x000000ff00007202 */ /* 0x000fe20000000f00 */
[----:B------:R-:W-:Y:S01]  /*1850*/  HFMA2 R31, -RZ, RZ, 0, 0 ;  /* 0x00000000ff1f7431 */ /* 0x000fe200000001ff */
[----:B------:R-:W-:Y:S01]  /*1860*/  MOV R4, RZ ;  /* 0x000000ff00047202 */ /* 0x000fe20000000f00 */
[----:B------:R-:W-:Y:S01]  /*1870*/  HFMA2 R33, -RZ, RZ, 0, 0 ;  /* 0x00000000ff217431 */ /* 0x000fe200000001ff */
[----:B------:R-:W-:-:S02]  /*1880*/  MOV R6, RZ ;  /* 0x000000ff00067202 */ /* 0x000fc40000000f00 */
[----:B------:R-:W-:Y:S01]  /*1890*/  MOV R10, RZ ;  /* 0x000000ff000a7202 */ /* 0x000fe20000000f00 */
[----:B------:R-:W-:Y:S01]  /*18a0*/  HFMA2 R16, -RZ, RZ, 0, 0 ;  /* 0x00000000ff107431 */ /* 0x000fe200000001ff */
[----:B------:R-:W-:Y:S01]  /*18b0*/  MOV R18, RZ ;  /* 0x000000ff00127202 */ /* 0x000fe20000000f00 */
        /* <DEDUP_REMOVED lines=33> */
[----:B------:R-:W-:Y:S06]  /*1ad0*/  BAR.SYNC.DEFER_BLOCKING 0x0 ;  /* 0x0000000000007b1d */ /* 0x000fec0000010000 */
        /* <DEDUP_REMOVED lines=20> */
[----:B------:R-:W-:Y:S01]  /*1c20*/  ISETP.NE.AND P1, PT, R12, RZ, PT ;  /* 0x000000ff0c00720c */ /* 0x000fe20003f25270 */
[----:B------:R-:W-:-:S08]  /*1c30*/  HFMA2 R12, -RZ, RZ, 0, 0 ;  /* 0x00000000ff0c7431 */ /* 0x000fd000000001ff */
[----:B------:R-:W4:Y:S01]  /*1c40*/  @!P0 LDG.E R12, desc[UR24][R2.64+0x400] ;  /* 0x00040018020c8981 */ /* 0x000f22000c1e1900 */
[----:B------:R-:W-:Y:S02]  /*1c50*/  ISETP.NE.AND P0, PT, R14, RZ, PT ;  /* 0x000000ff0e00720c */ /* 0x000fe40003f05270 */
[----:B------:R-:W-:-:S06]  /*1c60*/  MOV R14, RZ ;  /* 0x000000ff000e7202 */ /* 0x000fcc0000000f00 */
[----:B------:R-:W4:Y:S05]  /*1c70*/  @!P1 LDG.E R14, desc[UR24][R2.64+0x500] ;  /* 0x00050018020e9981 */ /* 0x000f2a000c1e1900 */
[----:B------:R-:W4:Y:S01]  /*1c80*/  @!P0 LDG.E R37, desc[UR24][R2.64+0x480] ;  /* 0x0004801802258981 */ /* 0x000f22000c1e1900 */
[----:B0----5:R-:W-:-:S05]  /*1c90*/  FADD.FTZ R64, R23, R152 ;  /* 0x0000009817407221 */ /* 0x021fca0000010000 */
[----:B------:R-:W-:Y:S01]  /*1ca0*/  FSETP.GTU.FTZ.AND P0, PT, R64, 20, PT ;  /* 0x41a000004000780b */ /* 0x000fe20003f1c000 */
[--C-:B-1----:R-:W-:Y:S01]  /*1cb0*/  FADD.FTZ R63, R63, R152.reuse ;  /* 0x000000983f3f7221 */ /* 0x102fe20000010000 */
[--C-:B--2---:R-:W-:Y:S01]  /*1cc0*/  FADD.FTZ R62, R25, R152.reuse ;  /* 0x00000098193e7221 */ /* 0x104fe20000010000 */
[--C-:B---3--:R-:W-:Y:S01]  /*1cd0*/  FADD.FTZ R61, R61, R152.reuse ;  /* 0x000000983d3d7221 */ /* 0x108fe20000010000 */
[--C-:B----4-:R-:W-:Y:S01]  /*1ce0*/  FADD.FTZ R60, R17, R152.reuse ;  /* 0x00000098113c7221 */ /* 0x110fe20000010000 */
        /* <DEDUP_REMOVED lines=72> */
.L_x_3816:
[----:B------:R-:W-:Y:S05]  /*2170*/  BSYNC.RECONVERGENT B0 ;  /* 0x0000000000007941 */ /* 0x000fea0003800200 */
.L_x_3815:
        /* <DEDUP_REMOVED lines=34> */
.L_x_3818:
[----:B------:R-:W-:Y:S05]  /*23a0*/  BSYNC.RECONVERGENT B0 ;  /* 0x0000000000007941 */ /* 0x000fea0003800200 */
.L_x_3817:
        /* <DEDUP_REMOVED lines=34> */
.L_x_3820:
[----:B------:R-:W-:Y:S05]  /*25d0*/  BSYNC.RECONVERGENT B0 ;  /* 0x0000000000007941 */ /* 0x000fea0003800200 */
.L_x_3819:
[----:B------:R-:W-:Y:S01]  /*25e0*/  BSSY.RECONVERGENT B0, `(.L_x_3821) ;  /* 0x0000022000007945 */ /* 0x000fe20003800200 */
[----:B------:R-:W-:Y:S01]  /*25f0*/  FSETP.GTU.FTZ.AND P2, PT, R56, 20, PT ;  /* 0x41a000003800780b */ /* 0x000fe20003f5c000 */
[----:B------:R-:W-:Y:S02]  /*2600*/  FADD.FTZ R55, R55, R152 ;  /* 0x0000009837377221 */ /* 0x000fe40000010000 */
[----:B------:R-:W-:Y:S10]  /*2610*/  @P3 BRA `(.L_x_3822) ;  /* 0x0000000000783947 */ /* 0x000ff40003800000 */
        /* <DEDUP_REMOVED lines=30> */
.L_x_3822:
[----:B------:R-:W-:Y:S05]  /*2800*/  BSYNC.RECONVERGENT B0 ;  /* 0x0000000000007941 */ /* 0x000fea0003800200 */
.L_x_3821:
        /* <DEDUP_REMOVED lines=34> */
.L_x_3824:
[----:B------:R-:W-:Y:S05]  /*2a30*/  BSYNC.RECONVERGENT B0 ;  /* 0x0000000000007941 */ /* 0x000fea0003800200 */
.L_x_3823:
[----:B------:R-:W-:Y:S01]  /*2a40*/  BSSY.RECONVERGENT B0, `(.L_x_3825) ;  /* 0x0000024000007945 */ /* 0x000fe20003800200 */
[----:B------:R-:W-:Y:S02]  /*2a50*/  HFMA2 R53, -RZ, RZ, 0, 0 ;  /* 0x00000000ff357431 */ /* 0x000fe400000001ff */
[----:B------:R-:W-:Y:S01]  /*2a60*/  FADD.FTZ R52, R15, R152 ;  /* 0x000000980f347221 */ /* 0x000fe20000010000 */
[----:B------:R-:W-:Y:S01]  /*2a70*/  FSETP.GTU.FTZ.AND P4, PT, R54, 20, PT ;  /* 0x41a000003600780b */ /* 0x000fe20003f9c000 */
[----:B------:R-:W-:Y:S01]  /*2a80*/  FFMA.FTZ R15, R101, R0, R150 ;  /* 0x00000000650f7223 */ /* 0x000fe20000010096 */
[----:B------:R-:W-:Y:S11]  /*2a90*/  @P5 BRA `(.L_x_3826) ;  /* 0x0000000000785947 */ /* 0x000ff60003800000 */
        /* <DEDUP_REMOVED lines=30> */
.L_x_3826:
[----:B------:R-:W-:Y:S05]  /*2c80*/  BSYNC.RECONVERGENT B0 ;  /* 0x0000000000007941 */ /* 0x000fea0003800200 */
.L_x_3825:
[----:B------:R-:W-:Y:S01]  /*2c90*/  FFMA.FTZ R2, R88, R79, R15 ;  /* 0x0000004f58027223 */ /* 0x000fe2000001000f */
[----:B------:R-:W-:Y:S01]  /*2ca0*/  BSSY.RECONVERGENT B0, `(.L_x_3827) ;  /* 0x0000025000007945 */ /* 0x000fe20003800200 */
[----:B------:R-:W-:Y:S01]  /*2cb0*/  FADD.FTZ R48, R13, R152 ;  /* 0x000000980d307221 */ /* 0x000fe20000010000 */
[----:B------:R-:W-:Y:S02]  /*2cc0*/  FSETP.GTU.FTZ.AND P5, PT, R52, 20, PT ;  /* 0x41a000003400780b */ /* 0x000fe40003fbc000 */
[----:B------:R-:W-:Y:S02]  /*2cd0*/  CS2R R50, SRZ ;  /* 0x0000000000327805 */ /* 0x000fe4000001ff00 */
[----:B------:R-:W-:Y:S01]  /*2ce0*/  MOV R49, RZ ;  /* 0x000000ff00317202 */ /* 0x000fe20000000f00 */
[----:B------:R-:W-:Y:S01]  /*2cf0*/  FFMA.FTZ R13, R99, R78, R2 ;  /* 0x0000004e630d7223 */ /* 0x000fe20000010002 */
[----:B------:R-:W-:Y:S07]  /*2d00*/  @P0 BRA `(.L_x_3828) ;  /* 0x0000000000780947 */ /* 0x000fee0003800000 */
        /* <DEDUP_REMOVED lines=30> */
.L_x_3828:
[----:B------:R-:W-:Y:S05]  /*2ef0*/  BSYNC.RECONVERGENT B0 ;  /* 0x0000000000007941 */ /* 0x000fea0003800200 */
.L_x_3827:
[----:B------:R-:W-:Y:S01]  /*2f00*/  FFMA.FTZ R2, R86, R77, R13 ;  /* 0x0000004d56027223 */ /* 0x000fe2000001000d */
[----:B------:R-:W-:Y:S01]  /*2f10*/  BSSY.RECONVERGENT B0, `(.L_x_3829) ;  /* 0x0000025000007945 */ /* 0x000fe20003800200 */
[----:B------:R-:W-:Y:S02]  /*2f20*/  HFMA2 R45, -RZ, RZ, 0, 0 ;  /* 0x00000000ff2d7431 */ /* 0x000fe400000001ff */
[----:B------:R-:W-:Y:S01]  /*2f30*/  FADD.FTZ R44, R11, R152 ;  /* 0x000000980b2c7221 */ /* 0x000fe20000010000 */
[----:B------:R-:W-:Y:S02]  /*2f40*/  FSETP.GTU.FTZ.AND P0, PT, R48, 20, PT ;  /* 0x41a000003000780b */ /* 0x000fe40003f1c000 */
[----:B------:R-:W-:Y:S01]  /*2f50*/  CS2R R46, SRZ ;  /* 0x00000000002e7805 */ /* 0x000fe2000001ff00 */
        /* <DEDUP_REMOVED lines=32> */
.L_x_3830:
[----:B------:R-:W-:Y:S05]  /*3160*/  BSYNC.RECONVERGENT B0 ;  /* 0x0000000000007941 */ /* 0x000fea0003800200 */
.L_x_3829:
        /* <DEDUP_REMOVED lines=38> */
.L_x_3832:
[----:B------:R-:W-:Y:S05]  /*33d0*/  BSYNC.RECONVERGENT B0 ;  /* 0x0000000000007941 */ /* 0x000fea0003800200 */
.L_x_3831:
[----:B------:R-:W-:Y:S01]  /*33e0*/  FFMA.FTZ R2, R82, R73, R7 ;  /* 0x0000004952027223 */ /* 0x000fe20000010007 */
[----:B------:R-:W-:Y:S01]  /*33f0*/  BSSY.RECONVERGENT B0, `(.L_x_3833) ;  /* 0x0000025000007945 */ /* 0x000fe20003800200 */
[----:B------:R-:W-:Y:S02]  /*3400*/  HFMA2 R37, -RZ, RZ, 0, 0 ;  /* 0x00000000ff257431 */ /* 0x000fe400000001ff */
[----:B------:R-:W-:Y:S01]  /*3410*/  FADD.FTZ R36, R5, R152 ;  /* 0x0000009805247221 */ /* 0x000fe20000010000 */
[----:B------:R-:W-:Y:S02]  /*3420*/  FSETP.GTU.FTZ.AND P2, PT, R40, 20, PT ;  /* 0x41a000002800780b */ /* 0x000fe40003f5c000 */
[----:B------:R-:W-:Y:S01]  /*3430*/  CS2R R38, SRZ ;  /* 0x0000000000267805 */ /* 0x000fe2000001ff00 */
        /* <DEDUP_REMOVED lines=32> */
.L_x_3834:
[----:B------:R-:W-:Y:S05]  /*3640*/  BSYNC.RECONVERGENT B0 ;  /* 0x0000000000007941 */ /* 0x000fea0003800200 */
.L_x_3833:
[----:B------:R-:W-:Y:S01]  /*3650*/  FFMA.FTZ R2, R80, R71, R5 ;  /* 0x0000004750027223 */ /* 0x000fe20000010005 */
[----:B------:R-:W-:Y:S01]  /*3660*/  BSSY.RECONVERGENT B0, `(.L_x_3835) ;  /* 0x0000025000007945 */ /* 0x000fe20003800200 */
[----:B------:R-:W-:Y:S02]  /*3670*/  FSETP.GTU.FTZ.AND P3, PT, R36, 20, PT ;  /* 0x41a000002400780b */ /* 0x000fe40003f7c000 */
[----:B------:R-:W-:Y:S02]  /*3680*/  CS2R R34, SRZ ;  /* 0x0000000000227805 */ /* 0x000fe4000001ff00 */
[----:B------:R-:W-:Y:S01]  /*3690*/  MOV R32, RZ ;  /* 0x000000ff00207202 */ /* 0x000fe20000000f00 */
[----:B------:R-:W-:Y:S01]  /*36a0*/  FMUL.FTZ R33, R0, R154 ;  /* 0x0000009a00217220 */ /* 0x000fe20000410000 */
        /* <DEDUP_REMOVED lines=32> */
.L_x_3836:
[----:B------:R-:W-:Y:S05]  /*38b0*/  BSYNC.RECONVERGENT B0 ;  /* 0x0000000000007941 */ /* 0x000fea0003800200 */
.L_x_3835:
        /* <DEDUP_REMOVED lines=32> */
.L_x_3838:
[----:B------:R-:W-:Y:S05]  /*3ac0*/  BSYNC.RECONVERGENT B0 ;  /* 0x0000000000007941 */ /* 0x000fea0003800200 */
.L_x_3837:
        /* <DEDUP_REMOVED lines=32> */
.L_x_3840:
[----:B------:R-:W-:Y:S05]  /*3cd0*/  BSYNC.RECONVERGENT B0 ;  /* 0x0000000000007941 */ /* 0x000fea0003800200 */
.L_x_3839:
        /* <DEDUP_REMOVED lines=32> */
.L_x_3842:
[----:B------:R-:W-:Y:S05]  /*3ee0*/  BSYNC.RECONVERGENT B0 ;  /* 0x0000000000007941 */ /* 0x000fea0003800200 */
.L_x_3841:
        /* <DEDUP_REMOVED lines=32> */
.L_x_3844:
[----:B------:R-:W-:Y:S05]  /*40f0*/  BSYNC.RECONVERGENT B0 ;  /* 0x0000000000007941 */ /* 0x000fea0003800200 */
.L_x_3843:
        /* <DEDUP_REMOVED lines=32> */
.L_x_3846:
[----:B------:R-:W-:Y:S05]  /*4300*/  BSYNC.RECONVERGENT B0 ;  /* 0x0000000000007941 */ /* 0x000fea0003800200 */
.L_x_3845:
[----:B------:R-:W0:Y:S01]  /*4310*/  LDCU UR20, c[0x0][0x38c] ;  /* 0x00007180ff1477ac */ /* 0x000e220008000800 */
        /* <DEDUP_REMOVED lines=43> */
.L_x_3892:
[----:B0-----:R-:W-:Y:S02]  /*45d0*/  MOV R4, UR8 ;  /* 0x0000000800047c02 */ /* 0x001fe40008000f00 */
[----:B-1----:R-:W-:Y:S02]  /*45e0*/  MOV R3, UR10 ;  /* 0x0000000a00037c02 */ /* 0x002fe40008000f00 */
[----:B------:R-:W-:Y:S02]  /*45f0*/  MOV R2, R4 ;  /* 0x0000000400027202 */ /* 0x000fe40000000f00 */
[----:B------:R-:W-:Y:S02]  /*4600*/  MOV R5, UR9 ;  /* 0x0000000900057c02 */ /* 0x000fe40008000f00 */
[----:B------:R-:W-:Y:S01]  /*4610*/  LOP3.LUT P6, RZ, R186, 0x4, RZ, 0xc0, !PT ;  /* 0x00000004baff7812 */ /* 0x000fe200078cc0ff */
        /* <DEDUP_REMOVED lines=14> */
[----:B------:R-:W-:Y:S02]  /*4700*/  MOV R158, RZ ;  /* 0x000000ff009e7202 */ /* 0x000fe40000000f00 */
[----:B------:R-:W-:Y:S02]  /*4710*/  CS2R R164, SRZ ;  /* 0x0000000000a47805 */ /* 0x000fe4000001ff00 */
[----:B------:R-:W-:-:S02]  /*4720*/  LEA.HI.X R7, R2, R147, R3, 0x2, P3 ;  /* 0x0000009302077211 */ /* 0x000fc400018f1403 */
[----:B------:R-:W-:Y:S02]  /*4730*/  CS2R R166, SRZ ;  /* 0x0000000000a67805 */ /* 0x000fe4000001ff00 */
[----:B------:R-:W-:Y:S02]  /*4740*/  ISETP.GE.AND P3, PT, R141, UR23, PT ;  /* 0x000000178d007c0c */ /* 0x000fe4000bf66270 */
[----:B------:R-:W-:Y:S01]  /*4750*/  MOV R162, RZ ;  /* 0x000000ff00a27202 */ /* 0x000fe20000000f00 */
        /* <DEDUP_REMOVED lines=11> */
[----:B------:R-:W-:Y:S01]  /*4810*/  CS2R R170, SRZ ;  /* 0x0000000000aa7805 */ /* 0x000fe2000001ff00 */
        /* <DEDUP_REMOVED lines=11> */
[----:B------:R-:W-:Y:S02]  /*48d0*/  CS2R R172, SRZ ;  /* 0x0000000000ac7805 */ /* 0x000fe4000001ff00 */
[----:B------:R-:W-:Y:S01]  /*48e0*/  MOV R175, RZ ;  /* 0x000000ff00af7202 */ /* 0x000fe20000000f00 */
[----:B------:R-:W4:Y:S01]  /*48f0*/  @!P2 LDG.E R170, desc[UR24][R6.64+0x600] ;  /* 0x0006001806aaa981 */ /* 0x000f22000c1e1900 */
[----:B------:R-:W-:-:S03]  /*4900*/  MOV R177, RZ ;  /* 0x000000ff00b17202 */ /* 0x000fc60000000f00 */
[----:B------:R-:W4:Y:S04]  /*4910*/  @!P0 LDG.E R173, desc[UR24][R6.64+0x580] ;  /* 0x0005801806ad8981 */ /* 0x000f28000c1e1900 */
[----:B------:R-:W4:Y:S04]  /*4920*/  @!P3 LDG.E R175, desc[UR24][R6.64+0x680] ;  /* 0x0006801806afb981 */ /* 0x000f28000c1e1900 */
[----:B------:R-:W4:Y:S04]  /*4930*/  @!P4 LDG.E R172, desc[UR24][R6.64+0x700] ;  /* 0x0007001806acc981 */ /* 0x000f28000c1e1900 */
[----:B------:R-:W4:Y:S04]  /*4940*/  @!P5 LDG.E R177, desc[UR24][R6.64+0x780] ;  /* 0x0007801806b1d981 */ /* 0x000f28000c1e1900 */
[----:B------:R0:W4:Y:S01]  /*4950*/  LDG.E R155, desc[UR24][R4.64] ;  /* 0x00000018049b7981 */ /* 0x000122000c1e1900 */
[----:B------:R-:W-:-:S02]  /*4960*/  MOV R3, UR12 ;  /* 0x0000000c00037c02 */ /* 0x000fc40008000f00 */
[----:B0-----:R-:W-:-:S04]  /*4970*/  MOV R4, UR6 ;  /* 0x0000000600047c02 */ /* 0x001fc80008000f00 */
[----:B------:R-:W-:-:S05]  /*4980*/  MOV R2, R4 ;  /* 0x0000000400027202 */ /* 0x000fca0000000f00 */
[----:B------:R-:W-:-:S04]  /*4990*/  IMAD.WIDE.U32 R2, R17, UR30, R2 ;  /* 0x0000001e11027c25 */ /* 0x000fc8000f8e0002 */
[----:B------:R-:W-:Y:S01]  /*49a0*/  IMAD R3, R17, UR31, R3 ;  /* 0x0000001f11037c24 */ /* 0x000fe2000f8e0203 */
[C---:B--2---:R-:W-:Y:S02]  /*49b0*/  LEA R4, P0, R2.reuse, R12, 0x2 ;  /* 0x0000000c02047211 */ /* 0x044fe400078010ff */
[----:B------:R-:W-:Y:S02]  /*49c0*/  MOV R5, UR7 ;  /* 0x0000000700057c02 */ /* 0x000fe40008000f00 */
[----:B------:R-:W-:-:S05]  /*49d0*/  LEA.HI.X R5, R2, R13, R3, 0x2, P0 ;  /* 0x0000000d02057211 */ /* 0x000fca00000f1403 */
[----:B------:R0:W2:Y:S01]  /*49e0*/  LDG.E R189, desc[UR24][R4.64] ;  /* 0x0000001804bd7981 */ /* 0x0000a2000c1e1900 */
        /* <DEDUP_REMOVED lines=11> */
[----:B------:R1:W-:Y:S04]  /*4aa0*/  STS [R126+0x80], R157 ;  /* 0x0000809d7e007388 */ /* 0x0003e80000000800 */
        /* <DEDUP_REMOVED lines=30> */
[----:B------:R-:W1:Y:S01]  /*4c90*/  LDS R202, [R111] ;  /* 0x000000006fca7984 */ /* 0x000e620000000800 */
[C---:B------:R-:W-:Y:S01]  /*4ca0*/  FMUL.FTZ R222, R3.reuse, R64 ;  /* 0x0000004003de7220 */ /* 0x040fe20000410000 */
[C---:B------:R-:W-:Y:S01]  /*4cb0*/  FMUL.FTZ R161, R3.reuse, R63 ;  /* 0x0000003f03a17220 */ /* 0x040fe20000410000 */
[C---:B------:R-:W-:Y:S01]  /*4cc0*/  FMUL.FTZ R160, R3.reuse, R62 ;  /* 0x0000003e03a07220 */ /* 0x040fe20000410000 */
[----:B------:R-:W1:Y:S03]  /*4cd0*/  LDS R200, [R110+0x4] ;  /* 0x000004006ec87984 */ /* 0x000e660000000800 */
[----:B------:R-:W2:Y:S01]  /*4ce0*/  MUFU.EX2 R222, R222 ;  /* 0x000000de00de7308 */ /* 0x000ea20000000800 */
        /* <DEDUP_REMOVED lines=12> */
[----:B---3--:R-:W-:Y:S01]  /*4db0*/  FMUL.FTZ R177, R3, R36 ;  /* 0x0000002403b17220 */ /* 0x008fe20000410000 */
[----:B------:R-:W-:Y:S01]  /*4dc0*/  SEL R2, R2, R157, !P0 ;  /* 0x0000009d02027207 */ /* 0x000fe20004000000 */
[----:B------:R-:W3:Y:S01]  /*4dd0*/  MUFU.EX2 R161, R161 ;  /* 0x000000a100a17308 */ /* 0x000ee20000000800 */
[----:B------:R-:W1:Y:S02]  /*4de0*/  LDS R198, [R106+0x14] ;  /* 0x000014006ac67984 */ /* 0x000e640000000800 */
[----:B0-----:R-:W-:-:S05]  /*4df0*/  LEA R5, R2, UR32, 0x2 ;  /* 0x0000002002057c11 */ /* 0x001fca000f8e10ff */
        /* <DEDUP_REMOVED lines=44> */
[----:B------:R-:W-:-:S08]  /*50c0*/  HFMA2 R164, -RZ, RZ, 1.875, 0 ;  /* 0x3f800000ffa47431 */ /* 0x000fd000000001ff */
[----:B------:R-:W-:Y:S05]  /*50d0*/  BRA.U !UP0, `(.L_x_3850) ;  /* 0x00000001081c7547 */ /* 0x000fea000b800000 */
[----:B------:R-:W-:-:S06]  /*50e0*/  ULOP3.LUT UR19, UR33, 0x100, URZ, 0xc0, !UPT ;  /* 0x0000010021137892 */ /* 0x000fcc000f8ec0ff */
[----:B------:R-:W-:-:S04]  /*50f0*/  IADD3 R2, PT, PT, R17, UR19, RZ ;  /* 0x0000001311027c10 */ /* 0x000fc8000fffe0ff */
[----:B------:R-:W-:-:S05]  /*5100*/  LEA R2, R2, UR32, 0x2 ;  /* 0x0000002002027c11 */ /* 0x000fca000f8e10ff */
[----:B------:R1:W2:Y:S01]  /*5110*/  LDS R164, [R2+0x2550] ;  /* 0x0025500002a47984 */ /* 0x0002a20000000800 */
[----:B------:R-:W-:Y:S05]  /*5120*/  BRA `(.L_x_3850) ;  /* 0x0000000000087947 */ /* 0x000fea0003800000 */
.L_x_3849:
[----:B------:R-:W-:-:S06]  /*5130*/  LEA R164, R148, UR32, 0x2 ;  /* 0x0000002094a47c11 */ /* 0x000fcc000f8e10ff */
[----:B------:R-:W0:Y:S02]  /*5140*/  LDS R164, [R164+0x2d54] ;  /* 0x002d5400a4a47984 */ /* 0x000e240000000800 */
.L_x_3850:
[----:B------:R-:W-:Y:S05]  /*5150*/  BSYNC.RECONVERGENT B0 ;  /* 0x0000000000007941 */ /* 0x000fea0003800200 */
.L_x_3848:
[----:B------:R-:W3:Y:S01]  /*5160*/  @P1 LDC R4, c[0x0][0x38c] ;  /* 0x0000e300ff041b82 */ /* 0x000ee20000000800 */
[----:B------:R-:W-:Y:S01]  /*5170*/  VOTEU.ANY UP0, P1 ;  /* 0x0000000000ff7886 */ /* 0x000fe20000800100 */
[----:B------:R-:W-:Y:S01]  /*5180*/  FMUL.FTZ R191, R101, R64 ;  /* 0x0000004065bf7220 */ /* 0x000fe20000410000 */
[----:B------:R-:W-:Y:S01]  /*5190*/  FMUL.FTZ R220, R88, R63 ;  /* 0x0000003f58dc7220 */ /* 0x000fe20000410000 */
[----:B------:R-:W-:Y:S01]  /*51a0*/  MOV R5, 0x8 ;  /* 0x0000000800057802 */ /* 0x000fe20000000f00 */
[----:B------:R-:W-:Y:S01]  /*51b0*/  HFMA2 R3, -RZ, RZ, 0, 0 ;  /* 0x00000000ff037431 */ /* 0x000fe200000001ff */
[----:B------:R-:W-:Y:S01]  /*51c0*/  @UP0 UIADD3 UR19, UPT, UPT, UR11, -0x2, URZ ;  /* 0xfffffffe0b130890 */ /* 0x000fe2000fffe0ff */
[----:B------:R-:W-:Y:S01]  /*51d0*/  FMUL.FTZ R7, R222, R161 ;  /* 0x000000a1de077220 */ /* 0x000fe20000410000 */
[----:B------:R-:W-:Y:S01]  /*51e0*/  FMUL.FTZ R193, R99, R62 ;  /* 0x0000003e63c17220 */ /* 0x000fe20000410000 */
[----:B------:R-:W-:Y:S01]  /*51f0*/  FFMA.FTZ R6, R161, R191, R220 ;  /* 0x000000bfa1067223 */ /* 0x000fe200000100dc */
[----:B-1----:R-:W-:-:S02]  /*5200*/  IMAD.MOV.U32 R2, RZ, RZ, 0x3f800000 ;  /* 0x3f800000ff027424 */ /* 0x002fc400078e00ff */
[----:B------:R-:W-:Y:S01]  /*5210*/  FMUL.FTZ R228, R160, R7 ;  /* 0x00000007a0e47220 */ /* 0x000fe20000410000 */
[----:B------:R-:W-:Y:S01]  /*5220*/  FMUL.FTZ R224, R86, R61 ;  /* 0x0000003d56e07220 */ /* 0x000fe20000410000 */
[----:B------:R-:W-:Y:S01]  /*5230*/  FFMA.FTZ R6, R160, R6, R193 ;  /* 0x00000006a0067223 */ /* 0x000fe200000100c1 */
[----:B------:R-:W-:Y:S01]  /*5240*/  FMUL.FTZ R226, R97, R60 ;  /* 0x0000003c61e27220 */ /* 0x000fe20000410000 */
[C---:B------:R-:W-:Y:S02]  /*5250*/  FMUL.FTZ R228, R159.reuse, R228 ;  /* 0x000000e49fe47220 */ /* 0x040fe40000410000 */
        /* <DEDUP_REMOVED lines=16> */
[----:B------:R-:W-:Y:S01]  /*5360*/  FMUL.FTZ R228, R82, R57 ;  /* 0x0000003952e47220 */ /* 0x000fe20000410000 */
[----:B------:R-:W-:Y:S01]  /*5370*/  FMUL.FTZ R205, R83, R40 ;  /* 0x0000002853cd7220 */ /* 0x000fe20000410000 */
[----:B------:R-:W-:Y:S01]  /*5380*/  ISETP.GT.U32.AND P2, PT, R148, 0x1f, PT ;  /* 0x0000001f9400780c */ /* 0x000fe20003f44070 */
[----:B------:R-:W-:Y:S01]  /*5390*/  FMUL.FTZ R5, R190, R5 ;  /* 0x00000005be057220 */ /* 0x000fe20000410000 */
[----:B------:R-:W-:Y:S01]  /*53a0*/  FFMA.FTZ R6, R185, R6, R228 ;  /* 0x00000006b9067223 */ /* 0x000fe200000100e4 */
[----:B------:R-:W-:Y:S01]  /*53b0*/  FMUL.FTZ R232, R81, R36 ;  /* 0x0000002451e87220 */ /* 0x000fe20000410000 */
[----:B------:R-:W-:Y:S01]  /*53c0*/  LOP3.LUT R186, R186, 0xfffffffd, RZ, 0xc0, !PT ;  /* 0xfffffffdbaba7812 */ /* 0x000fe200078ec0ff */
[----:B------:R-:W-:Y:S01]  /*53d0*/  FMUL.FTZ R4, R188, R5 ;  /* 0x00000005bc047220 */ /* 0x000fe20000410000 */
[----:B------:R-:W-:-:S03]  /*53e0*/  FFMA.FTZ R6, R184, R6, R203 ;  /* 0x00000006b8067223 */ /* 0x000fc600000100cb */
[----:B------:R-:W-:Y:S01]  /*53f0*/  FMUL.FTZ R5, R185, R4 ;  /* 0x00000004b9057220 */ /* 0x000fe20000410000 */
[----:B------:R-:W-:-:S03]  /*5400*/  FFMA.FTZ R6, R183, R6, R234 ;  /* 0x00000006b7067223 */ /* 0x000fc600000100ea */
[----:B------:R-:W-:Y:S01]  /*5410*/  FMUL.FTZ R4, R184, R5 ;  /* 0x00000005b8047220 */ /* 0x000fe20000410000 */
[----:B------:R-:W-:Y:S01]  /*5420*/  FFMA.FTZ R6, R182, R6, R209 ;  /* 0x00000006b6067223 */ /* 0x000fe200000100d1 */
[----:B------:R-:W-:Y:S02]  /*5430*/  @P2 LOP3.LUT R186, R186, 0x2, RZ, 0xfc, !PT ;  /* 0x00000002baba2812 */ /* 0x000fe400078efcff */
        /* <DEDUP_REMOVED lines=50> */
.L_x_3910:
[----:B------:R-:W-:Y:S01]  /*5760*/  ISETP.GE.AND P2, PT, R128, 0x10, PT ;  /* 0x000000108000780c */ /* 0x000fe20003f46270 */
[----:B----4-:R-:W-:Y:S01]  /*5770*/  FFMA.FTZ R5, R201, R5, R4 ;  /* 0x00000005c9057223 */ /* 0x010fe20000010004 */
[----:B------:R-:W-:-:S04]  /*5780*/  UMOV UR19, 0xffffffff ;  /* 0xffffffff00137882 */ /* 0x000fc80000000000 */
[----:B------:R-:W-:-:S07]  /*5790*/  FSEL R215, R4, R5, !P2 ;  /* 0x0000000504d77208 */ /* 0x000fce0005000000 */
[----:B-1-3--:R-:W-:Y:S01]  /*57a0*/  @P2 FMUL.FTZ R201, R201, R240 ;  /* 0x000000f0c9c92220 */ /* 0x00afe20000410000 */
[----:B------:R-:W-:Y:S06]  /*57b0*/  BRA.DIV UR19, `(.L_x_3853) ;  /* 0x0000004a13087947 */ /* 0x000fec000b800000 */
.L_x_3913:
[----:B------:R-:W-:-:S03]  /*57c0*/  UMOV UR19, 0xffffffff ;  /* 0xffffffff00137882 */ /* 0x000fc60000000000 */
[----:B------:R-:W-:Y:S05]  /*57d0*/  BRA.DIV UR19, `(.L_x_3854) ;  /* 0x0000004a13287947 */ /* 0x000fea000b800000 */
.L_x_3916:
[----:B------:R-:W-:-:S03]  /*57e0*/  UMOV UR19, 0xffffffff ;  /* 0xffffffff00137882 */ /* 0x000fc60000000000 */
[----:B------:R-:W-:Y:S05]  /*57f0*/  BRA.DIV UR19, `(.L_x_3855) ;  /* 0x0000004a13487947 */ /* 0x000fea000b800000 */
[----:B------:R-:W1:Y:S04]  /*5800*/  SHFL.UP PT, R201, R201, 0x1, RZ ;  /* 0x04200000c9c97989 */ /* 0x000e6800000e00ff */
[----:B------:R3:W4:Y:S04]  /*5810*/  SHFL.UP PT, R230, R215, 0x1, RZ ;  /* 0x04200000d7e67989 */ /* 0x00072800000e00ff */
[----:B-----5:R3:W0:Y:S04]  /*5820*/  SHFL.IDX PT, R4, R2, RZ, 0x1f ;  /* 0x00001fff02047589 */ /* 0x02062800000e0000 */
[----:B------:R3:W0:Y:S02]  /*5830*/  SHFL.IDX PT, R5, R3, RZ, 0x1f ;  /* 0x00001fff03057589 */ /* 0x00062400000e0000 */
.L_x_3922:
[----:B------:R-:W5:Y:S01]  /*5840*/  LDS.64 R6, [R197+0x2140] ;  /* 0x00214000c5067984 */ /* 0x000f620000000a00 */
[C---:B01--4-:R-:W-:Y:S01]  /*5850*/  @P0 FFMA.FTZ R5, R201.reuse, R5, R230 ;  /* 0x00000005c9050223 */ /* 0x053fe200000100e6 */
[----:B------:R-:W-:-:S03]  /*5860*/  @P0 FMUL.FTZ R4, R201, R4 ;  /* 0x00000004c9040220 */ /* 0x000fc60000410000 */
[-C--:B-----5:R-:W-:Y:S01]  /*5870*/  FFMA.FTZ R7, R5, R6.reuse, R7 ;  /* 0x0000000605077223 */ /* 0x0a0fe20000010007 */
[----:B------:R-:W-:-:S05]  /*5880*/  FMUL.FTZ R6, R4, R6 ;  /* 0x0000000604067220 */ /* 0x000fca0000410000 */
[----:B------:R4:W-:Y:S02]  /*5890*/  STS.128 [R197+0x2140], R4 ;  /* 0x00214004c5007388 */ /* 0x0009e40000000c00 */
.L_x_3851:
[----:B------:R-:W-:Y:S05]  /*58a0*/  WARPSYNC.ALL ;  /* 0x0000000000007948 */ /* 0x000fea0003800000 */
[----:B------:R-:W-:Y:S01]  /*58b0*/  BAR.SYNC.DEFER_BLOCKING 0x0 ;  /* 0x0000000000007b1d */ /* 0x000fe20000010000 */
[C---:B0-23-5:R-:W-:Y:S01]  /*58c0*/  FMUL.FTZ R3, R177.reuse, R164 ;  /* 0x000000a4b1037220 */ /* 0x06dfe20000410000 */
[----:B-1--4-:R-:W-:Y:S01]  /*58d0*/  FFMA.FTZ R4, R177, R165, R166 ;  /* 0x000000a5b1047223 */ /* 0x012fe200000100a6 */
[----:B------:R-:W-:Y:S01]  /*58e0*/  UISETP.GE.AND UP0, UPT, UR11, UR42, UPT ;  /* 0x0000002a0b00728c */ /* 0x000fe2000bf06270 */
[C---:B------:R-:W-:Y:S01]  /*58f0*/  FMUL.FTZ R240, R189.reuse, R198 ;  /* 0x000000c6bdf07220 */ /* 0x040fe20000410000 */
        /* <DEDUP_REMOVED lines=11> */
[C---:B------:R-:W-:Y:S01]  /*59b0*/  FMUL.FTZ R3, R181.reuse, R6 ;  /* 0x00000006b5037220 */ /* 0x040fe20000410000 */
[----:B------:R-:W-:Y:S01]  /*59c0*/  FFMA.FTZ R4, R181, R4, R170 ;  /* 0x00000004b5047223 */ /* 0x000fe200000100aa */
[----:B------:R-:W-:Y:S02]  /*59d0*/  ISETP.GT.U32.AND P2, PT, R148, 0x1f, PT ;  /* 0x0000001f9400780c */ /* 0x000fe40003f44070 */
[C---:B------:R-:W-:Y:S01]  /*59e0*/  FMUL.FTZ R6, R182.reuse, R3 ;  /* 0x00000003b6067220 */ /* 0x040fe20000410000 */
[----:B------:R-:W-:Y:S01]  /*59f0*/  FFMA.FTZ R4, R182, R4, R171 ;  /* 0x00000004b6047223 */ /* 0x000fe200000100ab */
[----:B------:R-:W-:Y:S01]  /*5a00*/  MOV R3, RZ ;  /* 0x000000ff00037202 */ /* 0x000fe20000000f00 */
[----:B------:R-:W0:Y:S01]  /*5a10*/  LDS R2, [R145+0x2144] ;  /* 0x0021440091027984 */ /* 0x000e220000000800 */
[C---:B------:R-:W-:Y:S01]  /*5a20*/  FMUL.FTZ R5, R183.reuse, R6 ;  /* 0x00000006b7057220 */ /* 0x040fe20000410000 */
[----:B------:R-:W-:Y:S02]  /*5a30*/  FFMA.FTZ R6, R183, R4, R172 ;  /* 0x00000004b7067223 */ /* 0x000fe400000100ac */
[----:B------:R-:W-:Y:S01]  /*5a40*/  @!P0 LEA R4, R17, UR32, 0x3 ;  /* 0x0000002011048c11 */ /* 0x000fe2000f8e18ff */
        /* <DEDUP_REMOVED lines=13> */
[----:B------:R-:W-:-:S03]  /*5b20*/  HFMA2 R2, -RZ, RZ, 1.875, 0 ;  /* 0x3f800000ff027431 */ /* 0x000fc600000001ff */
[----:B------:R-:W-:-:S04]  /*5b30*/  FFMA.FTZ R191, R161, R222, R220 ;  /* 0x000000dea1bf7223 */ /* 0x000fc800000100dc */
[----:B------:R-:W-:Y:S01]  /*5b40*/  FFMA.FTZ R220, R160, R191, R193 ;  /* 0x000000bfa0dc7223 */ /* 0x000fe200000100c1 */
[----:B------:R0:W1:Y:S03]  /*5b50*/  @!P0 LDS.64 R2, [R4+0x2e50] ;  /* 0x002e500004028984 */ /* 0x0000660000000a00 */
[----:B------:R-:W-:-:S04]  /*5b60*/  FFMA.FTZ R193, R159, R220, R224 ;  /* 0x000000dc9fc17223 */ /* 0x000fc800000100e0 */
[----:B------:R-:W-:Y:S01]  /*5b70*/  FFMA.FTZ R224, R163, R193, R226 ;  /* 0x000000c1a3e07223 */ /* 0x000fe200000100e2 */
[----:B0-----:R-:W-:-:S03]  /*5b80*/  FMUL.FTZ R4, R160, R5 ;  /* 0x00000005a0047220 */ /* 0x001fc60000410000 */
[----:B------:R-:W-:Y:S01]  /*5b90*/  FFMA.FTZ R195, R190, R224, R195 ;  /* 0x000000e0bec37223 */ /* 0x000fe200000100c3 */
[----:B------:R-:W-:-:S03]  /*5ba0*/  FMUL.FTZ R4, R161, R4 ;  /* 0x00000004a1047220 */ /* 0x000fc60000410000 */
[----:B------:R-:W-:Y:S01]  /*5bb0*/  FFMA.FTZ R226, R188, R195, R199 ;  /* 0x000000c3bce27223 */ /* 0x000fe200000100c7 */
[----:B------:R-:W-:-:S03]  /*5bc0*/  FMUL.FTZ R199, R79, R240 ;  /* 0x000000f04fc77220 */ /* 0x000fc60000410000 */
[----:B------:R-:W-:Y:S01]  /*5bd0*/  FFMA.FTZ R201, R185, R226, R228 ;  /* 0x000000e2b9c97223 */ /* 0x000fe200000100e4 */
[----:B------:R-:W-:Y:S01]  /*5be0*/  FMUL.FTZ R228, R0, R7 ;  /* 0x0000000700e47220 */ /* 0x000fe20000410000 */
[----:B------:R-:W-:Y:S02]  /*5bf0*/  FFMA.FTZ R5, R160, R6, R199 ;  /* 0x00000006a0057223 */ /* 0x000fe400000100c7 */
[----:B------:R-:W-:Y:S02]  /*5c00*/  FFMA.FTZ R230, R184, R201, R203 ;  /* 0x000000c9b8e67223 */ /* 0x000fe400000100cb */
[----:B------:R-:W-:Y:S02]  /*5c10*/  FFMA.FTZ R5, R161, R5, R228 ;  /* 0x00000005a1057223 */ /* 0x000fe400000100e4 */
[----:B------:R-:W-:-:S03]  /*5c20*/  FFMA.FTZ R203, R183, R230, R234 ;  /* 0x000000e6b7cb7223 */ /* 0x000fc600000100ea */
[----:B------:R0:W-:Y:S01]  /*5c30*/  STS.64 [R145+0x2350], R4 ;  /* 0x0023500491007388 */ /* 0x0001e20000000a00 */
        /* <DEDUP_REMOVED lines=15> */
[----:B------:R-:W0:Y:S01]  /*5d30*/  SHFL.DOWN PT, R244, R5, 0x1, 0x1f ;  /* 0x08201f0005f47f89 */ /* 0x000e2200000e0000 */
[----:B------:R-:W-:-:S03]  /*5d40*/  MOV R4, R7 ;  /* 0x0000000700047202 */ /* 0x000fc60000000f00 */
[----:B------:R-:W1:Y:S04]  /*5d50*/  SHFL.DOWN PT, R207, R7, 0x1, 0x1f ;  /* 0x08201f0007cf7f89 */ /* 0x000e6800000e0000 */
        /* <DEDUP_REMOVED lines=41> */
.L_x_3939:
[----:B------:R-:W0:Y:S01]  /*5ff0*/  LDS.64 R4, [R205+0x2358] ;  /* 0x00235800cd047984 */ /* 0x000e220000000a00 */
[----:B------:R-:W-:Y:S02]  /*6000*/  MOV R7, R213 ;  /* 0x000000d500077202 */ /* 0x000fe40000000f00 */
[----:B------:R-:W-:Y:S02]  /*6010*/  MOV R6, R215 ;  /* 0x000000d700067202 */ /* 0x000fe40000000f00 */
[----:B------:R-:W-:Y:S01]  /*6020*/  MOV R3, R246 ;  /* 0x000000f600037202 */ /* 0x000fe20000000f00 */
[C---:B--23--:R-:W-:Y:S01]  /*6030*/  @P0 FFMA.FTZ R7, R209.reuse, R7, R248 ;  /* 0x00000007d1070223 */ /* 0x04cfe200000100f8 */
[----:B------:R-:W-:Y:S01]  /*6040*/  MOV R2, R207 ;  /* 0x000000cf00027202 */ /* 0x000fe20000000f00 */
[----:B------:R-:W-:Y:S02]  /*6050*/  @P0 FMUL.FTZ R6, R209, R6 ;  /* 0x00000006d1060220 */ /* 0x000fe40000410000 */
[----:B0-----:R-:W-:-:S02]  /*6060*/  FFMA.FTZ R5, R4, R7, R5 ;  /* 0x0000000704057223 */ /* 0x001fc40000010005 */
[----:B------:R-:W-:-:S05]  /*6070*/  FMUL.FTZ R4, R4, R6 ;  /* 0x0000000604047220 */ /* 0x000fca0000410000 */
[----:B------:R0:W-:Y:S02]  /*6080*/  STS.128 [R205+0x2350], R4 ;  /* 0x00235004cd007388 */ /* 0x0001e40000000c00 */
.L_x_3856:
        /* <DEDUP_REMOVED lines=20> */
[----:B------:R-:W-:Y:S01]  /*61d0*/  FMUL.FTZ R194, R194, R240 ;  /* 0x000000f0c2c27220 */ /* 0x000fe20000410000 */
[----:B------:R-:W-:Y:S01]  /*61e0*/  SHF.R.U32.HI R205, RZ, 0x1, R148 ;  /* 0x00000001ffcd7819 */ /* 0x000fe20000011694 */
[----:B------:R-:W-:Y:S01]  /*61f0*/  UMOV UR19, UR21 ;  /* 0x0000001500137c82 */ /* 0x000fe20008000000 */
[----:B------:R-:W-:Y:S01]  /*6200*/  FFMA.FTZ R214, R76, R214, R5 ;  /* 0x000000d64cd67223 */ /* 0x000fe20000010005 */
[----:B------:R-:W-:Y:S01]  /*6210*/  FMUL.FTZ R180, R180, R242 ;  /* 0x000000f2b4b47220 */ /* 0x000fe20000410000 */
[----:B------:R-:W-:Y:S01]  /*6220*/  LEA R205, R148, R205, 0x4 ;  /* 0x000000cd94cd7211 */ /* 0x000fe200078e20ff */
        /* <DEDUP_REMOVED lines=73> */
[----:B------:R-:W-:Y:S01]  /*66c0*/  IADD3 R171, PT, PT, R148, 0x40, RZ ;  /* 0x0000004094ab7810 */ /* 0x000fe20007ffe0ff */
[----:B------:R-:W-:Y:S01]  /*66d0*/  FMUL.FTZ R6, R158, R232 ;  /* 0x000000e89e067220 */ /* 0x000fe20000410000 */
[----:B------:R-:W-:Y:S01]  /*66e0*/  STS [R144+0x10b0], R209 ;  /* 0x0010b0d190007388 */ /* 0x000fe20000000800 */
[----:B------:R-:W-:Y:S01]  /*66f0*/  FFMA.FTZ R172, R183, R182, R172 ;  /* 0x000000b6b7ac7223 */ /* 0x000fe200000100ac */
[----:B------:R-:W-:Y:S01]  /*6700*/  LEA.HI R171, R171, R148, RZ, 0x1b ;  /* 0x00000094abab7211 */ /* 0x000fe200078fd8ff */
[----:B------:R-:W-:Y:S01]  /*6710*/  FFMA.FTZ R6, R65, R6, R180 ;  /* 0x0000000641067223 */ /* 0x000fe200000100b4 */
[----:B------:R-:W-:Y:S01]  /*6720*/  STS [R144+0x10b8], R177 ;  /* 0x0010b8b190007388 */ /* 0x000fe20000000800 */
[----:B------:R-:W-:Y:S01]  /*6730*/  FFMA.FTZ R184, R184, R172, R173 ;  /* 0x000000acb8b87223 */ /* 0x000fe200000100ad */
[----:B------:R-:W-:-:S02]  /*6740*/  LEA R171, R171, UR32, 0x2 ;  /* 0x00000020abab7c11 */ /* 0x000fc4000f8e10ff */
[----:B------:R0:W-:Y:S01]  /*6750*/  STS [R144+0x10bc], R3 ;  /* 0x0010bc0390007388 */ /* 0x0001e20000000800 */
[----:B------:R-:W-:Y:S01]  /*6760*/  FFMA.FTZ R174, R185, R184, R174 ;  /* 0x000000b8b9ae7223 */ /* 0x000fe200000100ae */
[----:B------:R-:W-:Y:S02]  /*6770*/  IADD3 R7, PT, PT, R148, 0xc0, RZ ;  /* 0x000000c094077810 */ /* 0x000fe40007ffe0ff */
[----:B------:R1:W-:Y:S01]  /*6780*/  STS [R144+0x10c0], R179 ;  /* 0x0010c0b390007388 */ /* 0x0003e20000000800 */
[----:B------:R-:W-:Y:S01]  /*6790*/  FFMA.FTZ R188, R188, R174, R197 ;  /* 0x000000aebcbc7223 */ /* 0x000fe200000100c5 */
[----:B------:R-:W-:Y:S02]  /*67a0*/  LEA.HI R7, R7, R148, RZ, 0x1b ;  /* 0x0000009407077211 */ /* 0x000fe400078fd8ff */
[----:B------:R1:W-:Y:S01]  /*67b0*/  STS [R144+0x10c4], R165 ;  /* 0x0010c4a590007388 */ /* 0x0003e20000000800 */
[----:B------:R-:W-:Y:S01]  /*67c0*/  FFMA.FTZ R190, R190, R188, R175 ;  /* 0x000000bcbebe7223 */ /* 0x000fe200000100af */
[----:B0-----:R-:W-:-:S02]  /*67d0*/  IMAD.WIDE.U32 R2, R17, UR38, R4 ;  /* 0x0000002611027c25 */ /* 0x001fc4000f8e0004 */
[----:B------:R1:W-:Y:S02]  /*67e0*/  STS [R144+0x10c8], R167 ;  /* 0x0010c8a790007388 */ /* 0x0003e40000000800 */
[----:B------:R-:W-:Y:S01]  /*67f0*/  FFMA.FTZ R162, R163, R190, R162 ;  /* 0x000000bea3a27223 */ /* 0x000fe200000100a2 */
[----:B------:R-:W-:Y:S01]  /*6800*/  MOV R163, UR19 ;  /* 0x0000001300a37c02 */ /* 0x000fe20008000f00 */
[----:B------:R-:W-:Y:S01]  /*6810*/  IMAD R3, R17, UR39, R3 ;  /* 0x0000002711037c24 */ /* 0x000fe2000f8e0203 */
[----:B------:R1:W-:Y:S01]  /*6820*/  STS [R144+0x10cc], R169 ;  /* 0x0010cca990007388 */ /* 0x0003e20000000800 */
[----:B------:R-:W-:Y:S01]  /*6830*/  BAR.SYNC.DEFER_BLOCKING 0x0 ;  /* 0x0000000000007b1d */ /* 0x000fe20000010000 */
[----:B------:R-:W-:Y:S01]  /*6840*/  IADD3 R163, PT, PT, R163, -UR22, -R148 ;  /* 0x80000016a3a37c10 */ /* 0x000fe2000fffe894 */
[----:B------:R-:W-:Y:S01]  /*6850*/  FFMA.FTZ R156, R159, R162, R156 ;  /* 0x000000a29f9c7223 */ /* 0x000fe2000001009c */
[----:B------:R-:W-:Y:S02]  /*6860*/  LEA R4, P0, R2, UR40, 0x2 ;  /* 0x0000002802047c11 */ /* 0x000fe4000f8010ff */
[----:B------:R-:W-:Y:S01]  /*6870*/  ISETP.GE.AND P6, PT, R163, 0x1, PT ;  /* 0x00000001a300780c */ /* 0x000fe20003fc6270 */
[----:B------:R-:W-:Y:S01]  /*6880*/  FFMA.FTZ R160, R160, R156, R199 ;  /* 0x0000009ca0a07223 */ /* 0x000fe200000100c7 */
[----:B------:R-:W-:-:S02]  /*6890*/  LEA.HI.X R5, R2, UR41, R3, 0x2, P0 ;  /* 0x0000002902057c11 */ /* 0x000fc400080f1403 */
[C---:B------:R-:W-:Y:S01]  /*68a0*/  IADD3 R3, PT, PT, R148.reuse, 0x80, RZ ;  /* 0x0000008094037810 */ /* 0x040fe20007ffe0ff */
[----:B------:R-:W-:Y:S01]  /*68b0*/  FFMA.FTZ R228, R161, R160, R228 ;  /* 0x000000a0a1e47223 */ /* 0x000fe200000100e4 */
[----:B------:R-:W-:Y:S02]  /*68c0*/  IADD3 R159, PT, PT, R148, 0x100, RZ ;  /* 0x00000100949f7810 */ /* 0x000fe40007ffe0ff */
[----:B------:R-:W-:Y:S02]  /*68d0*/  LEA.HI R3, R3, R148, RZ, 0x1b ;  /* 0x0000009403037211 */ /* 0x000fe400078fd8ff */
[----:B------:R-:W-:Y:S02]  /*68e0*/  ISETP.GE.AND P4, PT, R163, 0x41, PT ;  /* 0x00000041a300780c */ /* 0x000fe40003f86270 */
[----:B------:R-:W-:Y:S02]  /*68f0*/  LEA R158, R3, UR32, 0x2 ;  /* 0x00000020039e7c11 */ /* 0x000fe4000f8e10ff */
[----:B------:R-:W-:-:S02]  /*6900*/  ISETP.GE.AND P3, PT, R163, 0x81, PT ;  /* 0x00000081a300780c */ /* 0x000fc40003f66270 */
        /* <DEDUP_REMOVED lines=8> */
.L_x_3859:
[----:B------:R-:W-:Y:S05]  /*6990*/  BSYNC.RECONVERGENT B0 ;  /* 0x0000000000007941 */ /* 0x000fea0003800200 */
.L_x_3858:
[----:B------:R-:W-:Y:S01]  /*69a0*/  BSSY.RECONVERGENT B0, `(.L_x_3860) ;  /* 0x0000004000007945 */ /* 0x000fe20003800200 */
[----:B------:R-:W-:-:S03]  /*69b0*/  ISETP.GE.AND P6, PT, R163, 0x141, PT ;  /* 0x00000141a300780c */ /* 0x000fc60003fc6270 */
[----:B------:R-:W-:Y:S10]  /*69c0*/  @!P4 BRA `(.L_x_3861) ;  /* 0x000000000004c947 */ /* 0x000ff40003800000 */
[----:B0-----:R2:W-:Y:S02]  /*69d0*/  REDG.E.ADD.F32.FTZ.RN.STRONG.GPU desc[UR24][R4.64+0x100], R171 ;  /* 0x000100ab040079a6 */ /* 0x0015e4000c12f318 */
.L_x_3861:
[----:B------:R-:W-:Y:S05]  /*69e0*/  BSYNC.RECONVERGENT B0 ;  /* 0x0000000000007941 */ /* 0x000fea0003800200 */
.L_x_3860:
[----:B-1----:R1:W3:Y:S01]  /*69f0*/  LDS R3, [R158+0x1290] ;  /* 0x001290009e037984 */ /* 0x0022e20000000800 */
[----:B------:R-:W-:Y:S01]  /*6a00*/  BSSY.RECONVERGENT B0, `(.L_x_3862) ;  /* 0x0000006000007945 */ /* 0x000fe20003800200 */
[----:B------:R-:W-:Y:S02]  /*6a10*/  IADD3 R161, PT, PT, R148, 0x140, RZ ;  /* 0x0000014094a17810 */ /* 0x000fe40007ffe0ff */
[----:B------:R-:W-:Y:S02]  /*6a20*/  LEA.HI R159, R159, R148, RZ, 0x1b ;  /* 0x000000949f9f7211 */ /* 0x000fe400078fd8ff */
[----:B------:R-:W-:Y:S01]  /*6a30*/  LEA R7, R7, UR32, 0x2 ;  /* 0x0000002007077c11 */ /* 0x000fe2000f8e10ff */
[----:B------:R-:W-:Y:S06]  /*6a40*/  @!P3 BRA `(.L_x_3863) ;  /* 0x000000000004b947 */ /* 0x000fec0003800000 */
[----:B---3--:R4:W-:Y:S02]  /*6a50*/  REDG.E.ADD.F32.FTZ.RN.STRONG.GPU desc[UR24][R4.64+0x200], R3 ;  /* 0x00020003040079a6 */ /* 0x0089e4000c12f318 */
.L_x_3863:
[----:B------:R-:W-:Y:S05]  /*6a60*/  BSYNC.RECONVERGENT B0 ;  /* 0x0000000000007941 */ /* 0x000fea0003800200 */
.L_x_3862:
[----:B---34-:R3:W4:Y:S01]  /*6a70*/  LDS R3, [R7+0x1390] ;  /* 0x0013900007037984 */ /* 0x0187220000000800 */
[----:B------:R-:W-:Y:S01]  /*6a80*/  BSSY.RECONVERGENT B0, `(.L_x_3864) ;  /* 0x0000005000007945 */ /* 0x000fe20003800200 */
[----:B------:R-:W-:Y:S02]  /*6a90*/  LEA.HI R161, R161, R148, RZ, 0x1b ;  /* 0x00000094a1a17211 */ /* 0x000fe400078fd8ff */
[----:B------:R-:W-:Y:S01]  /*6aa0*/  LEA R159, R159, UR32, 0x2 ;  /* 0x000000209f9f7c11 */ /* 0x000fe2000f8e10ff */
[----:B------:R-:W-:Y:S06]  /*6ab0*/  @!P2 BRA `(.L_x_3865) ;  /* 0x000000000004a947 */ /* 0x000fec0003800000 */
[----:B----4-:R4:W-:Y:S02]  /*6ac0*/  REDG.E.ADD.F32.FTZ.RN.STRONG.GPU desc[UR24][R4.64+0x300], R3 ;  /* 0x00030003040079a6 */ /* 0x0109e4000c12f318 */
.L_x_3865:
[----:B------:R-:W-:Y:S05]  /*6ad0*/  BSYNC.RECONVERGENT B0 ;  /* 0x0000000000007941 */ /* 0x000fea0003800200 */
.L_x_3864:
[----:B----4-:R4:W0:Y:S01]  /*6ae0*/  LDS R3, [R159+0x1490] ;  /* 0x001490009f037984 */ /* 0x0108220000000800 */
[----:B------:R-:W-:Y:S01]  /*6af0*/  BSSY.RECONVERGENT B0, `(.L_x_3866) ;  /* 0x0000004000007945 */ /* 0x000fe20003800200 */
[----:B------:R-:W-:-:S03]  /*6b00*/  LEA R161, R161, UR32, 0x2 ;  /* 0x00000020a1a17c11 */ /* 0x000fc6000f8e10ff */
[----:B------:R-:W-:Y:S05]  /*6b10*/  @!P0 BRA `(.L_x_3867) ;  /* 0x0000000000048947 */ /* 0x000fea0003800000 */
[----:B0-----:R0:W-:Y:S02]  /*6b20*/  REDG.E.ADD.F32.FTZ.RN.STRONG.GPU desc[UR24][R4.64+0x400], R3 ;  /* 0x00040003040079a6 */ /* 0x0011e4000c12f318 */
.L_x_3867:
[----:B------:R-:W-:Y:S05]  /*6b30*/  BSYNC.RECONVERGENT B0 ;  /* 0x0000000000007941 */ /* 0x000fea0003800200 */
.L_x_3866:
[----:B0-----:R0:W0:Y:S01]  /*6b40*/  LDS R3, [R161+0x1590] ;  /* 0x00159000a1037984 */ /* 0x0010220000000800 */
[----:B------:R-:W-:Y:S01]  /*6b50*/  BSSY.RECONVERGENT B0, `(.L_x_3868) ;  /* 0x0000005000007945 */ /* 0x000fe20003800200 */
[C---:B---3--:R-:W-:Y:S01]  /*6b60*/  VIADD R7, R148.reuse, 0x180 ;  /* 0x0000018094077836 */ /* 0x048fe20000000000 */
[----:B----4-:R-:W-:Y:S02]  /*6b70*/  IADD3 R159, PT, PT, R148, 0x1c0, RZ ;  /* 0x000001c0949f7810 */ /* 0x010fe40007ffe0ff */
[----:B------:R-:W-:Y:S05]  /*6b80*/  @!P6 BRA `(.L_x_3869) ;  /* 0x000000000004e947 */ /* 0x000fea0003800000 */
[----:B0-----:R3:W-:Y:S02]  /*6b90*/  REDG.E.ADD.F32.FTZ.RN.STRONG.GPU desc[UR24][R4.64+0x500], R3 ;  /* 0x00050003040079a6 */ /* 0x0017e4000c12f318 */
.L_x_3869:
[----:B------:R-:W-:Y:S05]  /*6ba0*/  BSYNC.RECONVERGENT B0 ;  /* 0x0000000000007941 */ /* 0x000fea0003800200 */
.L_x_3868:
        /* <DEDUP_REMOVED lines=15> */
.L_x_3871:
[----:B------:R-:W-:Y:S05]  /*6ca0*/  BSYNC.RECONVERGENT B0 ;  /* 0x0000000000007941 */ /* 0x000fea0003800200 */
.L_x_3870:
[----:B0--3--:R0:W3:Y:S01]  /*6cb0*/  LDS R3, [R159+0x1790] ;  /* 0x001790009f037984 */ /* 0x0090e20000000800 */
[----:B------:R-:W-:Y:S01]  /*6cc0*/  BSSY.RECONVERGENT B0, `(.L_x_3872) ;  /* 0x0000006000007945 */ /* 0x000fe20003800200 */
[----:B------:R-:W-:Y:S02]  /*6cd0*/  IADD3 R7, PT, PT, R148, 0x280, RZ ;  /* 0x0000028094077810 */ /* 0x000fe40007ffe0ff */
[----:B------:R-:W-:Y:S02]  /*6ce0*/  LEA R157, R157, UR32, 0x2 ;  /* 0x000000209d9d7c11 */ /* 0x000fe4000f8e10ff */
[----:B------:R-:W-:Y:S01]  /*6cf0*/  LEA.HI R161, R161, R148, RZ, 0x1b ;  /* 0x00000094a1a17211 */ /* 0x000fe200078fd8ff */
[----:B------:R-:W-:Y:S06]  /*6d00*/  @!P0 BRA `(.L_x_3873) ;  /* 0x0000000000048947 */ /* 0x000fec0003800000 */
[----:B---3--:R4:W-:Y:S02]  /*6d10*/  REDG.E.ADD.F32.FTZ.RN.STRONG.GPU desc[UR24][R4.64+0x700], R3 ;  /* 0x00070003040079a6 */ /* 0x0089e4000c12f318 */
.L_x_3873:
[----:B------:R-:W-:Y:S05]  /*6d20*/  BSYNC.RECONVERGENT B0 ;  /* 0x0000000000007941 */ /* 0x000fea0003800200 */
.L_x_3872:
[----:B---34-:R3:W4:Y:S01]  /*6d30*/  LDS R3, [R157+0x1890] ;  /* 0x001890009d037984 */ /* 0x0187220000000800 */
[----:B------:R-:W-:Y:S01]  /*6d40*/  BSSY.RECONVERGENT B0, `(.L_x_3874) ;  /* 0x0000005000007945 */ /* 0x000fe20003800200 */
[----:B------:R-:W-:Y:S02]  /*6d50*/  LEA.HI R7, R7, R148, RZ, 0x1b ;  /* 0x0000009407077211 */ /* 0x000fe400078fd8ff */
[----:B------:R-:W-:Y:S01]  /*6d60*/  LEA R161, R161, UR32, 0x2 ;  /* 0x00000020a1a17c11 */ /* 0x000fe2000f8e10ff */
[----:B------:R-:W-:Y:S06]  /*6d70*/  @!P2 BRA `(.L_x_3875) ;  /* 0x000000000004a947 */ /* 0x000fec0003800000 */
[----:B----4-:R4:W-:Y:S02]  /*6d80*/  REDG.E.ADD.F32.FTZ.RN.STRONG.GPU desc[UR24][R4.64+0x800], R3 ;  /* 0x00080003040079a6 */ /* 0x0109e4000c12f318 */
.L_x_3875:
[----:B------:R-:W-:Y:S05]  /*6d90*/  BSYNC.RECONVERGENT B0 ;  /* 0x0000000000007941 */ /* 0x000fea0003800200 */
.L_x_3874:
[----:B----4-:R4:W0:Y:S01]  /*6da0*/  LDS R3, [R161+0x1990] ;  /* 0x00199000a1037984 */ /* 0x0108220000000800 */
[----:B------:R-:W-:Y:S01]  /*6db0*/  BSSY.RECONVERGENT B0, `(.L_x_3876) ;  /* 0x0000005000007945 */ /* 0x000fe20003800200 */
[----:B---3--:R-:W-:Y:S02]  /*6dc0*/  IADD3 R157, PT, PT, R148, 0x2c0, RZ ;  /* 0x000002c0949d7810 */ /* 0x008fe40007ffe0ff */
[----:B------:R-:W-:Y:S01]  /*6dd0*/  LEA R7, R7, UR32, 0x2 ;  /* 0x0000002007077c11 */ /* 0x000fe2000f8e10ff */
[----:B------:R-:W-:Y:S06]  /*6de0*/  @!P3 BRA `(.L_x_3877) ;  /* 0x000000000004b947 */ /* 0x000fec0003800000 */
[----:B0-----:R3:W-:Y:S02]  /*6df0*/  REDG.E.ADD.F32.FTZ.RN.STRONG.GPU desc[UR24][R4.64+0x900], R3 ;  /* 0x00090003040079a6 */ /* 0x0017e4000c12f318 */
.L_x_3877:
[----:B------:R-:W-:Y:S05]  /*6e00*/  BSYNC.RECONVERGENT B0 ;  /* 0x0000000000007941 */ /* 0x000fea0003800200 */
.L_x_3876:
[----:B0--3--:R0:W3:Y:S01]  /*6e10*/  LDS R3, [R7+0x1a90] ;  /* 0x001a900007037984 */ /* 0x0090e20000000800 */
[----:B------:R-:W-:Y:S01]  /*6e20*/  BSSY.RECONVERGENT B0, `(.L_x_3878) ;  /* 0x0000004000007945 */ /* 0x000fe20003800200 */
[----:B------:R-:W-:-:S03]  /*6e30*/  LEA.HI R157, R157, R148, RZ, 0x1b ;  /* 0x000000949d9d7211 */ /* 0x000fc600078fd8ff */
[----:B------:R-:W-:Y:S05]  /*6e40*/  @!P4 BRA `(.L_x_3879) ;  /* 0x000000000004c947 */ /* 0x000fea0003800000 */
[----:B---3--:R3:W-:Y:S02]  /*6e50*/  REDG.E.ADD.F32.FTZ.RN.STRONG.GPU desc[UR24][R4.64+0xa00], R3 ;  /* 0x000a0003040079a6 */ /* 0x0087e4000c12f318 */
.L_x_3879:
[----:B------:R-:W-:Y:S05]  /*6e60*/  BSYNC.RECONVERGENT B0 ;  /* 0x0000000000007941 */ /* 0x000fea0003800200 */
.L_x_3878:
[----:B0-----:R-:W-:Y:S01]  /*6e70*/  LEA R7, R157, UR32, 0x2 ;  /* 0x000000209d077c11 */ /* 0x001fe2000f8e10ff */
[----:B------:R-:W-:Y:S01]  /*6e80*/  BSSY.RECONVERGENT B0, `(.L_x_3880) ;  /* 0x000000b000007945 */ /* 0x000fe20003800200 */
[----:B------:R-:W-:Y:S01]  /*6e90*/  ISETP.GE.AND P6, PT, R163, 0x2c1, PT ;  /* 0x000002c1a300780c */ /* 0x000fe20003fc6270 */
[-C--:B---3--:R-:W-:Y:S01]  /*6ea0*/  FFMA.FTZ R3, R101, -R64.reuse, R222 ;  /* 0x8000004065037223 */ /* 0x088fe200000100de */
        /* <DEDUP_REMOVED lines=8> */
.L_x_3881:
[----:B------:R-:W-:Y:S05]  /*6f30*/  BSYNC.RECONVERGENT B0 ;  /* 0x0000000000007941 */ /* 0x000fea0003800200 */
.L_x_3880:
[----:B----4-:R-:W-:Y:S01]  /*6f40*/  IADD3 R161, PT, PT, R148, 0x300, RZ ;  /* 0x0000030094a17810 */ /* 0x010fe20007ffe0ff */
[-C--:B------:R-:W-:Y:S01]  /*6f50*/  FFMA.FTZ R191, R88, -R63.reuse, R191 ;  /* 0x8000003f58bf7223 */ /* 0x080fe200000100bf */
[----:B------:R-:W-:Y:S01]  /*6f60*/  IADD3 R163, PT, PT, R148, 0x340, RZ ;  /* 0x0000034094a37810 */ /* 0x000fe20007ffe0ff */
[----:B-1----:R-:W-:Y:S01]  /*6f70*/  FMUL.FTZ R158, R160, R63 ;  /* 0x0000003fa09e7220 */ /* 0x002fe20000410000 */
[-C--:B------:R-:W-:Y:S01]  /*6f80*/  LEA.HI R161, R161, R148.reuse, RZ, 0x1b ;  /* 0x00000094a1a17211 */ /* 0x080fe200078fd8ff */
[----:B------:R-:W-:Y:S01]  /*6f90*/  FFMA.FTZ R157, R2, R3, RZ ;  /* 0x00000003029d7223 */ /* 0x000fe200000100ff */
[----:B------:R-:W-:Y:S01]  /*6fa0*/  LEA.HI R163, R163, R148, RZ, 0x1b ;  /* 0x00000094a3a37211 */ /* 0x000fe200078fd8ff */
[-C--:B------:R-:W-:Y:S01]  /*6fb0*/  FFMA.FTZ R220, R99, -R62.reuse, R220 ;  /* 0x8000003e63dc7223 */ /* 0x080fe200000100dc */
[----:B------:R-:W-:Y:S01]  /*6fc0*/  LEA R165, R161, UR32, 0x2 ;  /* 0x00000020a1a57c11 */ /* 0x000fe2000f8e10ff */
[----:B0--3--:R-:W-:Y:S01]  /*6fd0*/  FMUL.FTZ R7, R156, R62 ;  /* 0x0000003e9c077220 */ /* 0x009fe20000410000 */
[----:B------:R-:W-:Y:S01]  /*6fe0*/  LEA R167, R163, UR32, 0x2 ;  /* 0x00000020a3a77c11 */ /* 0x000fe2000f8e10ff */
[----:B------:R-:W-:Y:S01]  /*6ff0*/  FFMA.FTZ R192, R158, R191, R157 ;  /* 0x000000bf9ec07223 */ /* 0x000fe2000001009d */
[-C--:B------:R-:W-:Y:S01]  /*7000*/  FFMA.FTZ R193, R86, -R61.reuse, R193 ;  /* 0x8000003d56c17223 */ /* 0x080fe200000100c1 */
[----:B------:R0:W1:Y:S01]  /*7010*/  LDS R163, [R165+0x1c90] ;  /* 0x001c9000a5a37984 */ /* 0x0000620000000800 */
[----:B------:R-:W-:Y:S01]  /*7020*/  FMUL.FTZ R180, R162, R61 ;  /* 0x0000003da2b47220 */ /* 0x000fe20000410000 */
[----:B------:R-:W-:Y:S01]  /*7030*/  FFMA.FTZ R159, R7, R220, R192 ;  /* 0x000000dc079f7223 */ /* 0x000fe200000100c0 */
[-C--:B------:R-:W-:Y:S01]  /*7040*/  FFMA.FTZ R224, R97, -R60.reuse, R224 ;  /* 0x8000003c61e07223 */ /* 0x080fe200000100e0 */
[----:B------:R-:W-:Y:S01]  /*7050*/  FMUL.FTZ R157, R190, R60 ;  /* 0x0000003cbe9d7220 */ /* 0x000fe20000410000 */
[----:B------:R-:W-:Y:S01]  /*7060*/  FFMA.FTZ R195, R84, -R59, R195 ;  /* 0x8000003b54c37223 */ /* 0x000fe200000100c3 */
[----:B------:R-:W-:Y:S01]  /*7070*/  FFMA.FTZ R194, R180, R193, R159 ;  /* 0x000000c1b4c27223 */ /* 0x000fe2000001009f */
[----:B------:R-:W-:Y:S01]  /*7080*/  FMUL.FTZ R192, R188, R59 ;  /* 0x0000003bbcc07220 */ /* 0x000fe20000410000 */
[-C--:B------:R-:W-:Y:S01]  /*7090*/  FFMA.FTZ R226, R95, -R58.reuse, R226 ;  /* 0x8000003a5fe27223 */ /* 0x080fe200000100e2 */
[----:B------:R-:W-:Y:S01]  /*70a0*/  FMUL.FTZ R161, R174, R58 ;  /* 0x0000003aaea17220 */ /* 0x000fe20000410000 */
[----:B------:R-:W-:Y:S01]  /*70b0*/  FFMA.FTZ R159, R157, R224, R194 ;  /* 0x000000e09d9f7223 */ /* 0x000fe200000100c2 */
[----:B------:R-:W-:Y:S01]  /*70c0*/  BSSY.RECONVERGENT B0, `(.L_x_3882) ;  /* 0x0000007000007945 */ /* 0x000fe20003800200 */
[-C--:B------:R-:W-:Y:S01]  /*70d0*/  FFMA.FTZ R201, R82, -R57.reuse, R201 ;  /* 0x8000003952c97223 */ /* 0x080fe200000100c9 */
[----:B------:R-:W-:Y:S01]  /*70e0*/  FMUL.FTZ R194, R184, R57 ;  /* 0x00000039b8c27220 */ /* 0x000fe20000410000 */
[----:B------:R-:W-:-:S04]  /*70f0*/  FFMA.FTZ R196, R192, R195, R159 ;  /* 0x000000c3c0c47223 */ /* 0x000fc8000001009f */
[----:B------:R-:W-:Y:S01]  /*7100*/  FFMA.FTZ R159, R161, R226, R196 ;  /* 0x000000e2a19f7223 */ /* 0x000fe200000100c4 */
[----:B0-----:R-:W-:Y:S06]  /*7110*/  @!P0 BRA `(.L_x_3883) ;  /* 0x0000000000048947 */ /* 0x001fec0003800000 */
[----:B-1----:R0:W-:Y:S02]  /*7120*/  REDG.E.ADD.F32.FTZ.RN.STRONG.GPU desc[UR24][R4.64+0xc00], R163 ;  /* 0x000c00a3040079a6 */ /* 0x0021e4000c12f318 */
.L_x_3883:
[----:B------:R-:W-:Y:S05]  /*7130*/  BSYNC.RECONVERGENT B0 ;  /* 0x0000000000007941 */ /* 0x000fea0003800200 */
.L_x_3882:
[----:B------:R-:W-:Y:S01]  /*7140*/  FFMA.FTZ R196, R194, R201, R159 ;  /* 0x000000c9c2c47223 */ /* 0x000fe2000001009f */
[----:B------:R-:W-:Y:S01]  /*7150*/  BSSY.RECONVERGENT B0, `(.L_x_3884) ;  /* 0x0000006000007945 */ /* 0x000fe20003800200 */
[----:B------:R3:W4:Y:S01]  /*7160*/  LDS R159, [R167+0x1d90] ;  /* 0x001d9000a79f7984 */ /* 0x0007220000000800 */
[-C--:B------:R-:W-:Y:S01]  /*7170*/  FFMA.FTZ R230, R93, -R56.reuse, R230 ;  /* 0x800000385de67223 */ /* 0x080fe200000100e6 */
[----:B01----:R-:W-:Y:S01]  /*7180*/  FMUL.FTZ R163, R172, R56 ;  /* 0x00000038aca37220 */ /* 0x003fe20000410000 */
[----:B------:R-:W-:Y:S06]  /*7190*/  @!P2 BRA `(.L_x_3885) ;  /* 0x000000000004a947 */ /* 0x000fec0003800000 */
[----:B----4-:R0:W-:Y:S02]  /*71a0*/  REDG.E.ADD.F32.FTZ.RN.STRONG.GPU desc[UR24][R4.64+0xd00], R159 ;  /* 0x000d009f040079a6 */ /* 0x0101e4000c12f318 */
.L_x_3885:
[----:B------:R-:W-:Y:S05]  /*71b0*/  BSYNC.RECONVERGENT B0 ;  /* 0x0000000000007941 */ /* 0x000fea0003800200 */
.L_x_3884:
[----:B0---4-:R-:W-:Y:S01]  /*71c0*/  IADD3 R159, PT, PT, R148, 0x380, RZ ;  /* 0x00000380949f7810 */ /* 0x011fe20007ffe0ff */
[-C--:B------:R-:W-:Y:S01]  /*71d0*/  FFMA.FTZ R203, R80, -R55.reuse, R203 ;  /* 0x8000003750cb7223 */ /* 0x080fe200000100cb */
[----:B------:R-:W-:Y:S01]  /*71e0*/  FMUL.FTZ R165, R182, R55 ;  /* 0x00000037b6a57220 */ /* 0x000fe20000410000 */
[----:B------:R-:W-:Y:S01]  /*71f0*/  FFMA.FTZ R196, R163, R230, R196 ;  /* 0x000000e6a3c47223 */ /* 0x000fe200000100c4 */
[----:B------:R-:W-:Y:S01]  /*7200*/  LEA.HI R159, R159, R148, RZ, 0x1b ;  /* 0x000000949f9f7211 */ /* 0x000fe200078fd8ff */
[-C--:B------:R-:W-:Y:S01]  /*7210*/  FFMA.FTZ R234, R91, -R54.reuse, R234 ;  /* 0x800000365bea7223 */ /* 0x080fe200000100ea */
[----:B---3--:R-:W-:Y:S01]  /*7220*/  FMUL.FTZ R167, R170, R54 ;  /* 0x00000036aaa77220 */ /* 0x008fe20000410000 */
[----:B------:R-:W-:Y:S01]  /*7230*/  FFMA.FTZ R196, R165, R203, R196 ;  /* 0x000000cba5c47223 */ /* 0x000fe200000100c4 */
[----:B------:R-:W-:Y:S01]  /*7240*/  LEA R159, R159, UR32, 0x2 ;  /* 0x000000209f9f7c11 */ /* 0x000fe2000f8e10ff */
[-C--:B------:R-:W-:Y:S01]  /*7250*/  FFMA.FTZ R238, R89, -R52.reuse, R238 ;  /* 0x8000003459ee7223 */ /* 0x080fe200000100ee */
[----:B------:R-:W-:Y:S01]  /*7260*/  FMUL.FTZ R169, R178, R52 ;  /* 0x00000034b2a97220 */ /* 0x000fe20000410000 */
[----:B------:R-:W-:Y:S01]  /*7270*/  FFMA.FTZ R196, R167, R234, R196 ;  /* 0x000000eaa7c47223 */ /* 0x000fe200000100c4 */
[-C--:B------:R-:W-:Y:S01]  /*7280*/  FFMA.FTZ R240, R87, -R48.reuse, R240 ;  /* 0x8000003057f07223 */ /* 0x080fe200000100f0 */
[----:B--2---:R-:W-:Y:S01]  /*7290*/  FMUL.FTZ R171, R168, R48 ;  /* 0x00000030a8ab7220 */ /* 0x004fe20000410000 */
[----:B------:R-:W0:Y:S01]  /*72a0*/  LDS R159, [R159+0x1e90] ;  /* 0x001e90009f9f7984 */ /* 0x000e220000000800 */
[----:B------:R-:W-:Y:S01]  /*72b0*/  FFMA.FTZ R196, R169, R238, R196 ;  /* 0x000000eea9c47223 */ /* 0x000fe200000100c4 */
[----:B------:R-:W-:Y:S01]  /*72c0*/  IADD3 R175, PT, PT, R148, 0x3c0, RZ ;  /* 0x000003c094af7810 */ /* 0x000fe20007ffe0ff */
[-C--:B------:R-:W-:Y:S01]  /*72d0*/  FFMA.FTZ R236, R85, -R44.reuse, R236 ;  /* 0x8000002c55ec7223 */ /* 0x080fe200000100ec */
[----:B------:R-:W-:Y:S01]  /*72e0*/  FMUL.FTZ R173, R176, R44 ;  /* 0x0000002cb0ad7220 */ /* 0x000fe20000410000 */
[----:B------:R-:W-:Y:S01]  /*72f0*/  FFMA.FTZ R196, R171, R240, R196 ;  /* 0x000000f0abc47223 */ /* 0x000fe200000100c4 */
[----:B------:R-:W-:Y:S01]  /*7300*/  LEA.HI R177, R175, R148, RZ, 0x1b ;  /* 0x00000094afb17211 */ /* 0x000fe200078fd8ff */
[-C--:B------:R-:W-:Y:S01]  /*7310*/  FFMA.FTZ R242, R83, -R40.reuse, R242 ;  /* 0x8000002853f27223 */ /* 0x080fe200000100f2 */
[----:B------:R-:W-:Y:S01]  /*7320*/  FMUL.FTZ R175, R166, R40 ;  /* 0x00000028a6af7220 */ /* 0x000fe20000410000 */
[----:B------:R-:W-:Y:S01]  /*7330*/  FFMA.FTZ R196, R173, R236, R196 ;  /* 0x000000ecadc47223 */ /* 0x000fe200000100c4 */
[----:B------:R-:W-:Y:S01]  /*7340*/  BSSY.RECONVERGENT B0, `(.L_x_3886) ;  /* 0x0000007000007945 */ /* 0x000fe20003800200 */
[----:B------:R-:W-:Y:S01]  /*7350*/  LEA R179, R177, UR32, 0x2 ;  /* 0x00000020b1b37c11 */ /* 0x000fe2000f8e10ff */
[-C--:B------:R-:W-:Y:S01]  /*7360*/  FFMA.FTZ R232, R81, -R36.reuse, R232 ;  /* 0x8000002451e87223 */ /* 0x080fe200000100e8 */
[----:B------:R-:W-:Y:S01]  /*7370*/  FMUL.FTZ R177, R164, R36 ;  /* 0x00000024a4b17220 */ /* 0x000fe20000410000 */
[----:B------:R-:W-:Y:S01]  /*7380*/  FFMA.FTZ R196, R175, R242, R196 ;  /* 0x000000f2afc47223 */ /* 0x000fe200000100c4 */
[----:B------:R-:W-:Y:S06]  /*7390*/  @!P3 BRA `(.L_x_3887) ;  /* 0x000000000004b947 */ /* 0x000fec0003800000 */
[----:B0-----:R1:W-:Y:S02]  /*73a0*/  REDG.E.ADD.F32.FTZ.RN.STRONG.GPU desc[UR24][R4.64+0xe00], R159 ;  /* 0x000e009f040079a6 */ /* 0x0013e4000c12f318 */
.L_x_3887:
[----:B------:R-:W-:Y:S05]  /*73b0*/  BSYNC.RECONVERGENT B0 ;  /* 0x0000000000007941 */ /* 0x000fea0003800200 */
.L_x_3886:
[----:B------:R-:W2:Y:S01]  /*73c0*/  LDS R179, [R179+0x1f90] ;  /* 0x001f9000b3b37984 */ /* 0x000ea20000000800 */
[----:B------:R-:W-:Y:S01]  /*73d0*/  BSSY.RECONVERGENT B0, `(.L_x_3888) ;  /* 0x0000004000007945 */ /* 0x000fe20003800200 */
[----:B01----:R-:W-:-:S03]  /*73e0*/  FFMA.FTZ R159, R177, R232, R196 ;  /* 0x000000e8b19f7223 */ /* 0x003fc600000100c4 */
[----:B------:R-:W-:Y:S05]  /*73f0*/  @!P4 BRA `(.L_x_3889) ;  /* 0x000000000004c947 */ /* 0x000fea0003800000 */
[----:B--2---:R0:W-:Y:S02]  /*7400*/  REDG.E.ADD.F32.FTZ.RN.STRONG.GPU desc[UR24][R4.64+0xf00], R179 ;  /* 0x000f00b3040079a6 */ /* 0x0041e4000c12f318 */
.L_x_3889:
[----:B------:R-:W-:Y:S05]  /*7410*/  BSYNC.RECONVERGENT B0 ;  /* 0x0000000000007941 */ /* 0x000fea0003800200 */
.L_x_3888:
[----:B0-----:R-:W0:Y:S01]  /*7420*/  SHFL.DOWN PT, R4, R159, 0x1, 0x1f ;  /* 0x08201f009f047f89 */ /* 0x001e2200000e0000 */
[----:B------:R-:W-:Y:S01]  /*7430*/  ISETP.GT.AND P0, PT, R128, 0x1e, PT ;  /* 0x0000001e8000780c */ /* 0x000fe20003f04270 */
[----:B------:R-:W-:Y:S01]  /*7440*/  FADD.FTZ R19, R173, R19 ;  /* 0x00000013ad137221 */ /* 0x000fe20000010000 */
[----:B------:R-:W-:Y:S01]  /*7450*/  FADD.FTZ R16, R177, R16 ;  /* 0x00000010b1107221 */ /* 0x000fe20000010000 */
[----:B------:R-:W1:Y:S01]  /*7460*/  SHFL.DOWN PT, R5, R6, 0x1, 0x1f ;  /* 0x08201f0006057f89 */ /* 0x000e6200000e0000 */
[----:B------:R-:W-:Y:S01]  /*7470*/  FMUL.FTZ R177, R155, R166 ;  /* 0x000000a69bb17220 */ /* 0x000fe20000410000 */
[----:B------:R-:W-:Y:S01]  /*7480*/  FADD.FTZ R24, R163, R24 ;  /* 0x00000018a3187221 */ /* 0x000fe20000010000 */
[----:B------:R-:W-:Y:S01]  /*7490*/  FADD.FTZ R23, R165, R23 ;  /* 0x00000017a5177221 */ /* 0x000fe20000010000 */
[----:B------:R-:W-:Y:S01]  /*74a0*/  FADD.FTZ R28, R157, R28 ;  /* 0x0000001c9d1c7221 */ /* 0x000fe20000010000 */
[----:B------:R-:W-:Y:S01]  /*74b0*/  FMUL.FTZ R242, R242, R177 ;  /* 0x000000b1f2f27220 */ /* 0x000fe20000410000 */
[----:B------:R-:W-:Y:S01]  /*74c0*/  FMUL.FTZ R157, R155, R156 ;  /* 0x0000009c9b9d7220 */ /* 0x000fe20000410000 */
[----:B------:R-:W-:Y:S01]  /*74d0*/  FADD.FTZ R20, R171, R20 ;  /* 0x00000014ab147221 */ /* 0x000fe20000010000 */
[----:B------:R-:W-:Y:S01]  /*74e0*/  FADD.FTZ R26, R161, R26 ;  /* 0x0000001aa11a7221 */ /* 0x000fe20000010000 */
[----:B------:R-:W-:Y:S01]  /*74f0*/  FFMA.FTZ R242, R83, R166, R242 ;  /* 0x000000a653f27223 */ /* 0x000fe200000100f2 */
        /* <DEDUP_REMOVED lines=20> */
[----:B-1----:R-:W-:-:S04]  /*7640*/  @!P0 FADD.FTZ R6, R6, R5 ;  /* 0x0000000506068221 */ /* 0x002fc80000010000 */
[----:B------:R-:W0:Y:S01]  /*7650*/  SHFL.DOWN PT, R4, R159, 0x4, 0x1f ;  /* 0x08801f009f047f89 */ /* 0x000e2200000e0000 */
[----:B------:R-:W-:Y:S01]  /*7660*/  ISETP.GT.AND P0, PT, R128, 0x1b, PT ;  /* 0x0000001b8000780c */ /* 0x000fe20003f04270 */
[C---:B------:R-:W-:Y:S02]  /*7670*/  FMUL.FTZ R5, R155.reuse, R164 ;  /* 0x000000a49b057220 */ /* 0x040fe40000410000 */
[----:B--2---:R-:W1:Y:S02]  /*7680*/  SHFL.DOWN PT, R179, R6, 0x4, 0x1f ;  /* 0x08801f0006b37f89 */ /* 0x004e6400000e0000 */
[----:B------:R-:W-:Y:S01]  /*7690*/  FMUL.FTZ R232, R232, R5 ;  /* 0x00000005e8e87220 */ /* 0x000fe20000410000 */
[----:B------:R-:W-:-:S03]  /*76a0*/  FMUL.FTZ R5, R155, R176 ;  /* 0x000000b09b057220 */ /* 0x000fc60000410000 */
[----:B------:R-:W-:Y:S01]  /*76b0*/  FFMA.FTZ R232, R81, R164, R232 ;  /* 0x000000a451e87223 */ /* 0x000fe200000100e8 */
[----:B------:R-:W-:Y:S01]  /*76c0*/  FMUL.FTZ R236, R236, R5 ;  /* 0x00000005ecec7220 */ /* 0x000fe20000410000 */
[----:B------:R-:W-:Y:S02]  /*76d0*/  FMUL.FTZ R5, R155, R168 ;  /* 0x000000a89b057220 */ /* 0x000fe40000410000 */
[----:B------:R-:W-:Y:S01]  /*76e0*/  FADD.FTZ R53, R232, R53 ;  /* 0x00000035e8357221 */ /* 0x000fe20000010000 */
[----:B------:R-:W-:Y:S01]  /*76f0*/  FFMA.FTZ R171, R85, R176, R236 ;  /* 0x000000b055ab7223 */ /* 0x000fe200000100ec */
[----:B------:R-:W-:Y:S01]  /*7700*/  FMUL.FTZ R240, R240, R5 ;  /* 0x00000005f0f07220 */ /* 0x000fe20000410000 */
[----:B------:R-:W-:Y:S02]  /*7710*/  FMUL.FTZ R5, R155, R178 ;  /* 0x000000b29b057220 */ /* 0x000fe40000410000 */
[----:B------:R-:W-:Y:S01]  /*7720*/  FADD.FTZ R50, R171, R50 ;  /* 0x00000032ab327221 */ /* 0x000fe20000010000 */
[----:B------:R-:W-:Y:S01]  /*7730*/  FFMA.FTZ R240, R87, R168, R240 ;  /* 0x000000a857f07223 */ /* 0x000fe200000100f0 */
[----:B------:R-:W-:Y:S01]  /*7740*/  FMUL.FTZ R238, R238, R5 ;  /* 0x00000005eeee7220 */ /* 0x000fe20000410000 */
[----:B------:R-:W-:Y:S01]  /*7750*/  FMUL.FTZ R5, R155, R170 ;  /* 0x000000aa9b057220 */ /* 0x000fe20000410000 */
[----:B0-----:R-:W-:Y:S01]  /*7760*/  @!P0 FADD.FTZ R159, R159, R4 ;  /* 0x000000049f9f8221 */ /* 0x001fe20000010000 */
[----:B------:R-:W-:-:S02]  /*7770*/  FMUL.FTZ R4, R155, R182 ;  /* 0x000000b69b047220 */ /* 0x000fc40000410000 */
[----:B------:R-:W-:Y:S01]  /*7780*/  FMUL.FTZ R234, R234, R5 ;  /* 0x00000005eaea7220 */ /* 0x000fe20000410000 */
[----:B------:R-:W-:Y:S01]  /*7790*/  FMUL.FTZ R5, R155, R172 ;  /* 0x000000ac9b057220 */ /* 0x000fe20000410000 */
[----:B-1----:R-:W-:Y:S01]  /*77a0*/  @!P0 FADD.FTZ R6, R6, R179 ;  /* 0x000000b306068221 */ /* 0x002fe20000010000 */
[----:B------:R-:W0:Y:S01]  /*77b0*/  SHFL.DOWN PT, R164, R159, 0x8, 0x1f ;  /* 0x09001f009fa47f89 */ /* 0x000e2200000e0000 */
[----:B------:R-:W-:Y:S01]  /*77c0*/  ISETP.GT.AND P0, PT, R128, 0x17, PT ;  /* 0x000000178000780c */ /* 0x000fe20003f04270 */
[----:B------:R-:W-:Y:S01]  /*77d0*/  FMUL.FTZ R203, R203, R4 ;  /* 0x00000004cbcb7220 */ /* 0x000fe20000410000 */
[----:B------:R-:W-:Y:S01]  /*77e0*/  FMUL.FTZ R4, R155, R184 ;  /* 0x000000b89b047220 */ /* 0x000fe20000410000 */
[----:B------:R-:W1:Y:S01]  /*77f0*/  SHFL.DOWN PT, R173, R6, 0x8, 0x1f ;  /* 0x09001f0006ad7f89 */ /* 0x000e6200000e0000 */
[----:B------:R-:W-:Y:S01]  /*7800*/  FFMA.FTZ R165, R91, R170, R234 ;  /* 0x000000aa5ba57223 */ /* 0x000fe200000100ea */
[----:B------:R-:W-:Y:S01]  /*7810*/  FMUL.FTZ R230, R230, R5 ;  /* 0x00000005e6e67220 */ /* 0x000fe20000410000 */
[----:B------:R-:W-:Y:S01]  /*7820*/  FMUL.FTZ R201, R201, R4 ;  /* 0x00000004c9c97220 */ /* 0x000fe20000410000 */
[C---:B------:R-:W-:Y:S01]  /*7830*/  FMUL.FTZ R4, R155.reuse, R188 ;  /* 0x000000bc9b047220 */ /* 0x040fe20000410000 */
[----:B------:R-:W-:Y:S01]  /*7840*/  FMUL.FTZ R5, R155, R174 ;  /* 0x000000ae9b057220 */ /* 0x000fe20000410000 */
[----:B------:R-:W-:Y:S01]  /*7850*/  FADD.FTZ R46, R165, R46 ;  /* 0x0000002ea52e7221 */ /* 0x000fe20000010000 */
[----:B------:R-:W-:Y:S01]  /*7860*/  FFMA.FTZ R238, R89, R178, R238 ;  /* 0x000000b259ee7223 */ /* 0x000fe200000100ee */
[----:B------:R-:W-:Y:S01]  /*7870*/  FMUL.FTZ R195, R195, R4 ;  /* 0x00000004c3c37220 */ /* 0x000fe20000410000 */
[----:B------:R-:W-:Y:S01]  /*7880*/  FMUL.FTZ R226, R226, R5 ;  /* 0x00000005e2e27220 */ /* 0x000fe20000410000 */
[----:B------:R-:W-:Y:S01]  /*7890*/  FMUL.FTZ R5, R155, R190 ;  /* 0x000000be9b057220 */ /* 0x000fe20000410000 */
[----:B------:R-:W-:Y:S01]  /*78a0*/  FFMA.FTZ R182, R80, R182, R203 ;  /* 0x000000b650b67223 */ /* 0x000fe200000100cb */
[----:B------:R-:W-:Y:S01]  /*78b0*/  FFMA.FTZ R230, R93, R172, R230 ;  /* 0x000000ac5de67223 */ /* 0x000fe200000100e6 */
[----:B------:R-:W-:Y:S01]  /*78c0*/  FFMA.FTZ R201, R82, R184, R201 ;  /* 0x000000b852c97223 */ /* 0x000fe200000100c9 */
[----:B------:R-:W-:Y:S01]  /*78d0*/  FMUL.FTZ R224, R224, R5 ;  /* 0x00000005e0e07220 */ /* 0x000fe20000410000 */
[----:B------:R-:W-:Y:S01]  /*78e0*/  FFMA.FTZ R226, R95, R174, R226 ;  /* 0x000000ae5fe27223 */ /* 0x000fe200000100e2 */
[----:B------:R-:W-:Y:S01]  /*78f0*/  FFMA.FTZ R188, R84, R188, R195 ;  /* 0x000000bc54bc7223 */ /* 0x000fe200000100c3 */
[----:B------:R-:W-:Y:S01]  /*7900*/  FADD.FTZ R49, R240, R49 ;  /* 0x00000031f0317221 */ /* 0x000fe20000010000 */
[----:B------:R-:W-:Y:S01]  /*7910*/  FFMA.FTZ R161, R97, R190, R224 ;  /* 0x000000be61a17223 */ /* 0x000fe200000100e0 */
[----:B------:R-:W-:Y:S01]  /*7920*/  FADD.FTZ R47, R238, R47 ;  /* 0x0000002fee2f7221 */ /* 0x000fe20000010000 */
[----:B0-----:R-:W-:Y:S01]  /*7930*/  @!P0 FADD.FTZ R159, R159, R164 ;  /* 0x000000a49f9f8221 */ /* 0x001fe20000010000 */
[----:B------:R-:W-:Y:S01]  /*7940*/  FMUL.FTZ R164, R155, R162 ;  /* 0x000000a29ba47220 */ /* 0x000fe20000410000 */
[----:B------:R-:W-:Y:S01]  /*7950*/  FADD.FTZ R45, R182, R45 ;  /* 0x0000002db62d7221 */ /* 0x000fe20000010000 */
[----:B------:R-:W-:Y:S01]  /*7960*/  FADD.FTZ R43, R230, R43 ;  /* 0x0000002be62b7221 */ /* 0x000fe20000010000 */
[----:B-1----:R-:W-:Y:S01]  /*7970*/  @!P0 FADD.FTZ R6, R6, R173 ;  /* 0x000000ad06068221 */ /* 0x002fe20000010000 */
[----:B------:R-:W0:Y:S01]  /*7980*/  SHFL.DOWN PT, R166, R159, 0x10, 0x1f ;  /* 0x0a001f009fa67f89 */ /* 0x000e2200000e0000 */
[----:B------:R-:W-:Y:S01]  /*7990*/  ISETP.NE.AND P0, PT, R128, RZ, PT ;  /* 0x000000ff8000720c */ /* 0x000fe20003f05270 */
[----:B------:R-:W-:Y:S01]  /*79a0*/  FMUL.FTZ R193, R193, R164 ;  /* 0x000000a4c1c17220 */ /* 0x000fe20000410000 */
[----:B------:R-:W-:Y:S01]  /*79b0*/  FMUL.FTZ R164, R155, R160 ;  /* 0x000000a09ba47220 */ /* 0x000fe20000410000 */
[----:B------:R-:W1:Y:S01]  /*79c0*/  SHFL.DOWN PT, R163, R6, 0x10, 0x1f ;  /* 0x0a001f0006a37f89 */ /* 0x000e6200000e0000 */
[----:B------:R-:W-:Y:S01]  /*79d0*/  FADD.FTZ R42, R201, R42 ;  /* 0x0000002ac92a7221 */ /* 0x000fe20000010000 */
[----:B------:R-:W-:Y:S01]  /*79e0*/  FADD.FTZ R41, R226, R41 ;  /* 0x00000029e2297221 */ /* 0x000fe20000010000 */
[----:B------:R-:W-:Y:S01]  /*79f0*/  FMUL.FTZ R191, R191, R164 ;  /* 0x000000a4bfbf7220 */ /* 0x000fe20000410000 */
[----:B------:R-:W-:Y:S01]  /*7a00*/  FADD.FTZ R39, R188, R39 ;  /* 0x00000027bc277221 */ /* 0x000fe20000010000 */
[----:B------:R-:W-:-:S02]  /*7a10*/  FADD.FTZ R38, R161, R38 ;  /* 0x00000026a1267221 */ /* 0x000fc40000010000 */
[----:B------:R-:W-:-:S03]  /*7a20*/  FFMA.FTZ R191, R88, R160, R191 ;  /* 0x000000a058bf7223 */ /* 0x000fc600000100bf */
[----:B------:R-:W-:Y:S01]  /*7a30*/  @!P0 SHF.R.U32.HI R4, RZ, 0x2, R148 ;  /* 0x00000002ff048819 */ /* 0x000fe20000011694 */
[----:B------:R-:W-:-:S03]  /*7a40*/  FADD.FTZ R34, R191, R34 ;  /* 0x00000022bf227221 */ /* 0x000fc60000010000 */
[----:B------:R-:W-:Y:S01]  /*7a50*/  @!P0 LOP3.LUT R165, R4, 0xf8, RZ, 0xc0, !PT ;  /* 0x000000f804a58812 */ /* 0x000fe200078ec0ff */
[----:B0-----:R-:W-:Y:S01]  /*7a60*/  FADD.FTZ R4, R159, R166 ;  /* 0x000000a69f047221 */ /* 0x001fe20000010000 */
[----:B------:R-:W-:Y:S01]  /*7a70*/  FFMA.FTZ R166, R86, R162, R193 ;  /* 0x000000a256a67223 */ /* 0x000fe200000100c1 */
[----:B------:R-:W-:Y:S01]  /*7a80*/  FMUL.FTZ R162, R155, R228 ;  /* 0x000000e49ba27220 */ /* 0x000fe20000410000 */
[----:B-1----:R-:W-:Y:S02]  /*7a90*/  FADD.FTZ R5, R6, R163 ;  /* 0x000000a306057221 */ /* 0x002fe40000010000 */
[----:B------:R-:W-:Y:S01]  /*7aa0*/  FADD.FTZ R37, R166, R37 ;  /* 0x00000025a6257221 */ /* 0x000fe20000010000 */
[----:B------:R-:W-:Y:S02]  /*7ab0*/  FMUL.FTZ R162, R3, R162 ;  /* 0x000000a203a27220 */ /* 0x000fe40000410000 */
[----:B------:R0:W-:Y:S02]  /*7ac0*/  @!P0 STS.64 [R165+UR32+0x2118], R4 ;  /* 0x00211804a5008988 */ /* 0x0001e40008000a20 */
[----:B------:R-:W-:-:S04]  /*7ad0*/  FFMA.FTZ R3, R101, R228, R162 ;  /* 0x000000e465037223 */ /* 0x000fc800000100a2 */
[----:B------:R-:W-:Y:S01]  /*7ae0*/  FADD.FTZ R32, R3, R32 ;  /* 0x0000002003207221 */ /* 0x000fe20000010000 */
        /* <DEDUP_REMOVED lines=17> */
.L_x_3891:
[----:B------:R-:W-:Y:S05]  /*7c00*/  BSYNC.RECONVERGENT B0 ;  /* 0x0000000000007941 */ /* 0x000fea0003800200 */
.L_x_3890:
[----:B------:R-:W-:-:S04]  /*7c10*/  IADD3 R17, PT, PT, R17, 0x1, RZ ;  /* 0x0000000111117810 */ /* 0x000fc80007ffe0ff */
[----:B------:R-:W-:-:S13]  /*7c20*/  ISETP.GE.AND P0, PT, R17, UR43, PT ;  /* 0x0000002b11007c0c */ /* 0x000fda000bf06270 */
[----:B------:R-:W-:Y:S05]  /*7c30*/  @!P0 BRA `(.L_x_3892) ;  /* 0xffffffc800648947 */ /* 0x000fea000383ffff */
.L_x_3847:
[----:B------:R-:W-:Y:S01]  /*7c40*/  BAR.SYNC.DEFER_BLOCKING 0x0 ;  /* 0x0000000000007b1d */ /* 0x000fe20000010000 */
[----:B------:R-:W-:Y:S01]  /*7c50*/  UIADD3 UR19, UPT, UPT, -UR22, UR19, URZ ;  /* 0x0000001316137290 */ /* 0x000fe2000fffe1ff */
[----:B------:R-:W-:Y:S01]  /*7c60*/  HFMA2 R0, -RZ, RZ, 0, 0 ;  /* 0x00000000ff007431 */ /* 0x000fe200000001ff */
[----:B-1----:R-:W-:Y:S02]  /*7c70*/  CS2R R2, SRZ ;  /* 0x0000000000027805 */ /* 0x002fe4000001ff00 */
[----:B0-----:R-:W-:Y:S02]  /*7c80*/  CS2R R4, SRZ ;  /* 0x0000000000047805 */ /* 0x001fe4000001ff00 */
[----:B------:R-:W-:Y:S02]  /*7c90*/  CS2R R6, SRZ ;  /* 0x0000000000067805 */ /* 0x000fe4000001ff00 */
[----:B------:R-:W-:Y:S02]  /*7ca0*/  CS2R R10, SRZ ;  /* 0x00000000000a7805 */ /* 0x000fe4000001ff00 */
[----:B------:R-:W-:-:S02]  /*7cb0*/  ISETP.GE.AND P2, PT, R146, UR19, PT ;  /* 0x0000001392007c0c */ /* 0x000fc4000bf46270 */
[----:B------:R-:W-:Y:S02]  /*7cc0*/  CS2R R12, SRZ ;  /* 0x00000000000c7805 */ /* 0x000fe4000001ff00 */
[----:B------:R-:W-:Y:S01]  /*7cd0*/  ISETP.GE.AND P1, PT, R143, UR19, PT ;  /* 0x000000138f007c0c */ /* 0x000fe2000bf26270 */
[----:B------:R-:W-:Y:S01]  /*7ce0*/  HFMA2 R36, -RZ, RZ, 0, 0 ;  /* 0x00000000ff247431 */ /* 0x000fe200000001ff */
[----:B------:R-:W-:Y:S02]  /*7cf0*/  ISETP.GE.AND P0, PT, R142, UR19, PT ;  /* 0x000000138e007c0c */ /* 0x000fe4000bf06270 */
[----:B------:R-:W-:Y:S02]  /*7d00*/  CS2R R14, SRZ ;  /* 0x00000000000e7805 */ /* 0x000fe4000001ff00 */
[----:B------:R-:W-:Y:S01]  /*7d10*/  ISETP.GE.AND P4, PT, R141, UR19, PT ;  /* 0x000000138d007c0c */ /* 0x000fe2000bf86270 */
[----:B------:R-:W0:Y:S01]  /*7d20*/  LDCU.64 UR28, c[0x0][0x4f8] ;  /* 0x00009f00ff1c77ac */ /* 0x000e220008000a00 */
[----:B------:R-:W-:-:S02]  /*7d30*/  ISETP.GE.AND P6, PT, R140, UR19, PT ;  /* 0x000000138c007c0c */ /* 0x000fc4000bfc6270 */
[----:B------:R-:W-:Y:S01]  /*7d40*/  ISETP.GE.AND P5, PT, R139, UR19, PT ;  /* 0x000000138b007c0c */ /* 0x000fe2000bfa6270 */
[----:B------:R-:W1:Y:S01]  /*7d50*/  LDCU.64 UR30, c[0x0][0x500] ;  /* 0x0000a000ff1e77ac */ /* 0x000e620008000a00 */
[----:B------:R-:W-:Y:S01]  /*7d60*/  ISETP.GE.AND P3, PT, R138, UR19, PT ;  /* 0x000000138a007c0c */ /* 0x000fe2000bf66270 */
[----:B------:R-:W2:Y:S01]  /*7d70*/  @!P2 LDG.E R0, desc[UR24][R8.64] ;  /* 0x000000180800a981 */ /* 0x000ea2000c1e1900 */
[----:B------:R-:W-:-:S03]  /*7d80*/  ISETP.GE.AND P2, PT, R137, UR19, PT ;  /* 0x0000001389007c0c */ /* 0x000fc6000bf46270 */
[----:B------:R-:W3:Y:S01]  /*7d90*/  @!P1 LDG.E R3, desc[UR24][R8.64+0x80] ;  /* 0x0000801808039981 */ /* 0x000ee2000c1e1900 */
[----:B------:R-:W-:-:S03]  /*7da0*/  ISETP.GE.AND P1, PT, R136, UR19, PT ;  /* 0x0000001388007c0c */ /* 0x000fc6000bf26270 */
[----:B------:R-:W4:Y:S01]  /*7db0*/  @!P0 LDG.E R2, desc[UR24][R8.64+0x100] ;  /* 0x0001001808028981 */ /* 0x000f22000c1e1900 */
[----:B------:R-:W-:-:S03]  /*7dc0*/  ISETP.GE.AND P0, PT, R135, UR19, PT ;  /* 0x0000001387007c0c */ /* 0x000fc6000bf06270 */
[----:B------:R-:W5:Y:S01]  /*7dd0*/  @!P4 LDG.E R5, desc[UR24][R8.64+0x180] ;  /* 0x000180180805c981 */ /* 0x000f62000c1e1900 */
        /* <DEDUP_REMOVED lines=10> */
[----:B------:R-:W-:Y:S02]  /*7e80*/  ISETP.GE.AND P1, PT, R129, UR19, PT ;  /* 0x0000001381007c0c */ /* 0x000fe4000bf26270 */
[----:B------:R-:W-:Y:S01]  /*7e90*/  MOV R17, RZ ;  /* 0x000000ff00117202 */ /* 0x000fe20000000f00 */
[----:B------:R-:W5:Y:S01]  /*7ea0*/  @!P0 LDG.E R13, desc[UR24][R8.64+0x480] ;  /* 0x00048018080d8981 */ /* 0x000f62000c1e1900 */
[----:B------:R-:W-:-:S03]  /*7eb0*/  MOV R55, RZ ;  /* 0x000000ff00377202 */ /* 0x000fc60000000f00 */
[----:B------:R-:W5:Y:S04]  /*7ec0*/  @!P4 LDG.E R12, desc[UR24][R8.64+0x500] ;  /* 0x00050018080cc981 */ /* 0x000f68000c1e1900 */
[----:B------:R-:W5:Y:S04]  /*7ed0*/  @!P6 LDG.E R15, desc[UR24][R8.64+0x580] ;  /* 0x00058018080fe981 */ /* 0x000f68000c1e1900 */
[----:B------:R-:W5:Y:S04]  /*7ee0*/  @!P5 LDG.E R14, desc[UR24][R8.64+0x600] ;  /* 0x00060018080ed981 */ /* 0x000f68000c1e1900 */
[----:B------:R-:W5:Y:S04]  /*7ef0*/  @!P3 LDG.E R17, desc[UR24][R8.64+0x680] ;  /* 0x000680180811b981 */ /* 0x000f68000c1e1900 */
[----:B------:R-:W5:Y:S04]  /*7f00*/  @!P2 LDG.E R36, desc[UR24][R8.64+0x700] ;  /* 0x000700180824a981 */ /* 0x000f68000c1e1900 */
[----:B------:R-:W5:Y:S04]  /*7f10*/  @!P1 LDG.E R55, desc[UR24][R8.64+0x780] ;  /* 0x0007801808379981 */ /* 0x000f68000c1e1900 */
        /* <DEDUP_REMOVED lines=26> */
[----:B------:R-:W-:Y:S01]  /*80c0*/  FSETP.GTU.FTZ.AND P3, PT, R0, 20, PT ;  /* 0x41a000000000780b */ /* 0x000fe20003f7c000 */
[--C-:B----4-:R-:W-:Y:S01]  /*80d0*/  FADD.FTZ R7, R7, R152.reuse ;  /* 0x0000009807077221 */ /* 0x110fe20000010000 */
[----:B-----5:R-:W-:Y:S02]  /*80e0*/  FADD.FTZ R9, R9, R152 ;  /* 0x0000009809097221 */ /* 0x020fe40000010000 */
[----:B------:R-:W-:Y:S02]  /*80f0*/  FSETP.GTU.FTZ.AND P2, PT, R5, 20, PT ;  /* 0x41a000000500780b */ /* 0x000fe40003f5c000 */
[----:B------:R-:W-:Y:S02]  /*8100*/  FSETP.GTU.FTZ.AND P1, PT, R7, 20, PT ;  /* 0x41a000000700780b */ /* 0x000fe40003f3c000 */
[----:B------:R-:W-:-:S05]  /*8110*/  FSETP.GTU.FTZ.AND P0, PT, R9, 20, PT ;  /* 0x41a000000900780b */ /* 0x000fca0003f1c000 */
[----:B------:R-:W-:Y:S01]  /*8120*/  @!P3 FMUL.FTZ R0, R0, -1.4426950216293334961 ;  /* 0xbfb8aa3b0000b820 */ /* 0x000fe20000410000 */
[--C-:B0-----:R-:W-:Y:S01]  /*8130*/  FADD.FTZ R11, R11, R152.reuse ;  /* 0x000000980b0b7221 */ /* 0x101fe20000010000 */
[----:B-1----:R-:W-:-:S04]  /*8140*/  FADD.FTZ R13, R13, R152 ;  /* 0x000000980d0d7221 */ /* 0x002fc80000010000 */
[----:B------:R-:W0:Y:S01]  /*8150*/  @!P3 MUFU.EX2 R0, R0 ;  /* 0x000000000000b308 */ /* 0x000e220000000800 */
[----:B------:R-:W-:Y:S01]  /*8160*/  @!P2 FMUL.FTZ R2, R5, -1.4426950216293334961 ;  /* 0xbfb8aa3b0502a820 */ /* 0x000fe20000410000 */
[----:B------:R-:W-:Y:S01]  /*8170*/  @!P1 FMUL.FTZ R4, R7, -1.4426950216293334961 ;  /* 0xbfb8aa3b07049820 */ /* 0x000fe20000410000 */
[----:B------:R-:W-:Y:S01]  /*8180*/  LDS R5, [R102+0x20] ;  /* 0x0000200066057984 */ /* 0x000fe20000000800 */
[----:B------:R-:W-:Y:S01]  /*8190*/  @!P0 FMUL.FTZ R6, R9, -1.4426950216293334961 ;  /* 0xbfb8aa3b09068820 */ /* 0x000fe20000410000 */
[----:B------:R-:W-:Y:S02]  /*81a0*/  FSETP.GTU.FTZ.AND P4, PT, R11, 20, PT ;  /* 0x41a000000b00780b */ /* 0x000fe40003f9c000 */
[----:B------:R-:W-:Y:S04]  /*81b0*/  LDS R7, [R100+0x24] ;  /* 0x0000240064077984 */ /* 0x000fe80000000800 */
[----:B------:R-:W-:Y:S01]  /*81c0*/  LDS R9, [R103+0x28] ;  /* 0x0000280067097984 */ /* 0x000fe20000000800 */
[----:B--2---:R-:W-:-:S03]  /*81d0*/  FADD.FTZ R12, R3, R152 ;  /* 0x00000098030c7221 */ /* 0x004fc60000010000 */
[----:B------:R-:W1:Y:S01]  /*81e0*/  LDS R3, [R104+0x1c] ;  /* 0x00001c0068037984 */ /* 0x000e620000000800 */
[----:B------:R-:W2:Y:S01]  /*81f0*/  @!P1 MUFU.EX2 R4, R4 ;  /* 0x0000000400049308 */ /* 0x000ea20000000800 */
[----:B------:R-:W-:-:S07]  /*8200*/  FSETP.GTU.FTZ.AND P6, PT, R13, 20, PT ;  /* 0x41a000000d00780b */ /* 0x000fce0003fdc000 */
[----:B------:R-:W3:Y:S08]  /*8210*/  @!P0 MUFU.EX2 R6, R6 ;  /* 0x0000000600068308 */ /* 0x000ef00000000800 */
[----:B------:R-:W4:Y:S01]  /*8220*/  @!P2 MUFU.EX2 R2, R2 ;  /* 0x000000020002a308 */ /* 0x000f220000000800 */
[----:B------:R-:W-:Y:S01]  /*8230*/  @!P4 FMUL.FTZ R8, R11, -1.4426950216293334961 ;  /* 0xbfb8aa3b0b08c820 */ /* 0x000fe20000410000 */
[----:B0-----:R-:W-:Y:S01]  /*8240*/  @!P3 FADD.FTZ R0, R0, 1 ;  /* 0x3f8000000000b421 */ /* 0x001fe20000010000 */
[----:B------:R-:W-:Y:S01]  /*8250*/  @!P6 FMUL.FTZ R10, R13, -1.4426950216293334961 ;  /* 0xbfb8aa3b0d0ae820 */ /* 0x000fe20000410000 */
[----:B--2---:R-:W-:Y:S01]  /*8260*/  @!P1 FADD.FTZ R4, R4, 1 ;  /* 0x3f80000004049421 */ /* 0x004fe20000010000 */
[----:B------:R-:W0:Y:S03]  /*8270*/  LDS R11, [R98+0x2c] ;  /* 0x00002c00620b7984 */ /* 0x000e260000000800 */
[----:B------:R-:W2:Y:S01]  /*8280*/  @!P4 MUFU.EX2 R8, R8 ;  /* 0x000000080008c308 */ /* 0x000ea20000000800 */
[----:B---3--:R-:W-:-:S07]  /*8290*/  @!P0 FADD.FTZ R6, R6, 1 ;  /* 0x3f80000006068421 */ /* 0x008fce0000010000 */
[----:B------:R-:W3:Y:S01]  /*82a0*/  @!P3 MUFU.RCP R13, R0 ;  /* 0x00000000000db308 */ /* 0x000ee20000001000 */
[----:B----4-:R-:W-:-:S07]  /*82b0*/  @!P2 FADD.FTZ R2, R2, 1 ;  /* 0x3f8000000202a421 */ /* 0x010fce0000010000 */
[----:B------:R-:W4:Y:S08]  /*82c0*/  @!P2 MUFU.RCP R15, R2 ;  /* 0x00000002000fa308 */ /* 0x000f300000001000 */
[----:B------:R-:W5:Y:S08]  /*82d0*/  @!P1 MUFU.RCP R4, R4 ;  /* 0x0000000400049308 */ /* 0x000f700000001000 */
[----:B------:R-:W0:Y:S01]  /*82e0*/  @!P0 MUFU.RCP R6, R6 ;  /* 0x0000000600068308 */ /* 0x000e220000001000 */
[----:B--2---:R-:W-:Y:S01]  /*82f0*/  @!P4 FADD.FTZ R8, R8, 1 ;  /* 0x3f8000000808c421 */ /* 0x004fe20000010000 */
[----:B---3--:R-:W-:Y:S01]  /*8300*/  @!P3 FMUL.FTZ R32, R32, R13 ;  /* 0x0000000d2020b220 */ /* 0x008fe20000410000 */
[--C-:B-1----:R-:W-:Y:S01]  /*8310*/  FADD.FTZ R3, R3, R152.reuse ;  /* 0x0000009803037221 */ /* 0x102fe20000010000 */
[--C-:B------:R-:W-:Y:S01]  /*8320*/  FADD.FTZ R13, R5, R152.reuse ;  /* 0x00000098050d7221 */ /* 0x100fe20000010000 */
[--C-:B------:R-:W-:Y:S01]  /*8330*/  FADD.FTZ R7, R7, R152.reuse ;  /* 0x0000009807077221 */ /* 0x100fe20000010000 */
[----:B------:R-:W-:-:S02]  /*8340*/  FADD.FTZ R9, R9, R152 ;  /* 0x0000009809097221 */ /* 0x000fc40000010000 */
[----:B------:R-:W1:Y:S01]  /*8350*/  @!P4 MUFU.RCP R5, R8 ;  /* 0x000000080005c308 */ /* 0x000e620000001000 */
[----:B----4-:R-:W-:Y:S01]  /*8360*/  @!P2 FMUL.FTZ R34, R34, R15 ;  /* 0x0000000f2222a220 */ /* 0x010fe20000410000 */
[----:B------:R-:W-:Y:S01]  /*8370*/  FSETP.GTU.FTZ.AND P5, PT, R12, 20, PT ;  /* 0x41a000000c00780b */ /* 0x000fe20003fbc000 */
[----:B-----5:R-:W-:Y:S01]  /*8380*/  @!P1 FMUL.FTZ R35, R35, R4 ;  /* 0x0000000423239220 */ /* 0x020fe20000410000 */
[----:B------:R-:W-:Y:S02]  /*8390*/  FSETP.GTU.FTZ.AND P3, PT, R3, 20, PT ;  /* 0x41a000000300780b */ /* 0x000fe40003f7c000 */
[----:B------:R-:W-:Y:S02]  /*83a0*/  FSETP.GTU.FTZ.AND P2, PT, R13, 20, PT ;  /* 0x41a000000d00780b */ /* 0x000fe40003f5c000 */
[----:B------:R-:W-:Y:S01]  /*83b0*/  FSETP.GTU.FTZ.AND P1, PT, R7, 20, PT ;  /* 0x41a000000700780b */ /* 0x000fe20003f3c000 */
[----:B0-----:R-:W-:Y:S01]  /*83c0*/  @!P0 FMUL.FTZ R37, R37, R6 ;  /* 0x0000000625258220 */ /* 0x001fe20000410000 */
[----:B------:R-:W-:-:S05]  /*83d0*/  FSETP.GTU.FTZ.AND P0, PT, R9, 20, PT ;  /* 0x41a000000900780b */ /* 0x000fca0003f1c000 */
[----:B------:R-:W-:Y:S02]  /*83e0*/  @!P5 FMUL.FTZ R12, R12, -1.4426950216293334961 ;  /* 0xbfb8aa3b0c0cd820 */ /* 0x000fe40000410000 */
[----:B------:R-:W-:Y:S01]  /*83f0*/  @!P3 FMUL.FTZ R0, R3, -1.4426950216293334961 ;  /* 0xbfb8aa3b0300b820 */ /* 0x000fe20000410000 */
[----:B-1----:R-:W-:Y:S01]  /*8400*/  @!P4 FMUL.FTZ R38, R38, R5 ;  /* 0x000000052626c220 */ /* 0x002fe20000410000 */
[----:B------:R-:W-:Y:S01]  /*8410*/  @!P2 FMUL.FTZ R2, R13, -1.4426950216293334961 ;  /* 0xbfb8aa3b0d02a820 */ /* 0x000fe20000410000 */
[----:B------:R-:W0:Y:S01]  /*8420*/  LDS R3, [R96+0x30] ;  /* 0x0000300060037984 */ /* 0x000e220000000800 */
[----:B------:R-:W-:Y:S02]  /*8430*/  @!P1 FMUL.FTZ R4, R7, -1.4426950216293334961 ;  /* 0xbfb8aa3b07049820 */ /* 0x000fe40000410000 */
[----:B------:R-:W-:Y:S01]  /*8440*/  @!P0 FMUL.FTZ R6, R9, -1.4426950216293334961 ;  /* 0xbfb8aa3b09068820 */ /* 0x000fe20000410000 */
[----:B------:R-:W1:Y:S01]  /*8450*/  LDS R5, [R94+0x34] ;  /* 0x000034005e057984 */ /* 0x000e620000000800 */
[----:B------:R-:W2:Y:S03]  /*8460*/  @!P6 MUFU.EX2 R10, R10 ;  /* 0x0000000a000ae308 */ /* 0x000ea60000000800 */
[----:B------:R-:W3:Y:S04]  /*8470*/  LDS R7, [R92+0x38] ;  /* 0x000038005c077984 */ /* 0x000ee80000000800 */
[----:B------:R-:W4:Y:S01]  /*8480*/  LDS R9, [R90+0x3c] ;  /* 0x00003c005a097984 */ /* 0x000f220000000800 */
[----:B------:R-:W5:Y:S01]  /*8490*/  @!P5 MUFU.EX2 R12, R12 ;  /* 0x0000000c000cd308 */ /* 0x000f620000000800 */
[----:B------:R-:W-:Y:S01]  /*84a0*/  FADD.FTZ R11, R11, R152 ;  /* 0x000000980b0b7221 */ /* 0x000fe20000010000 */
[----:B------:R-:W-:Y:S06]  /*84b0*/  BAR.SYNC.DEFER_BLOCKING 0x0 ;  /* 0x0000000000007b1d */ /* 0x000fec0000010000 */
[----:B------:R-:W5:Y:S01]  /*84c0*/  @!P2 MUFU.EX2 R2, R2 ;  /* 0x000000020002a308 */ /* 0x000f620000000800 */
[----:B------:R-:W-:-:S07]  /*84d0*/  FSETP.GTU.FTZ.AND P4, PT, R11, 20, PT ;  /* 0x41a000000b00780b */ /* 0x000fce0003f9c000 */
[----:B------:R-:W0:Y:S08]  /*84e0*/  @!P3 MUFU.EX2 R0, R0 ;  /* 0x000000000000b308 */ /* 0x000e300000000800 */
[----:B------:R-:W1:Y:S01]  /*84f0*/  @!P1 MUFU.EX2 R4, R4 ;  /* 0x0000000400049308 */ /* 0x000e620000000800 */
[----:B--2---:R-:W-:Y:S01]  /*8500*/  @!P6 FADD.FTZ R10, R10, 1 ;  /* 0x3f8000000a0ae421 */ /* 0x004fe20000010000 */
[----:B-----5:R-:W-:Y:S01]  /*8510*/  @!P5 FADD.FTZ R12, R12, 1 ;  /* 0x3f8000000c0cd421 */ /* 0x020fe20000010000 */
[----:B------:R-:W-:Y:S01]  /*8520*/  @!P2 FADD.FTZ R2, R2, 1 ;  /* 0x3f8000000202a421 */ /* 0x000fe20000010000 */
[----:B------:R-:W-:Y:S01]  /*8530*/  @!P4 FMUL.FTZ R8, R11, -1.4426950216293334961 ;  /* 0xbfb8aa3b0b08c820 */ /* 0x000fe20000410000 */
[----:B0-----:R-:W-:-:S03]  /*8540*/  @!P3 FADD.FTZ R0, R0, 1 ;  /* 0x3f8000000000b421 */ /* 0x001fc60000010000 */
[----:B------:R-:W0:Y:S01]  /*8550*/  @!P6 MUFU.RCP R10, R10 ;  /* 0x0000000a000ae308 */ /* 0x000e220000001000 */
[----:B-1----:R-:W-:-:S07]  /*8560*/  @!P1 FADD.FTZ R4, R4, 1 ;  /* 0x3f80000004049421 */ /* 0x002fce0000010000 */
[----:B------:R-:W1:Y:S08]  /*8570*/  @!P5 MUFU.RCP R12, R12 ;  /* 0x0000000c000cd308 */ /* 0x000e700000001000 */
[----:B------:R-:W2:Y:S08]  /*8580*/  @!P3 MUFU.RCP R11, R0 ;  /* 0x00000000000bb308 */ /* 0x000eb00000001000 */
[----:B------:R-:W5:Y:S08]  /*8590*/  @!P2 MUFU.RCP R2, R2 ;  /* 0x000000020002a308 */ /* 0x000f700000001000 */
[----:B------:R-:W5:Y:S01]  /*85a0*/  @!P1 MUFU.RCP R4, R4 ;  /* 0x0000000400049308 */ /* 0x000f620000001000 */
[--C-:B------:R-:W-:Y:S01]  /*85b0*/  FADD.FTZ R3, R3, R152.reuse ;  /* 0x0000009803037221 */ /* 0x100fe20000010000 */
[--C-:B------:R-:W-:Y:S01]  /*85c0*/  FADD.FTZ R5, R5, R152.reuse ;  /* 0x0000009805057221 */ /* 0x100fe20000010000 */
[--C-:B---3--:R-:W-:Y:S01]  /*85d0*/  FADD.FTZ R7, R7, R152.reuse ;  /* 0x0000009807077221 */ /* 0x108fe20000010000 */
[----:B----4-:R-:W-:Y:S01]  /*85e0*/  FADD.FTZ R9, R9, R152 ;  /* 0x0000009809097221 */ /* 0x010fe20000010000 */
[----:B------:R-:W-:Y:S01]  /*85f0*/  STS [R111], R33 ;  /* 0x000000216f007388 */ /* 0x000fe20000000800 */
[----:B0-----:R-:W-:Y:S01]  /*8600*/  @!P6 FMUL.FTZ R39, R39, R10 ;  /* 0x0000000a2727e220 */ /* 0x001fe20000410000 */
[----:B------:R-:W-:Y:S01]  /*8610*/  FSETP.GTU.FTZ.AND P6, PT, R3, 20, PT ;  /* 0x41a000000300780b */ /* 0x000fe20003fdc000 */
[----:B-1----:R-:W-:Y:S01]  /*8620*/  @!P5 FMUL.FTZ R41, R41, R12 ;  /* 0x0000000c2929d220 */ /* 0x002fe20000410000 */
[----:B------:R-:W-:Y:S01]  /*8630*/  STS [R110+0x4], R31 ;  /* 0x0000041f6e007388 */ /* 0x000fe20000000800 */
[----:B--2---:R-:W-:Y:S01]  /*8640*/  @!P3 FMUL.FTZ R42, R42, R11 ;  /* 0x0000000b2a2ab220 */ /* 0x004fe20000410000 */
[----:B-----5:R-:W-:Y:S01]  /*8650*/  @!P2 FMUL.FTZ R43, R43, R2 ;  /* 0x000000022b2ba220 */ /* 0x020fe20000410000 */
[----:B------:R-:W-:Y:S01]  /*8660*/  FSETP.GTU.FTZ.AND P5, PT, R5, 20, PT ;  /* 0x41a000000500780b */ /* 0x000fe20003fbc000 */
[----:B------:R-:W-:Y:S01]  /*8670*/  STS [R109+0x8], R30 ;  /* 0x0000081e6d007388 */ /* 0x000fe20000000800 */
[----:B------:R-:W-:-:S02]  /*8680*/  FSETP.GTU.FTZ.AND P3, PT, R7, 20, PT ;  /* 0x41a000000700780b */ /* 0x000fc40003f7c000 */
[----:B------:R-:W-:Y:S01]  /*8690*/  FSETP.GTU.FTZ.AND P2, PT, R9, 20, PT ;  /* 0x41a000000900780b */ /* 0x000fe20003f5c000 */
[----:B------:R-:W-:Y:S01]  /*86a0*/  STS [R108+0xc], R29 ;  /* 0x00000c1d6c007388 */ /* 0x000fe20000000800 */
[----:B------:R-:W-:Y:S01]  /*86b0*/  @!P1 FMUL.FTZ R45, R45, R4 ;  /* 0x000000042d2d9220 */ /* 0x000fe20000410000 */
[----:B------:R-:W-:Y:S02]  /*86c0*/  ISETP.NE.AND P1, PT, R148, RZ, PT ;  /* 0x000000ff9400720c */ /* 0x000fe40003f25270 */
        /* <DEDUP_REMOVED lines=8> */
[----:B------:R-:W-:Y:S01]  /*8750*/  STS [R98+0x2c], R21 ;  /* 0x00002c1562007388 */ /* 0x000fe20000000800 */
[----:B------:R-:W-:-:S03]  /*8760*/  @!P6 FMUL.FTZ R0, R3, -1.4426950216293334961 ;  /* 0xbfb8aa3b0300e820 */ /* 0x000fc60000410000 */
[----:B------:R-:W-:Y:S01]  /*8770*/  STS [R96+0x30], R20 ;  /* 0x0000301460007388 */ /* 0x000fe20000000800 */
[----:B------:R-:W-:-:S03]  /*8780*/  @!P5 FMUL.FTZ R2, R5, -1.4426950216293334961 ;  /* 0xbfb8aa3b0502d820 */ /* 0x000fc60000410000 */
[----:B------:R-:W-:Y:S01]  /*8790*/  STS [R94+0x34], R19 ;  /* 0x000034135e007388 */ /* 0x000fe20000000800 */
[----:B------:R-:W-:Y:S01]  /*87a0*/  @!P3 FMUL.FTZ R3, R7, -1.4426950216293334961 ;  /* 0xbfb8aa3b0703b820 */ /* 0x000fe20000410000 */
[----:B------:R-:W-:Y:S02]  /*87b0*/  @!P2 FMUL.FTZ R4, R9, -1.4426950216293334961 ;  /* 0xbfb8aa3b0904a820 */ /* 0x000fe40000410000 */
[----:B------:R-:W-:Y:S04]  /*87c0*/  STS [R92+0x38], R18 ;  /* 0x000038125c007388 */ /* 0x000fe80000000800 */
[----:B------:R-:W-:Y:S01]  /*87d0*/  STS [R90+0x3c], R16 ;  /* 0x00003c105a007388 */ /* 0x000fe20000000800 */
[----:B------:R-:W-:-:S03]  /*87e0*/  NOP ;  /* 0x0000000000007918 */ /* 0x000fc60000000000 */
[----:B------:R-:W-:Y:S01]  /*87f0*/  LDS R5, [R127] ;  /* 0x000000007f057984 */ /* 0x000fe20000000800 */
        /* <DEDUP_REMOVED lines=17> */
[----:B------:R-:W1:Y:S01]  /*8910*/  @!P4 MUFU.EX2 R8, R8 ;  /* 0x000000080008c308 */ /* 0x000e620000000800 */
[----:B0-----:R-:W-:-:S07]  /*8920*/  @!P0 FADD.FTZ R6, R6, 1 ;  /* 0x3f80000006068421 */ /* 0x001fce0000010000 */
[----:B------:R0:W-:Y:S01]  /*8930*/  @!P0 MUFU.RCP R57, R6 ;  /* 0x0000000600398308 */ /* 0x0001e20000001000 */
[----:B------:R-:W-:Y:S07]  /*8940*/  BAR.SYNC.DEFER_BLOCKING 0x0 ;  /* 0x0000000000007b1d */ /* 0x000fee0000010000 */
[----:B------:R-:W2:Y:S08]  /*8950*/  @!P5 MUFU.EX2 R2, R2 ;  /* 0x000000020002d308 */ /* 0x000eb00000000800 */
[----:B------:R-:W3:Y:S01]  /*8960*/  @!P3 MUFU.EX2 R3, R3 ;  /* 0x000000030003b308 */ /* 0x000ee20000000800 */
[----:B0-----:R-:W0:Y:S07]  /*8970*/  LDS R6, [UR32+0x1080] ;  /* 0x00108020ff067984 */ /* 0x001e2e0008000800 */
[----:B------:R-:W4:Y:S01]  /*8980*/  @!P6 MUFU.EX2 R0, R0 ;  /* 0x000000000000e308 */ /* 0x000f220000000800 */
[----:B-1----:R-:W-:Y:S01]  /*8990*/  @!P4 FADD.FTZ R8, R8, 1 ;  /* 0x3f8000000808c421 */ /* 0x002fe20000010000 */
[----:B------:R-:W-:Y:S01]  /*89a0*/  USHF.R.S32.HI UR23, URZ, 0x1f, UR22 ;  /* 0x0000001fff177899 */ /* 0x000fe20008011416 */
[----:B--2---:R-:W-:-:S05]  /*89b0*/  @!P5 FADD.FTZ R2, R2, 1 ;  /* 0x3f8000000202d421 */ /* 0x004fca0000010000 */
[----:B------:R-:W1:Y:S01]  /*89c0*/  @!P2 MUFU.EX2 R4, R4 ;  /* 0x000000040004a308 */ /* 0x000e620000000800 */
[----:B---3--:R-:W-:Y:S01]  /*89d0*/  @!P3 FADD.FTZ R3, R3, 1 ;  /* 0x3f8000000303b421 */ /* 0x008fe20000010000 */
[----:B------:R-:W-:-:S06]  /*89e0*/  UIMAD.WIDE.U32 UR20, UR27, UR28, UR22 ;  /* 0x0000001c1b1472a5 */ /* 0x000fcc000f8e0016 */
[----:B------:R-:W2:Y:S01]  /*89f0*/  @!P4 MUFU.RCP R8, R8 ;  /* 0x000000080008c308 */ /* 0x000ea20000001000 */
[----:B----4-:R-:W-:Y:S01]  /*8a00*/  @!P6 FADD.FTZ R0, R0, 1 ;  /* 0x3f8000000000e421 */ /* 0x010fe20000010000 */
[----:B------:R-:W-:Y:S01]  /*8a10*/  UIMAD UR21, UR27, UR29, UR21 ;  /* 0x0000001d1b1572a4 */ /* 0x000fe2000f8e0215 */
[----:B------:R-:W3:Y:S05]  /*8a20*/  LDCU.64 UR28, c[0x0][0x550] ;  /* 0x0000aa00ff1c77ac */ /* 0x000eea0008000a00 */
[----:B------:R-:W4:Y:S01]  /*8a30*/  @!P5 MUFU.RCP R59, R2 ;  /* 0x00000002003bd308 */ /* 0x000f220000001000 */
[----:B------:R-:W-:-:S07]  /*8a40*/  UIMAD.WIDE.U32 UR20, UR26, UR30, UR20 ;  /* 0x0000001e1a1472a5 */ /* 0x000fce000f8e0014 */
[----:B------:R-:W5:Y:S01]  /*8a50*/  @!P3 MUFU.RCP R10, R3 ;  /* 0x00000003000ab308 */ /* 0x000f620000001000 */
[----:B-1----:R-:W-:-:S07]  /*8a60*/  @!P2 FADD.FTZ R4, R4, 1 ;  /* 0x3f8000000404a421 */ /* 0x002fce0000010000 */
[----:B------:R-:W1:Y:S01]  /*8a70*/  @!P6 MUFU.RCP R0, R0 ;  /* 0x000000000000e308 */ /* 0x000e620000001000 */
[----:B------:R-:W-:Y:S01]  /*8a80*/  UIMAD UR19, UR26, UR31, UR21 ;  /* 0x0000001f1a1372a4 */ /* 0x000fe2000f8e0215 */
[----:B------:R-:W-:Y:S01]  /*8a90*/  @!P0 FMUL.FTZ R46, R46, R57 ;  /* 0x000000392e2e8220 */ /* 0x000fe20000410000 */
[----:B--2---:R-:W-:Y:S01]  /*8aa0*/  @!P4 FMUL.FTZ R47, R47, R8 ;  /* 0x000000082f2fc220 */ /* 0x004fe20000410000 */
[----:B------:R-:W-:Y:S01]  /*8ab0*/  IADD3 R8, P0, PT, R146, UR20, RZ ;  /* 0x0000001492087c10 */ /* 0x000fe2000ff1e0ff */
[----:B----4-:R-:W-:-:S03]  /*8ac0*/  @!P5 FMUL.FTZ R50, R50, R59 ;  /* 0x0000003b3232d220 */ /* 0x010fc60000410000 */
[----:B------:R-:W2:Y:S01]  /*8ad0*/  @!P2 MUFU.RCP R4, R4 ;  /* 0x000000040004a308 */ /* 0x000ea20000001000 */
[----:B-----5:R-:W-:Y:S01]  /*8ae0*/  @!P3 FMUL.FTZ R51, R51, R10 ;  /* 0x0000000a3333b220 */ /* 0x020fe20000410000 */
[----:B------:R-:W-:Y:S01]  /*8af0*/  IADD3.X R3, PT, PT, RZ, UR19, RZ, P0, !PT ;  /* 0x00000013ff037c10 */ /* 0x000fe200087fe4ff */
[----:B------:R-:W4:Y:S01]  /*8b00*/  LDCU.64 UR20, c[0x0][0x518] ;  /* 0x0000a300ff1477ac */ /* 0x000f220008000a00 */
[-C--:B0-----:R-:W-:Y:S02]  /*8b10*/  ISETP.GE.AND P0, PT, R146, R6.reuse, PT ;  /* 0x000000069200720c */ /* 0x081fe40003f06270 */
[-C--:B------:R-:W-:Y:S01]  /*8b20*/  ISETP.GE.AND P3, PT, R143, R6.reuse, PT ;  /* 0x000000068f00720c */ /* 0x080fe20003f66270 */
[----:B------:R-:W0:Y:S01]  /*8b30*/  LDCU.64 UR30, c[0x0][0x560] ;  /* 0x0000ac00ff1e77ac */ /* 0x000e220008000a00 */
[-C--:B------:R-:W-:Y:S02]  /*8b40*/  ISETP.GE.AND P4, PT, R142, R6.reuse, PT ;  /* 0x000000068e00720c */ /* 0x080fe40003f86270 */
[----:B------:R-:W-:Y:S01]  /*8b50*/  ISETP.GE.AND P5, PT, R141, R6, PT ;  /* 0x000000068d00720c */ /* 0x000fe20003fa6270 */
[----:B-1----:R-:W-:Y:S01]  /*8b60*/  @!P6 FMUL.FTZ R49, R49, R0 ;  /* 0x000000003131e220 */ /* 0x002fe20000410000 */
[----:B---3--:R-:W-:-:S04]  /*8b70*/  LEA R2, P6, R8, UR28, 0x2 ;  /* 0x0000001c08027c11 */ /* 0x008fc8000f8c10ff */
        /* <DEDUP_REMOVED lines=67> */
[----:B------:R-:W5:Y:S01]  /*8fb0*/  LDS R0, [UR32+0x1080] ;  /* 0x00108020ff007984 */ /* 0x000f620008000800 */
[----:B----4-:R-:W-:-:S04]  /*8fc0*/  UIMAD.WIDE.U32 UR22, UR27, UR20, UR22 ;  /* 0x000000141b1672a5 */ /* 0x010fc8000f8e0016 */
[----:B------:R-:W-:-:S03]  /*8fd0*/  UIMAD UR21, UR27, UR21, UR23 ;  /* 0x000000151b1572a4 */ /* 0x000fc6000f8e0217 */
[----:B------:R-:W-:Y:S02]  /*8fe0*/  UMOV UR20, UR22 ;  /* 0x0000001600147c82 */ /* 0x000fe40008000000 */
[----:B-1----:R-:W-:Y:S01]  /*8ff0*/  UIMAD.WIDE.U32 UR20, UR26, UR28, UR20 ;  /* 0x0000001c1a1472a5 */ /* 0x002fe2000f8e0014 */
[----:B------:R-:W-:-:S03]  /*9000*/  FADD.FTZ R151, R32, R151 ;  /* 0x0000009720977221 */ /* 0x000fc60000010000 */
[----:B------:R-:W-:Y:S02]  /*9010*/  UIMAD UR19, UR26, UR29, UR21 ;  /* 0x0000001d1a1372a4 */ /* 0x000fe4000f8e0215 */
[----:B--2---:R-:W-:Y:S01]  /*9020*/  IADD3 R3, P0, PT, R146, UR20, RZ ;  /* 0x0000001492037c10 */ /* 0x004fe2000ff1e0ff */
[----:B---3--:R-:W-:-:S03]  /*9030*/  FADD.FTZ R34, R151, R34 ;  /* 0x0000002297227221 */ /* 0x008fc60000010000 */
[----:B------:R-:W-:Y:S02]  /*9040*/  IADD3.X R4, PT, PT, RZ, UR19, RZ, P0, !PT ;  /* 0x00000013ff047c10 */ /* 0x000fe400087fe4ff */
[----:B0-----:R-:W-:Y:S01]  /*9050*/  LEA R2, P2, R3, UR30, 0x2 ;  /* 0x0000001e03027c11 */ /* 0x001fe2000f8410ff */
[----:B------:R-:W-:-:S03]  /*9060*/  FADD.FTZ R34, R34, R35 ;  /* 0x0000002322227221 */ /* 0x000fc60000010000 */
[----:B------:R-:W-:Y:S01]  /*9070*/  LEA.HI.X R3, R3, UR31, R4, 0x2, P2 ;  /* 0x0000001f03037c11 */ /* 0x000fe200090f1404 */
[----:B-----5:R-:W-:Y:S01]  /*9080*/  FADD.FTZ R37, R34, R37 ;  /* 0x0000002522257221 */ /* 0x020fe20000010000 */
[-C--:B------:R-:W-:Y:S02]  /*9090*/  ISETP.GE.AND P1, PT, R143, R0.reuse, PT ;  /* 0x000000008f00720c */ /* 0x080fe40003f26270 */
[-C--:B------:R-:W-:Y:S02]  /*90a0*/  ISETP.GE.AND P2, PT, R140, R0.reuse, PT ;  /* 0x000000008c00720c */ /* 0x080fe40003f46270 */
[-C--:B------:R-:W-:Y:S02]  /*90b0*/  ISETP.GE.AND P3, PT, R139, R0.reuse, PT ;  /* 0x000000008b00720c */ /* 0x080fe40003f66270 */
[-C--:B------:R-:W-:Y:S02]  /*90c0*/  ISETP.GE.AND P4, PT, R138, R0.reuse, PT ;  /* 0x000000008a00720c */ /* 0x080fe40003f86270 */
[----:B------:R-:W-:-:S02]  /*90d0*/  ISETP.GE.AND P5, PT, R137, R0, PT ;  /* 0x000000008900720c */ /* 0x000fc40003fa6270 */
[----:B------:R-:W-:-:S03]  /*90e0*/  ISETP.GE.AND P6, PT, R136, R0, PT ;  /* 0x000000008800720c */ /* 0x000fc60003fc6270 */
        /* <DEDUP_REMOVED lines=25> */
[----:B------:R0:W-:Y:S04]  /*9280*/  @!P2 STG.E desc[UR24][R2.64+0x580], R15 ;  /* 0x0005800f0200a986 */ /* 0x0001e8000c101918 */
[----:B------:R0:W-:Y:S04]  /*9290*/  @!P3 STG.E desc[UR24][R2.64+0x600], R115 ;  /* 0x000600730200b986 */ /* 0x0001e8000c101918 */
[----:B------:R0:W-:Y:S04]  /*92a0*/  @!P4 STG.E desc[UR24][R2.64+0x680], R17 ;  /* 0x000680110200c986 */ /* 0x0001e8000c101918 */
[----:B------:R0:W-:Y:S04]  /*92b0*/  @!P5 STG.E desc[UR24][R2.64+0x700], R113 ;  /* 0x000700710200d986 */ /* 0x0001e8000c101918 */
[----:B------:R0:W-:Y:S01]  /*92c0*/  @!P6 STG.E desc[UR24][R2.64+0x780], R19 ;  /* 0x000780130200e986 */ /* 0x0001e2000c101918 */
[----:B------:R-:W-:-:S03]  /*92d0*/  FADD.FTZ R46, R46, R47 ;  /* 0x0000002f2e2e7221 */ /* 0x000fc60000010000 */
[----:B------:R0:W-:Y:S01]  /*92e0*/  @!P0 STG.E desc[UR24][R2.64+0x100], R125 ;  /* 0x0001007d02008986 */ /* 0x0001e2000c101918 */
[----:B------:R-:W-:Y:S01]  /*92f0*/  ISETP.GE.AND P0, PT, R135, R0, PT ;  /* 0x000000008700720c */ /* 0x000fe20003f06270 */
[----:B------:R-:W-:Y:S01]  /*9300*/  UIADD3 UR13, UP0, UPT, UR13, -0x1000, URZ ;  /* 0xfffff0000d0d7890 */ /* 0x000fe2000ff1e0ff */
[----:B------:R-:W-:-:S03]  /*9310*/  FADD.FTZ R49, R46, R49 ;  /* 0x000000312e317221 */ /* 0x000fc60000010000 */
[----:B------:R-:W-:Y:S02]  /*9320*/  UIADD3.X UR14, UPT, UPT, UR14, -0x1, URZ, UP0, !UPT ;  /* 0xffffffff0e0e7890 */ /* 0x000fe400087fe4ff */
[----:B------:R-:W-:Y:S01]  /*9330*/  UISETP.GT.AND UP0, UPT, UR11, 0x1, UPT ;  /* 0x000000010b00788c */ /* 0x000fe2000bf04270 */
[----:B------:R-:W-:Y:S01]  /*9340*/  FADD.FTZ R50, R49, R50 ;  /* 0x0000003231327221 */ /* 0x000fe20000010000 */
[----:B------:R-:W-:-:S03]  /*9350*/  UIADD3 UR19, UPT, UPT, UR11, -0x1, URZ ;  /* 0xffffffff0b137890 */ /* 0x000fc6000fffe0ff */
[----:B------:R-:W-:Y:S01]  /*9360*/  FADD.FTZ R50, R50, R51 ;  /* 0x0000003332327221 */ /* 0x000fe20000010000 */
[----:B------:R0:W-:Y:S01]  /*9370*/  @!P0 STG.E desc[UR24][R2.64+0x480], R13 ;  /* 0x0004800d02008986 */ /* 0x0001e2000c101918 */
[----:B------:R-:W-:Y:S01]  /*9380*/  IADD3 R149, P0, PT, R149, -0x1000, RZ ;  /* 0xfffff00095957810 */ /* 0x000fe20007f1e0ff */
[----:B------:R-:W-:Y:S01]  /*9390*/  UIADD3 UR17, UP1, UPT, UR17, -0x1000, URZ ;  /* 0xfffff00011117890 */ /* 0x000fe2000ff3e0ff */
[----:B------:R-:W-:Y:S01]  /*93a0*/  FADD.FTZ R151, R50, R53 ;  /* 0x0000003532977221 */ /* 0x000fe20000010000 */
[----:B------:R-:W-:Y:S01]  /*93b0*/  UIADD3 UR15, UP2, UPT, UR15, -0x1000, URZ ;  /* 0xfffff0000f0f7890 */ /* 0x000fe2000ff5e0ff */
[----:B------:R-:W-:Y:S01]  /*93c0*/  IADD3.X R147, PT, PT, R147, -0x1, RZ, P0, !PT ;  /* 0xffffffff93937810 */ /* 0x000fe200007fe4ff */
[----:B------:R-:W-:Y:S02]  /*93d0*/  UIADD3.X UR18, UPT, UPT, UR18, -0x1, URZ, UP1, !UPT ;  /* 0xffffffff12127890 */ /* 0x000fe40008ffe4ff */
[----:B------:R-:W-:Y:S01]  /*93e0*/  UIADD3.X UR16, UPT, UPT, UR16, -0x1, URZ, UP2, !UPT ;  /* 0xffffffff10107890 */ /* 0x000fe200097fe4ff */
[----:B------:R-:W-:Y:S01]  /*93f0*/  UMOV UR11, UR19 ;  /* 0x00000013000b7c82 */ /* 0x000fe20008000000 */
[----:B------:R-:W-:Y:S10]  /*9400*/  BRA.U UP0, `(.L_x_3893) ;  /* 0xffffff7500447547 */ /* 0x000ff4000b83ffff */
.L_x_3814:
        /* <DEDUP_REMOVED lines=41> */
.L_x_3895:
[----:B------:R-:W-:Y:S05]  /*96a0*/  BSYNC.RECONVERGENT B0 ;  /* 0x0000000000007941 */ /* 0x000fea0003800200 */
.L_x_3894:
        /* <DEDUP_REMOVED lines=36> */
[----:B------:R-:W-:Y:S01]  /*98f0*/  MOV R3, UR5 ;  /* 0x0000000500037c02 */ /* 0x000fe20008000f00 */
[----:B-1----:R-:W-:-:S05]  /*9900*/  FADD.FTZ R5, R4, R5 ;  /* 0x0000000504057221 */ /* 0x002fca0000010000 */
[----:B------:R1:W-:Y:S02]  /*9910*/  REDG.E.ADD.F32.FTZ.RN.STRONG.GPU desc[UR24][R2.64], R5 ;  /* 0x00000005020079a6 */ /* 0x0003e4000c12f318 */
.L_x_3897:
[----:B------:R-:W-:Y:S05]  /*9920*/  BSYNC.RECONVERGENT B0 ;  /* 0x0000000000007941 */ /* 0x000fea0003800200 */
.L_x_3896:
        /* <DEDUP_REMOVED lines=17> */
.L_x_3899:
        /* <DEDUP_REMOVED lines=24> */
.L_x_3898:
[----:B------:R-:W-:Y:S05]  /*9bc0*/  EXIT ;  /* 0x000000000000794d */ /* 0x000fea0003800000 */
.L_x_3852:
[----:B------:R-:W-:Y:S01]  /*9bd0*/  HFMA2 R219, -RZ, RZ, 0, 5.9604644775390625e-08 ;  /* 0x00000001ffdb7431 */ /* 0x000fe200000001ff */
[----:B------:R-:W-:Y:S02]  /*9be0*/  MOV R217, R201 ;  /* 0x000000c900d97202 */ /* 0x000fe40000000f00 */
[----:B------:R-:W-:Y:S02]  /*9bf0*/  MOV R246, RZ ;  /* 0x000000ff00f67202 */ /* 0x000fe40000000f00 */
[----:B------:R-:W-:-:S07]  /*9c00*/  MOV R6, 0xffffffff ;  /* 0xffffffff00067802 */ /* 0x000fce0000000f00 */
[----:B0-2--5:R-:W-:Y:S05]  /*9c10*/  WARPSYNC.COLLECTIVE R6, `(.L_x_3900) ;  /* 0x0000000006087348 */ /* 0x025fea0003c00000 */
[----:B------:R1:W3:Y:S02]  /*9c20*/  SHFL.UP P6, R5, R217, R219, R246 ;  /* 0x040000dbd9057389 */ /* 0x0002e400000c00f6 */
[----:B0123-5:R-:W-:Y:S05]  /*9c30*/  ENDCOLLECTIVE ;  /* 0x000000000000791b */ /* 0x02ffea0003800000 */
.L_x_3900:
[----:B------:R-:W-:Y:S01]  /*9c40*/  MOV R217, R230 ;  /* 0x000000e600d97202 */ /* 0x000fe20000000f00 */
[----:B------:R-:W-:-:S07]  /*9c50*/  IMAD.MOV.U32 R4, RZ, RZ, R5 ;  /* 0x000000ffff047224 */ /* 0x000fce00078e0005 */
[----:B------:R-:W-:Y:S05]  /*9c60*/  WARPSYNC.COLLECTIVE R6, `(.L_x_3901) ;  /* 0x0000000006087348 */ /* 0x000fea0003c00000 */
[----:B------:R0:W1:Y:S02]  /*9c70*/  SHFL.UP P6, R5, R217, R219, R246 ;  /* 0x040000dbd9057389 */ /* 0x00006400000c00f6 */
[----:B01----:R-:W-:Y:S05]  /*9c80*/  ENDCOLLECTIVE ;  /* 0x000000000000791b */ /* 0x003fea0003800000 */
.L_x_3901:
        /* <DEDUP_REMOVED lines=8> */
.L_x_3902:
[----:B------:R-:W-:Y:S02]  /*9d10*/  MOV R217, R240 ;  /* 0x000000f000d97202 */ /* 0x000fe40000000f00 */
[----:B------:R-:W-:-:S07]  /*9d20*/  MOV R4, R5 ;  /* 0x0000000500047202 */ /* 0x000fce0000000f00 */
[----:B------:R-:W-:Y:S05]  /*9d30*/  WARPSYNC.COLLECTIVE R6, `(.L_x_3903) ;  /* 0x0000000006087348 */ /* 0x000fea0003c00000 */
[----:B------:R0:W1:Y:S02]  /*9d40*/  SHFL.UP P6, R5, R217, R219, R246 ;  /* 0x040000dbd9057389 */ /* 0x00006400000c00f6 */
[----:B01----:R-:W-:Y:S05]  /*9d50*/  ENDCOLLECTIVE ;  /* 0x000000000000791b */ /* 0x003fea0003800000 */
.L_x_3903:
        /* <DEDUP_REMOVED lines=8> */
.L_x_3904:
[----:B------:R-:W-:Y:S02]  /*9de0*/  MOV R217, R242 ;  /* 0x000000f200d97202 */ /* 0x000fe40000000f00 */
[----:B------:R-:W-:-:S07]  /*9df0*/  MOV R4, R5 ;  /* 0x0000000500047202 */ /* 0x000fce0000000f00 */
[----:B------:R-:W-:Y:S05]  /*9e00*/  WARPSYNC.COLLECTIVE R6, `(.L_x_3905) ;  /* 0x0000000006087348 */ /* 0x000fea0003c00000 */
[----:B------:R0:W1:Y:S02]  /*9e10*/  SHFL.UP P6, R5, R217, R219, R246 ;  /* 0x040000dbd9057389 */ /* 0x00006400000c00f6 */
[----:B01----:R-:W-:Y:S05]  /*9e20*/  ENDCOLLECTIVE ;  /* 0x000000000000791b */ /* 0x003fea0003800000 */
.L_x_3905:
        /* <DEDUP_REMOVED lines=8> */
.L_x_3906:
[----:B------:R-:W-:Y:S02]  /*9eb0*/  MOV R217, R230 ;  /* 0x000000e600d97202 */ /* 0x000fe40000000f00 */
[----:B------:R-:W-:-:S07]  /*9ec0*/  MOV R4, R5 ;  /* 0x0000000500047202 */ /* 0x000fce0000000f00 */
[----:B------:R-:W-:Y:S05]  /*9ed0*/  WARPSYNC.COLLECTIVE R6, `(.L_x_3907) ;  /* 0x0000000006087348 */ /* 0x000fea0003c00000 */
[----:B------:R0:W1:Y:S02]  /*9ee0*/  SHFL.UP P6, R5, R217, R219, R246 ;  /* 0x040000dbd9057389 */ /* 0x00006400000c00f6 */
[----:B01----:R-:W-:Y:S05]  /*9ef0*/  ENDCOLLECTIVE ;  /* 0x000000000000791b */ /* 0x003fea0003800000 */
.L_x_3907:
        /* <DEDUP_REMOVED lines=8> */
.L_x_3908:
[----:B------:R-:W-:Y:S02]  /*9f80*/  MOV R217, R4 ;  /* 0x0000000400d97202 */ /* 0x000fe40000000f00 */
[----:B------:R-:W-:-:S07]  /*9f90*/  MOV R240, R5 ;  /* 0x0000000500f07202 */ /* 0x000fce0000000f00 */
[----:B------:R-:W-:Y:S05]  /*9fa0*/  WARPSYNC.COLLECTIVE R6, `(.L_x_3909) ;  /* 0x0000000006087348 */ /* 0x000fea0003c00000 */
[----:B------:R0:W1:Y:S02]  /*9fb0*/  SHFL.UP P6, R5, R217, R219, R246 ;  /* 0x040000dbd9057389 */ /* 0x00006400000c00f6 */
[----:B01----:R-:W-:Y:S05]  /*9fc0*/  ENDCOLLECTIVE ;  /* 0x000000000000791b */ /* 0x003fea0003800000 */
.L_x_3909:
[----:B------:R-:W-:Y:S05]  /*9fd0*/  BRA `(.L_x_3910) ;  /* 0xffffffb400e07947 */ /* 0x000fea000383ffff */
.L_x_3853:
        /* <DEDUP_REMOVED lines=8> */
.L_x_3912:
[----:B------:R-:W-:Y:S05]  /*a060*/  BSYNC B0 ;  /* 0x0000000000007941 */ /* 0x000fea0003800000 */
.L_x_3911:
[----:B------:R-:W-:Y:S05]  /*a070*/  BRA `(.L_x_3913) ;  /* 0xffffffb400d07947 */ /* 0x000fea000383ffff */
.L_x_3854:
        /* <DEDUP_REMOVED lines=8> */
.L_x_3915:
[----:B------:R-:W-:Y:S05]  /*a100*/  BSYNC B0 ;  /* 0x0000000000007941 */ /* 0x000fea0003800000 */
.L_x_3914:
[----:B------:R-:W-:Y:S05]  /*a110*/  BRA `(.L_x_3916) ;  /* 0xffffffb400b07947 */ /* 0x000fea000383ffff */
.L_x_3855:
        /* <DEDUP_REMOVED lines=8> */
.L_x_3918:
[----:B------:R-:W-:Y:S05]  /*a1a0*/  BSYNC B0 ;  /* 0x0000000000007941 */ /* 0x000fea0003800000 */
.L_x_3917:
        /* <DEDUP_REMOVED lines=11> */
.L_x_3919:
[----:B------:R-:W-:Y:S05]  /*a260*/  WARPSYNC.COLLECTIVE R6, `(.L_x_3920) ;  /* 0x0000000006087348 */ /* 0x000fea0003c00000 */
[----:B------:R0:W1:Y:S02]  /*a270*/  SHFL.IDX P2, R213, R244, R211, R7 ;  /* 0x000000d3f4d57389 */ /* 0x0000640000040007 */
[----:B01----:R-:W-:Y:S05]  /*a280*/  ENDCOLLECTIVE ;  /* 0x000000000000791b */ /* 0x003fea0003800000 */
.L_x_3920:
[----:B------:R-:W-:Y:S02]  /*a290*/  MOV R244, R3 ;  /* 0x0000000300f47202 */ /* 0x000fe40000000f00 */
[----:B------:R-:W-:Y:S02]  /*a2a0*/  MOV R230, R5 ;  /* 0x0000000500e67202 */ /* 0x000fe40000000f00 */
[----:B------:R-:W-:-:S07]  /*a2b0*/  MOV R4, R213 ;  /* 0x000000d500047202 */ /* 0x000fce0000000f00 */
[----:B------:R-:W-:Y:S05]  /*a2c0*/  WARPSYNC.COLLECTIVE R6, `(.L_x_3921) ;  /* 0x0000000006087348 */ /* 0x000fea0003c00000 */
[----:B------:R0:W1:Y:S02]  /*a2d0*/  SHFL.IDX P2, R213, R244, R211, R7 ;  /* 0x000000d3f4d57389 */ /* 0x0000640000040007 */
[----:B01----:R-:W-:Y:S05]  /*a2e0*/  ENDCOLLECTIVE ;  /* 0x000000000000791b */ /* 0x003fea0003800000 */
.L_x_3921:
[----:B------:R-:W-:Y:S01]  /*a2f0*/  MOV R5, R213 ;  /* 0x000000d500057202 */ /* 0x000fe20000000f00 */
[----:B------:R-:W-:Y:S06]  /*a300*/  BRA `(.L_x_3922) ;  /* 0xffffffb4004c7947 */ /* 0x000fec000383ffff */
.L_x_3857:
[----:B------:R-:W-:Y:S01]  /*a310*/  HFMA2 R219, -RZ, RZ, 0, 5.9604644775390625e-08 ;  /* 0x00000001ffdb7431 */ /* 0x000fe200000001ff */
[----:B------:R-:W-:Y:S01]  /*a320*/  MOV R217, R5 ;  /* 0x0000000500d97202 */ /* 0x000fe20000000f00 */
[----:B------:R-:W-:Y:S01]  /*a330*/  HFMA2 R211, -RZ, RZ, 0, 0 ;  /* 0x00000000ffd37431 */ /* 0x000fe200000001ff */
[----:B------:R-:W-:Y:S02]  /*a340*/  MOV R250, 0x1f ;  /* 0x0000001f00fa7802 */ /* 0x000fe40000000f00 */
[----:B------:R-:W-:Y:S02]  /*a350*/  MOV R6, 0xffffffff ;  /* 0xffffffff00067802 */ /* 0x000fe40000000f00 */
[----:B------:R-:W-:-:S07]  /*a360*/  MOV R4, R7 ;  /* 0x0000000700047202 */ /* 0x000fce0000000f00 */
[----:B------:R-:W-:Y:S05]  /*a370*/  WARPSYNC.COLLECTIVE R6, `(.L_x_3923) ;  /* 0x0000000006087348 */ /* 0x000fea0003c00000 */
[----:B------:R0:W1:Y:S02]  /*a380*/  SHFL.DOWN P2, R248, R217, R219, R250 ;  /* 0x080000dbd9f87389 */ /* 0x00006400000400fa */
[----:B01----:R-:W-:Y:S05]  /*a390*/  ENDCOLLECTIVE ;  /* 0x000000000000791b */ /* 0x003fea0003800000 */
.L_x_3923:
[----:B------:R-:W-:Y:S02]  /*a3a0*/  MOV R217, R7 ;  /* 0x0000000700d97202 */ /* 0x000fe40000000f00 */
[----:B------:R-:W-:-:S07]  /*a3b0*/  MOV R244, R248 ;  /* 0x000000f800f47202 */ /* 0x000fce0000000f00 */
[----:B------:R-:W-:Y:S05]  /*a3c0*/  WARPSYNC.COLLECTIVE R6, `(.L_x_3924) ;  /* 0x0000000006087348 */ /* 0x000fea0003c00000 */
[----:B------:R0:W1:Y:S02]  /*a3d0*/  SHFL.DOWN P2, R248, R217, R219, R250 ;  /* 0x080000dbd9f87389 */ /* 0x00006400000400fa */
[----:B01----:R-:W-:Y:S05]  /*a3e0*/  ENDCOLLECTIVE ;  /* 0x000000000000791b */ /* 0x003fea0003800000 */
.L_x_3924:
        /* <DEDUP_REMOVED lines=11> */
.L_x_3925:
[----:B------:R-:W-:Y:S02]  /*a4a0*/  MOV R217, R4 ;  /* 0x0000000400d97202 */ /* 0x000fe40000000f00 */
[----:B------:R-:W-:-:S07]  /*a4b0*/  MOV R244, R248 ;  /* 0x000000f800f47202 */ /* 0x000fce0000000f00 */
[----:B------:R-:W-:Y:S05]  /*a4c0*/  WARPSYNC.COLLECTIVE R6, `(.L_x_3926) ;  /* 0x0000000006087348 */ /* 0x000fea0003c00000 */
[----:B------:R0:W1:Y:S02]  /*a4d0*/  SHFL.DOWN P2, R248, R217, R219, R250 ;  /* 0x080000dbd9f87389 */ /* 0x00006400000400fa */
[----:B01----:R-:W-:Y:S05]  /*a4e0*/  ENDCOLLECTIVE ;  /* 0x000000000000791b */ /* 0x003fea0003800000 */
.L_x_3926:
        /* <DEDUP_REMOVED lines=11> */
.L_x_3927:
[----:B------:R-:W-:Y:S01]  /*a5a0*/  IMAD.MOV.U32 R217, RZ, RZ, R4 ;  /* 0x000000ffffd97224 */ /* 0x000fe200078e0004 */
[----:B------:R-:W-:-:S07]  /*a5b0*/  MOV R244, R248 ;  /* 0x000000f800f47202 */ /* 0x000fce0000000f00 */
[----:B------:R-:W-:Y:S05]  /*a5c0*/  WARPSYNC.COLLECTIVE R6, `(.L_x_3928) ;  /* 0x0000000006087348 */ /* 0x000fea0003c00000 */
[----:B------:R0:W1:Y:S02]  /*a5d0*/  SHFL.DOWN P2, R248, R217, R219, R250 ;  /* 0x080000dbd9f87389 */ /* 0x00006400000400fa */
[----:B01----:R-:W-:Y:S05]  /*a5e0*/  ENDCOLLECTIVE ;  /* 0x000000000000791b */ /* 0x003fea0003800000 */
.L_x_3928:
        /* <DEDUP_REMOVED lines=11> */
.L_x_3929:
[----:B------:R-:W-:Y:S02]  /*a6a0*/  MOV R217, R4 ;  /* 0x0000000400d97202 */ /* 0x000fe40000000f00 */
[----:B------:R-:W-:-:S07]  /*a6b0*/  MOV R244, R248 ;  /* 0x000000f800f47202 */ /* 0x000fce0000000f00 */
[----:B------:R-:W-:Y:S05]  /*a6c0*/  WARPSYNC.COLLECTIVE R6, `(.L_x_3930) ;  /* 0x0000000006087348 */ /* 0x000fea0003c00000 */
[----:B------:R0:W1:Y:S02]  /*a6d0*/  SHFL.DOWN P2, R248, R217, R219, R250 ;  /* 0x080000dbd9f87389 */ /* 0x00006400000400fa */
[----:B01----:R-:W-:Y:S05]  /*a6e0*/  ENDCOLLECTIVE ;  /* 0x000000000000791b */ /* 0x003fea0003800000 */
.L_x_3930:
        /* <DEDUP_REMOVED lines=11> */
.L_x_3931:
[----:B------:R-:W-:Y:S02]  /*a7a0*/  MOV R217, R4 ;  /* 0x0000000400d97202 */ /* 0x000fe40000000f00 */
[----:B------:R-:W-:-:S07]  /*a7b0*/  MOV R244, R248 ;  /* 0x000000f800f47202 */ /* 0x000fce0000000f00 */
[----:B------:R-:W-:Y:S05]  /*a7c0*/  WARPSYNC.COLLECTIVE R6, `(.L_x_3932) ;  /* 0x0000000006087348 */ /* 0x000fea0003c00000 */
[----:B------:R0:W1:Y:S02]  /*a7d0*/  SHFL.DOWN P2, R248, R217, R219, R250 ;  /* 0x080000dbd9f87389 */ /* 0x00006400000400fa */
[----:B01----:R-:W-:Y:S05]  /*a7e0*/  ENDCOLLECTIVE ;  /* 0x000000000000791b */ /* 0x003fea0003800000 */
.L_x_3932:
[----:B------:R-:W-:Y:S01]  /*a7f0*/  @!P0 FMUL.FTZ R244, R5, R244 ;  /* 0x000000f405f48220 */ /* 0x000fe20000410000 */
[----:B------:R-:W-:Y:S01]  /*a800*/  HFMA2 R219, -RZ, RZ, 0, 5.9604644775390625e-08 ;  /* 0x00000001ffdb7431 */ /* 0x000fe200000001ff */
[----:B------:R-:W-:-:S05]  /*a810*/  MOV R7, R248 ;  /* 0x000000f800077202 */ /* 0x000fca0000000f00 */
[----:B------:R-:W-:Y:S01]  /*a820*/  @!P0 FFMA.FTZ R7, R5, R7, R4 ;  /* 0x0000000705078223 */ /* 0x000fe20000010004 */
[----:B------:R-:W-:-:S04]  /*a830*/  @!P0 MOV R5, R244 ;  /* 0x000000f400058202 */ /* 0x000fc80000000f00 */
[----:B------:R-:W-:Y:S02]  /*a840*/  @!P0 MOV R4, R7 ;  /* 0x0000000700048202 */ /* 0x000fe40000000f00 */
[-C--:B------:R-:W-:Y:S02]  /*a850*/  MOV R244, R5.reuse ;  /* 0x0000000500f47202 */ /* 0x080fe40000000f00 */
[----:B------:R-:W-:Y:S02]  /*a860*/  MOV R7, 0x1f ;  /* 0x0000001f00077802 */ /* 0x000fe40000000f00 */
[----:B------:R-:W-:Y:S02]  /*a870*/  MOV R217, R5 ;  /* 0x0000000500d97202 */ /* 0x000fe40000000f00 */
[----:B------:R-:W-:-:S13]  /*a880*/  ISETP.NE.AND P0, PT, R148, 0x1f, PT ;  /* 0x0000001f9400780c */ /* 0x000fda0003f05270 */
[----:B------:R-:W-:Y:S05]  /*a890*/  WARPSYNC.COLLECTIVE R6, `(.L_x_3933) ;  /* 0x0000000006087348 */ /* 0x000fea0003c00000 */
[----:B------:R0:W1:Y:S02]  /*a8a0*/  SHFL.IDX P2, R213, R244, R211, R7 ;  /* 0x000000d3f4d57389 */ /* 0x0000640000040007 */
[----:B01----:R-:W-:Y:S05]  /*a8b0*/  ENDCOLLECTIVE ;  /* 0x000000000000791b */ /* 0x003fea0003800000 */
.L_x_3933:
[----:B------:R-:W-:Y:S02]  /*a8c0*/  MOV R244, R4 ;  /* 0x0000000400f47202 */ /* 0x000fe40000000f00 */
[----:B------:R-:W-:-:S07]  /*a8d0*/  MOV R207, R213 ;  /* 0x000000d500cf7202 */ /* 0x000fce0000000f00 */
[----:B------:R-:W-:Y:S05]  /*a8e0*/  WARPSYNC.COLLECTIVE R6, `(.L_x_3934) ;  /* 0x0000000006087348 */ /* 0x000fea0003c00000 */
[----:B------:R0:W1:Y:S02]  /*a8f0*/  SHFL.IDX P2, R213, R244, R211, R7 ;  /* 0x000000d3f4d57389 */ /* 0x0000640000040007 */
[----:B01----:R-:W-:Y:S05]  /*a900*/  ENDCOLLECTIVE ;  /* 0x000000000000791b */ /* 0x003fea0003800000 */
.L_x_3934:
[----:B------:R-:W-:Y:S05]  /*a910*/  WARPSYNC.COLLECTIVE R6, `(.L_x_3935) ;  /* 0x0000000006087348 */ /* 0x000fea0003c00000 */
[----:B------:R0:W1:Y:S02]  /*a920*/  SHFL.DOWN P2, R248, R217, R219, R250 ;  /* 0x080000dbd9f87389 */ /* 0x00006400000400fa */
[----:B01----:R-:W-:Y:S05]  /*a930*/  ENDCOLLECTIVE ;  /* 0x000000000000791b */ /* 0x003fea0003800000 */
.L_x_3935:
        /* <DEDUP_REMOVED lines=8> */
.L_x_3936:
[----:B------:R-:W-:-:S07]  /*a9c0*/  FMUL.FTZ R207, R2, R207 ;  /* 0x000000cf02cf7220 */ /* 0x000fce0000410000 */
[----:B------:R-:W-:Y:S05]  /*a9d0*/  WARPSYNC.COLLECTIVE R6, `(.L_x_3937) ;  /* 0x0000000006087348 */ /* 0x000fea0003c00000 */
[----:B------:R0:W1:Y:S02]  /*a9e0*/  SHFL.IDX P2, R213, R244, R211, R7 ;  /* 0x000000d3f4d57389 */ /* 0x0000640000040007 */
[----:B01----:R-:W-:Y:S05]  /*a9f0*/  ENDCOLLECTIVE ;  /* 0x000000000000791b */ /* 0x003fea0003800000 */
.L_x_3937:
[----:B------:R-:W-:Y:S02]  /*aa00*/  MOV R244, R3 ;  /* 0x0000000300f47202 */ /* 0x000fe40000000f00 */
[----:B------:R-:W-:-:S07]  /*aa10*/  MOV R215, R213 ;  /* 0x000000d500d77202 */ /* 0x000fce0000000f00 */
[----:B------:R-:W-:Y:S05]  /*aa20*/  WARPSYNC.COLLECTIVE R6, `(.L_x_3938) ;  /* 0x0000000006087348 */ /* 0x000fea0003c00000 */
[----:B------:R0:W1:Y:S02]  /*aa30*/  SHFL.IDX P2, R213, R244, R211, R7 ;  /* 0x000000d3f4d57389 */ /* 0x0000640000040007 */
[----:B01----:R-:W-:Y:S05]  /*aa40*/  ENDCOLLECTIVE ;  /* 0x000000000000791b */ /* 0x003fea0003800000 */
.L_x_3938:
[----:B------:R-:W-:Y:S05]  /*aa50*/  BRA `(.L_x_3939) ;  /* 0xffffffb400647947 */ /* 0x000fea000383ffff */
.L_x_3940:
        /* <DEDUP_REMOVED lines=10> */
.L_x_10447:


//--------------------- .text._Z25selective_scan_bwd_kernelI32Selective_Scan_bwd_kernel_traitsILi64ELi16ELb0ELb0ELb1ELb1ELb1EffEEv12SSMParamsBwd --------------------------
	.section	.text._Z25selective_scan_bwd_kernelI32Selective_Scan_bwd_kernel_traitsILi64ELi16ELb0ELb0ELb1ELb1ELb1EffEEv12SSMParamsBwd,"ax",@progbits
	.align	128
        .global         _Z25selective_scan_bwd_kernelI32Selective_Scan_bwd_kernel_traitsILi64ELi16ELb0ELb0ELb1ELb1ELb1EffEEv12SSMParamsBwd
        .type           _Z25selective_scan_bwd_kernelI32Selective_Scan_bwd_kernel_traitsILi64ELi16ELb0ELb0ELb1ELb1ELb1EffEEv12SSMParamsBwd,@function
        .size           _Z25selective_scan_bwd_kernelI32Selective_Scan_bwd_kernel_traitsILi64ELi16ELb0ELb0ELb1ELb1ELb1EffEEv12SSMParamsBwd,(.L_x_10448 - _Z25selective_scan_bwd_kernelI32Selective_Scan_bwd_kernel_traitsILi64ELi16ELb0ELb0ELb1ELb1ELb1EffEEv12SSMParamsBwd)
        .other          _Z25selective_scan_bwd_kernelI32Selective_Scan_bwd_kernel_traitsILi64ELi16ELb0ELb0ELb1ELb1ELb1EffEEv12SSMParamsBwd,@"STO_CUDA_ENTRY STV_DEFAULT"
_Z25selective_scan_bwd_kernelI32Selective_Scan_bwd_kernel_traitsILi64ELi16ELb0ELb0ELb1ELb1ELb1EffEEv12SSMParamsBwd:
.text._Z25selective_scan_bwd_kernelI32Selective_Scan_bwd_kernel_traitsILi64ELi16ELb0ELb0ELb1ELb1ELb1EffEEv12SSMParamsBwd:
        /* <DEDUP_REMOVED lines=38> */
[----:B------:R-:W-:Y:S01]  /*0260*/  CS2R R98, SRZ ;  /* 0x0000000000627805 */ /* 0x000fe2000001ff00 */
[----:B------:R-:W-:-:S02]  /*0270*/  UIMAD UR7, UR31, UR17, UR7 ;  /* 0x000000111f0772a4 */ /* 0x000fc4000f8e0207 */
[----:B------:R-:W-:Y:S02]  /*0280*/  UIMAD.WIDE.U32 UR8, UR30, UR14, UR4 ;  /* 0x0000000e1e0872a5 */ /* 0x000fe4000f8e0004 */
[----:B------:R-:W-:Y:S01]  /*0290*/  UIMAD.WIDE.U32 UR10, UR30, UR18, UR6 ;  /* 0x000000121e0a72a5 */ /* 0x000fe2000f8e0006 */
[----:B---3--:R-:W-:Y:S01]  /*02a0*/  HFMA2 R6, -RZ, RZ, 0, 0 ;  /* 0x00000000ff067431 */ /* 0x008fe200000001ff */
        /* <DEDUP_REMOVED lines=14> */
[----:B------:R-:W-:-:S02]  /*0390*/  UIADD3 UR10, UP3, UPT, UR16, UR10, URZ ;  /* 0x0000000a100a7290 */ /* 0x000fc4000ff7e0ff */
[----:B------:R-:W-:Y:S01]  /*03a0*/  IADD3 R2, PT, PT, -R101, RZ, RZ ;  /* 0x000000ff65027210 */ /* 0x000fe20007ffe1ff */
[----:B------:R-:W-:Y:S02]  /*03b0*/  UISETP.NE.AND.EX UP0, UPT, UR27, URZ, UPT, UP0 ;  /* 0x000000ff1b00728c */ /* 0x000fe4000bf05300 */
[----:B---3--:R-:W-:Y:S02]  /*03c0*/  ULEA UR18, UP2, UR8, UR4, 0x2 ;  /* 0x0000000408127291 */ /* 0x008fe4000f8410ff */
[C---:B------:R-:W-:Y:S01]  /*03d0*/  IMAD R0, R9.reuse, R2, R0 ;  /* 0x0000000209007224 */ /* 0x040fe200078e0200 */
[----:B------:R-:W-:Y:S02]  /*03e0*/  UIADD3.X UR20, UPT, UPT, UR17, UR20, URZ, UP1, !UPT ;  /* 0x0000001411147290 */ /* 0x000fe40008ffe4ff */
[----:B------:R-:W-:Y:S02]  /*03f0*/  UIMAD UR22, UR30, UR19, UR11 ;  /* 0x000000131e1672a4 */ /* 0x000fe4000f8e020b */
[----:B------:R-:W-:Y:S01]  /*0400*/  ISETP.GT.U32.AND P1, PT, R9, R0, PT ;  /* 0x000000000900720c */ /* 0x000fe20003f24070 */
[----:B------:R-:W-:-:S02]  /*0410*/  ULEA.HI.X UR20, UR8, UR5, UR20, 0x2, UP2 ;  /* 0x0000000508147291 */ /* 0x000fc400090f1414 */
        /* <DEDUP_REMOVED lines=47> */
[----:B------:R-:W-:Y:S01]  /*0710*/  CS2R R98, SRZ ;  /* 0x0000000000627805 */ /* 0x000fe2000001ff00 */
[----:B------:R-:W3:Y:S01]  /*0720*/  LDCU.64 UR8, c[0x0][0x3b8] ;  /* 0x00007700ff0877ac */ /* 0x000ee20008000a00 */
[----:B------:R-:W-:Y:S01]  /*0730*/  UMOV UR6, 0x400 ;  /* 0x0000040000067882 */ /* 0x000fe20000000000 */
[----:B--2---:R-:W-:Y:S01]  /*0740*/  UIMAD.WIDE.U32 UR12, UR30, UR16, URZ ;  /* 0x000000101e0c72a5 */ /* 0x004fe2000f8e00ff */
[----:B------:R-:W2:Y:S01]  /*0750*/  LDCU UR16, c[0x0][0x394] ;  /* 0x00007280ff1077ac */ /* 0x000ea20008000800 */
[----:B-1----:R-:W-:Y:S02]  /*0760*/  ULEA UR6, UR7, UR6, 0x18 ;  /* 0x0000000607067291 */ /* 0x002fe4000f8ec0ff */
[----:B---3--:R-:W-:-:S02]  /*0770*/  UIMAD.WIDE.U32 UR14, UR30, UR8, URZ ;  /* 0x000000081e0e72a5 */ /* 0x008fc4000f8e00ff */
[----:B------:R-:W-:Y:S01]  /*0780*/  UIMAD UR17, UR30, UR17, UR13 ;  /* 0x000000111e1172a4 */ /* 0x000fe2000f8e020d */
[C---:B0-----:R-:W-:Y:S01]  /*0790*/  SHF.L.U32 R0, R96.reuse, 0x4, RZ ;  /* 0x0000000460007819 */ /* 0x041fe200000006ff */
[----:B------:R-:W-:Y:S01]  /*07a0*/  UIMAD UR19, UR30, UR9, UR15 ;  /* 0x000000091e1372a4 */ /* 0x000fe2000f8e020f */
[----:B------:R-:W-:Y:S02]  /*07b0*/  LOP3.LUT R190, R96, 0x1f, RZ, 0xc0, !PT ;  /* 0x0000001f60be7812 */ /* 0x000fe400078ec0ff */
[C---:B------:R-:W-:Y:S02]  /*07c0*/  LOP3.LUT R3, R0.reuse, 0x3e00, RZ, 0xc0, !PT ;  /* 0x00003e0000037812 */ /* 0x040fe400078ec0ff */
[----:B------:R-:W-:Y:S02]  /*07d0*/  LEA.HI R0, R0, R0, RZ, 0x1b ;  /* 0x0000000000007211 */ /* 0x000fe400078fd8ff */
[----:B------:R-:W-:Y:S02]  /*07e0*/  LOP3.LUT R94, R3, 0x1f, R96, 0xf8, !PT ;  /* 0x0000001f035e7812 */ /* 0x000fe400078ef860 */
[----:B------:R-:W-:-:S02]  /*07f0*/  LEA R93, R96, UR6, 0x3 ;  /* 0x00000006605d7c11 */ /* 0x000fc4000f8e18ff */
        /* <DEDUP_REMOVED lines=15> */
[----:B--2---:R-:W-:-:S07]  /*08f0*/  LOP3.LUT R77, R94, 0x1e0, RZ, 0xfc, !PT ;  /* 0x000001e05e4d7812 */ /* 0x004fce00078efcff */
.L_x_4021:
        /* <DEDUP_REMOVED lines=19> */
[----:B------:R-:W-:Y:S02]  /*0a30*/  ISETP.GE.AND P5, PT, R94, UR34, PT ;  /* 0x000000225e007c0c */ /* 0x000fe4000bfa6270 */
[----:B------:R-:W-:Y:S02]  /*0a40*/  ISETP.GE.AND P4, PT, R91, UR34, PT ;  /* 0x000000225b007c0c */ /* 0x000fe4000bf86270 */
[----:B------:R-:W-:Y:S02]  /*0a50*/  P2R R127, PR, RZ, 0x20 ;  /* 0x00000020ff7f7803 */ /* 0x000fe40000000000 */
[----:B------:R-:W-:Y:S02]  /*0a60*/  ISETP.GE.AND P3, PT, R90, UR34, PT ;  /* 0x000000225a007c0c */ /* 0x000fe4000bf66270 */
[----:B------:R-:W-:Y:S01]  /*0a70*/  ISETP.NE.AND P0, PT, R127, RZ, PT ;  /* 0x000000ff7f00720c */ /* 0x000fe20003f05270 */
[----:B------:R-:W-:Y:S01]  /*0a80*/  BAR.SYNC.DEFER_BLOCKING 0x0 ;  /* 0x0000000000007b1d */ /* 0x000fe20000010000 */
[----:B------:R-:W-:-:S02]  /*0a90*/  P2R R126, PR, RZ, 0x10 ;  /* 0x00000010ff7e7803 */ /* 0x000fc40000000000 */
[----:B------:R-:W-:Y:S02]  /*0aa0*/  P2R R124, PR, RZ, 0x8 ;  /* 0x00000008ff7c7803 */ /* 0x000fe40000000000 */
[----:B------:R-:W-:Y:S02]  /*0ab0*/  ISETP.GE.AND P6, PT, R89, UR34, PT ;  /* 0x0000002259007c0c */ /* 0x000fe4000bfc6270 */
[----:B------:R-:W-:Y:S02]  /*0ac0*/  ISETP.GE.AND P5, PT, R88, UR34, PT ;  /* 0x0000002258007c0c */ /* 0x000fe4000bfa6270 */
[----:B------:R-:W-:Y:S02]  /*0ad0*/  ISETP.NE.AND P1, PT, R126, RZ, PT ;  /* 0x000000ff7e00720c */ /* 0x000fe40003f25270 */
[----:B------:R-:W-:Y:S02]  /*0ae0*/  ISETP.NE.AND P2, PT, R124, RZ, PT ;  /* 0x000000ff7c00720c */ /* 0x000fe40003f45270 */
[----:B------:R-:W-:-:S02]  /*0af0*/  ISETP.GE.AND P3, PT, R86, UR34, PT ;  /* 0x0000002256007c0c */ /* 0x000fc4000bf66270 */
[----:B------:R-:W-:Y:S02]  /*0b00*/  ISETP.GE.AND P4, PT, R87, UR34, PT ;  /* 0x0000002257007c0c */ /* 0x000fe4000bf86270 */
[----:B------:R-:W-:Y:S02]  /*0b10*/  P2R R122, PR, RZ, 0x40 ;  /* 0x00000040ff7a7803 */ /* 0x000fe40000000000 */
[----:B------:R-:W-:Y:S02]  /*0b20*/  P2R R120, PR, RZ, 0x20 ;  /* 0x00000020ff787803 */ /* 0x000fe40000000000 */
[----:B------:R-:W-:Y:S02]  /*0b30*/  P2R R129, PR, RZ, 0x8 ;  /* 0x00000008ff817803 */ /* 0x000fe40000000000 */
[----:B------:R-:W-:Y:S01]  /*0b40*/  P2R R128, PR, RZ, 0x10 ;  /* 0x00000010ff807803 */ /* 0x000fe20000000000 */
[----:B------:R-:W2:Y:S01]  /*0b50*/  @!P0 LDG.E R0, desc[UR28][R4.64] ;  /* 0x0000001c04008981 */ /* 0x000ea2000c1e1900 */
[----:B------:R-:W-:-:S03]  /*0b60*/  ISETP.GE.AND P0, PT, R85, UR34, PT ;  /* 0x0000002255007c0c */ /* 0x000fc6000bf06270 */
[----:B------:R-:W3:Y:S01]  /*0b70*/  @!P6 LDG.E R11, desc[UR28][R4.64+0x180] ;  /* 0x0001801c040be981 */ /* 0x000ee2000c1e1900 */
[----:B------:R-:W-:-:S03]  /*0b80*/  P2R R130, PR, RZ, 0x1 ;  /* 0x00000001ff827803 */ /* 0x000fc60000000000 */
[----:B------:R-:W4:Y:S04]  /*0b90*/  @!P5 LDG.E R10, desc[UR28][R4.64+0x200] ;  /* 0x0002001c040ad981 */ /* 0x000f28000c1e1900 */
[----:B------:R-:W3:Y:S04]  /*0ba0*/  @!P1 LDG.E R7, desc[UR28][R4.64+0x80] ;  /* 0x0000801c04079981 */ /* 0x000ee8000c1e1900 */
[----:B------:R-:W4:Y:S01]  /*0bb0*/  @!P0 LDG.E R15, desc[UR28][R4.64+0x380] ;  /* 0x0003801c040f8981 */ /* 0x000f22000c1e1900 */
[----:B------:R-:W-:Y:S02]  /*0bc0*/  ISETP.GE.AND P0, PT, R84, UR34, PT ;  /* 0x0000002254007c0c */ /* 0x000fe4000bf06270 */
[----:B------:R-:W-:Y:S01]  /*0bd0*/  ISETP.GE.AND P6, PT, R83, UR34, PT ;  /* 0x0000002253007c0c */ /* 0x000fe2000bfc6270 */
[----:B------:R-:W4:Y:S01]  /*0be0*/  @!P2 LDG.E R6, desc[UR28][R4.64+0x100] ;  /* 0x0001001c0406a981 */ /* 0x000f22000c1e1900 */
[----:B------:R-:W-:-:S02]  /*0bf0*/  P2R R131, PR, RZ, 0x1 ;  /* 0x00000001ff837803 */ /* 0x000fc40000000000 */
[----:B------:R-:W-:Y:S01]  /*0c00*/  ISETP.GE.AND P5, PT, R82, UR34, PT ;  /* 0x0000002252007c0c */ /* 0x000fe2000bfa6270 */
[----:B------:R-:W4:Y:S01]  /*0c10*/  @!P3 LDG.E R12, desc[UR28][R4.64+0x300] ;  /* 0x0003001c040cb981 */ /* 0x000f22000c1e1900 */
[----:B------:R-:W-:Y:S02]  /*0c20*/  ISETP.GE.AND P1, PT, R80, UR34, PT ;  /* 0x0000002250007c0c */ /* 0x000fe4000bf26270 */
[----:B------:R-:W-:Y:S01]  /*0c30*/  ISETP.GE.AND P2, PT, R79, UR34, PT ;  /* 0x000000224f007c0c */ /* 0x000fe2000bf46270 */
[----:B------:R-:W4:Y:S04]  /*0c40*/  @!P4 LDG.E R13, desc[UR28][R4.64+0x280] ;  /* 0x0002801c040dc981 */ /* 0x000f28000c1e1900 */
[----:B------:R-:W4:Y:S01]  /*0c50*/  @!P0 LDG.E R14, desc[UR28][R4.64+0x400] ;  /* 0x0004001c040e8981 */ /* 0x000f22000c1e1900 */
[----:B------:R-:W-:-:S02]  /*0c60*/  ISETP.GE.AND P0, PT, R81, UR34, PT ;  /* 0x0000002251007c0c */ /* 0x000fc4000bf06270 */
        /* <DEDUP_REMOVED lines=29> */
[----:B------:R-:W-:Y:S01]  /*0e40*/  LEA R73, R22, UR26, 0x2 ;  /* 0x0000001a16497c11 */ /* 0x000fe2000f8e10ff */
[----:B------:R-:W-:Y:S01]  /*0e50*/  VIADD R22, R25, 0x100 ;  /* 0x0000010019167836 */ /* 0x000fe20000000000 */
[----:B------:R-:W-:Y:S02]  /*0e60*/  LEA R72, R24, UR26, 0x2 ;  /* 0x0000001a18487c11 */ /* 0x000fe4000f8e10ff */
[-C--:B------:R-:W-:Y:S02]  /*0e70*/  LEA.HI.SX32 R4, R4, R25.reuse, 0x1b ;  /* 0x0000001904047211 */ /* 0x080fe400078fdaff */
[----:B------:R-:W-:Y:S02]  /*0e80*/  LEA R71, R26, UR26, 0x2 ;  /* 0x0000001a1a477c11 */ /* 0x000fe4000f8e10ff */
[----:B------:R-:W-:-:S02]  /*0e90*/  LEA.HI.SX32 R28, R28, R25, 0x1b ;  /* 0x000000191c1c7211 */ /* 0x000fc400078fdaff */
[C---:B------:R-:W-:Y:S02]  /*0ea0*/  IADD3 R24, PT, PT, R25.reuse, 0x120, RZ ;  /* 0x0000012019187810 */ /* 0x040fe40007ffe0ff */
[----:B------:R-:W-:Y:S02]  /*0eb0*/  IADD3 R26, PT, PT, R25, 0x140, RZ ;  /* 0x00000140191a7810 */ /* 0x000fe40007ffe0ff */
[----:B------:R-:W-:Y:S02]  /*0ec0*/  LEA R68, R4, UR26, 0x2 ;  /* 0x0000001a04447c11 */ /* 0x000fe4000f8e10ff */
[----:B------:R-:W-:Y:S02]  /*0ed0*/  P2R R118, PR, RZ, 0x40 ;  /* 0x00000040ff767803 */ /* 0x000fe40000000000 */
[----:B------:R-:W-:Y:S02]  /*0ee0*/  P2R R119, PR, RZ, 0x40 ;  /* 0x00000040ff777803 */ /* 0x000fe40000000000 */
[----:B------:R-:W-:-:S02]  /*0ef0*/  LEA.HI.SX32 R22, R22, R25, 0x1b ;  /* 0x0000001916167211 */ /* 0x000fc400078fdaff */
[----:B------:R-:W-:Y:S02]  /*0f00*/  IADD3 R4, PT, PT, R25, 0x180, RZ ;  /* 0x0000018019047810 */ /* 0x000fe40007ffe0ff */
[----:B------:R-:W-:Y:S02]  /*0f10*/  ISETP.NE.AND P6, PT, R131, RZ, PT ;  /* 0x000000ff8300720c */ /* 0x000fe40003fc5270 */
[----:B------:R-:W-:Y:S02]  /*0f20*/  LEA R70, R28, UR26, 0x2 ;  /* 0x0000001a1c467c11 */ /* 0x000fe4000f8e10ff */
[-C--:B------:R-:W-:Y:S02]  /*0f30*/  LEA.HI.SX32 R24, R24, R25.reuse, 0x1b ;  /* 0x0000001918187211 */ /* 0x080fe400078fdaff */
[----:B------:R-:W-:Y:S02]  /*0f40*/  LEA.HI.SX32 R26, R26, R25, 0x1b ;  /* 0x000000191a1a7211 */ /* 0x000fe400078fdaff */
[----:B------:R-:W-:-:S02]  /*0f50*/  LEA R67, R22, UR26, 0x2 ;  /* 0x0000001a16437c11 */ /* 0x000fc4000f8e10ff */
[----:B------:R-:W-:Y:S02]  /*0f60*/  LEA.HI.SX32 R4, R4, R25, 0x1b ;  /* 0x0000001904047211 */ /* 0x000fe400078fdaff */
[----:B------:R-:W-:Y:S02]  /*0f70*/  P2R R117, PR, RZ, 0x40 ;  /* 0x00000040ff757803 */ /* 0x000fe40000000000 */
[----:B------:R-:W-:Y:S02]  /*0f80*/  LEA R66, R24, UR26, 0x2 ;  /* 0x0000001a18427c11 */ /* 0x000fe4000f8e10ff */
[----:B------:R-:W-:Y:S02]  /*0f90*/  ISETP.NE.AND P6, PT, R130, RZ, PT ;  /* 0x000000ff8200720c */ /* 0x000fe40003fc5270 */
[----:B------:R-:W-:Y:S02]  /*0fa0*/  LEA R65, R26, UR26, 0x2 ;  /* 0x0000001a1a417c11 */ /* 0x000fe4000f8e10ff */
[----:B------:R-:W-:-:S02]  /*0fb0*/  IADD3 R22, PT, PT, R25, 0x1e0, RZ ;  /* 0x000001e019167810 */ /* 0x000fc40007ffe0ff */
[----:B------:R-:W-:Y:S02]  /*0fc0*/  LEA R63, R4, UR26, 0x2 ;  /* 0x0000001a043f7c11 */ /* 0x000fe4000f8e10ff */
[----:B------:R-:W-:Y:S02]  /*0fd0*/  P2R R115, PR, RZ, 0x40 ;  /* 0x00000040ff737803 */ /* 0x000fe40000000000 */
[----:B------:R-:W-:Y:S02]  /*0fe0*/  LEA.HI.SX32 R22, R22, R25, 0x1b ;  /* 0x0000001916167211 */ /* 0x000fe400078fdaff */
        /* <DEDUP_REMOVED lines=15> */
[----:B------:R-:W-:Y:S01]  /*10e0*/  MOV R5, RZ ;  /* 0x000000ff00057202 */ /* 0x000fe20000000f00 */
[----:B------:R-:W-:Y:S01]  /*10f0*/  HFMA2 R104, -RZ, RZ, 0, 0 ;  /* 0x00000000ff687431 */ /* 0x000fe200000001ff */
        /* <DEDUP_REMOVED lines=10> */
[----:B0-----:R-:W-:-:S03]  /*11a0*/  IADD3 R6, PT, PT, R25, 0x1a0, RZ ;  /* 0x000001a019067810 */ /* 0x001fc60007ffe0ff */
[----:B------:R-:W-:Y:S01]  /*11b0*/  STS [R70+0x280], R13 ;  /* 0x0002800d46007388 */ /* 0x000fe20000000800 */
[-C--:B------:R-:W-:Y:S02]  /*11c0*/  LEA.HI.SX32 R6, R6, R25.reuse, 0x1b ;  /* 0x0000001906067211 */ /* 0x080fe400078fdaff */
[----:B-1----:R-:W-:Y:S01]  /*11d0*/  IADD3 R10, PT, PT, R25, 0x1c0, RZ ;  /* 0x000001c0190a7810 */ /* 0x002fe20007ffe0ff */
[----:B------:R0:W-:Y:S01]  /*11e0*/  STS [R69+0x300], R12 ;  /* 0x0003000c45007388 */ /* 0x0001e20000000800 */
        /* <DEDUP_REMOVED lines=8> */
[----:B------:R-:W-:Y:S04]  /*1270*/  STS [R65+0x500], R16 ;  /* 0x0005001041007388 */ /* 0x000fe80000000800 */
        /* <DEDUP_REMOVED lines=8> */
[C---:B0-----:R-:W-:Y:S01]  /*1300*/  IADD3 R12, PT, PT, R25.reuse, 0x5, RZ ;  /* 0x00000005190c7810 */ /* 0x041fe20007ffe0ff */
[C---:B-1----:R-:W-:Y:S01]  /*1310*/  VIADD R18, R25.reuse, 0x8 ;  /* 0x0000000819127836 */ /* 0x042fe20000000000 */
[C---:B------:R-:W-:Y:S02]  /*1320*/  IADD3 R14, PT, PT, R25.reuse, 0x6, RZ ;  /* 0x00000006190e7810 */ /* 0x040fe40007ffe0ff */
[C---:B------:R-:W-:Y:S02]  /*1330*/  IADD3 R16, PT, PT, R25.reuse, 0x7, RZ ;  /* 0x0000000719107810 */ /* 0x040fe40007ffe0ff */
[----:B------:R-:W-:-:S02]  /*1340*/  IADD3 R22, PT, PT, R25, 0xa, RZ ;  /* 0x0000000a19167810 */ /* 0x000fc40007ffe0ff */
[C---:B------:R-:W-:Y:S02]  /*1350*/  IADD3 R24, PT, PT, R25.reuse, 0xb, RZ ;  /* 0x0000000b19187810 */ /* 0x040fe40007ffe0ff */
[C---:B--2---:R-:W-:Y:S02]  /*1360*/  IADD3 R20, PT, PT, R25.reuse, 0x9, RZ ;  /* 0x0000000919147810 */ /* 0x044fe40007ffe0ff */
        /* <DEDUP_REMOVED lines=63> */
[----:B------:R-:W4:Y:S01]  /*1760*/  @!P6 LDG.E R7, desc[UR28][R8.64+0x180] ;  /* 0x0001801c0807e981 */ /* 0x000f22000c1e1900 */
        /* <DEDUP_REMOVED lines=50> */
[----:B------:R-:W-:Y:S01]  /*1a90*/  MOV R117, RZ ;  /* 0x000000ff00757202 */ /* 0x000fe20000000f00 */
[----:B------:R-:W-:Y:S01]  /*1aa0*/  HFMA2 R6, -RZ, RZ, 0, 0 ;  /* 0x00000000ff067431 */ /* 0x000fe200000001ff */
[----:B------:R-:W-:Y:S01]  /*1ab0*/  MOV R119, RZ ;  /* 0x000000ff00777202 */ /* 0x000fe20000000f00 */
[----:B--2---:R0:W-:Y:S04]  /*1ac0*/  STS [R75], R102 ;  /* 0x000000664b007388 */ /* 0x0041e80000000800 */
        /* <DEDUP_REMOVED lines=17> */
[----:B------:R-:W-:Y:S04]  /*1be0*/  LDS R5, [R58+0x4] ;  /* 0x000004003a057984 */ /* 0x000fe80000000800 */
[----:B------:R-:W-:Y:S04]  /*1bf0*/  LDS R25, [R57+0x8] ;  /* 0x0000080039197984 */ /* 0x000fe80000000800 */
[----:B------:R-:W-:Y:S04]  /*1c00*/  LDS R7, [R56+0xc] ;  /* 0x00000c0038077984 */ /* 0x000fe80000000800 */
[----:B------:R-:W-:Y:S04]  /*1c10*/  LDS R23, [R55+0x10] ;  /* 0x0000100037177984 */ /* 0x000fe80000000800 */
[----:B------:R-:W-:Y:S04]  /*1c20*/  LDS R11, [R54+0x14] ;  /* 0x00001400360b7984 */ /* 0x000fe80000000800 */
[----:B------:R-:W-:Y:S04]  /*1c30*/  LDS R21, [R53+0x18] ;  /* 0x0000180035157984 */ /* 0x000fe80000000800 */
[----:B------:R-:W2:Y:S04]  /*1c40*/  LDS R13, [R52+0x1c] ;  /* 0x00001c00340d7984 */ /* 0x000ea80000000800 */
[----:B------:R-:W-:Y:S04]  /*1c50*/  LDS R19, [R51+0x20] ;  /* 0x0000200033137984 */ /* 0x000fe80000000800 */
[----:B------:R-:W3:Y:S04]  /*1c60*/  LDS R15, [R50+0x24] ;  /* 0x00002400320f7984 */ /* 0x000ee80000000800 */
[----:B------:R-:W4:Y:S04]  /*1c70*/  LDS R17, [R49+0x28] ;  /* 0x0000280031117984 */ /* 0x000f280000000800 */
[----:B------:R-:W-:Y:S04]  /*1c80*/  LDS R105, [R48+0x2c] ;  /* 0x00002c0030697984 */ /* 0x000fe80000000800 */
[----:B------:R-:W4:Y:S04]  /*1c90*/  LDS R107, [R47+0x30] ;  /* 0x000030002f6b7984 */ /* 0x000f280000000800 */
[----:B------:R-:W-:Y:S04]  /*1ca0*/  LDS R109, [R46+0x34] ;  /* 0x000034002e6d7984 */ /* 0x000fe80000000800 */
[----:B------:R-:W4:Y:S04]  /*1cb0*/  LDS R111, [R45+0x38] ;  /* 0x000038002d6f7984 */ /* 0x000f280000000800 */
[----:B------:R-:W4:Y:S01]  /*1cc0*/  LDS R113, [R44+0x3c] ;  /* 0x00003c002c717984 */ /* 0x000f220000000800 */
[----:B------:R-:W-:Y:S06]  /*1cd0*/  BAR.SYNC.DEFER_BLOCKING 0x0 ;  /* 0x0000000000007b1d */ /* 0x000fec0000010000 */
        /* <DEDUP_REMOVED lines=23> */
[----:B0-----:R-:W-:Y:S01]  /*1e50*/  HFMA2 R102, -RZ, RZ, 0, 0 ;  /* 0x00000000ff667431 */ /* 0x001fe200000001ff */
        /* <DEDUP_REMOVED lines=11> */
[----:B-1---5:R-:W-:Y:S01]  /*1f10*/  FADD.FTZ R27, R27, R100 ;  /* 0x000000641b1b7221 */ /* 0x022fe20000010000 */
[----:B------:R-:W-:-:S04]  /*1f20*/  P2R R132, PR, RZ, 0x20 ;  /* 0x00000020ff847803 */ /* 0x000fc80000000000 */
[----:B------:R-:W-:Y:S01]  /*1f30*/  FSETP.GTU.FTZ.AND P5, PT, R27, 20, PT ;  /* 0x41a000001b00780b */ /* 0x000fe20003fbc000 */
[----:B------:R-:W-:Y:S01]  /*1f40*/  BSSY.RECONVERGENT B0, `(.L_x_3942) ;  /* 0x0000040000007945 */ /* 0x000fe20003800200 */
[--C-:B--2---:R-:W-:Y:S01]  /*1f50*/  FADD.FTZ R20, R13, R100.reuse ;  /* 0x000000640d147221 */ /* 0x104fe20000010000 */
[--C-:B---3--:R-:W-:Y:S01]  /*1f60*/  FADD.FTZ R18, R15, R100.reuse ;  /* 0x000000640f127221 */ /* 0x108fe20000010000 */
[--C-:B------:R-:W-:Y:S01]  /*1f70*/  FADD.FTZ R26, R5, R100.reuse ;  /* 0x00000064051a7221 */ /* 0x100fe20000010000 */
[--C-:B------:R-:W-:Y:S01]  /*1f80*/  FADD.FTZ R25, R25, R100.reuse ;  /* 0x0000006419197221 */ /* 0x100fe20000010000 */
[--C-:B------:R-:W-:Y:S01]  /*1f90*/  FADD.FTZ R24, R7, R100.reuse ;  /* 0x0000006407187221 */ /* 0x100fe20000010000 */
[--C-:B------:R-:W-:Y:S01]  /*1fa0*/  FADD.FTZ R23, R23, R100.reuse ;  /* 0x0000006417177221 */ /* 0x100fe20000010000 */
[--C-:B------:R-:W-:Y:S01]  /*1fb0*/  FADD.FTZ R22, R11, R100.reuse ;  /* 0x000000640b167221 */ /* 0x100fe20000010000 */
[--C-:B------:R-:W-:Y:S01]  /*1fc0*/  FADD.FTZ R21, R21, R100.reuse ;  /* 0x0000006415157221 */ /* 0x100fe20000010000 */
[--C-:B------:R-:W-:Y:S01]  /*1fd0*/  FADD.FTZ R19, R19, R100.reuse ;  /* 0x0000006413137221 */ /* 0x100fe20000010000 */
[--C-:B----4-:R-:W-:Y:S01]  /*1fe0*/  FADD.FTZ R17, R17, R100.reuse ;  /* 0x0000006411117221 */ /* 0x110fe20000010000 */
[--C-:B------:R-:W-:Y:S01]  /*1ff0*/  FADD.FTZ R15, R107, R100.reuse ;  /* 0x000000646b0f7221 */ /* 0x100fe20000010000 */
[--C-:B------:R-:W-:Y:S01]  /*2000*/  FADD.FTZ R13, R111, R100.reuse ;  /* 0x000000646f0d7221 */ /* 0x100fe20000010000 */
        /* <DEDUP_REMOVED lines=15> */
[----:B------:R1:W-:Y:S01]  /*2100*/  STS [R60+0x780], R135 ;  /* 0x000780873c007388 */ /* 0x0003e20000000800 */
[--C-:B0-----:R-:W-:Y:S01]  /*2110*/  FADD.FTZ R16, R105, R100.reuse ;  /* 0x0000006469107221 */ /* 0x101fe20000010000 */
[--C-:B------:R-:W-:Y:S01]  /*2120*/  FADD.FTZ R14, R109, R100.reuse ;  /* 0x000000646d0e7221 */ /* 0x100fe20000010000 */
[----:B------:R-:W-:Y:S01]  /*2130*/  FADD.FTZ R12, R113, R100 ;  /* 0x00000064710c7221 */ /* 0x000fe20000010000 */
[----:B------:R-:W-:Y:S01]  /*2140*/  NOP ;  /* 0x0000000000007918 */ /* 0x000fe20000000000 */
[----:B------:R-:W-:Y:S05]  /*2150*/  @P5 BRA `(.L_x_3943) ;  /* 0x0000000000785947 */ /* 0x000fea0003800000 */
        /* <DEDUP_REMOVED lines=30> */
.L_x_3943:
[----:B------:R-:W-:Y:S05]  /*2340*/  BSYNC.RECONVERGENT B0 ;  /* 0x0000000000007941 */ /* 0x000fea0003800200 */
.L_x_3942:
        /* <DEDUP_REMOVED lines=33> */
.L_x_3945:
[----:B------:R-:W-:Y:S05]  /*2560*/  BSYNC.RECONVERGENT B0 ;  /* 0x0000000000007941 */ /* 0x000fea0003800200 */
.L_x_3944:
        /* <DEDUP_REMOVED lines=33> */
.L_x_3947:
[----:B------:R-:W-:Y:S05]  /*2780*/  BSYNC.RECONVERGENT B0 ;  /* 0x0000000000007941 */ /* 0x000fea0003800200 */
.L_x_3946:
        /* <DEDUP_REMOVED lines=33> */
.L_x_3949:
[----:B------:R-:W-:Y:S05]  /*29a0*/  BSYNC.RECONVERGENT B0 ;  /* 0x0000000000007941 */ /* 0x000fea0003800200 */
.L_x_3948:
        /* <DEDUP_REMOVED lines=33> */
.L_x_3951:
[----:B------:R-:W-:Y:S05]  /*2bc0*/  BSYNC.RECONVERGENT B0 ;  /* 0x0000000000007941 */ /* 0x000fea0003800200 */
.L_x_3950:
        /* <DEDUP_REMOVED lines=33> */
.L_x_3953:
[----:B------:R-:W-:Y:S05]  /*2de0*/  BSYNC.RECONVERGENT B0 ;  /* 0x0000000000007941 */ /* 0x000fea0003800200 */
.L_x_3952:
        /* <DEDUP_REMOVED lines=33> */
.L_x_3955:
[----:B------:R-:W-:Y:S05]  /*3000*/  BSYNC.RECONVERGENT B0 ;  /* 0x0000000000007941 */ /* 0x000fea0003800200 */
.L_x_3954:
        /* <DEDUP_REMOVED lines=33> */
.L_x_3957:
[----:B------:R-:W-:Y:S05]  /*3220*/  BSYNC.RECONVERGENT B0 ;  /* 0x0000000000007941 */ /* 0x000fea0003800200 */
.L_x_3956:
        /* <DEDUP_REMOVED lines=33> */
.L_x_3959:
[----:B------:R-:W-:Y:S05]  /*3440*/  BSYNC.RECONVERGENT B0 ;  /* 0x0000000000007941 */ /* 0x000fea0003800200 */
.L_x_3958:
        /* <DEDUP_REMOVED lines=33> */
.L_x_3961:
[----:B------:R-:W-:Y:S05]  /*3660*/  BSYNC.RECONVERGENT B0 ;  /* 0x0000000000007941 */ /* 0x000fea0003800200 */
.L_x_3960:
        /* <DEDUP_REMOVED lines=33> */
.L_x_3963:
[----:B------:R-:W-:Y:S05]  /*3880*/  BSYNC.RECONVERGENT B0 ;  /* 0x0000000000007941 */ /* 0x000fea0003800200 */
.L_x_3962:
        /* <DEDUP_REMOVED lines=33> */
.L_x_3965:
[----:B------:R-:W-:Y:S05]  /*3aa0*/  BSYNC.RECONVERGENT B0 ;  /* 0x0000000000007941 */ /* 0x000fea0003800200 */
.L_x_3964:
        /* <DEDUP_REMOVED lines=33> */
.L_x_3967:
[----:B------:R-:W-:Y:S05]  /*3cc0*/  BSYNC.RECONVERGENT B0 ;  /* 0x0000000000007941 */ /* 0x000fea0003800200 */
.L_x_3966:
        /* <DEDUP_REMOVED lines=33> */
.L_x_3969:
[----:B------:R-:W-:Y:S05]  /*3ee0*/  BSYNC.RECONVERGENT B0 ;  /* 0x0000000000007941 */ /* 0x000fea0003800200 */
.L_x_3968:
        /* <DEDUP_REMOVED lines=33> */
.L_x_3971:
[----:B------:R-:W-:Y:S05]  /*4100*/  BSYNC.RECONVERGENT B0 ;  /* 0x0000000000007941 */ /* 0x000fea0003800200 */
.L_x_3970:
        /* <DEDUP_REMOVED lines=33> */
.L_x_3973:
[----:B------:R-:W-:Y:S05]  /*4320*/  BSYNC.RECONVERGENT B0 ;  /* 0x0000000000007941 */ /* 0x000fea0003800200 */
.L_x_3972:
[----:B------:R-:W0:Y:S01]  /*4330*/  LDCU.128 UR8, c[0x0][0x410] ;  /* 0x00008200ff0877ac */ /* 0x000e220008000c00 */
[----:B------:R-:W-:Y:S01]  /*4340*/  P2R R143, PR, RZ, 0x1 ;  /* 0x00000001ff8f7803 */ /* 0x000fe20000000000 */
[----:B------:R-:W-:Y:S01]  /*4350*/  LDS R115, [R57+0x8] ;  /* 0x0000080039737984 */ /* 0x000fe20000000800 */
[----:B------:R-:W-:Y:S01]  /*4360*/  ISETP.NE.AND P0, PT, R120, RZ, PT ;  /* 0x000000ff7800720c */ /* 0x000fe20003f05270 */
[----:B------:R-:W-:Y:S01]  /*4370*/  UMOV UR6, UR25 ;  /* 0x0000001900067c82 */ /* 0x000fe20008000000 */
[----:B------:R-:W-:Y:S01]  /*4380*/  UMOV UR7, URZ ;  /* 0x000000ff00077c82 */ /* 0x000fe20008000000 */
[----:B------:R-:W-:Y:S01]  /*4390*/  LDS R116, [R56+0xc] ;  /* 0x00000c0038747984 */ /* 0x000fe20000000800 */
[----:B------:R-:W-:Y:S02]  /*43a0*/  P2R R141, PR, RZ, 0x1 ;  /* 0x00000001ff8d7803 */ /* 0x000fe40000000000 */
[----:B------:R-:W-:Y:S02]  /*43b0*/  CS2R R6, SRZ ;  /* 0x0000000000067805 */ /* 0x000fe4000001ff00 */
[----:B------:R-:W-:Y:S01]  /*43c0*/  ISETP.NE.AND P0, PT, R122, RZ, PT ;  /* 0x000000ff7a00720c */ /* 0x000fe20003f05270 */
[----:B------:R-:W-:Y:S01]  /*43d0*/  LDS R113, [R55+0x10] ;  /* 0x0000100037717984 */ /* 0x000fe20000000800 */
[----:B------:R-:W-:-:S02]  /*43e0*/  CS2R R10, SRZ ;  /* 0x00000000000a7805 */ /* 0x000fc4000001ff00 */
[----:B------:R-:W-:Y:S01]  /*43f0*/  P2R R144, PR, RZ, 0x2 ;  /* 0x00000002ff907803 */ /* 0x000fe20000000000 */
[----:B------:R-:W-:Y:S01]  /*4400*/  HFMA2 R117, -RZ, RZ, 0, 0 ;  /* 0x00000000ff757431 */ /* 0x000fe200000001ff */
[----:B------:R-:W-:Y:S01]  /*4410*/  LDS R114, [R54+0x14] ;  /* 0x0000140036727984 */ /* 0x000fe20000000800 */
[----:B------:R-:W-:Y:S01]  /*4420*/  P2R R139, PR, RZ, 0x1 ;  /* 0x00000001ff8b7803 */ /* 0x000fe20000000000 */
[----:B------:R-:W-:Y:S01]  /*4430*/  HFMA2 R136, -RZ, RZ, 0, 0 ;  /* 0x00000000ff887431 */ /* 0x000fe200000001ff */
[----:B------:R-:W-:Y:S01]  /*4440*/  ISETP.NE.AND P0, PT, R124, RZ, PT ;  /* 0x000000ff7c00720c */ /* 0x000fe20003f05270 */
[----:B0-----:R-:W-:Y:S01]  /*4450*/  UIMAD.WIDE.U32 UR32, UR31, UR8, UR6 ;  /* 0x000000081f2072a5 */ /* 0x001fe2000f8e0006 */
[----:B------:R-:W-:Y:S01]  /*4460*/  LDS R111, [R53+0x18] ;  /* 0x00001800356f7984 */ /* 0x000fe20000000800 */
[----:B------:R-:W-:Y:S02]  /*4470*/  ISETP.NE.AND P1, PT, R128, RZ, PT ;  /* 0x000000ff8000720c */ /* 0x000fe40003f25270 */
[----:B-1----:R-:W-:Y:S01]  /*4480*/  CS2R R134, SRZ ;  /* 0x0000000000867805 */ /* 0x002fe2000001ff00 */
[----:B------:R-:W-:Y:S01]  /*4490*/  UIMAD UR9, UR31, UR9, UR33 ;  /* 0x000000091f0972a4 */ /* 0x000fe2000f8e0221 */
[----:B------:R-:W-:Y:S01]  /*44a0*/  LDS R112, [R52+0x1c] ;  /* 0x00001c0034707984 */ /* 0x000fe20000000800 */
[----:B------:R-:W-:Y:S01]  /*44b0*/  P2R R137, PR, RZ, 0x1 ;  /* 0x00000001ff897803 */ /* 0x000fe20000000000 */
[----:B------:R-:W-:Y:S01]  /*44c0*/  UMOV UR8, UR32 ;  /* 0x0000002000087c82 */ /* 0x000fe20008000000 */
[----:B------:R-:W-:Y:S01]  /*44d0*/  ISETP.NE.AND P0, PT, R126, RZ, PT ;  /* 0x000000ff7e00720c */ /* 0x000fe20003f05270 */
[----:B------:R-:W-:Y:S01]  /*44e0*/  UIMAD.WIDE.U32 UR8, UR30, UR10, UR8 ;  /* 0x0000000a1e0872a5 */ /* 0x000fe2000f8e0008 */
[----:B------:R-:W-:Y:S01]  /*44f0*/  LDS R109, [R51+0x20] ;  /* 0x00002000336d7984 */ /* 0x000fe20000000800 */
[----:B------:R-:W-:Y:S01]  /*4500*/  P2R R145, PR, RZ, 0x4 ;  /* 0x00000004ff917803 */ /* 0x000fe20000000000 */
[----:B------:R-:W-:Y:S01]  /*4510*/  HFMA2 R138, -RZ, RZ, 0, 0 ;  /* 0x00000000ff8a7431 */ /* 0x000fe200000001ff */
[----:B------:R-:W-:Y:S01]  /*4520*/  UIMAD UR11, UR30, UR11, UR9 ;  /* 0x0000000b1e0b72a4 */ /* 0x000fe2000f8e0209 */
[----:B------:R-:W-:Y:S01]  /*4530*/  LDS R110, [R50+0x24] ;  /* 0x00002400326e7984 */ /* 0x000fe20000000800 */
[----:B------:R-:W-:Y:S01]  /*4540*/  IADD3 R2, P5, PT, R94, UR8, RZ ;  /* 0x000000085e027c10 */ /* 0x000fe2000ffbe0ff */
[----:B------:R-:W-:Y:S01]  /*4550*/  HFMA2 R140, -RZ, RZ, 0, 0 ;  /* 0x00000000ff8c7431 */ /* 0x000fe200000001ff */
[----:B------:R-:W-:Y:S01]  /*4560*/  P2R R125, PR, RZ, 0x1 ;  /* 0x00000001ff7d7803 */ /* 0x000fe20000000000 */
[----:B------:R-:W-:Y:S01]  /*4570*/  LDS R107, [R49+0x28] ;  /* 0x00002800316b7984 */ /* 0x000fe20000000800 */
[----:B------:R-:W-:-:S02]  /*4580*/  IADD3.X R5, PT, PT, RZ, UR11, RZ, P5, !PT ;  /* 0x0000000bff057c10 */ /* 0x000fc4000affe4ff */
[----:B------:R-:W-:Y:S01]  /*4590*/  ISETP.NE.AND P0, PT, R127, RZ, PT ;  /* 0x000000ff7f00720c */ /* 0x000fe20003f05270 */
[----:B------:R-:W-:Y:S01]  /*45a0*/  LDS R108, [R48+0x2c] ;  /* 0x00002c00306c7984 */ /* 0x000fe20000000800 */
[----:B------:R-:W-:Y:S01]  /*45b0*/  ISETP.NE.AND P2, PT, R129, RZ, PT ;  /* 0x000000ff8100720c */ /* 0x000fe20003f45270 */
[----:B------:R-:W0:Y:S01]  /*45c0*/  LDCU.128 UR8, c[0x0][0x420] ;  /* 0x00008400ff0877ac */ /* 0x000e220008000c00 */
[----:B------:R-:W-:Y:S01]  /*45d0*/  P2R R146, PR, RZ, 0x8 ;  /* 0x00000008ff927803 */ /* 0x000fe20000000000 */
[----:B------:R-:W-:Y:S01]  /*45e0*/  LDS R105, [R47+0x30] ;  /* 0x000030002f697984 */ /* 0x000fe20000000800 */
[----:B------:R-:W-:Y:S02]  /*45f0*/  ISETP.NE.AND P3, PT, R130, RZ, PT ;  /* 0x000000ff8200720c */ /* 0x000fe40003f65270 */
[----:B------:R-:W-:Y:S01]  /*4600*/  P2R R147, PR, RZ, 0x10 ;  /* 0x00000010ff937803 */ /* 0x000fe20000000000 */
[----:B------:R-:W-:Y:S01]  /*4610*/  LDS R106, [R46+0x34] ;  /* 0x000034002e6a7984 */ /* 0x000fe20000000800 */
[----:B------:R-:W-:-:S02]  /*4620*/  ISETP.NE.AND P4, PT, R131, RZ, PT ;  /* 0x000000ff8300720c */ /* 0x000fc40003f85270 */
[----:B------:R-:W-:Y:S01]  /*4630*/  ISETP.NE.AND P6, PT, R132, RZ, PT ;  /* 0x000000ff8400720c */ /* 0x000fe20003fc5270 */
[----:B------:R-:W-:Y:S01]  /*4640*/  LDS R104, [R45+0x38] ;  /* 0x000038002d687984 */ /* 0x000fe20000000800 */
[----:B------:R-:W-:Y:S02]  /*4650*/  CS2R R132, SRZ ;  /* 0x0000000000847805 */ /* 0x000fe4000001ff00 */
[----:B------:R-:W-:Y:S01]  /*4660*/  MOV R119, RZ ;  /* 0x000000ff00777202 */ /* 0x000fe20000000f00 */
[----:B------:R-:W-:Y:S01]  /*4670*/  LDS R102, [R44+0x3c] ;  /* 0x00003c002c667984 */ /* 0x000fe20000000800 */
[----:B------:R-:W-:Y:S02]  /*4680*/  MOV R121, RZ ;  /* 0x000000ff00797202 */ /* 0x000fe40000000f00 */
[----:B------:R-:W-:Y:S01]  /*4690*/  MOV R123, RZ ;  /* 0x000000ff007b7202 */ /* 0x000fe20000000f00 */
[----:B0-----:R-:W-:Y:S01]  /*46a0*/  UIMAD.WIDE.U32 UR32, UR31, UR8, UR6 ;  /* 0x000000081f2072a5 */ /* 0x001fe2000f8e0006 */
[----:B------:R-:W-:-:S03]  /*46b0*/  MOV R142, RZ ;  /* 0x000000ff008e7202 */ /* 0x000fc60000000f00 */
        /* <DEDUP_REMOVED lines=42> */
[----:B------:R-:W2:Y:S01]  /*4960*/  @!P4 LDG.E R135, desc[UR28][R4.64+0x780] ;  /* 0x0007801c0487c981 */ /* 0x000ea2000c1e1900 */
        /* <DEDUP_REMOVED lines=20> */
[----:B---3--:R-:W-:Y:S04]  /*4ab0*/  STS [R75], R6 ;  /* 0x000000064b007388 */ /* 0x008fe80000000800 */
[----:B----4-:R-:W-:Y:S04]  /*4ac0*/  STS [R74+0x80], R7 ;  /* 0x000080074a007388 */ /* 0x010fe80000000800 */
[----:B-----5:R-:W-:Y:S04]  /*4ad0*/  STS [R73+0x100], R10 ;  /* 0x0001000a49007388 */ /* 0x020fe80000000800 */
        /* <DEDUP_REMOVED lines=14> */
[----:B------:R-:W-:Y:S04]  /*4bc0*/  LDS R127, [R59] ;  /* 0x000000003b7f7984 */ /* 0x000fe80000000800 */
[----:B------:R-:W4:Y:S04]  /*4bd0*/  LDS R126, [R58+0x4] ;  /* 0x000004003a7e7984 */ /* 0x000f280000000800 */
[----:B------:R-:W-:Y:S04]  /*4be0*/  LDS R125, [R57+0x8] ;  /* 0x00000800397d7984 */ /* 0x000fe80000000800 */
[----:B------:R-:W-:Y:S04]  /*4bf0*/  LDS R124, [R56+0xc] ;  /* 0x00000c00387c7984 */ /* 0x000fe80000000800 */
[----:B------:R-:W5:Y:S04]  /*4c00*/  LDS R123, [R55+0x10] ;  /* 0x00001000377b7984 */ /* 0x000f680000000800 */
[----:B------:R-:W-:Y:S04]  /*4c10*/  LDS R122, [R54+0x14] ;  /* 0x00001400367a7984 */ /* 0x000fe80000000800 */
[----:B------:R-:W0:Y:S04]  /*4c20*/  LDS R121, [R53+0x18] ;  /* 0x0000180035797984 */ /* 0x000e280000000800 */
[----:B------:R-:W0:Y:S04]  /*4c30*/  LDS R120, [R52+0x1c] ;  /* 0x00001c0034787984 */ /* 0x000e280000000800 */
[----:B------:R-:W-:Y:S04]  /*4c40*/  LDS R7, [R51+0x20] ;  /* 0x0000200033077984 */ /* 0x000fe80000000800 */
[----:B------:R-:W0:Y:S04]  /*4c50*/  LDS R11, [R50+0x24] ;  /* 0x00002400320b7984 */ /* 0x000e280000000800 */
[----:B------:R-:W-:Y:S04]  /*4c60*/  LDS R10, [R49+0x28] ;  /* 0x00002800310a7984 */ /* 0x000fe80000000800 */
[----:B------:R-:W-:Y:S04]  /*4c70*/  LDS R6, [R48+0x2c] ;  /* 0x00002c0030067984 */ /* 0x000fe80000000800 */
[----:B------:R-:W-:Y:S04]  /*4c80*/  LDS R119, [R47+0x30] ;  /* 0x000030002f777984 */ /* 0x000fe80000000800 */
[----:B------:R-:W0:Y:S04]  /*4c90*/  LDS R117, [R46+0x34] ;  /* 0x000034002e757984 */ /* 0x000e280000000800 */
[----:B------:R-:W0:Y:S04]  /*4ca0*/  LDS R5, [R45+0x38] ;  /* 0x000038002d057984 */ /* 0x000e280000000800 */
[----:B------:R-:W-:Y:S01]  /*4cb0*/  LDS R4, [R44+0x3c] ;  /* 0x00003c002c047984 */ /* 0x000fe20000000800 */
[----:B------:R-:W-:Y:S01]  /*4cc0*/  BAR.SYNC.DEFER_BLOCKING 0x0 ;  /* 0x0000000000007b1d */ /* 0x000fe20000010000 */
[----:B-1----:R-:W-:-:S05]  /*4cd0*/  IMAD.MOV.U32 R132, RZ, RZ, RZ ;  /* 0x000000ffff847224 */ /* 0x002fca00078e00ff */
[----:B------:R-:W5:Y:S01]  /*4ce0*/  @!P5 LDG.E R130, desc[UR28][R2.64] ;  /* 0x0000001c0282d981 */ /* 0x000f62000c1e1900 */
[----:B------:R-:W-:-:S13]  /*4cf0*/  ISETP.NE.AND P5, PT, R128, RZ, PT ;  /* 0x000000ff8000720c */ /* 0x000fda0003fa5270 */
[----:B------:R-:W5:Y:S01]  /*4d00*/  @!P5 LDG.E R129, desc[UR28][R2.64+0x80] ;  /* 0x0000801c0281d981 */ /* 0x000f62000c1e1900 */
[----:B------:R-:W-:Y:S01]  /*4d10*/  ISETP.NE.AND P5, PT, R131, RZ, PT ;  /* 0x000000ff8300720c */ /* 0x000fe20003fa5270 */
[----:B------:R-:W-:-:S12]  /*4d20*/  HFMA2 R131, -RZ, RZ, 0, 0 ;  /* 0x00000000ff837431 */ /* 0x000fd800000001ff */
[----:B------:R-:W5:Y:S01]  /*4d30*/  @!P5 LDG.E R132, desc[UR28][R2.64+0x100] ;  /* 0x0001001c0284d981 */ /* 0x000f62000c1e1900 */
[----:B------:R-:W-:Y:S02]  /*4d40*/  ISETP.NE.AND P5, PT, R137, RZ, PT ;  /* 0x000000ff8900720c */ /* 0x000fe40003fa5270 */
[----:B--2---:R-:W-:-:S11]  /*4d50*/  CS2R R136, SRZ ;  /* 0x0000000000887805 */ /* 0x004fd6000001ff00 */
        /* <DEDUP_REMOVED lines=9> */
[----:B------:R-:W-:Y:S01]  /*4df0*/  ISETP.NE.AND P5, PT, R144, RZ, PT ;  /* 0x000000ff9000720c */ /* 0x000fe20003fa5270 */
[----:B------:R-:W-:-:S12]  /*4e00*/  HFMA2 R140, -RZ, RZ, 0, 0 ;  /* 0x00000000ff8c7431 */ /* 0x000fd800000001ff */
        /* <DEDUP_REMOVED lines=9> */
[----:B------:R-:W3:Y:S04]  /*4ea0*/  @!P1 LDG.E R144, desc[UR28][R2.64+0x600] ;  /* 0x0006001c02909981 */ /* 0x000ee8000c1e1900 */
[----:B------:R-:W3:Y:S04]  /*4eb0*/  @!P2 LDG.E R145, desc[UR28][R2.64+0x680] ;  /* 0x0006801c0291a981 */ /* 0x000ee8000c1e1900 */
[----:B------:R-:W3:Y:S04]  /*4ec0*/  @!P3 LDG.E R146, desc[UR28][R2.64+0x700] ;  /* 0x0007001c0292b981 */ /* 0x000ee8000c1e1900 */
[----:B------:R-:W3:Y:S04]  /*4ed0*/  @!P5 LDG.E R139, desc[UR28][R2.64+0x480] ;  /* 0x0004801c028bd981 */ /* 0x000ee8000c1e1900 */
[----:B------:R0:W3:Y:S01]  /*4ee0*/  @!P4 LDG.E R147, desc[UR28][R2.64+0x780] ;  /* 0x0007801c0293c981 */ /* 0x0000e2000c1e1900 */
[----:B----4-:R-:W-:Y:S01]  /*4ef0*/  FMUL.FTZ R133, R126, -1.4426950216293334961 ;  /* 0xbfb8aa3b7e857820 */ /* 0x010fe20000410000 */
[----:B------:R-:W-:-:S05]  /*4f00*/  FMUL.FTZ R128, R127, -1.4426950216293334961 ;  /* 0xbfb8aa3b7f807820 */ /* 0x000fca0000410000 */
[----:B------:R-:W1:Y:S01]  /*4f10*/  MUFU.EX2 R133, R133 ;  /* 0x0000008500857308 */ /* 0x000e620000000800 */
[----:B-----5:R-:W-:Y:S01]  /*4f20*/  FMUL.FTZ R148, R123, -1.4426950216293334961 ;  /* 0xbfb8aa3b7b947820 */ /* 0x020fe20000410000 */
[----:B------:R-:W-:Y:S01]  /*4f30*/  FMUL.FTZ R134, R125, -1.4426950216293334961 ;  /* 0xbfb8aa3b7d867820 */ /* 0x000fe20000410000 */
[----:B------:R-:W-:-:S05]  /*4f40*/  FMUL.FTZ R141, R124, -1.4426950216293334961 ;  /* 0xbfb8aa3b7c8d7820 */ /* 0x000fca0000410000 */
[----:B------:R-:W4:Y:S01]  /*4f50*/  MUFU.EX2 R128, R128 ;  /* 0x0000008000807308 */ /* 0x000f220000000800 */
[----:B0-----:R-:W-:Y:S01]  /*4f60*/  FMUL.FTZ R3, R121, -1.4426950216293334961 ;  /* 0xbfb8aa3b79037820 */ /* 0x001fe20000410000 */
[----:B------:R-:W-:-:S06]  /*4f70*/  FMUL.FTZ R2, R122, -1.4426950216293334961 ;  /* 0xbfb8aa3b7a027820 */ /* 0x000fcc0000410000 */
[----:B------:R-:W0:Y:S01]  /*4f80*/  MUFU.EX2 R148, R148 ;  /* 0x0000009400947308 */ /* 0x000e220000000800 */
[----:B-1----:R-:W-:Y:S01]  /*4f90*/  FADD.FTZ R133, R133, 1 ;  /* 0x3f80000085857421 */ /* 0x002fe20000010000 */
[----:B------:R-:W-:-:S06]  /*4fa0*/  FMUL.FTZ R149, R120, -1.4426950216293334961 ;  /* 0xbfb8aa3b78957820 */ /* 0x000fcc0000410000 */
[----:B------:R-:W1:Y:S01]  /*4fb0*/  MUFU.EX2 R134, R134 ;  /* 0x0000008600867308 */ /* 0x000e620000000800 */
[----:B----4-:R-:W-:-:S07]  /*4fc0*/  FADD.FTZ R128, R128, 1 ;  /* 0x3f80000080807421 */ /* 0x010fce0000010000 */
[----:B------:R-:W4:Y:S08]  /*4fd0*/  MUFU.EX2 R141, R141 ;  /* 0x0000008d008d7308 */ /* 0x000f300000000800 */
[----:B------:R-:W5:Y:S01]  /*4fe0*/  MUFU.EX2 R3, R3 ;  /* 0x0000000300037308 */ /* 0x000f620000000800 */
[----:B0-----:R-:W-:-:S07]  /*4ff0*/  FADD.FTZ R148, R148, 1 ;  /* 0x3f80000094947421 */ /* 0x001fce0000010000 */
[----:B------:R-:W0:Y:S08]  /*5000*/  MUFU.EX2 R2, R2 ;  /* 0x0000000200027308 */ /* 0x000e300000000800 */
[----:B------:R-:W-:Y:S01]  /*5010*/  MUFU.RCP R133, R133 ;  /* 0x0000008500857308 */ /* 0x000fe20000001000 */
[----:B------:R-:W-:Y:S01]  /*5020*/  FMUL.FTZ R151, R11, -1.4426950216293334961 ;  /* 0xbfb8aa3b0b977820 */ /* 0x000fe20000410000 */
[----:B------:R-:W-:-:S06]  /*5030*/  FMUL.FTZ R155, R117, -1.4426950216293334961 ;  /* 0xbfb8aa3b759b7820 */ /* 0x000fcc0000410000 */
[----:B------:R-:W0:Y:S01]  /*5040*/  MUFU.EX2 R149, R149 ;  /* 0x0000009500957308 */ /* 0x000e220000000800 */
[----:B------:R-:W-:Y:S01]  /*5050*/  FMUL.FTZ R152, R10, -1.4426950216293334961 ;  /* 0xbfb8aa3b0a987820 */ /* 0x000fe20000410000 */
[----:B-1----:R-:W-:Y:S01]  /*5060*/  FADD.FTZ R134, R134, 1 ;  /* 0x3f80000086867421 */ /* 0x002fe20000010000 */
[----:B------:R-:W-:-:S05]  /*5070*/  FMUL.FTZ R154, R119, -1.4426950216293334961 ;  /* 0xbfb8aa3b779a7820 */ /* 0x000fca0000410000 */
[----:B------:R-:W-:Y:S01]  /*5080*/  MUFU.RCP R128, R128 ;  /* 0x0000008000807308 */ /* 0x000fe20000001000 */
[----:B----4-:R-:W-:Y:S01]  /*5090*/  FADD.FTZ R141, R141, 1 ;  /* 0x3f8000008d8d7421 */ /* 0x010fe20000010000 */
[----:B------:R-:W-:Y:S01]  /*50a0*/  FMUL.FTZ R150, R7, -1.4426950216293334961 ;  /* 0xbfb8aa3b07967820 */ /* 0x000fe20000410000 */
[----:B-----5:R-:W-:Y:S01]  /*50b0*/  FADD.FTZ R3, R3, 1 ;  /* 0x3f80000003037421 */ /* 0x020fe20000010000 */
[----:B0-----:R-:W-:-:S04]  /*50c0*/  FADD.FTZ R2, R2, 1 ;  /* 0x3f80000002027421 */ /* 0x001fc80000010000 */
[----:B------:R-:W-:Y:S01]  /*50d0*/  MUFU.EX2 R151, R151 ;  /* 0x0000009700977308 */ /* 0x000fe20000000800 */
[----:B------:R-:W-:-:S07]  /*50e0*/  FADD.FTZ R149, R149, 1 ;  /* 0x3f80000095957421 */ /* 0x000fce0000010000 */
[----:B------:R-:W0:Y:S08]  /*50f0*/  MUFU.EX2 R155, R155 ;  /* 0x0000009b009b7308 */ /* 0x000e300000000800 */
[----:B------:R-:W-:Y:S08]  /*5100*/  MUFU.EX2 R152, R152 ;  /* 0x0000009800987308 */ /* 0x000ff00000000800 */
[----:B------:R-:W-:Y:S01]  /*5110*/  MUFU.RCP R134, R134 ;  /* 0x0000008600867308 */ /* 0x000fe20000001000 */
[----:B------:R-:W-:Y:S04]  /*5120*/  STS [R75], R130 ;  /* 0x000000824b007388 */ /* 0x000fe80000000800 */
[----:B------:R-:W-:Y:S04]  /*5130*/  STS [R74+0x80], R129 ;  /* 0x000080814a007388 */ /* 0x000fe80000000800 */
[----:B------:R-:W-:Y:S04]  /*5140*/  STS [R73+0x100], R132 ;  /* 0x0001008449007388 */ /* 0x000fe80000000800 */
[----:B--2---:R-:W-:Y:S04]  /*5150*/  STS [R72+0x180], R131 ;  /* 0x0001808348007388 */ /* 0x004fe80000000800 */
[----:B---3--:R-:W-:Y:S04]  /*5160*/  STS [R71+0x200], R136 ;  /* 0x0002008847007388 */ /* 0x008fe80000000800 */
[----:B------:R-:W-:Y:S04]  /*5170*/  STS [R70+0x280], R135 ;  /* 0x0002808746007388 */ /* 0x000fe80000000800 */
[----:B------:R1:W-:Y:S04]  /*5180*/  STS [R69+0x300], R138 ;  /* 0x0003008a45007388 */ /* 0x0003e80000000800 */
        /* <DEDUP_REMOVED lines=11> */
[----:B------:R-:W3:Y:S04]  /*5240*/  LDS R131, [R58+0x4] ;  /* 0x000004003a837984 */ /* 0x000ee80000000800 */
[----:B------:R-:W4:Y:S04]  /*5250*/  LDS R130, [R57+0x8] ;  /* 0x0000080039827984 */ /* 0x000f280000000800 */
[----:B------:R-:W5:Y:S04]  /*5260*/  LDS R135, [R56+0xc] ;  /* 0x00000c0038877984 */ /* 0x000f680000000800 */
[----:B------:R-:W5:Y:S01]  /*5270*/  LDS R132, [R55+0x10] ;  /* 0x0000100037847984 */ /* 0x000f620000000800 */
[----:B-1----:R-:W1:Y:S03]  /*5280*/  MUFU.RCP R138, R148 ;  /* 0x00000094008a7308 */ /* 0x002e660000001000 */
[----:B------:R-:W5:Y:S01]  /*5290*/  LDS R136, [R53+0x18] ;  /* 0x0000180035887984 */ /* 0x000f620000000800 */
[----:B------:R-:W-:-:S03]  /*52a0*/  FMUL.FTZ R156, R5, -1.4426950216293334961 ;  /* 0xbfb8aa3b059c7820 */ /* 0x000fc60000410000 */
[----:B------:R-:W-:Y:S01]  /*52b0*/  LDS R137, [R54+0x14] ;  /* 0x0000140036897984 */ /* 0x000fe20000000800 */
[----:B------:R-:W4:Y:S08]  /*52c0*/  MUFU.EX2 R154, R154 ;  /* 0x0000009a009a7308 */ /* 0x000f300000000800 */
[----:B------:R-:W4:Y:S08]  /*52d0*/  MUFU.RCP R141, R141 ;  /* 0x0000008d008d7308 */ /* 0x000f300000001000 */
[----:B--2---:R2:W-:Y:S01]  /*52e0*/  MUFU.RCP R144, R3 ;  /* 0x0000000300907308 */ /* 0x0045e20000001000 */
[----:B------:R-:W-:Y:S01]  /*52f0*/  FMUL.FTZ R153, R6, -1.4426950216293334961 ;  /* 0xbfb8aa3b06997820 */ /* 0x000fe20000410000 */
[----:B------:R-:W5:Y:S01]  /*5300*/  LDS R139, [R52+0x1c] ;  /* 0x00001c00348b7984 */ /* 0x000f620000000800 */
[----:B---3--:R-:W-:-:S05]  /*5310*/  FMUL.FTZ R140, R118, R131 ;  /* 0x00000083768c7220 */ /* 0x008fca0000410000 */
[----:B------:R-:W3:Y:S01]  /*5320*/  MUFU.EX2 R150, R150 ;  /* 0x0000009600967308 */ /* 0x000ee20000000800 */
[----:B--2---:R-:W-:Y:S01]  /*5330*/  FADD.FTZ R3, -R133, 1 ;  /* 0x3f80000085037421 */ /* 0x004fe20000010100 */
[----:B0-----:R-:W-:Y:S01]  /*5340*/  FADD.FTZ R162, R155, 1 ;  /* 0x3f8000009ba27421 */ /* 0x001fe20000010000 */
[----:B------:R-:W-:Y:S01]  /*5350*/  FMUL.FTZ R157, R4, -1.4426950216293334961 ;  /* 0xbfb8aa3b049d7820 */ /* 0x000fe20000410000 */
[----:B------:R-:W-:Y:S01]  /*5360*/  LDS R147, [R50+0x24] ;  /* 0x0000240032937984 */ /* 0x000fe20000000800 */
[----:B------:R-:W-:Y:S01]  /*5370*/  FFMA.FTZ R145, R126, R3, 1 ;  /* 0x3f8000007e917423 */ /* 0x000fe20000010003 */
[----:B------:R-:W-:Y:S02]  /*5380*/  FMUL.FTZ R3, R0, R129 ;  /* 0x0000008100037220 */ /* 0x000fe40000410000 */
[----:B------:R0:W2:Y:S01]  /*5390*/  MUFU.RCP R143, R2 ;  /* 0x00000002008f7308 */ /* 0x0000a20000001000 */
[----:B------:R-:W-:Y:S01]  /*53a0*/  FMUL.FTZ R140, R133, R140 ;  /* 0x0000008c858c7220 */ /* 0x000fe20000410000 */
[----:B------:R-:W-:Y:S01]  /*53b0*/  FMUL.FTZ R3, R128, R3 ;  /* 0x0000000380037220 */ /* 0x000fe20000410000 */
[----:B-1----:R-:W-:Y:S01]  /*53c0*/  FADD.FTZ R142, -R138, 1 ;  /* 0x3f8000008a8e7421 */ /* 0x002fe20000010100 */
[----:B0-----:R-:W-:-:S04]  /*53d0*/  FADD.FTZ R2, -R128, 1 ;  /* 0x3f80000080027421 */ /* 0x001fc80000010100 */
[----:B------:R-:W0:Y:S01]  /*53e0*/  MUFU.RCP R149, R149 ;  /* 0x0000009500957308 */ /* 0x000e220000001000 */
[----:B------:R-:W-:Y:S01]  /*53f0*/  FFMA.FTZ R2, R127, R2, 1 ;  /* 0x3f8000007f027423 */ /* 0x000fe20000010002 */
[----:B------:R-:W-:Y:S01]  /*5400*/  FADD.FTZ R148, R151, 1 ;  /* 0x3f80000097947421 */ /* 0x000fe20000010000 */
[----:B------:R-:W-:Y:S02]  /*5410*/  FADD.FTZ R151, R152, 1 ;  /* 0x3f80000098977421 */ /* 0x000fe40000010000 */
[----:B------:R-:W-:-:S03]  /*5420*/  FMUL.FTZ R2, R3, R2 ;  /* 0x0000000203027220 */ /* 0x000fc60000410000 */
[----:B------:R1:W0:Y:S01]  /*5430*/  MUFU.EX2 R163, R156 ;  /* 0x0000009c00a37308 */ /* 0x0002220000000800 */
[----:B------:R-:W-:Y:S01]  /*5440*/  FMUL.FTZ R3, R140, R145 ;  /* 0x000000918c037220 */ /* 0x000fe20000410000 */
[----:B------:R-:W-:Y:S01]  /*5450*/  FADD.FTZ R140, -R134, 1 ;  /* 0x3f800000868c7421 */ /* 0x000fe20000010100 */
[----:B------:R-:W-:Y:S01]  /*5460*/  FFMA.FTZ R160, R123, R142, 1 ;  /* 0x3f8000007ba07423 */ /* 0x000fe2000001008e */
[----:B----4-:R-:W-:Y:S01]  /*5470*/  FMUL.FTZ R155, R115, R130 ;  /* 0x00000082739b7220 */ /* 0x010fe20000410000 */
[----:B------:R-:W-:Y:S01]  /*5480*/  FADD.FTZ R152, R154, 1 ;  /* 0x3f8000009a987421 */ /* 0x000fe20000010000 */
[----:B------:R-:W-:Y:S01]  /*5490*/  FADD.FTZ R145, -R141, 1 ;  /* 0x3f8000008d917421 */ /* 0x000fe20000010100 */
[----:B------:R-:W4:Y:S01]  /*54a0*/  LDS R142, [R51+0x20] ;  /* 0x00002000338e7984 */ /* 0x000f220000000800 */
[----:B------:R-:W0:Y:S01]  /*54b0*/  MUFU.EX2 R153, R153 ;  /* 0x0000009900997308 */ /* 0x000e220000000800 */
[----:B-----5:R-:W-:Y:S01]  /*54c0*/  FMUL.FTZ R154, R116, R135 ;  /* 0x00000087749a7220 */ /* 0x020fe20000410000 */
[----:B---3--:R-:W-:Y:S01]  /*54d0*/  FADD.FTZ R146, R150, 1 ;  /* 0x3f80000096927421 */ /* 0x008fe20000010000 */
[----:B------:R-:W-:Y:S01]  /*54e0*/  FFMA.FTZ R150, R125, R140, 1 ;  /* 0x3f8000007d967423 */ /* 0x000fe2000001008c */
[----:B------:R-:W-:Y:S01]  /*54f0*/  FMUL.FTZ R155, R134, R155 ;  /* 0x0000009b869b7220 */ /* 0x000fe20000410000 */
[----:B-1----:R-:W-:Y:S01]  /*5500*/  FMUL.FTZ R156, R141, R154 ;  /* 0x0000009a8d9c7220 */ /* 0x002fe20000410000 */
[----:B------:R-:W1:Y:S02]  /*5510*/  LDS R140, [R49+0x28] ;  /* 0x00002800318c7984 */ /* 0x000e640000000800 */
[----:B------:R3:W5:Y:S01]  /*5520*/  MUFU.EX2 R168, R157 ;  /* 0x0000009d00a87308 */ /* 0x0007620000000800 */
[----:B------:R-:W-:Y:S01]  /*5530*/  FMUL.FTZ R159, R113, R132 ;  /* 0x00000084719f7220 */ /* 0x000fe20000410000 */
[----:B------:R-:W-:Y:S01]  /*5540*/  FMUL.FTZ R158, R155, R150 ;  /* 0x000000969b9e7220 */ /* 0x000fe20000410000 */
[----:B------:R-:W-:Y:S01]  /*5550*/  FADD.FTZ R150, -R144, 1 ;  /* 0x3f80000090967421 */ /* 0x000fe20000010100 */
[----:B--2---:R-:W-:Y:S01]  /*5560*/  FADD.FTZ R155, -R143, 1 ;  /* 0x3f8000008f9b7421 */ /* 0x004fe20000010100 */
[----:B---3--:R-:W-:-:S02]  /*5570*/  FFMA.FTZ R157, R124, R145, 1 ;  /* 0x3f8000007c9d7423 */ /* 0x008fc40000010091 */
[----:B------:R-:W2:Y:S02]  /*5580*/  LDS R145, [R48+0x2c] ;  /* 0x00002c0030917984 */ /* 0x000ea40000000800 */
[----:B------:R-:W-:Y:S01]  /*5590*/  FMUL.FTZ R161, R156, R157 ;  /* 0x0000009d9ca17220 */ /* 0x000fe20000410000 */
[----:B0-----:R-:W-:Y:S01]  /*55a0*/  FADD.FTZ R157, -R149, 1 ;  /* 0x3f800000959d7421 */ /* 0x001fe20000010100 */
[----:B------:R-:W-:Y:S01]  /*55b0*/  FMUL.FTZ R159, R138, R159 ;  /* 0x0000009f8a9f7220 */ /* 0x000fe20000410000 */
[----:B------:R-:W-:Y:S01]  /*55c0*/  FADD.FTZ R156, R163, 1 ;  /* 0x3f800000a39c7421 */ /* 0x000fe20000010000 */
[----:B------:R-:W-:Y:S01]  /*55d0*/  FFMA.FTZ R164, R121, R150, 1 ;  /* 0x3f80000079a47423 */ /* 0x000fe20000010096 */
[----:B------:R-:W-:Y:S01]  /*55e0*/  FFMA.FTZ R163, R122, R155, 1 ;  /* 0x3f8000007aa37423 */ /* 0x000fe2000001009b */
[----:B------:R-:W0:Y:S01]  /*55f0*/  LDS R150, [R47+0x30] ;  /* 0x000030002f967984 */ /* 0x000e220000000800 */
[----:B------:R-:W-:Y:S01]  /*5600*/  FFMA.FTZ R167, R120, R157, 1 ;  /* 0x3f80000078a77423 */ /* 0x000fe2000001009d */
[----:B------:R-:W-:-:S02]  /*5610*/  FMUL.FTZ R160, R159, R160 ;  /* 0x000000a09fa07220 */ /* 0x000fc40000410000 */
[----:B------:R-:W3:Y:S01]  /*5620*/  LDS R155, [R46+0x34] ;  /* 0x000034002e9b7984 */ /* 0x000ee20000000800 */
[----:B------:R-:W-:Y:S01]  /*5630*/  FADD.FTZ R153, R153, 1 ;  /* 0x3f80000099997421 */ /* 0x000fe20000010000 */
[----:B------:R-:W4:Y:S02]  /*5640*/  MUFU.RCP R151, R151 ;  /* 0x0000009700977308 */ /* 0x000f240000001000 */
[----:B------:R-:W3:Y:S04]  /*5650*/  LDS R157, [R45+0x38] ;  /* 0x000038002d9d7984 */ /* 0x000ee80000000800 */
[----:B------:R-:W3:Y:S02]  /*5660*/  LDS R159, [R44+0x3c] ;  /* 0x00003c002c9f7984 */ /* 0x000ee40000000800 */
[----:B------:R-:W1:Y:S01]  /*5670*/  MUFU.RCP R146, R146 ;  /* 0x0000009200927308 */ /* 0x000e620000001000 */
[----:B------:R-:W-:Y:S01]  /*5680*/  FMUL.FTZ R165, R111, R136 ;  /* 0x000000886fa57220 */ /* 0x000fe20000410000 */
[----:B-----5:R-:W-:Y:S01]  /*5690*/  FADD.FTZ R168, R168, 1 ;  /* 0x3f800000a8a87421 */ /* 0x020fe20000010000 */
[----:B------:R-:W-:Y:S06]  /*56a0*/  BAR.SYNC.DEFER_BLOCKING 0x0 ;  /* 0x0000000000007b1d */ /* 0x000fec0000010000 */
[----:B------:R-:W5:Y:S01]  /*56b0*/  MUFU.RCP R153, R153 ;  /* 0x0000009900997308 */ /* 0x000f620000001000 */
[----:B------:R-:W-:-:S07]  /*56c0*/  FMUL.FTZ R165, R144, R165 ;  /* 0x000000a590a57220 */ /* 0x000fce0000410000 */
[----:B------:R-:W2:Y:S01]  /*56d0*/  MUFU.RCP R148, R148 ;  /* 0x0000009400947308 */ /* 0x000ea20000001000 */
[----:B------:R-:W-:Y:S01]  /*56e0*/  FMUL.FTZ R164, R165, R164 ;  /* 0x000000a4a5a47220 */ /* 0x000fe20000410000 */
[----:B----4-:R-:W-:-:S06]  /*56f0*/  FADD.FTZ R165, -R151, 1 ;  /* 0x3f80000097a57421 */ /* 0x010fcc0000010100 */
[----:B------:R4:W-:Y:S01]  /*5700*/  MUFU.RCP R154, R162 ;  /* 0x000000a2009a7308 */ /* 0x0009e20000001000 */
[----:B------:R-:W-:-:S07]  /*5710*/  FMUL.FTZ R166, R112, R139 ;  /* 0x0000008b70a67220 */ /* 0x000fce0000410000 */
[----:B------:R0:W3:Y:S01]  /*5720*/  MUFU.RCP R177, R168 ;  /* 0x000000a800b17308 */ /* 0x0000e20000001000 */
[----:B----4-:R-:W-:-:S04]  /*5730*/  FMUL.FTZ R162, R114, R137 ;  /* 0x0000008972a27220 */ /* 0x010fc80000410000 */
[----:B------:R-:W-:Y:S01]  /*5740*/  FMUL.FTZ R162, R143, R162 ;  /* 0x000000a28fa27220 */ /* 0x000fe20000410000 */
[----:B------:R-:W-:Y:S02]  /*5750*/  FFMA.FTZ R171, R10, R165, 1 ;  /* 0x3f8000000aab7423 */ /* 0x000fe400000100a5 */
[----:B------:R-:W4:Y:S01]  /*5760*/  MUFU.RCP R152, R152 ;  /* 0x0000009800987308 */ /* 0x000f220000001000 */
[----:B------:R-:W-:Y:S01]  /*5770*/  FMUL.FTZ R163, R162, R163 ;  /* 0x000000a3a2a37220 */ /* 0x000fe20000410000 */
[----:B------:R-:W-:Y:S01]  /*5780*/  FMUL.FTZ R166, R149, R166 ;  /* 0x000000a695a67220 */ /* 0x000fe20000410000 */
[----:B-1----:R-:W-:Y:S01]  /*5790*/  FADD.FTZ R162, -R146, 1 ;  /* 0x3f80000092a27421 */ /* 0x002fe20000010100 */
[----:B-----5:R-:W-:Y:S01]  /*57a0*/  FADD.FTZ R169, -R153, 1 ;  /* 0x3f80000099a97421 */ /* 0x020fe20000010100 */
[----:B------:R-:W-:-:S03]  /*57b0*/  FMUL.FTZ R165, R109, R142 ;  /* 0x0000008e6da57220 */ /* 0x000fc60000410000 */
[----:B------:R-:W1:Y:S01]  /*57c0*/  MUFU.RCP R156, R156 ;  /* 0x0000009c009c7308 */ /* 0x000e620000001000 */
[----:B------:R-:W-:Y:S01]  /*57d0*/  FMUL.FTZ R167, R166, R167 ;  /* 0x000000a7a6a77220 */ /* 0x000fe20000410000 */
[----:B------:R-:W-:Y:S01]  /*57e0*/  FFMA.FTZ R162, R7, R162, 1 ;  /* 0x3f80000007a27423 */ /* 0x000fe200000100a2 */
[----:B------:R-:W-:Y:S01]  /*57f0*/  FFMA.FTZ R173, R6, R169, 1 ;  /* 0x3f80000006ad7423 */ /* 0x000fe200000100a9 */
[----:B------:R-:W-:Y:S01]  /*5800*/  FMUL.FTZ R165, R146, R165 ;  /* 0x000000a592a57220 */ /* 0x000fe20000410000 */
[----:B--2---:R-:W-:Y:S01]  /*5810*/  FADD.FTZ R166, -R148, 1 ;  /* 0x3f80000094a67421 */ /* 0x004fe20000010100 */
[----:B------:R-:W-:Y:S01]  /*5820*/  FMUL.FTZ R169, R110, R147 ;  /* 0x000000936ea97220 */ /* 0x000fe20000410000 */
[----:B0-----:R-:W-:Y:S01]  /*5830*/  FMUL.FTZ R168, R107, R140 ;  /* 0x0000008c6ba87220 */ /* 0x001fe20000410000 */
[----:B------:R-:W-:Y:S01]  /*5840*/  FMUL.FTZ R170, R108, R145 ;  /* 0x000000916caa7220 */ /* 0x000fe20000410000 */
[----:B------:R-:W-:Y:S01]  /*5850*/  FMUL.FTZ R162, R165, R162 ;  /* 0x000000a2a5a27220 */ /* 0x000fe20000410000 */
[----:B------:R-:W-:Y:S01]  /*5860*/  FFMA.FTZ R166, R11, R166, 1 ;  /* 0x3f8000000ba67423 */ /* 0x000fe200000100a6 */
[----:B------:R-:W-:Y:S01]  /*5870*/  FMUL.FTZ R169, R148, R169 ;  /* 0x000000a994a97220 */ /* 0x000fe20000410000 */
[----:B---3--:R-:W-:Y:S01]  /*5880*/  FADD.FTZ R165, -R177, 1 ;  /* 0x3f800000b1a57421 */ /* 0x008fe20000010100 */
[----:B------:R-:W-:Y:S01]  /*5890*/  FMUL.FTZ R168, R151, R168 ;  /* 0x000000a897a87220 */ /* 0x000fe20000410000 */
[----:B------:R-:W-:Y:S01]  /*58a0*/  FMUL.FTZ R170, R153, R170 ;  /* 0x000000aa99aa7220 */ /* 0x000fe20000410000 */
[----:B------:R-:W-:Y:S01]  /*58b0*/  FMUL.FTZ R169, R169, R166 ;  /* 0x000000a6a9a97220 */ /* 0x000fe20000410000 */
[----:B------:R-:W-:Y:S01]  /*58c0*/  FFMA.FTZ R179, R4, R165, 1 ;  /* 0x3f80000004b37423 */ /* 0x000fe200000100a5 */
[----:B------:R-:W-:Y:S01]  /*58d0*/  FMUL.FTZ R168, R168, R171 ;  /* 0x000000aba8a87220 */ /* 0x000fe20000410000 */
[----:B------:R-:W-:Y:S01]  /*58e0*/  FMUL.FTZ R173, R170, R173 ;  /* 0x000000adaaad7220 */ /* 0x000fe20000410000 */
[----:B----4-:R-:W-:Y:S01]  /*58f0*/  FADD.FTZ R166, -R152, 1 ;  /* 0x3f80000098a67421 */ /* 0x010fe20000010100 */
[----:B------:R-:W-:Y:S01]  /*5900*/  FMUL.FTZ R165, R105, R150 ;  /* 0x0000009669a57220 */ /* 0x000fe20000410000 */
[----:B------:R-:W-:Y:S01]  /*5910*/  FADD.FTZ R170, -R154, 1 ;  /* 0x3f8000009aaa7421 */ /* 0x000fe20000010100 */
[----:B------:R-:W-:Y:S01]  /*5920*/  FMUL.FTZ R171, R106, R155 ;  /* 0x0000009b6aab7220 */ /* 0x000fe20000410000 */
[----:B------:R0:W-:Y:S01]  /*5930*/  STS [R59], R2 ;  /* 0x000000023b007388 */ /* 0x0001e20000000800 */
[----:B-1----:R-:W-:Y:S01]  /*5940*/  FADD.FTZ R172, -R156, 1 ;  /* 0x3f8000009cac7421 */ /* 0x002fe20000010100 */
[----:B------:R-:W-:Y:S01]  /*5950*/  FMUL.FTZ R175, R104, R157 ;  /* 0x0000009d68af7220 */ /* 0x000fe20000410000 */
[----:B------:R-:W-:Y:S01]  /*5960*/  FMUL.FTZ R174, R102, R159 ;  /* 0x0000009f66ae7220 */ /* 0x000fe20000410000 */
[----:B------:R1:W-:Y:S01]  /*5970*/  STS [R58+0x4], R3 ;  /* 0x000004033a007388 */ /* 0x0003e20000000800 */
[----:B------:R-:W-:Y:S01]  /*5980*/  FFMA.FTZ R166, R119, R166, 1 ;  /* 0x3f80000077a67423 */ /* 0x000fe200000100a6 */
[----:B------:R-:W-:-:S02]  /*5990*/  FMUL.FTZ R165, R152, R165 ;  /* 0x000000a598a57220 */ /* 0x000fc40000410000 */
[----:B------:R-:W-:Y:S01]  /*59a0*/  STS [R57+0x8], R158 ;  /* 0x0000089e39007388 */ /* 0x000fe20000000800 */
[----:B------:R-:W-:Y:S01]  /*59b0*/  FFMA.FTZ R170, R117, R170, 1 ;  /* 0x3f80000075aa7423 */ /* 0x000fe200000100aa */
[----:B------:R-:W-:Y:S02]  /*59c0*/  FMUL.FTZ R171, R154, R171 ;  /* 0x000000ab9aab7220 */ /* 0x000fe40000410000 */
[----:B------:R-:W-:Y:S01]  /*59d0*/  STS [R56+0xc], R161 ;  /* 0x00000ca138007388 */ /* 0x000fe20000000800 */
[----:B------:R-:W-:Y:S01]  /*59e0*/  FFMA.FTZ R172, R5, R172, 1 ;  /* 0x3f80000005ac7423 */ /* 0x000fe200000100ac */
[----:B------:R-:W-:Y:S01]  /*59f0*/  FMUL.FTZ R175, R156, R175 ;  /* 0x000000af9caf7220 */ /* 0x000fe20000410000 */
[----:B------:R-:W-:Y:S01]  /*5a00*/  ISETP.NE.AND P5, PT, R96, RZ, PT ;  /* 0x000000ff6000720c */ /* 0x000fe20003fa5270 */
[----:B------:R2:W-:Y:S01]  /*5a10*/  STS [R55+0x10], R160 ;  /* 0x000010a037007388 */ /* 0x0005e20000000800 */
        /* <DEDUP_REMOVED lines=8> */
[----:B------:R-:W-:Y:S04]  /*5aa0*/  STS [R51+0x20], R162 ;  /* 0x000020a233007388 */ /* 0x000fe80000000800 */
        /* <DEDUP_REMOVED lines=28> */
[----:B------:R-:W3:Y:S01]  /*5c70*/  LDS R158, [UR26+0x1080] ;  /* 0x0010801aff9e7984 */ /* 0x000ee20008000800 */
[----:B------:R-:W-:Y:S01]  /*5c80*/  UIMAD UR9, UR31, UR11, UR9 ;  /* 0x0000000b1f0972a4 */ /* 0x000fe2000f8e0209 */
[----:B------:R-:W0:Y:S03]  /*5c90*/  LDCU.64 UR10, c[0x0][0x558] ;  /* 0x0000ab00ff0a77ac */ /* 0x000e260008000a00 */
[----:B------:R-:W-:-:S04]  /*5ca0*/  UIMAD.WIDE.U32 UR8, UR30, UR32, UR8 ;  /* 0x000000201e0872a5 */ /* 0x000fc8000f8e0008 */
[----:B------:R-:W-:Y:S02]  /*5cb0*/  UIMAD UR9, UR30, UR33, UR9 ;  /* 0x000000211e0972a4 */ /* 0x000fe4000f8e0209 */
[----:B-1----:R-:W-:Y:S01]  /*5cc0*/  IADD3 R3, P0, PT, R94, UR8, RZ ;  /* 0x000000085e037c10 */ /* 0x002fe2000ff1e0ff */
[----:B------:R-:W1:Y:S03]  /*5cd0*/  LDCU.64 UR32, c[0x0][0x490] ;  /* 0x00009200ff2077ac */ /* 0x000e660008000a00 */
[----:B--2---:R-:W-:Y:S02]  /*5ce0*/  IADD3.X R160, PT, PT, RZ, UR9, RZ, P0, !PT ;  /* 0x00000009ffa07c10 */ /* 0x004fe400087fe4ff */
[----:B0-----:R-:W-:-:S04]  /*5cf0*/  LEA R2, P1, R3, UR10, 0x2 ;  /* 0x0000000a03027c11 */ /* 0x001fc8000f8210ff */
[----:B------:R-:W-:Y:S02]  /*5d00*/  LEA.HI.X R3, R3, UR11, R160, 0x2, P1 ;  /* 0x0000000b03037c11 */ /* 0x000fe400088f14a0 */
[-C--:B---3--:R-:W-:Y:S02]  /*5d10*/  ISETP.GE.AND P0, PT, R94, R158.reuse, PT ;  /* 0x0000009e5e00720c */ /* 0x088fe40003f06270 */
        /* <DEDUP_REMOVED lines=25> */
[----:B------:R-:W-:Y:S01]  /*5eb0*/  FMUL.FTZ R127, R127, R128 ;  /* 0x000000807f7f7220 */ /* 0x000fe20000410000 */
[----:B------:R-:W-:Y:S01]  /*5ec0*/  FMUL.FTZ R126, R126, R133 ;  /* 0x000000857e7e7220 */ /* 0x000fe20000410000 */
[----:B------:R0:W-:Y:S02]  /*5ed0*/  @!P1 STG.E desc[UR28][R2.64+0x500], R183 ;  /* 0x000500b702009986 */ /* 0x0001e4000c10191c */
[----:B------:R-:W-:Y:S02]  /*5ee0*/  FMUL.FTZ R0, R0, R127 ;  /* 0x0000007f00007220 */ /* 0x000fe40000410000 */
[----:B------:R0:W-:Y:S04]  /*5ef0*/  @!P2 STG.E desc[UR28][R2.64+0x580], R185 ;  /* 0x000580b90200a986 */ /* 0x0001e8000c10191c */
[----:B------:R0:W-:Y:S04]  /*5f00*/  @!P6 STG.E desc[UR28][R2.64+0x600], R187 ;  /* 0x000600bb0200e986 */ /* 0x0001e8000c10191c */
[----:B------:R0:W-:Y:S04]  /*5f10*/  @!P4 STG.E desc[UR28][R2.64+0x680], R189 ;  /* 0x000680bd0200c986 */ /* 0x0001e8000c10191c */
[----:B------:R0:W-:Y:S04]  /*5f20*/  @!P3 STG.E desc[UR28][R2.64+0x700], R191 ;  /* 0x000700bf0200b986 */ /* 0x0001e8000c10191c */
[----:B------:R0:W-:Y:S01]  /*5f30*/  @!P0 STG.E desc[UR28][R2.64+0x780], R193 ;  /* 0x000780c102008986 */ /* 0x0001e2000c10191c */
[----:B------:R-:W-:Y:S01]  /*5f40*/  FMUL.FTZ R125, R125, R134 ;  /* 0x000000867d7d7220 */ /* 0x000fe20000410000 */
[----:B------:R-:W-:Y:S01]  /*5f50*/  FMUL.FTZ R118, R118, R126 ;  /* 0x0000007e76767220 */ /* 0x000fe20000410000 */
[----:B------:R-:W-:Y:S01]  /*5f60*/  FFMA.FTZ R128, R42, R0, R99 ;  /* 0x000000002a807223 */ /* 0x000fe20000010063 */
        /* <DEDUP_REMOVED lines=64> */
[----:B------:R-:W-:Y:S01]  /*6370*/  IADD3 R3, P0, PT, R94, UR6, RZ ;  /* 0x000000065e037c10 */ /* 0x000fe2000ff1e0ff */
[----:B------:R-:W-:Y:S03]  /*6380*/  STS [R52+0x1c], R139 ;  /* 0x00001c8b34007388 */ /* 0x000fe60000000800 */
[----:B-1----:R-:W-:Y:S01]  /*6390*/  LEA R2, P4, R3, UR32, 0x2 ;  /* 0x0000002003027c11 */ /* 0x002fe2000f8810ff */
        /* <DEDUP_REMOVED lines=62> */
.L_x_3974:
        /* <DEDUP_REMOVED lines=13> */
[-C--:B------:R-:W-:Y:S01]  /*6850*/  FMUL.FTZ R133, R0, R103.reuse ;  /* 0x0000006700857220 */ /* 0x080fe20000410000 */
[-C--:B------:R-:W-:Y:S01]  /*6860*/  FMUL.FTZ R131, R118, R103.reuse ;  /* 0x0000006776837220 */ /* 0x080fe20000410000 */
[-C--:B------:R-:W-:Y:S01]  /*6870*/  FMUL.FTZ R132, R115, R103.reuse ;  /* 0x0000006773847220 */ /* 0x080fe20000410000 */
[----:B------:R-:W-:Y:S01]  /*6880*/  FFMA.FTZ R3, R35, R110, R2 ;  /* 0x0000006e23037223 */ /* 0x000fe20000010002 */
[-C--:B------:R-:W-:Y:S01]  /*6890*/  FMUL.FTZ R129, R116, R103.reuse ;  /* 0x0000006774817220 */ /* 0x080fe20000410000 */
[----:B------:R-:W-:Y:S01]  /*68a0*/  FMUL.FTZ R130, R113, R103 ;  /* 0x0000006771827220 */ /* 0x000fe20000410000 */
[----:B0-----:R-:W-:Y:S01]  /*68b0*/  UISETP.GE.AND UP0, UPT, UR6, 0x1, UPT ;  /* 0x000000010600788c */ /* 0x001fe2000bf06270 */
        /* <DEDUP_REMOVED lines=14> */
[----:B------:R-:W-:-:S02]  /*69a0*/  FMUL.FTZ R117, R102, R103 ;  /* 0x0000006766757220 */ /* 0x000fc40000410000 */
[----:B------:R-:W-:-:S04]  /*69b0*/  FFMA.FTZ R2, R28, R104, R3 ;  /* 0x000000681c027223 */ /* 0x000fc80000010003 */
[----:B------:R-:W-:Y:S01]  /*69c0*/  FFMA.FTZ R99, R29, R102, R2 ;  /* 0x000000661d637223 */ /* 0x000fe20000010002 */
[----:B------:R-:W-:Y:S06]  /*69d0*/  BAR.SYNC.DEFER_BLOCKING 0x0 ;  /* 0x0000000000007b1d */ /* 0x000fec0000010000 */
[----:B------:R-:W-:Y:S05]  /*69e0*/  BRA.U !UP0, `(.L_x_3975) ;  /* 0x00000039080c7547 */ /* 0x000fea000b800000 */
[----:B------:R-:W0:Y:S01]  /*69f0*/  LDC.64 R10, c[0x0][0x4d8] ;  /* 0x00013600ff0a7b82 */ /* 0x000e220000000a00 */
[----:B------:R-:W-:Y:S01]  /*6a00*/  ISETP.GE.AND P0, PT, R94, UR34, PT ;  /* 0x000000225e007c0c */ /* 0x000fe2000bf06270 */
[----:B------:R-:W-:Y:S01]  /*6a10*/  UIADD3 UR7, UPT, UPT, UR16, -0x1, URZ ;  /* 0xffffffff10077890 */ /* 0x000fe2000fffe0ff */
[----:B------:R-:W-:Y:S01]  /*6a20*/  LOP3.LUT R188, R188, 0xfffffffb, RZ, 0xc0, !PT ;  /* 0xfffffffbbcbc7812 */ /* 0x000fe200078ec0ff */
[----:B------:R-:W-:Y:S01]  /*6a30*/  UISETP.NE.AND UP0, UPT, UR16, 0x1, UPT ;  /* 0x000000011000788c */ /* 0x000fe2000bf05270 */
[----:B------:R-:W-:Y:S01]  /*6a40*/  MOV R149, RZ ;  /* 0x000000ff00957202 */ /* 0x000fe20000000f00 */
[----:B------:R-:W-:Y:S01]  /*6a50*/  ULEA.HI UR6, UR7, UR7, URZ, 0x1 ;  /* 0x0000000707067291 */ /* 0x000fe2000f8f08ff */
[----:B------:R-:W1:Y:S03]  /*6a60*/  LDCU UR35, c[0x0][0x394] ;  /* 0x00007280ff2377ac */ /* 0x000e660008000800 */
[----:B------:R-:W-:Y:S01]  /*6a70*/  PLOP3.LUT P1, PT, PT, PT, UP0, 0x80, 0x8 ;  /* 0x000000000008781c */ /* 0x000fe20003f2f008 */
[----:B------:R-:W-:-:S03]  /*6a80*/  ULOP3.LUT UR6, UR6, 0xfffffe, URZ, 0xc0, !UPT ;  /* 0x00fffffe06067892 */ /* 0x000fc6000f8ec0ff */
[----:B------:R-:W-:Y:S01]  /*6a90*/  ISETP.EQ.AND P1, PT, R190, RZ, P1 ;  /* 0x000000ffbe00720c */ /* 0x000fe20000f22270 */
[----:B------:R-:W2:Y:S01]  /*6aa0*/  LDCU UR48, c[0x0][0x38c] ;  /* 0x00007180ff3077ac */ /* 0x000ea20008000800 */
[----:B------:R-:W-:Y:S01]  /*6ab0*/  @P0 LOP3.LUT R188, R188, 0x4, RZ, 0xfc, !PT ;  /* 0x00000004bcbc0812 */ /* 0x000fe200078efcff */
[----:B------:R-:W-:Y:S01]  /*6ac0*/  UIADD3 UR7, UPT, UPT, UR7, -UR6, URZ ;  /* 0x8000000607077290 */ /* 0x000fe2000fffe0ff */
[----:B------:R-:W3:Y:S01]  /*6ad0*/  LDCU UR27, c[0x0][0x388] ;  /* 0x00007100ff1b77ac */ /* 0x000ee20008000800 */
[----:B------:R-:W4:Y:S01]  /*6ae0*/  LDCU.64 UR36, c[0x0][0x3a8] ;  /* 0x00007500ff2477ac */ /* 0x000f220008000a00 */
[----:B------:R-:W0:Y:S01]  /*6af0*/  LDCU.64 UR38, c[0x0][0x3c0] ;  /* 0x00007800ff2677ac */ /* 0x000e220008000a00 */
[----:B------:R-:W0:Y:S01]  /*6b00*/  LDCU.64 UR40, c[0x0][0x3e0] ;  /* 0x00007c00ff2877ac */ /* 0x000e220008000a00 */
[----:B------:R-:W0:Y:S01]  /*6b10*/  LDCU.64 UR42, c[0x0][0x4e0] ;  /* 0x00009c00ff2a77ac */ /* 0x000e220008000a00 */
[----:B------:R-:W0:Y:S01]  /*6b20*/  LDCU.64 UR44, c[0x0][0x4f0] ;  /* 0x00009e00ff2c77ac */ /* 0x000e220008000a00 */
[----:B------:R-:W0:Y:S01]  /*6b30*/  LDCU.64 UR46, c[0x0][0x540] ;  /* 0x0000a800ff2e77ac */ /* 0x000e220008000a00 */
[----:B------:R-:W0:Y:S01]  /*6b40*/  LDCU.128 UR8, c[0x0][0x440] ;  /* 0x00008800ff0877ac */ /* 0x000e220008000c00 */
[----:B-1----:R-:W-:-:S05]  /*6b50*/  UMOV UR6, URZ ;  /* 0x000000ff00067c82 */ /* 0x002fca0008000000 */
.L_x_4020:
[----:B-1----:R-:W-:Y:S01]  /*6b60*/  HFMA2 R3, -RZ, RZ, 0, 0 ;  /* 0x00000000ff037431 */ /* 0x002fe200000001ff */
[----:B------:R-:W-:Y:S01]  /*6b70*/  UMOV UR32, UR12 ;  /* 0x0000000c00207c82 */ /* 0x000fe20008000000 */
[----:B------:R-:W-:Y:S01]  /*6b80*/  UMOV UR33, UR17 ;  /* 0x0000001100217c82 */ /* 0x000fe20008000000 */
[----:B0-----:R-:W-:Y:S01]  /*6b90*/  MOV R5, UR40 ;  /* 0x0000002800057c02 */ /* 0x001fe20008000f00 */
[----:B----4-:R-:W-:Y:S01]  /*6ba0*/  UIMAD.WIDE.U32 UR32, UR6, UR36, UR32 ;  /* 0x00000024062072a5 */ /* 0x010fe2000f8e0020 */
[----:B------:R-:W-:Y:S02]  /*6bb0*/  MOV R2, R94 ;  /* 0x0000005e00027202 */ /* 0x000fe40000000f00 */
[----:B------:R-:W-:Y:S01]  /*6bc0*/  MOV R151, UR41 ;  /* 0x0000002900977c02 */ /* 0x000fe20008000f00 */
[----:B------:R-:W-:Y:S01]  /*6bd0*/  UIMAD UR26, UR6, UR37, UR33 ;  /* 0x00000025061a72a4 */ /* 0x000fe2000f8e0221 */
[----:B------:R-:W-:Y:S01]  /*6be0*/  LOP3.LUT P6, RZ, R188, 0x4, RZ, 0xc0, !PT ;  /* 0x00000004bcff7812 */ /* 0x000fe200078cc0ff */
[----:B------:R-:W-:Y:S01]  /*6bf0*/  ULEA UR33, UP0, UR32, UR8, 0x2 ;  /* 0x0000000820217291 */ /* 0x000fe2000f8010ff */
[----:B------:R-:W-:-:S03]  /*6c00*/  IMAD.WIDE.U32 R2, R5, UR6, R2 ;  /* 0x0000000605027c25 */ /* 0x000fc6000f8e0002 */
[----:B------:R-:W-:Y:S01]  /*6c10*/  ULEA.HI.X UR32, UR32, UR9, UR26, 0x2, UP0 ;  /* 0x0000000920207291 */ /* 0x000fe200080f141a */
[----:B------:R-:W-:Y:S01]  /*6c20*/  IMAD R3, R151, UR6, R3 ;  /* 0x0000000697037c24 */ /* 0x000fe2000f8e0203 */
[----:B------:R-:W-:Y:S02]  /*6c30*/  LEA R4, P3, R2, R97, 0x2 ;  /* 0x0000006102047211 */ /* 0x000fe400078610ff */
[----:B------:R-:W-:Y:S02]  /*6c40*/  ISETP.GE.AND P0, PT, R91, UR34, PT ;  /* 0x000000225b007c0c */ /* 0x000fe4000bf06270 */
[----:B------:R-:W-:Y:S02]  /*6c50*/  MOV R6, UR33 ;  /* 0x0000002100067c02 */ /* 0x000fe40008000f00 */
[----:B------:R-:W-:Y:S02]  /*6c60*/  MOV R7, UR32 ;  /* 0x0000002000077c02 */ /* 0x000fe40008000f00 */
[----:B------:R-:W-:-:S02]  /*6c70*/  ISETP.GE.AND P2, PT, R90, UR34, PT ;  /* 0x000000225a007c0c */ /* 0x000fc4000bf46270 */
[----:B------:R-:W-:Y:S01]  /*6c80*/  LEA.HI.X R5, R2, R95, R3, 0x2, P3 ;  /* 0x0000005f02057211 */ /* 0x000fe200018f1403 */
[----:B------:R0:W4:Y:S01]  /*6c90*/  LDG.E R150, desc[UR28][R6.64] ;  /* 0x0000001c06967981 */ /* 0x000122000c1e1900 */
[----:B------:R-:W-:Y:S02]  /*6ca0*/  ISETP.GE.AND P3, PT, R89, UR34, PT ;  /* 0x0000002259007c0c */ /* 0x000fe4000bf66270 */
[----:B------:R-:W-:Y:S02]  /*6cb0*/  CS2R R152, SRZ ;  /* 0x0000000000987805 */ /* 0x000fe4000001ff00 */
[----:B------:R-:W-:Y:S02]  /*6cc0*/  ISETP.GE.AND P4, PT, R88, UR34, PT ;  /* 0x0000002258007c0c */ /* 0x000fe4000bf86270 */
[----:B------:R-:W-:Y:S02]  /*6cd0*/  ISETP.GE.AND P5, PT, R87, UR34, PT ;  /* 0x0000002257007c0c */ /* 0x000fe4000bfa6270 */
[----:B------:R-:W-:-:S02]  /*6ce0*/  CS2R R154, SRZ ;  /* 0x00000000009a7805 */ /* 0x000fc4000001ff00 */
[----:B------:R-:W-:Y:S02]  /*6cf0*/  MOV R151, RZ ;  /* 0x000000ff00977202 */ /* 0x000fe40000000f00 */
[----:B0-----:R-:W-:Y:S01]  /*6d00*/  CS2R R6, SRZ ;  /* 0x0000000000067805 */ /* 0x001fe2000001ff00 */
[----:B------:R-:W5:Y:S01]  /*6d10*/  @!P2 LDG.E R152, desc[UR28][R4.64+0x100] ;  /* 0x0001001c0498a981 */ /* 0x000f62000c1e1900 */
[----:B------:R-:W-:-:S03]  /*6d20*/  ISETP.GE.AND P2, PT, R85, UR34, PT ;  /* 0x0000002255007c0c */ /* 0x000fc6000bf46270 */
[----:B--2---:R-:W2:Y:S01]  /*6d30*/  @!P3 LDG.E R151, desc[UR28][R4.64+0x180] ;  /* 0x0001801c0497b981 */ /* 0x004ea2000c1e1900 */
[----:B------:R-:W-:-:S03]  /*6d40*/  ISETP.GE.AND P3, PT, R84, UR34, PT ;  /* 0x0000002254007c0c */ /* 0x000fc6000bf66270 */
[----:B------:R-:W3:Y:S01]  /*6d50*/  @!P0 LDG.E R7, desc[UR28][R4.64+0x80] ;  /* 0x0000801c04078981 */ /* 0x000ee2000c1e1900 */
[----:B------:R-:W-:-:S03]  /*6d60*/  ISETP.GE.AND P0, PT, R86, UR34, PT ;  /* 0x0000002256007c0c */ /* 0x000fc6000bf06270 */
[----:B------:R-:W2:Y:S01]  /*6d70*/  @!P4 LDG.E R154, desc[UR28][R4.64+0x200] ;  /* 0x0002001c049ac981 */ /* 0x000ea2000c1e1900 */
[----:B------:R-:W-:-:S03]  /*6d80*/  ISETP.GE.AND P4, PT, R83, UR34, PT ;  /* 0x0000002253007c0c */ /* 0x000fc6000bf86270 */
[----:B------:R-:W2:Y:S01]  /*6d90*/  @!P5 LDG.E R153, desc[UR28][R4.64+0x280] ;  /* 0x0002801c0499d981 */ /* 0x000ea2000c1e1900 */
[----:B------:R-:W-:Y:S01]  /*6da0*/  ISETP.GE.AND P5, PT, R82, UR34, PT ;  /* 0x0000002252007c0c */ /* 0x000fe2000bfa6270 */
[----:B------:R-:W-:Y:S01]  /*6db0*/  HFMA2 R159, -RZ, RZ, 0, 0 ;  /* 0x00000000ff9f7431 */ /* 0x000fe200000001ff */
[----:B------:R-:W-:Y:S02]  /*6dc0*/  CS2R R160, SRZ ;  /* 0x0000000000a07805 */ /* 0x000fe4000001ff00 */
[----:B------:R-:W-:Y:S02]  /*6dd0*/  CS2R R162, SRZ ;  /* 0x0000000000a27805 */ /* 0x000fe4000001ff00 */
[----:B------:R-:W-:Y:S01]  /*6de0*/  CS2R R164, SRZ ;  /* 0x0000000000a47805 */ /* 0x000fe2000001ff00 */
[----:B------:R-:W2:Y:S01]  /*6df0*/  @!P2 LDG.E R155, desc[UR28][R4.64+0x380] ;  /* 0x0003801c049ba981 */ /* 0x000ea2000c1e1900 */
[----:B------:R-:W-:-:S03]  /*6e00*/  ISETP.GE.AND P2, PT, R80, UR34, PT ;  /* 0x0000002250007c0c */ /* 0x000fc6000bf46270 */
[----:B------:R-:W2:Y:S01]  /*6e10*/  @!P0 LDG.E R160, desc[UR28][R4.64+0x300] ;  /* 0x0003001c04a08981 */ /* 0x000ea2000c1e1900 */
[----:B------:R-:W-:-:S03]  /*6e20*/  ISETP.GE.AND P0, PT, R81, UR34, PT ;  /* 0x0000002251007c0c */ /* 0x000fc6000bf06270 */
[----:B------:R-:W2:Y:S01]  /*6e30*/  @!P3 LDG.E R162, desc[UR28][R4.64+0x400] ;  /* 0x0004001c04a2b981 */ /* 0x000ea2000c1e1900 */
[----:B------:R-:W-:-:S03]  /*6e40*/  ISETP.GE.AND P3, PT, R79, UR34, PT ;  /* 0x000000224f007c0c */ /* 0x000fc6000bf66270 */
[----:B------:R-:W5:Y:S04]  /*6e50*/  @!P6 LDG.E R6, desc[UR28][R4.64] ;  /* 0x0000001c0406e981 */ /* 0x000f68000c1e1900 */
[----:B------:R-:W2:Y:S01]  /*6e60*/  @!P4 LDG.E R159, desc[UR28][R4.64+0x480] ;  /* 0x0004801c049fc981 */ /* 0x000ea2000c1e1900 */
[----:B------:R-:W-:-:S03]  /*6e70*/  ISETP.GE.AND P4, PT, R78, UR34, PT ;  /* 0x000000224e007c0c */ /* 0x000fc6000bf86270 */
[----:B------:R-:W2:Y:S01]  /*6e80*/  @!P5 LDG.E R164, desc[UR28][R4.64+0x500] ;  /* 0x0005001c04a4d981 */ /* 0x000ea2000c1e1900 */
[----:B------:R-:W-:Y:S01]  /*6e90*/  ISETP.GE.AND P5, PT, R77, UR34, PT ;  /* 0x000000224d007c0c */ /* 0x000fe2000bfa6270 */
[----:B------:R-:W-:Y:S01]  /*6ea0*/  HFMA2 R168, -RZ, RZ, 0, 0 ;  /* 0x00000000ffa87431 */ /* 0x000fe200000001ff */
[----:B------:R-:W-:Y:S01]  /*6eb0*/  MOV R166, RZ ;  /* 0x000000ff00a67202 */ /* 0x000fe20000000f00 */
[----:B------:R-:W2:Y:S04]  /*6ec0*/  @!P0 LDG.E R161, desc[UR28][R4.64+0x580] ;  /* 0x0005801c04a18981 */ /* 0x000ea8000c1e1900 */
[----:B------:R-:W2:Y:S04]  /*6ed0*/  @!P3 LDG.E R163, desc[UR28][R4.64+0x680] ;  /* 0x0006801c04a3b981 */ /* 0x000ea8000c1e1900 */
[----:B------:R-:W2:Y:S04]  /*6ee0*/  @!P2 LDG.E R166, desc[UR28][R4.64+0x600] ;  /* 0x0006001c04a6a981 */ /* 0x000ea8000c1e1900 */
[----:B------:R-:W2:Y:S04]  /*6ef0*/  @!P4 LDG.E R168, desc[UR28][R4.64+0x700] ;  /* 0x0007001c04a8c981 */ /* 0x000ea8000c1e1900 */
[----:B------:R-:W2:Y:S01]  /*6f00*/  @!P5 LDG.E R165, desc[UR28][R4.64+0x780] ;  /* 0x0007801c04a5d981 */ /* 0x000ea2000c1e1900 */
[----:B------:R-:W-:Y:S01]  /*6f10*/  UMOV UR32, UR14 ;  /* 0x0000000e00207c82 */ /* 0x000fe20008000000 */
[----:B------:R-:W-:-:S02]  /*6f20*/  UMOV UR33, UR19 ;  /* 0x0000001300217c82 */ /* 0x000fc40008000000 */
[----:B------:R-:W-:-:S04]  /*6f30*/  UIMAD.WIDE.U32 UR32, UR6, UR38, UR32 ;  /* 0x00000026062072a5 */ /* 0x000fc8000f8e0020 */
[----:B------:R-:W-:Y:S02]  /*6f40*/  UIMAD UR26, UR6, UR39, UR33 ;  /* 0x00000027061a72a4 */ /* 0x000fe4000f8e0221 */
[----:B------:R-:W-:-:S04]  /*6f50*/  ULEA UR33, UP0, UR32, UR10, 0x2 ;  /* 0x0000000a20217291 */ /* 0x000fc8000f8010ff */
[----:B------:R-:W-:Y:S02]  /*6f60*/  ULEA.HI.X UR32, UR32, UR11, UR26, 0x2, UP0 ;  /* 0x0000000b20207291 */ /* 0x000fe400080f141a */
[----:B------:R-:W-:-:S04]  /*6f70*/  MOV R2, UR33 ;  /* 0x0000002100027c02 */ /* 0x000fc80008000f00 */
[----:B------:R-:W-:-:S05]  /*6f80*/  MOV R3, UR32 ;  /* 0x0000002000037c02 */ /* 0x000fca0008000f00 */
[----:B------:R0:W2:Y:S01]  /*6f90*/  LDG.E R178, desc[UR28][R2.64] ;  /* 0x0000001c02b27981 */ /* 0x0000a2000c1e1900 */
[----:B------:R-:W1:Y:S01]  /*6fa0*/  S2UR UR32, SR_CgaCtaId ;  /* 0x00000000002079c3 */ /* 0x000e620000008800 */
[----:B------:R-:W-:Y:S01]  /*6fb0*/  ULEA UR33, UR7, UR6, 0x8 ;  /* 0x0000000607217291 */ /* 0x000fe2000f8e40ff */
[C---:B------:R-:W-:Y:S01]  /*6fc0*/  ISETP.NE.AND P0, PT, R96.reuse, RZ, PT ;  /* 0x000000ff6000720c */ /* 0x040fe20003f05270 */
[----:B------:R-:W-:Y:S01]  /*6fd0*/  UMOV UR26, 0x400 ;  /* 0x00000400001a7882 */ /* 0x000fe20000000000 */
[----:B------:R-:W-:Y:S01]  /*6fe0*/  ISETP.NE.AND P2, PT, R96, 0x3f, PT ;  /* 0x0000003f6000780c */ /* 0x000fe20003f45270 */
[----:B------:R-:W-:Y:S01]  /*6ff0*/  BSSY.RECONVERGENT B0, `(.L_x_3976) ;  /* 0x0000075000007945 */ /* 0x000fe20003800200 */
[----:B-1----:R-:W-:Y:S01]  /*7000*/  ULEA UR26, UR32, UR26, 0x18 ;  /* 0x0000001a201a7291 */ /* 0x002fe2000f8ec0ff */
[----:B----4-:R-:W-:-:S04]  /*7010*/  FMUL.FTZ R167, R150, 1.4426950216293334961 ;  /* 0x3fb8aa3b96a77820 */ /* 0x010fc80000410000 */
[----:B------:R-:W-:Y:S01]  /*7020*/  FMUL.FTZ R215, R167, R27 ;  /* 0x0000001ba7d77220 */ /* 0x000fe20000410000 */
[----:B-----5:R-:W-:Y:S04]  /*7030*/  STS [R75], R6 ;  /* 0x000000064b007388 */ /* 0x020fe80000000800 */
[----:B---3--:R-:W-:Y:S04]  /*7040*/  STS [R74+0x80], R7 ;  /* 0x000080074a007388 */ /* 0x008fe80000000800 */
[----:B------:R-:W-:Y:S04]  /*7050*/  STS [R73+0x100], R152 ;  /* 0x0001009849007388 */ /* 0x000fe80000000800 */
[----:B--2---:R-:W-:Y:S04]  /*7060*/  STS [R72+0x180], R151 ;  /* 0x0001809748007388 */ /* 0x004fe80000000800 */
        /* <DEDUP_REMOVED lines=42> */
[----:B-1----:R-:W-:Y:S01]  /*7310*/  IADD3 R155, PT, PT, R96, 0x200, RZ ;  /* 0x00000200609b7810 */ /* 0x002fe20007ffe0ff */
[C---:B------:R-:W-:Y:S01]  /*7320*/  FMUL.FTZ R182, R167.reuse, R13 ;  /* 0x0000000da7b67220 */ /* 0x040fe20000410000 */
[----:B------:R-:W-:-:S02]  /*7330*/  FMUL.FTZ R184, R167, R12 ;  /* 0x0000000ca7b87220 */ /* 0x000fc40000410000 */
[----:B0-----:R-:W-:Y:S01]  /*7340*/  SEL R2, R155, UR33, P0 ;  /* 0x000000219b027c07 */ /* 0x001fe20008000000 */
[----:B------:R-:W0:Y:S01]  /*7350*/  MUFU.EX2 R158, R158 ;  /* 0x0000009e009e7308 */ /* 0x000e220000000800 */
[----:B------:R-:W-:Y:S02]  /*7360*/  FMUL.FTZ R3, R167, R15 ;  /* 0x0000000fa7037220 */ /* 0x000fe40000410000 */
[----:B------:R-:W-:-:S05]  /*7370*/  LEA R2, R2, UR26, 0x2 ;  /* 0x0000001a02027c11 */ /* 0x000fca000f8e10ff */
[----:B------:R-:W1:Y:S01]  /*7380*/  MUFU.EX2 R157, R157 ;  /* 0x0000009d009d7308 */ /* 0x000e620000000800 */
[----:B--2---:R2:W-:Y:S07]  /*7390*/  STS [R2+0x2550], R215 ;  /* 0x002550d702007388 */ /* 0x0045ee0000000800 */
        /* <DEDUP_REMOVED lines=12> */
[C---:B------:R-:W-:Y:S01]  /*7460*/  FMUL.FTZ R153, R178.reuse, R213 ;  /* 0x000000d5b2997220 */ /* 0x040fe20000410000 */
[C---:B---3--:R-:W-:Y:S01]  /*7470*/  FMUL.FTZ R4, R178.reuse, R209 ;  /* 0x000000d1b2047220 */ /* 0x048fe20000410000 */
[C---:B----4-:R-:W-:Y:S01]  /*7480*/  FMUL.FTZ R167, R178.reuse, R207 ;  /* 0x000000cfb2a77220 */ /* 0x050fe20000410000 */
[C---:B-----5:R-:W-:Y:S01]  /*7490*/  FMUL.FTZ R166, R178.reuse, R205 ;  /* 0x000000cdb2a67220 */ /* 0x060fe20000410000 */
[C---:B------:R-:W-:Y:S01]  /*74a0*/  FMUL.FTZ R165, R178.reuse, R203 ;  /* 0x000000cbb2a57220 */ /* 0x040fe20000410000 */
[C---:B------:R-:W-:Y:S01]  /*74b0*/  FMUL.FTZ R164, R178.reuse, R201 ;  /* 0x000000c9b2a47220 */ /* 0x040fe20000410000 */
[C---:B------:R-:W-:Y:S01]  /*74c0*/  FMUL.FTZ R163, R178.reuse, R199 ;  /* 0x000000c7b2a37220 */ /* 0x040fe20000410000 */
[----:B------:R3:W4:Y:S01]  /*74d0*/  MUFU.EX2 R168, R3 ;  /* 0x0000000300a87308 */ /* 0x0007220000000800 */
        /* <DEDUP_REMOVED lines=8> */
[----:B---3--:R-:W-:Y:S01]  /*7560*/  FMUL.FTZ R3, R178, R211 ;  /* 0x000000d3b2037220 */ /* 0x008fe20000410000 */
        /* <DEDUP_REMOVED lines=27> */
.L_x_3977:
[----:B------:R-:W-:-:S06]  /*7720*/  LEA R191, R96, UR26, 0x2 ;  /* 0x0000001a60bf7c11 */ /* 0x000fcc000f8e10ff */
[----:B------:R-:W0:Y:S02]  /*7730*/  LDS R191, [R191+0x2d54] ;  /* 0x002d5400bfbf7984 */ /* 0x000e240000000800 */
.L_x_3978:
[----:B------:R-:W-:Y:S05]  /*7740*/  BSYNC.RECONVERGENT B0 ;  /* 0x0000000000007941 */ /* 0x000fea0003800200 */
.L_x_3976:
[----:B------:R-:W2:Y:S01]  /*7750*/  @P1 LDC R3, c[0x0][0x38c] ;  /* 0x0000e300ff031b82 */ /* 0x000ea20000000800 */
[----:B------:R-:W-:Y:S01]  /*7760*/  MOV R2, UR16 ;  /* 0x0000001000027c02 */ /* 0x000fe20008000f00 */
[----:B------:R-:W-:Y:S02]  /*7770*/  HFMA2 R5, -RZ, RZ, 0, 4.76837158203125e-07 ;  /* 0x00000008ff057431 */ /* 0x000fe400000001ff */
[----:B------:R-:W-:Y:S01]  /*7780*/  FMUL.FTZ R192, R42, R27 ;  /* 0x0000001b2ac07220 */ /* 0x000fe20000410000 */
[----:B------:R-:W-:Y:S01]  /*7790*/  @P1 IADD3 R2, PT, PT, R2, -0x2, RZ ;  /* 0xfffffffe02021810 */ /* 0x000fe20007ffe0ff */
[----:B------:R-:W-:Y:S01]  /*77a0*/  FMUL.FTZ R217, R43, R26 ;  /* 0x0000001a2bd97220 */ /* 0x000fe20000410000 */
[----:B------:R-:W-:Y:S01]  /*77b0*/  FMUL.FTZ R6, R215, R158 ;  /* 0x0000009ed7067220 */ /* 0x000fe20000410000 */
[----:B------:R-:W-:Y:S02]  /*77c0*/  FMUL.FTZ R194, R40, R25 ;  /* 0x0000001928c27220 */ /* 0x000fe40000410000 */
[----:B------:R-:W-:Y:S01]  /*77d0*/  FFMA.FTZ R7, R158, R192, R217 ;  /* 0x000000c09e077223 */ /* 0x000fe200000100d9 */
[----:B------:R-:W-:Y:S01]  /*77e0*/  FMUL.FTZ R223, R157, R6 ;  /* 0x000000069ddf7220 */ /* 0x000fe20000410000 */
[----:B------:R-:W-:-:S02]  /*77f0*/  FMUL.FTZ R219, R41, R24 ;  /* 0x0000001829db7220 */ /* 0x000fc40000410000 */
[----:B------:R-:W-:Y:S01]  /*7800*/  FFMA.FTZ R7, R157, R7, R194 ;  /* 0x000000079d077223 */ /* 0x000fe200000100c2 */
[----:B------:R-:W-:Y:S01]  /*7810*/  FMUL.FTZ R223, R156, R223 ;  /* 0x000000df9cdf7220 */ /* 0x000fe20000410000 */
[----:B--2---:R-:W-:Y:S02]  /*7820*/  @P1 IMAD R4, R2, R3, UR6 ;  /* 0x0000000602041e24 */ /* 0x004fe4000f8e0203 */
[----:B------:R-:W-:Y:S01]  /*7830*/  HFMA2 R3, -RZ, RZ, 0, 0 ;  /* 0x00000000ff037431 */ /* 0x000fe200000001ff */
[----:B------:R-:W-:Y:S01]  /*7840*/  MOV R2, 0x3f800000 ;  /* 0x3f80000000027802 */ /* 0x000fe20000000f00 */
[----:B------:R-:W-:-:S04]  /*7850*/  @P1 IMAD.WIDE R4, R4, R5, UR4 ;  /* 0x0000000404041e25 */ /* 0x000fc8000f8e0205 */
[----:B------:R-:W-:Y:S01]  /*7860*/  FMUL.FTZ R221, R38, R23 ;  /* 0x0000001726dd7220 */ /* 0x000fe20000410000 */
        /* <DEDUP_REMOVED lines=12> */
[----:B--2---:R-:W-:Y:S01]  /*7930*/  FMUL.FTZ R4, R176, R223 ;  /* 0x000000dfb0047220 */ /* 0x004fe20000410000 */
        /* <DEDUP_REMOVED lines=12> */
[C---:B------:R-:W-:Y:S01]  /*7a00*/  FFMA.FTZ R7, R173.reuse, R7, R200 ;  /* 0x00000007ad077223 */ /* 0x040fe200000100c8 */
[----:B------:R-:W-:Y:S02]  /*7a10*/  @P2 LOP3.LUT R188, R188, 0x2, RZ, 0xfc, !PT ;  /* 0x00000002bcbc2812 */ /* 0x000fe400078efcff */
[----:B------:R-:W-:Y:S01]  /*7a20*/  FMUL.FTZ R5, R173, R4 ;  /* 0x00000004ad057220 */ /* 0x000fe20000410000 */
[----:B------:R-:W-:-:S03]  /*7a30*/  FFMA.FTZ R7, R170, R7, R227 ;  /* 0x00000007aa077223 */ /* 0x000fc600000100e3 */
        /* <DEDUP_REMOVED lines=18> */
[----:B--2---:R-:W2:Y:S01]  /*7b60*/  LDS.128 R4, [R204+0x2140] ;  /* 0x00214000cc047984 */ /* 0x004ea20000000c00 */
[C---:B------:R-:W-:Y:S02]  /*7b70*/  ISETP.GE.AND P3, PT, R76.reuse, 0x4, PT ;  /* 0x000000044c00780c */ /* 0x040fe40003f66270 */
[C---:B------:R-:W-:Y:S02]  /*7b80*/  ISETP.GE.AND P4, PT, R76.reuse, 0x2, PT ;  /* 0x000000024c00780c */ /* 0x040fe40003f86270 */
[----:B------:R-:W-:-:S05]  /*7b90*/  ISETP.GE.AND P5, PT, R76, 0x1, PT ;  /* 0x000000014c00780c */ /* 0x000fca0003fa6270 */
[----:B------:R-:W-:Y:S02]  /*7ba0*/  @P2 LOP3.LUT R188, R188, 0x1, RZ, 0xfc, !PT ;  /* 0x00000001bcbc2812 */ /* 0x000fe400078efcff */
[----:B------:R-:W-:Y:S01]  /*7bb0*/  ISETP.GE.AND P2, PT, R76, 0x8, PT ;  /* 0x000000084c00780c */ /* 0x000fe20003f46270 */
[-C--:B--2---:R-:W-:Y:S01]  /*7bc0*/  FFMA.FTZ R206, R5, R6.reuse, R7 ;  /* 0x0000000605ce7223 */ /* 0x084fe20000010007 */
[----:B------:R-:W-:Y:S01]  /*7bd0*/  FMUL.FTZ R7, R4, R6 ;  /* 0x0000000604077220 */ /* 0x000fe20000410000 */
[----:B------:R-:W-:Y:S10]  /*7be0*/  BRA.DIV UR32, `(.L_x_3980) ;  /* 0x0000004620687947 */ /* 0x000ff4000b800000 */
        /* <DEDUP_REMOVED lines=22> */
.L_x_4038:
[----:B------:R-:W-:Y:S01]  /*7d50*/  ISETP.GE.AND P2, PT, R76, 0x10, PT ;  /* 0x000000104c00780c */ /* 0x000fe20003f46270 */
[----:B----4-:R-:W-:Y:S01]  /*7d60*/  FFMA.FTZ R5, R7, R5, R4 ;  /* 0x0000000507057223 */ /* 0x010fe20000010004 */
[----:B------:R-:W-:-:S04]  /*7d70*/  UMOV UR32, 0xffffffff ;  /* 0xffffffff00207882 */ /* 0x000fc80000000000 */
[----:B------:R-:W-:-:S07]  /*7d80*/  FSEL R206, R4, R5, !P2 ;  /* 0x0000000504ce7208 */ /* 0x000fce0005000000 */
[----:B--23--:R-:W-:Y:S01]  /*7d90*/  @P2 FMUL.FTZ R7, R7, R208 ;  /* 0x000000d007072220 */ /* 0x00cfe20000410000 */
[----:B------:R-:W-:Y:S06]  /*7da0*/  BRA.DIV UR32, `(.L_x_3981) ;  /* 0x0000004620fc7947 */ /* 0x000fec000b800000 */
.L_x_4041:
[----:B------:R-:W-:-:S03]  /*7db0*/  UMOV UR32, 0xffffffff ;  /* 0xffffffff00207882 */ /* 0x000fc60000000000 */
[----:B------:R-:W-:Y:S05]  /*7dc0*/  BRA.DIV UR32, `(.L_x_3982) ;  /* 0x0000004a201c7947 */ /* 0x000fea000b800000 */
.L_x_4044:
[----:B------:R-:W-:-:S03]  /*7dd0*/  UMOV UR32, 0xffffffff ;  /* 0xffffffff00207882 */ /* 0x000fc60000000000 */
[----:B------:R-:W-:Y:S05]  /*7de0*/  BRA.DIV UR32, `(.L_x_3983) ;  /* 0x0000004a203c7947 */ /* 0x000fea000b800000 */
[----:B------:R2:W3:Y:S04]  /*7df0*/  SHFL.UP PT, R208, R7, 0x1, RZ ;  /* 0x0420000007d07989 */ /* 0x0004e800000e00ff */
[----:B------:R2:W4:Y:S04]  /*7e00*/  SHFL.UP PT, R237, R206, 0x1, RZ ;  /* 0x04200000ceed7989 */ /* 0x00052800000e00ff */
[----:B-----5:R2:W0:Y:S04]  /*7e10*/  SHFL.IDX PT, R4, R2, RZ, 0x1f ;  /* 0x00001fff02047589 */ /* 0x02042800000e0000 */
[----:B------:R2:W0:Y:S02]  /*7e20*/  SHFL.IDX PT, R5, R3, RZ, 0x1f ;  /* 0x00001fff03057589 */ /* 0x00042400000e0000 */
.L_x_4050:
[----:B--2---:R-:W2:Y:S01]  /*7e30*/  LDS.64 R6, [R204+0x2140] ;  /* 0x00214000cc067984 */ /* 0x004ea20000000a00 */
[C---:B0--34-:R-:W-:Y:S01]  /*7e40*/  @P0 FFMA.FTZ R5, R208.reuse, R5, R237 ;  /* 0x00000005d0050223 */ /* 0x059fe200000100ed */
[----:B------:R-:W-:-:S03]  /*7e50*/  @P0 FMUL.FTZ R4, R208, R4 ;  /* 0x00000004d0040220 */ /* 0x000fc60000410000 */
[-C--:B--2---:R-:W-:Y:S01]  /*7e60*/  FFMA.FTZ R7, R5, R6.reuse, R7 ;  /* 0x0000000605077223 */ /* 0x084fe20000010007 */
[----:B------:R-:W-:-:S05]  /*7e70*/  FMUL.FTZ R6, R4, R6 ;  /* 0x0000000604067220 */ /* 0x000fca0000410000 */
[----:B------:R3:W-:Y:S02]  /*7e80*/  STS.128 [R204+0x2140], R4 ;  /* 0x00214004cc007388 */ /* 0x0007e40000000c00 */
.L_x_3979:
[----:B------:R-:W-:Y:S05]  /*7e90*/  WARPSYNC.ALL ;  /* 0x0000000000007948 */ /* 0x000fea0003800000 */
[----:B------:R-:W-:Y:S01]  /*7ea0*/  BAR.SYNC.DEFER_BLOCKING 0x0 ;  /* 0x0000000000007b1d */ /* 0x000fe20000010000 */
[C---:B01---5:R-:W-:Y:S01]  /*7eb0*/  FMUL.FTZ R3, R184.reuse, R191 ;  /* 0x000000bfb8037220 */ /* 0x063fe20000410000 */
[----:B--23--:R-:W-:Y:S01]  /*7ec0*/  FFMA.FTZ R4, R184, R186, R189 ;  /* 0x000000bab8047223 */ /* 0x00cfe200000100bd */
[----:B------:R-:W-:Y:S01]  /*7ed0*/  UISETP.GE.AND UP0, UPT, UR16, UR35, UPT ;  /* 0x000000231000728c */ /* 0x000fe2000bf06270 */
[----:B------:R-:W-:Y:S01]  /*7ee0*/  ISETP.GT.U32.AND P2, PT, R96, 0x1f, PT ;  /* 0x0000001f6000780c */ /* 0x000fe20003f44070 */
[C---:B------:R-:W-:Y:S01]  /*7ef0*/  FMUL.FTZ R3, R182.reuse, R3 ;  /* 0x00000003b6037220 */ /* 0x040fe20000410000 */
[----:B------:R-:W-:-:S03]  /*7f00*/  FFMA.FTZ R4, R182, R4, R187 ;  /* 0x00000004b6047223 */ /* 0x000fc600000100bb */
[C---:B------:R-:W-:Y:S01]  /*7f10*/  FMUL.FTZ R3, R180.reuse, R3 ;  /* 0x00000003b4037220 */ /* 0x040fe20000410000 */
[----:B------:R-:W-:Y:S01]  /*7f20*/  FFMA.FTZ R4, R180, R4, R185 ;  /* 0x00000004b4047223 */ /* 0x000fe200000100b9 */
[----:B------:R-:W-:Y:S02]  /*7f30*/  PLOP3.LUT P0, PT, PT, PT, UP0, 0x80, 0x8 ;  /* 0x000000000008781c */ /* 0x000fe40003f0f008 */
[C---:B------:R-:W-:Y:S01]  /*7f40*/  FMUL.FTZ R6, R168.reuse, R3 ;  /* 0x00000003a8067220 */ /* 0x040fe20000410000 */
[----:B------:R-:W-:Y:S01]  /*7f50*/  FFMA.FTZ R4, R168, R4, R159 ;  /* 0x00000004a8047223 */ /* 0x000fe2000001009f */
[----:B------:R-:W-:Y:S02]  /*7f60*/  ISETP.NE.OR P0, PT, R190, RZ, P0 ;  /* 0x000000ffbe00720c */ /* 0x000fe40000705670 */
[C---:B------:R-:W-:Y:S01]  /*7f70*/  FMUL.FTZ R3, R171.reuse, R6 ;  /* 0x00000006ab037220 */ /* 0x040fe20000410000 */
[----:B------:R-:W-:-:S04]  /*7f80*/  FFMA.FTZ R4, R171, R4, R160 ;  /* 0x00000004ab047223 */ /* 0x000fc800000100a0 */
[----:B------:R-:W-:Y:S01]  /*7f90*/  FFMA.FTZ R4, R170, R4, R161 ;  /* 0x00000004aa047223 */ /* 0x000fe200000100a1 */
[----:B------:R-:W0:Y:S03]  /*7fa0*/  LDS R2, [R93+0x2144] ;  /* 0x002144005d027984 */ /* 0x000e260000000800 */
[----:B------:R-:W-:Y:S02]  /*7fb0*/  FFMA.FTZ R4, R173, R4, R162 ;  /* 0x00000004ad047223 */ /* 0x000fe400000100a2 */
[----:B------:R-:W-:Y:S02]  /*7fc0*/  VOTEU.ALL UP0, P0 ;  /* 0x0000000000ff7886 */ /* 0x000fe40000000000 */
[----:B------:R-:W-:-:S03]  /*7fd0*/  FFMA.FTZ R4, R172, R4, R163 ;  /* 0x00000004ac047223 */ /* 0x000fc600000100a3 */
[----:B------:R-:W-:Y:S01]  /*7fe0*/  @!UP0 ULEA UR32, UR6, UR26, 0x3 ;  /* 0x0000001a06208291 */ /* 0x000fe2000f8e18ff */
        /* <DEDUP_REMOVED lines=13> */
[----:B------:R-:W-:-:S03]  /*80c0*/  FMUL.FTZ R6, R172, R3 ;  /* 0x00000003ac067220 */ /* 0x000fc60000410000 */
[----:B------:R-:W-:Y:S01]  /*80d0*/  FFMA.FTZ R194, R156, R217, R219 ;  /* 0x000000d99cc27223 */ /* 0x000fe200000100db */
[----:B------:R-:W-:-:S03]  /*80e0*/  FMUL.FTZ R3, R175, R6 ;  /* 0x00000006af037220 */ /* 0x000fc60000410000 */
[----:B------:R-:W-:Y:S01]  /*80f0*/  FFMA.FTZ R219, R176, R194, R221 ;  /* 0x000000c2b0db7223 */ /* 0x000fe200000100dd */
[----:B------:R-:W-:Y:S01]  /*8100*/  FMUL.FTZ R6, R174, R3 ;  /* 0x00000003ae067220 */ /* 0x000fe20000410000 */
[----:B------:R-:W-:Y:S02]  /*8110*/  IMAD.MOV.U32 R3, RZ, RZ, RZ ;  /* 0x000000ffff037224 */ /* 0x000fe400078e00ff */
[C---:B------:R-:W-:Y:S01]  /*8120*/  FFMA.FTZ R196, R177.reuse, R219, R196 ;  /* 0x000000dbb1c47223 */ /* 0x040fe200000100c4 */
[----:B------:R-:W-:-:S03]  /*8130*/  FMUL.FTZ R7, R177, R6 ;  /* 0x00000006b1077220 */ /* 0x000fc60000410000 */
[----:B------:R-:W-:Y:S01]  /*8140*/  FFMA.FTZ R221, R174, R196, R223 ;  /* 0x000000c4aedd7223 */ /* 0x000fe200000100df */
[----:B------:R-:W-:Y:S01]  /*8150*/  FMUL.FTZ R7, R176, R7 ;  /* 0x00000007b0077220 */ /* 0x000fe20000410000 */
[----:B------:R-:W0:Y:S02]  /*8160*/  @!P0 LDS.64 R2, [UR32+0x2e50] ;  /* 0x002e5020ff028984 */ /* 0x000e240008000a00 */
        /* <DEDUP_REMOVED lines=12> */
[----:B------:R-:W-:Y:S01]  /*8230*/  FFMA.FTZ R206, R184, R229, R235 ;  /* 0x000000e5b8ce7223 */ /* 0x000fe200000100eb */
[----:B------:R-:W-:Y:S06]  /*8240*/  BAR.SYNC.DEFER_BLOCKING 0x0 ;  /* 0x0000000000007b1d */ /* 0x000fec0000010000 */
[----:B-1----:R-:W-:Y:S05]  /*8250*/  @P2 BRA `(.L_x_3984) ;  /* 0x0000000000f42947 */ /* 0x002fea0003800000 */
[----:B------:R-:W-:Y:S01]  /*8260*/  LEA R208, R96, R93, 0x3 ;  /* 0x0000005d60d07211 */ /* 0x000fe200078e18ff */
[----:B------:R-:W-:Y:S01]  /*8270*/  UMOV UR32, 0xffffffff ;  /* 0xffffffff00207882 */ /* 0x000fe20000000000 */
[----:B------:R-:W-:-:S03]  /*8280*/  ISETP.NE.AND P0, PT, R190, 0x1f, PT ;  /* 0x0000001fbe00780c */ /* 0x000fc60003f05270 */
[----:B------:R-:W1:Y:S02]  /*8290*/  LDS.128 R4, [R208+0x2350] ;  /* 0x00235000d0047984 */ /* 0x000e640000000c00 */
[C---:B-1----:R-:W-:Y:S01]  /*82a0*/  FFMA.FTZ R7, R4.reuse, R7, R5 ;  /* 0x0000000704077223 */ /* 0x042fe20000010005 */
[----:B------:R-:W-:Y:S01]  /*82b0*/  FMUL.FTZ R5, R4, R6 ;  /* 0x0000000604057220 */ /* 0x000fe20000410000 */
[----:B------:R-:W-:Y:S06]  /*82c0*/  BRA.DIV UR32, `(.L_x_3985) ;  /* 0x0000004620807947 */ /* 0x000fec000b800000 */
[----:B------:R-:W1:Y:S01]  /*82d0*/  SHFL.DOWN PT, R210, R5, 0x1, 0x1f ;  /* 0x08201f0005d27f89 */ /* 0x000e6200000e0000 */
[----:B------:R-:W-:-:S03]  /*82e0*/  MOV R4, R7 ;  /* 0x0000000700047202 */ /* 0x000fc60000000f00 */
[----:B------:R-:W2:Y:S04]  /*82f0*/  SHFL.DOWN PT, R212, R7, 0x1, 0x1f ;  /* 0x08201f0007d47f89 */ /* 0x000ea800000e0000 */
        /* <DEDUP_REMOVED lines=41> */
.L_x_4067:
[----:B------:R-:W0:Y:S01]  /*8590*/  LDS.64 R4, [R208+0x2358] ;  /* 0x00235800d0047984 */ /* 0x000e220000000a00 */
[----:B------:R-:W-:Y:S02]  /*85a0*/  MOV R7, R216 ;  /* 0x000000d800077202 */ /* 0x000fe40000000f00 */
[----:B------:R-:W-:Y:S02]  /*85b0*/  MOV R6, R214 ;  /* 0x000000d600067202 */ /* 0x000fe40000000f00 */
[----:B------:R-:W-:Y:S01]  /*85c0*/  MOV R3, R218 ;  /* 0x000000da00037202 */ /* 0x000fe20000000f00 */
[C---:B--2---:R-:W-:Y:S01]  /*85d0*/  @P0 FFMA.FTZ R7, R212.reuse, R7, R231 ;  /* 0x00000007d4070223 */ /* 0x044fe200000100e7 */
[----:B------:R-:W-:Y:S01]  /*85e0*/  MOV R2, R210 ;  /* 0x000000d200027202 */ /* 0x000fe20000000f00 */
[----:B------:R-:W-:Y:S02]  /*85f0*/  @P0 FMUL.FTZ R6, R212, R6 ;  /* 0x00000006d4060220 */ /* 0x000fe40000410000 */
[----:B0-----:R-:W-:-:S02]  /*8600*/  FFMA.FTZ R5, R4, R7, R5 ;  /* 0x0000000704057223 */ /* 0x001fc40000010005 */
[----:B------:R-:W-:-:S05]  /*8610*/  FMUL.FTZ R4, R4, R6 ;  /* 0x0000000604047220 */ /* 0x000fca0000410000 */
[----:B------:R1:W-:Y:S02]  /*8620*/  STS.128 [R208+0x2350], R4 ;  /* 0x00235004d0007388 */ /* 0x0003e40000000c00 */
.L_x_3984:
        /* <DEDUP_REMOVED lines=11> */
[----:B-1----:R-:W-:Y:S01]  /*86e0*/  FFMA.FTZ R4, R118, R211, R213 ;  /* 0x000000d376047223 */ /* 0x002fe200000100d5 */
[----:B------:R-:W-:-:S02]  /*86f0*/  HFMA2 R5, -RZ, RZ, 0, 0 ;  /* 0x00000000ff057431 */ /* 0x000fc400000001ff */
[----:B------:R-:W-:Y:S01]  /*8700*/  FMUL.FTZ R199, R199, R198 ;  /* 0x000000c6c7c77220 */ /* 0x000fe20000410000 */
[----:B------:R-:W-:Y:S01]  /*8710*/  FMUL.FTZ R197, R197, R223 ;  /* 0x000000dfc5c57220 */ /* 0x000fe20000410000 */
[----:B------:R-:W-:Y:S01]  /*8720*/  FFMA.FTZ R209, R115, R209, R4 ;  /* 0x000000d173d17223 */ /* 0x000fe20000010004 */
[----:B------:R-:W-:Y:S01]  /*8730*/  FMUL.FTZ R195, R195, R200 ;  /* 0x000000c8c3c37220 */ /* 0x000fe20000410000 */
[----:B------:R-:W-:Y:S01]  /*8740*/  SHF.R.S32.HI R208, RZ, 0x1f, R101 ;  /* 0x0000001fffd07819 */ /* 0x000fe20000011465 */
[----:B------:R-:W-:Y:S01]  /*8750*/  FMUL.FTZ R193, R193, R225 ;  /* 0x000000e1c1c17220 */ /* 0x000fe20000410000 */
[----:B------:R-:W-:Y:S01]  /*8760*/  FFMA.FTZ R4, R116, R207, R209 ;  /* 0x000000cf74047223 */ /* 0x000fe200000100d1 */
[----:B------:R-:W-:Y:S01]  /*8770*/  VOTEU.ALL UP0, P5 ;  /* 0x0000000000ff7886 */ /* 0x000fe20002800000 */
[----:B------:R-:W-:Y:S01]  /*8780*/  FMUL.FTZ R179, R179, R202 ;  /* 0x000000cab3b37220 */ /* 0x000fe20000410000 */
[----:B------:R-:W-:Y:S02]  /*8790*/  IMAD R208, R208, UR42, RZ ;  /* 0x0000002ad0d07c24 */ /* 0x000fe4000f8e02ff */
[----:B------:R-:W-:Y:S01]  /*87a0*/  FFMA.FTZ R205, R113, R205, R4 ;  /* 0x000000cd71cd7223 */ /* 0x000fe20000010004 */
[----:B------:R-:W-:Y:S01]  /*87b0*/  FMUL.FTZ R181, R181, R227 ;  /* 0x000000e3b5b57220 */ /* 0x000fe20000410000 */
[----:B------:R-:W-:Y:S01]  /*87c0*/  @!UP0 ULEA UR32, UR6, UR26, 0x3 ;  /* 0x0000001a06208291 */ /* 0x000fe2000f8e18ff */
[----:B------:R-:W1:Y:S01]  /*87d0*/  LDS R7, [R93+0x2354] ;  /* 0x002354005d077984 */ /* 0x000e620000000800 */
[----:B------:R-:W-:Y:S01]  /*87e0*/  FFMA.FTZ R4, R114, R203, R205 ;  /* 0x000000cb72047223 */ /* 0x000fe200000100cd */
[----:B------:R-:W-:Y:S01]  /*87f0*/  FMUL.FTZ R183, R183, R204 ;  /* 0x000000ccb7b77220 */ /* 0x000fe20000410000 */
[----:B------:R-:W-:Y:S01]  /*8800*/  FMUL.FTZ R169, R169, R229 ;  /* 0x000000e5a9a97220 */ /* 0x000fe20000410000 */
[----:B------:R-:W-:Y:S01]  /*8810*/  BSSY.RECONVERGENT B0, `(.L_x_3986) ;  /* 0x0000076000007945 */ /* 0x000fe20003800200 */
[----:B------:R-:W-:Y:S01]  /*8820*/  FFMA.FTZ R201, R111, R201, R4 ;  /* 0x000000c96fc97223 */ /* 0x000fe20000010004 */
[----:B------:R-:W-:-:S02]  /*8830*/  MOV R4, R96 ;  /* 0x0000006000047202 */ /* 0x000fc40000000f00 */
[----:B0-----:R0:W-:Y:S01]  /*8840*/  @!P5 STS.64 [UR32+0x2e50], R2 ;  /* 0x002e5002ff00d988 */ /* 0x0011e20008000a20 */
[----:B------:R-:W-:Y:S01]  /*8850*/  FFMA.FTZ R6, R112, R199, R201 ;  /* 0x000000c770067223 */ /* 0x000fe200000100c9 */
[----:B------:R-:W-:Y:S01]  /*8860*/  SHF.L.U32 R199, R96, 0x4, RZ ;  /* 0x0000000460c77819 */ /* 0x000fe200000006ff */
[----:B------:R-:W-:Y:S01]  /*8870*/  IMAD.WIDE.U32 R4, R10, UR31, R4 ;  /* 0x0000001f0a047c25 */ /* 0x000fe2000f8e0004 */
[----:B------:R-:W-:-:S03]  /*8880*/  MOV R201, UR44 ;  /* 0x0000002c00c97c02 */ /* 0x000fc60008000f00 */
[----:B------:R-:W-:Y:S01]  /*8890*/  FFMA.FTZ R197, R109, R197, R6 ;  /* 0x000000c56dc57223 */ /* 0x000fe20000010006 */
[----:B------:R-:W-:-:S03]  /*88a0*/  IMAD R5, R11, UR31, R5 ;  /* 0x0000001f0b057c24 */ /* 0x000fc6000f8e0205 */
[----:B------:R-:W-:Y:S01]  /*88b0*/  FFMA.FTZ R6, R110, R195, R197 ;  /* 0x000000c36e067223 */ /* 0x000fe200000100c5 */
[C---:B------:R-:W-:Y:S02]  /*88c0*/  IMAD R195, R101.reuse, UR43, R208 ;  /* 0x0000002b65c37c24 */ /* 0x040fe4000f8e02d0 */
[----:B0-----:R-:W-:Y:S01]  /*88d0*/  FMUL.FTZ R2, R178, R223 ;  /* 0x000000dfb2027220 */ /* 0x001fe20000410000 */
[----:B------:R-:W-:-:S04]  /*88e0*/  IMAD.WIDE.U32 R4, R101, UR42, R4 ;  /* 0x0000002a65047c25 */ /* 0x000fc8000f8e0004 */
[----:B------:R-:W-:Y:S01]  /*88f0*/  FFMA.FTZ R193, R107, R193, R6 ;  /* 0x000000c16bc17223 */ /* 0x000fe20000010006 */
[----:B------:R-:W-:-:S03]  /*8900*/  IADD3 R4, P0, PT, R4, UR25, RZ ;  /* 0x0000001904047c10 */ /* 0x000fc6000ff1e0ff */
[----:B------:R-:W-:Y:S01]  /*8910*/  FFMA.FTZ R6, R108, R179, R193 ;  /* 0x000000b36c067223 */ /* 0x000fe200000100c1 */
[C---:B------:R-:W-:Y:S01]  /*8920*/  FMUL.FTZ R179, R178.reuse, R192 ;  /* 0x000000c0b2b37220 */ /* 0x040fe20000410000 */
[C---:B------:R-:W-:Y:S01]  /*8930*/  FMUL.FTZ R193, R178.reuse, R194 ;  /* 0x000000c2b2c17220 */ /* 0x040fe20000410000 */
[----:B------:R-:W-:Y:S01]  /*8940*/  IADD3.X R5, PT, PT, R5, R195, RZ, P0, !PT ;  /* 0x000000c305057210 */ /* 0x000fe200007fe4ff */
[----:B------:R-:W-:Y:S01]  /*8950*/  FFMA.FTZ R197, R105, R181, R6 ;  /* 0x000000b569c57223 */ /* 0x000fe20000010006 */
[C---:B------:R-:W-:Y:S01]  /*8960*/  FMUL.FTZ R6, R178.reuse, R217 ;  /* 0x000000d9b2067220 */ /* 0x040fe20000410000 */
[----:B------:R-:W-:Y:S01]  /*8970*/  FMUL.FTZ R195, R178, R196 ;  /* 0x000000c4b2c37220 */ /* 0x000fe20000410000 */
[----:B------:R-:W-:Y:S01]  /*8980*/  FMUL.FTZ R179, R118, R179 ;  /* 0x000000b376b37220 */ /* 0x000fe20000410000 */
[----:B------:R-:W-:Y:S01]  /*8990*/  FMUL.FTZ R193, R116, R193 ;  /* 0x000000c174c17220 */ /* 0x000fe20000410000 */
[----:B------:R-:W-:Y:S01]  /*89a0*/  FMUL.FTZ R181, R115, R6 ;  /* 0x0000000673b57220 */ /* 0x000fe20000410000 */
[----:B------:R-:W-:Y:S01]  /*89b0*/  FMUL.FTZ R195, R114, R195 ;  /* 0x000000c372c37220 */ /* 0x000fe20000410000 */
[----:B------:R-:W-:Y:S01]  /*89c0*/  FFMA.FTZ R197, R106, R183, R197 ;  /* 0x000000b76ac57223 */ /* 0x000fe200000100c5 */
[C---:B------:R-:W-:Y:S01]  /*89d0*/  FMUL.FTZ R183, R178.reuse, R202 ;  /* 0x000000cab2b77220 */ /* 0x040fe20000410000 */
[C---:B------:R-:W-:Y:S01]  /*89e0*/  FMUL.FTZ R6, R178.reuse, R227 ;  /* 0x000000e3b2067220 */ /* 0x040fe20000410000 */
[----:B-1----:R-:W-:Y:S01]  /*89f0*/  FFMA.FTZ R191, R7, R191, R186 ;  /* 0x000000bf07bf7223 */ /* 0x002fe200000100ba */
[----:B------:R-:W-:Y:S01]  /*8a00*/  FMUL.FTZ R7, R178, R215 ;  /* 0x000000d7b2077220 */ /* 0x000fe20000410000 */
[----:B------:R-:W-:Y:S01]  /*8a10*/  LEA.HI R186, R96, R199, RZ, 0x1f ;  /* 0x000000c760ba7211 */ /* 0x000fe200078ff8ff */
[----:B------:R-:W-:Y:S01]  /*8a20*/  FMUL.FTZ R183, R108, R183 ;  /* 0x000000b76cb77220 */ /* 0x000fe20000410000 */
[----:B------:R-:W-:Y:S01]  /*8a30*/  FFMA.FTZ R189, R184, R191, R189 ;  /* 0x000000bfb8bd7223 */ /* 0x000fe200000100bd */
[----:B------:R-:W-:Y:S01]  /*8a40*/  FMUL.FTZ R7, R0, R7 ;  /* 0x0000000700077220 */ /* 0x000fe20000410000 */
[----:B------:R-:W-:Y:S01]  /*8a50*/  LEA R186, R186, UR26, 0x2 ;  /* 0x0000001ababa7c11 */ /* 0x000fe2000f8e10ff */
[----:B------:R-:W-:Y:S01]  /*8a60*/  FMUL.FTZ R184, R178, R221 ;  /* 0x000000ddb2b87220 */ /* 0x000fe20000410000 */
[----:B------:R-:W-:Y:S01]  /*8a70*/  FFMA.FTZ R187, R182, R189, R187 ;  /* 0x000000bdb6bb7223 */ /* 0x000fe200000100bb */
[----:B------:R-:W-:Y:S01]  /*8a80*/  FMUL.FTZ R182, R178, R219 ;  /* 0x000000dbb2b67220 */ /* 0x000fe20000410000 */
[----:B------:R-:W-:Y:S01]  /*8a90*/  LEA.HI R199, R199, R199, RZ, 0x1b ;  /* 0x000000c7c7c77211 */ /* 0x000fe200078fd8ff */
[----:B------:R0:W-:Y:S01]  /*8aa0*/  STS [R186+0x1090], R7 ;  /* 0x00109007ba007388 */ /* 0x0001e20000000800 */
[----:B------:R-:W-:Y:S01]  /*8ab0*/  FFMA.FTZ R185, R180, R187, R185 ;  /* 0x000000bbb4b97223 */ /* 0x000fe200000100b9 */
[----:B------:R-:W-:Y:S01]  /*8ac0*/  FMUL.FTZ R3, R113, R182 ;  /* 0x000000b671037220 */ /* 0x000fe20000410000 */
[----:B------:R-:W-:Y:S01]  /*8ad0*/  FFMA.FTZ R169, R104, R169, R197 ;  /* 0x000000a968a97223 */ /* 0x000fe200000100c5 */
[----:B------:R1:W-:Y:S01]  /*8ae0*/  STS [R92+0x1094], R179 ;  /* 0x001094b35c007388 */ /* 0x0003e20000000800 */
[----:B------:R-:W-:-:S03]  /*8af0*/  FFMA.FTZ R159, R168, R185, R159 ;  /* 0x000000b9a89f7223 */ /* 0x000fc6000001009f */
[----:B------:R2:W-:Y:S01]  /*8b00*/  STS [R92+0x1098], R181 ;  /* 0x001098b55c007388 */ /* 0x0005e20000000800 */
[----:B------:R-:W-:Y:S01]  /*8b10*/  FFMA.FTZ R171, R171, R159, R160 ;  /* 0x0000009fabab7223 */ /* 0x000fe200000100a0 */
[----:B0-----:R-:W-:Y:S02]  /*8b20*/  FMUL.FTZ R7, R111, R184 ;  /* 0x000000b86f077220 */ /* 0x001fe40000410000 */
[----:B------:R0:W-:Y:S01]  /*8b30*/  STS [R92+0x109c], R193 ;  /* 0x00109cc15c007388 */ /* 0x0001e20000000800 */
[----:B------:R-:W-:Y:S01]  /*8b40*/  FFMA.FTZ R161, R170, R171, R161 ;  /* 0x000000abaaa17223 */ /* 0x000fe200000100a1 */
[----:B-1----:R-:W-:Y:S02]  /*8b50*/  FMUL.FTZ R179, R178, R198 ;  /* 0x000000c6b2b37220 */ /* 0x002fe40000410000 */
[----:B------:R1:W-:Y:S01]  /*8b60*/  STS [R92+0x10a0], R3 ;  /* 0x0010a0035c007388 */ /* 0x0003e20000000800 */
[----:B------:R-:W-:Y:S01]  /*8b70*/  FFMA.FTZ R173, R173, R161, R162 ;  /* 0x000000a1adad7223 */ /* 0x000fe200000100a2 */
[----:B--2---:R-:W-:Y:S01]  /*8b80*/  FMUL.FTZ R181, R109, R2 ;  /* 0x000000026db57220 */ /* 0x004fe20000410000 */
[----:B------:R-:W-:Y:S01]  /*8b90*/  FMUL.FTZ R179, R112, R179 ;  /* 0x000000b370b37220 */ /* 0x000fe20000410000 */
[----:B------:R2:W-:Y:S01]  /*8ba0*/  STS [R92+0x10a4], R195 ;  /* 0x0010a4c35c007388 */ /* 0x0005e20000000800 */
[----:B------:R-:W-:Y:S01]  /*8bb0*/  FFMA.FTZ R163, R172, R173, R163 ;  /* 0x000000adaca37223 */ /* 0x000fe200000100a3 */
[----:B0-----:R-:W-:-:S02]  /*8bc0*/  FMUL.FTZ R193, R178, R229 ;  /* 0x000000e5b2c17220 */ /* 0x001fc40000410000 */
[----:B------:R0:W-:Y:S01]  /*8bd0*/  STS [R92+0x10a8], R7 ;  /* 0x0010a8075c007388 */ /* 0x0001e20000000800 */
[----:B------:R-:W-:Y:S01]  /*8be0*/  FFMA.FTZ R175, R175, R163, R164 ;  /* 0x000000a3afaf7223 */ /* 0x000fe200000100a4 */
[----:B-1----:R-:W-:-:S04]  /*8bf0*/  IMAD.WIDE.U32 R2, R201, UR6, R4 ;  /* 0x00000006c9027c25 */ /* 0x002fc8000f8e0004 */
[C---:B------:R-:W-:Y:S01]  /*8c00*/  FMUL.FTZ R5, R178.reuse, R200 ;  /* 0x000000c8b2057220 */ /* 0x040fe20000410000 */
[----:B------:R-:W-:Y:S01]  /*8c10*/  FMUL.FTZ R4, R178, R225 ;  /* 0x000000e1b2047220 */ /* 0x000fe20000410000 */
[----:B------:R-:W-:Y:S01]  /*8c20*/  FMUL.FTZ R193, R104, R193 ;  /* 0x000000c168c17220 */ /* 0x000fe20000410000 */
[----:B--2---:R-:W-:Y:S01]  /*8c30*/  FMUL.FTZ R195, R178, R206 ;  /* 0x000000ceb2c37220 */ /* 0x004fe20000410000 */
[----:B------:R-:W-:Y:S01]  /*8c40*/  FMUL.FTZ R5, R110, R5 ;  /* 0x000000056e057220 */ /* 0x000fe20000410000 */
[----:B------:R-:W-:Y:S01]  /*8c50*/  FFMA.FTZ R165, R174, R175, R165 ;  /* 0x000000afaea57223 */ /* 0x000fe200000100a5 */
[----:B0-----:R-:W-:Y:S01]  /*8c60*/  LEA R92, R199, UR26, 0x2 ;  /* 0x0000001ac75c7c11 */ /* 0x001fe2000f8e10ff */
[----:B------:R-:W-:Y:S01]  /*8c70*/  FMUL.FTZ R7, R107, R4 ;  /* 0x000000046b077220 */ /* 0x000fe20000410000 */
[----:B------:R-:W-:Y:S01]  /*8c80*/  FMUL.FTZ R195, R102, R195 ;  /* 0x000000c366c37220 */ /* 0x000fe20000410000 */
[----:B------:R-:W-:Y:S01]  /*8c90*/  FFMA.FTZ R177, R177, R165, R166 ;  /* 0x000000a5b1b17223 */ /* 0x000fe200000100a6 */
[----:B------:R-:W-:Y:S01]  /*8ca0*/  LEA R4, P0, R2, UR46, 0x2 ;  /* 0x0000002e02047c11 */ /* 0x000fe2000f8010ff */
[----:B------:R0:W-:Y:S02]  /*8cb0*/  STS [R92+0x10b0], R181 ;  /* 0x0010b0b55c007388 */ /* 0x0001e40000000800 */
[----:B------:R-:W-:-:S02]  /*8cc0*/  FFMA.FTZ R167, R176, R177, R167 ;  /* 0x000000b1b0a77223 */ /* 0x000fc400000100a7 */
[----:B------:R1:W-:Y:S02]  /*8cd0*/  STS [R92+0x10ac], R179 ;  /* 0x0010acb35c007388 */ /* 0x0003e40000000800 */
[----:B------:R-:W-:Y:S02]  /*8ce0*/  FFMA.FTZ R151, R156, R167, R151 ;  /* 0x000000a79c977223 */ /* 0x000fe40000010097 */
[----:B------:R2:W-:Y:S01]  /*8cf0*/  STS [R92+0x10b4], R5 ;  /* 0x0010b4055c007388 */ /* 0x0005e20000000800 */
[----:B0-----:R-:W-:Y:S01]  /*8d00*/  FMUL.FTZ R181, R178, R204 ;  /* 0x000000ccb2b57220 */ /* 0x001fe20000410000 */
[----:B------:R-:W-:Y:S02]  /*8d10*/  FFMA.FTZ R157, R157, R151, R152 ;  /* 0x000000979d9d7223 */ /* 0x000fe40000010098 */
[----:B------:R0:W-:Y:S01]  /*8d20*/  STS [R92+0x10b8], R7 ;  /* 0x0010b8075c007388 */ /* 0x0001e20000000800 */
[----:B-1----:R-:W-:Y:S01]  /*8d30*/  FMUL.FTZ R179, R105, R6 ;  /* 0x0000000669b37220 */ /* 0x002fe20000410000 */
[----:B------:R-:W-:-:S02]  /*8d40*/  FMUL.FTZ R181, R106, R181 ;  /* 0x000000b56ab57220 */ /* 0x000fc40000410000 */
[----:B------:R-:W-:Y:S01]  /*8d50*/  STS [R92+0x10bc], R183 ;  /* 0x0010bcb75c007388 */ /* 0x000fe20000000800 */
[----:B------:R-:W-:Y:S01]  /*8d60*/  FMUL.FTZ R6, R154, R206 ;  /* 0x000000ce9a067220 */ /* 0x000fe20000410000 */
[----:B--2---:R-:W-:Y:S01]  /*8d70*/  IADD3 R5, PT, PT, R96, 0x40, RZ ;  /* 0x0000004060057810 */ /* 0x004fe20007ffe0ff */
[----:B------:R-:W-:Y:S01]  /*8d80*/  FFMA.FTZ R153, R158, R157, R153 ;  /* 0x0000009d9e997223 */ /* 0x000fe20000010099 */
[----:B------:R1:W-:Y:S01]  /*8d90*/  STS [R92+0x10c0], R179 ;  /* 0x0010c0b35c007388 */ /* 0x0003e20000000800 */
[----:B------:R-:W-:Y:S01]  /*8da0*/  FFMA.FTZ R6, R102, R6, R169 ;  /* 0x0000000666067223 */ /* 0x000fe200000100a9 */
[----:B------:R-:W-:Y:S02]  /*8db0*/  LEA.HI R5, R5, R96, RZ, 0x1b ;  /* 0x0000006005057211 */ /* 0x000fe400078fd8ff */
[----:B------:R2:W-:Y:S01]  /*8dc0*/  STS [R92+0x10c4], R181 ;  /* 0x0010c4b55c007388 */ /* 0x0005e20000000800 */
[----:B------:R-:W-:Y:S02]  /*8dd0*/  IADD3 R169, PT, PT, R96, 0xc0, RZ ;  /* 0x000000c060a97810 */ /* 0x000fe40007ffe0ff */
[----:B0-----:R-:W-:Y:S01]  /*8de0*/  LEA R7, R5, UR26, 0x2 ;  /* 0x0000001a05077c11 */ /* 0x001fe2000f8e10ff */
[----:B------:R2:W-:Y:S01]  /*8df0*/  STS [R92+0x10c8], R193 ;  /* 0x0010c8c15c007388 */ /* 0x0005e20000000800 */
[----:B------:R-:W-:-:S02]  /*8e00*/  MOV R5, UR45 ;  /* 0x0000002d00057c02 */ /* 0x000fc40008000f00 */
[----:B-1----:R-:W-:Y:S01]  /*8e10*/  MOV R179, UR27 ;  /* 0x0000001b00b37c02 */ /* 0x002fe20008000f00 */
[----:B------:R2:W-:Y:S01]  /*8e20*/  STS [R92+0x10cc], R195 ;  /* 0x0010ccc35c007388 */ /* 0x0005e20000000800 */
[----:B------:R-:W-:Y:S01]  /*8e30*/  LEA.HI R169, R169, R96, RZ, 0x1b ;  /* 0x00000060a9a97211 */ /* 0x000fe200078fd8ff */
[----:B------:R-:W-:Y:S01]  /*8e40*/  IMAD R3, R5, UR6, R3 ;  /* 0x0000000605037c24 */ /* 0x000fe2000f8e0203 */
[----:B------:R-:W-:Y:S01]  /*8e50*/  IADD3 R154, PT, PT, R179, -UR25, -R96 ;  /* 0x80000019b39a7c10 */ /* 0x000fe2000fffe860 */
[----:B------:R-:W-:Y:S01]  /*8e60*/  BAR.SYNC.DEFER_BLOCKING 0x0 ;  /* 0x0000000000007b1d */ /* 0x000fe20000010000 */
[----:B------:R-:W-:Y:S02]  /*8e70*/  IADD3 R179, PT, PT, R96, 0x100, RZ ;  /* 0x0000010060b37810 */ /* 0x000fe40007ffe0ff */
[----:B------:R-:W-:Y:S02]  /*8e80*/  ISETP.GE.AND P6, PT, R154, 0x1, PT ;  /* 0x000000019a00780c */ /* 0x000fe40003fc6270 */
[----:B------:R-:W-:-:S02]  /*8e90*/  LEA.HI.X R5, R2, UR47, R3, 0x2, P0 ;  /* 0x0000002f02057c11 */ /* 0x000fc400080f1403 */
[----:B------:R-:W-:Y:S02]  /*8ea0*/  IADD3 R3, PT, PT, R96, 0x80, RZ ;  /* 0x0000008060037810 */ /* 0x000fe40007ffe0ff */
[C---:B------:R-:W-:Y:S02]  /*8eb0*/  ISETP.GE.AND P4, PT, R154.reuse, 0x41, PT ;  /* 0x000000419a00780c */ /* 0x040fe40003f86270 */
[----:B------:R-:W-:Y:S02]  /*8ec0*/  LEA.HI R3, R3, R96, RZ, 0x1b ;  /* 0x0000006003037211 */ /* 0x000fe400078fd8ff */
[C---:B------:R-:W-:Y:S02]  /*8ed0*/  ISETP.GE.AND P3, PT, R154.reuse, 0x81, PT ;  /* 0x000000819a00780c */ /* 0x040fe40003f66270 */
[----:B------:R-:W-:Y:S02]  /*8ee0*/  LEA R152, R3, UR26, 0x2 ;  /* 0x0000001a03987c11 */ /* 0x000fe4000f8e10ff */
[----:B------:R-:W-:-:S02]  /*8ef0*/  ISETP.GE.AND P2, PT, R154, 0xc1, PT ;  /* 0x000000c19a00780c */ /* 0x000fc40003f46270 */
[----:B------:R-:W-:Y:S01]  /*8f00*/  ISETP.GE.AND P0, PT, R154, 0x101, PT ;  /* 0x000001019a00780c */ /* 0x000fe20003f06270 */
[----:B------:R-:W0:Y:S01]  /*8f10*/  LDS R7, [R7+0x1190] ;  /* 0x0011900007077984 */ /* 0x000e220000000800 */
[----:B--2---:R-:W-:Y:S11]  /*8f20*/  @!P6 BRA `(.L_x_3987) ;  /* 0x000000000010e947 */ /* 0x004ff60003800000 */
[----:B------:R-:W-:-:S04]  /*8f30*/  LEA.HI R2, R96, R96, RZ, 0x1b ;  /* 0x0000006060027211 */ /* 0x000fc800078fd8ff */
[----:B------:R-:W-:-:S05]  /*8f40*/  LEA R2, R2, UR26, 0x2 ;  /* 0x0000001a02027c11 */ /* 0x000fca000f8e10ff */
[----:B------:R-:W1:Y:S04]  /*8f50*/  LDS R3, [R2+0x1090] ;  /* 0x0010900002037984 */ /* 0x000e680000000800 */
[----:B-1----:R1:W-:Y:S02]  /*8f60*/  REDG.E.ADD.F32.FTZ.RN.STRONG.GPU desc[UR28][R4.64], R3 ;  /* 0x00000003040079a6 */ /* 0x0023e4000c12f31c */
.L_x_3987:
[----:B------:R-:W-:Y:S05]  /*8f70*/  BSYNC.RECONVERGENT B0 ;  /* 0x0000000000007941 */ /* 0x000fea0003800200 */
.L_x_3986:
[----:B------:R-:W-:Y:S01]  /*8f80*/  BSSY.RECONVERGENT B0, `(.L_x_3988) ;  /* 0x0000004000007945 */ /* 0x000fe20003800200 */
[----:B------:R-:W-:-:S03]  /*8f90*/  ISETP.GE.AND P6, PT, R154, 0x141, PT ;  /* 0x000001419a00780c */ /* 0x000fc60003fc6270 */
[----:B------:R-:W-:Y:S10]  /*8fa0*/  @!P4 BRA `(.L_x_3989) ;  /* 0x000000000004c947 */ /* 0x000ff40003800000 */
[----:B0-----:R2:W-:Y:S02]  /*8fb0*/  REDG.E.ADD.F32.FTZ.RN.STRONG.GPU desc[UR28][R4.64+0x100], R7 ;  /* 0x00010007040079a6 */ /* 0x0015e4000c12f31c */
.L_x_3989:
[----:B------:R-:W-:Y:S05]  /*8fc0*/  BSYNC.RECONVERGENT B0 ;  /* 0x0000000000007941 */ /* 0x000fea0003800200 */
.L_x_3988:
[----:B-1----:R1:W3:Y:S01]  /*8fd0*/  LDS R3, [R152+0x1290] ;  /* 0x0012900098037984 */ /* 0x0022e20000000800 */
[----:B------:R-:W-:Y:S01]  /*8fe0*/  BSSY.RECONVERGENT B0, `(.L_x_3990) ;  /* 0x0000006000007945 */ /* 0x000fe20003800200 */
[----:B0-2---:R-:W-:Y:S02]  /*8ff0*/  IADD3 R7, PT, PT, R96, 0x140, RZ ;  /* 0x0000014060077810 */ /* 0x005fe40007ffe0ff */
[----:B------:R-:W-:Y:S02]  /*9000*/  LEA.HI R179, R179, R96, RZ, 0x1b ;  /* 0x00000060b3b37211 */ /* 0x000fe400078fd8ff */
[----:B------:R-:W-:Y:S01]  /*9010*/  LEA R169, R169, UR26, 0x2 ;  /* 0x0000001aa9a97c11 */ /* 0x000fe2000f8e10ff */
[----:B------:R-:W-:Y:S06]  /*9020*/  @!P3 BRA `(.L_x_3991) ;  /* 0x000000000004b947 */ /* 0x000fec0003800000 */
[----:B---3--:R0:W-:Y:S02]  /*9030*/  REDG.E.ADD.F32.FTZ.RN.STRONG.GPU desc[UR28][R4.64+0x200], R3 ;  /* 0x00020003040079a6 */ /* 0x0081e4000c12f31c */
.L_x_3991:
[----:B------:R-:W-:Y:S05]  /*9040*/  BSYNC.RECONVERGENT B0 ;  /* 0x0000000000007941 */ /* 0x000fea0003800200 */
.L_x_3990:
[----:B0--3--:R0:W2:Y:S01]  /*9050*/  LDS R3, [R169+0x1390] ;  /* 0x00139000a9037984 */ /* 0x0090a20000000800 */
[----:B------:R-:W-:Y:S01]  /*9060*/  BSSY.RECONVERGENT B0, `(.L_x_3992) ;  /* 0x0000005000007945 */ /* 0x000fe20003800200 */
[----:B------:R-:W-:Y:S02]  /*9070*/  LEA.HI R7, R7, R96, RZ, 0x1b ;  /* 0x0000006007077211 */ /* 0x000fe400078fd8ff */
[----:B------:R-:W-:Y:S01]  /*9080*/  LEA R179, R179, UR26, 0x2 ;  /* 0x0000001ab3b37c11 */ /* 0x000fe2000f8e10ff */
[----:B------:R-:W-:Y:S06]  /*9090*/  @!P2 BRA `(.L_x_3993) ;  /* 0x000000000004a947 */ /* 0x000fec0003800000 */
[----:B--2---:R3:W-:Y:S02]  /*90a0*/  REDG.E.ADD.F32.FTZ.RN.STRONG.GPU desc[UR28][R4.64+0x300], R3 ;  /* 0x00030003040079a6 */ /* 0x0047e4000c12f31c */
.L_x_3993:
[----:B------:R-:W-:Y:S05]  /*90b0*/  BSYNC.RECONVERGENT B0 ;  /* 0x0000000000007941 */ /* 0x000fea0003800200 */
.L_x_3992:
[----:B--23--:R2:W3:Y:S01]  /*90c0*/  LDS R3, [R179+0x1490] ;  /* 0x00149000b3037984 */ /* 0x00c4e20000000800 */
[----:B------:R-:W-:Y:S01]  /*90d0*/  BSSY.RECONVERGENT B0, `(.L_x_3994) ;  /* 0x0000004000007945 */ /* 0x000fe20003800200 */
[----:B------:R-:W-:-:S03]  /*90e0*/  LEA R2, R7, UR26, 0x2 ;  /* 0x0000001a07027c11 */ /* 0x000fc6000f8e10ff */
[----:B------:R-:W-:Y:S05]  /*90f0*/  @!P0 BRA `(.L_x_3995) ;  /* 0x0000000000048947 */ /* 0x000fea0003800000 */
[----:B---3--:R4:W-:Y:S02]  /*9100*/  REDG.E.ADD.F32.FTZ.RN.STRONG.GPU desc[UR28][R4.64+0x400], R3 ;  /* 0x00040003040079a6 */ /* 0x0089e4000c12f31c */
.L_x_3995:
[----:B------:R-:W-:Y:S05]  /*9110*/  BSYNC.RECONVERGENT B0 ;  /* 0x0000000000007941 */ /* 0x000fea0003800200 */
.L_x_3994:
[----:B---34-:R3:W4:Y:S01]  /*9120*/  LDS R3, [R2+0x1590] ;  /* 0x0015900002037984 */ /* 0x0187220000000800 */
[----:B------:R-:W-:Y:S01]  /*9130*/  BSSY.RECONVERGENT B0, `(.L_x_3996) ;  /* 0x0000005000007945 */ /* 0x000fe20003800200 */
[C---:B------:R-:W-:Y:S01]  /*9140*/  IADD3 R7, PT, PT, R96.reuse, 0x180, RZ ;  /* 0x0000018060077810 */ /* 0x040fe20007ffe0ff */
[----:B0-----:R-:W-:Y:S02]  /*9150*/  VIADD R169, R96, 0x1c0 ;  /* 0x000001c060a97836 */ /* 0x001fe40000000000 */
[----:B------:R-:W-:Y:S05]  /*9160*/  @!P6 BRA `(.L_x_3997) ;  /* 0x000000000004e947 */ /* 0x000fea0003800000 */
[----:B----4-:R0:W-:Y:S02]  /*9170*/  REDG.E.ADD.F32.FTZ.RN.STRONG.GPU desc[UR28][R4.64+0x500], R3 ;  /* 0x00050003040079a6 */ /* 0x0101e4000c12f31c */
.L_x_3997:
[----:B------:R-:W-:Y:S05]  /*9180*/  BSYNC.RECONVERGENT B0 ;  /* 0x0000000000007941 */ /* 0x000fea0003800200 */
.L_x_3996:
[-C--:B------:R-:W-:Y:S01]  /*9190*/  LEA.HI R7, R7, R96.reuse, RZ, 0x1b ;  /* 0x0000006007077211 */ /* 0x080fe200078fd8ff */
[----:B------:R-:W-:Y:S01]  /*91a0*/  BSSY.RECONVERGENT B0, `(.L_x_3998) ;  /* 0x000000e000007945 */ /* 0x000fe20003800200 */
[----:B------:R-:W-:Y:S02]  /*91b0*/  ISETP.GE.AND P6, PT, R154, 0x181, PT ;  /* 0x000001819a00780c */ /* 0x000fe40003fc6270 */
[----:B0---4-:R-:W-:Y:S02]  /*91c0*/  LEA R3, R7, UR26, 0x2 ;  /* 0x0000001a07037c11 */ /* 0x011fe4000f8e10ff */
[-C--:B------:R-:W-:Y:S02]  /*91d0*/  LEA.HI R169, R169, R96.reuse, RZ, 0x1b ;  /* 0x00000060a9a97211 */ /* 0x080fe400078fd8ff */
[----:B------:R-:W-:Y:S02]  /*91e0*/  LEA.HI R155, R155, R96, RZ, 0x1b ;  /* 0x000000609b9b7211 */ /* 0x000fe400078fd8ff */
[----:B------:R-:W0:Y:S01]  /*91f0*/  LDS R3, [R3+0x1690] ;  /* 0x0016900003037984 */ /* 0x000e220000000800 */
[----:B--2---:R-:W-:-:S02]  /*9200*/  IADD3 R179, PT, PT, R96, 0x240, RZ ;  /* 0x0000024060b37810 */ /* 0x004fc40007ffe0ff */
[----:B------:R-:W-:Y:S02]  /*9210*/  LEA R169, R169, UR26, 0x2 ;  /* 0x0000001aa9a97c11 */ /* 0x000fe4000f8e10ff */
[C---:B------:R-:W-:Y:S02]  /*9220*/  ISETP.GE.AND P0, PT, R154.reuse, 0x1c1, PT ;  /* 0x000001c19a00780c */ /* 0x040fe40003f06270 */
[C---:B------:R-:W-:Y:S02]  /*9230*/  ISETP.GE.AND P2, PT, R154.reuse, 0x201, PT ;  /* 0x000002019a00780c */ /* 0x040fe40003f46270 */
[C---:B------:R-:W-:Y:S02]  /*9240*/  ISETP.GE.AND P3, PT, R154.reuse, 0x241, PT ;  /* 0x000002419a00780c */ /* 0x040fe40003f66270 */
[----:B------:R-:W-:Y:S01]  /*9250*/  ISETP.GE.AND P4, PT, R154, 0x281, PT ;  /* 0x000002819a00780c */ /* 0x000fe20003f86270 */
[----:B------:R-:W-:-:S12]  /*9260*/  @!P6 BRA `(.L_x_3999) ;  /* 0x000000000004e947 */ /* 0x000fd80003800000 */
[----:B0-----:R2:W-:Y:S02]  /*9270*/  REDG.E.ADD.F32.FTZ.RN.STRONG.GPU desc[UR28][R4.64+0x600], R3 ;  /* 0x00060003040079a6 */ /* 0x0015e4000c12f31c */
.L_x_3999:
[----:B------:R-:W-:Y:S05]  /*9280*/  BSYNC.RECONVERGENT B0 ;  /* 0x0000000000007941 */ /* 0x000fea0003800200 */
.L_x_3998:
[----:B0-2---:R0:W2:Y:S01]  /*9290*/  LDS R3, [R169+0x1790] ;  /* 0x00179000a9037984 */ /* 0x0050a20000000800 */
[----:B------:R-:W-:Y:S01]  /*92a0*/  BSSY.RECONVERGENT B0, `(.L_x_4000) ;  /* 0x0000006000007945 */ /* 0x000fe20003800200 */
[----:B------:R-:W-:Y:S02]  /*92b0*/  IADD3 R7, PT, PT, R96, 0x280, RZ ;  /* 0x0000028060077810 */ /* 0x000fe40007ffe0ff */
[----:B------:R-:W-:Y:S02]  /*92c0*/  LEA R155, R155, UR26, 0x2 ;  /* 0x0000001a9b9b7c11 */ /* 0x000fe4000f8e10ff */
[----:B------:R-:W-:Y:S01]  /*92d0*/  LEA.HI R179, R179, R96, RZ, 0x1b ;  /* 0x00000060b3b37211 */ /* 0x000fe200078fd8ff */
[----:B------:R-:W-:Y:S06]  /*92e0*/  @!P0 BRA `(.L_x_4001) ;  /* 0x0000000000048947 */ /* 0x000fec0003800000 */
[----:B--2---:R4:W-:Y:S02]  /*92f0*/  REDG.E.ADD.F32.FTZ.RN.STRONG.GPU desc[UR28][R4.64+0x700], R3 ;  /* 0x00070003040079a6 */ /* 0x0049e4000c12f31c */
.L_x_4001:
[----:B------:R-:W-:Y:S05]  /*9300*/  BSYNC.RECONVERGENT B0 ;  /* 0x0000000000007941 */ /* 0x000fea0003800200 */
.L_x_4000:
[----:B--2-4-:R2:W4:Y:S01]  /*9310*/  LDS R3, [R155+0x1890] ;  /* 0x001890009b037984 */ /* 0x0145220000000800 */
[----:B------:R-:W-:Y:S01]  /*9320*/  BSSY.RECONVERGENT B0, `(.L_x_4002) ;  /* 0x0000005000007945 */ /* 0x000fe20003800200 */
[----:B------:R-:W-:Y:S02]  /*9330*/  LEA.HI R7, R7, R96, RZ, 0x1b ;  /* 0x0000006007077211 */ /* 0x000fe400078fd8ff */
[----:B------:R-:W-:Y:S01]  /*9340*/  LEA R179, R179, UR26, 0x2 ;  /* 0x0000001ab3b37c11 */ /* 0x000fe2000f8e10ff */
[----:B------:R-:W-:Y:S06]  /*9350*/  @!P2 BRA `(.L_x_4003) ;  /* 0x000000000004a947 */ /* 0x000fec0003800000 */
[----:B----4-:R4:W-:Y:S02]  /*9360*/  REDG.E.ADD.F32.FTZ.RN.STRONG.GPU desc[UR28][R4.64+0x800], R3 ;  /* 0x00080003040079a6 */ /* 0x0109e4000c12f31c */
.L_x_4003:
[----:B------:R-:W-:Y:S05]  /*9370*/  BSYNC.RECONVERGENT B0 ;  /* 0x0000000000007941 */ /* 0x000fea0003800200 */
.L_x_4002:
[----:B----4-:R4:W0:Y:S01]  /*9380*/  LDS R3, [R179+0x1990] ;  /* 0x00199000b3037984 */ /* 0x0108220000000800 */
[----:B------:R-:W-:Y:S01]  /*9390*/  BSSY.RECONVERGENT B0, `(.L_x_4004) ;  /* 0x0000005000007945 */ /* 0x000fe20003800200 */
[----:B--2---:R-:W-:Y:S02]  /*93a0*/  IADD3 R155, PT, PT, R96, 0x2c0, RZ ;  /* 0x000002c0609b7810 */ /* 0x004fe40007ffe0ff */
[----:B------:R-:W-:Y:S01]  /*93b0*/  LEA R7, R7, UR26, 0x2 ;  /* 0x0000001a07077c11 */ /* 0x000fe2000f8e10ff */
[----:B------:R-:W-:Y:S06]  /*93c0*/  @!P3 BRA `(.L_x_4005) ;  /* 0x000000000004b947 */ /* 0x000fec0003800000 */
[----:B0-----:R2:W-:Y:S02]  /*93d0*/  REDG.E.ADD.F32.FTZ.RN.STRONG.GPU desc[UR28][R4.64+0x900], R3 ;  /* 0x00090003040079a6 */ /* 0x0015e4000c12f31c */
.L_x_4005:
[----:B------:R-:W-:Y:S05]  /*93e0*/  BSYNC.RECONVERGENT B0 ;  /* 0x0000000000007941 */ /* 0x000fea0003800200 */
.L_x_4004:
[----:B0-2---:R0:W2:Y:S01]  /*93f0*/  LDS R3, [R7+0x1a90] ;  /* 0x001a900007037984 */ /* 0x0050a20000000800 */
[----:B------:R-:W-:Y:S01]  /*9400*/  BSSY.RECONVERGENT B0, `(.L_x_4006) ;  /* 0x0000004000007945 */ /* 0x000fe20003800200 */
[----:B------:R-:W-:-:S03]  /*9410*/  LEA.HI R155, R155, R96, RZ, 0x1b ;  /* 0x000000609b9b7211 */ /* 0x000fc600078fd8ff */
[----:B------:R-:W-:Y:S05]  /*9420*/  @!P4 BRA `(.L_x_4007) ;  /* 0x000000000004c947 */ /* 0x000fea0003800000 */
[----:B--2---:R2:W-:Y:S02]  /*9430*/  REDG.E.ADD.F32.FTZ.RN.STRONG.GPU desc[UR28][R4.64+0xa00], R3 ;  /* 0x000a0003040079a6 */ /* 0x0045e4000c12f31c */
.L_x_4007:
[----:B------:R-:W-:Y:S05]  /*9440*/  BSYNC.RECONVERGENT B0 ;  /* 0x0000000000007941 */ /* 0x000fea0003800200 */
.L_x_4006:
[----:B--2---:R-:W-:Y:S01]  /*9450*/  LEA R3, R155, UR26, 0x2 ;  /* 0x0000001a9b037c11 */ /* 0x004fe2000f8e10ff */
[----:B------:R-:W-:Y:S01]  /*9460*/  BSSY.RECONVERGENT B0, `(.L_x_4008) ;  /* 0x000000b000007945 */ /* 0x000fe20003800200 */
[----:B------:R-:W-:Y:S01]  /*9470*/  ISETP.GE.AND P6, PT, R154, 0x2c1, PT ;  /* 0x000002c19a00780c */ /* 0x000fe20003fc6270 */
[-C--:B------:R-:W-:Y:S01]  /*9480*/  FFMA.FTZ R215, R42, -R27.reuse, R215 ;  /* 0x8000001b2ad77223 */ /* 0x080fe200000100d7 */
[C---:B------:R-:W-:Y:S01]  /*9490*/  ISETP.GE.AND P0, PT, R154.reuse, 0x301, PT ;  /* 0x000003019a00780c */ /* 0x040fe20003f06270 */
[----:B---3--:R-:W-:Y:S01]  /*94a0*/  FMUL.FTZ R2, R153, R27 ;  /* 0x0000001b99027220 */ /* 0x008fe20000410000 */
[----:B------:R-:W2:Y:S01]  /*94b0*/  LDS R3, [R3+0x1b90] ;  /* 0x001b900003037984 */ /* 0x000ea20000000800 */
[C---:B------:R-:W-:Y:S02]  /*94c0*/  ISETP.GE.AND P2, PT, R154.reuse, 0x341, PT ;  /* 0x000003419a00780c */ /* 0x040fe40003f46270 */
[C---:B------:R-:W-:Y:S02]  /*94d0*/  ISETP.GE.AND P3, PT, R154.reuse, 0x381, PT ;  /* 0x000003819a00780c */ /* 0x040fe40003f66270 */
[----:B------:R-:W-:-:S04]  /*94e0*/  ISETP.GE.AND P4, PT, R154, 0x3c1, PT ;  /* 0x000003c19a00780c */ /* 0x000fc80003f86270 */
[----:B------:R-:W-:Y:S09]  /*94f0*/  @!P6 BRA `(.L_x_4009) ;  /* 0x000000000004e947 */ /* 0x000ff20003800000 */
[----:B--2---:R3:W-:Y:S02]  /*9500*/  REDG.E.ADD.F32.FTZ.RN.STRONG.GPU desc[UR28][R4.64+0xb00], R3 ;  /* 0x000b0003040079a6 */ /* 0x0047e4000c12f31c */
.L_x_4009:
[----:B------:R-:W-:Y:S05]  /*9510*/  BSYNC.RECONVERGENT B0 ;  /* 0x0000000000007941 */ /* 0x000fea0003800200 */
.L_x_4008:
[----:B----4-:R-:W-:Y:S01]  /*9520*/  IADD3 R179, PT, PT, R96, 0x300, RZ ;  /* 0x0000030060b37810 */ /* 0x010fe20007ffe0ff */
[-C--:B------:R-:W-:Y:S01]  /*9530*/  FFMA.FTZ R192, R43, -R26.reuse, R192 ;  /* 0x8000001a2bc07223 */ /* 0x080fe200000100c0 */
[----:B--23--:R-:W-:Y:S01]  /*9540*/  FMUL.FTZ R3, R157, R26 ;  /* 0x0000001a9d037220 */ /* 0x00cfe20000410000 */
[----:B-1----:R-:W-:Y:S01]  /*9550*/  FFMA.FTZ R152, R2, R215, RZ ;  /* 0x000000d702987223 */ /* 0x002fe200000100ff */
[----:B------:R-:W-:Y:S01]  /*9560*/  LEA.HI R179, R179, R96, RZ, 0x1b ;  /* 0x00000060b3b37211 */ /* 0x000fe200078fd8ff */
[-C--:B------:R-:W-:Y:S01]  /*9570*/  FFMA.FTZ R217, R40, -R25.reuse, R217 ;  /* 0x8000001928d97223 */ /* 0x080fe200000100d9 */
[----:B0-----:R-:W-:Y:S01]  /*9580*/  FMUL.FTZ R7, R151, R25 ;  /* 0x0000001997077220 */ /* 0x001fe20000410000 */
[----:B------:R-:W-:Y:S01]  /*9590*/  FFMA.FTZ R154, R3, R192, R152 ;  /* 0x000000c0039a7223 */ /* 0x000fe20000010098 */
[----:B------:R-:W-:Y:S01]  /*95a0*/  LEA R179, R179, UR26, 0x2 ;  /* 0x0000001ab3b37c11 */ /* 0x000fe2000f8e10ff */
[-C--:B------:R-:W-:Y:S01]  /*95b0*/  FFMA.FTZ R194, R41, -R24.reuse, R194 ;  /* 0x8000001829c27223 */ /* 0x080fe200000100c2 */
[----:B------:R-:W-:Y:S01]  /*95c0*/  FMUL.FTZ R152, R167, R24 ;  /* 0x00000018a7987220 */ /* 0x000fe20000410000 */
[----:B------:R-:W-:Y:S01]  /*95d0*/  FFMA.FTZ R155, R7, R217, R154 ;  /* 0x000000d9079b7223 */ /* 0x000fe2000001009a */
[-C--:B------:R-:W-:Y:S01]  /*95e0*/  FFMA.FTZ R219, R38, -R23.reuse, R219 ;  /* 0x8000001726db7223 */ /* 0x080fe200000100db */
[----:B------:R-:W-:Y:S01]  /*95f0*/  FMUL.FTZ R154, R177, R23 ;  /* 0x00000017b19a7220 */ /* 0x000fe20000410000 */
[----:B------:R-:W0:Y:S01]  /*9600*/  LDS R179, [R179+0x1c90] ;  /* 0x001c9000b3b37984 */ /* 0x000e220000000800 */
[----:B------:R-:W-:Y:S01]  /*9610*/  FFMA.FTZ R169, R152, R194, R155 ;  /* 0x000000c298a97223 */ /* 0x000fe2000001009b */
[-C--:B------:R-:W-:Y:S01]  /*9620*/  FFMA.FTZ R196, R39, -R22.reuse, R196 ;  /* 0x8000001627c47223 */ /* 0x080fe200000100c4 */
[----:B------:R-:W-:Y:S01]  /*9630*/  IADD3 R181, PT, PT, R96, 0x340, RZ ;  /* 0x0000034060b57810 */ /* 0x000fe20007ffe0ff */
[----:B------:R-:W-:Y:S01]  /*9640*/  FMUL.FTZ R155, R165, R22 ;  /* 0x00000016a59b7220 */ /* 0x000fe20000410000 */
[----:B------:R-:W-:Y:S01]  /*9650*/  FFMA.FTZ R158, R154, R219, R169 ;  /* 0x000000db9a9e7223 */ /* 0x000fe200000100a9 */
[-C--:B------:R-:W-:Y:S01]  /*9660*/  FFMA.FTZ R221, R36, -R21.reuse, R221 ;  /* 0x8000001524dd7223 */ /* 0x080fe200000100dd */
[----:B------:R-:W-:Y:S01]  /*9670*/  LEA.HI R181, R181, R96, RZ, 0x1b ;  /* 0x00000060b5b57211 */ /* 0x000fe200078fd8ff */
[----:B------:R-:W-:Y:S01]  /*9680*/  FMUL.FTZ R156, R175, R21 ;  /* 0x00000015af9c7220 */ /* 0x000fe20000410000 */
[----:B------:R-:W-:Y:S01]  /*9690*/  FFMA.FTZ R169, R155, R196, R158 ;  /* 0x000000c49ba97223 */ /* 0x000fe2000001009e */
[----:B------:R-:W-:Y:S01]  /*96a0*/  BSSY.RECONVERGENT B0, `(.L_x_4010) ;  /* 0x0000007000007945 */ /* 0x000fe20003800200 */
[-C--:B------:R-:W-:Y:S01]  /*96b0*/  FFMA.FTZ R198, R37, -R20.reuse, R198 ;  /* 0x8000001425c67223 */ /* 0x080fe200000100c6 */
[----:B------:R-:W-:Y:S01]  /*96c0*/  LEA R181, R181, UR26, 0x2 ;  /* 0x0000001ab5b57c11 */ /* 0x000fe2000f8e10ff */
[----:B------:R-:W-:Y:S01]  /*96d0*/  FMUL.FTZ R158, R163, R20 ;  /* 0x00000014a39e7220 */ /* 0x000fe20000410000 */
[----:B------:R-:W-:Y:S01]  /*96e0*/  FFMA.FTZ R169, R156, R221, R169 ;  /* 0x000000dd9ca97223 */ /* 0x000fe200000100a9 */
[----:B------:R-:W-:Y:S06]  /*96f0*/  @!P0 BRA `(.L_x_4011) ;  /* 0x0000000000048947 */ /* 0x000fec0003800000 */
[----:B0-----:R1:W-:Y:S02]  /*9700*/  REDG.E.ADD.F32.FTZ.RN.STRONG.GPU desc[UR28][R4.64+0xc00], R179 ;  /* 0x000c00b3040079a6 */ /* 0x0013e4000c12f31c */
.L_x_4011:
[----:B------:R-:W-:Y:S05]  /*9710*/  BSYNC.RECONVERGENT B0 ;  /* 0x0000000000007941 */ /* 0x000fea0003800200 */
.L_x_4010:
[----:B------:R-:W-:Y:S01]  /*9720*/  FFMA.FTZ R162, R158, R198, R169 ;  /* 0x000000c69ea27223 */ /* 0x000fe200000100a9 */
[----:B------:R-:W-:Y:S01]  /*9730*/  BSSY.RECONVERGENT B0, `(.L_x_4012) ;  /* 0x0000006000007945 */ /* 0x000fe20003800200 */
[----:B------:R2:W3:Y:S01]  /*9740*/  LDS R169, [R181+0x1d90] ;  /* 0x001d9000b5a97984 */ /* 0x0004e20000000800 */
[-C--:B------:R-:W-:Y:S01]  /*9750*/  FFMA.FTZ R160, R34, -R19.reuse, R223 ;  /* 0x8000001322a07223 */ /* 0x080fe200000100df */
[----:B01----:R-:W-:Y:S01]  /*9760*/  FMUL.FTZ R179, R173, R19 ;  /* 0x00000013adb37220 */ /* 0x003fe20000410000 */
[----:B------:R-:W-:Y:S06]  /*9770*/  @!P2 BRA `(.L_x_4013) ;  /* 0x000000000004a947 */ /* 0x000fec0003800000 */
[----:B---3--:R0:W-:Y:S02]  /*9780*/  REDG.E.ADD.F32.FTZ.RN.STRONG.GPU desc[UR28][R4.64+0xd00], R169 ;  /* 0x000d00a9040079a6 */ /* 0x0081e4000c12f31c */
.L_x_4013:
[----:B------:R-:W-:Y:S05]  /*9790*/  BSYNC.RECONVERGENT B0 ;  /* 0x0000000000007941 */ /* 0x000fea0003800200 */
.L_x_4012:
[----:B0--3--:R-:W-:Y:S01]  /*97a0*/  IADD3 R169, PT, PT, R96, 0x380, RZ ;  /* 0x0000038060a97810 */ /* 0x009fe20007ffe0ff */
[-C--:B------:R-:W-:Y:S01]  /*97b0*/  FFMA.FTZ R200, R35, -R18.reuse, R200 ;  /* 0x8000001223c87223 */ /* 0x080fe200000100c8 */
[----:B--2---:R-:W-:Y:S01]  /*97c0*/  FMUL.FTZ R181, R161, R18 ;  /* 0x00000012a1b57220 */ /* 0x004fe20000410000 */
[----:B------:R-:W-:Y:S01]  /*97d0*/  FFMA.FTZ R162, R179, R160, R162 ;  /* 0x000000a0b3a27223 */ /* 0x000fe200000100a2 */
[----:B------:R-:W-:Y:S01]  /*97e0*/  LEA.HI R169, R169, R96, RZ, 0x1b ;  /* 0x00000060a9a97211 */ /* 0x000fe200078fd8ff */
[-C--:B------:R-:W-:Y:S01]  /*97f0*/  FFMA.FTZ R225, R32, -R17.reuse, R225 ;  /* 0x8000001120e17223 */ /* 0x080fe200000100e1 */
[----:B------:R-:W-:Y:S01]  /*9800*/  FMUL.FTZ R183, R171, R17 ;  /* 0x00000011abb77220 */ /* 0x000fe20000410000 */
        /* <DEDUP_REMOVED lines=24> */
.L_x_4015:
[----:B------:R-:W-:Y:S05]  /*9990*/  BSYNC.RECONVERGENT B0 ;  /* 0x0000000000007941 */ /* 0x000fea0003800200 */
.L_x_4014:
[----:B------:R2:W3:Y:S01]  /*99a0*/  LDS R203, [R164+0x1f90] ;  /* 0x001f9000a4cb7984 */ /* 0x0004e20000000800 */
[----:B------:R-:W-:Y:S01]  /*99b0*/  BSSY.RECONVERGENT B0, `(.L_x_4016) ;  /* 0x0000004000007945 */ /* 0x000fe20003800200 */
[----:B01----:R-:W-:-:S03]  /*99c0*/  FFMA.FTZ R169, R201, R206, R162 ;  /* 0x000000cec9a97223 */ /* 0x003fc600000100a2 */
[----:B------:R-:W-:Y:S05]  /*99d0*/  @!P4 BRA `(.L_x_4017) ;  /* 0x000000000004c947 */ /* 0x000fea0003800000 */
[----:B---3--:R0:W-:Y:S02]  /*99e0*/  REDG.E.ADD.F32.FTZ.RN.STRONG.GPU desc[UR28][R4.64+0xf00], R203 ;  /* 0x000f00cb040079a6 */ /* 0x0081e4000c12f31c */
.L_x_4017:
[----:B------:R-:W-:Y:S05]  /*99f0*/  BSYNC.RECONVERGENT B0 ;  /* 0x0000000000007941 */ /* 0x000fea0003800200 */
.L_x_4016:
[----:B0-----:R-:W0:Y:S01]  /*9a00*/  SHFL.DOWN PT, R4, R169, 0x1, 0x1f ;  /* 0x08201f00a9047f89 */ /* 0x001e2200000e0000 */
[----:B------:R-:W-:Y:S01]  /*9a10*/  ISETP.GT.AND P0, PT, R76, 0x1e, PT ;  /* 0x0000001e4c00780c */ /* 0x000fe20003f04270 */
[----:B------:R-:W-:Y:S01]  /*9a20*/  FADD.FTZ R125, R158, R125 ;  /* 0x0000007d9e7d7221 */ /* 0x000fe20000010000 */
[----:B------:R-:W-:Y:S01]  /*9a30*/  FADD.FTZ R127, R155, R127 ;  /* 0x0000007f9b7f7221 */ /* 0x000fe20000010000 */
[----:B------:R-:W1:Y:S01]  /*9a40*/  SHFL.DOWN PT, R5, R6, 0x1, 0x1f ;  /* 0x08201f0006057f89 */ /* 0x000e6200000e0000 */
[----:B------:R-:W-:Y:S01]  /*9a50*/  FADD.FTZ R129, R152, R129 ;  /* 0x0000008198817221 */ /* 0x000fe20000010000 */
[----:B------:R-:W-:Y:S01]  /*9a60*/  FADD.FTZ R132, R7, R132 ;  /* 0x0000008407847221 */ /* 0x000fe20000010000 */
[C---:B------:R-:W-:Y:S01]  /*9a70*/  FMUL.FTZ R155, R150.reuse, R167 ;  /* 0x000000a7969b7220 */ /* 0x040fe20000410000 */
[C---:B------:R-:W-:Y:S01]  /*9a80*/  FMUL.FTZ R152, R150.reuse, R151 ;  /* 0x0000009796987220 */ /* 0x040fe20000410000 */
[----:B------:R-:W-:Y:S01]  /*9a90*/  FMUL.FTZ R7, R150, R157 ;  /* 0x0000009d96077220 */ /* 0x000fe20000410000 */
[----:B------:R-:W-:Y:S01]  /*9aa0*/  FADD.FTZ R130, R154, R130 ;  /* 0x000000829a827221 */ /* 0x000fe20000010000 */
[----:B------:R-:W-:Y:S01]  /*9ab0*/  FMUL.FTZ R194, R194, R155 ;  /* 0x0000009bc2c27220 */ /* 0x000fe20000410000 */
[----:B------:R-:W-:Y:S01]  /*9ac0*/  FMUL.FTZ R217, R217, R152 ;  /* 0x00000098d9d97220 */ /* 0x000fe20000410000 */
[----:B------:R-:W-:Y:S01]  /*9ad0*/  FMUL.FTZ R192, R192, R7 ;  /* 0x00000007c0c07220 */ /* 0x000fe20000410000 */
[----:B------:R-:W-:Y:S01]  /*9ae0*/  BSSY.RECONVERGENT B0, `(.L_x_4018) ;  /* 0x0000070000007945 */ /* 0x000fe20003800200 */
        /* <DEDUP_REMOVED lines=16> */
[----:B------:R-:W-:Y:S01]  /*9bf0*/  FADD.FTZ R131, R3, R131 ;  /* 0x0000008303837221 */ /* 0x000fe20000010000 */
[----:B------:R-:W-:Y:S01]  /*9c00*/  FADD.FTZ R137, R194, R137 ;  /* 0x00000089c2897221 */ /* 0x000fe20000010000 */
[----:B------:R-:W1:Y:S01]  /*9c10*/  SHFL.DOWN PT, R5, R6, 0x2, 0x1f ;  /* 0x08401f0006057f89 */ /* 0x000e6200000e0000 */
[----:B------:R-:W-:Y:S01]  /*9c20*/  FADD.FTZ R133, R2, R133 ;  /* 0x0000008502857221 */ /* 0x000fe20000010000 */
[----:B------:R-:W-:Y:S01]  /*9c30*/  FADD.FTZ R136, R217, R136 ;  /* 0x00000088d9887221 */ /* 0x000fe20000010000 */
[----:B------:R-:W-:-:S07]  /*9c40*/  FADD.FTZ R135, R192, R135 ;  /* 0x00000087c0877221 */ /* 0x000fce0000010000 */
[----:B0-----:R-:W-:Y:S01]  /*9c50*/  @!P0 FADD.FTZ R169, R169, R4 ;  /* 0x00000004a9a98221 */ /* 0x001fe20000010000 */
[----:B------:R-:W-:Y:S01]  /*9c60*/  FMUL.FTZ R4, R150, R189 ;  /* 0x000000bd96047220 */ /* 0x000fe20000410000 */
[----:B-1----:R-:W-:-:S03]  /*9c70*/  @!P0 FADD.FTZ R6, R6, R5 ;  /* 0x0000000506068221 */ /* 0x002fc60000010000 */
[----:B------:R-:W0:Y:S01]  /*9c80*/  SHFL.DOWN PT, R162, R169, 0x4, 0x1f ;  /* 0x08801f00a9a27f89 */ /* 0x000e2200000e0000 */
[----:B------:R-:W-:Y:S01]  /*9c90*/  ISETP.GT.AND P0, PT, R76, 0x1b, PT ;  /* 0x0000001b4c00780c */ /* 0x000fe20003f04270 */
[----:B------:R-:W-:Y:S01]  /*9ca0*/  FMUL.FTZ R229, R229, R4 ;  /* 0x00000004e5e57220 */ /* 0x000fe20000410000 */
[C---:B------:R-:W-:Y:S01]  /*9cb0*/  FMUL.FTZ R5, R150.reuse, R191 ;  /* 0x000000bf96057220 */ /* 0x040fe20000410000 */
[----:B---3--:R-:W1:Y:S01]  /*9cc0*/  SHFL.DOWN PT, R203, R6, 0x4, 0x1f ;  /* 0x08801f0006cb7f89 */ /* 0x008e6200000e0000 */
        /* <DEDUP_REMOVED lines=20> */
[----:B------:R-:W-:Y:S01]  /*9e10*/  FMUL.FTZ R219, R219, R4 ;  /* 0x00000004dbdb7220 */ /* 0x000fe20000410000 */
[----:B------:R-:W-:Y:S01]  /*9e20*/  FFMA.FTZ R200, R35, R161, R200 ;  /* 0x000000a123c87223 */ /* 0x000fe200000100c8 */
        /* <DEDUP_REMOVED lines=32> */
[----:B------:R-:W-:Y:S01]  /*a030*/  ISETP.NE.AND P0, PT, R76, RZ, PT ;  /* 0x000000ff4c00720c */ /* 0x000fe20003f05270 */
[----:B------:R-:W-:Y:S01]  /*a040*/  FADD.FTZ R139, R196, R139 ;  /* 0x0000008bc48b7221 */ /* 0x000fe20000010000 */
[----:B------:R-:W-:Y:S01]  /*a050*/  FADD.FTZ R138, R219, R138 ;  /* 0x0000008adb8a7221 */ /* 0x000fe20000010000 */
[----:B------:R-:W1:Y:S01]  /*a060*/  SHFL.DOWN PT, R161, R6, 0x10, 0x1f ;  /* 0x0a001f0006a17f89 */ /* 0x000e6200000e0000 */
[----:B------:R-:W-:-:S09]  /*a070*/  FADD.FTZ R134, R215, R134 ;  /* 0x00000086d7867221 */ /* 0x000fd20000010000 */
        /* <DEDUP_REMOVED lines=8> */
[----:B------:R-:W1:Y:S01]  /*a100*/  LDS.64 R2, [UR26+0x2120] ;  /* 0x0021201aff027984 */ /* 0x000e620008000a00 */
[----:B------:R-:W-:Y:S01]  /*a110*/  ULEA UR32, UR6, UR26, 0x2 ;  /* 0x0000001a06207291 */ /* 0x000fe2000f8e10ff */
[----:B------:R-:W-:-:S03]  /*a120*/  ISETP.GT.AND P0, PT, R76, 0xf, PT ;  /* 0x0000000f4c00780c */ /* 0x000fc60003f04270 */
[----:B------:R-:W-:Y:S02]  /*a130*/  PLOP3.LUT P2, PT, PT, PT, UP0, 0x80, 0x8 ;  /* 0x000000000008781c */ /* 0x000fe40003f4f008 */
[----:B------:R-:W-:Y:S02]  /*a140*/  FSEL R6, R6, R5, P0 ;  /* 0x0000000506067208 */ /* 0x000fe40000000000 */
[----:B------:R-:W-:-:S09]  /*a150*/  FSEL R169, R169, R4, P0 ;  /* 0x00000004a9a97208 */ /* 0x000fd20000000000 */
[----:B------:R-:W3:Y:S04]  /*a160*/  @P2 LDS R150, [UR32+0x3a50] ;  /* 0x003a5020ff962984 */ /* 0x000ee80008000800 */
[----:B------:R-:W4:Y:S01]  /*a170*/  @P2 LDS R7, [UR32+0x3650] ;  /* 0x00365020ff072984 */ /* 0x000f220008000800 */
[----:B-1----:R-:W-:Y:S01]  /*a180*/  FADD.FTZ R3, R3, R6 ;  /* 0x0000000603037221 */ /* 0x002fe20000010000 */
[----:B------:R-:W-:-:S03]  /*a190*/  FADD.FTZ R2, R2, R169 ;  /* 0x000000a902027221 */ /* 0x000fc60000010000 */
[----:B---3--:R-:W-:Y:S01]  /*a1a0*/  @P2 FADD.FTZ R3, R3, R150 ;  /* 0x0000009603032221 */ /* 0x008fe20000010000 */
[----:B----4-:R-:W-:-:S04]  /*a1b0*/  @P2 FADD.FTZ R2, R2, R7 ;  /* 0x0000000702022221 */ /* 0x010fc80000010000 */
[----:B------:R1:W-:Y:S04]  /*a1c0*/  STS [UR32+0x3a50], R3 ;  /* 0x003a5003ff007988 */ /* 0x0003e80008000820 */
[----:B------:R1:W-:Y:S02]  /*a1d0*/  STS [UR32+0x3650], R2 ;  /* 0x00365002ff007988 */ /* 0x0003e40008000820 */
.L_x_4019:
[----:B------:R-:W-:Y:S05]  /*a1e0*/  BSYNC.RECONVERGENT B0 ;  /* 0x0000000000007941 */ /* 0x000fea0003800200 */
.L_x_4018:
[----:B------:R-:W-:-:S04]  /*a1f0*/  UIADD3 UR6, UPT, UPT, UR6, 0x1, URZ ;  /* 0x0000000106067890 */ /* 0x000fc8000fffe0ff */
[----:B------:R-:W-:-:S09]  /*a200*/  UISETP.GE.AND UP0, UPT, UR6, UR48, UPT ;  /* 0x000000300600728c */ /* 0x000fd2000bf06270 */
[----:B------:R-:W-:Y:S05]  /*a210*/  BRA.U !UP0, `(.L_x_4020) ;  /* 0xffffffc908507547 */ /* 0x000fea000b83ffff */
.L_x_3975:
[----:B------:R-:W-:Y:S01]  /*a220*/  BAR.SYNC.DEFER_BLOCKING 0x0 ;  /* 0x0000000000007b1d */ /* 0x000fe20000010000 */
[----:B------:R-:W-:Y:S01]  /*a230*/  UIADD3 UR27, UPT, UPT, -UR25, UR27, URZ ;  /* 0x0000001b191b7290 */ /* 0x000fe2000fffe1ff */
[----:B------:R-:W-:Y:S02]  /*a240*/  MOV R0, RZ ;  /* 0x000000ff00007202 */ /* 0x000fe40000000f00 */
[----:B-1----:R-:W-:Y:S02]  /*a250*/  CS2R R2, SRZ ;  /* 0x0000000000027805 */ /* 0x002fe4000001ff00 */
[----:B0-----:R-:W-:Y:S02]  /*a260*/  CS2R R4, SRZ ;  /* 0x0000000000047805 */ /* 0x001fe4000001ff00 */
[----:B------:R-:W-:Y:S02]  /*a270*/  CS2R R6, SRZ ;  /* 0x0000000000067805 */ /* 0x000fe4000001ff00 */
[----:B------:R-:W-:-:S02]  /*a280*/  CS2R R10, SRZ ;  /* 0x00000000000a7805 */ /* 0x000fc4000001ff00 */
[----:B------:R-:W-:Y:S02]  /*a290*/  ISETP.GE.AND P1, PT, R94, UR27, PT ;  /* 0x0000001b5e007c0c */ /* 0x000fe4000bf26270 */
[----:B------:R-:W-:Y:S02]  /*a2a0*/  CS2R R12, SRZ ;  /* 0x00000000000c7805 */ /* 0x000fe4000001ff00 */
[----:B------:R-:W-:Y:S02]  /*a2b0*/  ISETP.GE.AND P2, PT, R91, UR27, PT ;  /* 0x0000001b5b007c0c */ /* 0x000fe4000bf46270 */
[----:B------:R-:W-:Y:S02]  /*a2c0*/  CS2R R14, SRZ ;  /* 0x00000000000e7805 */ /* 0x000fe4000001ff00 */
[----:B------:R-:W-:Y:S01]  /*a2d0*/  ISETP.GE.AND P3, PT, R90, UR27, PT ;  /* 0x0000001b5a007c0c */ /* 0x000fe2000bf66270 */
[----:B------:R-:W-:Y:S01]  /*a2e0*/  HFMA2 R19, -RZ, RZ, 0, 0 ;  /* 0x00000000ff137431 */ /* 0x000fe200000001ff */
[----:B------:R-:W-:-:S02]  /*a2f0*/  ISETP.GE.AND P4, PT, R89, UR27, PT ;  /* 0x0000001b59007c0c */ /* 0x000fc4000bf86270 */
[----:B------:R-:W-:Y:S02]  /*a300*/  CS2R R16, SRZ ;  /* 0x0000000000107805 */ /* 0x000fe4000001ff00 */
[----:B------:R-:W-:Y:S01]  /*a310*/  ISETP.GE.AND P6, PT, R88, UR27, PT ;  /* 0x0000001b58007c0c */ /* 0x000fe2000bfc6270 */
[----:B------:R-:W0:Y:S01]  /*a320*/  LDCU.64 UR10, c[0x0][0x4f8] ;  /* 0x00009f00ff0a77ac */ /* 0x000e220008000a00 */
[----:B------:R-:W-:Y:S01]  /*a330*/  ISETP.GE.AND P0, PT, R87, UR27, PT ;  /* 0x0000001b57007c0c */ /* 0x000fe2000bf06270 */
[----:B------:R-:W1:Y:S01]  /*a340*/  LDCU.64 UR32, c[0x0][0x500] ;  /* 0x0000a000ff2077ac */ /* 0x000e620008000a00 */
[----:B------:R-:W3:Y:S01]  /*a350*/  @!P1 LDG.E R0, desc[UR28][R8.64] ;  /* 0x0000001c08009981 */ /* 0x000ee2000c1e1900 */
[----:B------:R-:W-:-:S03]  /*a360*/  ISETP.GE.AND P1, PT, R86, UR27, PT ;  /* 0x0000001b56007c0c */ /* 0x000fc6000bf26270 */
[----:B------:R-:W4:Y:S01]  /*a370*/  @!P2 LDG.E R3, desc[UR28][R8.64+0x80] ;  /* 0x0000801c0803a981 */ /* 0x000f22000c1e1900 */
[----:B------:R-:W-:-:S03]  /*a380*/  ISETP.GE.AND P2, PT, R85, UR27, PT ;  /* 0x0000001b55007c0c */ /* 0x000fc6000bf46270 */
[----:B------:R-:W5:Y:S01]  /*a390*/  @!P3 LDG.E R2, desc[UR28][R8.64+0x100] ;  /* 0x0001001c0802b981 */ /* 0x000f62000c1e1900 */
[----:B------:R-:W-:-:S03]  /*a3a0*/  ISETP.GE.AND P3, PT, R84, UR27, PT ;  /* 0x0000001b54007c0c */ /* 0x000fc6000bf66270 */
[----:B------:R-:W2:Y:S01]  /*a3b0*/  @!P4 LDG.E R5, desc[UR28][R8.64+0x180] ;  /* 0x0001801c0805c981 */ /* 0x000ea2000c1e1900 */
        /* <DEDUP_REMOVED lines=13> */
[----:B------:R-:W2:Y:S04]  /*a490*/  @!P6 LDG.E R12, desc[UR28][R8.64+0x500] ;  /* 0x0005001c080ce981 */ /* 0x000ea8000c1e1900 */
[----:B------:R-:W2:Y:S04]  /*a4a0*/  @!P0 LDG.E R15, desc[UR28][R8.64+0x580] ;  /* 0x0005801c080f8981 */ /* 0x000ea8000c1e1900 */
[----:B------:R-:W2:Y:S04]  /*a4b0*/  @!P1 LDG.E R14, desc[UR28][R8.64+0x600] ;  /* 0x0006001c080e9981 */ /* 0x000ea8000c1e1900 */
[----:B------:R-:W2:Y:S04]  /*a4c0*/  @!P2 LDG.E R17, desc[UR28][R8.64+0x680] ;  /* 0x0006801c0811a981 */ /* 0x000ea8000c1e1900 */
[----:B------:R-:W2:Y:S04]  /*a4d0*/  @!P3 LDG.E R16, desc[UR28][R8.64+0x700] ;  /* 0x0007001c0810b981 */ /* 0x000ea8000c1e1900 */
[----:B------:R-:W2:Y:S01]  /*a4e0*/  @!P4 LDG.E R19, desc[UR28][R8.64+0x780] ;  /* 0x0007801c0813c981 */ /* 0x000ea2000c1e1900 */
[----:B------:R-:W-:Y:S01]  /*a4f0*/  UMOV UR6, UR25 ;  /* 0x0000001900067c82 */ /* 0x000fe20008000000 */
[----:B------:R-:W-:Y:S01]  /*a500*/  UMOV UR7, URZ ;  /* 0x000000ff00077c82 */ /* 0x000fe20008000000 */
[----:B------:R-:W-:-:S02]  /*a510*/  UIADD3 UR18, UP0, UPT, UR18, -0x1000, URZ ;  /* 0xfffff00012127890 */ /* 0x000fc4000ff1e0ff */
[----:B0-----:R-:W-:Y:S02]  /*a520*/  UIMAD.WIDE.U32 UR8, UR31, UR10, UR6 ;  /* 0x0000000a1f0872a5 */ /* 0x001fe4000f8e0006 */
[----:B------:R-:W-:Y:S02]  /*a530*/  UIADD3.X UR20, UPT, UPT, UR20, -0x1, URZ, UP0, !UPT ;  /* 0xffffffff14147890 */ /* 0x000fe400087fe4ff */
[----:B------:R-:W-:Y:S01]  /*a540*/  UIMAD UR9, UR31, UR11, UR9 ;  /* 0x0000000b1f0972a4 */ /* 0x000fe2000f8e0209 */
[----:B------:R-:W0:Y:S03]  /*a550*/  LDCU.64 UR10, c[0x0][0x550] ;  /* 0x0000aa00ff0a77ac */ /* 0x000e260008000a00 */
[----:B-1----:R-:W-:Y:S02]  /*a560*/  UIMAD.WIDE.U32 UR8, UR30, UR32, UR8 ;  /* 0x000000201e0872a5 */ /* 0x002fe4000f8e0008 */
[----:B------:R-:W-:-:S02]  /*a570*/  UISETP.GT.AND UP0, UPT, UR16, 0x1, UPT ;  /* 0x000000011000788c */ /* 0x000fc4000bf04270 */
[----:B------:R-:W-:Y:S02]  /*a580*/  UIMAD UR9, UR30, UR33, UR9 ;  /* 0x000000211e0972a4 */ /* 0x000fe4000f8e0209 */
[----:B------:R-:W-:Y:S02]  /*a590*/  UIADD3 UR23, UP1, UPT, UR23, -0x1000, URZ ;  /* 0xfffff00017177890 */ /* 0x000fe4000ff3e0ff */
[----:B------:R-:W-:Y:S02]  /*a5a0*/  UIADD3 UR21, UP2, UPT, UR21, -0x1000, URZ ;  /* 0xfffff00015157890 */ /* 0x000fe4000ff5e0ff */
[----:B------:R-:W-:Y:S02]  /*a5b0*/  UIADD3.X UR24, UPT, UPT, UR24, -0x1, URZ, UP1, !UPT ;  /* 0xffffffff18187890 */ /* 0x000fe40008ffe4ff */
[----:B------:R-:W-:Y:S01]  /*a5c0*/  UIADD3.X UR22, UPT, UPT, UR22, -0x1, URZ, UP2, !UPT ;  /* 0xffffffff16167890 */ /* 0x000fe200097fe4ff */
        /* <DEDUP_REMOVED lines=22> */
[--C-:B-1----:R-:W-:Y:S01]  /*a730*/  FADD.FTZ R3, R3, R100.reuse ;  /* 0x0000006403037221 */ /* 0x102fe20000010000 */
[----:B--2---:R-:W-:-:S04]  /*a740*/  FADD.FTZ R5, R5, R100 ;  /* 0x0000006405057221 */ /* 0x004fc80000010000 */
[----:B------:R-:W-:Y:S01]  /*a750*/  FSETP.GTU.FTZ.AND P4, PT, R3, 20, PT ;  /* 0x41a000000300780b */ /* 0x000fe20003f9c000 */
[--C-:B---3--:R-:W-:Y:S01]  /*a760*/  FADD.FTZ R9, R9, R100.reuse ;  /* 0x0000006409097221 */ /* 0x108fe20000010000 */
[----:B------:R-:W-:Y:S01]  /*a770*/  FSETP.GTU.FTZ.AND P1, PT, R5, 20, PT ;  /* 0x41a000000500780b */ /* 0x000fe20003f3c000 */
[----:B----4-:R-:W-:-:S03]  /*a780*/  FADD.FTZ R7, R7, R100 ;  /* 0x0000006407077221 */ /* 0x010fc60000010000 */
[----:B------:R-:W-:Y:S01]  /*a790*/  FSETP.GTU.FTZ.AND P2, PT, R9, 20, PT ;  /* 0x41a000000900780b */ /* 0x000fe20003f5c000 */
[----:B-----5:R-:W-:Y:S01]  /*a7a0*/  FADD.FTZ R11, R11, R100 ;  /* 0x000000640b0b7221 */ /* 0x020fe20000010000 */
[----:B------:R-:W-:-:S05]  /*a7b0*/  FSETP.GTU.FTZ.AND P3, PT, R7, 20, PT ;  /* 0x41a000000700780b */ /* 0x000fca0003f7c000 */
[----:B------:R-:W-:Y:S02]  /*a7c0*/  @!P4 FMUL.FTZ R0, R3, -1.4426950216293334961 ;  /* 0xbfb8aa3b0300c820 */ /* 0x000fe40000410000 */
[----:B------:R-:W1:Y:S01]  /*a7d0*/  LDS R3, [R54+0x14] ;  /* 0x0000140036037984 */ /* 0x000e620000000800 */
[----:B------:R-:W-:Y:S01]  /*a7e0*/  FSETP.GTU.FTZ.AND P0, PT, R11, 20, PT ;  /* 0x41a000000b00780b */ /* 0x000fe20003f1c000 */
[----:B------:R-:W-:Y:S02]  /*a7f0*/  @!P1 FMUL.FTZ R2, R5, -1.4426950216293334961 ;  /* 0xbfb8aa3b05029820 */ /* 0x000fe40000410000 */
[----:B------:R-:W2:Y:S01]  /*a800*/  LDS R5, [R53+0x18] ;  /* 0x0000180035057984 */ /* 0x000ea20000000800 */
[----:B------:R-:W3:Y:S01]  /*a810*/  @!P4 MUFU.EX2 R0, R0 ;  /* 0x000000000000c308 */ /* 0x000ee20000000800 */
[----:B------:R-:W-:Y:S02]  /*a820*/  @!P2 FMUL.FTZ R6, R9, -1.4426950216293334961 ;  /* 0xbfb8aa3b0906a820 */ /* 0x000fe40000410000 */
[----:B------:R-:W4:Y:S01]  /*a830*/  LDS R9, [R51+0x20] ;  /* 0x0000200033097984 */ /* 0x000f220000000800 */
[----:B------:R-:W-:-:S03]  /*a840*/  @!P3 FMUL.FTZ R4, R7, -1.4426950216293334961 ;  /* 0xbfb8aa3b0704b820 */ /* 0x000fc60000410000 */
[----:B------:R-:W5:Y:S01]  /*a850*/  LDS R7, [R52+0x1c] ;  /* 0x00001c0034077984 */ /* 0x000f620000000800 */
[----:B------:R-:W0:Y:S01]  /*a860*/  @!P1 MUFU.EX2 R2, R2 ;  /* 0x0000000200029308 */ /* 0x000e220000000800 */
[----:B------:R-:W-:Y:S02]  /*a870*/  @!P0 FMUL.FTZ R8, R11, -1.4426950216293334961 ;  /* 0xbfb8aa3b0b088820 */ /* 0x000fe40000410000 */
[----:B------:R-:W5:Y:S05]  /*a880*/  LDS R11, [R50+0x24] ;  /* 0x00002400320b7984 */ /* 0x000f6a0000000800 */
[----:B------:R-:W1:Y:S01]  /*a890*/  @!P2 MUFU.EX2 R6, R6 ;  /* 0x000000060006a308 */ /* 0x000e620000000800 */
[----:B---3--:R-:W-:-:S07]  /*a8a0*/  @!P4 FADD.FTZ R0, R0, 1 ;  /* 0x3f8000000000c421 */ /* 0x008fce0000010000 */
[----:B------:R-:W3:Y:S01]  /*a8b0*/  @!P3 MUFU.EX2 R4, R4 ;  /* 0x000000040004b308 */ /* 0x000ee20000000800 */
[----:B0-----:R-:W-:-:S07]  /*a8c0*/  @!P1 FADD.FTZ R2, R2, 1 ;  /* 0x3f80000002029421 */ /* 0x001fce0000010000 */
[----:B------:R-:W0:Y:S01]  /*a8d0*/  @!P4 MUFU.RCP R13, R0 ;  /* 0x00000000000dc308 */ /* 0x000e220000001000 */
[----:B-1----:R-:W-:Y:S01]  /*a8e0*/  @!P2 FADD.FTZ R6, R6, 1 ;  /* 0x3f8000000606a421 */ /* 0x002fe20000010000 */
[--C-:B------:R-:W-:Y:S01]  /*a8f0*/  FADD.FTZ R10, R3, R100.reuse ;  /* 0x00000064030a7221 */ /* 0x100fe20000010000 */
[----:B--2---:R-:W-:-:S05]  /*a900*/  FADD.FTZ R5, R5, R100 ;  /* 0x0000006405057221 */ /* 0x004fca0000010000 */
[----:B------:R-:W1:Y:S01]  /*a910*/  @!P1 MUFU.RCP R2, R2 ;  /* 0x0000000200029308 */ /* 0x000e620000001000 */
[----:B---3--:R-:W-:Y:S01]  /*a920*/  @!P3 FADD.FTZ R4, R4, 1 ;  /* 0x3f8000000404b421 */ /* 0x008fe20000010000 */
[----:B------:R-:W-:Y:S01]  /*a930*/  FSETP.GTU.FTZ.AND P6, PT, R10, 20, PT ;  /* 0x41a000000a00780b */ /* 0x000fe20003fdc000 */
[--C-:B----4-:R-:W-:Y:S01]  /*a940*/  FADD.FTZ R9, R9, R100.reuse ;  /* 0x0000006409097221 */ /* 0x110fe20000010000 */
[----:B-----5:R-:W-:-:S04]  /*a950*/  FADD.FTZ R7, R7, R100 ;  /* 0x0000006407077221 */ /* 0x020fc80000010000 */
[----:B------:R-:W2:Y:S01]  /*a960*/  @!P2 MUFU.RCP R6, R6 ;  /* 0x000000060006a308 */ /* 0x000ea20000001000 */
[----:B0-----:R-:W-:Y:S01]  /*a970*/  @!P4 FMUL.FTZ R134, R134, R13 ;  /* 0x0000000d8686c220 */ /* 0x001fe20000410000 */
[----:B------:R-:W-:Y:S01]  /*a980*/  FSETP.GTU.FTZ.AND P4, PT, R5, 20, PT ;  /* 0x41a000000500780b */ /* 0x000fe20003f9c000 */
[----:B------:R-:W-:Y:S01]  /*a990*/  FADD.FTZ R11, R11, R100 ;  /* 0x000000640b0b7221 */ /* 0x000fe20000010000 */
[----:B------:R-:W0:Y:S01]  /*a9a0*/  LDS R13, [R44+0x3c] ;  /* 0x00003c002c0d7984 */ /* 0x000e220000000800 */
[----:B------:R-:W-:Y:S02]  /*a9b0*/  FADD.FTZ R98, R134, R98 ;  /* 0x0000006286627221 */ /* 0x000fe40000010000 */
[----:B------:R-:W-:Y:S01]  /*a9c0*/  @!P6 FMUL.FTZ R0, R10, -1.4426950216293334961 ;  /* 0xbfb8aa3b0a00e820 */ /* 0x000fe20000410000 */
[----:B------:R3:W4:Y:S01]  /*a9d0*/  @!P3 MUFU.RCP R3, R4 ;  /* 0x000000040003b308 */ /* 0x0007220000001000 */
[----:B-1----:R-:W-:Y:S01]  /*a9e0*/  @!P1 FMUL.FTZ R135, R135, R2 ;  /* 0x0000000287879220 */ /* 0x002fe20000410000 */
[----:B------:R-:W-:-:S05]  /*a9f0*/  FSETP.GTU.FTZ.AND P1, PT, R7, 20, PT ;  /* 0x41a000000700780b */ /* 0x000fca0003f3c000 */
[----:B------:R-:W-:Y:S01]  /*aa00*/  @!P4 FMUL.FTZ R2, R5, -1.4426950216293334961 ;  /* 0xbfb8aa3b0502c820 */ /* 0x000fe20000410000 */
[----:B------:R-:W1:Y:S01]  /*aa10*/  @!P6 MUFU.EX2 R0, R0 ;  /* 0x000000000000e308 */ /* 0x000e620000000800 */
[----:B--2---:R-:W-:Y:S01]  /*aa20*/  @!P2 FMUL.FTZ R137, R137, R6 ;  /* 0x000000068989a220 */ /* 0x004fe20000410000 */
[----:B------:R-:W-:Y:S01]  /*aa30*/  FSETP.GTU.FTZ.AND P2, PT, R11, 20, PT ;  /* 0x41a000000b00780b */ /* 0x000fe20003f5c000 */
[----:B------:R-:W2:Y:S04]  /*aa40*/  LDS R5, [R48+0x2c] ;  /* 0x00002c0030057984 */ /* 0x000ea80000000800 */
[----:B---3--:R-:W-:Y:S01]  /*aa50*/  @!P1 FMUL.FTZ R4, R7, -1.4426950216293334961 ;  /* 0xbfb8aa3b07049820 */ /* 0x008fe20000410000 */
[----:B------:R-:W3:Y:S01]  /*aa60*/  @!P0 MUFU.EX2 R8, R8 ;  /* 0x0000000800088308 */ /* 0x000ee20000000800 */
[----:B----4-:R-:W-:Y:S01]  /*aa70*/  @!P3 FMUL.FTZ R136, R136, R3 ;  /* 0x000000038888b220 */ /* 0x010fe20000410000 */
[----:B------:R-:W-:Y:S01]  /*aa80*/  FSETP.GTU.FTZ.AND P3, PT, R9, 20, PT ;  /* 0x41a000000900780b */ /* 0x000fe20003f7c000 */
[----:B------:R-:W4:Y:S04]  /*aa90*/  LDS R3, [R49+0x28] ;  /* 0x0000280031037984 */ /* 0x000f280000000800 */
[----:B------:R-:W-:Y:S01]  /*aaa0*/  @!P2 FMUL.FTZ R10, R11, -1.4426950216293334961 ;  /* 0xbfb8aa3b0b0aa820 */ /* 0x000fe20000410000 */
[----:B------:R-:W5:Y:S01]  /*aab0*/  LDS R7, [R47+0x30] ;  /* 0x000030002f077984 */ /* 0x000f620000000800 */
[----:B------:R-:W0:Y:S01]  /*aac0*/  @!P1 MUFU.EX2 R4, R4 ;  /* 0x0000000400049308 */ /* 0x000e220000000800 */
[----:B-1----:R-:W-:-:S02]  /*aad0*/  @!P6 FADD.FTZ R0, R0, 1 ;  /* 0x3f8000000000e421 */ /* 0x002fc40000010000 */
[----:B------:R-:W1:Y:S03]  /*aae0*/  LDS R11, [R45+0x38] ;  /* 0x000038002d0b7984 */ /* 0x000e660000000800 */
[----:B------:R-:W-:Y:S02]  /*aaf0*/  @!P3 FMUL.FTZ R6, R9, -1.4426950216293334961 ;  /* 0xbfb8aa3b0906b820 */ /* 0x000fe40000410000 */
[----:B------:R-:W1:Y:S01]  /*ab00*/  LDS R9, [R46+0x34] ;  /* 0x000034002e097984 */ /* 0x000e620000000800 */
[----:B------:R-:W2:Y:S01]  /*ab10*/  @!P2 MUFU.EX2 R10, R10 ;  /* 0x0000000a000aa308 */ /* 0x000ea20000000800 */
[----:B---3--:R-:W-:Y:S01]  /*ab20*/  @!P0 FADD.FTZ R8, R8, 1 ;  /* 0x3f80000008088421 */ /* 0x008fe20000010000 */
[----:B0-----:R-:W-:Y:S01]  /*ab30*/  FADD.FTZ R13, R13, R100 ;  /* 0x000000640d0d7221 */ /* 0x001fe20000010000 */
[----:B------:R-:W-:Y:S01]  /*ab40*/  BAR.SYNC.DEFER_BLOCKING 0x0 ;  /* 0x0000000000007b1d */ /* 0x000fe20000010000 */
[----:B------:R-:W-:-:S05]  /*ab50*/  @!P1 FADD.FTZ R4, R4, 1 ;  /* 0x3f80000004049421 */ /* 0x000fca0000010000 */
[----:B------:R-:W0:Y:S08]  /*ab60*/  @!P4 MUFU.EX2 R2, R2 ;  /* 0x000000020002c308 */ /* 0x000e300000000800 */
[----:B------:R-:W3:Y:S01]  /*ab70*/  @!P3 MUFU.EX2 R6, R6 ;  /* 0x000000060006b308 */ /* 0x000ee20000000800 */
[----:B--2---:R-:W-:Y:S01]  /*ab80*/  @!P2 FADD.FTZ R10, R10, 1 ;  /* 0x3f8000000a0aa421 */ /* 0x004fe20000010000 */
[----:B------:R-:W-:-:S06]  /*ab90*/  FADD.FTZ R5, R5, R100 ;  /* 0x0000006405057221 */ /* 0x000fcc0000010000 */
[----:B------:R-:W2:Y:S01]  /*aba0*/  @!P0 MUFU.RCP R15, R8 ;  /* 0x00000008000f8308 */ /* 0x000ea20000001000 */
[----:B0-----:R-:W-:Y:S01]  /*abb0*/  @!P4 FADD.FTZ R2, R2, 1 ;  /* 0x3f8000000202c421 */ /* 0x001fe20000010000 */
[--C-:B----4-:R-:W-:Y:S01]  /*abc0*/  FADD.FTZ R12, R3, R100.reuse ;  /* 0x00000064030c7221 */ /* 0x110fe20000010000 */
[----:B------:R-:W-:Y:S01]  /*abd0*/  STS [R59], R133 ;  /* 0x000000853b007388 */ /* 0x000fe20000000800 */
[----:B-----5:R-:W-:-:S03]  /*abe0*/  FADD.FTZ R7, R7, R100 ;  /* 0x0000006407077221 */ /* 0x020fc60000010000 */
[----:B------:R-:W-:Y:S01]  /*abf0*/  STS [R58+0x4], R131 ;  /* 0x000004833a007388 */ /* 0x000fe20000000800 */
[----:B------:R-:W0:Y:S01]  /*ac00*/  @!P6 MUFU.RCP R0, R0 ;  /* 0x000000000000e308 */ /* 0x000e220000001000 */
[----:B---3--:R-:W-:Y:S01]  /*ac10*/  @!P3 FADD.FTZ R6, R6, 1 ;  /* 0x3f8000000606b421 */ /* 0x008fe20000010000 */
[--C-:B-1----:R-:W-:Y:S01]  /*ac20*/  FADD.FTZ R11, R11, R100.reuse ;  /* 0x000000640b0b7221 */ /* 0x102fe20000010000 */
[----:B------:R-:W-:Y:S01]  /*ac30*/  STS [R57+0x8], R132 ;  /* 0x0000088439007388 */ /* 0x000fe20000000800 */
[----:B------:R-:W-:-:S03]  /*ac40*/  FADD.FTZ R9, R9, R100 ;  /* 0x0000006409097221 */ /* 0x000fc60000010000 */
[----:B------:R-:W-:Y:S01]  /*ac50*/  STS [R56+0xc], R129 ;  /* 0x00000c8138007388 */ /* 0x000fe20000000800 */
[----:B------:R-:W1:Y:S01]  /*ac60*/  @!P4 MUFU.RCP R17, R2 ;  /* 0x000000020011c308 */ /* 0x000e620000001000 */
[----:B--2---:R-:W-:Y:S01]  /*ac70*/  @!P0 FMUL.FTZ R138, R138, R15 ;  /* 0x0000000f8a8a8220 */ /* 0x004fe20000410000 */
[----:B------:R-:W-:Y:S01]  /*ac80*/  FSETP.GTU.FTZ.AND P0, PT, R12, 20, PT ;  /* 0x41a000000c00780b */ /* 0x000fe20003f1c000 */
[----:B------:R-:W-:Y:S04]  /*ac90*/  STS [R55+0x10], R130 ;  /* 0x0000108237007388 */ /* 0x000fe80000000800 */
[----:B------:R-:W-:Y:S01]  /*aca0*/  STS [R54+0x14], R127 ;  /* 0x0000147f36007388 */ /* 0x000fe20000000800 */
[----:B------:R-:W2:Y:S01]  /*acb0*/  @!P1 MUFU.RCP R4, R4 ;  /* 0x0000000400049308 */ /* 0x000ea20000001000 */
[----:B0-----:R-:W-:Y:S01]  /*acc0*/  @!P6 FMUL.FTZ R139, R139, R0 ;  /* 0x000000008b8be220 */ /* 0x001fe20000410000 */
[----:B------:R-:W-:Y:S01]  /*acd0*/  FSETP.GTU.FTZ.AND P6, PT, R5, 20, PT ;  /* 0x41a000000500780b */ /* 0x000fe20003fdc000 */
[----:B------:R-:W-:Y:S04]  /*ace0*/  STS [R53+0x18], R128 ;  /* 0x0000188035007388 */ /* 0x000fe80000000800 */
[----:B------:R-:W-:Y:S01]  /*acf0*/  STS [R52+0x1c], R125 ;  /* 0x00001c7d34007388 */ /* 0x000fe20000000800 */
[----:B------:R-:W0:Y:S01]  /*ad00*/  @!P3 MUFU.RCP R3, R6 ;  /* 0x000000060003b308 */ /* 0x000e220000001000 */
[----:B-1----:R-:W-:Y:S01]  /*ad10*/  @!P4 FMUL.FTZ R140, R140, R17 ;  /* 0x000000118c8cc220 */ /* 0x002fe20000410000 */
[----:B------:R-:W-:Y:S01]  /*ad20*/  FSETP.GTU.FTZ.AND P4, PT, R7, 20, PT ;  /* 0x41a000000700780b */ /* 0x000fe20003f9c000 */
[----:B------:R-:W-:Y:S01]  /*ad30*/  STS [R51+0x20], R126 ;  /* 0x0000207e33007388 */ /* 0x000fe20000000800 */
[----:B------:R-:W-:-:S03]  /*ad40*/  @!P0 FMUL.FTZ R0, R12, -1.4426950216293334961 ;  /* 0xbfb8aa3b0c008820 */ /* 0x000fc60000410000 */
        /* <DEDUP_REMOVED lines=10> */
[----:B------:R-:W-:Y:S01]  /*adf0*/  STS [R47+0x30], R122 ;  /* 0x0000307a2f007388 */ /* 0x000fe20000000800 */
[----:B------:R-:W-:-:S03]  /*ae00*/  @!P4 FMUL.FTZ R3, R7, -1.4426950216293334961 ;  /* 0xbfb8aa3b0703c820 */ /* 0x000fc60000410000 */
[----:B------:R-:W-:Y:S01]  /*ae10*/  STS [R46+0x34], R119 ;  /* 0x000034772e007388 */ /* 0x000fe20000000800 */
[----:B------:R-:W-:Y:S01]  /*ae20*/  @!P1 FMUL.FTZ R4, R9, -1.4426950216293334961 ;  /* 0xbfb8aa3b09049820 */ /* 0x000fe20000410000 */
[----:B-1----:R-:W-:Y:S01]  /*ae30*/  @!P2 FMUL.FTZ R143, R143, R10 ;  /* 0x0000000a8f8fa220 */ /* 0x002fe20000410000 */
[----:B------:R-:W-:Y:S01]  /*ae40*/  FSETP.GTU.FTZ.AND P2, PT, R13, 20, PT ;  /* 0x41a000000d00780b */ /* 0x000fe20003f5c000 */
[----:B------:R-:W-:Y:S01]  /*ae50*/  STS [R45+0x38], R120 ;  /* 0x000038782d007388 */ /* 0x000fe20000000800 */
[----:B------:R-:W-:Y:S01]  /*ae60*/  MOV R10, UR27 ;  /* 0x0000001b000a7c02 */ /* 0x000fe20008000f00 */
[----:B------:R-:W0:Y:S02]  /*ae70*/  @!P4 MUFU.EX2 R3, R3 ;  /* 0x000000030003c308 */ /* 0x000e240000000800 */
[----:B------:R-:W-:Y:S01]  /*ae80*/  STS [R44+0x3c], R117 ;  /* 0x00003c752c007388 */ /* 0x000fe20000000800 */
[----:B------:R-:W-:Y:S01]  /*ae90*/  @!P3 FMUL.FTZ R5, R11, -1.4426950216293334961 ;  /* 0xbfb8aa3b0b05b820 */ /* 0x000fe20000410000 */
[----:B------:R-:W-:-:S06]  /*aea0*/  NOP ;  /* 0x0000000000007918 */ /* 0x000fcc0000000000 */
[----:B------:R-:W-:Y:S01]  /*aeb0*/  @!P2 FMUL.FTZ R6, R13, -1.4426950216293334961 ;  /* 0xbfb8aa3b0d06a820 */ /* 0x000fe20000410000 */
[----:B------:R-:W-:Y:S01]  /*aec0*/  LDS R7, [R75] ;  /* 0x000000004b077984 */ /* 0x000fe20000000800 */
[----:B--2---:R-:W-:Y:S01]  /*aed0*/  @!P0 FADD.FTZ R0, R0, 1 ;  /* 0x3f80000000008421 */ /* 0x004fe20000010000 */
[----:B------:R-:W1:Y:S02]  /*aee0*/  @!P1 MUFU.EX2 R4, R4 ;  /* 0x0000000400049308 */ /* 0x000e640000000800 */
[----:B------:R-:W-:Y:S01]  /*aef0*/  LDS R9, [R74+0x80] ;  /* 0x000080004a097984 */ /* 0x000fe20000000800 */
[----:B0-----:R-:W-:-:S03]  /*af00*/  @!P4 FADD.FTZ R3, R3, 1 ;  /* 0x3f8000000303c421 */ /* 0x001fc60000010000 */
[----:B------:R-:W-:Y:S02]  /*af10*/  LDS R11, [R73+0x100] ;  /* 0x00010000490b7984 */ /* 0x000fe40000000800 */
[----:B------:R-:W0:Y:S02]  /*af20*/  @!P3 MUFU.EX2 R5, R5 ;  /* 0x000000050005b308 */ /* 0x000e240000000800 */
[----:B------:R-:W-:Y:S04]  /*af30*/  LDS R13, [R72+0x180] ;  /* 0x00018000480d7984 */ /* 0x000fe80000000800 */
[----:B------:R-:W-:Y:S02]  /*af40*/  LDS R15, [R71+0x200] ;  /* 0x00020000470f7984 */ /* 0x000fe40000000800 */
[----:B------:R-:W2:Y:S01]  /*af50*/  @!P0 MUFU.RCP R39, R0 ;  /* 0x0000000000278308 */ /* 0x000ea20000001000 */
[----:B-1----:R-:W-:Y:S01]  /*af60*/  @!P1 FADD.FTZ R4, R4, 1 ;  /* 0x3f80000004049421 */ /* 0x002fe20000010000 */
[----:B------:R-:W-:Y:S04]  /*af70*/  LDS R17, [R70+0x280] ;  /* 0x0002800046117984 */ /* 0x000fe80000000800 */
[----:B------:R-:W-:Y:S02]  /*af80*/  LDS R19, [R69+0x300] ;  /* 0x0003000045137984 */ /* 0x000fe40000000800 */
[----:B------:R-:W1:Y:S01]  /*af90*/  @!P6 MUFU.EX2 R2, R2 ;  /* 0x000000020002e308 */ /* 0x000e620000000800 */
[----:B0-----:R-:W-:Y:S01]  /*afa0*/  @!P3 FADD.FTZ R5, R5, 1 ;  /* 0x3f8000000505b421 */ /* 0x001fe20000010000 */
[----:B------:R-:W-:Y:S04]  /*afb0*/  LDS R21, [R68+0x380] ;  /* 0x0003800044157984 */ /* 0x000fe80000000800 */
[----:B------:R-:W-:Y:S02]  /*afc0*/  LDS R23, [R67+0x400] ;  /* 0x0004000043177984 */ /* 0x000fe40000000800 */
[----:B------:R-:W0:Y:S01]  /*afd0*/  @!P2 MUFU.EX2 R6, R6 ;  /* 0x000000060006a308 */ /* 0x000e220000000800 */
[----:B--2---:R-:W-:Y:S01]  /*afe0*/  @!P0 FMUL.FTZ R144, R144, R39 ;  /* 0x0000002790908220 */ /* 0x004fe20000410000 */
[----:B------:R-:W-:Y:S01]  /*aff0*/  LDS R25, [R66+0x480] ;  /* 0x0004800042197984 */ /* 0x000fe20000000800 */
[----:B------:R-:W-:-:S03]  /*b000*/  IADD3 R8, P0, PT, R94, UR8, RZ ;  /* 0x000000085e087c10 */ /* 0x000fc6000ff1e0ff */
[----:B------:R-:W-:Y:S02]  /*b010*/  LDS R27, [R65+0x500] ;  /* 0x00050000411b7984 */ /* 0x000fe40000000800 */
[----:B------:R-:W2:Y:S01]  /*b020*/  @!P4 MUFU.RCP R3, R3 ;  /* 0x000000030003c308 */ /* 0x000ea20000001000 */
[----:B-1----:R-:W-:Y:S01]  /*b030*/  @!P6 FADD.FTZ R2, R2, 1 ;  /* 0x3f8000000202e421 */ /* 0x002fe20000010000 */
[----:B------:R-:W-:Y:S04]  /*b040*/  LDS R29, [R64+0x580] ;  /* 0x00058000401d7984 */ /* 0x000fe80000000800 */
[----:B------:R-:W-:Y:S02]  /*b050*/  LDS R31, [R63+0x600] ;  /* 0x000600003f1f7984 */ /* 0x000fe40000000800 */
[----:B------:R-:W1:Y:S01]  /*b060*/  @!P1 MUFU.RCP R4, R4 ;  /* 0x0000000400049308 */ /* 0x000e620000001000 */
[----:B0-----:R-:W-:Y:S01]  /*b070*/  @!P2 FADD.FTZ R6, R6, 1 ;  /* 0x3f8000000606a421 */ /* 0x001fe20000010000 */
[----:B------:R-:W-:Y:S04]  /*b080*/  LDS R33, [R62+0x680] ;  /* 0x000680003e217984 */ /* 0x000fe80000000800 */
[----:B------:R-:W-:Y:S02]  /*b090*/  LDS R35, [R61+0x700] ;  /* 0x000700003d237984 */ /* 0x000fe40000000800 */
[----:B------:R-:W0:Y:S01]  /*b0a0*/  @!P3 MUFU.RCP R5, R5 ;  /* 0x000000050005b308 */ /* 0x000e220000001000 */
[----:B--2---:R-:W-:Y:S01]  /*b0b0*/  @!P4 FMUL.FTZ R146, R146, R3 ;  /* 0x000000039292c220 */ /* 0x004fe20000410000 */
[----:B------:R-:W-:Y:S01]  /*b0c0*/  LDS R37, [R60+0x780] ;  /* 0x000780003c257984 */ /* 0x000fe20000000800 */
[----:B------:R-:W-:Y:S01]  /*b0d0*/  IADD3.X R3, PT, PT, RZ, UR9, RZ, P0, !PT ;  /* 0x00000009ff037c10 */ /* 0x000fe200087fe4ff */
[----:B------:R-:W2:Y:S02]  /*b0e0*/  LDCU.64 UR8, c[0x0][0x518] ;  /* 0x0000a300ff0877ac */ /* 0x000ea40008000a00 */
[----:B------:R-:W-:Y:S02]  /*b0f0*/  @!P5 STS [UR26+0x1080], R10 ;  /* 0x0010800aff00d988 */ /* 0x000fe4000800081a */
[----:B------:R-:W3:Y:S01]  /*b100*/  @!P6 MUFU.RCP R2, R2 ;  /* 0x000000020002e308 */ /* 0x000ee20000001000 */
[----:B-1----:R-:W-:Y:S01]  /*b110*/  @!P1 FMUL.FTZ R147, R147, R4 ;  /* 0x0000000493939220 */ /* 0x002fe20000410000 */
[----:B------:R-:W-:Y:S06]  /*b120*/  BAR.SYNC.DEFER_BLOCKING 0x0 ;  /* 0x0000000000007b1d */ /* 0x000fec0000010000 */
[----:B------:R-:W1:Y:S01]  /*b130*/  @!P2 MUFU.RCP R6, R6 ;  /* 0x000000060006a308 */ /* 0x000e620000001000 */
[----:B0-----:R-:W-:Y:S01]  /*b140*/  @!P3 FMUL.FTZ R148, R148, R5 ;  /* 0x000000059494b220 */ /* 0x001fe20000410000 */
[----:B--2---:R-:W-:Y:S01]  /*b150*/  UIMAD.WIDE.U32 UR6, UR31, UR8, UR6 ;  /* 0x000000081f0672a5 */ /* 0x004fe2000f8e0006 */
[----:B---3--:R-:W-:Y:S01]  /*b160*/  @!P6 FMUL.FTZ R145, R145, R2 ;  /* 0x000000029191e220 */ /* 0x008fe20000410000 */
[----:B------:R-:W-:-:S02]  /*b170*/  LEA R2, P6, R8, UR10, 0x2 ;  /* 0x0000000a08027c11 */ /* 0x000fc4000f8c10ff */
[----:B------:R-:W-:Y:S01]  /*b180*/  UIMAD UR7, UR31, UR9, UR7 ;  /* 0x000000091f0772a4 */ /* 0x000fe2000f8e0207 */
[----:B------:R-:W0:Y:S01]  /*b190*/  LDCU.64 UR8, c[0x0][0x560] ;  /* 0x0000ac00ff0877ac */ /* 0x000e220008000a00 */
[----:B------:R-:W-:Y:S01]  /*b1a0*/  LEA.HI.X R3, R8, UR11, R3, 0x2, P6 ;  /* 0x0000000b08037c11 */ /* 0x000fe2000b0f1403 */
[----:B-1----:R-:W-:Y:S01]  /*b1b0*/  @!P2 FMUL.FTZ R149, R149, R6 ;  /* 0x000000069595a220 */ /* 0x002fe20000410000 */
[----:B------:R-:W1:Y:S01]  /*b1c0*/  LDS R0, [UR26+0x1080] ;  /* 0x0010801aff007984 */ /* 0x000e620008000800 */
[----:B------:R-:W2:Y:S02]  /*b1d0*/  LDCU.64 UR10, c[0x0][0x520] ;  /* 0x0000a400ff0a77ac */ /* 0x000ea40008000a00 */
[----:B--2---:R-:W-:-:S04]  /*b1e0*/  UIMAD.WIDE.U32 UR6, UR30, UR10, UR6 ;  /* 0x0000000a1e0672a5 */ /* 0x004fc8000f8e0006 */
[----:B------:R-:W-:Y:S01]  /*b1f0*/  UIMAD UR7, UR30, UR11, UR7 ;  /* 0x0000000b1e0772a4 */ /* 0x000fe2000f8e0207 */
[-C--:B-1----:R-:W-:Y:S02]  /*b200*/  ISETP.GE.AND P0, PT, R94, R0.reuse, PT ;  /* 0x000000005e00720c */ /* 0x082fe40003f06270 */
        /* <DEDUP_REMOVED lines=65> */
[----:B------:R-:W-:Y:S01]  /*b620*/  STS [R44+0x3c], R149 ;  /* 0x00003c952c007388 */ /* 0x000fe20000000800 */
[----:B------:R-:W-:-:S03]  /*b630*/  NOP ;  /* 0x0000000000007918 */ /* 0x000fc60000000000 */
[----:B------:R-:W-:Y:S01]  /*b640*/  LDS R75, [R75] ;  /* 0x000000004b4b7984 */ /* 0x000fe20000000800 */
[----:B0-----:R-:W-:-:S03]  /*b650*/  FADD.FTZ R147, R146, R147 ;  /* 0x0000009392937221 */ /* 0x001fc60000010000 */
[----:B------:R-:W-:Y:S01]  /*b660*/  LDS R5, [R74+0x80] ;  /* 0x000080004a057984 */ /* 0x000fe20000000800 */
[----:B------:R-:W-:-:S03]  /*b670*/  FADD.FTZ R98, R147, R148 ;  /* 0x0000009493627221 */ /* 0x000fc60000010000 */
        /* <DEDUP_REMOVED lines=53> */
.L_x_3941:
[----:B------:R-:W1:Y:S01]  /*b9d0*/  LDCU.64 UR6, c[0x0][0x548] ;  /* 0x0000a900ff0677ac */ /* 0x000e620008000a00 */
[----:B------:R-:W2:Y:S01]  /*b9e0*/  S2R R10, SR_TID.X ;  /* 0x00000000000a7919 */ /* 0x000ea20000002100 */
        /* <DEDUP_REMOVED lines=39> */
.L_x_4023:
[----:B------:R-:W-:Y:S05]  /*bc60*/  BSYNC.RECONVERGENT B0 ;  /* 0x0000000000007941 */ /* 0x000fea0003800200 */
.L_x_4022:
        /* <DEDUP_REMOVED lines=39> */
.L_x_4025:
[----:B------:R-:W-:Y:S05]  /*bee0*/  BSYNC.RECONVERGENT B0 ;  /* 0x0000000000007941 */ /* 0x000fea0003800200 */
.L_x_4024:
[----:B------:R-:W-:Y:S05]  /*bef0*/  @P0 EXIT ;  /* 0x000000000000094d */ /* 0x000fea0003800000 */
[----:B------:R-:W2:Y:S01]  /*bf00*/  S2UR UR12, SR_CTAID.Y ;  /* 0x00000000000c79c3 */ /* 0x000ea20000002600 */
[----:B------:R-:W2:Y:S01]  /*bf10*/  LDCU.64 UR8, c[0x0][0x4a8] ;  /* 0x00009500ff0877ac */ /* 0x000ea20008000a00 */
[----:B------:R-:W-:Y:S01]  /*bf20*/  BSSY.RECONVERGENT B0, `(.L_x_4026) ;  /* 0x0000025000007945 */ /* 0x000fe20003800200 */
[----:B------:R-:W-:Y:S01]  /*bf30*/  MOV R0, R10 ;  /* 0x0000000a00007202 */ /* 0x000fe20000000f00 */
[----:B------:R-:W3:Y:S04]  /*bf40*/  LDCU.64 UR10, c[0x0][0x4c8] ;  /* 0x00009900ff0a77ac */ /* 0x000ee80008000a00 */
[----:B------:R-:W4:Y:S01]  /*bf50*/  S2UR UR13, SR_CgaCtaId ;  /* 0x00000000000d79c3 */ /* 0x000f220000008800 */
[----:B------:R-:W1:Y:S01]  /*bf60*/  LDCU UR14, c[0x0][0x360] ;  /* 0x00006c00ff0e77ac */ /* 0x000e620008000800 */
[----:B------:R-:W1:Y:S06]  /*bf70*/  LDCU.128 UR16, c[0x0][0x530] ;  /* 0x0000a600ff1077ac */ /* 0x000e6c0008000c00 */
[----:B0-----:R-:W0:Y:S08]  /*bf80*/  LDC.64 R14, c[0x0][0x4b0] ;  /* 0x00012c00ff0e7b82 */ /* 0x001e300000000a00 */
[----:B------:R-:W0:Y:S01]  /*bf90*/  LDC.64 R16, c[0x0][0x4d0] ;  /* 0x00013400ff107b82 */ /* 0x000e220000000a00 */
[----:B--2---:R-:W-:-:S02]  /*bfa0*/  UIMAD.WIDE.U32 UR4, UR12, UR8, URZ ;  /* 0x000000080c0472a5 */ /* 0x004fc4000f8e00ff */
[----:B---3--:R-:W-:Y:S01]  /*bfb0*/  UIMAD.WIDE.U32 UR6, UR12, UR10, URZ ;  /* 0x0000000a0c0672a5 */ /* 0x008fe2000f8e00ff */
[----:B------:R-:W-:Y:S01]  /*bfc0*/  UMOV UR8, 0x400 ;  /* 0x0000040000087882 */ /* 0x000fe20000000000 */
[----:B------:R-:W-:Y:S02]  /*bfd0*/  UIMAD UR9, UR12, UR9, UR5 ;  /* 0x000000090c0972a4 */ /* 0x000fe4000f8e0205 */
[----:B------:R-:W-:Y:S02]  /*bfe0*/  UIMAD UR11, UR12, UR11, UR7 ;  /* 0x0000000b0c0b72a4 */ /* 0x000fe4000f8e0207 */
[----:B-1--4-:R-:W-:-:S12]  /*bff0*/  ULEA UR13, UR13, UR8, 0x18 ;  /* 0x000000080d0d7291 */ /* 0x012fd8000f8ec0ff */
.L_x_4027:
[C---:B-1----:R-:W-:Y:S01]  /*c000*/  LEA R8, R0.reuse, UR13, 0x2 ;  /* 0x0000000d00087c11 */ /* 0x042fe2000f8e10ff */
[----:B------:R-:W-:Y:S01]  /*c010*/  UMOV UR8, UR4 ;  /* 0x0000000400087c82 */ /* 0x000fe20008000000 */
[----:B------:R-:W-:Y:S01]  /*c020*/  SHF.R.S32.HI R3, RZ, 0x1f, R0 ;  /* 0x0000001fff037819 */ /* 0x000fe20000011400 */
[----:B------:R-:W-:Y:S02]  /*c030*/  UMOV UR10, UR6 ;  /* 0x00000006000a7c82 */ /* 0x000fe40008000000 */
[----:B------:R-:W1:Y:S01]  /*c040*/  LDS R11, [R8+0x3650] ;  /* 0x00365000080b7984 */ /* 0x000e620000000800 */
[----:B0-----:R-:W-:-:S03]  /*c050*/  IMAD.WIDE.U32 R6, R0, R16, UR10 ;  /* 0x0000000a00067e25 */ /* 0x001fc6000f8e0010 */
[----:B------:R0:W2:Y:S01]  /*c060*/  LDS R13, [R8+0x3a50] ;  /* 0x003a5000080d7984 */ /* 0x0000a20000000800 */
[C---:B------:R-:W-:Y:S02]  /*c070*/  IMAD R4, R3.reuse, R14, RZ ;  /* 0x0000000e03047224 */ /* 0x040fe400078e02ff */
[----:B------:R-:W-:Y:S02]  /*c080*/  IMAD R9, R3, R16, RZ ;  /* 0x0000001003097224 */ /* 0x000fe400078e02ff */
[----:B------:R-:W-:Y:S01]  /*c090*/  IMAD.WIDE.U32 R2, R0, R14, UR8 ;  /* 0x0000000800027e25 */ /* 0x000fe2000f8e000e */
[----:B0-----:R-:W-:-:S03]  /*c0a0*/  LEA R8, P1, R6, UR18, 0x2 ;  /* 0x0000001206087c11 */ /* 0x001fc6000f8210ff */
        /* <DEDUP_REMOVED lines=9> */
[----:B-1----:R1:W-:Y:S04]  /*c140*/  REDG.E.ADD.F32.FTZ.RN.STRONG.GPU desc[UR28][R4.64], R11 ;  /* 0x0000000b040079a6 */ /* 0x0023e8000c12f31c */
[----:B--2---:R1:W-:Y:S06]  /*c150*/  REDG.E.ADD.F32.FTZ.RN.STRONG.GPU desc[UR28][R8.64], R13 ;  /* 0x0000000d080079a6 */ /* 0x0043ec000c12f31c */
[----:B------:R-:W-:Y:S05]  /*c160*/  @!P0 BRA `(.L_x_4027) ;  /* 0xfffffffc00a48947 */ /* 0x000fea000383ffff */
[----:B------:R-:W-:Y:S05]  /*c170*/  BSYNC.RECONVERGENT B0 ;  /* 0x0000000000007941 */ /* 0x000fea0003800200 */
.L_x_4026:
[----:B------:R-:W-:Y:S05]  /*c180*/  EXIT ;  /* 0x000000000000794d */ /* 0x000fea0003800000 */
.L_x_3980:
[----:B------:R-:W-:Y:S01]  /*c190*/  HFMA2 R212, -RZ, RZ, 0, 5.9604644775390625e-08 ;  /* 0x00000001ffd47431 */ /* 0x000fe200000001ff */
[----:B------:R-:W-:Y:S02]  /*c1a0*/  MOV R239, R7 ;  /* 0x0000000700ef7202 */ /* 0x000fe40000000f00 */
[----:B------:R-:W-:Y:S02]  /*c1b0*/  MOV R241, RZ ;  /* 0x000000ff00f17202 */ /* 0x000fe40000000f00 */
[----:B------:R-:W-:-:S07]  /*c1c0*/  MOV R6, 0xffffffff ;  /* 0xffffffff00067802 */ /* 0x000fce0000000f00 */
[----:B01---5:R-:W-:Y:S05]  /*c1d0*/  WARPSYNC.COLLECTIVE R6, `(.L_x_4028) ;  /* 0x0000000006087348 */ /* 0x023fea0003c00000 */
[----:B------:R2:W3:Y:S02]  /*c1e0*/  SHFL.UP P6, R5, R239, R212, R241 ;  /* 0x040000d4ef057389 */ /* 0x0004e400000c00f1 */
[----:B0123-5:R-:W-:Y:S05]  /*c1f0*/  ENDCOLLECTIVE ;  /* 0x000000000000791b */ /* 0x02ffea0003800000 */
.L_x_4028:
[----:B------:R-:W-:Y:S02]  /*c200*/  MOV R239, R206 ;  /* 0x000000ce00ef7202 */ /* 0x000fe40000000f00 */
[----:B------:R-:W-:-:S07]  /*c210*/  MOV R4, R5 ;  /* 0x0000000500047202 */ /* 0x000fce0000000f00 */
[----:B------:R-:W-:Y:S05]  /*c220*/  WARPSYNC.COLLECTIVE R6, `(.L_x_4029) ;  /* 0x0000000006087348 */ /* 0x000fea0003c00000 */
[----:B------:R0:W1:Y:S02]  /*c230*/  SHFL.UP P6, R5, R239, R212, R241 ;  /* 0x040000d4ef057389 */ /* 0x00006400000c00f1 */
[----:B01----:R-:W-:Y:S05]  /*c240*/  ENDCOLLECTIVE ;  /* 0x000000000000791b */ /* 0x003fea0003800000 */
.L_x_4029:
        /* <DEDUP_REMOVED lines=8> */
.L_x_4030:
[----:B------:R-:W-:Y:S02]  /*c2d0*/  MOV R239, R208 ;  /* 0x000000d000ef7202 */ /* 0x000fe40000000f00 */
[----:B------:R-:W-:-:S07]  /*c2e0*/  MOV R4, R5 ;  /* 0x0000000500047202 */ /* 0x000fce0000000f00 */
[----:B------:R-:W-:Y:S05]  /*c2f0*/  WARPSYNC.COLLECTIVE R6, `(.L_x_4031) ;  /* 0x0000000006087348 */ /* 0x000fea0003c00000 */
[----:B------:R0:W1:Y:S02]  /*c300*/  SHFL.UP P6, R5, R239, R212, R241 ;  /* 0x040000d4ef057389 */ /* 0x00006400000c00f1 */
[----:B01----:R-:W-:Y:S05]  /*c310*/  ENDCOLLECTIVE ;  /* 0x000000000000791b */ /* 0x003fea0003800000 */
.L_x_4031:
        /* <DEDUP_REMOVED lines=8> */
.L_x_4032:
[----:B------:R-:W-:Y:S02]  /*c3a0*/  MOV R239, R210 ;  /* 0x000000d200ef7202 */ /* 0x000fe40000000f00 */
[----:B------:R-:W-:-:S07]  /*c3b0*/  MOV R4, R5 ;  /* 0x0000000500047202 */ /* 0x000fce0000000f00 */
[----:B------:R-:W-:Y:S05]  /*c3c0*/  WARPSYNC.COLLECTIVE R6, `(.L_x_4033) ;  /* 0x0000000006087348 */ /* 0x000fea0003c00000 */
[----:B------:R0:W1:Y:S02]  /*c3d0*/  SHFL.UP P6, R5, R239, R212, R241 ;  /* 0x040000d4ef057389 */ /* 0x00006400000c00f1 */
[----:B01----:R-:W-:Y:S05]  /*c3e0*/  ENDCOLLECTIVE ;  /* 0x000000000000791b */ /* 0x003fea0003800000 */
.L_x_4033:
        /* <DEDUP_REMOVED lines=8> */
.L_x_4034:
[----:B------:R-:W-:Y:S02]  /*c470*/  MOV R239, R206 ;  /* 0x000000ce00ef7202 */ /* 0x000fe40000000f00 */
[----:B------:R-:W-:-:S07]  /*c480*/  MOV R4, R5 ;  /* 0x0000000500047202 */ /* 0x000fce0000000f00 */
[----:B------:R-:W-:Y:S05]  /*c490*/  WARPSYNC.COLLECTIVE R6, `(.L_x_4035) ;  /* 0x0000000006087348 */ /* 0x000fea0003c00000 */
[----:B------:R0:W1:Y:S02]  /*c4a0*/  SHFL.UP P6, R5, R239, R212, R241 ;  /* 0x040000d4ef057389 */ /* 0x00006400000c00f1 */
[----:B01----:R-:W-:Y:S05]  /*c4b0*/  ENDCOLLECTIVE ;  /* 0x000000000000791b */ /* 0x003fea0003800000 */
.L_x_4035:
        /* <DEDUP_REMOVED lines=8> */
.L_x_4036:
[----:B------:R-:W-:Y:S02]  /*c540*/  MOV R239, R4 ;  /* 0x0000000400ef7202 */ /* 0x000fe40000000f00 */
[----:B------:R-:W-:-:S07]  /*c550*/  MOV R208, R5 ;  /* 0x0000000500d07202 */ /* 0x000fce0000000f00 */
[----:B------:R-:W-:Y:S05]  /*c560*/  WARPSYNC.COLLECTIVE R6, `(.L_x_4037) ;  /* 0x0000000006087348 */ /* 0x000fea0003c00000 */
[----:B------:R0:W1:Y:S02]  /*c570*/  SHFL.UP P6, R5, R239, R212, R241 ;  /* 0x040000d4ef057389 */ /* 0x00006400000c00f1 */
[----:B01----:R-:W-:Y:S05]  /*c580*/  ENDCOLLECTIVE ;  /* 0x000000000000791b */ /* 0x003fea0003800000 */
.L_x_4037:
[----:B------:R-:W-:Y:S05]  /*c590*/  BRA `(.L_x_4038) ;  /* 0xffffffb400ec7947 */ /* 0x000fea000383ffff */
.L_x_3981:
        /* <DEDUP_REMOVED lines=8> */
.L_x_4040:
[----:B------:R-:W-:Y:S05]  /*c620*/  BSYNC B0 ;  /* 0x0000000000007941 */ /* 0x000fea0003800000 */
.L_x_4039:
[----:B------:R-:W-:Y:S05]  /*c630*/  BRA `(.L_x_4041) ;  /* 0xffffffb400dc7947 */ /* 0x000fea000383ffff */
.L_x_3982:
        /* <DEDUP_REMOVED lines=8> */
.L_x_4043:
[----:B------:R-:W-:Y:S05]  /*c6c0*/  BSYNC B0 ;  /* 0x0000000000007941 */ /* 0x000fea0003800000 */
.L_x_4042:
[----:B------:R-:W-:Y:S05]  /*c6d0*/  BRA `(.L_x_4044) ;  /* 0xffffffb400bc7947 */ /* 0x000fea000383ffff */
.L_x_3983:
        /* <DEDUP_REMOVED lines=8> */
.L_x_4046:
[----:B------:R-:W-:Y:S05]  /*c760*/  BSYNC B0 ;  /* 0x0000000000007941 */ /* 0x000fea0003800000 */
.L_x_4045:
        /* <DEDUP_REMOVED lines=11> */
.L_x_4047:
[----:B------:R-:W-:Y:S05]  /*c820*/  WARPSYNC.COLLECTIVE R6, `(.L_x_4048) ;  /* 0x0000000006087348 */ /* 0x000fea0003c00000 */
[----:B------:R0:W1:Y:S02]  /*c830*/  SHFL.IDX P2, R216, R243, R220, R245 ;  /* 0x000000dcf3d87389 */ /* 0x00006400000400f5 */
[----:B01----:R-:W-:Y:S05]  /*c840*/  ENDCOLLECTIVE ;  /* 0x000000000000791b */ /* 0x003fea0003800000 */
.L_x_4048:
[----:B------:R-:W-:Y:S02]  /*c850*/  MOV R243, R3 ;  /* 0x0000000300f37202 */ /* 0x000fe40000000f00 */
[----:B------:R-:W-:Y:S02]  /*c860*/  MOV R237, R5 ;  /* 0x0000000500ed7202 */ /* 0x000fe40000000f00 */
[----:B------:R-:W-:-:S07]  /*c870*/  MOV R4, R216 ;  /* 0x000000d800047202 */ /* 0x000fce0000000f00 */
[----:B------:R-:W-:Y:S05]  /*c880*/  WARPSYNC.COLLECTIVE R6, `(.L_x_4049) ;  /* 0x0000000006087348 */ /* 0x000fea0003c00000 */
[----:B------:R0:W1:Y:S02]  /*c890*/  SHFL.IDX P2, R216, R243, R220, R245 ;  /* 0x000000dcf3d87389 */ /* 0x00006400000400f5 */
[----:B01----:R-:W-:Y:S05]  /*c8a0*/  ENDCOLLECTIVE ;  /* 0x000000000000791b */ /* 0x003fea0003800000 */
.L_x_4049:
[----:B------:R-:W-:Y:S01]  /*c8b0*/  MOV R5, R216 ;  /* 0x000000d800057202 */ /* 0x000fe20000000f00 */
[----:B------:R-:W-:Y:S06]  /*c8c0*/  BRA `(.L_x_4050) ;  /* 0xffffffb400587947 */ /* 0x000fec000383ffff */
.L_x_3985:
[----:B------:R-:W-:Y:S01]  /*c8d0*/  HFMA2 R222, -RZ, RZ, 0, 5.9604644775390625e-08 ;  /* 0x00000001ffde7431 */ /* 0x000fe200000001ff */
[----:B------:R-:W-:Y:S01]  /*c8e0*/  MOV R233, R5 ;  /* 0x0000000500e97202 */ /* 0x000fe20000000f00 */
[----:B------:R-:W-:Y:S01]  /*c8f0*/  HFMA2 R220, -RZ, RZ, 0, 0 ;  /* 0x00000000ffdc7431 */ /* 0x000fe200000001ff */
[----:B------:R-:W-:Y:S02]  /*c900*/  MOV R235, 0x1f ;  /* 0x0000001f00eb7802 */ /* 0x000fe40000000f00 */
[----:B------:R-:W-:Y:S02]  /*c910*/  MOV R6, 0xffffffff ;  /* 0xffffffff00067802 */ /* 0x000fe40000000f00 */
[----:B------:R-:W-:Y:S02]  /*c920*/  MOV R4, R7 ;  /* 0x0000000700047202 */ /* 0x000fe40000000f00 */
[----:B------:R-:W-:-:S07]  /*c930*/  MOV R245, 0x1f ;  /* 0x0000001f00f57802 */ /* 0x000fce0000000f00 */
[----:B0-----:R-:W-:Y:S05]  /*c940*/  WARPSYNC.COLLECTIVE R6, `(.L_x_4051) ;  /* 0x0000000006087348 */ /* 0x001fea0003c00000 */
[----:B------:R1:W2:Y:S02]  /*c950*/  SHFL.DOWN P2, R231, R233, R222, R235 ;  /* 0x080000dee9e77389 */ /* 0x0002a400000400eb */
[----:B012---:R-:W-:Y:S05]  /*c960*/  ENDCOLLECTIVE ;  /* 0x000000000000791b */ /* 0x007fea0003800000 */
.L_x_4051:
[----:B------:R-:W-:Y:S02]  /*c970*/  MOV R233, R7 ;  /* 0x0000000700e97202 */ /* 0x000fe40000000f00 */
[----:B------:R-:W-:-:S07]  /*c980*/  MOV R210, R231 ;  /* 0x000000e700d27202 */ /* 0x000fce0000000f00 */
[----:B------:R-:W-:Y:S05]  /*c990*/  WARPSYNC.COLLECTIVE R6, `(.L_x_4052) ;  /* 0x0000000006087348 */ /* 0x000fea0003c00000 */
[----:B------:R0:W1:Y:S02]  /*c9a0*/  SHFL.DOWN P2, R231, R233, R222, R235 ;  /* 0x080000dee9e77389 */ /* 0x00006400000400eb */
[----:B01----:R-:W-:Y:S05]  /*c9b0*/  ENDCOLLECTIVE ;  /* 0x000000000000791b */ /* 0x003fea0003800000 */
.L_x_4052:
        /* <DEDUP_REMOVED lines=11> */
.L_x_4053:
[----:B------:R-:W-:Y:S02]  /*ca70*/  MOV R233, R4 ;  /* 0x0000000400e97202 */ /* 0x000fe40000000f00 */
[----:B------:R-:W-:-:S07]  /*ca80*/  MOV R210, R231 ;  /* 0x000000e700d27202 */ /* 0x000fce0000000f00 */
[----:B------:R-:W-:Y:S05]  /*ca90*/  WARPSYNC.COLLECTIVE R6, `(.L_x_4054) ;  /* 0x0000000006087348 */ /* 0x000fea0003c00000 */
[----:B------:R0:W1:Y:S02]  /*caa0*/  SHFL.DOWN P2, R231, R233, R222, R235 ;  /* 0x080000dee9e77389 */ /* 0x00006400000400eb */
[----:B01----:R-:W-:Y:S05]  /*cab0*/  ENDCOLLECTIVE ;  /* 0x000000000000791b */ /* 0x003fea0003800000 */
.L_x_4054:
        /* <DEDUP_REMOVED lines=11> */
.L_x_4055:
[----:B------:R-:W-:Y:S02]  /*cb70*/  MOV R233, R4 ;  /* 0x0000000400e97202 */ /* 0x000fe40000000f00 */
[----:B------:R-:W-:-:S07]  /*cb80*/  MOV R210, R231 ;  /* 0x000000e700d27202 */ /* 0x000fce0000000f00 */
[----:B------:R-:W-:Y:S05]  /*cb90*/  WARPSYNC.COLLECTIVE R6, `(.L_x_4056) ;  /* 0x0000000006087348 */ /* 0x000fea0003c00000 */
[----:B------:R0:W1:Y:S02]  /*cba0*/  SHFL.DOWN P2, R231, R233, R222, R235 ;  /* 0x080000dee9e77389 */ /* 0x00006400000400eb */
[----:B01----:R-:W-:Y:S05]  /*cbb0*/  ENDCOLLECTIVE ;  /* 0x000000000000791b */ /* 0x003fea0003800000 */
.L_x_4056:
[----:B------:R-:W-:Y:S01]  /*cbc0*/  @!P0 FMUL.FTZ R210, R5, R210 ;  /* 0x000000d205d28220 */ /* 0x000fe20000410000 */
[----:B------:R-:W-:Y:S02]  /*cbd0*/  HFMA2 R222, -RZ, RZ, 0, 4.76837158203125e-07 ;  /* 0x00000008ffde7431 */ /* 0x000fe400000001ff */
[----:B------:R-:W-:-:S04]  /*cbe0*/  IMAD.MOV.U32 R7, RZ, RZ, R231 ;  /* 0x000000ffff077224 */ /* 0x000fc800078e00e7 */
        /* <DEDUP_REMOVED lines=8> */
.L_x_4057:
[----:B------:R-:W-:Y:S02]  /*cc70*/  MOV R233, R4 ;  /* 0x0000000400e97202 */ /* 0x000fe40000000f00 */
[----:B------:R-:W-:-:S07]  /*cc80*/  MOV R210, R231 ;  /* 0x000000e700d27202 */ /* 0x000fce0000000f00 */
[----:B------:R-:W-:Y:S05]  /*cc90*/  WARPSYNC.COLLECTIVE R6, `(.L_x_4058) ;  /* 0x0000000006087348 */ /* 0x000fea0003c00000 */
[----:B------:R0:W1:Y:S02]  /*cca0*/  SHFL.DOWN P2, R231, R233, R222, R235 ;  /* 0x080000dee9e77389 */ /* 0x00006400000400eb */
[----:B01----:R-:W-:Y:S05]  /*ccb0*/  ENDCOLLECTIVE ;  /* 0x000000000000791b */ /* 0x003fea0003800000 */
.L_x_4058:
        /* <DEDUP_REMOVED lines=11> */
.L_x_4059:
[----:B------:R-:W-:Y:S02]  /*cd70*/  MOV R233, R4 ;  /* 0x0000000400e97202 */ /* 0x000fe40000000f00 */
[----:B------:R-:W-:-:S07]  /*cd80*/  MOV R210, R231 ;  /* 0x000000e700d27202 */ /* 0x000fce0000000f00 */
[----:B------:R-:W-:Y:S05]  /*cd90*/  WARPSYNC.COLLECTIVE R6, `(.L_x_4060) ;  /* 0x0000000006087348 */ /* 0x000fea0003c00000 */
[----:B------:R0:W1:Y:S02]  /*cda0*/  SHFL.DOWN P2, R231, R233, R222, R235 ;  /* 0x080000dee9e77389 */ /* 0x00006400000400eb */
[----:B01----:R-:W-:Y:S05]  /*cdb0*/  ENDCOLLECTIVE ;  /* 0x000000000000791b */ /* 0x003fea0003800000 */
.L_x_4060:
        /* <DEDUP_REMOVED lines=11> */
.L_x_4061:
[----:B------:R-:W-:Y:S02]  /*ce70*/  ISETP.NE.AND P0, PT, R96, 0x1f, PT ;  /* 0x0000001f6000780c */ /* 0x000fe40003f05270 */
[----:B------:R-:W-:Y:S02]  /*ce80*/  MOV R243, R4 ;  /* 0x0000000400f37202 */ /* 0x000fe40000000f00 */
[----:B------:R-:W-:-:S09]  /*ce90*/  MOV R7, R216 ;  /* 0x000000d800077202 */ /* 0x000fd20000000f00 */
[----:B------:R-:W-:Y:S05]  /*cea0*/  WARPSYNC.COLLECTIVE R6, `(.L_x_4062) ;  /* 0x0000000006087348 */ /* 0x000fea0003c00000 */
[----:B------:R0:W1:Y:S02]  /*ceb0*/  SHFL.IDX P2, R216, R243, R220, R245 ;  /* 0x000000dcf3d87389 */ /* 0x00006400000400f5 */
[----:B01----:R-:W-:Y:S05]  /*cec0*/  ENDCOLLECTIVE ;  /* 0x000000000000791b */ /* 0x003fea0003800000 */
.L_x_4062:
[----:B------:R-:W-:Y:S05]  /*ced0*/  WARPSYNC.COLLECTIVE R6, `(.L_x_4063) ;  /* 0x0000000006087348 */ /* 0x000fea0003c00000 */
[----:B------:R0:W1:Y:S02]  /*cee0*/  SHFL.DOWN P2, R231, R233, R222, R235 ;  /* 0x080000dee9e77389 */ /* 0x00006400000400eb */
[----:B01----:R-:W-:Y:S05]  /*cef0*/  ENDCOLLECTIVE ;  /* 0x000000000000791b */ /* 0x003fea0003800000 */
.L_x_4063:
        /* <DEDUP_REMOVED lines=8> */
.L_x_4064:
[----:B------:R-:W-:-:S07]  /*cf80*/  FMUL.FTZ R210, R2, R7 ;  /* 0x0000000702d27220 */ /* 0x000fce0000410000 */
[----:B------:R-:W-:Y:S05]  /*cf90*/  WARPSYNC.COLLECTIVE R6, `(.L_x_4065) ;  /* 0x0000000006087348 */ /* 0x000fea0003c00000 */
[----:B------:R0:W1:Y:S02]  /*cfa0*/  SHFL.IDX P2, R216, R243, R220, R245 ;  /* 0x000000dcf3d87389 */ /* 0x00006400000400f5 */
[----:B01----:R-:W-:Y:S05]  /*cfb0*/  ENDCOLLECTIVE ;  /* 0x000000000000791b */ /* 0x003fea0003800000 */
.L_x_4065:
[----:B------:R-:W-:Y:S02]  /*cfc0*/  MOV R243, R3 ;  /* 0x0000000300f37202 */ /* 0x000fe40000000f00 */
[----:B------:R-:W-:-:S07]  /*cfd0*/  MOV R214, R216 ;  /* 0x000000d800d67202 */ /* 0x000fce0000000f00 */
[----:B------:R-:W-:Y:S05]  /*cfe0*/  WARPSYNC.COLLECTIVE R6, `(.L_x_4066) ;  /* 0x0000000006087348 */ /* 0x000fea0003c00000 */
[----:B------:R0:W1:Y:S02]  /*cff0*/  SHFL.IDX P2, R216, R243, R220, R245 ;  /* 0x000000dcf3d87389 */ /* 0x00006400000400f5 */
[----:B01----:R-:W-:Y:S05]  /*d000*/  ENDCOLLECTIVE ;  /* 0x000000000000791b */ /* 0x003fea0003800000 */
.L_x_4066:
[----:B------:R-:W-:Y:S05]  /*d010*/  BRA `(.L_x_4067) ;  /* 0xffffffb4005c7947 */ /* 0x000fea000383ffff */
.L_x_4068:
        /* <DEDUP_REMOVED lines=14> */
.L_x_10448:


//--------------------- .text._Z25selective_scan_bwd_kernelI32Selective_Scan_bwd_kernel_traitsILi64ELi16ELb0ELb1ELb0ELb0ELb0EffEEv12SSMParamsBwd --------------------------
	.section	.text._Z25selective_scan_bwd_kernelI32Selective_Scan_bwd_kernel_traitsILi64ELi16ELb0ELb1ELb0ELb0ELb0EffEEv12SSMParamsBwd,"ax",@progbits
	.align	128
        .global         _Z25selective_scan_bwd_kernelI32Selective_Scan_bwd_kernel_traitsILi64ELi16ELb0ELb1ELb0ELb0ELb0EffEEv12SSMParamsBwd
        .type           _Z25selective_scan_bwd_kernelI32Selective_Scan_bwd_kernel_traitsILi64ELi16ELb0ELb1ELb0ELb0ELb0EffEEv12SSMParamsBwd,@function
        .size           _Z25selective_scan_bwd_kernelI32Selective_Scan_bwd_kernel_traitsILi64ELi16ELb0ELb1ELb0ELb0ELb0EffEEv12SSMParamsBwd,(.L_x_10449 - _Z25selective_scan_bwd_kernelI32Selective_Scan_bwd_kernel_traitsILi64ELi16ELb0ELb1ELb0ELb0ELb0EffEEv12SSMParamsBwd)
        .other          _Z25selective_scan_bwd_kernelI32Selective_Scan_bwd_kernel_traitsILi64ELi16ELb0ELb1ELb0ELb0ELb0EffEEv12SSMParamsBwd,@"STO_CUDA_ENTRY STV_DEFAULT"
_Z25selective_scan_bwd_kernelI32Selective_Scan_bwd_kernel_traitsILi64ELi16ELb0ELb1ELb0ELb0ELb0EffEEv12SSMParamsBwd:
.text._Z25selective_scan_bwd_kernelI32Selective_Scan_bwd_kernel_traitsILi64ELi16ELb0ELb1ELb0ELb0ELb0EffEEv12SSMParamsBwd:
[----:B------:R-:W-:Y:S01]  /*0000*/  LDC R1, c[0x0][0x37c] ;  /* 0x0000df00ff017b82 */ /* 0x000fe20000000800 */
[----:B------:R-:W0:Y:S07]  /*0010*/  LDCU.64 UR8, c[0x0][0x470] ;  /* 0x00008e00ff0877ac */ /* 0x000e2e0008000a00 */
[----:B------:R-:W1:Y:S01]  /*0020*/  S2UR UR7, SR_CTAID.Y ;  /* 0x00000000000779c3 */ /* 0x000e620000002600 */
[----:B------:R-:W-:Y:S01]  /*0030*/  MOV R142, RZ ;  /* 0x000000ff008e7202 */ /* 0x000fe20000000f00 */
[----:B------:R-:W-:Y:S01]  /*0040*/  HFMA2 R149, -RZ, RZ, 0, 0 ;  /* 0x00000000ff957431 */ /* 0x000fe200000001ff */
[----:B------:R-:W2:Y:S01]  /*0050*/  LDCU.64 UR28, c[0x0][0x358] ;  /* 0x00006b00ff1c77ac */ /* 0x000ea20008000a00 */
[----:B------:R-:W3:Y:S01]  /*0060*/  LDCU UR24, c[0x0][0x398] ;  /* 0x00007300ff1877ac */ /* 0x000ee20008000800 */
[----:B------:R-:W4:Y:S03]  /*0070*/  LDCU.64 UR4, c[0x0][0x458] ;  /* 0x00008b00ff0477ac */ /* 0x000f260008000a00 */
[----:B------:R-:W2:Y:S01]  /*0080*/  S2UR UR32, SR_CTAID.X ;  /* 0x00000000002079c3 */ /* 0x000ea20000002500 */
[----:B------:R-:W2:Y:S01]  /*0090*/  LDCU.128 UR16, c[0x0][0x3f0] ;  /* 0x00007e00ff1077ac */ /* 0x000ea20008000c00 */
[----:B0-----:R-:W-:Y:S01]  /*00a0*/  UISETP.NE.U32.AND UP1, UPT, UR8, URZ, UPT ;  /* 0x000000ff0800728c */ /* 0x001fe2000bf25070 */
[----:B------:R-:W0:Y:S03]  /*00b0*/  LDCU.128 UR12, c[0x0][0x400] ;  /* 0x00008000ff0c77ac */ /* 0x000e260008000c00 */
[----:B------:R-:W-:Y:S01]  /*00c0*/  UISETP.NE.AND.EX UP1, UPT, UR9, URZ, UPT, UP1 ;  /* 0x000000ff0900728c */ /* 0x000fe2000bf25310 */
[----:B---3--:R-:W-:Y:S01]  /*00d0*/  MOV R0, UR24 ;  /* 0x0000001800007c02 */ /* 0x008fe20008000f00 */
[----:B------:R-:W3:Y:S04]  /*00e0*/  LDCU.64 UR22, c[0x0][0x498] ;  /* 0x00009300ff1677ac */ /* 0x000ee80008000a00 */
[----:B------:R-:W-:Y:S01]  /*00f0*/  PLOP3.LUT P1, PT, PT, PT, UP1, 0x80, 0x8 ;  /* 0x000000000008781c */ /* 0x000fe20003f2f018 */
[----:B----4-:R-:W-:Y:S01]  /*0100*/  UISETP.NE.U32.AND UP0, UPT, UR4, URZ, UPT ;  /* 0x000000ff0400728c */ /* 0x010fe2000bf05070 */
[----:B------:R-:W4:Y:S03]  /*0110*/  LDCU UR25, c[0x0][0x394] ;  /* 0x00007280ff1977ac */ /* 0x000f260008000800 */
[----:B-1----:R-:W-:Y:S01]  /*0120*/  @UP1 ULEA UR8, UP3, UR7, UR8, 0x2 ;  /* 0x0000000807081291 */ /* 0x002fe2000f8610ff */
[----:B------:R-:W-:Y:S01]  /*0130*/  IABS R9, R0 ;  /* 0x0000000000097213 */ /* 0x000fe20000000000 */
[----:B------:R-:W-:-:S02]  /*0140*/  UISETP.NE.AND.EX UP0, UPT, UR5, URZ, UPT, UP0 ;  /* 0x000000ff0500728c */ /* 0x000fc4000bf05300 */
[----:B------:R-:W-:Y:S02]  /*0150*/  @UP1 ULEA.HI.X UR9, UR7, UR9, URZ, 0x2, UP3 ;  /* 0x0000000907091291 */ /* 0x000fe400098f14ff */
[----:B------:R-:W-:Y:S01]  /*0160*/  MOV R4, UR8 ;  /* 0x0000000800047c02 */ /* 0x000fe20008000f00 */
[----:B------:R-:W1:Y:S01]  /*0170*/  I2F.RP R0, R9 ;  /* 0x0000000900007306 */ /* 0x000e620000209400 */
[----:B------:R-:W-:Y:S01]  /*0180*/  PLOP3.LUT P0, PT, PT, PT, UP0, 0x80, 0x8 ;  /* 0x000000000008781c */ /* 0x000fe20003f0f008 */
[----:B------:R-:W4:Y:S01]  /*0190*/  LDCU.64 UR30, c[0x0][0x480] ;  /* 0x00009000ff1e77ac */ /* 0x000f220008000a00 */
[----:B------:R-:W-:-:S03]  /*01a0*/  MOV R5, UR9 ;  /* 0x0000000900057c02 */ /* 0x000fc60008000f00 */
[----:B------:R-:W-:Y:S02]  /*01b0*/  @UP0 ULEA UR4, UP2, UR7, UR4, 0x2 ;  /* 0x0000000407040291 */ /* 0x000fe4000f8410ff */
[----:B--2---:R-:W5:Y:S01]  /*01c0*/  @P1 LDG.E R142, desc[UR28][R4.64] ;  /* 0x0000001c048e1981 */ /* 0x004f62000c1e1900 */
[----:B------:R-:W2:Y:S03]  /*01d0*/  LDCU.64 UR26, c[0x0][0x3b0] ;  /* 0x00007600ff1a77ac */ /* 0x000ea60008000a00 */
[----:B------:R-:W-:Y:S01]  /*01e0*/  MOV R2, UR4 ;  /* 0x0000000400027c02 */ /* 0x000fe20008000f00 */
[----:B------:R-:W-:Y:S01]  /*01f0*/  @UP0 ULEA.HI.X UR5, UR7, UR5, URZ, 0x2, UP2 ;  /* 0x0000000507050291 */ /* 0x000fe200090f14ff */
[----:B-1----:R-:W1:Y:S05]  /*0200*/  MUFU.RCP R0, R0 ;  /* 0x0000000000007308 */ /* 0x002e6a0000001000 */
[----:B------:R-:W-:-:S05]  /*0210*/  IMAD.U32 R3, RZ, RZ, UR5 ;  /* 0x00000005ff037e24 */ /* 0x000fca000f8e00ff */
[----:B------:R0:W5:Y:S01]  /*0220*/  @P0 LDG.E R149, desc[UR28][R2.64] ;  /* 0x0000001c02950981 */ /* 0x000162000c1e1900 */
[----:B-1----:R-:W-:-:S04]  /*0230*/  VIADD R6, R0, 0xffffffe ;  /* 0x0ffffffe00067836 */ /* 0x002fc80000000000 */
[----:B------:R1:W3:Y:S02]  /*0240*/  F2I.FTZ.U32.TRUNC.NTZ R7, R6 ;  /* 0x0000000600077305 */ /* 0x0002e4000021f000 */
[----:B-1----:R-:W-:Y:S01]  /*0250*/  HFMA2 R6, -RZ, RZ, 0, 0 ;  /* 0x00000000ff067431 */ /* 0x002fe200000001ff */
[----:B---3--:R-:W-:-:S04]  /*0260*/  R2UR UR5, R7 ;  /* 0x00000000070572ca */ /* 0x008fc800000e0000 */
[----:B------:R-:W-:Y:S02]  /*0270*/  R2UR UR4, R6 ;  /* 0x00000000060472ca */ /* 0x000fe400000e0000 */
[----:B0-----:R-:W-:-:S05]  /*0280*/  IADD3 R2, PT, PT, RZ, -R7, RZ ;  /* 0x80000007ff027210 */ /* 0x001fca0007ffe0ff */
[----:B------:R-:W-:Y:S01]  /*0290*/  IMAD R3, R2, R9, RZ ;  /* 0x0000000902037224 */ /* 0x000fe200078e02ff */
[----:B------:R-:W-:-:S05]  /*02a0*/  IABS R0, UR7 ;  /* 0x0000000700007c13 */ /* 0x000fca0008000000 */
[----:B------:R-:W-:Y:S01]  /*02b0*/  IMAD.HI.U32 R3, R7, R3, UR4 ;  /* 0x0000000407037e27 */ /* 0x000fe2000f8e0003 */
[----:B------:R-:W-:-:S04]  /*02c0*/  R2UR UR10, R0 ;  /* 0x00000000000a72ca */ /* 0x000fc800000e0000 */
[----:B------:R-:W-:-:S13]  /*02d0*/  R2UR UR8, R3 ;  /* 0x00000000030872ca */ /* 0x000fda00000e0000 */
[----:B------:R-:W-:-:S07]  /*02e0*/  UIMAD.WIDE.U32 UR8, UR8, UR10, URZ ;  /* 0x0000000a080872a5 */ /* 0x000fce000f8e00ff */
[----:B------:R-:W-:Y:S02]  /*02f0*/  UMOV UR6, UR9 ;  /* 0x0000000900067c82 */ /* 0x000fe40008000000 */
[----:B------:R-:W-:-:S05]  /*0300*/  IADD3 R0, PT, PT, RZ, -UR6, RZ ;  /* 0x80000006ff007c10 */ /* 0x000fca000fffe0ff */
[C---:B------:R-:W-:Y:S01]  /*0310*/  IMAD R0, R9.reuse, R0, UR10 ;  /* 0x0000000a09007e24 */ /* 0x040fe2000f8e0200 */
[----:B------:R-:W-:Y:S02]  /*0320*/  UIMAD.WIDE.U32 UR4, UR32, UR16, URZ ;  /* 0x00000010200472a5 */ /* 0x000fe4000f8e00ff */
[----:B------:R-:W-:Y:S02]  /*0330*/  UIMAD.WIDE.U32 UR20, UR32, UR12, URZ ;  /* 0x0000000c201472a5 */ /* 0x000fe4000f8e00ff */
[----:B------:R-:W-:Y:S01]  /*0340*/  ISETP.GT.U32.AND P0, PT, R9, R0, PT ;  /* 0x000000000900720c */ /* 0x000fe20003f04070 */
[----:B------:R-:W-:Y:S01]  /*0350*/  UIMAD UR5, UR32, UR17, UR5 ;  /* 0x00000011200572a4 */ /* 0x000fe2000f8e0205 */
[----:B------:R-:W0:Y:S01]  /*0360*/  LDCU.128 UR8, c[0x0][0x460] ;  /* 0x00008c00ff0877ac */ /* 0x000e220008000c00 */
[----:B------:R-:W-:Y:S02]  /*0370*/  UIMAD UR13, UR32, UR13, UR21 ;  /* 0x0000000d200d72a4 */ /* 0x000fe4000f8e0215 */
[----:B------:R-:W-:Y:S01]  /*0380*/  UIMAD.WIDE.U32 UR4, UR7, UR18, UR4 ;  /* 0x00000012070472a5 */ /* 0x000fe2000f8e0004 */
[----:B------:R-:W-:-:S07]  /*0390*/  UMOV UR12, UR20 ;  /* 0x00000014000c7c82 */ /* 0x000fce0008000000 */
[----:B------:R-:W-:Y:S01]  /*03a0*/  VOTEU.ANY UP1, P0 ;  /* 0x0000000000ff7886 */ /* 0x000fe20000020100 */
[----:B------:R-:W-:Y:S01]  /*03b0*/  PLOP3.LUT P0, PT, PT, PT, UP1, 0x80, 0x8 ;  /* 0x000000000008781c */ /* 0x000fe20003f0f018 */
[----:B------:R-:W-:Y:S02]  /*03c0*/  UIMAD.WIDE.U32 UR20, UR32, UR22, URZ ;  /* 0x00000016201472a5 */ /* 0x000fe4000f8e00ff */
[----:B------:R-:W-:Y:S02]  /*03d0*/  UIMAD.WIDE.U32 UR12, UR7, UR14, UR12 ;  /* 0x0000000e070c72a5 */ /* 0x000fe4000f8e000c */
[----:B------:R-:W-:Y:S02]  /*03e0*/  UIMAD UR17, UR7, UR19, UR5 ;  /* 0x00000013071172a4 */ /* 0x000fe4000f8e0205 */
[----:B------:R-:W-:Y:S01]  /*03f0*/  UIMAD UR5, UR32, UR23, UR21 ;  /* 0x00000017200572a4 */ /* 0x000fe2000f8e0215 */
[----:B------:R-:W1:Y:S01]  /*0400*/  LDCU.64 UR22, c[0x0][0x4a0] ;  /* 0x00009400ff1677ac */ /* 0x000e620008000a00 */
[----:B------:R-:W-:-:S02]  /*0410*/  UIMAD UR15, UR7, UR15, UR13 ;  /* 0x0000000f070f72a4 */ /* 0x000fc4000f8e020d */
[----:B----4-:R-:W-:Y:S02]  /*0420*/  ULEA UR13, UR25, 0xfffffc00, 0xa ;  /* 0xfffffc00190d7891 */ /* 0x010fe4000f8e50ff */
[----:B------:R-:W-:Y:S02]  /*0430*/  @!P0 IMAD.IADD R0, R0, 0x1, -R9 ;  /* 0x0000000100008824 */ /* 0x000fe400078e0a09 */
[----:B------:R-:W-:Y:S02]  /*0440*/  UIADD3 UR4, UP0, UPT, UR13, UR4, URZ ;  /* 0x000000040d047290 */ /* 0x000fe4000ff1e0ff */
[----:B------:R-:W-:Y:S01]  /*0450*/  USHF.R.S32.HI UR14, URZ, 0x1f, UR13 ;  /* 0x0000001fff0e7899 */ /* 0x000fe2000801140d */
[----:B------:R-:W-:Y:S01]  /*0460*/  ISETP.GE.U32.AND P0, PT, R0, R9, PT ;  /* 0x000000090000720c */ /* 0x000fe20003f06070 */
[----:B0-----:R-:W-:Y:S02]  /*0470*/  ULEA UR16, UP2, UR4, UR8, 0x2 ;  /* 0x0000000804107291 */ /* 0x001fe4000f8410ff */
[----:B------:R-:W-:-:S04]  /*0480*/  UIADD3.X UR17, UPT, UPT, UR14, UR17, URZ, UP0, !UPT ;  /* 0x000000110e117290 */ /* 0x000fc800087fe4ff */
[----:B------:R-:W-:-:S03]  /*0490*/  ULEA.HI.X UR17, UR4, UR9, UR17, 0x2, UP2 ;  /* 0x0000000904117291 */ /* 0x000fc600090f1411 */
[----:B------:R-:W-:Y:S01]  /*04a0*/  UMOV UR4, UR20 ;  /* 0x0000001400047c82 */ /* 0x000fe20008000000 */
[----:B------:R-:W-:Y:S02]  /*04b0*/  UISETP.NE.U32.AND UP0, UPT, UR30, URZ, UPT ;  /* 0x000000ff1e00728c */ /* 0x000fe4000bf05070 */
[----:B-1----:R-:W-:Y:S02]  /*04c0*/  UIMAD.WIDE.U32 UR4, UR7, UR22, UR4 ;  /* 0x00000016070472a5 */ /* 0x002fe4000f8e0004 */
[----:B------:R-:W-:Y:S02]  /*04d0*/  UIADD3 UR12, UP3, UPT, UR13, UR12, URZ ;  /* 0x0000000c0d0c7290 */ /* 0x000fe4000ff7e0ff */
[----:B------:R-:W-:Y:S02]  /*04e0*/  UIMAD UR21, UR7, UR23, UR5 ;  /* 0x00000017071572a4 */ /* 0x000fe4000f8e0205 */
[----:B------:R-:W-:Y:S02]  /*04f0*/  UISETP.NE.AND.EX UP0, UPT, UR31, URZ, UPT, UP0 ;  /* 0x000000ff1f00728c */ /* 0x000fe4000bf05300 */
[----:B------:R-:W-:-:S02]  /*0500*/  ULOP3.LUT UR5, UR7, UR24, URZ, 0x3c, !UPT ;  /* 0x0000001807057292 */ /* 0x000fc4000f8e3cff */
[----:B------:R-:W-:Y:S02]  /*0510*/  ULEA UR18, UP4, UR12, UR10, 0x2 ;  /* 0x0000000a0c127291 */ /* 0x000fe4000f8810ff */
[----:B------:R-:W-:Y:S01]  /*0520*/  UIADD3.X UR19, UPT, UPT, UR14, UR15, URZ, UP3, !UPT ;  /* 0x0000000f0e137290 */ /* 0x000fe20009ffe4ff */
[----:B------:R-:W-:Y:S01]  /*0530*/  VOTEU.ANY UP2, P0 ;  /* 0x0000000000ff7886 */ /* 0x000fe20000040100 */
[----:B------:R-:W-:Y:S02]  /*0540*/  @!UP1 UIADD3 UR6, UPT, UPT, UR6, 0x1, URZ ;  /* 0x0000000106069890 */ /* 0x000fe4000fffe0ff */
[----:B------:R-:W-:Y:S02]  /*0550*/  UISETP.GE.AND UP1, UPT, UR5, URZ, UPT ;  /* 0x000000ff0500728c */ /* 0x000fe4000bf26270 */
[----:B------:R-:W-:Y:S02]  /*0560*/  ULEA.HI.X UR19, UR12, UR11, UR19, 0x2, UP4 ;  /* 0x0000000b0c137291 */ /* 0x000fe4000a0f1413 */
[----:B------:R-:W-:Y:S01]  /*0570*/  UISETP.NE.AND UP3, UPT, UR24, URZ, UPT ;  /* 0x000000ff1800728c */ /* 0x000fe2000bf65270 */
[----:B------:R-:W0:Y:S01]  /*0580*/  LDCU.64 UR10, c[0x0][0x3c8] ;  /* 0x00007900ff0a77ac */ /* 0x000e220008000a00 */
[----:B------:R-:W-:Y:S01]  /*0590*/  @UP2 UIADD3 UR6, UPT, UPT, UR6, 0x1, URZ ;  /* 0x0000000106062890 */ /* 0x000fe2000fffe0ff */
[----:B------:R-:W1:Y:S01]  /*05a0*/  @UP0 LDCU UR5, c[0x0][0x384] ;  /* 0x00007080ff0507ac */ /* 0x000e620008000800 */
[----:B--2---:R-:W-:-:S05]  /*05b0*/  UIMAD.WIDE.U32 UR8, UR32, UR26, URZ ;  /* 0x0000001a200872a5 */ /* 0x004fca000f8e00ff */
[----:B------:R-:W-:Y:S01]  /*05c0*/  UMOV UR12, UR6 ;  /* 0x00000006000c7c82 */ /* 0x000fe20008000000 */
[----:B------:R-:W2:Y:S01]  /*05d0*/  @UP0 LDCU UR15, c[0x0][0x38c] ;  /* 0x00007180ff0f07ac */ /* 0x000ea20008000800 */
[----:B------:R-:W-:Y:S02]  /*05e0*/  @!UP1 UIADD3 UR12, UPT, UPT, -UR12, URZ, URZ ;  /* 0x000000ff0c0c9290 */ /* 0x000fe4000fffe1ff */
[----:B------:R-:W-:Y:S02]  /*05f0*/  UIMAD UR9, UR32, UR27, UR9 ;  /* 0x0000001b200972a4 */ /* 0x000fe4000f8e0209 */
[----:B------:R-:W-:Y:S01]  /*0600*/  @!UP3 ULOP3.LUT UR12, URZ, UR24, URZ, 0x33, !UPT ;  /* 0x00000018ff0cb292 */ /* 0x000fe2000f8e33ff */
[----:B------:R-:W3:Y:S03]  /*0610*/  LDCU.64 UR26, c[0x0][0x528] ;  /* 0x0000a500ff1a77ac */ /* 0x000ee60008000a00 */
[----:B------:R-:W-:Y:S01]  /*0620*/  USHF.R.S32.HI UR6, URZ, 0x1f, UR12 ;  /* 0x0000001fff067899 */ /* 0x000fe2000801140c */
[----:B------:R-:W4:Y:S03]  /*0630*/  @UP0 LDCU.64 UR34, c[0x0][0x480] ;  /* 0x00009000ff2207ac */ /* 0x000f260008000a00 */
[----:B0-----:R-:W-:-:S02]  /*0640*/  UIMAD UR6, UR6, UR10, URZ ;  /* 0x0000000a060672a4 */ /* 0x001fc4000f8e02ff */
[----:B------:R-:W-:Y:S02]  /*0650*/  UIMAD.WIDE.U32 UR8, UR12, UR10, UR8 ;  /* 0x0000000a0c0872a5 */ /* 0x000fe4000f8e0008 */
[----:B------:R-:W-:Y:S02]  /*0660*/  UIMAD UR6, UR12, UR11, UR6 ;  /* 0x0000000b0c0672a4 */ /* 0x000fe4000f8e0206 */
[----:B-1----:R-:W-:Y:S02]  /*0670*/  @UP0 UIMAD UR5, UR32, UR5, UR7 ;  /* 0x00000005200502a4 */ /* 0x002fe4000f8e0207 */
[----:B------:R-:W-:Y:S02]  /*0680*/  UIADD3 UR4, UP1, UPT, UR13, UR4, URZ ;  /* 0x000000040d047290 */ /* 0x000fe4000ff3e0ff */
[----:B------:R-:W-:Y:S02]  /*0690*/  UIADD3 UR13, UP2, UPT, UR13, UR8, URZ ;  /* 0x000000080d0d7290 */ /* 0x000fe4000ff5e0ff */
[----:B------:R-:W-:-:S02]  /*06a0*/  UIADD3 UR6, UPT, UPT, UR9, UR6, URZ ;  /* 0x0000000609067290 */ /* 0x000fc4000fffe0ff */
[----:B------:R-:W-:Y:S01]  /*06b0*/  @UP0 UIMAD UR5, UR5, UR25, URZ ;  /* 0x00000019050502a4 */ /* 0x000fe2000f8e02ff */
[----:B------:R-:W0:Y:S01]  /*06c0*/  LDCU.64 UR30, c[0x0][0x448] ;  /* 0x00008900ff1e77ac */ /* 0x000e220008000a00 */
[----:B------:R-:W-:Y:S02]  /*06d0*/  UIADD3.X UR21, UPT, UPT, UR14, UR21, URZ, UP1, !UPT ;  /* 0x000000150e157290 */ /* 0x000fe40008ffe4ff */
[----:B---3--:R-:W-:Y:S02]  /*06e0*/  ULEA UR20, UP1, UR4, UR26, 0x2 ;  /* 0x0000001a04147291 */ /* 0x008fe4000f8210ff */
[----:B------:R-:W-:Y:S02]  /*06f0*/  UIADD3.X UR24, UPT, UPT, UR14, UR6, URZ, UP2, !UPT ;  /* 0x000000060e187290 */ /* 0x000fe400097fe4ff */
[----:B--2---:R-:W-:Y:S02]  /*0700*/  @UP0 UIMAD UR6, UR5, UR15, URZ ;  /* 0x0000000f050602a4 */ /* 0x004fe4000f8e02ff */
[----:B------:R-:W-:Y:S01]  /*0710*/  ULEA.HI.X UR21, UR4, UR27, UR21, 0x2, UP1 ;  /* 0x0000001b04157291 */ /* 0x000fe200088f1415 */
[----:B------:R-:W-:-:S02]  /*0720*/  UMOV UR5, URZ ;  /* 0x000000ff00057c82 */ /* 0x000fc40008000000 */
[----:B------:R-:W-:Y:S01]  /*0730*/  UMOV UR4, URZ ;  /* 0x000000ff00047c82 */ /* 0x000fe20008000000 */
[----:B----4-:R-:W-:Y:S02]  /*0740*/  @UP0 UIMAD.WIDE UR4, UR6, 0x8, UR34 ;  /* 0x00000008060408a5 */ /* 0x010fe4000f8e0222 */
[----:B------:R-:W-:Y:S01]  /*0750*/  UISETP.GE.AND UP0, UPT, UR25, 0x1, UPT ;  /* 0x000000011900788c */ /* 0x000fe2000bf06270 */
[----:B------:R-:W-:Y:S01]  /*0760*/  HFMA2 R147, -RZ, RZ, 0, 0 ;  /* 0x00000000ff937431 */ /* 0x000fe200000001ff */
[----:B0-----:R-:W-:Y:S01]  /*0770*/  ULEA UR23, UP3, UR13, UR30, 0x2 ;  /* 0x0000001e0d177291 */ /* 0x001fe2000f8610ff */
[----:B------:R-:W-:-:S03]  /*0780*/  MOV R145, RZ ;  /* 0x000000ff00917202 */ /* 0x000fc60000000f00 */
[----:B------:R-:W-:-:S03]  /*0790*/  ULEA.HI.X UR24, UR13, UR31, UR24, 0x2, UP3 ;  /* 0x0000001f0d187291 */ /* 0x000fc600098f1418 */
[----:B------:R-:W-:Y:S09]  /*07a0*/  BRA.U !UP0, `(.L_x_4069) ;  /* 0x0000005d08dc7547 */ /* 0x000ff2000b800000 */
[----:B------:R-:W0:Y:S01]  /*07b0*/  S2R R143, SR_TID.X ;  /* 0x00000000008f7919 */ /* 0x000e220000002100 */
[----:B------:R-:W1:Y:S01]  /*07c0*/  S2UR UR22, SR_CgaCtaId ;  /* 0x00000000001679c3 */ /* 0x000e620000008800 */
[----:B------:R-:W2:Y:S01]  /*07d0*/  LDCU.64 UR14, c[0x0][0x3a0] ;  /* 0x00007400ff0e77ac */ /* 0x000ea20008000a00 */
[----:B------:R-:W-:Y:S01]  /*07e0*/  IMAD.MOV.U32 R145, RZ, RZ, RZ ;  /* 0x000000ffff917224 */ /* 0x000fe200078e00ff */
[----:B------:R-:W-:Y:S01]  /*07f0*/  MOV R147, RZ ;  /* 0x000000ff00937202 */ /* 0x000fe20000000f00 */
        /* <DEDUP_REMOVED lines=8> */
[----:B------:R-:W-:Y:S01]  /*0880*/  UMOV UR22, UR23 ;  /* 0x0000001700167c82 */ /* 0x000fe20008000000 */
[C---:B------:R-:W-:Y:S01]  /*0890*/  LOP3.LUT R201, R143.reuse, 0x1f, RZ, 0xc0, !PT ;  /* 0x0000001f8fc97812 */ /* 0x040fe200078ec0ff */
[----:B------:R-:W-:Y:S01]  /*08a0*/  UIMAD UR15, UR7, UR27, UR11 ;  /* 0x0000001b070f72a4 */ /* 0x000fe2000f8e020b */
[C---:B------:R-:W-:Y:S01]  /*08b0*/  LOP3.LUT R2, R0.reuse, 0x3e00, RZ, 0xc0, !PT ;  /* 0x00003e0000027812 */ /* 0x040fe200078ec0ff */
[----:B------:R-:W-:Y:S01]  /*08c0*/  UMOV UR23, UR24 ;  /* 0x0000001800177c82 */ /* 0x000fe20008000000 */
        /* <DEDUP_REMOVED lines=19> */
.L_x_4116:
[----:B0-----:R-:W0:Y:S01]  /*0a00*/  LDCU UR26, c[0x0][0x388] ;  /* 0x00007100ff1a77ac */ /* 0x001e220008000800 */
[----:B------:R-:W-:Y:S02]  /*0a10*/  SHF.L.U32 R2, R141, 0x2, RZ ;  /* 0x000000028d027819 */ /* 0x000fe400000006ff */
[----:B------:R-:W-:Y:S02]  /*0a20*/  CS2R R8, SRZ ;  /* 0x0000000000087805 */ /* 0x000fe4000001ff00 */
[----:B------:R-:W-:Y:S01]  /*0a30*/  CS2R R12, SRZ ;  /* 0x00000000000c7805 */ /* 0x000fe2000001ff00 */
[----:B------:R-:W-:Y:S01]  /*0a40*/  ULEA UR24, UR14, 0xfffffc00, 0xa ;  /* 0xfffffc000e187891 */ /* 0x000fe2000f8e50ff */
[C---:B------:R-:W-:Y:S01]  /*0a50*/  IADD3 R6, P2, PT, R2.reuse, UR16, RZ ;  /* 0x0000001002067c10 */ /* 0x040fe2000ff5e0ff */
[----:B------:R-:W-:Y:S01]  /*0a60*/  HFMA2 R0, -RZ, RZ, 0, 0 ;  /* 0x00000000ff007431 */ /* 0x000fe200000001ff */
[----:B------:R-:W-:Y:S02]  /*0a70*/  IADD3 R4, P1, PT, R2, UR18, RZ ;  /* 0x0000001202047c10 */ /* 0x000fe4000ff3e0ff */
[----:B------:R-:W-:-:S02]  /*0a80*/  CS2R R16, SRZ ;  /* 0x0000000000107805 */ /* 0x000fc4000001ff00 */
[----:B------:R-:W-:Y:S01]  /*0a90*/  IADD3 R2, P0, PT, R2, UR20, RZ ;  /* 0x0000001402027c10 */ /* 0x000fe2000ff1e0ff */
[----:B------:R-:W-:Y:S01]  /*0aa0*/  IMAD.X R7, RZ, RZ, UR17, P2 ;  /* 0x00000011ff077e24 */ /* 0x000fe200090e06ff */
[----:B------:R-:W-:Y:S02]  /*0ab0*/  IADD3.X R5, PT, PT, RZ, UR19, RZ, P1, !PT ;  /* 0x00000013ff057c10 */ /* 0x000fe40008ffe4ff */
[----:B------:R-:W-:Y:S02]  /*0ac0*/  CS2R R10, SRZ ;  /* 0x00000000000a7805 */ /* 0x000fe4000001ff00 */
        /* <DEDUP_REMOVED lines=16> */
[----:B---3--:R-:W3:Y:S04]  /*0bd0*/  @!P1 LDG.E R0, desc[UR28][R6.64+0x80] ;  /* 0x0000801c06009981 */ /* 0x008ee8000c1e1900 */
[----:B----4-:R-:W4:Y:S04]  /*0be0*/  @!P2 LDG.E R11, desc[UR28][R6.64+0x100] ;  /* 0x0001001c060ba981 */ /* 0x010f28000c1e1900 */
        /* <DEDUP_REMOVED lines=23> */
[----:B------:R-:W-:Y:S01]  /*0d60*/  IMAD.SHL.U32 R22, R143, 0x10, RZ ;  /* 0x000000108f167824 */ /* 0x000fe200078e00ff */
[----:B------:R-:W-:-:S04]  /*0d70*/  UMOV UR25, 0x400 ;  /* 0x0000040000197882 */ /* 0x000fc80000000000 */
[----:B------:R-:W-:Y:S01]  /*0d80*/  LOP3.LUT R22, R22, 0x3e00, RZ, 0xc0, !PT ;  /* 0x00003e0016167812 */ /* 0x000fe200078ec0ff */
[----:B0-----:R-:W-:Y:S01]  /*0d90*/  ULEA UR25, UR6, UR25, 0x18 ;  /* 0x0000001906197291 */ /* 0x001fe2000f8ec0ff */
[----:B------:R-:W-:Y:S01]  /*0da0*/  P2R R30, PR, RZ, 0x1 ;  /* 0x00000001ff1e7803 */ /* 0x000fe20000000000 */
[----:B------:R-:W-:Y:S01]  /*0db0*/  HFMA2 R37, -RZ, RZ, 0, 0 ;  /* 0x00000000ff257431 */ /* 0x000fe200000001ff */
[----:B-1----:R-:W-:Y:S02]  /*0dc0*/  IADD3 R22, PT, PT, R22, R123, RZ ;  /* 0x0000007b16167210 */ /* 0x002fe40007ffe0ff */
[----:B------:R-:W-:Y:S02]  /*0dd0*/  P2R R28, PR, RZ, 0x2 ;  /* 0x00000002ff1c7803 */ /* 0x000fe40000000000 */
[----:B------:R-:W-:Y:S02]  /*0de0*/  P2R R26, PR, RZ, 0x4 ;  /* 0x00000004ff1a7803 */ /* 0x000fe40000000000 */
[----:B------:R-:W-:Y:S01]  /*0df0*/  P2R R24, PR, RZ, 0x8 ;  /* 0x00000008ff187803 */ /* 0x000fe20000000000 */
[----:B------:R-:W-:Y:S01]  /*0e00*/  HFMA2 R39, -RZ, RZ, 0, 0 ;  /* 0x00000000ff277431 */ /* 0x000fe200000001ff */
[C---:B------:R-:W-:Y:S01]  /*0e10*/  LEA.HI.SX32 R122, R22.reuse, R22, 0x1b ;  /* 0x00000016167a7211 */ /* 0x040fe200078fdaff */
[----:B------:R-:W-:Y:S01]  /*0e20*/  IMAD.MOV.U32 R6, RZ, RZ, RZ ;  /* 0x000000ffff067224 */ /* 0x000fe200078e00ff */
[----:B------:R-:W-:-:S02]  /*0e30*/  IADD3 R7, PT, PT, R22, 0x20, RZ ;  /* 0x0000002016077810 */ /* 0x000fc40007ffe0ff */
[----:B------:R-:W-:Y:S01]  /*0e40*/  MOV R41, RZ ;  /* 0x000000ff00297202 */ /* 0x000fe20000000f00 */
[----:B------:R-:W-:Y:S01]  /*0e50*/  HFMA2 R45, -RZ, RZ, 0, 0 ;  /* 0x00000000ff2d7431 */ /* 0x000fe200000001ff */
[----:B------:R-:W-:Y:S02]  /*0e60*/  LEA R122, R122, UR25, 0x2 ;  /* 0x000000197a7a7c11 */ /* 0x000fe4000f8e10ff */
[----:B------:R-:W-:Y:S01]  /*0e70*/  MOV R43, RZ ;  /* 0x000000ff002b7202 */ /* 0x000fe20000000f00 */
[----:B------:R-:W-:Y:S01]  /*0e80*/  HFMA2 R47, -RZ, RZ, 0, 0 ;  /* 0x00000000ff2f7431 */ /* 0x000fe200000001ff */
[----:B------:R-:W-:Y:S01]  /*0e90*/  LEA.HI.SX32 R7, R7, R22, 0x1b ;  /* 0x0000001607077211 */ /* 0x000fe200078fdaff */
[C---:B------:R-:W-:Y:S01]  /*0ea0*/  VIADD R27, R22.reuse, 0x60 ;  /* 0x00000060161b7836 */ /* 0x040fe20000000000 */
[C---:B------:R-:W-:Y:S01]  /*0eb0*/  IADD3 R25, PT, PT, R22.reuse, 0x40, RZ ;  /* 0x0000004016197810 */ /* 0x040fe20007ffe0ff */
[----:B------:R-:W0:Y:S01]  /*0ec0*/  LDCU UR6, c[0x0][0x38c] ;  /* 0x00007180ff0677ac */ /* 0x000e220008000800 */
[----:B------:R-:W-:-:S02]  /*0ed0*/  IADD3 R29, PT, PT, R22, 0x80, RZ ;  /* 0x00000080161d7810 */ /* 0x000fc40007ffe0ff */
[----:B------:R-:W-:Y:S02]  /*0ee0*/  LEA R121, R7, UR25, 0x2 ;  /* 0x0000001907797c11 */ /* 0x000fe4000f8e10ff */
[C---:B------:R-:W-:Y:S02]  /*0ef0*/  IADD3 R7, PT, PT, R22.reuse, 0xc0, RZ ;  /* 0x000000c016077810 */ /* 0x040fe40007ffe0ff */
[-C--:B------:R-:W-:Y:S02]  /*0f00*/  LEA.HI.SX32 R25, R25, R22.reuse, 0x1b ;  /* 0x0000001619197211 */ /* 0x080fe400078fdaff */
[-C--:B------:R-:W-:Y:S02]  /*0f10*/  LEA.HI.SX32 R27, R27, R22.reuse, 0x1b ;  /* 0x000000161b1b7211 */ /* 0x080fe400078fdaff */
        /* <DEDUP_REMOVED lines=8> */
[C---:B------:R-:W-:Y:S02]  /*0fa0*/  IADD3 R27, PT, PT, R22.reuse, 0x120, RZ ;  /* 0x00000120161b7810 */ /* 0x040fe40007ffe0ff */
[----:B------:R-:W-:Y:S01]  /*0fb0*/  LEA R116, R7, UR25, 0x2 ;  /* 0x0000001907747c11 */ /* 0x000fe2000f8e10ff */
[C---:B------:R-:W-:Y:S01]  /*0fc0*/  VIADD R7, R22.reuse, 0x160 ;  /* 0x0000016016077836 */ /* 0x040fe20000000000 */
[----:B------:R-:W-:Y:S02]  /*0fd0*/  IADD3 R29, PT, PT, R22, 0x140, RZ ;  /* 0x00000140161d7810 */ /* 0x000fe40007ffe0ff */
[-C--:B------:R-:W-:Y:S02]  /*0fe0*/  LEA.HI.SX32 R25, R25, R22.reuse, 0x1b ;  /* 0x0000001619197211 */ /* 0x080fe400078fdaff */
[----:B------:R-:W-:Y:S02]  /*0ff0*/  LEA R117, R31, UR25, 0x2 ;  /* 0x000000191f757c11 */ /* 0x000fe4000f8e10ff */
[----:B------:R-:W-:-:S02]  /*1000*/  LEA.HI.SX32 R27, R27, R22, 0x1b ;  /* 0x000000161b1b7211 */ /* 0x000fc400078fdaff */
[-C--:B------:R-:W-:Y:S02]  /*1010*/  LEA.HI.SX32 R29, R29, R22.reuse, 0x1b ;  /* 0x000000161d1d7211 */ /* 0x080fe400078fdaff */
[----:B------:R-:W-:Y:S02]  /*1020*/  LEA.HI.SX32 R7, R7, R22, 0x1b ;  /* 0x0000001607077211 */ /* 0x000fe400078fdaff */
[----:B------:R-:W-:Y:S01]  /*1030*/  LEA R114, R25, UR25, 0x2 ;  /* 0x0000001919727c11 */ /* 0x000fe2000f8e10ff */
[----:B------:R-:W-:Y:S01]  /*1040*/  VIADD R25, R22, 0x1e0 ;  /* 0x000001e016197836 */ /* 0x000fe20000000000 */
[----:B------:R-:W-:Y:S02]  /*1050*/  LEA R113, R27, UR25, 0x2 ;  /* 0x000000191b717c11 */ /* 0x000fe4000f8e10ff */
[----:B------:R-:W-:Y:S02]  /*1060*/  LEA R112, R29, UR25, 0x2 ;  /* 0x000000191d707c11 */ /* 0x000fe4000f8e10ff */
[----:B------:R-:W-:-:S02]  /*1070*/  LEA R111, R7, UR25, 0x2 ;  /* 0x00000019076f7c11 */ /* 0x000fc4000f8e10ff */
[----:B------:R-:W-:-:S04]  /*1080*/  LEA.HI.SX32 R25, R25, R22, 0x1b ;  /* 0x0000001619197211 */ /* 0x000fc800078fdaff */
[----:B------:R-:W-:Y:S02]  /*1090*/  LEA R107, R25, UR25, 0x2 ;  /* 0x00000019196b7c11 */ /* 0x000fe4000f8e10ff */
[----:B------:R-:W-:Y:S02]  /*10a0*/  ISETP.GE.AND P0, PT, R141, UR33, PT ;  /* 0x000000218d007c0c */ /* 0x000fe4000bf06270 */
[----:B------:R-:W-:Y:S02]  /*10b0*/  ISETP.GE.AND P1, PT, R136, UR33, PT ;  /* 0x0000002188007c0c */ /* 0x000fe4000bf26270 */
[----:B------:R-:W-:Y:S02]  /*10c0*/  ISETP.GE.AND P2, PT, R137, UR33, PT ;  /* 0x0000002189007c0c */ /* 0x000fe4000bf46270 */
[----:B------:R-:W-:Y:S02]  /*10d0*/  ISETP.GE.AND P3, PT, R138, UR33, PT ;  /* 0x000000218a007c0c */ /* 0x000fe4000bf66270 */
[----:B------:R-:W-:-:S02]  /*10e0*/  MOV R49, RZ ;  /* 0x000000ff00317202 */ /* 0x000fc40000000f00 */
[----:B------:R-:W-:Y:S01]  /*10f0*/  MOV R51, RZ ;  /* 0x000000ff00337202 */ /* 0x000fe20000000f00 */
[----:B--2---:R1:W-:Y:S02]  /*1100*/  STS [R122], R9 ;  /* 0x000000097a007388 */ /* 0x0043e40000000800 */
[C---:B-1----:R-:W-:Y:S02]  /*1110*/  VIADD R9, R22.reuse, 0xe0 ;  /* 0x000000e016097836 */ /* 0x042fe40000000000 */
[----:B---3--:R-:W-:Y:S03]  /*1120*/  STS [R121+0x80], R0 ;  /* 0x0000800079007388 */ /* 0x008fe60000000800 */
[----:B------:R-:W-:Y:S01]  /*1130*/  LEA.HI.SX32 R9, R9, R22, 0x1b ;  /* 0x0000001609097211 */ /* 0x000fe200078fdaff */
[----:B----4-:R1:W-:Y:S03]  /*1140*/  STS [R120+0x100], R11 ;  /* 0x0001000b78007388 */ /* 0x0103e60000000800 */
[----:B------:R-:W-:Y:S01]  /*1150*/  LEA R115, R9, UR25, 0x2 ;  /* 0x0000001909737c11 */ /* 0x000fe2000f8e10ff */
[----:B------:R-:W-:Y:S01]  /*1160*/  STS [R119+0x180], R8 ;  /* 0x0001800877007388 */ /* 0x000fe20000000800 */
[----:B------:R-:W-:-:S02]  /*1170*/  IADD3 R9, PT, PT, R22, 0x180, RZ ;  /* 0x0000018016097810 */ /* 0x000fc40007ffe0ff */
[C---:B-1----:R-:W-:Y:S01]  /*1180*/  IADD3 R11, PT, PT, R22.reuse, 0x1a0, RZ ;  /* 0x000001a0160b7810 */ /* 0x042fe20007ffe0ff */
[----:B------:R1:W-:Y:S01]  /*1190*/  STS [R118+0x200], R13 ;  /* 0x0002000d76007388 */ /* 0x0003e20000000800 */
[-C--:B------:R-:W-:Y:S02]  /*11a0*/  LEA.HI.SX32 R9, R9, R22.reuse, 0x1b ;  /* 0x0000001609097211 */ /* 0x080fe400078fdaff */
[----:B------:R-:W-:Y:S01]  /*11b0*/  LEA.HI.SX32 R11, R11, R22, 0x1b ;  /* 0x000000160b0b7211 */ /* 0x000fe200078fdaff */
[----:B------:R-:W-:Y:S01]  /*11c0*/  STS [R117+0x280], R10 ;  /* 0x0002800a75007388 */ /* 0x000fe20000000800 */
[----:B-1----:R-:W-:-:S03]  /*11d0*/  IADD3 R13, PT, PT, R22, 0x1c0, RZ ;  /* 0x000001c0160d7810 */ /* 0x002fc60007ffe0ff */
[----:B------:R-:W-:Y:S01]  /*11e0*/  STS [R116+0x300], R15 ;  /* 0x0003000f74007388 */ /* 0x000fe20000000800 */
[----:B------:R-:W-:Y:S02]  /*11f0*/  LEA R110, R9, UR25, 0x2 ;  /* 0x00000019096e7c11 */ /* 0x000fe4000f8e10ff */
        /* <DEDUP_REMOVED lines=13> */
[C---:B------:R-:W-:Y:S01]  /*12d0*/  IADD3 R7, PT, PT, R22.reuse, 0x1, RZ ;  /* 0x0000000116077810 */ /* 0x040fe20007ffe0ff */
[C---:B------:R-:W-:Y:S01]  /*12e0*/  VIADD R33, R22.reuse, 0xe ;  /* 0x0000000e16217836 */ /* 0x040fe20000000000 */
        /* <DEDUP_REMOVED lines=75> */
[----:B------:R-:W-:Y:S01]  /*17a0*/  IMAD.MOV.U32 R10, RZ, RZ, RZ ;  /* 0x000000ffff0a7224 */ /* 0x000fe200078e00ff */
[----:B------:R-:W-:Y:S01]  /*17b0*/  MOV R12, RZ ;  /* 0x000000ff000c7202 */ /* 0x000fe20000000f00 */
        /* <DEDUP_REMOVED lines=8> */
[----:B------:R-:W-:Y:S02]  /*1840*/  HFMA2 R16, -RZ, RZ, 0, 0 ;  /* 0x00000000ff107431 */ /* 0x000fe400000001ff */
[----:B------:R-:W-:Y:S02]  /*1850*/  IMAD.MOV.U32 R14, RZ, RZ, RZ ;  /* 0x000000ffff0e7224 */ /* 0x000fe400078e00ff */
[----:B------:R-:W-:Y:S01]  /*1860*/  HFMA2 R18, -RZ, RZ, 0, 0 ;  /* 0x00000000ff127431 */ /* 0x000fe200000001ff */
        /* <DEDUP_REMOVED lines=10> */
[----:B-1----:R-:W-:Y:S02]  /*1910*/  P2R R20, PR, RZ, 0x2 ;  /* 0x00000002ff147803 */ /* 0x002fe40000000000 */
[----:B------:R-:W-:Y:S01]  /*1920*/  ISETP.GE.AND P1, PT, R138, UR33, PT ;  /* 0x000000218a007c0c */ /* 0x000fe2000bf26270 */
[----:B------:R-:W-:Y:S02]  /*1930*/  HFMA2 R29, -RZ, RZ, 0, 0 ;  /* 0x00000000ff1d7431 */ /* 0x000fe400000001ff */
[----:B------:R-:W-:Y:S01]  /*1940*/  IMAD.MOV.U32 R31, RZ, RZ, RZ ;  /* 0x000000ffff1f7224 */ /* 0x000fe200078e00ff */
[----:B0-----:R-:W-:Y:S02]  /*1950*/  MOV R4, RZ ;  /* 0x000000ff00047202 */ /* 0x001fe40000000f00 */
[----:B------:R-:W-:Y:S01]  /*1960*/  MOV R33, RZ ;  /* 0x000000ff00217202 */ /* 0x000fe20000000f00 */
[----:B------:R-:W-:Y:S01]  /*1970*/  IMAD.MOV.U32 R35, RZ, RZ, RZ ;  /* 0x000000ffff237224 */ /* 0x000fe200078e00ff */
[----:B--2---:R-:W-:Y:S04]  /*1980*/  STS [R122], R37 ;  /* 0x000000257a007388 */ /* 0x004fe80000000800 */
[----:B---3--:R0:W-:Y:S04]  /*1990*/  STS [R121+0x80], R0 ;  /* 0x0000800079007388 */ /* 0x0081e80000000800 */
[----:B----4-:R-:W-:Y:S04]  /*19a0*/  STS [R120+0x100], R39 ;  /* 0x0001002778007388 */ /* 0x010fe80000000800 */
        /* <DEDUP_REMOVED lines=35> */
[----:B------:R-:W-:-:S09]  /*1be0*/  ISETP.GE.AND P1, PT, R136, UR33, PT ;  /* 0x0000002188007c0c */ /* 0x000fd2000bf26270 */
[----:B------:R-:W4:Y:S01]  /*1bf0*/  @!P0 LDG.E R29, desc[UR28][R2.64+0x100] ;  /* 0x0001001c021d8981 */ /* 0x000f22000c1e1900 */
[----:B------:R-:W-:-:S03]  /*1c00*/  ISETP.GE.AND P0, PT, R135, UR33, PT ;  /* 0x0000002187007c0c */ /* 0x000fc6000bf06270 */
[----:B------:R-:W4:Y:S01]  /*1c10*/  @!P1 LDG.E R4, desc[UR28][R2.64+0x180] ;  /* 0x0001801c02049981 */ /* 0x000f22000c1e1900 */
[----:B------:R-:W-:Y:S01]  /*1c20*/  ISETP.GE.AND P1, PT, R134, UR33, PT ;  /* 0x0000002186007c0c */ /* 0x000fe2000bf26270 */
[----:B-1----:R-:W-:-:S08]  /*1c30*/  HFMA2 R6, -RZ, RZ, 0, 0 ;  /* 0x00000000ff067431 */ /* 0x002fd000000001ff */
[----:B------:R-:W4:Y:S01]  /*1c40*/  @!P0 LDG.E R31, desc[UR28][R2.64+0x200] ;  /* 0x0002001c021f8981 */ /* 0x000f22000c1e1900 */
[----:B------:R-:W-:-:S03]  /*1c50*/  ISETP.GE.AND P0, PT, R133, UR33, PT ;  /* 0x0000002185007c0c */ /* 0x000fc6000bf06270 */
[----:B------:R-:W4:Y:S01]  /*1c60*/  @!P1 LDG.E R6, desc[UR28][R2.64+0x280] ;  /* 0x0002801c02069981 */ /* 0x000f22000c1e1900 */
[----:B------:R-:W-:Y:S01]  /*1c70*/  ISETP.GE.AND P1, PT, R132, UR33, PT ;  /* 0x0000002184007c0c */ /* 0x000fe2000bf26270 */
[----:B--2---:R-:W-:-:S08]  /*1c80*/  HFMA2 R8, -RZ, RZ, 0, 0 ;  /* 0x00000000ff087431 */ /* 0x004fd000000001ff */
[----:B------:R-:W2:Y:S01]  /*1c90*/  @!P0 LDG.E R33, desc[UR28][R2.64+0x300] ;  /* 0x0003001c02218981 */ /* 0x000ea2000c1e1900 */
[----:B------:R-:W-:-:S03]  /*1ca0*/  ISETP.GE.AND P0, PT, R131, UR33, PT ;  /* 0x0000002183007c0c */ /* 0x000fc6000bf06270 */
[----:B------:R-:W2:Y:S01]  /*1cb0*/  @!P1 LDG.E R8, desc[UR28][R2.64+0x380] ;  /* 0x0003801c02089981 */ /* 0x000ea2000c1e1900 */
[----:B------:R-:W-:Y:S01]  /*1cc0*/  ISETP.NE.AND P1, PT, R20, RZ, PT ;  /* 0x000000ff1400720c */ /* 0x000fe20003f25270 */
[----:B------:R-:W-:-:S08]  /*1cd0*/  HFMA2 R37, -RZ, RZ, 0, 0 ;  /* 0x00000000ff257431 */ /* 0x000fd000000001ff */
        /* <DEDUP_REMOVED lines=11> */
[----:B------:R-:W4:Y:S04]  /*1d90*/  @!P3 LDG.E R39, desc[UR28][R2.64+0x600] ;  /* 0x0006001c0227b981 */ /* 0x000f28000c1e1900 */
[----:B------:R-:W4:Y:S04]  /*1da0*/  @!P4 LDG.E R14, desc[UR28][R2.64+0x680] ;  /* 0x0006801c020ec981 */ /* 0x000f28000c1e1900 */
[----:B------:R-:W4:Y:S04]  /*1db0*/  @!P5 LDG.E R41, desc[UR28][R2.64+0x700] ;  /* 0x0007001c0229d981 */ /* 0x000f28000c1e1900 */
[----:B------:R-:W4:Y:S01]  /*1dc0*/  @!P6 LDG.E R16, desc[UR28][R2.64+0x780] ;  /* 0x0007801c0210e981 */ /* 0x000f22000c1e1900 */
[----:B------:R-:W-:Y:S01]  /*1dd0*/  UISETP.GE.AND UP0, UPT, UR6, 0x1, UPT ;  /* 0x000000010600788c */ /* 0x000fe2000bf06270 */
[----:B------:R-:W-:Y:S01]  /*1de0*/  CS2R R60, SRZ ;  /* 0x00000000003c7805 */ /* 0x000fe2000001ff00 */
[----:B------:R-:W-:Y:S01]  /*1df0*/  IMAD.MOV.U32 R58, RZ, RZ, RZ ;  /* 0x000000ffff3a7224 */ /* 0x000fe200078e00ff */
[----:B------:R-:W-:-:S02]  /*1e00*/  MOV R57, RZ ;  /* 0x000000ff00397202 */ /* 0x000fc40000000f00 */
[----:B------:R-:W-:Y:S02]  /*1e10*/  CS2R R54, SRZ ;  /* 0x0000000000367805 */ /* 0x000fe4000001ff00 */
[----:B------:R-:W-:Y:S02]  /*1e20*/  CS2R R52, SRZ ;  /* 0x0000000000347805 */ /* 0x000fe4000001ff00 */
[----:B------:R-:W-:Y:S02]  /*1e30*/  CS2R R50, SRZ ;  /* 0x0000000000327805 */ /* 0x000fe4000001ff00 */
[----:B------:R-:W-:Y:S02]  /*1e40*/  CS2R R48, SRZ ;  /* 0x0000000000307805 */ /* 0x000fe4000001ff00 */
[----:B------:R-:W-:Y:S02]  /*1e50*/  CS2R R46, SRZ ;  /* 0x00000000002e7805 */ /* 0x000fe4000001ff00 */
[----:B------:R-:W-:Y:S01]  /*1e60*/  CS2R R44, SRZ ;  /* 0x00000000002c7805 */ /* 0x000fe2000001ff00 */
        /* <DEDUP_REMOVED lines=9> */
[----:B---3--:R-:W-:Y:S04]  /*1f00*/  STS [R113+0x480], R10 ;  /* 0x0004800a71007388 */ /* 0x008fe80000000800 */
[----:B------:R-:W-:Y:S04]  /*1f10*/  STS [R112+0x500], R37 ;  /* 0x0005002570007388 */ /* 0x000fe80000000800 */
[----:B----4-:R-:W-:Y:S04]  /*1f20*/  STS [R111+0x580], R12 ;  /* 0x0005800c6f007388 */ /* 0x010fe80000000800 */
        /* <DEDUP_REMOVED lines=63> */
[----:B------:R-:W-:Y:S01]  /*2320*/  PLOP3.LUT P1, PT, PT, PT, UP0, 0x80, 0x8 ;  /* 0x000000000008781c */ /* 0x000fe20003f2f008 */
[--C-:B------:R-:W-:Y:S01]  /*2330*/  FADD.FTZ R25, R25, R142.reuse ;  /* 0x0000008e19197221 */ /* 0x100fe20000010000 */
[--C-:B------:R-:W-:Y:S01]  /*2340*/  FADD.FTZ R24, R7, R142.reuse ;  /* 0x0000008e07187221 */ /* 0x100fe20000010000 */
[--C-:B------:R-:W-:Y:S01]  /*2350*/  FADD.FTZ R23, R23, R142.reuse ;  /* 0x0000008e17177221 */ /* 0x100fe20000010000 */
[--C-:B------:R-:W-:Y:S01]  /*2360*/  FADD.FTZ R22, R11, R142.reuse ;  /* 0x0000008e0b167221 */ /* 0x100fe20000010000 */
[--C-:B------:R-:W-:Y:S01]  /*2370*/  FADD.FTZ R21, R21, R142.reuse ;  /* 0x0000008e15157221 */ /* 0x100fe20000010000 */
[--C-:B------:R-:W-:Y:S01]  /*2380*/  FADD.FTZ R19, R19, R142.reuse ;  /* 0x0000008e13137221 */ /* 0x100fe20000010000 */
[--C-:B------:R-:W-:Y:S01]  /*2390*/  FADD.FTZ R17, R17, R142.reuse ;  /* 0x0000008e11117221 */ /* 0x100fe20000010000 */
[----:B------:R-:W-:Y:S01]  /*23a0*/  ISETP.EQ.AND P1, PT, R201, RZ, P1 ;  /* 0x000000ffc900720c */ /* 0x000fe20000f22270 */
[--C-:B------:R-:W-:Y:S01]  /*23b0*/  FADD.FTZ R16, R151, R142.reuse ;  /* 0x0000008e97107221 */ /* 0x100fe20000010000 */
[----:B------:R-:W-:Y:S01]  /*23c0*/  @P0 LOP3.LUT R200, R200, 0x4, RZ, 0xfc, !PT ;  /* 0x00000004c8c80812 */ /* 0x000fe200078efcff */
[--C-:B------:R-:W-:Y:S01]  /*23d0*/  FADD.FTZ R15, R153, R142.reuse ;  /* 0x0000008e990f7221 */ /* 0x100fe20000010000 */
[--C-:B------:R-:W-:Y:S01]  /*23e0*/  FADD.FTZ R14, R155, R142.reuse ;  /* 0x0000008e9b0e7221 */ /* 0x100fe20000010000 */
[--C-:B------:R-:W-:Y:S01]  /*23f0*/  FADD.FTZ R13, R157, R142.reuse ;  /* 0x0000008e9d0d7221 */ /* 0x100fe20000010000 */
[----:B------:R-:W-:Y:S01]  /*2400*/  FADD.FTZ R12, R159, R142 ;  /* 0x0000008e9f0c7221 */ /* 0x000fe20000010000 */
[----:B------:R-:W-:Y:S01]  /*2410*/  MOV R61, RZ ;  /* 0x000000ff003d7202 */ /* 0x000fe20000000f00 */
[----:B------:R-:W1:Y:S01]  /*2420*/  LDCU UR50, c[0x0][0x394] ;  /* 0x00007280ff3277ac */ /* 0x000e620008000800 */
[----:B------:R-:W2:Y:S01]  /*2430*/  LDCU UR51, c[0x0][0x38c] ;  /* 0x00007180ff3377ac */ /* 0x000ea20008000800 */
[----:B------:R-:W3:Y:S01]  /*2440*/  LDCU UR26, c[0x0][0x388] ;  /* 0x00007100ff1a77ac */ /* 0x000ee20008000800 */
[----:B------:R-:W4:Y:S01]  /*2450*/  LDCU.64 UR34, c[0x0][0x3a8] ;  /* 0x00007500ff2277ac */ /* 0x000f220008000a00 */
[----:B------:R-:W0:Y:S01]  /*2460*/  LDCU.64 UR36, c[0x0][0x440] ;  /* 0x00008800ff2477ac */ /* 0x000e220008000a00 */
[----:B------:R-:W0:Y:S01]  /*2470*/  LDCU.64 UR38, c[0x0][0x3c0] ;  /* 0x00007800ff2677ac */ /* 0x000e220008000a00 */
[----:B------:R-:W0:Y:S01]  /*2480*/  LDCU.64 UR40, c[0x0][0x450] ;  /* 0x00008a00ff2877ac */ /* 0x000e220008000a00 */
[----:B------:R-:W0:Y:S01]  /*2490*/  LDCU.64 UR42, c[0x0][0x3e0] ;  /* 0x00007c00ff2a77ac */ /* 0x000e220008000a00 */
[----:B------:R-:W0:Y:S01]  /*24a0*/  LDCU.64 UR44, c[0x0][0x4c0] ;  /* 0x00009800ff2c77ac */ /* 0x000e220008000a00 */
[----:B------:R-:W0:Y:S01]  /*24b0*/  LDCU.64 UR46, c[0x0][0x4d0] ;  /* 0x00009a00ff2e77ac */ /* 0x000e220008000a00 */
[----:B------:R-:W0:Y:S01]  /*24c0*/  LDCU.64 UR48, c[0x0][0x538] ;  /* 0x0000a700ff3077ac */ /* 0x000e220008000a00 */
[----:B------:R-:W-:-:S05]  /*24d0*/  UMOV UR6, URZ ;  /* 0x000000ff00067c82 */ /* 0x000fca0008000000 */
.L_x_4115:
[----:B-1----:R-:W-:Y:S01]  /*24e0*/  HFMA2 R3, -RZ, RZ, 0, 0 ;  /* 0x00000000ff037431 */ /* 0x002fe200000001ff */
[----:B0-----:R-:W-:Y:S01]  /*24f0*/  MOV R5, UR38 ;  /* 0x0000002600057c02 */ /* 0x001fe20008000f00 */
[----:B------:R-:W-:Y:S01]  /*2500*/  IMAD.U32 R7, RZ, RZ, UR39 ;  /* 0x00000027ff077e24 */ /* 0x000fe2000f8e00ff */
[----:B------:R-:W-:Y:S02]  /*2510*/  MOV R2, R141 ;  /* 0x0000008d00027202 */ /* 0x000fe40000000f00 */
[----:B------:R-:W-:Y:S02]  /*2520*/  CS2R R10, SRZ ;  /* 0x00000000000a7805 */ /* 0x000fe4000001ff00 */
[----:B------:R-:W-:Y:S02]  /*2530*/  ISETP.GE.AND P0, PT, R138, UR33, PT ;  /* 0x000000218a007c0c */ /* 0x000fe4000bf06270 */
[----:B------:R-:W-:Y:S02]  /*2540*/  ISETP.GE.AND P2, PT, R137, UR33, PT ;  /* 0x0000002189007c0c */ /* 0x000fe4000bf46270 */
[----:B------:R-:W-:Y:S01]  /*2550*/  ISETP.GE.AND P4, PT, R135, UR33, PT ;  /* 0x0000002187007c0c */ /* 0x000fe2000bf86270 */
[----:B------:R-:W-:Y:S01]  /*2560*/  IMAD.WIDE.U32 R2, R5, UR6, R2 ;  /* 0x0000000605027c25 */ /* 0x000fe2000f8e0002 */
[----:B------:R-:W-:-:S02]  /*2570*/  ISETP.GE.AND P5, PT, R134, UR33, PT ;  /* 0x0000002186007c0c */ /* 0x000fc4000bfa6270 */
[----:B------:R-:W-:Y:S01]  /*2580*/  LOP3.LUT P6, RZ, R200, 0x4, RZ, 0xc0, !PT ;  /* 0x00000004c8ff7812 */ /* 0x000fe200078cc0ff */
[----:B------:R-:W-:Y:S01]  /*2590*/  IMAD R3, R7, UR6, R3 ;  /* 0x0000000607037c24 */ /* 0x000fe2000f8e0203 */
[C---:B------:R-:W-:Y:S02]  /*25a0*/  LEA R4, P3, R2.reuse, UR22, 0x2 ;  /* 0x0000001602047c11 */ /* 0x040fe4000f8610ff */
[----:B------:R-:W-:Y:S02]  /*25b0*/  CS2R R6, SRZ ;  /* 0x0000000000067805 */ /* 0x000fe4000001ff00 */
[----:B------:R-:W-:Y:S02]  /*25c0*/  LEA.HI.X R5, R2, UR23, R3, 0x2, P3 ;  /* 0x0000001702057c11 */ /* 0x000fe400098f1403 */
[----:B------:R-:W-:Y:S02]  /*25d0*/  ISETP.GE.AND P3, PT, R136, UR33, PT ;  /* 0x0000002188007c0c */ /* 0x000fe4000bf66270 */
[----:B------:R-:W-:-:S02]  /*25e0*/  CS2R R150, SRZ ;  /* 0x0000000000967805 */ /* 0x000fc4000001ff00 */
[----:B------:R-:W-:Y:S01]  /*25f0*/  MOV R146, RZ ;  /* 0x000000ff00927202 */ /* 0x000fe20000000f00 */
[----:B------:R-:W5:Y:S01]  /*2600*/  @!P0 LDG.E R6, desc[UR28][R4.64+0x80] ;  /* 0x0000801c04068981 */ /* 0x000f62000c1e1900 */
[----:B------:R-:W-:-:S03]  /*2610*/  ISETP.GE.AND P0, PT, R133, UR33, PT ;  /* 0x0000002185007c0c */ /* 0x000fc6000bf06270 */
[----:B------:R-:W2:Y:S01]  /*2620*/  @!P2 LDG.E R11, desc[UR28][R4.64+0x100] ;  /* 0x0001001c040ba981 */ /* 0x000ea2000c1e1900 */
[----:B------:R-:W-:-:S03]  /*2630*/  ISETP.GE.AND P2, PT, R132, UR33, PT ;  /* 0x0000002184007c0c */ /* 0x000fc6000bf46270 */
[----:B---3--:R-:W3:Y:S01]  /*2640*/  @!P4 LDG.E R151, desc[UR28][R4.64+0x200] ;  /* 0x0002001c0497c981 */ /* 0x008ee2000c1e1900 */
[----:B------:R-:W-:-:S03]  /*2650*/  ISETP.GE.AND P4, PT, R130, UR33, PT ;  /* 0x0000002182007c0c */ /* 0x000fc6000bf86270 */
[----:B------:R-:W3:Y:S01]  /*2660*/  @!P3 LDG.E R10, desc[UR28][R4.64+0x180] ;  /* 0x0001801c040ab981 */ /* 0x000ee2000c1e1900 */
[----:B------:R-:W-:-:S03]  /*2670*/  ISETP.GE.AND P3, PT, R131, UR33, PT ;  /* 0x0000002183007c0c */ /* 0x000fc6000bf66270 */
[----:B------:R-:W3:Y:S01]  /*2680*/  @!P5 LDG.E R146, desc[UR28][R4.64+0x280] ;  /* 0x0002801c0492d981 */ /* 0x000ee2000c1e1900 */
[----:B------:R-:W-:Y:S02]  /*2690*/  ISETP.GE.AND P5, PT, R129, UR33, PT ;  /* 0x0000002181007c0c */ /* 0x000fe4000bfa6270 */
[----:B------:R-:W-:Y:S01]  /*26a0*/  CS2R R152, SRZ ;  /* 0x0000000000987805 */ /* 0x000fe2000001ff00 */
[----:B------:R-:W-:Y:S01]  /*26b0*/  IMAD.MOV.U32 R148, RZ, RZ, RZ ;  /* 0x000000ffff947224 */ /* 0x000fe200078e00ff */
[----:B------:R-:W-:Y:S02]  /*26c0*/  CS2R R154, SRZ ;  /* 0x00000000009a7805 */ /* 0x000fe4000001ff00 */
[----:B------:R-:W-:Y:S01]  /*26d0*/  CS2R R156, SRZ ;  /* 0x00000000009c7805 */ /* 0x000fe2000001ff00 */
[----:B------:R-:W5:Y:S04]  /*26e0*/  @!P6 LDG.E R7, desc[UR28][R4.64] ;  /* 0x0000001c0407e981 */ /* 0x000f68000c1e1900 */
[----:B------:R-:W3:Y:S01]  /*26f0*/  @!P0 LDG.E R153, desc[UR28][R4.64+0x300] ;  /* 0x0003001c04998981 */ /* 0x000ee2000c1e1900 */
[----:B------:R-:W-:-:S03]  /*2700*/  ISETP.GE.AND P0, PT, R128, UR33, PT ;  /* 0x0000002180007c0c */ /* 0x000fc6000bf06270 */
[----:B------:R-:W3:Y:S01]  /*2710*/  @!P2 LDG.E R148, desc[UR28][R4.64+0x380] ;  /* 0x0003801c0494a981 */ /* 0x000ee2000c1e1900 */
[----:B------:R-:W-:-:S03]  /*2720*/  ISETP.GE.AND P2, PT, R127, UR33, PT ;  /* 0x000000217f007c0c */ /* 0x000fc6000bf46270 */
[----:B------:R-:W3:Y:S01]  /*2730*/  @!P3 LDG.E R155, desc[UR28][R4.64+0x400] ;  /* 0x0004001c049bb981 */ /* 0x000ee2000c1e1900 */
[----:B------:R-:W-:Y:S01]  /*2740*/  ISETP.GE.AND P3, PT, R126, UR33, PT ;  /* 0x000000217e007c0c */ /* 0x000fe2000bf66270 */
[----:B------:R-:W-:Y:S02]  /*2750*/  HFMA2 R159, -RZ, RZ, 0, 0 ;  /* 0x00000000ff9f7431 */ /* 0x000fe400000001ff */
[----:B------:R-:W3:Y:S01]  /*2760*/  @!P4 LDG.E R150, desc[UR28][R4.64+0x480] ;  /* 0x0004801c0496c981 */ /* 0x000ee2000c1e1900 */
[----:B------:R-:W-:-:S03]  /*2770*/  ISETP.GE.AND P4, PT, R125, UR33, PT ;  /* 0x000000217d007c0c */ /* 0x000fc6000bf86270 */
[----:B------:R-:W3:Y:S01]  /*2780*/  @!P5 LDG.E R157, desc[UR28][R4.64+0x500] ;  /* 0x0005001c049dd981 */ /* 0x000ee2000c1e1900 */
[----:B------:R-:W-:Y:S02]  /*2790*/  ISETP.GE.AND P5, PT, R124, UR33, PT ;  /* 0x000000217c007c0c */ /* 0x000fe4000bfa6270 */
[----:B------:R-:W-:Y:S01]  /*27a0*/  MOV R161, RZ ;  /* 0x000000ff00a17202 */ /* 0x000fe20000000f00 */
[----:B------:R-:W3:Y:S04]  /*27b0*/  @!P0 LDG.E R152, desc[UR28][R4.64+0x580] ;  /* 0x0005801c04988981 */ /* 0x000ee8000c1e1900 */
[----:B------:R-:W3:Y:S04]  /*27c0*/  @!P2 LDG.E R159, desc[UR28][R4.64+0x600] ;  /* 0x0006001c049fa981 */ /* 0x000ee8000c1e1900 */
[----:B------:R-:W3:Y:S04]  /*27d0*/  @!P3 LDG.E R154, desc[UR28][R4.64+0x680] ;  /* 0x0006801c049ab981 */ /* 0x000ee8000c1e1900 */
[----:B------:R-:W3:Y:S04]  /*27e0*/  @!P4 LDG.E R161, desc[UR28][R4.64+0x700] ;  /* 0x0007001c04a1c981 */ /* 0x000ee8000c1e1900 */
[----:B------:R-:W3:Y:S01]  /*27f0*/  @!P5 LDG.E R156, desc[UR28][R4.64+0x780] ;  /* 0x0007801c049cd981 */ /* 0x000ee2000c1e1900 */
[----:B------:R-:W-:Y:S01]  /*2800*/  UMOV UR30, UR8 ;  /* 0x00000008001e7c82 */ /* 0x000fe20008000000 */
[----:B------:R-:W-:-:S02]  /*2810*/  UMOV UR31, UR13 ;  /* 0x0000000d001f7c82 */ /* 0x000fc40008000000 */
[----:B----4-:R-:W-:-:S04]  /*2820*/  UIMAD.WIDE.U32 UR30, UR6, UR34, UR30 ;  /* 0x00000022061e72a5 */ /* 0x010fc8000f8e001e */
[----:B------:R-:W-:Y:S02]  /*2830*/  UIMAD UR25, UR6, UR35, UR31 ;  /* 0x00000023061972a4 */ /* 0x000fe4000f8e021f */
[----:B------:R-:W-:-:S04]  /*2840*/  ULEA UR27, UP0, UR30, UR36, 0x2 ;  /* 0x000000241e1b7291 */ /* 0x000fc8000f8010ff */
[----:B------:R-:W-:Y:S02]  /*2850*/  ULEA.HI.X UR30, UR30, UR37, UR25, 0x2, UP0 ;  /* 0x000000251e1e7291 */ /* 0x000fe400080f1419 */
[----:B------:R-:W-:-:S04]  /*2860*/  MOV R2, UR27 ;  /* 0x0000001b00027c02 */ /* 0x000fc80008000f00 */
[----:B------:R-:W-:-:S05]  /*2870*/  IMAD.U32 R3, RZ, RZ, UR30 ;  /* 0x0000001eff037e24 */ /* 0x000fca000f8e00ff */
[----:B------:R0:W4:Y:S01]  /*2880*/  LDG.E R144, desc[UR28][R2.64] ;  /* 0x0000001c02907981 */ /* 0x000122000c1e1900 */
[----:B------:R-:W-:Y:S01]  /*2890*/  UMOV UR30, UR10 ;  /* 0x0000000a001e7c82 */ /* 0x000fe20008000000 */
[----:B------:R-:W-:Y:S02]  /*28a0*/  UMOV UR31, UR15 ;  /* 0x0000000f001f7c82 */ /* 0x000fe40008000000 */
[----:B------:R-:W-:-:S04]  /*28b0*/  UIMAD.WIDE.U32 UR30, UR6, UR42, UR30 ;  /* 0x0000002a061e72a5 */ /* 0x000fc8000f8e001e */
[----:B------:R-:W-:Y:S02]  /*28c0*/  UIMAD UR25, UR6, UR43, UR31 ;  /* 0x0000002b061972a4 */ /* 0x000fe4000f8e021f */
[----:B------:R-:W-:-:S04]  /*28d0*/  ULEA UR27, UP0, UR30, UR40, 0x2 ;  /* 0x000000281e1b7291 */ /* 0x000fc8000f8010ff */
[----:B------:R-:W-:Y:S02]  /*28e0*/  ULEA.HI.X UR30, UR30, UR41, UR25, 0x2, UP0 ;  /* 0x000000291e1e7291 */ /* 0x000fe400080f1419 */
[----:B0-----:R-:W-:-:S04]  /*28f0*/  MOV R2, UR27 ;  /* 0x0000001b00027c02 */ /* 0x001fc80008000f00 */
[----:B------:R-:W-:Y:S01]  /*2900*/  MOV R3, UR30 ;  /* 0x0000001e00037c02 */ /* 0x000fe20008000f00 */
[----:B-----5:R-:W-:Y:S04]  /*2910*/  STS [R122], R7 ;  /* 0x000000077a007388 */ /* 0x020fe80000000800 */
[----:B------:R-:W-:Y:S04]  /*2920*/  STS [R121+0x80], R6 ;  /* 0x0000800679007388 */ /* 0x000fe80000000800 */
[----:B--2---:R-:W-:Y:S04]  /*2930*/  STS [R120+0x100], R11 ;  /* 0x0001000b78007388 */ /* 0x004fe80000000800 */
        /* <DEDUP_REMOVED lines=14> */
[----:B------:R3:W5:Y:S01]  /*2a20*/  LDG.E R3, desc[UR28][R2.64] ;  /* 0x0000001c02037981 */ /* 0x000762000c1e1900 */
[----:B------:R-:W1:Y:S01]  /*2a30*/  S2UR UR31, SR_CgaCtaId ;  /* 0x00000000001f79c3 */ /* 0x000e620000008800 */
[----:B----4-:R-:W-:Y:S01]  /*2a40*/  FMUL.FTZ R4, R144, 1.4426950216293334961 ;  /* 0x3fb8aa3b90047820 */ /* 0x010fe20000410000 */
[----:B------:R-:W-:Y:S01]  /*2a50*/  USHF.L.U32 UR52, UR14, 0x8, URZ ;  /* 0x000000080e347899 */ /* 0x000fe200080006ff */
[----:B------:R-:W-:Y:S01]  /*2a60*/  ISETP.NE.AND P0, PT, R143, RZ, PT ;  /* 0x000000ff8f00720c */ /* 0x000fe20003f05270 */
[----:B------:R-:W-:Y:S01]  /*2a70*/  UMOV UR30, 0x400 ;  /* 0x00000400001e7882 */ /* 0x000fe20000000000 */
[-C--:B0-----:R-:W-:Y:S01]  /*2a80*/  FMUL.FTZ R10, R27, R4.reuse ;  /* 0x000000041b0a7220 */ /* 0x081fe20000410000 */
[----:B------:R-:W-:Y:S01]  /*2a90*/  UIADD3 UR25, UPT, UPT, UR52, -0x100, URZ ;  /* 0xffffff0034197890 */ /* 0x000fe2000fffe0ff */
[----:B------:R-:W-:Y:S01]  /*2aa0*/  ISETP.NE.AND P2, PT, R143, 0x3f, PT ;  /* 0x0000003f8f00780c */ /* 0x000fe20003f45270 */
[----:B------:R2:W0:Y:S02]  /*2ab0*/  LDS R148, [R105] ;  /* 0x0000000069947984 */ /* 0x0004240000000800 */
[----:B------:R-:W-:Y:S01]  /*2ac0*/  ULOP3.LUT UR25, UR25, 0x100, URZ, 0xc0, !UPT ;  /* 0x0000010019197892 */ /* 0x000fe2000f8ec0ff */
[----:B------:R-:W4:Y:S01]  /*2ad0*/  MUFU.EX2 R10, R10 ;  /* 0x0000000a000a7308 */ /* 0x000f220000000800 */
[-C--:B------:R-:W-:Y:S01]  /*2ae0*/  FMUL.FTZ R173, R26, R4.reuse ;  /* 0x000000041aad7220 */ /* 0x080fe20000410000 */
[-C--:B------:R-:W-:Y:S01]  /*2af0*/  FMUL.FTZ R172, R25, R4.reuse ;  /* 0x0000000419ac7220 */ /* 0x080fe20000410000 */
        /* <DEDUP_REMOVED lines=14> */
[----:B---3--:R-:W-:Y:S01]  /*2be0*/  IADD3 R2, PT, PT, R143, 0x200, RZ ;  /* 0x000002008f027810 */ /* 0x008fe20007ffe0ff */
[----:B-1----:R-:W-:Y:S01]  /*2bf0*/  ULEA UR25, UR31, UR30, 0x18 ;  /* 0x0000001e1f197291 */ /* 0x002fe2000f8ec0ff */
[----:B------:R-:W1:Y:S01]  /*2c00*/  MUFU.EX2 R173, R173 ;  /* 0x000000ad00ad7308 */ /* 0x000e620000000800 */
[----:B------:R2:W3:Y:S01]  /*2c10*/  LDS R146, [R106+0x4] ;  /* 0x000004006a927984 */ /* 0x0004e20000000800 */
[----:B------:R-:W-:Y:S01]  /*2c20*/  SEL R2, R2, UR27, P0 ;  /* 0x0000001b02027c07 */ /* 0x000fe20008000000 */
[----:B------:R-:W-:Y:S02]  /*2c30*/  BSSY.RECONVERGENT B0, `(.L_x_4071) ;  /* 0x000003b000007945 */ /* 0x000fe40003800200 */
[----:B------:R2:W0:Y:S03]  /*2c40*/  LDS R163, [R103+0x8] ;  /* 0x0000080067a37984 */ /* 0x0004260000000800 */
[----:B------:R-:W0:Y:S01]  /*2c50*/  MUFU.EX2 R172, R172 ;  /* 0x000000ac00ac7308 */ /* 0x000e220000000800 */
[----:B------:R-:W-:Y:S01]  /*2c60*/  LEA R5, R2, UR25, 0x2 ;  /* 0x0000001902057c11 */ /* 0x000fe2000f8e10ff */
        /* <DEDUP_REMOVED lines=18> */
[----:B------:R2:W0:Y:S06]  /*2d90*/  LDS R150, [R92+0x3c] ;  /* 0x00003c005c967984 */ /* 0x00042c0000000800 */
[----:B------:R-:W0:Y:S08]  /*2da0*/  MUFU.EX2 R195, R195 ;  /* 0x000000c300c37308 */ /* 0x000e300000000800 */
[----:B------:R-:W0:Y:S08]  /*2db0*/  MUFU.EX2 R197, R197 ;  /* 0x000000c500c57308 */ /* 0x000e300000000800 */
[----:B------:R-:W0:Y:S08]  /*2dc0*/  MUFU.EX2 R211, R211 ;  /* 0x000000d300d37308 */ /* 0x000e300000000800 */
[----:B------:R-:W0:Y:S08]  /*2dd0*/  MUFU.EX2 R210, R210 ;  /* 0x000000d200d27308 */ /* 0x000e300000000800 */
[----:B------:R-:W0:Y:S08]  /*2de0*/  MUFU.EX2 R209, R209 ;  /* 0x000000d100d17308 */ /* 0x000e300000000800 */
[----:B------:R-:W0:Y:S08]  /*2df0*/  MUFU.EX2 R208, R208 ;  /* 0x000000d000d07308 */ /* 0x000e300000000800 */
[----:B------:R-:W0:Y:S01]  /*2e00*/  MUFU.EX2 R207, R207 ;  /* 0x000000cf00cf7308 */ /* 0x000e220000000800 */
[----:B----4-:R2:W-:Y:S01]  /*2e10*/  STS [R5+0x2550], R10 ;  /* 0x0025500a05007388 */ /* 0x0105e20000000800 */
        /* <DEDUP_REMOVED lines=18> */
[----:B------:R-:W-:Y:S01]  /*2f40*/  UISETP.NE.AND UP0, UPT, UR14, UR50, UPT ;  /* 0x000000320e00728c */ /* 0x000fe2000bf05270 */
[----:B------:R-:W-:-:S08]  /*2f50*/  IMAD.MOV.U32 R198, RZ, RZ, 0x3f800000 ;  /* 0x3f800000ffc67424 */ /* 0x000fd000078e00ff */
[----:B------:R-:W-:Y:S05]  /*2f60*/  BRA.U !UP0, `(.L_x_4073) ;  /* 0x00000001081c7547 */ /* 0x000fea000b800000 */
[----:B------:R-:W-:-:S04]  /*2f70*/  ULOP3.LUT UR27, UR52, 0x100, URZ, 0xc0, !UPT ;  /* 0x00000100341b7892 */ /* 0x000fc8000f8ec0ff */
[----:B------:R-:W-:-:S04]  /*2f80*/  UIADD3 UR27, UPT, UPT, UR27, UR6, URZ ;  /* 0x000000061b1b7290 */ /* 0x000fc8000fffe0ff */
[----:B------:R-:W-:-:S09]  /*2f90*/  ULEA UR27, UR27, UR25, 0x2 ;  /* 0x000000191b1b7291 */ /* 0x000fd2000f8e10ff */
[----:B------:R-:W1:Y:S01]  /*2fa0*/  LDS R198, [UR27+0x2550] ;  /* 0x0025501bffc67984 */ /* 0x000e620008000800 */
[----:B------:R-:W-:Y:S05]  /*2fb0*/  BRA `(.L_x_4073) ;  /* 0x0000000000087947 */ /* 0x000fea0003800000 */
.L_x_4072:
[----:B------:R-:W-:-:S06]  /*2fc0*/  LEA R198, R143, UR25, 0x2 ;  /* 0x000000198fc67c11 */ /* 0x000fcc000f8e10ff */
[----:B------:R-:W0:Y:S02]  /*2fd0*/  LDS R198, [R198+0x2d54] ;  /* 0x002d5400c6c67984 */ /* 0x000e240000000800 */
.L_x_4073:
[----:B------:R-:W-:Y:S05]  /*2fe0*/  BSYNC.RECONVERGENT B0 ;  /* 0x0000000000007941 */ /* 0x000fea0003800200 */
.L_x_4071:
[----:B------:R-:W2:Y:S01]  /*2ff0*/  @P1 LDC R3, c[0x0][0x38c] ;  /* 0x0000e300ff031b82 */ /* 0x000ea20000000800 */
[----:B------:R-:W-:Y:S01]  /*3000*/  MOV R2, UR14 ;  /* 0x0000000e00027c02 */ /* 0x000fe20008000f00 */
[----:B------:R-:W-:-:S03]  /*3010*/  HFMA2 R5, -RZ, RZ, 0, 4.76837158203125e-07 ;  /* 0x00000008ff057431 */ /* 0x000fc600000001ff */
        /* <DEDUP_REMOVED lines=9> */
[----:B------:R-:W-:Y:S01]  /*30b0*/  FFMA.FTZ R6, R173, R6, R164 ;  /* 0x00000006ad067223 */ /* 0x000fe200000100a4 */
[----:B--2---:R-:W-:Y:S01]  /*30c0*/  @P1 IMAD R4, R2, R3, UR6 ;  /* 0x0000000602041e24 */ /* 0x004fe2000f8e0203 */
[----:B------:R-:W-:Y:S01]  /*30d0*/  MOV R3, RZ ;  /* 0x000000ff00037202 */ /* 0x000fe20000000f00 */
[----:B------:R-:W-:-:S02]  /*30e0*/  IMAD.MOV.U32 R2, RZ, RZ, 0x3f800000 ;  /* 0x3f800000ff027424 */ /* 0x000fc400078e00ff */
[----:B------:R-:W-:-:S04]  /*30f0*/  @P1 IMAD.WIDE R4, R4, R5, UR4 ;  /* 0x0000000404041e25 */ /* 0x000fc8000f8e0205 */
[----:B------:R-:W-:Y:S01]  /*3100*/  FMUL.FTZ R190, R86, R23 ;  /* 0x0000001756be7220 */ /* 0x000fe20000410000 */
[----:B------:R-:W-:Y:S01]  /*3110*/  FMUL.FTZ R214, R162, R193 ;  /* 0x000000c1a2d67220 */ /* 0x000fe20000410000 */
[----:B------:R-:W-:Y:S01]  /*3120*/  FFMA.FTZ R6, R172, R6, R213 ;  /* 0x00000006ac067223 */ /* 0x000fe200000100d5 */
[----:B------:R2:W5:Y:S01]  /*3130*/  @P1 LDG.E.64 R2, desc[UR28][R4.64] ;  /* 0x0000001c04021981 */ /* 0x000562000c1e1b00 */
        /* <DEDUP_REMOVED lines=9> */
[----:B--2---:R-:W-:Y:S01]  /*31d0*/  FMUL.FTZ R4, R172, R7 ;  /* 0x00000007ac047220 */ /* 0x004fe20000410000 */
        /* <DEDUP_REMOVED lines=34> */
[----:B------:R-:W-:Y:S01]  /*3400*/  LOP3.LUT R200, R200, 0xfffffffd, RZ, 0xc0, !PT ;  /* 0xfffffffdc8c87812 */ /* 0x000fe200078ec0ff */
[----:B------:R-:W-:-:S04]  /*3410*/  FMUL.FTZ R5, R211, R4 ;  /* 0x00000004d3057220 */ /* 0x000fc80000410000 */
[----:B------:R-:W-:-:S04]  /*3420*/  FMUL.FTZ R4, R210, R5 ;  /* 0x00000005d2047220 */ /* 0x000fc80000410000 */
[----:B------:R-:W-:Y:S01]  /*3430*/  FMUL.FTZ R5, R209, R4 ;  /* 0x00000004d1057220 */ /* 0x000fe20000410000 */
[----:B------:R-:W-:-:S03]  /*3440*/  @P2 LOP3.LUT R200, R200, 0x2, RZ, 0xfc, !PT ;  /* 0x00000002c8c82812 */ /* 0x000fc600078efcff */
        /* <DEDUP_REMOVED lines=42> */
.L_x_4133:
[----:B------:R-:W-:Y:S01]  /*36f0*/  ISETP.GE.AND P2, PT, R123, 0x10, PT ;  /* 0x000000107b00780c */ /* 0x000fe20003f46270 */
[----:B----4-:R-:W-:Y:S01]  /*3700*/  FFMA.FTZ R5, R217, R5, R4 ;  /* 0x00000005d9057223 */ /* 0x010fe20000010004 */
[----:B------:R-:W-:-:S04]  /*3710*/  UMOV UR27, 0xffffffff ;  /* 0xffffffff001b7882 */ /* 0x000fc80000000000 */
[----:B------:R-:W-:-:S07]  /*3720*/  FSEL R222, R4, R5, !P2 ;  /* 0x0000000504de7208 */ /* 0x000fce0005000000 */
[----:B--23--:R-:W-:Y:S01]  /*3730*/  @P2 FMUL.FTZ R217, R217, R224 ;  /* 0x000000e0d9d92220 */ /* 0x00cfe20000410000 */
[----:B------:R-:W-:Y:S06]  /*3740*/  BRA.DIV UR27, `(.L_x_4076) ;  /* 0x0000003a1bf47947 */ /* 0x000fec000b800000 */
.L_x_4136:
[----:B------:R-:W-:-:S03]  /*3750*/  UMOV UR27, 0xffffffff ;  /* 0xffffffff001b7882 */ /* 0x000fc60000000000 */
[----:B------:R-:W-:Y:S05]  /*3760*/  BRA.DIV UR27, `(.L_x_4077) ;  /* 0x0000003e1b147947 */ /* 0x000fea000b800000 */
.L_x_4139:
[----:B------:R-:W-:-:S03]  /*3770*/  UMOV UR27, 0xffffffff ;  /* 0xffffffff001b7882 */ /* 0x000fc60000000000 */
[----:B------:R-:W-:Y:S05]  /*3780*/  BRA.DIV UR27, `(.L_x_4078) ;  /* 0x0000003e1b347947 */ /* 0x000fea000b800000 */
[----:B------:R-:W2:Y:S04]  /*3790*/  SHFL.UP PT, R217, R217, 0x1, RZ ;  /* 0x04200000d9d97989 */ /* 0x000ea800000e00ff */
[----:B------:R-:W3:Y:S04]  /*37a0*/  SHFL.UP PT, R222, R222, 0x1, RZ ;  /* 0x04200000dede7989 */ /* 0x000ee800000e00ff */
[----:B-----5:R4:W0:Y:S04]  /*37b0*/  SHFL.IDX PT, R4, R2, RZ, 0x1f ;  /* 0x00001fff02047589 */ /* 0x02082800000e0000 */
[----:B------:R4:W0:Y:S02]  /*37c0*/  SHFL.IDX PT, R5, R3, RZ, 0x1f ;  /* 0x00001fff03057589 */ /* 0x00082400000e0000 */
.L_x_4145:
[----:B------:R-:W5:Y:S01]  /*37d0*/  LDS.64 R6, [R215+0x2140] ;  /* 0x00214000d7067984 */ /* 0x000f620000000a00 */
[C---:B0-23--:R-:W-:Y:S01]  /*37e0*/  @P0 FFMA.FTZ R5, R217.reuse, R5, R222 ;  /* 0x00000005d9050223 */ /* 0x04dfe200000100de */
[----:B------:R-:W-:-:S03]  /*37f0*/  @P0 FMUL.FTZ R4, R217, R4 ;  /* 0x00000004d9040220 */ /* 0x000fc60000410000 */
[-C--:B-----5:R-:W-:Y:S01]  /*3800*/  FFMA.FTZ R7, R5, R6.reuse, R7 ;  /* 0x0000000605077223 */ /* 0x0a0fe20000010007 */
[----:B------:R-:W-:-:S05]  /*3810*/  FMUL.FTZ R6, R4, R6 ;  /* 0x0000000604067220 */ /* 0x000fca0000410000 */
[----:B------:R3:W-:Y:S02]  /*3820*/  STS.128 [R215+0x2140], R4 ;  /* 0x00214004d7007388 */ /* 0x0007e40000000c00 */
.L_x_4074:
[----:B------:R-:W-:Y:S01]  /*3830*/  FMUL.FTZ R231, R90, R27 ;  /* 0x0000001b5ae77220 */ /* 0x000fe20000410000 */
[----:B------:R-:W-:Y:S01]  /*3840*/  FMUL.FTZ R227, R89, R26 ;  /* 0x0000001a59e37220 */ /* 0x000fe20000410000 */
[----:B------:R-:W-:Y:S05]  /*3850*/  WARPSYNC.ALL ;  /* 0x0000000000007948 */ /* 0x000fea0003800000 */
[----:B--23--:R-:W-:Y:S01]  /*3860*/  FMUL.FTZ R5, R148, R231 ;  /* 0x000000e794057220 */ /* 0x00cfe20000410000 */
[----:B------:R-:W-:Y:S01]  /*3870*/  FMUL.FTZ R6, R146, R227 ;  /* 0x000000e392067220 */ /* 0x000fe20000410000 */
[----:B------:R-:W-:Y:S01]  /*3880*/  BAR.SYNC.DEFER_BLOCKING 0x0 ;  /* 0x0000000000007b1d */ /* 0x000fe20000010000 */
[C---:B01--45:R-:W-:Y:S01]  /*3890*/  FMUL.FTZ R3, R207.reuse, R198 ;  /* 0x000000c6cf037220 */ /* 0x073fe20000410000 */
[----:B------:R-:W-:Y:S01]  /*38a0*/  FFMA.FTZ R2, R207, R199, R202 ;  /* 0x000000c7cf027223 */ /* 0x000fe200000100ca */
        /* <DEDUP_REMOVED lines=11> */
[----:B------:R-:W-:-:S03]  /*3960*/  FFMA.FTZ R2, R211, R2, R206 ;  /* 0x00000002d3027223 */ /* 0x000fc600000100ce */
[C---:B------:R-:W-:Y:S01]  /*3970*/  FMUL.FTZ R4, R197.reuse, R4 ;  /* 0x00000004c5047220 */ /* 0x040fe20000410000 */
[----:B------:R-:W-:Y:S01]  /*3980*/  FFMA.FTZ R2, R197, R2, R196 ;  /* 0x00000002c5027223 */ /* 0x000fe200000100c4 */
[----:B------:R-:W0:Y:S02]  /*3990*/  LDS R233, [R140+0x2144] ;  /* 0x002144008ce97984 */ /* 0x000e240000000800 */
[C---:B------:R-:W-:Y:S01]  /*39a0*/  FMUL.FTZ R4, R195.reuse, R4 ;  /* 0x00000004c3047220 */ /* 0x040fe20000410000 */
[----:B------:R-:W-:Y:S02]  /*39b0*/  FFMA.FTZ R2, R195, R2, R192 ;  /* 0x00000002c3027223 */ /* 0x000fe400000100c0 */
[----:B------:R-:W-:Y:S01]  /*39c0*/  VOTEU.ALL UP0, P0 ;  /* 0x0000000000ff7886 */ /* 0x000fe20000000000 */
[C---:B------:R-:W-:Y:S01]  /*39d0*/  FMUL.FTZ R4, R189.reuse, R4 ;  /* 0x00000004bd047220 */ /* 0x040fe20000410000 */
[----:B------:R-:W-:-:S03]  /*39e0*/  FFMA.FTZ R2, R189, R2, R186 ;  /* 0x00000002bd027223 */ /* 0x000fc600000100ba */
[C---:B------:R-:W-:Y:S01]  /*39f0*/  FMUL.FTZ R4, R191.reuse, R4 ;  /* 0x00000004bf047220 */ /* 0x040fe20000410000 */
[----:B------:R-:W-:Y:S01]  /*3a00*/  FFMA.FTZ R2, R191, R2, R188 ;  /* 0x00000002bf027223 */ /* 0x000fe200000100bc */
[----:B------:R-:W-:Y:S02]  /*3a10*/  @!UP0 ULEA UR27, UR6, UR25, 0x3 ;  /* 0x00000019061b8291 */ /* 0x000fe4000f8e18ff */
[C---:B------:R-:W-:Y:S01]  /*3a20*/  FMUL.FTZ R4, R181.reuse, R4 ;  /* 0x00000004b5047220 */ /* 0x040fe20000410000 */
[----:B------:R-:W-:-:S04]  /*3a30*/  FFMA.FTZ R3, R181, R2, R176 ;  /* 0x00000002b5037223 */ /* 0x000fc800000100b0 */
[----:B------:R-:W-:-:S04]  /*3a40*/  FFMA.FTZ R3, R183, R3, R178 ;  /* 0x00000003b7037223 */ /* 0x000fc800000100b2 */
[----:B------:R-:W-:-:S04]  /*3a50*/  FFMA.FTZ R3, R180, R3, R179 ;  /* 0x00000003b4037223 */ /* 0x000fc800000100b3 */
[----:B------:R-:W-:-:S04]  /*3a60*/  FFMA.FTZ R3, R171, R3, R168 ;  /* 0x00000003ab037223 */ /* 0x000fc800000100a8 */
[----:B------:R-:W-:-:S04]  /*3a70*/  FFMA.FTZ R3, R172, R3, R169 ;  /* 0x00000003ac037223 */ /* 0x000fc800000100a9 */
[----:B------:R-:W-:Y:S01]  /*3a80*/  FFMA.FTZ R3, R173, R3, R170 ;  /* 0x00000003ad037223 */ /* 0x000fe200000100aa */
[----:B0-----:R-:W-:Y:S01]  /*3a90*/  FFMA.FTZ R233, R10, R233, R5 ;  /* 0x000000e90ae97223 */ /* 0x001fe20000010005 */
[----:B------:R-:W-:Y:S01]  /*3aa0*/  FMUL.FTZ R5, R183, R4 ;  /* 0x00000004b7057220 */ /* 0x000fe20000410000 */
[----:B------:R-:W-:Y:S02]  /*3ab0*/  HFMA2 R10, -RZ, RZ, 1.875, 0 ;  /* 0x3f800000ff0a7431 */ /* 0x000fe400000001ff */
[----:B------:R-:W-:Y:S01]  /*3ac0*/  FFMA.FTZ R229, R173, R233, R6 ;  /* 0x000000e9ade57223 */ /* 0x000fe20000010006 */
[----:B------:R-:W-:-:S03]  /*3ad0*/  FMUL.FTZ R2, R180, R5 ;  /* 0x00000005b4027220 */ /* 0x000fc60000410000 */
[----:B------:R-:W-:Y:S01]  /*3ae0*/  FFMA.FTZ R224, R172, R229, R213 ;  /* 0x000000e5ace07223 */ /* 0x000fe200000100d5 */
[----:B------:R-:W-:-:S03]  /*3af0*/  FMUL.FTZ R5, R171, R2 ;  /* 0x00000002ab057220 */ /* 0x000fc60000410000 */
[----:B------:R-:W-:Y:S01]  /*3b00*/  FFMA.FTZ R225, R171, R224, R214 ;  /* 0x000000e0abe17223 */ /* 0x000fe200000100d6 */
[----:B------:R-:W-:-:S03]  /*3b10*/  FMUL.FTZ R2, R172, R5 ;  /* 0x00000005ac027220 */ /* 0x000fc60000410000 */
[----:B------:R-:W-:Y:S01]  /*3b20*/  FFMA.FTZ R222, R180, R225, R11 ;  /* 0x000000e1b4de7223 */ /* 0x000fe2000001000b */
[----:B------:R-:W-:Y:S02]  /*3b30*/  IMAD.MOV.U32 R11, RZ, RZ, RZ ;  /* 0x000000ffff0b7224 */ /* 0x000fe400078e00ff */
[----:B------:R-:W-:Y:S01]  /*3b40*/  FMUL.FTZ R2, R173, R2 ;  /* 0x00000002ad027220 */ /* 0x000fe20000410000 */
[----:B------:R-:W-:-:S03]  /*3b50*/  FFMA.FTZ R217, R183, R222, R216 ;  /* 0x000000deb7d97223 */ /* 0x000fc600000100d8 */
[----:B------:R-:W0:Y:S01]  /*3b60*/  @!P0 LDS.64 R10, [UR27+0x2e50] ;  /* 0x002e501bff0a8984 */ /* 0x000e220008000a00 */
        /* <DEDUP_REMOVED lines=57> */
[----:B------:R-:W-:-:S03]  /*3f00*/  ISETP.NE.AND P0, PT, R143, 0x1f, PT ;  /* 0x0000001f8f00780c */ /* 0x000fc60003f05270 */
[----:B------:R-:W-:Y:S04]  /*3f10*/  SHFL.IDX PT, R226, R3, RZ, 0x1f ;  /* 0x00001fff03e27589 */ /* 0x000fe800000e0000 */
[----:B------:R-:W0:Y:S04]  /*3f20*/  SHFL.IDX PT, R5, R4, RZ, 0x1f ;  /* 0x00001fff04057589 */ /* 0x000e2800000e0000 */
[----:B------:R1:W2:Y:S04]  /*3f30*/  SHFL.DOWN PT, R228, R3, 0x1, 0x1f ;  /* 0x08201f0003e47f89 */ /* 0x0002a800000e0000 */
[----:B------:R1:W3:Y:S01]  /*3f40*/  SHFL.DOWN PT, R237, R4, 0x1, 0x1f ;  /* 0x08201f0004ed7f89 */ /* 0x0002e200000e0000 */
[-C--:B0-----:R-:W-:Y:S01]  /*3f50*/  FFMA.FTZ R234, R11, R226.reuse, R5 ;  /* 0x000000e20bea7223 */ /* 0x081fe20000010005 */
[----:B-1----:R-:W-:-:S07]  /*3f60*/  FMUL.FTZ R226, R10, R226 ;  /* 0x000000e20ae27220 */ /* 0x002fce0000410000 */
.L_x_4162:
[----:B------:R-:W0:Y:S01]  /*3f70*/  LDS.64 R4, [R2+0x2358] ;  /* 0x0023580002047984 */ /* 0x000e220000000a00 */
[----:B------:R-:W-:Y:S01]  /*3f80*/  MOV R7, R232 ;  /* 0x000000e800077202 */ /* 0x000fe20000000f00 */
[----:B------:R-:W-:Y:S01]  /*3f90*/  IMAD.MOV.U32 R10, RZ, RZ, R226 ;  /* 0x000000ffff0a7224 */ /* 0x000fe200078e00e2 */
[----:B------:R-:W-:Y:S02]  /*3fa0*/  MOV R6, R230 ;  /* 0x000000e600067202 */ /* 0x000fe40000000f00 */
[----:B------:R-:W-:Y:S01]  /*3fb0*/  MOV R11, R234 ;  /* 0x000000ea000b7202 */ /* 0x000fe20000000f00 */
[C---:B--23--:R-:W-:Y:S02]  /*3fc0*/  @P0 FFMA.FTZ R7, R228.reuse, R7, R237 ;  /* 0x00000007e4070223 */ /* 0x04cfe400000100ed */
[----:B------:R-:W-:Y:S02]  /*3fd0*/  @P0 FMUL.FTZ R6, R228, R6 ;  /* 0x00000006e4060220 */ /* 0x000fe40000410000 */
[----:B0-----:R-:W-:-:S02]  /*3fe0*/  FFMA.FTZ R5, R4, R7, R5 ;  /* 0x0000000704057223 */ /* 0x001fc40000010005 */
[----:B------:R-:W-:-:S05]  /*3ff0*/  FMUL.FTZ R4, R4, R6 ;  /* 0x0000000604047220 */ /* 0x000fca0000410000 */
[----:B------:R0:W-:Y:S02]  /*4000*/  STS.128 [R2+0x2350], R4 ;  /* 0x0023500402007388 */ /* 0x0001e40000000c00 */
.L_x_4079:
[----:B------:R-:W-:Y:S05]  /*4010*/  WARPSYNC.ALL ;  /* 0x0000000000007948 */ /* 0x000fea0003800000 */
[C---:B------:R-:W-:Y:S02]  /*4020*/  ISETP.NE.AND P5, PT, R143.reuse, RZ, PT ;  /* 0x000000ff8f00720c */ /* 0x040fe40003fa5270 */
[----:B------:R-:W-:Y:S01]  /*4030*/  IADD3 R226, PT, PT, R143, 0x200, RZ ;  /* 0x000002008fe27810 */ /* 0x000fe20007ffe0ff */
[----:B------:R-:W-:Y:S01]  /*4040*/  BAR.SYNC.DEFER_BLOCKING 0x0 ;  /* 0x0000000000007b1d */ /* 0x000fe20000010000 */
[----:B------:R-:W-:Y:S01]  /*4050*/  FFMA.FTZ R3, R0, R233, RZ ;  /* 0x000000e900037223 */ /* 0x000fe200000100ff */
[----:B0-----:R-:W-:Y:S01]  /*4060*/  HFMA2 R5, -RZ, RZ, 0, 0 ;  /* 0x00000000ff057431 */ /* 0x001fe200000001ff */
[----:B------:R-:W-:Y:S01]  /*4070*/  MOV R4, R143 ;  /* 0x0000008f00047202 */ /* 0x000fe20000000f00 */
[----:B------:R-:W-:Y:S01]  /*4080*/  USHF.R.S32.HI UR27, URZ, 0x1f, UR12 ;  /* 0x0000001fff1b7899 */ /* 0x000fe2000801140c */
[----:B------:R-:W-:Y:S01]  /*4090*/  FFMA.FTZ R6, R74, R229, R3 ;  /* 0x000000e54a067223 */ /* 0x000fe20000010003 */
[----:B------:R-:W-:Y:S01]  /*40a0*/  MOV R7, UR44 ;  /* 0x0000002c00077c02 */ /* 0x000fe20008000f00 */
[----:B------:R-:W-:Y:S01]  /*40b0*/  FFMA.FTZ R227, R146, -R227, R229 ;  /* 0x800000e392e37223 */ /* 0x000fe200000100e5 */
[----:B------:R-:W-:Y:S01]  /*40c0*/  UIMAD UR27, UR27, UR44, URZ ;  /* 0x0000002c1b1b72a4 */ /* 0x000fe2000f8e02ff */
[----:B------:R-:W-:Y:S01]  /*40d0*/  FFMA.FTZ R3, R73, R224, R6 ;  /* 0x000000e049037223 */ /* 0x000fe20000010006 */
[----:B------:R-:W-:Y:S01]  /*40e0*/  VOTEU.ALL UP0, P5 ;  /* 0x0000000000ff7886 */ /* 0x000fe20002800000 */
[----:B------:R-:W-:Y:S01]  /*40f0*/  FFMA.FTZ R194, R163, -R194, R224 ;  /* 0x800000c2a3c27223 */ /* 0x000fe200000100e0 */
[----:B------:R-:W-:-:S04]  /*4100*/  IMAD.WIDE.U32 R4, R8, UR32, R4 ;  /* 0x0000002008047c25 */ /* 0x000fc8000f8e0004 */
[----:B------:R-:W-:Y:S01]  /*4110*/  FFMA.FTZ R6, R72, R225, R3 ;  /* 0x000000e148067223 */ /* 0x000fe20000010003 */
[----:B------:R-:W-:Y:S01]  /*4120*/  UIMAD UR27, UR12, UR45, UR27 ;  /* 0x0000002d0c1b72a4 */ /* 0x000fe2000f8e021b */
[----:B------:R-:W-:Y:S01]  /*4130*/  FFMA.FTZ R193, R162, -R193, R225 ;  /* 0x800000c1a2c17223 */ /* 0x000fe200000100e1 */
[----:B------:R-:W-:Y:S02]  /*4140*/  IMAD R5, R9, UR32, R5 ;  /* 0x0000002009057c24 */ /* 0x000fe4000f8e0205 */
[----:B------:R-:W-:Y:S01]  /*4150*/  FFMA.FTZ R3, R71, R222, R6 ;  /* 0x000000de47037223 */ /* 0x000fe20000010006 */
[----:B------:R-:W-:Y:S01]  /*4160*/  FFMA.FTZ R190, R161, -R190, R222 ;  /* 0x800000bea1be7223 */ /* 0x000fe200000100de */
[----:B------:R-:W-:Y:S01]  /*4170*/  FFMA.FTZ R187, R160, -R187, R217 ;  /* 0x800000bba0bb7223 */ /* 0x000fe200000100d9 */
[----:B------:R-:W-:-:S04]  /*4180*/  IMAD.WIDE.U32 R4, R7, UR12, R4 ;  /* 0x0000000c07047c25 */ /* 0x000fc8000f8e0004 */
[----:B------:R-:W-:Y:S01]  /*4190*/  FFMA.FTZ R6, R70, R217, R3 ;  /* 0x000000d946067223 */ /* 0x000fe20000010003 */
[----:B------:R-:W-:Y:S01]  /*41a0*/  FFMA.FTZ R184, R159, -R184, R216 ;  /* 0x800000b89fb87223 */ /* 0x000fe200000100d8 */
[----:B------:R-:W-:Y:S01]  /*41b0*/  FFMA.FTZ R185, R158, -R185, R215 ;  /* 0x800000b99eb97223 */ /* 0x000fe200000100d7 */
[----:B------:R-:W0:Y:S01]  /*41c0*/  LDS R2, [R140+0x2354] ;  /* 0x002354008c027984 */ /* 0x000e220000000800 */
[----:B------:R-:W-:Y:S01]  /*41d0*/  FFMA.FTZ R3, R69, R216, R6 ;  /* 0x000000d845037223 */ /* 0x000fe20000010006 */
[----:B------:R-:W-:Y:S01]  /*41e0*/  IADD3 R4, P0, PT, R4, UR24, RZ ;  /* 0x0000001804047c10 */ /* 0x000fe2000ff1e0ff */
[----:B------:R-:W-:Y:S01]  /*41f0*/  FFMA.FTZ R182, R157, -R182, R214 ;  /* 0x800000b69db67223 */ /* 0x000fe200000100d6 */
[----:B------:R-:W-:Y:S01]  /*4200*/  FFMA.FTZ R177, R156, -R177, R213 ;  /* 0x800000b19cb17223 */ /* 0x000fe200000100d5 */
[----:B------:R-:W-:Y:S01]  /*4210*/  FFMA.FTZ R6, R68, R215, R3 ;  /* 0x000000d744067223 */ /* 0x000fe20000010003 */
[----:B------:R-:W-:Y:S01]  /*4220*/  IADD3.X R5, PT, PT, R5, UR27, RZ, P0, !PT ;  /* 0x0000001b05057c10 */ /* 0x000fe200087fe4ff */
[----:B------:R-:W-:Y:S01]  /*4230*/  @!UP0 ULEA UR27, UR6, UR25, 0x3 ;  /* 0x00000019061b8291 */ /* 0x000fe2000f8e18ff */
[----:B------:R-:W-:Y:S01]  /*4240*/  FFMA.FTZ R174, R155, -R174, R212 ;  /* 0x800000ae9bae7223 */ /* 0x000fe200000100d4 */
[----:B------:R-:W-:Y:S01]  /*4250*/  FFMA.FTZ R3, R67, R214, R6 ;  /* 0x000000d643037223 */ /* 0x000fe20000010006 */
[----:B------:R-:W-:Y:S01]  /*4260*/  FFMA.FTZ R175, R154, -R175, R223 ;  /* 0x800000af9aaf7223 */ /* 0x000fe200000100df */
[----:B------:R-:W-:Y:S01]  /*4270*/  FFMA.FTZ R166, R153, -R166, R220 ;  /* 0x800000a699a67223 */ /* 0x000fe200000100dc */
[----:B------:R-:W-:Y:S01]  /*4280*/  FFMA.FTZ R167, R152, -R167, R221 ;  /* 0x800000a798a77223 */ /* 0x000fe200000100dd */
[----:B------:R-:W-:Y:S01]  /*4290*/  FFMA.FTZ R6, R66, R213, R3 ;  /* 0x000000d542067223 */ /* 0x000fe20000010003 */
[----:B------:R-:W-:Y:S01]  /*42a0*/  FFMA.FTZ R164, R151, -R164, R218 ;  /* 0x800000a497a47223 */ /* 0x000fe200000100da */
[----:B------:R-:W-:Y:S01]  /*42b0*/  FFMA.FTZ R165, R150, -R165, R219 ;  /* 0x800000a596a57223 */ /* 0x000fe200000100db */
[----:B------:R1:W-:Y:S01]  /*42c0*/  @!P5 STS.64 [UR27+0x2e50], R10 ;  /* 0x002e500aff00d988 */ /* 0x0003e20008000a1b */
[----:B------:R-:W-:Y:S01]  /*42d0*/  FFMA.FTZ R7, R65, R212, R6 ;  /* 0x000000d441077223 */ /* 0x000fe20000010006 */
[----:B------:R-:W-:Y:S01]  /*42e0*/  SHF.R.U32.HI R6, RZ, 0x1, R143 ;  /* 0x00000001ff067819 */ /* 0x000fe2000001168f */
[----:B------:R-:W-:Y:S01]  /*42f0*/  BSSY.RECONVERGENT B0, `(.L_x_4081) ;  /* 0x0000076000007945 */ /* 0x000fe20003800200 */
[----:B0-----:R-:W-:Y:S01]  /*4300*/  FFMA.FTZ R199, R2, R198, R199 ;  /* 0x000000c602c77223 */ /* 0x001fe200000100c7 */
[----:B------:R-:W-:-:S03]  /*4310*/  FFMA.FTZ R2, R148, -R231, R233 ;  /* 0x800000e794027223 */ /* 0x000fc600000100e9 */
[----:B------:R-:W-:-:S04]  /*4320*/  FFMA.FTZ R202, R207, R199, R202 ;  /* 0x000000c7cfca7223 */ /* 0x000fc800000100ca */
[----:B------:R-:W-:-:S04]  /*4330*/  FFMA.FTZ R203, R208, R202, R203 ;  /* 0x000000cad0cb7223 */ /* 0x000fc800000100cb */
[----:B------:R-:W-:-:S04]  /*4340*/  FFMA.FTZ R204, R209, R203, R204 ;  /* 0x000000cbd1cc7223 */ /* 0x000fc800000100cc */
[----:B------:R-:W-:-:S04]  /*4350*/  FFMA.FTZ R205, R210, R204, R205 ;  /* 0x000000ccd2cd7223 */ /* 0x000fc800000100cd */
[-C--:B------:R-:W-:Y:S01]  /*4360*/  FFMA.FTZ R206, R211, R205.reuse, R206 ;  /* 0x000000cdd3ce7223 */ /* 0x080fe200000100ce */
[----:B------:R-:W-:-:S03]  /*4370*/  FMUL.FTZ R208, R16, R205 ;  /* 0x000000cd10d07220 */ /* 0x000fc60000410000 */
[----:B------:R-:W-:-:S04]  /*4380*/  FFMA.FTZ R197, R197, R206, R196 ;  /* 0x000000cec5c57223 */ /* 0x000fc800000100c4 */
[----:B------:R-:W-:-:S04]  /*4390*/  FFMA.FTZ R192, R195, R197, R192 ;  /* 0x000000c5c3c07223 */ /* 0x000fc800000100c0 */
[-C--:B------:R-:W-:Y:S01]  /*43a0*/  FFMA.FTZ R189, R189, R192.reuse, R186 ;  /* 0x000000c0bdbd7223 */ /* 0x080fe200000100ba */
[----:B-1----:R-:W-:-:S03]  /*43b0*/  FMUL.FTZ R11, R19, R192 ;  /* 0x000000c0130b7220 */ /* 0x002fc60000410000 */
[-C--:B------:R-:W-:Y:S01]  /*43c0*/  FFMA.FTZ R188, R191, R189.reuse, R188 ;  /* 0x000000bdbfbc7223 */ /* 0x080fe200000100bc */
[----:B------:R-:W-:-:S03]  /*43d0*/  FMUL.FTZ R198, R20, R189 ;  /* 0x000000bd14c67220 */ /* 0x000fc60000410000 */
[----:B------:R-:W-:-:S04]  /*43e0*/  FFMA.FTZ R181, R181, R188, R176 ;  /* 0x000000bcb5b57223 */ /* 0x000fc800000100b0 */
[----:B------:R-:W-:-:S04]  /*43f0*/  FFMA.FTZ R178, R183, R181, R178 ;  /* 0x000000b5b7b27223 */ /* 0x000fc800000100b2 */
[-C--:B------:R-:W-:Y:S01]  /*4400*/  FFMA.FTZ R179, R180, R178.reuse, R179 ;  /* 0x000000b2b4b37223 */ /* 0x080fe200000100b3 */
[----:B------:R-:W-:-:S03]  /*4410*/  FMUL.FTZ R183, R23, R178 ;  /* 0x000000b217b77220 */ /* 0x000fc60000410000 */
[-C--:B------:R-:W-:Y:S01]  /*4420*/  FFMA.FTZ R168, R171, R179.reuse, R168 ;  /* 0x000000b3aba87223 */ /* 0x080fe200000100a8 */
[----:B------:R-:W-:Y:S02]  /*4430*/  IMAD.U32 R171, RZ, RZ, UR46 ;  /* 0x0000002effab7e24 */ /* 0x000fe4000f8e00ff */
[----:B------:R-:W-:Y:S01]  /*4440*/  FMUL.FTZ R176, R24, R179 ;  /* 0x000000b318b07220 */ /* 0x000fe20000410000 */
[----:B------:R-:W-:Y:S01]  /*4450*/  FMUL.FTZ R10, R86, R183 ;  /* 0x000000b7560a7220 */ /* 0x000fe20000410000 */
[----:B------:R-:W-:Y:S01]  /*4460*/  FFMA.FTZ R169, R172, R168, R169 ;  /* 0x000000a8aca97223 */ /* 0x000fe200000100a9 */
[----:B------:R-:W-:-:S04]  /*4470*/  IMAD.WIDE.U32 R4, R171, UR6, R4 ;  /* 0x00000006ab047c25 */ /* 0x000fc8000f8e0004 */
[----:B------:R-:W-:Y:S01]  /*4480*/  FMUL.FTZ R171, R25, R168 ;  /* 0x000000a819ab7220 */ /* 0x000fe20000410000 */
[----:B------:R-:W-:Y:S01]  /*4490*/  FMUL.FTZ R180, R87, R176 ;  /* 0x000000b057b47220 */ /* 0x000fe20000410000 */
[----:B------:R-:W-:Y:S01]  /*44a0*/  FFMA.FTZ R173, R173, R169, R170 ;  /* 0x000000a9adad7223 */ /* 0x000fe200000100aa */
[----:B------:R-:W-:Y:S01]  /*44b0*/  LEA R170, R143, R6, 0x4 ;  /* 0x000000068faa7211 */ /* 0x000fe200078e20ff */
[----:B------:R-:W-:Y:S01]  /*44c0*/  FFMA.FTZ R6, R64, R223, R7 ;  /* 0x000000df40067223 */ /* 0x000fe20000010007 */
[----:B------:R-:W-:Y:S01]  /*44d0*/  FMUL.FTZ R172, R88, R171 ;  /* 0x000000ab58ac7220 */ /* 0x000fe20000410000 */
[----:B------:R-:W-:Y:S01]  /*44e0*/  FMUL.FTZ R3, R27, R173 ;  /* 0x000000ad1b037220 */ /* 0x000fe20000410000 */
[----:B------:R-:W-:Y:S01]  /*44f0*/  LEA R186, R170, UR25, 0x2 ;  /* 0x00000019aaba7c11 */ /* 0x000fe2000f8e10ff */
[----:B------:R-:W-:Y:S01]  /*4500*/  FFMA.FTZ R191, R63, R220, R6 ;  /* 0x000000dc3fbf7223 */ /* 0x000fe20000010006 */
[----:B------:R-:W-:Y:S01]  /*4510*/  FMUL.FTZ R170, R26, R169 ;  /* 0x000000a91aaa7220 */ /* 0x000fe20000410000 */
[-C--:B------:R-:W-:Y:S01]  /*4520*/  FFMA.FTZ R6, R2, R3.reuse, RZ ;  /* 0x0000000302067223 */ /* 0x080fe200000100ff */
[----:B------:R-:W-:-:S03]  /*4530*/  FMUL.FTZ R7, R90, R3 ;  /* 0x000000035a077220 */ /* 0x000fc60000410000 */
[-C--:B------:R-:W-:Y:S01]  /*4540*/  FFMA.FTZ R3, R227, R170.reuse, R6 ;  /* 0x000000aae3037223 */ /* 0x080fe20000010006 */
[----:B------:R-:W-:Y:S01]  /*4550*/  FMUL.FTZ R170, R89, R170 ;  /* 0x000000aa59aa7220 */ /* 0x000fe20000410000 */
[----:B------:R0:W-:Y:S02]  /*4560*/  STS [R186+0x1090], R7 ;  /* 0x00109007ba007388 */ /* 0x0001e40000000800 */
[----:B------:R-:W-:Y:S01]  /*4570*/  FFMA.FTZ R6, R194, R171, R3 ;  /* 0x000000abc2067223 */ /* 0x000fe20000010003 */
[----:B------:R-:W-:Y:S01]  /*4580*/  FMUL.FTZ R171, R17, R206 ;  /* 0x000000ce11ab7220 */ /* 0x000fe20000410000 */
[----:B------:R1:W-:Y:S02]  /*4590*/  STS [R139+0x1098], R172 ;  /* 0x001098ac8b007388 */ /* 0x0003e40000000800 */
[----:B------:R-:W-:Y:S02]  /*45a0*/  FFMA.FTZ R3, R193, R176, R6 ;  /* 0x000000b0c1037223 */ /* 0x000fe40000010006 */
[----:B------:R2:W-:Y:S01]  /*45b0*/  STS [R139+0x10a0], R10 ;  /* 0x0010a00a8b007388 */ /* 0x0005e20000000800 */
[----:B0-----:R-:W-:Y:S01]  /*45c0*/  FMUL.FTZ R186, R22, R181 ;  /* 0x000000b516ba7220 */ /* 0x001fe20000410000 */
[----:B------:R-:W-:Y:S01]  /*45d0*/  FFMA.FTZ R6, R190, R183, R3 ;  /* 0x000000b7be067223 */ /* 0x000fe20000010003 */
[----:B------:R-:W-:Y:S01]  /*45e0*/  FMUL.FTZ R7, R21, R188 ;  /* 0x000000bc15077220 */ /* 0x000fe20000410000 */
[----:B------:R0:W-:Y:S01]  /*45f0*/  STS [R139+0x1094], R170 ;  /* 0x001094aa8b007388 */ /* 0x0001e20000000800 */
[----:B-1----:R-:W-:Y:S01]  /*4600*/  FMUL.FTZ R172, R82, R11 ;  /* 0x0000000b52ac7220 */ /* 0x002fe20000410000 */
[-C--:B------:R-:W-:Y:S01]  /*4610*/  FFMA.FTZ R3, R187, R186.reuse, R6 ;  /* 0x000000babb037223 */ /* 0x080fe20000010006 */
[----:B------:R-:W-:Y:S01]  /*4620*/  FMUL.FTZ R196, R85, R186 ;  /* 0x000000ba55c47220 */ /* 0x000fe20000410000 */
[----:B------:R1:W-:Y:S01]  /*4630*/  STS [R139+0x109c], R180 ;  /* 0x00109cb48b007388 */ /* 0x0003e20000000800 */
[----:B--2---:R-:W-:Y:S01]  /*4640*/  FMUL.FTZ R10, R18, R197 ;  /* 0x000000c5120a7220 */ /* 0x004fe20000410000 */
[-C--:B------:R-:W-:Y:S01]  /*4650*/  FFMA.FTZ R6, R184, R7.reuse, R3 ;  /* 0x00000007b8067223 */ /* 0x080fe20000010003 */
[----:B------:R-:W-:Y:S01]  /*4660*/  FMUL.FTZ R176, R84, R7 ;  /* 0x0000000754b07220 */ /* 0x000fe20000410000 */
[----:B------:R-:W-:Y:S01]  /*4670*/  FMUL.FTZ R186, R80, R171 ;  /* 0x000000ab50ba7220 */ /* 0x000fe20000410000 */
[----:B------:R2:W-:Y:S01]  /*4680*/  STS [R139+0x10b0], R172 ;  /* 0x0010b0ac8b007388 */ /* 0x0005e20000000800 */
[-C--:B------:R-:W-:Y:S01]  /*4690*/  FFMA.FTZ R3, R185, R198.reuse, R6 ;  /* 0x000000c6b9037223 */ /* 0x080fe20000010006 */
[----:B0-----:R-:W-:Y:S01]  /*46a0*/  FMUL.FTZ R170, R83, R198 ;  /* 0x000000c653aa7220 */ /* 0x001fe20000410000 */
[----:B------:R-:W-:Y:S01]  /*46b0*/  FMUL.FTZ R183, R15, R204 ;  /* 0x000000cc0fb77220 */ /* 0x000fe20000410000 */
[----:B------:R-:W-:Y:S01]  /*46c0*/  FMUL.FTZ R198, R12, R199 ;  /* 0x000000c70cc67220 */ /* 0x000fe20000410000 */
[----:B-1----:R-:W-:Y:S01]  /*46d0*/  FMUL.FTZ R180, R81, R10 ;  /* 0x0000000a51b47220 */ /* 0x002fe20000410000 */
[----:B------:R-:W-:Y:S01]  /*46e0*/  FFMA.FTZ R6, R182, R11, R3 ;  /* 0x0000000bb6067223 */ /* 0x000fe20000010003 */
[----:B------:R-:W-:Y:S01]  /*46f0*/  FMUL.FTZ R11, R13, R202 ;  /* 0x000000ca0d0b7220 */ /* 0x000fe20000410000 */
[----:B------:R0:W-:Y:S01]  /*4700*/  STS [R139+0x10a4], R196 ;  /* 0x0010a4c48b007388 */ /* 0x0001e20000000800 */
[----:B--2---:R-:W-:Y:S01]  /*4710*/  FMUL.FTZ R172, R14, R203 ;  /* 0x000000cb0eac7220 */ /* 0x004fe20000410000 */
[----:B------:R-:W-:-:S02]  /*4720*/  FFMA.FTZ R3, R177, R10, R6 ;  /* 0x0000000ab1037223 */ /* 0x000fc40000010006 */
[----:B------:R1:W-:Y:S01]  /*4730*/  STS [R139+0x10a8], R176 ;  /* 0x0010a8b08b007388 */ /* 0x0003e20000000800 */
[----:B------:R-:W-:-:S03]  /*4740*/  IADD3 R6, PT, PT, R143, 0x40, RZ ;  /* 0x000000408f067810 */ /* 0x000fc60007ffe0ff */
[----:B------:R2:W-:Y:S01]  /*4750*/  STS [R139+0x10ac], R170 ;  /* 0x0010acaa8b007388 */ /* 0x0005e20000000800 */
[----:B------:R-:W-:Y:S01]  /*4760*/  LEA.HI R7, R6, R143, RZ, 0x1b ;  /* 0x0000008f06077211 */ /* 0x000fe200078fd8ff */
[----:B0-----:R-:W-:Y:S01]  /*4770*/  FMUL.FTZ R196, R77, R172 ;  /* 0x000000ac4dc47220 */ /* 0x001fe20000410000 */
[----:B------:R-:W-:Y:S01]  /*4780*/  FFMA.FTZ R6, R174, R171, R3 ;  /* 0x000000abae067223 */ /* 0x000fe20000010003 */
[----:B------:R0:W-:Y:S01]  /*4790*/  STS [R139+0x10b4], R180 ;  /* 0x0010b4b48b007388 */ /* 0x0001e20000000800 */
[----:B------:R-:W-:Y:S01]  /*47a0*/  LEA R171, R7, UR25, 0x2 ;  /* 0x0000001907ab7c11 */ /* 0x000fe2000f8e10ff */
[-C--:B-1----:R-:W-:Y:S01]  /*47b0*/  FMUL.FTZ R176, R79, R208.reuse ;  /* 0x000000d04fb07220 */ /* 0x082fe20000410000 */
[----:B------:R-:W-:Y:S01]  /*47c0*/  FFMA.FTZ R3, R175, R208, R6 ;  /* 0x000000d0af037223 */ /* 0x000fe20000010006 */
[----:B------:R1:W-:Y:S01]  /*47d0*/  STS [R139+0x10b8], R186 ;  /* 0x0010b8ba8b007388 */ /* 0x0003e20000000800 */
[----:B------:R-:W-:Y:S01]  /*47e0*/  MOV R7, UR47 ;  /* 0x0000002f00077c02 */ /* 0x000fe20008000f00 */
[-C--:B--2---:R-:W-:Y:S01]  /*47f0*/  FMUL.FTZ R170, R78, R183.reuse ;  /* 0x000000b74eaa7220 */ /* 0x084fe20000410000 */
[----:B------:R-:W-:Y:S01]  /*4800*/  FFMA.FTZ R10, R166, R183, R3 ;  /* 0x000000b7a60a7223 */ /* 0x000fe20000010003 */
[----:B------:R-:W-:Y:S01]  /*4810*/  STS [R139+0x10bc], R176 ;  /* 0x0010bcb08b007388 */ /* 0x000fe20000000800 */
[----:B------:R-:W-:Y:S01]  /*4820*/  LEA R6, P0, R4, UR48, 0x2 ;  /* 0x0000003004067c11 */ /* 0x000fe2000f8010ff */
[-C--:B0-----:R-:W-:Y:S01]  /*4830*/  FMUL.FTZ R180, R76, R11.reuse ;  /* 0x0000000b4cb47220 */ /* 0x081fe20000410000 */
[----:B------:R-:W-:Y:S01]  /*4840*/  IMAD R7, R7, UR6, R5 ;  /* 0x0000000607077c24 */ /* 0x000fe2000f8e0205 */
[----:B------:R0:W-:Y:S01]  /*4850*/  STS [R139+0x10c0], R170 ;  /* 0x0010c0aa8b007388 */ /* 0x0001e20000000800 */
[----:B------:R-:W-:Y:S01]  /*4860*/  FFMA.FTZ R3, R167, R172, R10 ;  /* 0x000000aca7037223 */ /* 0x000fe2000001000a */
[----:B-1----:R-:W-:Y:S01]  /*4870*/  FMUL.FTZ R186, R75, R198 ;  /* 0x000000c64bba7220 */ /* 0x002fe20000410000 */
[----:B------:R-:W-:Y:S01]  /*4880*/  IADD3 R172, PT, PT, R143, 0x100, RZ ;  /* 0x000001008fac7810 */ /* 0x000fe20007ffe0ff */
[----:B------:R-:W-:Y:S01]  /*4890*/  STS [R139+0x10c4], R196 ;  /* 0x0010c4c48b007388 */ /* 0x000fe20000000800 */
[----:B------:R-:W-:Y:S01]  /*48a0*/  LEA.HI.X R7, R4, UR49, R7, 0x2, P0 ;  /* 0x0000003104077c11 */ /* 0x000fe200080f1407 */
[----:B------:R-:W-:-:S02]  /*48b0*/  FFMA.FTZ R4, R164, R11, R3 ;  /* 0x0000000ba4047223 */ /* 0x000fc40000010003 */
[----:B------:R1:W-:Y:S01]  /*48c0*/  STS [R139+0x10c8], R180 ;  /* 0x0010c8b48b007388 */ /* 0x0003e20000000800 */
[----:B0-----:R-:W-:Y:S01]  /*48d0*/  FFMA.FTZ R170, R62, R221, R191 ;  /* 0x000000dd3eaa7223 */ /* 0x001fe200000100bf */
[----:B------:R-:W-:Y:S02]  /*48e0*/  FFMA.FTZ R11, R165, R198, R4 ;  /* 0x000000c6a50b7223 */ /* 0x000fe40000010004 */
[----:B------:R0:W-:Y:S01]  /*48f0*/  STS [R139+0x10cc], R186 ;  /* 0x0010ccba8b007388 */ /* 0x0001e20000000800 */
[----:B------:R-:W-:Y:S01]  /*4900*/  IADD3 R4, PT, PT, R143, 0xc0, RZ ;  /* 0x000000c08f047810 */ /* 0x000fe20007ffe0ff */
[----:B------:R-:W-:Y:S01]  /*4910*/  FFMA.FTZ R5, R59, R218, R170 ;  /* 0x000000da3b057223 */ /* 0x000fe200000100aa */
[----:B------:R-:W-:Y:S01]  /*4920*/  IADD3 R170, PT, PT, R143, 0x80, RZ ;  /* 0x000000808faa7810 */ /* 0x000fe20007ffe0ff */
[----:B------:R-:W-:Y:S01]  /*4930*/  BAR.SYNC.DEFER_BLOCKING 0x0 ;  /* 0x0000000000007b1d */ /* 0x000fe20000010000 */
[-C--:B------:R-:W-:Y:S01]  /*4940*/  LEA.HI R4, R4, R143.reuse, RZ, 0x1b ;  /* 0x0000008f04047211 */ /* 0x080fe200078fd8ff */
[----:B-1----:R-:W-:Y:S01]  /*4950*/  IMAD.U32 R180, RZ, RZ, UR26 ;  /* 0x0000001affb47e24 */ /* 0x002fe2000f8e00ff */
[----:B------:R-:W-:Y:S01]  /*4960*/  LEA.HI R170, R170, R143, RZ, 0x1b ;  /* 0x0000008faaaa7211 */ /* 0x000fe200078fd8ff */
[----:B------:R-:W-:-:S03]  /*4970*/  FFMA.FTZ R10, R56, R219, R5 ;  /* 0x000000db380a7223 */ /* 0x000fc60000010005 */
[----:B------:R-:W-:Y:S02]  /*4980*/  IADD3 R180, PT, PT, R180, -UR24, -R143 ;  /* 0x80000018b4b47c10 */ /* 0x000fe4000fffe88f */
[----:B------:R-:W-:Y:S02]  /*4990*/  LEA R5, R170, UR25, 0x2 ;  /* 0x00000019aa057c11 */ /* 0x000fe4000f8e10ff */
[C---:B------:R-:W-:Y:S02]  /*49a0*/  ISETP.GE.AND P6, PT, R180.reuse, 0x1, PT ;  /* 0x00000001b400780c */ /* 0x040fe40003fc6270 */
[C---:B------:R-:W-:Y:S02]  /*49b0*/  ISETP.GE.AND P4, PT, R180.reuse, 0x41, PT ;  /* 0x00000041b400780c */ /* 0x040fe40003f86270 */
[C---:B------:R-:W-:Y:S02]  /*49c0*/  ISETP.GE.AND P3, PT, R180.reuse, 0x81, PT ;  /* 0x00000081b400780c */ /* 0x040fe40003f66270 */
[----:B------:R-:W-:-:S02]  /*49d0*/  ISETP.GE.AND P2, PT, R180, 0xc1, PT ;  /* 0x000000c1b400780c */ /* 0x000fc40003f46270 */
[----:B------:R-:W-:Y:S01]  /*49e0*/  ISETP.GE.AND P0, PT, R180, 0x101, PT ;  /* 0x00000101b400780c */ /* 0x000fe20003f06270 */
[----:B------:R-:W1:Y:S04]  /*49f0*/  LDS R171, [R171+0x1190] ;  /* 0x00119000abab7984 */ /* 0x000e680000000800 */
[----:B0-----:R-:W-:Y:S08]  /*4a00*/  @!P6 BRA `(.L_x_4082) ;  /* 0x000000000010e947 */ /* 0x001ff00003800000 */
[----:B------:R-:W-:-:S04]  /*4a10*/  LEA.HI R3, R143, R143, RZ, 0x1b ;  /* 0x0000008f8f037211 */ /* 0x000fc800078fd8ff */
[----:B------:R-:W-:-:S06]  /*4a20*/  LEA R3, R3, UR25, 0x2 ;  /* 0x0000001903037c11 */ /* 0x000fcc000f8e10ff */
[----:B------:R-:W0:Y:S04]  /*4a30*/  LDS R3, [R3+0x1090] ;  /* 0x0010900003037984 */ /* 0x000e280000000800 */
[----:B0-----:R0:W-:Y:S02]  /*4a40*/  REDG.E.ADD.F32.FTZ.RN.STRONG.GPU desc[UR28][R6.64], R3 ;  /* 0x00000003060079a6 */ /* 0x0011e4000c12f31c */
.L_x_4082:
[----:B------:R-:W-:Y:S05]  /*4a50*/  BSYNC.RECONVERGENT B0 ;  /* 0x0000000000007941 */ /* 0x000fea0003800200 */
.L_x_4081:
[----:B------:R-:W-:Y:S01]  /*4a60*/  BSSY.RECONVERGENT B0, `(.L_x_4083) ;  /* 0x0000004000007945 */ /* 0x000fe20003800200 */
[----:B------:R-:W-:-:S03]  /*4a70*/  ISETP.GE.AND P6, PT, R180, 0x141, PT ;  /* 0x00000141b400780c */ /* 0x000fc60003fc6270 */
[----:B------:R-:W-:Y:S10]  /*4a80*/  @!P4 BRA `(.L_x_4084) ;  /* 0x000000000004c947 */ /* 0x000ff40003800000 */
[----:B-1----:R2:W-:Y:S02]  /*4a90*/  REDG.E.ADD.F32.FTZ.RN.STRONG.GPU desc[UR28][R6.64+0x100], R171 ;  /* 0x000100ab060079a6 */ /* 0x0025e4000c12f31c */
.L_x_4084:
[----:B------:R-:W-:Y:S05]  /*4aa0*/  BSYNC.RECONVERGENT B0 ;  /* 0x0000000000007941 */ /* 0x000fea0003800200 */
.L_x_4083:
[----:B0-----:R0:W3:Y:S01]  /*4ab0*/  LDS R3, [R5+0x1290] ;  /* 0x0012900005037984 */ /* 0x0010e20000000800 */
[----:B------:R-:W-:Y:S01]  /*4ac0*/  BSSY.RECONVERGENT B0, `(.L_x_4085) ;  /* 0x0000006000007945 */ /* 0x000fe20003800200 */
[----:B------:R-:W-:Y:S02]  /*4ad0*/  IADD3 R170, PT, PT, R143, 0x140, RZ ;  /* 0x000001408faa7810 */ /* 0x000fe40007ffe0ff */
[----:B------:R-:W-:Y:S02]  /*4ae0*/  LEA.HI R172, R172, R143, RZ, 0x1b ;  /* 0x0000008facac7211 */ /* 0x000fe400078fd8ff */
[----:B------:R-:W-:Y:S01]  /*4af0*/  LEA R4, R4, UR25, 0x2 ;  /* 0x0000001904047c11 */ /* 0x000fe2000f8e10ff */
[----:B------:R-:W-:Y:S06]  /*4b00*/  @!P3 BRA `(.L_x_4086) ;  /* 0x000000000004b947 */ /* 0x000fec0003800000 */
[----:B---3--:R4:W-:Y:S02]  /*4b10*/  REDG.E.ADD.F32.FTZ.RN.STRONG.GPU desc[UR28][R6.64+0x200], R3 ;  /* 0x00020003060079a6 */ /* 0x0089e4000c12f31c */
.L_x_4086:
[----:B------:R-:W-:Y:S05]  /*4b20*/  BSYNC.RECONVERGENT B0 ;  /* 0x0000000000007941 */ /* 0x000fea0003800200 */
.L_x_4085:
[----:B---34-:R3:W4:Y:S01]  /*4b30*/  LDS R3, [R4+0x1390] ;  /* 0x0013900004037984 */ /* 0x0187220000000800 */
[----:B------:R-:W-:Y:S01]  /*4b40*/  BSSY.RECONVERGENT B0, `(.L_x_4087) ;  /* 0x0000005000007945 */ /* 0x000fe20003800200 */
[----:B------:R-:W-:Y:S02]  /*4b50*/  LEA.HI R170, R170, R143, RZ, 0x1b ;  /* 0x0000008faaaa7211 */ /* 0x000fe400078fd8ff */
[----:B------:R-:W-:Y:S01]  /*4b60*/  LEA R172, R172, UR25, 0x2 ;  /* 0x00000019acac7c11 */ /* 0x000fe2000f8e10ff */
[----:B------:R-:W-:Y:S06]  /*4b70*/  @!P2 BRA `(.L_x_4088) ;  /* 0x000000000004a947 */ /* 0x000fec0003800000 */
[----:B----4-:R4:W-:Y:S02]  /*4b80*/  REDG.E.ADD.F32.FTZ.RN.STRONG.GPU desc[UR28][R6.64+0x300], R3 ;  /* 0x00030003060079a6 */ /* 0x0109e4000c12f31c */
.L_x_4088:
[----:B------:R-:W-:Y:S05]  /*4b90*/  BSYNC.RECONVERGENT B0 ;  /* 0x0000000000007941 */ /* 0x000fea0003800200 */
.L_x_4087:
[----:B----4-:R4:W1:Y:S01]  /*4ba0*/  LDS R3, [R172+0x1490] ;  /* 0x00149000ac037984 */ /* 0x0108620000000800 */
[----:B------:R-:W-:Y:S01]  /*4bb0*/  BSSY.RECONVERGENT B0, `(.L_x_4089) ;  /* 0x0000004000007945 */ /* 0x000fe20003800200 */
[----:B0-----:R-:W-:-:S03]  /*4bc0*/  LEA R5, R170, UR25, 0x2 ;  /* 0x00000019aa057c11 */ /* 0x001fc6000f8e10ff */
[----:B------:R-:W-:Y:S05]  /*4bd0*/  @!P0 BRA `(.L_x_4090) ;  /* 0x0000000000048947 */ /* 0x000fea0003800000 */
[----:B-1----:R0:W-:Y:S02]  /*4be0*/  REDG.E.ADD.F32.FTZ.RN.STRONG.GPU desc[UR28][R6.64+0x400], R3 ;  /* 0x00040003060079a6 */ /* 0x0021e4000c12f31c */
.L_x_4090:
[----:B------:R-:W-:Y:S05]  /*4bf0*/  BSYNC.RECONVERGENT B0 ;  /* 0x0000000000007941 */ /* 0x000fea0003800200 */
.L_x_4089:
[----:B01----:R0:W1:Y:S01]  /*4c00*/  LDS R3, [R5+0x1590] ;  /* 0x0015900005037984 */ /* 0x0030620000000800 */
[----:B------:R-:W-:Y:S01]  /*4c10*/  BSSY.RECONVERGENT B0, `(.L_x_4091) ;  /* 0x0000005000007945 */ /* 0x000fe20003800200 */
[C---:B---3--:R-:W-:Y:S01]  /*4c20*/  IADD3 R4, PT, PT, R143.reuse, 0x180, RZ ;  /* 0x000001808f047810 */ /* 0x048fe20007ffe0ff */
[----:B------:R-:W-:Y:S02]  /*4c30*/  VIADD R170, R143, 0x1c0 ;  /* 0x000001c08faa7836 */ /* 0x000fe40000000000 */
[----:B------:R-:W-:Y:S05]  /*4c40*/  @!P6 BRA `(.L_x_4092) ;  /* 0x000000000004e947 */ /* 0x000fea0003800000 */
[----:B-1----:R3:W-:Y:S02]  /*4c50*/  REDG.E.ADD.F32.FTZ.RN.STRONG.GPU desc[UR28][R6.64+0x500], R3 ;  /* 0x00050003060079a6 */ /* 0x0027e4000c12f31c */
.L_x_4092:
[----:B------:R-:W-:Y:S05]  /*4c60*/  BSYNC.RECONVERGENT B0 ;  /* 0x0000000000007941 */ /* 0x000fea0003800200 */
.L_x_4091:
[-C--:B------:R-:W-:Y:S01]  /*4c70*/  LEA.HI R4, R4, R143.reuse, RZ, 0x1b ;  /* 0x0000008f04047211 */ /* 0x080fe200078fd8ff */
[----:B------:R-:W-:Y:S01]  /*4c80*/  BSSY.RECONVERGENT B0, `(.L_x_4093) ;  /* 0x000000e000007945 */ /* 0x000fe20003800200 */
[----:B------:R-:W-:Y:S02]  /*4c90*/  ISETP.GE.AND P6, PT, R180, 0x181, PT ;  /* 0x00000181b400780c */ /* 0x000fe40003fc6270 */
[----:B-1-3--:R-:W-:Y:S02]  /*4ca0*/  LEA R3, R4, UR25, 0x2 ;  /* 0x0000001904037c11 */ /* 0x00afe4000f8e10ff */
[-C--:B------:R-:W-:Y:S02]  /*4cb0*/  LEA.HI R170, R170, R143.reuse, RZ, 0x1b ;  /* 0x0000008faaaa7211 */ /* 0x080fe400078fd8ff */
[----:B------:R-:W-:Y:S02]  /*4cc0*/  LEA.HI R226, R226, R143, RZ, 0x1b ;  /* 0x0000008fe2e27211 */ /* 0x000fe400078fd8ff */
[----:B------:R-:W1:Y:S01]  /*4cd0*/  LDS R3, [R3+0x1690] ;  /* 0x0016900003037984 */ /* 0x000e620000000800 */
[----:B----4-:R-:W-:-:S02]  /*4ce0*/  IADD3 R172, PT, PT, R143, 0x240, RZ ;  /* 0x000002408fac7810 */ /* 0x010fc40007ffe0ff */
[----:B------:R-:W-:Y:S02]  /*4cf0*/  LEA R170, R170, UR25, 0x2 ;  /* 0x00000019aaaa7c11 */ /* 0x000fe4000f8e10ff */
[C---:B------:R-:W-:Y:S02]  /*4d00*/  ISETP.GE.AND P0, PT, R180.reuse, 0x1c1, PT ;  /* 0x000001c1b400780c */ /* 0x040fe40003f06270 */
[C---:B------:R-:W-:Y:S02]  /*4d10*/  ISETP.GE.AND P2, PT, R180.reuse, 0x201, PT ;  /* 0x00000201b400780c */ /* 0x040fe40003f46270 */
[C---:B------:R-:W-:Y:S02]  /*4d20*/  ISETP.GE.AND P3, PT, R180.reuse, 0x241, PT ;  /* 0x00000241b400780c */ /* 0x040fe40003f66270 */
[----:B------:R-:W-:Y:S01]  /*4d30*/  ISETP.GE.AND P4, PT, R180, 0x281, PT ;  /* 0x00000281b400780c */ /* 0x000fe20003f86270 */
[----:B------:R-:W-:-:S12]  /*4d40*/  @!P6 BRA `(.L_x_4094) ;  /* 0x000000000004e947 */ /* 0x000fd80003800000 */
[----:B-1----:R3:W-:Y:S02]  /*4d50*/  REDG.E.ADD.F32.FTZ.RN.STRONG.GPU desc[UR28][R6.64+0x600], R3 ;  /* 0x00060003060079a6 */ /* 0x0027e4000c12f31c */
.L_x_4094:
[----:B------:R-:W-:Y:S05]  /*4d60*/  BSYNC.RECONVERGENT B0 ;  /* 0x0000000000007941 */ /* 0x000fea0003800200 */
.L_x_4093:
[----:B-1-3--:R1:W3:Y:S01]  /*4d70*/  LDS R3, [R170+0x1790] ;  /* 0x00179000aa037984 */ /* 0x00a2e20000000800 */
[----:B------:R-:W-:Y:S01]  /*4d80*/  BSSY.RECONVERGENT B0, `(.L_x_4095) ;  /* 0x0000006000007945 */ /* 0x000fe20003800200 */
[----:B------:R-:W-:Y:S02]  /*4d90*/  IADD3 R4, PT, PT, R143, 0x280, RZ ;  /* 0x000002808f047810 */ /* 0x000fe40007ffe0ff */
[----:B------:R-:W-:Y:S02]  /*4da0*/  LEA R226, R226, UR25, 0x2 ;  /* 0x00000019e2e27c11 */ /* 0x000fe4000f8e10ff */
[----:B------:R-:W-:Y:S01]  /*4db0*/  LEA.HI R172, R172, R143, RZ, 0x1b ;  /* 0x0000008facac7211 */ /* 0x000fe200078fd8ff */
[----:B------:R-:W-:Y:S06]  /*4dc0*/  @!P0 BRA `(.L_x_4096) ;  /* 0x0000000000048947 */ /* 0x000fec0003800000 */
[----:B---3--:R4:W-:Y:S02]  /*4dd0*/  REDG.E.ADD.F32.FTZ.RN.STRONG.GPU desc[UR28][R6.64+0x700], R3 ;  /* 0x00070003060079a6 */ /* 0x0089e4000c12f31c */
.L_x_4096:
[----:B------:R-:W-:Y:S05]  /*4de0*/  BSYNC.RECONVERGENT B0 ;  /* 0x0000000000007941 */ /* 0x000fea0003800200 */
.L_x_4095:
[----:B---34-:R3:W4:Y:S01]  /*4df0*/  LDS R3, [R226+0x1890] ;  /* 0x00189000e2037984 */ /* 0x0187220000000800 */
[----:B------:R-:W-:Y:S01]  /*4e00*/  BSSY.RECONVERGENT B0, `(.L_x_4097) ;  /* 0x0000005000007945 */ /* 0x000fe20003800200 */
[----:B------:R-:W-:Y:S02]  /*4e10*/  LEA.HI R4, R4, R143, RZ, 0x1b ;  /* 0x0000008f04047211 */ /* 0x000fe400078fd8ff */
[----:B------:R-:W-:Y:S01]  /*4e20*/  LEA R172, R172, UR25, 0x2 ;  /* 0x00000019acac7c11 */ /* 0x000fe2000f8e10ff */
[----:B------:R-:W-:Y:S06]  /*4e30*/  @!P2 BRA `(.L_x_4098) ;  /* 0x000000000004a947 */ /* 0x000fec0003800000 */
[----:B----4-:R4:W-:Y:S02]  /*4e40*/  REDG.E.ADD.F32.FTZ.RN.STRONG.GPU desc[UR28][R6.64+0x800], R3 ;  /* 0x00080003060079a6 */ /* 0x0109e4000c12f31c */
.L_x_4098:
[----:B------:R-:W-:Y:S05]  /*4e50*/  BSYNC.RECONVERGENT B0 ;  /* 0x0000000000007941 */ /* 0x000fea0003800200 */
.L_x_4097:
[----:B----4-:R4:W1:Y:S01]  /*4e60*/  LDS R3, [R172+0x1990] ;  /* 0x00199000ac037984 */ /* 0x0108620000000800 */
[----:B------:R-:W-:Y:S01]  /*4e70*/  BSSY.RECONVERGENT B0, `(.L_x_4099) ;  /* 0x0000004000007945 */ /* 0x000fe20003800200 */
[----:B0-----:R-:W-:-:S03]  /*4e80*/  LEA R5, R4, UR25, 0x2 ;  /* 0x0000001904057c11 */ /* 0x001fc6000f8e10ff */
[----:B------:R-:W-:Y:S05]  /*4e90*/  @!P3 BRA `(.L_x_4100) ;  /* 0x000000000004b947 */ /* 0x000fea0003800000 */
[----:B-1----:R0:W-:Y:S02]  /*4ea0*/  REDG.E.ADD.F32.FTZ.RN.STRONG.GPU desc[UR28][R6.64+0x900], R3 ;  /* 0x00090003060079a6 */ /* 0x0021e4000c12f31c */
.L_x_4100:
[----:B------:R-:W-:Y:S05]  /*4eb0*/  BSYNC.RECONVERGENT B0 ;  /* 0x0000000000007941 */ /* 0x000fea0003800200 */
.L_x_4099:
[----:B01----:R0:W1:Y:S01]  /*4ec0*/  LDS R3, [R5+0x1a90] ;  /* 0x001a900005037984 */ /* 0x0030620000000800 */
[----:B------:R-:W-:Y:S01]  /*4ed0*/  BSSY.RECONVERGENT B0, `(.L_x_4101) ;  /* 0x0000005000007945 */ /* 0x000fe20003800200 */
[C---:B------:R-:W-:Y:S02]  /*4ee0*/  IADD3 R4, PT, PT, R143.reuse, 0x2c0, RZ ;  /* 0x000002c08f047810 */ /* 0x040fe40007ffe0ff */
[----:B------:R-:W-:Y:S01]  /*4ef0*/  IADD3 R170, PT, PT, R143, 0x300, RZ ;  /* 0x000003008faa7810 */ /* 0x000fe20007ffe0ff */
[----:B------:R-:W-:Y:S06]  /*4f00*/  @!P4 BRA `(.L_x_4102) ;  /* 0x000000000004c947 */ /* 0x000fec0003800000 */
[----:B-1----:R1:W-:Y:S02]  /*4f10*/  REDG.E.ADD.F32.FTZ.RN.STRONG.GPU desc[UR28][R6.64+0xa00], R3 ;  /* 0x000a0003060079a6 */ /* 0x0023e4000c12f31c */
.L_x_4102:
[----:B------:R-:W-:Y:S05]  /*4f20*/  BSYNC.RECONVERGENT B0 ;  /* 0x0000000000007941 */ /* 0x000fea0003800200 */
.L_x_4101:
[-C--:B------:R-:W-:Y:S01]  /*4f30*/  LEA.HI R4, R4, R143.reuse, RZ, 0x1b ;  /* 0x0000008f04047211 */ /* 0x080fe200078fd8ff */
[C---:B----4-:R-:W-:Y:S01]  /*4f40*/  VIADD R172, R143.reuse, 0x340 ;  /* 0x000003408fac7836 */ /* 0x050fe20000000000 */
[----:B------:R-:W-:Y:S01]  /*4f50*/  ISETP.GE.AND P6, PT, R180, 0x2c1, PT ;  /* 0x000002c1b400780c */ /* 0x000fe20003fc6270 */
[----:B------:R-:W-:Y:S01]  /*4f60*/  BSSY.RECONVERGENT B0, `(.L_x_4103) ;  /* 0x000000d000007945 */ /* 0x000fe20003800200 */
[----:B-1----:R-:W-:Y:S02]  /*4f70*/  LEA R3, R4, UR25, 0x2 ;  /* 0x0000001904037c11 */ /* 0x002fe4000f8e10ff */
[-C--:B------:R-:W-:Y:S02]  /*4f80*/  LEA.HI R170, R170, R143.reuse, RZ, 0x1b ;  /* 0x0000008faaaa7211 */ /* 0x080fe400078fd8ff */
[----:B------:R-:W-:Y:S02]  /*4f90*/  IADD3 R176, PT, PT, R143, 0x380, RZ ;  /* 0x000003808fb07810 */ /* 0x000fe40007ffe0ff */
[----:B------:R-:W1:Y:S01]  /*4fa0*/  LDS R3, [R3+0x1b90] ;  /* 0x001b900003037984 */ /* 0x000e620000000800 */
[----:B------:R-:W-:-:S02]  /*4fb0*/  LEA.HI R172, R172, R143, RZ, 0x1b ;  /* 0x0000008facac7211 */ /* 0x000fc400078fd8ff */
[----:B------:R-:W-:Y:S02]  /*4fc0*/  LEA R170, R170, UR25, 0x2 ;  /* 0x00000019aaaa7c11 */ /* 0x000fe4000f8e10ff */
[C---:B------:R-:W-:Y:S02]  /*4fd0*/  ISETP.GE.AND P0, PT, R180.reuse, 0x301, PT ;  /* 0x00000301b400780c */ /* 0x040fe40003f06270 */
[C---:B------:R-:W-:Y:S02]  /*4fe0*/  ISETP.GE.AND P2, PT, R180.reuse, 0x341, PT ;  /* 0x00000341b400780c */ /* 0x040fe40003f46270 */
[C---:B------:R-:W-:Y:S02]  /*4ff0*/  ISETP.GE.AND P3, PT, R180.reuse, 0x381, PT ;  /* 0x00000381b400780c */ /* 0x040fe40003f66270 */
[----:B------:R-:W-:Y:S01]  /*5000*/  ISETP.GE.AND P4, PT, R180, 0x3c1, PT ;  /* 0x000003c1b400780c */ /* 0x000fe20003f86270 */
[----:B------:R-:W-:-:S12]  /*5010*/  @!P6 BRA `(.L_x_4104) ;  /* 0x000000000004e947 */ /* 0x000fd80003800000 */
[----:B-1----:R4:W-:Y:S02]  /*5020*/  REDG.E.ADD.F32.FTZ.RN.STRONG.GPU desc[UR28][R6.64+0xb00], R3 ;  /* 0x000b0003060079a6 */ /* 0x0029e4000c12f31c */
.L_x_4104:
[----:B------:R-:W-:Y:S05]  /*5030*/  BSYNC.RECONVERGENT B0 ;  /* 0x0000000000007941 */ /* 0x000fea0003800200 */
.L_x_4103:
[----:B-1--4-:R1:W4:Y:S01]  /*5040*/  LDS R3, [R170+0x1c90] ;  /* 0x001c9000aa037984 */ /* 0x0123220000000800 */
[----:B------:R-:W-:Y:S01]  /*5050*/  BSSY.RECONVERGENT B0, `(.L_x_4105) ;  /* 0x0000006000007945 */ /* 0x000fe20003800200 */
[----:B------:R-:W-:Y:S02]  /*5060*/  IADD3 R4, PT, PT, R143, 0x3c0, RZ ;  /* 0x000003c08f047810 */ /* 0x000fe40007ffe0ff */
[----:B------:R-:W-:Y:S02]  /*5070*/  LEA.HI R176, R176, R143, RZ, 0x1b ;  /* 0x0000008fb0b07211 */ /* 0x000fe400078fd8ff */
[----:B------:R-:W-:Y:S01]  /*5080*/  LEA R172, R172, UR25, 0x2 ;  /* 0x00000019acac7c11 */ /* 0x000fe2000f8e10ff */
[----:B------:R-:W-:Y:S06]  /*5090*/  @!P0 BRA `(.L_x_4106) ;  /* 0x0000000000048947 */ /* 0x000fec0003800000 */
[----:B----4-:R4:W-:Y:S02]  /*50a0*/  REDG.E.ADD.F32.FTZ.RN.STRONG.GPU desc[UR28][R6.64+0xc00], R3 ;  /* 0x000c0003060079a6 */ /* 0x0109e4000c12f31c */
.L_x_4106:
[----:B------:R-:W-:Y:S05]  /*50b0*/  BSYNC.RECONVERGENT B0 ;  /* 0x0000000000007941 */ /* 0x000fea0003800200 */
.L_x_4105:
[----:B----4-:R4:W0:Y:S01]  /*50c0*/  LDS R3, [R172+0x1d90] ;  /* 0x001d9000ac037984 */ /* 0x0108220000000800 */
[----:B------:R-:W-:Y:S01]  /*50d0*/  BSSY.RECONVERGENT B0, `(.L_x_4107) ;  /* 0x0000005000007945 */ /* 0x000fe20003800200 */
[----:B------:R-:W-:Y:S02]  /*50e0*/  LEA.HI R4, R4, R143, RZ, 0x1b ;  /* 0x0000008f04047211 */ /* 0x000fe400078fd8ff */
[----:B------:R-:W-:Y:S01]  /*50f0*/  LEA R176, R176, UR25, 0x2 ;  /* 0x00000019b0b07c11 */ /* 0x000fe2000f8e10ff */
[----:B------:R-:W-:Y:S06]  /*5100*/  @!P2 BRA `(.L_x_4108) ;  /* 0x000000000004a947 */ /* 0x000fec0003800000 */
[----:B0-----:R0:W-:Y:S02]  /*5110*/  REDG.E.ADD.F32.FTZ.RN.STRONG.GPU desc[UR28][R6.64+0xd00], R3 ;  /* 0x000d0003060079a6 */ /* 0x0011e4000c12f31c */
.L_x_4108:
[----:B------:R-:W-:Y:S05]  /*5120*/  BSYNC.RECONVERGENT B0 ;  /* 0x0000000000007941 */ /* 0x000fea0003800200 */
.L_x_4107:
[----:B0-----:R0:W0:Y:S01]  /*5130*/  LDS R3, [R176+0x1e90] ;  /* 0x001e9000b0037984 */ /* 0x0010220000000800 */
[----:B------:R-:W-:Y:S01]  /*5140*/  BSSY.RECONVERGENT B0, `(.L_x_4109) ;  /* 0x0000004000007945 */ /* 0x000fe20003800200 */
[----:B------:R-:W-:-:S03]  /*5150*/  LEA R4, R4, UR25, 0x2 ;  /* 0x0000001904047c11 */ /* 0x000fc6000f8e10ff */
[----:B------:R-:W-:Y:S05]  /*5160*/  @!P3 BRA `(.L_x_4110) ;  /* 0x000000000004b947 */ /* 0x000fea0003800000 */
[----:B0-----:R0:W-:Y:S02]  /*5170*/  REDG.E.ADD.F32.FTZ.RN.STRONG.GPU desc[UR28][R6.64+0xe00], R3 ;  /* 0x000e0003060079a6 */ /* 0x0011e4000c12f31c */
.L_x_4110:
[----:B------:R-:W-:Y:S05]  /*5180*/  BSYNC.RECONVERGENT B0 ;  /* 0x0000000000007941 */ /* 0x000fea0003800200 */
.L_x_4109:
[----:B0-----:R0:W0:Y:S01]  /*5190*/  LDS R3, [R4+0x1f90] ;  /* 0x001f900004037984 */ /* 0x0010220000000800 */
[----:B------:R-:W-:Y:S04]  /*51a0*/  BSSY.RECONVERGENT B0, `(.L_x_4111) ;  /* 0x0000003000007945 */ /* 0x000fe80003800200 */
[----:B------:R-:W-:Y:S05]  /*51b0*/  @!P4 BRA `(.L_x_4112) ;  /* 0x000000000004c947 */ /* 0x000fea0003800000 */
[----:B0-----:R0:W-:Y:S02]  /*51c0*/  REDG.E.ADD.F32.FTZ.RN.STRONG.GPU desc[UR28][R6.64+0xf00], R3 ;  /* 0x000f0003060079a6 */ /* 0x0011e4000c12f31c */
.L_x_4112:
[----:B------:R-:W-:Y:S05]  /*51d0*/  BSYNC.RECONVERGENT B0 ;  /* 0x0000000000007941 */ /* 0x000fea0003800200 */
.L_x_4111:
[----:B0-----:R-:W0:Y:S01]  /*51e0*/  SHFL.DOWN PT, R3, R10, 0x1, 0x1f ;  /* 0x08201f000a037f89 */ /* 0x001e2200000e0000 */
[----:B------:R-:W-:Y:S01]  /*51f0*/  ISETP.GT.AND P0, PT, R123, 0x1e, PT ;  /* 0x0000001e7b00780c */ /* 0x000fe20003f04270 */
[----:B------:R-:W-:Y:S01]  /*5200*/  FMUL.FTZ R150, R150, R199 ;  /* 0x000000c796967220 */ /* 0x000fe20000410000 */
[----:B------:R-:W-:Y:S01]  /*5210*/  FMUL.FTZ R152, R152, R203 ;  /* 0x000000cb98987220 */ /* 0x000fe20000410000 */
[----:B------:R-:W5:Y:S01]  /*5220*/  SHFL.DOWN PT, R4, R11, 0x1, 0x1f ;  /* 0x08201f000b047f89 */ /* 0x000f6200000e0000 */
[----:B------:R-:W-:Y:S01]  /*5230*/  FMUL.FTZ R151, R151, R202 ;  /* 0x000000ca97977220 */ /* 0x000fe20000410000 */
[----:B------:R-:W-:Y:S01]  /*5240*/  FFMA.FTZ R29, R12, R150, R29 ;  /* 0x000000960c1d7223 */ /* 0x000fe2000001001d */
[----:B------:R-:W-:Y:S01]  /*5250*/  FFMA.FTZ R31, R14, R152, R31 ;  /* 0x000000980e1f7223 */ /* 0x000fe2000001001f */
        /* <DEDUP_REMOVED lines=10> */
[----:B------:R-:W-:Y:S01]  /*5300*/  FMUL.FTZ R159, R159, R188 ;  /* 0x000000bc9f9f7220 */ /* 0x000fe20000410000 */
[----:B------:R-:W-:Y:S01]  /*5310*/  FMUL.FTZ R158, R158, R189 ;  /* 0x000000bd9e9e7220 */ /* 0x000fe20000410000 */
[----:B------:R-:W-:Y:S01]  /*5320*/  FMUL.FTZ R161, R161, R178 ;  /* 0x000000b2a1a17220 */ /* 0x000fe20000410000 */
[----:B------:R-:W-:Y:S01]  /*5330*/  FMUL.FTZ R160, R160, R181 ;  /* 0x000000b5a0a07220 */ /* 0x000fe20000410000 */
[----:B------:R-:W-:Y:S01]  /*5340*/  FMUL.FTZ R162, R162, R179 ;  /* 0x000000b3a2a27220 */ /* 0x000fe20000410000 */
[----:B------:R-:W-:Y:S01]  /*5350*/  FFMA.FTZ R37, R20, R158, R37 ;  /* 0x0000009e14257223 */ /* 0x000fe20000010025 */
[----:B0-----:R-:W-:Y:S01]  /*5360*/  @!P0 FADD.FTZ R10, R10, R3 ;  /* 0x000000030a0a8221 */ /* 0x001fe20000010000 */
[----:B------:R-:W-:Y:S01]  /*5370*/  FMUL.FTZ R3, R144, R202 ;  /* 0x000000ca90037220 */ /* 0x000fe20000410000 */
[----:B------:R-:W-:Y:S01]  /*5380*/  FFMA.FTZ R38, R23, R161, R38 ;  /* 0x000000a117267223 */ /* 0x000fe20000010026 */
[----:B------:R-:W-:Y:S01]  /*5390*/  FFMA.FTZ R39, R22, R160, R39 ;  /* 0x000000a016277223 */ /* 0x000fe20000010027 */
[----:B-----5:R-:W-:Y:S01]  /*53a0*/  @!P0 FADD.FTZ R11, R11, R4 ;  /* 0x000000040b0b8221 */ /* 0x020fe20000010000 */
[----:B------:R-:W0:Y:S01]  /*53b0*/  SHFL.DOWN PT, R5, R10, 0x2, 0x1f ;  /* 0x08401f000a057f89 */ /* 0x000e2200000e0000 */
[----:B------:R-:W-:Y:S01]  /*53c0*/  ISETP.GT.AND P0, PT, R123, 0x1d, PT ;  /* 0x0000001d7b00780c */ /* 0x000fe20003f04270 */
[----:B------:R-:W-:Y:S01]  /*53d0*/  FMUL.FTZ R4, R144, R199 ;  /* 0x000000c790047220 */ /* 0x000fe20000410000 */
[----:B------:R-:W-:Y:S01]  /*53e0*/  FFMA.FTZ R41, R24, R162, R41 ;  /* 0x000000a218297223 */ /* 0x000fe20000010029 */
[----:B-1----:R-:W1:Y:S01]  /*53f0*/  SHFL.DOWN PT, R170, R11, 0x2, 0x1f ;  /* 0x08401f000baa7f89 */ /* 0x002e6200000e0000 */
[----:B------:R-:W-:Y:S01]  /*5400*/  FMUL.FTZ R163, R163, R168 ;  /* 0x000000a8a3a37220 */ /* 0x000fe20000410000 */
[----:B--2---:R-:W-:Y:S01]  /*5410*/  FMUL.FTZ R6, R165, R4 ;  /* 0x00000004a5067220 */ /* 0x004fe20000410000 */
[----:B------:R-:W-:Y:S01]  /*5420*/  FMUL.FTZ R4, R144, R203 ;  /* 0x000000cb90047220 */ /* 0x000fe20000410000 */
[----:B------:R-:W-:Y:S01]  /*5430*/  FMUL.FTZ R146, R146, R169 ;  /* 0x000000a992927220 */ /* 0x000fe20000410000 */
[----:B------:R-:W-:Y:S01]  /*5440*/  BSSY.RECONVERGENT B0, `(.L_x_4113) ;  /* 0x0000068000007945 */ /* 0x000fe20003800200 */
[----:B------:R-:W-:Y:S01]  /*5450*/  FFMA.FTZ R150, R75, R150, R6 ;  /* 0x000000964b967223 */ /* 0x000fe20000010006 */
[----:B------:R-:W-:Y:S01]  /*5460*/  FMUL.FTZ R6, R167, R4 ;  /* 0x00000004a7067220 */ /* 0x000fe20000410000 */
[----:B------:R-:W-:Y:S01]  /*5470*/  FMUL.FTZ R4, R144, R205 ;  /* 0x000000cd90047220 */ /* 0x000fe20000410000 */
[----:B------:R-:W-:Y:S01]  /*5480*/  FFMA.FTZ R30, R15, R153, R30 ;  /* 0x000000990f1e7223 */ /* 0x000fe2000001001e */
[----:B------:R-:W-:Y:S01]  /*5490*/  FADD.FTZ R61, R150, R61 ;  /* 0x0000003d963d7221 */ /* 0x000fe20000010000 */
[----:B------:R-:W-:Y:S01]  /*54a0*/  FFMA.FTZ R7, R77, R152, R6 ;  /* 0x000000984d077223 */ /* 0x000fe20000010006 */
[----:B------:R-:W-:Y:S01]  /*54b0*/  FMUL.FTZ R6, R175, R4 ;  /* 0x00000004af067220 */ /* 0x000fe20000410000 */
[C---:B------:R-:W-:Y:S01]  /*54c0*/  FMUL.FTZ R4, R144.reuse, R197 ;  /* 0x000000c590047220 */ /* 0x040fe20000410000 */
[----:B------:R-:W-:Y:S01]  /*54d0*/  FFMA.FTZ R36, R21, R159, R36 ;  /* 0x0000009f15247223 */ /* 0x000fe20000010024 */
[----:B------:R-:W-:Y:S01]  /*54e0*/  FADD.FTZ R58, R7, R58 ;  /* 0x0000003a073a7221 */ /* 0x000fe20000010000 */
        /* <DEDUP_REMOVED lines=8> */
[----:B-1----:R-:W-:Y:S01]  /*5570*/  @!P0 FADD.FTZ R11, R11, R170 ;  /* 0x000000aa0b0b8221 */ /* 0x002fe20000010000 */
[----:B------:R-:W0:Y:S01]  /*5580*/  SHFL.DOWN PT, R165, R10, 0x4, 0x1f ;  /* 0x08801f000aa57f89 */ /* 0x000e2200000e0000 */
[----:B------:R-:W-:Y:S01]  /*5590*/  ISETP.GT.AND P0, PT, R123, 0x1b, PT ;  /* 0x0000001b7b00780c */ /* 0x000fe20003f04270 */
[----:B------:R-:W-:Y:S01]  /*55a0*/  FFMA.FTZ R151, R76, R151, R5 ;  /* 0x000000974c977223 */ /* 0x000fe20000010005 */
[----:B------:R-:W-:Y:S01]  /*55b0*/  FMUL.FTZ R5, R166, R3 ;  /* 0x00000003a6057220 */ /* 0x000fe20000410000 */
[----:B------:R-:W1:Y:S01]  /*55c0*/  SHFL.DOWN PT, R164, R11, 0x4, 0x1f ;  /* 0x08801f000ba47f89 */ /* 0x000e6200000e0000 */
[----:B------:R-:W-:Y:S01]  /*55d0*/  FMUL.FTZ R3, R144, R206 ;  /* 0x000000ce90037220 */ /* 0x000fe20000410000 */
[----:B------:R-:W-:Y:S01]  /*55e0*/  FMUL.FTZ R6, R185, R4 ;  /* 0x00000004b9067220 */ /* 0x000fe20000410000 */
[----:B------:R-:W-:Y:S01]  /*55f0*/  FFMA.FTZ R150, R78, R153, R5 ;  /* 0x000000994e967223 */ /* 0x000fe20000010005 */
[----:B------:R-:W-:Y:S01]  /*5600*/  FMUL.FTZ R4, R144, R181 ;  /* 0x000000b590047220 */ /* 0x000fe20000410000 */
[----:B------:R-:W-:Y:S01]  /*5610*/  FMUL.FTZ R5, R174, R3 ;  /* 0x00000003ae057220 */ /* 0x000fe20000410000 */
[----:B------:R-:W-:Y:S01]  /*5620*/  FMUL.FTZ R3, R144, R192 ;  /* 0x000000c090037220 */ /* 0x000fe20000410000 */
[----:B------:R-:W-:Y:S01]  /*5630*/  FADD.FTZ R57, R150, R57 ;  /* 0x0000003996397221 */ /* 0x000fe20000010000 */
[----:B------:R-:W-:Y:S01]  /*5640*/  FFMA.FTZ R158, R83, R158, R6 ;  /* 0x0000009e539e7223 */ /* 0x000fe20000010006 */
        /* <DEDUP_REMOVED lines=8> */
[----:B------:R-:W-:Y:S01]  /*56d0*/  FFMA.FTZ R160, R85, R160, R6 ;  /* 0x000000a055a07223 */ /* 0x000fe20000010006 */
[----:B------:R-:W-:Y:S01]  /*56e0*/  FADD.FTZ R60, R151, R60 ;  /* 0x0000003c973c7221 */ /* 0x000fe20000010000 */
[----:B------:R-:W-:Y:S01]  /*56f0*/  FFMA.FTZ R5, R84, R159, R5 ;  /* 0x0000009f54057223 */ /* 0x000fe20000010005 */
[----:B0-----:R-:W-:Y:S01]  /*5700*/  @!P0 FADD.FTZ R10, R10, R165 ;  /* 0x000000a50a0a8221 */ /* 0x001fe20000010000 */
[----:B------:R-:W-:Y:S01]  /*5710*/  FMUL.FTZ R3, R190, R3 ;  /* 0x00000003be037220 */ /* 0x000fe20000410000 */
[----:B------:R-:W-:Y:S01]  /*5720*/  FMUL.FTZ R6, R193, R4 ;  /* 0x00000004c1067220 */ /* 0x000fe20000410000 */
[----:B------:R-:W-:Y:S01]  /*5730*/  FADD.FTZ R50, R5, R50 ;  /* 0x0000003205327221 */ /* 0x000fe20000010000 */
[----:B-1----:R-:W-:Y:S01]  /*5740*/  @!P0 FADD.FTZ R11, R11, R164 ;  /* 0x000000a40b0b8221 */ /* 0x002fe20000010000 */
[----:B------:R-:W0:Y:S01]  /*5750*/  SHFL.DOWN PT, R7, R10, 0x8, 0x1f ;  /* 0x09001f000a077f89 */ /* 0x000e2200000e0000 */
[----:B------:R-:W-:Y:S01]  /*5760*/  ISETP.GT.AND P0, PT, R123, 0x17, PT ;  /* 0x000000177b00780c */ /* 0x000fe20003f04270 */
[----:B------:R-:W-:Y:S01]  /*5770*/  FFMA.FTZ R161, R86, R161, R3 ;  /* 0x000000a156a17223 */ /* 0x000fe20000010003 */
[C---:B------:R-:W-:Y:S01]  /*5780*/  FMUL.FTZ R3, R144.reuse, R168 ;  /* 0x000000a890037220 */ /* 0x040fe20000410000 */
[----:B------:R-:W1:Y:S01]  /*5790*/  SHFL.DOWN PT, R152, R11, 0x8, 0x1f ;  /* 0x09001f000b987f89 */ /* 0x000e6200000e0000 */
[----:B------:R-:W-:Y:S01]  /*57a0*/  FFMA.FTZ R162, R87, R162, R6 ;  /* 0x000000a257a27223 */ /* 0x000fe20000010006 */
[----:B------:R-:W-:Y:S01]  /*57b0*/  FMUL.FTZ R6, R144, R169 ;  /* 0x000000a990067220 */ /* 0x000fe20000410000 */
[----:B------:R-:W-:Y:S01]  /*57c0*/  FADD.FTZ R55, R154, R55 ;  /* 0x000000379a377221 */ /* 0x000fe20000010000 */
[----:B------:R-:W-:Y:S01]  /*57d0*/  FADD.FTZ R54, R155, R54 ;  /* 0x000000369b367221 */ /* 0x000fe20000010000 */
[----:B------:R-:W-:Y:S01]  /*57e0*/  FADD.FTZ R53, R156, R53 ;  /* 0x000000359c357221 */ /* 0x000fe20000010000 */
[----:B------:R-:W-:Y:S01]  /*57f0*/  FMUL.FTZ R6, R227, R6 ;  /* 0x00000006e3067220 */ /* 0x000fe20000410000 */
[----:B------:R-:W-:Y:S01]  /*5800*/  FADD.FTZ R52, R157, R52 ;  /* 0x000000349d347221 */ /* 0x000fe20000010000 */
[----:B------:R-:W-:Y:S01]  /*5810*/  FADD.FTZ R51, R158, R51 ;  /* 0x000000339e337221 */ /* 0x000fe20000010000 */
[----:B------:R-:W-:Y:S01]  /*5820*/  FADD.FTZ R49, R160, R49 ;  /* 0x00000031a0317221 */ /* 0x000fe20000010000 */
[-C--:B------:R-:W-:Y:S01]  /*5830*/  FFMA.FTZ R6, R89, R146.reuse, R6 ;  /* 0x0000009259067223 */ /* 0x080fe20000010006 */
[----:B------:R-:W-:Y:S01]  /*5840*/  FADD.FTZ R48, R161, R48 ;  /* 0x00000030a1307221 */ /* 0x000fe20000010000 */
[----:B------:R-:W-:Y:S01]  /*5850*/  FADD.FTZ R47, R162, R47 ;  /* 0x0000002fa22f7221 */ /* 0x000fe20000010000 */
[----:B------:R-:W-:Y:S01]  /*5860*/  FFMA.FTZ R43, R26, R146, R43 ;  /* 0x000000921a2b7223 */ /* 0x000fe2000001002b */
[----:B------:R-:W-:Y:S01]  /*5870*/  FADD.FTZ R45, R6, R45 ;  /* 0x0000002d062d7221 */ /* 0x000fe20000010000 */
        /* <DEDUP_REMOVED lines=8> */
[----:B------:R-:W-:Y:S01]  /*5900*/  FMUL.FTZ R7, R194, R3 ;  /* 0x00000003c2077220 */ /* 0x000fe20000410000 */
[-C--:B------:R-:W-:Y:S01]  /*5910*/  FMUL.FTZ R3, R148, R173.reuse ;  /* 0x000000ad94037220 */ /* 0x080fe20000410000 */
[----:B------:R-:W-:Y:S01]  /*5920*/  FMUL.FTZ R173, R144, R173 ;  /* 0x000000ad90ad7220 */ /* 0x000fe20000410000 */
[----:B-1----:R-:W-:Y:S01]  /*5930*/  FADD.FTZ R4, R11, R150 ;  /* 0x000000960b047221 */ /* 0x002fe20000010000 */
[----:B------:R-:W-:Y:S01]  /*5940*/  FFMA.FTZ R7, R88, R163, R7 ;  /* 0x000000a358077223 */ /* 0x000fe20000010007 */
[----:B------:R-:W-:Y:S01]  /*5950*/  FFMA.FTZ R42, R27, R3, R42 ;  /* 0x000000031b2a7223 */ /* 0x000fe2000001002a */
[----:B------:R-:W-:Y:S02]  /*5960*/  FMUL.FTZ R173, R2, R173 ;  /* 0x000000ad02ad7220 */ /* 0x000fe40000410000 */
[----:B------:R0:W-:Y:S01]  /*5970*/  @!P0 STS.64 [R151+UR25+0x2118], R4 ;  /* 0x0021180497008988 */ /* 0x0001e20008000a19 */
[----:B------:R-:W-:Y:S01]  /*5980*/  FADD.FTZ R46, R7, R46 ;  /* 0x0000002e072e7221 */ /* 0x000fe20000010000 */
[----:B------:R-:W-:-:S04]  /*5990*/  FFMA.FTZ R173, R90, R3, R173 ;  /* 0x000000035aad7223 */ /* 0x000fc800000100ad */
[----:B------:R-:W-:Y:S01]  /*59a0*/  FADD.FTZ R44, R173, R44 ;  /* 0x0000002cad2c7221 */ /* 0x000fe20000010000 */
        /* <DEDUP_REMOVED lines=9> */
[----:B------:R-:W2:Y:S04]  /*5a40*/  @P2 LDS R6, [UR27+0x3a50] ;  /* 0x003a501bff062984 */ /* 0x000ea80008000800 */
[----:B------:R-:W5:Y:S01]  /*5a50*/  @P2 LDS R7, [UR27+0x3650] ;  /* 0x0036501bff072984 */ /* 0x000f620008000800 */
[----:B-1----:R-:W-:Y:S01]  /*5a60*/  FADD.FTZ R3, R3, R10 ;  /* 0x0000000a03037221 */ /* 0x002fe20000010000 */
[----:B------:R-:W-:-:S03]  /*5a70*/  FADD.FTZ R2, R2, R11 ;  /* 0x0000000b02027221 */ /* 0x000fc60000010000 */
[----:B--2---:R-:W-:Y:S01]  /*5a80*/  @P2 FADD.FTZ R3, R3, R6 ;  /* 0x0000000603032221 */ /* 0x004fe20000010000 */
[----:B-----5:R-:W-:-:S04]  /*5a90*/  @P2 FADD.FTZ R2, R2, R7 ;  /* 0x0000000702022221 */ /* 0x020fc80000010000 */
[----:B------:R1:W-:Y:S04]  /*5aa0*/  STS [UR27+0x3a50], R3 ;  /* 0x003a5003ff007988 */ /* 0x0003e8000800081b */
[----:B------:R1:W-:Y:S02]  /*5ab0*/  STS [UR27+0x3650], R2 ;  /* 0x00365002ff007988 */ /* 0x0003e4000800081b */
.L_x_4114:
[----:B------:R-:W-:Y:S05]  /*5ac0*/  BSYNC.RECONVERGENT B0 ;  /* 0x0000000000007941 */ /* 0x000fea0003800200 */
.L_x_4113:
[----:B------:R-:W-:-:S04]  /*5ad0*/  UIADD3 UR6, UPT, UPT, UR6, 0x1, URZ ;  /* 0x0000000106067890 */ /* 0x000fc8000fffe0ff */
[----:B------:R-:W-:-:S09]  /*5ae0*/  UISETP.GE.AND UP0, UPT, UR6, UR51, UPT ;  /* 0x000000330600728c */ /* 0x000fd2000bf06270 */
[----:B------:R-:W-:Y:S05]  /*5af0*/  BRA.U !UP0, `(.L_x_4115) ;  /* 0xffffffc908787547 */ /* 0x000fea000b83ffff */
.L_x_4070:
[----:B------:R-:W-:Y:S01]  /*5b00*/  BAR.SYNC.DEFER_BLOCKING 0x0 ;  /* 0x0000000000007b1d */ /* 0x000fe20000010000 */
[----:B------:R-:W-:Y:S01]  /*5b10*/  ISETP.NE.AND P0, PT, R143, RZ, PT ;  /* 0x000000ff8f00720c */ /* 0x000fe20003f05270 */
[----:B------:R-:W-:Y:S02]  /*5b20*/  UIADD3 UR26, UPT, UPT, -UR24, UR26, URZ ;  /* 0x0000001a181a7290 */ /* 0x000fe4000fffe1ff */
[----:B------:R-:W-:Y:S02]  /*5b30*/  USHF.R.S32.HI UR31, URZ, 0x1f, UR24 ;  /* 0x0000001fff1f7899 */ /* 0x000fe40008011418 */
[----:B------:R-:W2:Y:S02]  /*5b40*/  LDCU.64 UR34, c[0x0][0x4f8] ;  /* 0x00009f00ff2277ac */ /* 0x000ea40008000a00 */
[----:B------:R-:W-:Y:S01]  /*5b50*/  MOV R6, UR26 ;  /* 0x0000001a00067c02 */ /* 0x000fe20008000f00 */
[----:B------:R-:W5:Y:S01]  /*5b60*/  LDCU.64 UR36, c[0x0][0x500] ;  /* 0x0000a000ff2477ac */ /* 0x000f620008000a00 */
[----:B------:R-:W-:Y:S01]  /*5b70*/  UMOV UR30, UR24 ;  /* 0x00000018001e7c82 */ /* 0x000fe20008000000 */
[----:B------:R-:W-:-:S02]  /*5b80*/  UIADD3 UR22, UP0, UPT, UR22, -0x1000, URZ ;  /* 0xfffff00016167890 */ /* 0x000fc4000ff1e0ff */
[----:B------:R-:W-:Y:S02]  /*5b90*/  UIADD3 UR16, UP1, UPT, UR16, -0x1000, URZ ;  /* 0xfffff00010107890 */ /* 0x000fe4000ff3e0ff */
[----:B------:R-:W-:Y:S02]  /*5ba0*/  UIADD3.X UR23, UPT, UPT, UR23, -0x1, URZ, UP0, !UPT ;  /* 0xffffffff17177890 */ /* 0x000fe400087fe4ff */
[----:B------:R-:W-:Y:S02]  /*5bb0*/  UISETP.GT.AND UP0, UPT, UR14, 0x1, UPT ;  /* 0x000000010e00788c */ /* 0x000fe4000bf04270 */
[----:B------:R-:W-:Y:S01]  /*5bc0*/  UIADD3 UR18, UP2, UPT, UR18, -0x1000, URZ ;  /* 0xfffff00012127890 */ /* 0x000fe2000ff5e0ff */
[----:B------:R-:W-:Y:S01]  /*5bd0*/  STS [R105], R42 ;  /* 0x0000002a69007388 */ /* 0x000fe20000000800 */
[----:B--2---:R-:W-:Y:S02]  /*5be0*/  UIMAD.WIDE.U32 UR26, UR32, UR34, UR30 ;  /* 0x00000022201a72a5 */ /* 0x004fe4000f8e001e */
[----:B------:R-:W-:Y:S01]  /*5bf0*/  UIADD3 UR20, UP3, UPT, UR20, -0x1000, URZ ;  /* 0xfffff00014147890 */ /* 0x000fe2000ff7e0ff */
[----:B------:R-:W-:Y:S01]  /*5c00*/  STS [R106+0x4], R43 ;  /* 0x0000042b6a007388 */ /* 0x000fe20000000800 */
[----:B------:R-:W-:Y:S01]  /*5c10*/  UIMAD UR27, UR32, UR35, UR27 ;  /* 0x00000023201b72a4 */ /* 0x000fe2000f8e021b */
[----:B------:R-:W2:Y:S02]  /*5c20*/  LDCU.64 UR34, c[0x0][0x550] ;  /* 0x0000aa00ff2277ac */ /* 0x000ea40008000a00 */
[----:B------:R-:W-:Y:S01]  /*5c30*/  STS [R103+0x8], R40 ;  /* 0x0000082867007388 */ /* 0x000fe20000000800 */
[----:B-----5:R-:W-:-:S03]  /*5c40*/  UIMAD.WIDE.U32 UR26, UR7, UR36, UR26 ;  /* 0x00000024071a72a5 */ /* 0x020fc6000f8e001a */
[----:B------:R-:W-:Y:S01]  /*5c50*/  STS [R104+0xc], R41 ;  /* 0x00000c2968007388 */ /* 0x000fe20000000800 */
[----:B------:R-:W-:Y:S02]  /*5c60*/  UIADD3.X UR17, UPT, UPT, UR17, -0x1, URZ, UP1, !UPT ;  /* 0xffffffff11117890 */ /* 0x000fe40008ffe4ff */
[----:B------:R-:W-:Y:S01]  /*5c70*/  UIMAD UR6, UR7, UR37, UR27 ;  /* 0x00000025070672a4 */ /* 0x000fe2000f8e021b */
[----:B------:R-:W-:Y:S01]  /*5c80*/  STS [R101+0x10], R38 ;  /* 0x0000102665007388 */ /* 0x000fe20000000800 */
[----:B-1----:R-:W-:Y:S01]  /*5c90*/  IADD3 R3, P1, PT, R141, UR26, RZ ;  /* 0x0000001a8d037c10 */ /* 0x002fe2000ff3e0ff */
[----:B------:R-:W-:Y:S02]  /*5ca0*/  UIADD3.X UR19, UPT, UPT, UR19, -0x1, URZ, UP2, !UPT ;  /* 0xffffffff13137890 */ /* 0x000fe400097fe4ff */
[----:B------:R-:W-:Y:S01]  /*5cb0*/  STS [R102+0x14], R39 ;  /* 0x0000142766007388 */ /* 0x000fe20000000800 */
[----:B0-----:R-:W-:Y:S01]  /*5cc0*/  IADD3.X R4, PT, PT, RZ, UR6, RZ, P1, !PT ;  /* 0x00000006ff047c10 */ /* 0x001fe20008ffe4ff */
[----:B------:R-:W0:Y:S02]  /*5cd0*/  LDCU.64 UR26, c[0x0][0x518] ;  /* 0x0000a300ff1a77ac */ /* 0x000e240008000a00 */
[----:B------:R-:W-:Y:S01]  /*5ce0*/  STS [R99+0x18], R36 ;  /* 0x0000182463007388 */ /* 0x000fe20000000800 */
[----:B--2---:R-:W-:Y:S01]  /*5cf0*/  LEA R2, P5, R3, UR34, 0x2 ;  /* 0x0000002203027c11 */ /* 0x004fe2000f8a10ff */
[----:B------:R-:W-:-:S02]  /*5d00*/  UIADD3.X UR21, UPT, UPT, UR21, -0x1, URZ, UP3, !UPT ;  /* 0xffffffff15157890 */ /* 0x000fc40009ffe4ff */
[----:B------:R-:W-:Y:S01]  /*5d10*/  STS [R100+0x1c], R37 ;  /* 0x00001c2564007388 */ /* 0x000fe20000000800 */
[----:B------:R-:W-:Y:S01]  /*5d20*/  LEA.HI.X R3, R3, UR35, R4, 0x2, P5 ;  /* 0x0000002303037c11 */ /* 0x000fe2000a8f1404 */
[----:B------:R-:W1:Y:S02]  /*5d30*/  LDCU.64 UR34, c[0x0][0x520] ;  /* 0x0000a400ff2277ac */ /* 0x000e640008000a00 */
[----:B------:R-:W-:Y:S04]  /*5d40*/  STS [R97+0x20], R34 ;  /* 0x0000202261007388 */ /* 0x000fe80000000800 */
[----:B------:R-:W-:Y:S04]  /*5d50*/  STS [R98+0x24], R35 ;  /* 0x0000242362007388 */ /* 0x000fe80000000800 */
[----:B------:R-:W-:Y:S01]  /*5d60*/  STS [R95+0x28], R32 ;  /* 0x000028205f007388 */ /* 0x000fe20000000800 */
[----:B0-----:R-:W-:-:S03]  /*5d70*/  UIMAD.WIDE.U32 UR30, UR32, UR26, UR30 ;  /* 0x0000001a201e72a5 */ /* 0x001fc6000f8e001e */
[----:B------:R-:W-:Y:S04]  /*5d80*/  STS [R96+0x2c], R33 ;  /* 0x00002c2160007388 */ /* 0x000fe80000000800 */
[----:B------:R-:W-:Y:S01]  /*5d90*/  STS [R94+0x30], R30 ;  /* 0x0000301e5e007388 */ /* 0x000fe20000000800 */
[----:B------:R-:W-:-:S03]  /*5da0*/  UMOV UR24, UR30 ;  /* 0x0000001e00187c82 */ /* 0x000fc60008000000 */
        /* <DEDUP_REMOVED lines=59> */
[----:B0-----:R-:W-:-:S03]  /*6160*/  FADD.FTZ R44, R44, R145 ;  /* 0x000000912c2c7221 */ /* 0x001fc60000010000 */
[----:B------:R0:W-:Y:S01]  /*6170*/  STS [R104+0xc], R47 ;  /* 0x00000c2f68007388 */ /* 0x0001e20000000800 */
[----:B--2---:R-:W-:-:S03]  /*6180*/  FADD.FTZ R45, R44, R45 ;  /* 0x0000002d2c2d7221 */ /* 0x004fc60000010000 */
[----:B------:R2:W-:Y:S01]  /*6190*/  STS [R101+0x10], R48 ;  /* 0x0000103065007388 */ /* 0x0005e20000000800 */
[----:B-----5:R-:W-:-:S03]  /*61a0*/  FADD.FTZ R46, R45, R46 ;  /* 0x0000002e2d2e7221 */ /* 0x020fc60000010000 */
        /* <DEDUP_REMOVED lines=12> */
[----:B------:R-:W-:Y:S01]  /*6270*/  STS [R96+0x2c], R55 ;  /* 0x00002c3760007388 */ /* 0x000fe20000000800 */
[----:B0-----:R-:W-:-:S03]  /*6280*/  FADD.FTZ R53, R52, R53 ;  /* 0x0000003534357221 */ /* 0x001fc60000010000 */
[----:B------:R0:W-:Y:S01]  /*6290*/  STS [R94+0x30], R57 ;  /* 0x000030395e007388 */ /* 0x0001e20000000800 */
[----:B--2---:R-:W-:-:S03]  /*62a0*/  FADD.FTZ R54, R53, R54 ;  /* 0x0000003635367221 */ /* 0x004fc60000010000 */
[----:B------:R-:W-:Y:S01]  /*62b0*/  STS [R93+0x34], R58 ;  /* 0x0000343a5d007388 */ /* 0x000fe20000000800 */
[----:B------:R-:W-:-:S03]  /*62c0*/  FADD.FTZ R54, R54, R55 ;  /* 0x0000003736367221 */ /* 0x000fc60000010000 */
[----:B------:R2:W-:Y:S01]  /*62d0*/  STS [R91+0x38], R60 ;  /* 0x0000383c5b007388 */ /* 0x0005e20000000800 */
[----:B0-----:R-:W-:-:S03]  /*62e0*/  FADD.FTZ R57, R54, R57 ;  /* 0x0000003936397221 */ /* 0x001fc60000010000 */
[----:B------:R-:W-:Y:S01]  /*62f0*/  STS [R92+0x3c], R61 ;  /* 0x00003c3d5c007388 */ /* 0x000fe20000000800 */
[----:B------:R-:W-:-:S03]  /*6300*/  NOP ;  /* 0x0000000000007918 */ /* 0x000fc60000000000 */
[----:B------:R-:W-:Y:S01]  /*6310*/  LDS R5, [R122] ;  /* 0x000000007a057984 */ /* 0x000fe20000000800 */
[----:B------:R-:W-:-:S03]  /*6320*/  FADD.FTZ R57, R57, R58 ;  /* 0x0000003a39397221 */ /* 0x000fc60000010000 */
        /* <DEDUP_REMOVED lines=20> */
[----:B------:R-:W-:Y:S01]  /*6470*/  UIMAD UR25, UR32, UR27, UR31 ;  /* 0x0000001b201972a4 */ /* 0x000fe2000f8e021f */
[----:B------:R-:W2:Y:S03]  /*6480*/  LDCU.64 UR26, c[0x0][0x560] ;  /* 0x0000ac00ff1a77ac */ /* 0x000ea60008000a00 */
[----:B-1----:R-:W-:-:S04]  /*6490*/  UIMAD.WIDE.U32 UR24, UR7, UR34, UR24 ;  /* 0x00000022071872a5 */ /* 0x002fc8000f8e0018 */
[----:B------:R-:W-:Y:S02]  /*64a0*/  UIMAD UR6, UR7, UR35, UR25 ;  /* 0x00000023070672a4 */ /* 0x000fe4000f8e0219 */
[----:B------:R-:W-:-:S05]  /*64b0*/  IADD3 R3, P2, PT, R141, UR24, RZ ;  /* 0x000000188d037c10 */ /* 0x000fca000ff5e0ff */
[----:B------:R-:W-:Y:S01]  /*64c0*/  IMAD.X R4, RZ, RZ, UR6, P2 ;  /* 0x00000006ff047e24 */ /* 0x000fe200090e06ff */
[----:B------:R-:W-:Y:S01]  /*64d0*/  UIADD3 UR6, UPT, UPT, UR14, -0x1, URZ ;  /* 0xffffffff0e067890 */ /* 0x000fe2000fffe0ff */
[----:B--2---:R-:W-:-:S04]  /*64e0*/  LEA R2, P2, R3, UR26, 0x2 ;  /* 0x0000001a03027c11 */ /* 0x004fc8000f8410ff */
[----:B------:R-:W-:Y:S02]  /*64f0*/  LEA.HI.X R3, R3, UR27, R4, 0x2, P2 ;  /* 0x0000001b03037c11 */ /* 0x000fe400090f1404 */
[----:B------:R-:W-:Y:S01]  /*6500*/  UMOV UR14, UR6 ;  /* 0x00000006000e7c82 */ /* 0x000fe20008000000 */
        /* <DEDUP_REMOVED lines=33> */
.L_x_4069:
[----:B------:R-:W1:Y:S01]  /*6720*/  LDCU.64 UR8, c[0x0][0x548] ;  /* 0x0000a900ff0877ac */ /* 0x000e620008000a00 */
[----:B0-----:R-:W0:Y:S01]  /*6730*/  S2R R11, SR_TID.X ;  /* 0x00000000000b7919 */ /* 0x001e220000002100 */
[----:B------:R-:W2:Y:S01]  /*6740*/  LDCU UR22, c[0x0][0x38c] ;  /* 0x00007180ff1677ac */ /* 0x000ea20008000800 */
[----:B------:R-:W0:Y:S01]  /*6750*/  LDCU.64 UR10, c[0x0][0x568] ;  /* 0x0000ad00ff0a77ac */ /* 0x000e220008000a00 */
[----:B-1----:R-:W-:-:S04]  /*6760*/  UISETP.NE.U32.AND UP0, UPT, UR8, URZ, UPT ;  /* 0x000000ff0800728c */ /* 0x002fc8000bf05070 */
[----:B------:R-:W-:-:S09]  /*6770*/  UISETP.NE.AND.EX UP0, UPT, UR9, URZ, UPT, UP0 ;  /* 0x000000ff0900728c */ /* 0x000fd2000bf05300 */
[----:B--2---:R-:W-:Y:S05]  /*6780*/  BRA.U !UP0, `(.L_x_4117) ;  /* 0x00000001088c7547 */ /* 0x004fea000b800000 */
[----:B------:R-:W1:Y:S01]  /*6790*/  SHFL.DOWN P0, R0, R147, 0x1, 0x1f ;  /* 0x08201f0093007f89 */ /* 0x000e620000000000 */
[----:B------:R-:W-:Y:S01]  /*67a0*/  BSSY.RECONVERGENT B0, `(.L_x_4117) ;  /* 0x0000021000007945 */ /* 0x000fe20003800200 */
[----:B------:R-:W2:Y:S01]  /*67b0*/  S2R R4, SR_LANEID ;  /* 0x0000000000047919 */ /* 0x000ea20000000000 */
[----:B------:R-:W0:Y:S01]  /*67c0*/  S2R R6, SR_TID.X ;  /* 0x0000000000067919 */ /* 0x000e220000002100 */
[----:B-1----:R-:W-:-:S05]  /*67d0*/  @P0 FADD R0, R0, R147 ;  /* 0x0000009300000221 */ /* 0x002fca0000000000 */
[----:B------:R-:W1:Y:S01]  /*67e0*/  SHFL.DOWN P0, R3, R0, 0x2, 0x1f ;  /* 0x08401f0000037f89 */ /* 0x000e620000000000 */
[----:B--2---:R-:W-:-:S13]  /*67f0*/  ISETP.NE.AND P1, PT, R4, RZ, PT ;  /* 0x000000ff0400720c */ /* 0x004fda0003f25270 */
[----:B------:R-:W2:Y:S01]  /*6800*/  @!P1 S2R R8, SR_CgaCtaId ;  /* 0x0000000000089919 */ /* 0x000ea20000008800 */
[----:B------:R-:W-:Y:S01]  /*6810*/  @!P1 MOV R7, 0x400 ;  /* 0x0000040000079802 */ /* 0x000fe20000000f00 */
[----:B-1----:R-:W-:Y:S01]  /*6820*/  @P0 FADD R3, R0, R3 ;  /* 0x0000000300030221 */ /* 0x002fe20000000000 */
[----:B0-----:R-:W-:-:S04]  /*6830*/  @!P1 SHF.R.U32.HI R0, RZ, 0x3, R6 ;  /* 0x00000003ff009819 */ /* 0x001fc80000011606 */
        /* <DEDUP_REMOVED lines=23> */
.L_x_4118:
[----:B------:R-:W-:Y:S05]  /*69b0*/  BSYNC.RECONVERGENT B0 ;  /* 0x0000000000007941 */ /* 0x000fea0003800200 */
.L_x_4117:
[----:B0-----:R-:W-:Y:S01]  /*69c0*/  UISETP.NE.U32.AND UP0, UPT, UR10, URZ, UPT ;  /* 0x000000ff0a00728c */ /* 0x001fe2000bf05070 */
[----:B------:R-:W-:-:S03]  /*69d0*/  ISETP.GE.AND P0, PT, R11, UR22, PT ;  /* 0x000000160b007c0c */ /* 0x000fc6000bf06270 */
[----:B------:R-:W-:-:S09]  /*69e0*/  UISETP.NE.AND.EX UP0, UPT, UR11, URZ, UPT, UP0 ;  /* 0x000000ff0b00728c */ /* 0x000fd2000bf05300 */
[----:B------:R-:W-:Y:S05]  /*69f0*/  BRA.U !UP0, `(.L_x_4119) ;  /* 0x0000000108907547 */ /* 0x000fea000b800000 */
[----:B------:R-:W-:Y:S06]  /*6a00*/  BAR.SYNC.DEFER_BLOCKING 0x0 ;  /* 0x0000000000007b1d */ /* 0x000fec0000010000 */
[----:B------:R-:W-:Y:S01]  /*6a10*/  BSSY.RECONVERGENT B0, `(.L_x_4119) ;  /* 0x0000022000007945 */ /* 0x000fe20003800200 */
[----:B------:R-:W0:Y:S01]  /*6a20*/  SHFL.DOWN P1, R0, R145, 0x1, 0x1f ;  /* 0x08201f0091007f89 */ /* 0x000e220000020000 */
        /* <DEDUP_REMOVED lines=32> */
.L_x_4120:
[----:B------:R-:W-:Y:S05]  /*6c30*/  BSYNC.RECONVERGENT B0 ;  /* 0x0000000000007941 */ /* 0x000fea0003800200 */
.L_x_4119:
[----:B------:R-:W-:Y:S05]  /*6c40*/  @P0 EXIT ;  /* 0x000000000000094d */ /* 0x000fea0003800000 */
[----:B------:R-:W2:Y:S01]  /*6c50*/  S2UR UR6, SR_CTAID.Y ;  /* 0x00000000000679c3 */ /* 0x000ea20000002600 */
[----:B------:R-:W0:Y:S01]  /*6c60*/  LDCU.64 UR10, c[0x0][0x4e8] ;  /* 0x00009d00ff0a77ac */ /* 0x000e220008000a00 */
[----:B------:R-:W-:Y:S01]  /*6c70*/  BSSY.RECONVERGENT B0, `(.L_x_4121) ;  /* 0x0000028000007945 */ /* 0x000fe20003800200 */
[----:B------:R-:W2:Y:S05]  /*6c80*/  LDCU.64 UR12, c[0x0][0x4a8] ;  /* 0x00009500ff0c77ac */ /* 0x000eaa0008000a00 */
[----:B------:R-:W1:Y:S01]  /*6c90*/  S2UR UR14, SR_CgaCtaId ;  /* 0x00000000000e79c3 */ /* 0x000e620000008800 */
[----:B------:R-:W1:Y:S01]  /*6ca0*/  LDCU UR15, c[0x0][0x360] ;  /* 0x00006c00ff0f77ac */ /* 0x000e620008000800 */
[----:B------:R-:W1:Y:S06]  /*6cb0*/  LDCU.64 UR16, c[0x0][0x530] ;  /* 0x0000a600ff1077ac */ /* 0x000e6c0008000a00 */
[----:B------:R-:W3:Y:S01]  /*6cc0*/  LDC.64 R16, c[0x0][0x4b0] ;  /* 0x00012c00ff107b82 */ /* 0x000ee20000000a00 */
[----:B------:R-:W3:Y:S01]  /*6cd0*/  LDCU.64 UR18, c[0x0][0x4f0] ;  /* 0x00009e00ff1277ac */ /* 0x000ee20008000a00 */
[----:B0-----:R-:W-:Y:S01]  /*6ce0*/  UIMAD.WIDE.U32 UR4, UR7, UR10, URZ ;  /* 0x0000000a070472a5 */ /* 0x001fe2000f8e00ff */
[----:B------:R-:W0:Y:S01]  /*6cf0*/  LDCU.64 UR20, c[0x0][0x540] ;  /* 0x0000a800ff1477ac */ /* 0x000e220008000a00 */
[----:B--2---:R-:W-:-:S02]  /*6d00*/  UIMAD.WIDE.U32 UR8, UR6, UR12, URZ ;  /* 0x0000000c060872a5 */ /* 0x004fc4000f8e00ff */
[----:B------:R-:W-:Y:S02]  /*6d10*/  UIMAD UR10, UR7, UR11, UR5 ;  /* 0x0000000b070a72a4 */ /* 0x000fe4000f8e0205 */
[----:B------:R-:W-:-:S03]  /*6d20*/  UIMAD UR7, UR6, UR13, UR9 ;  /* 0x0000000d060772a4 */ /* 0x000fc6000f8e0209 */
[----:B------:R-:W-:Y:S02]  /*6d30*/  UMOV UR6, 0x400 ;  /* 0x0000040000067882 */ /* 0x000fe40000000000 */
[----:B-1----:R-:W-:-:S12]  /*6d40*/  ULEA UR14, UR14, UR6, 0x18 ;  /* 0x000000060e0e7291 */ /* 0x002fd8000f8ec0ff */
.L_x_4122:
[----:B------:R-:W-:Y:S01]  /*6d50*/  LEA R0, R11, UR14, 0x2 ;  /* 0x0000000e0b007c11 */ /* 0x000fe2000f8e10ff */
[----:B------:R-:W-:Y:S01]  /*6d60*/  UMOV UR6, UR8 ;  /* 0x0000000800067c82 */ /* 0x000fe20008000000 */
[----:B------:R-:W-:Y:S02]  /*6d70*/  MOV R3, UR5 ;  /* 0x0000000500037c02 */ /* 0x000fe40008000f00 */
[----:B------:R-:W-:Y:S01]  /*6d80*/  SHF.R.S32.HI R3, RZ, 0x1f, R11 ;  /* 0x0000001fff037819 */ /* 0x000fe2000001140b */
[----:B-1----:R-:W1:Y:S01]  /*6d90*/  LDS R13, [R0+0x3650] ;  /* 0x00365000000d7984 */ /* 0x002e620000000800 */
[----:B------:R-:W-:Y:S02]  /*6da0*/  MOV R2, UR4 ;  /* 0x0000000400027c02 */ /* 0x000fe40008000f00 */
[----:B------:R-:W-:Y:S01]  /*6db0*/  MOV R7, UR10 ;  /* 0x0000000a00077c02 */ /* 0x000fe20008000f00 */
[----:B------:R-:W2:Y:S01]  /*6dc0*/  LDS R15, [R0+0x3a50] ;  /* 0x003a5000000f7984 */ /* 0x000ea20000000800 */
[----:B---3--:R-:W-:-:S02]  /*6dd0*/  IMAD R4, R3, R16, RZ ;  /* 0x0000001003047224 */ /* 0x008fc400078e02ff */
[----:B------:R-:W-:Y:S02]  /*6de0*/  IMAD.MOV.U32 R6, RZ, RZ, R2 ;  /* 0x000000ffff067224 */ /* 0x000fe400078e0002 */
[----:B------:R-:W-:Y:S02]  /*6df0*/  IMAD R8, R3, UR18, RZ ;  /* 0x0000001203087c24 */ /* 0x000fe4000f8e02ff */
[----:B------:R-:W-:-:S04]  /*6e00*/  IMAD.WIDE.U32 R2, R11, R16, UR6 ;  /* 0x000000060b027e25 */ /* 0x000fc8000f8e0010 */
[C---:B------:R-:W-:Y:S01]  /*6e10*/  IMAD R5, R11.reuse, R17, R4 ;  /* 0x000000110b057224 */ /* 0x040fe200078e0204 */
[C---:B------:R-:W-:Y:S01]  /*6e20*/  LEA R4, P0, R2.reuse, UR16, 0x2 ;  /* 0x0000001002047c11 */ /* 0x040fe2000f8010ff */
[C---:B------:R-:W-:Y:S02]  /*6e30*/  IMAD R9, R11.reuse, UR19, R8 ;  /* 0x000000130b097c24 */ /* 0x040fe4000f8e0208 */
[----:B------:R-:W-:Y:S01]  /*6e40*/  IMAD.WIDE.U32 R6, R11, UR18, R6 ;  /* 0x000000120b067c25 */ /* 0x000fe2000f8e0006 */
[----:B------:R-:W-:Y:S02]  /*6e50*/  IADD3 R5, PT, PT, R3, R5, RZ ;  /* 0x0000000503057210 */ /* 0x000fe40007ffe0ff */
[----:B------:R-:W-:Y:S02]  /*6e60*/  IADD3 R11, PT, PT, R11, UR15, RZ ;  /* 0x0000000f0b0b7c10 */ /* 0x000fe4000fffe0ff */
[----:B------:R-:W-:Y:S02]  /*6e70*/  LEA.HI.X R5, R2, UR17, R5, 0x2, P0 ;  /* 0x0000001102057c11 */ /* 0x000fe400080f1405 */
[----:B------:R-:W-:-:S02]  /*6e80*/  ISETP.GE.AND P0, PT, R11, UR22, PT ;  /* 0x000000160b007c0c */ /* 0x000fc4000bf06270 */
[----:B------:R-:W-:Y:S02]  /*6e90*/  IADD3 R3, PT, PT, R7, R9, RZ ;  /* 0x0000000907037210 */ /* 0x000fe40007ffe0ff */
[----:B0-----:R-:W-:-:S04]  /*6ea0*/  LEA R8, P1, R6, UR20, 0x2 ;  /* 0x0000001406087c11 */ /* 0x001fc8000f8210ff */
[----:B------:R-:W-:Y:S01]  /*6eb0*/  LEA.HI.X R9, R6, UR21, R3, 0x2, P1 ;  /* 0x0000001506097c11 */ /* 0x000fe200088f1403 */
[----:B-1----:R1:W-:Y:S04]  /*6ec0*/  REDG.E.ADD.F32.FTZ.RN.STRONG.GPU desc[UR28][R4.64], R13 ;  /* 0x0000000d040079a6 */ /* 0x0023e8000c12f31c */
[----:B--2---:R1:W-:Y:S01]  /*6ed0*/  REDG.E.ADD.F32.FTZ.RN.STRONG.GPU desc[UR28][R8.64], R15 ;  /* 0x0000000f080079a6 */ /* 0x0043e2000c12f31c */
[----:B------:R-:W-:Y:S05]  /*6ee0*/  @!P0 BRA `(.L_x_4122) ;  /* 0xfffffffc00988947 */ /* 0x000fea000383ffff */
[----:B------:R-:W-:Y:S05]  /*6ef0*/  BSYNC.RECONVERGENT B0 ;  /* 0x0000000000007941 */ /* 0x000fea0003800200 */
.L_x_4121:
[----:B------:R-:W-:Y:S05]  /*6f00*/  EXIT ;  /* 0x000000000000794d */ /* 0x000fea0003800000 */
.L_x_4075:
[----:B------:R-:W-:Y:S01]  /*6f10*/  HFMA2 R238, -RZ, RZ, 0, 0 ;  /* 0x00000000ffee7431 */ /* 0x000fe200000001ff */
[----:B------:R-:W-:Y:S01]  /*6f20*/  MOV R223, R217 ;  /* 0x000000d900df7202 */ /* 0x000fe20000000f00 */
[----:B------:R-:W-:Y:S01]  /*6f30*/  IMAD.MOV.U32 R225, RZ, RZ, 0x1 ;  /* 0x00000001ffe17424 */ /* 0x000fe200078e00ff */
[----:B------:R-:W-:-:S07]  /*6f40*/  MOV R6, 0xffffffff ;  /* 0xffffffff00067802 */ /* 0x000fce0000000f00 */
[----:B01---5:R-:W-:Y:S05]  /*6f50*/  WARPSYNC.COLLECTIVE R6, `(.L_x_4123) ;  /* 0x0000000006087348 */ /* 0x023fea0003c00000 */
[----:B------:R2:W3:Y:S02]  /*6f60*/  SHFL.UP P6, R5, R223, R225, R238 ;  /* 0x040000e1df057389 */ /* 0x0004e400000c00ee */
[----:B0123-5:R-:W-:Y:S05]  /*6f70*/  ENDCOLLECTIVE ;  /* 0x000000000000791b */ /* 0x02ffea0003800000 */
.L_x_4123:
[----:B------:R-:W-:Y:S02]  /*6f80*/  MOV R223, R222 ;  /* 0x000000de00df7202 */ /* 0x000fe40000000f00 */
[----:B------:R-:W-:-:S07]  /*6f90*/  MOV R4, R5 ;  /* 0x0000000500047202 */ /* 0x000fce0000000f00 */
[----:B------:R-:W-:Y:S05]  /*6fa0*/  WARPSYNC.COLLECTIVE R6, `(.L_x_4124) ;  /* 0x0000000006087348 */ /* 0x000fea0003c00000 */
[----:B------:R0:W1:Y:S02]  /*6fb0*/  SHFL.UP P6, R5, R223, R225, R238 ;  /* 0x040000e1df057389 */ /* 0x00006400000c00ee */
[----:B01----:R-:W-:Y:S05]  /*6fc0*/  ENDCOLLECTIVE ;  /* 0x000000000000791b */ /* 0x003fea0003800000 */
.L_x_4124:
[----:B------:R-:W-:Y:S02]  /*6fd0*/  HFMA2 R225, -RZ, RZ, 0, 1.1920928955078125e-07 ;  /* 0x00000002ffe17431 */ /* 0x000fe400000001ff */
[C---:B------:R-:W-:Y:S01]  /*6fe0*/  FFMA.FTZ R5, R217.reuse, R5, R222 ;  /* 0x00000005d9057223 */ /* 0x040fe200000100de */
[----:B------:R-:W-:-:S04]  /*6ff0*/  @P5 FMUL.FTZ R217, R217, R4 ;  /* 0x00000004d9d95220 */ /* 0x000fc80000410000 */
[----:B------:R-:W-:Y:S01]  /*7000*/  IMAD.MOV.U32 R223, RZ, RZ, R217 ;  /* 0x000000ffffdf7224 */ /* 0x000fe200078e00d9 */
[----:B------:R-:W-:-:S07]  /*7010*/  FSEL R224, R222, R5, !P5 ;  /* 0x00000005dee07208 */ /* 0x000fce0006800000 */
[----:B------:R-:W-:Y:S05]  /*7020*/  WARPSYNC.COLLECTIVE R6, `(.L_x_4125) ;  /* 0x0000000006087348 */ /* 0x000fea0003c00000 */
[----:B------:R0:W1:Y:S02]  /*7030*/  SHFL.UP P6, R5, R223, R225, R238 ;  /* 0x040000e1df057389 */ /* 0x00006400000c00ee */
[----:B01----:R-:W-:Y:S05]  /*7040*/  ENDCOLLECTIVE ;  /* 0x000000000000791b */ /* 0x003fea0003800000 */
.L_x_4125:
[----:B------:R-:W-:Y:S02]  /*7050*/  MOV R223, R224 ;  /* 0x000000e000df7202 */ /* 0x000fe40000000f00 */
[----:B------:R-:W-:-:S07]  /*7060*/  MOV R4, R5 ;  /* 0x0000000500047202 */ /* 0x000fce0000000f00 */
[----:B------:R-:W-:Y:S05]  /*7070*/  WARPSYNC.COLLECTIVE R6, `(.L_x_4126) ;  /* 0x0000000006087348 */ /* 0x000fea0003c00000 */
[----:B------:R0:W1:Y:S02]  /*7080*/  SHFL.UP P6, R5, R223, R225, R238 ;  /* 0x040000e1df057389 */ /* 0x00006400000c00ee */
[----:B01----:R-:W-:Y:S05]  /*7090*/  ENDCOLLECTIVE ;  /* 0x000000000000791b */ /* 0x003fea0003800000 */
.L_x_4126:
        /* <DEDUP_REMOVED lines=8> */
.L_x_4127:
[----:B------:R-:W-:Y:S02]  /*7120*/  MOV R223, R236 ;  /* 0x000000ec00df7202 */ /* 0x000fe40000000f00 */
[----:B------:R-:W-:-:S07]  /*7130*/  MOV R4, R5 ;  /* 0x0000000500047202 */ /* 0x000fce0000000f00 */
[----:B------:R-:W-:Y:S05]  /*7140*/  WARPSYNC.COLLECTIVE R6, `(.L_x_4128) ;  /* 0x0000000006087348 */ /* 0x000fea0003c00000 */
[----:B------:R0:W1:Y:S02]  /*7150*/  SHFL.UP P6, R5, R223, R225, R238 ;  /* 0x040000e1df057389 */ /* 0x00006400000c00ee */
[----:B01----:R-:W-:Y:S05]  /*7160*/  ENDCOLLECTIVE ;  /* 0x000000000000791b */ /* 0x003fea0003800000 */
.L_x_4128:
        /* <DEDUP_REMOVED lines=8> */
.L_x_4129:
[----:B------:R-:W-:Y:S01]  /*71f0*/  MOV R223, R222 ;  /* 0x000000de00df7202 */ /* 0x000fe20000000f00 */
[----:B------:R-:W-:-:S07]  /*7200*/  IMAD.MOV.U32 R4, RZ, RZ, R5 ;  /* 0x000000ffff047224 */ /* 0x000fce00078e0005 */
[----:B------:R-:W-:Y:S05]  /*7210*/  WARPSYNC.COLLECTIVE R6, `(.L_x_4130) ;  /* 0x0000000006087348 */ /* 0x000fea0003c00000 */
[----:B------:R0:W1:Y:S02]  /*7220*/  SHFL.UP P6, R5, R223, R225, R238 ;  /* 0x040000e1df057389 */ /* 0x00006400000c00ee */
[----:B01----:R-:W-:Y:S05]  /*7230*/  ENDCOLLECTIVE ;  /* 0x000000000000791b */ /* 0x003fea0003800000 */
.L_x_4130:
        /* <DEDUP_REMOVED lines=8> */
.L_x_4131:
[----:B------:R-:W-:Y:S01]  /*72c0*/  IMAD.MOV.U32 R223, RZ, RZ, R4 ;  /* 0x000000ffffdf7224 */ /* 0x000fe200078e0004 */
[----:B------:R-:W-:-:S07]  /*72d0*/  MOV R224, R5 ;  /* 0x0000000500e07202 */ /* 0x000fce0000000f00 */
[----:B------:R-:W-:Y:S05]  /*72e0*/  WARPSYNC.COLLECTIVE R6, `(.L_x_4132) ;  /* 0x0000000006087348 */ /* 0x000fea0003c00000 */
[----:B------:R0:W1:Y:S02]  /*72f0*/  SHFL.UP P6, R5, R223, R225, R238 ;  /* 0x040000e1df057389 */ /* 0x00006400000c00ee */
[----:B01----:R-:W-:Y:S05]  /*7300*/  ENDCOLLECTIVE ;  /* 0x000000000000791b */ /* 0x003fea0003800000 */
.L_x_4132:
[----:B------:R-:W-:Y:S05]  /*7310*/  BRA `(.L_x_4133) ;  /* 0xffffffc000f47947 */ /* 0x000fea000383ffff */
.L_x_4076:
        /* <DEDUP_REMOVED lines=8> */
.L_x_4135:
[----:B------:R-:W-:Y:S05]  /*73a0*/  BSYNC B0 ;  /* 0x0000000000007941 */ /* 0x000fea0003800000 */
.L_x_4134:
[----:B------:R-:W-:Y:S05]  /*73b0*/  BRA `(.L_x_4136) ;  /* 0xffffffc000e47947 */ /* 0x000fea000383ffff */
.L_x_4077:
[----:B------:R-:W-:Y:S01]  /*73c0*/  HFMA2 R235, -RZ, RZ, 0, 1.847743988037109375e-06 ;  /* 0x0000001fffeb7431 */ /* 0x000fe200000001ff */
[----:B------:R-:W-:Y:S01]  /*73d0*/  BSSY B0, `(.L_x_4137) ;  /* 0x0000007000007945 */ /* 0x000fe20003800000 */
[----:B------:R-:W-:Y:S01]  /*73e0*/  IMAD.MOV.U32 R236, RZ, RZ, R222 ;  /* 0x000000ffffec7224 */ /* 0x000fe200078e00de */
[----:B------:R-:W-:Y:S02]  /*73f0*/  MOV R7, 0x1f ;  /* 0x0000001f00077802 */ /* 0x000fe40000000f00 */
[----:B------:R-:W-:-:S07]  /*7400*/  MOV R6, 0xffffffff ;  /* 0xffffffff00067802 */ /* 0x000fce0000000f00 */
[----:B01---5:R-:W-:Y:S05]  /*7410*/  WARPSYNC.COLLECTIVE R6, `(.L_x_4138) ;  /* 0x0000000006087348 */ /* 0x023fea0003c00000 */
[----:B------:R2:W3:Y:S02]  /*7420*/  SHFL.IDX P2, R5, R236, R235, R7 ;  /* 0x000000ebec057389 */ /* 0x0004e40000040007 */
[----:B0123-5:R-:W-:Y:S05]  /*7430*/  ENDCOLLECTIVE ;  /* 0x000000000000791b */ /* 0x02ffea0003800000 */
.L_x_4138:
[----:B------:R-:W-:Y:S05]  /*7440*/  BSYNC B0 ;  /* 0x0000000000007941 */ /* 0x000fea0003800000 */
.L_x_4137:
[----:B------:R-:W-:Y:S05]  /*7450*/  BRA `(.L_x_4139) ;  /* 0xffffffc000c47947 */ /* 0x000fea000383ffff */
.L_x_4078:
[----:B------:R-:W-:Y:S01]  /*7460*/  HFMA2 R238, -RZ, RZ, 0, 0 ;  /* 0x00000000ffee7431 */ /* 0x000fe200000001ff */
[----:B------:R-:W-:Y:S01]  /*7470*/  BSSY B0, `(.L_x_4140) ;  /* 0x0000007000007945 */ /* 0x000fe20003800000 */
[----:B------:R-:W-:Y:S01]  /*7480*/  MOV R223, R217 ;  /* 0x000000d900df7202 */ /* 0x000fe20000000f00 */
[----:B------:R-:W-:Y:S01]  /*7490*/  IMAD.MOV.U32 R225, RZ, RZ, 0x1 ;  /* 0x00000001ffe17424 */ /* 0x000fe200078e00ff */
[----:B------:R-:W-:-:S07]  /*74a0*/  MOV R6, 0xffffffff ;  /* 0xffffffff00067802 */ /* 0x000fce0000000f00 */
[----:B01---5:R-:W-:Y:S05]  /*74b0*/  WARPSYNC.COLLECTIVE R6, `(.L_x_4141) ;  /* 0x0000000006087348 */ /* 0x023fea0003c00000 */
[----:B------:R2:W3:Y:S02]  /*74c0*/  SHFL.UP P6, R5, R223, R225, R238 ;  /* 0x040000e1df057389 */ /* 0x0004e400000c00ee */
[----:B0123-5:R-:W-:Y:S05]  /*74d0*/  ENDCOLLECTIVE ;  /* 0x000000000000791b */ /* 0x02ffea0003800000 */
.L_x_4141:
[----:B------:R-:W-:Y:S05]  /*74e0*/  BSYNC B0 ;  /* 0x0000000000007941 */ /* 0x000fea0003800000 */
.L_x_4140:
[----:B------:R-:W-:Y:S01]  /*74f0*/  HFMA2 R238, -RZ, RZ, 0, 0 ;  /* 0x00000000ffee7431 */ /* 0x000fe200000001ff */
[----:B------:R-:W-:Y:S01]  /*7500*/  MOV R223, R222 ;  /* 0x000000de00df7202 */ /* 0x000fe20000000f00 */
[----:B------:R-:W-:Y:S01]  /*7510*/  IMAD.MOV.U32 R225, RZ, RZ, 0x1 ;  /* 0x00000001ffe17424 */ /* 0x000fe200078e00ff */
[----:B------:R-:W-:Y:S01]  /*7520*/  MOV R6, 0xffffffff ;  /* 0xffffffff00067802 */ /* 0x000fe20000000f00 */
[----:B------:R-:W-:Y:S01]  /*7530*/  HFMA2 R7, -RZ, RZ, 0, 1.847743988037109375e-06 ;  /* 0x0000001fff077431 */ /* 0x000fe200000001ff */
[----:B------:R-:W-:Y:S01]  /*7540*/  MOV R217, R5 ;  /* 0x0000000500d97202 */ /* 0x000fe20000000f00 */
[----:B------:R-:W-:Y:S01]  /*7550*/  IMAD.MOV.U32 R235, RZ, RZ, RZ ;  /* 0x000000ffffeb7224 */ /* 0x000fe200078e00ff */
[----:B------:R-:W-:-:S07]  /*7560*/  MOV R236, R2 ;  /* 0x0000000200ec7202 */ /* 0x000fce0000000f00 */
[----:B------:R-:W-:Y:S05]  /*7570*/  WARPSYNC.COLLECTIVE R6, `(.L_x_4142) ;  /* 0x0000000006087348 */ /* 0x000fea0003c00000 */
[----:B------:R0:W1:Y:S02]  /*7580*/  SHFL.UP P6, R5, R223, R225, R238 ;  /* 0x040000e1df057389 */ /* 0x00006400000c00ee */
[----:B01----:R-:W-:Y:S05]  /*7590*/  ENDCOLLECTIVE ;  /* 0x000000000000791b */ /* 0x003fea0003800000 */
.L_x_4142:
[----:B------:R-:W-:-:S07]  /*75a0*/  MOV R222, R5 ;  /* 0x0000000500de7202 */ /* 0x000fce0000000f00 */
[----:B------:R-:W-:Y:S05]  /*75b0*/  WARPSYNC.COLLECTIVE R6, `(.L_x_4143) ;  /* 0x0000000006087348 */ /* 0x000fea0003c00000 */
[----:B------:R0:W1:Y:S02]  /*75c0*/  SHFL.IDX P2, R5, R236, R235, R7 ;  /* 0x000000ebec057389 */ /* 0x0000640000040007 */
[----:B01----:R-:W-:Y:S05]  /*75d0*/  ENDCOLLECTIVE ;  /* 0x000000000000791b */ /* 0x003fea0003800000 */
.L_x_4143:
[----:B------:R-:W-:Y:S02]  /*75e0*/  MOV R236, R3 ;  /* 0x0000000300ec7202 */ /* 0x000fe40000000f00 */
[----:B------:R-:W-:-:S07]  /*75f0*/  MOV R4, R5 ;  /* 0x0000000500047202 */ /* 0x000fce0000000f00 */
[----:B------:R-:W-:Y:S05]  /*7600*/  WARPSYNC.COLLECTIVE R6, `(.L_x_4144) ;  /* 0x0000000006087348 */ /* 0x000fea0003c00000 */
[----:B------:R0:W1:Y:S02]  /*7610*/  SHFL.IDX P2, R5, R236, R235, R7 ;  /* 0x000000ebec057389 */ /* 0x0000640000040007 */
[----:B01----:R-:W-:Y:S05]  /*7620*/  ENDCOLLECTIVE ;  /* 0x000000000000791b */ /* 0x003fea0003800000 */
.L_x_4144:
[----:B------:R-:W-:Y:S05]  /*7630*/  BRA `(.L_x_4145) ;  /* 0xffffffc000647947 */ /* 0x000fea000383ffff */
.L_x_4080:
[----:B------:R-:W-:Y:S01]  /*7640*/  HFMA2 R241, -RZ, RZ, 0, 1.847743988037109375e-06 ;  /* 0x0000001ffff17431 */ /* 0x000fe200000001ff */
[----:B------:R-:W-:Y:S01]  /*7650*/  MOV R239, R3 ;  /* 0x0000000300ef7202 */ /* 0x000fe20000000f00 */
[----:B------:R-:W-:Y:S01]  /*7660*/  IMAD.MOV.U32 R232, RZ, RZ, 0x1 ;  /* 0x00000001ffe87424 */ /* 0x000fe200078e00ff */
[----:B------:R-:W-:Y:S01]  /*7670*/  MOV R6, 0xffffffff ;  /* 0xffffffff00067802 */ /* 0x000fe20000000f00 */
[----:B------:R-:W-:Y:S01]  /*7680*/  HFMA2 R235, -RZ, RZ, 0, 0 ;  /* 0x00000000ffeb7431 */ /* 0x000fe200000001ff */
[----:B------:R-:W-:-:S07]  /*7690*/  MOV R4, R5 ;  /* 0x0000000500047202 */ /* 0x000fce0000000f00 */
[----:B------:R-:W-:Y:S05]  /*76a0*/  WARPSYNC.COLLECTIVE R6, `(.L_x_4146) ;  /* 0x0000000006087348 */ /* 0x000fea0003c00000 */
[----:B------:R0:W1:Y:S02]  /*76b0*/  SHFL.DOWN P2, R237, R239, R232, R241 ;  /* 0x080000e8efed7389 */ /* 0x00006400000400f1 */
[----:B01----:R-:W-:Y:S05]  /*76c0*/  ENDCOLLECTIVE ;  /* 0x000000000000791b */ /* 0x003fea0003800000 */
.L_x_4146:
[----:B------:R-:W-:Y:S02]  /*76d0*/  MOV R239, R5 ;  /* 0x0000000500ef7202 */ /* 0x000fe40000000f00 */
[----:B------:R-:W-:-:S07]  /*76e0*/  MOV R226, R237 ;  /* 0x000000ed00e27202 */ /* 0x000fce0000000f00 */
[----:B------:R-:W-:Y:S05]  /*76f0*/  WARPSYNC.COLLECTIVE R6, `(.L_x_4147) ;  /* 0x0000000006087348 */ /* 0x000fea0003c00000 */
[----:B------:R0:W1:Y:S02]  /*7700*/  SHFL.DOWN P2, R237, R239, R232, R241 ;  /* 0x080000e8efed7389 */ /* 0x00006400000400f1 */
[----:B01----:R-:W-:Y:S05]  /*7710*/  ENDCOLLECTIVE ;  /* 0x000000000000791b */ /* 0x003fea0003800000 */
.L_x_4147:
[----:B------:R-:W-:Y:S01]  /*7720*/  @P0 FMUL.FTZ R226, R226, R3 ;  /* 0x00000003e2e20220 */ /* 0x000fe20000410000 */
[----:B------:R-:W-:Y:S02]  /*7730*/  IMAD.MOV.U32 R232, RZ, RZ, 0x2 ;  /* 0x00000002ffe87424 */ /* 0x000fe400078e00ff */
[----:B------:R-:W-:-:S04]  /*7740*/  IMAD.MOV.U32 R7, RZ, RZ, R237 ;  /* 0x000000ffff077224 */ /* 0x000fc800078e00ed */
        /* <DEDUP_REMOVED lines=8> */
.L_x_4148:
[----:B------:R-:W-:Y:S02]  /*77d0*/  MOV R239, R4 ;  /* 0x0000000400ef7202 */ /* 0x000fe40000000f00 */
[----:B------:R-:W-:-:S07]  /*77e0*/  MOV R226, R237 ;  /* 0x000000ed00e27202 */ /* 0x000fce0000000f00 */
[----:B------:R-:W-:Y:S05]  /*77f0*/  WARPSYNC.COLLECTIVE R6, `(.L_x_4149) ;  /* 0x0000000006087348 */ /* 0x000fea0003c00000 */
[----:B------:R0:W1:Y:S02]  /*7800*/  SHFL.DOWN P2, R237, R239, R232, R241 ;  /* 0x080000e8efed7389 */ /* 0x00006400000400f1 */
[----:B01----:R-:W-:Y:S05]  /*7810*/  ENDCOLLECTIVE ;  /* 0x000000000000791b */ /* 0x003fea0003800000 */
.L_x_4149:
[----:B------:R-:W-:Y:S01]  /*7820*/  @!P0 FMUL.FTZ R226, R3, R226 ;  /* 0x000000e203e28220 */ /* 0x000fe20000410000 */
[----:B------:R-:W-:Y:S01]  /*7830*/  HFMA2 R232, -RZ, RZ, 0, 2.384185791015625e-07 ;  /* 0x00000004ffe87431 */ /* 0x000fe200000001ff */
[----:B------:R-:W-:-:S05]  /*7840*/  MOV R7, R237 ;  /* 0x000000ed00077202 */ /* 0x000fca0000000f00 */
[----:B------:R-:W-:Y:S01]  /*7850*/  @!P0 FFMA.FTZ R7, R3, R7, R4 ;  /* 0x0000000703078223 */ /* 0x000fe20000010004 */
[----:B------:R-:W-:-:S04]  /*7860*/  @!P0 IMAD.MOV.U32 R3, RZ, RZ, R226 ;  /* 0x000000ffff038224 */ /* 0x000fc800078e00e2 */
[----:B------:R-:W-:Y:S02]  /*7870*/  @!P0 MOV R4, R7 ;  /* 0x0000000700048202 */ /* 0x000fe40000000f00 */
[----:B------:R-:W-:Y:S02]  /*7880*/  MOV R239, R3 ;  /* 0x0000000300ef7202 */ /* 0x000fe40000000f00 */
[----:B------:R-:W-:Y:S02]  /*7890*/  ISETP.GT.U32.AND P0, PT, R201, 0x1b, PT ;  /* 0x0000001bc900780c */ /* 0x000fe40003f04070 */
[----:B------:R-:W-:-:S11]  /*78a0*/  MOV R7, 0x1f ;  /* 0x0000001f00077802 */ /* 0x000fd60000000f00 */
[----:B------:R-:W-:Y:S05]  /*78b0*/  WARPSYNC.COLLECTIVE R6, `(.L_x_4150) ;  /* 0x0000000006087348 */ /* 0x000fea0003c00000 */
[----:B------:R0:W1:Y:S02]  /*78c0*/  SHFL.DOWN P2, R237, R239, R232, R241 ;  /* 0x080000e8efed7389 */ /* 0x00006400000400f1 */
[----:B01----:R-:W-:Y:S05]  /*78d0*/  ENDCOLLECTIVE ;  /* 0x000000000000791b */ /* 0x003fea0003800000 */
.L_x_4150:
[----:B------:R-:W-:Y:S02]  /*78e0*/  MOV R239, R4 ;  /* 0x0000000400ef7202 */ /* 0x000fe40000000f00 */
[----:B------:R-:W-:-:S07]  /*78f0*/  MOV R226, R237 ;  /* 0x000000ed00e27202 */ /* 0x000fce0000000f00 */
[----:B------:R-:W-:Y:S05]  /*7900*/  WARPSYNC.COLLECTIVE R6, `(.L_x_4151) ;  /* 0x0000000006087348 */ /* 0x000fea0003c00000 */
[----:B------:R0:W1:Y:S02]  /*7910*/  SHFL.DOWN P2, R237, R239, R232, R241 ;  /* 0x080000e8efed7389 */ /* 0x00006400000400f1 */
[----:B01----:R-:W-:Y:S05]  /*7920*/  ENDCOLLECTIVE ;  /* 0x000000000000791b */ /* 0x003fea0003800000 */
.L_x_4151:
        /* <DEDUP_REMOVED lines=11> */
.L_x_4152:
[----:B------:R-:W-:Y:S01]  /*79e0*/  MOV R239, R4 ;  /* 0x0000000400ef7202 */ /* 0x000fe20000000f00 */
[----:B------:R-:W-:-:S07]  /*79f0*/  IMAD.MOV.U32 R226, RZ, RZ, R237 ;  /* 0x000000ffffe27224 */ /* 0x000fce00078e00ed */
[----:B------:R-:W-:Y:S05]  /*7a00*/  WARPSYNC.COLLECTIVE R6, `(.L_x_4153) ;  /* 0x0000000006087348 */ /* 0x000fea0003c00000 */
[----:B------:R0:W1:Y:S02]  /*7a10*/  SHFL.DOWN P2, R237, R239, R232, R241 ;  /* 0x080000e8efed7389 */ /* 0x00006400000400f1 */
[----:B01----:R-:W-:Y:S05]  /*7a20*/  ENDCOLLECTIVE ;  /* 0x000000000000791b */ /* 0x003fea0003800000 */
.L_x_4153:
[----:B------:R-:W-:Y:S01]  /*7a30*/  @!P0 FMUL.FTZ R226, R3, R226 ;  /* 0x000000e203e28220 */ /* 0x000fe20000410000 */
[----:B------:R-:W-:Y:S01]  /*7a40*/  HFMA2 R232, -RZ, RZ, 0, 9.5367431640625e-07 ;  /* 0x00000010ffe87431 */ /* 0x000fe200000001ff */
[----:B------:R-:W-:-:S05]  /*7a50*/  MOV R5, R237 ;  /* 0x000000ed00057202 */ /* 0x000fca0000000f00 */
[----:B------:R-:W-:Y:S01]  /*7a60*/  @!P0 FFMA.FTZ R5, R3, R5, R4 ;  /* 0x0000000503058223 */ /* 0x000fe20000010004 */
[----:B------:R-:W-:-:S04]  /*7a70*/  @!P0 MOV R3, R226 ;  /* 0x000000e200038202 */ /* 0x000fc80000000f00 */
[----:B------:R-:W-:Y:S01]  /*7a80*/  @!P0 MOV R4, R5 ;  /* 0x0000000500048202 */ /* 0x000fe20000000f00 */
[----:B------:R-:W-:Y:S01]  /*7a90*/  IMAD.MOV.U32 R239, RZ, RZ, R3 ;  /* 0x000000ffffef7224 */ /* 0x000fe200078e0003 */
[----:B------:R-:W-:-:S13]  /*7aa0*/  ISETP.GT.U32.AND P0, PT, R201, 0xf, PT ;  /* 0x0000000fc900780c */ /* 0x000fda0003f04070 */
[----:B------:R-:W-:Y:S05]  /*7ab0*/  WARPSYNC.COLLECTIVE R6, `(.L_x_4154) ;  /* 0x0000000006087348 */ /* 0x000fea0003c00000 */
[----:B------:R0:W1:Y:S02]  /*7ac0*/  SHFL.DOWN P2, R237, R239, R232, R241 ;  /* 0x080000e8efed7389 */ /* 0x00006400000400f1 */
[----:B01----:R-:W-:Y:S05]  /*7ad0*/  ENDCOLLECTIVE ;  /* 0x000000000000791b */ /* 0x003fea0003800000 */
.L_x_4154:
[----:B------:R-:W-:Y:S02]  /*7ae0*/  MOV R239, R4 ;  /* 0x0000000400ef7202 */ /* 0x000fe40000000f00 */
[----:B------:R-:W-:-:S07]  /*7af0*/  MOV R226, R237 ;  /* 0x000000ed00e27202 */ /* 0x000fce0000000f00 */
[----:B------:R-:W-:Y:S05]  /*7b00*/  WARPSYNC.COLLECTIVE R6, `(.L_x_4155) ;  /* 0x0000000006087348 */ /* 0x000fea0003c00000 */
[----:B------:R0:W1:Y:S02]  /*7b10*/  SHFL.DOWN P2, R237, R239, R232, R241 ;  /* 0x080000e8efed7389 */ /* 0x00006400000400f1 */
[----:B01----:R-:W-:Y:S05]  /*7b20*/  ENDCOLLECTIVE ;  /* 0x000000000000791b */ /* 0x003fea0003800000 */
.L_x_4155:
[----:B------:R-:W-:Y:S01]  /*7b30*/  @!P0 FMUL.FTZ R226, R3, R226 ;  /* 0x000000e203e28220 */ /* 0x000fe20000410000 */
[----:B------:R-:W-:Y:S01]  /*7b40*/  HFMA2 R232, -RZ, RZ, 0, 5.9604644775390625e-08 ;  /* 0x00000001ffe87431 */ /* 0x000fe200000001ff */
[----:B------:R-:W-:-:S05]  /*7b50*/  MOV R5, R237 ;  /* 0x000000ed00057202 */ /* 0x000fca0000000f00 */
[----:B------:R-:W-:Y:S01]  /*7b60*/  @!P0 FFMA.FTZ R5, R3, R5, R4 ;  /* 0x0000000503058223 */ /* 0x000fe20000010004 */
[----:B------:R-:W-:-:S03]  /*7b70*/  @!P0 MOV R3, R226 ;  /* 0x000000e200038202 */ /* 0x000fc60000000f00 */
[----:B------:R-:W-:Y:S01]  /*7b80*/  @!P0 IMAD.MOV.U32 R4, RZ, RZ, R5 ;  /* 0x000000ffff048224 */ /* 0x000fe200078e0005 */
[-C--:B------:R-:W-:Y:S02]  /*7b90*/  MOV R236, R3.reuse ;  /* 0x0000000300ec7202 */ /* 0x080fe40000000f00 */
[----:B------:R-:W-:Y:S02]  /*7ba0*/  MOV R239, R3 ;  /* 0x0000000300ef7202 */ /* 0x000fe40000000f00 */
[----:B------:R-:W-:-:S13]  /*7bb0*/  ISETP.NE.AND P0, PT, R143, 0x1f, PT ;  /* 0x0000001f8f00780c */ /* 0x000fda0003f05270 */
[----:B------:R-:W-:Y:S05]  /*7bc0*/  WARPSYNC.COLLECTIVE R6, `(.L_x_4156) ;  /* 0x0000000006087348 */ /* 0x000fea0003c00000 */
[----:B------:R0:W1:Y:S02]  /*7bd0*/  SHFL.IDX P2, R5, R236, R235, R7 ;  /* 0x000000ebec057389 */ /* 0x0000640000040007 */
[----:B01----:R-:W-:Y:S05]  /*7be0*/  ENDCOLLECTIVE ;  /* 0x000000000000791b */ /* 0x003fea0003800000 */
.L_x_4156:
[----:B------:R-:W-:Y:S01]  /*7bf0*/  MOV R236, R4 ;  /* 0x0000000400ec7202 */ /* 0x000fe20000000f00 */
[----:B------:R-:W-:-:S07]  /*7c00*/  IMAD.MOV.U32 R226, RZ, RZ, R5 ;  /* 0x000000ffffe27224 */ /* 0x000fce00078e0005 */
[----:B------:R-:W-:Y:S05]  /*7c10*/  WARPSYNC.COLLECTIVE R6, `(.L_x_4157) ;  /* 0x0000000006087348 */ /* 0x000fea0003c00000 */
[----:B------:R0:W1:Y:S02]  /*7c20*/  SHFL.IDX P2, R5, R236, R235, R7 ;  /* 0x000000ebec057389 */ /* 0x0000640000040007 */
[----:B01----:R-:W-:Y:S05]  /*7c30*/  ENDCOLLECTIVE ;  /* 0x000000000000791b */ /* 0x003fea0003800000 */
.L_x_4157:
[----:B------:R-:W-:Y:S05]  /*7c40*/  WARPSYNC.COLLECTIVE R6, `(.L_x_4158) ;  /* 0x0000000006087348 */ /* 0x000fea0003c00000 */
[----:B------:R0:W1:Y:S02]  /*7c50*/  SHFL.DOWN P2, R237, R239, R232, R241 ;  /* 0x080000e8efed7389 */ /* 0x00006400000400f1 */
[----:B01----:R-:W-:Y:S05]  /*7c60*/  ENDCOLLECTIVE ;  /* 0x000000000000791b */ /* 0x003fea0003800000 */
.L_x_4158:
[----:B------:R-:W-:Y:S01]  /*7c70*/  MOV R236, R10 ;  /* 0x0000000a00ec7202 */ /* 0x000fe20000000f00 */
[----:B------:R-:W-:Y:S02]  /*7c80*/  IMAD.MOV.U32 R239, RZ, RZ, R4 ;  /* 0x000000ffffef7224 */ /* 0x000fe400078e0004 */
[-C--:B------:R-:W-:Y:S01]  /*7c90*/  FFMA.FTZ R234, R11, R226.reuse, R5 ;  /* 0x000000e20bea7223 */ /* 0x080fe20000010005 */
[----:B------:R-:W-:Y:S01]  /*7ca0*/  FMUL.FTZ R226, R10, R226 ;  /* 0x000000e20ae27220 */ /* 0x000fe20000410000 */
[----:B------:R-:W-:-:S07]  /*7cb0*/  MOV R228, R237 ;  /* 0x000000ed00e47202 */ /* 0x000fce0000000f00 */
[----:B------:R-:W-:Y:S05]  /*7cc0*/  WARPSYNC.COLLECTIVE R6, `(.L_x_4159) ;  /* 0x0000000006087348 */ /* 0x000fea0003c00000 */
[----:B------:R0:W1:Y:S02]  /*7cd0*/  SHFL.DOWN P2, R237, R239, R232, R241 ;  /* 0x080000e8efed7389 */ /* 0x00006400000400f1 */
[----:B01----:R-:W-:Y:S05]  /*7ce0*/  ENDCOLLECTIVE ;  /* 0x000000000000791b */ /* 0x003fea0003800000 */
.L_x_4159:
[----:B------:R-:W-:Y:S05]  /*7cf0*/  WARPSYNC.COLLECTIVE R6, `(.L_x_4160) ;  /* 0x0000000006087348 */ /* 0x000fea0003c00000 */
[----:B------:R0:W1:Y:S02]  /*7d00*/  SHFL.IDX P2, R5, R236, R235, R7 ;  /* 0x000000ebec057389 */ /* 0x0000640000040007 */
[----:B01----:R-:W-:Y:S05]  /*7d10*/  ENDCOLLECTIVE ;  /* 0x000000000000791b */ /* 0x003fea0003800000 */
.L_x_4160:
[----:B------:R-:W-:Y:S02]  /*7d20*/  MOV R236, R11 ;  /* 0x0000000b00ec7202 */ /* 0x000fe40000000f00 */
[----:B------:R-:W-:-:S07]  /*7d30*/  MOV R230, R5 ;  /* 0x0000000500e67202 */ /* 0x000fce0000000f00 */
[----:B------:R-:W-:Y:S05]  /*7d40*/  WARPSYNC.COLLECTIVE R6, `(.L_x_4161) ;  /* 0x0000000006087348 */ /* 0x000fea0003c00000 */
[----:B------:R0:W1:Y:S02]  /*7d50*/  SHFL.IDX P2, R5, R236, R235, R7 ;  /* 0x000000ebec057389 */ /* 0x0000640000040007 */
[----:B01----:R-:W-:Y:S05]  /*7d60*/  ENDCOLLECTIVE ;  /* 0x000000000000791b */ /* 0x003fea0003800000 */
.L_x_4161:
[----:B------:R-:W-:Y:S01]  /*7d70*/  MOV R232, R5 ;  /* 0x0000000500e87202 */ /* 0x000fe20000000f00 */
[----:B------:R-:W-:Y:S06]  /*7d80*/  BRA `(.L_x_4162) ;  /* 0xffffffc000787947 */ /* 0x000fec000383ffff */
.L_x_4163:
        /* <DEDUP_REMOVED lines=15> */
.L_x_10449:


//--------------------- .text._Z25selective_scan_bwd_kernelI32Selective_Scan_bwd_kernel_traitsILi64ELi16ELb0ELb1ELb0ELb0ELb1EffEEv12SSMParamsBwd --------------------------
	.section	.text._Z25selective_scan_bwd_kernelI32Selective_Scan_bwd_kernel_traitsILi64ELi16ELb0ELb1ELb0ELb0ELb1EffEEv12SSMParamsBwd,"ax",@progbits
	.align	128
        .global         _Z25selective_scan_bwd_kernelI32Selective_Scan_bwd_kernel_traitsILi64ELi16ELb0ELb1ELb0ELb0ELb1EffEEv12SSMParamsBwd
        .type           _Z25selective_scan_bwd_kernelI32Selective_Scan_bwd_kernel_traitsILi64ELi16ELb0ELb1ELb0ELb0ELb1EffEEv12SSMParamsBwd,@function
        .size           _Z25selective_scan_bwd_kernelI32Selective_Scan_bwd_kernel_traitsILi64ELi16ELb0ELb1ELb0ELb0ELb1EffEEv12SSMParamsBwd,(.L_x_10450 - _Z25selective_scan_bwd_kernelI32Selective_Scan_bwd_kernel_traitsILi64ELi16ELb0ELb1ELb0ELb0ELb1EffEEv12SSMParamsBwd)
        .other          _Z25selective_scan_bwd_kernelI32Selective_Scan_bwd_kernel_traitsILi64ELi16ELb0ELb1ELb0ELb0ELb1EffEEv12SSMParamsBwd,@"STO_CUDA_ENTRY STV_DEFAULT"
_Z25selective_scan_bwd_kernelI32Selective_Scan_bwd_kernel_traitsILi64ELi16ELb0ELb1ELb0ELb0ELb1EffEEv12SSMParamsBwd:
.text._Z25selective_scan_bwd_kernelI32Selective_Scan_bwd_kernel_traitsILi64ELi16ELb0ELb1ELb0ELb0ELb1EffEEv12SSMParamsBwd:
[----:B------:R-:W-:Y:S01]  /*0000*/  LDC R1, c[0x0][0x37c] ;  /* 0x0000df00ff017b82 */ /* 0x000fe20000000800 */
[----:B------:R-:W0:Y:S07]  /*0010*/  LDCU.64 UR6, c[0x0][0x470] ;  /* 0x00008e00ff0677ac */ /* 0x000e2e0008000a00 */
[----:B------:R-:W1:Y:S01]  /*0020*/  S2UR UR16, SR_CTAID.Y ;  /* 0x00000000001079c3 */ /* 0x000e620000002600 */
[----:B------:R-:W-:Y:S01]  /*0030*/  CS2R R144, SRZ ;  /* 0x0000000000907805 */ /* 0x000fe2000001ff00 */
        /* <DEDUP_REMOVED lines=10> */
[----:B------:R-:W3:Y:S04]  /*00e0*/  LDCU UR25, c[0x0][0x394] ;  /* 0x00007280ff1977ac */ /* 0x000ee80008000800 */
[----:B------:R-:W-:Y:S01]  /*00f0*/  PLOP3.LUT P1, PT, PT, PT, UP1, 0x80, 0x8 ;  /* 0x000000000008781c */ /* 0x000fe20003f2f018 */
[----:B----4-:R-:W-:Y:S01]  /*0100*/  UISETP.NE.U32.AND UP0, UPT, UR4, URZ, UPT ;  /* 0x000000ff0400728c */ /* 0x010fe2000bf05070 */
[----:B------:R-:W4:Y:S03]  /*0110*/  LDCU.64 UR22, c[0x0][0x498] ;  /* 0x00009300ff1677ac */ /* 0x000f260008000a00 */
        /* <DEDUP_REMOVED lines=10> */
[----:B--2---:R-:W5:Y:S02]  /*01c0*/  @P1 LDG.E R144, desc[UR34][R4.64] ;  /* 0x0000002204901981 */ /* 0x004f64000c1e1900 */
[----:B------:R-:W-:Y:S02]  /*01d0*/  @UP0 ULEA.HI.X UR5, UR16, UR5, URZ, 0x2, UP2 ;  /* 0x0000000510050291 */ /* 0x000fe400090f14ff */
[----:B------:R-:W-:Y:S01]  /*01e0*/  MOV R2, UR4 ;  /* 0x0000000400027c02 */ /* 0x000fe20008000f00 */
[----:B-1----:R-:W1:Y:S03]  /*01f0*/  MUFU.RCP R0, R0 ;  /* 0x0000000000007308 */ /* 0x002e660000001000 */
[----:B------:R-:W-:-:S05]  /*0200*/  MOV R3, UR5 ;  /* 0x0000000500037c02 */ /* 0x000fca0008000f00 */
[----:B------:R2:W5:Y:S01]  /*0210*/  @P0 LDG.E R147, desc[UR34][R2.64] ;  /* 0x0000002202930981 */ /* 0x000562000c1e1900 */
[----:B-1----:R-:W-:-:S04]  /*0220*/  IADD3 R6, PT, PT, R0, 0xffffffe, RZ ;  /* 0x0ffffffe00067810 */ /* 0x002fc80007ffe0ff */
[----:B------:R1:W0:Y:S02]  /*0230*/  F2I.FTZ.U32.TRUNC.NTZ R7, R6 ;  /* 0x0000000600077305 */ /* 0x000224000021f000 */
[----:B-1----:R-:W-:-:S05]  /*0240*/  IMAD.MOV.U32 R6, RZ, RZ, RZ ;  /* 0x000000ffff067224 */ /* 0x002fca00078e00ff */
[----:B------:R-:W-:Y:S02]  /*0250*/  R2UR UR4, R6 ;  /* 0x00000000060472ca */ /* 0x000fe400000e0000 */
[----:B0-----:R-:W-:Y:S02]  /*0260*/  R2UR UR5, R7 ;  /* 0x00000000070572ca */ /* 0x001fe400000e0000 */
[----:B--2---:R-:W-:-:S05]  /*0270*/  IADD3 R2, PT, PT, RZ, -R7, RZ ;  /* 0x80000007ff027210 */ /* 0x004fca0007ffe0ff */
[----:B------:R-:W-:Y:S01]  /*0280*/  IMAD R3, R2, R9, RZ ;  /* 0x0000000902037224 */ /* 0x000fe200078e02ff */
[----:B------:R-:W-:-:S05]  /*0290*/  IABS R0, UR16 ;  /* 0x0000001000007c13 */ /* 0x000fca0008000000 */
[----:B------:R-:W-:Y:S01]  /*02a0*/  IMAD.HI.U32 R3, R7, R3, UR4 ;  /* 0x0000000407037e27 */ /* 0x000fe2000f8e0003 */
[----:B------:R-:W-:-:S04]  /*02b0*/  R2UR UR6, R0 ;  /* 0x00000000000672ca */ /* 0x000fc800000e0000 */
[----:B------:R-:W-:Y:S01]  /*02c0*/  R2UR UR4, R3 ;  /* 0x00000000030472ca */ /* 0x000fe200000e0000 */
[----:B------:R-:W-:-:S12]  /*02d0*/  UIMAD.WIDE.U32 UR20, UR33, UR8, URZ ;  /* 0x00000008211472a5 */ /* 0x000fd8000f8e00ff */
[----:B------:R-:W-:-:S07]  /*02e0*/  UIMAD.WIDE.U32 UR4, UR4, UR6, URZ ;  /* 0x00000006040472a5 */ /* 0x000fce000f8e00ff */
[----:B------:R-:W-:Y:S02]  /*02f0*/  UMOV UR17, UR5 ;  /* 0x0000000500117c82 */ /* 0x000fe40008000000 */
[----:B------:R-:W-:Y:S01]  /*0300*/  IADD3 R0, PT, PT, RZ, -UR17, RZ ;  /* 0x80000011ff007c10 */ /* 0x000fe2000fffe0ff */
[----:B------:R-:W-:-:S04]  /*0310*/  UIMAD.WIDE.U32 UR18, UR33, UR12, URZ ;  /* 0x0000000c211272a5 */ /* 0x000fc8000f8e00ff */
[----:B------:R-:W-:Y:S01]  /*0320*/  IMAD R0, R9, R0, UR6 ;  /* 0x0000000609007e24 */ /* 0x000fe2000f8e0200 */
[----:B------:R-:W0:Y:S01]  /*0330*/  LDCU.128 UR4, c[0x0][0x460] ;  /* 0x00008c00ff0477ac */ /* 0x000e220008000c00 */
[----:B------:R-:W-:-:S03]  /*0340*/  UIMAD UR19, UR33, UR13, UR19 ;  /* 0x0000000d211372a4 */ /* 0x000fc6000f8e0213 */
[----:B------:R-:W-:Y:S01]  /*0350*/  ISETP.GT.U32.AND P0, PT, R9, R0, PT ;  /* 0x000000000900720c */ /* 0x000fe20003f04070 */
[----:B------:R-:W-:Y:S01]  /*0360*/  UIMAD UR13, UR33, UR9, UR21 ;  /* 0x00000009210d72a4 */ /* 0x000fe2000f8e0215 */
[----:B------:R-:W-:Y:S01]  /*0370*/  UMOV UR12, UR20 ;  /* 0x00000014000c7c82 */ /* 0x000fe20008000000 */
[----:B------:R-:W-:Y:S01]  /*0380*/  UIMAD.WIDE.U32 UR8, UR16, UR14, UR18 ;  /* 0x0000000e100872a5 */ /* 0x000fe2000f8e0012 */
[----:B------:R-:W1:Y:S03]  /*0390*/  LDCU.64 UR20, c[0x0][0x4a0] ;  /* 0x00009400ff1477ac */ /* 0x000e660008000a00 */
[----:B------:R-:W-:Y:S02]  /*03a0*/  UIMAD UR15, UR16, UR15, UR9 ;  /* 0x0000000f100f72a4 */ /* 0x000fe4000f8e0209 */
[----:B---3--:R-:W-:Y:S02]  /*03b0*/  ULEA UR9, UR25, 0xfffffc00, 0xa ;  /* 0xfffffc0019097891 */ /* 0x008fe4000f8e50ff */
[----:B------:R-:W-:-:S02]  /*03c0*/  UIMAD.WIDE.U32 UR12, UR16, UR10, UR12 ;  /* 0x0000000a100c72a5 */ /* 0x000fc4000f8e000c */
[----:B------:R-:W-:Y:S02]  /*03d0*/  UIADD3 UR8, UP0, UPT, UR9, UR8, URZ ;  /* 0x0000000809087290 */ /* 0x000fe4000ff1e0ff */
[----:B------:R-:W-:Y:S02]  /*03e0*/  USHF.R.S32.HI UR10, URZ, 0x1f, UR9 ;  /* 0x0000001fff0a7899 */ /* 0x000fe40008011409 */
[----:B----4-:R-:W-:Y:S01]  /*03f0*/  UIMAD.WIDE.U32 UR18, UR33, UR22, URZ ;  /* 0x00000016211272a5 */ /* 0x010fe2000f8e00ff */
[----:B------:R-:W-:Y:S01]  /*0400*/  VOTEU.ANY UP1, P0 ;  /* 0x0000000000ff7886 */ /* 0x000fe20000020100 */
[----:B------:R-:W-:Y:S01]  /*0410*/  PLOP3.LUT P0, PT, PT, PT, UP1, 0x80, 0x8 ;  /* 0x000000000008781c */ /* 0x000fe20003f0f018 */
[----:B0-----:R-:W-:Y:S02]  /*0420*/  ULEA UR24, UP2, UR8, UR4, 0x2 ;  /* 0x0000000408187291 */ /* 0x001fe4000f8410ff */
[----:B------:R-:W-:Y:S02]  /*0430*/  UIADD3.X UR26, UPT, UPT, UR10, UR15, URZ, UP0, !UPT ;  /* 0x0000000f0a1a7290 */ /* 0x000fe400087fe4ff */
[----:B------:R-:W-:-:S02]  /*0440*/  UIMAD UR19, UR33, UR23, UR19 ;  /* 0x00000017211372a4 */ /* 0x000fc4000f8e0213 */
[----:B------:R-:W-:Y:S02]  /*0450*/  ULEA.HI.X UR26, UR8, UR5, UR26, 0x2, UP2 ;  /* 0x00000005081a7291 */ /* 0x000fe400090f141a */
[----:B-1----:R-:W-:Y:S02]  /*0460*/  UIMAD.WIDE.U32 UR4, UR16, UR20, UR18 ;  /* 0x00000014100472a5 */ /* 0x002fe4000f8e0012 */
[----:B------:R-:W-:Y:S02]  /*0470*/  UISETP.NE.U32.AND UP0, UPT, UR30, URZ, UPT ;  /* 0x000000ff1e00728c */ /* 0x000fe4000bf05070 */
[----:B------:R-:W-:Y:S01]  /*0480*/  UIMAD UR30, UR16, UR21, UR5 ;  /* 0x00000015101e72a4 */ /* 0x000fe2000f8e0205 */
[----:B------:R-:W-:Y:S01]  /*0490*/  @!P0 IADD3 R0, PT, PT, R0, -R9, RZ ;  /* 0x8000000900008210 */ /* 0x000fe20007ffe0ff */
[----:B------:R-:W-:Y:S02]  /*04a0*/  UISETP.NE.AND.EX UP0, UPT, UR31, URZ, UPT, UP0 ;  /* 0x000000ff1f00728c */ /* 0x000fe4000bf05300 */
[----:B------:R-:W-:-:S02]  /*04b0*/  ULOP3.LUT UR5, UR16, UR29, URZ, 0x3c, !UPT ;  /* 0x0000001d10057292 */ /* 0x000fc4000f8e3cff */
[----:B------:R-:W-:Y:S01]  /*04c0*/  UIADD3 UR12, UP3, UPT, UR9, UR12, URZ ;  /* 0x0000000c090c7290 */ /* 0x000fe2000ff7e0ff */
[----:B------:R-:W-:Y:S01]  /*04d0*/  ISETP.GE.U32.AND P0, PT, R0, R9, PT ;  /* 0x000000090000720c */ /* 0x000fe20003f06070 */
[----:B------:R-:W-:Y:S01]  /*04e0*/  UIMAD UR11, UR16, UR11, UR13 ;  /* 0x0000000b100b72a4 */ /* 0x000fe2000f8e020d */
[----:B------:R-:W0:Y:S01]  /*04f0*/  LDCU.64 UR22, c[0x0][0x3b0] ;  /* 0x00007600ff1677ac */ /* 0x000e220008000a00 */
[----:B------:R-:W-:Y:S02]  /*0500*/  ULEA UR27, UP4, UR12, UR6, 0x2 ;  /* 0x000000060c1b7291 */ /* 0x000fe4000f8810ff */
[----:B------:R-:W-:Y:S02]  /*0510*/  UIADD3.X UR28, UPT, UPT, UR10, UR11, URZ, UP3, !UPT ;  /* 0x0000000b0a1c7290 */ /* 0x000fe40009ffe4ff */
[----:B------:R-:W-:Y:S02]  /*0520*/  @!UP1 UIADD3 UR17, UPT, UPT, UR17, 0x1, URZ ;  /* 0x0000000111119890 */ /* 0x000fe4000fffe0ff */
[----:B------:R-:W-:Y:S01]  /*0530*/  UISETP.GE.AND UP1, UPT, UR5, URZ, UPT ;  /* 0x000000ff0500728c */ /* 0x000fe2000bf26270 */
[----:B------:R-:W1:Y:S01]  /*0540*/  @UP0 LDCU UR5, c[0x0][0x384] ;  /* 0x00007080ff0507ac */ /* 0x000e620008000800 */
[----:B------:R-:W-:Y:S01]  /*0550*/  ULEA.HI.X UR28, UR12, UR7, UR28, 0x2, UP4 ;  /* 0x000000070c1c7291 */ /* 0x000fe2000a0f141c */
[----:B------:R-:W2:Y:S01]  /*0560*/  LDCU.64 UR12, c[0x0][0x3c8] ;  /* 0x00007900ff0c77ac */ /* 0x000ea20008000a00 */
[----:B------:R-:W-:Y:S01]  /*0570*/  UISETP.NE.AND UP3, UPT, UR29, URZ, UPT ;  /* 0x000000ff1d00728c */ /* 0x000fe2000bf65270 */
[----:B------:R-:W3:Y:S01]  /*0580*/  LDCU.64 UR14, c[0x0][0x528] ;  /* 0x0000a500ff0e77ac */ /* 0x000ee20008000a00 */
[----:B------:R-:W-:Y:S01]  /*0590*/  VOTEU.ANY UP2, P0 ;  /* 0x0000000000ff7886 */ /* 0x000fe20000040100 */
[----:B------:R-:W4:Y:S04]  /*05a0*/  @UP0 LDCU UR11, c[0x0][0x38c] ;  /* 0x00007180ff0b07ac */ /* 0x000f280008000800 */
[----:B------:R-:W-:Y:S01]  /*05b0*/  @UP2 UIADD3 UR17, UPT, UPT, UR17, 0x1, URZ ;  /* 0x0000000111112890 */ /* 0x000fe2000fffe0ff */
[----:B------:R-:W4:Y:S01]  /*05c0*/  @UP0 LDCU.64 UR20, c[0x0][0x480] ;  /* 0x00009000ff1407ac */ /* 0x000f220008000a00 */
[----:B0-----:R-:W-:-:S02]  /*05d0*/  UIMAD.WIDE.U32 UR6, UR33, UR22, URZ ;  /* 0x00000016210672a5 */ /* 0x001fc4000f8e00ff */
[----:B------:R-:W-:Y:S02]  /*05e0*/  @!UP1 UIADD3 UR17, UPT, UPT, -UR17, URZ, URZ ;  /* 0x000000ff11119290 */ /* 0x000fe4000fffe1ff */
[----:B------:R-:W-:Y:S02]  /*05f0*/  UIMAD UR7, UR33, UR23, UR7 ;  /* 0x00000017210772a4 */ /* 0x000fe4000f8e0207 */
[----:B------:R-:W-:Y:S02]  /*0600*/  @!UP3 ULOP3.LUT UR17, URZ, UR29, URZ, 0x33, !UPT ;  /* 0x0000001dff11b292 */ /* 0x000fe4000f8e33ff */
[----:B-1----:R-:W-:Y:S02]  /*0610*/  @UP0 UIMAD UR5, UR33, UR5, UR16 ;  /* 0x00000005210502a4 */ /* 0x002fe4000f8e0210 */
[----:B------:R-:W-:Y:S02]  /*0620*/  UIADD3 UR4, UP1, UPT, UR9, UR4, URZ ;  /* 0x0000000409047290 */ /* 0x000fe4000ff3e0ff */
[----:B--2---:R-:W-:-:S02]  /*0630*/  UIMAD.WIDE.U32 UR6, UR17, UR12, UR6 ;  /* 0x0000000c110672a5 */ /* 0x004fc4000f8e0006 */
[----:B------:R-:W-:Y:S01]  /*0640*/  @UP0 UIMAD UR5, UR5, UR25, URZ ;  /* 0x00000019050502a4 */ /* 0x000fe2000f8e02ff */
[----:B------:R-:W0:Y:S01]  /*0650*/  LDCU.64 UR18, c[0x0][0x448] ;  /* 0x00008900ff1277ac */ /* 0x000e220008000a00 */
[----:B------:R-:W-:Y:S02]  /*0660*/  UIADD3.X UR30, UPT, UPT, UR10, UR30, URZ, UP1, !UPT ;  /* 0x0000001e0a1e7290 */ /* 0x000fe40008ffe4ff */
[----:B---3--:R-:W-:Y:S02]  /*0670*/  ULEA UR29, UP1, UR4, UR14, 0x2 ;  /* 0x0000000e041d7291 */ /* 0x008fe4000f8210ff */
[----:B------:R-:W-:Y:S02]  /*0680*/  USHF.R.S32.HI UR8, URZ, 0x1f, UR17 ;  /* 0x0000001fff087899 */ /* 0x000fe40008011411 */
[----:B------:R-:W-:Y:S02]  /*0690*/  UIADD3 UR9, UP2, UPT, UR9, UR6, URZ ;  /* 0x0000000609097290 */ /* 0x000fe4000ff5e0ff */
[----:B----4-:R-:W-:-:S02]  /*06a0*/  @UP0 UIMAD UR6, UR5, UR11, URZ ;  /* 0x0000000b050602a4 */ /* 0x010fc4000f8e02ff */
[----:B------:R-:W-:Y:S02]  /*06b0*/  ULEA.HI.X UR30, UR4, UR15, UR30, 0x2, UP1 ;  /* 0x0000000f041e7291 */ /* 0x000fe400088f141e */
[----:B------:R-:W-:Y:S01]  /*06c0*/  UIMAD UR8, UR8, UR12, URZ ;  /* 0x0000000c080872a4 */ /* 0x000fe2000f8e02ff */
[----:B------:R-:W-:Y:S01]  /*06d0*/  UMOV UR4, URZ ;  /* 0x000000ff00047c82 */ /* 0x000fe20008000000 */
[----:B------:R-:W-:Y:S01]  /*06e0*/  UMOV UR5, URZ ;  /* 0x000000ff00057c82 */ /* 0x000fe20008000000 */
[----:B------:R-:W-:Y:S02]  /*06f0*/  @UP0 UIMAD.WIDE UR4, UR6, 0x8, UR20 ;  /* 0x00000008060408a5 */ /* 0x000fe4000f8e0214 */
[----:B------:R-:W-:Y:S02]  /*0700*/  UISETP.GE.AND UP0, UPT, UR25, 0x1, UPT ;  /* 0x000000011900788c */ /* 0x000fe4000bf06270 */
[----:B------:R-:W-:Y:S01]  /*0710*/  UIMAD UR8, UR17, UR13, UR8 ;  /* 0x0000000d110872a4 */ /* 0x000fe2000f8e0208 */
[----:B------:R-:W-:-:S03]  /*0720*/  HFMA2 R142, -RZ, RZ, 0, 0 ;  /* 0x00000000ff8e7431 */ /* 0x000fc600000001ff */
[----:B------:R-:W-:Y:S02]  /*0730*/  UIADD3 UR8, UPT, UPT, UR7, UR8, URZ ;  /* 0x0000000807087290 */ /* 0x000fe4000fffe0ff */
[----:B0-----:R-:W-:Y:S02]  /*0740*/  ULEA UR32, UP3, UR9, UR18, 0x2 ;  /* 0x0000001209207291 */ /* 0x001fe4000f8610ff */
[----:B------:R-:W-:-:S04]  /*0750*/  UIADD3.X UR31, UPT, UPT, UR10, UR8, URZ, UP2, !UPT ;  /* 0x000000080a1f7290 */ /* 0x000fc800097fe4ff */
[----:B------:R-:W-:Y:S01]  /*0760*/  ULEA.HI.X UR31, UR9, UR19, UR31, 0x2, UP3 ;  /* 0x00000013091f7291 */ /* 0x000fe200098f141f */
[----:B------:R-:W-:Y:S11]  /*0770*/  BRA.U !UP0, `(.L_x_4164) ;  /* 0x0000008108447547 */ /* 0x000ff6000b800000 */
[----:B------:R-:W0:Y:S01]  /*0780*/  S2R R143, SR_TID.X ;  /* 0x00000000008f7919 */ /* 0x000e220000002100 */
[----:B------:R-:W1:Y:S01]  /*0790*/  S2UR UR7, SR_CgaCtaId ;  /* 0x00000000000779c3 */ /* 0x000e620000008800 */
[----:B------:R-:W2:Y:S01]  /*07a0*/  LDCU.64 UR22, c[0x0][0x3a0] ;  /* 0x00007400ff1677ac */ /* 0x000ea20008000a00 */
[----:B------:R-:W-:Y:S02]  /*07b0*/  MOV R145, RZ ;  /* 0x000000ff00917202 */ /* 0x000fe40000000f00 */
[----:B------:R-:W-:Y:S01]  /*07c0*/  MOV R142, RZ ;  /* 0x000000ff008e7202 */ /* 0x000fe20000000f00 */
[----:B------:R-:W3:Y:S01]  /*07d0*/  LDCU.64 UR8, c[0x0][0x3d8] ;  /* 0x00007b00ff0877ac */ /* 0x000ee20008000a00 */
[----:B------:R-:W-:Y:S01]  /*07e0*/  UMOV UR6, 0x400 ;  /* 0x0000040000067882 */ /* 0x000fe20000000000 */
[----:B--2---:R-:W-:Y:S01]  /*07f0*/  UIMAD.WIDE.U32 UR18, UR16, UR22, URZ ;  /* 0x00000016101272a5 */ /* 0x004fe2000f8e00ff */
[----:B------:R-:W2:Y:S01]  /*0800*/  LDCU UR22, c[0x0][0x394] ;  /* 0x00007280ff1677ac */ /* 0x000ea20008000800 */
[----:B-1----:R-:W-:-:S02]  /*0810*/  ULEA UR6, UR7, UR6, 0x18 ;  /* 0x0000000607067291 */ /* 0x002fc4000f8ec0ff */
[----:B---3--:R-:W-:Y:S02]  /*0820*/  UIMAD.WIDE.U32 UR20, UR16, UR8, URZ ;  /* 0x00000008101472a5 */ /* 0x008fe4000f8e00ff */
[----:B------:R-:W-:Y:S01]  /*0830*/  UIMAD UR23, UR16, UR23, UR19 ;  /* 0x00000017101772a4 */ /* 0x000fe2000f8e0213 */
[C---:B0-----:R-:W-:Y:S01]  /*0840*/  SHF.L.U32 R0, R143.reuse, 0x4, RZ ;  /* 0x000000048f007819 */ /* 0x041fe200000006ff */
[----:B------:R-:W-:Y:S01]  /*0850*/  UIMAD UR25, UR16, UR9, UR21 ;  /* 0x00000009101972a4 */ /* 0x000fe2000f8e0215 */
[----:B------:R-:W-:Y:S02]  /*0860*/  LOP3.LUT R201, R143, 0x1f, RZ, 0xc0, !PT ;  /* 0x0000001f8fc97812 */ /* 0x000fe400078ec0ff */
[C---:B------:R-:W-:Y:S02]  /*0870*/  LOP3.LUT R2, R0.reuse, 0x3e00, RZ, 0xc0, !PT ;  /* 0x00003e0000027812 */ /* 0x040fe400078ec0ff */
[----:B------:R-:W-:Y:S02]  /*0880*/  LEA.HI R0, R0, R0, RZ, 0x1b ;  /* 0x0000000000007211 */ /* 0x000fe400078fd8ff */
[----:B------:R-:W-:-:S02]  /*0890*/  LOP3.LUT R141, R2, 0x1f, R143, 0xf8, !PT ;  /* 0x0000001f028d7812 */ /* 0x000fc400078ef88f */
[----:B------:R-:W-:Y:S02]  /*08a0*/  LEA R140, R143, UR6, 0x3 ;  /* 0x000000068f8c7c11 */ /* 0x000fe4000f8e18ff */
[----:B------:R-:W-:Y:S02]  /*08b0*/  LEA R139, R0, UR6, 0x2 ;  /* 0x00000006008b7c11 */ /* 0x000fe4000f8e10ff */
        /* <DEDUP_REMOVED lines=14> */
[----:B--2---:R-:W-:-:S07]  /*09a0*/  LOP3.LUT R124, R141, 0x1e0, RZ, 0xfc, !PT ;  /* 0x000001e08d7c7812 */ /* 0x004fce00078efcff */
.L_x_4212:
        /* <DEDUP_REMOVED lines=13> */
[----:B---3--:R-:W3:Y:S01]  /*0a80*/  LDCU.64 UR42, c[0x0][0x478] ;  /* 0x00008f00ff2a77ac */ /* 0x008ee20008000a00 */
[----:B0-----:R-:W-:-:S02]  /*0a90*/  UIMAD.WIDE.U32 UR38, UR33, UR12, UR6 ;  /* 0x0000000c212672a5 */ /* 0x001fc4000f8e0006 */
[----:B-1----:R-:W-:Y:S02]  /*0aa0*/  UIMAD.WIDE.U32 UR36, UR33, UR8, UR6 ;  /* 0x00000008212472a5 */ /* 0x002fe4000f8e0006 */
[----:B------:R-:W-:-:S03]  /*0ab0*/  UIMAD UR13, UR33, UR13, UR39 ;  /* 0x0000000d210d72a4 */ /* 0x000fc6000f8e0227 */
[----:B------:R-:W-:Y:S01]  /*0ac0*/  UMOV UR12, UR38 ;  /* 0x00000026000c7c82 */ /* 0x000fe20008000000 */
[----:B------:R-:W-:Y:S02]  /*0ad0*/  UIMAD UR9, UR33, UR9, UR37 ;  /* 0x00000009210972a4 */ /* 0x000fe4000f8e0225 */
[----:B------:R-:W-:Y:S01]  /*0ae0*/  UIMAD.WIDE.U32 UR12, UR16, UR14, UR12 ;  /* 0x0000000e100c72a5 */ /* 0x000fe2000f8e000c */
[----:B------:R-:W-:Y:S02]  /*0af0*/  UMOV UR8, UR36 ;  /* 0x0000002400087c82 */ /* 0x000fe40008000000 */
[----:B------:R-:W-:Y:S02]  /*0b00*/  UIMAD.WIDE.U32 UR8, UR16, UR10, UR8 ;  /* 0x0000000a100872a5 */ /* 0x000fe4000f8e0008 */
[----:B------:R-:W-:Y:S01]  /*0b10*/  UIMAD UR15, UR16, UR15, UR13 ;  /* 0x0000000f100f72a4 */ /* 0x000fe2000f8e020d */
[----:B------:R-:W-:Y:S01]  /*0b20*/  IADD3 R0, P1, PT, R141, UR12, RZ ;  /* 0x0000000c8d007c10 */ /* 0x000fe2000ff3e0ff */
[----:B------:R-:W-:-:S02]  /*0b30*/  UIMAD UR11, UR16, UR11, UR9 ;  /* 0x0000000b100b72a4 */ /* 0x000fc4000f8e0209 */
[----:B------:R-:W-:Y:S02]  /*0b40*/  IADD3 R5, P0, PT, R141, UR8, RZ ;  /* 0x000000088d057c10 */ /* 0x000fe4000ff1e0ff */
[----:B------:R-:W0:Y:S01]  /*0b50*/  LDCU UR13, c[0x0][0x388] ;  /* 0x00007100ff0d77ac */ /* 0x000e220008000800 */
[----:B------:R-:W-:Y:S02]  /*0b60*/  IADD3.X R3, PT, PT, RZ, UR15, RZ, P1, !PT ;  /* 0x0000000fff037c10 */ /* 0x000fe40008ffe4ff */
[C---:B---3--:R-:W-:Y:S01]  /*0b70*/  LEA R2, P1, R0.reuse, UR42, 0x2 ;  /* 0x0000002a00027c11 */ /* 0x048fe2000f8210ff */
[----:B------:R-:W-:Y:S01]  /*0b80*/  IMAD.X R6, RZ, RZ, UR11, P0 ;  /* 0x0000000bff067e24 */ /* 0x000fe200080e06ff */
[C---:B--2---:R-:W-:Y:S01]  /*0b90*/  LEA R4, P0, R5.reuse, UR40, 0x2 ;  /* 0x0000002805047c11 */ /* 0x044fe2000f8010ff */
[----:B------:R-:W-:Y:S01]  /*0ba0*/  BAR.SYNC.DEFER_BLOCKING 0x0 ;  /* 0x0000000000007b1d */ /* 0x000fe20000010000 */
[----:B------:R-:W-:Y:S01]  /*0bb0*/  LEA.HI.X R3, R0, UR43, R3, 0x2, P1 ;  /* 0x0000002b00037c11 */ /* 0x000fe200088f1403 */
[----:B------:R-:W-:Y:S01]  /*0bc0*/  HFMA2 R0, -RZ, RZ, 0, 0 ;  /* 0x00000000ff007431 */ /* 0x000fe200000001ff */
[----:B------:R-:W-:-:S02]  /*0bd0*/  LEA.HI.X R5, R5, UR41, R6, 0x2, P0 ;  /* 0x0000002905057c11 */ /* 0x000fc400080f1406 */
[----:B------:R-:W-:Y:S01]  /*0be0*/  SHF.L.U32 R6, R141, 0x2, RZ ;  /* 0x000000028d067819 */ /* 0x000fe200000006ff */
[----:B------:R-:W1:Y:S03]  /*0bf0*/  S2R R123, SR_LANEID ;  /* 0x00000000007b7919 */ /* 0x000e660000000000 */
[C---:B------:R-:W-:Y:S01]  /*0c00*/  IADD3 R10, P1, PT, R6.reuse, UR24, RZ ;  /* 0x00000018060a7c10 */ /* 0x040fe2000ff3e0ff */
[----:B------:R-:W2:Y:S01]  /*0c10*/  S2UR UR8, SR_CgaCtaId ;  /* 0x00000000000879c3 */ /* 0x000ea20000008800 */
[C---:B------:R-:W-:Y:S01]  /*0c20*/  IADD3 R8, P2, PT, R6.reuse, UR27, RZ ;  /* 0x0000001b06087c10 */ /* 0x040fe2000ff5e0ff */
[----:B0-----:R-:W-:Y:S01]  /*0c30*/  UIADD3 UR50, UPT, UPT, -UR6, UR13, URZ ;  /* 0x0000000d06327290 */ /* 0x001fe2000fffe1ff */
[----:B------:R-:W-:Y:S01]  /*0c40*/  IADD3 R6, P0, PT, R6, UR29, RZ ;  /* 0x0000001d06067c10 */ /* 0x000fe2000ff1e0ff */
[----:B------:R-:W-:Y:S01]  /*0c50*/  IMAD.SHL.U32 R26, R143, 0x10, RZ ;  /* 0x000000108f1a7824 */ /* 0x000fe200078e00ff */
[----:B------:R-:W-:Y:S01]  /*0c60*/  IADD3.X R11, PT, PT, RZ, UR26, RZ, P1, !PT ;  /* 0x0000001aff0b7c10 */ /* 0x000fe20008ffe4ff */
[----:B------:R-:W-:Y:S01]  /*0c70*/  UMOV UR12, 0x400 ;  /* 0x00000400000c7882 */ /* 0x000fe20000000000 */
[----:B------:R-:W-:Y:S01]  /*0c80*/  IADD3.X R7, PT, PT, RZ, UR30, RZ, P0, !PT ;  /* 0x0000001eff077c10 */ /* 0x000fe200087fe4ff */
[----:B------:R-:W-:Y:S01]  /*0c90*/  HFMA2 R41, -RZ, RZ, 0, 0 ;  /* 0x00000000ff297431 */ /* 0x000fe200000001ff */
[----:B------:R-:W-:-:S02]  /*0ca0*/  ISETP.GE.AND P0, PT, R141, UR50, PT ;  /* 0x000000328d007c0c */ /* 0x000fc4000bf06270 */
[----:B------:R-:W-:Y:S02]  /*0cb0*/  MOV R45, RZ ;  /* 0x000000ff002d7202 */ /* 0x000fe40000000f00 */
[----:B------:R-:W-:Y:S02]  /*0cc0*/  CS2R R42, SRZ ;  /* 0x00000000002a7805 */ /* 0x000fe4000001ff00 */
[----:B------:R-:W-:Y:S01]  /*0cd0*/  IADD3.X R9, PT, PT, RZ, UR28, RZ, P2, !PT ;  /* 0x0000001cff097c10 */ /* 0x000fe200097fe4ff */
[----:B------:R-:W-:Y:S01]  /*0ce0*/  IMAD.MOV.U32 R49, RZ, RZ, RZ ;  /* 0x000000ffff317224 */ /* 0x000fe200078e00ff */
[----:B------:R-:W-:Y:S02]  /*0cf0*/  ISETP.GE.AND P1, PT, R137, UR50, PT ;  /* 0x0000003289007c0c */ /* 0x000fe4000bf26270 */
[----:B------:R-:W-:Y:S01]  /*0d00*/  MOV R47, RZ ;  /* 0x000000ff002f7202 */ /* 0x000fe20000000f00 */
[----:B------:R-:W-:Y:S01]  /*0d10*/  HFMA2 R51, -RZ, RZ, 0, 0 ;  /* 0x00000000ff337431 */ /* 0x000fe200000001ff */
[----:B------:R-:W-:Y:S01]  /*0d20*/  ISETP.GE.AND P2, PT, R138, UR50, PT ;  /* 0x000000328a007c0c */ /* 0x000fe2000bf46270 */
[----:B------:R-:W-:Y:S01]  /*0d30*/  HFMA2 R53, -RZ, RZ, 0, 0 ;  /* 0x00000000ff357431 */ /* 0x000fe200000001ff */
[----:B------:R-:W-:Y:S01]  /*0d40*/  ISETP.GE.AND P3, PT, R133, UR50, PT ;  /* 0x0000003285007c0c */ /* 0x000fe2000bf66270 */
[----:B------:R-:W3:Y:S01]  /*0d50*/  @!P0 LDG.E R13, desc[UR34][R10.64] ;  /* 0x000000220a0d8981 */ /* 0x000ee2000c1e1900 */
[----:B------:R-:W-:Y:S01]  /*0d60*/  ISETP.GE.AND P0, PT, R132, UR50, PT ;  /* 0x0000003284007c0c */ /* 0x000fe2000bf06270 */
[----:B------:R-:W-:Y:S01]  /*0d70*/  HFMA2 R55, -RZ, RZ, 0, 0 ;  /* 0x00000000ff377431 */ /* 0x000fe200000001ff */
[----:B------:R-:W-:Y:S01]  /*0d80*/  ISETP.GE.AND P6, PT, R136, UR50, PT ;  /* 0x0000003288007c0c */ /* 0x000fe2000bfc6270 */
[----:B------:R-:W-:Y:S01]  /*0d90*/  IMAD.MOV.U32 R36, RZ, RZ, RZ ;  /* 0x000000ffff247224 */ /* 0x000fe200078e00ff */
[----:B------:R-:W-:Y:S01]  /*0da0*/  ISETP.GE.AND P4, PT, R134, UR50, PT ;  /* 0x0000003286007c0c */ /* 0x000fe2000bf86270 */
[----:B----4-:R-:W4:Y:S01]  /*0db0*/  @!P1 LDG.E R15, desc[UR34][R10.64+0x100] ;  /* 0x000100220a0f9981 */ /* 0x010f22000c1e1900 */
[----:B------:R-:W-:Y:S01]  /*0dc0*/  ISETP.GE.AND P5, PT, R135, UR50, PT ;  /* 0x0000003287007c0c */ /* 0x000fe2000bfa6270 */
[----:B------:R-:W-:-:S02]  /*0dd0*/  HFMA2 R38, -RZ, RZ, 0, 0 ;  /* 0x00000000ff267431 */ /* 0x000fc400000001ff */
[----:B------:R-:W-:Y:S01]  /*0de0*/  HFMA2 R151, -RZ, RZ, 0, 0 ;  /* 0x00000000ff977431 */ /* 0x000fe200000001ff */
[----:B------:R-:W4:Y:S01]  /*0df0*/  @!P2 LDG.E R0, desc[UR34][R10.64+0x80] ;  /* 0x000080220a00a981 */ /* 0x000f22000c1e1900 */
[----:B------:R-:W-:Y:S01]  /*0e00*/  MOV R149, RZ ;  /* 0x000000ff00957202 */ /* 0x000fe20000000f00 */
[----:B------:R-:W0:Y:S02]  /*0e10*/  LDCU.64 UR10, c[0x0][0x508] ;  /* 0x0000a100ff0a77ac */ /* 0x000e240008000a00 */
        /* <DEDUP_REMOVED lines=29> */
[----:B------:R-:W-:Y:S02]  /*0ff0*/  LEA.HI.SX32 R11, R11, R26, 0x1b ;  /* 0x0000001a0b0b7211 */ /* 0x000fe400078fdaff */
[C---:B------:R-:W-:Y:S02]  /*1000*/  IADD3 R29, PT, PT, R26.reuse, 0x40, RZ ;  /* 0x000000401a1d7810 */ /* 0x040fe40007ffe0ff */
[----:B------:R-:W-:-:S02]  /*1010*/  IADD3 R31, PT, PT, R26, 0x60, RZ ;  /* 0x000000601a1f7810 */ /* 0x000fc40007ffe0ff */
[C---:B------:R-:W-:Y:S02]  /*1020*/  IADD3 R33, PT, PT, R26.reuse, 0x80, RZ ;  /* 0x000000801a217810 */ /* 0x040fe40007ffe0ff */
[----:B------:R-:W-:Y:S02]  /*1030*/  LEA R121, R11, UR12, 0x2 ;  /* 0x0000000c0b797c11 */ /* 0x000fe4000f8e10ff */
[-C--:B------:R-:W-:Y:S02]  /*1040*/  LEA.HI.SX32 R29, R29, R26.reuse, 0x1b ;  /* 0x0000001a1d1d7211 */ /* 0x080fe400078fdaff */
[----:B------:R-:W-:Y:S02]  /*1050*/  IADD3 R11, PT, PT, R26, 0xc0, RZ ;  /* 0x000000c01a0b7810 */ /* 0x000fe40007ffe0ff */
[-C--:B------:R-:W-:Y:S02]  /*1060*/  LEA.HI.SX32 R31, R31, R26.reuse, 0x1b ;  /* 0x0000001a1f1f7211 */ /* 0x080fe400078fdaff */
[----:B------:R-:W-:-:S02]  /*1070*/  LEA.HI.SX32 R33, R33, R26, 0x1b ;  /* 0x0000001a21217211 */ /* 0x000fc400078fdaff */
[C---:B------:R-:W-:Y:S02]  /*1080*/  IADD3 R35, PT, PT, R26.reuse, 0xa0, RZ ;  /* 0x000000a01a237810 */ /* 0x040fe40007ffe0ff */
[----:B------:R-:W-:Y:S02]  /*1090*/  LEA R120, R29, UR12, 0x2 ;  /* 0x0000000c1d787c11 */ /* 0x000fe4000f8e10ff */
[----:B------:R-:W-:Y:S02]  /*10a0*/  LEA.HI.SX32 R11, R11, R26, 0x1b ;  /* 0x0000001a0b0b7211 */ /* 0x000fe400078fdaff */
[----:B------:R-:W-:Y:S02]  /*10b0*/  LEA R119, R31, UR12, 0x2 ;  /* 0x0000000c1f777c11 */ /* 0x000fe4000f8e10ff */
[----:B------:R-:W-:Y:S02]  /*10c0*/  LEA R118, R33, UR12, 0x2 ;  /* 0x0000000c21767c11 */ /* 0x000fe4000f8e10ff */
[----:B------:R-:W-:-:S02]  /*10d0*/  IADD3 R29, PT, PT, R26, 0x100, RZ ;  /* 0x000001001a1d7810 */ /* 0x000fc40007ffe0ff */
[-C--:B------:R-:W-:Y:S02]  /*10e0*/  LEA.HI.SX32 R35, R35, R26.reuse, 0x1b ;  /* 0x0000001a23237211 */ /* 0x080fe400078fdaff */
[C---:B------:R-:W-:Y:S02]  /*10f0*/  IADD3 R31, PT, PT, R26.reuse, 0x120, RZ ;  /* 0x000001201a1f7810 */ /* 0x040fe40007ffe0ff */
[C---:B------:R-:W-:Y:S02]  /*1100*/  IADD3 R33, PT, PT, R26.reuse, 0x140, RZ ;  /* 0x000001401a217810 */ /* 0x040fe40007ffe0ff */
[----:B------:R-:W-:Y:S02]  /*1110*/  LEA R116, R11, UR12, 0x2 ;  /* 0x0000000c0b747c11 */ /* 0x000fe4000f8e10ff */
[----:B------:R-:W-:Y:S02]  /*1120*/  IADD3 R11, PT, PT, R26, 0x160, RZ ;  /* 0x000001601a0b7810 */ /* 0x000fe40007ffe0ff */
[----:B------:R-:W-:-:S02]  /*1130*/  LEA.HI.SX32 R29, R29, R26, 0x1b ;  /* 0x0000001a1d1d7211 */ /* 0x000fc400078fdaff */
[----:B------:R-:W-:Y:S02]  /*1140*/  LEA R117, R35, UR12, 0x2 ;  /* 0x0000000c23757c11 */ /* 0x000fe4000f8e10ff */
[-C--:B------:R-:W-:Y:S02]  /*1150*/  LEA.HI.SX32 R31, R31, R26.reuse, 0x1b ;  /* 0x0000001a1f1f7211 */ /* 0x080fe400078fdaff */
[-C--:B------:R-:W-:Y:S02]  /*1160*/  LEA.HI.SX32 R33, R33, R26.reuse, 0x1b ;  /* 0x0000001a21217211 */ /* 0x080fe400078fdaff */
[----:B------:R-:W-:Y:S02]  /*1170*/  LEA.HI.SX32 R11, R11, R26, 0x1b ;  /* 0x0000001a0b0b7211 */ /* 0x000fe400078fdaff */
[----:B------:R-:W-:Y:S01]  /*1180*/  LEA R114, R29, UR12, 0x2 ;  /* 0x0000000c1d727c11 */ /* 0x000fe2000f8e10ff */
[----:B------:R-:W-:Y:S01]  /*1190*/  VIADD R29, R26, 0x1e0 ;  /* 0x000001e01a1d7836 */ /* 0x000fe20000000000 */
[----:B------:R-:W-:-:S02]  /*11a0*/  LEA R113, R31, UR12, 0x2 ;  /* 0x0000000c1f717c11 */ /* 0x000fc4000f8e10ff */
[----:B------:R-:W-:Y:S02]  /*11b0*/  LEA R112, R33, UR12, 0x2 ;  /* 0x0000000c21707c11 */ /* 0x000fe4000f8e10ff */
[----:B------:R-:W-:Y:S02]  /*11c0*/  LEA R111, R11, UR12, 0x2 ;  /* 0x0000000c0b6f7c11 */ /* 0x000fe4000f8e10ff */
[----:B------:R-:W-:-:S04]  /*11d0*/  LEA.HI.SX32 R29, R29, R26, 0x1b ;  /* 0x0000001a1d1d7211 */ /* 0x000fc800078fdaff */
[----:B------:R-:W-:Y:S02]  /*11e0*/  LEA R107, R29, UR12, 0x2 ;  /* 0x0000000c1d6b7c11 */ /* 0x000fe4000f8e10ff */
[----:B------:R-:W-:Y:S02]  /*11f0*/  P2R R34, PR, RZ, 0x1 ;  /* 0x00000001ff227803 */ /* 0x000fe40000000000 */
[----:B------:R-:W-:Y:S02]  /*1200*/  ISETP.GE.AND P0, PT, R141, UR50, PT ;  /* 0x000000328d007c0c */ /* 0x000fe4000bf06270 */
[----:B------:R-:W-:Y:S02]  /*1210*/  P2R R32, PR, RZ, 0x2 ;  /* 0x00000002ff207803 */ /* 0x000fe40000000000 */
[----:B------:R-:W-:Y:S02]  /*1220*/  P2R R30, PR, RZ, 0x4 ;  /* 0x00000004ff1e7803 */ /* 0x000fe40000000000 */
[----:B------:R-:W-:-:S02]  /*1230*/  ISETP.GE.AND P1, PT, R136, UR50, PT ;  /* 0x0000003288007c0c */ /* 0x000fc4000bf26270 */
[----:B------:R-:W-:Y:S02]  /*1240*/  P2R R28, PR, RZ, 0x8 ;  /* 0x00000008ff1c7803 */ /* 0x000fe40000000000 */
[----:B------:R-:W-:Y:S01]  /*1250*/  ISETP.GE.AND P2, PT, R137, UR50, PT ;  /* 0x0000003289007c0c */ /* 0x000fe2000bf46270 */
[----:B------:R-:W-:Y:S01]  /*1260*/  HFMA2 R10, -RZ, RZ, 0, 0 ;  /* 0x00000000ff0a7431 */ /* 0x000fe200000001ff */
[----:B------:R-:W-:Y:S01]  /*1270*/  ISETP.GE.AND P3, PT, R138, UR50, PT ;  /* 0x000000328a007c0c */ /* 0x000fe2000bf66270 */
[----:B---3--:R0:W-:Y:S02]  /*1280*/  STS [R122], R13 ;  /* 0x0000000d7a007388 */ /* 0x0081e40000000800 */
[----:B0-----:R-:W-:Y:S02]  /*1290*/  VIADD R13, R26, 0xe0 ;  /* 0x000000e01a0d7836 */ /* 0x001fe40000000000 */
[----:B----4-:R-:W-:Y:S03]  /*12a0*/  STS [R121+0x80], R0 ;  /* 0x0000800079007388 */ /* 0x010fe60000000800 */
[----:B------:R-:W-:Y:S01]  /*12b0*/  LEA.HI.SX32 R13, R13, R26, 0x1b ;  /* 0x0000001a0d0d7211 */ /* 0x000fe200078fdaff */
[----:B------:R0:W-:Y:S03]  /*12c0*/  STS [R120+0x100], R15 ;  /* 0x0001000f78007388 */ /* 0x0001e60000000800 */
[----:B------:R-:W-:-:S02]  /*12d0*/  LEA R115, R13, UR12, 0x2 ;  /* 0x0000000c0d737c11 */ /* 0x000fc4000f8e10ff */
[C---:B------:R-:W-:Y:S01]  /*12e0*/  IADD3 R13, PT, PT, R26.reuse, 0x180, RZ ;  /* 0x000001801a0d7810 */ /* 0x040fe20007ffe0ff */
[----:B------:R-:W-:Y:S01]  /*12f0*/  STS [R119+0x180], R12 ;  /* 0x0001800c77007388 */ /* 0x000fe20000000800 */
[----:B0-----:R-:W-:Y:S02]  /*1300*/  IADD3 R15, PT, PT, R26, 0x1a0, RZ ;  /* 0x000001a01a0f7810 */ /* 0x001fe40007ffe0ff */
[-C--:B------:R-:W-:Y:S02]  /*1310*/  LEA.HI.SX32 R13, R13, R26.reuse, 0x1b ;  /* 0x0000001a0d0d7211 */ /* 0x080fe400078fdaff */
[----:B------:R-:W-:Y:S01]  /*1320*/  LEA.HI.SX32 R15, R15, R26, 0x1b ;  /* 0x0000001a0f0f7211 */ /* 0x000fe200078fdaff */
[----:B------:R0:W-:Y:S01]  /*1330*/  STS [R118+0x200], R17 ;  /* 0x0002001176007388 */ /* 0x0001e20000000800 */
[----:B------:R-:W-:-:S03]  /*1340*/  LEA R110, R13, UR12, 0x2 ;  /* 0x0000000c0d6e7c11 */ /* 0x000fc6000f8e10ff */
[----:B------:R-:W-:Y:S01]  /*1350*/  STS [R117+0x280], R14 ;  /* 0x0002800e75007388 */ /* 0x000fe20000000800 */
[----:B0-----:R-:W-:-:S03]  /*1360*/  IADD3 R17, PT, PT, R26, 0x1c0, RZ ;  /* 0x000001c01a117810 */ /* 0x001fc60007ffe0ff */
[----:B------:R0:W-:Y:S01]  /*1370*/  STS [R116+0x300], R19 ;  /* 0x0003001374007388 */ /* 0x0001e20000000800 */
[----:B------:R-:W-:-:S03]  /*1380*/  LEA.HI.SX32 R17, R17, R26, 0x1b ;  /* 0x0000001a11117211 */ /* 0x000fc600078fdaff */
        /* <DEDUP_REMOVED lines=89> */
[----:B------:R-:W-:Y:S01]  /*1920*/  HFMA2 R12, -RZ, RZ, 0, 0 ;  /* 0x00000000ff0c7431 */ /* 0x000fe200000001ff */
[----:B------:R-:W4:Y:S01]  /*1930*/  @!P1 LDG.E R14, desc[UR34][R8.64+0x380] ;  /* 0x00038022080e9981 */ /* 0x000f22000c1e1900 */
[----:B------:R-:W-:-:S03]  /*1940*/  ISETP.NE.AND P1, PT, R32, RZ, PT ;  /* 0x000000ff2000720c */ /* 0x000fc60003f25270 */
[----:B------:R-:W4:Y:S01]  /*1950*/  @!P2 LDG.E R47, desc[UR34][R8.64+0x300] ;  /* 0x00030022082fa981 */ /* 0x000f22000c1e1900 */
[----:B------:R-:W-:Y:S02]  /*1960*/  ISETP.NE.AND P2, PT, R30, RZ, PT ;  /* 0x000000ff1e00720c */ /* 0x000fe40003f45270 */
[----:B------:R-:W-:Y:S01]  /*1970*/  MOV R16, RZ ;  /* 0x000000ff00107202 */ /* 0x000fe20000000f00 */
[----:B------:R-:W4:Y:S04]  /*1980*/  @!P5 LDG.E R55, desc[UR34][R8.64+0x700] ;  /* 0x000700220837d981 */ /* 0x000f28000c1e1900 */
[----:B------:R-:W4:Y:S01]  /*1990*/  @!P0 LDG.E R49, desc[UR34][R8.64+0x400] ;  /* 0x0004002208318981 */ /* 0x000f22000c1e1900 */
[----:B------:R-:W-:-:S03]  /*19a0*/  ISETP.NE.AND P0, PT, R34, RZ, PT ;  /* 0x000000ff2200720c */ /* 0x000fc60003f05270 */
[----:B------:R-:W4:Y:S01]  /*19b0*/  @!P3 LDG.E R12, desc[UR34][R8.64+0x280] ;  /* 0x00028022080cb981 */ /* 0x000f22000c1e1900 */
[----:B------:R-:W-:Y:S02]  /*19c0*/  ISETP.NE.AND P3, PT, R28, RZ, PT ;  /* 0x000000ff1c00720c */ /* 0x000fe40003f65270 */
[----:B------:R-:W-:Y:S01]  /*19d0*/  MOV R18, RZ ;  /* 0x000000ff00127202 */ /* 0x000fe20000000f00 */
[----:B------:R-:W4:Y:S01]  /*19e0*/  @!P1 LDG.E R51, desc[UR34][R8.64+0x500] ;  /* 0x0005002208339981 */ /* 0x000f22000c1e1900 */
[----:B------:R-:W-:Y:S02]  /*19f0*/  MOV R20, RZ ;  /* 0x000000ff00147202 */ /* 0x000fe40000000f00 */
[----:B------:R-:W-:Y:S02]  /*1a00*/  MOV R22, RZ ;  /* 0x000000ff00167202 */ /* 0x000fe40000000f00 */
[----:B------:R-:W4:Y:S04]  /*1a10*/  @!P2 LDG.E R18, desc[UR34][R8.64+0x580] ;  /* 0x000580220812a981 */ /* 0x000f28000c1e1900 */
[----:B------:R-:W4:Y:S04]  /*1a20*/  @!P0 LDG.E R16, desc[UR34][R8.64+0x480] ;  /* 0x0004802208108981 */ /* 0x000f28000c1e1900 */
[----:B------:R-:W4:Y:S04]  /*1a30*/  @!P3 LDG.E R53, desc[UR34][R8.64+0x600] ;  /* 0x000600220835b981 */ /* 0x000f28000c1e1900 */
[----:B------:R-:W4:Y:S04]  /*1a40*/  @!P4 LDG.E R20, desc[UR34][R8.64+0x680] ;  /* 0x000680220814c981 */ /* 0x000f28000c1e1900 */
[----:B------:R1:W4:Y:S01]  /*1a50*/  @!P6 LDG.E R22, desc[UR34][R8.64+0x780] ;  /* 0x000780220816e981 */ /* 0x000322000c1e1900 */
[----:B------:R-:W-:-:S02]  /*1a60*/  P2R R30, PR, RZ, 0x1 ;  /* 0x00000001ff1e7803 */ /* 0x000fc40000000000 */
[----:B------:R-:W-:Y:S01]  /*1a70*/  ISETP.GE.AND P0, PT, R141, UR50, PT ;  /* 0x000000328d007c0c */ /* 0x000fe2000bf06270 */
[----:B------:R-:W-:Y:S01]  /*1a80*/  HFMA2 R25, -RZ, RZ, 0, 0 ;  /* 0x00000000ff197431 */ /* 0x000fe200000001ff */
[----:B------:R-:W-:Y:S02]  /*1a90*/  P2R R28, PR, RZ, 0x2 ;  /* 0x00000002ff1c7803 */ /* 0x000fe40000000000 */
[----:B------:R-:W-:Y:S02]  /*1aa0*/  P2R R26, PR, RZ, 0x4 ;  /* 0x00000004ff1a7803 */ /* 0x000fe40000000000 */
[----:B------:R-:W-:Y:S02]  /*1ab0*/  ISETP.GE.AND P1, PT, R136, UR50, PT ;  /* 0x0000003288007c0c */ /* 0x000fe4000bf26270 */
[----:B0-----:R-:W-:Y:S02]  /*1ac0*/  P2R R24, PR, RZ, 0x8 ;  /* 0x00000008ff187803 */ /* 0x001fe40000000000 */
[----:B------:R-:W-:Y:S01]  /*1ad0*/  ISETP.GE.AND P2, PT, R137, UR50, PT ;  /* 0x0000003289007c0c */ /* 0x000fe2000bf46270 */
[----:B-1----:R-:W-:Y:S01]  /*1ae0*/  HFMA2 R8, -RZ, RZ, 0, 0 ;  /* 0x00000000ff087431 */ /* 0x002fe200000001ff */
[----:B------:R-:W-:-:S02]  /*1af0*/  ISETP.GE.AND P3, PT, R138, UR50, PT ;  /* 0x000000328a007c0c */ /* 0x000fc4000bf66270 */
[----:B------:R-:W-:Y:S01]  /*1b00*/  MOV R27, RZ ;  /* 0x000000ff001b7202 */ /* 0x000fe20000000f00 */
[----:B--2---:R-:W-:Y:S04]  /*1b10*/  STS [R122], R41 ;  /* 0x000000297a007388 */ /* 0x004fe80000000800 */
[----:B---3--:R-:W-:Y:S04]  /*1b20*/  STS [R121+0x80], R0 ;  /* 0x0000800079007388 */ /* 0x008fe80000000800 */
[----:B----4-:R-:W-:Y:S04]  /*1b30*/  STS [R120+0x100], R43 ;  /* 0x0001002b78007388 */ /* 0x010fe80000000800 */
[----:B------:R-:W-:Y:S04]  /*1b40*/  STS [R119+0x180], R10 ;  /* 0x0001800a77007388 */ /* 0x000fe80000000800 */
        /* <DEDUP_REMOVED lines=31> */
[----:B------:R-:W-:-:S02]  /*1d40*/  IMAD.MOV.U32 R0, RZ, RZ, RZ ;  /* 0x000000ffff007224 */ /* 0x000fc400078e00ff */
[----:B-1----:R-:W-:Y:S02]  /*1d50*/  HFMA2 R12, -RZ, RZ, 0, 0 ;  /* 0x00000000ff0c7431 */ /* 0x002fe400000001ff */
        /* <DEDUP_REMOVED lines=11> */
[----:B--2---:R-:W-:Y:S01]  /*1e10*/  MOV R49, RZ ;  /* 0x000000ff00317202 */ /* 0x004fe20000000f00 */
[----:B------:R-:W2:Y:S01]  /*1e20*/  @!P1 LDG.E R12, desc[UR34][R6.64+0x380] ;  /* 0x00038022060c9981 */ /* 0x000ea2000c1e1900 */
[----:B------:R-:W-:-:S02]  /*1e30*/  MOV R47, RZ ;  /* 0x000000ff002f7202 */ /* 0x000fc40000000f00 */
[----:B------:R-:W-:Y:S01]  /*1e40*/  ISETP.NE.AND P1, PT, R28, RZ, PT ;  /* 0x000000ff1c00720c */ /* 0x000fe20003f25270 */
[----:B---3--:R-:W-:-:S03]  /*1e50*/  HFMA2 R51, -RZ, RZ, 0, 0 ;  /* 0x00000000ff337431 */ /* 0x008fc600000001ff */
[----:B------:R-:W3:Y:S01]  /*1e60*/  @!P2 LDG.E R47, desc[UR34][R6.64+0x300] ;  /* 0x00030022062fa981 */ /* 0x000ee2000c1e1900 */
[----:B------:R-:W-:-:S03]  /*1e70*/  ISETP.NE.AND P2, PT, R26, RZ, PT ;  /* 0x000000ff1a00720c */ /* 0x000fc60003f45270 */
[----:B------:R-:W2:Y:S01]  /*1e80*/  @!P0 LDG.E R49, desc[UR34][R6.64+0x400] ;  /* 0x0004002206318981 */ /* 0x000ea2000c1e1900 */
[----:B------:R-:W-:-:S03]  /*1e90*/  ISETP.NE.AND P0, PT, R30, RZ, PT ;  /* 0x000000ff1e00720c */ /* 0x000fc60003f05270 */
[----:B------:R-:W3:Y:S01]  /*1ea0*/  @!P3 LDG.E R10, desc[UR34][R6.64+0x280] ;  /* 0x00028022060ab981 */ /* 0x000ee2000c1e1900 */
[----:B------:R-:W-:Y:S01]  /*1eb0*/  ISETP.NE.AND P3, PT, R24, RZ, PT ;  /* 0x000000ff1800720c */ /* 0x000fe20003f65270 */
[----:B----4-:R-:W-:Y:S02]  /*1ec0*/  HFMA2 R53, -RZ, RZ, 0, 0 ;  /* 0x00000000ff357431 */ /* 0x010fe400000001ff */
[----:B------:R-:W-:Y:S02]  /*1ed0*/  IMAD.MOV.U32 R14, RZ, RZ, RZ ;  /* 0x000000ffff0e7224 */ /* 0x000fe400078e00ff */
[----:B------:R-:W-:Y:S01]  /*1ee0*/  HFMA2 R55, -RZ, RZ, 0, 0 ;  /* 0x00000000ff377431 */ /* 0x000fe200000001ff */
        /* <DEDUP_REMOVED lines=18> */
[----:B------:R-:W-:Y:S02]  /*2010*/  ISETP.GE.AND P3, PT, R138, UR50, PT ;  /* 0x000000328a007c0c */ /* 0x000fe4000bf66270 */
[----:B------:R-:W-:Y:S01]  /*2020*/  MOV R28, RZ ;  /* 0x000000ff001c7202 */ /* 0x000fe20000000f00 */
[----:B------:R0:W-:Y:S04]  /*2030*/  STS [R122], R25 ;  /* 0x000000197a007388 */ /* 0x0001e80000000800 */
[----:B------:R-:W-:Y:S04]  /*2040*/  STS [R121+0x80], R0 ;  /* 0x0000800079007388 */ /* 0x000fe80000000800 */
[----:B------:R1:W-:Y:S04]  /*2050*/  STS [R120+0x100], R27 ;  /* 0x0001001b78007388 */ /* 0x0003e80000000800 */
[----:B------:R1:W-:Y:S04]  /*2060*/  STS [R119+0x180], R8 ;  /* 0x0001800877007388 */ /* 0x0003e80000000800 */
[----:B------:R-:W-:Y:S04]  /*2070*/  STS [R118+0x200], R45 ;  /* 0x0002002d76007388 */ /* 0x000fe80000000800 */
[----:B---3--:R-:W-:Y:S04]  /*2080*/  STS [R117+0x280], R10 ;  /* 0x0002800a75007388 */ /* 0x008fe80000000800 */
[----:B------:R-:W-:Y:S04]  /*2090*/  STS [R116+0x300], R47 ;  /* 0x0003002f74007388 */ /* 0x000fe80000000800 */
[----:B--2---:R2:W-:Y:S04]  /*20a0*/  STS [R115+0x380], R12 ;  /* 0x0003800c73007388 */ /* 0x0045e80000000800 */
[----:B------:R-:W-:Y:S04]  /*20b0*/  STS [R114+0x400], R49 ;  /* 0x0004003172007388 */ /* 0x000fe80000000800 */
[----:B----4-:R3:W-:Y:S04]  /*20c0*/  STS [R113+0x480], R14 ;  /* 0x0004800e71007388 */ /* 0x0107e80000000800 */
[----:B------:R4:W-:Y:S04]  /*20d0*/  STS [R112+0x500], R51 ;  /* 0x0005003370007388 */ /* 0x0009e80000000800 */
[----:B------:R-:W-:Y:S04]  /*20e0*/  STS [R111+0x580], R16 ;  /* 0x000580106f007388 */ /* 0x000fe80000000800 */
[----:B------:R4:W-:Y:S04]  /*20f0*/  STS [R110+0x600], R53 ;  /* 0x000600356e007388 */ /* 0x0009e80000000800 */
        /* <DEDUP_REMOVED lines=22> */
[----:B-1----:R-:W-:Y:S01]  /*2260*/  MOV R27, RZ ;  /* 0x000000ff001b7202 */ /* 0x002fe20000000f00 */
[----:B------:R-:W-:-:S02]  /*2270*/  IMAD.MOV.U32 R8, RZ, RZ, RZ ;  /* 0x000000ffff087224 */ /* 0x000fc400078e00ff */
[----:B--2---:R-:W-:Y:S01]  /*2280*/  HFMA2 R12, -RZ, RZ, 0, 0 ;  /* 0x00000000ff0c7431 */ /* 0x004fe200000001ff */
        /* <DEDUP_REMOVED lines=9> */
[----:B------:R-:W-:Y:S01]  /*2320*/  ISETP.GE.AND P3, PT, R134, UR50, PT ;  /* 0x0000003286007c0c */ /* 0x000fe2000bf66270 */
[----:B------:R-:W-:Y:S01]  /*2330*/  HFMA2 R10, -RZ, RZ, 0, 0 ;  /* 0x00000000ff0a7431 */ /* 0x000fe200000001ff */
[----:B------:R-:W-:Y:S01]  /*2340*/  MOV R47, RZ ;  /* 0x000000ff002f7202 */ /* 0x000fe20000000f00 */
[----:B------:R-:W2:Y:S01]  /*2350*/  @!P1 LDG.E R12, desc[UR34][R4.64+0x380] ;  /* 0x00038022040c9981 */ /* 0x000ea2000c1e1900 */
[----:B------:R-:W-:-:S02]  /*2360*/  MOV R45, RZ ;  /* 0x000000ff002d7202 */ /* 0x000fc40000000f00 */
[----:B------:R-:W-:Y:S01]  /*2370*/  ISETP.NE.AND P1, PT, R26, RZ, PT ;  /* 0x000000ff1a00720c */ /* 0x000fe20003f25270 */
[----:B---3--:R-:W-:Y:S02]  /*2380*/  HFMA2 R14, -RZ, RZ, 0, 0 ;  /* 0x00000000ff0e7431 */ /* 0x008fe400000001ff */
[----:B----4-:R-:W-:Y:S01]  /*2390*/  HFMA2 R51, -RZ, RZ, 0, 0 ;  /* 0x00000000ff337431 */ /* 0x010fe200000001ff */
[----:B------:R-:W3:Y:S01]  /*23a0*/  @!P2 LDG.E R45, desc[UR34][R4.64+0x300] ;  /* 0x00030022042da981 */ /* 0x000ee2000c1e1900 */
[----:B------:R-:W-:-:S03]  /*23b0*/  ISETP.NE.AND P2, PT, R24, RZ, PT ;  /* 0x000000ff1800720c */ /* 0x000fc60003f45270 */
[----:B------:R-:W4:Y:S01]  /*23c0*/  @!P0 LDG.E R47, desc[UR34][R4.64+0x400] ;  /* 0x00040022042f8981 */ /* 0x000f22000c1e1900 */
[----:B------:R-:W-:-:S03]  /*23d0*/  ISETP.NE.AND P0, PT, R30, RZ, PT ;  /* 0x000000ff1e00720c */ /* 0x000fc60003f05270 */
[----:B------:R-:W3:Y:S01]  /*23e0*/  @!P3 LDG.E R10, desc[UR34][R4.64+0x280] ;  /* 0x00028022040ab981 */ /* 0x000ee2000c1e1900 */
[----:B------:R-:W-:Y:S01]  /*23f0*/  ISETP.NE.AND P3, PT, R22, RZ, PT ;  /* 0x000000ff1600720c */ /* 0x000fe20003f65270 */
[----:B------:R-:W-:Y:S01]  /*2400*/  HFMA2 R53, -RZ, RZ, 0, 0 ;  /* 0x00000000ff357431 */ /* 0x000fe200000001ff */
[----:B------:R-:W-:Y:S01]  /*2410*/  MOV R49, RZ ;  /* 0x000000ff00317202 */ /* 0x000fe20000000f00 */
[----:B------:R-:W-:Y:S01]  /*2420*/  IMAD.MOV.U32 R16, RZ, RZ, RZ ;  /* 0x000000ffff107224 */ /* 0x000fe200078e00ff */
[----:B------:R-:W-:Y:S01]  /*2430*/  MOV R18, RZ ;  /* 0x000000ff00127202 */ /* 0x000fe20000000f00 */
        /* <DEDUP_REMOVED lines=8> */
[----:B------:R-:W-:Y:S01]  /*24c0*/  ISETP.GE.AND P0, PT, R141, UR50, PT ;  /* 0x000000328d007c0c */ /* 0x000fe2000bf06270 */
[----:B------:R-:W-:Y:S01]  /*24d0*/  HFMA2 R55, -RZ, RZ, 0, 0 ;  /* 0x00000000ff377431 */ /* 0x000fe200000001ff */
[----:B------:R-:W-:Y:S02]  /*24e0*/  P2R R34, PR, RZ, 0x2 ;  /* 0x00000002ff227803 */ /* 0x000fe40000000000 */
[----:B------:R-:W-:Y:S02]  /*24f0*/  ISETP.GE.AND P1, PT, R138, UR50, PT ;  /* 0x000000328a007c0c */ /* 0x000fe4000bf26270 */
[----:B------:R-:W-:Y:S01]  /*2500*/  MOV R30, RZ ;  /* 0x000000ff001e7202 */ /* 0x000fe20000000f00 */
[----:B------:R-:W-:Y:S01]  /*2510*/  HFMA2 R32, -RZ, RZ, 0, 0 ;  /* 0x00000000ff207431 */ /* 0x000fe200000001ff */
[----:B------:R-:W-:Y:S01]  /*2520*/  MOV R157, RZ ;  /* 0x000000ff009d7202 */ /* 0x000fe20000000f00 */
[----:B--2---:R-:W-:Y:S04]  /*2530*/  STS [R122], R7 ;  /* 0x000000077a007388 */ /* 0x004fe80000000800 */
[----:B------:R-:W-:Y:S04]  /*2540*/  STS [R121+0x80], R6 ;  /* 0x0000800679007388 */ /* 0x000fe80000000800 */
[----:B------:R-:W-:Y:S04]  /*2550*/  STS [R120+0x100], R25 ;  /* 0x0001001978007388 */ /* 0x000fe80000000800 */
[----:B------:R-:W-:Y:S04]  /*2560*/  STS [R119+0x180], R8 ;  /* 0x0001800877007388 */ /* 0x000fe80000000800 */
[----:B------:R-:W-:Y:S04]  /*2570*/  STS [R118+0x200], R27 ;  /* 0x0002001b76007388 */ /* 0x000fe80000000800 */
[----:B---3--:R-:W-:Y:S04]  /*2580*/  STS [R117+0x280], R10 ;  /* 0x0002800a75007388 */ /* 0x008fe80000000800 */
[----:B------:R0:W-:Y:S04]  /*2590*/  STS [R116+0x300], R45 ;  /* 0x0003002d74007388 */ /* 0x0001e80000000800 */
[----:B------:R-:W-:Y:S04]  /*25a0*/  STS [R115+0x380], R12 ;  /* 0x0003800c73007388 */ /* 0x000fe80000000800 */
[----:B----4-:R1:W-:Y:S04]  /*25b0*/  STS [R114+0x400], R47 ;  /* 0x0004002f72007388 */ /* 0x0103e80000000800 */
        /* <DEDUP_REMOVED lines=9> */
[----:B------:R-:W4:Y:S04]  /*2650*/  LDS R26, [R105+0x4] ;  /* 0x00000400691a7984 */ /* 0x000f280000000800 */
[----:B------:R-:W-:Y:S04]  /*2660*/  LDS R25, [R104+0x8] ;  /* 0x0000080068197984 */ /* 0x000fe80000000800 */
[----:B------:R-:W4:Y:S04]  /*2670*/  LDS R24, [R103+0xc] ;  /* 0x00000c0067187984 */ /* 0x000f280000000800 */
[----:B------:R-:W-:Y:S04]  /*2680*/  LDS R22, [R102+0x10] ;  /* 0x0000100066167984 */ /* 0x000fe80000000800 */
[----:B------:R-:W-:Y:S04]  /*2690*/  LDS R20, [R101+0x14] ;  /* 0x0000140065147984 */ /* 0x000fe80000000800 */
[----:B------:R-:W4:Y:S04]  /*26a0*/  LDS R18, [R100+0x18] ;  /* 0x0000180064127984 */ /* 0x000f280000000800 */
[----:B------:R-:W-:Y:S04]  /*26b0*/  LDS R16, [R99+0x1c] ;  /* 0x00001c0063107984 */ /* 0x000fe80000000800 */
[----:B------:R-:W-:Y:S04]  /*26c0*/  LDS R14, [R98+0x20] ;  /* 0x00002000620e7984 */ /* 0x000fe80000000800 */
[----:B------:R-:W4:Y:S04]  /*26d0*/  LDS R5, [R97+0x24] ;  /* 0x0000240061057984 */ /* 0x000f280000000800 */
[----:B------:R-:W-:Y:S04]  /*26e0*/  LDS R4, [R96+0x28] ;  /* 0x0000280060047984 */ /* 0x000fe80000000800 */
[----:B------:R-:W-:Y:S04]  /*26f0*/  LDS R12, [R95+0x2c] ;  /* 0x00002c005f0c7984 */ /* 0x000fe80000000800 */
[----:B------:R-:W-:Y:S04]  /*2700*/  LDS R10, [R94+0x30] ;  /* 0x000030005e0a7984 */ /* 0x000fe80000000800 */
[----:B------:R-:W-:Y:S04]  /*2710*/  LDS R8, [R93+0x34] ;  /* 0x000034005d087984 */ /* 0x000fe80000000800 */
[----:B------:R-:W-:Y:S04]  /*2720*/  LDS R7, [R92+0x38] ;  /* 0x000038005c077984 */ /* 0x000fe80000000800 */
[----:B------:R-:W4:Y:S01]  /*2730*/  LDS R6, [R91+0x3c] ;  /* 0x00003c005b067984 */ /* 0x000f220000000800 */
[----:B------:R-:W-:Y:S01]  /*2740*/  BAR.SYNC.DEFER_BLOCKING 0x0 ;  /* 0x0000000000007b1d */ /* 0x000fe20000010000 */
[----:B0-----:R-:W-:-:S02]  /*2750*/  CS2R R44, SRZ ;  /* 0x00000000002c7805 */ /* 0x001fc4000001ff00 */
[----:B-1----:R-:W-:-:S03]  /*2760*/  CS2R R46, SRZ ;  /* 0x00000000002e7805 */ /* 0x002fc6000001ff00 */
[----:B------:R-:W4:Y:S01]  /*2770*/  @!P0 LDG.E R55, desc[UR34][R2.64] ;  /* 0x0000002202378981 */ /* 0x000f22000c1e1900 */
[----:B------:R-:W-:-:S03]  /*2780*/  ISETP.GE.AND P0, PT, R137, UR50, PT ;  /* 0x0000003289007c0c */ /* 0x000fc6000bf06270 */
[----:B------:R-:W4:Y:S01]  /*2790*/  @!P1 LDG.E R30, desc[UR34][R2.64+0x80] ;  /* 0x00008022021e9981 */ /* 0x000f22000c1e1900 */
[----:B------:R-:W-:Y:S02]  /*27a0*/  ISETP.GE.AND P1, PT, R136, UR50, PT ;  /* 0x0000003288007c0c */ /* 0x000fe4000bf26270 */
[----:B--2---:R-:W-:Y:S01]  /*27b0*/  MOV R51, RZ ;  /* 0x000000ff00337202 */ /* 0x004fe20000000f00 */
[----:B------:R-:W2:Y:S01]  /*27c0*/  @!P2 LDG.E R42, desc[UR34][R2.64+0x580] ;  /* 0x00058022022aa981 */ /* 0x000ea2000c1e1900 */
[----:B---3--:R-:W-:-:S03]  /*27d0*/  MOV R53, RZ ;  /* 0x000000ff00357202 */ /* 0x008fc60000000f00 */
[----:B------:R-:W3:Y:S04]  /*27e0*/  @!P3 LDG.E R151, desc[UR34][R2.64+0x600] ;  /* 0x000600220297b981 */ /* 0x000ee8000c1e1900 */
[----:B------:R-:W2:Y:S01]  /*27f0*/  @!P0 LDG.E R45, desc[UR34][R2.64+0x100] ;  /* 0x00010022022d8981 */ /* 0x000ea2000c1e1900 */
[----:B------:R-:W-:-:S03]  /*2800*/  ISETP.GE.AND P0, PT, R135, UR50, PT ;  /* 0x0000003287007c0c */ /* 0x000fc6000bf06270 */
[----:B------:R-:W3:Y:S01]  /*2810*/  @!P1 LDG.E R32, desc[UR34][R2.64+0x180] ;  /* 0x0001802202209981 */ /* 0x000ee2000c1e1900 */
[----:B------:R-:W-:-:S03]  /*2820*/  ISETP.GE.AND P1, PT, R134, UR50, PT ;  /* 0x0000003286007c0c */ /* 0x000fc6000bf26270 */
[----:B------:R-:W3:Y:S04]  /*2830*/  @!P4 LDG.E R44, desc[UR34][R2.64+0x680] ;  /* 0x00068022022cc981 */ /* 0x000ee8000c1e1900 */
[----:B------:R-:W3:Y:S04]  /*2840*/  @!P5 LDG.E R157, desc[UR34][R2.64+0x700] ;  /* 0x00070022029dd981 */ /* 0x000ee8000c1e1900 */
[----:B------:R-:W3:Y:S01]  /*2850*/  @!P0 LDG.E R47, desc[UR34][R2.64+0x200] ;  /* 0x00020022022f8981 */ /* 0x000ee2000c1e1900 */
[----:B------:R-:W-:-:S03]  /*2860*/  ISETP.GE.AND P0, PT, R133, UR50, PT ;  /* 0x0000003285007c0c */ /* 0x000fc6000bf06270 */
[----:B------:R-:W3:Y:S01]  /*2870*/  @!P1 LDG.E R36, desc[UR34][R2.64+0x280] ;  /* 0x0002802202249981 */ /* 0x000ee2000c1e1900 */
[----:B------:R-:W-:-:S03]  /*2880*/  ISETP.GE.AND P1, PT, R132, UR50, PT ;  /* 0x0000003284007c0c */ /* 0x000fc6000bf26270 */
[----:B------:R-:W3:Y:S06]  /*2890*/  @!P6 LDG.E R46, desc[UR34][R2.64+0x780] ;  /* 0x00078022022ee981 */ /* 0x000eec000c1e1900 */
[----:B------:R-:W3:Y:S01]  /*28a0*/  @!P0 LDG.E R51, desc[UR34][R2.64+0x300] ;  /* 0x0003002202338981 */ /* 0x000ee2000c1e1900 */
[----:B------:R-:W-:-:S03]  /*28b0*/  ISETP.GE.AND P0, PT, R131, UR50, PT ;  /* 0x0000003283007c0c */ /* 0x000fc6000bf06270 */
[----:B------:R-:W3:Y:S01]  /*28c0*/  @!P1 LDG.E R38, desc[UR34][R2.64+0x380] ;  /* 0x0003802202269981 */ /* 0x000ee2000c1e1900 */
[----:B------:R-:W-:-:S09]  /*28d0*/  ISETP.NE.AND P1, PT, R34, RZ, PT ;  /* 0x000000ff2200720c */ /* 0x000fd20003f25270 */
[----:B------:R-:W3:Y:S01]  /*28e0*/  @!P0 LDG.E R53, desc[UR34][R2.64+0x400] ;  /* 0x0004002202358981 */ /* 0x000ee2000c1e1900 */
[----:B------:R-:W-:Y:S01]  /*28f0*/  ISETP.NE.AND P0, PT, R40, RZ, PT ;  /* 0x000000ff2800720c */ /* 0x000fe20003f05270 */
[----:B------:R-:W-:Y:S02]  /*2900*/  HFMA2 R40, -RZ, RZ, 0, 0 ;  /* 0x00000000ff287431 */ /* 0x000fe400000001ff */
[----:B------:R-:W3:Y:S10]  /*2910*/  @!P1 LDG.E R149, desc[UR34][R2.64+0x500] ;  /* 0x0005002202959981 */ /* 0x000ef4000c1e1900 */
[----:B------:R0:W3:Y:S01]  /*2920*/  @!P0 LDG.E R40, desc[UR34][R2.64+0x480] ;  /* 0x0004802202288981 */ /* 0x0000e2000c1e1900 */
[----:B----4-:R-:W-:Y:S01]  /*2930*/  FMUL.FTZ R34, R26, -1.4426950216293334961 ;  /* 0xbfb8aa3b1a227820 */ /* 0x010fe20000410000 */
[----:B------:R-:W-:-:S05]  /*2940*/  FMUL.FTZ R28, R27, -1.4426950216293334961 ;  /* 0xbfb8aa3b1b1c7820 */ /* 0x000fca0000410000 */
[----:B------:R-:W-:Y:S01]  /*2950*/  MUFU.EX2 R34, R34 ;  /* 0x0000002200227308 */ /* 0x000fe20000000800 */
[----:B------:R-:W-:Y:S01]  /*2960*/  FMUL.FTZ R49, R24, -1.4426950216293334961 ;  /* 0xbfb8aa3b18317820 */ /* 0x000fe20000410000 */
[----:B------:R-:W-:-:S06]  /*2970*/  FMUL.FTZ R48, R25, -1.4426950216293334961 ;  /* 0xbfb8aa3b19307820 */ /* 0x000fcc0000410000 */
[----:B------:R-:W1:Y:S01]  /*2980*/  MUFU.EX2 R28, R28 ;  /* 0x0000001c001c7308 */ /* 0x000e620000000800 */
[----:B0-----:R-:W-:Y:S01]  /*2990*/  FMUL.FTZ R3, R18, -1.4426950216293334961 ;  /* 0xbfb8aa3b12037820 */ /* 0x001fe20000410000 */
[----:B------:R-:W-:-:S06]  /*29a0*/  FMUL.FTZ R52, R22, -1.4426950216293334961 ;  /* 0xbfb8aa3b16347820 */ /* 0x000fcc0000410000 */
[----:B------:R0:W-:Y:S01]  /*29b0*/  MUFU.EX2 R50, R49 ;  /* 0x0000003100327308 */ /* 0x0001e20000000800 */
[----:B------:R-:W-:Y:S01]  /*29c0*/  FMUL.FTZ R2, R20, -1.4426950216293334961 ;  /* 0xbfb8aa3b14027820 */ /* 0x000fe20000410000 */
[----:B0-----:R-:W-:-:S06]  /*29d0*/  FMUL.FTZ R49, R5, -1.4426950216293334961 ;  /* 0xbfb8aa3b05317820 */ /* 0x001fcc0000410000 */
[----:B------:R-:W0:Y:S01]  /*29e0*/  MUFU.EX2 R48, R48 ;  /* 0x0000003000307308 */ /* 0x000e220000000800 */
[----:B-1----:R-:W-:-:S07]  /*29f0*/  FADD.FTZ R28, R28, 1 ;  /* 0x3f8000001c1c7421 */ /* 0x002fce0000010000 */
[----:B------:R1:W-:Y:S08]  /*2a00*/  MUFU.EX2 R58, R49 ;  /* 0x00000031003a7308 */ /* 0x0003f00000000800 */
[----:B------:R-:W4:Y:S01]  /*2a10*/  MUFU.EX2 R3, R3 ;  /* 0x0000000300037308 */ /* 0x000f220000000800 */
[----:B-1----:R-:W-:-:S07]  /*2a20*/  FADD.FTZ R49, R34, 1 ;  /* 0x3f80000022317421 */ /* 0x002fce0000010000 */
[----:B------:R-:W1:Y:S08]  /*2a30*/  MUFU.EX2 R52, R52 ;  /* 0x0000003400347308 */ /* 0x000e700000000800 */
[----:B------:R-:W1:Y:S08]  /*2a40*/  MUFU.EX2 R2, R2 ;  /* 0x0000000200027308 */ /* 0x000e700000000800 */
[----:B------:R-:W1:Y:S01]  /*2a50*/  MUFU.RCP R49, R49 ;  /* 0x0000003100317308 */ /* 0x000e620000001000 */
[----:B0-----:R-:W-:Y:S01]  /*2a60*/  FADD.FTZ R34, R48, 1 ;  /* 0x3f80000030227421 */ /* 0x001fe20000010000 */
[----:B------:R-:W-:-:S06]  /*2a70*/  FMUL.FTZ R155, R6, -1.4426950216293334961 ;  /* 0xbfb8aa3b069b7820 */ /* 0x000fcc0000410000 */
[----:B------:R-:W0:Y:S01]  /*2a80*/  MUFU.RCP R28, R28 ;  /* 0x0000001c001c7308 */ /* 0x000e220000001000 */
[----:B----4-:R-:W-:Y:S01]  /*2a90*/  FADD.FTZ R3, R3, 1 ;  /* 0x3f80000003037421 */ /* 0x010fe20000010000 */
[----:B------:R-:W-:Y:S01]  /*2aa0*/  FMUL.FTZ R57, R4, -1.4426950216293334961 ;  /* 0xbfb8aa3b04397820 */ /* 0x000fe20000410000 */
[----:B------:R-:W-:Y:S01]  /*2ab0*/  FMUL.FTZ R59, R12, -1.4426950216293334961 ;  /* 0xbfb8aa3b0c3b7820 */ /* 0x000fe20000410000 */
[----:B------:R-:W-:Y:S01]  /*2ac0*/  FMUL.FTZ R153, R7, -1.4426950216293334961 ;  /* 0xbfb8aa3b07997820 */ /* 0x000fe20000410000 */
[----:B------:R-:W-:Y:S01]  /*2ad0*/  FADD.FTZ R50, R50, 1 ;  /* 0x3f80000032327421 */ /* 0x000fe20000010000 */
[----:B-1----:R-:W-:Y:S02]  /*2ae0*/  FADD.FTZ R52, R52, 1 ;  /* 0x3f80000034347421 */ /* 0x002fe40000010000 */
[----:B------:R-:W-:Y:S01]  /*2af0*/  MUFU.EX2 R156, R155 ;  /* 0x0000009b009c7308 */ /* 0x000fe20000000800 */
[----:B------:R-:W-:-:S07]  /*2b00*/  FADD.FTZ R2, R2, 1 ;  /* 0x3f80000002027421 */ /* 0x000fce0000010000 */
[----:B------:R-:W-:Y:S08]  /*2b10*/  MUFU.RCP R34, R34 ;  /* 0x0000002200227308 */ /* 0x000ff00000001000 */
[----:B------:R1:W-:Y:S01]  /*2b20*/  MUFU.RCP R155, R3 ;  /* 0x00000003009b7308 */ /* 0x0003e20000001000 */
[----:B------:R-:W-:Y:S01]  /*2b30*/  FMUL.FTZ R54, R16, -1.4426950216293334961 ;  /* 0xbfb8aa3b10367820 */ /* 0x000fe20000410000 */
[----:B-1----:R-:W-:-:S06]  /*2b40*/  FADD.FTZ R3, -R49, 1 ;  /* 0x3f80000031037421 */ /* 0x002fcc0000010100 */
[----:B------:R-:W-:Y:S08]  /*2b50*/  MUFU.EX2 R146, R57 ;  /* 0x0000003900927308 */ /* 0x000ff00000000800 */
[----:B------:R-:W-:Y:S08]  /*2b60*/  MUFU.EX2 R148, R59 ;  /* 0x0000003b00947308 */ /* 0x000ff00000000800 */
[----:B------:R-:W-:Y:S08]  /*2b70*/  MUFU.EX2 R154, R153 ;  /* 0x00000099009a7308 */ /* 0x000ff00000000800 */
[----:B------:R-:W-:Y:S08]  /*2b80*/  MUFU.RCP R57, R50 ;  /* 0x0000003200397308 */ /* 0x000ff00000001000 */
[----:B------:R-:W1:Y:S08]  /*2b90*/  MUFU.RCP R59, R52 ;  /* 0x00000034003b7308 */ /* 0x000e700000001000 */
[----:B------:R0:W4:Y:S02]  /*2ba0*/  MUFU.RCP R153, R2 ;  /* 0x0000000200997308 */ /* 0x0001240000001000 */
[----:B0-----:R-:W-:Y:S01]  /*2bb0*/  FADD.FTZ R2, -R28, 1 ;  /* 0x3f8000001c027421 */ /* 0x001fe20000010100 */
[----:B------:R-:W-:Y:S04]  /*2bc0*/  STS [R122], R55 ;  /* 0x000000377a007388 */ /* 0x000fe80000000800 */
        /* <DEDUP_REMOVED lines=16> */
[----:B------:R-:W2:Y:S04]  /*2cd0*/  LDS R45, [R106] ;  /* 0x000000006a2d7984 */ /* 0x000ea80000000800 */
[----:B------:R-:W3:Y:S04]  /*2ce0*/  LDS R47, [R105+0x4] ;  /* 0x00000400692f7984 */ /* 0x000ee80000000800 */
[----:B------:R-:W4:Y:S04]  /*2cf0*/  LDS R30, [R104+0x8] ;  /* 0x00000800681e7984 */ /* 0x000f280000000800 */
[----:B------:R-:W4:Y:S04]  /*2d00*/  LDS R51, [R103+0xc] ;  /* 0x00000c0067337984 */ /* 0x000f280000000800 */
[----:B------:R-:W4:Y:S01]  /*2d10*/  LDS R32, [R102+0x10] ;  /* 0x0000100066207984 */ /* 0x000f220000000800 */
[----:B0-----:R-:W-:Y:S01]  /*2d20*/  FFMA.FTZ R149, R26, R3, 1 ;  /* 0x3f8000001a957423 */ /* 0x001fe20000010003 */
[----:B------:R-:W-:-:S02]  /*2d30*/  FFMA.FTZ R2, R27, R2, 1 ;  /* 0x3f8000001b027423 */ /* 0x000fc40000010002 */
[----:B------:R-:W0:Y:S01]  /*2d40*/  LDS R36, [R100+0x18] ;  /* 0x0000180064247984 */ /* 0x000e220000000800 */
[----:B------:R-:W4:Y:S03]  /*2d50*/  MUFU.EX2 R54, R54 ;  /* 0x0000003600367308 */ /* 0x000f260000000800 */
[----:B------:R-:W0:Y:S04]  /*2d60*/  LDS R53, [R101+0x14] ;  /* 0x0000140065357984 */ /* 0x000e280000000800 */
[----:B------:R-:W0:Y:S01]  /*2d70*/  LDS R55, [R99+0x1c] ;  /* 0x00001c0063377984 */ /* 0x000e220000000800 */
[----:B------:R-:W-:Y:S01]  /*2d80*/  FMUL.FTZ R56, R14, -1.4426950216293334961 ;  /* 0xbfb8aa3b0e387820 */ /* 0x000fe20000410000 */
[----:B-1----:R-:W-:-:S02]  /*2d90*/  FADD.FTZ R151, -R59, 1 ;  /* 0x3f8000003b977421 */ /* 0x002fc40000010100 */
[----:B------:R-:W-:Y:S01]  /*2da0*/  LDS R40, [R96+0x28] ;  /* 0x0000280060287984 */ /* 0x000fe20000000800 */
[----:B--2---:R-:W-:Y:S01]  /*2db0*/  FMUL.FTZ R3, R0, R45 ;  /* 0x0000002d00037220 */ /* 0x004fe20000410000 */
[----:B---3--:R-:W-:-:S03]  /*2dc0*/  FMUL.FTZ R38, R74, R47 ;  /* 0x0000002f4a267220 */ /* 0x008fc60000410000 */
[----:B------:R-:W-:Y:S01]  /*2dd0*/  FMUL.FTZ R3, R28, R3 ;  /* 0x000000031c037220 */ /* 0x000fe20000410000 */
[----:B------:R-:W-:-:S03]  /*2de0*/  FMUL.FTZ R38, R49, R38 ;  /* 0x0000002631267220 */ /* 0x000fc60000410000 */
[----:B------:R-:W-:Y:S01]  /*2df0*/  FMUL.FTZ R3, R3, R2 ;  /* 0x0000000203037220 */ /* 0x000fe20000410000 */
[----:B------:R-:W-:Y:S01]  /*2e00*/  FMUL.FTZ R2, R38, R149 ;  /* 0x0000009526027220 */ /* 0x000fe20000410000 */
[----:B------:R-:W-:Y:S01]  /*2e10*/  FADD.FTZ R38, -R34, 1 ;  /* 0x3f80000022267421 */ /* 0x000fe20000010100 */
[----:B------:R-:W-:Y:S01]  /*2e20*/  FADD.FTZ R149, -R57, 1 ;  /* 0x3f80000039957421 */ /* 0x000fe20000010100 */
[----:B----4-:R-:W-:Y:S02]  /*2e30*/  FMUL.FTZ R165, R73, R30 ;  /* 0x0000001e49a57220 */ /* 0x010fe40000410000 */
[----:B------:R-:W-:Y:S02]  /*2e40*/  FFMA.FTZ R44, R25, R38, 1 ;  /* 0x3f800000192c7423 */ /* 0x000fe40000010026 */
[----:B------:R-:W1:Y:S01]  /*2e50*/  LDS R38, [R98+0x20] ;  /* 0x0000200062267984 */ /* 0x000e620000000800 */
[----:B------:R-:W2:Y:S01]  /*2e60*/  MUFU.EX2 R56, R56 ;  /* 0x0000003800387308 */ /* 0x000ea20000000800 */
[----:B------:R-:W-:Y:S01]  /*2e70*/  FMUL.FTZ R46, R72, R51 ;  /* 0x00000033482e7220 */ /* 0x000fe20000410000 */
[----:B------:R-:W-:Y:S01]  /*2e80*/  FFMA.FTZ R167, R24, R149, 1 ;  /* 0x3f80000018a77423 */ /* 0x000fe20000010095 */
[----:B------:R-:W-:Y:S01]  /*2e90*/  FMUL.FTZ R165, R34, R165 ;  /* 0x000000a522a57220 */ /* 0x000fe20000410000 */
[----:B------:R-:W-:Y:S01]  /*2ea0*/  FFMA.FTZ R175, R22, R151, 1 ;  /* 0x3f80000016af7423 */ /* 0x000fe20000010097 */
[----:B------:R-:W3:Y:S01]  /*2eb0*/  LDS R149, [R97+0x24] ;  /* 0x0000240061957984 */ /* 0x000ee20000000800 */
[----:B------:R-:W-:Y:S01]  /*2ec0*/  FMUL.FTZ R48, R71, R32 ;  /* 0x0000002047307220 */ /* 0x000fe20000410000 */
[----:B------:R-:W-:-:S02]  /*2ed0*/  FMUL.FTZ R46, R57, R46 ;  /* 0x0000002e392e7220 */ /* 0x000fc40000410000 */
[----:B------:R-:W4:Y:S01]  /*2ee0*/  LDS R151, [R95+0x2c] ;  /* 0x00002c005f977984 */ /* 0x000f220000000800 */
[----:B------:R-:W-:Y:S01]  /*2ef0*/  FMUL.FTZ R173, R165, R44 ;  /* 0x0000002ca5ad7220 */ /* 0x000fe20000410000 */
[----:B------:R-:W-:Y:S01]  /*2f00*/  FMUL.FTZ R50, R59, R48 ;  /* 0x000000303b327220 */ /* 0x000fe20000410000 */
[----:B------:R-:W-:Y:S01]  /*2f10*/  FADD.FTZ R165, -R153, 1 ;  /* 0x3f80000099a57421 */ /* 0x000fe20000010100 */
[----:B------:R-:W-:Y:S01]  /*2f20*/  FMUL.FTZ R150, R10, -1.4426950216293334961 ;  /* 0xbfb8aa3b0a967820 */ /* 0x000fe20000410000 */
[----:B------:R-:W-:Y:S01]  /*2f30*/  FADD.FTZ R54, R54, 1 ;  /* 0x3f80000036367421 */ /* 0x000fe20000010000 */
[----:B------:R-:W-:Y:S01]  /*2f40*/  FMUL.FTZ R48, R46, R167 ;  /* 0x000000a72e307220 */ /* 0x000fe20000410000 */
[----:B------:R-:W-:Y:S01]  /*2f50*/  FMUL.FTZ R152, R8, -1.4426950216293334961 ;  /* 0xbfb8aa3b08987820 */ /* 0x000fe20000410000 */
[----:B------:R-:W-:Y:S01]  /*2f60*/  FADD.FTZ R167, -R155, 1 ;  /* 0x3f8000009ba77421 */ /* 0x000fe20000010100 */
[----:B------:R-:W-:Y:S01]  /*2f70*/  FADD.FTZ R42, R58, 1 ;  /* 0x3f8000003a2a7421 */ /* 0x000fe20000010000 */
[----:B------:R-:W1:Y:S01]  /*2f80*/  MUFU.RCP R157, R54 ;  /* 0x00000036009d7308 */ /* 0x000e620000001000 */
[----:B------:R-:W-:Y:S01]  /*2f90*/  FFMA.FTZ R177, R20, R165, 1 ;  /* 0x3f80000014b17423 */ /* 0x000fe200000100a5 */
[----:B------:R-:W4:Y:S01]  /*2fa0*/  LDS R44, [R94+0x30] ;  /* 0x000030005e2c7984 */ /* 0x000f220000000800 */
[----:B------:R-:W-:-:S03]  /*2fb0*/  FFMA.FTZ R179, R18, R167, 1 ;  /* 0x3f80000012b37423 */ /* 0x000fc600000100a7 */
[----:B------:R-:W4:Y:S02]  /*2fc0*/  LDS R165, [R93+0x34] ;  /* 0x000034005da57984 */ /* 0x000f240000000800 */
[----:B------:R-:W3:Y:S02]  /*2fd0*/  MUFU.EX2 R150, R150 ;  /* 0x0000009600967308 */ /* 0x000ee40000000800 */
[----:B------:R-:W4:Y:S01]  /*2fe0*/  LDS R46, [R92+0x38] ;  /* 0x000038005c2e7984 */ /* 0x000f220000000800 */
[----:B--2---:R-:W-:Y:S01]  /*2ff0*/  FADD.FTZ R56, R56, 1 ;  /* 0x3f80000038387421 */ /* 0x004fe20000010000 */
[----:B------:R-:W-:Y:S02]  /*3000*/  FADD.FTZ R146, R146, 1 ;  /* 0x3f80000092927421 */ /* 0x000fe40000010000 */
[----:B------:R-:W2:Y:S02]  /*3010*/  LDS R167, [R91+0x3c] ;  /* 0x00003c005ba77984 */ /* 0x000ea40000000800 */
[----:B------:R-:W3:Y:S01]  /*3020*/  MUFU.EX2 R152, R152 ;  /* 0x0000009800987308 */ /* 0x000ee20000000800 */
[----:B------:R-:W-:-:S07]  /*3030*/  FADD.FTZ R148, R148, 1 ;  /* 0x3f80000094947421 */ /* 0x000fce0000010000 */
[----:B------:R-:W4:Y:S01]  /*3040*/  MUFU.RCP R42, R42 ;  /* 0x0000002a002a7308 */ /* 0x000f220000001000 */
[----:B------:R-:W-:Y:S01]  /*3050*/  FADD.FTZ R154, R154, 1 ;  /* 0x3f8000009a9a7421 */ /* 0x000fe20000010000 */
[----:B0-----:R-:W-:Y:S01]  /*3060*/  FMUL.FTZ R52, R69, R36 ;  /* 0x0000002445347220 */ /* 0x001fe20000410000 */
[----:B------:R-:W-:-:S05]  /*3070*/  FMUL.FTZ R175, R50, R175 ;  /* 0x000000af32af7220 */ /* 0x000fca0000410000 */
[----:B------:R0:W0:Y:S01]  /*3080*/  MUFU.RCP R159, R56 ;  /* 0x00000038009f7308 */ /* 0x0000220000001000 */
[----:B------:R-:W-:-:S07]  /*3090*/  FMUL.FTZ R52, R155, R52 ;  /* 0x000000349b347220 */ /* 0x000fce0000410000 */
[----:B------:R-:W2:Y:S01]  /*30a0*/  MUFU.RCP R161, R146 ;  /* 0x0000009200a17308 */ /* 0x000ea20000001000 */
[----:B------:R-:W-:Y:S01]  /*30b0*/  FADD.FTZ R156, R156, 1 ;  /* 0x3f8000009c9c7421 */ /* 0x000fe20000010000 */
[----:B-1----:R-:W-:Y:S01]  /*30c0*/  FADD.FTZ R181, -R157, 1 ;  /* 0x3f8000009db57421 */ /* 0x002fe20000010100 */
[----:B------:R-:W-:Y:S01]  /*30d0*/  FMUL.FTZ R50, R70, R53 ;  /* 0x0000003546327220 */ /* 0x000fe20000410000 */
[----:B------:R-:W-:Y:S01]  /*30e0*/  FMUL.FTZ R54, R68, R55 ;  /* 0x0000003744367220 */ /* 0x000fe20000410000 */
[----:B------:R-:W-:Y:S01]  /*30f0*/  BAR.SYNC.DEFER_BLOCKING 0x0 ;  /* 0x0000000000007b1d */ /* 0x000fe20000010000 */
[----:B---3--:R-:W-:-:S05]  /*3100*/  FADD.FTZ R150, R150, 1 ;  /* 0x3f80000096967421 */ /* 0x008fca0000010000 */
[----:B------:R-:W1:Y:S01]  /*3110*/  MUFU.RCP R163, R148 ;  /* 0x0000009400a37308 */ /* 0x000e620000001000 */
[----:B------:R-:W-:Y:S01]  /*3120*/  FADD.FTZ R152, R152, 1 ;  /* 0x3f80000098987421 */ /* 0x000fe20000010000 */
[----:B------:R-:W-:Y:S01]  /*3130*/  FMUL.FTZ R179, R52, R179 ;  /* 0x000000b334b37220 */ /* 0x000fe20000410000 */
[----:B------:R-:W-:Y:S01]  /*3140*/  FFMA.FTZ R181, R16, R181, 1 ;  /* 0x3f80000010b57423 */ /* 0x000fe200000100b5 */
[----:B------:R-:W-:Y:S01]  /*3150*/  FMUL.FTZ R50, R153, R50 ;  /* 0x0000003299327220 */ /* 0x000fe20000410000 */
[----:B------:R-:W-:-:S03]  /*3160*/  FMUL.FTZ R54, R157, R54 ;  /* 0x000000369d367220 */ /* 0x000fc60000410000 */
[----:B------:R-:W3:Y:S01]  /*3170*/  MUFU.RCP R154, R154 ;  /* 0x0000009a009a7308 */ /* 0x000ee20000001000 */
[----:B----4-:R-:W-:Y:S01]  /*3180*/  FADD.FTZ R52, -R42, 1 ;  /* 0x3f8000002a347421 */ /* 0x010fe20000010100 */
[----:B------:R-:W-:Y:S01]  /*3190*/  FMUL.FTZ R50, R50, R177 ;  /* 0x000000b132327220 */ /* 0x000fe20000410000 */
[----:B------:R-:W-:-:S05]  /*31a0*/  FMUL.FTZ R54, R54, R181 ;  /* 0x000000b536367220 */ /* 0x000fca0000410000 */
[----:B------:R-:W4:Y:S01]  /*31b0*/  MUFU.RCP R189, R156 ;  /* 0x0000009c00bd7308 */ /* 0x000f220000001000 */
[----:B0-----:R-:W-:Y:S01]  /*31c0*/  FFMA.FTZ R56, R5, R52, 1 ;  /* 0x3f80000005387423 */ /* 0x001fe20000010034 */
[----:B------:R-:W-:Y:S01]  /*31d0*/  FADD.FTZ R177, -R159, 1 ;  /* 0x3f8000009fb17421 */ /* 0x000fe20000010100 */
[----:B--2---:R-:W-:Y:S01]  /*31e0*/  FADD.FTZ R181, -R161, 1 ;  /* 0x3f800000a1b57421 */ /* 0x004fe20000010100 */
[----:B------:R-:W-:-:S04]  /*31f0*/  FMUL.FTZ R52, R67, R38 ;  /* 0x0000002643347220 */ /* 0x000fc80000410000 */
[----:B------:R-:W0:Y:S01]  /*3200*/  MUFU.RCP R169, R150 ;  /* 0x0000009600a97308 */ /* 0x000e220000001000 */
[----:B------:R-:W-:Y:S01]  /*3210*/  FFMA.FTZ R177, R14, R177, 1 ;  /* 0x3f8000000eb17423 */ /* 0x000fe200000100b1 */
[----:B------:R-:W-:-:S06]  /*3220*/  FFMA.FTZ R183, R4, R181, 1 ;  /* 0x3f80000004b77423 */ /* 0x000fcc00000100b5 */
[----:B------:R-:W2:Y:S01]  /*3230*/  MUFU.RCP R171, R152 ;  /* 0x0000009800ab7308 */ /* 0x000ea20000001000 */
[----:B------:R-:W-:Y:S01]  /*3240*/  FMUL.FTZ R52, R159, R52 ;  /* 0x000000349f347220 */ /* 0x000fe20000410000 */
[----:B------:R-:W-:Y:S01]  /*3250*/  FMUL.FTZ R181, R66, R149 ;  /* 0x0000009542b57220 */ /* 0x000fe20000410000 */
[----:B-1----:R-:W-:Y:S01]  /*3260*/  FADD.FTZ R185, -R163, 1 ;  /* 0x3f800000a3b97421 */ /* 0x002fe20000010100 */
[----:B------:R-:W-:Y:S01]  /*3270*/  FMUL.FTZ R58, R65, R40 ;  /* 0x00000028413a7220 */ /* 0x000fe20000410000 */
[----:B------:R-:W-:Y:S01]  /*3280*/  FMUL.FTZ R146, R64, R151 ;  /* 0x0000009740927220 */ /* 0x000fe20000410000 */
[----:B------:R-:W-:Y:S01]  /*3290*/  FMUL.FTZ R177, R52, R177 ;  /* 0x000000b134b17220 */ /* 0x000fe20000410000 */
[----:B------:R-:W-:Y:S01]  /*32a0*/  FMUL.FTZ R181, R42, R181 ;  /* 0x000000b52ab57220 */ /* 0x000fe20000410000 */
[----:B---3--:R-:W-:Y:S01]  /*32b0*/  FADD.FTZ R52, -R154, 1 ;  /* 0x3f8000009a347421 */ /* 0x008fe20000010100 */
[----:B------:R-:W-:Y:S01]  /*32c0*/  FFMA.FTZ R185, R12, R185, 1 ;  /* 0x3f8000000cb97423 */ /* 0x000fe200000100b9 */
[----:B------:R-:W-:Y:S01]  /*32d0*/  FMUL.FTZ R58, R161, R58 ;  /* 0x0000003aa13a7220 */ /* 0x000fe20000410000 */
[----:B------:R-:W-:Y:S01]  /*32e0*/  FMUL.FTZ R146, R163, R146 ;  /* 0x00000092a3927220 */ /* 0x000fe20000410000 */
[----:B----4-:R-:W-:Y:S01]  /*32f0*/  FADD.FTZ R187, -R189, 1 ;  /* 0x3f800000bdbb7421 */ /* 0x010fe20000010100 */
[----:B------:R-:W-:Y:S01]  /*3300*/  FMUL.FTZ R56, R181, R56 ;  /* 0x00000038b5387220 */ /* 0x000fe20000410000 */
[----:B------:R-:W-:Y:S01]  /*3310*/  FFMA.FTZ R148, R7, R52, 1 ;  /* 0x3f80000007947423 */ /* 0x000fe20000010034 */
[----:B------:R-:W-:Y:S01]  /*3320*/  FMUL.FTZ R183, R58, R183 ;  /* 0x000000b73ab77220 */ /* 0x000fe20000410000 */
[----:B------:R-:W-:Y:S01]  /*3330*/  FMUL.FTZ R146, R146, R185 ;  /* 0x000000b992927220 */ /* 0x000fe20000410000 */
[----:B0-----:R-:W-:Y:S01]  /*3340*/  FADD.FTZ R181, -R169, 1 ;  /* 0x3f800000a9b57421 */ /* 0x001fe20000010100 */
[----:B------:R-:W-:Y:S01]  /*3350*/  FMUL.FTZ R52, R63, R44 ;  /* 0x0000002c3f347220 */ /* 0x000fe20000410000 */
[----:B--2---:R-:W-:Y:S01]  /*3360*/  FADD.FTZ R185, -R171, 1 ;  /* 0x3f800000abb97421 */ /* 0x004fe20000010100 */
[----:B------:R-:W-:Y:S01]  /*3370*/  FFMA.FTZ R191, R6, R187, 1 ;  /* 0x3f80000006bf7423 */ /* 0x000fe200000100bb */
[----:B------:R-:W-:Y:S01]  /*3380*/  FMUL.FTZ R58, R62, R165 ;  /* 0x000000a53e3a7220 */ /* 0x000fe20000410000 */
[----:B------:R-:W-:Y:S01]  /*3390*/  STS [R106], R3 ;  /* 0x000000036a007388 */ /* 0x000fe20000000800 */
[----:B------:R-:W-:Y:S01]  /*33a0*/  FMUL.FTZ R187, R61, R46 ;  /* 0x0000002e3dbb7220 */ /* 0x000fe20000410000 */
[----:B------:R-:W-:-:S02]  /*33b0*/  FMUL.FTZ R150, R60, R167 ;  /* 0x000000a73c967220 */ /* 0x000fc40000410000 */
[----:B------:R0:W-:Y:S01]  /*33c0*/  STS [R105+0x4], R2 ;  /* 0x0000040269007388 */ /* 0x0001e20000000800 */
[----:B------:R-:W-:Y:S01]  /*33d0*/  FFMA.FTZ R181, R10, R181, 1 ;  /* 0x3f8000000ab57423 */ /* 0x000fe200000100b5 */
[----:B------:R-:W-:Y:S02]  /*33e0*/  FMUL.FTZ R52, R169, R52 ;  /* 0x00000034a9347220 */ /* 0x000fe40000410000 */
[----:B------:R-:W-:Y:S01]  /*33f0*/  STS [R104+0x8], R173 ;  /* 0x000008ad68007388 */ /* 0x000fe20000000800 */
[----:B------:R-:W-:Y:S01]  /*3400*/  FFMA.FTZ R185, R8, R185, 1 ;  /* 0x3f80000008b97423 */ /* 0x000fe200000100b9 */
[----:B------:R-:W-:Y:S02]  /*3410*/  FMUL.FTZ R58, R171, R58 ;  /* 0x0000003aab3a7220 */ /* 0x000fe40000410000 */
[----:B------:R-:W-:Y:S01]  /*3420*/  STS [R103+0xc], R48 ;  /* 0x00000c3067007388 */ /* 0x000fe20000000800 */
[----:B------:R-:W-:Y:S01]  /*3430*/  FMUL.FTZ R187, R154, R187 ;  /* 0x000000bb9abb7220 */ /* 0x000fe20000410000 */
[----:B------:R-:W-:-:S02]  /*3440*/  ISETP.NE.AND P5, PT, R143, RZ, PT ;  /* 0x000000ff8f00720c */ /* 0x000fc40003fa5270 */
[----:B------:R-:W-:Y:S01]  /*3450*/  STS [R102+0x10], R175 ;  /* 0x000010af66007388 */ /* 0x000fe20000000800 */
[----:B------:R-:W-:Y:S01]  /*3460*/  FMUL.FTZ R150, R189, R150 ;  /* 0x00000096bd967220 */ /* 0x000fe20000410000 */
[----:B------:R-:W-:Y:S02]  /*3470*/  FMUL.FTZ R181, R52, R181 ;  /* 0x000000b534b57220 */ /* 0x000fe40000410000 */
[----:B------:R1:W-:Y:S01]  /*3480*/  STS [R101+0x14], R50 ;  /* 0x0000143265007388 */ /* 0x0003e20000000800 */
[----:B------:R-:W-:-:S03]  /*3490*/  FMUL.FTZ R58, R58, R185 ;  /* 0x000000b93a3a7220 */ /* 0x000fc60000410000 */
[----:B------:R-:W-:Y:S01]  /*34a0*/  STS [R100+0x18], R179 ;  /* 0x000018b364007388 */ /* 0x000fe20000000800 */
[----:B------:R-:W-:-:S03]  /*34b0*/  FMUL.FTZ R187, R187, R148 ;  /* 0x00000094bbbb7220 */ /* 0x000fc60000410000 */
[----:B------:R-:W-:Y:S01]  /*34c0*/  STS [R99+0x1c], R54 ;  /* 0x00001c3663007388 */ /* 0x000fe20000000800 */
[----:B------:R-:W-:-:S03]  /*34d0*/  FMUL.FTZ R150, R150, R191 ;  /* 0x000000bf96967220 */ /* 0x000fc60000410000 */
[----:B------:R-:W-:Y:S04]  /*34e0*/  STS [R98+0x20], R177 ;  /* 0x000020b162007388 */ /* 0x000fe80000000800 */
[----:B------:R-:W-:Y:S01]  /*34f0*/  STS [R97+0x24], R56 ;  /* 0x0000243861007388 */ /* 0x000fe20000000800 */
[----:B0-----:R-:W-:-:S03]  /*3500*/  IMAD.U32 R2, RZ, RZ, UR50 ;  /* 0x00000032ff027e24 */ /* 0x001fc6000f8e00ff */
        /* <DEDUP_REMOVED lines=121> */
[----:B------:R-:W-:Y:S04]  /*3ca0*/  STS [R106], R27 ;  /* 0x0000001b6a007388 */ /* 0x000fe80000000800 */
[----:B------:R-:W-:Y:S04]  /*3cb0*/  STS [R105+0x4], R26 ;  /* 0x0000041a69007388 */ /* 0x000fe80000000800 */
[----:B------:R-:W-:Y:S04]  /*3cc0*/  STS [R104+0x8], R25 ;  /* 0x0000081968007388 */ /* 0x000fe80000000800 */
[----:B------:R-:W-:Y:S01]  /*3cd0*/  STS [R103+0xc], R24 ;  /* 0x00000c1867007388 */ /* 0x000fe20000000800 */
[----:B0-----:R-:W-:-:S03]  /*3ce0*/  UIMAD.WIDE.U32 UR14, UR33, UR8, UR6 ;  /* 0x00000008210e72a5 */ /* 0x001fc6000f8e0006 */
[----:B------:R0:W-:Y:S01]  /*3cf0*/  STS [R102+0x10], R3 ;  /* 0x0000100366007388 */ /* 0x0001e20000000800 */
[----:B------:R-:W-:-:S03]  /*3d00*/  UIMAD UR9, UR33, UR9, UR15 ;  /* 0x00000009210972a4 */ /* 0x000fc6000f8e020f */
[----:B------:R-:W-:Y:S01]  /*3d10*/  STS [R101+0x14], R20 ;  /* 0x0000141465007388 */ /* 0x000fe20000000800 */
[----:B------:R-:W-:Y:S02]  /*3d20*/  UMOV UR8, UR14 ;  /* 0x0000000e00087c82 */ /* 0x000fe40008000000 */
[----:B------:R-:W-:Y:S01]  /*3d30*/  UIMAD.WIDE.U32 UR8, UR16, UR10, UR8 ;  /* 0x0000000a100872a5 */ /* 0x000fe2000f8e0008 */
[----:B------:R-:W-:Y:S03]  /*3d40*/  STS [R100+0x18], R45 ;  /* 0x0000182d64007388 */ /* 0x000fe60000000800 */
[----:B------:R-:W-:Y:S01]  /*3d50*/  UIMAD UR11, UR16, UR11, UR9 ;  /* 0x0000000b100b72a4 */ /* 0x000fe2000f8e0209 */
[----:B------:R-:W-:Y:S01]  /*3d60*/  STS [R99+0x1c], R16 ;  /* 0x00001c1063007388 */ /* 0x000fe20000000800 */
[----:B0-----:R-:W-:-:S03]  /*3d70*/  IADD3 R3, P0, PT, R141, UR8, RZ ;  /* 0x000000088d037c10 */ /* 0x001fc6000ff1e0ff */
[----:B------:R-:W-:Y:S04]  /*3d80*/  STS [R98+0x20], R47 ;  /* 0x0000202f62007388 */ /* 0x000fe80000000800 */
[----:B------:R0:W-:Y:S04]  /*3d90*/  STS [R97+0x24], R2 ;  /* 0x0000240261007388 */ /* 0x0001e80000000800 */
[----:B------:R-:W-:Y:S04]  /*3da0*/  STS [R96+0x28], R5 ;  /* 0x0000280560007388 */ /* 0x000fe80000000800 */
[----:B------:R-:W-:Y:S01]  /*3db0*/  STS [R95+0x2c], R12 ;  /* 0x00002c0c5f007388 */ /* 0x000fe20000000800 */
[----:B0-----:R-:W-:-:S03]  /*3dc0*/  LEA R2, P4, R3, UR36, 0x2 ;  /* 0x0000002403027c11 */ /* 0x001fc6000f8810ff */
        /* <DEDUP_REMOVED lines=58> */
.L_x_4165:
[----:B0-----:R-:W-:Y:S01]  /*4170*/  FFMA.FTZ R3, R89, R0, R142 ;  /* 0x0000000059037223 */ /* 0x001fe2000001008e */
[----:B------:R-:W0:Y:S01]  /*4180*/  LDCU UR8, c[0x0][0x38c] ;  /* 0x00007180ff0877ac */ /* 0x000e220008000800 */
[--C-:B-----5:R-:W-:Y:S01]  /*4190*/  FADD.FTZ R42, R23, R144.reuse ;  /* 0x00000090172a7221 */ /* 0x120fe20000010000 */
[--C-:B------:R-:W-:Y:S01]  /*41a0*/  FADD.FTZ R40, R21, R144.reuse ;  /* 0x0000009015287221 */ /* 0x100fe20000010000 */
[----:B------:R-:W-:Y:S01]  /*41b0*/  FFMA.FTZ R3, R90, R74, R3 ;  /* 0x0000004a5a037223 */ /* 0x000fe20000010003 */
[--C-:B------:R-:W-:Y:S01]  /*41c0*/  FADD.FTZ R38, R19, R144.reuse ;  /* 0x0000009013267221 */ /* 0x100fe20000010000 */
[--C-:B------:R-:W-:Y:S01]  /*41d0*/  FADD.FTZ R36, R17, R144.reuse ;  /* 0x0000009011247221 */ /* 0x100fe20000010000 */
[--C-:B------:R-:W-:Y:S01]  /*41e0*/  FADD.FTZ R34, R15, R144.reuse ;  /* 0x000000900f227221 */ /* 0x100fe20000010000 */
[----:B------:R-:W-:Y:S01]  /*41f0*/  FFMA.FTZ R2, R88, R73, R3 ;  /* 0x0000004958027223 */ /* 0x000fe20000010003 */
[----:B------:R-:W-:Y:S01]  /*4200*/  FADD.FTZ R32, R13, R144 ;  /* 0x000000900d207221 */ /* 0x000fe20000010000 */
        /* <DEDUP_REMOVED lines=8> */
[----:B------:R-:W-:Y:S01]  /*4290*/  CS2R R46, SRZ ;  /* 0x00000000002e7805 */ /* 0x000fe2000001ff00 */
[----:B0-----:R-:W-:Y:S01]  /*42a0*/  UISETP.GE.AND UP0, UPT, UR8, 0x1, UPT ;  /* 0x000000010800788c */ /* 0x001fe2000bf06270 */
[----:B------:R-:W-:Y:S01]  /*42b0*/  FFMA.FTZ R3, R85, R70, R2 ;  /* 0x0000004655037223 */ /* 0x000fe20000010002 */
[----:B------:R-:W-:Y:S01]  /*42c0*/  CS2R R44, SRZ ;  /* 0x00000000002c7805 */ /* 0x000fe2000001ff00 */
        /* <DEDUP_REMOVED lines=34> */
[----:B------:R-:W-:-:S04]  /*44f0*/  FFMA.FTZ R142, R76, R61, R3 ;  /* 0x0000003d4c8e7223 */ /* 0x000fc80000010003 */
        /* <DEDUP_REMOVED lines=8> */
[----:B------:R-:W1:Y:S03]  /*4580*/  LDCU UR51, c[0x0][0x394] ;  /* 0x00007280ff3377ac */ /* 0x000e660008000800 */
[----:B------:R-:W-:Y:S01]  /*4590*/  PLOP3.LUT P1, PT, PT, PT, UP0, 0x80, 0x8 ;  /* 0x000000000008781c */ /* 0x000fe20003f2f008 */
[----:B------:R-:W2:Y:S03]  /*45a0*/  LDCU UR52, c[0x0][0x38c] ;  /* 0x00007180ff3477ac */ /* 0x000ea60008000800 */
[----:B------:R-:W-:Y:S01]  /*45b0*/  ISETP.EQ.AND P1, PT, R201, RZ, P1 ;  /* 0x000000ffc900720c */ /* 0x000fe20000f22270 */
[----:B------:R-:W3:Y:S01]  /*45c0*/  LDCU UR9, c[0x0][0x388] ;  /* 0x00007100ff0977ac */ /* 0x000ee20008000800 */
[----:B------:R-:W-:Y:S01]  /*45d0*/  @P0 LOP3.LUT R200, R200, 0x4, RZ, 0xfc, !PT ;  /* 0x00000004c8c80812 */ /* 0x000fe200078efcff */
        /* <DEDUP_REMOVED lines=8> */
[----:B-1----:R-:W-:-:S05]  /*4660*/  UMOV UR8, URZ ;  /* 0x000000ff00087c82 */ /* 0x002fca0008000000 */
.L_x_4211:
[----:B0-----:R-:W-:Y:S01]  /*4670*/  MOV R5, UR38 ;  /* 0x0000002600057c02 */ /* 0x001fe20008000f00 */
[----:B-1----:R-:W-:Y:S01]  /*4680*/  IMAD.MOV.U32 R3, RZ, RZ, RZ ;  /* 0x000000ffff037224 */ /* 0x002fe200078e00ff */
[----:B------:R-:W-:Y:S02]  /*4690*/  MOV R2, R141 ;  /* 0x0000008d00027202 */ /* 0x000fe40000000f00 */
[----:B------:R-:W-:Y:S02]  /*46a0*/  CS2R R10, SRZ ;  /* 0x00000000000a7805 */ /* 0x000fe4000001ff00 */
[----:B------:R-:W-:Y:S02]  /*46b0*/  MOV R7, UR39 ;  /* 0x0000002700077c02 */ /* 0x000fe40008000f00 */
[----:B------:R-:W-:Y:S01]  /*46c0*/  ISETP.GE.AND P0, PT, R138, UR50, PT ;  /* 0x000000328a007c0c */ /* 0x000fe2000bf06270 */
[----:B------:R-:W-:Y:S01]  /*46d0*/  IMAD.WIDE.U32 R2, R5, UR8, R2 ;  /* 0x0000000805027c25 */ /* 0x000fe2000f8e0002 */
[----:B------:R-:W-:-:S02]  /*46e0*/  ISETP.GE.AND P2, PT, R137, UR50, PT ;  /* 0x0000003289007c0c */ /* 0x000fc4000bf46270 */
[----:B------:R-:W-:Y:S01]  /*46f0*/  ISETP.GE.AND P4, PT, R135, UR50, PT ;  /* 0x0000003287007c0c */ /* 0x000fe2000bf86270 */
[----:B------:R-:W-:Y:S01]  /*4700*/  IMAD R3, R7, UR8, R3 ;  /* 0x0000000807037c24 */ /* 0x000fe2000f8e0203 */
[----:B------:R-:W-:Y:S02]  /*4710*/  LEA R4, P3, R2, UR32, 0x2 ;  /* 0x0000002002047c11 */ /* 0x000fe4000f8610ff */
[----:B------:R-:W-:Y:S02]  /*4720*/  CS2R R6, SRZ ;  /* 0x0000000000067805 */ /* 0x000fe4000001ff00 */
[----:B------:R-:W-:Y:S02]  /*4730*/  ISETP.GE.AND P5, PT, R134, UR50, PT ;  /* 0x0000003286007c0c */ /* 0x000fe4000bfa6270 */
[----:B------:R-:W-:Y:S02]  /*4740*/  LEA.HI.X R5, R2, UR31, R3, 0x2, P3 ;  /* 0x0000001f02057c11 */ /* 0x000fe400098f1403 */
[----:B------:R-:W-:-:S02]  /*4750*/  ISETP.GE.AND P3, PT, R136, UR50, PT ;  /* 0x0000003288007c0c */ /* 0x000fc4000bf66270 */
[----:B------:R-:W-:Y:S02]  /*4760*/  CS2R R148, SRZ ;  /* 0x0000000000947805 */ /* 0x000fe4000001ff00 */
[----:B------:R-:W-:Y:S01]  /*4770*/  LOP3.LUT P6, RZ, R200, 0x4, RZ, 0xc0, !PT ;  /* 0x00000004c8ff7812 */ /* 0x000fe200078cc0ff */
        /* <DEDUP_REMOVED lines=10> */
[----:B------:R-:W-:Y:S02]  /*4820*/  CS2R R150, SRZ ;  /* 0x0000000000967805 */ /* 0x000fe4000001ff00 */
        /* <DEDUP_REMOVED lines=8> */
[----:B------:R-:W-:-:S03]  /*48b0*/  ISETP.GE.AND P3, PT, R126, UR50, PT ;  /* 0x000000327e007c0c */ /* 0x000fc6000bf66270 */
[----:B------:R-:W3:Y:S01]  /*48c0*/  @!P4 LDG.E R152, desc[UR34][R4.64+0x480] ;  /* 0x000480220498c981 */ /* 0x000ee2000c1e1900 */
[----:B------:R-:W-:-:S03]  /*48d0*/  ISETP.GE.AND P4, PT, R125, UR50, PT ;  /* 0x000000327d007c0c */ /* 0x000fc6000bf86270 */
[----:B------:R-:W3:Y:S01]  /*48e0*/  @!P5 LDG.E R155, desc[UR34][R4.64+0x500] ;  /* 0x00050022049bd981 */ /* 0x000ee2000c1e1900 */
[----:B------:R-:W-:Y:S02]  /*48f0*/  ISETP.GE.AND P5, PT, R124, UR50, PT ;  /* 0x000000327c007c0c */ /* 0x000fe4000bfa6270 */
[----:B------:R-:W-:Y:S02]  /*4900*/  CS2R R156, SRZ ;  /* 0x00000000009c7805 */ /* 0x000fe4000001ff00 */
[----:B------:R-:W-:Y:S01]  /*4910*/  CS2R R158, SRZ ;  /* 0x00000000009e7805 */ /* 0x000fe2000001ff00 */
        /* <DEDUP_REMOVED lines=12> */
[----:B------:R-:W-:-:S05]  /*49e0*/  MOV R3, UR10 ;  /* 0x0000000a00037c02 */ /* 0x000fca0008000f00 */
        /* <DEDUP_REMOVED lines=9> */
[----:B-----5:R0:W-:Y:S04]  /*4a80*/  STS [R122], R7 ;  /* 0x000000077a007388 */ /* 0x0201e80000000800 */
        /* <DEDUP_REMOVED lines=16> */
[----:B------:R1:W2:Y:S01]  /*4b90*/  LDG.E R3, desc[UR34][R2.64] ;  /* 0x0000002202037981 */ /* 0x0002a2000c1e1900 */
[----:B------:R-:W3:Y:S01]  /*4ba0*/  S2UR UR11, SR_CgaCtaId ;  /* 0x00000000000b79c3 */ /* 0x000ee20000008800 */
[----:B----4-:R-:W-:Y:S01]  /*4bb0*/  FMUL.FTZ R4, R146, 1.4426950216293334961 ;  /* 0x3fb8aa3b92047820 */ /* 0x010fe20000410000 */
[----:B------:R-:W-:Y:S01]  /*4bc0*/  ULEA UR10, UR22, 0xffffff00, 0x8 ;  /* 0xffffff00160a7891 */ /* 0x000fe2000f8e40ff */
[----:B------:R-:W-:Y:S01]  /*4bd0*/  ISETP.NE.AND P0, PT, R143, RZ, PT ;  /* 0x000000ff8f00720c */ /* 0x000fe20003f05270 */
[----:B------:R-:W-:Y:S01]  /*4be0*/  UMOV UR12, 0x400 ;  /* 0x00000400000c7882 */ /* 0x000fe20000000000 */
[-C--:B------:R-:W-:Y:S01]  /*4bf0*/  FMUL.FTZ R228, R42, R4.reuse ;  /* 0x000000042ae47220 */ /* 0x080fe20000410000 */
[----:B------:R-:W-:Y:S01]  /*4c00*/  ULOP3.LUT UR10, UR10, 0x100, URZ, 0xc0, !UPT ;  /* 0x000001000a0a7892 */ /* 0x000fe2000f8ec0ff */
[-C--:B------:R-:W-:Y:S01]  /*4c10*/  FMUL.FTZ R173, R43, R4.reuse ;  /* 0x000000042bad7220 */ /* 0x080fe20000410000 */
[-C--:B------:R-:W-:Y:S01]  /*4c20*/  FMUL.FTZ R172, R40, R4.reuse ;  /* 0x0000000428ac7220 */ /* 0x080fe20000410000 */
[----:B------:R-:W-:Y:S01]  /*4c30*/  ISETP.NE.AND P2, PT, R143, 0x3f, PT ;  /* 0x0000003f8f00780c */ /* 0x000fe20003f45270 */
[----:B------:R0:W4:Y:S01]  /*4c40*/  LDS R149, [R106] ;  /* 0x000000006a957984 */ /* 0x0001220000000800 */
[----:B------:R-:W5:Y:S01]  /*4c50*/  MUFU.EX2 R228, R228 ;  /* 0x000000e400e47308 */ /* 0x000f620000000800 */
        /* <DEDUP_REMOVED lines=14> */
[----:B-1----:R-:W-:Y:S01]  /*4d40*/  IADD3 R2, PT, PT, R143, 0x200, RZ ;  /* 0x000002008f027810 */ /* 0x002fe20007ffe0ff */
[----:B---3--:R-:W-:Y:S01]  /*4d50*/  ULEA UR12, UR11, UR12, 0x18 ;  /* 0x0000000c0b0c7291 */ /* 0x008fe2000f8ec0ff */
        /* <DEDUP_REMOVED lines=61> */
.L_x_4168:
[----:B------:R-:W-:-:S06]  /*5130*/  LEA R198, R143, UR12, 0x2 ;  /* 0x0000000c8fc67c11 */ /* 0x000fcc000f8e10ff */
[----:B------:R-:W0:Y:S02]  /*5140*/  LDS R198, [R198+0x2d54] ;  /* 0x002d5400c6c67984 */ /* 0x000e240000000800 */
.L_x_4169:
[----:B------:R-:W-:Y:S05]  /*5150*/  BSYNC.RECONVERGENT B0 ;  /* 0x0000000000007941 */ /* 0x000fea0003800200 */
.L_x_4167:
[----:B------:R-:W2:Y:S01]  /*5160*/  @P1 LDC R3, c[0x0][0x38c] ;  /* 0x0000e300ff031b82 */ /* 0x000ea20000000800 */
[----:B------:R-:W-:Y:S02]  /*5170*/  MOV R2, UR22 ;  /* 0x0000001600027c02 */ /* 0x000fe40008000f00 */
[----:B------:R-:W-:-:S03]  /*5180*/  MOV R5, 0x8 ;  /* 0x0000000800057802 */ /* 0x000fc60000000f00 */
[----:B------:R-:W-:Y:S02]  /*5190*/  @P1 VIADD R2, R2, 0xfffffffe ;  /* 0xfffffffe02021836 */ /* 0x000fe40000000000 */
        /* <DEDUP_REMOVED lines=9> */
[----:B------:R-:W-:Y:S01]  /*5230*/  HFMA2 R2, -RZ, RZ, 1.875, 0 ;  /* 0x3f800000ff027431 */ /* 0x000fe200000001ff */
[----:B------:R-:W-:Y:S01]  /*5240*/  MOV R3, RZ ;  /* 0x000000ff00037202 */ /* 0x000fe20000000f00 */
[----:B------:R-:W-:-:S04]  /*5250*/  @P1 IMAD.WIDE R4, R4, R5, UR4 ;  /* 0x0000000404041e25 */ /* 0x000fc8000f8e0205 */
[----:B------:R-:W-:Y:S01]  /*5260*/  FFMA.FTZ R6, R173, R6, R10 ;  /* 0x00000006ad067223 */ /* 0x000fe2000001000a */
[----:B------:R-:W-:Y:S01]  /*5270*/  FMUL.FTZ R190, R86, R38 ;  /* 0x0000002656be7220 */ /* 0x000fe20000410000 */
[----:B------:R-:W-:Y:S02]  /*5280*/  FMUL.FTZ R214, R162, R193 ;  /* 0x000000c1a2d67220 */ /* 0x000fe40000410000 */
        /* <DEDUP_REMOVED lines=93> */
.L_x_4229:
[----:B------:R-:W-:Y:S01]  /*5860*/  ISETP.GE.AND P2, PT, R123, 0x10, PT ;  /* 0x000000107b00780c */ /* 0x000fe20003f46270 */
[----:B----4-:R-:W-:Y:S01]  /*5870*/  FFMA.FTZ R5, R215, R5, R4 ;  /* 0x00000005d7057223 */ /* 0x010fe20000010004 */
[----:B------:R-:W-:-:S04]  /*5880*/  UMOV UR10, 0xffffffff ;  /* 0xffffffff000a7882 */ /* 0x000fc80000000000 */
[----:B------:R-:W-:-:S07]  /*5890*/  FSEL R217, R4, R5, !P2 ;  /* 0x0000000504d97208 */ /* 0x000fce0005000000 */
[----:B--23--:R-:W-:Y:S01]  /*58a0*/  @P2 FMUL.FTZ R215, R215, R224 ;  /* 0x000000e0d7d72220 */ /* 0x00cfe20000410000 */
[----:B------:R-:W-:Y:S06]  /*58b0*/  BRA.DIV UR10, `(.L_x_4172) ;  /* 0x0000003a0af47947 */ /* 0x000fec000b800000 */
.L_x_4232:
[----:B------:R-:W-:-:S03]  /*58c0*/  UMOV UR10, 0xffffffff ;  /* 0xffffffff000a7882 */ /* 0x000fc60000000000 */
[----:B------:R-:W-:Y:S05]  /*58d0*/  BRA.DIV UR10, `(.L_x_4173) ;  /* 0x0000003e0a147947 */ /* 0x000fea000b800000 */
.L_x_4235:
[----:B------:R-:W-:-:S03]  /*58e0*/  UMOV UR10, 0xffffffff ;  /* 0xffffffff000a7882 */ /* 0x000fc60000000000 */
[----:B------:R-:W-:Y:S05]  /*58f0*/  BRA.DIV UR10, `(.L_x_4174) ;  /* 0x0000003e0a347947 */ /* 0x000fea000b800000 */
[----:B------:R-:W2:Y:S04]  /*5900*/  SHFL.UP PT, R215, R215, 0x1, RZ ;  /* 0x04200000d7d77989 */ /* 0x000ea800000e00ff */
[----:B------:R3:W4:Y:S04]  /*5910*/  SHFL.UP PT, R222, R217, 0x1, RZ ;  /* 0x04200000d9de7989 */ /* 0x00072800000e00ff */
[----:B-----5:R3:W0:Y:S04]  /*5920*/  SHFL.IDX PT, R4, R2, RZ, 0x1f ;  /* 0x00001fff02047589 */ /* 0x02062800000e0000 */
[----:B------:R3:W0:Y:S02]  /*5930*/  SHFL.IDX PT, R5, R3, RZ, 0x1f ;  /* 0x00001fff03057589 */ /* 0x00062400000e0000 */
.L_x_4241:
[----:B------:R-:W5:Y:S01]  /*5940*/  LDS.64 R6, [R10+0x2140] ;  /* 0x002140000a067984 */ /* 0x000f620000000a00 */
[C---:B0-2-4-:R-:W-:Y:S01]  /*5950*/  @P0 FFMA.FTZ R5, R215.reuse, R5, R222 ;  /* 0x00000005d7050223 */ /* 0x055fe200000100de */
[----:B------:R-:W-:-:S03]  /*5960*/  @P0 FMUL.FTZ R4, R215, R4 ;  /* 0x00000004d7040220 */ /* 0x000fc60000410000 */
[-C--:B-----5:R-:W-:Y:S01]  /*5970*/  FFMA.FTZ R7, R5, R6.reuse, R7 ;  /* 0x0000000605077223 */ /* 0x0a0fe20000010007 */
[----:B------:R-:W-:-:S05]  /*5980*/  FMUL.FTZ R6, R4, R6 ;  /* 0x0000000604067220 */ /* 0x000fca0000410000 */
[----:B------:R4:W-:Y:S02]  /*5990*/  STS.128 [R10+0x2140], R4 ;  /* 0x002140040a007388 */ /* 0x0009e40000000c00 */
.L_x_4170:
[----:B------:R-:W-:Y:S01]  /*59a0*/  FMUL.FTZ R226, R89, R42 ;  /* 0x0000002a59e27220 */ /* 0x000fe20000410000 */
[----:B------:R-:W-:Y:S01]  /*59b0*/  FMUL.FTZ R227, R90, R43 ;  /* 0x0000002b5ae37220 */ /* 0x000fe20000410000 */
[----:B------:R-:W-:Y:S05]  /*59c0*/  WARPSYNC.ALL ;  /* 0x0000000000007948 */ /* 0x000fea0003800000 */
[----:B----4-:R-:W-:Y:S01]  /*59d0*/  FMUL.FTZ R7, R149, R226 ;  /* 0x000000e295077220 */ /* 0x010fe20000410000 */
[----:B------:R-:W-:Y:S01]  /*59e0*/  FMUL.FTZ R6, R148, R227 ;  /* 0x000000e394067220 */ /* 0x000fe20000410000 */
[----:B------:R-:W-:Y:S01]  /*59f0*/  BAR.SYNC.DEFER_BLOCKING 0x0 ;  /* 0x0000000000007b1d */ /* 0x000fe20000010000 */
[C---:B012---:R-:W-:Y:S01]  /*5a00*/  FMUL.FTZ R5, R207.reuse, R198 ;  /* 0x000000c6cf057220 */ /* 0x047fe20000410000 */
[----:B---3-5:R-:W-:Y:S01]  /*5a10*/  FFMA.FTZ R2, R207, R199, R202 ;  /* 0x000000c7cf027223 */ /* 0x028fe200000100ca */
[----:B------:R-:W-:Y:S01]  /*5a20*/  UISETP.GE.AND UP0, UPT, UR22, UR51, UPT ;  /* 0x000000331600728c */ /* 0x000fe2000bf06270 */
[----:B------:R-:W-:-:S02]  /*5a30*/  HFMA2 R10, -RZ, RZ, 1.875, 0 ;  /* 0x3f800000ff0a7431 */ /* 0x000fc400000001ff */
[C---:B------:R-:W-:Y:S01]  /*5a40*/  FMUL.FTZ R4, R208.reuse, R5 ;  /* 0x00000005d0047220 */ /* 0x040fe20000410000 */
[----:B------:R-:W-:Y:S01]  /*5a50*/  FFMA.FTZ R2, R208, R2, R203 ;  /* 0x00000002d0027223 */ /* 0x000fe200000100cb */
[----:B------:R-:W-:Y:S02]  /*5a60*/  ISETP.GT.U32.AND P2, PT, R143, 0x1f, PT ;  /* 0x0000001f8f00780c */ /* 0x000fe40003f44070 */
[C---:B------:R-:W-:Y:S01]  /*5a70*/  FMUL.FTZ R5, R209.reuse, R4 ;  /* 0x00000004d1057220 */ /* 0x040fe20000410000 */
[----:B------:R-:W-:Y:S01]  /*5a80*/  FFMA.FTZ R2, R209, R2, R204 ;  /* 0x00000002d1027223 */ /* 0x000fe200000100cc */
[----:B------:R-:W-:Y:S02]  /*5a90*/  PLOP3.LUT P0, PT, PT, PT, UP0, 0x80, 0x8 ;  /* 0x000000000008781c */ /* 0x000fe40003f0f008 */
[C---:B------:R-:W-:Y:S01]  /*5aa0*/  FMUL.FTZ R4, R210.reuse, R5 ;  /* 0x00000005d2047220 */ /* 0x040fe20000410000 */
[----:B------:R-:W-:Y:S01]  /*5ab0*/  FFMA.FTZ R2, R210, R2, R205 ;  /* 0x00000002d2027223 */ /* 0x000fe200000100cd */
[----:B------:R-:W-:-:S02]  /*5ac0*/  ISETP.NE.OR P0, PT, R201, RZ, P0 ;  /* 0x000000ffc900720c */ /* 0x000fc40000705670 */
        /* <DEDUP_REMOVED lines=13> */
[----:B------:R-:W-:-:S04]  /*5ba0*/  FMUL.FTZ R4, R181, R4 ;  /* 0x00000004b5047220 */ /* 0x000fc80000410000 */
[----:B------:R-:W-:Y:S01]  /*5bb0*/  FMUL.FTZ R5, R183, R4 ;  /* 0x00000004b7057220 */ /* 0x000fe20000410000 */
[----:B0-----:R-:W-:Y:S01]  /*5bc0*/  FFMA.FTZ R228, R228, R3, R7 ;  /* 0x00000003e4e47223 */ /* 0x001fe20000010007 */
[----:B------:R-:W-:Y:S02]  /*5bd0*/  FFMA.FTZ R3, R181, R2, R176 ;  /* 0x00000002b5037223 */ /* 0x000fe400000100b0 */
[----:B------:R-:W-:Y:S01]  /*5be0*/  FMUL.FTZ R2, R180, R5 ;  /* 0x00000005b4027220 */ /* 0x000fe20000410000 */
[----:B------:R-:W-:Y:S01]  /*5bf0*/  FFMA.FTZ R229, R173, R228, R6 ;  /* 0x000000e4ade57223 */ /* 0x000fe20000010006 */
[----:B------:R-:W-:Y:S02]  /*5c00*/  FFMA.FTZ R3, R183, R3, R178 ;  /* 0x00000003b7037223 */ /* 0x000fe400000100b2 */
[----:B------:R-:W-:Y:S01]  /*5c10*/  FMUL.FTZ R5, R171, R2 ;  /* 0x00000002ab057220 */ /* 0x000fe20000410000 */
[----:B------:R-:W-:Y:S01]  /*5c20*/  FFMA.FTZ R224, R172, R229, R213 ;  /* 0x000000e5ace07223 */ /* 0x000fe200000100d5 */
[----:B------:R-:W-:-:S02]  /*5c30*/  FFMA.FTZ R3, R180, R3, R179 ;  /* 0x00000003b4037223 */ /* 0x000fc400000100b3 */
[----:B------:R-:W-:Y:S01]  /*5c40*/  FMUL.FTZ R2, R172, R5 ;  /* 0x00000005ac027220 */ /* 0x000fe20000410000 */
[C---:B------:R-:W-:Y:S01]  /*5c50*/  FFMA.FTZ R225, R171.reuse, R224, R214 ;  /* 0x000000e0abe17223 */ /* 0x040fe200000100d6 */
[----:B------:R-:W-:Y:S02]  /*5c60*/  FFMA.FTZ R3, R171, R3, R168 ;  /* 0x00000003ab037223 */ /* 0x000fe400000100a8 */
[----:B------:R-:W-:Y:S01]  /*5c70*/  FMUL.FTZ R2, R173, R2 ;  /* 0x00000002ad027220 */ /* 0x000fe20000410000 */
[----:B------:R-:W-:Y:S01]  /*5c80*/  FFMA.FTZ R222, R180, R225, R11 ;  /* 0x000000e1b4de7223 */ /* 0x000fe2000001000b */
[----:B------:R-:W-:Y:S01]  /*5c90*/  FFMA.FTZ R3, R172, R3, R169 ;  /* 0x00000003ac037223 */ /* 0x000fe200000100a9 */
[----:B------:R-:W-:Y:S02]  /*5ca0*/  MOV R11, RZ ;  /* 0x000000ff000b7202 */ /* 0x000fe40000000f00 */
        /* <DEDUP_REMOVED lines=24> */
[----:B------:R-:W-:-:S03]  /*5e30*/  IMAD.MOV.U32 R4, RZ, RZ, R5 ;  /* 0x000000ffff047224 */ /* 0x000fc600078e0005 */
        /* <DEDUP_REMOVED lines=42> */
.L_x_4258:
        /* <DEDUP_REMOVED lines=10> */
.L_x_4175:
[----:B------:R-:W-:Y:S05]  /*6180*/  WARPSYNC.ALL ;  /* 0x0000000000007948 */ /* 0x000fea0003800000 */
[C---:B------:R-:W-:Y:S02]  /*6190*/  ISETP.NE.AND P5, PT, R143.reuse, RZ, PT ;  /* 0x000000ff8f00720c */ /* 0x040fe40003fa5270 */
[----:B------:R-:W-:Y:S01]  /*61a0*/  IADD3 R230, PT, PT, R143, 0x200, RZ ;  /* 0x000002008fe67810 */ /* 0x000fe20007ffe0ff */
[----:B------:R-:W-:Y:S01]  /*61b0*/  BAR.SYNC.DEFER_BLOCKING 0x0 ;  /* 0x0000000000007b1d */ /* 0x000fe20000010000 */
[----:B------:R-:W-:Y:S01]  /*61c0*/  FFMA.FTZ R3, R0, R228, RZ ;  /* 0x000000e400037223 */ /* 0x000fe200000100ff */
[----:B-1----:R-:W-:-:S02]  /*61d0*/  HFMA2 R5, -RZ, RZ, 0, 0 ;  /* 0x00000000ff057431 */ /* 0x002fc400000001ff */
[----:B------:R-:W-:Y:S01]  /*61e0*/  IMAD.MOV.U32 R4, RZ, RZ, R143 ;  /* 0x000000ffff047224 */ /* 0x000fe200078e008f */
[----:B------:R-:W-:Y:S01]  /*61f0*/  MOV R7, UR44 ;  /* 0x0000002c00077c02 */ /* 0x000fe20008000f00 */
[----:B------:R-:W-:Y:S01]  /*6200*/  FFMA.FTZ R6, R74, R229, R3 ;  /* 0x000000e54a067223 */ /* 0x000fe20000010003 */
[----:B------:R-:W-:Y:S01]  /*6210*/  USHF.R.S32.HI UR10, URZ, 0x1f, UR17 ;  /* 0x0000001fff0a7899 */ /* 0x000fe20008011411 */
[----:B------:R-:W-:Y:S02]  /*6220*/  FFMA.FTZ R177, R156, -R177, R213 ;  /* 0x800000b19cb17223 */ /* 0x000fe400000100d5 */
[----:B------:R-:W-:Y:S01]  /*6230*/  VOTEU.ALL UP0, P5 ;  /* 0x0000000000ff7886 */ /* 0x000fe20002800000 */
[----:B------:R-:W-:Y:S01]  /*6240*/  FFMA.FTZ R3, R73, R224, R6 ;  /* 0x000000e049037223 */ /* 0x000fe20000010006 */
[----:B------:R-:W-:Y:S01]  /*6250*/  UIMAD UR10, UR10, UR44, URZ ;  /* 0x0000002c0a0a72a4 */ /* 0x000fe2000f8e02ff */
        /* <DEDUP_REMOVED lines=13> */
[----:B------:R-:W1:Y:S01]  /*6330*/  LDS R2, [R140+0x2354] ;  /* 0x002354008c027984 */ /* 0x000e620000000800 */
        /* <DEDUP_REMOVED lines=10> */
[----:B------:R-:W-:Y:S01]  /*63e0*/  UMOV UR13, UR9 ;  /* 0x00000009000d7c82 */ /* 0x000fe20008000000 */
[----:B------:R-:W-:Y:S01]  /*63f0*/  FFMA.FTZ R166, R153, -R166, R220 ;  /* 0x800000a699a67223 */ /* 0x000fe200000100dc */
[----:B------:R-:W-:Y:S01]  /*6400*/  FFMA.FTZ R6, R66, R213, R3 ;  /* 0x000000d542067223 */ /* 0x000fe20000010003 */
[----:B------:R-:W-:Y:S01]  /*6410*/  FFMA.FTZ R167, R152, -R167, R221 ;  /* 0x800000a798a77223 */ /* 0x000fe200000100dd */
[----:B------:R-:W-:Y:S01]  /*6420*/  FFMA.FTZ R164, R151, -R164, R218 ;  /* 0x800000a497a47223 */ /* 0x000fe200000100da */
[----:B0-----:R0:W-:Y:S01]  /*6430*/  @!P5 STS.64 [UR10+0x2e50], R10 ;  /* 0x002e500aff00d988 */ /* 0x0011e20008000a0a */
[----:B------:R-:W-:Y:S01]  /*6440*/  FFMA.FTZ R3, R65, R212, R6 ;  /* 0x000000d441037223 */ /* 0x000fe20000010006 */
[----:B------:R-:W-:Y:S01]  /*6450*/  FFMA.FTZ R165, R150, -R165, R219 ;  /* 0x800000a596a57223 */ /* 0x000fe200000100db */
[----:B------:R-:W-:Y:S01]  /*6460*/  BSSY.RECONVERGENT B0, `(.L_x_4177) ;  /* 0x0000079000007945 */ /* 0x000fe20003800200 */
[----:B-1----:R-:W-:Y:S01]  /*6470*/  FFMA.FTZ R199, R2, R198, R199 ;  /* 0x000000c602c77223 */ /* 0x002fe200000100c7 */
[----:B------:R-:W-:-:S03]  /*6480*/  FFMA.FTZ R2, R149, -R226, R228 ;  /* 0x800000e295027223 */ /* 0x000fc600000100e4 */
[----:B------:R-:W-:-:S04]  /*6490*/  FFMA.FTZ R207, R207, R199, R202 ;  /* 0x000000c7cfcf7223 */ /* 0x000fc800000100ca */
[----:B------:R-:W-:-:S04]  /*64a0*/  FFMA.FTZ R203, R208, R207, R203 ;  /* 0x000000cfd0cb7223 */ /* 0x000fc800000100cb */
[----:B------:R-:W-:-:S04]  /*64b0*/  FFMA.FTZ R209, R209, R203, R204 ;  /* 0x000000cbd1d17223 */ /* 0x000fc800000100cc */
[----:B------:R-:W-:-:S04]  /*64c0*/  FFMA.FTZ R205, R210, R209, R205 ;  /* 0x000000d1d2cd7223 */ /* 0x000fc800000100cd */
[----:B------:R-:W-:-:S04]  /*64d0*/  FFMA.FTZ R211, R211, R205, R206 ;  /* 0x000000cdd3d37223 */ /* 0x000fc800000100ce */
[----:B------:R-:W-:Y:S01]  /*64e0*/  FFMA.FTZ R197, R197, R211, R196 ;  /* 0x000000d3c5c57223 */ /* 0x000fe200000100c4 */
[----:B------:R-:W-:-:S03]  /*64f0*/  SHF.L.U32 R196, R143, 0x4, RZ ;  /* 0x000000048fc47819 */ /* 0x000fc600000006ff */
[----:B------:R-:W-:Y:S01]  /*6500*/  FFMA.FTZ R195, R195, R197, R192 ;  /* 0x000000c5c3c37223 */ /* 0x000fe200000100c0 */
[----:B------:R-:W-:Y:S01]  /*6510*/  FFMA.FTZ R192, R64, R223, R3 ;  /* 0x000000df40c07223 */ /* 0x000fe20000010003 */
[-C--:B------:R-:W-:Y:S02]  /*6520*/  LEA.HI R6, R143, R196.reuse, RZ, 0x1f ;  /* 0x000000c48f067211 */ /* 0x080fe400078ff8ff */
[-C--:B------:R-:W-:Y:S01]  /*6530*/  FFMA.FTZ R189, R189, R195.reuse, R186 ;  /* 0x000000c3bdbd7223 */ /* 0x080fe200000100ba */
[----:B0-----:R-:W-:Y:S01]  /*6540*/  FMUL.FTZ R11, R34, R195 ;  /* 0x000000c3220b7220 */ /* 0x001fe20000410000 */
[----:B------:R-:W-:Y:S02]  /*6550*/  LEA.HI R196, R196, R196, RZ, 0x1b ;  /* 0x000000c4c4c47211 */ /* 0x000fe400078fd8ff */
[-C--:B------:R-:W-:Y:S01]  /*6560*/  FFMA.FTZ R191, R191, R189.reuse, R188 ;  /* 0x000000bdbfbf7223 */ /* 0x080fe200000100bc */
[----:B------:R-:W-:-:S03]  /*6570*/  FMUL.FTZ R188, R37, R189 ;  /* 0x000000bd25bc7220 */ /* 0x000fc60000410000 */
[-C--:B------:R-:W-:Y:S01]  /*6580*/  FFMA.FTZ R181, R181, R191.reuse, R176 ;  /* 0x000000bfb5b57223 */ /* 0x080fe200000100b0 */
[----:B------:R-:W-:-:S03]  /*6590*/  FMUL.FTZ R223, R36, R191 ;  /* 0x000000bf24df7220 */ /* 0x000fc60000410000 */
[-C--:B------:R-:W-:Y:S01]  /*65a0*/  FFMA.FTZ R183, R183, R181.reuse, R178 ;  /* 0x000000b5b7b77223 */ /* 0x080fe200000100b2 */
[----:B------:R-:W-:Y:S01]  /*65b0*/  FMUL.FTZ R178, R39, R181 ;  /* 0x000000b527b27220 */ /* 0x000fe20000410000 */
[----:B------:R-:W-:Y:S02]  /*65c0*/  FMUL.FTZ R186, R84, R223 ;  /* 0x000000df54ba7220 */ /* 0x000fe40000410000 */
[-C--:B------:R-:W-:Y:S01]  /*65d0*/  FFMA.FTZ R179, R180, R183.reuse, R179 ;  /* 0x000000b7b4b37223 */ /* 0x080fe200000100b3 */
[----:B------:R-:W-:Y:S01]  /*65e0*/  LEA R180, R6, UR12, 0x2 ;  /* 0x0000000c06b47c11 */ /* 0x000fe2000f8e10ff */
[----:B------:R-:W-:Y:S02]  /*65f0*/  FMUL.FTZ R217, R38, R183 ;  /* 0x000000b726d97220 */ /* 0x000fe40000410000 */
[----:B------:R-:W-:Y:S02]  /*6600*/  FFMA.FTZ R171, R171, R179, R168 ;  /* 0x000000b3abab7223 */ /* 0x000fe400000100a8 */
[----:B------:R-:W-:-:S02]  /*6610*/  FMUL.FTZ R10, R86, R217 ;  /* 0x000000d9560a7220 */ /* 0x000fc40000410000 */
[-C--:B------:R-:W-:Y:S01]  /*6620*/  FFMA.FTZ R169, R172, R171.reuse, R169 ;  /* 0x000000abaca97223 */ /* 0x080fe200000100a9 */
[----:B------:R-:W-:Y:S01]  /*6630*/  FMUL.FTZ R215, R40, R171 ;  /* 0x000000ab28d77220 */ /* 0x000fe20000410000 */
[----:B------:R-:W-:Y:S02]  /*6640*/  FMUL.FTZ R172, R41, R179 ;  /* 0x000000b329ac7220 */ /* 0x000fe40000410000 */
[-C--:B------:R-:W-:Y:S01]  /*6650*/  FFMA.FTZ R173, R173, R169.reuse, R170 ;  /* 0x000000a9adad7223 */ /* 0x080fe200000100aa */
[----:B------:R-:W-:Y:S01]  /*6660*/  FMUL.FTZ R213, R43, R169 ;  /* 0x000000a92bd57220 */ /* 0x000fe20000410000 */
[----:B------:R-:W-:Y:S01]  /*6670*/  FMUL.FTZ R170, R88, R215 ;  /* 0x000000d758aa7220 */ /* 0x000fe20000410000 */
[----:B------:R-:W-:Y:S01]  /*6680*/  FMUL.FTZ R176, R87, R172 ;  /* 0x000000ac57b07220 */ /* 0x000fe20000410000 */
[----:B------:R-:W-:Y:S01]  /*6690*/  FMUL.FTZ R3, R42, R173 ;  /* 0x000000ad2a037220 */ /* 0x000fe20000410000 */
[----:B------:R-:W-:-:S03]  /*66a0*/  FMUL.FTZ R168, R90, R213 ;  /* 0x000000d55aa87220 */ /* 0x000fc60000410000 */
[-C--:B------:R-:W-:Y:S01]  /*66b0*/  FFMA.FTZ R6, R2, R3.reuse, RZ ;  /* 0x0000000302067223 */ /* 0x080fe200000100ff */
[----:B------:R-:W-:-:S03]  /*66c0*/  FMUL.FTZ R7, R89, R3 ;  /* 0x0000000359077220 */ /* 0x000fc60000410000 */
[----:B------:R-:W-:Y:S02]  /*66d0*/  FFMA.FTZ R213, R227, R213, R6 ;  /* 0x000000d5e3d57223 */ /* 0x000fe40000010006 */
[----:B------:R0:W-:Y:S02]  /*66e0*/  STS [R180+0x1090], R7 ;  /* 0x00109007b4007388 */ /* 0x0001e40000000800 */
[----:B------:R-:W-:Y:S01]  /*66f0*/  FFMA.FTZ R6, R194, R215, R213 ;  /* 0x000000d7c2067223 */ /* 0x000fe200000100d5 */
[----:B------:R-:W-:Y:S01]  /*6700*/  FMUL.FTZ R213, R30, R209 ;  /* 0x000000d11ed57220 */ /* 0x000fe20000410000 */
[----:B------:R1:W-:Y:S01]  /*6710*/  STS [R139+0x1094], R168 ;  /* 0x001094a88b007388 */ /* 0x0003e20000000800 */
[----:B------:R-:W-:Y:S01]  /*6720*/  FFMA.FTZ R215, R63, R220, R192 ;  /* 0x000000dc3fd77223 */ /* 0x000fe200000100c0 */
[----:B------:R-:W-:Y:S02]  /*6730*/  FFMA.FTZ R3, R193, R172, R6 ;  /* 0x000000acc1037223 */ /* 0x000fe40000010006 */
[----:B------:R2:W-:Y:S01]  /*6740*/  STS [R139+0x1098], R170 ;  /* 0x001098aa8b007388 */ /* 0x0005e20000000800 */
[----:B0-----:R-:W-:Y:S01]  /*6750*/  MOV R7, UR46 ;  /* 0x0000002e00077c02 */ /* 0x001fe20008000f00 */
[----:B------:R-:W-:-:S02]  /*6760*/  FMUL.FTZ R180, R85, R178 ;  /* 0x000000b255b47220 */ /* 0x000fc40000410000 */
[----:B------:R0:W-:Y:S01]  /*6770*/  STS [R139+0x109c], R176 ;  /* 0x00109cb08b007388 */ /* 0x0001e20000000800 */
[----:B-1----:R-:W-:Y:S01]  /*6780*/  FMUL.FTZ R168, R83, R188 ;  /* 0x000000bc53a87220 */ /* 0x002fe20000410000 */
[----:B------:R-:W-:-:S04]  /*6790*/  IMAD.WIDE.U32 R6, R7, UR8, R4 ;  /* 0x0000000807067c25 */ /* 0x000fc8000f8e0004 */
[----:B------:R-:W-:Y:S01]  /*67a0*/  FFMA.FTZ R4, R190, R217, R3 ;  /* 0x000000d9be047223 */ /* 0x000fe20000010003 */
[----:B------:R1:W-:Y:S01]  /*67b0*/  STS [R139+0x10a0], R10 ;  /* 0x0010a00a8b007388 */ /* 0x0003e20000000800 */
[----:B--2---:R-:W-:Y:S01]  /*67c0*/  FMUL.FTZ R170, R82, R11 ;  /* 0x0000000b52aa7220 */ /* 0x004fe20000410000 */
[----:B------:R-:W-:Y:S01]  /*67d0*/  FMUL.FTZ R5, R32, R211 ;  /* 0x000000d320057220 */ /* 0x000fe20000410000 */
[----:B------:R-:W-:Y:S01]  /*67e0*/  FFMA.FTZ R3, R187, R178, R4 ;  /* 0x000000b2bb037223 */ /* 0x000fe20000010004 */
[----:B------:R2:W-:Y:S01]  /*67f0*/  STS [R139+0x10a4], R180 ;  /* 0x0010a4b48b007388 */ /* 0x0005e20000000800 */
[----:B0-----:R-:W-:Y:S01]  /*6800*/  FMUL.FTZ R176, R33, R205 ;  /* 0x000000cd21b07220 */ /* 0x001fe20000410000 */
[----:B------:R-:W-:Y:S01]  /*6810*/  FMUL.FTZ R172, R80, R5 ;  /* 0x0000000550ac7220 */ /* 0x000fe20000410000 */
[----:B------:R-:W-:Y:S01]  /*6820*/  FFMA.FTZ R4, R184, R223, R3 ;  /* 0x000000dfb8047223 */ /* 0x000fe20000010003 */
[----:B------:R-:W-:Y:S01]  /*6830*/  STS [R139+0x10a8], R186 ;  /* 0x0010a8ba8b007388 */ /* 0x000fe20000000800 */
[----:B------:R-:W-:Y:S01]  /*6840*/  FMUL.FTZ R178, R79, R176 ;  /* 0x000000b04fb27220 */ /* 0x000fe20000410000 */
[----:B-1----:R-:W-:Y:S01]  /*6850*/  FMUL.FTZ R10, R35, R197 ;  /* 0x000000c5230a7220 */ /* 0x002fe20000410000 */
[----:B------:R-:W-:Y:S01]  /*6860*/  FFMA.FTZ R3, R185, R188, R4 ;  /* 0x000000bcb9037223 */ /* 0x000fe20000010004 */
[----:B------:R0:W-:Y:S01]  /*6870*/  STS [R139+0x10ac], R168 ;  /* 0x0010aca88b007388 */ /* 0x0001e20000000800 */
[----:B------:R-:W-:Y:S01]  /*6880*/  FMUL.FTZ R188, R29, R199 ;  /* 0x000000c71dbc7220 */ /* 0x000fe20000410000 */
[----:B--2---:R-:W-:Y:S01]  /*6890*/  FMUL.FTZ R180, R78, R213 ;  /* 0x000000d54eb47220 */ /* 0x004fe20000410000 */
[----:B------:R-:W-:Y:S01]  /*68a0*/  FFMA.FTZ R4, R182, R11, R3 ;  /* 0x0000000bb6047223 */ /* 0x000fe20000010003 */
[----:B------:R-:W-:Y:S01]  /*68b0*/  FMUL.FTZ R11, R28, R207 ;  /* 0x000000cf1c0b7220 */ /* 0x000fe20000410000 */
[----:B------:R-:W-:-:S02]  /*68c0*/  FMUL.FTZ R192, R75, R188 ;  /* 0x000000bc4bc07220 */ /* 0x000fc40000410000 */
[-C--:B------:R-:W-:Y:S01]  /*68d0*/  FFMA.FTZ R3, R177, R10.reuse, R4 ;  /* 0x0000000ab1037223 */ /* 0x080fe20000010004 */
[----:B------:R-:W-:Y:S02]  /*68e0*/  IADD3 R4, PT, PT, R143, 0x40, RZ ;  /* 0x000000408f047810 */ /* 0x000fe40007ffe0ff */
[----:B0-----:R-:W-:Y:S01]  /*68f0*/  LEA R139, R196, UR12, 0x2 ;  /* 0x0000000cc48b7c11 */ /* 0x001fe2000f8e10ff */
[----:B------:R-:W-:Y:S01]  /*6900*/  FMUL.FTZ R168, R81, R10 ;  /* 0x0000000a51a87220 */ /* 0x000fe20000410000 */
[----:B------:R-:W-:Y:S01]  /*6910*/  LEA.HI R10, R4, R143, RZ, 0x1b ;  /* 0x0000008f040a7211 */ /* 0x000fe200078fd8ff */
[----:B------:R-:W-:Y:S01]  /*6920*/  FFMA.FTZ R4, R174, R5, R3 ;  /* 0x00000005ae047223 */ /* 0x000fe20000010003 */
[----:B------:R-:W-:Y:S01]  /*6930*/  MOV R5, UR47 ;  /* 0x0000002f00057c02 */ /* 0x000fe20008000f00 */
[----:B------:R0:W-:Y:S01]  /*6940*/  STS [R139+0x10b0], R170 ;  /* 0x0010b0aa8b007388 */ /* 0x0001e20000000800 */
[----:B------:R-:W-:Y:S01]  /*6950*/  LEA R217, R10, UR12, 0x2 ;  /* 0x0000000c0ad97c11 */ /* 0x000fe2000f8e10ff */
[----:B------:R-:W-:Y:S01]  /*6960*/  FFMA.FTZ R3, R175, R176, R4 ;  /* 0x000000b0af037223 */ /* 0x000fe20000010004 */
[----:B------:R-:W-:Y:S01]  /*6970*/  IMAD.U32 R176, RZ, RZ, UR13 ;  /* 0x0000000dffb07e24 */ /* 0x000fe2000f8e00ff */
[----:B------:R1:W-:Y:S01]  /*6980*/  STS [R139+0x10b8], R172 ;  /* 0x0010b8ac8b007388 */ /* 0x0003e20000000800 */
[----:B------:R-:W-:-:S02]  /*6990*/  IMAD R5, R5, UR8, R7 ;  /* 0x0000000805057c24 */ /* 0x000fc4000f8e0207 */
[----:B------:R-:W-:Y:S01]  /*69a0*/  FFMA.FTZ R10, R166, R213, R3 ;  /* 0x000000d5a60a7223 */ /* 0x000fe20000010003 */
[----:B------:R-:W-:Y:S01]  /*69b0*/  LEA R4, P0, R6, UR48, 0x2 ;  /* 0x0000003006047c11 */ /* 0x000fe2000f8010ff */
[----:B------:R2:W-:Y:S01]  /*69c0*/  STS [R139+0x10b4], R168 ;  /* 0x0010b4a88b007388 */ /* 0x0005e20000000800 */
[----:B------:R-:W-:Y:S01]  /*69d0*/  IADD3 R176, PT, PT, R176, -UR6, -R143 ;  /* 0x80000006b0b07c10 */ /* 0x000fe2000fffe88f */
[----:B0-----:R-:W-:Y:S01]  /*69e0*/  FMUL.FTZ R170, R31, R203 ;  /* 0x000000cb1faa7220 */ /* 0x001fe20000410000 */
[----:B------:R-:W-:Y:S01]  /*69f0*/  LEA.HI.X R5, R6, UR49, R5, 0x2, P0 ;  /* 0x0000003106057c11 */ /* 0x000fe200080f1405 */
[----:B------:R0:W-:Y:S01]  /*6a00*/  STS [R139+0x10bc], R178 ;  /* 0x0010bcb28b007388 */ /* 0x0001e20000000800 */
[----:B------:R-:W-:Y:S01]  /*6a10*/  ISETP.GE.AND P6, PT, R176, 0x1, PT ;  /* 0x00000001b000780c */ /* 0x000fe20003fc6270 */
[-C--:B------:R-:W-:Y:S01]  /*6a20*/  FMUL.FTZ R186, R77, R170.reuse ;  /* 0x000000aa4dba7220 */ /* 0x080fe20000410000 */
[----:B-1----:R-:W-:Y:S01]  /*6a30*/  FMUL.FTZ R172, R76, R11 ;  /* 0x0000000b4cac7220 */ /* 0x002fe20000410000 */
[----:B------:R0:W-:Y:S01]  /*6a40*/  STS [R139+0x10c0], R180 ;  /* 0x0010c0b48b007388 */ /* 0x0001e20000000800 */
[----:B------:R-:W-:Y:S01]  /*6a50*/  FFMA.FTZ R3, R167, R170, R10 ;  /* 0x000000aaa7037223 */ /* 0x000fe2000001000a */
[----:B--2---:R-:W-:Y:S01]  /*6a60*/  FFMA.FTZ R168, R62, R221, R215 ;  /* 0x000000dd3ea87223 */ /* 0x004fe200000100d7 */
[----:B------:R-:W-:Y:S01]  /*6a70*/  IADD3 R170, PT, PT, R143, 0x100, RZ ;  /* 0x000001008faa7810 */ /* 0x000fe20007ffe0ff */
[----:B------:R0:W-:Y:S01]  /*6a80*/  STS [R139+0x10c4], R186 ;  /* 0x0010c4ba8b007388 */ /* 0x0001e20000000800 */
[----:B------:R-:W-:Y:S01]  /*6a90*/  FFMA.FTZ R10, R164, R11, R3 ;  /* 0x0000000ba40a7223 */ /* 0x000fe20000010003 */
[----:B------:R-:W-:Y:S01]  /*6aa0*/  FFMA.FTZ R7, R61, R218, R168 ;  /* 0x000000da3d077223 */ /* 0x000fe200000100a8 */
[----:B------:R-:W-:Y:S01]  /*6ab0*/  IADD3 R168, PT, PT, R143, 0x80, RZ ;  /* 0x000000808fa87810 */ /* 0x000fe20007ffe0ff */
[----:B------:R0:W-:Y:S01]  /*6ac0*/  STS [R139+0x10c8], R172 ;  /* 0x0010c8ac8b007388 */ /* 0x0001e20000000800 */
[----:B------:R-:W-:Y:S01]  /*6ad0*/  ISETP.GE.AND P4, PT, R176, 0x41, PT ;  /* 0x00000041b000780c */ /* 0x000fe20003f86270 */
[----:B------:R-:W-:Y:S01]  /*6ae0*/  FFMA.FTZ R6, R60, R219, R7 ;  /* 0x000000db3c067223 */ /* 0x000fe20000010007 */
[----:B------:R-:W-:Y:S01]  /*6af0*/  FFMA.FTZ R7, R165, R188, R10 ;  /* 0x000000bca5077223 */ /* 0x000fe2000001000a */
[----:B------:R0:W-:Y:S01]  /*6b00*/  STS [R139+0x10cc], R192 ;  /* 0x0010ccc08b007388 */ /* 0x0001e20000000800 */
[----:B------:R-:W-:-:S02]  /*6b10*/  IADD3 R10, PT, PT, R143, 0xc0, RZ ;  /* 0x000000c08f0a7810 */ /* 0x000fc40007ffe0ff */
[-C--:B------:R-:W-:Y:S01]  /*6b20*/  LEA.HI R168, R168, R143.reuse, RZ, 0x1b ;  /* 0x0000008fa8a87211 */ /* 0x080fe200078fd8ff */
[----:B------:R-:W-:Y:S01]  /*6b30*/  BAR.SYNC.DEFER_BLOCKING 0x0 ;  /* 0x0000000000007b1d */ /* 0x000fe20000010000 */
[----:B------:R-:W-:Y:S02]  /*6b40*/  LEA.HI R10, R10, R143, RZ, 0x1b ;  /* 0x0000008f0a0a7211 */ /* 0x000fe400078fd8ff */
[----:B------:R-:W-:Y:S02]  /*6b50*/  LEA R11, R168, UR12, 0x2 ;  /* 0x0000000ca80b7c11 */ /* 0x000fe4000f8e10ff */
[C---:B------:R-:W-:Y:S02]  /*6b60*/  ISETP.GE.AND P3, PT, R176.reuse, 0x81, PT ;  /* 0x00000081b000780c */ /* 0x040fe40003f66270 */
[C---:B------:R-:W-:Y:S02]  /*6b70*/  ISETP.GE.AND P2, PT, R176.reuse, 0xc1, PT ;  /* 0x000000c1b000780c */ /* 0x040fe40003f46270 */
[----:B------:R-:W-:Y:S01]  /*6b80*/  ISETP.GE.AND P0, PT, R176, 0x101, PT ;  /* 0x00000101b000780c */ /* 0x000fe20003f06270 */
[----:B------:R-:W1:Y:S01]  /*6b90*/  LDS R217, [R217+0x1190] ;  /* 0x00119000d9d97984 */ /* 0x000e620000000800 */
[----:B0-----:R-:W-:Y:S11]  /*6ba0*/  @!P6 BRA `(.L_x_4178) ;  /* 0x000000000010e947 */ /* 0x001ff60003800000 */
[----:B------:R-:W-:-:S04]  /*6bb0*/  LEA.HI R3, R143, R143, RZ, 0x1b ;  /* 0x0000008f8f037211 */ /* 0x000fc800078fd8ff */
[----:B------:R-:W-:-:S06]  /*6bc0*/  LEA R3, R3, UR12, 0x2 ;  /* 0x0000000c03037c11 */ /* 0x000fcc000f8e10ff */
[----:B------:R-:W0:Y:S04]  /*6bd0*/  LDS R3, [R3+0x1090] ;  /* 0x0010900003037984 */ /* 0x000e280000000800 */
[----:B0-----:R0:W-:Y:S02]  /*6be0*/  REDG.E.ADD.F32.FTZ.RN.STRONG.GPU desc[UR34][R4.64], R3 ;  /* 0x00000003040079a6 */ /* 0x0011e4000c12f322 */
.L_x_4178:
[----:B------:R-:W-:Y:S05]  /*6bf0*/  BSYNC.RECONVERGENT B0 ;  /* 0x0000000000007941 */ /* 0x000fea0003800200 */
.L_x_4177:
[----:B------:R-:W-:Y:S01]  /*6c00*/  BSSY.RECONVERGENT B0, `(.L_x_4179) ;  /* 0x0000004000007945 */ /* 0x000fe20003800200 */
[----:B------:R-:W-:-:S03]  /*6c10*/  ISETP.GE.AND P6, PT, R176, 0x141, PT ;  /* 0x00000141b000780c */ /* 0x000fc60003fc6270 */
[----:B------:R-:W-:Y:S10]  /*6c20*/  @!P4 BRA `(.L_x_4180) ;  /* 0x000000000004c947 */ /* 0x000ff40003800000 */
[----:B-1----:R2:W-:Y:S02]  /*6c30*/  REDG.E.ADD.F32.FTZ.RN.STRONG.GPU desc[UR34][R4.64+0x100], R217 ;  /* 0x000100d9040079a6 */ /* 0x0025e4000c12f322 */
.L_x_4180:
[----:B------:R-:W-:Y:S05]  /*6c40*/  BSYNC.RECONVERGENT B0 ;  /* 0x0000000000007941 */ /* 0x000fea0003800200 */
.L_x_4179:
[----:B0-----:R0:W3:Y:S01]  /*6c50*/  LDS R3, [R11+0x1290] ;  /* 0x001290000b037984 */ /* 0x0010e20000000800 */
[----:B------:R-:W-:Y:S01]  /*6c60*/  BSSY.RECONVERGENT B0, `(.L_x_4181) ;  /* 0x0000006000007945 */ /* 0x000fe20003800200 */
[----:B------:R-:W-:Y:S02]  /*6c70*/  IADD3 R168, PT, PT, R143, 0x140, RZ ;  /* 0x000001408fa87810 */ /* 0x000fe40007ffe0ff */
[----:B------:R-:W-:Y:S02]  /*6c80*/  LEA.HI R170, R170, R143, RZ, 0x1b ;  /* 0x0000008faaaa7211 */ /* 0x000fe400078fd8ff */
[----:B------:R-:W-:Y:S01]  /*6c90*/  LEA R10, R10, UR12, 0x2 ;  /* 0x0000000c0a0a7c11 */ /* 0x000fe2000f8e10ff */
[----:B------:R-:W-:Y:S06]  /*6ca0*/  @!P3 BRA `(.L_x_4182) ;  /* 0x000000000004b947 */ /* 0x000fec0003800000 */
[----:B---3--:R4:W-:Y:S02]  /*6cb0*/  REDG.E.ADD.F32.FTZ.RN.STRONG.GPU desc[UR34][R4.64+0x200], R3 ;  /* 0x00020003040079a6 */ /* 0x0089e4000c12f322 */
.L_x_4182:
[----:B------:R-:W-:Y:S05]  /*6cc0*/  BSYNC.RECONVERGENT B0 ;  /* 0x0000000000007941 */ /* 0x000fea0003800200 */
.L_x_4181:
[----:B---34-:R3:W4:Y:S01]  /*6cd0*/  LDS R3, [R10+0x1390] ;  /* 0x001390000a037984 */ /* 0x0187220000000800 */
[----:B------:R-:W-:Y:S01]  /*6ce0*/  BSSY.RECONVERGENT B0, `(.L_x_4183) ;  /* 0x0000005000007945 */ /* 0x000fe20003800200 */
[----:B------:R-:W-:Y:S02]  /*6cf0*/  LEA.HI R168, R168, R143, RZ, 0x1b ;  /* 0x0000008fa8a87211 */ /* 0x000fe400078fd8ff */
[----:B------:R-:W-:Y:S01]  /*6d00*/  LEA R170, R170, UR12, 0x2 ;  /* 0x0000000caaaa7c11 */ /* 0x000fe2000f8e10ff */
[----:B------:R-:W-:Y:S06]  /*6d10*/  @!P2 BRA `(.L_x_4184) ;  /* 0x000000000004a947 */ /* 0x000fec0003800000 */
[----:B----4-:R4:W-:Y:S02]  /*6d20*/  REDG.E.ADD.F32.FTZ.RN.STRONG.GPU desc[UR34][R4.64+0x300], R3 ;  /* 0x00030003040079a6 */ /* 0x0109e4000c12f322 */
.L_x_4184:
[----:B------:R-:W-:Y:S05]  /*6d30*/  BSYNC.RECONVERGENT B0 ;  /* 0x0000000000007941 */ /* 0x000fea0003800200 */
.L_x_4183:
[----:B----4-:R4:W1:Y:S01]  /*6d40*/  LDS R3, [R170+0x1490] ;  /* 0x00149000aa037984 */ /* 0x0108620000000800 */
[----:B------:R-:W-:Y:S01]  /*6d50*/  BSSY.RECONVERGENT B0, `(.L_x_4185) ;  /* 0x0000004000007945 */ /* 0x000fe20003800200 */
[----:B0-----:R-:W-:-:S03]  /*6d60*/  LEA R11, R168, UR12, 0x2 ;  /* 0x0000000ca80b7c11 */ /* 0x001fc6000f8e10ff */
[----:B------:R-:W-:Y:S05]  /*6d70*/  @!P0 BRA `(.L_x_4186) ;  /* 0x0000000000048947 */ /* 0x000fea0003800000 */
[----:B-1----:R0:W-:Y:S02]  /*6d80*/  REDG.E.ADD.F32.FTZ.RN.STRONG.GPU desc[UR34][R4.64+0x400], R3 ;  /* 0x00040003040079a6 */ /* 0x0021e4000c12f322 */
.L_x_4186:
[----:B------:R-:W-:Y:S05]  /*6d90*/  BSYNC.RECONVERGENT B0 ;  /* 0x0000000000007941 */ /* 0x000fea0003800200 */
.L_x_4185:
[----:B01----:R0:W1:Y:S01]  /*6da0*/  LDS R3, [R11+0x1590] ;  /* 0x001590000b037984 */ /* 0x0030620000000800 */
[----:B------:R-:W-:Y:S01]  /*6db0*/  BSSY.RECONVERGENT B0, `(.L_x_4187) ;  /* 0x0000005000007945 */ /* 0x000fe20003800200 */
[C---:B---3--:R-:W-:Y:S02]  /*6dc0*/  IADD3 R10, PT, PT, R143.reuse, 0x180, RZ ;  /* 0x000001808f0a7810 */ /* 0x048fe40007ffe0ff */
[----:B------:R-:W-:Y:S01]  /*6dd0*/  IADD3 R168, PT, PT, R143, 0x1c0, RZ ;  /* 0x000001c08fa87810 */ /* 0x000fe20007ffe0ff */
[----:B------:R-:W-:Y:S06]  /*6de0*/  @!P6 BRA `(.L_x_4188) ;  /* 0x000000000004e947 */ /* 0x000fec0003800000 */
[----:B-1----:R3:W-:Y:S02]  /*6df0*/  REDG.E.ADD.F32.FTZ.RN.STRONG.GPU desc[UR34][R4.64+0x500], R3 ;  /* 0x00050003040079a6 */ /* 0x0027e4000c12f322 */
.L_x_4188:
[----:B------:R-:W-:Y:S05]  /*6e00*/  BSYNC.RECONVERGENT B0 ;  /* 0x0000000000007941 */ /* 0x000fea0003800200 */
.L_x_4187:
        /* <DEDUP_REMOVED lines=15> */
.L_x_4190:
[----:B------:R-:W-:Y:S05]  /*6f00*/  BSYNC.RECONVERGENT B0 ;  /* 0x0000000000007941 */ /* 0x000fea0003800200 */
.L_x_4189:
[----:B-1-3--:R1:W3:Y:S01]  /*6f10*/  LDS R3, [R168+0x1790] ;  /* 0x00179000a8037984 */ /* 0x00a2e20000000800 */
[----:B------:R-:W-:Y:S01]  /*6f20*/  BSSY.RECONVERGENT B0, `(.L_x_4191) ;  /* 0x0000006000007945 */ /* 0x000fe20003800200 */
[----:B------:R-:W-:Y:S02]  /*6f30*/  IADD3 R10, PT, PT, R143, 0x280, RZ ;  /* 0x000002808f0a7810 */ /* 0x000fe40007ffe0ff */
[----:B------:R-:W-:Y:S02]  /*6f40*/  LEA R230, R230, UR12, 0x2 ;  /* 0x0000000ce6e67c11 */ /* 0x000fe4000f8e10ff */
[----:B------:R-:W-:Y:S01]  /*6f50*/  LEA.HI R170, R170, R143, RZ, 0x1b ;  /* 0x0000008faaaa7211 */ /* 0x000fe200078fd8ff */
[----:B------:R-:W-:Y:S06]  /*6f60*/  @!P0 BRA `(.L_x_4192) ;  /* 0x0000000000048947 */ /* 0x000fec0003800000 */
[----:B---3--:R4:W-:Y:S02]  /*6f70*/  REDG.E.ADD.F32.FTZ.RN.STRONG.GPU desc[UR34][R4.64+0x700], R3 ;  /* 0x00070003040079a6 */ /* 0x0089e4000c12f322 */
.L_x_4192:
[----:B------:R-:W-:Y:S05]  /*6f80*/  BSYNC.RECONVERGENT B0 ;  /* 0x0000000000007941 */ /* 0x000fea0003800200 */
.L_x_4191:
[----:B---34-:R3:W4:Y:S01]  /*6f90*/  LDS R3, [R230+0x1890] ;  /* 0x00189000e6037984 */ /* 0x0187220000000800 */
[----:B------:R-:W-:Y:S01]  /*6fa0*/  BSSY.RECONVERGENT B0, `(.L_x_4193) ;  /* 0x0000005000007945 */ /* 0x000fe20003800200 */
[----:B------:R-:W-:Y:S02]  /*6fb0*/  LEA.HI R10, R10, R143, RZ, 0x1b ;  /* 0x0000008f0a0a7211 */ /* 0x000fe400078fd8ff */
[----:B------:R-:W-:Y:S01]  /*6fc0*/  LEA R170, R170, UR12, 0x2 ;  /* 0x0000000caaaa7c11 */ /* 0x000fe2000f8e10ff */
[----:B------:R-:W-:Y:S06]  /*6fd0*/  @!P2 BRA `(.L_x_4194) ;  /* 0x000000000004a947 */ /* 0x000fec0003800000 */
[----:B----4-:R4:W-:Y:S02]  /*6fe0*/  REDG.E.ADD.F32.FTZ.RN.STRONG.GPU desc[UR34][R4.64+0x800], R3 ;  /* 0x00080003040079a6 */ /* 0x0109e4000c12f322 */
.L_x_4194:
[----:B------:R-:W-:Y:S05]  /*6ff0*/  BSYNC.RECONVERGENT B0 ;  /* 0x0000000000007941 */ /* 0x000fea0003800200 */
.L_x_4193:
[----:B----4-:R4:W1:Y:S01]  /*7000*/  LDS R3, [R170+0x1990] ;  /* 0x00199000aa037984 */ /* 0x0108620000000800 */
[----:B------:R-:W-:Y:S01]  /*7010*/  BSSY.RECONVERGENT B0, `(.L_x_4195) ;  /* 0x0000004000007945 */ /* 0x000fe20003800200 */
[----:B0-----:R-:W-:-:S03]  /*7020*/  LEA R11, R10, UR12, 0x2 ;  /* 0x0000000c0a0b7c11 */ /* 0x001fc6000f8e10ff */
[----:B------:R-:W-:Y:S05]  /*7030*/  @!P3 BRA `(.L_x_4196) ;  /* 0x000000000004b947 */ /* 0x000fea0003800000 */
[----:B-1----:R0:W-:Y:S02]  /*7040*/  REDG.E.ADD.F32.FTZ.RN.STRONG.GPU desc[UR34][R4.64+0x900], R3 ;  /* 0x00090003040079a6 */ /* 0x0021e4000c12f322 */
.L_x_4196:
[----:B------:R-:W-:Y:S05]  /*7050*/  BSYNC.RECONVERGENT B0 ;  /* 0x0000000000007941 */ /* 0x000fea0003800200 */
.L_x_4195:
[----:B01----:R0:W1:Y:S01]  /*7060*/  LDS R3, [R11+0x1a90] ;  /* 0x001a90000b037984 */ /* 0x0030620000000800 */
[----:B------:R-:W-:Y:S01]  /*7070*/  BSSY.RECONVERGENT B0, `(.L_x_4197) ;  /* 0x0000005000007945 */ /* 0x000fe20003800200 */
[C---:B------:R-:W-:Y:S01]  /*7080*/  VIADD R10, R143.reuse, 0x2c0 ;  /* 0x000002c08f0a7836 */ /* 0x040fe20000000000 */
[----:B------:R-:W-:Y:S02]  /*7090*/  IADD3 R168, PT, PT, R143, 0x300, RZ ;  /* 0x000003008fa87810 */ /* 0x000fe40007ffe0ff */
[----:B------:R-:W-:Y:S05]  /*70a0*/  @!P4 BRA `(.L_x_4198) ;  /* 0x000000000004c947 */ /* 0x000fea0003800000 */
[----:B-1----:R1:W-:Y:S02]  /*70b0*/  REDG.E.ADD.F32.FTZ.RN.STRONG.GPU desc[UR34][R4.64+0xa00], R3 ;  /* 0x000a0003040079a6 */ /* 0x0023e4000c12f322 */
.L_x_4198:
[----:B------:R-:W-:Y:S05]  /*70c0*/  BSYNC.RECONVERGENT B0 ;  /* 0x0000000000007941 */ /* 0x000fea0003800200 */
.L_x_4197:
[-C--:B------:R-:W-:Y:S01]  /*70d0*/  LEA.HI R10, R10, R143.reuse, RZ, 0x1b ;  /* 0x0000008f0a0a7211 */ /* 0x080fe200078fd8ff */
[----:B------:R-:W-:Y:S01]  /*70e0*/  BSSY.RECONVERGENT B0, `(.L_x_4199) ;  /* 0x000000f000007945 */ /* 0x000fe20003800200 */
[----:B------:R-:W-:Y:S02]  /*70f0*/  ISETP.GE.AND P6, PT, R176, 0x2c1, PT ;  /* 0x000002c1b000780c */ /* 0x000fe40003fc6270 */
[----:B-1----:R-:W-:Y:S02]  /*7100*/  LEA R3, R10, UR12, 0x2 ;  /* 0x0000000c0a037c11 */ /* 0x002fe4000f8e10ff */
[C---:B----4-:R-:W-:Y:S02]  /*7110*/  IADD3 R170, PT, PT, R143.reuse, 0x340, RZ ;  /* 0x000003408faa7810 */ /* 0x050fe40007ffe0ff */
[----:B------:R-:W-:Y:S02]  /*7120*/  LEA.HI R168, R168, R143, RZ, 0x1b ;  /* 0x0000008fa8a87211 */ /* 0x000fe400078fd8ff */
[----:B------:R-:W1:Y:S01]  /*7130*/  LDS R3, [R3+0x1b90] ;  /* 0x001b900003037984 */ /* 0x000e620000000800 */
        /* <DEDUP_REMOVED lines=8> */
[----:B-1----:R4:W-:Y:S02]  /*71c0*/  REDG.E.ADD.F32.FTZ.RN.STRONG.GPU desc[UR34][R4.64+0xb00], R3 ;  /* 0x000b0003040079a6 */ /* 0x0029e4000c12f322 */
.L_x_4200:
[----:B------:R-:W-:Y:S05]  /*71d0*/  BSYNC.RECONVERGENT B0 ;  /* 0x0000000000007941 */ /* 0x000fea0003800200 */
.L_x_4199:
[----:B-1--4-:R1:W4:Y:S01]  /*71e0*/  LDS R3, [R168+0x1c90] ;  /* 0x001c9000a8037984 */ /* 0x0123220000000800 */
[----:B------:R-:W-:Y:S01]  /*71f0*/  BSSY.RECONVERGENT B0, `(.L_x_4201) ;  /* 0x0000006000007945 */ /* 0x000fe20003800200 */
[----:B------:R-:W-:Y:S02]  /*7200*/  IADD3 R10, PT, PT, R143, 0x3c0, RZ ;  /* 0x000003c08f0a7810 */ /* 0x000fe40007ffe0ff */
[----:B------:R-:W-:Y:S02]  /*7210*/  LEA.HI R172, R172, R143, RZ, 0x1b ;  /* 0x0000008facac7211 */ /* 0x000fe400078fd8ff */
[----:B------:R-:W-:Y:S01]  /*7220*/  LEA R170, R170, UR12, 0x2 ;  /* 0x0000000caaaa7c11 */ /* 0x000fe2000f8e10ff */
[----:B------:R-:W-:Y:S06]  /*7230*/  @!P0 BRA `(.L_x_4202) ;  /* 0x0000000000048947 */ /* 0x000fec0003800000 */
[----:B----4-:R4:W-:Y:S02]  /*7240*/  REDG.E.ADD.F32.FTZ.RN.STRONG.GPU desc[UR34][R4.64+0xc00], R3 ;  /* 0x000c0003040079a6 */ /* 0x0109e4000c12f322 */
.L_x_4202:
[----:B------:R-:W-:Y:S05]  /*7250*/  BSYNC.RECONVERGENT B0 ;  /* 0x0000000000007941 */ /* 0x000fea0003800200 */
.L_x_4201:
[----:B----4-:R4:W0:Y:S01]  /*7260*/  LDS R3, [R170+0x1d90] ;  /* 0x001d9000aa037984 */ /* 0x0108220000000800 */
[----:B------:R-:W-:Y:S01]  /*7270*/  BSSY.RECONVERGENT B0, `(.L_x_4203) ;  /* 0x0000005000007945 */ /* 0x000fe20003800200 */
[----:B------:R-:W-:Y:S02]  /*7280*/  LEA.HI R10, R10, R143, RZ, 0x1b ;  /* 0x0000008f0a0a7211 */ /* 0x000fe400078fd8ff */
[----:B------:R-:W-:Y:S01]  /*7290*/  LEA R172, R172, UR12, 0x2 ;  /* 0x0000000cacac7c11 */ /* 0x000fe2000f8e10ff */
[----:B------:R-:W-:Y:S06]  /*72a0*/  @!P2 BRA `(.L_x_4204) ;  /* 0x000000000004a947 */ /* 0x000fec0003800000 */
[----:B0-----:R0:W-:Y:S02]  /*72b0*/  REDG.E.ADD.F32.FTZ.RN.STRONG.GPU desc[UR34][R4.64+0xd00], R3 ;  /* 0x000d0003040079a6 */ /* 0x0011e4000c12f322 */
.L_x_4204:
[----:B------:R-:W-:Y:S05]  /*72c0*/  BSYNC.RECONVERGENT B0 ;  /* 0x0000000000007941 */ /* 0x000fea0003800200 */
.L_x_4203:
[----:B0-----:R0:W0:Y:S01]  /*72d0*/  LDS R3, [R172+0x1e90] ;  /* 0x001e9000ac037984 */ /* 0x0010220000000800 */
[----:B------:R-:W-:Y:S01]  /*72e0*/  BSSY.RECONVERGENT B0, `(.L_x_4205) ;  /* 0x0000004000007945 */ /* 0x000fe20003800200 */
[----:B------:R-:W-:-:S03]  /*72f0*/  LEA R10, R10, UR12, 0x2 ;  /* 0x0000000c0a0a7c11 */ /* 0x000fc6000f8e10ff */
[----:B------:R-:W-:Y:S05]  /*7300*/  @!P3 BRA `(.L_x_4206) ;  /* 0x000000000004b947 */ /* 0x000fea0003800000 */
[----:B0-----:R0:W-:Y:S02]  /*7310*/  REDG.E.ADD.F32.FTZ.RN.STRONG.GPU desc[UR34][R4.64+0xe00], R3 ;  /* 0x000e0003040079a6 */ /* 0x0011e4000c12f322 */
.L_x_4206:
[----:B------:R-:W-:Y:S05]  /*7320*/  BSYNC.RECONVERGENT B0 ;  /* 0x0000000000007941 */ /* 0x000fea0003800200 */
.L_x_4205:
[----:B0-----:R0:W0:Y:S01]  /*7330*/  LDS R3, [R10+0x1f90] ;  /* 0x001f90000a037984 */ /* 0x0010220000000800 */
[----:B------:R-:W-:Y:S04]  /*7340*/  BSSY.RECONVERGENT B0, `(.L_x_4207) ;  /* 0x0000003000007945 */ /* 0x000fe80003800200 */
[----:B------:R-:W-:Y:S05]  /*7350*/  @!P4 BRA `(.L_x_4208) ;  /* 0x000000000004c947 */ /* 0x000fea0003800000 */
[----:B0-----:R0:W-:Y:S02]  /*7360*/  REDG.E.ADD.F32.FTZ.RN.STRONG.GPU desc[UR34][R4.64+0xf00], R3 ;  /* 0x000f0003040079a6 */ /* 0x0011e4000c12f322 */
.L_x_4208:
[----:B------:R-:W-:Y:S05]  /*7370*/  BSYNC.RECONVERGENT B0 ;  /* 0x0000000000007941 */ /* 0x000fea0003800200 */
.L_x_4207:
[----:B0-2---:R-:W0:Y:S01]  /*7380*/  SHFL.DOWN PT, R4, R7, 0x1, 0x1f ;  /* 0x08201f0007047f89 */ /* 0x005e2200000e0000 */
[----:B------:R-:W-:Y:S01]  /*7390*/  ISETP.GT.AND P0, PT, R123, 0x1e, PT ;  /* 0x0000001e7b00780c */ /* 0x000fe20003f04270 */
[-C--:B------:R-:W-:Y:S01]  /*73a0*/  FMUL.FTZ R151, R151, R207.reuse ;  /* 0x000000cf97977220 */ /* 0x080fe20000410000 */
[----:B------:R-:W-:Y:S01]  /*73b0*/  FMUL.FTZ R207, R146, R207 ;  /* 0x000000cf92cf7220 */ /* 0x000fe20000410000 */
[----:B------:R-:W2:Y:S01]  /*73c0*/  SHFL.DOWN PT, R3, R6, 0x1, 0x1f ;  /* 0x08201f0006037f89 */ /* 0x000ea200000e0000 */
        /* <DEDUP_REMOVED lines=9> */
[----:B------:R-:W-:Y:S01]  /*7460*/  FMUL.FTZ R160, R160, R181 ;  /* 0x000000b5a0a07220 */ /* 0x000fe20000410000 */
[----:B------:R-:W-:Y:S01]  /*7470*/  FFMA.FTZ R18, R35, R156, R18 ;  /* 0x0000009c23127223 */ /* 0x000fe20000010012 */
        /* <DEDUP_REMOVED lines=8> */
[----:B0-----:R-:W-:Y:S01]  /*7500*/  @!P0 FADD.FTZ R7, R7, R4 ;  /* 0x0000000407078221 */ /* 0x001fe20000010000 */
[----:B------:R-:W-:Y:S01]  /*7510*/  FMUL.FTZ R4, R146, R199 ;  /* 0x000000c792047220 */ /* 0x000fe20000410000 */
[----:B------:R-:W-:Y:S01]  /*7520*/  FMUL.FTZ R161, R161, R183 ;  /* 0x000000b7a1a17220 */ /* 0x000fe20000410000 */
[----:B------:R-:W-:Y:S01]  /*7530*/  FMUL.FTZ R163, R163, R171 ;  /* 0x000000aba3a37220 */ /* 0x000fe20000410000 */
[----:B--2---:R-:W-:Y:S01]  /*7540*/  @!P0 FADD.FTZ R6, R6, R3 ;  /* 0x0000000306068221 */ /* 0x004fe20000010000 */
[----:B-1----:R-:W0:Y:S01]  /*7550*/  SHFL.DOWN PT, R168, R7, 0x2, 0x1f ;  /* 0x08401f0007a87f89 */ /* 0x002e2200000e0000 */
[----:B------:R-:W-:Y:S01]  /*7560*/  ISETP.GT.AND P0, PT, R123, 0x1d, PT ;  /* 0x0000001d7b00780c */ /* 0x000fe20003f04270 */
[----:B------:R-:W-:Y:S01]  /*7570*/  FMUL.FTZ R10, R165, R4 ;  /* 0x00000004a50a7220 */ /* 0x000fe20000410000 */
[C---:B------:R-:W-:Y:S01]  /*7580*/  FMUL.FTZ R4, R146.reuse, R203 ;  /* 0x000000cb92047220 */ /* 0x040fe20000410000 */
[----:B------:R-:W1:Y:S01]  /*7590*/  SHFL.DOWN PT, R3, R6, 0x2, 0x1f ;  /* 0x08401f0006037f89 */ /* 0x000e6200000e0000 */
[C---:B------:R-:W-:Y:S01]  /*75a0*/  FMUL.FTZ R209, R146.reuse, R209 ;  /* 0x000000d192d17220 */ /* 0x040fe20000410000 */
[----:B------:R-:W-:Y:S01]  /*75b0*/  FFMA.FTZ R150, R75, R150, R10 ;  /* 0x000000964b967223 */ /* 0x000fe2000001000a */
[----:B------:R-:W-:Y:S01]  /*75c0*/  FMUL.FTZ R10, R167, R4 ;  /* 0x00000004a70a7220 */ /* 0x000fe20000410000 */
[C---:B------:R-:W-:Y:S01]  /*75d0*/  FMUL.FTZ R4, R146.reuse, R205 ;  /* 0x000000cd92047220 */ /* 0x040fe20000410000 */
[----:B------:R-:W-:Y:S01]  /*75e0*/  FMUL.FTZ R211, R146, R211 ;  /* 0x000000d392d37220 */ /* 0x000fe20000410000 */
[----:B------:R-:W-:Y:S01]  /*75f0*/  FADD.FTZ R59, R150, R59 ;  /* 0x0000003b963b7221 */ /* 0x000fe20000010000 */
[----:B------:R-:W-:Y:S01]  /*7600*/  FFMA.FTZ R152, R77, R152, R10 ;  /* 0x000000984d987223 */ /* 0x000fe2000001000a */
[----:B------:R-:W-:Y:S01]  /*7610*/  FMUL.FTZ R10, R175, R4 ;  /* 0x00000004af0a7220 */ /* 0x000fe20000410000 */
[C---:B------:R-:W-:Y:S01]  /*7620*/  FMUL.FTZ R4, R146.reuse, R197 ;  /* 0x000000c592047220 */ /* 0x040fe20000410000 */
[C---:B------:R-:W-:Y:S01]  /*7630*/  FMUL.FTZ R195, R146.reuse, R195 ;  /* 0x000000c392c37220 */ /* 0x040fe20000410000 */
[C---:B------:R-:W-:Y:S01]  /*7640*/  FMUL.FTZ R191, R146.reuse, R191 ;  /* 0x000000bf92bf7220 */ /* 0x040fe20000410000 */
[----:B------:R-:W-:Y:S01]  /*7650*/  FFMA.FTZ R154, R79, R154, R10 ;  /* 0x0000009a4f9a7223 */ /* 0x000fe2000001000a */
[----:B------:R-:W-:Y:S01]  /*7660*/  FMUL.FTZ R10, R177, R4 ;  /* 0x00000004b10a7220 */ /* 0x000fe20000410000 */
[C---:B------:R-:W-:Y:S01]  /*7670*/  FMUL.FTZ R4, R146.reuse, R189 ;  /* 0x000000bd92047220 */ /* 0x040fe20000410000 */
[C---:B------:R-:W-:Y:S01]  /*7680*/  FMUL.FTZ R183, R146.reuse, R183 ;  /* 0x000000b792b77220 */ /* 0x040fe20000410000 */
[C---:B------:R-:W-:Y:S01]  /*7690*/  FMUL.FTZ R171, R146.reuse, R171 ;  /* 0x000000ab92ab7220 */ /* 0x040fe20000410000 */
        /* <DEDUP_REMOVED lines=13> */
[----:B------:R-:W-:Y:S01]  /*7770*/  FMUL.FTZ R211, R174, R211 ;  /* 0x000000d3aed37220 */ /* 0x000fe20000410000 */
[----:B------:R-:W-:Y:S01]  /*7780*/  FMUL.FTZ R10, R193, R4 ;  /* 0x00000004c10a7220 */ /* 0x000fe20000410000 */
[----:B------:R-:W-:Y:S01]  /*7790*/  FMUL.FTZ R195, R182, R195 ;  /* 0x000000c3b6c37220 */ /* 0x000fe20000410000 */
[----:B------:R-:W-:Y:S01]  /*77a0*/  FMUL.FTZ R191, R184, R191 ;  /* 0x000000bfb8bf7220 */ /* 0x000fe20000410000 */
[----:B------:R-:W-:Y:S01]  /*77b0*/  FMUL.FTZ R183, R190, R183 ;  /* 0x000000b7beb77220 */ /* 0x000fe20000410000 */
[----:B------:R-:W-:Y:S01]  /*77c0*/  FFMA.FTZ R162, R87, R162, R10 ;  /* 0x000000a257a27223 */ /* 0x000fe2000001000a */
[-C--:B------:R-:W-:Y:S01]  /*77d0*/  FMUL.FTZ R10, R149, R173.reuse ;  /* 0x000000ad950a7220 */ /* 0x080fe20000410000 */
[----:B------:R-:W-:Y:S01]  /*77e0*/  FMUL.FTZ R173, R146, R173 ;  /* 0x000000ad92ad7220 */ /* 0x000fe20000410000 */
[----:B------:R-:W-:Y:S01]  /*77f0*/  FMUL.FTZ R171, R194, R171 ;  /* 0x000000abc2ab7220 */ /* 0x000fe20000410000 */
[----:B------:R-:W-:Y:S01]  /*7800*/  FFMA.FTZ R207, R76, R151, R207 ;  /* 0x000000974ccf7223 */ /* 0x000fe200000100cf */
[----:B------:R-:W-:Y:S01]  /*7810*/  FFMA.FTZ R209, R78, R153, R209 ;  /* 0x000000994ed17223 */ /* 0x000fe200000100d1 */
[----:B------:R-:W-:Y:S01]  /*7820*/  FMUL.FTZ R2, R2, R173 ;  /* 0x000000ad02027220 */ /* 0x000fe20000410000 */
[----:B------:R-:W-:Y:S01]  /*7830*/  FFMA.FTZ R211, R80, R155, R211 ;  /* 0x0000009b50d37223 */ /* 0x000fe200000100d3 */
[----:B------:R-:W-:Y:S01]  /*7840*/  FFMA.FTZ R195, R82, R157, R195 ;  /* 0x0000009d52c37223 */ /* 0x000fe200000100c3 */
[----:B------:R-:W-:Y:S01]  /*7850*/  FFMA.FTZ R191, R84, R159, R191 ;  /* 0x0000009f54bf7223 */ /* 0x000fe200000100bf */
[----:B------:R-:W-:Y:S01]  /*7860*/  FFMA.FTZ R183, R86, R161, R183 ;  /* 0x000000a156b77223 */ /* 0x000fe200000100b7 */
[----:B------:R-:W-:Y:S01]  /*7870*/  FFMA.FTZ R171, R88, R163, R171 ;  /* 0x000000a358ab7223 */ /* 0x000fe200000100ab */
[----:B------:R-:W-:Y:S01]  /*7880*/  BSSY.RECONVERGENT B0, `(.L_x_4209) ;  /* 0x000003e000007945 */ /* 0x000fe20003800200 */
[----:B------:R-:W-:Y:S01]  /*7890*/  FFMA.FTZ R13, R28, R151, R13 ;  /* 0x000000971c0d7223 */ /* 0x000fe2000001000d */
[----:B0-----:R-:W-:Y:S01]  /*78a0*/  @!P0 FADD.FTZ R7, R7, R164 ;  /* 0x000000a407078221 */ /* 0x001fe20000010000 */
[----:B------:R-:W-:Y:S01]  /*78b0*/  FADD.FTZ R58, R207, R58 ;  /* 0x0000003acf3a7221 */ /* 0x000fe20000010000 */
[----:B------:R-:W-:Y:S01]  /*78c0*/  FFMA.FTZ R15, R30, R153, R15 ;  /* 0x000000991e0f7223 */ /* 0x000fe2000001000f */
[----:B------:R-:W-:Y:S01]  /*78d0*/  FADD.FTZ R57, R152, R57 ;  /* 0x0000003998397221 */ /* 0x000fe20000010000 */
[----:B-1----:R-:W-:Y:S01]  /*78e0*/  @!P0 FADD.FTZ R6, R6, R3 ;  /* 0x0000000306068221 */ /* 0x002fe20000010000 */
[----:B------:R-:W0:Y:S01]  /*78f0*/  SHFL.DOWN PT, R150, R7, 0x8, 0x1f ;  /* 0x09001f0007967f89 */ /* 0x000e2200000e0000 */
[----:B------:R-:W-:Y:S01]  /*7900*/  ISETP.GT.AND P0, PT, R123, 0x17, PT ;  /* 0x000000177b00780c */ /* 0x000fe20003f04270 */
[----:B------:R-:W-:Y:S01]  /*7910*/  FADD.FTZ R56, R209, R56 ;  /* 0x00000038d1387221 */ /* 0x000fe20000010000 */
[----:B------:R-:W-:Y:S01]  /*7920*/  FFMA.FTZ R17, R32, R155, R17 ;  /* 0x0000009b20117223 */ /* 0x000fe20000010011 */
[----:B------:R-:W1:Y:S01]  /*7930*/  SHFL.DOWN PT, R3, R6, 0x8, 0x1f ;  /* 0x09001f0006037f89 */ /* 0x000e6200000e0000 */
[----:B------:R-:W-:Y:S01]  /*7940*/  FADD.FTZ R55, R154, R55 ;  /* 0x000000379a377221 */ /* 0x000fe20000010000 */
[----:B------:R-:W-:Y:S01]  /*7950*/  FADD.FTZ R54, R211, R54 ;  /* 0x00000036d3367221 */ /* 0x000fe20000010000 */
[----:B------:R-:W-:Y:S01]  /*7960*/  FFMA.FTZ R19, R34, R157, R19 ;  /* 0x0000009d22137223 */ /* 0x000fe20000010013 */
        /* <DEDUP_REMOVED lines=19> */
[-C--:B------:R-:W-:Y:S01]  /*7aa0*/  FMUL.FTZ R3, R148, R169.reuse ;  /* 0x000000a994037220 */ /* 0x080fe20000410000 */
[----:B------:R-:W-:-:S03]  /*7ab0*/  FMUL.FTZ R148, R146, R169 ;  /* 0x000000a992947220 */ /* 0x000fc60000410000 */
[----:B------:R-:W-:Y:S01]  /*7ac0*/  FFMA.FTZ R26, R43, R3, R26 ;  /* 0x000000032b1a7223 */ /* 0x000fe2000001001a */
[----:B0-----:R-:W-:Y:S01]  /*7ad0*/  FADD.FTZ R4, R7, R150 ;  /* 0x0000009607047221 */ /* 0x001fe20000010000 */
[----:B------:R-:W-:Y:S01]  /*7ae0*/  FMUL.FTZ R227, R227, R148 ;  /* 0x00000094e3e37220 */ /* 0x000fe20000410000 */
[----:B-1----:R-:W-:-:S03]  /*7af0*/  FADD.FTZ R5, R6, R5 ;  /* 0x0000000506057221 */ /* 0x002fc60000010000 */
[----:B------:R-:W-:Y:S01]  /*7b00*/  FFMA.FTZ R146, R90, R3, R227 ;  /* 0x000000035a927223 */ /* 0x000fe200000100e3 */
[----:B------:R-:W-:Y:S01]  /*7b10*/  FFMA.FTZ R3, R89, R10, R2 ;  /* 0x0000000a59037223 */ /* 0x000fe20000010002 */
[----:B------:R0:W-:Y:S02]  /*7b20*/  @!P0 STS.64 [R11+UR12+0x2118], R4 ;  /* 0x002118040b008988 */ /* 0x0001e40008000a0c */
[----:B------:R-:W-:Y:S01]  /*7b30*/  FADD.FTZ R45, R146, R45 ;  /* 0x0000002d922d7221 */ /* 0x000fe20000010000 */
        /* <DEDUP_REMOVED lines=11> */
[----:B0-----:R-:W0:Y:S01]  /*7bf0*/  @P2 LDS R11, [UR10+0x3650] ;  /* 0x0036500aff0b2984 */ /* 0x001e220008000800 */
[----:B-1----:R-:W-:Y:S01]  /*7c00*/  FADD.FTZ R3, R3, R6 ;  /* 0x0000000603037221 */ /* 0x002fe20000010000 */
[----:B------:R-:W-:-:S03]  /*7c10*/  FADD.FTZ R2, R2, R7 ;  /* 0x0000000702027221 */ /* 0x000fc60000010000 */
[----:B--2---:R-:W-:Y:S01]  /*7c20*/  @P2 FADD.FTZ R3, R3, R10 ;  /* 0x0000000a03032221 */ /* 0x004fe20000010000 */
[----:B0-----:R-:W-:-:S04]  /*7c30*/  @P2 FADD.FTZ R2, R2, R11 ;  /* 0x0000000b02022221 */ /* 0x001fc80000010000 */
[----:B------:R1:W-:Y:S04]  /*7c40*/  STS [UR10+0x3a50], R3 ;  /* 0x003a5003ff007988 */ /* 0x0003e8000800080a */
[----:B------:R1:W-:Y:S02]  /*7c50*/  STS [UR10+0x3650], R2 ;  /* 0x00365002ff007988 */ /* 0x0003e4000800080a */
.L_x_4210:
[----:B------:R-:W-:Y:S05]  /*7c60*/  BSYNC.RECONVERGENT B0 ;  /* 0x0000000000007941 */ /* 0x000fea0003800200 */
.L_x_4209:
[----:B------:R-:W-:-:S04]  /*7c70*/  UIADD3 UR8, UPT, UPT, UR8, 0x1, URZ ;  /* 0x0000000108087890 */ /* 0x000fc8000fffe0ff */
[----:B------:R-:W-:-:S09]  /*7c80*/  UISETP.GE.AND UP0, UPT, UR8, UR52, UPT ;  /* 0x000000340800728c */ /* 0x000fd2000bf06270 */
[----:B------:R-:W-:Y:S05]  /*7c90*/  BRA.U !UP0, `(.L_x_4211) ;  /* 0xffffffc908747547 */ /* 0x000fea000b83ffff */
.L_x_4166:
[----:B------:R-:W-:Y:S01]  /*7ca0*/  BAR.SYNC.DEFER_BLOCKING 0x0 ;  /* 0x0000000000007b1d */ /* 0x000fe20000010000 */
[----:B------:R-:W-:Y:S02]  /*7cb0*/  UIADD3 UR13, UPT, UPT, -UR6, UR13, URZ ;  /* 0x0000000d060d7290 */ /* 0x000fe4000fffe1ff */
[----:B------:R-:W-:Y:S02]  /*7cc0*/  UIADD3 UR32, UP0, UPT, UR32, -0x1000, URZ ;  /* 0xfffff00020207890 */ /* 0x000fe4000ff1e0ff */
[----:B------:R-:W-:Y:S02]  /*7cd0*/  UIADD3 UR24, UP1, UPT, UR24, -0x1000, URZ ;  /* 0xfffff00018187890 */ /* 0x000fe4000ff3e0ff */
[----:B------:R-:W-:Y:S01]  /*7ce0*/  MOV R6, UR13 ;  /* 0x0000000d00067c02 */ /* 0x000fe20008000f00 */
[----:B------:R-:W2:Y:S01]  /*7cf0*/  LDCU.64 UR10, c[0x0][0x4f8] ;  /* 0x00009f00ff0a77ac */ /* 0x000ea20008000a00 */
[----:B------:R-:W5:Y:S01]  /*7d00*/  LDCU.64 UR14, c[0x0][0x500] ;  /* 0x0000a000ff0e77ac */ /* 0x000f620008000a00 */
[----:B------:R-:W-:Y:S01]  /*7d10*/  UMOV UR7, URZ ;  /* 0x000000ff00077c82 */ /* 0x000fe20008000000 */
[----:B------:R-:W-:-:S02]  /*7d20*/  UIADD3.X UR31, UPT, UPT, UR31, -0x1, URZ, UP0, !UPT ;  /* 0xffffffff1f1f7890 */ /* 0x000fc400087fe4ff */
[----:B------:R-:W-:Y:S02]  /*7d30*/  UISETP.GT.AND UP0, UPT, UR22, 0x1, UPT ;  /* 0x000000011600788c */ /* 0x000fe4000bf04270 */
[----:B------:R-:W-:Y:S02]  /*7d40*/  UIADD3 UR27, UP2, UPT, UR27, -0x1000, URZ ;  /* 0xfffff0001b1b7890 */ /* 0x000fe4000ff5e0ff */
[----:B------:R-:W-:Y:S01]  /*7d50*/  UIADD3 UR29, UP3, UPT, UR29, -0x1000, URZ ;  /* 0xfffff0001d1d7890 */ /* 0x000fe2000ff7e0ff */
[----:B------:R-:W-:Y:S01]  /*7d60*/  STS [R106], R27 ;  /* 0x0000001b6a007388 */ /* 0x000fe20000000800 */
[----:B------:R-:W-:Y:S02]  /*7d70*/  UIADD3.X UR26, UPT, UPT, UR26, -0x1, URZ, UP1, !UPT ;  /* 0xffffffff1a1a7890 */ /* 0x000fe40008ffe4ff */
[----:B--2---:R-:W-:Y:S01]  /*7d80*/  UIMAD.WIDE.U32 UR8, UR33, UR10, UR6 ;  /* 0x0000000a210872a5 */ /* 0x004fe2000f8e0006 */
[----:B------:R-:W-:Y:S01]  /*7d90*/  STS [R105+0x4], R26 ;  /* 0x0000041a69007388 */ /* 0x000fe20000000800 */
[----:B------:R-:W-:-:S02]  /*7da0*/  UIADD3.X UR28, UPT, UPT, UR28, -0x1, URZ, UP2, !UPT ;  /* 0xffffffff1c1c7890 */ /* 0x000fc400097fe4ff */
[----:B------:R-:W-:Y:S01]  /*7db0*/  UIMAD UR9, UR33, UR11, UR9 ;  /* 0x0000000b210972a4 */ /* 0x000fe2000f8e0209 */
[----:B------:R-:W-:Y:S01]  /*7dc0*/  STS [R104+0x8], R25 ;  /* 0x0000081968007388 */ /* 0x000fe20000000800 */
[----:B------:R-:W2:Y:S03]  /*7dd0*/  LDCU.64 UR10, c[0x0][0x550] ;  /* 0x0000aa00ff0a77ac */ /* 0x000ea60008000a00 */
[----:B------:R-:W-:Y:S01]  /*7de0*/  STS [R103+0xc], R24 ;  /* 0x00000c1867007388 */ /* 0x000fe20000000800 */
[----:B-----5:R-:W-:Y:S02]  /*7df0*/  UIMAD.WIDE.U32 UR8, UR16, UR14, UR8 ;  /* 0x0000000e100872a5 */ /* 0x020fe4000f8e0008 */
[----:B------:R-:W-:Y:S01]  /*7e00*/  UIADD3.X UR30, UPT, UPT, UR30, -0x1, URZ, UP3, !UPT ;  /* 0xffffffff1e1e7890 */ /* 0x000fe20009ffe4ff */
[----:B------:R-:W-:Y:S01]  /*7e10*/  STS [R102+0x10], R23 ;  /* 0x0000101766007388 */ /* 0x000fe20000000800 */
[----:B------:R-:W-:-:S02]  /*7e20*/  UIMAD UR9, UR16, UR15, UR9 ;  /* 0x0000000f100972a4 */ /* 0x000fc4000f8e0209 */
        /* <DEDUP_REMOVED lines=166> */
.L_x_4164:
        /* <DEDUP_REMOVED lines=10> */
[----:B-1----:R-:W-:-:S05]  /*8930*/  @P0 FADD R3, R3, R142 ;  /* 0x0000008e03030221 */ /* 0x002fca0000000000 */
[----:B------:R-:W1:Y:S01]  /*8940*/  SHFL.DOWN P0, R0, R3, 0x2, 0x1f ;  /* 0x08401f0003007f89 */ /* 0x000e620000000000 */
[----:B--2---:R-:W-:Y:S02]  /*8950*/  ISETP.NE.AND P1, PT, R4, RZ, PT ;  /* 0x000000ff0400720c */ /* 0x004fe40003f25270 */
[----:B------:R-:W2:Y:S11]  /*8960*/  S2R R4, SR_TID.X ;  /* 0x0000000000047919 */ /* 0x000eb60000002100 */
[----:B------:R-:W0:Y:S01]  /*8970*/  @!P1 S2R R9, SR_CgaCtaId ;  /* 0x0000000000099919 */ /* 0x000e220000008800 */
[----:B------:R-:W-:Y:S01]  /*8980*/  @!P1 MOV R6, 0x400 ;  /* 0x0000040000069802 */ /* 0x000fe20000000f00 */
[----:B-1----:R-:W-:-:S05]  /*8990*/  @P0 FADD R0, R3, R0 ;  /* 0x0000000003000221 */ /* 0x002fca0000000000 */
[----:B------:R-:W1:Y:S01]  /*89a0*/  SHFL.DOWN P0, R5, R0, 0x4, 0x1f ;  /* 0x08801f0000057f89 */ /* 0x000e620000000000 */
[----:B--2---:R-:W-:-:S04]  /*89b0*/  @!P1 SHF.R.U32.HI R3, RZ, 0x3, R4 ;  /* 0x00000003ff039819 */ /* 0x004fc80000011604 */
        /* <DEDUP_REMOVED lines=18> */
[----:B------:R-:W-:-:S04]  /*8ae0*/  IMAD.U32 R2, RZ, RZ, UR4 ;  /* 0x00000004ff027e24 */ /* 0x000fc8000f8e00ff */
[----:B------:R-:W-:Y:S01]  /*8af0*/  MOV R3, UR5 ;  /* 0x0000000500037c02 */ /* 0x000fe20008000f00 */
[----:B0-----:R-:W-:-:S05]  /*8b00*/  FADD.FTZ R7, R7, R0 ;  /* 0x0000000007077221 */ /* 0x001fca0000010000 */
[----:B------:R1:W-:Y:S02]  /*8b10*/  REDG.E.ADD.F32.FTZ.RN.STRONG.GPU desc[UR34][R2.64], R7 ;  /* 0x00000007020079a6 */ /* 0x0003e4000c12f322 */
.L_x_4214:
[----:B------:R-:W-:Y:S05]  /*8b20*/  BSYNC.RECONVERGENT B0 ;  /* 0x0000000000007941 */ /* 0x000fea0003800200 */
.L_x_4213:
        /* <DEDUP_REMOVED lines=39> */
.L_x_4216:
[----:B------:R-:W-:Y:S05]  /*8da0*/  BSYNC.RECONVERGENT B0 ;  /* 0x0000000000007941 */ /* 0x000fea0003800200 */
.L_x_4215:
        /* <DEDUP_REMOVED lines=12> */
[----:B--2---:R-:W-:Y:S01]  /*8e70*/  UIMAD.WIDE.U32 UR6, UR12, UR10, URZ ;  /* 0x0000000a0c0672a5 */ /* 0x004fe2000f8e00ff */
[----:B------:R-:W-:Y:S01]  /*8e80*/  UMOV UR8, 0x400 ;  /* 0x0000040000087882 */ /* 0x000fe20000000000 */
[----:B------:R-:W-:-:S02]  /*8e90*/  UIMAD UR16, UR16, UR9, UR5 ;  /* 0x00000009101072a4 */ /* 0x000fc4000f8e0205 */
[----:B------:R-:W-:Y:S02]  /*8ea0*/  UIMAD UR9, UR12, UR11, UR7 ;  /* 0x0000000b0c0972a4 */ /* 0x000fe4000f8e0207 */
[----:B-1----:R-:W-:-:S12]  /*8eb0*/  ULEA UR13, UR13, UR8, 0x18 ;  /* 0x000000080d0d7291 */ /* 0x002fd8000f8ec0ff */
.L_x_4218:
        /* <DEDUP_REMOVED lines=8> */
[C---:B---3--:R-:W-:Y:S01]  /*8f40*/  IMAD R4, R3.reuse, R16, RZ ;  /* 0x0000001003047224 */ /* 0x048fe200078e02ff */
[----:B------:R-:W-:Y:S01]  /*8f50*/  MOV R6, R2 ;  /* 0x0000000200067202 */ /* 0x000fe20000000f00 */
[----:B------:R-:W-:-:S02]  /*8f60*/  IMAD R8, R3, UR20, RZ ;  /* 0x0000001403087c24 */ /* 0x000fc4000f8e02ff */
[----:B------:R-:W-:-:S04]  /*8f70*/  IMAD.WIDE.U32 R2, R11, R16, UR8 ;  /* 0x000000080b027e25 */ /* 0x000fc8000f8e0010 */
[C---:B------:R-:W-:Y:S01]  /*8f80*/  IMAD R5, R11.reuse, R17, R4 ;  /* 0x000000110b057224 */ /* 0x040fe200078e0204 */
        /* <DEDUP_REMOVED lines=14> */
.L_x_4217:
[----:B------:R-:W-:Y:S05]  /*9070*/  EXIT ;  /* 0x000000000000794d */ /* 0x000fea0003800000 */
.L_x_4171:
[----:B------:R-:W-:Y:S01]  /*9080*/  HFMA2 R225, -RZ, RZ, 0, 5.9604644775390625e-08 ;  /* 0x00000001ffe17431 */ /* 0x000fe200000001ff */
[----:B------:R-:W-:Y:S02]  /*9090*/  MOV R223, R215 ;  /* 0x000000d700df7202 */ /* 0x000fe40000000f00 */
[----:B------:R-:W-:Y:S02]  /*90a0*/  MOV R242, RZ ;  /* 0x000000ff00f27202 */ /* 0x000fe40000000f00 */
[----:B------:R-:W-:-:S07]  /*90b0*/  MOV R6, 0xffffffff ;  /* 0xffffffff00067802 */ /* 0x000fce0000000f00 */
[----:B01---5:R-:W-:Y:S05]  /*90c0*/  WARPSYNC.COLLECTIVE R6, `(.L_x_4219) ;  /* 0x0000000006087348 */ /* 0x023fea0003c00000 */
[----:B------:R2:W3:Y:S02]  /*90d0*/  SHFL.UP P6, R5, R223, R225, R242 ;  /* 0x040000e1df057389 */ /* 0x0004e400000c00f2 */
[----:B0123-5:R-:W-:Y:S05]  /*90e0*/  ENDCOLLECTIVE ;  /* 0x000000000000791b */ /* 0x02ffea0003800000 */
.L_x_4219:
[----:B------:R-:W-:Y:S02]  /*90f0*/  MOV R223, R222 ;  /* 0x000000de00df7202 */ /* 0x000fe40000000f00 */
[----:B------:R-:W-:-:S07]  /*9100*/  MOV R4, R5 ;  /* 0x0000000500047202 */ /* 0x000fce0000000f00 */
[----:B------:R-:W-:Y:S05]  /*9110*/  WARPSYNC.COLLECTIVE R6, `(.L_x_4220) ;  /* 0x0000000006087348 */ /* 0x000fea0003c00000 */
[----:B------:R0:W1:Y:S02]  /*9120*/  SHFL.UP P6, R5, R223, R225, R242 ;  /* 0x040000e1df057389 */ /* 0x00006400000c00f2 */
[----:B01----:R-:W-:Y:S05]  /*9130*/  ENDCOLLECTIVE ;  /* 0x000000000000791b */ /* 0x003fea0003800000 */
.L_x_4220:
        /* <DEDUP_REMOVED lines=8> */
.L_x_4221:
[----:B------:R-:W-:Y:S02]  /*91c0*/  MOV R223, R224 ;  /* 0x000000e000df7202 */ /* 0x000fe40000000f00 */
[----:B------:R-:W-:-:S07]  /*91d0*/  MOV R4, R5 ;  /* 0x0000000500047202 */ /* 0x000fce0000000f00 */
[----:B------:R-:W-:Y:S05]  /*91e0*/  WARPSYNC.COLLECTIVE R6, `(.L_x_4222) ;  /* 0x0000000006087348 */ /* 0x000fea0003c00000 */
[----:B------:R0:W1:Y:S02]  /*91f0*/  SHFL.UP P6, R5, R223, R225, R242 ;  /* 0x040000e1df057389 */ /* 0x00006400000c00f2 */
[----:B01----:R-:W-:Y:S05]  /*9200*/  ENDCOLLECTIVE ;  /* 0x000000000000791b */ /* 0x003fea0003800000 */
.L_x_4222:
        /* <DEDUP_REMOVED lines=8> */
.L_x_4223:
[----:B------:R-:W-:Y:S02]  /*9290*/  MOV R223, R226 ;  /* 0x000000e200df7202 */ /* 0x000fe40000000f00 */
[----:B------:R-:W-:-:S07]  /*92a0*/  MOV R4, R5 ;  /* 0x0000000500047202 */ /* 0x000fce0000000f00 */
[----:B------:R-:W-:Y:S05]  /*92b0*/  WARPSYNC.COLLECTIVE R6, `(.L_x_4224) ;  /* 0x0000000006087348 */ /* 0x000fea0003c00000 */
[----:B------:R0:W1:Y:S02]  /*92c0*/  SHFL.UP P6, R5, R223, R225, R242 ;  /* 0x040000e1df057389 */ /* 0x00006400000c00f2 */
[----:B01----:R-:W-:Y:S05]  /*92d0*/  ENDCOLLECTIVE ;  /* 0x000000000000791b */ /* 0x003fea0003800000 */
.L_x_4224:
        /* <DEDUP_REMOVED lines=8> */
.L_x_4225:
[----:B------:R-:W-:Y:S02]  /*9360*/  MOV R223, R222 ;  /* 0x000000de00df7202 */ /* 0x000fe40000000f00 */
[----:B------:R-:W-:-:S07]  /*9370*/  MOV R4, R5 ;  /* 0x0000000500047202 */ /* 0x000fce0000000f00 */
[----:B------:R-:W-:Y:S05]  /*9380*/  WARPSYNC.COLLECTIVE R6, `(.L_x_4226) ;  /* 0x0000000006087348 */ /* 0x000fea0003c00000 */
[----:B------:R0:W1:Y:S02]  /*9390*/  SHFL.UP P6, R5, R223, R225, R242 ;  /* 0x040000e1df057389 */ /* 0x00006400000c00f2 */
[----:B01----:R-:W-:Y:S05]  /*93a0*/  ENDCOLLECTIVE ;  /* 0x000000000000791b */ /* 0x003fea0003800000 */
.L_x_4226:
        /* <DEDUP_REMOVED lines=8> */
.L_x_4227:
[----:B------:R-:W-:Y:S02]  /*9430*/  MOV R223, R4 ;  /* 0x0000000400df7202 */ /* 0x000fe40000000f00 */
[----:B------:R-:W-:-:S07]  /*9440*/  MOV R224, R5 ;  /* 0x0000000500e07202 */ /* 0x000fce0000000f00 */
[----:B------:R-:W-:Y:S05]  /*9450*/  WARPSYNC.COLLECTIVE R6, `(.L_x_4228) ;  /* 0x0000000006087348 */ /* 0x000fea0003c00000 */
[----:B------:R0:W1:Y:S02]  /*9460*/  SHFL.UP P6, R5, R223, R225, R242 ;  /* 0x040000e1df057389 */ /* 0x00006400000c00f2 */
[----:B01----:R-:W-:Y:S05]  /*9470*/  ENDCOLLECTIVE ;  /* 0x000000000000791b */ /* 0x003fea0003800000 */
.L_x_4228:
[----:B------:R-:W-:Y:S05]  /*9480*/  BRA `(.L_x_4229) ;  /* 0xffffffc000f47947 */ /* 0x000fea000383ffff */
.L_x_4172:
[----:B------:R-:W-:Y:S01]  /*9490*/  HFMA2 R231, -RZ, RZ, 0, 1.847743988037109375e-06 ;  /* 0x0000001fffe77431 */ /* 0x000fe200000001ff */
[----:B------:R-:W-:Y:S01]  /*94a0*/  BSSY B0, `(.L_x_4230) ;  /* 0x0000007000007945 */ /* 0x000fe20003800000 */
[----:B------:R-:W-:Y:S01]  /*94b0*/  MOV R240, R215 ;  /* 0x000000d700f07202 */ /* 0x000fe20000000f00 */
[----:B------:R-:W-:Y:S01]  /*94c0*/  IMAD.MOV.U32 R7, RZ, RZ, 0x1f ;  /* 0x0000001fff077424 */ /* 0x000fe200078e00ff */
[----:B------:R-:W-:-:S07]  /*94d0*/  MOV R6, 0xffffffff ;  /* 0xffffffff00067802 */ /* 0x000fce0000000f00 */
[----:B01---5:R-:W-:Y:S05]  /*94e0*/  WARPSYNC.COLLECTIVE R6, `(.L_x_4231) ;  /* 0x0000000006087348 */ /* 0x023fea0003c00000 */
[----:B------:R2:W3:Y:S02]  /*94f0*/  SHFL.IDX P2, R5, R240, R231, R7 ;  /* 0x000000e7f0057389 */ /* 0x0004e40000040007 */
[----:B0123-5:R-:W-:Y:S05]  /*9500*/  ENDCOLLECTIVE ;  /* 0x000000000000791b */ /* 0x02ffea0003800000 */
.L_x_4231:
[----:B------:R-:W-:Y:S05]  /*9510*/  BSYNC B0 ;  /* 0x0000000000007941 */ /* 0x000fea0003800000 */
.L_x_4230:
[----:B------:R-:W-:Y:S05]  /*9520*/  BRA `(.L_x_4232) ;  /* 0xffffffc000e47947 */ /* 0x000fea000383ffff */
.L_x_4173:
        /* <DEDUP_REMOVED lines=8> */
.L_x_4234:
[----:B------:R-:W-:Y:S05]  /*95b0*/  BSYNC B0 ;  /* 0x0000000000007941 */ /* 0x000fea0003800000 */
.L_x_4233:
[----:B------:R-:W-:Y:S05]  /*95c0*/  BRA `(.L_x_4235) ;  /* 0xffffffc000c47947 */ /* 0x000fea000383ffff */
.L_x_4174:
[----:B------:R-:W-:Y:S01]  /*95d0*/  HFMA2 R225, -RZ, RZ, 0, 5.9604644775390625e-08 ;  /* 0x00000001ffe17431 */ /* 0x000fe200000001ff */
[----:B------:R-:W-:Y:S01]  /*95e0*/  BSSY B0, `(.L_x_4236) ;  /* 0x0000007000007945 */ /* 0x000fe20003800000 */
[----:B------:R-:W-:Y:S01]  /*95f0*/  MOV R223, R215 ;  /* 0x000000d700df7202 */ /* 0x000fe20000000f00 */
[----:B------:R-:W-:Y:S01]  /*9600*/  IMAD.MOV.U32 R6, RZ, RZ, -0x1 ;  /* 0xffffffffff067424 */ /* 0x000fe200078e00ff */
[----:B------:R-:W-:-:S07]  /*9610*/  MOV R242, RZ ;  /* 0x000000ff00f27202 */ /* 0x000fce0000000f00 */
[----:B01---5:R-:W-:Y:S05]  /*9620*/  WARPSYNC.COLLECTIVE R6, `(.L_x_4237) ;  /* 0x0000000006087348 */ /* 0x023fea0003c00000 */
[----:B------:R2:W3:Y:S02]  /*9630*/  SHFL.UP P6, R5, R223, R225, R242 ;  /* 0x040000e1df057389 */ /* 0x0004e400000c00f2 */
[----:B0123-5:R-:W-:Y:S05]  /*9640*/  ENDCOLLECTIVE ;  /* 0x000000000000791b */ /* 0x02ffea0003800000 */
.L_x_4237:
[----:B------:R-:W-:Y:S05]  /*9650*/  BSYNC B0 ;  /* 0x0000000000007941 */ /* 0x000fea0003800000 */
.L_x_4236:
[----:B------:R-:W-:Y:S01]  /*9660*/  HFMA2 R225, -RZ, RZ, 0, 5.9604644775390625e-08 ;  /* 0x00000001ffe17431 */ /* 0x000fe200000001ff */
[----:B------:R-:W-:Y:S01]  /*9670*/  MOV R223, R217 ;  /* 0x000000d900df7202 */ /* 0x000fe20000000f00 */
[----:B------:R-:W-:Y:S01]  /*9680*/  HFMA2 R231, -RZ, RZ, 0, 0 ;  /* 0x00000000ffe77431 */ /* 0x000fe200000001ff */
[----:B------:R-:W-:Y:S01]  /*9690*/  MOV R242, RZ ;  /* 0x000000ff00f27202 */ /* 0x000fe20000000f00 */
[----:B------:R-:W-:Y:S01]  /*96a0*/  IMAD.MOV.U32 R7, RZ, RZ, 0x1f ;  /* 0x0000001fff077424 */ /* 0x000fe200078e00ff */
[----:B------:R-:W-:Y:S02]  /*96b0*/  MOV R6, 0xffffffff ;  /* 0xffffffff00067802 */ /* 0x000fe40000000f00 */
[----:B------:R-:W-:Y:S02]  /*96c0*/  MOV R215, R5 ;  /* 0x0000000500d77202 */ /* 0x000fe40000000f00 */
[----:B------:R-:W-:-:S07]  /*96d0*/  MOV R240, R2 ;  /* 0x0000000200f07202 */ /* 0x000fce0000000f00 */
[----:B------:R-:W-:Y:S05]  /*96e0*/  WARPSYNC.COLLECTIVE R6, `(.L_x_4238) ;  /* 0x0000000006087348 */ /* 0x000fea0003c00000 */
[----:B------:R0:W1:Y:S02]  /*96f0*/  SHFL.UP P6, R5, R223, R225, R242 ;  /* 0x040000e1df057389 */ /* 0x00006400000c00f2 */
[----:B01----:R-:W-:Y:S05]  /*9700*/  ENDCOLLECTIVE ;  /* 0x000000000000791b */ /* 0x003fea0003800000 */
.L_x_4238:
[----:B------:R-:W-:-:S07]  /*9710*/  MOV R222, R5 ;  /* 0x0000000500de7202 */ /* 0x000fce0000000f00 */
[----:B------:R-:W-:Y:S05]  /*9720*/  WARPSYNC.COLLECTIVE R6, `(.L_x_4239) ;  /* 0x0000000006087348 */ /* 0x000fea0003c00000 */
[----:B------:R0:W1:Y:S02]  /*9730*/  SHFL.IDX P2, R5, R240, R231, R7 ;  /* 0x000000e7f0057389 */ /* 0x0000640000040007 */
[----:B01----:R-:W-:Y:S05]  /*9740*/  ENDCOLLECTIVE ;  /* 0x000000000000791b */ /* 0x003fea0003800000 */
.L_x_4239:
[----:B------:R-:W-:Y:S02]  /*9750*/  MOV R240, R3 ;  /* 0x0000000300f07202 */ /* 0x000fe40000000f00 */
[----:B------:R-:W-:-:S07]  /*9760*/  MOV R4, R5 ;  /* 0x0000000500047202 */ /* 0x000fce0000000f00 */
[----:B------:R-:W-:Y:S05]  /*9770*/  WARPSYNC.COLLECTIVE R6, `(.L_x_4240) ;  /* 0x0000000006087348 */ /* 0x000fea0003c00000 */
[----:B------:R0:W1:Y:S02]  /*9780*/  SHFL.IDX P2, R5, R240, R231, R7 ;  /* 0x000000e7f0057389 */ /* 0x0000640000040007 */
[----:B01----:R-:W-:Y:S05]  /*9790*/  ENDCOLLECTIVE ;  /* 0x000000000000791b */ /* 0x003fea0003800000 */
.L_x_4240:
[----:B------:R-:W-:Y:S05]  /*97a0*/  BRA `(.L_x_4241) ;  /* 0xffffffc000647947 */ /* 0x000fea000383ffff */
.L_x_4176:
[----:B------:R-:W-:Y:S01]  /*97b0*/  HFMA2 R237, -RZ, RZ, 0, 5.9604644775390625e-08 ;  /* 0x00000001ffed7431 */ /* 0x000fe200000001ff */
[----:B------:R-:W-:Y:S01]  /*97c0*/  MOV R235, R3 ;  /* 0x0000000300eb7202 */ /* 0x000fe20000000f00 */
[----:B------:R-:W-:Y:S01]  /*97d0*/  HFMA2 R231, -RZ, RZ, 0, 0 ;  /* 0x00000000ffe77431 */ /* 0x000fe200000001ff */
[----:B------:R-:W-:Y:S02]  /*97e0*/  MOV R238, 0x1f ;  /* 0x0000001f00ee7802 */ /* 0x000fe40000000f00 */
[----:B------:R-:W-:Y:S02]  /*97f0*/  MOV R6, 0xffffffff ;  /* 0xffffffff00067802 */ /* 0x000fe40000000f00 */
[----:B------:R-:W-:-:S07]  /*9800*/  MOV R4, R5 ;  /* 0x0000000500047202 */ /* 0x000fce0000000f00 */
[----:B0-----:R-:W-:Y:S05]  /*9810*/  WARPSYNC.COLLECTIVE R6, `(.L_x_4242) ;  /* 0x0000000006087348 */ /* 0x001fea0003c00000 */
[----:B------:R1:W2:Y:S02]  /*9820*/  SHFL.DOWN P2, R233, R235, R237, R238 ;  /* 0x080000edebe97389 */ /* 0x0002a400000400ee */
[----:B012---:R-:W-:Y:S05]  /*9830*/  ENDCOLLECTIVE ;  /* 0x000000000000791b */ /* 0x007fea0003800000 */
.L_x_4242:
[----:B------:R-:W-:Y:S02]  /*9840*/  MOV R235, R5 ;  /* 0x0000000500eb7202 */ /* 0x000fe40000000f00 */
[----:B------:R-:W-:-:S07]  /*9850*/  MOV R230, R233 ;  /* 0x000000e900e67202 */ /* 0x000fce0000000f00 */
[----:B------:R-:W-:Y:S05]  /*9860*/  WARPSYNC.COLLECTIVE R6, `(.L_x_4243) ;  /* 0x0000000006087348 */ /* 0x000fea0003c00000 */
[----:B------:R0:W1:Y:S02]  /*9870*/  SHFL.DOWN P2, R233, R235, R237, R238 ;  /* 0x080000edebe97389 */ /* 0x00006400000400ee */
[----:B01----:R-:W-:Y:S05]  /*9880*/  ENDCOLLECTIVE ;  /* 0x000000000000791b */ /* 0x003fea0003800000 */
.L_x_4243:
[----:B------:R-:W-:Y:S01]  /*9890*/  @P0 FMUL.FTZ R230, R230, R3 ;  /* 0x00000003e6e60220 */ /* 0x000fe20000410000 */
[----:B------:R-:W-:Y:S02]  /*98a0*/  HFMA2 R237, -RZ, RZ, 0, 1.1920928955078125e-07 ;  /* 0x00000002ffed7431 */ /* 0x000fe400000001ff */
        /* <DEDUP_REMOVED lines=9> */
.L_x_4244:
[----:B------:R-:W-:Y:S02]  /*9940*/  MOV R235, R4 ;  /* 0x0000000400eb7202 */ /* 0x000fe40000000f00 */
[----:B------:R-:W-:-:S07]  /*9950*/  MOV R230, R233 ;  /* 0x000000e900e67202 */ /* 0x000fce0000000f00 */
[----:B------:R-:W-:Y:S05]  /*9960*/  WARPSYNC.COLLECTIVE R6, `(.L_x_4245) ;  /* 0x0000000006087348 */ /* 0x000fea0003c00000 */
[----:B------:R0:W1:Y:S02]  /*9970*/  SHFL.DOWN P2, R233, R235, R237, R238 ;  /* 0x080000edebe97389 */ /* 0x00006400000400ee */
[----:B01----:R-:W-:Y:S05]  /*9980*/  ENDCOLLECTIVE ;  /* 0x000000000000791b */ /* 0x003fea0003800000 */
.L_x_4245:
[----:B------:R-:W-:Y:S01]  /*9990*/  @!P0 FMUL.FTZ R230, R3, R230 ;  /* 0x000000e603e68220 */ /* 0x000fe20000410000 */
[----:B------:R-:W-:Y:S01]  /*99a0*/  HFMA2 R237, -RZ, RZ, 0, 2.384185791015625e-07 ;  /* 0x00000004ffed7431 */ /* 0x000fe200000001ff */
[----:B------:R-:W-:-:S05]  /*99b0*/  MOV R7, R233 ;  /* 0x000000e900077202 */ /* 0x000fca0000000f00 */
[----:B------:R-:W-:Y:S01]  /*99c0*/  @!P0 FFMA.FTZ R7, R3, R7, R4 ;  /* 0x0000000703078223 */ /* 0x000fe20000010004 */
[----:B------:R-:W-:-:S03]  /*99d0*/  @!P0 MOV R3, R230 ;  /* 0x000000e600038202 */ /* 0x000fc60000000f00 */
[----:B------:R-:W-:Y:S01]  /*99e0*/  @!P0 IMAD.MOV.U32 R4, RZ, RZ, R7 ;  /* 0x000000ffff048224 */ /* 0x000fe200078e0007 */
[----:B------:R-:W-:Y:S02]  /*99f0*/  MOV R235, R3 ;  /* 0x0000000300eb7202 */ /* 0x000fe40000000f00 */
[----:B------:R-:W-:Y:S02]  /*9a00*/  ISETP.GT.U32.AND P0, PT, R201, 0x1b, PT ;  /* 0x0000001bc900780c */ /* 0x000fe40003f04070 */
[----:B------:R-:W-:-:S11]  /*9a10*/  MOV R7, 0x1f ;  /* 0x0000001f00077802 */ /* 0x000fd60000000f00 */
[----:B------:R-:W-:Y:S05]  /*9a20*/  WARPSYNC.COLLECTIVE R6, `(.L_x_4246) ;  /* 0x0000000006087348 */ /* 0x000fea0003c00000 */
[----:B------:R0:W1:Y:S02]  /*9a30*/  SHFL.DOWN P2, R233, R235, R237, R238 ;  /* 0x080000edebe97389 */ /* 0x00006400000400ee */
[----:B01----:R-:W-:Y:S05]  /*9a40*/  ENDCOLLECTIVE ;  /* 0x000000000000791b */ /* 0x003fea0003800000 */
.L_x_4246:
[----:B------:R-:W-:Y:S02]  /*9a50*/  MOV R235, R4 ;  /* 0x0000000400eb7202 */ /* 0x000fe40000000f00 */
[----:B------:R-:W-:-:S07]  /*9a60*/  MOV R230, R233 ;  /* 0x000000e900e67202 */ /* 0x000fce0000000f00 */
[----:B------:R-:W-:Y:S05]  /*9a70*/  WARPSYNC.COLLECTIVE R6, `(.L_x_4247) ;  /* 0x0000000006087348 */ /* 0x000fea0003c00000 */
[----:B------:R0:W1:Y:S02]  /*9a80*/  SHFL.DOWN P2, R233, R235, R237, R238 ;  /* 0x080000edebe97389 */ /* 0x00006400000400ee */
[----:B01----:R-:W-:Y:S05]  /*9a90*/  ENDCOLLECTIVE ;  /* 0x000000000000791b */ /* 0x003fea0003800000 */
.L_x_4247:
[----:B------:R-:W-:Y:S01]  /*9aa0*/  @!P0 FMUL.FTZ R230, R3, R230 ;  /* 0x000000e603e68220 */ /* 0x000fe20000410000 */
[----:B------:R-:W-:Y:S01]  /*9ab0*/  HFMA2 R237, -RZ, RZ, 0, 4.76837158203125e-07 ;  /* 0x00000008ffed7431 */ /* 0x000fe200000001ff */
        /* <DEDUP_REMOVED lines=9> */
.L_x_4248:
[----:B------:R-:W-:Y:S02]  /*9b50*/  MOV R235, R4 ;  /* 0x0000000400eb7202 */ /* 0x000fe40000000f00 */
[----:B------:R-:W-:-:S07]  /*9b60*/  MOV R230, R233 ;  /* 0x000000e900e67202 */ /* 0x000fce0000000f00 */
[----:B------:R-:W-:Y:S05]  /*9b70*/  WARPSYNC.COLLECTIVE R6, `(.L_x_4249) ;  /* 0x0000000006087348 */ /* 0x000fea0003c00000 */
[----:B------:R0:W1:Y:S02]  /*9b80*/  SHFL.DOWN P2, R233, R235, R237, R238 ;  /* 0x080000edebe97389 */ /* 0x00006400000400ee */
[----:B01----:R-:W-:Y:S05]  /*9b90*/  ENDCOLLECTIVE ;  /* 0x000000000000791b */ /* 0x003fea0003800000 */
.L_x_4249:
        /* <DEDUP_REMOVED lines=11> */
.L_x_4250:
[----:B------:R-:W-:Y:S01]  /*9c50*/  MOV R235, R4 ;  /* 0x0000000400eb7202 */ /* 0x000fe20000000f00 */
[----:B------:R-:W-:-:S07]  /*9c60*/  IMAD.MOV.U32 R230, RZ, RZ, R233 ;  /* 0x000000ffffe67224 */ /* 0x000fce00078e00e9 */
[----:B------:R-:W-:Y:S05]  /*9c70*/  WARPSYNC.COLLECTIVE R6, `(.L_x_4251) ;  /* 0x0000000006087348 */ /* 0x000fea0003c00000 */
[----:B------:R0:W1:Y:S02]  /*9c80*/  SHFL.DOWN P2, R233, R235, R237, R238 ;  /* 0x080000edebe97389 */ /* 0x00006400000400ee */
[----:B01----:R-:W-:Y:S05]  /*9c90*/  ENDCOLLECTIVE ;  /* 0x000000000000791b */ /* 0x003fea0003800000 */
.L_x_4251:
        /* <DEDUP_REMOVED lines=11> */
.L_x_4252:
[----:B------:R-:W-:Y:S01]  /*9d50*/  ISETP.NE.AND P0, PT, R143, 0x1f, PT ;  /* 0x0000001f8f00780c */ /* 0x000fe20003f05270 */
[----:B------:R-:W-:Y:S01]  /*9d60*/  IMAD.MOV.U32 R240, RZ, RZ, R4 ;  /* 0x000000fffff07224 */ /* 0x000fe200078e0004 */
[----:B------:R-:W-:-:S11]  /*9d70*/  MOV R230, R5 ;  /* 0x0000000500e67202 */ /* 0x000fd60000000f00 */
[----:B------:R-:W-:Y:S05]  /*9d80*/  WARPSYNC.COLLECTIVE R6, `(.L_x_4253) ;  /* 0x0000000006087348 */ /* 0x000fea0003c00000 */
[----:B------:R0:W1:Y:S02]  /*9d90*/  SHFL.IDX P2, R5, R240, R231, R7 ;  /* 0x000000e7f0057389 */ /* 0x0000640000040007 */
[----:B01----:R-:W-:Y:S05]  /*9da0*/  ENDCOLLECTIVE ;  /* 0x000000000000791b */ /* 0x003fea0003800000 */
.L_x_4253:
[----:B------:R-:W-:Y:S05]  /*9db0*/  WARPSYNC.COLLECTIVE R6, `(.L_x_4254) ;  /* 0x0000000006087348 */ /* 0x000fea0003c00000 */
[----:B------:R0:W1:Y:S02]  /*9dc0*/  SHFL.DOWN P2, R233, R235, R237, R238 ;  /* 0x080000edebe97389 */ /* 0x00006400000400ee */
[----:B01----:R-:W-:Y:S05]  /*9dd0*/  ENDCOLLECTIVE ;  /* 0x000000000000791b */ /* 0x003fea0003800000 */
.L_x_4254:
        /* <DEDUP_REMOVED lines=8> */
.L_x_4255:
[----:B------:R-:W-:Y:S05]  /*9e60*/  WARPSYNC.COLLECTIVE R6, `(.L_x_4256) ;  /* 0x0000000006087348 */ /* 0x000fea0003c00000 */
[----:B------:R0:W1:Y:S02]  /*9e70*/  SHFL.IDX P2, R5, R240, R231, R7 ;  /* 0x000000e7f0057389 */ /* 0x0000640000040007 */
[----:B01----:R-:W-:Y:S05]  /*9e80*/  ENDCOLLECTIVE ;  /* 0x000000000000791b */ /* 0x003fea0003800000 */
.L_x_4256:
[----:B------:R-:W-:Y:S02]  /*9e90*/  MOV R240, R11 ;  /* 0x0000000b00f07202 */ /* 0x000fe40000000f00 */
[----:B------:R-:W-:-:S07]  /*9ea0*/  MOV R234, R5 ;  /* 0x0000000500ea7202 */ /* 0x000fce0000000f00 */
[----:B------:R-:W-:Y:S05]  /*9eb0*/  WARPSYNC.COLLECTIVE R6, `(.L_x_4257) ;  /* 0x0000000006087348 */ /* 0x000fea0003c00000 */
[----:B------:R0:W1:Y:S02]  /*9ec0*/  SHFL.IDX P2, R5, R240, R231, R7 ;  /* 0x000000e7f0057389 */ /* 0x0000640000040007 */
[----:B01----:R-:W-:Y:S05]  /*9ed0*/  ENDCOLLECTIVE ;  /* 0x000000000000791b */ /* 0x003fea0003800000 */
.L_x_4257:
[----:B------:R-:W-:Y:S01]  /*9ee0*/  MOV R235, R5 ;  /* 0x0000000500eb7202 */ /* 0x000fe20000000f00 */
[----:B------:R-:W-:Y:S06]  /*9ef0*/  BRA `(.L_x_4258) ;  /* 0xffffffc000787947 */ /* 0x000fec000383ffff */
.L_x_4259:
        /* <DEDUP_REMOVED lines=16> */
.L_x_10450:


//--------------------- .text._Z25selective_scan_bwd_kernelI32Selective_Scan_bwd_kernel_traitsILi64ELi16ELb0ELb1ELb0ELb1ELb0EffEEv12SSMParamsBwd --------------------------
	.section	.text._Z25selective_scan_bwd_kernelI32Selective_Scan_bwd_kernel_traitsILi64ELi16ELb0ELb1ELb0ELb1ELb0EffEEv12SSMParamsBwd,"ax",@progbits
	.align	128
        .global         _Z25selective_scan_bwd_kernelI32Selective_Scan_bwd_kernel_traitsILi64ELi16ELb0ELb1ELb0ELb1ELb0EffEEv12SSMParamsBwd
        .type           _Z25selective_scan_bwd_kernelI32Selective_Scan_bwd_kernel_traitsILi64ELi16ELb0ELb1ELb0ELb1ELb0EffEEv12SSMParamsBwd,@function
        .size           _Z25selective_scan_bwd_kernelI32Selective_Scan_bwd_kernel_traitsILi64ELi16ELb0ELb1ELb0ELb1ELb0EffEEv12SSMParamsBwd,(.L_x_10451 - _Z25selective_scan_bwd_kernelI32Selective_Scan_bwd_kernel_traitsILi64ELi16ELb0ELb1ELb0ELb1ELb0EffEEv12SSMParamsBwd)
        .other          _Z25selective_scan_bwd_kernelI32Selective_Scan_bwd_kernel_traitsILi64ELi16ELb0ELb1ELb0ELb1ELb0EffEEv12SSMParamsBwd,@"STO_CUDA_ENTRY STV_DEFAULT"
_Z25selective_scan_bwd_kernelI32Selective_Scan_bwd_kernel_traitsILi64ELi16ELb0ELb1ELb0ELb1ELb0EffEEv12SSMParamsBwd:
.text._Z25selective_scan_bwd_kernelI32Selective_Scan_bwd_kernel_traitsILi64ELi16ELb0ELb1ELb0ELb1ELb0EffEEv12SSMParamsBwd:
[----:B------:R-:W-:Y:S01]  /*0000*/  LDC R1, c[0x0][0x37c] ;  /* 0x0000df00ff017b82 */ /* 0x000fe20000000800 */
[----:B------:R-:W0:Y:S07]  /*0010*/  LDCU.64 UR4, c[0x0][0x470] ;  /* 0x00008e00ff0477ac */ /* 0x000e2e0008000a00 */
[----:B------:R-:W1:Y:S01]  /*0020*/  S2UR UR7, SR_CTAID.Y ;  /* 0x00000000000779c3 */ /* 0x000e620000002600 */
[----:B------:R-:W2:Y:S01]  /*0030*/  LDCU.64 UR26, c[0x0][0x358] ;  /* 0x00006b00ff1a77ac */ /* 0x000ea20008000a00 */
[----:B------:R-:W3:Y:S01]  /*0040*/  LDCU UR33, c[0x0][0x398] ;  /* 0x00007300ff2177ac */ /* 0x000ee20008000800 */
[----:B------:R-:W4:Y:S01]  /*0050*/  LDCU.64 UR8, c[0x0][0x458] ;  /* 0x00008b00ff0877ac */ /* 0x000f220008000a00 */
[----:B------:R-:W-:-:S04]  /*0060*/  HFMA2 R149, -RZ, RZ, 0, 0 ;  /* 0x00000000ff957431 */ /* 0x000fc800000001ff */
[----:B------:R-:W2:Y:S01]  /*0070*/  S2UR UR32, SR_CTAID.X ;  /* 0x00000000002079c3 */ /* 0x000ea20000002500 */
[----:B------:R-:W2:Y:S01]  /*0080*/  LDCU.128 UR12, c[0x0][0x3f0] ;  /* 0x00007e00ff0c77ac */ /* 0x000ea20008000c00 */
[----:B0-----:R-:W-:Y:S01]  /*0090*/  UISETP.NE.U32.AND UP0, UPT, UR4, URZ, UPT ;  /* 0x000000ff0400728c */ /* 0x001fe2000bf05070 */
[----:B------:R-:W0:Y:S03]  /*00a0*/  LDCU.64 UR30, c[0x0][0x480] ;  /* 0x00009000ff1e77ac */ /* 0x000e260008000a00 */
[----:B------:R-:W-:Y:S01]  /*00b0*/  UISETP.NE.AND.EX UP0, UPT, UR5, URZ, UPT, UP0 ;  /* 0x000000ff0500728c */ /* 0x000fe2000bf05300 */
[----:B---3--:R-:W-:Y:S01]  /*00c0*/  MOV R0, UR33 ;  /* 0x0000002100007c02 */ /* 0x008fe20008000f00 */
[----:B------:R-:W3:Y:S04]  /*00d0*/  LDCU.64 UR20, c[0x0][0x498] ;  /* 0x00009300ff1477ac */ /* 0x000ee80008000a00 */
[----:B------:R-:W-:Y:S01]  /*00e0*/  PLOP3.LUT P1, PT, PT, PT, UP0, 0x80, 0x8 ;  /* 0x000000000008781c */ /* 0x000fe20003f2f008 */
[----:B----4-:R-:W-:Y:S01]  /*00f0*/  UISETP.NE.U32.AND UP1, UPT, UR8, URZ, UPT ;  /* 0x000000ff0800728c */ /* 0x010fe2000bf25070 */
[----:B------:R-:W4:Y:S03]  /*0100*/  LDCU.64 UR28, c[0x0][0x3b0] ;  /* 0x00007600ff1c77ac */ /* 0x000f260008000a00 */
[----:B-1----:R-:W-:Y:S01]  /*0110*/  @UP0 ULEA UR4, UP2, UR7, UR4, 0x2 ;  /* 0x0000000407040291 */ /* 0x002fe2000f8410ff */
[----:B------:R-:W1:Y:S03]  /*0120*/  LDCU UR36, c[0x0][0x394] ;  /* 0x00007280ff2477ac */ /* 0x000e660008000800 */
[----:B------:R-:W-:-:S02]  /*0130*/  @UP0 ULEA.HI.X UR5, UR7, UR5, URZ, 0x2, UP2 ;  /* 0x0000000507050291 */ /* 0x000fc400090f14ff */
[----:B------:R-:W-:Y:S01]  /*0140*/  MOV R4, UR4 ;  /* 0x0000000400047c02 */ /* 0x000fe20008000f00 */
[----:B------:R-:W-:Y:S01]  /*0150*/  UISETP.NE.AND.EX UP0, UPT, UR9, URZ, UPT, UP1 ;  /* 0x000000ff0900728c */ /* 0x000fe2000bf05310 */
[----:B------:R-:W1:Y:S02]  /*0160*/  LDCU.64 UR22, c[0x0][0x4a0] ;  /* 0x00009400ff1677ac */ /* 0x000e640008000a00 */
[----:B------:R-:W-:Y:S01]  /*0170*/  MOV R5, UR5 ;  /* 0x0000000500057c02 */ /* 0x000fe20008000f00 */
[----:B------:R-:W1:Y:S04]  /*0180*/  LDCU.64 UR34, c[0x0][0x528] ;  /* 0x0000a500ff2277ac */ /* 0x000e680008000a00 */
[----:B--2---:R2:W4:Y:S01]  /*0190*/  @P1 LDG.E R6, desc[UR26][R4.64] ;  /* 0x0000001a04061981 */ /* 0x004522000c1e1900 */
[----:B------:R-:W-:-:S02]  /*01a0*/  IABS R7, R0 ;  /* 0x0000000000077213 */ /* 0x000fc40000000000 */
[----:B------:R-:W-:Y:S02]  /*01b0*/  @UP0 ULEA UR4, UP1, UR7, UR8, 0x2 ;  /* 0x0000000807040291 */ /* 0x000fe4000f8210ff */
[----:B------:R-:W0:Y:S08]  /*01c0*/  I2F.RP R0, R7 ;  /* 0x0000000700007306 */ /* 0x000e300000209400 */
[----:B0-----:R-:W2:Y:S01]  /*01d0*/  MUFU.RCP R0, R0 ;  /* 0x0000000000007308 */ /* 0x001ea20000001000 */
[----:B------:R-:W-:Y:S01]  /*01e0*/  PLOP3.LUT P0, PT, PT, PT, UP0, 0x80, 0x8 ;  /* 0x000000000008781c */ /* 0x000fe20003f0f008 */
[----:B------:R-:W-:Y:S01]  /*01f0*/  @UP0 ULEA.HI.X UR5, UR7, UR9, URZ, 0x2, UP1 ;  /* 0x0000000907050291 */ /* 0x000fe200088f14ff */
[----:B------:R-:W-:Y:S01]  /*0200*/  MOV R2, UR4 ;  /* 0x0000000400027c02 */ /* 0x000fe20008000f00 */
[----:B------:R-:W0:Y:S01]  /*0210*/  LDCU.128 UR8, c[0x0][0x400] ;  /* 0x00008000ff0877ac */ /* 0x000e220008000c00 */
[----:B--2---:R-:W-:-:S04]  /*0220*/  IADD3 R4, PT, PT, R0, 0xffffffe, RZ ;  /* 0x0ffffffe00047810 */ /* 0x004fc80007ffe0ff */
[----:B------:R2:W3:Y:S01]  /*0230*/  F2I.FTZ.U32.TRUNC.NTZ R5, R4 ;  /* 0x0000000400057305 */ /* 0x0004e2000021f000 */
[----:B------:R-:W-:-:S05]  /*0240*/  MOV R3, UR5 ;  /* 0x0000000500037c02 */ /* 0x000fca0008000f00 */
[----:B------:R1:W5:Y:S01]  /*0250*/  @P0 LDG.E R149, desc[UR26][R2.64] ;  /* 0x0000001a02950981 */ /* 0x000362000c1e1900 */
[----:B--2---:R-:W-:-:S04]  /*0260*/  MOV R4, RZ ;  /* 0x000000ff00047202 */ /* 0x004fc80000000f00 */
[----:B------:R-:W-:Y:S02]  /*0270*/  R2UR UR4, R4 ;  /* 0x00000000040472ca */ /* 0x000fe400000e0000 */
[----:B---3--:R-:W-:Y:S02]  /*0280*/  R2UR UR5, R5 ;  /* 0x00000000050572ca */ /* 0x008fe400000e0000 */
[----:B-1----:R-:W-:Y:S02]  /*0290*/  IADD3 R2, PT, PT, RZ, -R5, RZ ;  /* 0x80000005ff027210 */ /* 0x002fe40007ffe0ff */
[----:B------:R-:W-:-:S03]  /*02a0*/  IABS R8, UR7 ;  /* 0x0000000700087c13 */ /* 0x000fc60008000000 */
[----:B------:R-:W-:Y:S01]  /*02b0*/  IMAD R3, R2, R7, RZ ;  /* 0x0000000702037224 */ /* 0x000fe200078e02ff */
[----:B------:R-:W-:-:S05]  /*02c0*/  MOV R2, R8 ;  /* 0x0000000800027202 */ /* 0x000fca0000000f00 */
[----:B------:R-:W-:Y:S01]  /*02d0*/  IMAD.HI.U32 R3, R5, R3, UR4 ;  /* 0x0000000405037e27 */ /* 0x000fe2000f8e0003 */
[----:B------:R-:W-:-:S04]  /*02e0*/  R2UR UR18, R2 ;  /* 0x00000000021272ca */ /* 0x000fc800000e0000 */
[----:B------:R-:W-:-:S13]  /*02f0*/  R2UR UR4, R3 ;  /* 0x00000000030472ca */ /* 0x000fda00000e0000 */
[----:B------:R-:W-:-:S07]  /*0300*/  UIMAD.WIDE.U32 UR4, UR4, UR18, URZ ;  /* 0x00000012040472a5 */ /* 0x000fce000f8e00ff */
[----:B------:R-:W-:Y:S02]  /*0310*/  UMOV UR6, UR5 ;  /* 0x0000000500067c82 */ /* 0x000fe40008000000 */
[----:B------:R-:W-:-:S05]  /*0320*/  IADD3 R0, PT, PT, RZ, -UR6, RZ ;  /* 0x80000006ff007c10 */ /* 0x000fca000fffe0ff */
[----:B------:R-:W-:-:S05]  /*0330*/  IMAD R0, R7, R0, UR18 ;  /* 0x0000001207007e24 */ /* 0x000fca000f8e0200 */
[----:B------:R-:W-:-:S13]  /*0340*/  ISETP.GT.U32.AND P0, PT, R7, R0, PT ;  /* 0x000000000700720c */ /* 0x000fda0003f04070 */
[----:B------:R-:W-:Y:S01]  /*0350*/  VOTEU.ANY UP1, P0 ;  /* 0x0000000000ff7886 */ /* 0x000fe20000020100 */
[----:B------:R-:W-:Y:S01]  /*0360*/  PLOP3.LUT P0, PT, PT, PT, UP1, 0x80, 0x8 ;  /* 0x000000000008781c */ /* 0x000fe20003f0f018 */
[----:B0-----:R-:W-:-:S04]  /*0370*/  UIMAD.WIDE.U32 UR16, UR32, UR8, URZ ;  /* 0x00000008201072a5 */ /* 0x001fc8000f8e00ff */
[----:B------:R-:W-:-:S08]  /*0380*/  UIMAD UR17, UR32, UR9, UR17 ;  /* 0x00000009201172a4 */ /* 0x000fd0000f8e0211 */
[----:B------:R-:W-:-:S04]  /*0390*/  @!P0 IADD3 R0, PT, PT, R0, -R7, RZ ;  /* 0x8000000700008210 */ /* 0x000fc80007ffe0ff */
[----:B------:R-:W-:Y:S01]  /*03a0*/  ISETP.GE.U32.AND P0, PT, R0, R7, PT ;  /* 0x000000070000720c */ /* 0x000fe20003f06070 */
[----:B------:R-:W-:Y:S02]  /*03b0*/  UIMAD.WIDE.U32 UR18, UR7, UR10, UR16 ;  /* 0x0000000a071272a5 */ /* 0x000fe4000f8e0010 */
[----:B------:R-:W-:Y:S02]  /*03c0*/  UIMAD.WIDE.U32 UR4, UR32, UR12, URZ ;  /* 0x0000000c200472a5 */ /* 0x000fe4000f8e00ff */
[----:B------:R-:W-:Y:S02]  /*03d0*/  UIMAD UR24, UR7, UR11, UR19 ;  /* 0x0000000b071872a4 */ /* 0x000fe4000f8e0213 */
[----:B------:R-:W-:Y:S01]  /*03e0*/  UIMAD UR5, UR32, UR13, UR5 ;  /* 0x0000000d200572a4 */ /* 0x000fe2000f8e0205 */
[----:B------:R-:W0:Y:S01]  /*03f0*/  LDCU.128 UR8, c[0x0][0x460] ;  /* 0x00008c00ff0877ac */ /* 0x000e220008000c00 */
[----:B------:R-:W-:Y:S02]  /*0400*/  ULOP3.LUT UR19, UR7, UR33, URZ, 0x3c, !UPT ;  /* 0x0000002107137292 */ /* 0x000fe4000f8e3cff */
[----:B------:R-:W-:-:S02]  /*0410*/  @!UP1 UIADD3 UR6, UPT, UPT, UR6, 0x1, URZ ;  /* 0x0000000106069890 */ /* 0x000fc4000fffe0ff */
[----:B------:R-:W-:Y:S01]  /*0420*/  UISETP.NE.U32.AND UP0, UPT, UR30, URZ, UPT ;  /* 0x000000ff1e00728c */ /* 0x000fe2000bf05070 */
[----:B------:R-:W-:Y:S01]  /*0430*/  VOTEU.ANY UP1, P0 ;  /* 0x0000000000ff7886 */ /* 0x000fe20000020100 */
[----:B------:R-:W-:Y:S02]  /*0440*/  UIMAD.WIDE.U32 UR12, UR7, UR14, UR4 ;  /* 0x0000000e070c72a5 */ /* 0x000fe4000f8e0004 */
[----:B------:R-:W-:Y:S02]  /*0450*/  UIMAD.WIDE.U32 UR4, UR32, UR20, URZ ;  /* 0x00000014200472a5 */ /* 0x000fe4000f8e00ff */
[----:B------:R-:W-:Y:S02]  /*0460*/  UISETP.GE.AND UP6, UPT, UR19, URZ, UPT ;  /* 0x000000ff1300728c */ /* 0x000fe4000bfc6270 */
[----:B------:R-:W-:Y:S02]  /*0470*/  UISETP.NE.AND.EX UP0, UPT, UR31, URZ, UPT, UP0 ;  /* 0x000000ff1f00728c */ /* 0x000fe4000bf05300 */
[----:B------:R-:W-:-:S02]  /*0480*/  UIMAD UR25, UR7, UR15, UR13 ;  /* 0x0000000f071972a4 */ /* 0x000fc4000f8e020d */
[----:B------:R-:W-:Y:S02]  /*0490*/  @UP1 UIADD3 UR6, UPT, UPT, UR6, 0x1, URZ ;  /* 0x0000000106061890 */ /* 0x000fe4000fffe0ff */
[----:B------:R-:W-:Y:S02]  /*04a0*/  UIMAD UR5, UR32, UR21, UR5 ;  /* 0x00000015200572a4 */ /* 0x000fe4000f8e0205 */
[----:B----4-:R-:W-:Y:S02]  /*04b0*/  UIMAD.WIDE.U32 UR14, UR32, UR28, URZ ;  /* 0x0000001c200e72a5 */ /* 0x010fe4000f8e00ff */
[----:B------:R-:W-:Y:S02]  /*04c0*/  ULEA UR13, UR36, 0xfffffc00, 0xa ;  /* 0xfffffc00240d7891 */ /* 0x000fe4000f8e50ff */
[----:B------:R-:W-:Y:S01]  /*04d0*/  UISETP.NE.AND UP2, UPT, UR33, URZ, UPT ;  /* 0x000000ff2100728c */ /* 0x000fe2000bf45270 */
[----:B------:R-:W1:Y:S01]  /*04e0*/  LDCU.64 UR16, c[0x0][0x3c8] ;  /* 0x00007900ff1077ac */ /* 0x000e620008000a00 */
[----:B------:R-:W-:-:S02]  /*04f0*/  UIMAD.WIDE.U32 UR20, UR7, UR22, UR4 ;  /* 0x00000016071472a5 */ /* 0x000fc4000f8e0004 */
[----:B------:R-:W-:Y:S02]  /*0500*/  UIMAD UR15, UR32, UR29, UR15 ;  /* 0x0000001d200f72a4 */ /* 0x000fe4000f8e020f */
[----:B------:R-:W-:Y:S02]  /*0510*/  UIADD3 UR29, UP5, UPT, UR13, UR12, URZ ;  /* 0x0000000c0d1d7290 */ /* 0x000fe4000ffbe0ff */
[----:B------:R-:W-:Y:S02]  /*0520*/  UIADD3 UR22, UP3, UPT, UR13, UR18, URZ ;  /* 0x000000120d167290 */ /* 0x000fe4000ff7e0ff */
[----:B------:R-:W-:Y:S01]  /*0530*/  USHF.R.S32.HI UR19, URZ, 0x1f, UR13 ;  /* 0x0000001fff137899 */ /* 0x000fe2000801140d */
[----:B------:R-:W-:Y:S01]  /*0540*/  UMOV UR12, UR6 ;  /* 0x00000006000c7c82 */ /* 0x000fe20008000000 */
[----:B------:R-:W2:Y:S01]  /*0550*/  @UP0 LDCU UR30, c[0x0][0x384] ;  /* 0x00007080ff1e07ac */ /* 0x000ea20008000800 */
[----:B------:R-:W-:Y:S02]  /*0560*/  @!UP6 UIADD3 UR12, UPT, UPT, -UR12, URZ, URZ ;  /* 0x000000ff0c0ce290 */ /* 0x000fe4000fffe1ff */
[----:B0-----:R-:W-:-:S02]  /*0570*/  ULEA UR18, UP6, UR22, UR10, 0x2 ;  /* 0x0000000a16127291 */ /* 0x001fc4000f8c10ff */
[----:B------:R-:W-:Y:S02]  /*0580*/  UIADD3.X UR10, UPT, UPT, UR19, UR24, URZ, UP3, !UPT ;  /* 0x00000018130a7290 */ /* 0x000fe40009ffe4ff */
[----:B------:R-:W-:Y:S02]  /*0590*/  ULEA UR28, UP1, UR29, UR8, 0x2 ;  /* 0x000000081d1c7291 */ /* 0x000fe4000f8210ff */
[----:B------:R-:W-:Y:S02]  /*05a0*/  UIADD3.X UR6, UPT, UPT, UR19, UR25, URZ, UP5, !UPT ;  /* 0x0000001913067290 */ /* 0x000fe4000affe4ff */
[----:B------:R-:W-:Y:S01]  /*05b0*/  @!UP2 ULOP3.LUT UR12, URZ, UR33, URZ, 0x33, !UPT ;  /* 0x00000021ff0ca292 */ /* 0x000fe2000f8e33ff */
[----:B------:R-:W0:Y:S01]  /*05c0*/  LDCU.64 UR4, c[0x0][0x448] ;  /* 0x00008900ff0477ac */ /* 0x000e220008000a00 */
[----:B------:R-:W-:Y:S02]  /*05d0*/  ULEA.HI.X UR29, UR29, UR9, UR6, 0x2, UP1 ;  /* 0x000000091d1d7291 */ /* 0x000fe400088f1406 */
[----:B------:R-:W-:Y:S01]  /*05e0*/  UIMAD UR23, UR7, UR23, UR21 ;  /* 0x00000017071772a4 */ /* 0x000fe2000f8e0215 */
[----:B------:R-:W3:Y:S01]  /*05f0*/  @UP0 LDCU UR31, c[0x0][0x38c] ;  /* 0x00007180ff1f07ac */ /* 0x000ee20008000800 */
[----:B------:R-:W-:-:S02]  /*0600*/  USHF.R.S32.HI UR6, URZ, 0x1f, UR12 ;  /* 0x0000001fff067899 */ /* 0x000fc4000801140c */
[----:B------:R-:W-:Y:S02]  /*0610*/  UIADD3 UR21, UP4, UPT, UR13, UR20, URZ ;  /* 0x000000140d157290 */ /* 0x000fe4000ff9e0ff */
[----:B------:R-:W-:Y:S02]  /*0620*/  ULEA.HI.X UR22, UR22, UR11, UR10, 0x2, UP6 ;  /* 0x0000000b16167291 */ /* 0x000fe4000b0f140a */
[----:B-1----:R-:W-:Y:S01]  /*0630*/  UIMAD UR6, UR6, UR16, URZ ;  /* 0x00000010060672a4 */ /* 0x002fe2000f8e02ff */
[----:B------:R-:W1:Y:S01]  /*0640*/  @UP0 LDCU.64 UR10, c[0x0][0x480] ;  /* 0x00009000ff0a07ac */ /* 0x000e620008000a00 */
[----:B------:R-:W-:Y:S02]  /*0650*/  UIADD3.X UR8, UPT, UPT, UR19, UR23, URZ, UP4, !UPT ;  /* 0x0000001713087290 */ /* 0x000fe4000a7fe4ff */
[----:B------:R-:W-:Y:S02]  /*0660*/  ULEA UR20, UP2, UR21, UR34, 0x2 ;  /* 0x0000002215147291 */ /* 0x000fe4000f8410ff */
[----:B------:R-:W-:-:S02]  /*0670*/  UIMAD.WIDE.U32 UR14, UR12, UR16, UR14 ;  /* 0x000000100c0e72a5 */ /* 0x000fc4000f8e000e */
[----:B------:R-:W-:Y:S02]  /*0680*/  UIMAD UR17, UR12, UR17, UR6 ;  /* 0x000000110c1172a4 */ /* 0x000fe4000f8e0206 */
[----:B------:R-:W-:Y:S02]  /*0690*/  ULEA.HI.X UR21, UR21, UR35, UR8, 0x2, UP2 ;  /* 0x0000002315157291 */ /* 0x000fe400090f1408 */
[----:B--2---:R-:W-:Y:S02]  /*06a0*/  @UP0 UIMAD UR8, UR32, UR30, UR7 ;  /* 0x0000001e200802a4 */ /* 0x004fe4000f8e0207 */
[----:B------:R-:W-:Y:S02]  /*06b0*/  UIADD3 UR13, UP1, UPT, UR13, UR14, URZ ;  /* 0x0000000e0d0d7290 */ /* 0x000fe4000ff3e0ff */
[----:B------:R-:W-:Y:S02]  /*06c0*/  UIADD3 UR17, UPT, UPT, UR15, UR17, URZ ;  /* 0x000000110f117290 */ /* 0x000fe4000fffe0ff */
[----:B------:R-:W-:-:S02]  /*06d0*/  @UP0 UIMAD UR8, UR8, UR36, URZ ;  /* 0x00000024080802a4 */ /* 0x000fc4000f8e02ff */
[----:B0-----:R-:W-:Y:S02]  /*06e0*/  ULEA UR24, UP2, UR13, UR4, 0x2 ;  /* 0x000000040d187291 */ /* 0x001fe4000f8410ff */
[----:B------:R-:W-:Y:S02]  /*06f0*/  UIADD3.X UR25, UPT, UPT, UR19, UR17, URZ, UP1, !UPT ;  /* 0x0000001113197290 */ /* 0x000fe40008ffe4ff */
[----:B---3--:R-:W-:Y:S02]  /*0700*/  @UP0 UIMAD UR8, UR8, UR31, URZ ;  /* 0x0000001f080802a4 */ /* 0x008fe4000f8e02ff */
[----:B------:R-:W-:Y:S01]  /*0710*/  ULEA.HI.X UR25, UR13, UR5, UR25, 0x2, UP2 ;  /* 0x000000050d197291 */ /* 0x000fe200090f1419 */
[----:B------:R-:W-:Y:S02]  /*0720*/  UMOV UR4, URZ ;  /* 0x000000ff00047c82 */ /* 0x000fe40008000000 */
[----:B------:R-:W-:Y:S01]  /*0730*/  UMOV UR5, URZ ;  /* 0x000000ff00057c82 */ /* 0x000fe20008000000 */
[----:B-1----:R-:W-:-:S02]  /*0740*/  @UP0 UIMAD.WIDE UR4, UR8, 0x8, UR10 ;  /* 0x00000008080408a5 */ /* 0x002fc4000f8e020a */
[----:B------:R-:W-:Y:S01]  /*0750*/  UISETP.GE.AND UP0, UPT, UR36, 0x1, UPT ;  /* 0x000000012400788c */ /* 0x000fe2000bf06270 */
[----:B------:R-:W-:Y:S01]  /*0760*/  UMOV UR6, URZ ;  /* 0x000000ff00067c82 */ /* 0x000fe20008000000 */
[----:B------:R-:W-:Y:S01]  /*0770*/  HFMA2 R147, -RZ, RZ, 0, 0 ;  /* 0x00000000ff937431 */ /* 0x000fe200000001ff */
[----:B------:R-:W-:Y:S02]  /*0780*/  MOV R150, RZ ;  /* 0x000000ff00967202 */ /* 0x000fe40000000f00 */
[----:B------:R-:W-:-:S04]  /*0790*/  @P1 R2UR UR6, R6 ;  /* 0x00000000060612ca */ /* 0x000fc800000e0000 */
[----:B------:R-:W-:Y:S11]  /*07a0*/  BRA.U !UP0, `(.L_x_4260) ;  /* 0x0000008d083c7547 */ /* 0x000ff6000b800000 */
[----:B------:R-:W0:Y:S01]  /*07b0*/  S2R R148, SR_TID.X ;  /* 0x0000000000947919 */ /* 0x000e220000002100 */
[----:B------:R-:W1:Y:S01]  /*07c0*/  S2UR UR23, SR_CgaCtaId ;  /* 0x00000000001779c3 */ /* 0x000e620000008800 */
[----:B------:R-:W2:Y:S01]  /*07d0*/  LDCU.64 UR14, c[0x0][0x3a0] ;  /* 0x00007400ff0e77ac */ /* 0x000ea20008000a00 */
[----:B------:R-:W-:Y:S02]  /*07e0*/  MOV R150, RZ ;  /* 0x000000ff00967202 */ /* 0x000fe40000000f00 */
[----:B------:R-:W-:Y:S01]  /*07f0*/  MOV R147, RZ ;  /* 0x000000ff00937202 */ /* 0x000fe20000000f00 */
[----:B------:R-:W3:Y:S01]  /*0800*/  LDCU.64 UR16, c[0x0][0x3d8] ;  /* 0x00007b00ff1077ac */ /* 0x000ee20008000a00 */
[----:B------:R-:W-:Y:S01]  /*0810*/  UMOV UR19, UR22 ;  /* 0x0000001600137c82 */ /* 0x000fe20008000000 */
        /* <DEDUP_REMOVED lines=8> */
[----:B------:R-:W-:Y:S01]  /*08a0*/  LOP3.LUT R189, R148, 0x1f, RZ, 0xc0, !PT ;  /* 0x0000001f94bd7812 */ /* 0x000fe200078ec0ff */
[----:B------:R-:W-:Y:S01]  /*08b0*/  UMOV UR16, UR28 ;  /* 0x0000001c00107c82 */ /* 0x000fe20008000000 */
[C---:B------:R-:W-:Y:S01]  /*08c0*/  LOP3.LUT R3, R0.reuse, 0x3e00, RZ, 0xc0, !PT ;  /* 0x00003e0000037812 */ /* 0x040fe200078ec0ff */
[----:B------:R-:W-:Y:S01]  /*08d0*/  UMOV UR17, UR29 ;  /* 0x0000001d00117c82 */ /* 0x000fe20008000000 */
[----:B------:R-:W-:Y:S01]  /*08e0*/  LEA.HI R0, R0, R0, RZ, 0x1b ;  /* 0x0000000000007211 */ /* 0x000fe200078fd8ff */
[----:B------:R-:W-:Y:S01]  /*08f0*/  UMOV UR23, UR25 ;  /* 0x0000001900177c82 */ /* 0x000fe20008000000 */
        /* <DEDUP_REMOVED lines=18> */
[----:B--2---:R-:W-:-:S06]  /*0a20*/  UMOV UR22, UR24 ;  /* 0x0000001800167c82 */ /* 0x004fcc0008000000 */
.L_x_4339:
[----:B------:R-:W0:Y:S01]  /*0a30*/  LDCU UR25, c[0x0][0x388] ;  /* 0x00007100ff1977ac */ /* 0x000e220008000800 */
[----:B------:R-:W-:Y:S02]  /*0a40*/  IMAD.SHL.U32 R2, R146, 0x4, RZ ;  /* 0x0000000492027824 */ /* 0x000fe400078e00ff */
[----:B------:R-:W-:Y:S01]  /*0a50*/  HFMA2 R0, -RZ, RZ, 0, 0 ;  /* 0x00000000ff007431 */ /* 0x000fe200000001ff */
[----:B------:R-:W-:Y:S01]  /*0a60*/  CS2R R14, SRZ ;  /* 0x00000000000e7805 */ /* 0x000fe2000001ff00 */
[----:B------:R-:W-:Y:S01]  /*0a70*/  ULEA UR30, UR14, 0xfffffc00, 0xa ;  /* 0xfffffc000e1e7891 */ /* 0x000fe2000f8e50ff */
[----:B------:R-:W-:Y:S02]  /*0a80*/  CS2R R8, SRZ ;  /* 0x0000000000087805 */ /* 0x000fe4000001ff00 */
[----:B------:R-:W-:Y:S02]  /*0a90*/  IADD3 R6, P2, PT, R2, UR16, RZ ;  /* 0x0000001002067c10 */ /* 0x000fe4000ff5e0ff */
[----:B------:R-:W-:-:S02]  /*0aa0*/  CS2R R12, SRZ ;  /* 0x00000000000c7805 */ /* 0x000fc4000001ff00 */
[C---:B------:R-:W-:Y:S02]  /*0ab0*/  IADD3 R4, P1, PT, R2.reuse, UR18, RZ ;  /* 0x0000001202047c10 */ /* 0x040fe4000ff3e0ff */
[----:B------:R-:W-:Y:S02]  /*0ac0*/  CS2R R10, SRZ ;  /* 0x00000000000a7805 */ /* 0x000fe4000001ff00 */
[----:B------:R-:W-:Y:S02]  /*0ad0*/  IADD3 R2, P0, PT, R2, UR20, RZ ;  /* 0x0000001402027c10 */ /* 0x000fe4000ff1e0ff */
[----:B------:R-:W-:Y:S02]  /*0ae0*/  CS2R R16, SRZ ;  /* 0x0000000000107805 */ /* 0x000fe4000001ff00 */
[----:B------:R-:W-:Y:S02]  /*0af0*/  IADD3.X R7, PT, PT, RZ, UR17, RZ, P2, !PT ;  /* 0x00000011ff077c10 */ /* 0x000fe400097fe4ff */
[----:B------:R-:W-:-:S02]  /*0b00*/  CS2R R18, SRZ ;  /* 0x0000000000127805 */ /* 0x000fc4000001ff00 */
[----:B------:R-:W-:Y:S02]  /*0b10*/  IADD3.X R3, PT, PT, RZ, UR21, RZ, P0, !PT ;  /* 0x00000015ff037c10 */ /* 0x000fe400087fe4ff */
[----:B------:R-:W-:Y:S02]  /*0b20*/  CS2R R20, SRZ ;  /* 0x0000000000147805 */ /* 0x000fe4000001ff00 */
[----:B------:R-:W-:Y:S01]  /*0b30*/  IADD3.X R5, PT, PT, RZ, UR19, RZ, P1, !PT ;  /* 0x00000013ff057c10 */ /* 0x000fe20008ffe4ff */
[----:B0-----:R-:W-:Y:S01]  /*0b40*/  UIADD3 UR31, UPT, UPT, -UR30, UR25, URZ ;  /* 0x000000191e1f7290 */ /* 0x001fe2000fffe1ff */
[----:B------:R-:W-:-:S05]  /*0b50*/  MOV R23, RZ ;  /* 0x000000ff00177202 */ /* 0x000fca0000000f00 */
        /* <DEDUP_REMOVED lines=54> */
[----:B------:R-:W-:Y:S02]  /*0ec0*/  LEA R124, R24, UR24, 0x2 ;  /* 0x00000018187c7c11 */ /* 0x000fe4000f8e10ff */
[----:B------:R-:W-:Y:S02]  /*0ed0*/  LEA.HI.SX32 R6, R6, R25, 0x1b ;  /* 0x0000001906067211 */ /* 0x000fe400078fdaff */
[----:B------:R-:W-:Y:S01]  /*0ee0*/  LEA R123, R26, UR24, 0x2 ;  /* 0x000000181a7b7c11 */ /* 0x000fe2000f8e10ff */
[C---:B------:R-:W-:Y:S01]  /*0ef0*/  VIADD R26, R25.reuse, 0x140 ;  /* 0x00000140191a7836 */ /* 0x040fe20000000000 */
        /* <DEDUP_REMOVED lines=18> */
[----:B------:R-:W-:Y:S01]  /*1020*/  ISETP.GE.AND P0, PT, R146, UR31, PT ;  /* 0x0000001f92007c0c */ /* 0x000fe2000bf06270 */
[----:B------:R-:W-:Y:S01]  /*1030*/  HFMA2 R34, -RZ, RZ, 0, 0 ;  /* 0x00000000ff227431 */ /* 0x000fe200000001ff */
[----:B------:R-:W-:Y:S02]  /*1040*/  P2R R31, PR, RZ, 0x2 ;  /* 0x00000002ff1f7803 */ /* 0x000fe40000000000 */
[----:B------:R-:W-:Y:S02]  /*1050*/  P2R R29, PR, RZ, 0x4 ;  /* 0x00000004ff1d7803 */ /* 0x000fe40000000000 */
[----:B------:R-:W-:Y:S01]  /*1060*/  ISETP.GE.AND P1, PT, R141, UR31, PT ;  /* 0x0000001f8d007c0c */ /* 0x000fe2000bf26270 */
[----:B------:R-:W-:Y:S01]  /*1070*/  HFMA2 R38, -RZ, RZ, 0, 0 ;  /* 0x00000000ff267431 */ /* 0x000fe200000001ff */
[----:B------:R-:W-:-:S02]  /*1080*/  P2R R27, PR, RZ, 0x8 ;  /* 0x00000008ff1b7803 */ /* 0x000fc40000000000 */
[----:B------:R-:W-:Y:S02]  /*1090*/  ISETP.GE.AND P2, PT, R142, UR31, PT ;  /* 0x0000001f8e007c0c */ /* 0x000fe4000bf46270 */
[----:B------:R-:W-:Y:S01]  /*10a0*/  ISETP.GE.AND P3, PT, R143, UR31, PT ;  /* 0x0000001f8f007c0c */ /* 0x000fe2000bf66270 */
[----:B------:R-:W-:Y:S01]  /*10b0*/  HFMA2 R36, -RZ, RZ, 0, 0 ;  /* 0x00000000ff247431 */ /* 0x000fe200000001ff */
[----:B------:R-:W-:Y:S01]  /*10c0*/  MOV R7, RZ ;  /* 0x000000ff00077202 */ /* 0x000fe20000000f00 */
[----:B------:R-:W-:Y:S02]  /*10d0*/  HFMA2 R42, -RZ, RZ, 0, 0 ;  /* 0x00000000ff2a7431 */ /* 0x000fe400000001ff */
[----:B------:R-:W-:Y:S02]  /*10e0*/  HFMA2 R40, -RZ, RZ, 0, 0 ;  /* 0x00000000ff287431 */ /* 0x000fe400000001ff */
[----:B------:R-:W-:Y:S01]  /*10f0*/  HFMA2 R44, -RZ, RZ, 0, 0 ;  /* 0x00000000ff2c7431 */ /* 0x000fe200000001ff */
[----:B------:R-:W-:-:S02]  /*1100*/  MOV R46, RZ ;  /* 0x000000ff002e7202 */ /* 0x000fc40000000f00 */
        /* <DEDUP_REMOVED lines=95> */
[----:B------:R-:W-:-:S05]  /*1700*/  MOV R9, RZ ;  /* 0x000000ff00097202 */ /* 0x000fca0000000f00 */
        /* <DEDUP_REMOVED lines=12> */
[----:B------:R-:W-:-:S02]  /*17d0*/  MOV R11, RZ ;  /* 0x000000ff000b7202 */ /* 0x000fc40000000f00 */
[----:B------:R-:W-:Y:S01]  /*17e0*/  ISETP.NE.AND P2, PT, R29, RZ, PT ;  /* 0x000000ff1d00720c */ /* 0x000fe20003f45270 */
[----:B------:R-:W-:Y:S01]  /*17f0*/  HFMA2 R19, -RZ, RZ, 0, 0 ;  /* 0x00000000ff137431 */ /* 0x000fe200000001ff */
[----:B------:R-:W4:Y:S01]  /*1800*/  @!P1 LDG.E R13, desc[UR26][R4.64+0x380] ;  /* 0x0003801a040d9981 */ /* 0x000f22000c1e1900 */
[----:B------:R-:W-:-:S03]  /*1810*/  ISETP.NE.AND P1, PT, R31, RZ, PT ;  /* 0x000000ff1f00720c */ /* 0x000fc60003f25270 */
[----:B------:R-:W4:Y:S01]  /*1820*/  @!P0 LDG.E R42, desc[UR26][R4.64+0x400] ;  /* 0x0004001a042a8981 */ /* 0x000f22000c1e1900 */
[----:B------:R-:W-:-:S03]  /*1830*/  ISETP.NE.AND P0, PT, R33, RZ, PT ;  /* 0x000000ff2100720c */ /* 0x000fc60003f05270 */
[----:B------:R-:W4:Y:S01]  /*1840*/  @!P3 LDG.E R11, desc[UR26][R4.64+0x280] ;  /* 0x0002801a040bb981 */ /* 0x000f22000c1e1900 */
[----:B------:R-:W-:Y:S02]  /*1850*/  ISETP.NE.AND P3, PT, R27, RZ, PT ;  /* 0x000000ff1b00720c */ /* 0x000fe40003f65270 */
[----:B------:R-:W-:Y:S01]  /*1860*/  MOV R15, RZ ;  /* 0x000000ff000f7202 */ /* 0x000fe20000000f00 */
        /* <DEDUP_REMOVED lines=11> */
[----:B------:R-:W-:Y:S02]  /*1920*/  P2R R10, PR, RZ, 0x2 ;  /* 0x00000002ff0a7803 */ /* 0x000fe40000000000 */
[----:B------:R-:W-:Y:S02]  /*1930*/  ISETP.GE.AND P1, PT, R143, UR31, PT ;  /* 0x0000001f8f007c0c */ /* 0x000fe4000bf26270 */
[----:B------:R-:W-:Y:S02]  /*1940*/  MOV R0, RZ ;  /* 0x000000ff00007202 */ /* 0x000fe40000000f00 */
[----:B0-----:R-:W-:Y:S01]  /*1950*/  CS2R R4, SRZ ;  /* 0x0000000000047805 */ /* 0x001fe2000001ff00 */
[----:B--2---:R-:W-:Y:S04]  /*1960*/  STS [R127], R34 ;  /* 0x000000227f007388 */ /* 0x004fe80000000800 */
[----:B---3--:R0:W-:Y:S04]  /*1970*/  STS [R126+0x80], R7 ;  /* 0x000080077e007388 */ /* 0x0081e80000000800 */
[----:B----4-:R-:W-:Y:S04]  /*1980*/  STS [R125+0x100], R36 ;  /* 0x000100247d007388 */ /* 0x010fe80000000800 */
        /* <DEDUP_REMOVED lines=29> */
[----:B------:R1:W3:Y:S01]  /*1b60*/  LDS R37, [R96+0x3c] ;  /* 0x00003c0060257984 */ /* 0x0002e20000000800 */
[----:B------:R-:W-:Y:S01]  /*1b70*/  BAR.SYNC.DEFER_BLOCKING 0x0 ;  /* 0x0000000000007b1d */ /* 0x000fe20000010000 */
[----:B0-----:R-:W-:-:S05]  /*1b80*/  CS2R R6, SRZ ;  /* 0x0000000000067805 */ /* 0x001fca000001ff00 */
[----:B------:R-:W4:Y:S01]  /*1b90*/  @!P0 LDG.E R0, desc[UR26][R2.64] ;  /* 0x0000001a02008981 */ /* 0x000f22000c1e1900 */
[----:B------:R-:W-:-:S03]  /*1ba0*/  ISETP.GE.AND P0, PT, R142, UR31, PT ;  /* 0x0000001f8e007c0c */ /* 0x000fc6000bf06270 */
[----:B------:R-:W4:Y:S01]  /*1bb0*/  @!P1 LDG.E R5, desc[UR26][R2.64+0x80] ;  /* 0x0000801a02059981 */ /* 0x000f22000c1e1900 */
[----:B------:R-:W-:-:S09]  /*1bc0*/  ISETP.GE.AND P1, PT, R141, UR31, PT ;  /* 0x0000001f8d007c0c */ /* 0x000fd2000bf26270 */
[----:B------:R-:W4:Y:S01]  /*1bd0*/  @!P0 LDG.E R4, desc[UR26][R2.64+0x100] ;  /* 0x0001001a02048981 */ /* 0x000f22000c1e1900 */
[----:B------:R-:W-:-:S03]  /*1be0*/  ISETP.GE.AND P0, PT, R140, UR31, PT ;  /* 0x0000001f8c007c0c */ /* 0x000fc6000bf06270 */
[----:B------:R-:W4:Y:S01]  /*1bf0*/  @!P1 LDG.E R7, desc[UR26][R2.64+0x180] ;  /* 0x0001801a02079981 */ /* 0x000f22000c1e1900 */
[----:B------:R-:W-:Y:S02]  /*1c00*/  ISETP.GE.AND P1, PT, R139, UR31, PT ;  /* 0x0000001f8b007c0c */ /* 0x000fe4000bf26270 */
[----:B-1----:R-:W-:-:S07]  /*1c10*/  CS2R R8, SRZ ;  /* 0x0000000000087805 */ /* 0x002fce000001ff00 */
        /* <DEDUP_REMOVED lines=8> */
[----:B------:R-:W-:Y:S02]  /*1ca0*/  ISETP.NE.AND P1, PT, R10, RZ, PT ;  /* 0x000000ff0a00720c */ /* 0x000fe40003f25270 */
[----:B------:R-:W-:-:S07]  /*1cb0*/  MOV R10, RZ ;  /* 0x000000ff000a7202 */ /* 0x000fce0000000f00 */
[----:B------:R-:W2:Y:S01]  /*1cc0*/  @!P0 LDG.E R10, desc[UR26][R2.64+0x400] ;  /* 0x0004001a020a8981 */ /* 0x000ea2000c1e1900 */
[----:B------:R-:W-:Y:S02]  /*1cd0*/  ISETP.NE.AND P0, PT, R12, RZ, PT ;  /* 0x000000ff0c00720c */ /* 0x000fe40003f05270 */
[----:B---3--:R-:W-:Y:S02]  /*1ce0*/  CS2R R12, SRZ ;  /* 0x00000000000c7805 */ /* 0x008fe4000001ff00 */
[----:B----4-:R-:W-:Y:S01]  /*1cf0*/  CS2R R14, SRZ ;  /* 0x00000000000e7805 */ /* 0x010fe2000001ff00 */
[----:B------:R-:W-:Y:S01]  /*1d00*/  HFMA2 R19, -RZ, RZ, 0, 0 ;  /* 0x00000000ff137431 */ /* 0x000fe200000001ff */
[----:B------:R-:W-:Y:S02]  /*1d10*/  CS2R R16, SRZ ;  /* 0x0000000000107805 */ /* 0x000fe4000001ff00 */
[----:B------:R-:W3:Y:S04]  /*1d20*/  @!P1 LDG.E R12, desc[UR26][R2.64+0x500] ;  /* 0x0005001a020c9981 */ /* 0x000ee8000c1e1900 */
[----:B------:R-:W4:Y:S04]  /*1d30*/  @!P2 LDG.E R15, desc[UR26][R2.64+0x580] ;  /* 0x0005801a020fa981 */ /* 0x000f28000c1e1900 */
[----:B------:R-:W3:Y:S04]  /*1d40*/  @!P0 LDG.E R13, desc[UR26][R2.64+0x480] ;  /* 0x0004801a020d8981 */ /* 0x000ee8000c1e1900 */
[----:B------:R-:W4:Y:S04]  /*1d50*/  @!P3 LDG.E R14, desc[UR26][R2.64+0x600] ;  /* 0x0006001a020eb981 */ /* 0x000f28000c1e1900 */
[----:B------:R-:W4:Y:S04]  /*1d60*/  @!P4 LDG.E R17, desc[UR26][R2.64+0x680] ;  /* 0x0006801a0211c981 */ /* 0x000f28000c1e1900 */
[----:B------:R-:W4:Y:S04]  /*1d70*/  @!P5 LDG.E R16, desc[UR26][R2.64+0x700] ;  /* 0x0007001a0210d981 */ /* 0x000f28000c1e1900 */
[----:B------:R-:W4:Y:S01]  /*1d80*/  @!P6 LDG.E R19, desc[UR26][R2.64+0x780] ;  /* 0x0007801a0213e981 */ /* 0x000f22000c1e1900 */
[----:B------:R-:W-:-:S05]  /*1d90*/  FADD.FTZ R65, R65, UR6 ;  /* 0x0000000641417e21 */ /* 0x000fca0008010000 */
        /* <DEDUP_REMOVED lines=19> */
[----:B--2---:R0:W-:Y:S04]  /*1ed0*/  STS [R121+0x300], R8 ;  /* 0x0003000879007388 */ /* 0x0041e80000000800 */
[----:B------:R0:W-:Y:S04]  /*1ee0*/  STS [R120+0x380], R11 ;  /* 0x0003800b78007388 */ /* 0x0001e80000000800 */
[----:B------:R0:W-:Y:S04]  /*1ef0*/  STS [R119+0x400], R10 ;  /* 0x0004000a77007388 */ /* 0x0001e80000000800 */
[----:B---3--:R0:W-:Y:S04]  /*1f00*/  STS [R118+0x480], R13 ;  /* 0x0004800d76007388 */ /* 0x0081e80000000800 */
[----:B------:R0:W-:Y:S04]  /*1f10*/  STS [R117+0x500], R12 ;  /* 0x0005000c75007388 */ /* 0x0001e80000000800 */
[----:B----4-:R0:W-:Y:S04]  /*1f20*/  STS [R116+0x580], R15 ;  /* 0x0005800f74007388 */ /* 0x0101e80000000800 */
        /* <DEDUP_REMOVED lines=52> */
.L_x_4262:
[----:B------:R-:W-:Y:S05]  /*2270*/  BSYNC.RECONVERGENT B0 ;  /* 0x0000000000007941 */ /* 0x000fea0003800200 */
.L_x_4261:
        /* <DEDUP_REMOVED lines=34> */
.L_x_4264:
[----:B------:R-:W-:Y:S05]  /*24a0*/  BSYNC.RECONVERGENT B0 ;  /* 0x0000000000007941 */ /* 0x000fea0003800200 */
.L_x_4263:
        /* <DEDUP_REMOVED lines=34> */
.L_x_4266:
[----:B------:R-:W-:Y:S05]  /*26d0*/  BSYNC.RECONVERGENT B0 ;  /* 0x0000000000007941 */ /* 0x000fea0003800200 */
.L_x_4265:
        /* <DEDUP_REMOVED lines=34> */
.L_x_4268:
[----:B------:R-:W-:Y:S05]  /*2900*/  BSYNC.RECONVERGENT B0 ;  /* 0x0000000000007941 */ /* 0x000fea0003800200 */
.L_x_4267:
        /* <DEDUP_REMOVED lines=34> */
.L_x_4270:
[----:B------:R-:W-:Y:S05]  /*2b30*/  BSYNC.RECONVERGENT B0 ;  /* 0x0000000000007941 */ /* 0x000fea0003800200 */
.L_x_4269:
[----:B------:R-:W-:Y:S01]  /*2b40*/  BSSY.RECONVERGENT B0, `(.L_x_4271) ;  /* 0x0000024000007945 */ /* 0x000fe20003800200 */
[----:B------:R-:W-:Y:S01]  /*2b50*/  HFMA2 R53, -RZ, RZ, 0, 0 ;  /* 0x00000000ff357431 */ /* 0x000fe200000001ff */
[----:B------:R-:W-:Y:S01]  /*2b60*/  FSETP.GTU.FTZ.AND P4, PT, R55, 20, PT ;  /* 0x41a000003700780b */ /* 0x000fe20003f9c000 */
[----:B------:R-:W-:Y:S01]  /*2b70*/  FADD.FTZ R52, R52, UR6 ;  /* 0x0000000634347e21 */ /* 0x000fe20008010000 */
[----:B0-----:R-:W-:Y:S01]  /*2b80*/  FFMA.FTZ R6, R94, R0, R147 ;  /* 0x000000005e067223 */ /* 0x001fe20000010093 */
[----:B------:R-:W-:Y:S10]  /*2b90*/  @P5 BRA `(.L_x_4272) ;  /* 0x0000000000785947 */ /* 0x000ff40003800000 */
        /* <DEDUP_REMOVED lines=30> */
.L_x_4272:
[----:B------:R-:W-:Y:S05]  /*2d80*/  BSYNC.RECONVERGENT B0 ;  /* 0x0000000000007941 */ /* 0x000fea0003800200 */
.L_x_4271:
        /* <DEDUP_REMOVED lines=38> */
.L_x_4274:
[----:B------:R-:W-:Y:S05]  /*2ff0*/  BSYNC.RECONVERGENT B0 ;  /* 0x0000000000007941 */ /* 0x000fea0003800200 */
.L_x_4273:
        /* <DEDUP_REMOVED lines=38> */
.L_x_4276:
[----:B------:R-:W-:Y:S05]  /*3260*/  BSYNC.RECONVERGENT B0 ;  /* 0x0000000000007941 */ /* 0x000fea0003800200 */
.L_x_4275:
        /* <DEDUP_REMOVED lines=38> */
.L_x_4278:
[----:B------:R-:W-:Y:S05]  /*34d0*/  BSYNC.RECONVERGENT B0 ;  /* 0x0000000000007941 */ /* 0x000fea0003800200 */
.L_x_4277:
        /* <DEDUP_REMOVED lines=38> */
.L_x_4280:
[----:B------:R-:W-:Y:S05]  /*3740*/  BSYNC.RECONVERGENT B0 ;  /* 0x0000000000007941 */ /* 0x000fea0003800200 */
.L_x_4279:
[----:B------:R-:W-:Y:S01]  /*3750*/  FFMA.FTZ R2, R86, R71, R5 ;  /* 0x0000004756027223 */ /* 0x000fe20000010005 */
[----:B------:R-:W-:Y:S01]  /*3760*/  BSSY.RECONVERGENT B0, `(.L_x_4281) ;  /* 0x0000025000007945 */ /* 0x000fe20003800200 */
[----:B------:R-:W-:Y:S02]  /*3770*/  FSETP.GTU.FTZ.AND P3, PT, R37, 20, PT ;  /* 0x41a000002500780b */ /* 0x000fe40003f7c000 */
[----:B------:R-:W-:Y:S02]  /*3780*/  CS2R R34, SRZ ;  /* 0x0000000000227805 */ /* 0x000fe4000001ff00 */
[----:B------:R-:W-:Y:S01]  /*3790*/  MOV R33, RZ ;  /* 0x000000ff00217202 */ /* 0x000fe20000000f00 */
[----:B-----5:R-:W-:Y:S01]  /*37a0*/  FMUL.FTZ R32, R0, R149 ;  /* 0x0000009500207220 */ /* 0x020fe20000410000 */
        /* <DEDUP_REMOVED lines=32> */
.L_x_4282:
[----:B------:R-:W-:Y:S05]  /*39b0*/  BSYNC.RECONVERGENT B0 ;  /* 0x0000000000007941 */ /* 0x000fea0003800200 */
.L_x_4281:
        /* <DEDUP_REMOVED lines=32> */
.L_x_4284:
[----:B------:R-:W-:Y:S05]  /*3bc0*/  BSYNC.RECONVERGENT B0 ;  /* 0x0000000000007941 */ /* 0x000fea0003800200 */
.L_x_4283:
        /* <DEDUP_REMOVED lines=32> */
.L_x_4286:
[----:B------:R-:W-:Y:S05]  /*3dd0*/  BSYNC.RECONVERGENT B0 ;  /* 0x0000000000007941 */ /* 0x000fea0003800200 */
.L_x_4285:
        /* <DEDUP_REMOVED lines=32> */
.L_x_4288:
[----:B------:R-:W-:Y:S05]  /*3fe0*/  BSYNC.RECONVERGENT B0 ;  /* 0x0000000000007941 */ /* 0x000fea0003800200 */
.L_x_4287:
        /* <DEDUP_REMOVED lines=32> */
.L_x_4290:
[----:B------:R-:W-:Y:S05]  /*41f0*/  BSYNC.RECONVERGENT B0 ;  /* 0x0000000000007941 */ /* 0x000fea0003800200 */
.L_x_4289:
        /* <DEDUP_REMOVED lines=12> */
[C---:B------:R-:W-:Y:S01]  /*42c0*/  IMAD.IADD R4, R7.reuse, 0x1, -R2 ;  /* 0x0000000107047824 */ /* 0x040fe200078e0a02 */
        /* <DEDUP_REMOVED lines=19> */
.L_x_4292:
[----:B------:R-:W-:Y:S05]  /*4400*/  BSYNC.RECONVERGENT B0 ;  /* 0x0000000000007941 */ /* 0x000fea0003800200 */
.L_x_4291:
        /* <DEDUP_REMOVED lines=44> */
.L_x_4338:
[----:B-1----:R-:W-:Y:S02]  /*46d0*/  MOV R2, R146 ;  /* 0x0000009200027202 */ /* 0x002fe40000000f00 */
[----:B------:R-:W-:Y:S02]  /*46e0*/  CS2R R152, SRZ ;  /* 0x0000000000987805 */ /* 0x000fe4000001ff00 */
[----:B------:R-:W-:Y:S02]  /*46f0*/  MOV R3, RZ ;  /* 0x000000ff00037202 */ /* 0x000fe40000000f00 */
[----:B0-----:R-:W-:Y:S02]  /*4700*/  CS2R R154, SRZ ;  /* 0x00000000009a7805 */ /* 0x001fe4000001ff00 */
[----:B------:R-:W-:Y:S02]  /*4710*/  ISETP.GE.AND P0, PT, R143, UR31, PT ;  /* 0x0000001f8f007c0c */ /* 0x000fe4000bf06270 */
[----:B------:R-:W-:Y:S01]  /*4720*/  ISETP.GE.AND P2, PT, R142, UR31, PT ;  /* 0x0000001f8e007c0c */ /* 0x000fe2000bf46270 */
[----:B0-----:R-:W-:Y:S01]  /*4730*/  IMAD.WIDE.U32 R2, R17, UR36, R2 ;  /* 0x0000002411027c25 */ /* 0x001fe2000f8e0002 */
[----:B------:R-:W-:-:S02]  /*4740*/  ISETP.GE.AND P3, PT, R141, UR31, PT ;  /* 0x0000001f8d007c0c */ /* 0x000fc4000bf66270 */
[----:B------:R-:W-:Y:S01]  /*4750*/  ISETP.GE.AND P5, PT, R139, UR31, PT ;  /* 0x0000001f8b007c0c */ /* 0x000fe2000bfa6270 */
[----:B------:R-:W-:Y:S01]  /*4760*/  IMAD R3, R17, UR37, R3 ;  /* 0x0000002511037c24 */ /* 0x000fe2000f8e0203 */
[----:B------:R-:W-:Y:S02]  /*4770*/  LEA R4, P4, R2, UR22, 0x2 ;  /* 0x0000001602047c11 */ /* 0x000fe4000f8810ff */
[----:B------:R-:W-:Y:S02]  /*4780*/  LOP3.LUT P6, RZ, R188, 0x4, RZ, 0xc0, !PT ;  /* 0x00000004bcff7812 */ /* 0x000fe400078cc0ff */
[----:B------:R-:W-:Y:S02]  /*4790*/  LEA.HI.X R5, R2, UR23, R3, 0x2, P4 ;  /* 0x0000001702057c11 */ /* 0x000fe4000a0f1403 */
[----:B------:R-:W-:Y:S02]  /*47a0*/  ISETP.GE.AND P4, PT, R140, UR31, PT ;  /* 0x0000001f8c007c0c */ /* 0x000fe4000bf86270 */
[----:B------:R-:W-:Y:S01]  /*47b0*/  CS2R R156, SRZ ;  /* 0x00000000009c7805 */ /* 0x000fe2000001ff00 */
[----:B------:R-:W5:Y:S01]  /*47c0*/  @!P0 LDG.E R153, desc[UR26][R4.64+0x80] ;  /* 0x0000801a04998981 */ /* 0x000f62000c1e1900 */
[----:B------:R-:W-:-:S03]  /*47d0*/  ISETP.GE.AND P0, PT, R138, UR31, PT ;  /* 0x0000001f8a007c0c */ /* 0x000fc6000bf06270 */
[----:B---3--:R-:W3:Y:S01]  /*47e0*/  @!P2 LDG.E R154, desc[UR26][R4.64+0x100] ;  /* 0x0001001a049aa981 */ /* 0x008ee2000c1e1900 */
[----:B------:R-:W-:-:S03]  /*47f0*/  ISETP.GE.AND P2, PT, R137, UR31, PT ;  /* 0x0000001f89007c0c */ /* 0x000fc6000bf46270 */
[----:B------:R-:W4:Y:S01]  /*4800*/  @!P3 LDG.E R155, desc[UR26][R4.64+0x180] ;  /* 0x0001801a049bb981 */ /* 0x000f22000c1e1900 */
[----:B------:R-:W-:Y:S02]  /*4810*/  ISETP.GE.AND P3, PT, R136, UR31, PT ;  /* 0x0000001f88007c0c */ /* 0x000fe4000bf66270 */
[----:B------:R-:W-:Y:S01]  /*4820*/  CS2R R158, SRZ ;  /* 0x00000000009e7805 */ /* 0x000fe2000001ff00 */
        /* <DEDUP_REMOVED lines=16> */
[----:B------:R-:W-:Y:S02]  /*4930*/  ISETP.GE.AND P5, PT, R129, UR31, PT ;  /* 0x0000001f81007c0c */ /* 0x000fe4000bfa6270 */
[----:B------:R-:W-:Y:S02]  /*4940*/  CS2R R164, SRZ ;  /* 0x0000000000a47805 */ /* 0x000fe4000001ff00 */
[----:B------:R-:W-:Y:S01]  /*4950*/  CS2R R166, SRZ ;  /* 0x0000000000a67805 */ /* 0x000fe2000001ff00 */
[----:B------:R-:W4:Y:S04]  /*4960*/  @!P0 LDG.E R163, desc[UR26][R4.64+0x580] ;  /* 0x0005801a04a38981 */ /* 0x000f28000c1e1900 */
[----:B------:R-:W4:Y:S04]  /*4970*/  @!P2 LDG.E R164, desc[UR26][R4.64+0x600] ;  /* 0x0006001a04a4a981 */ /* 0x000f28000c1e1900 */
[----:B------:R-:W4:Y:S04]  /*4980*/  @!P3 LDG.E R165, desc[UR26][R4.64+0x680] ;  /* 0x0006801a04a5b981 */ /* 0x000f28000c1e1900 */
[----:B------:R-:W4:Y:S04]  /*4990*/  @!P4 LDG.E R166, desc[UR26][R4.64+0x700] ;  /* 0x0007001a04a6c981 */ /* 0x000f28000c1e1900 */
[----:B--2---:R2:W4:Y:S01]  /*49a0*/  @!P5 LDG.E R167, desc[UR26][R4.64+0x780] ;  /* 0x0007801a04a7d981 */ /* 0x004522000c1e1900 */
[----:B------:R-:W-:-:S02]  /*49b0*/  MOV R6, UR8 ;  /* 0x0000000800067c02 */ /* 0x000fc40008000f00 */
[----:B------:R-:W-:Y:S02]  /*49c0*/  MOV R3, UR13 ;  /* 0x0000000d00037c02 */ /* 0x000fe40008000f00 */
[----:B------:R-:W-:Y:S02]  /*49d0*/  MOV R2, R6 ;  /* 0x0000000600027202 */ /* 0x000fe40000000f00 */
[----:B------:R-:W-:-:S03]  /*49e0*/  MOV R7, UR9 ;  /* 0x0000000900077c02 */ /* 0x000fc60008000f00 */
[----:B------:R-:W-:-:S04]  /*49f0*/  IMAD.WIDE.U32 R2, R17, UR34, R2 ;  /* 0x0000002211027c25 */ /* 0x000fc8000f8e0002 */
[----:B------:R-:W-:Y:S01]  /*4a00*/  IMAD R3, R17, UR35, R3 ;  /* 0x0000002311037c24 */ /* 0x000fe2000f8e0203 */
[----:B------:R-:W-:-:S04]  /*4a10*/  LEA R6, P0, R2, R8, 0x2 ;  /* 0x0000000802067211 */ /* 0x000fc800078010ff */
[----:B------:R-:W-:-:S05]  /*4a20*/  LEA.HI.X R7, R2, R9, R3, 0x2, P0 ;  /* 0x0000000902077211 */ /* 0x000fca00000f1403 */
[----:B------:R-:W4:Y:S01]  /*4a30*/  LDG.E R151, desc[UR26][R6.64] ;  /* 0x0000001a06977981 */ /* 0x000f22000c1e1900 */
[----:B------:R-:W-:Y:S02]  /*4a40*/  MOV R14, UR10 ;  /* 0x0000000a000e7c02 */ /* 0x000fe40008000f00 */
[----:B------:R-:W-:Y:S02]  /*4a50*/  MOV R3, UR15 ;  /* 0x0000000f00037c02 */ /* 0x000fe40008000f00 */
[----:B------:R-:W-:Y:S02]  /*4a60*/  MOV R2, R14 ;  /* 0x0000000e00027202 */ /* 0x000fe40000000f00 */
[----:B------:R-:W-:-:S03]  /*4a70*/  MOV R15, UR11 ;  /* 0x0000000b000f7c02 */ /* 0x000fc60008000f00 */
[----:B------:R-:W-:-:S04]  /*4a80*/  IMAD.WIDE.U32 R2, R17, UR38, R2 ;  /* 0x0000002611027c25 */ /* 0x000fc8000f8e0002 */
[----:B------:R-:W-:Y:S01]  /*4a90*/  IMAD R3, R17, UR39, R3 ;  /* 0x0000002711037c24 */ /* 0x000fe2000f8e0203 */
[----:B--2---:R-:W-:-:S04]  /*4aa0*/  LEA R4, P0, R2, R10, 0x2 ;  /* 0x0000000a02047211 */ /* 0x004fc800078010ff */
[----:B------:R-:W-:Y:S01]  /*4ab0*/  LEA.HI.X R5, R2, R11, R3, 0x2, P0 ;  /* 0x0000000b02057211 */ /* 0x000fe200000f1403 */
[----:B-----5:R0:W-:Y:S04]  /*4ac0*/  STS [R127], R152 ;  /* 0x000000987f007388 */ /* 0x0201e80000000800 */
        /* <DEDUP_REMOVED lines=16> */
[----:B------:R2:W3:Y:S01]  /*4bd0*/  LDG.E R5, desc[UR26][R4.64] ;  /* 0x0000001a04057981 */ /* 0x0004e2000c1e1900 */
[----:B------:R-:W4:Y:S01]  /*4be0*/  S2UR UR28, SR_CgaCtaId ;  /* 0x00000000001c79c3 */ /* 0x000f220000008800 */
[----:B------:R-:W-:Y:S01]  /*4bf0*/  FMUL.FTZ R2, R151, 1.4426950216293334961 ;  /* 0x3fb8aa3b97027820 */ /* 0x000fe20000410000 */
[----:B------:R-:W-:Y:S01]  /*4c00*/  USHF.L.U32 UR33, UR14, 0x8, URZ ;  /* 0x000000080e217899 */ /* 0x000fe200080006ff */
[----:B------:R-:W-:Y:S01]  /*4c10*/  ISETP.NE.AND P0, PT, R148, RZ, PT ;  /* 0x000000ff9400720c */ /* 0x000fe20003f05270 */
[----:B------:R-:W-:Y:S01]  /*4c20*/  UMOV UR25, 0x400 ;  /* 0x0000040000197882 */ /* 0x000fe20000000000 */
[C---:B------:R-:W-:Y:S01]  /*4c30*/  FMUL.FTZ R14, R2.reuse, R65 ;  /* 0x00000041020e7220 */ /* 0x040fe20000410000 */
[----:B------:R-:W-:Y:S01]  /*4c40*/  UIADD3 UR24, UPT, UPT, UR33, -0x100, URZ ;  /* 0xffffff0021187890 */ /* 0x000fe2000fffe0ff */
[C---:B------:R-:W-:Y:S01]  /*4c50*/  FMUL.FTZ R175, R2.reuse, R62 ;  /* 0x0000003e02af7220 */ /* 0x040fe20000410000 */
[C---:B------:R-:W-:Y:S01]  /*4c60*/  FMUL.FTZ R174, R2.reuse, R63 ;  /* 0x0000003f02ae7220 */ /* 0x040fe20000410000 */
[C---:B------:R-:W-:Y:S01]  /*4c70*/  FMUL.FTZ R173, R2.reuse, R60 ;  /* 0x0000003c02ad7220 */ /* 0x040fe20000410000 */
[----:B------:R-:W-:Y:S01]  /*4c80*/  ULOP3.LUT UR24, UR24, 0x100, URZ, 0xc0, !UPT ;  /* 0x0000010018187892 */ /* 0x000fe2000f8ec0ff */
        /* <DEDUP_REMOVED lines=13> */
[C---:B--2---:R-:W-:Y:S01]  /*4d60*/  IADD3 R4, PT, PT, R148.reuse, 0x200, RZ ;  /* 0x0000020094047810 */ /* 0x044fe20007ffe0ff */
[----:B------:R-:W2:Y:S01]  /*4d70*/  MUFU.EX2 R175, R175 ;  /* 0x000000af00af7308 */ /* 0x000ea20000000800 */
[----:B------:R-:W-:Y:S01]  /*4d80*/  IADD3 R3, PT, PT, R17, UR24, RZ ;  /* 0x0000001811037c10 */ /* 0x000fe2000fffe0ff */
[----:B----4-:R-:W-:Y:S01]  /*4d90*/  ULEA UR24, UR28, UR25, 0x18 ;  /* 0x000000191c187291 */ /* 0x010fe2000f8ec0ff */
[----:B------:R-:W-:Y:S01]  /*4da0*/  ISETP.NE.AND P2, PT, R148, 0x3f, PT ;  /* 0x0000003f9400780c */ /* 0x000fe20003f45270 */
[----:B------:R0:W4:Y:S01]  /*4db0*/  LDS R152, [R111] ;  /* 0x000000006f987984 */ /* 0x0001220000000800 */
[----:B------:R-:W-:Y:S01]  /*4dc0*/  SEL R3, R3, R4, !P0 ;  /* 0x0000000403037207 */ /* 0x000fe20004000000 */
[----:B------:R-:W-:Y:S02]  /*4dd0*/  BSSY.RECONVERGENT B0, `(.L_x_4294) ;  /* 0x000003c000007945 */ /* 0x000fe40003800200 */
        /* <DEDUP_REMOVED lines=24> */
[----:B-----5:R0:W-:Y:S02]  /*4f60*/  STS [R3+0x2550], R14 ;  /* 0x0025500e03007388 */ /* 0x0201e40000000800 */
        /* <DEDUP_REMOVED lines=23> */
[----:B0-2-4-:R-:W-:Y:S05]  /*50e0*/  @P2 BRA `(.L_x_4295) ;  /* 0x0000000000202947 */ /* 0x015fea0003800000 */
[----:B-1----:R-:W-:Y:S01]  /*50f0*/  UISETP.NE.AND UP0, UPT, UR14, UR46, UPT ;  /* 0x0000002e0e00728c */ /* 0x002fe2000bf05270 */
[----:B------:R-:W-:-:S08]  /*5100*/  HFMA2 R204, -RZ, RZ, 1.875, 0 ;  /* 0x3f800000ffcc7431 */ /* 0x000fd000000001ff */
[----:B------:R-:W-:Y:S05]  /*5110*/  BRA.U !UP0, `(.L_x_4296) ;  /* 0x00000001081c7547 */ /* 0x000fea000b800000 */
[----:B------:R-:W-:-:S06]  /*5120*/  ULOP3.LUT UR25, UR33, 0x100, URZ, 0xc0, !UPT ;  /* 0x0000010021197892 */ /* 0x000fcc000f8ec0ff */
[----:B------:R-:W-:-:S05]  /*5130*/  VIADD R2, R17, UR25 ;  /* 0x0000001911027c36 */ /* 0x000fca0008000000 */
[----:B------:R-:W-:-:S05]  /*5140*/  LEA R2, R2, UR24, 0x2 ;  /* 0x0000001802027c11 */ /* 0x000fca000f8e10ff */
[----:B------:R2:W3:Y:S01]  /*5150*/  LDS R204, [R2+0x2550] ;  /* 0x0025500002cc7984 */ /* 0x0004e20000000800 */
[----:B------:R-:W-:Y:S05]  /*5160*/  BRA `(.L_x_4296) ;  /* 0x0000000000087947 */ /* 0x000fea0003800000 */
.L_x_4295:
[----:B------:R-:W-:-:S06]  /*5170*/  LEA R204, R148, UR24, 0x2 ;  /* 0x0000001894cc7c11 */ /* 0x000fcc000f8e10ff */
[----:B------:R-:W0:Y:S02]  /*5180*/  LDS R204, [R204+0x2d54] ;  /* 0x002d5400cccc7984 */ /* 0x000e240000000800 */
.L_x_4296:
[----:B-1----:R-:W-:Y:S05]  /*5190*/  BSYNC.RECONVERGENT B0 ;  /* 0x0000000000007941 */ /* 0x002fea0003800200 */
.L_x_4294:
[----:B------:R-:W1:Y:S01]  /*51a0*/  @P1 LDC R4, c[0x0][0x38c] ;  /* 0x0000e300ff041b82 */ /* 0x000e620000000800 */
[----:B------:R-:W-:Y:S01]  /*51b0*/  VOTEU.ANY UP0, P1 ;  /* 0x0000000000ff7886 */ /* 0x000fe20000800100 */
[----:B------:R-:W-:Y:S01]  /*51c0*/  FMUL.FTZ R7, R94, R65 ;  /* 0x000000415e077220 */ /* 0x000fe20000410000 */
[----:B------:R-:W-:Y:S01]  /*51d0*/  MOV R5, 0x8 ;  /* 0x0000000800057802 */ /* 0x000fe20000000f00 */
[----:B--2---:R-:W-:Y:S01]  /*51e0*/  HFMA2 R2, -RZ, RZ, 1.875, 0 ;  /* 0x3f800000ff027431 */ /* 0x004fe200000001ff */
[----:B------:R-:W-:Y:S01]  /*51f0*/  MOV R3, RZ ;  /* 0x000000ff00037202 */ /* 0x000fe20000000f00 */
[----:B------:R-:W-:Y:S01]  /*5200*/  @UP0 UIADD3 UR25, UPT, UPT, UR14, -0x2, URZ ;  /* 0xfffffffe0e190890 */ /* 0x000fe2000fffe0ff */
[----:B------:R-:W-:Y:S01]  /*5210*/  FMUL.FTZ R168, R95, R62 ;  /* 0x0000003e5fa87220 */ /* 0x000fe20000410000 */
[----:B------:R-:W-:Y:S01]  /*5220*/  FMUL.FTZ R6, R152, R7 ;  /* 0x0000000798067220 */ /* 0x000fe20000410000 */
[----:B------:R-:W-:Y:S02]  /*5230*/  FMUL.FTZ R214, R93, R63 ;  /* 0x0000003f5dd67220 */ /* 0x000fe40000410000 */
[----:B------:R-:W-:Y:S01]  /*5240*/  FMUL.FTZ R168, R153, R168 ;  /* 0x000000a899a87220 */ /* 0x000fe20000410000 */
[----:B------:R-:W-:Y:S01]  /*5250*/  FMUL.FTZ R7, R14, R175 ;  /* 0x000000af0e077220 */ /* 0x000fe20000410000 */
[----:B------:R-:W-:Y:S01]  /*5260*/  FMUL.FTZ R201, R92, R60 ;  /* 0x0000003c5cc97220 */ /* 0x000fe20000410000 */
[----:B------:R-:W-:Y:S01]  /*5270*/  FMUL.FTZ R15, R167, R214 ;  /* 0x000000d6a70f7220 */ /* 0x000fe20000410000 */
[----:B------:R-:W-:Y:S01]  /*5280*/  FFMA.FTZ R6, R175, R6, R168 ;  /* 0x00000006af067223 */ /* 0x000fe200000100a8 */
[----:B-1----:R-:W-:-:S04]  /*5290*/  @P1 IMAD R4, R4, UR25, R17 ;  /* 0x0000001904041c24 */ /* 0x002fc8000f8e0211 */
        /* <DEDUP_REMOVED lines=53> */
[C---:B------:R-:W-:Y:S01]  /*55f0*/  FFMA.FTZ R5, R213.reuse, R6, R218 ;  /* 0x00000006d5057223 */ /* 0x040fe200000100da */
[----:B------:R-:W-:Y:S02]  /*5600*/  @P2 LOP3.LUT R188, R188, 0x2, RZ, 0xfc, !PT ;  /* 0x00000002bcbc2812 */ /* 0x000fe400078efcff */
[----:B------:R-:W-:Y:S01]  /*5610*/  FMUL.FTZ R4, R213, R4 ;  /* 0x00000004d5047220 */ /* 0x000fe20000410000 */
[----:B------:R-:W-:-:S03]  /*5620*/  FFMA.FTZ R5, R211, R5, R230 ;  /* 0x00000005d3057223 */ /* 0x000fc600000100e6 */
[----:B------:R-:W-:-:S05]  /*5630*/  FMUL.FTZ R4, R211, R4 ;  /* 0x00000004d3047220 */ /* 0x000fca0000410000 */
        /* <DEDUP_REMOVED lines=17> */
[----:B------:R-:W2:Y:S01]  /*5750*/  SHFL.UP PT, R4, R225, 0x1, RZ ;  /* 0x04200000e1047989 */ /* 0x000ea200000e00ff */
[C---:B-1----:R-:W-:Y:S01]  /*5760*/  FFMA.FTZ R5, R225.reuse, R5, R232 ;  /* 0x00000005e1057223 */ /* 0x042fe200000100e8 */
[----:B--2---:R-:W-:-:S04]  /*5770*/  @P5 FMUL.FTZ R225, R225, R4 ;  /* 0x00000004e1e15220 */ /* 0x004fc80000410000 */
        /* <DEDUP_REMOVED lines=16> */
[----:B------:R1:W2:Y:S04]  /*5880*/  SHFL.UP PT, R6, R225, 0x10, RZ ;  /* 0x06000000e1067989 */ /* 0x0002a800000e00ff */
[----:B------:R1:W4:Y:S02]  /*5890*/  SHFL.UP PT, R5, R4, 0x10, RZ ;  /* 0x0600000004057989 */ /* 0x00032400000e00ff */
.L_x_4356:
[----:B------:R-:W-:Y:S01]  /*58a0*/  ISETP.GE.AND P2, PT, R128, 0x10, PT ;  /* 0x000000108000780c */ /* 0x000fe20003f46270 */
[----:B----4-:R-:W-:Y:S01]  /*58b0*/  FFMA.FTZ R5, R225, R5, R4 ;  /* 0x00000005e1057223 */ /* 0x010fe20000010004 */
[----:B------:R-:W-:-:S04]  /*58c0*/  UMOV UR25, 0xffffffff ;  /* 0xffffffff00197882 */ /* 0x000fc80000000000 */
[----:B------:R-:W-:-:S07]  /*58d0*/  FSEL R227, R4, R5, !P2 ;  /* 0x0000000504e37208 */ /* 0x000fce0005000000 */
[----:B-12---:R-:W-:Y:S01]  /*58e0*/  @P2 FMUL.FTZ R225, R225, R6 ;  /* 0x00000006e1e12220 */ /* 0x006fe20000410000 */
[----:B------:R-:W-:Y:S06]  /*58f0*/  BRA.DIV UR25, `(.L_x_4299) ;  /* 0x0000004619e87947 */ /* 0x000fec000b800000 */
.L_x_4359:
[----:B------:R-:W-:-:S03]  /*5900*/  UMOV UR25, 0xffffffff ;  /* 0xffffffff00197882 */ /* 0x000fc60000000000 */
[----:B------:R-:W-:Y:S05]  /*5910*/  BRA.DIV UR25, `(.L_x_4300) ;  /* 0x0000004a19087947 */ /* 0x000fea000b800000 */
.L_x_4362:
[----:B------:R-:W-:-:S03]  /*5920*/  UMOV UR25, 0xffffffff ;  /* 0xffffffff00197882 */ /* 0x000fc60000000000 */
[----:B------:R-:W-:Y:S05]  /*5930*/  BRA.DIV UR25, `(.L_x_4301) ;  /* 0x0000004a19287947 */ /* 0x000fea000b800000 */
[----:B------:R-:W1:Y:S04]  /*5940*/  SHFL.UP PT, R225, R225, 0x1, RZ ;  /* 0x04200000e1e17989 */ /* 0x000e6800000e00ff */
[----:B------:R2:W4:Y:S04]  /*5950*/  SHFL.UP PT, R232, R227, 0x1, RZ ;  /* 0x04200000e3e87989 */ /* 0x00052800000e00ff */
[----:B-----5:R2:W0:Y:S04]  /*5960*/  SHFL.IDX PT, R4, R2, RZ, 0x1f ;  /* 0x00001fff02047589 */ /* 0x02042800000e0000 */
[----:B------:R2:W0:Y:S02]  /*5970*/  SHFL.IDX PT, R5, R3, RZ, 0x1f ;  /* 0x00001fff03057589 */ /* 0x00042400000e0000 */
.L_x_4368:
[----:B------:R-:W5:Y:S01]  /*5980*/  LDS.64 R6, [R223+0x2140] ;  /* 0x00214000df067984 */ /* 0x000f620000000a00 */
[C---:B01--4-:R-:W-:Y:S01]  /*5990*/  @P0 FFMA.FTZ R5, R225.reuse, R5, R232 ;  /* 0x00000005e1050223 */ /* 0x053fe200000100e8 */
[----:B------:R-:W-:-:S03]  /*59a0*/  @P0 FMUL.FTZ R4, R225, R4 ;  /* 0x00000004e1040220 */ /* 0x000fc60000410000 */
[-C--:B-----5:R-:W-:Y:S01]  /*59b0*/  FFMA.FTZ R7, R5, R6.reuse, R7 ;  /* 0x0000000605077223 */ /* 0x0a0fe20000010007 */
[----:B------:R-:W-:-:S05]  /*59c0*/  FMUL.FTZ R6, R4, R6 ;  /* 0x0000000604067220 */ /* 0x000fca0000410000 */
[----:B------:R4:W-:Y:S02]  /*59d0*/  STS.128 [R223+0x2140], R4 ;  /* 0x00214004df007388 */ /* 0x0009e40000000c00 */
.L_x_4297:
[----:B------:R-:W-:Y:S01]  /*59e0*/  FMUL.FTZ R229, R94, R65 ;  /* 0x000000415ee57220 */ /* 0x000fe20000410000 */
[----:B------:R-:W-:Y:S01]  /*59f0*/  FMUL.FTZ R232, R95, R62 ;  /* 0x0000003e5fe87220 */ /* 0x000fe20000410000 */
[----:B------:R-:W-:Y:S05]  /*5a00*/  WARPSYNC.ALL ;  /* 0x0000000000007948 */ /* 0x000fea0003800000 */
[----:B----4-:R-:W-:Y:S01]  /*5a10*/  FMUL.FTZ R7, R152, R229 ;  /* 0x000000e598077220 */ /* 0x010fe20000410000 */
[----:B------:R-:W-:Y:S01]  /*5a20*/  FMUL.FTZ R234, R153, R232 ;  /* 0x000000e899ea7220 */ /* 0x000fe20000410000 */
[----:B------:R-:W-:Y:S01]  /*5a30*/  BAR.SYNC.DEFER_BLOCKING 0x0 ;  /* 0x0000000000007b1d */ /* 0x000fe20000010000 */
[C---:B0-23-5:R-:W-:Y:S01]  /*5a40*/  FMUL.FTZ R2, R211.reuse, R204 ;  /* 0x000000ccd3027220 */ /* 0x06dfe20000410000 */
[----:B------:R-:W-:Y:S01]  /*5a50*/  FFMA.FTZ R3, R211, R207, R206 ;  /* 0x000000cfd3037223 */ /* 0x000fe200000100ce */
[----:B------:R-:W-:Y:S01]  /*5a60*/  UISETP.GE.AND UP0, UPT, UR14, UR46, UPT ;  /* 0x0000002e0e00728c */ /* 0x000fe2000bf06270 */
[----:B------:R-:W-:Y:S01]  /*5a70*/  ISETP.GT.U32.AND P2, PT, R148, 0x1f, PT ;  /* 0x0000001f9400780c */ /* 0x000fe20003f44070 */
[C---:B-1----:R-:W-:Y:S01]  /*5a80*/  FMUL.FTZ R5, R213.reuse, R2 ;  /* 0x00000002d5057220 */ /* 0x042fe20000410000 */
        /* <DEDUP_REMOVED lines=35> */
[----:B------:R-:W-:-:S03]  /*5cc0*/  MOV R15, RZ ;  /* 0x000000ff000f7202 */ /* 0x000fc60000000f00 */
[----:B------:R-:W-:-:S03]  /*5cd0*/  FFMA.FTZ R227, R173, R236, R242 ;  /* 0x000000ecade37223 */ /* 0x000fc600000100f2 */
[----:B------:R0:W1:Y:S01]  /*5ce0*/  @!P0 LDS.64 R14, [R4+0x2e50] ;  /* 0x002e5000040e8984 */ /* 0x0000620000000a00 */
        /* <DEDUP_REMOVED lines=66> */
.L_x_4385:
        /* <DEDUP_REMOVED lines=10> */
.L_x_4302:
[----:B------:R-:W-:Y:S05]  /*61b0*/  WARPSYNC.ALL ;  /* 0x0000000000007948 */ /* 0x000fea0003800000 */
[C---:B------:R-:W-:Y:S02]  /*61c0*/  ISETP.NE.AND P5, PT, R148.reuse, RZ, PT ;  /* 0x000000ff9400720c */ /* 0x040fe40003fa5270 */
[----:B------:R-:W-:Y:S01]  /*61d0*/  IADD3 R3, PT, PT, R148, 0x200, RZ ;  /* 0x0000020094037810 */ /* 0x000fe20007ffe0ff */
[----:B------:R-:W-:Y:S01]  /*61e0*/  BAR.SYNC.DEFER_BLOCKING 0x0 ;  /* 0x0000000000007b1d */ /* 0x000fe20000010000 */
[----:B0-----:R-:W-:Y:S01]  /*61f0*/  FFMA.FTZ R4, R0, R231, RZ ;  /* 0x000000e700047223 */ /* 0x001fe200000100ff */
[----:B------:R-:W-:Y:S01]  /*6200*/  FFMA.FTZ R214, R167, -R214, R236 ;  /* 0x800000d6a7d67223 */ /* 0x000fe200000100ec */
[----:B------:R-:W-:Y:S01]  /*6210*/  FFMA.FTZ R201, R166, -R201, R227 ;  /* 0x800000c9a6c97223 */ /* 0x000fe200000100e3 */
[----:B------:R-:W-:Y:S01]  /*6220*/  FFMA.FTZ R190, R163, -R190, R220 ;  /* 0x800000bea3be7223 */ /* 0x000fe200000100dc */
[----:B------:R-:W-:Y:S01]  /*6230*/  FFMA.FTZ R5, R79, R234, R4 ;  /* 0x000000ea4f057223 */ /* 0x000fe20000010004 */
[----:B------:R-:W-:Y:S01]  /*6240*/  FFMA.FTZ R191, R162, -R191, R221 ;  /* 0x800000bfa2bf7223 */ /* 0x000fe200000100dd */
[----:B------:R-:W-:Y:S01]  /*6250*/  MOV R4, R148 ;  /* 0x0000009400047202 */ /* 0x000fe20000000f00 */
[----:B------:R-:W-:Y:S01]  /*6260*/  FFMA.FTZ R186, R161, -R186, R222 ;  /* 0x800000baa1ba7223 */ /* 0x000fe200000100de */
[----:B------:R-:W-:Y:S01]  /*6270*/  FFMA.FTZ R236, R78, R236, R5 ;  /* 0x000000ec4eec7223 */ /* 0x000fe20000010005 */
[----:B------:R-:W-:-:S02]  /*6280*/  HFMA2 R5, -RZ, RZ, 0, 0 ;  /* 0x00000000ff057431 */ /* 0x000fc400000001ff */
[----:B------:R-:W-:Y:S01]  /*6290*/  FFMA.FTZ R187, R160, -R187, R223 ;  /* 0x800000bba0bb7223 */ /* 0x000fe200000100df */
[----:B------:R-:W-:Y:S01]  /*62a0*/  FFMA.FTZ R178, R159, -R178, R216 ;  /* 0x800000b29fb27223 */ /* 0x000fe200000100d8 */
[----:B------:R-:W-:Y:S01]  /*62b0*/  FFMA.FTZ R227, R77, R227, R236 ;  /* 0x000000e34de37223 */ /* 0x000fe200000100ec */
[----:B------:R-:W-:Y:S01]  /*62c0*/  FFMA.FTZ R176, R157, -R176, R228 ;  /* 0x800000b09db07223 */ /* 0x000fe200000100e4 */
[----:B------:R-:W-:Y:S01]  /*62d0*/  FFMA.FTZ R232, R153, -R232, R234 ;  /* 0x800000e899e87223 */ /* 0x000fe200000100ea */
[----:B------:R-:W-:Y:S01]  /*62e0*/  FFMA.FTZ R196, R165, -R196, R225 ;  /* 0x800000c4a5c47223 */ /* 0x000fe200000100e1 */
[----:B------:R-:W-:Y:S01]  /*62f0*/  FFMA.FTZ R6, R76, R225, R227 ;  /* 0x000000e14c067223 */ /* 0x000fe200000100e3 */
[----:B------:R-:W-:Y:S01]  /*6300*/  FFMA.FTZ R197, R164, -R197, R226 ;  /* 0x800000c5a4c57223 */ /* 0x000fe200000100e2 */
[----:B------:R-:W-:Y:S01]  /*6310*/  USHF.R.S32.HI UR25, URZ, 0x1f, UR12 ;  /* 0x0000001fff197899 */ /* 0x000fe2000801140c */
[----:B------:R-:W-:-:S04]  /*6320*/  IMAD.WIDE.U32 R4, R12, UR32, R4 ;  /* 0x000000200c047c25 */ /* 0x000fc8000f8e0004 */
[----:B------:R-:W-:Y:S01]  /*6330*/  FFMA.FTZ R7, R75, R226, R6 ;  /* 0x000000e24b077223 */ /* 0x000fe20000010006 */
[----:B------:R-:W-:Y:S01]  /*6340*/  FFMA.FTZ R179, R158, -R179, R224 ;  /* 0x800000b39eb37223 */ /* 0x000fe200000100e0 */
[----:B------:R-:W-:Y:S01]  /*6350*/  UIMAD UR25, UR25, UR40, URZ ;  /* 0x00000028191972a4 */ /* 0x000fe2000f8e02ff */
[----:B------:R-:W0:Y:S01]  /*6360*/  LDS R2, [R145+0x2354] ;  /* 0x0023540091027984 */ /* 0x000e220000000800 */
[----:B------:R-:W-:Y:S01]  /*6370*/  FFMA.FTZ R220, R74, R220, R7 ;  /* 0x000000dc4adc7223 */ /* 0x000fe20000010007 */
[----:B------:R-:W-:Y:S01]  /*6380*/  IMAD R5, R13, UR32, R5 ;  /* 0x000000200d057c24 */ /* 0x000fe2000f8e0205 */
[----:B------:R-:W-:Y:S01]  /*6390*/  UIMAD UR25, UR12, UR41, UR25 ;  /* 0x000000290c1972a4 */ /* 0x000fe2000f8e0219 */
[----:B------:R-:W-:Y:S01]  /*63a0*/  FFMA.FTZ R177, R156, -R177, R219 ;  /* 0x800000b19cb17223 */ /* 0x000fe200000100db */
[----:B------:R-:W-:Y:S01]  /*63b0*/  FFMA.FTZ R221, R73, R221, R220 ;  /* 0x000000dd49dd7223 */ /* 0x000fe200000100dc */
[----:B------:R-:W-:Y:S01]  /*63c0*/  FFMA.FTZ R168, R155, -R168, R218 ;  /* 0x800000a89ba87223 */ /* 0x000fe200000100da */
[----:B------:R-:W-:Y:S01]  /*63d0*/  FFMA.FTZ R169, R154, -R169, R217 ;  /* 0x800000a99aa97223 */ /* 0x000fe200000100d9 */
[----:B------:R-:W-:Y:S01]  /*63e0*/  BSSY.RECONVERGENT B0, `(.L_x_4304) ;  /* 0x0000081000007945 */ /* 0x000fe20003800200 */
        /* <DEDUP_REMOVED lines=8> */
[----:B------:R-:W-:-:S03]  /*6470*/  FFMA.FTZ R2, R152, -R229, R231 ;  /* 0x800000e598027223 */ /* 0x000fc600000100e7 */
[----:B------:R-:W-:-:S04]  /*6480*/  FFMA.FTZ R206, R211, R204, R206 ;  /* 0x000000ccd3ce7223 */ /* 0x000fc800000100ce */
[----:B------:R-:W-:-:S04]  /*6490*/  FFMA.FTZ R213, R213, R206, R208 ;  /* 0x000000ced5d57223 */ /* 0x000fc800000100d0 */
[----:B------:R-:W-:Y:S01]  /*64a0*/  FFMA.FTZ R212, R212, R213, R209 ;  /* 0x000000d5d4d47223 */ /* 0x000fe200000100d1 */
[----:B------:R-:W-:-:S03]  /*64b0*/  IADD3 R209, PT, PT, R148, 0x40, RZ ;  /* 0x0000004094d17810 */ /* 0x000fc60007ffe0ff */
[----:B------:R-:W-:Y:S01]  /*64c0*/  FFMA.FTZ R215, R215, R212, R210 ;  /* 0x000000d4d7d77223 */ /* 0x000fe200000100d2 */
[----:B------:R-:W-:-:S03]  /*64d0*/  LEA.HI R209, R209, R148, RZ, 0x1b ;  /* 0x00000094d1d17211 */ /* 0x000fc600078fd8ff */
[----:B------:R-:W-:Y:S01]  /*64e0*/  FFMA.FTZ R200, R203, R215, R200 ;  /* 0x000000d7cbc87223 */ /* 0x000fe200000100c8 */
[----:B------:R-:W-:-:S03]  /*64f0*/  FMUL.FTZ R207, R215, R52 ;  /* 0x00000034d7cf7220 */ /* 0x000fc60000410000 */
[----:B------:R-:W-:-:S04]  /*6500*/  FFMA.FTZ R205, R205, R200, R202 ;  /* 0x000000c8cdcd7223 */ /* 0x000fc800000100ca */
[----:B------:R-:W-:Y:S01]  /*6510*/  FFMA.FTZ R198, R199, R205, R198 ;  /* 0x000000cdc7c67223 */ /* 0x000fe200000100c6 */
[----:B------:R-:W-:-:S03]  /*6520*/  MOV R199, UR40 ;  /* 0x0000002800c77c02 */ /* 0x000fc60008000f00 */
[----:B------:R-:W-:Y:S02]  /*6530*/  FFMA.FTZ R195, R195, R198, R192 ;  /* 0x000000c6c3c37223 */ /* 0x000fe400000100c0 */
[----:B------:R-:W-:Y:S01]  /*6540*/  IMAD.WIDE.U32 R4, R199, UR12, R4 ;  /* 0x0000000cc7047c25 */ /* 0x000fe2000f8e0004 */
[----:B------:R-:W-:-:S03]  /*6550*/  SHF.L.U32 R199, R148, 0x4, RZ ;  /* 0x0000000494c77819 */ /* 0x000fc600000006ff */
[----:B------:R-:W-:Y:S01]  /*6560*/  FFMA.FTZ R194, R194, R195, R193 ;  /* 0x000000c3c2c27223 */ /* 0x000fe200000100c1 */
[----:B------:R-:W-:-:S03]  /*6570*/  LEA.HI R6, R148, R199, RZ, 0x1f ;  /* 0x000000c794067211 */ /* 0x000fc600078ff8ff */
[----:B------:R-:W-:Y:S01]  /*6580*/  FFMA.FTZ R183, R183, R194, R180 ;  /* 0x000000c2b7b77223 */ /* 0x000fe200000100b4 */
[----:B------:R-:W-:Y:S02]  /*6590*/  IADD3 R4, P0, PT, R4, UR30, RZ ;  /* 0x0000001e04047c10 */ /* 0x000fe4000ff1e0ff */
[----:B------:R-:W-:Y:S01]  /*65a0*/  LEA R192, R6, UR24, 0x2 ;  /* 0x0000001806c07c11 */ /* 0x000fe2000f8e10ff */
[----:B------:R-:W-:Y:S01]  /*65b0*/  FFMA.FTZ R184, R184, R183, R181 ;  /* 0x000000b7b8b87223 */ /* 0x000fe200000100b5 */
[----:B------:R-:W-:Y:S01]  /*65c0*/  IADD3.X R5, PT, PT, R5, UR25, RZ, P0, !PT ;  /* 0x0000001905057c10 */ /* 0x000fe200087fe4ff */
[----:B------:R-:W-:Y:S02]  /*65d0*/  UMOV UR25, UR29 ;  /* 0x0000001d00197c82 */ /* 0x000fe40008000000 */
[----:B------:R-:W-:Y:S01]  /*65e0*/  FFMA.FTZ R185, R185, R184, R182 ;  /* 0x000000b8b9b97223 */ /* 0x000fe200000100b6 */
[----:B------:R-:W-:-:S03]  /*65f0*/  @!P5 LEA R182, R17, UR24, 0x3 ;  /* 0x0000001811b6dc11 */ /* 0x000fc6000f8e18ff */
[----:B------:R-:W-:Y:S01]  /*6600*/  FFMA.FTZ R170, R173, R185, R170 ;  /* 0x000000b9adaa7223 */ /* 0x000fe200000100aa */
[----:B------:R-:W-:Y:S01]  /*6610*/  FMUL.FTZ R181, R185, R60 ;  /* 0x0000003cb9b57220 */ /* 0x000fe20000410000 */
[----:B------:R0:W-:Y:S02]  /*6620*/  @!P5 STS.64 [R182+0x2e50], R14 ;  /* 0x002e500eb600d388 */ /* 0x0001e40000000a00 */
[----:B------:R-:W-:Y:S01]  /*6630*/  FFMA.FTZ R174, R174, R170, R171 ;  /* 0x000000aaaeae7223 */ /* 0x000fe200000100ab */
[----:B------:R-:W-:Y:S01]  /*6640*/  FMUL.FTZ R180, R170, R63 ;  /* 0x0000003faab47220 */ /* 0x000fe20000410000 */
[----:B------:R-:W-:Y:S02]  /*6650*/  FMUL.FTZ R193, R92, R181 ;  /* 0x000000b55cc17220 */ /* 0x000fe40000410000 */
[----:B------:R-:W-:Y:S01]  /*6660*/  FFMA.FTZ R172, R175, R174, R172 ;  /* 0x000000aeafac7223 */ /* 0x000fe200000100ac */
[----:B------:R-:W-:Y:S01]  /*6670*/  FMUL.FTZ R6, R174, R62 ;  /* 0x0000003eae067220 */ /* 0x000fe20000410000 */
[----:B------:R-:W-:-:S02]  /*6680*/  FMUL.FTZ R175, R93, R180 ;  /* 0x000000b45daf7220 */ /* 0x000fc40000410000 */
[----:B------:R-:W-:Y:S01]  /*6690*/  FMUL.FTZ R7, R172, R65 ;  /* 0x00000041ac077220 */ /* 0x000fe20000410000 */
[----:B------:R-:W-:Y:S01]  /*66a0*/  FMUL.FTZ R173, R95, R6 ;  /* 0x000000065fad7220 */ /* 0x000fe20000410000 */
[----:B0-----:R-:W-:Y:S01]  /*66b0*/  FMUL.FTZ R15, R183, R58 ;  /* 0x0000003ab70f7220 */ /* 0x001fe20000410000 */
[----:B------:R-:W-:Y:S01]  /*66c0*/  FMUL.FTZ R182, R198, R57 ;  /* 0x00000039c6b67220 */ /* 0x000fe20000410000 */
[-C--:B------:R-:W-:Y:S01]  /*66d0*/  FFMA.FTZ R171, R2, R7.reuse, RZ ;  /* 0x0000000702ab7223 */ /* 0x080fe200000100ff */
[----:B------:R-:W-:-:S03]  /*66e0*/  FMUL.FTZ R7, R94, R7 ;  /* 0x000000075e077220 */ /* 0x000fc60000410000 */
[----:B------:R-:W-:Y:S01]  /*66f0*/  FFMA.FTZ R171, R232, R6, R171 ;  /* 0x00000006e8ab7223 */ /* 0x000fe200000100ab */
[----:B------:R-:W-:Y:S01]  /*6700*/  FMUL.FTZ R6, R184, R61 ;  /* 0x0000003db8067220 */ /* 0x000fe20000410000 */
[----:B------:R0:W-:Y:S02]  /*6710*/  STS [R192+0x1090], R7 ;  /* 0x00109007c0007388 */ /* 0x0001e40000000800 */
[----:B------:R-:W-:Y:S01]  /*6720*/  FFMA.FTZ R180, R214, R180, R171 ;  /* 0x000000b4d6b47223 */ /* 0x000fe200000100ab */
[----:B------:R-:W-:Y:S01]  /*6730*/  LEA.HI R171, R199, R199, RZ, 0x1b ;  /* 0x000000c7c7ab7211 */ /* 0x000fe200078fd8ff */
[----:B------:R1:W-:Y:S01]  /*6740*/  STS [R144+0x1094], R173 ;  /* 0x001094ad90007388 */ /* 0x0003e20000000800 */
[----:B------:R-:W-:Y:S01]  /*6750*/  FMUL.FTZ R199, R195, R56 ;  /* 0x00000038c3c77220 */ /* 0x000fe20000410000 */
[----:B------:R-:W-:Y:S01]  /*6760*/  FFMA.FTZ R181, R201, R181, R180 ;  /* 0x000000b5c9b57223 */ /* 0x000fe200000100b4 */
[----:B------:R-:W-:Y:S01]  /*6770*/  FMUL.FTZ R180, R194, R59 ;  /* 0x0000003bc2b47220 */ /* 0x000fe20000410000 */
[----:B------:R2:W-:Y:S02]  /*6780*/  STS [R144+0x1098], R175 ;  /* 0x001098af90007388 */ /* 0x0005e40000000800 */
[-C--:B------:R-:W-:Y:S01]  /*6790*/  FFMA.FTZ R14, R196, R6.reuse, R181 ;  /* 0x00000006c40e7223 */ /* 0x080fe200000100b5 */
[----:B0-----:R-:W-:Y:S01]  /*67a0*/  FMUL.FTZ R7, R91, R6 ;  /* 0x000000065b077220 */ /* 0x001fe20000410000 */
[----:B------:R0:W-:Y:S01]  /*67b0*/  STS [R144+0x109c], R193 ;  /* 0x00109cc190007388 */ /* 0x0001e20000000800 */
[----:B------:R-:W-:Y:S01]  /*67c0*/  FMUL.FTZ R181, R87, R182 ;  /* 0x000000b657b57220 */ /* 0x000fe20000410000 */
[----:B-1----:R-:W-:Y:S01]  /*67d0*/  FMUL.FTZ R173, R89, R180 ;  /* 0x000000b459ad7220 */ /* 0x002fe20000410000 */
[----:B------:R-:W-:Y:S01]  /*67e0*/  FMUL.FTZ R6, R200, R55 ;  /* 0x00000037c8067220 */ /* 0x000fe20000410000 */
[----:B--2---:R-:W-:Y:S01]  /*67f0*/  FMUL.FTZ R175, R88, R199 ;  /* 0x000000c758af7220 */ /* 0x004fe20000410000 */
[----:B0-----:R-:W-:Y:S01]  /*6800*/  LEA R144, R171, UR24, 0x2 ;  /* 0x00000018ab907c11 */ /* 0x001fe2000f8e10ff */
[-C--:B------:R-:W-:Y:S01]  /*6810*/  FMUL.FTZ R171, R90, R15.reuse ;  /* 0x0000000f5aab7220 */ /* 0x080fe20000410000 */
[----:B------:R-:W-:Y:S01]  /*6820*/  FFMA.FTZ R15, R197, R15, R14 ;  /* 0x0000000fc50f7223 */ /* 0x000fe2000001000e */
[----:B------:R-:W-:Y:S01]  /*6830*/  FMUL.FTZ R193, R205, R54 ;  /* 0x00000036cdc17220 */ /* 0x000fe20000410000 */
[----:B------:R-:W-:Y:S01]  /*6840*/  FMUL.FTZ R14, R212, R49 ;  /* 0x00000031d40e7220 */ /* 0x000fe20000410000 */
[----:B------:R0:W-:Y:S01]  /*6850*/  STS [R144+0x10a8], R173 ;  /* 0x0010a8ad90007388 */ /* 0x0001e20000000800 */
[----:B------:R-:W-:Y:S01]  /*6860*/  FFMA.FTZ R180, R190, R180, R15 ;  /* 0x000000b4beb47223 */ /* 0x000fe2000001000f */
[----:B------:R-:W-:Y:S01]  /*6870*/  FMUL.FTZ R203, R86, R193 ;  /* 0x000000c156cb7220 */ /* 0x000fe20000410000 */
[----:B------:R-:W-:Y:S01]  /*6880*/  FMUL.FTZ R15, R84, R207 ;  /* 0x000000cf540f7220 */ /* 0x000fe20000410000 */
[----:B------:R1:W-:Y:S01]  /*6890*/  STS [R144+0x10a0], R7 ;  /* 0x0010a00790007388 */ /* 0x0003e20000000800 */
[----:B------:R-:W-:Y:S01]  /*68a0*/  FFMA.FTZ R199, R191, R199, R180 ;  /* 0x000000c7bfc77223 */ /* 0x000fe200000100b4 */
[----:B------:R-:W-:-:S02]  /*68b0*/  FMUL.FTZ R180, R206, R41 ;  /* 0x00000029ceb47220 */ /* 0x000fc40000410000 */
[----:B------:R2:W-:Y:S01]  /*68c0*/  STS [R144+0x10a4], R171 ;  /* 0x0010a4ab90007388 */ /* 0x0005e20000000800 */
[----:B------:R-:W-:Y:S01]  /*68d0*/  FFMA.FTZ R182, R186, R182, R199 ;  /* 0x000000b6bab67223 */ /* 0x000fe200000100c7 */
[----:B0-----:R-:W-:Y:S01]  /*68e0*/  FMUL.FTZ R173, R213, R44 ;  /* 0x0000002cd5ad7220 */ /* 0x001fe20000410000 */
[----:B------:R-:W-:Y:S01]  /*68f0*/  FMUL.FTZ R199, R204, R37 ;  /* 0x00000025ccc77220 */ /* 0x000fe20000410000 */
[----:B------:R0:W-:Y:S01]  /*6900*/  STS [R144+0x10ac], R175 ;  /* 0x0010acaf90007388 */ /* 0x0001e20000000800 */
[----:B------:R-:W-:Y:S01]  /*6910*/  FFMA.FTZ R193, R187, R193, R182 ;  /* 0x000000c1bbc17223 */ /* 0x000fe200000100b6 */
[-C--:B-1----:R-:W-:Y:S02]  /*6920*/  FMUL.FTZ R7, R85, R6.reuse ;  /* 0x0000000655077220 */ /* 0x082fe40000410000 */
[----:B------:R1:W-:Y:S01]  /*6930*/  STS [R144+0x10b0], R181 ;  /* 0x0010b0b590007388 */ /* 0x0003e20000000800 */
[----:B------:R-:W-:Y:S01]  /*6940*/  FFMA.FTZ R6, R178, R6, R193 ;  /* 0x00000006b2067223 */ /* 0x000fe200000100c1 */
[----:B--2---:R-:W-:-:S02]  /*6950*/  FMUL.FTZ R171, R83, R14 ;  /* 0x0000000e53ab7220 */ /* 0x004fc40000410000 */
[----:B------:R2:W-:Y:S01]  /*6960*/  STS [R144+0x10b4], R203 ;  /* 0x0010b4cb90007388 */ /* 0x0005e20000000800 */
[----:B------:R-:W-:Y:S01]  /*6970*/  FFMA.FTZ R207, R179, R207, R6 ;  /* 0x000000cfb3cf7223 */ /* 0x000fe20000010006 */
[-C--:B0-----:R-:W-:Y:S02]  /*6980*/  FMUL.FTZ R175, R82, R173.reuse ;  /* 0x000000ad52af7220 */ /* 0x081fe40000410000 */
[----:B------:R0:W-:Y:S01]  /*6990*/  STS [R144+0x10b8], R7 ;  /* 0x0010b80790007388 */ /* 0x0001e20000000800 */
[----:B------:R-:W-:Y:S01]  /*69a0*/  FFMA.FTZ R14, R176, R14, R207 ;  /* 0x0000000eb00e7223 */ /* 0x000fe200000100cf */
[----:B-1----:R-:W-:Y:S02]  /*69b0*/  FMUL.FTZ R181, R81, R180 ;  /* 0x000000b451b57220 */ /* 0x002fe40000410000 */
[----:B------:R1:W-:Y:S01]  /*69c0*/  STS [R144+0x10bc], R15 ;  /* 0x0010bc0f90007388 */ /* 0x0003e20000000800 */
[----:B------:R-:W-:Y:S01]  /*69d0*/  FFMA.FTZ R173, R177, R173, R14 ;  /* 0x000000adb1ad7223 */ /* 0x000fe2000001000e */
[----:B--2---:R-:W-:-:S02]  /*69e0*/  FMUL.FTZ R203, R80, R199 ;  /* 0x000000c750cb7220 */ /* 0x004fc40000410000 */
[----:B------:R2:W-:Y:S01]  /*69f0*/  STS [R144+0x10c0], R171 ;  /* 0x0010c0ab90007388 */ /* 0x0005e20000000800 */
[----:B------:R-:W-:Y:S01]  /*6a00*/  FFMA.FTZ R180, R168, R180, R173 ;  /* 0x000000b4a8b47223 */ /* 0x000fe200000100ad */
[----:B0-----:R-:W-:Y:S01]  /*6a10*/  IMAD.WIDE.U32 R6, R17, UR42, R4 ;  /* 0x0000002a11067c25 */ /* 0x001fe2000f8e0004 */
[----:B------:R-:W-:Y:S01]  /*6a20*/  IADD3 R173, PT, PT, R148, 0xc0, RZ ;  /* 0x000000c094ad7810 */ /* 0x000fe20007ffe0ff */
[----:B------:R0:W-:Y:S01]  /*6a30*/  STS [R144+0x10c4], R175 ;  /* 0x0010c4af90007388 */ /* 0x0001e20000000800 */
[----:B-1----:R-:W-:Y:S01]  /*6a40*/  LEA R15, R209, UR24, 0x2 ;  /* 0x00000018d10f7c11 */ /* 0x002fe2000f8e10ff */
[----:B------:R-:W-:Y:S02]  /*6a50*/  IMAD R5, R17, UR43, R7 ;  /* 0x0000002b11057c24 */ /* 0x000fe4000f8e0207 */
[----:B------:R1:W-:Y:S01]  /*6a60*/  STS [R144+0x10c8], R181 ;  /* 0x0010c8b590007388 */ /* 0x0003e20000000800 */
[----:B------:R-:W-:Y:S01]  /*6a70*/  LEA R4, P0, R6, UR44, 0x2 ;  /* 0x0000002c06047c11 */ /* 0x000fe2000f8010ff */
[----:B------:R-:W-:Y:S01]  /*6a80*/  FFMA.FTZ R7, R169, R199, R180 ;  /* 0x000000c7a9077223 */ /* 0x000fe200000100b4 */
[----:B--2---:R-:W-:Y:S01]  /*6a90*/  IADD3 R171, PT, PT, R148, 0x80, RZ ;  /* 0x0000008094ab7810 */ /* 0x004fe20007ffe0ff */
[----:B------:R2:W-:Y:S01]  /*6aa0*/  STS [R144+0x10cc], R203 ;  /* 0x0010cccb90007388 */ /* 0x0005e20000000800 */
[----:B------:R-:W-:Y:S01]  /*6ab0*/  LEA.HI.X R5, R6, UR45, R5, 0x2, P0 ;  /* 0x0000002d06057c11 */ /* 0x000fe200080f1405 */
[----:B------:R-:W-:Y:S01]  /*6ac0*/  FFMA.FTZ R6, R64, R217, R219 ;  /* 0x000000d940067223 */ /* 0x000fe200000100db */
[----:B------:R-:W-:Y:S01]  /*6ad0*/  LEA.HI R171, R171, R148, RZ, 0x1b ;  /* 0x00000094abab7211 */ /* 0x000fe200078fd8ff */
[----:B------:R-:W-:Y:S01]  /*6ae0*/  BAR.SYNC.DEFER_BLOCKING 0x0 ;  /* 0x0000000000007b1d */ /* 0x000fe20000010000 */
[----:B0-----:R-:W-:-:S02]  /*6af0*/  IADD3 R175, PT, PT, R148, 0x100, RZ ;  /* 0x0000010094af7810 */ /* 0x001fc40007ffe0ff */
[----:B-1----:R-:W-:Y:S02]  /*6b00*/  MOV R181, UR25 ;  /* 0x0000001900b57c02 */ /* 0x002fe40008000f00 */
[----:B------:R-:W-:Y:S02]  /*6b10*/  LEA.HI R173, R173, R148, RZ, 0x1b ;  /* 0x00000094adad7211 */ /* 0x000fe400078fd8ff */
[----:B------:R-:W-:Y:S02]  /*6b20*/  IADD3 R181, PT, PT, R181, -UR30, -R148 ;  /* 0x8000001eb5b57c10 */ /* 0x000fe4000fffe894 */
[----:B------:R-:W-:Y:S02]  /*6b30*/  LEA R180, R171, UR24, 0x2 ;  /* 0x00000018abb47c11 */ /* 0x000fe4000f8e10ff */
[C---:B------:R-:W-:Y:S02]  /*6b40*/  ISETP.GE.AND P6, PT, R181.reuse, 0x1, PT ;  /* 0x00000001b500780c */ /* 0x040fe40003fc6270 */
[----:B------:R-:W-:-:S02]  /*6b50*/  ISETP.GE.AND P4, PT, R181, 0x41, PT ;  /* 0x00000041b500780c */ /* 0x000fc40003f86270 */
[C---:B------:R-:W-:Y:S02]  /*6b60*/  ISETP.GE.AND P3, PT, R181.reuse, 0x81, PT ;  /* 0x00000081b500780c */ /* 0x040fe40003f66270 */
[C---:B------:R-:W-:Y:S02]  /*6b70*/  ISETP.GE.AND P2, PT, R181.reuse, 0xc1, PT ;  /* 0x000000c1b500780c */ /* 0x040fe40003f46270 */
[----:B------:R-:W-:Y:S01]  /*6b80*/  ISETP.GE.AND P0, PT, R181, 0x101, PT ;  /* 0x00000101b500780c */ /* 0x000fe20003f06270 */
[----:B------:R-:W0:Y:S04]  /*6b90*/  LDS R15, [R15+0x1190] ;  /* 0x001190000f0f7984 */ /* 0x000e280000000800 */
[----:B--2---:R-:W-:Y:S08]  /*6ba0*/  @!P6 BRA `(.L_x_4305) ;  /* 0x000000000010e947 */ /* 0x004ff00003800000 */
[----:B------:R-:W-:-:S04]  /*6bb0*/  LEA.HI R14, R148, R148, RZ, 0x1b ;  /* 0x00000094940e7211 */ /* 0x000fc800078fd8ff */
[----:B------:R-:W-:-:S05]  /*6bc0*/  LEA R14, R14, UR24, 0x2 ;  /* 0x000000180e0e7c11 */ /* 0x000fca000f8e10ff */
[----:B------:R-:W1:Y:S04]  /*6bd0*/  LDS R171, [R14+0x1090] ;  /* 0x001090000eab7984 */ /* 0x000e680000000800 */
[----:B-1----:R1:W-:Y:S02]  /*6be0*/  REDG.E.ADD.F32.FTZ.RN.STRONG.GPU desc[UR26][R4.64], R171 ;  /* 0x000000ab040079a6 */ /* 0x0023e4000c12f31a */
.L_x_4305:
[----:B------:R-:W-:Y:S05]  /*6bf0*/  BSYNC.RECONVERGENT B0 ;  /* 0x0000000000007941 */ /* 0x000fea0003800200 */
.L_x_4304:
[----:B------:R-:W-:Y:S01]  /*6c00*/  BSSY.RECONVERGENT B0, `(.L_x_4306) ;  /* 0x0000004000007945 */ /* 0x000fe20003800200 */
[----:B------:R-:W-:-:S03]  /*6c10*/  ISETP.GE.AND P6, PT, R181, 0x141, PT ;  /* 0x00000141b500780c */ /* 0x000fc60003fc6270 */
[----:B------:R-:W-:Y:S10]  /*6c20*/  @!P4 BRA `(.L_x_4307) ;  /* 0x000000000004c947 */ /* 0x000ff40003800000 */
[----:B0-----:R2:W-:Y:S02]  /*6c30*/  REDG.E.ADD.F32.FTZ.RN.STRONG.GPU desc[UR26][R4.64+0x100], R15 ;  /* 0x0001000f040079a6 */ /* 0x0015e4000c12f31a */
.L_x_4307:
[----:B------:R-:W-:Y:S05]  /*6c40*/  BSYNC.RECONVERGENT B0 ;  /* 0x0000000000007941 */ /* 0x000fea0003800200 */
.L_x_4306:
[----:B0-2---:R0:W2:Y:S01]  /*6c50*/  LDS R15, [R180+0x1290] ;  /* 0x00129000b40f7984 */ /* 0x0050a20000000800 */
[----:B------:R-:W-:Y:S01]  /*6c60*/  BSSY.RECONVERGENT B0, `(.L_x_4308) ;  /* 0x0000006000007945 */ /* 0x000fe20003800200 */
[----:B-1----:R-:W-:Y:S02]  /*6c70*/  IADD3 R171, PT, PT, R148, 0x140, RZ ;  /* 0x0000014094ab7810 */ /* 0x002fe40007ffe0ff */
[----:B------:R-:W-:Y:S02]  /*6c80*/  LEA.HI R175, R175, R148, RZ, 0x1b ;  /* 0x00000094afaf7211 */ /* 0x000fe400078fd8ff */
[----:B------:R-:W-:Y:S01]  /*6c90*/  LEA R173, R173, UR24, 0x2 ;  /* 0x00000018adad7c11 */ /* 0x000fe2000f8e10ff */
[----:B------:R-:W-:Y:S06]  /*6ca0*/  @!P3 BRA `(.L_x_4309) ;  /* 0x000000000004b947 */ /* 0x000fec0003800000 */
[----:B--2---:R1:W-:Y:S02]  /*6cb0*/  REDG.E.ADD.F32.FTZ.RN.STRONG.GPU desc[UR26][R4.64+0x200], R15 ;  /* 0x0002000f040079a6 */ /* 0x0043e4000c12f31a */
.L_x_4309:
[----:B------:R-:W-:Y:S05]  /*6cc0*/  BSYNC.RECONVERGENT B0 ;  /* 0x0000000000007941 */ /* 0x000fea0003800200 */
.L_x_4308:
[----:B-12---:R1:W2:Y:S01]  /*6cd0*/  LDS R15, [R173+0x1390] ;  /* 0x00139000ad0f7984 */ /* 0x0062a20000000800 */
[----:B------:R-:W-:Y:S01]  /*6ce0*/  BSSY.RECONVERGENT B0, `(.L_x_4310) ;  /* 0x0000005000007945 */ /* 0x000fe20003800200 */
[----:B------:R-:W-:Y:S02]  /*6cf0*/  LEA.HI R171, R171, R148, RZ, 0x1b ;  /* 0x00000094abab7211 */ /* 0x000fe400078fd8ff */
[----:B------:R-:W-:Y:S01]  /*6d00*/  LEA R175, R175, UR24, 0x2 ;  /* 0x00000018afaf7c11 */ /* 0x000fe2000f8e10ff */
[----:B------:R-:W-:Y:S06]  /*6d10*/  @!P2 BRA `(.L_x_4311) ;  /* 0x000000000004a947 */ /* 0x000fec0003800000 */
[----:B--2---:R3:W-:Y:S02]  /*6d20*/  REDG.E.ADD.F32.FTZ.RN.STRONG.GPU desc[UR26][R4.64+0x300], R15 ;  /* 0x0003000f040079a6 */ /* 0x0047e4000c12f31a */
.L_x_4311:
[----:B------:R-:W-:Y:S05]  /*6d30*/  BSYNC.RECONVERGENT B0 ;  /* 0x0000000000007941 */ /* 0x000fea0003800200 */
.L_x_4310:
[----:B--23--:R2:W3:Y:S01]  /*6d40*/  LDS R15, [R175+0x1490] ;  /* 0x00149000af0f7984 */ /* 0x00c4e20000000800 */
[----:B------:R-:W-:Y:S01]  /*6d50*/  BSSY.RECONVERGENT B0, `(.L_x_4312) ;  /* 0x0000004000007945 */ /* 0x000fe20003800200 */
[----:B------:R-:W-:-:S03]  /*6d60*/  LEA R14, R171, UR24, 0x2 ;  /* 0x00000018ab0e7c11 */ /* 0x000fc6000f8e10ff */
[----:B------:R-:W-:Y:S05]  /*6d70*/  @!P0 BRA `(.L_x_4313) ;  /* 0x0000000000048947 */ /* 0x000fea0003800000 */
[----:B---3--:R4:W-:Y:S02]  /*6d80*/  REDG.E.ADD.F32.FTZ.RN.STRONG.GPU desc[UR26][R4.64+0x400], R15 ;  /* 0x0004000f040079a6 */ /* 0x0089e4000c12f31a */
.L_x_4313:
[----:B------:R-:W-:Y:S05]  /*6d90*/  BSYNC.RECONVERGENT B0 ;  /* 0x0000000000007941 */ /* 0x000fea0003800200 */
.L_x_4312:
[----:B---34-:R3:W4:Y:S01]  /*6da0*/  LDS R15, [R14+0x1590] ;  /* 0x001590000e0f7984 */ /* 0x0187220000000800 */
[----:B------:R-:W-:Y:S01]  /*6db0*/  BSSY.RECONVERGENT B0, `(.L_x_4314) ;  /* 0x0000005000007945 */ /* 0x000fe20003800200 */
[C---:B------:R-:W-:Y:S02]  /*6dc0*/  IADD3 R171, PT, PT, R148.reuse, 0x180, RZ ;  /* 0x0000018094ab7810 */ /* 0x040fe40007ffe0ff */
[----:B-1----:R-:W-:Y:S01]  /*6dd0*/  IADD3 R173, PT, PT, R148, 0x1c0, RZ ;  /* 0x000001c094ad7810 */ /* 0x002fe20007ffe0ff */
[----:B------:R-:W-:Y:S06]  /*6de0*/  @!P6 BRA `(.L_x_4315) ;  /* 0x000000000004e947 */ /* 0x000fec0003800000 */
[----:B----4-:R1:W-:Y:S02]  /*6df0*/  REDG.E.ADD.F32.FTZ.RN.STRONG.GPU desc[UR26][R4.64+0x500], R15 ;  /* 0x0005000f040079a6 */ /* 0x0103e4000c12f31a */
.L_x_4315:
[----:B------:R-:W-:Y:S05]  /*6e00*/  BSYNC.RECONVERGENT B0 ;  /* 0x0000000000007941 */ /* 0x000fea0003800200 */
.L_x_4314:
[-C--:B------:R-:W-:Y:S01]  /*6e10*/  LEA.HI R171, R171, R148.reuse, RZ, 0x1b ;  /* 0x00000094abab7211 */ /* 0x080fe200078fd8ff */
[----:B------:R-:W-:Y:S01]  /*6e20*/  BSSY.RECONVERGENT B0, `(.L_x_4316) ;  /* 0x000000e000007945 */ /* 0x000fe20003800200 */
[-C--:B---3--:R-:W-:Y:S01]  /*6e30*/  LEA.HI R14, R3, R148.reuse, RZ, 0x1b ;  /* 0x00000094030e7211 */ /* 0x088fe200078fd8ff */
[----:B-1--4-:R-:W-:Y:S01]  /*6e40*/  VIADD R15, R148, 0x240 ;  /* 0x00000240940f7836 */ /* 0x012fe20000000000 */
[----:B------:R-:W-:Y:S02]  /*6e50*/  LEA R3, R171, UR24, 0x2 ;  /* 0x00000018ab037c11 */ /* 0x000fe4000f8e10ff */
[----:B------:R-:W-:Y:S02]  /*6e60*/  ISETP.GE.AND P6, PT, R181, 0x181, PT ;  /* 0x00000181b500780c */ /* 0x000fe40003fc6270 */
[----:B------:R-:W-:Y:S02]  /*6e70*/  LEA.HI R173, R173, R148, RZ, 0x1b ;  /* 0x00000094adad7211 */ /* 0x000fe400078fd8ff */
[----:B------:R-:W1:Y:S01]  /*6e80*/  LDS R3, [R3+0x1690] ;  /* 0x0016900003037984 */ /* 0x000e620000000800 */
[----:B------:R-:W-:-:S02]  /*6e90*/  ISETP.GE.AND P0, PT, R181, 0x1c1, PT ;  /* 0x000001c1b500780c */ /* 0x000fc40003f06270 */
[----:B------:R-:W-:Y:S02]  /*6ea0*/  LEA R173, R173, UR24, 0x2 ;  /* 0x00000018adad7c11 */ /* 0x000fe4000f8e10ff */
[C---:B------:R-:W-:Y:S02]  /*6eb0*/  ISETP.GE.AND P2, PT, R181.reuse, 0x201, PT ;  /* 0x00000201b500780c */ /* 0x040fe40003f46270 */
[C---:B------:R-:W-:Y:S02]  /*6ec0*/  ISETP.GE.AND P3, PT, R181.reuse, 0x241, PT ;  /* 0x00000241b500780c */ /* 0x040fe40003f66270 */
[----:B------:R-:W-:Y:S01]  /*6ed0*/  ISETP.GE.AND P4, PT, R181, 0x281, PT ;  /* 0x00000281b500780c */ /* 0x000fe20003f86270 */
[----:B------:R-:W-:-:S12]  /*6ee0*/  @!P6 BRA `(.L_x_4317) ;  /* 0x000000000004e947 */ /* 0x000fd80003800000 */
[----:B-1----:R3:W-:Y:S02]  /*6ef0*/  REDG.E.ADD.F32.FTZ.RN.STRONG.GPU desc[UR26][R4.64+0x600], R3 ;  /* 0x00060003040079a6 */ /* 0x0027e4000c12f31a */
.L_x_4317:
[----:B------:R-:W-:Y:S05]  /*6f00*/  BSYNC.RECONVERGENT B0 ;  /* 0x0000000000007941 */ /* 0x000fea0003800200 */
.L_x_4316:
[----:B-1-3--:R1:W3:Y:S01]  /*6f10*/  LDS R3, [R173+0x1790] ;  /* 0x00179000ad037984 */ /* 0x00a2e20000000800 */
[----:B------:R-:W-:Y:S01]  /*6f20*/  BSSY.RECONVERGENT B0, `(.L_x_4318) ;  /* 0x0000006000007945 */ /* 0x000fe20003800200 */
[----:B------:R-:W-:Y:S02]  /*6f30*/  IADD3 R171, PT, PT, R148, 0x280, RZ ;  /* 0x0000028094ab7810 */ /* 0x000fe40007ffe0ff */
[----:B------:R-:W-:Y:S02]  /*6f40*/  LEA R14, R14, UR24, 0x2 ;  /* 0x000000180e0e7c11 */ /* 0x000fe4000f8e10ff */
[----:B------:R-:W-:Y:S01]  /*6f50*/  LEA.HI R15, R15, R148, RZ, 0x1b ;  /* 0x000000940f0f7211 */ /* 0x000fe200078fd8ff */
[----:B------:R-:W-:Y:S06]  /*6f60*/  @!P0 BRA `(.L_x_4319) ;  /* 0x0000000000048947 */ /* 0x000fec0003800000 */
[----:B---3--:R4:W-:Y:S02]  /*6f70*/  REDG.E.ADD.F32.FTZ.RN.STRONG.GPU desc[UR26][R4.64+0x700], R3 ;  /* 0x00070003040079a6 */ /* 0x0089e4000c12f31a */
.L_x_4319:
[----:B------:R-:W-:Y:S05]  /*6f80*/  BSYNC.RECONVERGENT B0 ;  /* 0x0000000000007941 */ /* 0x000fea0003800200 */
.L_x_4318:
[----:B---34-:R3:W4:Y:S01]  /*6f90*/  LDS R3, [R14+0x1890] ;  /* 0x001890000e037984 */ /* 0x0187220000000800 */
[----:B------:R-:W-:Y:S01]  /*6fa0*/  BSSY.RECONVERGENT B0, `(.L_x_4320) ;  /* 0x0000005000007945 */ /* 0x000fe20003800200 */
[----:B------:R-:W-:Y:S02]  /*6fb0*/  LEA.HI R171, R171, R148, RZ, 0x1b ;  /* 0x00000094abab7211 */ /* 0x000fe400078fd8ff */
[----:B------:R-:W-:Y:S01]  /*6fc0*/  LEA R15, R15, UR24, 0x2 ;  /* 0x000000180f0f7c11 */ /* 0x000fe2000f8e10ff */
[----:B------:R-:W-:Y:S06]  /*6fd0*/  @!P2 BRA `(.L_x_4321) ;  /* 0x000000000004a947 */ /* 0x000fec0003800000 */
[----:B----4-:R4:W-:Y:S02]  /*6fe0*/  REDG.E.ADD.F32.FTZ.RN.STRONG.GPU desc[UR26][R4.64+0x800], R3 ;  /* 0x00080003040079a6 */ /* 0x0109e4000c12f31a */
.L_x_4321:
[----:B------:R-:W-:Y:S05]  /*6ff0*/  BSYNC.RECONVERGENT B0 ;  /* 0x0000000000007941 */ /* 0x000fea0003800200 */
.L_x_4320:
[----:B----4-:R4:W0:Y:S01]  /*7000*/  LDS R3, [R15+0x1990] ;  /* 0x001990000f037984 */ /* 0x0108220000000800 */
[----:B------:R-:W-:Y:S01]  /*7010*/  BSSY.RECONVERGENT B0, `(.L_x_4322) ;  /* 0x0000004000007945 */ /* 0x000fe20003800200 */
[----:B---3--:R-:W-:-:S03]  /*7020*/  LEA R14, R171, UR24, 0x2 ;  /* 0x00000018ab0e7c11 */ /* 0x008fc6000f8e10ff */
[----:B------:R-:W-:Y:S05]  /*7030*/  @!P3 BRA `(.L_x_4323) ;  /* 0x000000000004b947 */ /* 0x000fea0003800000 */
[----:B0-----:R3:W-:Y:S02]  /*7040*/  REDG.E.ADD.F32.FTZ.RN.STRONG.GPU desc[UR26][R4.64+0x900], R3 ;  /* 0x00090003040079a6 */ /* 0x0017e4000c12f31a */
.L_x_4323:
[----:B------:R-:W-:Y:S05]  /*7050*/  BSYNC.RECONVERGENT B0 ;  /* 0x0000000000007941 */ /* 0x000fea0003800200 */
.L_x_4322:
[----:B0--3--:R0:W3:Y:S01]  /*7060*/  LDS R3, [R14+0x1a90] ;  /* 0x001a90000e037984 */ /* 0x0090e20000000800 */
[----:B------:R-:W-:Y:S01]  /*7070*/  BSSY.RECONVERGENT B0, `(.L_x_4324) ;  /* 0x0000005000007945 */ /* 0x000fe20003800200 */
[C---:B----4-:R-:W-:Y:S02]  /*7080*/  IADD3 R15, PT, PT, R148.reuse, 0x2c0, RZ ;  /* 0x000002c0940f7810 */ /* 0x050fe40007ffe0ff */
[----:B------:R-:W-:Y:S01]  /*7090*/  IADD3 R171, PT, PT, R148, 0x300, RZ ;  /* 0x0000030094ab7810 */ /* 0x000fe20007ffe0ff */
[----:B------:R-:W-:Y:S06]  /*70a0*/  @!P4 BRA `(.L_x_4325) ;  /* 0x000000000004c947 */ /* 0x000fec0003800000 */
[----:B---3--:R4:W-:Y:S02]  /*70b0*/  REDG.E.ADD.F32.FTZ.RN.STRONG.GPU desc[UR26][R4.64+0xa00], R3 ;  /* 0x000a0003040079a6 */ /* 0x0089e4000c12f31a */
.L_x_4325:
[----:B------:R-:W-:Y:S05]  /*70c0*/  BSYNC.RECONVERGENT B0 ;  /* 0x0000000000007941 */ /* 0x000fea0003800200 */
.L_x_4324:
[----:B---34-:R-:W-:Y:S01]  /*70d0*/  IADD3 R3, PT, PT, R148, 0x340, RZ ;  /* 0x0000034094037810 */ /* 0x018fe20007ffe0ff */
[----:B------:R-:W-:Y:S01]  /*70e0*/  BSSY.RECONVERGENT B0, `(.L_x_4326) ;  /* 0x000000f000007945 */ /* 0x000fe20003800200 */
[-C--:B------:R-:W-:Y:S02]  /*70f0*/  LEA.HI R15, R15, R148.reuse, RZ, 0x1b ;  /* 0x000000940f0f7211 */ /* 0x080fe400078fd8ff */
[-C--:B0-----:R-:W-:Y:S02]  /*7100*/  LEA.HI R14, R3, R148.reuse, RZ, 0x1b ;  /* 0x00000094030e7211 */ /* 0x081fe400078fd8ff */
[----:B------:R-:W-:Y:S02]  /*7110*/  LEA R3, R15, UR24, 0x2 ;  /* 0x000000180f037c11 */ /* 0x000fe4000f8e10ff */
[----:B------:R-:W-:Y:S02]  /*7120*/  ISETP.GE.AND P6, PT, R181, 0x2c1, PT ;  /* 0x000002c1b500780c */ /* 0x000fe40003fc6270 */
[----:B------:R-:W-:-:S02]  /*7130*/  LEA.HI R171, R171, R148, RZ, 0x1b ;  /* 0x00000094abab7211 */ /* 0x000fc400078fd8ff */
[----:B------:R-:W0:Y:S01]  /*7140*/  LDS R3, [R3+0x1b90] ;  /* 0x001b900003037984 */ /* 0x000e220000000800 */
[----:B-1----:R-:W-:Y:S02]  /*7150*/  IADD3 R173, PT, PT, R148, 0x380, RZ ;  /* 0x0000038094ad7810 */ /* 0x002fe40007ffe0ff */
[----:B------:R-:W-:Y:S02]  /*7160*/  LEA R171, R171, UR24, 0x2 ;  /* 0x00000018abab7c11 */ /* 0x000fe4000f8e10ff */
[C---:B------:R-:W-:Y:S02]  /*7170*/  ISETP.GE.AND P0, PT, R181.reuse, 0x301, PT ;  /* 0x00000301b500780c */ /* 0x040fe40003f06270 */
[C---:B------:R-:W-:Y:S02]  /*7180*/  ISETP.GE.AND P2, PT, R181.reuse, 0x341, PT ;  /* 0x00000341b500780c */ /* 0x040fe40003f46270 */
[C---:B------:R-:W-:Y:S02]  /*7190*/  ISETP.GE.AND P3, PT, R181.reuse, 0x381, PT ;  /* 0x00000381b500780c */ /* 0x040fe40003f66270 */
[----:B------:R-:W-:Y:S01]  /*71a0*/  ISETP.GE.AND P4, PT, R181, 0x3c1, PT ;  /* 0x000003c1b500780c */ /* 0x000fe20003f86270 */
[----:B------:R-:W-:-:S12]  /*71b0*/  @!P6 BRA `(.L_x_4327) ;  /* 0x000000000004e947 */ /* 0x000fd80003800000 */
[----:B0-----:R1:W-:Y:S02]  /*71c0*/  REDG.E.ADD.F32.FTZ.RN.STRONG.GPU desc[UR26][R4.64+0xb00], R3 ;  /* 0x000b0003040079a6 */ /* 0x0013e4000c12f31a */
.L_x_4327:
[----:B------:R-:W-:Y:S05]  /*71d0*/  BSYNC.RECONVERGENT B0 ;  /* 0x0000000000007941 */ /* 0x000fea0003800200 */
.L_x_4326:
[----:B01----:R0:W1:Y:S01]  /*71e0*/  LDS R3, [R171+0x1c90] ;  /* 0x001c9000ab037984 */ /* 0x0030620000000800 */
[----:B------:R-:W-:Y:S01]  /*71f0*/  BSSY.RECONVERGENT B0, `(.L_x_4328) ;  /* 0x0000006000007945 */ /* 0x000fe20003800200 */
[----:B------:R-:W-:Y:S02]  /*7200*/  IADD3 R15, PT, PT, R148, 0x3c0, RZ ;  /* 0x000003c0940f7810 */ /* 0x000fe40007ffe0ff */
[----:B------:R-:W-:Y:S02]  /*7210*/  LEA.HI R173, R173, R148, RZ, 0x1b ;  /* 0x00000094adad7211 */ /* 0x000fe400078fd8ff */
[----:B------:R-:W-:Y:S01]  /*7220*/  LEA R14, R14, UR24, 0x2 ;  /* 0x000000180e0e7c11 */ /* 0x000fe2000f8e10ff */
[----:B------:R-:W-:Y:S06]  /*7230*/  @!P0 BRA `(.L_x_4329) ;  /* 0x0000000000048947 */ /* 0x000fec0003800000 */
[----:B-1----:R3:W-:Y:S02]  /*7240*/  REDG.E.ADD.F32.FTZ.RN.STRONG.GPU desc[UR26][R4.64+0xc00], R3 ;  /* 0x000c0003040079a6 */ /* 0x0027e4000c12f31a */
.L_x_4329:
[----:B------:R-:W-:Y:S05]  /*7250*/  BSYNC.RECONVERGENT B0 ;  /* 0x0000000000007941 */ /* 0x000fea0003800200 */
.L_x_4328:
[----:B-1-3--:R1:W3:Y:S01]  /*7260*/  LDS R3, [R14+0x1d90] ;  /* 0x001d90000e037984 */ /* 0x00a2e20000000800 */
[----:B------:R-:W-:Y:S01]  /*7270*/  BSSY.RECONVERGENT B0, `(.L_x_4330) ;  /* 0x0000005000007945 */ /* 0x000fe20003800200 */
[----:B------:R-:W-:Y:S02]  /*7280*/  LEA.HI R15, R15, R148, RZ, 0x1b ;  /* 0x000000940f0f7211 */ /* 0x000fe400078fd8ff */
[----:B------:R-:W-:Y:S01]  /*7290*/  LEA R173, R173, UR24, 0x2 ;  /* 0x00000018adad7c11 */ /* 0x000fe2000f8e10ff */
[----:B------:R-:W-:Y:S06]  /*72a0*/  @!P2 BRA `(.L_x_4331) ;  /* 0x000000000004a947 */ /* 0x000fec0003800000 */
[----:B---3--:R4:W-:Y:S02]  /*72b0*/  REDG.E.ADD.F32.FTZ.RN.STRONG.GPU desc[UR26][R4.64+0xd00], R3 ;  /* 0x000d0003040079a6 */ /* 0x0089e4000c12f31a */
.L_x_4331:
[----:B------:R-:W-:Y:S05]  /*72c0*/  BSYNC.RECONVERGENT B0 ;  /* 0x0000000000007941 */ /* 0x000fea0003800200 */
.L_x_4330:
[----:B---34-:R3:W4:Y:S01]  /*72d0*/  LDS R3, [R173+0x1e90] ;  /* 0x001e9000ad037984 */ /* 0x0187220000000800 */
[----:B------:R-:W-:Y:S01]  /*72e0*/  BSSY.RECONVERGENT B0, `(.L_x_4332) ;  /* 0x0000004000007945 */ /* 0x000fe20003800200 */
[----:B------:R-:W-:-:S03]  /*72f0*/  LEA R15, R15, UR24, 0x2 ;  /* 0x000000180f0f7c11 */ /* 0x000fc6000f8e10ff */
[----:B------:R-:W-:Y:S05]  /*7300*/  @!P3 BRA `(.L_x_4333) ;  /* 0x000000000004b947 */ /* 0x000fea0003800000 */
[----:B----4-:R4:W-:Y:S02]  /*7310*/  REDG.E.ADD.F32.FTZ.RN.STRONG.GPU desc[UR26][R4.64+0xe00], R3 ;  /* 0x000e0003040079a6 */ /* 0x0109e4000c12f31a */
.L_x_4333:
[----:B------:R-:W-:Y:S05]  /*7320*/  BSYNC.RECONVERGENT B0 ;  /* 0x0000000000007941 */ /* 0x000fea0003800200 */
.L_x_4332:
[----:B----4-:R4:W0:Y:S01]  /*7330*/  LDS R3, [R15+0x1f90] ;  /* 0x001f90000f037984 */ /* 0x0108220000000800 */
[----:B------:R-:W-:Y:S04]  /*7340*/  BSSY.RECONVERGENT B0, `(.L_x_4334) ;  /* 0x0000003000007945 */ /* 0x000fe80003800200 */
[----:B------:R-:W-:Y:S05]  /*7350*/  @!P4 BRA `(.L_x_4335) ;  /* 0x000000000004c947 */ /* 0x000fea0003800000 */
[----:B0-----:R0:W-:Y:S02]  /*7360*/  REDG.E.ADD.F32.FTZ.RN.STRONG.GPU desc[UR26][R4.64+0xf00], R3 ;  /* 0x000f0003040079a6 */ /* 0x0011e4000c12f31a */
.L_x_4335:
[----:B------:R-:W-:Y:S05]  /*7370*/  BSYNC.RECONVERGENT B0 ;  /* 0x0000000000007941 */ /* 0x000fea0003800200 */
.L_x_4334:
[----:B0-----:R-:W0:Y:S01]  /*7380*/  SHFL.DOWN PT, R4, R7, 0x1, 0x1f ;  /* 0x08201f0007047f89 */ /* 0x001e2200000e0000 */
[----:B------:R-:W-:Y:S01]  /*7390*/  ISETP.GT.AND P0, PT, R128, 0x1e, PT ;  /* 0x0000001e8000780c */ /* 0x000fe20003f04270 */
[----:B------:R-:W-:Y:S01]  /*73a0*/  FMUL.FTZ R5, R154, R204 ;  /* 0x000000cc9a057220 */ /* 0x000fe20000410000 */
[----:B------:R-:W-:Y:S01]  /*73b0*/  FMUL.FTZ R157, R157, R212 ;  /* 0x000000d49d9d7220 */ /* 0x000fe20000410000 */
[----:B------:R-:W5:Y:S01]  /*73c0*/  SHFL.DOWN PT, R3, R6, 0x1, 0x1f ;  /* 0x08201f0006037f89 */ /* 0x000f6200000e0000 */
        /* <DEDUP_REMOVED lines=19> */
[----:B0-----:R-:W-:Y:S01]  /*7500*/  @!P0 FADD.FTZ R7, R7, R4 ;  /* 0x0000000407078221 */ /* 0x001fe20000010000 */
[----:B------:R-:W-:Y:S01]  /*7510*/  FMUL.FTZ R4, R151, R204 ;  /* 0x000000cc97047220 */ /* 0x000fe20000410000 */
[----:B------:R-:W-:Y:S01]  /*7520*/  FFMA.FTZ R28, R165, R61, R28 ;  /* 0x0000003da51c7223 */ /* 0x000fe2000001001c */
[----:B------:R-:W-:Y:S01]  /*7530*/  BSSY.RECONVERGENT B0, `(.L_x_4336) ;  /* 0x0000073000007945 */ /* 0x000fe20003800200 */
[----:B-----5:R-:W-:Y:S01]  /*7540*/  @!P0 FADD.FTZ R6, R6, R3 ;  /* 0x0000000306068221 */ /* 0x020fe20000010000 */
[----:B-1----:R-:W0:Y:S01]  /*7550*/  SHFL.DOWN PT, R14, R7, 0x2, 0x1f ;  /* 0x08401f00070e7f89 */ /* 0x002e2200000e0000 */
[----:B------:R-:W-:Y:S01]  /*7560*/  ISETP.GT.AND P0, PT, R128, 0x1d, PT ;  /* 0x0000001d8000780c */ /* 0x000fe20003f04270 */
[----:B------:R-:W-:Y:S01]  /*7570*/  FMUL.FTZ R169, R169, R4 ;  /* 0x00000004a9a97220 */ /* 0x000fe20000410000 */
[C---:B------:R-:W-:Y:S01]  /*7580*/  FMUL.FTZ R3, R151.reuse, R206 ;  /* 0x000000ce97037220 */ /* 0x040fe20000410000 */
[----:B----4-:R-:W1:Y:S01]  /*7590*/  SHFL.DOWN PT, R15, R6, 0x2, 0x1f ;  /* 0x08401f00060f7f89 */ /* 0x010e6200000e0000 */
[----:B------:R-:W-:Y:S01]  /*75a0*/  FMUL.FTZ R4, R151, R213 ;  /* 0x000000d597047220 */ /* 0x000fe20000410000 */
[----:B------:R-:W-:Y:S01]  /*75b0*/  FFMA.FTZ R18, R155, R41, R18 ;  /* 0x000000299b127223 */ /* 0x000fe20000010012 */
        /* <DEDUP_REMOVED lines=17> */
[----:B0-----:R-:W-:Y:S01]  /*76d0*/  @!P0 FADD.FTZ R7, R7, R14 ;  /* 0x0000000e07078221 */ /* 0x001fe20000010000 */
[----:B------:R-:W-:Y:S01]  /*76e0*/  FFMA.FTZ R14, R80, R5, R169 ;  /* 0x00000005500e7223 */ /* 0x000fe200000100a9 */
[----:B------:R-:W-:Y:S01]  /*76f0*/  FMUL.FTZ R191, R191, R4 ;  /* 0x00000004bfbf7220 */ /* 0x000fe20000410000 */
[----:B------:R-:W-:Y:S01]  /*7700*/  FMUL.FTZ R190, R190, R3 ;  /* 0x00000003bebe7220 */ /* 0x000fe20000410000 */
[----:B-1----:R-:W-:Y:S01]  /*7710*/  @!P0 FADD.FTZ R6, R6, R15 ;  /* 0x0000000f06068221 */ /* 0x002fe20000010000 */
[----:B------:R-:W0:Y:S01]  /*7720*/  SHFL.DOWN PT, R154, R7, 0x4, 0x1f ;  /* 0x08801f00079a7f89 */ /* 0x000e2200000e0000 */
[----:B------:R-:W-:Y:S01]  /*7730*/  ISETP.GT.AND P0, PT, R128, 0x1b, PT ;  /* 0x0000001b8000780c */ /* 0x000fe20003f04270 */
[----:B------:R-:W-:Y:S01]  /*7740*/  FADD.FTZ R53, R14, R53 ;  /* 0x000000350e357221 */ /* 0x000fe20000010000 */
[C---:B------:R-:W-:Y:S01]  /*7750*/  FMUL.FTZ R3, R151.reuse, R184 ;  /* 0x000000b897037220 */ /* 0x040fe20000410000 */
[----:B------:R-:W1:Y:S01]  /*7760*/  SHFL.DOWN PT, R15, R6, 0x4, 0x1f ;  /* 0x08801f00060f7f89 */ /* 0x000e6200000e0000 */
[----:B------:R-:W-:Y:S01]  /*7770*/  FMUL.FTZ R4, R151, R183 ;  /* 0x000000b797047220 */ /* 0x000fe20000410000 */
[----:B------:R-:W-:Y:S01]  /*7780*/  FFMA.FTZ R158, R84, R158, R179 ;  /* 0x0000009e549e7223 */ /* 0x000fe200000100b3 */
[----:B------:R-:W-:Y:S01]  /*7790*/  FMUL.FTZ R196, R196, R3 ;  /* 0x00000003c4c47220 */ /* 0x000fe20000410000 */
[----:B------:R-:W-:Y:S01]  /*77a0*/  FFMA.FTZ R159, R85, R159, R178 ;  /* 0x0000009f559f7223 */ /* 0x000fe200000100b2 */
        /* <DEDUP_REMOVED lines=16> */
[----:B------:R-:W-:Y:S01]  /*78b0*/  FADD.FTZ R46, R159, R46 ;  /* 0x0000002e9f2e7221 */ /* 0x000fe20000010000 */
[----:B------:R-:W-:Y:S01]  /*78c0*/  FFMA.FTZ R24, R161, R57, R24 ;  /* 0x00000039a1187223 */ /* 0x000fe20000010018 */
[----:B------:R-:W-:Y:S01]  /*78d0*/  FADD.FTZ R45, R160, R45 ;  /* 0x0000002da02d7221 */ /* 0x000fe20000010000 */
[----:B-1----:R-:W-:Y:S01]  /*78e0*/  @!P0 FADD.FTZ R6, R6, R15 ;  /* 0x0000000f06068221 */ /* 0x002fe20000010000 */
[----:B------:R-:W0:Y:S01]  /*78f0*/  SHFL.DOWN PT, R14, R7, 0x8, 0x1f ;  /* 0x09001f00070e7f89 */ /* 0x000e2200000e0000 */
[----:B------:R-:W-:Y:S01]  /*7900*/  ISETP.GT.AND P0, PT, R128, 0x17, PT ;  /* 0x000000178000780c */ /* 0x000fe20003f04270 */
[----:B------:R-:W-:Y:S01]  /*7910*/  FMUL.FTZ R15, R151, R174 ;  /* 0x000000ae970f7220 */ /* 0x000fe20000410000 */
[----:B------:R-:W-:Y:S01]  /*7920*/  FFMA.FTZ R25, R162, R56, R25 ;  /* 0x00000038a2197223 */ /* 0x000fe20000010019 */
[----:B------:R-:W1:Y:S01]  /*7930*/  SHFL.DOWN PT, R5, R6, 0x8, 0x1f ;  /* 0x09001f0006057f89 */ /* 0x000e6200000e0000 */
[----:B------:R-:W-:Y:S01]  /*7940*/  FADD.FTZ R43, R186, R43 ;  /* 0x0000002bba2b7221 */ /* 0x000fe20000010000 */
[----:B------:R-:W-:Y:S01]  /*7950*/  FMUL.FTZ R232, R232, R15 ;  /* 0x0000000fe8e87220 */ /* 0x000fe20000410000 */
[----:B------:R-:W-:Y:S01]  /*7960*/  FADD.FTZ R42, R191, R42 ;  /* 0x0000002abf2a7221 */ /* 0x000fe20000010000 */
        /* <DEDUP_REMOVED lines=13> */
[C---:B------:R-:W-:Y:S01]  /*7a40*/  FMUL.FTZ R3, R151.reuse, R170 ;  /* 0x000000aa97037220 */ /* 0x040fe20000410000 */
[----:B------:R-:W-:-:S03]  /*7a50*/  FMUL.FTZ R151, R151, R172 ;  /* 0x000000ac97977220 */ /* 0x000fc60000410000 */
[----:B------:R-:W-:Y:S01]  /*7a60*/  FMUL.FTZ R214, R214, R3 ;  /* 0x00000003d6d67220 */ /* 0x000fe20000410000 */
[----:B0-----:R-:W-:Y:S01]  /*7a70*/  FADD.FTZ R4, R7, R14 ;  /* 0x0000000e07047221 */ /* 0x001fe20000010000 */
[----:B------:R-:W-:Y:S01]  /*7a80*/  FMUL.FTZ R14, R153, R174 ;  /* 0x000000ae990e7220 */ /* 0x000fe20000410000 */
[----:B------:R-:W-:Y:S01]  /*7a90*/  FMUL.FTZ R3, R152, R172 ;  /* 0x000000ac98037220 */ /* 0x000fe20000410000 */
[----:B------:R-:W-:Y:S01]  /*7aa0*/  FMUL.FTZ R151, R2, R151 ;  /* 0x0000009702977220 */ /* 0x000fe20000410000 */
[----:B-1----:R-:W-:Y:S01]  /*7ab0*/  FADD.FTZ R5, R6, R5 ;  /* 0x0000000506057221 */ /* 0x002fe20000010000 */
[----:B------:R-:W-:Y:S01]  /*7ac0*/  FFMA.FTZ R214, R93, R167, R214 ;  /* 0x000000a75dd67223 */ /* 0x000fe200000100d6 */
[----:B------:R-:W-:Y:S01]  /*7ad0*/  FFMA.FTZ R15, R95, R14, R232 ;  /* 0x0000000e5f0f7223 */ /* 0x000fe200000100e8 */
[----:B------:R-:W-:Y:S01]  /*7ae0*/  FFMA.FTZ R2, R94, R3, R151 ;  /* 0x000000035e027223 */ /* 0x000fe20000010097 */
[----:B------:R-:W-:Y:S01]  /*7af0*/  FFMA.FTZ R31, R14, R62, R31 ;  /* 0x0000003e0e1f7223 */ /* 0x000fe2000001001f */
[----:B------:R0:W-:Y:S01]  /*7b00*/  @!P0 STS.64 [R154+UR24+0x2118], R4 ;  /* 0x002118049a008988 */ /* 0x0001e20008000a18 */
[----:B------:R-:W-:Y:S01]  /*7b10*/  FFMA.FTZ R32, R3, R65, R32 ;  /* 0x0000004103207223 */ /* 0x000fe20000010020 */
[----:B------:R-:W-:Y:S01]  /*7b20*/  FADD.FTZ R35, R214, R35 ;  /* 0x00000023d6237221 */ /* 0x000fe20000010000 */
[----:B------:R-:W-:Y:S01]  /*7b30*/  FADD.FTZ R34, R15, R34 ;  /* 0x000000220f227221 */ /* 0x000fe20000010000 */
        /* <DEDUP_REMOVED lines=10> */
[----:B------:R-:W4:Y:S04]  /*7be0*/  @P2 LDS R14, [R151+0x3a50] ;  /* 0x003a5000970e2984 */ /* 0x000f280000000800 */
[----:B------:R-:W5:Y:S01]  /*7bf0*/  @P2 LDS R15, [R151+0x3650] ;  /* 0x00365000970f2984 */ /* 0x000f620000000800 */
[----:B-1----:R-:W-:Y:S01]  /*7c00*/  FADD.FTZ R3, R3, R6 ;  /* 0x0000000603037221 */ /* 0x002fe20000010000 */
[----:B------:R-:W-:-:S03]  /*7c10*/  FADD.FTZ R2, R2, R7 ;  /* 0x0000000702027221 */ /* 0x000fc60000010000 */
[----:B----4-:R-:W-:Y:S01]  /*7c20*/  @P2 FADD.FTZ R3, R3, R14 ;  /* 0x0000000e03032221 */ /* 0x010fe20000010000 */
[----:B-----5:R-:W-:-:S04]  /*7c30*/  @P2 FADD.FTZ R2, R2, R15 ;  /* 0x0000000f02022221 */ /* 0x020fc80000010000 */
[----:B------:R1:W-:Y:S04]  /*7c40*/  STS [R151+0x3a50], R3 ;  /* 0x003a500397007388 */ /* 0x0003e80000000800 */
[----:B------:R1:W-:Y:S02]  /*7c50*/  STS [R151+0x3650], R2 ;  /* 0x0036500297007388 */ /* 0x0003e40000000800 */
.L_x_4337:
[----:B------:R-:W-:Y:S05]  /*7c60*/  BSYNC.RECONVERGENT B0 ;  /* 0x0000000000007941 */ /* 0x000fea0003800200 */
.L_x_4336:
[----:B------:R-:W-:-:S04]  /*7c70*/  IADD3 R17, PT, PT, R17, 0x1, RZ ;  /* 0x0000000111117810 */ /* 0x000fc80007ffe0ff */
[----:B------:R-:W-:-:S13]  /*7c80*/  ISETP.GE.AND P0, PT, R17, UR47, PT ;  /* 0x0000002f11007c0c */ /* 0x000fda000bf06270 */
[----:B------:R-:W-:Y:S05]  /*7c90*/  @!P0 BRA `(.L_x_4338) ;  /* 0xffffffc8008c8947 */ /* 0x000fea000383ffff */
.L_x_4293:
[----:B------:R-:W-:Y:S01]  /*7ca0*/  BAR.SYNC.DEFER_BLOCKING 0x0 ;  /* 0x0000000000007b1d */ /* 0x000fe20000010000 */
[----:B------:R-:W-:Y:S01]  /*7cb0*/  UIADD3 UR25, UPT, UPT, -UR30, UR25, URZ ;  /* 0x000000191e197290 */ /* 0x000fe2000fffe1ff */
[----:B-1----:R-:W-:Y:S01]  /*7cc0*/  SHF.L.U32 R2, R146, 0x2, RZ ;  /* 0x0000000292027819 */ /* 0x002fe200000006ff */
[----:B------:R-:W-:Y:S01]  /*7cd0*/  HFMA2 R0, -RZ, RZ, 0, 0 ;  /* 0x00000000ff007431 */ /* 0x000fe200000001ff */
[----:B0-----:R-:W-:Y:S02]  /*7ce0*/  CS2R R4, SRZ ;  /* 0x0000000000047805 */ /* 0x001fe4000001ff00 */
[----:B------:R-:W-:Y:S02]  /*7cf0*/  CS2R R6, SRZ ;  /* 0x0000000000067805 */ /* 0x000fe4000001ff00 */
[----:B------:R-:W-:Y:S02]  /*7d00*/  IADD3 R2, P3, PT, R2, UR18, RZ ;  /* 0x0000001202027c10 */ /* 0x000fe4000ff7e0ff */
[----:B------:R-:W-:-:S02]  /*7d10*/  CS2R R8, SRZ ;  /* 0x0000000000087805 */ /* 0x000fc4000001ff00 */
[----:B------:R-:W-:Y:S02]  /*7d20*/  ISETP.GE.AND P2, PT, R146, UR25, PT ;  /* 0x0000001992007c0c */ /* 0x000fe4000bf46270 */
[----:B------:R-:W-:Y:S02]  /*7d30*/  CS2R R10, SRZ ;  /* 0x00000000000a7805 */ /* 0x000fe4000001ff00 */
[----:B------:R-:W-:Y:S02]  /*7d40*/  ISETP.GE.AND P1, PT, R143, UR25, PT ;  /* 0x000000198f007c0c */ /* 0x000fe4000bf26270 */
[----:B------:R-:W-:Y:S02]  /*7d50*/  CS2R R12, SRZ ;  /* 0x00000000000c7805 */ /* 0x000fe4000001ff00 */
[----:B------:R-:W-:Y:S01]  /*7d60*/  IADD3.X R3, PT, PT, RZ, UR19, RZ, P3, !PT ;  /* 0x00000013ff037c10 */ /* 0x000fe20009ffe4ff */
[----:B------:R-:W-:Y:S01]  /*7d70*/  HFMA2 R44, -RZ, RZ, 0, 0 ;  /* 0x00000000ff2c7431 */ /* 0x000fe200000001ff */
[----:B------:R-:W-:-:S02]  /*7d80*/  ISETP.GE.AND P0, PT, R142, UR25, PT ;  /* 0x000000198e007c0c */ /* 0x000fc4000bf06270 */
[----:B------:R-:W-:Y:S02]  /*7d90*/  CS2R R14, SRZ ;  /* 0x00000000000e7805 */ /* 0x000fe4000001ff00 */
[----:B------:R-:W-:Y:S01]  /*7da0*/  ISETP.GE.AND P4, PT, R141, UR25, PT ;  /* 0x000000198d007c0c */ /* 0x000fe2000bf86270 */
[----:B------:R-:W0:Y:S01]  /*7db0*/  LDCU.64 UR34, c[0x0][0x4f8] ;  /* 0x00009f00ff2277ac */ /* 0x000e220008000a00 */
[----:B------:R-:W-:Y:S02]  /*7dc0*/  ISETP.GE.AND P6, PT, R140, UR25, PT ;  /* 0x000000198c007c0c */ /* 0x000fe4000bfc6270 */
[----:B------:R-:W-:Y:S01]  /*7dd0*/  ISETP.GE.AND P5, PT, R139, UR25, PT ;  /* 0x000000198b007c0c */ /* 0x000fe2000bfa6270 */
[----:B------:R-:W1:Y:S01]  /*7de0*/  LDCU.64 UR36, c[0x0][0x500] ;  /* 0x0000a000ff2477ac */ /* 0x000e620008000a00 */
[----:B------:R-:W-:Y:S01]  /*7df0*/  ISETP.GE.AND P3, PT, R138, UR25, PT ;  /* 0x000000198a007c0c */ /* 0x000fe2000bf66270 */
[----:B------:R-:W4:Y:S01]  /*7e00*/  @!P2 LDG.E R0, desc[UR26][R2.64] ;  /* 0x0000001a0200a981 */ /* 0x000f22000c1e1900 */
[----:B------:R-:W-:-:S03]  /*7e10*/  ISETP.GE.AND P2, PT, R137, UR25, PT ;  /* 0x0000001989007c0c */ /* 0x000fc6000bf46270 */
[----:B------:R-:W5:Y:S01]  /*7e20*/  @!P1 LDG.E R5, desc[UR26][R2.64+0x80] ;  /* 0x0000801a02059981 */ /* 0x000f62000c1e1900 */
[----:B------:R-:W-:-:S03]  /*7e30*/  ISETP.GE.AND P1, PT, R136, UR25, PT ;  /* 0x0000001988007c0c */ /* 0x000fc6000bf26270 */
[----:B------:R-:W2:Y:S01]  /*7e40*/  @!P0 LDG.E R4, desc[UR26][R2.64+0x100] ;  /* 0x0001001a02048981 */ /* 0x000ea2000c1e1900 */
        /* <DEDUP_REMOVED lines=13> */
[----:B------:R-:W-:Y:S01]  /*7f20*/  MOV R17, RZ ;  /* 0x000000ff00117202 */ /* 0x000fe20000000f00 */
[----:B------:R-:W3:Y:S01]  /*7f30*/  @!P0 LDG.E R13, desc[UR26][R2.64+0x480] ;  /* 0x0004801a020d8981 */ /* 0x000ee2000c1e1900 */
[----:B------:R-:W-:-:S03]  /*7f40*/  MOV R37, RZ ;  /* 0x000000ff00257202 */ /* 0x000fc60000000f00 */
[----:B------:R-:W3:Y:S04]  /*7f50*/  @!P4 LDG.E R12, desc[UR26][R2.64+0x500] ;  /* 0x0005001a020cc981 */ /* 0x000ee8000c1e1900 */
[----:B------:R-:W3:Y:S04]  /*7f60*/  @!P6 LDG.E R15, desc[UR26][R2.64+0x580] ;  /* 0x0005801a020fe981 */ /* 0x000ee8000c1e1900 */
[----:B------:R-:W3:Y:S04]  /*7f70*/  @!P5 LDG.E R14, desc[UR26][R2.64+0x600] ;  /* 0x0006001a020ed981 */ /* 0x000ee8000c1e1900 */
[----:B------:R-:W3:Y:S04]  /*7f80*/  @!P3 LDG.E R17, desc[UR26][R2.64+0x680] ;  /* 0x0006801a0211b981 */ /* 0x000ee8000c1e1900 */
[----:B------:R-:W3:Y:S04]  /*7f90*/  @!P2 LDG.E R44, desc[UR26][R2.64+0x700] ;  /* 0x0007001a022ca981 */ /* 0x000ee8000c1e1900 */
[----:B------:R-:W3:Y:S04]  /*7fa0*/  @!P1 LDG.E R37, desc[UR26][R2.64+0x780] ;  /* 0x0007801a02259981 */ /* 0x000ee8000c1e1900 */
        /* <DEDUP_REMOVED lines=22> */
[----:B------:R-:W-:Y:S01]  /*8110*/  LDS R6, [R106+0x14] ;  /* 0x000014006a067984 */ /* 0x000fe20000000800 */
[----:B--2---:R-:W-:-:S03]  /*8120*/  FADD.FTZ R7, R0, UR6 ;  /* 0x0000000600077e21 */ /* 0x004fc60008010000 */
[----:B------:R-:W2:Y:S01]  /*8130*/  LDS R0, [R105+0x18] ;  /* 0x0000180069007984 */ /* 0x000ea20000000800 */
[----:B---3--:R-:W-:-:S05]  /*8140*/  FADD.FTZ R8, R2, UR6 ;  /* 0x0000000602087e21 */ /* 0x008fca0008010000 */
[----:B------:R-:W-:Y:S01]  /*8150*/  FSETP.GTU.FTZ.AND P2, PT, R8, 20, PT ;  /* 0x41a000000800780b */ /* 0x000fe20003f5c000 */
[----:B----4-:R-:W-:Y:S01]  /*8160*/  FADD.FTZ R9, R3, UR6 ;  /* 0x0000000603097e21 */ /* 0x010fe20008010000 */
[----:B------:R-:W-:-:S04]  /*8170*/  FSETP.GTU.FTZ.AND P3, PT, R7, 20, PT ;  /* 0x41a000000700780b */ /* 0x000fc80003f7c000 */
[----:B------:R-:W-:Y:S01]  /*8180*/  FSETP.GTU.FTZ.AND P1, PT, R9, 20, PT ;  /* 0x41a000000900780b */ /* 0x000fe20003f3c000 */
[----:B-----5:R-:W-:Y:S01]  /*8190*/  FADD.FTZ R10, R4, UR6 ;  /* 0x00000006040a7e21 */ /* 0x020fe20008010000 */
[----:B0-----:R-:W-:-:S05]  /*81a0*/  FADD.FTZ R11, R5, UR6 ;  /* 0x00000006050b7e21 */ /* 0x001fca0008010000 */
[----:B------:R-:W-:Y:S01]  /*81b0*/  @!P2 FMUL.FTZ R3, R8, -1.4426950216293334961 ;  /* 0xbfb8aa3b0803a820 */ /* 0x000fe20000410000 */
[----:B------:R-:W-:Y:S02]  /*81c0*/  FSETP.GTU.FTZ.AND P0, PT, R10, 20, PT ;  /* 0x41a000000a00780b */ /* 0x000fe40003f1c000 */
[----:B------:R-:W-:Y:S01]  /*81d0*/  FSETP.GTU.FTZ.AND P4, PT, R11, 20, PT ;  /* 0x41a000000b00780b */ /* 0x000fe20003f9c000 */
[----:B------:R0:W-:Y:S01]  /*81e0*/  @!P2 MUFU.EX2 R8, R3 ;  /* 0x000000030008a308 */ /* 0x0001e20000000800 */
[----:B------:R-:W-:Y:S01]  /*81f0*/  @!P3 FMUL.FTZ R2, R7, -1.4426950216293334961 ;  /* 0xbfb8aa3b0702b820 */ /* 0x000fe20000410000 */
[----:B------:R-:W-:Y:S01]  /*8200*/  @!P1 FMUL.FTZ R4, R9, -1.4426950216293334961 ;  /* 0xbfb8aa3b09049820 */ /* 0x000fe20000410000 */
[----:B0-----:R-:W-:Y:S01]  /*8210*/  LDS R3, [R102+0x24] ;  /* 0x0000240066037984 */ /* 0x001fe20000000800 */
[----:B--2---:R-:W-:-:S03]  /*8220*/  FADD.FTZ R13, R0, UR6 ;  /* 0x00000006000d7e21 */ /* 0x004fc60008010000 */
[----:B------:R-:W0:Y:S01]  /*8230*/  LDS R0, [R104+0x1c] ;  /* 0x00001c0068007984 */ /* 0x000e220000000800 */
[----:B------:R2:W3:Y:S02]  /*8240*/  @!P3 MUFU.EX2 R7, R2 ;  /* 0x000000020007b308 */ /* 0x0004e40000000800 */
[----:B------:R-:W-:-:S06]  /*8250*/  @!P0 FMUL.FTZ R5, R10, -1.4426950216293334961 ;  /* 0xbfb8aa3b0a058820 */ /* 0x000fcc0000410000 */
[----:B------:R4:W5:Y:S01]  /*8260*/  @!P1 MUFU.EX2 R9, R4 ;  /* 0x0000000400099308 */ /* 0x0009620000000800 */
[----:B--2---:R-:W2:Y:S01]  /*8270*/  LDS R2, [R103+0x20] ;  /* 0x0000200067027984 */ /* 0x004ea20000000800 */
[----:B------:R-:W-:Y:S01]  /*8280*/  @!P4 FMUL.FTZ R10, R11, -1.4426950216293334961 ;  /* 0xbfb8aa3b0b0ac820 */ /* 0x000fe20000410000 */
[----:B------:R-:W-:Y:S02]  /*8290*/  FADD.FTZ R12, R6, UR6 ;  /* 0x00000006060c7e21 */ /* 0x000fe40008010000 */
[----:B----4-:R-:W4:Y:S03]  /*82a0*/  LDS R4, [R101+0x28] ;  /* 0x0000280065047984 */ /* 0x010f260000000800 */
[----:B------:R-:W1:Y:S01]  /*82b0*/  @!P4 MUFU.EX2 R10, R10 ;  /* 0x0000000a000ac308 */ /* 0x000e620000000800 */
[----:B------:R-:W-:Y:S01]  /*82c0*/  FSETP.GTU.FTZ.AND P6, PT, R12, 20, PT ;  /* 0x41a000000c00780b */ /* 0x000fe20003fdc000 */
[----:B---3--:R-:W-:Y:S01]  /*82d0*/  @!P3 FADD.FTZ R7, R7, 1 ;  /* 0x3f8000000707b421 */ /* 0x008fe20000010000 */
[----:B------:R-:W-:-:S05]  /*82e0*/  FSETP.GTU.FTZ.AND P5, PT, R13, 20, PT ;  /* 0x41a000000d00780b */ /* 0x000fca0003fbc000 */
[----:B------:R3:W0:Y:S01]  /*82f0*/  @!P0 MUFU.EX2 R6, R5 ;  /* 0x0000000500068308 */ /* 0x0006220000000800 */
[----:B-----5:R-:W-:-:S07]  /*8300*/  @!P1 FADD.FTZ R9, R9, 1 ;  /* 0x3f80000009099421 */ /* 0x020fce0000010000 */
[----:B------:R-:W5:Y:S01]  /*8310*/  @!P3 MUFU.RCP R14, R7 ;  /* 0x00000007000eb308 */ /* 0x000f620000001000 */
[----:B---3--:R-:W3:Y:S07]  /*8320*/  LDS R5, [R100+0x2c] ;  /* 0x00002c0064057984 */ /* 0x008eee0000000800 */
[----:B------:R-:W2:Y:S01]  /*8330*/  @!P1 MUFU.RCP R44, R9 ;  /* 0x00000009002c9308 */ /* 0x000ea20000001000 */
[----:B------:R-:W-:Y:S01]  /*8340*/  @!P2 FADD.FTZ R8, R8, 1 ;  /* 0x3f8000000808a421 */ /* 0x000fe20000010000 */
[----:B------:R-:W-:Y:S01]  /*8350*/  @!P6 FMUL.FTZ R11, R12, -1.4426950216293334961 ;  /* 0xbfb8aa3b0c0be820 */ /* 0x000fe20000410000 */
[----:B-1----:R-:W-:Y:S01]  /*8360*/  @!P4 FADD.FTZ R10, R10, 1 ;  /* 0x3f8000000a0ac421 */ /* 0x002fe20000010000 */
[----:B------:R-:W-:Y:S01]  /*8370*/  @!P5 FMUL.FTZ R12, R13, -1.4426950216293334961 ;  /* 0xbfb8aa3b0d0cd820 */ /* 0x000fe20000410000 */
[----:B0-----:R-:W-:Y:S01]  /*8380*/  @!P0 FADD.FTZ R6, R6, 1 ;  /* 0x3f80000006068421 */ /* 0x001fe20000010000 */
[----:B------:R-:W-:-:S02]  /*8390*/  FADD.FTZ R0, R0, UR6 ;  /* 0x0000000600007e21 */ /* 0x000fc40008010000 */
[----:B------:R0:W1:Y:S01]  /*83a0*/  @!P2 MUFU.RCP R13, R8 ;  /* 0x00000008000da308 */ /* 0x0000620000001000 */
[----:B-----5:R-:W-:Y:S02]  /*83b0*/  @!P3 FMUL.FTZ R33, R33, R14 ;  /* 0x0000000e2121b220 */ /* 0x020fe40000410000 */
[----:B------:R-:W-:-:S05]  /*83c0*/  FSETP.GTU.FTZ.AND P3, PT, R0, 20, PT ;  /* 0x41a000000000780b */ /* 0x000fca0003f7c000 */
[----:B------:R-:W5:Y:S01]  /*83d0*/  @!P4 MUFU.RCP R7, R10 ;  /* 0x0000000a0007c308 */ /* 0x000f620000001000 */
[----:B0-----:R-:W-:Y:S01]  /*83e0*/  FADD.FTZ R8, R3, UR6 ;  /* 0x0000000603087e21 */ /* 0x001fe20008010000 */
[----:B--2---:R-:W-:-:S06]  /*83f0*/  @!P1 FMUL.FTZ R35, R35, R44 ;  /* 0x0000002c23239220 */ /* 0x004fcc0000410000 */
[----:B------:R-:W0:Y:S01]  /*8400*/  @!P0 MUFU.RCP R15, R6 ;  /* 0x00000006000f8308 */ /* 0x000e220000001000 */
[----:B------:R-:W-:Y:S01]  /*8410*/  FSETP.GTU.FTZ.AND P1, PT, R8, 20, PT ;  /* 0x41a000000800780b */ /* 0x000fe20003f3c000 */
[----:B------:R-:W-:Y:S01]  /*8420*/  FADD.FTZ R2, R2, UR6 ;  /* 0x0000000602027e21 */ /* 0x000fe20008010000 */
[----:B----4-:R-:W-:Y:S01]  /*8430*/  FADD.FTZ R4, R4, UR6 ;  /* 0x0000000604047e21 */ /* 0x010fe20008010000 */
[----:B-1----:R-:W-:Y:S01]  /*8440*/  @!P2 FMUL.FTZ R34, R34, R13 ;  /* 0x0000000d2222a220 */ /* 0x002fe20000410000 */
[----:B------:R-:W-:Y:S02]  /*8450*/  @!P3 FMUL.FTZ R3, R0, -1.4426950216293334961 ;  /* 0xbfb8aa3b0003b820 */ /* 0x000fe40000410000 */
[----:B------:R-:W-:Y:S01]  /*8460*/  FSETP.GTU.FTZ.AND P2, PT, R2, 20, PT ;  /* 0x41a000000200780b */ /* 0x000fe20003f5c000 */
[----:B------:R-:W1:Y:S01]  /*8470*/  @!P6 MUFU.EX2 R11, R11 ;  /* 0x0000000b000be308 */ /* 0x000e620000000800 */
[----:B-----5:R-:W-:Y:S01]  /*8480*/  @!P4 FMUL.FTZ R38, R38, R7 ;  /* 0x000000072626c220 */ /* 0x020fe20000410000 */
[----:B---3--:R-:W-:Y:S01]  /*8490*/  FADD.FTZ R9, R5, UR6 ;  /* 0x0000000605097e21 */ /* 0x008fe20008010000 */
[----:B------:R-:W-:Y:S03]  /*84a0*/  LDS R0, [R99+0x30] ;  /* 0x0000300063007984 */ /* 0x000fe60000000800 */
[----:B------:R-:W-:Y:S01]  /*84b0*/  @!P1 FMUL.FTZ R7, R8, -1.4426950216293334961 ;  /* 0xbfb8aa3b08079820 */ /* 0x000fe20000410000 */
[----:B0-----:R-:W-:Y:S01]  /*84c0*/  @!P0 FMUL.FTZ R36, R36, R15 ;  /* 0x0000000f24248220 */ /* 0x001fe20000410000 */
[----:B------:R-:W-:Y:S01]  /*84d0*/  FSETP.GTU.FTZ.AND P0, PT, R4, 20, PT ;  /* 0x41a000000400780b */ /* 0x000fe20003f1c000 */
[----:B------:R0:W2:Y:S03]  /*84e0*/  @!P3 MUFU.EX2 R6, R3 ;  /* 0x000000030006b308 */ /* 0x0000a60000000800 */
[----:B------:R-:W-:Y:S01]  /*84f0*/  @!P2 FMUL.FTZ R5, R2, -1.4426950216293334961 ;  /* 0xbfb8aa3b0205a820 */ /* 0x000fe20000410000 */
[----:B------:R-:W-:Y:S01]  /*8500*/  FSETP.GTU.FTZ.AND P4, PT, R9, 20, PT ;  /* 0x41a000000900780b */ /* 0x000fe20003f9c000 */
[----:B------:R-:W3:Y:S03]  /*8510*/  LDS R2, [R98+0x34] ;  /* 0x0000340062027984 */ /* 0x000ee60000000800 */
[----:B------:R-:W4:Y:S01]  /*8520*/  @!P1 MUFU.EX2 R7, R7 ;  /* 0x0000000700079308 */ /* 0x000f220000000800 */
[----:B0-----:R-:W0:Y:S01]  /*8530*/  LDS R3, [R97+0x38] ;  /* 0x0000380061037984 */ /* 0x001e220000000800 */
[----:B-1----:R-:W-:-:S02]  /*8540*/  @!P6 FADD.FTZ R11, R11, 1 ;  /* 0x3f8000000b0be421 */ /* 0x002fc40000010000 */
[----:B------:R-:W-:Y:S02]  /*8550*/  @!P0 FMUL.FTZ R8, R4, -1.4426950216293334961 ;  /* 0xbfb8aa3b04088820 */ /* 0x000fe40000410000 */
[----:B------:R-:W1:Y:S02]  /*8560*/  LDS R4, [R96+0x3c] ;  /* 0x00003c0060047984 */ /* 0x000e640000000800 */
[----:B------:R-:W5:Y:S01]  /*8570*/  @!P2 MUFU.EX2 R5, R5 ;  /* 0x000000050005a308 */ /* 0x000f620000000800 */
[----:B------:R-:W-:Y:S01]  /*8580*/  BAR.SYNC.DEFER_BLOCKING 0x0 ;  /* 0x0000000000007b1d */ /* 0x000fe20000010000 */
[----:B--2---:R-:W-:-:S06]  /*8590*/  @!P3 FADD.FTZ R6, R6, 1 ;  /* 0x3f8000000606b421 */ /* 0x004fcc0000010000 */
[----:B------:R-:W2:Y:S01]  /*85a0*/  @!P5 MUFU.EX2 R12, R12 ;  /* 0x0000000c000cd308 */ /* 0x000ea20000000800 */
[----:B----4-:R-:W-:-:S07]  /*85b0*/  @!P1 FADD.FTZ R7, R7, 1 ;  /* 0x3f80000007079421 */ /* 0x010fce0000010000 */
[----:B------:R-:W4:Y:S01]  /*85c0*/  @!P6 MUFU.RCP R10, R11 ;  /* 0x0000000b000ae308 */ /* 0x000f220000001000 */
[----:B------:R-:W-:-:S07]  /*85d0*/  @!P4 FMUL.FTZ R9, R9, -1.4426950216293334961 ;  /* 0xbfb8aa3b0909c820 */ /* 0x000fce0000410000 */
[----:B------:R-:W-:Y:S01]  /*85e0*/  @!P3 MUFU.RCP R15, R6 ;  /* 0x00000006000fb308 */ /* 0x000fe20000001000 */
[----:B-----5:R-:W-:-:S07]  /*85f0*/  @!P2 FADD.FTZ R5, R5, 1 ;  /* 0x3f8000000505a421 */ /* 0x020fce0000010000 */
[----:B------:R-:W5:Y:S01]  /*8600*/  @!P1 MUFU.RCP R6, R7 ;  /* 0x0000000700069308 */ /* 0x000f620000001000 */
[----:B--2---:R-:W-:Y:S01]  /*8610*/  @!P5 FADD.FTZ R12, R12, 1 ;  /* 0x3f8000000c0cd421 */ /* 0x004fe20000010000 */
[----:B----4-:R-:W-:-:S06]  /*8620*/  @!P6 FMUL.FTZ R39, R39, R10 ;  /* 0x0000000a2727e220 */ /* 0x010fcc0000410000 */
[----:B------:R-:W2:Y:S01]  /*8630*/  @!P4 MUFU.EX2 R9, R9 ;  /* 0x000000090009c308 */ /* 0x000ea20000000800 */
[----:B------:R-:W-:Y:S04]  /*8640*/  STS [R111], R32 ;  /* 0x000000206f007388 */ /* 0x000fe80000000800 */
[----:B------:R-:W-:Y:S03]  /*8650*/  STS [R110+0x4], R31 ;  /* 0x0000041f6e007388 */ /* 0x000fe60000000800 */
[----:B------:R-:W4:Y:S01]  /*8660*/  @!P2 MUFU.RCP R10, R5 ;  /* 0x00000005000aa308 */ /* 0x000f220000001000 */
[----:B------:R-:W-:Y:S01]  /*8670*/  STS [R109+0x8], R30 ;  /* 0x0000081e6d007388 */ /* 0x000fe20000000800 */
[----:B-----5:R-:W-:-:S06]  /*8680*/  @!P1 FMUL.FTZ R45, R45, R6 ;  /* 0x000000062d2d9220 */ /* 0x020fcc0000410000 */
[----:B------:R5:W3:Y:S01]  /*8690*/  @!P5 MUFU.RCP R13, R12 ;  /* 0x0000000c000dd308 */ /* 0x000ae20000001000 */
[----:B------:R-:W-:Y:S01]  /*86a0*/  STS [R108+0xc], R29 ;  /* 0x00000c1d6c007388 */ /* 0x000fe20000000800 */
[----:B------:R-:W-:-:S03]  /*86b0*/  ISETP.NE.AND P1, PT, R148, RZ, PT ;  /* 0x000000ff9400720c */ /* 0x000fc60003f25270 */
[----:B------:R-:W-:Y:S04]  /*86c0*/  STS [R107+0x10], R28 ;  /* 0x0000101c6b007388 */ /* 0x000fe80000000800 */
[----:B------:R-:W-:Y:S04]  /*86d0*/  STS [R106+0x14], R27 ;  /* 0x0000141b6a007388 */ /* 0x000fe80000000800 */
[----:B------:R-:W-:Y:S04]  /*86e0*/  STS [R105+0x18], R26 ;  /* 0x0000181a69007388 */ /* 0x000fe80000000800 */
[----:B------:R-:W-:Y:S01]  /*86f0*/  STS [R104+0x1c], R25 ;  /* 0x00001c1968007388 */ /* 0x000fe20000000800 */
[----:B--2---:R-:W-:-:S03]  /*8700*/  @!P4 FADD.FTZ R9, R9, 1 ;  /* 0x3f8000000909c421 */ /* 0x004fc60000010000 */
[----:B------:R-:W-:Y:S04]  /*8710*/  STS [R103+0x20], R24 ;  /* 0x0000201867007388 */ /* 0x000fe80000000800 */
[----:B------:R-:W-:Y:S01]  /*8720*/  STS [R102+0x24], R23 ;  /* 0x0000241766007388 */ /* 0x000fe20000000800 */
[----:B-----5:R-:W-:-:S03]  /*8730*/  MOV R12, UR25 ;  /* 0x00000019000c7c02 */ /* 0x020fc60008000f00 */
[----:B------:R-:W-:Y:S04]  /*8740*/  STS [R101+0x28], R22 ;  /* 0x0000281665007388 */ /* 0x000fe80000000800 */
[----:B------:R-:W-:Y:S01]  /*8750*/  STS [R100+0x2c], R21 ;  /* 0x00002c1564007388 */ /* 0x000fe20000000800 */
[----:B----4-:R-:W-:-:S03]  /*8760*/  @!P2 FMUL.FTZ R43, R43, R10 ;  /* 0x0000000a2b2ba220 */ /* 0x010fc60000410000 */
[----:B------:R-:W-:Y:S01]  /*8770*/  STS [R99+0x30], R20 ;  /* 0x0000301463007388 */ /* 0x000fe20000000800 */
[----:B---3--:R-:W-:-:S03]  /*8780*/  @!P5 FMUL.FTZ R40, R40, R13 ;  /* 0x0000000d2828d220 */ /* 0x008fc60000410000 */
[----:B------:R-:W-:Y:S01]  /*8790*/  STS [R98+0x34], R19 ;  /* 0x0000341362007388 */ /* 0x000fe20000000800 */
[----:B------:R-:W-:Y:S01]  /*87a0*/  @!P3 FMUL.FTZ R42, R42, R15 ;  /* 0x0000000f2a2ab220 */ /* 0x000fe20000410000 */
[----:B------:R2:W-:Y:S02]  /*87b0*/  @!P4 MUFU.RCP R10, R9 ;  /* 0x00000009000ac308 */ /* 0x0005e40000001000 */
[----:B------:R-:W-:Y:S04]  /*87c0*/  STS [R97+0x38], R18 ;  /* 0x0000381261007388 */ /* 0x000fe80000000800 */
[----:B------:R-:W-:Y:S01]  /*87d0*/  STS [R96+0x3c], R16 ;  /* 0x00003c1060007388 */ /* 0x000fe20000000800 */
[----:B------:R-:W-:-:S03]  /*87e0*/  NOP ;  /* 0x0000000000007918 */ /* 0x000fc60000000000 */
[----:B------:R-:W-:Y:S01]  /*87f0*/  LDS R5, [R127] ;  /* 0x000000007f057984 */ /* 0x000fe20000000800 */
[----:B------:R-:W-:-:S03]  /*8800*/  FADD.FTZ R2, R2, UR6 ;  /* 0x0000000602027e21 */ /* 0x000fc60008010000 */
[----:B------:R-:W-:Y:S01]  /*8810*/  LDS R7, [R126+0x80] ;  /* 0x000080007e077984 */ /* 0x000fe20000000800 */
[----:B0-----:R-:W-:-:S03]  /*8820*/  FADD.FTZ R3, R3, UR6 ;  /* 0x0000000603037e21 */ /* 0x001fc60008010000 */
        /* <DEDUP_REMOVED lines=16> */
[----:B------:R-:W-:Y:S01]  /*8930*/  FADD.FTZ R0, R0, UR6 ;  /* 0x0000000600007e21 */ /* 0x000fe20008010000 */
[----:B------:R-:W-:-:S02]  /*8940*/  FSETP.GTU.FTZ.AND P5, PT, R2, 20, PT ;  /* 0x41a000000200780b */ /* 0x000fc40003fbc000 */
[----:B------:R-:W-:Y:S02]  /*8950*/  FSETP.GTU.FTZ.AND P3, PT, R3, 20, PT ;  /* 0x41a000000300780b */ /* 0x000fe40003f7c000 */
[----:B------:R-:W-:Y:S01]  /*8960*/  FSETP.GTU.FTZ.AND P6, PT, R0, 20, PT ;  /* 0x41a000000000780b */ /* 0x000fe20003fdc000 */
[----:B-1----:R-:W-:Y:S01]  /*8970*/  FADD.FTZ R4, R4, UR6 ;  /* 0x0000000604047e21 */ /* 0x002fe20008010000 */
[----:B------:R-:W0:Y:S04]  /*8980*/  @!P0 MUFU.EX2 R8, R8 ;  /* 0x0000000800088308 */ /* 0x000e280000000800 */
[----:B------:R-:W-:-:S03]  /*8990*/  FSETP.GTU.FTZ.AND P2, PT, R4, 20, PT ;  /* 0x41a000000400780b */ /* 0x000fc60003f5c000 */
[----:B------:R-:W-:Y:S02]  /*89a0*/  @!P5 FMUL.FTZ R2, R2, -1.4426950216293334961 ;  /* 0xbfb8aa3b0202d820 */ /* 0x000fe40000410000 */
[----:B------:R-:W-:Y:S02]  /*89b0*/  @!P3 FMUL.FTZ R3, R3, -1.4426950216293334961 ;  /* 0xbfb8aa3b0303b820 */ /* 0x000fe40000410000 */
[----:B------:R-:W-:Y:S02]  /*89c0*/  @!P6 FMUL.FTZ R0, R0, -1.4426950216293334961 ;  /* 0xbfb8aa3b0000e820 */ /* 0x000fe40000410000 */
[----:B------:R-:W1:Y:S01]  /*89d0*/  @!P5 MUFU.EX2 R2, R2 ;  /* 0x000000020002d308 */ /* 0x000e620000000800 */
[----:B------:R-:W2:Y:S07]  /*89e0*/  LDS R6, [UR24+0x1080] ;  /* 0x00108018ff067984 */ /* 0x000eae0008000800 */
[----:B------:R-:W3:Y:S01]  /*89f0*/  @!P3 MUFU.EX2 R3, R3 ;  /* 0x000000030003b308 */ /* 0x000ee20000000800 */
[----:B------:R-:W-:-:S07]  /*8a00*/  @!P2 FMUL.FTZ R4, R4, -1.4426950216293334961 ;  /* 0xbfb8aa3b0404a820 */ /* 0x000fce0000410000 */
[----:B------:R-:W4:Y:S01]  /*8a10*/  @!P6 MUFU.EX2 R0, R0 ;  /* 0x000000000000e308 */ /* 0x000f220000000800 */
[----:B0-----:R-:W-:Y:S01]  /*8a20*/  @!P0 FADD.FTZ R8, R8, 1 ;  /* 0x3f80000008088421 */ /* 0x001fe20000010000 */
[----:B------:R-:W-:Y:S01]  /*8a30*/  USHF.R.S32.HI UR31, URZ, 0x1f, UR30 ;  /* 0x0000001fff1f7899 */ /* 0x000fe2000801141e */
[----:B-1----:R-:W-:-:S05]  /*8a40*/  @!P5 FADD.FTZ R2, R2, 1 ;  /* 0x3f8000000202d421 */ /* 0x002fca0000010000 */
[----:B------:R-:W0:Y:S01]  /*8a50*/  @!P2 MUFU.EX2 R4, R4 ;  /* 0x000000040004a308 */ /* 0x000e220000000800 */
[----:B---3--:R-:W-:Y:S01]  /*8a60*/  @!P3 FADD.FTZ R3, R3, 1 ;  /* 0x3f8000000303b421 */ /* 0x008fe20000010000 */
[----:B------:R-:W-:-:S06]  /*8a70*/  UIMAD.WIDE.U32 UR28, UR32, UR34, UR30 ;  /* 0x00000022201c72a5 */ /* 0x000fcc000f8e001e */
[----:B------:R-:W1:Y:S01]  /*8a80*/  @!P0 MUFU.RCP R49, R8 ;  /* 0x0000000800318308 */ /* 0x000e620000001000 */
[----:B----4-:R-:W-:Y:S01]  /*8a90*/  @!P6 FADD.FTZ R0, R0, 1 ;  /* 0x3f8000000000e421 */ /* 0x010fe20000010000 */
[----:B------:R-:W-:Y:S01]  /*8aa0*/  UIMAD UR29, UR32, UR35, UR29 ;  /* 0x00000023201d72a4 */ /* 0x000fe2000f8e021d */
[----:B------:R-:W3:Y:S05]  /*8ab0*/  LDCU.64 UR34, c[0x0][0x550] ;  /* 0x0000aa00ff2277ac */ /* 0x000eea0008000a00 */
[----:B------:R-:W4:Y:S01]  /*8ac0*/  @!P5 MUFU.RCP R57, R2 ;  /* 0x000000020039d308 */ /* 0x000f220000001000 */
[----:B------:R-:W-:-:S07]  /*8ad0*/  UIMAD.WIDE.U32 UR28, UR7, UR36, UR28 ;  /* 0x00000024071c72a5 */ /* 0x000fce000f8e001c */
[----:B------:R-:W5:Y:S01]  /*8ae0*/  @!P3 MUFU.RCP R8, R3 ;  /* 0x000000030008b308 */ /* 0x000f620000001000 */
[----:B0-----:R-:W-:-:S07]  /*8af0*/  @!P2 FADD.FTZ R4, R4, 1 ;  /* 0x3f8000000404a421 */ /* 0x001fce0000010000 */
[----:B------:R0:W3:Y:S01]  /*8b00*/  @!P6 MUFU.RCP R55, R0 ;  /* 0x000000000037e308 */ /* 0x0000e20000001000 */
[----:B------:R-:W-:Y:S01]  /*8b10*/  UIMAD UR25, UR7, UR37, UR29 ;  /* 0x00000025071972a4 */ /* 0x000fe2000f8e021d */
[----:B-1----:R-:W-:Y:S01]  /*8b20*/  @!P0 FMUL.FTZ R46, R46, R49 ;  /* 0x000000312e2e8220 */ /* 0x002fe20000410000 */
[----:B------:R-:W-:Y:S01]  /*8b30*/  @!P4 FMUL.FTZ R47, R47, R10 ;  /* 0x0000000a2f2fc220 */ /* 0x000fe20000410000 */
[----:B----4-:R-:W-:-:S04]  /*8b40*/  @!P5 FMUL.FTZ R50, R50, R57 ;  /* 0x000000393232d220 */ /* 0x010fc80000410000 */
[----:B------:R-:W1:Y:S01]  /*8b50*/  @!P2 MUFU.RCP R4, R4 ;  /* 0x000000040004a308 */ /* 0x000e620000001000 */
[C---:B0-----:R-:W-:Y:S01]  /*8b60*/  IADD3 R0, P0, PT, R146.reuse, UR28, RZ ;  /* 0x0000001c92007c10 */ /* 0x041fe2000ff1e0ff */
[----:B-----5:R-:W-:Y:S01]  /*8b70*/  @!P3 FMUL.FTZ R51, R51, R8 ;  /* 0x000000083333b220 */ /* 0x020fe20000410000 */
[-C--:B--2---:R-:W-:Y:S01]  /*8b80*/  ISETP.GE.AND P3, PT, R143, R6.reuse, PT ;  /* 0x000000068f00720c */ /* 0x084fe20003f66270 */
[----:B------:R-:W0:Y:S01]  /*8b90*/  LDCU.64 UR28, c[0x0][0x518] ;  /* 0x0000a300ff1c77ac */ /* 0x000e220008000a00 */
[----:B------:R-:W-:Y:S02]  /*8ba0*/  IADD3.X R3, PT, PT, RZ, UR25, RZ, P0, !PT ;  /* 0x00000019ff037c10 */ /* 0x000fe400087fe4ff */
[-C--:B------:R-:W-:Y:S02]  /*8bb0*/  ISETP.GE.AND P0, PT, R146, R6.reuse, PT ;  /* 0x000000069200720c */ /* 0x080fe40003f06270 */
[-C--:B------:R-:W-:Y:S02]  /*8bc0*/  ISETP.GE.AND P4, PT, R142, R6.reuse, PT ;  /* 0x000000068e00720c */ /* 0x080fe40003f86270 */
[----:B------:R-:W-:Y:S01]  /*8bd0*/  ISETP.GE.AND P5, PT, R141, R6, PT ;  /* 0x000000068d00720c */ /* 0x000fe20003fa6270 */
[----:B---3--:R-:W-:Y:S01]  /*8be0*/  @!P6 FMUL.FTZ R48, R48, R55 ;  /* 0x000000373030e220 */ /* 0x008fe20000410000 */
        /* <DEDUP_REMOVED lines=33> */
[----:B------:R3:W-:Y:S04]  /*8e00*/  STS [R111], R33 ;  /* 0x000000216f007388 */ /* 0x0007e80000000800 */
        /* <DEDUP_REMOVED lines=37> */
[----:B------:R-:W5:Y:S01]  /*9060*/  LDCU.64 UR28, c[0x0][0x560] ;  /* 0x0000ac00ff1c77ac */ /* 0x000f620008000a00 */
[----:B------:R-:W-:Y:S02]  /*9070*/  UMOV UR24, UR30 ;  /* 0x0000001e00187c82 */ /* 0x000fe40008000000 */
[----:B-1----:R-:W-:-:S04]  /*9080*/  UIMAD.WIDE.U32 UR24, UR7, UR34, UR24 ;  /* 0x00000022071872a5 */ /* 0x002fc8000f8e0018 */
[----:B------:R-:W-:Y:S02]  /*9090*/  UIMAD UR25, UR7, UR35, UR25 ;  /* 0x00000023071972a4 */ /* 0x000fe4000f8e0219 */
[----:B--2---:R-:W-:Y:S01]  /*90a0*/  IADD3 R3, P0, PT, R146, UR24, RZ ;  /* 0x0000001892037c10 */ /* 0x004fe2000ff1e0ff */
[----:B---3--:R-:W-:-:S03]  /*90b0*/  FADD.FTZ R33, R33, R150 ;  /* 0x0000009621217221 */ /* 0x008fc60000010000 */
[----:B------:R-:W-:Y:S01]  /*90c0*/  IADD3.X R4, PT, PT, RZ, UR25, RZ, P0, !PT ;  /* 0x00000019ff047c10 */ /* 0x000fe200087fe4ff */
[----:B----4-:R-:W-:Y:S01]  /*90d0*/  FADD.FTZ R34, R33, R34 ;  /* 0x0000002221227221 */ /* 0x010fe20000010000 */
[----:B-----5:R-:W-:-:S03]  /*90e0*/  LEA R2, P2, R3, UR28, 0x2 ;  /* 0x0000001c03027c11 */ /* 0x020fc6000f8410ff */
[----:B------:R-:W-:Y:S01]  /*90f0*/  FADD.FTZ R35, R34, R35 ;  /* 0x0000002322237221 */ /* 0x000fe20000010000 */
[----:B------:R-:W-:Y:S02]  /*9100*/  LEA.HI.X R3, R3, UR29, R4, 0x2, P2 ;  /* 0x0000001d03037c11 */ /* 0x000fe400090f1404 */
[-C--:B0-----:R-:W-:Y:S02]  /*9110*/  ISETP.GE.AND P0, PT, R146, R0.reuse, PT ;  /* 0x000000009200720c */ /* 0x081fe40003f06270 */
        /* <DEDUP_REMOVED lines=29> */
[----:B------:R-:W-:Y:S01]  /*92f0*/  FADD.FTZ R42, R42, R43 ;  /* 0x0000002b2a2a7221 */ /* 0x000fe20000010000 */
[----:B------:R-:W-:-:S03]  /*9300*/  UIADD3 UR22, UP0, UPT, UR22, -0x1000, URZ ;  /* 0xfffff00016167890 */ /* 0x000fc6000ff1e0ff */
[----:B------:R-:W-:Y:S01]  /*9310*/  FADD.FTZ R45, R42, R45 ;  /* 0x0000002d2a2d7221 */ /* 0x000fe20000010000 */
[----:B------:R0:W-:Y:S03]  /*9320*/  @!P0 STG.E desc[UR26][R2.64+0x480], R13 ;  /* 0x0004800d02008986 */ /* 0x0001e6000c10191a */
[----:B------:R-:W-:Y:S01]  /*9330*/  FADD.FTZ R46, R45, R46 ;  /* 0x0000002e2d2e7221 */ /* 0x000fe20000010000 */
[----:B------:R0:W-:Y:S01]  /*9340*/  @!P1 STG.E desc[UR26][R2.64+0x500], R117 ;  /* 0x0005007502009986 */ /* 0x0001e2000c10191a */
[----:B------:R-:W-:-:S03]  /*9350*/  UIADD3.X UR23, UPT, UPT, UR23, -0x1, URZ, UP0, !UPT ;  /* 0xffffffff17177890 */ /* 0x000fc600087fe4ff */
[----:B------:R0:W-:Y:S04]  /*9360*/  @!P2 STG.E desc[UR26][R2.64+0x580], R15 ;  /* 0x0005800f0200a986 */ /* 0x0001e8000c10191a */
[----:B------:R0:W-:Y:S04]  /*9370*/  @!P3 STG.E desc[UR26][R2.64+0x600], R115 ;  /* 0x000600730200b986 */ /* 0x0001e8000c10191a */
[----:B------:R0:W-:Y:S04]  /*9380*/  @!P4 STG.E desc[UR26][R2.64+0x680], R17 ;  /* 0x000680110200c986 */ /* 0x0001e8000c10191a */
[----:B------:R0:W-:Y:S04]  /*9390*/  @!P5 STG.E desc[UR26][R2.64+0x700], R113 ;  /* 0x000700710200d986 */ /* 0x0001e8000c10191a */
[----:B------:R0:W-:Y:S01]  /*93a0*/  @!P6 STG.E desc[UR26][R2.64+0x780], R19 ;  /* 0x000780130200e986 */ /* 0x0001e2000c10191a */
[----:B------:R-:W-:Y:S01]  /*93b0*/  FADD.FTZ R47, R46, R47 ;  /* 0x0000002f2e2f7221 */ /* 0x000fe20000010000 */
[----:B------:R-:W-:-:S03]  /*93c0*/  UIADD3 UR18, UP0, UPT, UR18, -0x1000, URZ ;  /* 0xfffff00012127890 */ /* 0x000fc6000ff1e0ff */
[----:B------:R-:W-:Y:S01]  /*93d0*/  FADD.FTZ R47, R47, R48 ;  /* 0x000000302f2f7221 */ /* 0x000fe20000010000 */
[----:B------:R-:W-:Y:S02]  /*93e0*/  UIADD3.X UR19, UPT, UPT, UR19, -0x1, URZ, UP0, !UPT ;  /* 0xffffffff13137890 */ /* 0x000fe400087fe4ff */
[----:B------:R-:W-:Y:S01]  /*93f0*/  UISETP.GT.AND UP0, UPT, UR14, 0x1, UPT ;  /* 0x000000010e00788c */ /* 0x000fe2000bf04270 */
[----:B------:R-:W-:Y:S01]  /*9400*/  FADD.FTZ R50, R47, R50 ;  /* 0x000000322f327221 */ /* 0x000fe20000010000 */
[----:B------:R-:W-:-:S03]  /*9410*/  UIADD3 UR24, UPT, UPT, UR14, -0x1, URZ ;  /* 0xffffffff0e187890 */ /* 0x000fc6000fffe0ff */
[----:B------:R-:W-:Y:S01]  /*9420*/  FADD.FTZ R50, R50, R51 ;  /* 0x0000003332327221 */ /* 0x000fe20000010000 */
[----:B------:R-:W-:Y:S02]  /*9430*/  UIADD3 UR16, UP1, UPT, UR16, -0x1000, URZ ;  /* 0xfffff00010107890 */ /* 0x000fe4000ff3e0ff */
[----:B------:R-:W-:Y:S01]  /*9440*/  UIADD3 UR20, UP2, UPT, UR20, -0x1000, URZ ;  /* 0xfffff00014147890 */ /* 0x000fe2000ff5e0ff */
[----:B------:R-:W-:Y:S01]  /*9450*/  FADD.FTZ R150, R50, R53 ;  /* 0x0000003532967221 */ /* 0x000fe20000010000 */
[----:B------:R-:W-:Y:S02]  /*9460*/  UIADD3.X UR17, UPT, UPT, UR17, -0x1, URZ, UP1, !UPT ;  /* 0xffffffff11117890 */ /* 0x000fe40008ffe4ff */
[----:B------:R-:W-:Y:S01]  /*9470*/  UIADD3.X UR21, UPT, UPT, UR21, -0x1, URZ, UP2, !UPT ;  /* 0xffffffff15157890 */ /* 0x000fe200097fe4ff */
[----:B------:R-:W-:Y:S01]  /*9480*/  UMOV UR14, UR24 ;  /* 0x00000018000e7c82 */ /* 0x000fe20008000000 */
[----:B0-----:R-:W-:Y:S10]  /*9490*/  BRA.U UP0, `(.L_x_4339) ;  /* 0xffffff7500647547 */ /* 0x001ff4000b83ffff */
.L_x_4260:
[----:B------:R-:W0:Y:S01]  /*94a0*/  LDCU.64 UR8, c[0x0][0x548] ;  /* 0x0000a900ff0877ac */ /* 0x000e220008000a00 */
[----:B------:R-:W1:Y:S01]  /*94b0*/  S2R R11, SR_TID.X ;  /* 0x00000000000b7919 */ /* 0x000e620000002100 */
        /* <DEDUP_REMOVED lines=35> */
[----:B------:R-:W-:-:S04]  /*96f0*/  IMAD.U32 R2, RZ, RZ, UR4 ;  /* 0x00000004ff027e24 */ /* 0x000fc8000f8e00ff */
[----:B0-----:R-:W-:Y:S01]  /*9700*/  MOV R3, UR5 ;  /* 0x0000000500037c02 */ /* 0x001fe20008000f00 */
[----:B--2---:R-:W-:-:S05]  /*9710*/  FADD.FTZ R5, R4, R5 ;  /* 0x0000000504057221 */ /* 0x004fca0000010000 */
[----:B------:R2:W-:Y:S02]  /*9720*/  REDG.E.ADD.F32.FTZ.RN.STRONG.GPU desc[UR26][R2.64], R5 ;  /* 0x00000005020079a6 */ /* 0x0005e4000c12f31a */
.L_x_4341:
[----:B------:R-:W-:Y:S05]  /*9730*/  BSYNC.RECONVERGENT B0 ;  /* 0x0000000000007941 */ /* 0x000fea0003800200 */
.L_x_4340:
[----:B------:R-:W-:Y:S01]  /*9740*/  UISETP.NE.U32.AND UP0, UPT, UR10, URZ, UPT ;  /* 0x000000ff0a00728c */ /* 0x000fe2000bf05070 */
[----:B-1----:R-:W-:-:S03]  /*9750*/  ISETP.GE.AND P0, PT, R11, UR22, PT ;  /* 0x000000160b007c0c */ /* 0x002fc6000bf06270 */
[----:B------:R-:W-:-:S09]  /*9760*/  UISETP.NE.AND.EX UP0, UPT, UR11, URZ, UPT, UP0 ;  /* 0x000000ff0b00728c */ /* 0x000fd2000bf05300 */
[----:B------:R-:W-:Y:S05]  /*9770*/  BRA.U !UP0, `(.L_x_4342) ;  /* 0x0000000108907547 */ /* 0x000fea000b800000 */
[----:B------:R-:W-:Y:S06]  /*9780*/  BAR.SYNC.DEFER_BLOCKING 0x0 ;  /* 0x0000000000007b1d */ /* 0x000fec0000010000 */
[----:B------:R-:W-:Y:S01]  /*9790*/  BSSY.RECONVERGENT B0, `(.L_x_4342) ;  /* 0x0000022000007945 */ /* 0x000fe20003800200 */
[----:B0-2---:R-:W0:Y:S01]  /*97a0*/  SHFL.DOWN P1, R3, R150, 0x1, 0x1f ;  /* 0x08201f0096037f89 */ /* 0x005e220000020000 */
        /* <DEDUP_REMOVED lines=32> */
.L_x_4343:
[----:B------:R-:W-:Y:S05]  /*99b0*/  BSYNC.RECONVERGENT B0 ;  /* 0x0000000000007941 */ /* 0x000fea0003800200 */
.L_x_4342:
[----:B------:R-:W-:Y:S05]  /*99c0*/  @P0 EXIT ;  /* 0x000000000000094d */ /* 0x000fea0003800000 */
[----:B------:R-:W3:Y:S01]  /*99d0*/  S2UR UR6, SR_CTAID.Y ;  /* 0x00000000000679c3 */ /* 0x000ee20000002600 */
[----:B------:R-:W4:Y:S01]  /*99e0*/  LDCU.64 UR10, c[0x0][0x4e8] ;  /* 0x00009d00ff0a77ac */ /* 0x000f220008000a00 */
[----:B------:R-:W-:Y:S01]  /*99f0*/  BSSY.RECONVERGENT B0, `(.L_x_4344) ;  /* 0x0000028000007945 */ /* 0x000fe20003800200 */
[----:B------:R-:W3:Y:S05]  /*9a00*/  LDCU.64 UR12, c[0x0][0x4a8] ;  /* 0x00009500ff0c77ac */ /* 0x000eea0008000a00 */
[----:B------:R-:W0:Y:S01]  /*9a10*/  S2UR UR14, SR_CgaCtaId ;  /* 0x00000000000e79c3 */ /* 0x000e220000008800 */
[----:B------:R-:W0:Y:S01]  /*9a20*/  LDCU UR15, c[0x0][0x360] ;  /* 0x00006c00ff0f77ac */ /* 0x000e220008000800 */
[----:B------:R-:W0:Y:S06]  /*9a30*/  LDCU.64 UR16, c[0x0][0x530] ;  /* 0x0000a600ff1077ac */ /* 0x000e2c0008000a00 */
[----:B------:R-:W1:Y:S01]  /*9a40*/  LDC.64 R16, c[0x0][0x4b0] ;  /* 0x00012c00ff107b82 */ /* 0x000e620000000a00 */
[----:B------:R-:W1:Y:S01]  /*9a50*/  LDCU.64 UR18, c[0x0][0x4f0] ;  /* 0x00009e00ff1277ac */ /* 0x000e620008000a00 */
[----:B----4-:R-:W-:Y:S01]  /*9a60*/  UIMAD.WIDE.U32 UR4, UR7, UR10, URZ ;  /* 0x0000000a070472a5 */ /* 0x010fe2000f8e00ff */
[----:B------:R-:W4:Y:S01]  /*9a70*/  LDCU.64 UR20, c[0x0][0x540] ;  /* 0x0000a800ff1477ac */ /* 0x000f220008000a00 */
[----:B---3--:R-:W-:-:S02]  /*9a80*/  UIMAD.WIDE.U32 UR8, UR6, UR12, URZ ;  /* 0x0000000c060872a5 */ /* 0x008fc4000f8e00ff */
[----:B------:R-:W-:Y:S02]  /*9a90*/  UIMAD UR10, UR7, UR11, UR5 ;  /* 0x0000000b070a72a4 */ /* 0x000fe4000f8e0205 */
[----:B------:R-:W-:-:S03]  /*9aa0*/  UIMAD UR7, UR6, UR13, UR9 ;  /* 0x0000000d060772a4 */ /* 0x000fc6000f8e0209 */
[----:B------:R-:W-:Y:S02]  /*9ab0*/  UMOV UR6, 0x400 ;  /* 0x0000040000067882 */ /* 0x000fe40000000000 */
[----:B0-----:R-:W-:-:S12]  /*9ac0*/  ULEA UR14, UR14, UR6, 0x18 ;  /* 0x000000060e0e7291 */ /* 0x001fd8000f8ec0ff */
.L_x_4345:
[----:B------:R-:W-:Y:S01]  /*9ad0*/  LEA R0, R11, UR14, 0x2 ;  /* 0x0000000e0b007c11 */ /* 0x000fe2000f8e10ff */
[----:B------:R-:W-:Y:S01]  /*9ae0*/  UMOV UR6, UR8 ;  /* 0x0000000800067c82 */ /* 0x000fe20008000000 */
[----:B-12---:R-:W-:Y:S02]  /*9af0*/  MOV R3, UR5 ;  /* 0x0000000500037c02 */ /* 0x006fe40008000f00 */
[----:B------:R-:W-:Y:S01]  /*9b00*/  SHF.R.S32.HI R3, RZ, 0x1f, R11 ;  /* 0x0000001fff037819 */ /* 0x000fe2000001140b */
[----:B0-----:R-:W0:Y:S01]  /*9b10*/  LDS R13, [R0+0x3650] ;  /* 0x00365000000d7984 */ /* 0x001e220000000800 */
[----:B------:R-:W-:Y:S02]  /*9b20*/  MOV R2, UR4 ;  /* 0x0000000400027c02 */ /* 0x000fe40008000f00 */
[----:B------:R-:W-:Y:S01]  /*9b30*/  MOV R7, UR10 ;  /* 0x0000000a00077c02 */ /* 0x000fe20008000f00 */
[----:B------:R-:W1:Y:S01]  /*9b40*/  LDS R15, [R0+0x3a50] ;  /* 0x003a5000000f7984 */ /* 0x000e620000000800 */
[C---:B------:R-:W-:Y:S01]  /*9b50*/  IMAD R4, R3.reuse, R16, RZ ;  /* 0x0000001003047224 */ /* 0x040fe200078e02ff */
[----:B------:R-:W-:Y:S01]  /*9b60*/  MOV R6, R2 ;  /* 0x0000000200067202 */ /* 0x000fe20000000f00 */
[----:B------:R-:W-:-:S02]  /*9b70*/  IMAD R8, R3, UR18, RZ ;  /* 0x0000001203087c24 */ /* 0x000fc4000f8e02ff */
        /* <DEDUP_REMOVED lines=10> */
[----:B----4-:R-:W-:-:S04]  /*9c20*/  LEA R8, P1, R6, UR20, 0x2 ;  /* 0x0000001406087c11 */ /* 0x010fc8000f8210ff */
[----:B------:R-:W-:Y:S01]  /*9c30*/  LEA.HI.X R9, R6, UR21, R3, 0x2, P1 ;  /* 0x0000001506097c11 */ /* 0x000fe200088f1403 */
[----:B0-----:R0:W-:Y:S04]  /*9c40*/  REDG.E.ADD.F32.FTZ.RN.STRONG.GPU desc[UR26][R4.64], R13 ;  /* 0x0000000d040079a6 */ /* 0x0011e8000c12f31a */
[----:B-1----:R0:W-:Y:S01]  /*9c50*/  REDG.E.ADD.F32.FTZ.RN.STRONG.GPU desc[UR26][R8.64], R15 ;  /* 0x0000000f080079a6 */ /* 0x0021e2000c12f31a */
[----:B------:R-:W-:Y:S05]  /*9c60*/  @!P0 BRA `(.L_x_4345) ;  /* 0xfffffffc00988947 */ /* 0x000fea000383ffff */
[----:B------:R-:W-:Y:S05]  /*9c70*/  BSYNC.RECONVERGENT B0 ;  /* 0x0000000000007941 */ /* 0x000fea0003800200 */
.L_x_4344:
[----:B------:R-:W-:Y:S05]  /*9c80*/  EXIT ;  /* 0x000000000000794d */ /* 0x000fea0003800000 */
.L_x_4298:
[----:B------:R-:W-:Y:S01]  /*9c90*/  HFMA2 R231, -RZ, RZ, 0, 5.9604644775390625e-08 ;  /* 0x00000001ffe77431 */ /* 0x000fe200000001ff */
[----:B------:R-:W-:Y:S02]  /*9ca0*/  MOV R229, R225 ;  /* 0x000000e100e57202 */ /* 0x000fe40000000f00 */
[----:B------:R-:W-:Y:S02]  /*9cb0*/  MOV R236, RZ ;  /* 0x000000ff00ec7202 */ /* 0x000fe40000000f00 */
[----:B------:R-:W-:-:S07]  /*9cc0*/  MOV R240, 0xffffffff ;  /* 0xffffffff00f07802 */ /* 0x000fce0000000f00 */
[----:B0--3-5:R-:W-:Y:S05]  /*9cd0*/  WARPSYNC.COLLECTIVE R240, `(.L_x_4346) ;  /* 0x00000000f0087348 */ /* 0x029fea0003c00000 */
[----:B------:R1:W2:Y:S02]  /*9ce0*/  SHFL.UP P6, R5, R229, R231, R236 ;  /* 0x040000e7e5057389 */ /* 0x0002a400000c00ec */
[----:B0123-5:R-:W-:Y:S05]  /*9cf0*/  ENDCOLLECTIVE ;  /* 0x000000000000791b */ /* 0x02ffea0003800000 */
.L_x_4346:
[----:B------:R-:W-:Y:S02]  /*9d00*/  MOV R229, R232 ;  /* 0x000000e800e57202 */ /* 0x000fe40000000f00 */
[----:B------:R-:W-:-:S07]  /*9d10*/  MOV R4, R5 ;  /* 0x0000000500047202 */ /* 0x000fce0000000f00 */
[----:B------:R-:W-:Y:S05]  /*9d20*/  WARPSYNC.COLLECTIVE R240, `(.L_x_4347) ;  /* 0x00000000f0087348 */ /* 0x000fea0003c00000 */
[----:B------:R0:W1:Y:S02]  /*9d30*/  SHFL.UP P6, R5, R229, R231, R236 ;  /* 0x040000e7e5057389 */ /* 0x00006400000c00ec */
[----:B01----:R-:W-:Y:S05]  /*9d40*/  ENDCOLLECTIVE ;  /* 0x000000000000791b */ /* 0x003fea0003800000 */
.L_x_4347:
        /* <DEDUP_REMOVED lines=8> */
.L_x_4348:
[----:B------:R-:W-:Y:S02]  /*9dd0*/  MOV R229, R6 ;  /* 0x0000000600e57202 */ /* 0x000fe40000000f00 */
[----:B------:R-:W-:-:S07]  /*9de0*/  MOV R4, R5 ;  /* 0x0000000500047202 */ /* 0x000fce0000000f00 */
[----:B------:R-:W-:Y:S05]  /*9df0*/  WARPSYNC.COLLECTIVE R240, `(.L_x_4349) ;  /* 0x00000000f0087348 */ /* 0x000fea0003c00000 */
[----:B------:R0:W1:Y:S02]  /*9e00*/  SHFL.UP P6, R5, R229, R231, R236 ;  /* 0x040000e7e5057389 */ /* 0x00006400000c00ec */
[----:B01----:R-:W-:Y:S05]  /*9e10*/  ENDCOLLECTIVE ;  /* 0x000000000000791b */ /* 0x003fea0003800000 */
.L_x_4349:
        /* <DEDUP_REMOVED lines=8> */
.L_x_4350:
[----:B------:R-:W-:Y:S02]  /*9ea0*/  MOV R229, R234 ;  /* 0x000000ea00e57202 */ /* 0x000fe40000000f00 */
[----:B------:R-:W-:-:S07]  /*9eb0*/  MOV R4, R5 ;  /* 0x0000000500047202 */ /* 0x000fce0000000f00 */
[----:B------:R-:W-:Y:S05]  /*9ec0*/  WARPSYNC.COLLECTIVE R240, `(.L_x_4351) ;  /* 0x00000000f0087348 */ /* 0x000fea0003c00000 */
[----:B------:R0:W1:Y:S02]  /*9ed0*/  SHFL.UP P6, R5, R229, R231, R236 ;  /* 0x040000e7e5057389 */ /* 0x00006400000c00ec */
[----:B01----:R-:W-:Y:S05]  /*9ee0*/  ENDCOLLECTIVE ;  /* 0x000000000000791b */ /* 0x003fea0003800000 */
.L_x_4351:
        /* <DEDUP_REMOVED lines=8> */
.L_x_4352:
[----:B------:R-:W-:Y:S02]  /*9f70*/  MOV R229, R232 ;  /* 0x000000e800e57202 */ /* 0x000fe40000000f00 */
[----:B------:R-:W-:-:S07]  /*9f80*/  MOV R4, R5 ;  /* 0x0000000500047202 */ /* 0x000fce0000000f00 */
[----:B------:R-:W-:Y:S05]  /*9f90*/  WARPSYNC.COLLECTIVE R240, `(.L_x_4353) ;  /* 0x00000000f0087348 */ /* 0x000fea0003c00000 */
[----:B------:R0:W1:Y:S02]  /*9fa0*/  SHFL.UP P6, R5, R229, R231, R236 ;  /* 0x040000e7e5057389 */ /* 0x00006400000c00ec */
[----:B01----:R-:W-:Y:S05]  /*9fb0*/  ENDCOLLECTIVE ;  /* 0x000000000000791b */ /* 0x003fea0003800000 */
.L_x_4353:
        /* <DEDUP_REMOVED lines=8> */
.L_x_4354:
[----:B------:R-:W-:Y:S02]  /*a040*/  MOV R229, R4 ;  /* 0x0000000400e57202 */ /* 0x000fe40000000f00 */
[----:B------:R-:W-:-:S07]  /*a050*/  MOV R6, R5 ;  /* 0x0000000500067202 */ /* 0x000fce0000000f00 */
[----:B------:R-:W-:Y:S05]  /*a060*/  WARPSYNC.COLLECTIVE R240, `(.L_x_4355) ;  /* 0x00000000f0087348 */ /* 0x000fea0003c00000 */
[----:B------:R0:W1:Y:S02]  /*a070*/  SHFL.UP P6, R5, R229, R231, R236 ;  /* 0x040000e7e5057389 */ /* 0x00006400000c00ec */
[----:B01----:R-:W-:Y:S05]  /*a080*/  ENDCOLLECTIVE ;  /* 0x000000000000791b */ /* 0x003fea0003800000 */
.L_x_4355:
[----:B------:R-:W-:Y:S05]  /*a090*/  BRA `(.L_x_4356) ;  /* 0xffffffb800007947 */ /* 0x000fea000383ffff */
.L_x_4299:
[----:B------:R-:W-:Y:S01]  /*a0a0*/  HFMA2 R7, -RZ, RZ, 0, 1.847743988037109375e-06 ;  /* 0x0000001fff077431 */ /* 0x000fe200000001ff */
[----:B------:R-:W-:Y:S01]  /*a0b0*/  BSSY B0, `(.L_x_4357) ;  /* 0x0000007000007945 */ /* 0x000fe20003800000 */
[----:B------:R-:W-:Y:S01]  /*a0c0*/  MOV R233, R225 ;  /* 0x000000e100e97202 */ /* 0x000fe20000000f00 */
[----:B------:R-:W-:Y:S01]  /*a0d0*/  IMAD.MOV.U32 R6, RZ, RZ, 0x1f ;  /* 0x0000001fff067424 */ /* 0x000fe200078e00ff */
[----:B------:R-:W-:-:S07]  /*a0e0*/  MOV R240, 0xffffffff ;  /* 0xffffffff00f07802 */ /* 0x000fce0000000f00 */
[----:B0--3-5:R-:W-:Y:S05]  /*a0f0*/  WARPSYNC.COLLECTIVE R240, `(.L_x_4358) ;  /* 0x00000000f0087348 */ /* 0x029fea0003c00000 */
[----:B------:R1:W2:Y:S02]  /*a100*/  SHFL.IDX P2, R5, R233, R7, R6 ;  /* 0x00000007e9057389 */ /* 0x0002a40000040006 */
[----:B0123-5:R-:W-:Y:S05]  /*a110*/  ENDCOLLECTIVE ;  /* 0x000000000000791b */ /* 0x02ffea0003800000 */
.L_x_4358:
[----:B------:R-:W-:Y:S05]  /*a120*/  BSYNC B0 ;  /* 0x0000000000007941 */ /* 0x000fea0003800000 */
.L_x_4357:
[----:B------:R-:W-:Y:S05]  /*a130*/  BRA `(.L_x_4359) ;  /* 0xffffffb400f07947 */ /* 0x000fea000383ffff */
.L_x_4300:
[----:B------:R-:W-:Y:S01]  /*a140*/  HFMA2 R7, -RZ, RZ, 0, 1.847743988037109375e-06 ;  /* 0x0000001fff077431 */ /* 0x000fe200000001ff */
[----:B------:R-:W-:Y:S01]  /*a150*/  BSSY B0, `(.L_x_4360) ;  /* 0x0000007000007945 */ /* 0x000fe20003800000 */
[----:B------:R-:W-:Y:S02]  /*a160*/  MOV R233, R227 ;  /* 0x000000e300e97202 */ /* 0x000fe40000000f00 */
[----:B------:R-:W-:Y:S02]  /*a170*/  MOV R6, 0x1f ;  /* 0x0000001f00067802 */ /* 0x000fe40000000f00 */
[----:B------:R-:W-:-:S07]  /*a180*/  MOV R240, 0xffffffff ;  /* 0xffffffff00f07802 */ /* 0x000fce0000000f00 */
[----:B0--3-5:R-:W-:Y:S05]  /*a190*/  WARPSYNC.COLLECTIVE R240, `(.L_x_4361) ;  /* 0x00000000f0087348 */ /* 0x029fea0003c00000 */
[----:B------:R1:W2:Y:S02]  /*a1a0*/  SHFL.IDX P2, R5, R233, R7, R6 ;  /* 0x00000007e9057389 */ /* 0x0002a40000040006 */
[----:B0123-5:R-:W-:Y:S05]  /*a1b0*/  ENDCOLLECTIVE ;  /* 0x000000000000791b */ /* 0x02ffea0003800000 */
.L_x_4361:
[----:B------:R-:W-:Y:S05]  /*a1c0*/  BSYNC B0 ;  /* 0x0000000000007941 */ /* 0x000fea0003800000 */
.L_x_4360:
[----:B------:R-:W-:Y:S05]  /*a1d0*/  BRA `(.L_x_4362) ;  /* 0xffffffb400d07947 */ /* 0x000fea000383ffff */
.L_x_4301:
[----:B------:R-:W-:Y:S01]  /*a1e0*/  HFMA2 R231, -RZ, RZ, 0, 5.9604644775390625e-08 ;  /* 0x00000001ffe77431 */ /* 0x000fe200000001ff */
[----:B------:R-:W-:Y:S01]  /*a1f0*/  BSSY B0, `(.L_x_4363) ;  /* 0x0000007000007945 */ /* 0x000fe20003800000 */
[----:B------:R-:W-:Y:S02]  /*a200*/  MOV R229, R225 ;  /* 0x000000e100e57202 */ /* 0x000fe40000000f00 */
[----:B------:R-:W-:Y:S02]  /*a210*/  MOV R236, RZ ;  /* 0x000000ff00ec7202 */ /* 0x000fe40000000f00 */
[----:B------:R-:W-:-:S07]  /*a220*/  MOV R240, 0xffffffff ;  /* 0xffffffff00f07802 */ /* 0x000fce0000000f00 */
[----:B0--3-5:R-:W-:Y:S05]  /*a230*/  WARPSYNC.COLLECTIVE R240, `(.L_x_4364) ;  /* 0x00000000f0087348 */ /* 0x029fea0003c00000 */
[----:B------:R1:W2:Y:S02]  /*a240*/  SHFL.UP P6, R5, R229, R231, R236 ;  /* 0x040000e7e5057389 */ /* 0x0002a400000c00ec */
[----:B0123-5:R-:W-:Y:S05]  /*a250*/  ENDCOLLECTIVE ;  /* 0x000000000000791b */ /* 0x02ffea0003800000 */
.L_x_4364:
[----:B------:R-:W-:Y:S05]  /*a260*/  BSYNC B0 ;  /* 0x0000000000007941 */ /* 0x000fea0003800000 */
.L_x_4363:
        /* <DEDUP_REMOVED lines=11> */
.L_x_4365:
[----:B------:R-:W-:-:S07]  /*a320*/  MOV R232, R5 ;  /* 0x0000000500e87202 */ /* 0x000fce0000000f00 */
[----:B------:R-:W-:Y:S05]  /*a330*/  WARPSYNC.COLLECTIVE R240, `(.L_x_4366) ;  /* 0x00000000f0087348 */ /* 0x000fea0003c00000 */
[----:B------:R0:W1:Y:S02]  /*a340*/  SHFL.IDX P2, R5, R233, R7, R6 ;  /* 0x00000007e9057389 */ /* 0x0000640000040006 */
[----:B01----:R-:W-:Y:S05]  /*a350*/  ENDCOLLECTIVE ;  /* 0x000000000000791b */ /* 0x003fea0003800000 */
.L_x_4366:
[----:B------:R-:W-:Y:S02]  /*a360*/  MOV R233, R3 ;  /* 0x0000000300e97202 */ /* 0x000fe40000000f00 */
[----:B------:R-:W-:-:S07]  /*a370*/  MOV R4, R5 ;  /* 0x0000000500047202 */ /* 0x000fce0000000f00 */
[----:B------:R-:W-:Y:S05]  /*a380*/  WARPSYNC.COLLECTIVE R240, `(.L_x_4367) ;  /* 0x00000000f0087348 */ /* 0x000fea0003c00000 */
[----:B------:R0:W1:Y:S02]  /*a390*/  SHFL.IDX P2, R5, R233, R7, R6 ;  /* 0x00000007e9057389 */ /* 0x0000640000040006 */
[----:B01----:R-:W-:Y:S05]  /*a3a0*/  ENDCOLLECTIVE ;  /* 0x000000000000791b */ /* 0x003fea0003800000 */
.L_x_4367:
[----:B------:R-:W-:Y:S05]  /*a3b0*/  BRA `(.L_x_4368) ;  /* 0xffffffb400707947 */ /* 0x000fea000383ffff */
.L_x_4303:
[----:B------:R-:W-:Y:S01]  /*a3c0*/  HFMA2 R242, -RZ, RZ, 0, 5.9604644775390625e-08 ;  /* 0x00000001fff27431 */ /* 0x000fe200000001ff */
[----:B------:R-:W-:Y:S02]  /*a3d0*/  MOV R239, R3 ;  /* 0x0000000300ef7202 */ /* 0x000fe40000000f00 */
[----:B------:R-:W-:Y:S02]  /*a3e0*/  MOV R243, 0x1f ;  /* 0x0000001f00f37802 */ /* 0x000fe40000000f00 */
[----:B------:R-:W-:Y:S02]  /*a3f0*/  MOV R240, 0xffffffff ;  /* 0xffffffff00f07802 */ /* 0x000fe40000000f00 */
[----:B------:R-:W-:-:S07]  /*a400*/  MOV R4, R5 ;  /* 0x0000000500047202 */ /* 0x000fce0000000f00 */
[----:B------:R-:W-:Y:S05]  /*a410*/  WARPSYNC.COLLECTIVE R240, `(.L_x_4369) ;  /* 0x00000000f0087348 */ /* 0x000fea0003c00000 */
[----:B------:R0:W1:Y:S02]  /*a420*/  SHFL.DOWN P2, R238, R239, R242, R243 ;  /* 0x080000f2efee7389 */ /* 0x00006400000400f3 */
[----:B01----:R-:W-:Y:S05]  /*a430*/  ENDCOLLECTIVE ;  /* 0x000000000000791b */ /* 0x003fea0003800000 */
.L_x_4369:
[----:B------:R-:W-:Y:S02]  /*a440*/  MOV R239, R5 ;  /* 0x0000000500ef7202 */ /* 0x000fe40000000f00 */
[----:B------:R-:W-:-:S07]  /*a450*/  MOV R6, R238 ;  /* 0x000000ee00067202 */ /* 0x000fce0000000f00 */
[----:B------:R-:W-:Y:S05]  /*a460*/  WARPSYNC.COLLECTIVE R240, `(.L_x_4370) ;  /* 0x00000000f0087348 */ /* 0x000fea0003c00000 */
[----:B------:R0:W1:Y:S02]  /*a470*/  SHFL.DOWN P2, R238, R239, R242, R243 ;  /* 0x080000f2efee7389 */ /* 0x00006400000400f3 */
[----:B01----:R-:W-:Y:S05]  /*a480*/  ENDCOLLECTIVE ;  /* 0x000000000000791b */ /* 0x003fea0003800000 */
.L_x_4370:
        /* <DEDUP_REMOVED lines=11> */
.L_x_4371:
[----:B------:R-:W-:Y:S02]  /*a540*/  MOV R239, R4 ;  /* 0x0000000400ef7202 */ /* 0x000fe40000000f00 */
[----:B------:R-:W-:-:S07]  /*a550*/  MOV R6, R238 ;  /* 0x000000ee00067202 */ /* 0x000fce0000000f00 */
[----:B------:R-:W-:Y:S05]  /*a560*/  WARPSYNC.COLLECTIVE R240, `(.L_x_4372) ;  /* 0x00000000f0087348 */ /* 0x000fea0003c00000 */
[----:B------:R0:W1:Y:S02]  /*a570*/  SHFL.DOWN P2, R238, R239, R242, R243 ;  /* 0x080000f2efee7389 */ /* 0x00006400000400f3 */
[----:B01----:R-:W-:Y:S05]  /*a580*/  ENDCOLLECTIVE ;  /* 0x000000000000791b */ /* 0x003fea0003800000 */
.L_x_4372:
[----:B------:R-:W-:Y:S01]  /*a590*/  @!P0 FMUL.FTZ R6, R3, R6 ;  /* 0x0000000603068220 */ /* 0x000fe20000410000 */
[----:B------:R-:W-:Y:S01]  /*a5a0*/  HFMA2 R242, -RZ, RZ, 0, 2.384185791015625e-07 ;  /* 0x00000004fff27431 */ /* 0x000fe200000001ff */
[----:B------:R-:W-:-:S05]  /*a5b0*/  MOV R7, R238 ;  /* 0x000000ee00077202 */ /* 0x000fca0000000f00 */
[----:B------:R-:W-:Y:S01]  /*a5c0*/  @!P0 FFMA.FTZ R7, R3, R7, R4 ;  /* 0x0000000703078223 */ /* 0x000fe20000010004 */
[----:B------:R-:W-:-:S03]  /*a5d0*/  @!P0 MOV R3, R6 ;  /* 0x0000000600038202 */ /* 0x000fc60000000f00 */
[----:B------:R-:W-:Y:S01]  /*a5e0*/  @!P0 IMAD.MOV.U32 R4, RZ, RZ, R7 ;  /* 0x000000ffff048224 */ /* 0x000fe200078e0007 */
[----:B------:R-:W-:Y:S01]  /*a5f0*/  MOV R239, R3 ;  /* 0x0000000300ef7202 */ /* 0x000fe20000000f00 */
[----:B------:R-:W-:Y:S01]  /*a600*/  HFMA2 R7, -RZ, RZ, 0, 0 ;  /* 0x00000000ff077431 */ /* 0x000fe200000001ff */
[----:B------:R-:W-:-:S13]  /*a610*/  ISETP.GT.U32.AND P0, PT, R189, 0x1b, PT ;  /* 0x0000001bbd00780c */ /* 0x000fda0003f04070 */
[----:B------:R-:W-:Y:S05]  /*a620*/  WARPSYNC.COLLECTIVE R240, `(.L_x_4373) ;  /* 0x00000000f0087348 */ /* 0x000fea0003c00000 */
[----:B------:R0:W1:Y:S02]  /*a630*/  SHFL.DOWN P2, R238, R239, R242, R243 ;  /* 0x080000f2efee7389 */ /* 0x00006400000400f3 */
[----:B01----:R-:W-:Y:S05]  /*a640*/  ENDCOLLECTIVE ;  /* 0x000000000000791b */ /* 0x003fea0003800000 */
.L_x_4373:
[----:B------:R-:W-:Y:S02]  /*a650*/  MOV R239, R4 ;  /* 0x0000000400ef7202 */ /* 0x000fe40000000f00 */
[----:B------:R-:W-:-:S07]  /*a660*/  MOV R6, R238 ;  /* 0x000000ee00067202 */ /* 0x000fce0000000f00 */
[----:B------:R-:W-:Y:S05]  /*a670*/  WARPSYNC.COLLECTIVE R240, `(.L_x_4374) ;  /* 0x00000000f0087348 */ /* 0x000fea0003c00000 */
[----:B------:R0:W1:Y:S02]  /*a680*/  SHFL.DOWN P2, R238, R239, R242, R243 ;  /* 0x080000f2efee7389 */ /* 0x00006400000400f3 */
[----:B01----:R-:W-:Y:S05]  /*a690*/  ENDCOLLECTIVE ;  /* 0x000000000000791b */ /* 0x003fea0003800000 */
.L_x_4374:
        /* <DEDUP_REMOVED lines=11> */
.L_x_4375:
[----:B------:R-:W-:Y:S02]  /*a750*/  MOV R239, R4 ;  /* 0x0000000400ef7202 */ /* 0x000fe40000000f00 */
[----:B------:R-:W-:-:S07]  /*a760*/  MOV R6, R238 ;  /* 0x000000ee00067202 */ /* 0x000fce0000000f00 */
[----:B------:R-:W-:Y:S05]  /*a770*/  WARPSYNC.COLLECTIVE R240, `(.L_x_4376) ;  /* 0x00000000f0087348 */ /* 0x000fea0003c00000 */
[----:B------:R0:W1:Y:S02]  /*a780*/  SHFL.DOWN P2, R238, R239, R242, R243 ;  /* 0x080000f2efee7389 */ /* 0x00006400000400f3 */
[----:B01----:R-:W-:Y:S05]  /*a790*/  ENDCOLLECTIVE ;  /* 0x000000000000791b */ /* 0x003fea0003800000 */
.L_x_4376:
        /* <DEDUP_REMOVED lines=11> */
.L_x_4377:
[----:B------:R-:W-:Y:S01]  /*a850*/  MOV R239, R4 ;  /* 0x0000000400ef7202 */ /* 0x000fe20000000f00 */
[----:B------:R-:W-:-:S07]  /*a860*/  IMAD.MOV.U32 R6, RZ, RZ, R238 ;  /* 0x000000ffff067224 */ /* 0x000fce00078e00ee */
[----:B------:R-:W-:Y:S05]  /*a870*/  WARPSYNC.COLLECTIVE R240, `(.L_x_4378) ;  /* 0x00000000f0087348 */ /* 0x000fea0003c00000 */
[----:B------:R0:W1:Y:S02]  /*a880*/  SHFL.DOWN P2, R238, R239, R242, R243 ;  /* 0x080000f2efee7389 */ /* 0x00006400000400f3 */
[----:B01----:R-:W-:Y:S05]  /*a890*/  ENDCOLLECTIVE ;  /* 0x000000000000791b */ /* 0x003fea0003800000 */
.L_x_4378:
[----:B------:R-:W-:Y:S01]  /*a8a0*/  @!P0 FMUL.FTZ R6, R3, R6 ;  /* 0x0000000603068220 */ /* 0x000fe20000410000 */
[----:B------:R-:W-:Y:S01]  /*a8b0*/  HFMA2 R242, -RZ, RZ, 0, 5.9604644775390625e-08 ;  /* 0x00000001fff27431 */ /* 0x000fe200000001ff */
[----:B------:R-:W-:-:S05]  /*a8c0*/  MOV R5, R238 ;  /* 0x000000ee00057202 */ /* 0x000fca0000000f00 */
[----:B------:R-:W-:Y:S01]  /*a8d0*/  @!P0 FFMA.FTZ R5, R3, R5, R4 ;  /* 0x0000000503058223 */ /* 0x000fe20000010004 */
[----:B------:R-:W-:Y:S02]  /*a8e0*/  @!P0 MOV R3, R6 ;  /* 0x0000000600038202 */ /* 0x000fe40000000f00 */
[----:B------:R-:W-:Y:S02]  /*a8f0*/  MOV R6, 0x1f ;  /* 0x0000001f00067802 */ /* 0x000fe40000000f00 */
[----:B------:R-:W-:Y:S02]  /*a900*/  MOV R233, R3 ;  /* 0x0000000300e97202 */ /* 0x000fe40000000f00 */
[----:B------:R-:W-:Y:S02]  /*a910*/  @!P0 MOV R4, R5 ;  /* 0x0000000500048202 */ /* 0x000fe40000000f00 */
[----:B------:R-:W-:-:S07]  /*a920*/  MOV R239, R3 ;  /* 0x0000000300ef7202 */ /* 0x000fce0000000f00 */
[----:B------:R-:W-:Y:S05]  /*a930*/  WARPSYNC.COLLECTIVE R240, `(.L_x_4379) ;  /* 0x00000000f0087348 */ /* 0x000fea0003c00000 */
[----:B------:R0:W1:Y:S02]  /*a940*/  SHFL.IDX P2, R5, R233, R7, R6 ;  /* 0x00000007e9057389 */ /* 0x0000640000040006 */
[----:B01----:R-:W-:Y:S05]  /*a950*/  ENDCOLLECTIVE ;  /* 0x000000000000791b */ /* 0x003fea0003800000 */
.L_x_4379:
[----:B------:R-:W-:Y:S02]  /*a960*/  ISETP.NE.AND P0, PT, R148, 0x1f, PT ;  /* 0x0000001f9400780c */ /* 0x000fe40003f05270 */
[----:B------:R-:W-:Y:S02]  /*a970*/  MOV R233, R4 ;  /* 0x0000000400e97202 */ /* 0x000fe40000000f00 */
[----:B------:R-:W-:-:S09]  /*a980*/  MOV R230, R5 ;  /* 0x0000000500e67202 */ /* 0x000fd20000000f00 */
[----:B------:R-:W-:Y:S05]  /*a990*/  WARPSYNC.COLLECTIVE R240, `(.L_x_4380) ;  /* 0x00000000f0087348 */ /* 0x000fea0003c00000 */
[----:B------:R0:W1:Y:S02]  /*a9a0*/  SHFL.IDX P2, R5, R233, R7, R6 ;  /* 0x00000007e9057389 */ /* 0x0000640000040006 */
[----:B01----:R-:W-:Y:S05]  /*a9b0*/  ENDCOLLECTIVE ;  /* 0x000000000000791b */ /* 0x003fea0003800000 */
.L_x_4380:
[----:B------:R-:W-:Y:S05]  /*a9c0*/  WARPSYNC.COLLECTIVE R240, `(.L_x_4381) ;  /* 0x00000000f0087348 */ /* 0x000fea0003c00000 */
[----:B------:R0:W1:Y:S02]  /*a9d0*/  SHFL.DOWN P2, R238, R239, R242, R243 ;  /* 0x080000f2efee7389 */ /* 0x00006400000400f3 */
[----:B01----:R-:W-:Y:S05]  /*a9e0*/  ENDCOLLECTIVE ;  /* 0x000000000000791b */ /* 0x003fea0003800000 */
.L_x_4381:
        /* <DEDUP_REMOVED lines=8> */
.L_x_4382:
[----:B------:R-:W-:Y:S05]  /*aa70*/  WARPSYNC.COLLECTIVE R240, `(.L_x_4383) ;  /* 0x00000000f0087348 */ /* 0x000fea0003c00000 */
[----:B------:R0:W1:Y:S02]  /*aa80*/  SHFL.IDX P2, R5, R233, R7, R6 ;  /* 0x00000007e9057389 */ /* 0x0000640000040006 */
[----:B01----:R-:W-:Y:S05]  /*aa90*/  ENDCOLLECTIVE ;  /* 0x000000000000791b */ /* 0x003fea0003800000 */
.L_x_4383:
[----:B------:R-:W-:Y:S02]  /*aaa0*/  MOV R233, R15 ;  /* 0x0000000f00e97202 */ /* 0x000fe40000000f00 */
[----:B------:R-:W-:-:S07]  /*aab0*/  MOV R237, R5 ;  /* 0x0000000500ed7202 */ /* 0x000fce0000000f00 */
[----:B------:R-:W-:Y:S05]  /*aac0*/  WARPSYNC.COLLECTIVE R240, `(.L_x_4384) ;  /* 0x00000000f0087348 */ /* 0x000fea0003c00000 */
[----:B------:R0:W1:Y:S02]  /*aad0*/  SHFL.IDX P2, R5, R233, R7, R6 ;  /* 0x00000007e9057389 */ /* 0x0000640000040006 */
[----:B01----:R-:W-:Y:S05]  /*aae0*/  ENDCOLLECTIVE ;  /* 0x000000000000791b */ /* 0x003fea0003800000 */
.L_x_4384:
[----:B------:R-:W-:Y:S01]  /*aaf0*/  MOV R239, R5 ;  /* 0x0000000500ef7202 */ /* 0x000fe20000000f00 */
[----:B------:R-:W-:Y:S06]  /*ab00*/  BRA `(.L_x_4385) ;  /* 0xffffffb400807947 */ /* 0x000fec000383ffff */
.L_x_4386:
        /* <DEDUP_REMOVED lines=15> */
.L_x_10451:


//--------------------- .text._Z25selective_scan_bwd_kernelI32Selective_Scan_bwd_kernel_traitsILi64ELi16ELb0ELb1ELb0ELb1ELb1EffEEv12SSMParamsBwd --------------------------
	.section	.text._Z25selective_scan_bwd_kernelI32Selective_Scan_bwd_kernel_traitsILi64ELi16ELb0ELb1ELb0ELb1ELb1EffEEv12SSMParamsBwd,"ax",@progbits
	.align	128
        .global         _Z25selective_scan_bwd_kernelI32Selective_Scan_bwd_kernel_traitsILi64ELi16ELb0ELb1ELb0ELb1ELb1EffEEv12SSMParamsBwd
        .type           _Z25selective_scan_bwd_kernelI32Selective_Scan_bwd_kernel_traitsILi64ELi16ELb0ELb1ELb0ELb1ELb1EffEEv12SSMParamsBwd,@function
        .size           _Z25selective_scan_bwd_kernelI32Selective_Scan_bwd_kernel_traitsILi64ELi16ELb0ELb1ELb0ELb1ELb1EffEEv12SSMParamsBwd,(.L_x_10452 - _Z25selective_scan_bwd_kernelI32Selective_Scan_bwd_kernel_traitsILi64ELi16ELb0ELb1ELb0ELb1ELb1EffEEv12SSMParamsBwd)
        .other          _Z25selective_scan_bwd_kernelI32Selective_Scan_bwd_kernel_traitsILi64ELi16ELb0ELb1ELb0ELb1ELb1EffEEv12SSMParamsBwd,@"STO_CUDA_ENTRY STV_DEFAULT"
_Z25selective_scan_bwd_kernelI32Selective_Scan_bwd_kernel_traitsILi64ELi16ELb0ELb1ELb0ELb1ELb1EffEEv12SSMParamsBwd:
.text._Z25selective_scan_bwd_kernelI32Selective_Scan_bwd_kernel_traitsILi64ELi16ELb0ELb1ELb0ELb1ELb1EffEEv12SSMParamsBwd:
        /* <DEDUP_REMOVED lines=32> */
[----:B-1----:R-:W1:Y:S01]  /*0200*/  MUFU.RCP R0, R0 ;  /* 0x0000000000007308 */ /* 0x002e620000001000 */
[----:B------:R-:W2:Y:S04]  /*0210*/  LDCU.64 UR26, c[0x0][0x3b0] ;  /* 0x00007600ff1a77ac */ /* 0x000ea80008000a00 */
[----:B------:R-:W-:-:S05]  /*0220*/  MOV R3, UR5 ;  /* 0x0000000500037c02 */ /* 0x000fca0008000f00 */
[----:B------:R0:W5:Y:S01]  /*0230*/  @P0 LDG.E R147, desc[UR32][R2.64] ;  /* 0x0000002002930981 */ /* 0x000162000c1e1900 */
[----:B-1----:R-:W-:-:S04]  /*0240*/  IADD3 R6, PT, PT, R0, 0xffffffe, RZ ;  /* 0x0ffffffe00067810 */ /* 0x002fc80007ffe0ff */
[----:B------:R1:W3:Y:S02]  /*0250*/  F2I.FTZ.U32.TRUNC.NTZ R7, R6 ;  /* 0x0000000600077305 */ /* 0x0002e4000021f000 */
[----:B-1----:R-:W-:-:S04]  /*0260*/  MOV R6, RZ ;  /* 0x000000ff00067202 */ /* 0x002fc80000000f00 */
[----:B------:R-:W-:Y:S02]  /*0270*/  R2UR UR4, R6 ;  /* 0x00000000060472ca */ /* 0x000fe400000e0000 */
[----:B---3--:R-:W-:Y:S02]  /*0280*/  R2UR UR5, R7 ;  /* 0x00000000070572ca */ /* 0x008fe400000e0000 */
        /* <DEDUP_REMOVED lines=13> */
[----:B------:R-:W0:Y:S01]  /*0360*/  LDCU.128 UR4, c[0x0][0x460] ;  /* 0x00008c00ff0477ac */ /* 0x000e220008000c00 */
[----:B------:R-:W-:Y:S02]  /*0370*/  UIMAD UR15, UR34, UR17, UR15 ;  /* 0x00000011220f72a4 */ /* 0x000fe4000f8e020f */
[----:B------:R-:W-:Y:S02]  /*0380*/  UIMAD UR21, UR34, UR9, UR21 ;  /* 0x00000009221572a4 */ /* 0x000fe4000f8e0215 */
[----:B------:R-:W-:-:S04]  /*0390*/  UIMAD.WIDE.U32 UR8, UR12, UR18, UR14 ;  /* 0x000000120c0872a5 */ /* 0x000fc8000f8e000e */
[----:B------:R-:W-:-:S03]  /*03a0*/  UIMAD UR19, UR12, UR19, UR9 ;  /* 0x000000130c1372a4 */ /* 0x000fc6000f8e0209 */
[----:B------:R-:W-:Y:S01]  /*03b0*/  VOTEU.ANY UP1, P0 ;  /* 0x0000000000ff7886 */ /* 0x000fe20000020100 */
[----:B------:R-:W-:Y:S01]  /*03c0*/  ULEA UR9, UR29, 0xfffffc00, 0xa ;  /* 0xfffffc001d097891 */ /* 0x000fe2000f8e50ff */
[----:B------:R-:W-:Y:S01]  /*03d0*/  PLOP3.LUT P0, PT, PT, PT, UP1, 0x80, 0x8 ;  /* 0x000000000008781c */ /* 0x000fe20003f0f018 */
[----:B------:R-:W-:Y:S02]  /*03e0*/  UIMAD.WIDE.U32 UR14, UR12, UR10, UR20 ;  /* 0x0000000a0c0e72a5 */ /* 0x000fe4000f8e0014 */
[----:B------:R-:W-:Y:S02]  /*03f0*/  UIADD3 UR8, UP0, UPT, UR9, UR8, URZ ;  /* 0x0000000809087290 */ /* 0x000fe4000ff1e0ff */
[----:B------:R-:W-:Y:S02]  /*0400*/  USHF.R.S32.HI UR10, URZ, 0x1f, UR9 ;  /* 0x0000001fff0a7899 */ /* 0x000fe40008011409 */
[----:B----4-:R-:W-:Y:S02]  /*0410*/  UIMAD.WIDE.U32 UR16, UR34, UR22, URZ ;  /* 0x00000016221072a5 */ /* 0x010fe4000f8e00ff */
[----:B------:R-:W-:-:S02]  /*0420*/  UIMAD UR11, UR12, UR11, UR15 ;  /* 0x0000000b0c0b72a4 */ /* 0x000fc4000f8e020f */
[----:B------:R-:W-:Y:S02]  /*0430*/  UIADD3 UR14, UP3, UPT, UR9, UR14, URZ ;  /* 0x0000000e090e7290 */ /* 0x000fe4000ff7e0ff */
[----:B0-----:R-:W-:Y:S02]  /*0440*/  ULEA UR20, UP2, UR8, UR4, 0x2 ;  /* 0x0000000408147291 */ /* 0x001fe4000f8410ff */
[----:B------:R-:W-:Y:S02]  /*0450*/  UIADD3.X UR22, UPT, UPT, UR10, UR19, URZ, UP0, !UPT ;  /* 0x000000130a167290 */ /* 0x000fe400087fe4ff */
[----:B------:R-:W-:Y:S02]  /*0460*/  UIMAD UR17, UR34, UR23, UR17 ;  /* 0x00000017221172a4 */ /* 0x000fe4000f8e0211 */
[----:B------:R-:W-:Y:S02]  /*0470*/  ULEA UR23, UP4, UR14, UR6, 0x2 ;  /* 0x000000060e177291 */ /* 0x000fe4000f8810ff */
[----:B------:R-:W-:Y:S01]  /*0480*/  UIADD3.X UR28, UPT, UPT, UR10, UR11, URZ, UP3, !UPT ;  /* 0x0000000b0a1c7290 */ /* 0x000fe20009ffe4ff */
[----:B------:R-:W-:Y:S01]  /*0490*/  @!P0 IADD3 R0, PT, PT, R0, -R9, RZ ;  /* 0x8000000900008210 */ /* 0x000fe20007ffe0ff */
[----:B------:R-:W-:-:S02]  /*04a0*/  ULEA.HI.X UR22, UR8, UR5, UR22, 0x2, UP2 ;  /* 0x0000000508167291 */ /* 0x000fc400090f1416 */
[----:B------:R-:W-:Y:S02]  /*04b0*/  UIMAD.WIDE.U32 UR4, UR12, UR24, UR16 ;  /* 0x000000180c0472a5 */ /* 0x000fe4000f8e0010 */
[----:B--2---:R-:W-:Y:S02]  /*04c0*/  UISETP.NE.U32.AND UP0, UPT, UR36, URZ, UPT ;  /* 0x000000ff2400728c */ /* 0x004fe4000bf05070 */
[----:B------:R-:W-:Y:S01]  /*04d0*/  ULEA.HI.X UR28, UR14, UR7, UR28, 0x2, UP4 ;  /* 0x000000070e1c7291 */ /* 0x000fe2000a0f141c */
[----:B------:R-:W-:Y:S01]  /*04e0*/  ISETP.GE.U32.AND P0, PT, R0, R9, PT ;  /* 0x000000090000720c */ /* 0x000fe20003f06070 */
[----:B------:R-:W-:Y:S02]  /*04f0*/  UIMAD.WIDE.U32 UR6, UR34, UR26, URZ ;  /* 0x0000001a220672a5 */ /* 0x000fe4000f8e00ff */
[----:B------:R-:W-:Y:S02]  /*0500*/  UIMAD UR26, UR12, UR25, UR5 ;  /* 0x000000190c1a72a4 */ /* 0x000fe4000f8e0205 */
[----:B------:R-:W-:-:S02]  /*0510*/  UISETP.NE.AND.EX UP0, UPT, UR37, URZ, UPT, UP0 ;  /* 0x000000ff2500728c */ /* 0x000fc4000bf05300 */
[----:B------:R-:W-:Y:S02]  /*0520*/  ULOP3.LUT UR5, UR12, UR30, URZ, 0x3c, !UPT ;  /* 0x0000001e0c057292 */ /* 0x000fe4000f8e3cff */
[----:B------:R-:W-:Y:S02]  /*0530*/  @!UP1 UIADD3 UR13, UPT, UPT, UR13, 0x1, URZ ;  /* 0x000000010d0d9890 */ /* 0x000fe4000fffe0ff */
[----:B------:R-:W-:Y:S02]  /*0540*/  UISETP.GE.AND UP1, UPT, UR5, URZ, UPT ;  /* 0x000000ff0500728c */ /* 0x000fe4000bf26270 */
[----:B------:R-:W-:Y:S01]  /*0550*/  UISETP.NE.AND UP3, UPT, UR30, URZ, UPT ;  /* 0x000000ff1e00728c */ /* 0x000fe2000bf65270 */
[----:B------:R-:W-:Y:S01]  /*0560*/  VOTEU.ANY UP2, P0 ;  /* 0x0000000000ff7886 */ /* 0x000fe20000040100 */
[----:B------:R-:W0:Y:S03]  /*0570*/  LDCU.64 UR14, c[0x0][0x3c8] ;  /* 0x00007900ff0e77ac */ /* 0x000e260008000a00 */
[----:B------:R-:W1:Y:S01]  /*0580*/  @UP0 LDCU UR5, c[0x0][0x384] ;  /* 0x00007080ff0507ac */ /* 0x000e620008000800 */
[----:B------:R-:W-:Y:S01]  /*0590*/  @UP2 UIADD3 UR13, UPT, UPT, UR13, 0x1, URZ ;  /* 0x000000010d0d2890 */ /* 0x000fe2000fffe0ff */
[----:B------:R-:W2:Y:S01]  /*05a0*/  LDCU.64 UR16, c[0x0][0x528] ;  /* 0x0000a500ff1077ac */ /* 0x000ea20008000a00 */
[----:B------:R-:W3:Y:S02]  /*05b0*/  @UP0 LDCU UR11, c[0x0][0x38c] ;  /* 0x00007180ff0b07ac */ /* 0x000ee40008000800 */
[----:B------:R-:W-:-:S02]  /*05c0*/  @!UP1 UIADD3 UR13, UPT, UPT, -UR13, URZ, URZ ;  /* 0x000000ff0d0d9290 */ /* 0x000fc4000fffe1ff */
[----:B------:R-:W-:Y:S01]  /*05d0*/  @!UP3 ULOP3.LUT UR13, URZ, UR30, URZ, 0x33, !UPT ;  /* 0x0000001eff0db292 */ /* 0x000fe2000f8e33ff */
[----:B------:R-:W4:Y:S01]  /*05e0*/  @UP0 LDCU.64 UR30, c[0x0][0x480] ;  /* 0x00009000ff1e07ac */ /* 0x000f220008000a00 */
[----:B------:R-:W-:Y:S02]  /*05f0*/  UIMAD UR7, UR34, UR27, UR7 ;  /* 0x0000001b220772a4 */ /* 0x000fe4000f8e0207 */
[----:B-1----:R-:W-:Y:S02]  /*0600*/  @UP0 UIMAD UR5, UR34, UR5, UR12 ;  /* 0x00000005220502a4 */ /* 0x002fe4000f8e020c */
[----:B------:R-:W-:Y:S02]  /*0610*/  UIADD3 UR4, UP1, UPT, UR9, UR4, URZ ;  /* 0x0000000409047290 */ /* 0x000fe4000ff3e0ff */
[----:B0-----:R-:W-:Y:S02]  /*0620*/  UIMAD.WIDE.U32 UR6, UR13, UR14, UR6 ;  /* 0x0000000e0d0672a5 */ /* 0x001fe4000f8e0006 */
[----:B------:R-:W-:Y:S01]  /*0630*/  @UP0 UIMAD UR5, UR5, UR29, URZ ;  /* 0x0000001d050502a4 */ /* 0x000fe2000f8e02ff */
[----:B------:R-:W0:Y:S01]  /*0640*/  LDCU.64 UR18, c[0x0][0x448] ;  /* 0x00008900ff1277ac */ /* 0x000e220008000a00 */
[----:B------:R-:W-:-:S02]  /*0650*/  UIADD3.X UR26, UPT, UPT, UR10, UR26, URZ, UP1, !UPT ;  /* 0x0000001a0a1a7290 */ /* 0x000fc40008ffe4ff */
[----:B--2---:R-:W-:Y:S02]  /*0660*/  ULEA UR27, UP1, UR4, UR16, 0x2 ;  /* 0x00000010041b7291 */ /* 0x004fe4000f8210ff */
[----:B------:R-:W-:Y:S02]  /*0670*/  USHF.R.S32.HI UR8, URZ, 0x1f, UR13 ;  /* 0x0000001fff087899 */ /* 0x000fe4000801140d */
[----:B------:R-:W-:Y:S02]  /*0680*/  UIADD3 UR9, UP2, UPT, UR9, UR6, URZ ;  /* 0x0000000609097290 */ /* 0x000fe4000ff5e0ff */
[----:B---3--:R-:W-:Y:S02]  /*0690*/  @UP0 UIMAD UR6, UR5, UR11, URZ ;  /* 0x0000000b050602a4 */ /* 0x008fe4000f8e02ff */
[----:B------:R-:W-:Y:S02]  /*06a0*/  ULEA.HI.X UR26, UR4, UR17, UR26, 0x2, UP1 ;  /* 0x00000011041a7291 */ /* 0x000fe400088f141a */
[----:B------:R-:W-:Y:S01]  /*06b0*/  UIMAD UR8, UR8, UR14, URZ ;  /* 0x0000000e080872a4 */ /* 0x000fe2000f8e02ff */
[----:B------:R-:W-:Y:S01]  /*06c0*/  UMOV UR4, URZ ;  /* 0x000000ff00047c82 */ /* 0x000fe20008000000 */
[----:B------:R-:W-:Y:S01]  /*06d0*/  UMOV UR5, URZ ;  /* 0x000000ff00057c82 */ /* 0x000fe20008000000 */
[----:B----4-:R-:W-:-:S02]  /*06e0*/  @UP0 UIMAD.WIDE UR4, UR6, 0x8, UR30 ;  /* 0x00000008060408a5 */ /* 0x010fc4000f8e021e */
        /* <DEDUP_REMOVED lines=43> */
.L_x_4467:
[----:B0-----:R-:W0:Y:S01]  /*09a0*/  LDCU UR31, c[0x0][0x388] ;  /* 0x00007100ff1f77ac */ /* 0x001e220008000800 */
[----:B------:R-:W-:Y:S02]  /*09b0*/  SHF.L.U32 R4, R141, 0x2, RZ ;  /* 0x000000028d047819 */ /* 0x000fe400000006ff */
[----:B------:R-:W-:Y:S02]  /*09c0*/  CS2R R8, SRZ ;  /* 0x0000000000087805 */ /* 0x000fe4000001ff00 */
[----:B------:R-:W-:Y:S01]  /*09d0*/  CS2R R12, SRZ ;  /* 0x00000000000c7805 */ /* 0x000fe2000001ff00 */
[----:B------:R-:W-:Y:S01]  /*09e0*/  ULEA UR29, UR18, 0xfffffc00, 0xa ;  /* 0xfffffc00121d7891 */ /* 0x000fe2000f8e50ff */
[C---:B------:R-:W-:Y:S02]  /*09f0*/  IADD3 R6, P2, PT, R4.reuse, UR20, RZ ;  /* 0x0000001404067c10 */ /* 0x040fe4000ff5e0ff */
[----:B------:R-:W-:Y:S02]  /*0a00*/  CS2R R16, SRZ ;  /* 0x0000000000107805 */ /* 0x000fe4000001ff00 */
[----:B------:R-:W-:-:S02]  /*0a10*/  IADD3 R2, P1, PT, R4, UR23, RZ ;  /* 0x0000001704027c10 */ /* 0x000fc4000ff3e0ff */
[----:B------:R-:W-:Y:S02]  /*0a20*/  CS2R R10, SRZ ;  /* 0x00000000000a7805 */ /* 0x000fe4000001ff00 */
[----:B------:R-:W-:Y:S02]  /*0a30*/  IADD3 R4, P0, PT, R4, UR27, RZ ;  /* 0x0000001b04047c10 */ /* 0x000fe4000ff1e0ff */
[----:B------:R-:W-:Y:S02]  /*0a40*/  CS2R R14, SRZ ;  /* 0x00000000000e7805 */ /* 0x000fe4000001ff00 */
[----:B------:R-:W-:Y:S02]  /*0a50*/  IADD3.X R7, PT, PT, RZ, UR22, RZ, P2, !PT ;  /* 0x00000016ff077c10 */ /* 0x000fe400097fe4ff */
[----:B------:R-:W-:Y:S02]  /*0a60*/  CS2R R18, SRZ ;  /* 0x0000000000127805 */ /* 0x000fe4000001ff00 */
[----:B------:R-:W-:Y:S01]  /*0a70*/  IADD3.X R5, PT, PT, RZ, UR26, RZ, P0, !PT ;  /* 0x0000001aff057c10 */ /* 0x000fe200087fe4ff */
[----:B------:R-:W-:Y:S01]  /*0a80*/  HFMA2 R23, -RZ, RZ, 0, 0 ;  /* 0x00000000ff177431 */ /* 0x000fe200000001ff */
[----:B------:R-:W-:-:S02]  /*0a90*/  IADD3.X R3, PT, PT, RZ, UR28, RZ, P1, !PT ;  /* 0x0000001cff037c10 */ /* 0x000fc40008ffe4ff */
        /* <DEDUP_REMOVED lines=53> */
[----:B0-----:R-:W-:-:S03]  /*0df0*/  ULEA UR30, UR6, UR30, 0x18 ;  /* 0x0000001e061e7291 */ /* 0x001fc6000f8ec0ff */
[----:B-1----:R-:W-:-:S04]  /*0e00*/  IADD3 R22, PT, PT, R22, R123, RZ ;  /* 0x0000007b16167210 */ /* 0x002fc80007ffe0ff */
[CC--:B------:R-:W-:Y:S02]  /*0e10*/  LEA.HI.SX32 R122, R22.reuse, R22.reuse, 0x1b ;  /* 0x00000016167a7211 */ /* 0x0c0fe400078fdaff */
[----:B------:R-:W-:Y:S02]  /*0e20*/  IADD3 R7, PT, PT, R22, 0x20, RZ ;  /* 0x0000002016077810 */ /* 0x000fe40007ffe0ff */
        /* <DEDUP_REMOVED lines=16> */
[----:B------:R-:W-:Y:S02]  /*0f30*/  LEA.HI.SX32 R31, R31, R22, 0x1b ;  /* 0x000000161f1f7211 */ /* 0x000fe400078fdaff */
[C---:B------:R-:W-:Y:S02]  /*0f40*/  IADD3 R27, PT, PT, R22.reuse, 0x120, RZ ;  /* 0x00000120161b7810 */ /* 0x040fe40007ffe0ff */
[C---:B------:R-:W-:Y:S02]  /*0f50*/  IADD3 R29, PT, PT, R22.reuse, 0x140, RZ ;  /* 0x00000140161d7810 */ /* 0x040fe40007ffe0ff */
[----:B------:R-:W-:Y:S02]  /*0f60*/  LEA R116, R7, UR30, 0x2 ;  /* 0x0000001e07747c11 */ /* 0x000fe4000f8e10ff */
[----:B------:R-:W-:Y:S02]  /*0f70*/  IADD3 R7, PT, PT, R22, 0x160, RZ ;  /* 0x0000016016077810 */ /* 0x000fe40007ffe0ff */
[----:B------:R-:W-:-:S02]  /*0f80*/  P2R R42, PR, RZ, 0x40 ;  /* 0x00000040ff2a7803 */ /* 0x000fc40000000000 */
[----:B------:R-:W-:Y:S02]  /*0f90*/  P2R R57, PR, RZ, 0x40 ;  /* 0x00000040ff397803 */ /* 0x000fe40000000000 */
[-C--:B------:R-:W-:Y:S02]  /*0fa0*/  LEA.HI.SX32 R25, R25, R22.reuse, 0x1b ;  /* 0x0000001619197211 */ /* 0x080fe400078fdaff */
[----:B------:R-:W-:Y:S02]  /*0fb0*/  ISETP.NE.AND P6, PT, R40, RZ, PT ;  /* 0x000000ff2800720c */ /* 0x000fe40003fc5270 */
[----:B------:R-:W-:Y:S02]  /*0fc0*/  LEA R117, R31, UR30, 0x2 ;  /* 0x0000001e1f757c11 */ /* 0x000fe4000f8e10ff */
[-C--:B------:R-:W-:Y:S02]  /*0fd0*/  LEA.HI.SX32 R27, R27, R22.reuse, 0x1b ;  /* 0x000000161b1b7211 */ /* 0x080fe400078fdaff */
[----:B------:R-:W-:-:S02]  /*0fe0*/  LEA.HI.SX32 R29, R29, R22, 0x1b ;  /* 0x000000161d1d7211 */ /* 0x000fc400078fdaff */
[----:B------:R-:W-:Y:S02]  /*0ff0*/  LEA.HI.SX32 R7, R7, R22, 0x1b ;  /* 0x0000001607077211 */ /* 0x000fe400078fdaff */
[----:B------:R-:W-:Y:S02]  /*1000*/  LEA R114, R25, UR30, 0x2 ;  /* 0x0000001e19727c11 */ /* 0x000fe4000f8e10ff */
[----:B------:R-:W-:Y:S02]  /*1010*/  P2R R56, PR, RZ, 0x40 ;  /* 0x00000040ff387803 */ /* 0x000fe40000000000 */
[----:B------:R-:W-:Y:S02]  /*1020*/  LEA R113, R27, UR30, 0x2 ;  /* 0x0000001e1b717c11 */ /* 0x000fe4000f8e10ff */
[----:B------:R-:W-:Y:S02]  /*1030*/  ISETP.NE.AND P6, PT, R38, RZ, PT ;  /* 0x000000ff2600720c */ /* 0x000fe40003fc5270 */
[----:B------:R-:W-:-:S02]  /*1040*/  LEA R112, R29, UR30, 0x2 ;  /* 0x0000001e1d707c11 */ /* 0x000fc4000f8e10ff */
[----:B------:R-:W-:Y:S02]  /*1050*/  IADD3 R25, PT, PT, R22, 0x1e0, RZ ;  /* 0x000001e016197810 */ /* 0x000fe40007ffe0ff */
[----:B------:R-:W-:Y:S02]  /*1060*/  LEA R111, R7, UR30, 0x2 ;  /* 0x0000001e076f7c11 */ /* 0x000fe4000f8e10ff */
[----:B------:R-:W-:Y:S02]  /*1070*/  P2R R55, PR, RZ, 0x40 ;  /* 0x00000040ff377803 */ /* 0x000fe40000000000 */
[----:B------:R-:W-:Y:S02]  /*1080*/  LEA.HI.SX32 R25, R25, R22, 0x1b ;  /* 0x0000001619197211 */ /* 0x000fe400078fdaff */
[----:B------:R-:W-:Y:S02]  /*1090*/  ISETP.NE.AND P6, PT, R36, RZ, PT ;  /* 0x000000ff2400720c */ /* 0x000fe40003fc5270 */
[----:B------:R-:W-:-:S02]  /*10a0*/  LEA R107, R25, UR30, 0x2 ;  /* 0x0000001e196b7c11 */ /* 0x000fc4000f8e10ff */
        /* <DEDUP_REMOVED lines=108> */
[----:B------:R-:W-:-:S04]  /*1770*/  MOV R39, RZ ;  /* 0x000000ff00277202 */ /* 0x000fc80000000f00 */
[----:B------:R-:W2:Y:S01]  /*1780*/  @!P6 LDG.E R37, desc[UR32][R2.64] ;  /* 0x000000200225e981 */ /* 0x000ea2000c1e1900 */
[----:B------:R-:W-:-:S13]  /*1790*/  ISETP.NE.AND P6, PT, R46, RZ, PT ;  /* 0x000000ff2e00720c */ /* 0x000fda0003fc5270 */
[----:B------:R-:W3:Y:S01]  /*17a0*/  @!P6 LDG.E R0, desc[UR32][R2.64+0x80] ;  /* 0x000080200200e981 */ /* 0x000ee2000c1e1900 */
[----:B------:R-:W-:Y:S01]  /*17b0*/  ISETP.NE.AND P6, PT, R48, RZ, PT ;  /* 0x000000ff3000720c */ /* 0x000fe20003fc5270 */
[----:B------:R-:W-:-:S12]  /*17c0*/  IMAD.MOV.U32 R6, RZ, RZ, RZ ;  /* 0x000000ffff067224 */ /* 0x000fd800078e00ff */
        /* <DEDUP_REMOVED lines=49> */
[----:B0-----:R-:W-:Y:S02]  /*1ae0*/  P2R R20, PR, RZ, 0x40 ;  /* 0x00000040ff147803 */ /* 0x001fe40000000000 */
[----:B------:R-:W-:Y:S01]  /*1af0*/  ISETP.NE.AND P6, PT, R32, RZ, PT ;  /* 0x000000ff2000720c */ /* 0x000fe20003fc5270 */
[----:B------:R-:W-:Y:S02]  /*1b00*/  HFMA2 R21, -RZ, RZ, 0, 0 ;  /* 0x00000000ff157431 */ /* 0x000fe400000001ff */
[----:B------:R-:W-:Y:S01]  /*1b10*/  HFMA2 R23, -RZ, RZ, 0, 0 ;  /* 0x00000000ff177431 */ /* 0x000fe200000001ff */
[----:B-1----:R-:W-:Y:S01]  /*1b20*/  MOV R2, RZ ;  /* 0x000000ff00027202 */ /* 0x002fe20000000f00 */
[----:B------:R-:W-:Y:S01]  /*1b30*/  HFMA2 R25, -RZ, RZ, 0, 0 ;  /* 0x00000000ff197431 */ /* 0x000fe200000001ff */
        /* <DEDUP_REMOVED lines=32> */
[----:B------:R-:W4:Y:S01]  /*1d40*/  LDS R59, [R91+0x3c] ;  /* 0x00003c005b3b7984 */ /* 0x000f220000000800 */
[----:B------:R-:W-:Y:S01]  /*1d50*/  BAR.SYNC.DEFER_BLOCKING 0x0 ;  /* 0x0000000000007b1d */ /* 0x000fe20000010000 */
[----:B0-----:R-:W-:-:S05]  /*1d60*/  MOV R0, RZ ;  /* 0x000000ff00007202 */ /* 0x001fca0000000f00 */
[----:B------:R-:W4:Y:S01]  /*1d70*/  @!P6 LDG.E R21, desc[UR32][R4.64] ;  /* 0x000000200415e981 */ /* 0x000f22000c1e1900 */
[----:B------:R-:W-:-:S13]  /*1d80*/  ISETP.NE.AND P6, PT, R20, RZ, PT ;  /* 0x000000ff1400720c */ /* 0x000fda0003fc5270 */
[----:B------:R-:W4:Y:S01]  /*1d90*/  @!P6 LDG.E R0, desc[UR32][R4.64+0x80] ;  /* 0x000080200400e981 */ /* 0x000f22000c1e1900 */
[----:B------:R-:W-:-:S13]  /*1da0*/  ISETP.NE.AND P6, PT, R22, RZ, PT ;  /* 0x000000ff1600720c */ /* 0x000fda0003fc5270 */
[----:B------:R-:W4:Y:S01]  /*1db0*/  @!P6 LDG.E R23, desc[UR32][R4.64+0x100] ;  /* 0x000100200417e981 */ /* 0x000f22000c1e1900 */
[----:B------:R-:W-:-:S13]  /*1dc0*/  ISETP.NE.AND P6, PT, R46, RZ, PT ;  /* 0x000000ff2e00720c */ /* 0x000fda0003fc5270 */
[----:B------:R-:W4:Y:S01]  /*1dd0*/  @!P6 LDG.E R2, desc[UR32][R4.64+0x180] ;  /* 0x000180200402e981 */ /* 0x000f22000c1e1900 */
[----:B------:R-:W-:Y:S02]  /*1de0*/  ISETP.NE.AND P6, PT, R48, RZ, PT ;  /* 0x000000ff3000720c */ /* 0x000fe40003fc5270 */
[----:B-1----:R-:W-:-:S11]  /*1df0*/  MOV R6, RZ ;  /* 0x000000ff00067202 */ /* 0x002fd60000000f00 */
[----:B------:R-:W4:Y:S01]  /*1e00*/  @!P6 LDG.E R25, desc[UR32][R4.64+0x200] ;  /* 0x000200200419e981 */ /* 0x000f22000c1e1900 */
[----:B------:R-:W-:Y:S01]  /*1e10*/  ISETP.NE.AND P6, PT, R50, RZ, PT ;  /* 0x000000ff3200720c */ /* 0x000fe20003fc5270 */
[----:B------:R-:W-:-:S12]  /*1e20*/  HFMA2 R27, -RZ, RZ, 0, 0 ;  /* 0x00000000ff1b7431 */ /* 0x000fd800000001ff */
[----:B------:R-:W4:Y:S01]  /*1e30*/  @!P6 LDG.E R6, desc[UR32][R4.64+0x280] ;  /* 0x000280200406e981 */ /* 0x000f22000c1e1900 */
[----:B------:R-:W-:Y:S02]  /*1e40*/  ISETP.NE.AND P6, PT, R52, RZ, PT ;  /* 0x000000ff3400720c */ /* 0x000fe40003fc5270 */
[----:B--2---:R-:W-:-:S11]  /*1e50*/  MOV R8, RZ ;  /* 0x000000ff00087202 */ /* 0x004fd60000000f00 */
[----:B------:R-:W2:Y:S01]  /*1e60*/  @!P6 LDG.E R27, desc[UR32][R4.64+0x300] ;  /* 0x00030020041be981 */ /* 0x000ea2000c1e1900 */
[----:B------:R-:W-:Y:S01]  /*1e70*/  ISETP.NE.AND P6, PT, R53, RZ, PT ;  /* 0x000000ff3500720c */ /* 0x000fe20003fc5270 */
[----:B------:R-:W-:-:S12]  /*1e80*/  HFMA2 R29, -RZ, RZ, 0, 0 ;  /* 0x00000000ff1d7431 */ /* 0x000fd800000001ff */
[----:B------:R-:W2:Y:S01]  /*1e90*/  @!P6 LDG.E R8, desc[UR32][R4.64+0x380] ;  /* 0x000380200408e981 */ /* 0x000ea2000c1e1900 */
[----:B------:R-:W-:Y:S01]  /*1ea0*/  ISETP.NE.AND P6, PT, R54, RZ, PT ;  /* 0x000000ff3600720c */ /* 0x000fe20003fc5270 */
[----:B------:R-:W-:Y:S01]  /*1eb0*/  HFMA2 R31, -RZ, RZ, 0, 0 ;  /* 0x00000000ff1f7431 */ /* 0x000fe200000001ff */
[----:B---3--:R-:W-:Y:S01]  /*1ec0*/  MOV R10, RZ ;  /* 0x000000ff000a7202 */ /* 0x008fe20000000f00 */
[----:B----4-:R-:W-:Y:S01]  /*1ed0*/  HFMA2 R14, -RZ, RZ, 0, 0 ;  /* 0x00000000ff0e7431 */ /* 0x010fe200000001ff */
[----:B------:R-:W-:Y:S01]  /*1ee0*/  MOV R12, RZ ;  /* 0x000000ff000c7202 */ /* 0x000fe20000000f00 */
[----:B------:R-:W-:Y:S02]  /*1ef0*/  HFMA2 R16, -RZ, RZ, 0, 0 ;  /* 0x00000000ff107431 */ /* 0x000fe400000001ff */
[----:B------:R-:W-:Y:S01]  /*1f00*/  IMAD.MOV.U32 R33, RZ, RZ, RZ ;  /* 0x000000ffff217224 */ /* 0x000fe200078e00ff */
[----:B------:R-:W-:Y:S02]  /*1f10*/  MOV R35, RZ ;  /* 0x000000ff00237202 */ /* 0x000fe40000000f00 */
[----:B------:R-:W3:Y:S04]  /*1f20*/  @!P0 LDG.E R12, desc[UR32][R4.64+0x580] ;  /* 0x00058020040c8981 */ /* 0x000ee8000c1e1900 */
[----:B------:R-:W4:Y:S01]  /*1f30*/  @!P6 LDG.E R29, desc[UR32][R4.64+0x400] ;  /* 0x00040020041de981 */ /* 0x000f22000c1e1900 */
[----:B------:R-:W-:-:S03]  /*1f40*/  ISETP.NE.AND P6, PT, R55, RZ, PT ;  /* 0x000000ff3700720c */ /* 0x000fc60003fc5270 */
[----:B------:R-:W3:Y:S04]  /*1f50*/  @!P5 LDG.E R31, desc[UR32][R4.64+0x500] ;  /* 0x00050020041fd981 */ /* 0x000ee8000c1e1900 */
[----:B------:R-:W3:Y:S04]  /*1f60*/  @!P1 LDG.E R33, desc[UR32][R4.64+0x600] ;  /* 0x0006002004219981 */ /* 0x000ee8000c1e1900 */
[----:B------:R-:W3:Y:S04]  /*1f70*/  @!P2 LDG.E R14, desc[UR32][R4.64+0x680] ;  /* 0x00068020040ea981 */ /* 0x000ee8000c1e1900 */
[----:B------:R-:W3:Y:S04]  /*1f80*/  @!P6 LDG.E R10, desc[UR32][R4.64+0x480] ;  /* 0x00048020040ae981 */ /* 0x000ee8000c1e1900 */
[----:B------:R-:W3:Y:S04]  /*1f90*/  @!P3 LDG.E R35, desc[UR32][R4.64+0x700] ;  /* 0x000700200423b981 */ /* 0x000ee8000c1e1900 */
[----:B------:R-:W3:Y:S01]  /*1fa0*/  @!P4 LDG.E R16, desc[UR32][R4.64+0x780] ;  /* 0x000780200410c981 */ /* 0x000ee2000c1e1900 */
        /* <DEDUP_REMOVED lines=18> */
[----:B------:R-:W-:Y:S01]  /*20d0*/  FADD.FTZ R59, R59, R144 ;  /* 0x000000903b3b7221 */ /* 0x000fe20000010000 */
        /* <DEDUP_REMOVED lines=8> */
[----:B----4-:R0:W-:Y:S04]  /*2160*/  STS [R114+0x400], R29 ;  /* 0x0004001d72007388 */ /* 0x0101e80000000800 */
[----:B---3--:R0:W-:Y:S04]  /*2170*/  STS [R113+0x480], R10 ;  /* 0x0004800a71007388 */ /* 0x0081e80000000800 */
        /* <DEDUP_REMOVED lines=38> */
.L_x_4389:
[----:B------:R-:W-:Y:S05]  /*23e0*/  BSYNC.RECONVERGENT B0 ;  /* 0x0000000000007941 */ /* 0x000fea0003800200 */
.L_x_4388:
[----:B------:R-:W-:Y:S01]  /*23f0*/  FSETP.GTU.FTZ.AND P5, PT, R73, 20, PT ;  /* 0x41a000004900780b */ /* 0x000fe20003fbc000 */
[----:B------:R-:W-:-:S12]  /*2400*/  BSSY.RECONVERGENT B0, `(.L_x_4390) ;  /* 0x0000020000007945 */ /* 0x000fd80003800200 */
[----:B------:R-:W-:Y:S05]  /*2410*/  @P5 BRA `(.L_x_4391) ;  /* 0x0000000000785947 */ /* 0x000fea0003800000 */
        /* <DEDUP_REMOVED lines=30> */
.L_x_4391:
[----:B------:R-:W-:Y:S05]  /*2600*/  BSYNC.RECONVERGENT B0 ;  /* 0x0000000000007941 */ /* 0x000fea0003800200 */
.L_x_4390:
        /* <DEDUP_REMOVED lines=33> */
.L_x_4393:
[----:B------:R-:W-:Y:S05]  /*2820*/  BSYNC.RECONVERGENT B0 ;  /* 0x0000000000007941 */ /* 0x000fea0003800200 */
.L_x_4392:
[----:B------:R-:W-:Y:S01]  /*2830*/  FSETP.GTU.FTZ.AND P5, PT, R71, 20, PT ;  /* 0x41a000004700780b */ /* 0x000fe20003fbc000 */
[----:B------:R-:W-:-:S12]  /*2840*/  BSSY.RECONVERGENT B0, `(.L_x_4394) ;  /* 0x0000020000007945 */ /* 0x000fd80003800200 */
[----:B------:R-:W-:Y:S05]  /*2850*/  @P5 BRA `(.L_x_4395) ;  /* 0x0000000000785947 */ /* 0x000fea0003800000 */
        /* <DEDUP_REMOVED lines=30> */
.L_x_4395:
[----:B------:R-:W-:Y:S05]  /*2a40*/  BSYNC.RECONVERGENT B0 ;  /* 0x0000000000007941 */ /* 0x000fea0003800200 */
.L_x_4394:
        /* <DEDUP_REMOVED lines=33> */
.L_x_4397:
[----:B------:R-:W-:Y:S05]  /*2c60*/  BSYNC.RECONVERGENT B0 ;  /* 0x0000000000007941 */ /* 0x000fea0003800200 */
.L_x_4396:
        /* <DEDUP_REMOVED lines=33> */
.L_x_4399:
[----:B------:R-:W-:Y:S05]  /*2e80*/  BSYNC.RECONVERGENT B0 ;  /* 0x0000000000007941 */ /* 0x000fea0003800200 */
.L_x_4398:
        /* <DEDUP_REMOVED lines=33> */
.L_x_4401:
[----:B------:R-:W-:Y:S05]  /*30a0*/  BSYNC.RECONVERGENT B0 ;  /* 0x0000000000007941 */ /* 0x000fea0003800200 */
.L_x_4400:
        /* <DEDUP_REMOVED lines=33> */
.L_x_4403:
[----:B------:R-:W-:Y:S05]  /*32c0*/  BSYNC.RECONVERGENT B0 ;  /* 0x0000000000007941 */ /* 0x000fea0003800200 */
.L_x_4402:
        /* <DEDUP_REMOVED lines=33> */
.L_x_4405:
[----:B------:R-:W-:Y:S05]  /*34e0*/  BSYNC.RECONVERGENT B0 ;  /* 0x0000000000007941 */ /* 0x000fea0003800200 */
.L_x_4404:
        /* <DEDUP_REMOVED lines=33> */
.L_x_4407:
[----:B------:R-:W-:Y:S05]  /*3700*/  BSYNC.RECONVERGENT B0 ;  /* 0x0000000000007941 */ /* 0x000fea0003800200 */
.L_x_4406:
        /* <DEDUP_REMOVED lines=33> */
.L_x_4409:
[----:B------:R-:W-:Y:S05]  /*3920*/  BSYNC.RECONVERGENT B0 ;  /* 0x0000000000007941 */ /* 0x000fea0003800200 */
.L_x_4408:
        /* <DEDUP_REMOVED lines=33> */
.L_x_4411:
[----:B------:R-:W-:Y:S05]  /*3b40*/  BSYNC.RECONVERGENT B0 ;  /* 0x0000000000007941 */ /* 0x000fea0003800200 */
.L_x_4410:
        /* <DEDUP_REMOVED lines=33> */
.L_x_4413:
[----:B------:R-:W-:Y:S05]  /*3d60*/  BSYNC.RECONVERGENT B0 ;  /* 0x0000000000007941 */ /* 0x000fea0003800200 */
.L_x_4412:
        /* <DEDUP_REMOVED lines=33> */
.L_x_4415:
[----:B------:R-:W-:Y:S05]  /*3f80*/  BSYNC.RECONVERGENT B0 ;  /* 0x0000000000007941 */ /* 0x000fea0003800200 */
.L_x_4414:
        /* <DEDUP_REMOVED lines=33> */
.L_x_4417:
[----:B------:R-:W-:Y:S05]  /*41a0*/  BSYNC.RECONVERGENT B0 ;  /* 0x0000000000007941 */ /* 0x000fea0003800200 */
.L_x_4416:
[----:B------:R-:W-:Y:S01]  /*41b0*/  FSETP.GTU.FTZ.AND P5, PT, R59, 20, PT ;  /* 0x41a000003b00780b */ /* 0x000fe20003fbc000 */
[----:B------:R-:W-:-:S12]  /*41c0*/  BSSY.RECONVERGENT B0, `(.L_x_4418) ;  /* 0x0000020000007945 */ /* 0x000fd80003800200 */
[----:B------:R-:W-:Y:S05]  /*41d0*/  @P5 BRA `(.L_x_4419) ;  /* 0x0000000000785947 */ /* 0x000fea0003800000 */
        /* <DEDUP_REMOVED lines=30> */
.L_x_4419:
[----:B------:R-:W-:Y:S05]  /*43c0*/  BSYNC.RECONVERGENT B0 ;  /* 0x0000000000007941 */ /* 0x000fea0003800200 */
.L_x_4418:
[----:B------:R-:W1:Y:S01]  /*43d0*/  LDCU.128 UR8, c[0x0][0x410] ;  /* 0x00008200ff0877ac */ /* 0x000e620008000c00 */
[----:B0-----:R-:W-:Y:S01]  /*43e0*/  P2R R27, PR, RZ, 0x1 ;  /* 0x00000001ff1b7803 */ /* 0x001fe20000000000 */
        /* <DEDUP_REMOVED lines=10> */
[----:B------:R-:W-:Y:S02]  /*4490*/  CS2R R8, SRZ ;  /* 0x0000000000087805 */ /* 0x000fe4000001ff00 */
[----:B------:R-:W-:Y:S02]  /*44a0*/  P2R R29, PR, RZ, 0x2 ;  /* 0x00000002ff1d7803 */ /* 0x000fe40000000000 */
[----:B------:R-:W-:Y:S01]  /*44b0*/  CS2R R10, SRZ ;  /* 0x00000000000a7805 */ /* 0x000fe2000001ff00 */
[----:B------:R-:W-:Y:S01]  /*44c0*/  LDS R55, [R102+0x10] ;  /* 0x0000100066377984 */ /* 0x000fe20000000800 */
[----:B------:R-:W-:Y:S02]  /*44d0*/  P2R R18, PR, RZ, 0x1 ;  /* 0x00000001ff127803 */ /* 0x000fe40000000000 */
[----:B------:R-:W-:Y:S01]  /*44e0*/  CS2R R12, SRZ ;  /* 0x00000000000c7805 */ /* 0x000fe2000001ff00 */
[----:B-1----:R-:W-:Y:S01]  /*44f0*/  UIMAD.WIDE.U32 UR36, UR34, UR8, UR6 ;  /* 0x00000008222472a5 */ /* 0x002fe2000f8e0006 */
[----:B------:R-:W-:Y:S01]  /*4500*/  LDS R54, [R101+0x14] ;  /* 0x0000140065367984 */ /* 0x000fe20000000800 */
[----:B------:R-:W-:-:S02]  /*4510*/  ISETP.NE.AND P0, PT, R28, RZ, PT ;  /* 0x000000ff1c00720c */ /* 0x000fc40003f05270 */
[----:B------:R-:W-:Y:S01]  /*4520*/  CS2R R14, SRZ ;  /* 0x00000000000e7805 */ /* 0x000fe2000001ff00 */
[----:B------:R-:W-:Y:S01]  /*4530*/  UIMAD UR9, UR34, UR9, UR37 ;  /* 0x00000009220972a4 */ /* 0x000fe2000f8e0225 */
[----:B------:R-:W-:Y:S01]  /*4540*/  LDS R53, [R100+0x18] ;  /* 0x0000180064357984 */ /* 0x000fe20000000800 */
[----:B------:R-:W-:Y:S01]  /*4550*/  P2R R17, PR, RZ, 0x1 ;  /* 0x00000001ff117803 */ /* 0x000fe20000000000 */
[----:B------:R-:W-:Y:S01]  /*4560*/  UMOV UR8, UR36 ;  /* 0x0000002400087c82 */ /* 0x000fe20008000000 */
[----:B------:R-:W-:Y:S01]  /*4570*/  ISETP.NE.AND P0, PT, R30, RZ, PT ;  /* 0x000000ff1e00720c */ /* 0x000fe20003f05270 */
[----:B------:R-:W-:Y:S01]  /*4580*/  UIMAD.WIDE.U32 UR8, UR12, UR10, UR8 ;  /* 0x0000000a0c0872a5 */ /* 0x000fe2000f8e0008 */
[----:B------:R-:W-:Y:S01]  /*4590*/  LDS R52, [R99+0x1c] ;  /* 0x00001c0063347984 */ /* 0x000fe20000000800 */
[----:B------:R-:W-:Y:S02]  /*45a0*/  ISETP.NE.AND P1, PT, R34, RZ, PT ;  /* 0x000000ff2200720c */ /* 0x000fe40003f25270 */
[----:B------:R-:W-:Y:S01]  /*45b0*/  CS2R R20, SRZ ;  /* 0x0000000000147805 */ /* 0x000fe2000001ff00 */
[----:B------:R-:W-:Y:S01]  /*45c0*/  UIMAD UR11, UR12, UR11, UR9 ;  /* 0x0000000b0c0b72a4 */ /* 0x000fe2000f8e0209 */
[----:B------:R-:W-:Y:S01]  /*45d0*/  LDS R51, [R98+0x20] ;  /* 0x0000200062337984 */ /* 0x000fe20000000800 */
[----:B------:R-:W-:Y:S01]  /*45e0*/  IADD3 R2, P5, PT, R141, UR8, RZ ;  /* 0x000000088d027c10 */ /* 0x000fe2000ffbe0ff */
[----:B------:R-:W-:Y:S01]  /*45f0*/  HFMA2 R25, -RZ, RZ, 0, 0 ;  /* 0x00000000ff197431 */ /* 0x000fe200000001ff */
[----:B------:R-:W-:Y:S01]  /*4600*/  P2R R16, PR, RZ, 0x1 ;  /* 0x00000001ff107803 */ /* 0x000fe20000000000 */
[----:B------:R-:W-:Y:S01]  /*4610*/  LDS R50, [R97+0x24] ;  /* 0x0000240061327984 */ /* 0x000fe20000000800 */
[----:B------:R-:W-:-:S02]  /*4620*/  IADD3.X R5, PT, PT, RZ, UR11, RZ, P5, !PT ;  /* 0x0000000bff057c10 */ /* 0x000fc4000affe4ff */
[----:B------:R-:W-:Y:S02]  /*4630*/  CS2R R22, SRZ ;  /* 0x0000000000167805 */ /* 0x000fe4000001ff00 */
[----:B------:R-:W-:Y:S01]  /*4640*/  ISETP.NE.AND P0, PT, R32, RZ, PT ;  /* 0x000000ff2000720c */ /* 0x000fe20003f05270 */
[----:B------:R-:W-:Y:S01]  /*4650*/  LDS R49, [R96+0x28] ;  /* 0x0000280060317984 */ /* 0x000fe20000000800 */
[----:B------:R-:W-:Y:S01]  /*4660*/  P2R R31, PR, RZ, 0x4 ;  /* 0x00000004ff1f7803 */ /* 0x000fe20000000000 */
[----:B------:R-:W0:Y:S01]  /*4670*/  LDCU.128 UR8, c[0x0][0x420] ;  /* 0x00008400ff0877ac */ /* 0x000e220008000c00 */
[----:B------:R-:W-:Y:S01]  /*4680*/  ISETP.NE.AND P2, PT, R36, RZ, PT ;  /* 0x000000ff2400720c */ /* 0x000fe20003f45270 */
[----:B------:R-:W-:Y:S01]  /*4690*/  LDS R48, [R95+0x2c] ;  /* 0x00002c005f307984 */ /* 0x000fe20000000800 */
[----:B------:R-:W-:Y:S02]  /*46a0*/  P2R R33, PR, RZ, 0x8 ;  /* 0x00000008ff217803 */ /* 0x000fe40000000000 */
[----:B------:R-:W-:Y:S01]  /*46b0*/  ISETP.NE.AND P3, PT, R38, RZ, PT ;  /* 0x000000ff2600720c */ /* 0x000fe20003f65270 */
[----:B------:R-:W-:Y:S01]  /*46c0*/  LDS R47, [R94+0x30] ;  /* 0x000030005e2f7984 */ /* 0x000fe20000000800 */
[----:B------:R-:W-:-:S02]  /*46d0*/  P2R R35, PR, RZ, 0x10 ;  /* 0x00000010ff237803 */ /* 0x000fc40000000000 */
[----:B------:R-:W-:Y:S01]  /*46e0*/  ISETP.NE.AND P4, PT, R40, RZ, PT ;  /* 0x000000ff2800720c */ /* 0x000fe20003f85270 */
[----:B------:R-:W-:Y:S04]  /*46f0*/  LDS R46, [R93+0x34] ;  /* 0x000034005d2e7984 */ /* 0x000fe80000000800 */
[----:B------:R-:W-:Y:S01]  /*4700*/  LDS R45, [R92+0x38] ;  /* 0x000038005c2d7984 */ /* 0x000fe20000000800 */
[----:B0-----:R-:W-:-:S03]  /*4710*/  UIMAD.WIDE.U32 UR36, UR34, UR8, UR6 ;  /* 0x00000008222472a5 */ /* 0x001fc6000f8e0006 */
[----:B------:R-:W-:Y:S01]  /*4720*/  LDS R44, [R91+0x3c] ;  /* 0x00003c005b2c7984 */ /* 0x000fe20000000800 */
        /* <DEDUP_REMOVED lines=14> */
[----:B------:R-:W-:Y:S01]  /*4810*/  LDS R0, [R106] ;  /* 0x000000006a007984 */ /* 0x000fe20000000800 */
[----:B------:R-:W-:Y:S01]  /*4820*/  BAR.SYNC.DEFER_BLOCKING 0x0 ;  /* 0x0000000000007b1d */ /* 0x000fe20000010000 */
[----:B------:R-:W-:Y:S02]  /*4830*/  ISETP.NE.AND P5, PT, R42, RZ, PT ;  /* 0x000000ff2a00720c */ /* 0x000fe40003fa5270 */
[----:B------:R-:W-:-:S03]  /*4840*/  MOV R42, RZ ;  /* 0x000000ff002a7202 */ /* 0x000fc60000000f00 */
        /* <DEDUP_REMOVED lines=63> */
[----:B------:R-:W2:Y:S04]  /*4c40*/  LDS R18, [R105+0x4] ;  /* 0x0000040069127984 */ /* 0x000ea80000000800 */
[----:B------:R-:W-:Y:S04]  /*4c50*/  LDS R17, [R104+0x8] ;  /* 0x0000080068117984 */ /* 0x000fe80000000800 */
[----:B------:R-:W3:Y:S04]  /*4c60*/  LDS R16, [R103+0xc] ;  /* 0x00000c0067107984 */ /* 0x000ee80000000800 */
[----:B------:R-:W4:Y:S04]  /*4c70*/  LDS R15, [R102+0x10] ;  /* 0x00001000660f7984 */ /* 0x000f280000000800 */
[----:B------:R-:W5:Y:S04]  /*4c80*/  LDS R14, [R101+0x14] ;  /* 0x00001400650e7984 */ /* 0x000f680000000800 */
[----:B------:R-:W0:Y:S04]  /*4c90*/  LDS R13, [R100+0x18] ;  /* 0x00001800640d7984 */ /* 0x000e280000000800 */
[----:B------:R-:W0:Y:S04]  /*4ca0*/  LDS R12, [R99+0x1c] ;  /* 0x00001c00630c7984 */ /* 0x000e280000000800 */
[----:B------:R-:W-:Y:S04]  /*4cb0*/  LDS R11, [R98+0x20] ;  /* 0x00002000620b7984 */ /* 0x000fe80000000800 */
[----:B------:R-:W-:Y:S04]  /*4cc0*/  LDS R5, [R97+0x24] ;  /* 0x0000240061057984 */ /* 0x000fe80000000800 */
[----:B------:R-:W0:Y:S04]  /*4cd0*/  LDS R4, [R96+0x28] ;  /* 0x0000280060047984 */ /* 0x000e280000000800 */
[----:B------:R-:W0:Y:S04]  /*4ce0*/  LDS R10, [R95+0x2c] ;  /* 0x00002c005f0a7984 */ /* 0x000e280000000800 */
[----:B------:R-:W0:Y:S04]  /*4cf0*/  LDS R9, [R94+0x30] ;  /* 0x000030005e097984 */ /* 0x000e280000000800 */
[----:B------:R-:W-:Y:S04]  /*4d00*/  LDS R8, [R93+0x34] ;  /* 0x000034005d087984 */ /* 0x000fe80000000800 */
[----:B------:R-:W0:Y:S04]  /*4d10*/  LDS R7, [R92+0x38] ;  /* 0x000038005c077984 */ /* 0x000e280000000800 */
[----:B------:R-:W-:Y:S01]  /*4d20*/  LDS R6, [R91+0x3c] ;  /* 0x00003c005b067984 */ /* 0x000fe20000000800 */
[----:B------:R-:W-:Y:S01]  /*4d30*/  BAR.SYNC.DEFER_BLOCKING 0x0 ;  /* 0x0000000000007b1d */ /* 0x000fe20000010000 */
[----:B-1----:R-:W-:-:S02]  /*4d40*/  CS2R R22, SRZ ;  /* 0x0000000000167805 */ /* 0x002fc4000001ff00 */
[----:B------:R-:W-:-:S03]  /*4d50*/  MOV R21, RZ ;  /* 0x000000ff00157202 */ /* 0x000fc60000000f00 */
[----:B------:R-:W5:Y:S01]  /*4d60*/  @!P5 LDG.E R27, desc[UR32][R2.64] ;  /* 0x00000020021bd981 */ /* 0x000f62000c1e1900 */
[----:B------:R-:W-:-:S13]  /*4d70*/  ISETP.NE.AND P5, PT, R24, RZ, PT ;  /* 0x000000ff1800720c */ /* 0x000fda0003fa5270 */
[----:B------:R-:W5:Y:S01]  /*4d80*/  @!P5 LDG.E R22, desc[UR32][R2.64+0x80] ;  /* 0x000080200216d981 */ /* 0x000f62000c1e1900 */
[----:B------:R-:W-:Y:S01]  /*4d90*/  ISETP.NE.AND P5, PT, R26, RZ, PT ;  /* 0x000000ff1a00720c */ /* 0x000fe20003fa5270 */
[----:B------:R-:W-:-:S12]  /*4da0*/  HFMA2 R24, -RZ, RZ, 0, 0 ;  /* 0x00000000ff187431 */ /* 0x000fd800000001ff */
        /* <DEDUP_REMOVED lines=13> */
[----:B------:R-:W-:Y:S01]  /*4e80*/  ISETP.NE.AND P5, PT, R39, RZ, PT ;  /* 0x000000ff2700720c */ /* 0x000fe20003fa5270 */
[----:B------:R-:W-:Y:S01]  /*4e90*/  HFMA2 R37, -RZ, RZ, 0, 0 ;  /* 0x00000000ff257431 */ /* 0x000fe200000001ff */
[----:B------:R-:W-:Y:S02]  /*4ea0*/  CS2R R34, SRZ ;  /* 0x0000000000227805 */ /* 0x000fe4000001ff00 */
[----:B------:R-:W-:-:S04]  /*4eb0*/  MOV R38, RZ ;  /* 0x000000ff00267202 */ /* 0x000fc80000000f00 */
        /* <DEDUP_REMOVED lines=10> */
[----:B--2---:R-:W-:Y:S01]  /*4f60*/  FMUL.FTZ R25, R18, -1.4426950216293334961 ;  /* 0xbfb8aa3b12197820 */ /* 0x004fe20000410000 */
[----:B------:R-:W-:-:S05]  /*4f70*/  FMUL.FTZ R20, R19, -1.4426950216293334961 ;  /* 0xbfb8aa3b13147820 */ /* 0x000fca0000410000 */
[----:B------:R-:W1:Y:S01]  /*4f80*/  MUFU.EX2 R25, R25 ;  /* 0x0000001900197308 */ /* 0x000e620000000800 */
[----:B---3--:R-:W-:-:S07]  /*4f90*/  FMUL.FTZ R33, R16, -1.4426950216293334961 ;  /* 0xbfb8aa3b10217820 */ /* 0x008fce0000410000 */
[----:B------:R-:W2:Y:S01]  /*4fa0*/  MUFU.EX2 R20, R20 ;  /* 0x0000001400147308 */ /* 0x000ea20000000800 */
[----:B----4-:R-:W-:Y:S01]  /*4fb0*/  FMUL.FTZ R36, R15, -1.4426950216293334961 ;  /* 0xbfb8aa3b0f247820 */ /* 0x010fe20000410000 */
[----:B------:R-:W-:Y:S01]  /*4fc0*/  FMUL.FTZ R26, R17, -1.4426950216293334961 ;  /* 0xbfb8aa3b111a7820 */ /* 0x000fe20000410000 */
[----:B-----5:R-:W-:-:S05]  /*4fd0*/  FMUL.FTZ R2, R14, -1.4426950216293334961 ;  /* 0xbfb8aa3b0e027820 */ /* 0x020fca0000410000 */
[----:B------:R-:W3:Y:S01]  /*4fe0*/  MUFU.EX2 R33, R33 ;  /* 0x0000002100217308 */ /* 0x000ee20000000800 */
[----:B-1----:R-:W-:-:S07]  /*4ff0*/  FADD.FTZ R25, R25, 1 ;  /* 0x3f80000019197421 */ /* 0x002fce0000010000 */
[----:B------:R-:W-:Y:S01]  /*5000*/  MUFU.EX2 R36, R36 ;  /* 0x0000002400247308 */ /* 0x000fe20000000800 */
[----:B--2---:R-:W-:-:S07]  /*5010*/  FADD.FTZ R20, R20, 1 ;  /* 0x3f80000014147421 */ /* 0x004fce0000010000 */
[----:B------:R1:W2:Y:S01]  /*5020*/  MUFU.EX2 R3, R2 ;  /* 0x0000000200037308 */ /* 0x0002a20000000800 */
[----:B0-----:R-:W-:Y:S01]  /*5030*/  FMUL.FTZ R39, R13, -1.4426950216293334961 ;  /* 0xbfb8aa3b0d277820 */ /* 0x001fe20000410000 */
[----:B------:R-:W-:-:S06]  /*5040*/  FMUL.FTZ R43, R12, -1.4426950216293334961 ;  /* 0xbfb8aa3b0c2b7820 */ /* 0x000fcc0000410000 */
[----:B------:R-:W0:Y:S01]  /*5050*/  MUFU.EX2 R26, R26 ;  /* 0x0000001a001a7308 */ /* 0x000e220000000800 */
[----:B------:R-:W-:-:S07]  /*5060*/  FMUL.FTZ R149, R4, -1.4426950216293334961 ;  /* 0xbfb8aa3b04957820 */ /* 0x000fce0000410000 */
[----:B------:R-:W-:Y:S01]  /*5070*/  MUFU.RCP R25, R25 ;  /* 0x0000001900197308 */ /* 0x000fe20000001000 */
[----:B-1----:R-:W-:Y:S01]  /*5080*/  FMUL.FTZ R2, R10, -1.4426950216293334961 ;  /* 0xbfb8aa3b0a027820 */ /* 0x002fe20000410000 */
[----:B---3--:R-:W-:-:S06]  /*5090*/  FADD.FTZ R33, R33, 1 ;  /* 0x3f80000021217421 */ /* 0x008fcc0000010000 */
[----:B------:R-:W1:Y:S01]  /*50a0*/  MUFU.RCP R20, R20 ;  /* 0x0000001400147308 */ /* 0x000e620000001000 */
[----:B------:R-:W-:Y:S01]  /*50b0*/  FMUL.FTZ R148, R5, -1.4426950216293334961 ;  /* 0xbfb8aa3b05947820 */ /* 0x000fe20000410000 */
[----:B--2---:R-:W-:-:S06]  /*50c0*/  FADD.FTZ R3, R3, 1 ;  /* 0x3f80000003037421 */ /* 0x004fcc0000010000 */
[----:B------:R2:W3:Y:S01]  /*50d0*/  MUFU.EX2 R42, R39 ;  /* 0x00000027002a7308 */ /* 0x0004e20000000800 */
[----:B0-----:R-:W-:-:S07]  /*50e0*/  FADD.FTZ R26, R26, 1 ;  /* 0x3f8000001a1a7421 */ /* 0x001fce0000010000 */
[----:B------:R-:W0:Y:S01]  /*50f0*/  MUFU.EX2 R43, R43 ;  /* 0x0000002b002b7308 */ /* 0x000e220000000800 */
[----:B--2---:R-:W-:Y:S01]  /*5100*/  FMUL.FTZ R39, R9, -1.4426950216293334961 ;  /* 0xbfb8aa3b09277820 */ /* 0x004fe20000410000 */
[----:B------:R-:W-:-:S06]  /*5110*/  FMUL.FTZ R146, R11, -1.4426950216293334961 ;  /* 0xbfb8aa3b0b927820 */ /* 0x000fcc0000410000 */
[----:B------:R-:W2:Y:S08]  /*5120*/  MUFU.EX2 R149, R149 ;  /* 0x0000009500957308 */ /* 0x000eb00000000800 */
[----:B------:R4:W-:Y:S02]  /*5130*/  MUFU.EX2 R150, R2 ;  /* 0x0000000200967308 */ /* 0x0009e40000000800 */
[----:B----4-:R-:W-:-:S06]  /*5140*/  FADD.FTZ R2, R36, 1 ;  /* 0x3f80000024027421 */ /* 0x010fcc0000010000 */
[----:B------:R-:W-:Y:S08]  /*5150*/  MUFU.EX2 R151, R39 ;  /* 0x0000002700977308 */ /* 0x000ff00000000800 */
[----:B------:R-:W4:Y:S01]  /*5160*/  MUFU.RCP R33, R33 ;  /* 0x0000002100217308 */ /* 0x000f220000001000 */
[----:B------:R-:W-:Y:S04]  /*5170*/  STS [R122], R27 ;  /* 0x0000001b7a007388 */ /* 0x000fe80000000800 */
        /* <DEDUP_REMOVED lines=14> */
[----:B------:R-:W-:Y:S01]  /*5260*/  STS [R107+0x780], R40 ;  /* 0x000780286b007388 */ /* 0x000fe20000000800 */
[----:B------:R-:W-:-:S03]  /*5270*/  NOP ;  /* 0x0000000000007918 */ /* 0x000fc60000000000 */
[----:B------:R-:W4:Y:S04]  /*5280*/  LDS R21, [R106] ;  /* 0x000000006a157984 */ /* 0x000f280000000800 */
[----:B------:R-:W4:Y:S04]  /*5290*/  LDS R23, [R105+0x4] ;  /* 0x0000040069177984 */ /* 0x000f280000000800 */
[----:B------:R-:W4:Y:S04]  /*52a0*/  LDS R22, [R104+0x8] ;  /* 0x0000080068167984 */ /* 0x000f280000000800 */
[----:B------:R-:W4:Y:S01]  /*52b0*/  LDS R27, [R103+0xc] ;  /* 0x00000c00671b7984 */ /* 0x000f220000000800 */
[----:B-----5:R1:W-:Y:S03]  /*52c0*/  MUFU.RCP R30, R2 ;  /* 0x00000002001e7308 */ /* 0x0203e60000001000 */
[----:B------:R-:W5:Y:S05]  /*52d0*/  LDS R24, [R102+0x10] ;  /* 0x0000100066187984 */ /* 0x000f6a0000000800 */
[----:B------:R-:W4:Y:S01]  /*52e0*/  MUFU.EX2 R148, R148 ;  /* 0x0000009400947308 */ /* 0x000f220000000800 */
[----:B-1----:R-:W-:Y:S01]  /*52f0*/  FADD.FTZ R2, -R20, 1 ;  /* 0x3f80000014027421 */ /* 0x002fe20000010100 */
[----:B---3--:R-:W-:Y:S01]  /*5300*/  FADD.FTZ R36, R42, 1 ;  /* 0x3f8000002a247421 */ /* 0x008fe20000010000 */
[----:B------:R-:W-:Y:S05]  /*5310*/  LDS R31, [R99+0x1c] ;  /* 0x00001c00631f7984 */ /* 0x000fea0000000800 */
[----:B------:R1:W-:Y:S01]  /*5320*/  MUFU.RCP R39, R3 ;  /* 0x0000000300277308 */ /* 0x0003e20000001000 */
[----:B0-----:R-:W-:-:S07]  /*5330*/  FADD.FTZ R43, R43, 1 ;  /* 0x3f8000002b2b7421 */ /* 0x001fce0000010000 */
[----:B------:R-:W0:Y:S01]  /*5340*/  MUFU.RCP R26, R26 ;  /* 0x0000001a001a7308 */ /* 0x000e220000001000 */
[----:B-1----:R-:W-:Y:S01]  /*5350*/  FADD.FTZ R3, -R25, 1 ;  /* 0x3f80000019037421 */ /* 0x002fe20000010100 */
[----:B--2---:R-:W-:Y:S01]  /*5360*/  FADD.FTZ R34, R149, 1 ;  /* 0x3f80000095227421 */ /* 0x004fe20000010000 */
[----:B------:R-:W-:Y:S01]  /*5370*/  FMUL.FTZ R153, R7, -1.4426950216293334961 ;  /* 0xbfb8aa3b07997820 */ /* 0x000fe20000410000 */
[----:B------:R-:W1:Y:S01]  /*5380*/  LDS R29, [R101+0x14] ;  /* 0x00001400651d7984 */ /* 0x000e620000000800 */
[----:B------:R-:W-:Y:S01]  /*5390*/  FFMA.FTZ R35, R18, R3, 1 ;  /* 0x3f80000012237423 */ /* 0x000fe20000010003 */
[----:B----4-:R-:W-:Y:S01]  /*53a0*/  FMUL.FTZ R3, R0, R21 ;  /* 0x0000001500037220 */ /* 0x010fe20000410000 */
[----:B------:R-:W-:Y:S01]  /*53b0*/  FMUL.FTZ R32, R58, R23 ;  /* 0x000000173a207220 */ /* 0x000fe20000410000 */
[----:B------:R-:W2:Y:S01]  /*53c0*/  MUFU.EX2 R146, R146 ;  /* 0x0000009200927308 */ /* 0x000ea20000000800 */
[----:B------:R-:W-:Y:S01]  /*53d0*/  FFMA.FTZ R2, R19, R2, 1 ;  /* 0x3f80000013027423 */ /* 0x000fe20000010002 */
[----:B------:R-:W-:Y:S01]  /*53e0*/  FMUL.FTZ R3, R20, R3 ;  /* 0x0000000314037220 */ /* 0x000fe20000410000 */
[----:B------:R-:W-:Y:S01]  /*53f0*/  FMUL.FTZ R32, R25, R32 ;  /* 0x0000002019207220 */ /* 0x000fe20000410000 */
[----:B------:R-:W3:Y:S02]  /*5400*/  LDS R28, [R100+0x18] ;  /* 0x00001800641c7984 */ /* 0x000ee40000000800 */
[----:B------:R-:W-:-:S02]  /*5410*/  FMUL.FTZ R3, R3, R2 ;  /* 0x0000000203037220 */ /* 0x000fc40000410000 */
[----:B------:R-:W4:Y:S01]  /*5420*/  MUFU.RCP R36, R36 ;  /* 0x0000002400247308 */ /* 0x000f220000001000 */
[----:B------:R-:W-:Y:S01]  /*5430*/  FMUL.FTZ R2, R32, R35 ;  /* 0x0000002320027220 */ /* 0x000fe20000410000 */
[----:B------:R-:W-:Y:S01]  /*5440*/  FADD.FTZ R35, -R33, 1 ;  /* 0x3f80000021237421 */ /* 0x000fe20000010100 */
[----:B------:R-:W-:Y:S01]  /*5450*/  FADD.FTZ R40, R148, 1 ;  /* 0x3f80000094287421 */ /* 0x000fe20000010000 */
[----:B------:R-:W-:Y:S01]  /*5460*/  FMUL.FTZ R152, R8, -1.4426950216293334961 ;  /* 0xbfb8aa3b08987820 */ /* 0x000fe20000410000 */
[----:B------:R-:W-:Y:S03]  /*5470*/  LDS R37, [R95+0x2c] ;  /* 0x00002c005f257984 */ /* 0x000fe60000000800 */
[----:B------:R-:W5:Y:S01]  /*5480*/  MUFU.RCP R41, R43 ;  /* 0x0000002b00297308 */ /* 0x000f620000001000 */
[----:B------:R-:W-:Y:S01]  /*5490*/  FADD.FTZ R148, R151, 1 ;  /* 0x3f80000097947421 */ /* 0x000fe20000010000 */
[----:B0-----:R-:W-:Y:S01]  /*54a0*/  FADD.FTZ R32, -R26, 1 ;  /* 0x3f8000001a207421 */ /* 0x001fe20000010100 */
[----:B------:R-:W-:-:S05]  /*54b0*/  FMUL.FTZ R151, R57, R22 ;  /* 0x0000001639977220 */ /* 0x000fca0000410000 */
[----:B------:R0:W-:Y:S01]  /*54c0*/  MUFU.RCP R43, R34 ;  /* 0x00000022002b7308 */ /* 0x0001e20000001000 */
[----:B--2---:R-:W-:-:S07]  /*54d0*/  FADD.FTZ R38, R146, 1 ;  /* 0x3f80000092267421 */ /* 0x004fce0000010000 */
[----:B------:R2:W1:Y:S01]  /*54e0*/  MUFU.EX2 R154, R153 ;  /* 0x00000099009a7308 */ /* 0x0004620000000800 */
[----:B0-----:R-:W-:Y:S01]  /*54f0*/  FADD.FTZ R34, -R30, 1 ;  /* 0x3f8000001e227421 */ /* 0x001fe20000010100 */
[----:B------:R-:W-:-:S03]  /*5500*/  FMUL.FTZ R146, R56, R27 ;  /* 0x0000001b38927220 */ /* 0x000fc60000410000 */
[----:B------:R-:W-:Y:S02]  /*5510*/  FFMA.FTZ R159, R15, R34, 1 ;  /* 0x3f8000000f9f7423 */ /* 0x000fe40000010022 */
[----:B------:R-:W-:Y:S01]  /*5520*/  LDS R34, [R96+0x28] ;  /* 0x0000280060227984 */ /* 0x000fe20000000800 */
[----:B--2---:R-:W-:-:S03]  /*5530*/  FFMA.FTZ R153, R16, R35, 1 ;  /* 0x3f80000010997423 */ /* 0x004fc60000010023 */
[----:B------:R-:W0:Y:S01]  /*5540*/  LDS R35, [R97+0x24] ;  /* 0x0000240061237984 */ /* 0x000e220000000800 */
[----:B------:R-:W-:Y:S01]  /*5550*/  FFMA.FTZ R42, R17, R32, 1 ;  /* 0x3f800000112a7423 */ /* 0x000fe20000010020 */
[----:B------:R-:W-:Y:S01]  /*5560*/  FMUL.FTZ R151, R26, R151 ;  /* 0x000000971a977220 */ /* 0x000fe20000410000 */
[----:B------:R-:W2:Y:S01]  /*5570*/  MUFU.EX2 R152, R152 ;  /* 0x0000009800987308 */ /* 0x000ea20000000800 */
[----:B------:R-:W0:Y:S01]  /*5580*/  LDS R32, [R98+0x20] ;  /* 0x0000200062207984 */ /* 0x000e220000000800 */
[----:B------:R-:W-:Y:S01]  /*5590*/  FMUL.FTZ R146, R33, R146 ;  /* 0x0000009221927220 */ /* 0x000fe20000410000 */
[----:B------:R-:W-:Y:S01]  /*55a0*/  FMUL.FTZ R157, R151, R42 ;  /* 0x0000002a979d7220 */ /* 0x000fe20000410000 */
[----:B----4-:R-:W-:Y:S01]  /*55b0*/  FADD.FTZ R42, -R36, 1 ;  /* 0x3f800000242a7421 */ /* 0x010fe20000010100 */
[----:B------:R-:W-:Y:S01]  /*55c0*/  FMUL.FTZ R155, R6, -1.4426950216293334961 ;  /* 0xbfb8aa3b069b7820 */ /* 0x000fe20000410000 */
[----:B------:R-:W-:Y:S01]  /*55d0*/  FADD.FTZ R149, R150, 1 ;  /* 0x3f80000096957421 */ /* 0x000fe20000010000 */
[----:B------:R-:W-:Y:S01]  /*55e0*/  FADD.FTZ R151, -R39, 1 ;  /* 0x3f80000027977421 */ /* 0x000fe20000010100 */
[----:B------:R-:W-:Y:S01]  /*55f0*/  FMUL.FTZ R150, R146, R153 ;  /* 0x0000009992967220 */ /* 0x000fe20000410000 */
[----:B-----5:R-:W-:Y:S01]  /*5600*/  FADD.FTZ R153, -R41, 1 ;  /* 0x3f80000029997421 */ /* 0x020fe20000010100 */
[----:B-1----:R-:W-:Y:S01]  /*5610*/  FADD.FTZ R158, R154, 1 ;  /* 0x3f8000009a9e7421 */ /* 0x002fe20000010000 */
[----:B------:R1:W4:Y:S01]  /*5620*/  MUFU.EX2 R160, R155 ;  /* 0x0000009b00a07308 */ /* 0x0003220000000800 */
[----:B------:R-:W-:Y:S01]  /*5630*/  FFMA.FTZ R154, R13, R42, 1 ;  /* 0x3f8000000d9a7423 */ /* 0x000fe2000001002a */
[----:B------:R-:W-:Y:S01]  /*5640*/  FFMA.FTZ R161, R14, R151, 1 ;  /* 0x3f8000000ea17423 */ /* 0x000fe20000010097 */
[----:B------:R-:W5:Y:S01]  /*5650*/  LDS R42, [R94+0x30] ;  /* 0x000030005e2a7984 */ /* 0x000f620000000800 */
[----:B------:R-:W-:-:S03]  /*5660*/  FFMA.FTZ R165, R12, R153, 1 ;  /* 0x3f8000000ca57423 */ /* 0x000fc60000010099 */
[----:B------:R-:W5:Y:S01]  /*5670*/  LDS R151, [R93+0x34] ;  /* 0x000034005d977984 */ /* 0x000f620000000800 */
[----:B------:R-:W0:Y:S03]  /*5680*/  MUFU.RCP R149, R149 ;  /* 0x0000009500957308 */ /* 0x000e260000001000 */
[----:B------:R-:W5:Y:S01]  /*5690*/  LDS R146, [R92+0x38] ;  /* 0x000038005c927984 */ /* 0x000f620000000800 */
[----:B-1----:R-:W-:-:S03]  /*56a0*/  FMUL.FTZ R155, R55, R24 ;  /* 0x00000018379b7220 */ /* 0x002fc60000410000 */
[----:B------:R-:W1:Y:S01]  /*56b0*/  LDS R153, [R91+0x3c] ;  /* 0x00003c005b997984 */ /* 0x000e620000000800 */
[----:B--2---:R-:W-:Y:S01]  /*56c0*/  FADD.FTZ R156, R152, 1 ;  /* 0x3f800000989c7421 */ /* 0x004fe20000010000 */
[----:B------:R-:W2:Y:S01]  /*56d0*/  MUFU.RCP R40, R40 ;  /* 0x0000002800287308 */ /* 0x000ea20000001000 */
[----:B------:R-:W-:Y:S01]  /*56e0*/  FMUL.FTZ R152, R30, R155 ;  /* 0x0000009b1e987220 */ /* 0x000fe20000410000 */
[----:B----4-:R-:W-:Y:S01]  /*56f0*/  FADD.FTZ R160, R160, 1 ;  /* 0x3f800000a0a07421 */ /* 0x010fe20000010000 */
[----:B------:R-:W-:Y:S06]  /*5700*/  BAR.SYNC.DEFER_BLOCKING 0x0 ;  /* 0x0000000000007b1d */ /* 0x000fec0000010000 */
[----:B------:R4:W-:Y:S01]  /*5710*/  MUFU.RCP R155, R156 ;  /* 0x0000009c009b7308 */ /* 0x0009e20000001000 */
[----:B------:R-:W-:Y:S01]  /*5720*/  FMUL.FTZ R159, R152, R159 ;  /* 0x0000009f989f7220 */ /* 0x000fe20000410000 */
[----:B------:R-:W-:Y:S01]  /*5730*/  FMUL.FTZ R152, R54, R29 ;  /* 0x0000001d36987220 */ /* 0x000fe20000410000 */
[----:B----4-:R-:W-:-:S05]  /*5740*/  FMUL.FTZ R156, R52, R31 ;  /* 0x0000001f349c7220 */ /* 0x010fca0000410000 */
[----:B------:R-:W4:Y:S01]  /*5750*/  MUFU.RCP R38, R38 ;  /* 0x0000002600267308 */ /* 0x000f220000001000 */
[----:B------:R-:W-:Y:S01]  /*5760*/  FMUL.FTZ R156, R41, R156 ;  /* 0x0000009c299c7220 */ /* 0x000fe20000410000 */
[----:B------:R-:W-:Y:S01]  /*5770*/  FMUL.FTZ R152, R39, R152 ;  /* 0x0000009827987220 */ /* 0x000fe20000410000 */
[----:B---3--:R-:W-:Y:S02]  /*5780*/  FMUL.FTZ R163, R53, R28 ;  /* 0x0000001c35a37220 */ /* 0x008fe40000410000 */
[----:B------:R-:W-:-:S03]  /*5790*/  FMUL.FTZ R156, R156, R165 ;  /* 0x000000a59c9c7220 */ /* 0x000fc60000410000 */
[----:B------:R2:W3:Y:S01]  /*57a0*/  MUFU.RCP R164, R158 ;  /* 0x0000009e00a47308 */ /* 0x0004e20000001000 */
[----:B0-----:R-:W-:Y:S01]  /*57b0*/  FADD.FTZ R165, -R149, 1 ;  /* 0x3f80000095a57421 */ /* 0x001fe20000010100 */
[----:B------:R-:W-:-:S06]  /*57c0*/  FMUL.FTZ R152, R152, R161 ;  /* 0x000000a198987220 */ /* 0x000fcc0000410000 */
[----:B------:R0:W5:Y:S01]  /*57d0*/  MUFU.RCP R173, R160 ;  /* 0x000000a000ad7308 */ /* 0x0001620000001000 */
[----:B------:R-:W-:Y:S01]  /*57e0*/  FFMA.FTZ R169, R10, R165, 1 ;  /* 0x3f8000000aa97423 */ /* 0x000fe200000100a5 */
[----:B------:R-:W-:Y:S01]  /*57f0*/  FMUL.FTZ R163, R36, R163 ;  /* 0x000000a324a37220 */ /* 0x000fe20000410000 */
[----:B--2---:R-:W-:Y:S01]  /*5800*/  FADD.FTZ R158, -R40, 1 ;  /* 0x3f800000289e7421 */ /* 0x004fe20000010100 */
[----:B------:R-:W-:Y:S01]  /*5810*/  FADD.FTZ R161, -R43, 1 ;  /* 0x3f8000002ba17421 */ /* 0x000fe20000010100 */
[----:B------:R-:W-:-:S03]  /*5820*/  FMUL.FTZ R165, R50, R35 ;  /* 0x0000002332a57220 */ /* 0x000fc60000410000 */
[----:B------:R-:W2:Y:S01]  /*5830*/  MUFU.RCP R148, R148 ;  /* 0x0000009400947308 */ /* 0x000ea20000001000 */
[----:B0-----:R-:W-:Y:S01]  /*5840*/  FMUL.FTZ R160, R49, R34 ;  /* 0x0000002231a07220 */ /* 0x001fe20000410000 */
[----:B------:R-:W-:Y:S01]  /*5850*/  FMUL.FTZ R163, R163, R154 ;  /* 0x0000009aa3a37220 */ /* 0x000fe20000410000 */
[----:B------:R-:W-:Y:S01]  /*5860*/  FFMA.FTZ R158, R5, R158, 1 ;  /* 0x3f800000059e7423 */ /* 0x000fe2000001009e */
[----:B------:R-:W-:Y:S01]  /*5870*/  FFMA.FTZ R167, R4, R161, 1 ;  /* 0x3f80000004a77423 */ /* 0x000fe200000100a1 */
[----:B------:R-:W-:Y:S01]  /*5880*/  FMUL.FTZ R162, R48, R37 ;  /* 0x0000002530a27220 */ /* 0x000fe20000410000 */
[----:B------:R-:W-:Y:S01]  /*5890*/  FMUL.FTZ R165, R40, R165 ;  /* 0x000000a528a57220 */ /* 0x000fe20000410000 */
[C---:B----4-:R-:W-:Y:S01]  /*58a0*/  FADD.FTZ R154, -R38.reuse, 1 ;  /* 0x3f800000269a7421 */ /* 0x050fe20000010100 */
[----:B------:R-:W-:Y:S01]  /*58b0*/  FMUL.FTZ R161, R51, R32 ;  /* 0x0000002033a17220 */ /* 0x000fe20000410000 */
[----:B------:R-:W-:Y:S01]  /*58c0*/  FMUL.FTZ R160, R43, R160 ;  /* 0x000000a02ba07220 */ /* 0x000fe20000410000 */
[----:B------:R-:W-:Y:S01]  /*58d0*/  FMUL.FTZ R162, R149, R162 ;  /* 0x000000a295a27220 */ /* 0x000fe20000410000 */
[----:B------:R-:W-:Y:S01]  /*58e0*/  FMUL.FTZ R158, R165, R158 ;  /* 0x0000009ea59e7220 */ /* 0x000fe20000410000 */
[----:B------:R-:W-:Y:S01]  /*58f0*/  FFMA.FTZ R154, R11, R154, 1 ;  /* 0x3f8000000b9a7423 */ /* 0x000fe2000001009a */
[----:B------:R-:W-:Y:S01]  /*5900*/  FMUL.FTZ R161, R38, R161 ;  /* 0x000000a126a17220 */ /* 0x000fe20000410000 */
[----:B------:R-:W-:Y:S01]  /*5910*/  FMUL.FTZ R167, R160, R167 ;  /* 0x000000a7a0a77220 */ /* 0x000fe20000410000 */
[----:B------:R-:W-:Y:S01]  /*5920*/  FADD.FTZ R165, -R155, 1 ;  /* 0x3f8000009ba57421 */ /* 0x000fe20000010100 */
[----:B---3--:R-:W-:Y:S01]  /*5930*/  FADD.FTZ R160, -R164, 1 ;  /* 0x3f800000a4a07421 */ /* 0x008fe20000010100 */
[----:B-----5:R-:W-:Y:S01]  /*5940*/  FADD.FTZ R171, -R173, 1 ;  /* 0x3f800000adab7421 */ /* 0x020fe20000010100 */
[----:B------:R-:W-:Y:S01]  /*5950*/  FMUL.FTZ R162, R162, R169 ;  /* 0x000000a9a2a27220 */ /* 0x000fe20000410000 */
[----:B------:R-:W-:Y:S01]  /*5960*/  FMUL.FTZ R161, R161, R154 ;  /* 0x0000009aa1a17220 */ /* 0x000fe20000410000 */
[----:B------:R-:W-:Y:S01]  /*5970*/  FFMA.FTZ R169, R8, R165, 1 ;  /* 0x3f80000008a97423 */ /* 0x000fe200000100a5 */
[----:B--2---:R-:W-:Y:S01]  /*5980*/  FADD.FTZ R154, -R148, 1 ;  /* 0x3f800000949a7421 */ /* 0x004fe20000010100 */
[----:B------:R-:W-:Y:S01]  /*5990*/  FFMA.FTZ R166, R7, R160, 1 ;  /* 0x3f80000007a67423 */ /* 0x000fe200000100a0 */
[----:B------:R-:W-:Y:S01]  /*59a0*/  FMUL.FTZ R165, R47, R42 ;  /* 0x0000002a2fa57220 */ /* 0x000fe20000410000 */
[----:B------:R-:W-:Y:S01]  /*59b0*/  FFMA.FTZ R175, R6, R171, 1 ;  /* 0x3f80000006af7423 */ /* 0x000fe200000100ab */
[----:B------:R-:W-:Y:S01]  /*59c0*/  FMUL.FTZ R160, R46, R151 ;  /* 0x000000972ea07220 */ /* 0x000fe20000410000 */
[----:B------:R-:W-:Y:S01]  /*59d0*/  STS [R106], R3 ;  /* 0x000000036a007388 */ /* 0x000fe20000000800 */
[----:B------:R-:W-:Y:S01]  /*59e0*/  FMUL.FTZ R171, R45, R146 ;  /* 0x000000922dab7220 */ /* 0x000fe20000410000 */
[----:B-1----:R-:W-:-:S02]  /*59f0*/  FMUL.FTZ R168, R44, R153 ;  /* 0x000000992ca87220 */ /* 0x002fc40000410000 */
[----:B------:R0:W-:Y:S01]  /*5a00*/  STS [R105+0x4], R2 ;  /* 0x0000040269007388 */ /* 0x0001e20000000800 */
[----:B------:R-:W-:Y:S01]  /*5a10*/  FFMA.FTZ R154, R9, R154, 1 ;  /* 0x3f800000099a7423 */ /* 0x000fe2000001009a */
[----:B------:R-:W-:Y:S02]  /*5a20*/  FMUL.FTZ R165, R148, R165 ;  /* 0x000000a594a57220 */ /* 0x000fe40000410000 */
[----:B------:R-:W-:Y:S01]  /*5a30*/  STS [R104+0x8], R157 ;  /* 0x0000089d68007388 */ /* 0x000fe20000000800 */
[----:B------:R-:W-:Y:S01]  /*5a40*/  FMUL.FTZ R160, R155, R160 ;  /* 0x000000a09ba07220 */ /* 0x000fe20000410000 */
[----:B------:R-:W-:Y:S02]  /*5a50*/  FMUL.FTZ R171, R164, R171 ;  /* 0x000000aba4ab7220 */ /* 0x000fe40000410000 */
[----:B------:R-:W-:Y:S01]  /*5a60*/  STS [R103+0xc], R150 ;  /* 0x00000c9667007388 */ /* 0x000fe20000000800 */
[----:B------:R-:W-:Y:S01]  /*5a70*/  ISETP.NE.AND P5, PT, R143, RZ, PT ;  /* 0x000000ff8f00720c */ /* 0x000fe20003fa5270 */
[----:B------:R-:W-:-:S02]  /*5a80*/  FMUL.FTZ R168, R173, R168 ;  /* 0x000000a8ada87220 */ /* 0x000fc40000410000 */
[----:B------:R-:W-:Y:S01]  /*5a90*/  STS [R102+0x10], R159 ;  /* 0x0000109f66007388 */ /* 0x000fe20000000800 */
[----:B------:R-:W-:-:S03]  /*5aa0*/  FMUL.FTZ R165, R165, R154 ;  /* 0x0000009aa5a57220 */ /* 0x000fc60000410000 */
        /* <DEDUP_REMOVED lines=40> */
[----:B------:R-:W-:Y:S01]  /*5d30*/  IADD3 R3, P0, PT, R141, UR8, RZ ;  /* 0x000000088d037c10 */ /* 0x000fe2000ff1e0ff */
[----:B------:R-:W3:Y:S03]  /*5d40*/  LDCU.64 UR36, c[0x0][0x490] ;  /* 0x00009200ff2477ac */ /* 0x000ee60008000a00 */
        /* <DEDUP_REMOVED lines=41> */
[----:B---3--:R-:W-:Y:S01]  /*5fe0*/  UISETP.NE.U32.AND UP0, UPT, UR36, URZ, UPT ;  /* 0x000000ff2400728c */ /* 0x008fe2000bf05070 */
        /* <DEDUP_REMOVED lines=55> */
[----:B------:R0:W-:Y:S01]  /*6360*/  STS [R103+0xc], R16 ;  /* 0x00000c1067007388 */ /* 0x0001e20000000800 */
[----:B------:R-:W-:-:S03]  /*6370*/  UIMAD UR7, UR34, UR9, UR7 ;  /* 0x00000009220772a4 */ /* 0x000fc6000f8e0207 */
[----:B------:R-:W-:Y:S01]  /*6380*/  STS [R102+0x10], R15 ;  /* 0x0000100f66007388 */ /* 0x000fe20000000800 */
[----:B------:R-:W-:-:S03]  /*6390*/  UIMAD.WIDE.U32 UR6, UR12, UR10, UR6 ;  /* 0x0000000a0c0672a5 */ /* 0x000fc6000f8e0006 */
[----:B------:R-:W-:Y:S01]  /*63a0*/  STS [R101+0x14], R14 ;  /* 0x0000140e65007388 */ /* 0x000fe20000000800 */
[----:B0-----:R-:W-:Y:S01]  /*63b0*/  MOV R16, UR35 ;  /* 0x0000002300107c02 */ /* 0x001fe20008000f00 */
[----:B------:R-:W-:Y:S02]  /*63c0*/  UIMAD UR11, UR12, UR11, UR7 ;  /* 0x0000000b0c0b72a4 */ /* 0x000fe4000f8e0207 */
        /* <DEDUP_REMOVED lines=9> */
[----:B------:R-:W-:-:S03]  /*6460*/  LEA R2, P4, R3, UR36, 0x2 ;  /* 0x0000002403027c11 */ /* 0x000fc6000f8810ff */
        /* <DEDUP_REMOVED lines=56> */
.L_x_4420:
        /* <DEDUP_REMOVED lines=44> */
[----:B------:R-:W-:Y:S01]  /*6ab0*/  HFMA2 R43, -RZ, RZ, 0, 0 ;  /* 0x00000000ff2b7431 */ /* 0x000fe200000001ff */
        /* <DEDUP_REMOVED lines=18> */
.L_x_4466:
[----:B0-----:R-:W-:Y:S02]  /*6be0*/  MOV R5, UR44 ;  /* 0x0000002c00057c02 */ /* 0x001fe40008000f00 */
[----:B------:R-:W-:Y:S02]  /*6bf0*/  CS2R R10, SRZ ;  /* 0x00000000000a7805 */ /* 0x000fe4000001ff00 */
[----:B-1----:R-:W-:Y:S02]  /*6c00*/  MOV R2, R141 ;  /* 0x0000008d00027202 */ /* 0x002fe40000000f00 */
[----:B------:R-:W-:Y:S02]  /*6c10*/  MOV R3, RZ ;  /* 0x000000ff00037202 */ /* 0x000fe40000000f00 */
        /* <DEDUP_REMOVED lines=50> */
[----:B------:R-:W-:-:S04]  /*6f40*/  IMAD.U32 R2, RZ, RZ, UR30 ;  /* 0x0000001eff027e24 */ /* 0x000fc8000f8e00ff */
        /* <DEDUP_REMOVED lines=28> */
[----:B------:R-:W5:Y:S01]  /*7110*/  S2UR UR8, SR_CgaCtaId ;  /* 0x00000000000879c3 */ /* 0x000f620000008800 */
[----:B----4-:R-:W-:Y:S01]  /*7120*/  FMUL.FTZ R4, R146, 1.4426950216293334961 ;  /* 0x3fb8aa3b92047820 */ /* 0x010fe20000410000 */
[----:B------:R-:W-:Y:S01]  /*7130*/  ULEA UR9, UR7, UR6, 0x8 ;  /* 0x0000000607097291 */ /* 0x000fe2000f8e40ff */
[C---:B------:R-:W-:Y:S01]  /*7140*/  ISETP.NE.AND P0, PT, R143.reuse, RZ, PT ;  /* 0x000000ff8f00720c */ /* 0x040fe20003f05270 */
[----:B------:R-:W-:Y:S01]  /*7150*/  UMOV UR30, 0x400 ;  /* 0x00000400001e7882 */ /* 0x000fe20000000000 */
[C---:B0-----:R-:W-:Y:S01]  /*7160*/  FMUL.FTZ R11, R4.reuse, R74 ;  /* 0x0000004a040b7220 */ /* 0x041fe20000410000 */
[C---:B------:R-:W-:Y:S01]  /*7170*/  FMUL.FTZ R168, R4.reuse, R73 ;  /* 0x0000004904a87220 */ /* 0x040fe20000410000 */
[C---:B------:R-:W-:Y:S01]  /*7180*/  FMUL.FTZ R169, R4.reuse, R72 ;  /* 0x0000004804a97220 */ /* 0x040fe20000410000 */
[C---:B------:R-:W-:Y:S01]  /*7190*/  FMUL.FTZ R178, R4.reuse, R71 ;  /* 0x0000004704b27220 */ /* 0x040fe20000410000 */
[C---:B------:R-:W-:Y:S01]  /*71a0*/  ISETP.NE.AND P2, PT, R143.reuse, 0x3f, PT ;  /* 0x0000003f8f00780c */ /* 0x040fe20003f45270 */
[----:B------:R1:W0:Y:S01]  /*71b0*/  LDS R149, [R106] ;  /* 0x000000006a957984 */ /* 0x0002220000000800 */
[----:B------:R-:W4:Y:S01]  /*71c0*/  MUFU.EX2 R11, R11 ;  /* 0x0000000b000b7308 */ /* 0x000f220000000800 */
        /* <DEDUP_REMOVED lines=12> */
[----:B--2---:R-:W-:Y:S01]  /*7290*/  IADD3 R2, PT, PT, R143, 0x200, RZ ;  /* 0x000002008f027810 */ /* 0x004fe20007ffe0ff */
[----:B-----5:R-:W-:Y:S01]  /*72a0*/  ULEA UR30, UR8, UR30, 0x18 ;  /* 0x0000001e081e7291 */ /* 0x020fe2000f8ec0ff */
[----:B------:R-:W2:Y:S01]  /*72b0*/  MUFU.EX2 R168, R168 ;  /* 0x000000a800a87308 */ /* 0x000ea20000000800 */
[----:B------:R1:W0:Y:S01]  /*72c0*/  LDS R148, [R105+0x4] ;  /* 0x0000040069947984 */ /* 0x0002220000000800 */
        /* <DEDUP_REMOVED lines=49> */
[----:B012---:R-:W-:Y:S05]  /*75e0*/  @P2 BRA `(.L_x_4423) ;  /* 0x0000000000242947 */ /* 0x007fea0003800000 */
        /* <DEDUP_REMOVED lines=9> */
.L_x_4423:
[----:B------:R-:W-:-:S06]  /*7680*/  LEA R198, R143, UR30, 0x2 ;  /* 0x0000001e8fc67c11 */ /* 0x000fcc000f8e10ff */
[----:B------:R-:W0:Y:S02]  /*7690*/  LDS R198, [R198+0x2d54] ;  /* 0x002d5400c6c67984 */ /* 0x000e240000000800 */
.L_x_4424:
[----:B------:R-:W-:Y:S05]  /*76a0*/  BSYNC.RECONVERGENT B0 ;  /* 0x0000000000007941 */ /* 0x000fea0003800200 */
.L_x_4422:
        /* <DEDUP_REMOVED lines=13> */
[----:B--2---:R-:W-:-:S02]  /*7780*/  @P1 IMAD R4, R2, R3, UR6 ;  /* 0x0000000602041e24 */ /* 0x004fc4000f8e0203 */
[----:B------:R-:W-:Y:S01]  /*7790*/  HFMA2 R2, -RZ, RZ, 1.875, 0 ;  /* 0x3f800000ff027431 */ /* 0x000fe200000001ff */
[----:B------:R-:W-:Y:S01]  /*77a0*/  MOV R3, RZ ;  /* 0x000000ff00037202 */ /* 0x000fe20000000f00 */
[----:B------:R-:W-:-:S04]  /*77b0*/  @P1 IMAD.WIDE R4, R4, R5, UR4 ;  /* 0x0000000404041e25 */ /* 0x000fc8000f8e0205 */
[----:B------:R-:W-:Y:S01]  /*77c0*/  FFMA.FTZ R10, R169, R10, R164 ;  /* 0x0000000aa90a7223 */ /* 0x000fe200000100a4 */
[----:B------:R-:W-:Y:S01]  /*77d0*/  FMUL.FTZ R190, R86, R70 ;  /* 0x0000004656be7220 */ /* 0x000fe20000410000 */
[----:B------:R-:W-:Y:S01]  /*77e0*/  FMUL.FTZ R225, R162, R193 ;  /* 0x000000c1a2e17220 */ /* 0x000fe20000410000 */
        /* <DEDUP_REMOVED lines=92> */
.L_x_4484:
[----:B------:R-:W-:Y:S01]  /*7db0*/  ISETP.GE.AND P2, PT, R123, 0x10, PT ;  /* 0x000000107b00780c */ /* 0x000fe20003f46270 */
[----:B----4-:R-:W-:Y:S01]  /*7dc0*/  FFMA.FTZ R5, R213, R5, R4 ;  /* 0x00000005d5057223 */ /* 0x010fe20000010004 */
[----:B------:R-:W-:-:S04]  /*7dd0*/  UMOV UR8, 0xffffffff ;  /* 0xffffffff00087882 */ /* 0x000fc80000000000 */
[----:B------:R-:W-:-:S07]  /*7de0*/  FSEL R215, R4, R5, !P2 ;  /* 0x0000000504d77208 */ /* 0x000fce0005000000 */
[----:B--23--:R-:W-:Y:S01]  /*7df0*/  @P2 FMUL.FTZ R213, R213, R226 ;  /* 0x000000e2d5d52220 */ /* 0x00cfe20000410000 */
[----:B------:R-:W-:Y:S06]  /*7e00*/  BRA.DIV UR8, `(.L_x_4427) ;  /* 0x0000004608f07947 */ /* 0x000fec000b800000 */
.L_x_4487:
[----:B------:R-:W-:-:S03]  /*7e10*/  UMOV UR8, 0xffffffff ;  /* 0xffffffff00087882 */ /* 0x000fc60000000000 */
[----:B------:R-:W-:Y:S05]  /*7e20*/  BRA.DIV UR8, `(.L_x_4428) ;  /* 0x0000004a08107947 */ /* 0x000fea000b800000 */
.L_x_4490:
[----:B------:R-:W-:-:S03]  /*7e30*/  UMOV UR8, 0xffffffff ;  /* 0xffffffff00087882 */ /* 0x000fc60000000000 */
[----:B------:R-:W-:Y:S05]  /*7e40*/  BRA.DIV UR8, `(.L_x_4429) ;  /* 0x0000004a08307947 */ /* 0x000fea000b800000 */
[----:B------:R-:W2:Y:S04]  /*7e50*/  SHFL.UP PT, R213, R213, 0x1, RZ ;  /* 0x04200000d5d57989 */ /* 0x000ea800000e00ff */
[----:B------:R3:W4:Y:S04]  /*7e60*/  SHFL.UP PT, R224, R215, 0x1, RZ ;  /* 0x04200000d7e07989 */ /* 0x00072800000e00ff */
[----:B-----5:R3:W0:Y:S04]  /*7e70*/  SHFL.IDX PT, R4, R2, RZ, 0x1f ;  /* 0x00001fff02047589 */ /* 0x02062800000e0000 */
[----:B------:R3:W0:Y:S02]  /*7e80*/  SHFL.IDX PT, R5, R3, RZ, 0x1f ;  /* 0x00001fff03057589 */ /* 0x00062400000e0000 */
.L_x_4496:
[----:B------:R-:W5:Y:S01]  /*7e90*/  LDS.64 R6, [R10+0x2140] ;  /* 0x002140000a067984 */ /* 0x000f620000000a00 */
[C---:B0-2-4-:R-:W-:Y:S01]  /*7ea0*/  @P0 FFMA.FTZ R5, R213.reuse, R5, R224 ;  /* 0x00000005d5050223 */ /* 0x055fe200000100e0 */
[----:B------:R-:W-:-:S03]  /*7eb0*/  @P0 FMUL.FTZ R4, R213, R4 ;  /* 0x00000004d5040220 */ /* 0x000fc60000410000 */
[-C--:B-----5:R-:W-:Y:S01]  /*7ec0*/  FFMA.FTZ R7, R5, R6.reuse, R7 ;  /* 0x0000000605077223 */ /* 0x0a0fe20000010007 */
[----:B------:R-:W-:-:S05]  /*7ed0*/  FMUL.FTZ R6, R4, R6 ;  /* 0x0000000604067220 */ /* 0x000fca0000410000 */
[----:B------:R4:W-:Y:S02]  /*7ee0*/  STS.128 [R10+0x2140], R4 ;  /* 0x002140040a007388 */ /* 0x0009e40000000c00 */
.L_x_4425:
[----:B------:R-:W-:Y:S01]  /*7ef0*/  FMUL.FTZ R226, R89, R74 ;  /* 0x0000004a59e27220 */ /* 0x000fe20000410000 */
[----:B------:R-:W-:Y:S01]  /*7f00*/  FMUL.FTZ R229, R90, R73 ;  /* 0x000000495ae57220 */ /* 0x000fe20000410000 */
[----:B------:R-:W-:Y:S05]  /*7f10*/  WARPSYNC.ALL ;  /* 0x0000000000007948 */ /* 0x000fea0003800000 */
[----:B------:R-:W-:Y:S01]  /*7f20*/  FMUL.FTZ R224, R163, R192 ;  /* 0x000000c0a3e07220 */ /* 0x000fe20000410000 */
[----:B----4-:R-:W-:Y:S01]  /*7f30*/  FMUL.FTZ R6, R149, R226 ;  /* 0x000000e295067220 */ /* 0x010fe20000410000 */
[----:B------:R-:W-:Y:S01]  /*7f40*/  FMUL.FTZ R227, R148, R229 ;  /* 0x000000e594e37220 */ /* 0x000fe20000410000 */
[----:B------:R-:W-:Y:S01]  /*7f50*/  BAR.SYNC.DEFER_BLOCKING 0x0 ;  /* 0x0000000000007b1d */ /* 0x000fe20000010000 */
[C---:B01-3-5:R-:W-:Y:S01]  /*7f60*/  FMUL.FTZ R3, R207.reuse, R198 ;  /* 0x000000c6cf037220 */ /* 0x06bfe20000410000 */
[----:B------:R-:W-:Y:S01]  /*7f70*/  FFMA.FTZ R2, R207, R199, R202 ;  /* 0x000000c7cf027223 */ /* 0x000fe200000100ca */
[----:B------:R-:W-:Y:S01]  /*7f80*/  UISETP.GE.AND UP0, UPT, UR18, UR50, UPT ;  /* 0x000000321200728c */ /* 0x000fe2000bf06270 */
[----:B------:R-:W-:-:S02]  /*7f90*/  HFMA2 R10, -RZ, RZ, 1.875, 0 ;  /* 0x3f800000ff0a7431 */ /* 0x000fc400000001ff */
[C---:B--2---:R-:W-:Y:S01]  /*7fa0*/  FMUL.FTZ R4, R208.reuse, R3 ;  /* 0x00000003d0047220 */ /* 0x044fe20000410000 */
        /* <DEDUP_REMOVED lines=34> */
[----:B------:R-:W-:-:S03]  /*81d0*/  MOV R11, RZ ;  /* 0x000000ff000b7202 */ /* 0x000fc60000000f00 */
        /* <DEDUP_REMOVED lines=70> */
.L_x_4513:
        /* <DEDUP_REMOVED lines=10> */
.L_x_4430:
        /* <DEDUP_REMOVED lines=13> */
[----:B------:R-:W-:Y:S01]  /*87b0*/  FFMA.FTZ R175, R156, -R175, R213 ;  /* 0x800000af9caf7223 */ /* 0x000fe200000100d5 */
[----:B------:R-:W-:Y:S01]  /*87c0*/  FFMA.FTZ R227, R148, -R229, R227 ;  /* 0x800000e594e37223 */ /* 0x000fe200000100e3 */
[----:B------:R-:W-:-:S04]  /*87d0*/  IMAD.WIDE.U32 R4, R8, UR34, R4 ;  /* 0x0000002208047c25 */ /* 0x000fc8000f8e0004 */
[----:B------:R-:W-:Y:S01]  /*87e0*/  FFMA.FTZ R6, R56, R225, R3 ;  /* 0x000000e138067223 */ /* 0x000fe20000010003 */
[----:B------:R-:W-:Y:S01]  /*87f0*/  UIMAD UR8, UR13, UR39, UR8 ;  /* 0x000000270d0872a4 */ /* 0x000fe2000f8e0208 */
[----:B------:R-:W-:Y:S01]  /*8800*/  FFMA.FTZ R192, R163, -R192, R224 ;  /* 0x800000c0a3c07223 */ /* 0x000fe200000100e0 */
[----:B------:R-:W-:Y:S02]  /*8810*/  IMAD R5, R9, UR34, R5 ;  /* 0x0000002209057c24 */ /* 0x000fe4000f8e0205 */
[----:B------:R-:W-:Y:S01]  /*8820*/  FFMA.FTZ R3, R55, R222, R6 ;  /* 0x000000de37037223 */ /* 0x000fe20000010006 */
[----:B------:R-:W-:Y:S01]  /*8830*/  VOTEU.ALL UP0, P5 ;  /* 0x0000000000ff7886 */ /* 0x000fe20002800000 */
[----:B------:R-:W-:Y:S01]  /*8840*/  FFMA.FTZ R193, R162, -R193, R225 ;  /* 0x800000c1a2c17223 */ /* 0x000fe200000100e1 */
[----:B------:R-:W-:-:S04]  /*8850*/  IMAD.WIDE.U32 R4, R7, UR13, R4 ;  /* 0x0000000d07047c25 */ /* 0x000fc8000f8e0004 */
[----:B------:R-:W-:Y:S01]  /*8860*/  FFMA.FTZ R6, R54, R219, R3 ;  /* 0x000000db36067223 */ /* 0x000fe20000010003 */
[----:B------:R-:W-:Y:S01]  /*8870*/  MOV R7, UR36 ;  /* 0x0000002400077c02 */ /* 0x000fe20008000f00 */
        /* <DEDUP_REMOVED lines=12> */
[----:B------:R-:W-:-:S04]  /*8940*/  IMAD.WIDE.U32 R4, R7, UR6, R4 ;  /* 0x0000000607047c25 */ /* 0x000fc8000f8e0004 */
[----:B------:R-:W-:Y:S01]  /*8950*/  FFMA.FTZ R172, R155, -R172, R212 ;  /* 0x800000ac9bac7223 */ /* 0x000fe200000100d4 */
[----:B------:R-:W-:Y:S01]  /*8960*/  FFMA.FTZ R6, R50, R213, R3 ;  /* 0x000000d532067223 */ /* 0x000fe20000010003 */
[----:B------:R-:W-:Y:S01]  /*8970*/  FFMA.FTZ R170, R153, -R170, R220 ;  /* 0x800000aa99aa7223 */ /* 0x000fe200000100dc */
[----:B------:R-:W-:Y:S01]  /*8980*/  FFMA.FTZ R171, R152, -R171, R223 ;  /* 0x800000ab98ab7223 */ /* 0x000fe200000100df */
[----:B------:R1:W-:Y:S01]  /*8990*/  @!P5 STS.64 [UR8+0x2e50], R10 ;  /* 0x002e500aff00d988 */ /* 0x0003e20008000a08 */
[----:B------:R-:W-:Y:S01]  /*89a0*/  FFMA.FTZ R215, R49, R212, R6 ;  /* 0x000000d431d77223 */ /* 0x000fe20000010006 */
[----:B------:R-:W-:Y:S01]  /*89b0*/  FFMA.FTZ R164, R151, -R164, R218 ;  /* 0x800000a497a47223 */ /* 0x000fe200000100da */
[----:B------:R-:W-:Y:S01]  /*89c0*/  FFMA.FTZ R165, R150, -R165, R221 ;  /* 0x800000a596a57223 */ /* 0x000fe200000100dd */
[----:B------:R-:W-:Y:S01]  /*89d0*/  BSSY.RECONVERGENT B0, `(.L_x_4432) ;  /* 0x0000077000007945 */ /* 0x000fe20003800200 */
[----:B0-----:R-:W-:Y:S01]  /*89e0*/  FFMA.FTZ R199, R2, R198, R199 ;  /* 0x000000c602c77223 */ /* 0x001fe200000100c7 */
[----:B------:R-:W-:-:S03]  /*89f0*/  FFMA.FTZ R2, R149, -R226, R228 ;  /* 0x800000e295027223 */ /* 0x000fc600000100e4 */
[----:B------:R-:W-:-:S04]  /*8a00*/  FFMA.FTZ R207, R207, R199, R202 ;  /* 0x000000c7cfcf7223 */ /* 0x000fc800000100ca */
[----:B------:R-:W-:-:S04]  /*8a10*/  FFMA.FTZ R203, R208, R207, R203 ;  /* 0x000000cfd0cb7223 */ /* 0x000fc800000100cb */
[----:B------:R-:W-:-:S04]  /*8a20*/  FFMA.FTZ R209, R209, R203, R204 ;  /* 0x000000cbd1d17223 */ /* 0x000fc800000100cc */
[----:B------:R-:W-:-:S04]  /*8a30*/  FFMA.FTZ R205, R210, R209, R205 ;  /* 0x000000d1d2cd7223 */ /* 0x000fc800000100cd */
[----:B------:R-:W-:-:S04]  /*8a40*/  FFMA.FTZ R211, R211, R205, R206 ;  /* 0x000000cdd3d37223 */ /* 0x000fc800000100ce */
[----:B------:R-:W-:Y:S01]  /*8a50*/  FFMA.FTZ R197, R197, R211, R196 ;  /* 0x000000d3c5c57223 */ /* 0x000fe200000100c4 */
[----:B-1----:R-:W-:-:S03]  /*8a60*/  FMUL.FTZ R11, R211, R64 ;  /* 0x00000040d30b7220 */ /* 0x002fc60000410000 */
[----:B------:R-:W-:Y:S01]  /*8a70*/  FFMA.FTZ R195, R195, R197, R194 ;  /* 0x000000c5c3c37223 */ /* 0x000fe200000100c2 */
[----:B------:R-:W-:-:S03]  /*8a80*/  SHF.L.U32 R194, R143, 0x4, RZ ;  /* 0x000000048fc27819 */ /* 0x000fc600000006ff */
[----:B------:R-:W-:Y:S01]  /*8a90*/  FFMA.FTZ R189, R189, R195, R186 ;  /* 0x000000c3bdbd7223 */ /* 0x000fe200000100ba */
[-C--:B------:R-:W-:Y:S02]  /*8aa0*/  LEA.HI R6, R143, R194.reuse, RZ, 0x1f ;  /* 0x000000c28f067211 */ /* 0x080fe400078ff8ff */
[----:B------:R-:W-:Y:S01]  /*8ab0*/  LEA.HI R194, R194, R194, RZ, 0x1b ;  /* 0x000000c2c2c27211 */ /* 0x000fe200078fd8ff */
[----:B------:R-:W-:Y:S01]  /*8ac0*/  FFMA.FTZ R191, R191, R189, R188 ;  /* 0x000000bdbfbf7223 */ /* 0x000fe200000100bc */
[----:B------:R-:W-:-:S03]  /*8ad0*/  FFMA.FTZ R188, R48, R217, R215 ;  /* 0x000000d930bc7223 */ /* 0x000fc600000100d7 */
[----:B------:R-:W-:Y:S01]  /*8ae0*/  FFMA.FTZ R185, R185, R191, R184 ;  /* 0x000000bfb9b97223 */ /* 0x000fe200000100b8 */
[----:B------:R-:W-:Y:S01]  /*8af0*/  LEA R184, R6, UR30, 0x2 ;  /* 0x0000001e06b87c11 */ /* 0x000fe2000f8e10ff */
[----:B------:R-:W-:Y:S02]  /*8b00*/  FMUL.FTZ R217, R191, R68 ;  /* 0x00000044bfd97220 */ /* 0x000fe40000410000 */
[----:B------:R-:W-:Y:S02]  /*8b10*/  FFMA.FTZ R179, R179, R185, R174 ;  /* 0x000000b9b3b37223 */ /* 0x000fe400000100ae */
[----:B------:R-:W-:Y:S02]  /*8b20*/  FMUL.FTZ R186, R84, R217 ;  /* 0x000000d954ba7220 */ /* 0x000fe40000410000 */
        /* <DEDUP_REMOVED lines=9> */
[----:B------:R-:W-:-:S03]  /*8bc0*/  FMUL.FTZ R213, R169, R73 ;  /* 0x00000049a9d57220 */ /* 0x000fc60000410000 */
[----:B------:R-:W-:Y:S01]  /*8bd0*/  FMUL.FTZ R3, R167, R74 ;  /* 0x0000004aa7037220 */ /* 0x000fe20000410000 */
[----:B------:R-:W-:-:S03]  /*8be0*/  FMUL.FTZ R166, R90, R213 ;  /* 0x000000d55aa67220 */ /* 0x000fc60000410000 */
[-C--:B------:R-:W-:Y:S01]  /*8bf0*/  FFMA.FTZ R6, R2, R3.reuse, RZ ;  /* 0x0000000302067223 */ /* 0x080fe200000100ff */
[----:B------:R-:W-:Y:S01]  /*8c00*/  FMUL.FTZ R7, R89, R3 ;  /* 0x0000000359077220 */ /* 0x000fe20000410000 */
[----:B------:R-:W-:Y:S02]  /*8c10*/  FMUL.FTZ R3, R177, R72 ;  /* 0x00000048b1037220 */ /* 0x000fe40000410000 */
[----:B------:R-:W-:Y:S02]  /*8c20*/  FFMA.FTZ R213, R227, R213, R6 ;  /* 0x000000d5e3d57223 */ /* 0x000fe40000010006 */
[-C--:B------:R-:W-:Y:S01]  /*8c30*/  FMUL.FTZ R168, R88, R3.reuse ;  /* 0x0000000358a87220 */ /* 0x080fe20000410000 */
[----:B------:R0:W-:Y:S01]  /*8c40*/  STS [R184+0x1090], R7 ;  /* 0x00109007b8007388 */ /* 0x0001e20000000800 */
[----:B------:R-:W-:Y:S01]  /*8c50*/  FFMA.FTZ R6, R192, R3, R213 ;  /* 0x00000003c0067223 */ /* 0x000fe200000100d5 */
[----:B------:R-:W-:Y:S02]  /*8c60*/  FMUL.FTZ R213, R209, R62 ;  /* 0x0000003ed1d57220 */ /* 0x000fe40000410000 */
[----:B------:R1:W-:Y:S01]  /*8c70*/  STS [R139+0x1094], R166 ;  /* 0x001094a68b007388 */ /* 0x0003e20000000800 */
[----:B------:R-:W-:-:S03]  /*8c80*/  FFMA.FTZ R3, R193, R174, R6 ;  /* 0x000000aec1037223 */ /* 0x000fc60000010006 */
[----:B------:R2:W-:Y:S01]  /*8c90*/  STS [R139+0x10a0], R10 ;  /* 0x0010a00a8b007388 */ /* 0x0005e20000000800 */
[----:B------:R-:W-:Y:S01]  /*8ca0*/  FFMA.FTZ R6, R190, R215, R3 ;  /* 0x000000d7be067223 */ /* 0x000fe20000010003 */
[----:B0-----:R-:W-:Y:S01]  /*8cb0*/  FMUL.FTZ R184, R85, R178 ;  /* 0x000000b255b87220 */ /* 0x001fe20000410000 */
[----:B------:R-:W-:Y:S01]  /*8cc0*/  FMUL.FTZ R7, R195, R66 ;  /* 0x00000042c3077220 */ /* 0x000fe20000410000 */
[----:B------:R0:W-:Y:S01]  /*8cd0*/  STS [R139+0x1098], R168 ;  /* 0x001098a88b007388 */ /* 0x0001e20000000800 */
[----:B------:R-:W-:Y:S01]  /*8ce0*/  FFMA.FTZ R3, R187, R178, R6 ;  /* 0x000000b2bb037223 */ /* 0x000fe20000010006 */
[----:B-1----:R-:W-:Y:S01]  /*8cf0*/  FMUL.FTZ R166, R189, R67 ;  /* 0x00000043bda67220 */ /* 0x002fe20000410000 */
[----:B------:R-:W-:Y:S01]  /*8d00*/  FMUL.FTZ R178, R80, R11 ;  /* 0x0000000b50b27220 */ /* 0x000fe20000410000 */
[----:B------:R1:W-:Y:S01]  /*8d10*/  STS [R139+0x109c], R176 ;  /* 0x00109cb08b007388 */ /* 0x0003e20000000800 */
[----:B------:R-:W-:Y:S01]  /*8d20*/  FFMA.FTZ R6, R182, R217, R3 ;  /* 0x000000d9b6067223 */ /* 0x000fe20000010003 */
[----:B--2---:R-:W-:Y:S01]  /*8d30*/  FMUL.FTZ R10, R197, R65 ;  /* 0x00000041c50a7220 */ /* 0x004fe20000410000 */
[----:B------:R-:W-:Y:S01]  /*8d40*/  FMUL.FTZ R174, R83, R166 ;  /* 0x000000a653ae7220 */ /* 0x000fe20000410000 */
[----:B------:R2:W-:Y:S01]  /*8d50*/  STS [R139+0x10a4], R184 ;  /* 0x0010a4b88b007388 */ /* 0x0005e20000000800 */
[----:B------:R-:W-:Y:S01]  /*8d60*/  FFMA.FTZ R215, R47, R220, R188 ;  /* 0x000000dc2fd77223 */ /* 0x000fe200000100bc */
[----:B0-----:R-:W-:Y:S01]  /*8d70*/  FMUL.FTZ R168, R82, R7 ;  /* 0x0000000752a87220 */ /* 0x001fe20000410000 */
[----:B------:R-:W-:Y:S01]  /*8d80*/  FFMA.FTZ R3, R183, R166, R6 ;  /* 0x000000a6b7037223 */ /* 0x000fe20000010006 */
[----:B------:R0:W-:Y:S01]  /*8d90*/  STS [R139+0x10a8], R186 ;  /* 0x0010a8ba8b007388 */ /* 0x0001e20000000800 */
[----:B------:R-:W-:Y:S01]  /*8da0*/  FMUL.FTZ R166, R203, R61 ;  /* 0x0000003dcba67220 */ /* 0x000fe20000410000 */
[----:B-1----:R-:W-:Y:S01]  /*8db0*/  FMUL.FTZ R176, R81, R10 ;  /* 0x0000000a51b07220 */ /* 0x002fe20000410000 */
[----:B------:R-:W-:Y:S01]  /*8dc0*/  FMUL.FTZ R188, R199, R59 ;  /* 0x0000003bc7bc7220 */ /* 0x000fe20000410000 */
[----:B------:R-:W-:Y:S01]  /*8dd0*/  FMUL.FTZ R217, R207, R60 ;  /* 0x0000003ccfd97220 */ /* 0x000fe20000410000 */
[----:B------:R-:W-:Y:S01]  /*8de0*/  FFMA.FTZ R6, R180, R7, R3 ;  /* 0x00000007b4067223 */ /* 0x000fe20000010003 */
[----:B--2---:R-:W-:-:S03]  /*8df0*/  FMUL.FTZ R184, R205, R63 ;  /* 0x0000003fcdb87220 */ /* 0x004fc60000410000 */
[----:B------:R-:W-:Y:S01]  /*8e00*/  FFMA.FTZ R3, R175, R10, R6 ;  /* 0x0000000aaf037223 */ /* 0x000fe20000010006 */
[----:B0-----:R-:W-:Y:S01]  /*8e10*/  LEA R139, R194, UR30, 0x2 ;  /* 0x0000001ec28b7c11 */ /* 0x001fe2000f8e10ff */
[----:B------:R-:W-:Y:S01]  /*8e20*/  FMUL.FTZ R186, R79, R184 ;  /* 0x000000b84fba7220 */ /* 0x000fe20000410000 */
[----:B------:R-:W-:-:S03]  /*8e30*/  IADD3 R6, PT, PT, R143, 0x40, RZ ;  /* 0x000000408f067810 */ /* 0x000fc60007ffe0ff */
[----:B------:R0:W-:Y:S01]  /*8e40*/  STS [R139+0x10ac], R174 ;  /* 0x0010acae8b007388 */ /* 0x0001e20000000800 */
[----:B------:R-:W-:Y:S01]  /*8e50*/  LEA.HI R7, R6, R143, RZ, 0x1b ;  /* 0x0000008f06077211 */ /* 0x000fe200078fd8ff */
[----:B------:R-:W-:Y:S02]  /*8e60*/  FFMA.FTZ R6, R172, R11, R3 ;  /* 0x0000000bac067223 */ /* 0x000fe40000010003 */
[----:B------:R1:W-:Y:S01]  /*8e70*/  STS [R139+0x10b0], R168 ;  /* 0x0010b0a88b007388 */ /* 0x0003e20000000800 */
[----:B------:R-:W-:Y:S01]  /*8e80*/  LEA R219, R7, UR30, 0x2 ;  /* 0x0000001e07db7c11 */ /* 0x000fe2000f8e10ff */
[----:B------:R-:W-:Y:S01]  /*8e90*/  FFMA.FTZ R3, R173, R184, R6 ;  /* 0x000000b8ad037223 */ /* 0x000fe20000010006 */
[----:B------:R-:W-:Y:S01]  /*8ea0*/  MOV R7, UR37 ;  /* 0x0000002500077c02 */ /* 0x000fe20008000f00 */
[----:B------:R2:W-:Y:S01]  /*8eb0*/  STS [R139+0x10b4], R176 ;  /* 0x0010b4b08b007388 */ /* 0x0005e20000000800 */
[----:B------:R-:W-:Y:S01]  /*8ec0*/  LEA R6, P0, R4, UR10, 0x2 ;  /* 0x0000000a04067c11 */ /* 0x000fe2000f8010ff */
[-C--:B0-----:R-:W-:Y:S01]  /*8ed0*/  FMUL.FTZ R174, R78, R213.reuse ;  /* 0x000000d54eae7220 */ /* 0x081fe20000410000 */
[----:B------:R-:W-:Y:S01]  /*8ee0*/  FFMA.FTZ R10, R170, R213, R3 ;  /* 0x000000d5aa0a7223 */ /* 0x000fe20000010003 */
[----:B------:R0:W-:Y:S01]  /*8ef0*/  STS [R139+0x10b8], R178 ;  /* 0x0010b8b28b007388 */ /* 0x0001e20000000800 */
[----:B------:R-:W-:-:S02]  /*8f00*/  IMAD R7, R7, UR6, R5 ;  /* 0x0000000607077c24 */ /* 0x000fc4000f8e0205 */
[-C--:B-1----:R-:W-:Y:S01]  /*8f10*/  FMUL.FTZ R168, R77, R166.reuse ;  /* 0x000000a64da87220 */ /* 0x082fe20000410000 */
[----:B------:R-:W-:Y:S01]  /*8f20*/  FFMA.FTZ R3, R171, R166, R10 ;  /* 0x000000a6ab037223 */ /* 0x000fe2000001000a */
[----:B------:R-:W-:Y:S01]  /*8f30*/  STS [R139+0x10bc], R186 ;  /* 0x0010bcba8b007388 */ /* 0x000fe20000000800 */
[----:B------:R-:W-:Y:S01]  /*8f40*/  IADD3 R166, PT, PT, R143, 0x80, RZ ;  /* 0x000000808fa67810 */ /* 0x000fe20007ffe0ff */
[-C--:B--2---:R-:W-:Y:S01]  /*8f50*/  FMUL.FTZ R176, R76, R217.reuse ;  /* 0x000000d94cb07220 */ /* 0x084fe20000410000 */
[----:B------:R-:W-:Y:S01]  /*8f60*/  LEA.HI.X R7, R4, UR11, R7, 0x2, P0 ;  /* 0x0000000b04077c11 */ /* 0x000fe200080f1407 */
[----:B------:R-:W-:Y:S01]  /*8f70*/  STS [R139+0x10c0], R174 ;  /* 0x0010c0ae8b007388 */ /* 0x000fe20000000800 */
[----:B------:R-:W-:Y:S01]  /*8f80*/  FFMA.FTZ R4, R164, R217, R3 ;  /* 0x000000d9a4047223 */ /* 0x000fe20000010003 */
[-C--:B0-----:R-:W-:Y:S01]  /*8f90*/  FMUL.FTZ R178, R75, R188.reuse ;  /* 0x000000bc4bb27220 */ /* 0x081fe20000410000 */
[----:B------:R-:W-:Y:S01]  /*8fa0*/  LEA.HI R166, R166, R143, RZ, 0x1b ;  /* 0x0000008fa6a67211 */ /* 0x000fe200078fd8ff */
[----:B------:R0:W-:Y:S01]  /*8fb0*/  STS [R139+0x10c4], R168 ;  /* 0x0010c4a88b007388 */ /* 0x0001e20000000800 */
[----:B------:R-:W-:Y:S01]  /*8fc0*/  FFMA.FTZ R11, R165, R188, R4 ;  /* 0x000000bca50b7223 */ /* 0x000fe20000010004 */
[----:B------:R-:W-:-:S02]  /*8fd0*/  IADD3 R4, PT, PT, R143, 0xc0, RZ ;  /* 0x000000c08f047810 */ /* 0x000fc40007ffe0ff */
[----:B------:R1:W-:Y:S02]  /*8fe0*/  STS [R139+0x10c8], R176 ;  /* 0x0010c8b08b007388 */ /* 0x0003e40000000800 */
[----:B------:R-:W-:Y:S02]  /*8ff0*/  LEA.HI R4, R4, R143, RZ, 0x1b ;  /* 0x0000008f04047211 */ /* 0x000fe400078fd8ff */
[----:B------:R2:W-:Y:S01]  /*9000*/  STS [R139+0x10cc], R178 ;  /* 0x0010ccb28b007388 */ /* 0x0005e20000000800 */
[----:B0-----:R-:W-:Y:S01]  /*9010*/  FFMA.FTZ R168, R46, R223, R215 ;  /* 0x000000df2ea87223 */ /* 0x001fe200000100d7 */
[----:B------:R-:W-:Y:S01]  /*9020*/  BAR.SYNC.DEFER_BLOCKING 0x0 ;  /* 0x0000000000007b1d */ /* 0x000fe20000010000 */
[----:B-1----:R-:W-:Y:S02]  /*9030*/  MOV R176, UR31 ;  /* 0x0000001f00b07c02 */ /* 0x002fe40008000f00 */
[----:B------:R-:W-:Y:S01]  /*9040*/  FFMA.FTZ R5, R45, R218, R168 ;  /* 0x000000da2d057223 */ /* 0x000fe200000100a8 */
[----:B------:R-:W-:-:S02]  /*9050*/  IADD3 R168, PT, PT, R143, 0x100, RZ ;  /* 0x000001008fa87810 */ /* 0x000fc40007ffe0ff */
[----:B------:R-:W-:Y:S01]  /*9060*/  IADD3 R176, PT, PT, R176, -UR29, -R143 ;  /* 0x8000001db0b07c10 */ /* 0x000fe2000fffe88f */
[----:B------:R-:W-:Y:S01]  /*9070*/  FFMA.FTZ R10, R44, R221, R5 ;  /* 0x000000dd2c0a7223 */ /* 0x000fe20000010005 */
[----:B------:R-:W-:Y:S02]  /*9080*/  LEA R5, R166, UR30, 0x2 ;  /* 0x0000001ea6057c11 */ /* 0x000fe4000f8e10ff */
[C---:B------:R-:W-:Y:S02]  /*9090*/  ISETP.GE.AND P6, PT, R176.reuse, 0x1, PT ;  /* 0x00000001b000780c */ /* 0x040fe40003fc6270 */
[C---:B------:R-:W-:Y:S02]  /*90a0*/  ISETP.GE.AND P4, PT, R176.reuse, 0x41, PT ;  /* 0x00000041b000780c */ /* 0x040fe40003f86270 */
[C---:B------:R-:W-:Y:S02]  /*90b0*/  ISETP.GE.AND P3, PT, R176.reuse, 0x81, PT ;  /* 0x00000081b000780c */ /* 0x040fe40003f66270 */
[----:B------:R-:W-:-:S02]  /*90c0*/  ISETP.GE.AND P2, PT, R176, 0xc1, PT ;  /* 0x000000c1b000780c */ /* 0x000fc40003f46270 */
[----:B------:R-:W-:Y:S01]  /*90d0*/  ISETP.GE.AND P0, PT, R176, 0x101, PT ;  /* 0x00000101b000780c */ /* 0x000fe20003f06270 */
[----:B------:R-:W0:Y:S04]  /*90e0*/  LDS R219, [R219+0x1190] ;  /* 0x00119000dbdb7984 */ /* 0x000e280000000800 */
[----:B--2---:R-:W-:Y:S08]  /*90f0*/  @!P6 BRA `(.L_x_4433) ;  /* 0x000000000010e947 */ /* 0x004ff00003800000 */
[----:B------:R-:W-:-:S04]  /*9100*/  LEA.HI R3, R143, R143, RZ, 0x1b ;  /* 0x0000008f8f037211 */ /* 0x000fc800078fd8ff */
[----:B------:R-:W-:-:S06]  /*9110*/  LEA R3, R3, UR30, 0x2 ;  /* 0x0000001e03037c11 */ /* 0x000fcc000f8e10ff */
[----:B------:R-:W1:Y:S04]  /*9120*/  LDS R3, [R3+0x1090] ;  /* 0x0010900003037984 */ /* 0x000e680000000800 */
[----:B-1----:R1:W-:Y:S02]  /*9130*/  REDG.E.ADD.F32.FTZ.RN.STRONG.GPU desc[UR32][R6.64], R3 ;  /* 0x00000003060079a6 */ /* 0x0023e4000c12f320 */
.L_x_4433:
[----:B------:R-:W-:Y:S05]  /*9140*/  BSYNC.RECONVERGENT B0 ;  /* 0x0000000000007941 */ /* 0x000fea0003800200 */
.L_x_4432:
[----:B------:R-:W-:Y:S01]  /*9150*/  BSSY.RECONVERGENT B0, `(.L_x_4434) ;  /* 0x0000004000007945 */ /* 0x000fe20003800200 */
[----:B------:R-:W-:-:S03]  /*9160*/  ISETP.GE.AND P6, PT, R176, 0x141, PT ;  /* 0x00000141b000780c */ /* 0x000fc60003fc6270 */
[----:B------:R-:W-:Y:S10]  /*9170*/  @!P4 BRA `(.L_x_4435) ;  /* 0x000000000004c947 */ /* 0x000ff40003800000 */
[----:B0-----:R2:W-:Y:S02]  /*9180*/  REDG.E.ADD.F32.FTZ.RN.STRONG.GPU desc[UR32][R6.64+0x100], R219 ;  /* 0x000100db060079a6 */ /* 0x0015e4000c12f320 */
.L_x_4435:
[----:B------:R-:W-:Y:S05]  /*9190*/  BSYNC.RECONVERGENT B0 ;  /* 0x0000000000007941 */ /* 0x000fea0003800200 */
.L_x_4434:
[----:B-1----:R1:W3:Y:S01]  /*91a0*/  LDS R3, [R5+0x1290] ;  /* 0x0012900005037984 */ /* 0x0022e20000000800 */
[----:B------:R-:W-:Y:S01]  /*91b0*/  BSSY.RECONVERGENT B0, `(.L_x_4436) ;  /* 0x0000006000007945 */ /* 0x000fe20003800200 */
[----:B------:R-:W-:Y:S01]  /*91c0*/  VIADD R166, R143, 0x140 ;  /* 0x000001408fa67836 */ /* 0x000fe20000000000 */
[----:B------:R-:W-:Y:S02]  /*91d0*/  LEA.HI R168, R168, R143, RZ, 0x1b ;  /* 0x0000008fa8a87211 */ /* 0x000fe400078fd8ff */
[----:B------:R-:W-:Y:S01]  /*91e0*/  LEA R4, R4, UR30, 0x2 ;  /* 0x0000001e04047c11 */ /* 0x000fe2000f8e10ff */
[----:B------:R-:W-:Y:S06]  /*91f0*/  @!P3 BRA `(.L_x_4437) ;  /* 0x000000000004b947 */ /* 0x000fec0003800000 */
[----:B---3--:R4:W-:Y:S02]  /*9200*/  REDG.E.ADD.F32.FTZ.RN.STRONG.GPU desc[UR32][R6.64+0x200], R3 ;  /* 0x00020003060079a6 */ /* 0x0089e4000c12f320 */
.L_x_4437:
[----:B------:R-:W-:Y:S05]  /*9210*/  BSYNC.RECONVERGENT B0 ;  /* 0x0000000000007941 */ /* 0x000fea0003800200 */
.L_x_4436:
[----:B---34-:R3:W4:Y:S01]  /*9220*/  LDS R3, [R4+0x1390] ;  /* 0x0013900004037984 */ /* 0x0187220000000800 */
[----:B------:R-:W-:Y:S01]  /*9230*/  BSSY.RECONVERGENT B0, `(.L_x_4438) ;  /* 0x0000005000007945 */ /* 0x000fe20003800200 */
[----:B------:R-:W-:Y:S02]  /*9240*/  LEA.HI R166, R166, R143, RZ, 0x1b ;  /* 0x0000008fa6a67211 */ /* 0x000fe400078fd8ff */
[----:B------:R-:W-:Y:S01]  /*9250*/  LEA R168, R168, UR30, 0x2 ;  /* 0x0000001ea8a87c11 */ /* 0x000fe2000f8e10ff */
[----:B------:R-:W-:Y:S06]  /*9260*/  @!P2 BRA `(.L_x_4439) ;  /* 0x000000000004a947 */ /* 0x000fec0003800000 */
[----:B----4-:R4:W-:Y:S02]  /*9270*/  REDG.E.ADD.F32.FTZ.RN.STRONG.GPU desc[UR32][R6.64+0x300], R3 ;  /* 0x00030003060079a6 */ /* 0x0109e4000c12f320 */
.L_x_4439:
[----:B------:R-:W-:Y:S05]  /*9280*/  BSYNC.RECONVERGENT B0 ;  /* 0x0000000000007941 */ /* 0x000fea0003800200 */
.L_x_4438:
[----:B----4-:R4:W0:Y:S01]  /*9290*/  LDS R3, [R168+0x1490] ;  /* 0x00149000a8037984 */ /* 0x0108220000000800 */
[----:B------:R-:W-:Y:S01]  /*92a0*/  BSSY.RECONVERGENT B0, `(.L_x_4440) ;  /* 0x0000004000007945 */ /* 0x000fe20003800200 */
[----:B-1----:R-:W-:-:S03]  /*92b0*/  LEA R5, R166, UR30, 0x2 ;  /* 0x0000001ea6057c11 */ /* 0x002fc6000f8e10ff */
[----:B------:R-:W-:Y:S05]  /*92c0*/  @!P0 BRA `(.L_x_4441) ;  /* 0x0000000000048947 */ /* 0x000fea0003800000 */
[----:B0-----:R1:W-:Y:S02]  /*92d0*/  REDG.E.ADD.F32.FTZ.RN.STRONG.GPU desc[UR32][R6.64+0x400], R3 ;  /* 0x00040003060079a6 */ /* 0x0013e4000c12f320 */
.L_x_4441:
[----:B------:R-:W-:Y:S05]  /*92e0*/  BSYNC.RECONVERGENT B0 ;  /* 0x0000000000007941 */ /* 0x000fea0003800200 */
.L_x_4440:
[----:B01----:R0:W1:Y:S01]  /*92f0*/  LDS R3, [R5+0x1590] ;  /* 0x0015900005037984 */ /* 0x0030620000000800 */
[----:B------:R-:W-:Y:S01]  /*9300*/  BSSY.RECONVERGENT B0, `(.L_x_4442) ;  /* 0x0000005000007945 */ /* 0x000fe20003800200 */
[C---:B---3--:R-:W-:Y:S02]  /*9310*/  IADD3 R4, PT, PT, R143.reuse, 0x180, RZ ;  /* 0x000001808f047810 */ /* 0x048fe40007ffe0ff */
[----:B------:R-:W-:Y:S01]  /*9320*/  IADD3 R166, PT, PT, R143, 0x1c0, RZ ;  /* 0x000001c08fa67810 */ /* 0x000fe20007ffe0ff */
[----:B------:R-:W-:Y:S06]  /*9330*/  @!P6 BRA `(.L_x_4443) ;  /* 0x000000000004e947 */ /* 0x000fec0003800000 */
[----:B-1----:R3:W-:Y:S02]  /*9340*/  REDG.E.ADD.F32.FTZ.RN.STRONG.GPU desc[UR32][R6.64+0x500], R3 ;  /* 0x00050003060079a6 */ /* 0x0027e4000c12f320 */
.L_x_4443:
[----:B------:R-:W-:Y:S05]  /*9350*/  BSYNC.RECONVERGENT B0 ;  /* 0x0000000000007941 */ /* 0x000fea0003800200 */
.L_x_4442:
        /* <DEDUP_REMOVED lines=15> */
.L_x_4445:
[----:B------:R-:W-:Y:S05]  /*9450*/  BSYNC.RECONVERGENT B0 ;  /* 0x0000000000007941 */ /* 0x000fea0003800200 */
.L_x_4444:
[----:B-1-3--:R1:W3:Y:S01]  /*9460*/  LDS R3, [R166+0x1790] ;  /* 0x00179000a6037984 */ /* 0x00a2e20000000800 */
[----:B------:R-:W-:Y:S01]  /*9470*/  BSSY.RECONVERGENT B0, `(.L_x_4446) ;  /* 0x0000006000007945 */ /* 0x000fe20003800200 */
[----:B------:R-:W-:Y:S02]  /*9480*/  IADD3 R4, PT, PT, R143, 0x280, RZ ;  /* 0x000002808f047810 */ /* 0x000fe40007ffe0ff */
[----:B------:R-:W-:Y:S02]  /*9490*/  LEA R230, R230, UR30, 0x2 ;  /* 0x0000001ee6e67c11 */ /* 0x000fe4000f8e10ff */
[----:B------:R-:W-:Y:S01]  /*94a0*/  LEA.HI R168, R168, R143, RZ, 0x1b ;  /* 0x0000008fa8a87211 */ /* 0x000fe200078fd8ff */
[----:B------:R-:W-:Y:S06]  /*94b0*/  @!P0 BRA `(.L_x_4447) ;  /* 0x0000000000048947 */ /* 0x000fec0003800000 */
[----:B---3--:R4:W-:Y:S02]  /*94c0*/  REDG.E.ADD.F32.FTZ.RN.STRONG.GPU desc[UR32][R6.64+0x700], R3 ;  /* 0x00070003060079a6 */ /* 0x0089e4000c12f320 */
.L_x_4447:
[----:B------:R-:W-:Y:S05]  /*94d0*/  BSYNC.RECONVERGENT B0 ;  /* 0x0000000000007941 */ /* 0x000fea0003800200 */
.L_x_4446:
[----:B---34-:R3:W4:Y:S01]  /*94e0*/  LDS R3, [R230+0x1890] ;  /* 0x00189000e6037984 */ /* 0x0187220000000800 */
[----:B------:R-:W-:Y:S01]  /*94f0*/  BSSY.RECONVERGENT B0, `(.L_x_4448) ;  /* 0x0000005000007945 */ /* 0x000fe20003800200 */
[----:B------:R-:W-:Y:S02]  /*9500*/  LEA.HI R4, R4, R143, RZ, 0x1b ;  /* 0x0000008f04047211 */ /* 0x000fe400078fd8ff */
[----:B------:R-:W-:Y:S01]  /*9510*/  LEA R168, R168, UR30, 0x2 ;  /* 0x0000001ea8a87c11 */ /* 0x000fe2000f8e10ff */
[----:B------:R-:W-:Y:S06]  /*9520*/  @!P2 BRA `(.L_x_4449) ;  /* 0x000000000004a947 */ /* 0x000fec0003800000 */
[----:B----4-:R4:W-:Y:S02]  /*9530*/  REDG.E.ADD.F32.FTZ.RN.STRONG.GPU desc[UR32][R6.64+0x800], R3 ;  /* 0x00080003060079a6 */ /* 0x0109e4000c12f320 */
.L_x_4449:
[----:B------:R-:W-:Y:S05]  /*9540*/  BSYNC.RECONVERGENT B0 ;  /* 0x0000000000007941 */ /* 0x000fea0003800200 */
.L_x_4448:
[----:B----4-:R4:W1:Y:S01]  /*9550*/  LDS R3, [R168+0x1990] ;  /* 0x00199000a8037984 */ /* 0x0108620000000800 */
[----:B------:R-:W-:Y:S01]  /*9560*/  BSSY.RECONVERGENT B0, `(.L_x_4450) ;  /* 0x0000004000007945 */ /* 0x000fe20003800200 */
[----:B0-----:R-:W-:-:S03]  /*9570*/  LEA R5, R4, UR30, 0x2 ;  /* 0x0000001e04057c11 */ /* 0x001fc6000f8e10ff */
[----:B------:R-:W-:Y:S05]  /*9580*/  @!P3 BRA `(.L_x_4451) ;  /* 0x000000000004b947 */ /* 0x000fea0003800000 */
[----:B-1----:R0:W-:Y:S02]  /*9590*/  REDG.E.ADD.F32.FTZ.RN.STRONG.GPU desc[UR32][R6.64+0x900], R3 ;  /* 0x00090003060079a6 */ /* 0x0021e4000c12f320 */
.L_x_4451:
[----:B------:R-:W-:Y:S05]  /*95a0*/  BSYNC.RECONVERGENT B0 ;  /* 0x0000000000007941 */ /* 0x000fea0003800200 */
.L_x_4450:
[----:B01----:R0:W1:Y:S01]  /*95b0*/  LDS R3, [R5+0x1a90] ;  /* 0x001a900005037984 */ /* 0x0030620000000800 */
[----:B------:R-:W-:Y:S01]  /*95c0*/  BSSY.RECONVERGENT B0, `(.L_x_4452) ;  /* 0x0000005000007945 */ /* 0x000fe20003800200 */
[C---:B------:R-:W-:Y:S02]  /*95d0*/  IADD3 R4, PT, PT, R143.reuse, 0x2c0, RZ ;  /* 0x000002c08f047810 */ /* 0x040fe40007ffe0ff */
[----:B------:R-:W-:Y:S01]  /*95e0*/  IADD3 R166, PT, PT, R143, 0x300, RZ ;  /* 0x000003008fa67810 */ /* 0x000fe20007ffe0ff */
[----:B------:R-:W-:Y:S06]  /*95f0*/  @!P4 BRA `(.L_x_4453) ;  /* 0x000000000004c947 */ /* 0x000fec0003800000 */
[----:B-1----:R1:W-:Y:S02]  /*9600*/  REDG.E.ADD.F32.FTZ.RN.STRONG.GPU desc[UR32][R6.64+0xa00], R3 ;  /* 0x000a0003060079a6 */ /* 0x0023e4000c12f320 */
.L_x_4453:
[----:B------:R-:W-:Y:S05]  /*9610*/  BSYNC.RECONVERGENT B0 ;  /* 0x0000000000007941 */ /* 0x000fea0003800200 */
.L_x_4452:
        /* <DEDUP_REMOVED lines=16> */
.L_x_4455:
[----:B------:R-:W-:Y:S05]  /*9720*/  BSYNC.RECONVERGENT B0 ;  /* 0x0000000000007941 */ /* 0x000fea0003800200 */
.L_x_4454:
[----:B-1--4-:R1:W4:Y:S01]  /*9730*/  LDS R3, [R166+0x1c90] ;  /* 0x001c9000a6037984 */ /* 0x0123220000000800 */
[----:B------:R-:W-:Y:S01]  /*9740*/  BSSY.RECONVERGENT B0, `(.L_x_4456) ;  /* 0x0000006000007945 */ /* 0x000fe20003800200 */
[----:B------:R-:W-:Y:S02]  /*9750*/  IADD3 R4, PT, PT, R143, 0x3c0, RZ ;  /* 0x000003c08f047810 */ /* 0x000fe40007ffe0ff */
[----:B------:R-:W-:Y:S02]  /*9760*/  LEA.HI R174, R174, R143, RZ, 0x1b ;  /* 0x0000008faeae7211 */ /* 0x000fe400078fd8ff */
[----:B------:R-:W-:Y:S01]  /*9770*/  LEA R168, R168, UR30, 0x2 ;  /* 0x0000001ea8a87c11 */ /* 0x000fe2000f8e10ff */
[----:B------:R-:W-:Y:S06]  /*9780*/  @!P0 BRA `(.L_x_4457) ;  /* 0x0000000000048947 */ /* 0x000fec0003800000 */
[----:B----4-:R4:W-:Y:S02]  /*9790*/  REDG.E.ADD.F32.FTZ.RN.STRONG.GPU desc[UR32][R6.64+0xc00], R3 ;  /* 0x000c0003060079a6 */ /* 0x0109e4000c12f320 */
.L_x_4457:
[----:B------:R-:W-:Y:S05]  /*97a0*/  BSYNC.RECONVERGENT B0 ;  /* 0x0000000000007941 */ /* 0x000fea0003800200 */
.L_x_4456:
[----:B----4-:R4:W0:Y:S01]  /*97b0*/  LDS R3, [R168+0x1d90] ;  /* 0x001d9000a8037984 */ /* 0x0108220000000800 */
[----:B------:R-:W-:Y:S01]  /*97c0*/  BSSY.RECONVERGENT B0, `(.L_x_4458) ;  /* 0x0000005000007945 */ /* 0x000fe20003800200 */
[----:B------:R-:W-:Y:S02]  /*97d0*/  LEA.HI R4, R4, R143, RZ, 0x1b ;  /* 0x0000008f04047211 */ /* 0x000fe400078fd8ff */
[----:B------:R-:W-:Y:S01]  /*97e0*/  LEA R174, R174, UR30, 0x2 ;  /* 0x0000001eaeae7c11 */ /* 0x000fe2000f8e10ff */
[----:B------:R-:W-:Y:S06]  /*97f0*/  @!P2 BRA `(.L_x_4459) ;  /* 0x000000000004a947 */ /* 0x000fec0003800000 */
[----:B0-----:R0:W-:Y:S02]  /*9800*/  REDG.E.ADD.F32.FTZ.RN.STRONG.GPU desc[UR32][R6.64+0xd00], R3 ;  /* 0x000d0003060079a6 */ /* 0x0011e4000c12f320 */
.L_x_4459:
[----:B------:R-:W-:Y:S05]  /*9810*/  BSYNC.RECONVERGENT B0 ;  /* 0x0000000000007941 */ /* 0x000fea0003800200 */
.L_x_4458:
[----:B0-----:R0:W0:Y:S01]  /*9820*/  LDS R3, [R174+0x1e90] ;  /* 0x001e9000ae037984 */ /* 0x0010220000000800 */
[----:B------:R-:W-:Y:S01]  /*9830*/  BSSY.RECONVERGENT B0, `(.L_x_4460) ;  /* 0x0000004000007945 */ /* 0x000fe20003800200 */
[----:B------:R-:W-:-:S03]  /*9840*/  LEA R4, R4, UR30, 0x2 ;  /* 0x0000001e04047c11 */ /* 0x000fc6000f8e10ff */
[----:B------:R-:W-:Y:S05]  /*9850*/  @!P3 BRA `(.L_x_4461) ;  /* 0x000000000004b947 */ /* 0x000fea0003800000 */
[----:B0-----:R0:W-:Y:S02]  /*9860*/  REDG.E.ADD.F32.FTZ.RN.STRONG.GPU desc[UR32][R6.64+0xe00], R3 ;  /* 0x000e0003060079a6 */ /* 0x0011e4000c12f320 */
.L_x_4461:
[----:B------:R-:W-:Y:S05]  /*9870*/  BSYNC.RECONVERGENT B0 ;  /* 0x0000000000007941 */ /* 0x000fea0003800200 */
.L_x_4460:
[----:B0-----:R0:W0:Y:S01]  /*9880*/  LDS R3, [R4+0x1f90] ;  /* 0x001f900004037984 */ /* 0x0010220000000800 */
[----:B------:R-:W-:Y:S04]  /*9890*/  BSSY.RECONVERGENT B0, `(.L_x_4462) ;  /* 0x0000003000007945 */ /* 0x000fe80003800200 */
[----:B------:R-:W-:Y:S05]  /*98a0*/  @!P4 BRA `(.L_x_4463) ;  /* 0x000000000004c947 */ /* 0x000fea0003800000 */
[----:B0-----:R0:W-:Y:S02]  /*98b0*/  REDG.E.ADD.F32.FTZ.RN.STRONG.GPU desc[UR32][R6.64+0xf00], R3 ;  /* 0x000f0003060079a6 */ /* 0x0011e4000c12f320 */
.L_x_4463:
[----:B------:R-:W-:Y:S05]  /*98c0*/  BSYNC.RECONVERGENT B0 ;  /* 0x0000000000007941 */ /* 0x000fea0003800200 */
.L_x_4462:
[----:B0-----:R-:W0:Y:S01]  /*98d0*/  SHFL.DOWN PT, R4, R11, 0x1, 0x1f ;  /* 0x08201f000b047f89 */ /* 0x001e2200000e0000 */
[----:B------:R-:W-:Y:S01]  /*98e0*/  ISETP.GT.AND P0, PT, R123, 0x1e, PT ;  /* 0x0000001e7b00780c */ /* 0x000fe20003f04270 */
[-C--:B-1----:R-:W-:Y:S01]  /*98f0*/  FMUL.FTZ R166, R151, R207.reuse ;  /* 0x000000cf97a67220 */ /* 0x082fe20000410000 */
[----:B------:R-:W-:Y:S01]  /*9900*/  FMUL.FTZ R207, R146, R207 ;  /* 0x000000cf92cf7220 */ /* 0x000fe20000410000 */
[----:B------:R-:W1:Y:S01]  /*9910*/  SHFL.DOWN PT, R3, R10, 0x1, 0x1f ;  /* 0x08201f000a037f89 */ /* 0x000e6200000e0000 */
[----:B------:R-:W-:Y:S01]  /*9920*/  FMUL.FTZ R5, R152, R203 ;  /* 0x000000cb98057220 */ /* 0x000fe20000410000 */
[----:B------:R-:W-:Y:S01]  /*9930*/  BSSY.RECONVERGENT B0, `(.L_x_4464) ;  /* 0x0000088000007945 */ /* 0x000fe20003800200 */
[----:B------:R-:W-:Y:S01]  /*9940*/  FMUL.FTZ R207, R164, R207 ;  /* 0x000000cfa4cf7220 */ /* 0x000fe20000410000 */
[----:B------:R-:W-:Y:S01]  /*9950*/  FFMA.FTZ R13, R166, R60, R13 ;  /* 0x0000003ca60d7223 */ /* 0x000fe2000001000d */
[----:B------:R-:W-:Y:S02]  /*9960*/  FFMA.FTZ R14, R5, R61, R14 ;  /* 0x0000003d050e7223 */ /* 0x000fe4000001000e */
[----:B------:R-:W-:-:S04]  /*9970*/  FFMA.FTZ R207, R76, R166, R207 ;  /* 0x000000a64ccf7223 */ /* 0x000fc800000100cf */
[----:B------:R-:W-:Y:S01]  /*9980*/  FADD.FTZ R42, R207, R42 ;  /* 0x0000002acf2a7221 */ /* 0x000fe20000010000 */
[----:B0-----:R-:W-:Y:S01]  /*9990*/  @!P0 FADD.FTZ R11, R11, R4 ;  /* 0x000000040b0b8221 */ /* 0x001fe20000010000 */
[-C--:B------:R-:W-:Y:S01]  /*99a0*/  FMUL.FTZ R4, R146, R199.reuse ;  /* 0x000000c792047220 */ /* 0x080fe20000410000 */
[----:B------:R-:W-:Y:S01]  /*99b0*/  FMUL.FTZ R199, R150, R199 ;  /* 0x000000c796c77220 */ /* 0x000fe20000410000 */
[----:B------:R-:W-:Y:S01]  /*99c0*/  FMUL.FTZ R150, R153, R209 ;  /* 0x000000d199967220 */ /* 0x000fe20000410000 */
[----:B-1----:R-:W-:Y:S01]  /*99d0*/  @!P0 FADD.FTZ R10, R10, R3 ;  /* 0x000000030a0a8221 */ /* 0x002fe20000010000 */
[----:B----4-:R-:W0:Y:S01]  /*99e0*/  SHFL.DOWN PT, R168, R11, 0x2, 0x1f ;  /* 0x08401f000ba87f89 */ /* 0x010e2200000e0000 */
[----:B------:R-:W-:Y:S01]  /*99f0*/  ISETP.GT.AND P0, PT, R123, 0x1d, PT ;  /* 0x0000001d7b00780c */ /* 0x000fe20003f04270 */
[----:B--2---:R-:W-:Y:S01]  /*9a00*/  FMUL.FTZ R6, R165, R4 ;  /* 0x00000004a5067220 */ /* 0x004fe20000410000 */
[C---:B------:R-:W-:Y:S01]  /*9a10*/  FMUL.FTZ R4, R146.reuse, R203 ;  /* 0x000000cb92047220 */ /* 0x040fe20000410000 */
[----:B------:R-:W1:Y:S01]  /*9a20*/  SHFL.DOWN PT, R3, R10, 0x2, 0x1f ;  /* 0x08401f000a037f89 */ /* 0x000e6200000e0000 */
[C---:B------:R-:W-:Y:S01]  /*9a30*/  FMUL.FTZ R209, R146.reuse, R209 ;  /* 0x000000d192d17220 */ /* 0x040fe20000410000 */
[----:B------:R-:W-:Y:S01]  /*9a40*/  FFMA.FTZ R152, R75, R199, R6 ;  /* 0x000000c74b987223 */ /* 0x000fe20000010006 */
[----:B------:R-:W-:Y:S01]  /*9a50*/  FMUL.FTZ R6, R171, R4 ;  /* 0x00000004ab067220 */ /* 0x000fe20000410000 */
[----:B------:R-:W-:Y:S01]  /*9a60*/  FMUL.FTZ R4, R146, R205 ;  /* 0x000000cd92047220 */ /* 0x000fe20000410000 */
[----:B------:R-:W-:Y:S01]  /*9a70*/  FMUL.FTZ R209, R170, R209 ;  /* 0x000000d1aad17220 */ /* 0x000fe20000410000 */
[----:B------:R-:W-:Y:S01]  /*9a80*/  FADD.FTZ R43, R152, R43 ;  /* 0x0000002b982b7221 */ /* 0x000fe20000010000 */
[-C--:B------:R-:W-:Y:S01]  /*9a90*/  FMUL.FTZ R152, R155, R211.reuse ;  /* 0x000000d39b987220 */ /* 0x080fe20000410000 */
[----:B------:R-:W-:Y:S01]  /*9aa0*/  FMUL.FTZ R211, R146, R211 ;  /* 0x000000d392d37220 */ /* 0x000fe20000410000 */
[----:B------:R-:W-:Y:S01]  /*9ab0*/  FFMA.FTZ R15, R150, R62, R15 ;  /* 0x0000003e960f7223 */ /* 0x000fe2000001000f */
[----:B------:R-:W-:Y:S01]  /*9ac0*/  FFMA.FTZ R209, R78, R150, R209 ;  /* 0x000000964ed17223 */ /* 0x000fe200000100d1 */
[----:B------:R-:W-:Y:S01]  /*9ad0*/  FMUL.FTZ R150, R157, R195 ;  /* 0x000000c39d967220 */ /* 0x000fe20000410000 */
[----:B------:R-:W-:Y:S01]  /*9ae0*/  FMUL.FTZ R211, R172, R211 ;  /* 0x000000d3acd37220 */ /* 0x000fe20000410000 */
[----:B------:R-:W-:Y:S01]  /*9af0*/  FMUL.FTZ R195, R146, R195 ;  /* 0x000000c392c37220 */ /* 0x000fe20000410000 */
[----:B------:R-:W-:Y:S01]  /*9b00*/  FFMA.FTZ R17, R152, R64, R17 ;  /* 0x0000004098117223 */ /* 0x000fe20000010011 */
[----:B------:R-:W-:Y:S01]  /*9b10*/  FFMA.FTZ R19, R150, R66, R19 ;  /* 0x0000004296137223 */ /* 0x000fe20000010013 */
[----:B------:R-:W-:Y:S01]  /*9b20*/  FFMA.FTZ R211, R80, R152, R211 ;  /* 0x0000009850d37223 */ /* 0x000fe200000100d3 */
[-C--:B------:R-:W-:Y:S01]  /*9b30*/  FMUL.FTZ R152, R159, R191.reuse ;  /* 0x000000bf9f987220 */ /* 0x080fe20000410000 */
[----:B------:R-:W-:Y:S01]  /*9b40*/  FMUL.FTZ R191, R146, R191 ;  /* 0x000000bf92bf7220 */ /* 0x000fe20000410000 */
[----:B------:R-:W-:Y:S01]  /*9b50*/  FMUL.FTZ R195, R180, R195 ;  /* 0x000000c3b4c37220 */ /* 0x000fe20000410000 */
[----:B0-----:R-:W-:Y:S01]  /*9b60*/  @!P0 FADD.FTZ R11, R11, R168 ;  /* 0x000000a80b0b8221 */ /* 0x001fe20000010000 */
[----:B------:R-:W-:Y:S01]  /*9b70*/  FFMA.FTZ R21, R152, R68, R21 ;  /* 0x0000004498157223 */ /* 0x000fe20000010015 */
[----:B------:R-:W-:Y:S01]  /*9b80*/  FMUL.FTZ R191, R182, R191 ;  /* 0x000000bfb6bf7220 */ /* 0x000fe20000410000 */
[----:B------:R-:W-:Y:S01]  /*9b90*/  FFMA.FTZ R195, R82, R150, R195 ;  /* 0x0000009652c37223 */ /* 0x000fe200000100c3 */
[----:B-1----:R-:W-:Y:S01]  /*9ba0*/  @!P0 FADD.FTZ R10, R10, R3 ;  /* 0x000000030a0a8221 */ /* 0x002fe20000010000 */
[----:B------:R-:W0:Y:S01]  /*9bb0*/  SHFL.DOWN PT, R164, R11, 0x4, 0x1f ;  /* 0x08801f000ba47f89 */ /* 0x000e2200000e0000 */
[----:B------:R-:W-:Y:S01]  /*9bc0*/  ISETP.GT.AND P0, PT, R123, 0x1b, PT ;  /* 0x0000001b7b00780c */ /* 0x000fe20003f04270 */
[----:B------:R-:W-:Y:S01]  /*9bd0*/  FMUL.FTZ R3, R154, R205 ;  /* 0x000000cd9a037220 */ /* 0x000fe20000410000 */
[----:B------:R-:W-:Y:S01]  /*9be0*/  FFMA.FTZ R154, R77, R5, R6 ;  /* 0x000000054d9a7223 */ /* 0x000fe20000010006 */
[----:B------:R-:W1:Y:S01]  /*9bf0*/  SHFL.DOWN PT, R7, R10, 0x4, 0x1f ;  /* 0x08801f000a077f89 */ /* 0x000e6200000e0000 */
[-C--:B------:R-:W-:Y:S01]  /*9c00*/  FMUL.FTZ R5, R156, R197.reuse ;  /* 0x000000c59c057220 */ /* 0x080fe20000410000 */
[----:B------:R-:W-:Y:S01]  /*9c10*/  FMUL.FTZ R6, R173, R4 ;  /* 0x00000004ad067220 */ /* 0x000fe20000410000 */
[----:B------:R-:W-:Y:S01]  /*9c20*/  FMUL.FTZ R4, R146, R197 ;  /* 0x000000c592047220 */ /* 0x000fe20000410000 */
[----:B------:R-:W-:Y:S01]  /*9c30*/  FADD.FTZ R41, R154, R41 ;  /* 0x000000299a297221 */ /* 0x000fe20000010000 */
[----:B------:R-:W-:Y:S01]  /*9c40*/  FFMA.FTZ R16, R3, R63, R16 ;  /* 0x0000003f03107223 */ /* 0x000fe20000010010 */
[----:B------:R-:W-:Y:S01]  /*9c50*/  FFMA.FTZ R154, R79, R3, R6 ;  /* 0x000000034f9a7223 */ /* 0x000fe20000010006 */
[----:B------:R-:W-:Y:S01]  /*9c60*/  FMUL.FTZ R6, R175, R4 ;  /* 0x00000004af067220 */ /* 0x000fe20000410000 */
[-C--:B------:R-:W-:Y:S01]  /*9c70*/  FMUL.FTZ R4, R146, R189.reuse ;  /* 0x000000bd92047220 */ /* 0x080fe20000410000 */
[----:B------:R-:W-:Y:S01]  /*9c80*/  FMUL.FTZ R3, R158, R189 ;  /* 0x000000bd9e037220 */ /* 0x000fe20000410000 */
[----:B------:R-:W-:Y:S01]  /*9c90*/  FADD.FTZ R39, R154, R39 ;  /* 0x000000279a277221 */ /* 0x000fe20000010000 */
[----:B------:R-:W-:Y:S01]  /*9ca0*/  FFMA.FTZ R154, R81, R5, R6 ;  /* 0x00000005519a7223 */ /* 0x000fe20000010006 */
[----:B------:R-:W-:Y:S01]  /*9cb0*/  FMUL.FTZ R6, R183, R4 ;  /* 0x00000004b7067220 */ /* 0x000fe20000410000 */
[----:B------:R-:W-:Y:S01]  /*9cc0*/  FMUL.FTZ R4, R146, R185 ;  /* 0x000000b992047220 */ /* 0x000fe20000410000 */
[----:B------:R-:W-:Y:S01]  /*9cd0*/  FFMA.FTZ R18, R5, R65, R18 ;  /* 0x0000004105127223 */ /* 0x000fe20000010012 */
[----:B------:R-:W-:Y:S01]  /*9ce0*/  FADD.FTZ R37, R154, R37 ;  /* 0x000000259a257221 */ /* 0x000fe20000010000 */
[----:B------:R-:W-:Y:S01]  /*9cf0*/  FFMA.FTZ R154, R83, R3, R6 ;  /* 0x00000003539a7223 */ /* 0x000fe20000010006 */
[----:B------:R-:W-:Y:S01]  /*9d00*/  FMUL.FTZ R5, R160, R185 ;  /* 0x000000b9a0057220 */ /* 0x000fe20000410000 */
        /* <DEDUP_REMOVED lines=9> */
[----:B------:R-:W-:Y:S01]  /*9da0*/  FFMA.FTZ R20, R3, R67, R20 ;  /* 0x0000004303147223 */ /* 0x000fe20000010014 */
[----:B------:R-:W-:Y:S01]  /*9db0*/  FFMA.FTZ R152, R85, R5, R6 ;  /* 0x0000000555987223 */ /* 0x000fe20000010006 */
[----:B------:R-:W1:Y:S01]  /*9dc0*/  SHFL.DOWN PT, R7, R10, 0x8, 0x1f ;  /* 0x09001f000a077f89 */ /* 0x000e6200000e0000 */
        /* <DEDUP_REMOVED lines=9> */
[----:B------:R-:W-:Y:S01]  /*9e60*/  FMUL.FTZ R3, R148, R169 ;  /* 0x000000a994037220 */ /* 0x000fe20000410000 */
[----:B------:R-:W-:Y:S01]  /*9e70*/  FMUL.FTZ R150, R163, R177 ;  /* 0x000000b1a3967220 */ /* 0x000fe20000410000 */
[C---:B------:R-:W-:Y:S01]  /*9e80*/  FMUL.FTZ R148, R146.reuse, R169 ;  /* 0x000000a992947220 */ /* 0x040fe20000410000 */
        /* <DEDUP_REMOVED lines=8> */
[----:B------:R-:W-:Y:S01]  /*9f10*/  FFMA.FTZ R146, R90, R3, R227 ;  /* 0x000000035a927223 */ /* 0x000fe200000100e3 */
[----:B------:R-:W-:Y:S01]  /*9f20*/  FFMA.FTZ R177, R88, R150, R177 ;  /* 0x0000009658b17223 */ /* 0x000fe200000100b1 */
[----:B------:R-:W-:Y:S01]  /*9f30*/  FFMA.FTZ R3, R89, R6, R2 ;  /* 0x0000000659037223 */ /* 0x000fe20000010002 */
[----:B-1----:R-:W-:Y:S01]  /*9f40*/  @!P0 FADD.FTZ R10, R10, R7 ;  /* 0x000000070a0a8221 */ /* 0x002fe20000010000 */
[----:B------:R-:W0:Y:S01]  /*9f50*/  SHFL.DOWN PT, R156, R11, 0x10, 0x1f ;  /* 0x0a001f000b9c7f89 */ /* 0x000e2200000e0000 */
[----:B------:R-:W-:Y:S01]  /*9f60*/  ISETP.NE.AND P0, PT, R123, RZ, PT ;  /* 0x000000ff7b00720c */ /* 0x000fe20003f05270 */
[----:B------:R-:W-:Y:S01]  /*9f70*/  FFMA.FTZ R12, R199, R59, R12 ;  /* 0x0000003bc70c7223 */ /* 0x000fe2000001000c */
[----:B------:R-:W-:Y:S01]  /*9f80*/  FADD.FTZ R40, R209, R40 ;  /* 0x00000028d1287221 */ /* 0x000fe20000010000 */
[----:B------:R-:W1:Y:S01]  /*9f90*/  SHFL.DOWN PT, R7, R10, 0x10, 0x1f ;  /* 0x0a001f000a077f89 */ /* 0x000e6200000e0000 */
[----:B------:R-:W-:Y:S01]  /*9fa0*/  FADD.FTZ R38, R211, R38 ;  /* 0x00000026d3267221 */ /* 0x000fe20000010000 */
[----:B------:R-:W-:Y:S01]  /*9fb0*/  FADD.FTZ R36, R195, R36 ;  /* 0x00000024c3247221 */ /* 0x000fe20000010000 */
[----:B------:R-:W-:Y:S01]  /*9fc0*/  FADD.FTZ R35, R154, R35 ;  /* 0x000000239a237221 */ /* 0x000fe20000010000 */
[----:B------:R-:W-:Y:S01]  /*9fd0*/  FADD.FTZ R34, R191, R34 ;  /* 0x00000022bf227221 */ /* 0x000fe20000010000 */
[----:B------:R-:W-:Y:S01]  /*9fe0*/  FADD.FTZ R32, R179, R32 ;  /* 0x00000020b3207221 */ /* 0x000fe20000010000 */
[----:B------:R-:W-:Y:S01]  /*9ff0*/  FFMA.FTZ R25, R150, R72, R25 ;  /* 0x0000004896197223 */ /* 0x000fe20000010019 */
[----:B------:R-:W-:Y:S01]  /*a000*/  FADD.FTZ R31, R152, R31 ;  /* 0x0000001f981f7221 */ /* 0x000fe20000010000 */
[----:B------:R-:W-:Y:S01]  /*a010*/  FFMA.FTZ R27, R6, R74, R27 ;  /* 0x0000004a061b7223 */ /* 0x000fe2000001001b */
[----:B------:R-:W-:Y:S01]  /*a020*/  FADD.FTZ R30, R177, R30 ;  /* 0x0000001eb11e7221 */ /* 0x000fe20000010000 */
[----:B------:R-:W-:Y:S01]  /*a030*/  @!P0 SHF.R.U32.HI R5, RZ, 0x2, R143 ;  /* 0x00000002ff058819 */ /* 0x000fe2000001168f */
[----:B------:R-:W-:Y:S01]  /*a040*/  FADD.FTZ R29, R146, R29 ;  /* 0x0000001d921d7221 */ /* 0x000fe20000010000 */
[----:B------:R-:W-:-:S02]  /*a050*/  FADD.FTZ R28, R3, R28 ;  /* 0x0000001c031c7221 */ /* 0x000fc40000010000 */
        /* <DEDUP_REMOVED lines=14> */
[----:B------:R-:W4:Y:S01]  /*a140*/  @P2 LDS R7, [UR8+0x3650] ;  /* 0x00365008ff072984 */ /* 0x000f220008000800 */
[----:B-1----:R-:W-:Y:S01]  /*a150*/  FADD.FTZ R3, R3, R10 ;  /* 0x0000000a03037221 */ /* 0x002fe20000010000 */
[----:B------:R-:W-:-:S03]  /*a160*/  FADD.FTZ R2, R2, R11 ;  /* 0x0000000b02027221 */ /* 0x000fc60000010000 */
[----:B--2---:R-:W-:Y:S01]  /*a170*/  @P2 FADD.FTZ R3, R3, R6 ;  /* 0x0000000603032221 */ /* 0x004fe20000010000 */
[----:B----4-:R-:W-:-:S04]  /*a180*/  @P2 FADD.FTZ R2, R2, R7 ;  /* 0x0000000702022221 */ /* 0x010fc80000010000 */
[----:B------:R1:W-:Y:S04]  /*a190*/  STS [UR8+0x3a50], R3 ;  /* 0x003a5003ff007988 */ /* 0x0003e80008000808 */
[----:B------:R1:W-:Y:S02]  /*a1a0*/  STS [UR8+0x3650], R2 ;  /* 0x00365002ff007988 */ /* 0x0003e40008000808 */
.L_x_4465:
[----:B------:R-:W-:Y:S05]  /*a1b0*/  BSYNC.RECONVERGENT B0 ;  /* 0x0000000000007941 */ /* 0x000fea0003800200 */
.L_x_4464:
[----:B------:R-:W-:-:S04]  /*a1c0*/  UIADD3 UR6, UPT, UPT, UR6, 0x1, URZ ;  /* 0x0000000106067890 */ /* 0x000fc8000fffe0ff */
[----:B------:R-:W-:-:S09]  /*a1d0*/  UISETP.GE.AND UP0, UPT, UR6, UR51, UPT ;  /* 0x000000330600728c */ /* 0x000fd2000bf06270 */
[----:B------:R-:W-:Y:S05]  /*a1e0*/  BRA.U !UP0, `(.L_x_4466) ;  /* 0xffffffc9087c7547 */ /* 0x000fea000b83ffff */
.L_x_4421:
[----:B------:R-:W-:Y:S01]  /*a1f0*/  BAR.SYNC.DEFER_BLOCKING 0x0 ;  /* 0x0000000000007b1d */ /* 0x000fe20000010000 */
[----:B------:R-:W-:Y:S01]  /*a200*/  UIADD3 UR31, UPT, UPT, -UR29, UR31, URZ ;  /* 0x0000001f1d1f7290 */ /* 0x000fe2000fffe1ff */
[----:B-1----:R-:W-:Y:S02]  /*a210*/  SHF.L.U32 R2, R141, 0x2, RZ ;  /* 0x000000028d027819 */ /* 0x002fe400000006ff */
[----:B0-----:R-:W-:Y:S02]  /*a220*/  CS2R R4, SRZ ;  /* 0x0000000000047805 */ /* 0x001fe4000001ff00 */
[----:B------:R-:W-:Y:S02]  /*a230*/  MOV R0, RZ ;  /* 0x000000ff00007202 */ /* 0x000fe40000000f00 */
[----:B------:R-:W-:Y:S02]  /*a240*/  CS2R R6, SRZ ;  /* 0x0000000000067805 */ /* 0x000fe4000001ff00 */
[----:B------:R-:W-:-:S02]  /*a250*/  IADD3 R2, P0, PT, R2, UR23, RZ ;  /* 0x0000001702027c10 */ /* 0x000fc4000ff1e0ff */
[----:B------:R-:W-:Y:S02]  /*a260*/  CS2R R8, SRZ ;  /* 0x0000000000087805 */ /* 0x000fe4000001ff00 */
[----:B------:R-:W-:Y:S02]  /*a270*/  ISETP.GE.AND P1, PT, R141, UR31, PT ;  /* 0x0000001f8d007c0c */ /* 0x000fe4000bf26270 */
[----:B------:R-:W-:Y:S02]  /*a280*/  CS2R R10, SRZ ;  /* 0x00000000000a7805 */ /* 0x000fe4000001ff00 */
[----:B------:R-:W-:Y:S02]  /*a290*/  ISETP.GE.AND P2, PT, R138, UR31, PT ;  /* 0x0000001f8a007c0c */ /* 0x000fe4000bf46270 */
[----:B------:R-:W-:Y:S02]  /*a2a0*/  CS2R R44, SRZ ;  /* 0x00000000002c7805 */ /* 0x000fe4000001ff00 */
[----:B------:R-:W-:-:S02]  /*a2b0*/  ISETP.GE.AND P3, PT, R137, UR31, PT ;  /* 0x0000001f89007c0c */ /* 0x000fc4000bf66270 */
[----:B------:R-:W-:Y:S02]  /*a2c0*/  CS2R R46, SRZ ;  /* 0x00000000002e7805 */ /* 0x000fe4000001ff00 */
[----:B------:R-:W-:Y:S01]  /*a2d0*/  ISETP.GE.AND P4, PT, R136, UR31, PT ;  /* 0x0000001f88007c0c */ /* 0x000fe2000bf86270 */
[----:B------:R-:W-:Y:S01]  /*a2e0*/  HFMA2 R51, -RZ, RZ, 0, 0 ;  /* 0x00000000ff337431 */ /* 0x000fe200000001ff */
[----:B------:R-:W-:Y:S02]  /*a2f0*/  IADD3.X R3, PT, PT, RZ, UR28, RZ, P0, !PT ;  /* 0x0000001cff037c10 */ /* 0x000fe400087fe4ff */
[----:B------:R-:W-:Y:S02]  /*a300*/  CS2R R48, SRZ ;  /* 0x0000000000307805 */ /* 0x000fe4000001ff00 */
[----:B------:R-:W-:Y:S01]  /*a310*/  ISETP.GE.AND P6, PT, R135, UR31, PT ;  /* 0x0000001f87007c0c */ /* 0x000fe2000bfc6270 */
[----:B------:R-:W0:Y:S01]  /*a320*/  LDCU.64 UR10, c[0x0][0x4f8] ;  /* 0x00009f00ff0a77ac */ /* 0x000e220008000a00 */
[----:B------:R-:W-:Y:S01]  /*a330*/  ISETP.GE.AND P0, PT, R134, UR31, PT ;  /* 0x0000001f86007c0c */ /* 0x000fe2000bf06270 */
[----:B------:R-:W1:Y:S01]  /*a340*/  LDCU.64 UR36, c[0x0][0x500] ;  /* 0x0000a000ff2477ac */ /* 0x000e620008000a00 */
[----:B------:R-:W2:Y:S01]  /*a350*/  @!P1 LDG.E R5, desc[UR32][R2.64] ;  /* 0x0000002002059981 */ /* 0x000ea2000c1e1900 */
[----:B------:R-:W-:-:S03]  /*a360*/  ISETP.GE.AND P1, PT, R133, UR31, PT ;  /* 0x0000001f85007c0c */ /* 0x000fc6000bf26270 */
[----:B------:R-:W4:Y:S01]  /*a370*/  @!P2 LDG.E R0, desc[UR32][R2.64+0x80] ;  /* 0x000080200200a981 */ /* 0x000f22000c1e1900 */
[----:B------:R-:W-:-:S03]  /*a380*/  ISETP.GE.AND P2, PT, R132, UR31, PT ;  /* 0x0000001f84007c0c */ /* 0x000fc6000bf46270 */
[----:B------:R-:W5:Y:S01]  /*a390*/  @!P3 LDG.E R7, desc[UR32][R2.64+0x100] ;  /* 0x000100200207b981 */ /* 0x000f62000c1e1900 */
        /* <DEDUP_REMOVED lines=15> */
[----:B------:R-:W3:Y:S04]  /*a490*/  @!P6 LDG.E R47, desc[UR32][R2.64+0x500] ;  /* 0x00050020022fe981 */ /* 0x000ee8000c1e1900 */
[----:B------:R-:W3:Y:S04]  /*a4a0*/  @!P0 LDG.E R44, desc[UR32][R2.64+0x580] ;  /* 0x00058020022c8981 */ /* 0x000ee8000c1e1900 */
[----:B------:R-:W3:Y:S04]  /*a4b0*/  @!P1 LDG.E R49, desc[UR32][R2.64+0x600] ;  /* 0x0006002002319981 */ /* 0x000ee8000c1e1900 */
[----:B------:R-:W3:Y:S04]  /*a4c0*/  @!P2 LDG.E R46, desc[UR32][R2.64+0x680] ;  /* 0x00068020022ea981 */ /* 0x000ee8000c1e1900 */
[----:B------:R-:W3:Y:S04]  /*a4d0*/  @!P3 LDG.E R51, desc[UR32][R2.64+0x700] ;  /* 0x000700200233b981 */ /* 0x000ee8000c1e1900 */
[----:B------:R-:W3:Y:S01]  /*a4e0*/  @!P4 LDG.E R48, desc[UR32][R2.64+0x780] ;  /* 0x000780200230c981 */ /* 0x000ee2000c1e1900 */
        /* <DEDUP_REMOVED lines=8> */
[----:B------:R-:W-:-:S02]  /*a570*/  UIADD3 UR23, UP0, UPT, UR23, -0x1000, URZ ;  /* 0xfffff00017177890 */ /* 0x000fc4000ff1e0ff */
[----:B------:R-:W-:Y:S02]  /*a580*/  UIMAD UR9, UR12, UR37, UR9 ;  /* 0x000000250c0972a4 */ /* 0x000fe4000f8e0209 */
[----:B------:R-:W-:Y:S02]  /*a590*/  UIADD3.X UR28, UPT, UPT, UR28, -0x1, URZ, UP0, !UPT ;  /* 0xffffffff1c1c7890 */ /* 0x000fe400087fe4ff */
[----:B------:R-:W-:Y:S02]  /*a5a0*/  UISETP.GT.AND UP0, UPT, UR18, 0x1, UPT ;  /* 0x000000011200788c */ /* 0x000fe4000bf04270 */
[----:B------:R-:W-:Y:S02]  /*a5b0*/  UIADD3 UR20, UP1, UPT, UR20, -0x1000, URZ ;  /* 0xfffff00014147890 */ /* 0x000fe4000ff3e0ff */
[----:B------:R-:W-:Y:S02]  /*a5c0*/  UIADD3 UR27, UP2, UPT, UR27, -0x1000, URZ ;  /* 0xfffff0001b1b7890 */ /* 0x000fe4000ff5e0ff */
[----:B------:R-:W-:-:S02]  /*a5d0*/  UIADD3.X UR22, UPT, UPT, UR22, -0x1, URZ, UP1, !UPT ;  /* 0xffffffff16167890 */ /* 0x000fc40008ffe4ff */
[----:B------:R-:W-:Y:S01]  /*a5e0*/  UIADD3.X UR26, UPT, UPT, UR26, -0x1, URZ, UP2, !UPT ;  /* 0xffffffff1a1a7890 */ /* 0x000fe200097fe4ff */
[----:B--2---:R-:W-:Y:S04]  /*a5f0*/  STS [R122], R5 ;  /* 0x000000057a007388 */ /* 0x004fe80000000800 */
[----:B----4-:R-:W-:Y:S04]  /*a600*/  STS [R121+0x80], R0 ;  /* 0x0000800079007388 */ /* 0x010fe80000000800 */
[----:B-----5:R-:W-:Y:S04]  /*a610*/  STS [R120+0x100], R7 ;  /* 0x0001000778007388 */ /* 0x020fe80000000800 */
        /* <DEDUP_REMOVED lines=58> */
[----:B------:R-:W0:Y:S03]  /*a9c0*/  LDS R45, [R91+0x3c] ;  /* 0x00003c005b2d7984 */ /* 0x000e260000000800 */
        /* <DEDUP_REMOVED lines=256> */
.L_x_4387:
        /* <DEDUP_REMOVED lines=10> */
[----:B-1----:R-:W-:-:S05]  /*ba70*/  @P0 FADD R3, R3, R142 ;  /* 0x0000008e03030221 */ /* 0x002fca0000000000 */
[----:B------:R-:W1:Y:S01]  /*ba80*/  SHFL.DOWN P0, R0, R3, 0x2, 0x1f ;  /* 0x08401f0003007f89 */ /* 0x000e620000000000 */
[----:B--2---:R-:W-:Y:S02]  /*ba90*/  ISETP.NE.AND P1, PT, R4, RZ, PT ;  /* 0x000000ff0400720c */ /* 0x004fe40003f25270 */
[----:B------:R-:W2:Y:S11]  /*baa0*/  S2R R4, SR_TID.X ;  /* 0x0000000000047919 */ /* 0x000eb60000002100 */
[----:B------:R-:W3:Y:S01]  /*bab0*/  @!P1 S2R R9, SR_CgaCtaId ;  /* 0x0000000000099919 */ /* 0x000ee20000008800 */
[----:B------:R-:W-:Y:S01]  /*bac0*/  @!P1 MOV R6, 0x400 ;  /* 0x0000040000069802 */ /* 0x000fe20000000f00 */
[----:B-1----:R-:W-:-:S05]  /*bad0*/  @P0 FADD R0, R3, R0 ;  /* 0x0000000003000221 */ /* 0x002fca0000000000 */
[----:B------:R-:W1:Y:S01]  /*bae0*/  SHFL.DOWN P0, R5, R0, 0x4, 0x1f ;  /* 0x08801f0000057f89 */ /* 0x000e620000000000 */
[----:B--2---:R-:W-:-:S04]  /*baf0*/  @!P1 SHF.R.U32.HI R3, RZ, 0x3, R4 ;  /* 0x00000003ff039819 */ /* 0x004fc80000011604 */
[----:B------:R-:W-:Y:S02]  /*bb00*/  @!P1 LOP3.LUT R3, R3, 0x7c, RZ, 0xc0, !PT ;  /* 0x0000007c03039812 */ /* 0x000fe400078ec0ff */
[----:B---3--:R-:W-:Y:S01]  /*bb10*/  @!P1 LEA R6, R9, R6, 0x18 ;  /* 0x0000000609069211 */ /* 0x008fe200078ec0ff */
        /* <DEDUP_REMOVED lines=13> */
[----:B-1----:R-:W1:Y:S01]  /*bbf0*/  LDS R0, [UR4+0x2118] ;  /* 0x00211804ff007984 */ /* 0x002e620008000800 */
[----:B------:R-:W-:-:S04]  /*bc00*/  ULEA UR4, UP0, UR12, UR6, 0x2 ;  /* 0x000000060c047291 */ /* 0x000fc8000f8010ff */
[----:B------:R-:W-:Y:S02]  /*bc10*/  ULEA.HI.X UR5, UR12, UR7, URZ, 0x2, UP0 ;  /* 0x000000070c057291 */ /* 0x000fe400080f14ff */
[----:B------:R-:W-:-:S04]  /*bc20*/  MOV R2, UR4 ;  /* 0x0000000400027c02 */ /* 0x000fc80008000f00 */
[----:B------:R-:W-:Y:S01]  /*bc30*/  MOV R3, UR5 ;  /* 0x0000000500037c02 */ /* 0x000fe20008000f00 */
[----:B-1----:R-:W-:-:S05]  /*bc40*/  FADD.FTZ R7, R7, R0 ;  /* 0x0000000007077221 */ /* 0x002fca0000010000 */
[----:B------:R2:W-:Y:S02]  /*bc50*/  REDG.E.ADD.F32.FTZ.RN.STRONG.GPU desc[UR32][R2.64], R7 ;  /* 0x00000007020079a6 */ /* 0x0005e4000c12f320 */
.L_x_4469:
[----:B------:R-:W-:Y:S05]  /*bc60*/  BSYNC.RECONVERGENT B0 ;  /* 0x0000000000007941 */ /* 0x000fea0003800200 */
.L_x_4468:
[----:B------:R-:W-:Y:S01]  /*bc70*/  UISETP.NE.U32.AND UP0, UPT, UR8, URZ, UPT ;  /* 0x000000ff0800728c */ /* 0x000fe2000bf05070 */
[----:B0-----:R-:W-:-:S03]  /*bc80*/  ISETP.GE.AND P0, PT, R11, UR22, PT ;  /* 0x000000160b007c0c */ /* 0x001fc6000bf06270 */
[----:B------:R-:W-:-:S09]  /*bc90*/  UISETP.NE.AND.EX UP0, UPT, UR9, URZ, UPT, UP0 ;  /* 0x000000ff0900728c */ /* 0x000fd2000bf05300 */
[----:B------:R-:W-:Y:S05]  /*bca0*/  BRA.U !UP0, `(.L_x_4470) ;  /* 0x0000000108907547 */ /* 0x000fea000b800000 */
[----:B------:R-:W-:Y:S06]  /*bcb0*/  BAR.SYNC.DEFER_BLOCKING 0x0 ;  /* 0x0000000000007b1d */ /* 0x000fec0000010000 */
[----:B------:R-:W-:Y:S01]  /*bcc0*/  BSSY.RECONVERGENT B0, `(.L_x_4470) ;  /* 0x0000022000007945 */ /* 0x000fe20003800200 */
[----:B-1----:R-:W0:Y:S01]  /*bcd0*/  SHFL.DOWN P1, R0, R145, 0x1, 0x1f ;  /* 0x08201f0091007f89 */ /* 0x002e220000020000 */
[----:B------:R-:W1:Y:S01]  /*bce0*/  S2R R4, SR_LANEID ;  /* 0x0000000000047919 */ /* 0x000e620000000000 */
[----:B------:R-:W3:Y:S01]  /*bcf0*/  S2R R6, SR_TID.X ;  /* 0x0000000000067919 */ /* 0x000ee20000002100 */
[----:B0-----:R-:W-:-:S05]  /*bd00*/  @P1 FADD R0, R0, R145 ;  /* 0x0000009100001221 */ /* 0x001fca0000000000 */
[----:B--2---:R-:W0:Y:S01]  /*bd10*/  SHFL.DOWN P1, R3, R0, 0x2, 0x1f ;  /* 0x08401f0000037f89 */ /* 0x004e220000020000 */
[----:B-1----:R-:W-:-:S13]  /*bd20*/  ISETP.NE.AND P2, PT, R4, RZ, PT ;  /* 0x000000ff0400720c */ /* 0x002fda0003f45270 */
        /* <DEDUP_REMOVED lines=27> */
.L_x_4471:
[----:B------:R-:W-:Y:S05]  /*bee0*/  BSYNC.RECONVERGENT B0 ;  /* 0x0000000000007941 */ /* 0x000fea0003800200 */
.L_x_4470:
        /* <DEDUP_REMOVED lines=12> */
[----:B---3--:R-:W-:Y:S01]  /*bfb0*/  UIMAD.WIDE.U32 UR6, UR13, UR10, URZ ;  /* 0x0000000a0d0672a5 */ /* 0x008fe2000f8e00ff */
[----:B------:R-:W-:Y:S01]  /*bfc0*/  UMOV UR8, 0x400 ;  /* 0x0000040000087882 */ /* 0x000fe20000000000 */
[----:B------:R-:W-:-:S02]  /*bfd0*/  UIMAD UR12, UR12, UR9, UR5 ;  /* 0x000000090c0c72a4 */ /* 0x000fc4000f8e0205 */
[----:B------:R-:W-:Y:S02]  /*bfe0*/  UIMAD UR9, UR13, UR11, UR7 ;  /* 0x0000000b0d0972a4 */ /* 0x000fe4000f8e0207 */
[----:B0-----:R-:W-:-:S12]  /*bff0*/  ULEA UR14, UR14, UR8, 0x18 ;  /* 0x000000080e0e7291 */ /* 0x001fd8000f8ec0ff */
.L_x_4473:
[----:B-1----:R-:W-:Y:S01]  /*c000*/  LEA R0, R11, UR14, 0x2 ;  /* 0x0000000e0b007c11 */ /* 0x002fe2000f8e10ff */
[----:B------:R-:W-:Y:S01]  /*c010*/  UMOV UR8, UR6 ;  /* 0x0000000600087c82 */ /* 0x000fe20008000000 */
[----:B--2---:R-:W-:Y:S02]  /*c020*/  MOV R3, UR5 ;  /* 0x0000000500037c02 */ /* 0x004fe40008000f00 */
        /* <DEDUP_REMOVED lines=24> */
.L_x_4472:
[----:B------:R-:W-:Y:S05]  /*c1b0*/  EXIT ;  /* 0x000000000000794d */ /* 0x000fea0003800000 */
.L_x_4426:
[----:B------:R-:W-:Y:S01]  /*c1c0*/  HFMA2 R219, -RZ, RZ, 0, 5.9604644775390625e-08 ;  /* 0x00000001ffdb7431 */ /* 0x000fe200000001ff */
[----:B------:R-:W-:Y:S02]  /*c1d0*/  MOV R217, R213 ;  /* 0x000000d500d97202 */ /* 0x000fe40000000f00 */
[----:B------:R-:W-:Y:S02]  /*c1e0*/  MOV R240, RZ ;  /* 0x000000ff00f07202 */ /* 0x000fe40000000f00 */
[----:B------:R-:W-:-:S07]  /*c1f0*/  MOV R6, 0xffffffff ;  /* 0xffffffff00067802 */ /* 0x000fce0000000f00 */
[----:B01---5:R-:W-:Y:S05]  /*c200*/  WARPSYNC.COLLECTIVE R6, `(.L_x_4474) ;  /* 0x0000000006087348 */ /* 0x023fea0003c00000 */
[----:B------:R2:W3:Y:S02]  /*c210*/  SHFL.UP P6, R5, R217, R219, R240 ;  /* 0x040000dbd9057389 */ /* 0x0004e400000c00f0 */
[----:B0123-5:R-:W-:Y:S05]  /*c220*/  ENDCOLLECTIVE ;  /* 0x000000000000791b */ /* 0x02ffea0003800000 */
.L_x_4474:
[----:B------:R-:W-:Y:S02]  /*c230*/  MOV R217, R224 ;  /* 0x000000e000d97202 */ /* 0x000fe40000000f00 */
[----:B------:R-:W-:-:S07]  /*c240*/  MOV R4, R5 ;  /* 0x0000000500047202 */ /* 0x000fce0000000f00 */
[----:B------:R-:W-:Y:S05]  /*c250*/  WARPSYNC.COLLECTIVE R6, `(.L_x_4475) ;  /* 0x0000000006087348 */ /* 0x000fea0003c00000 */
[----:B------:R0:W1:Y:S02]  /*c260*/  SHFL.UP P6, R5, R217, R219, R240 ;  /* 0x040000dbd9057389 */ /* 0x00006400000c00f0 */
[----:B01----:R-:W-:Y:S05]  /*c270*/  ENDCOLLECTIVE ;  /* 0x000000000000791b */ /* 0x003fea0003800000 */
.L_x_4475:
        /* <DEDUP_REMOVED lines=8> */
.L_x_4476:
[----:B------:R-:W-:Y:S02]  /*c300*/  MOV R217, R226 ;  /* 0x000000e200d97202 */ /* 0x000fe40000000f00 */
[----:B------:R-:W-:-:S07]  /*c310*/  MOV R4, R5 ;  /* 0x0000000500047202 */ /* 0x000fce0000000f00 */
[----:B------:R-:W-:Y:S05]  /*c320*/  WARPSYNC.COLLECTIVE R6, `(.L_x_4477) ;  /* 0x0000000006087348 */ /* 0x000fea0003c00000 */
[----:B------:R0:W1:Y:S02]  /*c330*/  SHFL.UP P6, R5, R217, R219, R240 ;  /* 0x040000dbd9057389 */ /* 0x00006400000c00f0 */
[----:B01----:R-:W-:Y:S05]  /*c340*/  ENDCOLLECTIVE ;  /* 0x000000000000791b */ /* 0x003fea0003800000 */
.L_x_4477:
        /* <DEDUP_REMOVED lines=8> */
.L_x_4478:
[----:B------:R-:W-:Y:S01]  /*c3d0*/  MOV R217, R228 ;  /* 0x000000e400d97202 */ /* 0x000fe20000000f00 */
[----:B------:R-:W-:-:S07]  /*c3e0*/  IMAD.MOV.U32 R4, RZ, RZ, R5 ;  /* 0x000000ffff047224 */ /* 0x000fce00078e0005 */
[----:B------:R-:W-:Y:S05]  /*c3f0*/  WARPSYNC.COLLECTIVE R6, `(.L_x_4479) ;  /* 0x0000000006087348 */ /* 0x000fea0003c00000 */
[----:B------:R0:W1:Y:S02]  /*c400*/  SHFL.UP P6, R5, R217, R219, R240 ;  /* 0x040000dbd9057389 */ /* 0x00006400000c00f0 */
[----:B01----:R-:W-:Y:S05]  /*c410*/  ENDCOLLECTIVE ;  /* 0x000000000000791b */ /* 0x003fea0003800000 */
.L_x_4479:
        /* <DEDUP_REMOVED lines=8> */
.L_x_4480:
[----:B------:R-:W-:Y:S02]  /*c4a0*/  MOV R217, R224 ;  /* 0x000000e000d97202 */ /* 0x000fe40000000f00 */
[----:B------:R-:W-:-:S07]  /*c4b0*/  MOV R4, R5 ;  /* 0x0000000500047202 */ /* 0x000fce0000000f00 */
[----:B------:R-:W-:Y:S05]  /*c4c0*/  WARPSYNC.COLLECTIVE R6, `(.L_x_4481) ;  /* 0x0000000006087348 */ /* 0x000fea0003c00000 */
[----:B------:R0:W1:Y:S02]  /*c4d0*/  SHFL.UP P6, R5, R217, R219, R240 ;  /* 0x040000dbd9057389 */ /* 0x00006400000c00f0 */
[----:B01----:R-:W-:Y:S05]  /*c4e0*/  ENDCOLLECTIVE ;  /* 0x000000000000791b */ /* 0x003fea0003800000 */
.L_x_4481:
        /* <DEDUP_REMOVED lines=8> */
.L_x_4482:
[----:B------:R-:W-:Y:S02]  /*c570*/  MOV R217, R4 ;  /* 0x0000000400d97202 */ /* 0x000fe40000000f00 */
[----:B------:R-:W-:-:S07]  /*c580*/  MOV R226, R5 ;  /* 0x0000000500e27202 */ /* 0x000fce0000000f00 */
[----:B------:R-:W-:Y:S05]  /*c590*/  WARPSYNC.COLLECTIVE R6, `(.L_x_4483) ;  /* 0x0000000006087348 */ /* 0x000fea0003c00000 */
[----:B------:R0:W1:Y:S02]  /*c5a0*/  SHFL.UP P6, R5, R217, R219, R240 ;  /* 0x040000dbd9057389 */ /* 0x00006400000c00f0 */
[----:B01----:R-:W-:Y:S05]  /*c5b0*/  ENDCOLLECTIVE ;  /* 0x000000000000791b */ /* 0x003fea0003800000 */
.L_x_4483:
[----:B------:R-:W-:Y:S05]  /*c5c0*/  BRA `(.L_x_4484) ;  /* 0xffffffb400f87947 */ /* 0x000fea000383ffff */
.L_x_4427:
        /* <DEDUP_REMOVED lines=8> */
.L_x_4486:
[----:B------:R-:W-:Y:S05]  /*c650*/  BSYNC B0 ;  /* 0x0000000000007941 */ /* 0x000fea0003800000 */
.L_x_4485:
[----:B------:R-:W-:Y:S05]  /*c660*/  BRA `(.L_x_4487) ;  /* 0xffffffb400e87947 */ /* 0x000fea000383ffff */
.L_x_4428:
        /* <DEDUP_REMOVED lines=8> */
.L_x_4489:
[----:B------:R-:W-:Y:S05]  /*c6f0*/  BSYNC B0 ;  /* 0x0000000000007941 */ /* 0x000fea0003800000 */
.L_x_4488:
[----:B------:R-:W-:Y:S05]  /*c700*/  BRA `(.L_x_4490) ;  /* 0xffffffb400c87947 */ /* 0x000fea000383ffff */
.L_x_4429:
        /* <DEDUP_REMOVED lines=8> */
.L_x_4492:
[----:B------:R-:W-:Y:S05]  /*c790*/  BSYNC B0 ;  /* 0x0000000000007941 */ /* 0x000fea0003800000 */
.L_x_4491:
        /* <DEDUP_REMOVED lines=10> */
.L_x_4493:
[----:B------:R-:W-:Y:S02]  /*c840*/  MOV R7, 0x1f ;  /* 0x0000001f00077802 */ /* 0x000fe40000000f00 */
[----:B------:R-:W-:-:S07]  /*c850*/  MOV R224, R5 ;  /* 0x0000000500e07202 */ /* 0x000fce0000000f00 */
[----:B------:R-:W-:Y:S05]  /*c860*/  WARPSYNC.COLLECTIVE R6, `(.L_x_4494) ;  /* 0x0000000006087348 */ /* 0x000fea0003c00000 */
[----:B------:R0:W1:Y:S02]  /*c870*/  SHFL.IDX P2, R5, R238, R231, R7 ;  /* 0x000000e7ee057389 */ /* 0x0000640000040007 */
[----:B01----:R-:W-:Y:S05]  /*c880*/  ENDCOLLECTIVE ;  /* 0x000000000000791b */ /* 0x003fea0003800000 */
.L_x_4494:
[----:B------:R-:W-:Y:S02]  /*c890*/  MOV R238, R3 ;  /* 0x0000000300ee7202 */ /* 0x000fe40000000f00 */
[----:B------:R-:W-:-:S07]  /*c8a0*/  MOV R4, R5 ;  /* 0x0000000500047202 */ /* 0x000fce0000000f00 */
[----:B------:R-:W-:Y:S05]  /*c8b0*/  WARPSYNC.COLLECTIVE R6, `(.L_x_4495) ;  /* 0x0000000006087348 */ /* 0x000fea0003c00000 */
[----:B------:R0:W1:Y:S02]  /*c8c0*/  SHFL.IDX P2, R5, R238, R231, R7 ;  /* 0x000000e7ee057389 */ /* 0x0000640000040007 */
[----:B01----:R-:W-:Y:S05]  /*c8d0*/  ENDCOLLECTIVE ;  /* 0x000000000000791b */ /* 0x003fea0003800000 */
.L_x_4495:
[----:B------:R-:W-:Y:S05]  /*c8e0*/  BRA `(.L_x_4496) ;  /* 0xffffffb400687947 */ /* 0x000fea000383ffff */
.L_x_4431:
        /* <DEDUP_REMOVED lines=9> */
.L_x_4497:
[----:B------:R-:W-:Y:S02]  /*c980*/  MOV R235, R5 ;  /* 0x0000000500eb7202 */ /* 0x000fe40000000f00 */
[----:B------:R-:W-:-:S07]  /*c990*/  MOV R230, R233 ;  /* 0x000000e900e67202 */ /* 0x000fce0000000f00 */
[----:B------:R-:W-:Y:S05]  /*c9a0*/  WARPSYNC.COLLECTIVE R6, `(.L_x_4498) ;  /* 0x0000000006087348 */ /* 0x000fea0003c00000 */
[----:B------:R0:W1:Y:S02]  /*c9b0*/  SHFL.DOWN P2, R233, R235, R237, R240 ;  /* 0x080000edebe97389 */ /* 0x00006400000400f0 */
[----:B01----:R-:W-:Y:S05]  /*c9c0*/  ENDCOLLECTIVE ;  /* 0x000000000000791b */ /* 0x003fea0003800000 */
.L_x_4498:
[----:B------:R-:W-:Y:S01]  /*c9d0*/  @P0 FMUL.FTZ R230, R230, R3 ;  /* 0x00000003e6e60220 */ /* 0x000fe20000410000 */
[----:B------:R-:W-:Y:S01]  /*c9e0*/  HFMA2 R237, -RZ, RZ, 0, 1.1920928955078125e-07 ;  /* 0x00000002ffed7431 */ /* 0x000fe200000001ff */
[----:B------:R-:W-:-:S05]  /*c9f0*/  MOV R7, R233 ;  /* 0x000000e900077202 */ /* 0x000fca0000000f00 */
[----:B------:R-:W-:Y:S01]  /*ca00*/  @P0 FFMA.FTZ R7, R3, R7, R4 ;  /* 0x0000000703070223 */ /* 0x000fe20000010004 */
[----:B------:R-:W-:-:S04]  /*ca10*/  @P0 IMAD.MOV.U32 R3, RZ, RZ, R230 ;  /* 0x000000ffff030224 */ /* 0x000fc800078e00e6 */
[----:B------:R-:W-:Y:S02]  /*ca20*/  @P0 MOV R4, R7 ;  /* 0x0000000700040202 */ /* 0x000fe40000000f00 */
[----:B------:R-:W-:Y:S02]  /*ca30*/  MOV R235, R3 ;  /* 0x0000000300eb7202 */ /* 0x000fe40000000f00 */
[----:B------:R-:W-:-:S13]  /*ca40*/  ISETP.GT.U32.AND P0, PT, R201, 0x1d, PT ;  /* 0x0000001dc900780c */ /* 0x000fda0003f04070 */
[----:B------:R-:W-:Y:S05]  /*ca50*/  WARPSYNC.COLLECTIVE R6, `(.L_x_4499) ;  /* 0x0000000006087348 */ /* 0x000fea0003c00000 */
[----:B------:R0:W1:Y:S02]  /*ca60*/  SHFL.DOWN P2, R233, R235, R237, R240 ;  /* 0x080000edebe97389 */ /* 0x00006400000400f0 */
[----:B01----:R-:W-:Y:S05]  /*ca70*/  ENDCOLLECTIVE ;  /* 0x000000000000791b */ /* 0x003fea0003800000 */
.L_x_4499:
[----:B------:R-:W-:Y:S02]  /*ca80*/  MOV R235, R4 ;  /* 0x0000000400eb7202 */ /* 0x000fe40000000f00 */
[----:B------:R-:W-:-:S07]  /*ca90*/  MOV R230, R233 ;  /* 0x000000e900e67202 */ /* 0x000fce0000000f00 */
[----:B------:R-:W-:Y:S05]  /*caa0*/  WARPSYNC.COLLECTIVE R6, `(.L_x_4500) ;  /* 0x0000000006087348 */ /* 0x000fea0003c00000 */
[----:B------:R0:W1:Y:S02]  /*cab0*/  SHFL.DOWN P2, R233, R235, R237, R240 ;  /* 0x080000edebe97389 */ /* 0x00006400000400f0 */
[----:B01----:R-:W-:Y:S05]  /*cac0*/  ENDCOLLECTIVE ;  /* 0x000000000000791b */ /* 0x003fea0003800000 */
.L_x_4500:
        /* <DEDUP_REMOVED lines=11> */
.L_x_4501:
[----:B------:R-:W-:Y:S02]  /*cb80*/  MOV R7, 0x1f ;  /* 0x0000001f00077802 */ /* 0x000fe40000000f00 */
[----:B------:R-:W-:Y:S02]  /*cb90*/  MOV R235, R4 ;  /* 0x0000000400eb7202 */ /* 0x000fe40000000f00 */
[----:B------:R-:W-:-:S07]  /*cba0*/  MOV R230, R233 ;  /* 0x000000e900e67202 */ /* 0x000fce0000000f00 */
[----:B------:R-:W-:Y:S05]  /*cbb0*/  WARPSYNC.COLLECTIVE R6, `(.L_x_4502) ;  /* 0x0000000006087348 */ /* 0x000fea0003c00000 */
[----:B------:R0:W1:Y:S02]  /*cbc0*/  SHFL.DOWN P2, R233, R235, R237, R240 ;  /* 0x080000edebe97389 */ /* 0x00006400000400f0 */
[----:B01----:R-:W-:Y:S05]  /*cbd0*/  ENDCOLLECTIVE ;  /* 0x000000000000791b */ /* 0x003fea0003800000 */
.L_x_4502:
        /* <DEDUP_REMOVED lines=11> */
.L_x_4503:
[----:B------:R-:W-:Y:S02]  /*cc90*/  MOV R235, R4 ;  /* 0x0000000400eb7202 */ /* 0x000fe40000000f00 */
[----:B------:R-:W-:-:S07]  /*cca0*/  MOV R230, R233 ;  /* 0x000000e900e67202 */ /* 0x000fce0000000f00 */
[----:B------:R-:W-:Y:S05]  /*ccb0*/  WARPSYNC.COLLECTIVE R6, `(.L_x_4504) ;  /* 0x0000000006087348 */ /* 0x000fea0003c00000 */
[----:B------:R0:W1:Y:S02]  /*ccc0*/  SHFL.DOWN P2, R233, R235, R237, R240 ;  /* 0x080000edebe97389 */ /* 0x00006400000400f0 */
[----:B01----:R-:W-:Y:S05]  /*ccd0*/  ENDCOLLECTIVE ;  /* 0x000000000000791b */ /* 0x003fea0003800000 */
.L_x_4504:
[----:B------:R-:W-:Y:S01]  /*cce0*/  @!P0 FMUL.FTZ R230, R3, R230 ;  /* 0x000000e603e68220 */ /* 0x000fe20000410000 */
[----:B------:R-:W-:Y:S01]  /*ccf0*/  HFMA2 R237, -RZ, RZ, 0, 9.5367431640625e-07 ;  /* 0x00000010ffed7431 */ /* 0x000fe200000001ff */
        /* <DEDUP_REMOVED lines=9> */
.L_x_4505:
[----:B------:R-:W-:Y:S02]  /*cd90*/  MOV R235, R4 ;  /* 0x0000000400eb7202 */ /* 0x000fe40000000f00 */
[----:B------:R-:W-:-:S07]  /*cda0*/  MOV R230, R233 ;  /* 0x000000e900e67202 */ /* 0x000fce0000000f00 */
[----:B------:R-:W-:Y:S05]  /*cdb0*/  WARPSYNC.COLLECTIVE R6, `(.L_x_4506) ;  /* 0x0000000006087348 */ /* 0x000fea0003c00000 */
[----:B------:R0:W1:Y:S02]  /*cdc0*/  SHFL.DOWN P2, R233, R235, R237, R240 ;  /* 0x080000edebe97389 */ /* 0x00006400000400f0 */
[----:B01----:R-:W-:Y:S05]  /*cdd0*/  ENDCOLLECTIVE ;  /* 0x000000000000791b */ /* 0x003fea0003800000 */
.L_x_4506:
        /* <DEDUP_REMOVED lines=11> */
.L_x_4507:
[----:B------:R-:W-:Y:S02]  /*ce90*/  ISETP.NE.AND P0, PT, R143, 0x1f, PT ;  /* 0x0000001f8f00780c */ /* 0x000fe40003f05270 */
[----:B------:R-:W-:Y:S02]  /*cea0*/  MOV R238, R4 ;  /* 0x0000000400ee7202 */ /* 0x000fe40000000f00 */
[----:B------:R-:W-:-:S09]  /*ceb0*/  MOV R230, R5 ;  /* 0x0000000500e67202 */ /* 0x000fd20000000f00 */
[----:B------:R-:W-:Y:S05]  /*cec0*/  WARPSYNC.COLLECTIVE R6, `(.L_x_4508) ;  /* 0x0000000006087348 */ /* 0x000fea0003c00000 */
[----:B------:R0:W1:Y:S02]  /*ced0*/  SHFL.IDX P2, R5, R238, R231, R7 ;  /* 0x000000e7ee057389 */ /* 0x0000640000040007 */
[----:B01----:R-:W-:Y:S05]  /*cee0*/  ENDCOLLECTIVE ;  /* 0x000000000000791b */ /* 0x003fea0003800000 */
.L_x_4508:
[----:B------:R-:W-:Y:S05]  /*cef0*/  WARPSYNC.COLLECTIVE R6, `(.L_x_4509) ;  /* 0x0000000006087348 */ /* 0x000fea0003c00000 */
[----:B------:R0:W1:Y:S02]  /*cf00*/  SHFL.DOWN P2, R233, R235, R237, R240 ;  /* 0x080000edebe97389 */ /* 0x00006400000400f0 */
[----:B01----:R-:W-:Y:S05]  /*cf10*/  ENDCOLLECTIVE ;  /* 0x000000000000791b */ /* 0x003fea0003800000 */
.L_x_4509:
        /* <DEDUP_REMOVED lines=8> */
.L_x_4510:
[----:B------:R-:W-:Y:S05]  /*cfa0*/  WARPSYNC.COLLECTIVE R6, `(.L_x_4511) ;  /* 0x0000000006087348 */ /* 0x000fea0003c00000 */
[----:B------:R0:W1:Y:S02]  /*cfb0*/  SHFL.IDX P2, R5, R238, R231, R7 ;  /* 0x000000e7ee057389 */ /* 0x0000640000040007 */
[----:B01----:R-:W-:Y:S05]  /*cfc0*/  ENDCOLLECTIVE ;  /* 0x000000000000791b */ /* 0x003fea0003800000 */
.L_x_4511:
[----:B------:R-:W-:Y:S02]  /*cfd0*/  MOV R238, R11 ;  /* 0x0000000b00ee7202 */ /* 0x000fe40000000f00 */
[----:B------:R-:W-:-:S07]  /*cfe0*/  MOV R234, R5 ;  /* 0x0000000500ea7202 */ /* 0x000fce0000000f00 */
[----:B------:R-:W-:Y:S05]  /*cff0*/  WARPSYNC.COLLECTIVE R6, `(.L_x_4512) ;  /* 0x0000000006087348 */ /* 0x000fea0003c00000 */
[----:B------:R0:W1:Y:S02]  /*d000*/  SHFL.IDX P2, R5, R238, R231, R7 ;  /* 0x000000e7ee057389 */ /* 0x0000640000040007 */
[----:B01----:R-:W-:Y:S05]  /*d010*/  ENDCOLLECTIVE ;  /* 0x000000000000791b */ /* 0x003fea0003800000 */
.L_x_4512:
[----:B------:R-:W-:Y:S01]  /*d020*/  MOV R235, R5 ;  /* 0x0000000500eb7202 */ /* 0x000fe20000000f00 */
[----:B------:R-:W-:Y:S06]  /*d030*/  BRA `(.L_x_4513) ;  /* 0xffffffb400807947 */ /* 0x000fec000383ffff */
.L_x_4514:
        /* <DEDUP_REMOVED lines=12> */
.L_x_10452:


//--------------------- .text._Z25selective_scan_bwd_kernelI32Selective_Scan_bwd_kernel_traitsILi64ELi16ELb0ELb1ELb1ELb0ELb0EffEEv12SSMParamsBwd --------------------------
	.section	.text._Z25selective_scan_bwd_kernelI32Selective_Scan_bwd_kernel_traitsILi64ELi16ELb0ELb1ELb1ELb0ELb0EffEEv12SSMParamsBwd,"ax",@progbits
	.align	128
        .global         _Z25selective_scan_bwd_kernelI32Selective_Scan_bwd_kernel_traitsILi64ELi16ELb0ELb1ELb1ELb0ELb0EffEEv12SSMParamsBwd
        .type           _Z25selective_scan_bwd_kernelI32Selective_Scan_bwd_kernel_traitsILi64ELi16ELb0ELb1ELb1ELb0ELb0EffEEv12SSMParamsBwd,@function
        .size           _Z25selective_scan_bwd_kernelI32Selective_Scan_bwd_kernel_traitsILi64ELi16ELb0ELb1ELb1ELb0ELb0EffEEv12SSMParamsBwd,(.L_x_10453 - _Z25selective_scan_bwd_kernelI32Selective_Scan_bwd_kernel_traitsILi64ELi16ELb0ELb1ELb1ELb0ELb0EffEEv12SSMParamsBwd)
        .other          _Z25selective_scan_bwd_kernelI32Selective_Scan_bwd_kernel_traitsILi64ELi16ELb0ELb1ELb1ELb0ELb0EffEEv12SSMParamsBwd,@"STO_CUDA_ENTRY STV_DEFAULT"
_Z25selective_scan_bwd_kernelI32Selective_Scan_bwd_kernel_traitsILi64ELi16ELb0ELb1ELb1ELb0ELb0EffEEv12SSMParamsBwd:
.text._Z25selective_scan_bwd_kernelI32Selective_Scan_bwd_kernel_traitsILi64ELi16ELb0ELb1ELb1ELb0ELb0EffEEv12SSMParamsBwd:
        /* <DEDUP_REMOVED lines=30> */
[----:B------:R-:W-:Y:S01]  /*01e0*/  MOV R5, UR7 ;  /* 0x0000000700057c02 */ /* 0x000fe20008000f00 */
[----:B------:R-:W3:Y:S01]  /*01f0*/  LDCU.64 UR32, c[0x0][0x3d0] ;  /* 0x00007a00ff2077ac */ /* 0x000ee20008000a00 */
[----:B----4-:R4:W5:Y:S01]  /*0200*/  @P0 LDG.E R170, desc[UR24][R2.64] ;  /* 0x0000001802aa0981 */ /* 0x010962000c1e1900 */
[----:B------:R-:W-:-:S03]  /*0210*/  UIMAD.WIDE.U32 UR10, UR29, UR16, URZ ;  /* 0x000000101d0a72a5 */ /* 0x000fc6000f8e00ff */
[----:B------:R1:W5:Y:S01]  /*0220*/  @P1 LDG.E R168, desc[UR24][R4.64] ;  /* 0x0000001804a81981 */ /* 0x000362000c1e1900 */
[----:B------:R-:W-:Y:S01]  /*0230*/  UIMAD.WIDE.U32 UR8, UR29, UR12, URZ ;  /* 0x0000000c1d0872a5 */ /* 0x000fe2000f8e00ff */
[----:B------:R-:W-:Y:S02]  /*0240*/  HFMA2 R167, -RZ, RZ, 0, 0 ;  /* 0x00000000ffa77431 */ /* 0x000fe400000001ff */
[----:B0-----:R-:W-:Y:S01]  /*0250*/  VIADD R6, R0, 0xffffffe ;  /* 0x0ffffffe00067836 */ /* 0x001fe20000000000 */
[----:B------:R-:W-:Y:S01]  /*0260*/  IABS R0, UR28 ;  /* 0x0000001c00007c13 */ /* 0x000fe20008000000 */
[----:B------:R-:W-:Y:S02]  /*0270*/  UIMAD UR11, UR29, UR17, UR11 ;  /* 0x000000111d0b72a4 */ /* 0x000fe4000f8e020b */
[----:B------:R0:W4:Y:S01]  /*0280*/  F2I.FTZ.U32.TRUNC.NTZ R7, R6 ;  /* 0x0000000600077305 */ /* 0x000122000021f000 */
[----:B------:R-:W2:Y:S01]  /*0290*/  LDCU.128 UR4, c[0x0][0x460] ;  /* 0x00008c00ff0477ac */ /* 0x000ea20008000c00 */
[----:B------:R-:W-:-:S02]  /*02a0*/  UIMAD UR9, UR29, UR13, UR9 ;  /* 0x0000000d1d0972a4 */ /* 0x000fc4000f8e0209 */
[----:B------:R-:W-:Y:S01]  /*02b0*/  UIMAD.WIDE.U32 UR10, UR28, UR18, UR10 ;  /* 0x000000121c0a72a5 */ /* 0x000fe2000f8e000a */
[----:B0-----:R-:W-:Y:S01]  /*02c0*/  MOV R6, RZ ;  /* 0x000000ff00067202 */ /* 0x001fe20000000f00 */
[----:B------:R-:W-:Y:S01]  /*02d0*/  UIMAD.WIDE.U32 UR8, UR28, UR14, UR8 ;  /* 0x0000000e1c0872a5 */ /* 0x000fe2000f8e0008 */
[----:B------:R-:W0:Y:S01]  /*02e0*/  LDCU.64 UR16, c[0x0][0x498] ;  /* 0x00009300ff1077ac */ /* 0x000e220008000a00 */
[----:B----4-:R-:W-:Y:S01]  /*02f0*/  IADD3 R2, PT, PT, RZ, -R7, RZ ;  /* 0x80000007ff027210 */ /* 0x010fe20007ffe0ff */
[----:B------:R-:W-:Y:S01]  /*0300*/  UIMAD UR14, UR28, UR19, UR11 ;  /* 0x000000131c0e72a4 */ /* 0x000fe2000f8e020b */
[----:B------:R-:W4:Y:S03]  /*0310*/  LDCU.64 UR18, c[0x0][0x480] ;  /* 0x00009000ff1277ac */ /* 0x000f260008000a00 */
[----:B------:R-:W-:Y:S01]  /*0320*/  IMAD R3, R2, R9, RZ ;  /* 0x0000000902037224 */ /* 0x000fe200078e02ff */
[----:B------:R-:W-:-:S03]  /*0330*/  UIMAD UR15, UR28, UR15, UR9 ;  /* 0x0000000f1c0f72a4 */ /* 0x000fc6000f8e0209 */
[----:B------:R-:W-:Y:S01]  /*0340*/  IMAD.HI.U32 R6, R7, R3, R6 ;  /* 0x0000000307067227 */ /* 0x000fe200078e0006 */
[----:B-1----:R-:W-:Y:S01]  /*0350*/  ULEA UR9, UR26, 0xfffffc00, 0xa ;  /* 0xfffffc001a097891 */ /* 0x002fe2000f8e50ff */
[----:B------:R-:W1:Y:S04]  /*0360*/  LDCU.64 UR20, c[0x0][0x3c8] ;  /* 0x00007900ff1477ac */ /* 0x000e680008000a00 */
[----:B------:R-:W-:Y:S01]  /*0370*/  IMAD.HI.U32 R6, R6, R0, RZ ;  /* 0x0000000006067227 */ /* 0x000fe200078e00ff */
[----:B------:R-:W-:Y:S02]  /*0380*/  UIADD3 UR12, UP0, UPT, UR9, UR8, URZ ;  /* 0x00000008090c7290 */ /* 0x000fe4000ff1e0ff */
[----:B------:R-:W-:Y:S01]  /*0390*/  USHF.R.S32.HI UR8, URZ, 0x1f, UR9 ;  /* 0x0000001fff087899 */ /* 0x000fe20008011409 */
[----:B------:R-:W-:Y:S01]  /*03a0*/  IMAD.MOV R2, RZ, RZ, -R6 ;  /* 0x000000ffff027224 */ /* 0x000fe200078e0a06 */
[----:B--2---:R-:W-:-:S02]  /*03b0*/  ULEA UR11, UP1, UR12, UR4, 0x2 ;  /* 0x000000040c0b7291 */ /* 0x004fc4000f8210ff */
[----:B------:R-:W-:Y:S01]  /*03c0*/  UIADD3 UR10, UP2, UPT, UR9, UR10, URZ ;  /* 0x0000000a090a7290 */ /* 0x000fe2000ff5e0ff */
[C---:B------:R-:W-:Y:S01]  /*03d0*/  IMAD R0, R9.reuse, R2, R0 ;  /* 0x0000000209007224 */ /* 0x040fe200078e0200 */
[----:B------:R-:W-:Y:S02]  /*03e0*/  UIADD3.X UR4, UPT, UPT, UR8, UR15, URZ, UP0, !UPT ;  /* 0x0000000f08047290 */ /* 0x000fe400087fe4ff */
[----:B------:R-:W-:Y:S02]  /*03f0*/  ULEA UR13, UP3, UR10, UR6, 0x2 ;  /* 0x000000060a0d7291 */ /* 0x000fe4000f8610ff */
[----:B------:R-:W-:Y:S01]  /*0400*/  ISETP.GT.U32.AND P1, PT, R9, R0, PT ;  /* 0x000000000900720c */ /* 0x000fe20003f24070 */
[----:B------:R-:W-:Y:S02]  /*0410*/  UIADD3.X UR14, UPT, UPT, UR8, UR14, URZ, UP2, !UPT ;  /* 0x0000000e080e7290 */ /* 0x000fe400097fe4ff */
[----:B------:R-:W-:Y:S02]  /*0420*/  ULEA.HI.X UR12, UR12, UR5, UR4, 0x2, UP1 ;  /* 0x000000050c0c7291 */ /* 0x000fe400088f1404 */
[----:B0-----:R-:W-:-:S02]  /*0430*/  UIMAD.WIDE.U32 UR4, UR29, UR16, URZ ;  /* 0x000000101d0472a5 */ /* 0x001fc4000f8e00ff */
[----:B----4-:R-:W-:Y:S02]  /*0440*/  UISETP.NE.U32.AND UP0, UPT, UR18, URZ, UPT ;  /* 0x000000ff1200728c */ /* 0x010fe4000bf05070 */
[----:B------:R-:W-:Y:S02]  /*0450*/  ULEA.HI.X UR14, UR10, UR7, UR14, 0x2, UP3 ;  /* 0x000000070a0e7291 */ /* 0x000fe400098f140e */
[----:B------:R-:W-:Y:S02]  /*0460*/  UIMAD UR5, UR29, UR17, UR5 ;  /* 0x000000111d0572a4 */ /* 0x000fe4000f8e0205 */
[-C--:B------:R-:W-:Y:S01]  /*0470*/  @!P1 IADD3 R0, PT, PT, R0, -R9.reuse, RZ ;  /* 0x8000000900009210 */ /* 0x080fe20007ffe0ff */
[----:B------:R-:W0:Y:S01]  /*0480*/  LDCU.64 UR6, c[0x0][0x3b0] ;  /* 0x00007600ff0677ac */ /* 0x000e220008000a00 */
[----:B------:R-:W-:Y:S02]  /*0490*/  @!P1 IADD3 R6, PT, PT, R6, 0x1, RZ ;  /* 0x0000000106069810 */ /* 0x000fe40007ffe0ff */
[----:B------:R-:W-:Y:S01]  /*04a0*/  ISETP.GE.U32.AND P0, PT, R0, R9, PT ;  /* 0x000000090000720c */ /* 0x000fe20003f06070 */
[----:B------:R-:W-:Y:S01]  /*04b0*/  UISETP.NE.AND.EX UP0, UPT, UR19, URZ, UPT, UP0 ;  /* 0x000000ff1300728c */ /* 0x000fe2000bf05300 */
[C---:B------:R-:W-:Y:S01]  /*04c0*/  LOP3.LUT R0, R8.reuse, UR28, RZ, 0x3c, !PT ;  /* 0x0000001c08007c12 */ /* 0x040fe2000f8e3cff */
[----:B------:R-:W2:Y:S01]  /*04d0*/  LDCU.64 UR34, c[0x0][0x3e8] ;  /* 0x00007d00ff2277ac */ /* 0x000ea20008000a00 */
[----:B------:R-:W-:-:S02]  /*04e0*/  ISETP.NE.AND P1, PT, R8, RZ, PT ;  /* 0x000000ff0800720c */ /* 0x000fc40003f25270 */
[----:B------:R-:W-:Y:S01]  /*04f0*/  ISETP.GE.AND P2, PT, R0, RZ, PT ;  /* 0x000000ff0000720c */ /* 0x000fe20003f46270 */
[----:B------:R-:W-:Y:S02]  /*0500*/  UIMAD.WIDE.U32 UR4, UR28, UR22, UR4 ;  /* 0x000000161c0472a5 */ /* 0x000fe4000f8e0004 */
[----:B---3--:R-:W-:Y:S02]  /*0510*/  UIMAD.WIDE.U32 UR18, UR29, UR32, URZ ;  /* 0x000000201d1272a5 */ /* 0x008fe4000f8e00ff */
[----:B------:R-:W-:Y:S02]  /*0520*/  UIADD3 UR4, UP1, UPT, UR9, UR4, URZ ;  /* 0x0000000409047290 */ /* 0x000fe4000ff3e0ff */
[----:B------:R-:W-:Y:S01]  /*0530*/  @P0 VIADD R6, R6, 0x1 ;  /* 0x0000000106060836 */ /* 0x000fe20000000000 */
[----:B------:R-:W-:Y:S01]  /*0540*/  UIMAD UR23, UR28, UR23, UR5 ;  /* 0x000000171c1772a4 */ /* 0x000fe2000f8e0205 */
[----:B------:R-:W3:Y:S02]  /*0550*/  @UP0 LDCU UR31, c[0x0][0x384] ;  /* 0x00007080ff1f07ac */ /* 0x000ee40008000800 */
[----:B------:R-:W-:-:S02]  /*0560*/  @!P1 LOP3.LUT R8, RZ, R8, RZ, 0x33, !PT ;  /* 0x00000008ff089212 */ /* 0x000fc400078e33ff */
[----:B------:R-:W-:Y:S01]  /*0570*/  @!P2 IADD3 R6, PT, PT, -R6, RZ, RZ ;  /* 0x000000ff0606a210 */ /* 0x000fe20007ffe1ff */
[----:B------:R-:W-:Y:S02]  /*0580*/  UIADD3.X UR23, UPT, UPT, UR8, UR23, URZ, UP1, !UPT ;  /* 0x0000001708177290 */ /* 0x000fe40008ffe4ff */
[----:B------:R-:W-:Y:S01]  /*0590*/  ULEA UR22, UP1, UR4, UR36, 0x2 ;  /* 0x0000002404167291 */ /* 0x000fe2000f8210ff */
[----:B------:R-:W-:Y:S01]  /*05a0*/  R2UR UR30, R6 ;  /* 0x00000000061e72ca */ /* 0x000fe200000e0000 */
[----:B0-----:R-:W-:Y:S01]  /*05b0*/  UIMAD.WIDE.U32 UR16, UR29, UR6, URZ ;  /* 0x000000061d1072a5 */ /* 0x001fe2000f8e00ff */
[----:B------:R-:W-:Y:S01]  /*05c0*/  @!P1 R2UR UR30, R8 ;  /* 0x00000000081e92ca */ /* 0x000fe200000e0000 */
[----:B------:R-:W-:Y:S01]  /*05d0*/  ULEA.HI.X UR23, UR4, UR37, UR23, 0x2, UP1 ;  /* 0x0000002504177291 */ /* 0x000fe200088f1417 */
[----:B------:R-:W0:Y:S01]  /*05e0*/  LDCU.64 UR4, c[0x0][0x450] ;  /* 0x00008a00ff0477ac */ /* 0x000e220008000a00 */
[----:B------:R-:W-:Y:S01]  /*05f0*/  UIMAD UR19, UR29, UR33, UR19 ;  /* 0x000000211d1372a4 */ /* 0x000fe2000f8e0213 */
[----:B------:R-:W4:Y:S09]  /*0600*/  @UP0 LDCU UR32, c[0x0][0x38c] ;  /* 0x00007180ff2007ac */ /* 0x000f320008000800 */
[----:B------:R-:W-:-:S02]  /*0610*/  USHF.R.S32.HI UR10, URZ, 0x1f, UR30 ;  /* 0x0000001fff0a7899 */ /* 0x000fc4000801141e */
[----:B------:R-:W-:Y:S02]  /*0620*/  UIMAD UR17, UR29, UR7, UR17 ;  /* 0x000000071d1172a4 */ /* 0x000fe4000f8e0211 */
[----:B-1----:R-:W-:Y:S02]  /*0630*/  UIMAD UR15, UR10, UR20, URZ ;  /* 0x000000140a0f72a4 */ /* 0x002fe4000f8e02ff */
[----:B--2---:R-:W-:Y:S02]  /*0640*/  UIMAD UR10, UR10, UR34, URZ ;  /* 0x000000220a0a72a4 */ /* 0x004fe4000f8e02ff */
[----:B------:R-:W-:Y:S02]  /*0650*/  UIMAD.WIDE.U32 UR18, UR30, UR34, UR18 ;  /* 0x000000221e1272a5 */ /* 0x000fe4000f8e0012 */
[----:B------:R-:W-:Y:S01]  /*0660*/  UIMAD UR27, UR30, UR35, UR10 ;  /* 0x000000231e1b72a4 */ /* 0x000fe2000f8e020a */
[----:B------:R-:W1:Y:S01]  /*0670*/  @UP0 LDCU.64 UR34, c[0x0][0x480] ;  /* 0x00009000ff2207ac */ /* 0x000e620008000a00 */
[----:B------:R-:W-:-:S02]  /*0680*/  UIMAD.WIDE.U32 UR16, UR30, UR20, UR16 ;  /* 0x000000141e1072a5 */ /* 0x000fc4000f8e0010 */
[----:B------:R-:W-:Y:S02]  /*0690*/  UIMAD UR21, UR30, UR21, UR15 ;  /* 0x000000151e1572a4 */ /* 0x000fe4000f8e020f */
[----:B------:R-:W-:Y:S02]  /*06a0*/  UIADD3 UR15, UP1, UPT, UR9, UR16, URZ ;  /* 0x00000010090f7290 */ /* 0x000fe4000ff3e0ff */
[----:B---3--:R-:W-:Y:S02]  /*06b0*/  @UP0 UIMAD UR10, UR29, UR31, UR28 ;  /* 0x0000001f1d0a02a4 */ /* 0x008fe4000f8e021c */
[----:B------:R-:W-:Y:S02]  /*06c0*/  UIADD3 UR9, UP3, UPT, UR9, UR18, URZ ;  /* 0x0000001209097290 */ /* 0x000fe4000ff7e0ff */
[----:B------:R-:W-:Y:S02]  /*06d0*/  UIADD3 UR18, UPT, UPT, UR17, UR21, URZ ;  /* 0x0000001511127290 */ /* 0x000fe4000fffe0ff */
[----:B------:R-:W-:-:S02]  /*06e0*/  UIADD3 UR21, UPT, UPT, UR19, UR27, URZ ;  /* 0x0000001b13157290 */ /* 0x000fc4000fffe0ff */
[----:B------:R-:W-:Y:S01]  /*06f0*/  @UP0 UIMAD UR10, UR10, UR26, URZ ;  /* 0x0000001a0a0a02a4 */ /* 0x000fe2000f8e02ff */
[----:B------:R-:W2:Y:S01]  /*0700*/  LDCU.64 UR6, c[0x0][0x448] ;  /* 0x00008900ff0677ac */ /* 0x000ea20008000a00 */
[----:B0-----:R-:W-:Y:S02]  /*0710*/  ULEA UR20, UP4, UR9, UR4, 0x2 ;  /* 0x0000000409147291 */ /* 0x001fe4000f8810ff */
[----:B------:R-:W-:Y:S02]  /*0720*/  UIADD3.X UR21, UPT, UPT, UR8, UR21, URZ, UP3, !UPT ;  /* 0x0000001508157290 */ /* 0x000fe40009ffe4ff */
[----:B----4-:R-:W-:Y:S02]  /*0730*/  @UP0 UIMAD UR10, UR10, UR32, URZ ;  /* 0x000000200a0a02a4 */ /* 0x010fe4000f8e02ff */
[----:B------:R-:W-:Y:S01]  /*0740*/  ULEA.HI.X UR21, UR9, UR5, UR21, 0x2, UP4 ;  /* 0x0000000509157291 */ /* 0x000fe2000a0f1415 */
[----:B------:R-:W-:Y:S02]  /*0750*/  UMOV UR4, URZ ;  /* 0x000000ff00047c82 */ /* 0x000fe40008000000 */
[----:B------:R-:W-:Y:S01]  /*0760*/  UMOV UR5, URZ ;  /* 0x000000ff00057c82 */ /* 0x000fe20008000000 */
[----:B-1----:R-:W-:-:S02]  /*0770*/  @UP0 UIMAD.WIDE UR4, UR10, 0x8, UR34 ;  /* 0x000000080a0408a5 */ /* 0x002fc4000f8e0222 */
[----:B------:R-:W-:Y:S02]  /*0780*/  UISETP.GE.AND UP0, UPT, UR26, 0x1, UPT ;  /* 0x000000011a00788c */ /* 0x000fe4000bf06270 */
[----:B--2---:R-:W-:Y:S02]  /*0790*/  ULEA UR6, UP2, UR15, UR6, 0x2 ;  /* 0x000000060f067291 */ /* 0x004fe4000f8410ff */
[----:B------:R-:W-:-:S04]  /*07a0*/  UIADD3.X UR18, UPT, UPT, UR8, UR18, URZ, UP1, !UPT ;  /* 0x0000001208127290 */ /* 0x000fc80008ffe4ff */
[----:B------:R-:W-:Y:S01]  /*07b0*/  ULEA.HI.X UR18, UR15, UR7, UR18, 0x2, UP2 ;  /* 0x000000070f127291 */ /* 0x000fe200090f1412 */
[----:B------:R-:W-:Y:S11]  /*07c0*/  BRA.U !UP0, `(.L_x_4515) ;  /* 0x0000006508907547 */ /* 0x000ff6000b800000 */
[----:B------:R-:W0:Y:S01]  /*07d0*/  S2R R165, SR_TID.X ;  /* 0x0000000000a57919 */ /* 0x000e220000002100 */
[----:B------:R-:W1:Y:S01]  /*07e0*/  LDCU.64 UR16, c[0x0][0x3a0] ;  /* 0x00007400ff1077ac */ /* 0x000e620008000a00 */
[----:B------:R-:W2:Y:S01]  /*07f0*/  S2UR UR19, SR_CgaCtaId ;  /* 0x00000000001379c3 */ /* 0x000ea20000008800 */
[----:B------:R-:W-:Y:S02]  /*0800*/  MOV R167, RZ ;  /* 0x000000ff00a77202 */ /* 0x000fe40000000f00 */
[----:B------:R-:W-:Y:S01]  /*0810*/  MOV R169, RZ ;  /* 0x000000ff00a97202 */ /* 0x000fe20000000f00 */
[----:B------:R-:W3:Y:S01]  /*0820*/  LDCU UR10, c[0x0][0x394] ;  /* 0x00007280ff0a77ac */ /* 0x000ee20008000800 */
[----:B------:R-:W-:Y:S01]  /*0830*/  UMOV UR15, UR22 ;  /* 0x00000016000f7c82 */ /* 0x000fe20008000000 */
[----:B-1----:R-:W-:-:S03]  /*0840*/  UIMAD.WIDE.U32 UR8, UR28, UR16, URZ ;  /* 0x000000101c0872a5 */ /* 0x002fc6000f8e00ff */
[----:B------:R-:W-:Y:S01]  /*0850*/  UMOV UR16, UR23 ;  /* 0x0000001700107c82 */ /* 0x000fe20008000000 */
[----:B------:R-:W-:-:S03]  /*0860*/  UIMAD UR7, UR28, UR17, UR9 ;  /* 0x000000111c0772a4 */ /* 0x000fc6000f8e0209 */
[----:B------:R-:W-:Y:S01]  /*0870*/  UMOV UR17, UR6 ;  /* 0x0000000600117c82 */ /* 0x000fe20008000000 */
[----:B------:R-:W-:Y:S02]  /*0880*/  UMOV UR6, 0x400 ;  /* 0x0000040000067882 */ /* 0x000fe40000000000 */
[----:B--2---:R-:W-:Y:S01]  /*0890*/  ULEA UR6, UR19, UR6, 0x18 ;  /* 0x0000000613067291 */ /* 0x004fe2000f8ec0ff */
[C---:B0-----:R-:W-:Y:S01]  /*08a0*/  IMAD.SHL.U32 R0, R165.reuse, 0x10, RZ ;  /* 0x00000010a5007824 */ /* 0x041fe200078e00ff */
[C---:B------:R-:W-:Y:S01]  /*08b0*/  LEA.HI R163, R165.reuse, R165, RZ, 0x1b ;  /* 0x000000a5a5a37211 */ /* 0x040fe200078fd8ff */
[----:B------:R-:W-:Y:S01]  /*08c0*/  UMOV UR19, UR20 ;  /* 0x0000001400137c82 */ /* 0x000fe20008000000 */
[----:B------:R-:W-:Y:S01]  /*08d0*/  LOP3.LUT R164, R165, 0x1f, RZ, 0xc0, !PT ;  /* 0x0000001fa5a47812 */ /* 0x000fe200078ec0ff */
[----:B------:R-:W-:Y:S01]  /*08e0*/  UMOV UR20, UR21 ;  /* 0x0000001500147c82 */ /* 0x000fe20008000000 */
[----:B------:R-:W-:Y:S02]  /*08f0*/  LOP3.LUT R0, R0, 0x3e00, RZ, 0xc0, !PT ;  /* 0x00003e0000007812 */ /* 0x000fe400078ec0ff */
[----:B------:R-:W-:-:S02]  /*0900*/  LEA R163, R163, UR6, 0x2 ;  /* 0x00000006a3a37c11 */ /* 0x000fc4000f8e10ff */
[----:B------:R-:W-:Y:S02]  /*0910*/  LOP3.LUT R166, R0, 0x1f, R165, 0xf8, !PT ;  /* 0x0000001f00a67812 */ /* 0x000fe400078ef8a5 */
        /* <DEDUP_REMOVED lines=15> */
[----:B---3--:R-:W-:-:S07]  /*0a10*/  LOP3.LUT R147, R166, 0x1e0, RZ, 0xfc, !PT ;  /* 0x000001e0a6937812 */ /* 0x008fce00078efcff */
.L_x_4562:
[----:B0-----:R-:W0:Y:S01]  /*0a20*/  LDCU UR23, c[0x0][0x388] ;  /* 0x00007100ff1777ac */ /* 0x001e220008000800 */
[----:B------:R-:W-:Y:S01]  /*0a30*/  IMAD.SHL.U32 R2, R166, 0x4, RZ ;  /* 0x00000004a6027824 */ /* 0x000fe200078e00ff */
[----:B------:R-:W-:Y:S02]  /*0a40*/  MOV R0, RZ ;  /* 0x000000ff00007202 */ /* 0x000fe40000000f00 */
        /* <DEDUP_REMOVED lines=9> */
[----:B------:R-:W-:Y:S01]  /*0ae0*/  IADD3.X R7, PT, PT, RZ, UR12, RZ, P2, !PT ;  /* 0x0000000cff077c10 */ /* 0x000fe200097fe4ff */
[----:B------:R-:W-:Y:S01]  /*0af0*/  IMAD.X R5, RZ, RZ, UR14, P1 ;  /* 0x0000000eff057e24 */ /* 0x000fe200088e06ff */
[----:B------:R-:W-:Y:S01]  /*0b00*/  IADD3.X R3, PT, PT, RZ, UR16, RZ, P0, !PT ;  /* 0x00000010ff037c10 */ /* 0x000fe200087fe4ff */
[----:B------:R-:W-:Y:S01]  /*0b10*/  HFMA2 R23, -RZ, RZ, 0, 0 ;  /* 0x00000000ff177431 */ /* 0x000fe200000001ff */
[----:B------:R-:W-:Y:S01]  /*0b20*/  CS2R R18, SRZ ;  /* 0x0000000000127805 */ /* 0x000fe2000001ff00 */
[----:B------:R-:W-:Y:S01]  /*0b30*/  IMAD.MOV.U32 R20, RZ, RZ, RZ ;  /* 0x000000ffff147224 */ /* 0x000fe200078e00ff */
        /* <DEDUP_REMOVED lines=41> */
[----:B------:R-:W-:Y:S01]  /*0dd0*/  P2R R35, PR, RZ, 0x1 ;  /* 0x00000001ff237803 */ /* 0x000fe20000000000 */
[----:B------:R-:W-:Y:S02]  /*0de0*/  HFMA2 R34, -RZ, RZ, 0, 0 ;  /* 0x00000000ff227431 */ /* 0x000fe400000001ff */
[----:B-1----:R-:W-:Y:S01]  /*0df0*/  IMAD.IADD R27, R27, 0x1, R146 ;  /* 0x000000011b1b7824 */ /* 0x002fe200078e0292 */
[----:B------:R-:W-:Y:S02]  /*0e00*/  P2R R33, PR, RZ, 0x2 ;  /* 0x00000002ff217803 */ /* 0x000fe40000000000 */
[----:B------:R-:W-:-:S02]  /*0e10*/  CS2R R38, SRZ ;  /* 0x0000000000267805 */ /* 0x000fc4000001ff00 */
[----:B------:R-:W-:Y:S01]  /*0e20*/  P2R R31, PR, RZ, 0x4 ;  /* 0x00000004ff1f7803 */ /* 0x000fe20000000000 */
[----:B------:R-:W-:Y:S01]  /*0e30*/  IMAD.MOV.U32 R36, RZ, RZ, RZ ;  /* 0x000000ffff247224 */ /* 0x000fe200078e00ff */
[CC--:B------:R-:W-:Y:S02]  /*0e40*/  LEA.HI.SX32 R145, R27.reuse, R27.reuse, 0x1b ;  /* 0x0000001b1b917211 */ /* 0x0c0fe400078fdaff */
[----:B------:R-:W-:Y:S02]  /*0e50*/  CS2R R42, SRZ ;  /* 0x00000000002a7805 */ /* 0x000fe4000001ff00 */
[----:B------:R-:W-:Y:S02]  /*0e60*/  IADD3 R6, PT, PT, R27, 0x20, RZ ;  /* 0x000000201b067810 */ /* 0x000fe40007ffe0ff */
[----:B------:R-:W-:Y:S02]  /*0e70*/  CS2R R40, SRZ ;  /* 0x0000000000287805 */ /* 0x000fe4000001ff00 */
[----:B------:R-:W-:Y:S01]  /*0e80*/  LEA R145, R145, UR21, 0x2 ;  /* 0x0000001591917c11 */ /* 0x000fe2000f8e10ff */
[----:B------:R-:W-:Y:S01]  /*0e90*/  VIADD R24, R27, 0x60 ;  /* 0x000000601b187836 */ /* 0x000fe20000000000 */
[----:B------:R-:W-:-:S02]  /*0ea0*/  LEA.HI.SX32 R6, R6, R27, 0x1b ;  /* 0x0000001b06067211 */ /* 0x000fc400078fdaff */
[----:B------:R-:W-:Y:S02]  /*0eb0*/  CS2R R44, SRZ ;  /* 0x00000000002c7805 */ /* 0x000fe4000001ff00 */
[C---:B------:R-:W-:Y:S02]  /*0ec0*/  IADD3 R22, PT, PT, R27.reuse, 0x40, RZ ;  /* 0x000000401b167810 */ /* 0x040fe40007ffe0ff */
[----:B------:R-:W-:Y:S02]  /*0ed0*/  CS2R R46, SRZ ;  /* 0x00000000002e7805 */ /* 0x000fe4000001ff00 */
[C---:B------:R-:W-:Y:S02]  /*0ee0*/  IADD3 R26, PT, PT, R27.reuse, 0x80, RZ ;  /* 0x000000801b1a7810 */ /* 0x040fe40007ffe0ff */
[----:B------:R-:W-:Y:S02]  /*0ef0*/  CS2R R48, SRZ ;  /* 0x0000000000307805 */ /* 0x000fe4000001ff00 */
[----:B------:R-:W-:Y:S01]  /*0f00*/  LEA R144, R6, UR21, 0x2 ;  /* 0x0000001506907c11 */ /* 0x000fe2000f8e10ff */
[----:B------:R-:W-:Y:S01]  /*0f10*/  HFMA2 R53, -RZ, RZ, 0, 0 ;  /* 0x00000000ff357431 */ /* 0x000fe200000001ff */
[----:B------:R-:W-:Y:S01]  /*0f20*/  LEA.HI.SX32 R22, R22, R27, 0x1b ;  /* 0x0000001b16167211 */ /* 0x000fe200078fdaff */
[----:B------:R-:W0:Y:S01]  /*0f30*/  LDCU UR6, c[0x0][0x38c] ;  /* 0x00007180ff0677ac */ /* 0x000e220008000800 */
[----:B------:R-:W-:-:S02]  /*0f40*/  IADD3 R6, PT, PT, R27, 0xe0, RZ ;  /* 0x000000e01b067810 */ /* 0x000fc40007ffe0ff */
[-C--:B------:R-:W-:Y:S02]  /*0f50*/  LEA.HI.SX32 R24, R24, R27.reuse, 0x1b ;  /* 0x0000001b18187211 */ /* 0x080fe400078fdaff */
[-C--:B------:R-:W-:Y:S02]  /*0f60*/  LEA.HI.SX32 R26, R26, R27.reuse, 0x1b ;  /* 0x0000001b1a1a7211 */ /* 0x080fe400078fdaff */
[C---:B------:R-:W-:Y:S02]  /*0f70*/  IADD3 R28, PT, PT, R27.reuse, 0xa0, RZ ;  /* 0x000000a01b1c7810 */ /* 0x040fe40007ffe0ff */
[----:B------:R-:W-:Y:S02]  /*0f80*/  LEA R143, R22, UR21, 0x2 ;  /* 0x00000015168f7c11 */ /* 0x000fe4000f8e10ff */
[----:B------:R-:W-:Y:S02]  /*0f90*/  LEA.HI.SX32 R6, R6, R27, 0x1b ;  /* 0x0000001b06067211 */ /* 0x000fe400078fdaff */
[----:B------:R-:W-:Y:S01]  /*0fa0*/  LEA R142, R24, UR21, 0x2 ;  /* 0x00000015188e7c11 */ /* 0x000fe2000f8e10ff */
[----:B------:R-:W-:Y:S01]  /*0fb0*/  VIADD R24, R27, 0x120 ;  /* 0x000001201b187836 */ /* 0x000fe20000000000 */
[----:B------:R-:W-:-:S02]  /*0fc0*/  LEA R141, R26, UR21, 0x2 ;  /* 0x000000151a8d7c11 */ /* 0x000fc4000f8e10ff */
[C---:B------:R-:W-:Y:S02]  /*0fd0*/  IADD3 R22, PT, PT, R27.reuse, 0x100, RZ ;  /* 0x000001001b167810 */ /* 0x040fe40007ffe0ff */
[-C--:B------:R-:W-:Y:S02]  /*0fe0*/  LEA.HI.SX32 R28, R28, R27.reuse, 0x1b ;  /* 0x0000001b1c1c7211 */ /* 0x080fe400078fdaff */
[C---:B------:R-:W-:Y:S02]  /*0ff0*/  IADD3 R26, PT, PT, R27.reuse, 0x140, RZ ;  /* 0x000001401b1a7810 */ /* 0x040fe40007ffe0ff */
[----:B------:R-:W-:Y:S01]  /*1000*/  LEA R138, R6, UR21, 0x2 ;  /* 0x00000015068a7c11 */ /* 0x000fe2000f8e10ff */
[----:B------:R-:W-:Y:S01]  /*1010*/  VIADD R6, R27, 0x180 ;  /* 0x000001801b067836 */ /* 0x000fe20000000000 */
[----:B------:R-:W-:Y:S02]  /*1020*/  LEA.HI.SX32 R22, R22, R27, 0x1b ;  /* 0x0000001b16167211 */ /* 0x000fe400078fdaff */
[----:B------:R-:W-:-:S02]  /*1030*/  LEA R140, R28, UR21, 0x2 ;  /* 0x000000151c8c7c11 */ /* 0x000fc4000f8e10ff */
[-C--:B------:R-:W-:Y:S02]  /*1040*/  LEA.HI.SX32 R24, R24, R27.reuse, 0x1b ;  /* 0x0000001b18187211 */ /* 0x080fe400078fdaff */
[-C--:B------:R-:W-:Y:S02]  /*1050*/  LEA.HI.SX32 R26, R26, R27.reuse, 0x1b ;  /* 0x0000001b1a1a7211 */ /* 0x080fe400078fdaff */
[----:B------:R-:W-:Y:S02]  /*1060*/  LEA R137, R22, UR21, 0x2 ;  /* 0x0000001516897c11 */ /* 0x000fe4000f8e10ff */
[----:B------:R-:W-:Y:S01]  /*1070*/  LEA.HI.SX32 R6, R6, R27, 0x1b ;  /* 0x0000001b06067211 */ /* 0x000fe200078fdaff */
[----:B------:R-:W-:Y:S01]  /*1080*/  VIADD R22, R27, 0x1e0 ;  /* 0x000001e01b167836 */ /* 0x000fe20000000000 */
[----:B------:R-:W-:Y:S02]  /*1090*/  LEA R136, R24, UR21, 0x2 ;  /* 0x0000001518887c11 */ /* 0x000fe4000f8e10ff */
[----:B------:R-:W-:-:S02]  /*10a0*/  LEA R135, R26, UR21, 0x2 ;  /* 0x000000151a877c11 */ /* 0x000fc4000f8e10ff */
[----:B------:R-:W-:Y:S02]  /*10b0*/  LEA R131, R6, UR21, 0x2 ;  /* 0x0000001506837c11 */ /* 0x000fe4000f8e10ff */
[----:B------:R-:W-:-:S04]  /*10c0*/  LEA.HI.SX32 R22, R22, R27, 0x1b ;  /* 0x0000001b16167211 */ /* 0x000fc800078fdaff */
[----:B------:R-:W-:Y:S02]  /*10d0*/  LEA R128, R22, UR21, 0x2 ;  /* 0x0000001516807c11 */ /* 0x000fe4000f8e10ff */
[----:B------:R-:W-:Y:S02]  /*10e0*/  ISETP.GE.AND P0, PT, R166, UR50, PT ;  /* 0x00000032a6007c0c */ /* 0x000fe4000bf06270 */
[----:B------:R-:W-:Y:S02]  /*10f0*/  ISETP.GE.AND P1, PT, R159, UR50, PT ;  /* 0x000000329f007c0c */ /* 0x000fe4000bf26270 */
[----:B------:R-:W-:Y:S02]  /*1100*/  P2R R29, PR, RZ, 0x8 ;  /* 0x00000008ff1d7803 */ /* 0x000fe40000000000 */
[----:B------:R-:W-:Y:S02]  /*1110*/  ISETP.GE.AND P2, PT, R160, UR50, PT ;  /* 0x00000032a0007c0c */ /* 0x000fe4000bf46270 */
[----:B------:R-:W-:-:S02]  /*1120*/  ISETP.GE.AND P3, PT, R161, UR50, PT ;  /* 0x00000032a1007c0c */ /* 0x000fc4000bf66270 */
        /* <DEDUP_REMOVED lines=12> */
[-C--:B------:R-:W-:Y:S01]  /*11f0*/  LEA.HI.SX32 R8, R8, R27.reuse, 0x1b ;  /* 0x0000001b08087211 */ /* 0x080fe200078fdaff */
[----:B------:R-:W-:Y:S01]  /*1200*/  STS [R140+0x280], R13 ;  /* 0x0002800d8c007388 */ /* 0x000fe20000000800 */
[----:B------:R-:W-:Y:S02]  /*1210*/  LEA R134, R0, UR21, 0x2 ;  /* 0x0000001500867c11 */ /* 0x000fe4000f8e10ff */
[----:B-1----:R-:W-:Y:S01]  /*1220*/  IADD3 R10, PT, PT, R27, 0x1c0, RZ ;  /* 0x000001c01b0a7810 */ /* 0x002fe20007ffe0ff */
        /* <DEDUP_REMOVED lines=12> */
[----:B-1----:R-:W-:-:S03]  /*12f0*/  VIADD R12, R27, 0x5 ;  /* 0x000000051b0c7836 */ /* 0x002fc60000000000 */
[----:B------:R-:W-:Y:S01]  /*1300*/  STS [R130+0x680], R23 ;  /* 0x0006801782007388 */ /* 0x000fe20000000800 */
[C---:B------:R-:W-:Y:S01]  /*1310*/  VIADD R28, R27.reuse, 0xd ;  /* 0x0000000d1b1c7836 */ /* 0x040fe20000000000 */
[C---:B------:R-:W-:Y:S02]  /*1320*/  IADD3 R6, PT, PT, R27.reuse, 0x2, RZ ;  /* 0x000000021b067810 */ /* 0x040fe40007ffe0ff */
[----:B------:R1:W-:Y:S01]  /*1330*/  STS [R129+0x700], R20 ;  /* 0x0007001481007388 */ /* 0x0003e20000000800 */
[C---:B------:R-:W-:Y:S02]  /*1340*/  IADD3 R8, PT, PT, R27.reuse, 0x3, RZ ;  /* 0x000000031b087810 */ /* 0x040fe40007ffe0ff */
[C---:B------:R-:W-:Y:S02]  /*1350*/  IADD3 R10, PT, PT, R27.reuse, 0x4, RZ ;  /* 0x000000041b0a7810 */ /* 0x040fe40007ffe0ff */
[C---:B--2---:R-:W-:Y:S02]  /*1360*/  IADD3 R14, PT, PT, R27.reuse, 0x6, RZ ;  /* 0x000000061b0e7810 */ /* 0x044fe40007ffe0ff */
[----:B---3--:R-:W-:-:S02]  /*1370*/  IADD3 R16, PT, PT, R27, 0x7, RZ ;  /* 0x000000071b107810 */ /* 0x008fc40007ffe0ff */
[C---:B----4-:R-:W-:Y:S01]  /*1380*/  IADD3 R18, PT, PT, R27.reuse, 0x8, RZ ;  /* 0x000000081b127810 */ /* 0x050fe20007ffe0ff */
[C---:B-1----:R-:W-:Y:S01]  /*1390*/  VIADD R20, R27.reuse, 0x9 ;  /* 0x000000091b147836 */ /* 0x042fe20000000000 */
        /* <DEDUP_REMOVED lines=56> */
[----:B------:R-:W-:-:S05]  /*1720*/  HFMA2 R9, -RZ, RZ, 0, 0 ;  /* 0x00000000ff097431 */ /* 0x000fca00000001ff */
        /* <DEDUP_REMOVED lines=17> */
[----:B------:R-:W-:Y:S01]  /*1840*/  ISETP.NE.AND P0, PT, R35, RZ, PT ;  /* 0x000000ff2300720c */ /* 0x000fe20003f05270 */
[----:B------:R-:W-:Y:S02]  /*1850*/  HFMA2 R15, -RZ, RZ, 0, 0 ;  /* 0x00000000ff0f7431 */ /* 0x000fe400000001ff */
[----:B------:R-:W4:Y:S01]  /*1860*/  @!P3 LDG.E R11, desc[UR24][R4.64+0x280] ;  /* 0x00028018040bb981 */ /* 0x000f22000c1e1900 */
[----:B------:R-:W-:Y:S01]  /*1870*/  ISETP.NE.AND P3, PT, R29, RZ, PT ;  /* 0x000000ff1d00720c */ /* 0x000fe20003f65270 */
[----:B------:R-:W-:Y:S01]  /*1880*/  HFMA2 R19, -RZ, RZ, 0, 0 ;  /* 0x00000000ff137431 */ /* 0x000fe200000001ff */
[----:B------:R-:W-:Y:S01]  /*1890*/  MOV R17, RZ ;  /* 0x000000ff00117202 */ /* 0x000fe20000000f00 */
[----:B------:R-:W4:Y:S01]  /*18a0*/  @!P5 LDG.E R48, desc[UR24][R4.64+0x700] ;  /* 0x000700180430d981 */ /* 0x000f22000c1e1900 */
[----:B------:R-:W-:-:S03]  /*18b0*/  MOV R23, RZ ;  /* 0x000000ff00177202 */ /* 0x000fc60000000f00 */
        /* <DEDUP_REMOVED lines=11> */
[----:B-1----:R-:W-:Y:S01]  /*1970*/  HFMA2 R4, -RZ, RZ, 0, 0 ;  /* 0x00000000ff047431 */ /* 0x002fe200000001ff */
[----:B------:R-:W-:Y:S01]  /*1980*/  MOV R6, RZ ;  /* 0x000000ff00067202 */ /* 0x000fe20000000f00 */
[----:B------:R-:W-:Y:S02]  /*1990*/  HFMA2 R8, -RZ, RZ, 0, 0 ;  /* 0x00000000ff087431 */ /* 0x000fe400000001ff */
[----:B------:R-:W-:Y:S01]  /*19a0*/  HFMA2 R14, -RZ, RZ, 0, 0 ;  /* 0x00000000ff0e7431 */ /* 0x000fe200000001ff */
[----:B------:R-:W-:Y:S01]  /*19b0*/  MOV R51, RZ ;  /* 0x000000ff00337202 */ /* 0x000fe20000000f00 */
[----:B------:R-:W-:Y:S01]  /*19c0*/  IMAD.MOV.U32 R16, RZ, RZ, RZ ;  /* 0x000000ffff107224 */ /* 0x000fe200078e00ff */
        /* <DEDUP_REMOVED lines=35> */
[----:B------:R-:W-:-:S03]  /*1c00*/  ISETP.GE.AND P0, PT, R160, UR50, PT ;  /* 0x00000032a0007c0c */ /* 0x000fc6000bf06270 */
[----:B------:R-:W3:Y:S01]  /*1c10*/  @!P1 LDG.E R39, desc[UR24][R2.64+0x80] ;  /* 0x0000801802279981 */ /* 0x000ee2000c1e1900 */
        /* <DEDUP_REMOVED lines=18> */
[----:B------:R-:W-:-:S08]  /*1d40*/  IMAD.MOV.U32 R10, RZ, RZ, RZ ;  /* 0x000000ffff0a7224 */ /* 0x000fd000078e00ff */
[----:B------:R-:W4:Y:S01]  /*1d50*/  @!P0 LDG.E R10, desc[UR24][R2.64+0x400] ;  /* 0x00040018020a8981 */ /* 0x000f22000c1e1900 */
[----:B------:R-:W-:Y:S02]  /*1d60*/  ISETP.NE.AND P0, PT, R12, RZ, PT ;  /* 0x000000ff0c00720c */ /* 0x000fe40003f05270 */
[----:B------:R-:W-:-:S06]  /*1d70*/  MOV R12, RZ ;  /* 0x000000ff000c7202 */ /* 0x000fcc0000000f00 */
[----:B------:R-:W4:Y:S05]  /*1d80*/  @!P1 LDG.E R12, desc[UR24][R2.64+0x500] ;  /* 0x00050018020c9981 */ /* 0x000f2a000c1e1900 */
[----:B------:R-:W4:Y:S01]  /*1d90*/  @!P0 LDG.E R47, desc[UR24][R2.64+0x480] ;  /* 0x00048018022f8981 */ /* 0x000f22000c1e1900 */
[----:B0-----:R-:W-:Y:S01]  /*1da0*/  UISETP.GE.AND UP0, UPT, UR6, 0x1, UPT ;  /* 0x000000010600788c */ /* 0x001fe2000bf06270 */
[----:B------:R-:W-:Y:S01]  /*1db0*/  HFMA2 R71, -RZ, RZ, 0, 0 ;  /* 0x00000000ff477431 */ /* 0x000fe200000001ff */
[----:B------:R-:W-:Y:S02]  /*1dc0*/  CS2R R74, SRZ ;  /* 0x00000000004a7805 */ /* 0x000fe4000001ff00 */
[----:B------:R-:W-:-:S02]  /*1dd0*/  MOV R72, RZ ;  /* 0x000000ff00487202 */ /* 0x000fc40000000f00 */
[----:B------:R-:W-:Y:S02]  /*1de0*/  CS2R R68, SRZ ;  /* 0x0000000000447805 */ /* 0x000fe4000001ff00 */
[----:B------:R-:W-:Y:S02]  /*1df0*/  CS2R R62, SRZ ;  /* 0x00000000003e7805 */ /* 0x000fe4000001ff00 */
[----:B------:R-:W-:Y:S02]  /*1e00*/  CS2R R60, SRZ ;  /* 0x00000000003c7805 */ /* 0x000fe4000001ff00 */
[----:B------:R-:W-:Y:S02]  /*1e10*/  CS2R R58, SRZ ;  /* 0x00000000003a7805 */ /* 0x000fe4000001ff00 */
[----:B------:R-:W-:Y:S02]  /*1e20*/  CS2R R56, SRZ ;  /* 0x0000000000387805 */ /* 0x000fe4000001ff00 */
[----:B------:R-:W-:Y:S01]  /*1e30*/  CS2R R54, SRZ ;  /* 0x0000000000367805 */ /* 0x000fe2000001ff00 */
        /* <DEDUP_REMOVED lines=92> */
[----:B------:R-:W-:Y:S01]  /*2400*/  IMAD.MOV.U32 R75, RZ, RZ, RZ ;  /* 0x000000ffff4b7224 */ /* 0x000fe200078e00ff */
[----:B------:R-:W3:Y:S01]  /*2410*/  LDCU UR51, c[0x0][0x394] ;  /* 0x00007280ff3377ac */ /* 0x000ee20008000800 */
[----:B------:R-:W4:Y:S01]  /*2420*/  LDCU UR52, c[0x0][0x38c] ;  /* 0x00007180ff3477ac */ /* 0x000f220008000800 */
[----:B------:R-:W0:Y:S01]  /*2430*/  LDCU UR23, c[0x0][0x388] ;  /* 0x00007100ff1777ac */ /* 0x000e220008000800 */
        /* <DEDUP_REMOVED lines=10> */
.L_x_4561:
[----:B0-----:R-:W-:Y:S01]  /*24e0*/  MOV R9, UR36 ;  /* 0x0000002400097c02 */ /* 0x001fe20008000f00 */
[----:B-1----:R-:W-:Y:S01]  /*24f0*/  IMAD.MOV.U32 R2, RZ, RZ, R166 ;  /* 0x000000ffff027224 */ /* 0x002fe200078e00a6 */
[----:B------:R-:W-:Y:S02]  /*2500*/  MOV R3, RZ ;  /* 0x000000ff00037202 */ /* 0x000fe40000000f00 */
[----:B------:R-:W-:Y:S02]  /*2510*/  CS2R R16, SRZ ;  /* 0x0000000000107805 */ /* 0x000fe4000001ff00 */
[----:B------:R-:W-:Y:S02]  /*2520*/  MOV R5, UR37 ;  /* 0x0000002500057c02 */ /* 0x000fe40008000f00 */
[----:B------:R-:W-:Y:S02]  /*2530*/  CS2R R18, SRZ ;  /* 0x0000000000127805 */ /* 0x000fe4000001ff00 */
[----:B------:R-:W-:Y:S01]  /*2540*/  P2R R132, PR, RZ, 0x1 ;  /* 0x00000001ff847803 */ /* 0x000fe20000000000 */
[----:B------:R-:W-:Y:S01]  /*2550*/  IMAD.WIDE.U32 R8, R9, UR6, R2 ;  /* 0x0000000609087c25 */ /* 0x000fe2000f8e0002 */
[----:B------:R-:W-:-:S03]  /*2560*/  ISETP.GE.AND P0, PT, R160, UR50, PT ;  /* 0x00000032a0007c0c */ /* 0x000fc6000bf06270 */
[----:B------:R-:W-:Y:S01]  /*2570*/  HFMA2 R0, -RZ, RZ, 0, 0 ;  /* 0x00000000ff007431 */ /* 0x000fe200000001ff */
[----:B------:R-:W-:Y:S01]  /*2580*/  ISETP.GE.AND P6, PT, R161, UR50, PT ;  /* 0x00000032a1007c0c */ /* 0x000fe2000bfc6270 */
[----:B------:R-:W-:Y:S01]  /*2590*/  IMAD R5, R5, UR6, R9 ;  /* 0x0000000605057c24 */ /* 0x000fe2000f8e0209 */
[C---:B------:R-:W-:Y:S01]  /*25a0*/  LEA R4, P1, R8.reuse, UR17, 0x2 ;  /* 0x0000001108047c11 */ /* 0x040fe2000f8210ff */
[----:B------:R-:W-:Y:S01]  /*25b0*/  IMAD.MOV.U32 R65, RZ, RZ, RZ ;  /* 0x000000ffff417224 */ /* 0x000fe200078e00ff */
[----:B------:R-:W-:Y:S02]  /*25c0*/  MOV R7, UR38 ;  /* 0x0000002600077c02 */ /* 0x000fe40008000f00 */
[----:B------:R-:W-:Y:S02]  /*25d0*/  CS2R R14, SRZ ;  /* 0x00000000000e7805 */ /* 0x000fe4000001ff00 */
[----:B------:R-:W-:Y:S02]  /*25e0*/  LEA.HI.X R5, R8, UR18, R5, 0x2, P1 ;  /* 0x0000001208057c11 */ /* 0x000fe400088f1405 */
[----:B------:R-:W-:-:S02]  /*25f0*/  CS2R R8, SRZ ;  /* 0x0000000000087805 */ /* 0x000fc4000001ff00 */
[----:B------:R-:W-:Y:S01]  /*2600*/  P2R R66, PR, RZ, 0x1 ;  /* 0x00000001ff427803 */ /* 0x000fe20000000000 */
[----:B------:R-:W-:Y:S01]  /*2610*/  IMAD.WIDE.U32 R6, R7, UR6, R2 ;  /* 0x0000000607067c25 */ /* 0x000fe2000f8e0002 */
[----:B------:R-:W-:Y:S02]  /*2620*/  LOP3.LUT P1, RZ, R21, 0x400, RZ, 0xc0, !PT ;  /* 0x0000040015ff7812 */ /* 0x000fe4000782c0ff */
[----:B------:R-:W-:Y:S02]  /*2630*/  CS2R R12, SRZ ;  /* 0x00000000000c7805 */ /* 0x000fe4000001ff00 */
[----:B------:R-:W-:Y:S01]  /*2640*/  MOV R11, UR39 ;  /* 0x00000027000b7c02 */ /* 0x000fe20008000f00 */
[----:B------:R-:W5:Y:S01]  /*2650*/  @!P0 LDG.E R8, desc[UR24][R4.64+0x100] ;  /* 0x0001001804088981 */ /* 0x000f62000c1e1900 */
[----:B------:R-:W-:Y:S01]  /*2660*/  ISETP.GE.AND P0, PT, R153, UR50, PT ;  /* 0x0000003299007c0c */ /* 0x000fe2000bf06270 */
[----:B------:R-:W-:Y:S01]  /*2670*/  HFMA2 R67, -RZ, RZ, 0, 0 ;  /* 0x00000000ff437431 */ /* 0x000fe200000001ff */
[----:B------:R-:W-:Y:S01]  /*2680*/  LEA R2, P2, R6, UR19, 0x2 ;  /* 0x0000001306027c11 */ /* 0x000fe2000f8410ff */
[----:B------:R-:W-:Y:S01]  /*2690*/  IMAD R3, R11, UR6, R7 ;  /* 0x000000060b037c24 */ /* 0x000fe2000f8e0207 */
[----:B---3--:R-:W3:Y:S01]  /*26a0*/  @!P6 LDG.E R9, desc[UR24][R4.64+0x80] ;  /* 0x000080180409e981 */ /* 0x008ee2000c1e1900 */
[----:B------:R-:W-:-:S02]  /*26b0*/  ISETP.GE.AND P5, PT, R159, UR50, PT ;  /* 0x000000329f007c0c */ /* 0x000fc4000bfa6270 */
[----:B------:R-:W-:Y:S02]  /*26c0*/  CS2R R10, SRZ ;  /* 0x00000000000a7805 */ /* 0x000fe4000001ff00 */
[----:B------:R-:W-:Y:S02]  /*26d0*/  ISETP.GE.AND P4, PT, R158, UR50, PT ;  /* 0x000000329e007c0c */ /* 0x000fe4000bf86270 */
[----:B------:R-:W-:Y:S01]  /*26e0*/  ISETP.GE.AND P3, PT, R157, UR50, PT ;  /* 0x000000329d007c0c */ /* 0x000fe2000bf66270 */
[----:B----4-:R-:W4:Y:S01]  /*26f0*/  @!P1 LDG.E R0, desc[UR24][R4.64] ;  /* 0x0000001804009981 */ /* 0x010f22000c1e1900 */
[----:B------:R-:W-:-:S03]  /*2700*/  MOV R20, RZ ;  /* 0x000000ff00147202 */ /* 0x000fc60000000f00 */
[----:B--2---:R-:W2:Y:S01]  /*2710*/  @!P0 LDG.E R17, desc[UR24][R4.64+0x480] ;  /* 0x0004801804118981 */ /* 0x004ea2000c1e1900 */
[----:B------:R-:W-:Y:S02]  /*2720*/  ISETP.GE.AND P0, PT, R152, UR50, PT ;  /* 0x0000003298007c0c */ /* 0x000fe4000bf06270 */
[----:B------:R-:W-:Y:S01]  /*2730*/  ISETP.GE.AND P6, PT, R154, UR50, PT ;  /* 0x000000329a007c0c */ /* 0x000fe2000bfc6270 */
[----:B------:R-:W2:Y:S01]  /*2740*/  @!P5 LDG.E R11, desc[UR24][R4.64+0x180] ;  /* 0x00018018040bd981 */ /* 0x000ea2000c1e1900 */
[----:B------:R-:W-:-:S03]  /*2750*/  LEA.HI.X R3, R6, UR20, R3, 0x2, P2 ;  /* 0x0000001406037c11 */ /* 0x000fc600090f1403 */
[----:B------:R-:W2:Y:S04]  /*2760*/  @!P4 LDG.E R10, desc[UR24][R4.64+0x200] ;  /* 0x00020018040ac981 */ /* 0x000ea8000c1e1900 */
[----:B------:R-:W2:Y:S04]  /*2770*/  @!P3 LDG.E R13, desc[UR24][R4.64+0x280] ;  /* 0x00028018040db981 */ /* 0x000ea8000c1e1900 */
[----:B------:R-:W2:Y:S01]  /*2780*/  @!P0 LDG.E R16, desc[UR24][R4.64+0x500] ;  /* 0x0005001804108981 */ /* 0x000ea2000c1e1900 */
[----:B------:R-:W-:Y:S02]  /*2790*/  ISETP.GE.AND P0, PT, R151, UR50, PT ;  /* 0x0000003297007c0c */ /* 0x000fe4000bf06270 */
[----:B------:R-:W-:Y:S01]  /*27a0*/  ISETP.GE.AND P1, PT, R155, UR50, PT ;  /* 0x000000329b007c0c */ /* 0x000fe2000bf26270 */
[----:B------:R-:W2:Y:S10]  /*27b0*/  @!P6 LDG.E R14, desc[UR24][R4.64+0x400] ;  /* 0x00040018040ee981 */ /* 0x000eb4000c1e1900 */
[----:B------:R-:W2:Y:S01]  /*27c0*/  @!P0 LDG.E R19, desc[UR24][R4.64+0x580] ;  /* 0x0005801804138981 */ /* 0x000ea2000c1e1900 */
[----:B------:R-:W-:-:S02]  /*27d0*/  ISETP.GE.AND P0, PT, R150, UR50, PT ;  /* 0x0000003296007c0c */ /* 0x000fc4000bf06270 */
[----:B------:R-:W-:Y:S01]  /*27e0*/  ISETP.GE.AND P2, PT, R156, UR50, PT ;  /* 0x000000329c007c0c */ /* 0x000fe2000bf46270 */
[----:B------:R-:W2:Y:S10]  /*27f0*/  @!P1 LDG.E R15, desc[UR24][R4.64+0x380] ;  /* 0x00038018040f9981 */ /* 0x000eb4000c1e1900 */
[----:B------:R-:W2:Y:S01]  /*2800*/  @!P0 LDG.E R18, desc[UR24][R4.64+0x600] ;  /* 0x0006001804128981 */ /* 0x000ea2000c1e1900 */
[----:B------:R-:W-:-:S02]  /*2810*/  ISETP.GE.AND P0, PT, R149, UR50, PT ;  /* 0x0000003295007c0c */ /* 0x000fc4000bf06270 */
[----:B------:R-:W-:Y:S01]  /*2820*/  ISETP.GE.AND P6, PT, R147, UR50, PT ;  /* 0x0000003293007c0c */ /* 0x000fe2000bfc6270 */
[----:B------:R-:W2:Y:S10]  /*2830*/  @!P2 LDG.E R12, desc[UR24][R4.64+0x300] ;  /* 0x00030018040ca981 */ /* 0x000eb4000c1e1900 */
[----:B------:R-:W2:Y:S01]  /*2840*/  @!P0 LDG.E R65, desc[UR24][R4.64+0x680] ;  /* 0x0006801804418981 */ /* 0x000ea2000c1e1900 */
[----:B------:R-:W-:-:S03]  /*2850*/  ISETP.GE.AND P0, PT, R148, UR50, PT ;  /* 0x0000003294007c0c */ /* 0x000fc6000bf06270 */
[----:B------:R-:W2:Y:S10]  /*2860*/  @!P6 LDG.E R67, desc[UR24][R4.64+0x780] ;  /* 0x000780180443e981 */ /* 0x000eb4000c1e1900 */
[----:B------:R0:W2:Y:S01]  /*2870*/  @!P0 LDG.E R20, desc[UR24][R4.64+0x700] ;  /* 0x0007001804148981 */ /* 0x0000a2000c1e1900 */
[----:B------:R-:W-:Y:S01]  /*2880*/  UMOV UR26, UR8 ;  /* 0x00000008001a7c82 */ /* 0x000fe20008000000 */
[----:B------:R-:W-:-:S02]  /*2890*/  UMOV UR27, UR7 ;  /* 0x00000007001b7c82 */ /* 0x000fc40008000000 */
[----:B------:R-:W-:-:S04]  /*28a0*/  UIMAD.WIDE.U32 UR26, UR6, UR32, UR26 ;  /* 0x00000020061a72a5 */ /* 0x000fc8000f8e001a */
[----:B------:R-:W-:Y:S02]  /*28b0*/  UIMAD UR21, UR6, UR33, UR27 ;  /* 0x00000021061572a4 */ /* 0x000fe4000f8e021b */
[----:B------:R-:W-:Y:S01]  /*28c0*/  ULEA UR27, UP0, UR26, UR34, 0x2 ;  /* 0x000000221a1b7291 */ /* 0x000fe2000f8010ff */
[----:B------:R-:W-:Y:S02]  /*28d0*/  P2R R64, PR, RZ, 0x20 ;  /* 0x00000020ff407803 */ /* 0x000fe40000000000 */
[----:B------:R-:W-:Y:S01]  /*28e0*/  ISETP.GE.AND P5, PT, R166, UR50, PT ;  /* 0x00000032a6007c0c */ /* 0x000fe2000bfa6270 */
[----:B------:R-:W-:Y:S01]  /*28f0*/  ULEA.HI.X UR26, UR26, UR35, UR21, 0x2, UP0 ;  /* 0x000000231a1a7291 */ /* 0x000fe200080f1415 */
[----:B------:R-:W-:Y:S02]  /*2900*/  ISETP.GE.AND P0, PT, R161, UR50, PT ;  /* 0x00000032a1007c0c */ /* 0x000fe4000bf06270 */
[----:B------:R-:W-:-:S03]  /*2910*/  MOV R6, UR27 ;  /* 0x0000001b00067c02 */ /* 0x000fc60008000f00 */
[----:B------:R-:W-:Y:S01]  /*2920*/  IMAD.U32 R7, RZ, RZ, UR26 ;  /* 0x0000001aff077e24 */ /* 0x000fe2000f8e00ff */
[----:B------:R-:W-:-:S04]  /*2930*/  MOV R133, RZ ;  /* 0x000000ff00857202 */ /* 0x000fc80000000f00 */
[----:B------:R-:W2:Y:S01]  /*2940*/  LDG.E R6, desc[UR24][R6.64] ;  /* 0x0000001806067981 */ /* 0x000ea2000c1e1900 */
[----:B0-----:R-:W-:Y:S01]  /*2950*/  HFMA2 R4, -RZ, RZ, 0, 0 ;  /* 0x00000000ff047431 */ /* 0x001fe200000001ff */
[----:B------:R-:W-:Y:S02]  /*2960*/  CS2R R172, SRZ ;  /* 0x0000000000ac7805 */ /* 0x000fe4000001ff00 */
[----:B------:R-:W-:Y:S01]  /*2970*/  CS2R R174, SRZ ;  /* 0x0000000000ae7805 */ /* 0x000fe2000001ff00 */
[----:B------:R-:W-:Y:S02]  /*2980*/  IMAD.MOV.U32 R171, RZ, RZ, RZ ;  /* 0x000000ffffab7224 */ /* 0x000fe400078e00ff */
[----:B------:R-:W-:Y:S01]  /*2990*/  HFMA2 R179, -RZ, RZ, 0, 0 ;  /* 0x00000000ffb37431 */ /* 0x000fe200000001ff */
[----:B------:R-:W-:Y:S01]  /*29a0*/  CS2R R176, SRZ ;  /* 0x0000000000b07805 */ /* 0x000fe2000001ff00 */
[----:B----4-:R0:W-:Y:S04]  /*29b0*/  STS [R145], R0 ;  /* 0x0000000091007388 */ /* 0x0101e80000000800 */
[----:B---3--:R-:W-:Y:S04]  /*29c0*/  STS [R144+0x80], R9 ;  /* 0x0000800990007388 */ /* 0x008fe80000000800 */
[----:B-----5:R-:W-:Y:S04]  /*29d0*/  STS [R143+0x100], R8 ;  /* 0x000100088f007388 */ /* 0x020fe80000000800 */
[----:B--2---:R-:W-:Y:S01]  /*29e0*/  STS [R142+0x180], R11 ;  /* 0x0001800b8e007388 */ /* 0x004fe20000000800 */
[----:B0-----:R-:W-:-:S03]  /*29f0*/  HFMA2 R0, -RZ, RZ, 0, 0 ;  /* 0x00000000ff007431 */ /* 0x001fc600000001ff */
        /* <DEDUP_REMOVED lines=13> */
[----:B------:R-:W3:Y:S01]  /*2ad0*/  @!P5 LDG.E R0, desc[UR24][R2.64] ;  /* 0x000000180200d981 */ /* 0x000ee2000c1e1900 */
[----:B------:R-:W-:Y:S02]  /*2ae0*/  ISETP.NE.AND P5, PT, R64, RZ, PT ;  /* 0x000000ff4000720c */ /* 0x000fe40003fa5270 */
[----:B0-----:R-:W-:Y:S01]  /*2af0*/  CS2R R64, SRZ ;  /* 0x0000000000407805 */ /* 0x001fe2000001ff00 */
[----:B------:R-:W4:Y:S01]  /*2b00*/  @!P0 LDG.E R133, desc[UR24][R2.64+0x80] ;  /* 0x0000801802858981 */ /* 0x000f22000c1e1900 */
[----:B------:R-:W-:-:S04]  /*2b10*/  ISETP.NE.AND P0, PT, R66, RZ, PT ;  /* 0x000000ff4200720c */ /* 0x000fc80003f05270 */
[----:B------:R-:W5:Y:S04]  /*2b20*/  @!P4 LDG.E R64, desc[UR24][R2.64+0x200] ;  /* 0x000200180240c981 */ /* 0x000f68000c1e1900 */
[----:B------:R-:W5:Y:S04]  /*2b30*/  @!P1 LDG.E R171, desc[UR24][R2.64+0x380] ;  /* 0x0003801802ab9981 */ /* 0x000f68000c1e1900 */
[----:B------:R-:W5:Y:S01]  /*2b40*/  @!P5 LDG.E R65, desc[UR24][R2.64+0x180] ;  /* 0x000180180241d981 */ /* 0x000f62000c1e1900 */
[----:B------:R-:W-:-:S03]  /*2b50*/  ISETP.GE.AND P5, PT, R154, UR50, PT ;  /* 0x000000329a007c0c */ /* 0x000fc6000bfa6270 */
[----:B------:R-:W5:Y:S01]  /*2b60*/  @!P0 LDG.E R4, desc[UR24][R2.64+0x100] ;  /* 0x0001001802048981 */ /* 0x000f62000c1e1900 */
[----:B------:R-:W-:Y:S02]  /*2b70*/  ISETP.NE.AND P0, PT, R132, RZ, PT ;  /* 0x000000ff8400720c */ /* 0x000fe40003f05270 */
[----:B------:R-:W-:Y:S01]  /*2b80*/  MOV R132, RZ ;  /* 0x000000ff00847202 */ /* 0x000fe20000000f00 */
[----:B------:R-:W5:Y:S01]  /*2b90*/  @!P6 LDG.E R179, desc[UR24][R2.64+0x780] ;  /* 0x0007801802b3e981 */ /* 0x000f62000c1e1900 */
[----:B------:R-:W-:Y:S01]  /*2ba0*/  ISETP.GE.AND P4, PT, R153, UR50, PT ;  /* 0x0000003299007c0c */ /* 0x000fe2000bf86270 */
[----:B------:R-:W0:Y:S01]  /*2bb0*/  S2UR UR31, SR_CgaCtaId ;  /* 0x00000000001f79c3 */ /* 0x000e220000008800 */
[----:B------:R-:W-:Y:S02]  /*2bc0*/  R2UR UR53, R6 ;  /* 0x00000000063572ca */ /* 0x000fe400000e0000 */
[----:B--2---:R-:W-:Y:S01]  /*2bd0*/  CS2R R66, SRZ ;  /* 0x0000000000427805 */ /* 0x004fe2000001ff00 */
[----:B------:R-:W-:Y:S04]  /*2be0*/  LDS R20, [R127] ;  /* 0x000000007f147984 */ /* 0x000fe80000000800 */
[----:B------:R-:W2:Y:S01]  /*2bf0*/  @!P5 LDG.E R132, desc[UR24][R2.64+0x400] ;  /* 0x000400180284d981 */ /* 0x000ea2000c1e1900 */
[----:B------:R-:W-:-:S03]  /*2c00*/  ISETP.GE.AND P5, PT, R152, UR50, PT ;  /* 0x0000003298007c0c */ /* 0x000fc6000bfa6270 */
[----:B------:R-:W2:Y:S04]  /*2c10*/  @!P3 LDG.E R67, desc[UR24][R2.64+0x280] ;  /* 0x000280180243b981 */ /* 0x000ea8000c1e1900 */
[----:B------:R-:W2:Y:S01]  /*2c20*/  @!P4 LDG.E R173, desc[UR24][R2.64+0x480] ;  /* 0x0004801802adc981 */ /* 0x000ea2000c1e1900 */
[----:B------:R-:W-:-:S03]  /*2c30*/  ISETP.GE.AND P4, PT, R151, UR50, PT ;  /* 0x0000003297007c0c */ /* 0x000fc6000bf86270 */
[----:B------:R-:W2:Y:S04]  /*2c40*/  @!P2 LDG.E R66, desc[UR24][R2.64+0x300] ;  /* 0x000300180242a981 */ /* 0x000ea8000c1e1900 */
[----:B------:R-:W2:Y:S01]  /*2c50*/  @!P5 LDG.E R172, desc[UR24][R2.64+0x500] ;  /* 0x0005001802acd981 */ /* 0x000ea2000c1e1900 */
[----:B------:R-:W-:Y:S01]  /*2c60*/  ISETP.GE.AND P5, PT, R150, UR50, PT ;  /* 0x0000003296007c0c */ /* 0x000fe2000bfa6270 */
[----:B------:R-:W-:Y:S02]  /*2c70*/  ULEA UR21, UR10, 0xffffff00, 0x8 ;  /* 0xffffff000a157891 */ /* 0x000fe4000f8e40ff */
[----:B------:R-:W-:Y:S04]  /*2c80*/  LDS R19, [R126+0x4] ;  /* 0x000004007e137984 */ /* 0x000fe80000000800 */
[----:B------:R-:W2:Y:S01]  /*2c90*/  @!P4 LDG.E R175, desc[UR24][R2.64+0x580] ;  /* 0x0005801802afc981 */ /* 0x000ea2000c1e1900 */
[----:B------:R-:W-:-:S03]  /*2ca0*/  ISETP.GE.AND P4, PT, R149, UR50, PT ;  /* 0x0000003295007c0c */ /* 0x000fc6000bf86270 */
[----:B------:R-:W-:Y:S04]  /*2cb0*/  LDS R18, [R119+0x8] ;  /* 0x0000080077127984 */ /* 0x000fe80000000800 */
[----:B------:R-:W2:Y:S01]  /*2cc0*/  @!P5 LDG.E R174, desc[UR24][R2.64+0x600] ;  /* 0x0006001802aed981 */ /* 0x000ea2000c1e1900 */
[----:B------:R-:W-:-:S03]  /*2cd0*/  ISETP.GE.AND P5, PT, R148, UR50, PT ;  /* 0x0000003294007c0c */ /* 0x000fc6000bfa6270 */
[----:B------:R-:W-:Y:S04]  /*2ce0*/  LDS R17, [R118+0xc] ;  /* 0x00000c0076117984 */ /* 0x000fe80000000800 */
[----:B------:R-:W2:Y:S04]  /*2cf0*/  @!P4 LDG.E R177, desc[UR24][R2.64+0x680] ;  /* 0x0006801802b1c981 */ /* 0x000ea8000c1e1900 */
[----:B------:R-:W-:Y:S04]  /*2d00*/  LDS R16, [R117+0x10] ;  /* 0x0000100075107984 */ /* 0x000fe80000000800 */
[----:B------:R1:W2:Y:S04]  /*2d10*/  @!P5 LDG.E R176, desc[UR24][R2.64+0x700] ;  /* 0x0007001802b0d981 */ /* 0x0002a8000c1e1900 */
[----:B------:R-:W-:Y:S04]  /*2d20*/  LDS R15, [R116+0x14] ;  /* 0x00001400740f7984 */ /* 0x000fe80000000800 */
[----:B------:R-:W-:Y:S04]  /*2d30*/  LDS R14, [R115+0x18] ;  /* 0x00001800730e7984 */ /* 0x000fe80000000800 */
[----:B------:R-:W-:Y:S04]  /*2d40*/  LDS R13, [R114+0x1c] ;  /* 0x00001c00720d7984 */ /* 0x000fe80000000800 */
[----:B------:R-:W-:Y:S04]  /*2d50*/  LDS R12, [R113+0x20] ;  /* 0x00002000710c7984 */ /* 0x000fe80000000800 */
[----:B------:R-:W1:Y:S04]  /*2d60*/  LDS R11, [R112+0x24] ;  /* 0x00002400700b7984 */ /* 0x000e680000000800 */
[----:B------:R-:W1:Y:S04]  /*2d70*/  LDS R10, [R111+0x28] ;  /* 0x000028006f0a7984 */ /* 0x000e680000000800 */
[----:B------:R-:W1:Y:S04]  /*2d80*/  LDS R9, [R110+0x2c] ;  /* 0x00002c006e097984 */ /* 0x000e680000000800 */
[----:B------:R-:W-:Y:S04]  /*2d90*/  LDS R8, [R109+0x30] ;  /* 0x000030006d087984 */ /* 0x000fe80000000800 */
[----:B------:R-:W-:Y:S04]  /*2da0*/  LDS R6, [R108+0x34] ;  /* 0x000034006c067984 */ /* 0x000fe80000000800 */
[----:B------:R-:W-:Y:S04]  /*2db0*/  LDS R7, [R107+0x38] ;  /* 0x000038006b077984 */ /* 0x000fe80000000800 */
[----:B------:R-:W1:Y:S01]  /*2dc0*/  LDS R5, [R106+0x3c] ;  /* 0x00003c006a057984 */ /* 0x000e620000000800 */
[----:B------:R-:W-:Y:S01]  /*2dd0*/  ULOP3.LUT UR21, UR21, 0x100, URZ, 0xc0, !UPT ;  /* 0x0000010015157892 */ /* 0x000fe2000f8ec0ff */
[C---:B------:R-:W-:Y:S01]  /*2de0*/  VIADD R184, R165.reuse, 0x200 ;  /* 0x00000200a5b87836 */ /* 0x040fe20000000000 */
[----:B------:R-:W-:-:S02]  /*2df0*/  ISETP.NE.AND P1, PT, R165, RZ, PT ;  /* 0x000000ffa500720c */ /* 0x000fc40003f25270 */
[----:B------:R-:W-:Y:S01]  /*2e00*/  UIADD3 UR26, UPT, UPT, UR21, UR6, URZ ;  /* 0x00000006151a7290 */ /* 0x000fe2000fffe0ff */
[----:B------:R-:W-:Y:S02]  /*2e10*/  UMOV UR27, 0x400 ;  /* 0x00000400001b7882 */ /* 0x000fe40000000000 */
[----:B0-----:R-:W-:Y:S01]  /*2e20*/  ULEA UR21, UR31, UR27, 0x18 ;  /* 0x0000001b1f157291 */ /* 0x001fe2000f8ec0ff */
[----:B------:R-:W-:-:S05]  /*2e30*/  MOV R178, UR53 ;  /* 0x0000003500b27c02 */ /* 0x000fca0008000f00 */
[----:B------:R-:W-:-:S04]  /*2e40*/  FMUL.FTZ R178, R178, 1.4426950216293334961 ;  /* 0x3fb8aa3bb2b27820 */ /* 0x000fc80000410000 */
[----:B------:R-:W-:-:S06]  /*2e50*/  FMUL.FTZ R218, R37, R178 ;  /* 0x000000b225da7220 */ /* 0x000fcc0000410000 */
        /* <DEDUP_REMOVED lines=17> */
[----:B------:R-:W0:Y:S01]  /*2f70*/  MUFU.EX2 R216, R216 ;  /* 0x000000d800d87308 */ /* 0x000e220000000800 */
[----:B------:R-:W-:Y:S01]  /*2f80*/  FMUL.FTZ R188, R95, R26 ;  /* 0x0000001a5fbc7220 */ /* 0x000fe20000410000 */
[----:B------:R-:W-:-:S06]  /*2f90*/  FMUL.FTZ R190, R91, R22 ;  /* 0x000000165bbe7220 */ /* 0x000fcc0000410000 */
[----:B------:R-:W0:Y:S01]  /*2fa0*/  MUFU.EX2 R214, R214 ;  /* 0x000000d600d67308 */ /* 0x000e220000000800 */
[----:B------:R-:W-:-:S07]  /*2fb0*/  FMUL.FTZ R189, R92, R25 ;  /* 0x000000195cbd7220 */ /* 0x000fce0000410000 */
[----:B------:R-:W0:Y:S01]  /*2fc0*/  MUFU.EX2 R213, R213 ;  /* 0x000000d500d57308 */ /* 0x000e220000000800 */
[----:B------:R-:W-:-:S07]  /*2fd0*/  FMUL.FTZ R191, R93, R24 ;  /* 0x000000185dbf7220 */ /* 0x000fce0000410000 */
        /* <DEDUP_REMOVED lines=8> */
[----:B---3--:R3:W-:Y:S04]  /*3060*/  STS [R145+0x1080], R0 ;  /* 0x0010800091007388 */ /* 0x0087e80000000800 */
[----:B----4-:R-:W-:Y:S04]  /*3070*/  STS [R144+0x1100], R133 ;  /* 0x0011008590007388 */ /* 0x010fe80000000800 */
[----:B-----5:R-:W-:Y:S04]  /*3080*/  STS [R143+0x1180], R4 ;  /* 0x001180048f007388 */ /* 0x020fe80000000800 */
[----:B------:R-:W-:Y:S04]  /*3090*/  STS [R142+0x1200], R65 ;  /* 0x001200418e007388 */ /* 0x000fe80000000800 */
[----:B------:R-:W-:Y:S01]  /*30a0*/  STS [R141+0x1280], R64 ;  /* 0x001280408d007388 */ /* 0x000fe20000000800 */
[----:B---3--:R-:W-:-:S03]  /*30b0*/  SEL R0, R184, UR26, P1 ;  /* 0x0000001ab8007c07 */ /* 0x008fc60008800000 */
        /* <DEDUP_REMOVED lines=9> */
[----:B-1----:R-:W-:-:S03]  /*3150*/  LEA R3, R0, UR21, 0x2 ;  /* 0x0000001500037c11 */ /* 0x002fc6000f8e10ff */
[----:B------:R-:W-:Y:S04]  /*3160*/  STS [R129+0x1780], R176 ;  /* 0x001780b081007388 */ /* 0x000fe80000000800 */
[----:B------:R-:W-:Y:S01]  /*3170*/  STS [R128+0x1800], R179 ;  /* 0x001800b380007388 */ /* 0x000fe20000000800 */
[----:B------:R-:W-:-:S03]  /*3180*/  NOP ;  /* 0x0000000000007918 */ /* 0x000fc60000000000 */
[----:B------:R-:W1:Y:S04]  /*3190*/  LDS R187, [R110+0x10ac] ;  /* 0x0010ac006ebb7984 */ /* 0x000e680000000800 */
        /* <DEDUP_REMOVED lines=15> */
[----:B------:R-:W1:Y:S01]  /*3290*/  MUFU.EX2 R204, R204 ;  /* 0x000000cc00cc7308 */ /* 0x000e620000000800 */
[----:B--2---:R-:W-:Y:S01]  /*32a0*/  FMUL.FTZ R174, R97, R28 ;  /* 0x0000001c61ae7220 */ /* 0x004fe20000410000 */
[----:B------:R-:W-:Y:S01]  /*32b0*/  FMUL.FTZ R173, R94, R27 ;  /* 0x0000001b5ead7220 */ /* 0x000fe20000410000 */
[----:B0-----:R0:W-:Y:S05]  /*32c0*/  STS [R3+0x4640], R218 ;  /* 0x004640da03007388 */ /* 0x0011ea0000000800 */
[----:B------:R-:W2:Y:S01]  /*32d0*/  MUFU.EX2 R203, R203 ;  /* 0x000000cb00cb7308 */ /* 0x000ea20000000800 */
[----:B------:R-:W-:Y:S01]  /*32e0*/  FMUL.FTZ R171, R98, R31 ;  /* 0x0000001f62ab7220 */ /* 0x000fe20000410000 */
[----:B------:R-:W-:-:S06]  /*32f0*/  FMUL.FTZ R4, R99, R30 ;  /* 0x0000001e63047220 */ /* 0x000fcc0000410000 */
[----:B------:R-:W1:Y:S01]  /*3300*/  MUFU.EX2 R202, R202 ;  /* 0x000000ca00ca7308 */ /* 0x000e620000000800 */
[----:B0-----:R-:W-:-:S07]  /*3310*/  FMUL.FTZ R3, R96, R29 ;  /* 0x0000001d60037220 */ /* 0x001fce0000410000 */
[----:B------:R-:W0:Y:S01]  /*3320*/  MUFU.EX2 R200, R200 ;  /* 0x000000c800c87308 */ /* 0x000e220000000800 */
        /* <DEDUP_REMOVED lines=9> */
[----:B------:R-:W-:Y:S01]  /*33c0*/  BSSY.RECONVERGENT B0, `(.L_x_4517) ;  /* 0x0000028000007945 */ /* 0x000fe20003800200 */
[----:B------:R-:W-:Y:S01]  /*33d0*/  FMUL.FTZ R178, R14, R171 ;  /* 0x000000ab0eb27220 */ /* 0x000fe20000410000 */
[----:B------:R-:W-:Y:S01]  /*33e0*/  FMUL.FTZ R177, R13, R4 ;  /* 0x000000040db17220 */ /* 0x000fe20000410000 */
[----:B------:R-:W-:Y:S01]  /*33f0*/  FMUL.FTZ R3, R5, R190 ;  /* 0x000000be05037220 */ /* 0x000fe20000410000 */
[----:B-1----:R-:W-:Y:S01]  /*3400*/  FMUL.FTZ R188, R78, R187 ;  /* 0x000000bb4ebc7220 */ /* 0x002fe20000410000 */
[----:B------:R-:W-:Y:S01]  /*3410*/  FMUL.FTZ R171, R8, R189 ;  /* 0x000000bd08ab7220 */ /* 0x000fe20000410000 */
[----:B------:R-:W-:Y:S01]  /*3420*/  FMUL.FTZ R4, R6, R191 ;  /* 0x000000bf06047220 */ /* 0x000fe20000410000 */
        /* <DEDUP_REMOVED lines=21> */
[----:B0-2---:R-:W-:Y:S05]  /*3580*/  @P2 BRA `(.L_x_4518) ;  /* 0x0000000000242947 */ /* 0x005fea0003800000 */
        /* <DEDUP_REMOVED lines=9> */
.L_x_4518:
[----:B------:R-:W-:-:S06]  /*3620*/  LEA R0, R165, UR21, 0x2 ;  /* 0x00000015a5007c11 */ /* 0x000fcc000f8e10ff */
[----:B------:R-:W0:Y:S02]  /*3630*/  LDS R0, [R0+0x4e44] ;  /* 0x004e440000007984 */ /* 0x000e240000000800 */
.L_x_4519:
[----:B------:R-:W-:Y:S05]  /*3640*/  BSYNC.RECONVERGENT B0 ;  /* 0x0000000000007941 */ /* 0x000fea0003800200 */
.L_x_4517:
[----:B------:R-:W2:Y:S01]  /*3650*/  @P0 LDC R65, c[0x0][0x38c] ;  /* 0x0000e300ff410b82 */ /* 0x000ea20000000800 */
[----:B------:R-:W-:Y:S01]  /*3660*/  MOV R2, UR10 ;  /* 0x0000000a00027c02 */ /* 0x000fe20008000f00 */
[----:B------:R-:W-:Y:S02]  /*3670*/  IMAD.MOV.U32 R67, RZ, RZ, 0x8 ;  /* 0x00000008ff437424 */ /* 0x000fe400078e00ff */
[----:B------:R-:W-:Y:S01]  /*3680*/  HFMA2 R133, -RZ, RZ, 0, 0 ;  /* 0x00000000ff857431 */ /* 0x000fe200000001ff */
[----:B------:R-:W-:Y:S02]  /*3690*/  MOV R132, 0x3f800000 ;  /* 0x3f80000000847802 */ /* 0x000fe40000000f00 */
[----:B------:R-:W-:Y:S01]  /*36a0*/  @P0 IADD3 R2, PT, PT, R2, -0x2, RZ ;  /* 0xfffffffe02020810 */ /* 0x000fe20007ffe0ff */
[----:B------:R-:W-:-:S04]  /*36b0*/  FMUL.FTZ R172, R101, R32 ;  /* 0x0000002065ac7220 */ /* 0x000fc80000410000 */
[----:B--2---:R-:W-:-:S04]  /*36c0*/  @P0 IMAD R2, R2, R65, UR6 ;  /* 0x0000000602020e24 */ /* 0x004fc8000f8e0241 */
[----:B------:R-:W-:-:S04]  /*36d0*/  @P0 IMAD.WIDE R64, R2, R67, UR4 ;  /* 0x0000000402400e25 */ /* 0x000fc8000f8e0243 */
[-C--:B------:R-:W-:Y:S01]  /*36e0*/  FMUL.FTZ R67, R218, R216.reuse ;  /* 0x000000d8da437220 */ /* 0x080fe20000410000 */
[----:B------:R-:W-:-:S03]  /*36f0*/  FFMA.FTZ R2, R201, R216, R182 ;  /* 0x000000d8c9027223 */ /* 0x000fc600000100b6 */
[C---:B------:R-:W-:Y:S01]  /*3700*/  FMUL.FTZ R66, R214.reuse, R67 ;  /* 0x00000043d6427220 */ /* 0x040fe20000410000 */
[----:B------:R-:W-:Y:S01]  /*3710*/  FFMA.FTZ R2, R214, R2, R181 ;  /* 0x00000002d6027223 */ /* 0x000fe200000100b5 */
[----:B------:R-:W-:Y:S01]  /*3720*/  FMUL.FTZ R215, R15, R172 ;  /* 0x000000ac0fd77220 */ /* 0x000fe20000410000 */
[----:B------:R2:W5:Y:S01]  /*3730*/  @P0 LDG.E.64 R132, desc[UR24][R64.64] ;  /* 0x0000001840840981 */ /* 0x000562000c1e1b00 */
[C---:B------:R-:W-:Y:S01]  /*3740*/  FMUL.FTZ R66, R213.reuse, R66 ;  /* 0x00000042d5427220 */ /* 0x040fe20000410000 */
[----:B------:R-:W-:Y:S01]  /*3750*/  FFMA.FTZ R2, R213, R2, R180 ;  /* 0x00000002d5027223 */ /* 0x000fe200000100b4 */
[----:B------:R-:W-:Y:S02]  /*3760*/  ISETP.GT.U32.AND P2, PT, R165, 0x1f, PT ;  /* 0x0000001fa500780c */ /* 0x000fe40003f44070 */
[C---:B------:R-:W-:Y:S01]  /*3770*/  FMUL.FTZ R67, R211.reuse, R66 ;  /* 0x00000042d3437220 */ /* 0x040fe20000410000 */
[----:B------:R-:W-:-:S03]  /*3780*/  FFMA.FTZ R2, R211, R2, R179 ;  /* 0x00000002d3027223 */ /* 0x000fc600000100b3 */
[C---:B--2---:R-:W-:Y:S01]  /*3790*/  FMUL.FTZ R64, R212.reuse, R67 ;  /* 0x00000043d4407220 */ /* 0x044fe20000410000 */
        /* <DEDUP_REMOVED lines=13> */
[----:B------:R-:W-:Y:S02]  /*3870*/  FMUL.FTZ R2, R90, R23 ;  /* 0x000000175a027220 */ /* 0x000fe40000410000 */
[C---:B------:R-:W-:Y:S01]  /*3880*/  FMUL.FTZ R66, R204.reuse, R65 ;  /* 0x00000041cc427220 */ /* 0x040fe20000410000 */
[----:B------:R-:W-:Y:S01]  /*3890*/  FFMA.FTZ R64, R204, R64, R171 ;  /* 0x00000040cc407223 */ /* 0x000fe200000100ab */
[----:B------:R-:W-:Y:S02]  /*38a0*/  FMUL.FTZ R225, R7, R2 ;  /* 0x0000000207e17220 */ /* 0x000fe40000410000 */
[C---:B------:R-:W-:Y:S01]  /*38b0*/  FMUL.FTZ R65, R203.reuse, R66 ;  /* 0x00000042cb417220 */ /* 0x040fe20000410000 */
[----:B------:R-:W-:-:S03]  /*38c0*/  FFMA.FTZ R64, R203, R64, R4 ;  /* 0x00000040cb407223 */ /* 0x000fc60000010004 */
[C---:B------:R-:W-:Y:S01]  /*38d0*/  FMUL.FTZ R65, R202.reuse, R65 ;  /* 0x00000041ca417220 */ /* 0x040fe20000410000 */
[----:B------:R-:W-:-:S03]  /*38e0*/  FFMA.FTZ R66, R202, R64, R225 ;  /* 0x00000040ca427223 */ /* 0x000fc600000100e1 */
[C---:B------:R-:W-:Y:S01]  /*38f0*/  FMUL.FTZ R64, R200.reuse, R65 ;  /* 0x00000041c8407220 */ /* 0x040fe20000410000 */
[----:B------:R-:W-:-:S05]  /*3900*/  FFMA.FTZ R65, R200, R66, R3 ;  /* 0x00000042c8417223 */ /* 0x000fca0000010003 */
[----:B------:R2:W-:Y:S02]  /*3910*/  STS.64 [R162+0x4230], R64 ;  /* 0x00423040a2007388 */ /* 0x0005e40000000a00 */
[----:B--2---:R-:W-:Y:S01]  /*3920*/  P2R R64, PR, RZ, 0x4 ;  /* 0x00000004ff407803 */ /* 0x004fe20000000000 */
[----:B------:R-:W-:Y:S06]  /*3930*/  BAR.SYNC.DEFER_BLOCKING 0x0 ;  /* 0x0000000000007b1d */ /* 0x000fec0000010000 */
[----:B------:R-:W-:Y:S05]  /*3940*/  @P2 BRA `(.L_x_4520) ;  /* 0x0000000000d82947 */ /* 0x000fea0003800000 */
[----:B------:R-:W-:Y:S01]  /*3950*/  LEA R217, R165, R162, 0x3 ;  /* 0x000000a2a5d97211 */ /* 0x000fe200078e18ff */
[----:B------:R-:W-:Y:S01]  /*3960*/  UMOV UR26, 0xffffffff ;  /* 0xffffffff001a7882 */ /* 0x000fe20000000000 */
[C---:B------:R-:W-:Y:S02]  /*3970*/  ISETP.GE.AND P2, PT, R146.reuse, 0x10, PT ;  /* 0x000000109200780c */ /* 0x040fe40003f46270 */
[C---:B------:R-:W-:Y:S01]  /*3980*/  ISETP.GE.AND P3, PT, R146.reuse, 0x4, PT ;  /* 0x000000049200780c */ /* 0x040fe20003f66270 */
[----:B------:R-:W2:Y:S01]  /*3990*/  LDS.128 R64, [R217+0x4230] ;  /* 0x00423000d9407984 */ /* 0x000ea20000000c00 */
[C---:B------:R-:W-:Y:S02]  /*39a0*/  ISETP.GE.AND P4, PT, R146.reuse, 0x2, PT ;  /* 0x000000029200780c */ /* 0x040fe40003f86270 */
[----:B------:R-:W-:Y:S01]  /*39b0*/  ISETP.GE.AND P5, PT, R146, 0x1, PT ;  /* 0x000000019200780c */ /* 0x000fe20003fa6270 */
[-C--:B--2---:R-:W-:Y:S01]  /*39c0*/  FFMA.FTZ R220, R65, R66.reuse, R67 ;  /* 0x0000004241dc7223 */ /* 0x084fe20000010043 */
[----:B------:R-:W-:Y:S01]  /*39d0*/  FMUL.FTZ R67, R64, R66 ;  /* 0x0000004240437220 */ /* 0x000fe20000410000 */
[----:B------:R-:W-:-:S02]  /*39e0*/  P2R R64, PR, RZ, 0x4 ;  /* 0x00000004ff407803 */ /* 0x000fc40000000000 */
[----:B------:R-:W-:Y:S01]  /*39f0*/  ISETP.GE.AND P2, PT, R146, 0x8, PT ;  /* 0x000000089200780c */ /* 0x000fe20003f46270 */
[----:B------:R-:W-:-:S12]  /*3a00*/  BRA.DIV UR26, `(.L_x_4521) ;  /* 0x0000003a1ab47947 */ /* 0x000fd8000b800000 */
        /* <DEDUP_REMOVED lines=22> */
.L_x_4578:
[----:B------:R-:W-:Y:S01]  /*3b70*/  ISETP.GE.AND P2, PT, R146, 0x10, PT ;  /* 0x000000109200780c */ /* 0x000fe20003f46270 */
[----:B----4-:R-:W-:Y:S01]  /*3b80*/  FFMA.FTZ R65, R67, R65, R64 ;  /* 0x0000004143417223 */ /* 0x010fe20000010040 */
[----:B------:R-:W-:-:S04]  /*3b90*/  UMOV UR26, 0xffffffff ;  /* 0xffffffff001a7882 */ /* 0x000fc80000000000 */
[----:B------:R-:W-:-:S07]  /*3ba0*/  FSEL R219, R64, R65, !P2 ;  /* 0x0000004140db7208 */ /* 0x000fce0005000000 */
[----:B--23--:R-:W-:Y:S01]  /*3bb0*/  @P2 FMUL.FTZ R67, R67, R222 ;  /* 0x000000de43432220 */ /* 0x00cfe20000410000 */
[----:B------:R-:W-:Y:S06]  /*3bc0*/  BRA.DIV UR26, `(.L_x_4522) ;  /* 0x0000003e1a487947 */ /* 0x000fec000b800000 */
.L_x_4581:
[----:B------:R-:W-:-:S03]  /*3bd0*/  UMOV UR26, 0xffffffff ;  /* 0xffffffff001a7882 */ /* 0x000fc60000000000 */
[----:B------:R-:W-:Y:S05]  /*3be0*/  BRA.DIV UR26, `(.L_x_4523) ;  /* 0x0000003e1a687947 */ /* 0x000fea000b800000 */
.L_x_4584:
[----:B------:R-:W-:-:S03]  /*3bf0*/  UMOV UR26, 0xffffffff ;  /* 0xffffffff001a7882 */ /* 0x000fc60000000000 */
[----:B------:R-:W-:Y:S05]  /*3c00*/  BRA.DIV UR26, `(.L_x_4524) ;  /* 0x0000003e1a887947 */ /* 0x000fea000b800000 */
[----:B------:R2:W3:Y:S04]  /*3c10*/  SHFL.UP PT, R220, R67, 0x1, RZ ;  /* 0x0420000043dc7989 */ /* 0x0004e800000e00ff */
[----:B------:R-:W4:Y:S04]  /*3c20*/  SHFL.UP PT, R219, R219, 0x1, RZ ;  /* 0x04200000dbdb7989 */ /* 0x000f2800000e00ff */
[----:B-----5:R2:W0:Y:S04]  /*3c30*/  SHFL.IDX PT, R64, R132, RZ, 0x1f ;  /* 0x00001fff84407589 */ /* 0x02042800000e0000 */
[----:B------:R2:W0:Y:S02]  /*3c40*/  SHFL.IDX PT, R65, R133, RZ, 0x1f ;  /* 0x00001fff85417589 */ /* 0x00042400000e0000 */
.L_x_4590:
[----:B--2---:R-:W2:Y:S01]  /*3c50*/  LDS.64 R66, [R217+0x4230] ;  /* 0x00423000d9427984 */ /* 0x004ea20000000a00 */
[C---:B0--34-:R-:W-:Y:S01]  /*3c60*/  @P1 FFMA.FTZ R65, R220.reuse, R65, R219 ;  /* 0x00000041dc411223 */ /* 0x059fe200000100db */
[----:B------:R-:W-:-:S03]  /*3c70*/  @P1 FMUL.FTZ R64, R220, R64 ;  /* 0x00000040dc401220 */ /* 0x000fc60000410000 */
[-C--:B--2---:R-:W-:Y:S01]  /*3c80*/  FFMA.FTZ R67, R65, R66.reuse, R67 ;  /* 0x0000004241437223 */ /* 0x084fe20000010043 */
[----:B------:R-:W-:-:S05]  /*3c90*/  FMUL.FTZ R66, R64, R66 ;  /* 0x0000004240427220 */ /* 0x000fca0000410000 */
[----:B------:R2:W-:Y:S02]  /*3ca0*/  STS.128 [R217+0x4230], R64 ;  /* 0x00423040d9007388 */ /* 0x0005e40000000c00 */
.L_x_4520:
[----:B------:R-:W-:Y:S05]  /*3cb0*/  WARPSYNC.ALL ;  /* 0x0000000000007948 */ /* 0x000fea0003800000 */
[----:B------:R-:W-:Y:S01]  /*3cc0*/  BAR.SYNC.DEFER_BLOCKING 0x0 ;  /* 0x0000000000007b1d */ /* 0x000fe20000010000 */
[C---:B012---:R-:W-:Y:S01]  /*3cd0*/  FMUL.FTZ R65, R200.reuse, R0 ;  /* 0x00000000c8417220 */ /* 0x047fe20000410000 */
[----:B------:R-:W-:Y:S01]  /*3ce0*/  FFMA.FTZ R64, R200, R183, R186 ;  /* 0x000000b7c8407223 */ /* 0x000fe200000100ba */
[----:B------:R-:W-:Y:S01]  /*3cf0*/  UISETP.GE.AND UP0, UPT, UR10, UR51, UPT ;  /* 0x000000330a00728c */ /* 0x000fe2000bf06270 */
[----:B-----5:R-:W-:Y:S02]  /*3d00*/  HFMA2 R133, -RZ, RZ, 0, 0 ;  /* 0x00000000ff857431 */ /* 0x020fe400000001ff */
[C---:B------:R-:W-:Y:S01]  /*3d10*/  FMUL.FTZ R66, R202.reuse, R65 ;  /* 0x00000041ca427220 */ /* 0x040fe20000410000 */
[----:B------:R-:W-:Y:S01]  /*3d20*/  FFMA.FTZ R64, R202, R64, R185 ;  /* 0x00000040ca407223 */ /* 0x000fe200000100b9 */
[----:B------:R-:W-:Y:S01]  /*3d30*/  ISETP.GT.U32.AND P2, PT, R165, 0x1f, PT ;  /* 0x0000001fa500780c */ /* 0x000fe20003f44070 */
[----:B------:R-:W-:-:S02]  /*3d40*/  IMAD.MOV.U32 R132, RZ, RZ, 0x3f800000 ;  /* 0x3f800000ff847424 */ /* 0x000fc400078e00ff */
        /* <DEDUP_REMOVED lines=22> */
[----:B------:R-:W-:Y:S02]  /*3eb0*/  FFMA.FTZ R64, R212, R64, R195 ;  /* 0x00000040d4407223 */ /* 0x000fe400000100c3 */
[----:B------:R-:W1:Y:S01]  /*3ec0*/  @!P1 LDS.64 R132, [UR26+0x4f40] ;  /* 0x004f401aff849984 */ /* 0x000e620008000a00 */
        /* <DEDUP_REMOVED lines=26> */
[----:B-12---:R-:W-:Y:S05]  /*4070*/  @P2 BRA `(.L_x_4525) ;  /* 0x0000000000f02947 */ /* 0x006fea0003800000 */
        /* <DEDUP_REMOVED lines=50> */
.L_x_4607:
        /* <DEDUP_REMOVED lines=10> */
.L_x_4525:
[----:B------:R-:W-:Y:S05]  /*4440*/  WARPSYNC.ALL ;  /* 0x0000000000007948 */ /* 0x000fea0003800000 */
[----:B------:R-:W-:Y:S01]  /*4450*/  ISETP.NE.AND P1, PT, R165, RZ, PT ;  /* 0x000000ffa500720c */ /* 0x000fe20003f25270 */
[----:B------:R-:W-:Y:S01]  /*4460*/  BAR.SYNC.DEFER_BLOCKING 0x0 ;  /* 0x0000000000007b1d */ /* 0x000fe20000010000 */
[----:B------:R-:W-:Y:S01]  /*4470*/  FADD.FTZ R182, -R182, R223 ;  /* 0x000000dfb6b67221 */ /* 0x000fe20000010100 */
[----:B------:R-:W-:Y:S01]  /*4480*/  FADD.FTZ R181, -R181, R226 ;  /* 0x000000e2b5b57221 */ /* 0x000fe20000010100 */
[----:B------:R-:W-:Y:S01]  /*4490*/  FADD.FTZ R180, -R180, R221 ;  /* 0x000000ddb4b47221 */ /* 0x000fe20000010100 */
[----:B------:R-:W-:Y:S01]  /*44a0*/  FADD.FTZ R179, -R179, R224 ;  /* 0x000000e0b3b37221 */ /* 0x000fe20000010100 */
[----:B------:R-:W-:-:S07]  /*44b0*/  FFMA.FTZ R172, R15, -R172, R222 ;  /* 0x800000ac0fac7223 */ /* 0x000fce00000100de */
[----:B------:R-:W-:Y:S01]  /*44c0*/  VOTEU.ALL UP0, P1 ;  /* 0x0000000000ff7886 */ /* 0x000fe20000800000 */
[----:B------:R-:W-:Y:S01]  /*44d0*/  FADD.FTZ R178, -R178, R220 ;  /* 0x000000dcb2b27221 */ /* 0x000fe20000010100 */
[----:B------:R-:W-:Y:S01]  /*44e0*/  FADD.FTZ R177, -R177, R219 ;  /* 0x000000dbb1b17221 */ /* 0x000fe20000010100 */
[----:B------:R-:W-:Y:S01]  /*44f0*/  FADD.FTZ R176, -R176, R218 ;  /* 0x000000dab0b07221 */ /* 0x000fe20000010100 */
[----:B------:R-:W-:Y:S01]  /*4500*/  LEA.HI R246, R184, R165, RZ, 0x1b ;  /* 0x000000a5b8f67211 */ /* 0x000fe200078fd8ff */
[----:B------:R-:W-:Y:S01]  /*4510*/  @!UP0 ULEA UR26, UR6, UR21, 0x3 ;  /* 0x00000015061a8291 */ /* 0x000fe2000f8e18ff */
[C---:B------:R-:W-:Y:S01]  /*4520*/  IADD3 R184, PT, PT, R165.reuse, 0x40, RZ ;  /* 0x00000040a5b87810 */ /* 0x040fe20007ffe0ff */
[----:B------:R-:W-:Y:S02]  /*4530*/  VIADD R238, R165, 0x300 ;  /* 0x00000300a5ee7836 */ /* 0x000fe40000000000 */
[----:B------:R-:W-:Y:S01]  /*4540*/  FADD.FTZ R173, -R173, R229 ;  /* 0x000000e5adad7221 */ /* 0x000fe20000010100 */
[----:B0-----:R-:W-:Y:S01]  /*4550*/  IADD3 R232, PT, PT, R165, 0x240, RZ ;  /* 0x00000240a5e87810 */ /* 0x001fe20007ffe0ff */
[----:B------:R-:W-:Y:S01]  /*4560*/  FMUL.FTZ R250, R89, R231 ;  /* 0x000000e759fa7220 */ /* 0x000fe20000410000 */
[C---:B------:R-:W-:Y:S01]  /*4570*/  IADD3 R234, PT, PT, R165.reuse, 0x280, RZ ;  /* 0x00000280a5ea7810 */ /* 0x040fe20007ffe0ff */
[----:B------:R-:W-:Y:S01]  /*4580*/  FADD.FTZ R4, -R4, R227 ;  /* 0x000000e304047221 */ /* 0x000fe20000010100 */
[----:B------:R-:W-:Y:S01]  /*4590*/  IADD3 R236, PT, PT, R165, 0x2c0, RZ ;  /* 0x000002c0a5ec7810 */ /* 0x000fe20007ffe0ff */
[----:B------:R-:W-:Y:S01]  /*45a0*/  FFMA.FTZ R2, R7, -R2, R228 ;  /* 0x8000000207027223 */ /* 0x000fe200000100e4 */
[C---:B------:R-:W-:Y:S01]  /*45b0*/  IADD3 R240, PT, PT, R165.reuse, 0x340, RZ ;  /* 0x00000340a5f07810 */ /* 0x040fe20007ffe0ff */
[----:B------:R-:W-:Y:S01]  /*45c0*/  FMUL.FTZ R223, R88, R223 ;  /* 0x000000df58df7220 */ /* 0x000fe20000410000 */
[C---:B------:R-:W-:Y:S01]  /*45d0*/  IADD3 R242, PT, PT, R165.reuse, 0x380, RZ ;  /* 0x00000380a5f27810 */ /* 0x040fe20007ffe0ff */
[----:B------:R-:W0:Y:S01]  /*45e0*/  LDS R64, [R162+0x4444] ;  /* 0x00444400a2407984 */ /* 0x000e220000000800 */
[----:B------:R-:W-:Y:S01]  /*45f0*/  IADD3 R244, PT, PT, R165, 0x3c0, RZ ;  /* 0x000003c0a5f47810 */ /* 0x000fe20007ffe0ff */
[----:B------:R-:W-:Y:S01]  /*4600*/  FMUL.FTZ R221, R86, R221 ;  /* 0x000000dd56dd7220 */ /* 0x000fe20000410000 */
[----:B------:R-:W-:Y:S01]  /*4610*/  LEA.HI R184, R184, R165, RZ, 0x1b ;  /* 0x000000a5b8b87211 */ /* 0x000fe200078fd8ff */
[----:B------:R1:W-:Y:S01]  /*4620*/  @!P1 STS.64 [UR26+0x4f40], R132 ;  /* 0x004f4084ff009988 */ /* 0x0003e20008000a1a */
[----:B------:R-:W-:Y:S01]  /*4630*/  LEA R246, R246, UR21, 0x2 ;  /* 0x00000015f6f67c11 */ /* 0x000fe2000f8e10ff */
[----:B------:R-:W-:Y:S01]  /*4640*/  FMUL.FTZ R219, R82, R219 ;  /* 0x000000db52db7220 */ /* 0x000fe20000410000 */
[----:B------:R-:W-:Y:S01]  /*4650*/  FMUL.FTZ R229, R78, R229 ;  /* 0x000000e54ee57220 */ /* 0x000fe20000410000 */
[----:B------:R-:W-:Y:S01]  /*4660*/  FMUL.FTZ R227, R76, R227 ;  /* 0x000000e34ce37220 */ /* 0x000fe20000410000 */
[----:B------:R-:W-:Y:S01]  /*4670*/  BSSY.RECONVERGENT B0, `(.L_x_4527) ;  /* 0x00000e8000007945 */ /* 0x000fe20003800200 */
[----:B0-----:R-:W-:Y:S01]  /*4680*/  FFMA.FTZ R183, R64, R0, R183 ;  /* 0x0000000040b77223 */ /* 0x001fe200000100b7 */
[----:B------:R-:W-:Y:S01]  /*4690*/  FADD.FTZ R0, -R201, R231 ;  /* 0x000000e7c9007221 */ /* 0x000fe20000010100 */
[----:B------:R-:W-:-:S02]  /*46a0*/  LEA.HI R231, R244, R165, RZ, 0x1b ;  /* 0x000000a5f4e77211 */ /* 0x000fc400078fd8ff */
[----:B------:R-:W-:Y:S01]  /*46b0*/  FFMA.FTZ R186, R200, R183, R186 ;  /* 0x000000b7c8ba7223 */ /* 0x000fe200000100ba */
[C---:B------:R-:W-:Y:S02]  /*46c0*/  SHF.L.U32 R200, R165.reuse, 0x4, RZ ;  /* 0x00000004a5c87819 */ /* 0x040fe400000006ff */
[----:B------:R-:W-:Y:S01]  /*46d0*/  LEA R244, R184, UR21, 0x2 ;  /* 0x00000015b8f47c11 */ /* 0x000fe2000f8e10ff */
[----:B------:R-:W-:Y:S01]  /*46e0*/  FFMA.FTZ R185, R202, R186, R185 ;  /* 0x000000bacab97223 */ /* 0x000fe200000100b9 */
[----:B------:R-:W-:Y:S01]  /*46f0*/  LEA.HI R64, R165, R200, RZ, 0x1f ;  /* 0x000000c8a5407211 */ /* 0x000fe200078ff8ff */
[----:B------:R-:W-:Y:S01]  /*4700*/  FMUL.FTZ R7, R7, R186 ;  /* 0x000000ba07077220 */ /* 0x000fe20000410000 */
[----:B------:R-:W-:Y:S01]  /*4710*/  LEA.HI R200, R200, R200, RZ, 0x1b ;  /* 0x000000c8c8c87211 */ /* 0x000fe200078fd8ff */
[-C--:B------:R-:W-:Y:S01]  /*4720*/  FFMA.FTZ R187, R203, R185.reuse, R187 ;  /* 0x000000b9cbbb7223 */ /* 0x080fe200000100bb */
[----:B------:R-:W-:Y:S01]  /*4730*/  LEA R64, R64, UR21, 0x2 ;  /* 0x0000001540407c11 */ /* 0x000fe2000f8e10ff */
[----:B------:R-:W-:Y:S01]  /*4740*/  FMUL.FTZ R6, R6, R185 ;  /* 0x000000b906067220 */ /* 0x000fe20000410000 */
[----:B------:R-:W-:Y:S01]  /*4750*/  LEA R200, R200, UR21, 0x2 ;  /* 0x00000015c8c87c11 */ /* 0x000fe2000f8e10ff */
[----:B------:R-:W-:Y:S01]  /*4760*/  FFMA.FTZ R188, R204, R187, R188 ;  /* 0x000000bbccbc7223 */ /* 0x000fe200000100bc */
[----:B------:R-:W-:-:S03]  /*4770*/  LEA R184, R231, UR21, 0x2 ;  /* 0x00000015e7b87c11 */ /* 0x000fc6000f8e10ff */
[-C--:B------:R-:W-:Y:S01]  /*4780*/  FFMA.FTZ R189, R206, R188.reuse, R189 ;  /* 0x000000bccebd7223 */ /* 0x080fe200000100bd */
[----:B------:R-:W-:-:S03]  /*4790*/  FMUL.FTZ R204, R26, R188 ;  /* 0x000000bc1acc7220 */ /* 0x000fc60000410000 */
[----:B------:R-:W-:-:S04]  /*47a0*/  FFMA.FTZ R190, R205, R189, R190 ;  /* 0x000000bdcdbe7223 */ /* 0x000fc800000100be */
[----:B------:R-:W-:-:S04]  /*47b0*/  FFMA.FTZ R191, R208, R190, R191 ;  /* 0x000000bed0bf7223 */ /* 0x000fc800000100bf */
[----:B------:R-:W-:-:S04]  /*47c0*/  FFMA.FTZ R192, R207, R191, R192 ;  /* 0x000000bfcfc07223 */ /* 0x000fc800000100c0 */
[-C--:B------:R-:W-:Y:S01]  /*47d0*/  FFMA.FTZ R193, R210, R192.reuse, R193 ;  /* 0x000000c0d2c17223 */ /* 0x080fe200000100c1 */
[----:B------:R-:W-:Y:S01]  /*47e0*/  FMUL.FTZ R208, R30, R192 ;  /* 0x000000c01ed07220 */ /* 0x000fe20000410000 */
[----:B------:R-:W-:Y:S02]  /*47f0*/  IADD3 R210, PT, PT, R165, 0x100, RZ ;  /* 0x00000100a5d27810 */ /* 0x000fe40007ffe0ff */
[----:B------:R-:W-:Y:S02]  /*4800*/  FFMA.FTZ R194, R209, R193, R194 ;  /* 0x000000c1d1c27223 */ /* 0x000fe400000100c2 */
[----:B------:R-:W-:Y:S02]  /*4810*/  LEA.HI R210, R210, R165, RZ, 0x1b ;  /* 0x000000a5d2d27211 */ /* 0x000fe400078fd8ff */
[----:B------:R-:W-:Y:S01]  /*4820*/  FFMA.FTZ R195, R212, R194, R195 ;  /* 0x000000c2d4c37223 */ /* 0x000fe200000100c3 */
[----:B------:R-:W-:-:S03]  /*4830*/  IADD3 R212, PT, PT, R165, 0x140, RZ ;  /* 0x00000140a5d47810 */ /* 0x000fc60007ffe0ff */
[-C--:B------:R-:W-:Y:S01]  /*4840*/  FFMA.FTZ R196, R211, R195.reuse, R196 ;  /* 0x000000c3d3c47223 */ /* 0x080fe200000100c4 */
[----:B------:R-:W-:Y:S01]  /*4850*/  FMUL.FTZ R205, R33, R195 ;  /* 0x000000c321cd7220 */ /* 0x000fe20000410000 */
[----:B------:R-:W-:Y:S01]  /*4860*/  FMUL.FTZ R211, R31, R193 ;  /* 0x000000c11fd37220 */ /* 0x000fe20000410000 */
[----:B------:R-:W-:Y:S01]  /*4870*/  LEA.HI R212, R212, R165, RZ, 0x1b ;  /* 0x000000a5d4d47211 */ /* 0x000fe200078fd8ff */
[-C--:B------:R-:W-:Y:S01]  /*4880*/  FFMA.FTZ R197, R213, R196.reuse, R197 ;  /* 0x000000c4d5c57223 */ /* 0x080fe200000100c5 */
[----:B------:R-:W-:Y:S01]  /*4890*/  FMUL.FTZ R202, R34, R196 ;  /* 0x000000c422ca7220 */ /* 0x000fe20000410000 */
[----:B------:R-:W-:Y:S01]  /*48a0*/  FMUL.FTZ R207, R100, R205 ;  /* 0x000000cd64cf7220 */ /* 0x000fe20000410000 */
[----:B------:R-:W-:Y:S01]  /*48b0*/  FMUL.FTZ R213, R98, R211 ;  /* 0x000000d362d57220 */ /* 0x000fe20000410000 */
[-C--:B------:R-:W-:Y:S01]  /*48c0*/  FFMA.FTZ R198, R214, R197.reuse, R198 ;  /* 0x000000c5d6c67223 */ /* 0x080fe200000100c6 */
[----:B------:R-:W-:Y:S01]  /*48d0*/  FMUL.FTZ R201, R35, R197 ;  /* 0x000000c523c97220 */ /* 0x000fe20000410000 */
[----:B------:R-:W-:Y:S01]  /*48e0*/  FMUL.FTZ R203, R103, R202 ;  /* 0x000000ca67cb7220 */ /* 0x000fe20000410000 */
[C---:B------:R-:W-:Y:S01]  /*48f0*/  IADD3 R214, PT, PT, R165.reuse, 0x180, RZ ;  /* 0x00000180a5d67810 */ /* 0x040fe20007ffe0ff */
[-C--:B------:R-:W-:Y:S01]  /*4900*/  FFMA.FTZ R199, R216, R198.reuse, R199 ;  /* 0x000000c6d8c77223 */ /* 0x080fe200000100c7 */
[----:B------:R-:W-:Y:S01]  /*4910*/  FMUL.FTZ R66, R36, R198 ;  /* 0x000000c624427220 */ /* 0x000fe20000410000 */
[----:B------:R-:W-:Y:S01]  /*4920*/  VIADD R216, R165, 0x1c0 ;  /* 0x000001c0a5d87836 */ /* 0x000fe20000000000 */
[----:B------:R-:W-:Y:S01]  /*4930*/  LEA.HI R214, R214, R165, RZ, 0x1b ;  /* 0x000000a5d6d67211 */ /* 0x000fe200078fd8ff */
[----:B------:R-:W-:Y:S01]  /*4940*/  FMUL.FTZ R65, R37, R199 ;  /* 0x000000c725417220 */ /* 0x000fe20000410000 */
[----:B-1----:R-:W-:-:S02]  /*4950*/  FMUL.FTZ R133, R105, R66 ;  /* 0x0000004269857220 */ /* 0x002fc40000410000 */
[----:B------:R-:W-:Y:S01]  /*4960*/  LEA.HI R216, R216, R165, RZ, 0x1b ;  /* 0x000000a5d8d87211 */ /* 0x000fe200078fd8ff */
[-C--:B------:R-:W-:Y:S01]  /*4970*/  FMUL.FTZ R67, R104, R65.reuse ;  /* 0x0000004168437220 */ /* 0x080fe20000410000 */
[----:B------:R-:W-:-:S04]  /*4980*/  FFMA.FTZ R65, R0, R65, RZ ;  /* 0x0000004100417223 */ /* 0x000fc800000100ff */
[----:B------:R-:W-:Y:S01]  /*4990*/  FFMA.FTZ R132, R182, R66, R65 ;  /* 0x00000042b6847223 */ /* 0x000fe20000010041 */
[----:B------:R0:W-:Y:S01]  /*49a0*/  STS [R64+0x2100], R67 ;  /* 0x0021004340007388 */ /* 0x0001e20000000800 */
[----:B------:R-:W-:Y:S01]  /*49b0*/  FMUL.FTZ R66, R28, R190 ;  /* 0x000000be1c427220 */ /* 0x000fe20000410000 */
[----:B------:R-:W-:Y:S02]  /*49c0*/  FMUL.FTZ R65, R29, R191 ;  /* 0x000000bf1d417220 */ /* 0x000fe40000410000 */
[----:B------:R1:W-:Y:S02]  /*49d0*/  STS [R200+0x2104], R133 ;  /* 0x00210485c8007388 */ /* 0x0003e40000000800 */
[----:B------:R-:W-:Y:S02]  /*49e0*/  FMUL.FTZ R233, R96, R65 ;  /* 0x0000004160e97220 */ /* 0x000fe40000410000 */
[----:B------:R2:W-:Y:S01]  /*49f0*/  STS [R200+0x210c], R203 ;  /* 0x00210ccbc8007388 */ /* 0x0005e20000000800 */
[-C--:B0-----:R-:W-:Y:S01]  /*4a00*/  FMUL.FTZ R67, R102, R201.reuse ;  /* 0x000000c966437220 */ /* 0x081fe20000410000 */
[----:B------:R-:W-:Y:S01]  /*4a10*/  FFMA.FTZ R201, R181, R201, R132 ;  /* 0x000000c9b5c97223 */ /* 0x000fe20000010084 */
[----:B------:R-:W-:Y:S01]  /*4a20*/  FMUL.FTZ R132, R32, R194 ;  /* 0x000000c220847220 */ /* 0x000fe20000410000 */
[----:B------:R-:W-:Y:S01]  /*4a30*/  STS [R200+0x2110], R207 ;  /* 0x002110cfc8007388 */ /* 0x000fe20000000800 */
[----:B-1----:R-:W-:Y:S01]  /*4a40*/  FMUL.FTZ R133, R99, R208 ;  /* 0x000000d063857220 */ /* 0x002fe20000410000 */
[----:B------:R-:W-:Y:S01]  /*4a50*/  FFMA.FTZ R202, R180, R202, R201 ;  /* 0x000000cab4ca7223 */ /* 0x000fe200000100c9 */
[----:B------:R-:W-:Y:S01]  /*4a60*/  FMUL.FTZ R209, R101, R132 ;  /* 0x0000008465d17220 */ /* 0x000fe20000410000 */
[----:B------:R0:W-:Y:S01]  /*4a70*/  STS [R200+0x2108], R67 ;  /* 0x00210843c8007388 */ /* 0x0001e20000000800 */
[----:B--2---:R-:W-:Y:S01]  /*4a80*/  FMUL.FTZ R203, R97, R66 ;  /* 0x0000004261cb7220 */ /* 0x004fe20000410000 */
[----:B------:R-:W-:Y:S01]  /*4a90*/  FFMA.FTZ R205, R179, R205, R202 ;  /* 0x000000cdb3cd7223 */ /* 0x000fe200000100ca */
[----:B------:R-:W-:Y:S01]  /*4aa0*/  FMUL.FTZ R201, R25, R187 ;  /* 0x000000bb19c97220 */ /* 0x000fe20000410000 */
[----:B------:R1:W-:Y:S01]  /*4ab0*/  STS [R200+0x211c], R133 ;  /* 0x00211c85c8007388 */ /* 0x0003e20000000800 */
[----:B------:R-:W-:Y:S01]  /*4ac0*/  FMUL.FTZ R202, R22, R183 ;  /* 0x000000b716ca7220 */ /* 0x000fe20000410000 */
[----:B------:R-:W-:Y:S01]  /*4ad0*/  FFMA.FTZ R205, R172, R132, R205 ;  /* 0x00000084accd7223 */ /* 0x000fe200000100cd */
[----:B------:R-:W-:Y:S01]  /*4ae0*/  FMUL.FTZ R132, R24, R185 ;  /* 0x000000b918847220 */ /* 0x000fe20000410000 */
[----:B------:R2:W-:Y:S01]  /*4af0*/  STS [R200+0x2114], R209 ;  /* 0x002114d1c8007388 */ /* 0x0005e20000000800 */
[----:B------:R-:W-:Y:S01]  /*4b00*/  FMUL.FTZ R235, R91, R202 ;  /* 0x000000ca5beb7220 */ /* 0x000fe20000410000 */
[----:B0-----:R-:W-:Y:S01]  /*4b10*/  FMUL.FTZ R67, R27, R189 ;  /* 0x000000bd1b437220 */ /* 0x001fe20000410000 */
[----:B------:R-:W-:Y:S01]  /*4b20*/  FFMA.FTZ R206, R178, R211, R205 ;  /* 0x000000d3b2ce7223 */ /* 0x000fe200000100cd */
[----:B------:R0:W-:Y:S01]  /*4b30*/  STS [R200+0x2118], R213 ;  /* 0x002118d5c8007388 */ /* 0x0001e20000000800 */
[----:B------:R-:W-:Y:S01]  /*4b40*/  LEA.HI R205, R234, R165, RZ, 0x1b ;  /* 0x000000a5eacd7211 */ /* 0x000fe200078fd8ff */
[----:B-1----:R-:W-:Y:S01]  /*4b50*/  FMUL.FTZ R133, R23, R186 ;  /* 0x000000ba17857220 */ /* 0x002fe20000410000 */
[----:B------:R-:W-:Y:S01]  /*4b60*/  FMUL.FTZ R207, R94, R67 ;  /* 0x000000435ecf7220 */ /* 0x000fe20000410000 */
[----:B------:R1:W-:Y:S01]  /*4b70*/  STS [R200+0x2120], R233 ;  /* 0x002120e9c8007388 */ /* 0x0003e20000000800 */
[----:B------:R-:W-:Y:S01]  /*4b80*/  FFMA.FTZ R251, R177, R208, R206 ;  /* 0x000000d0b1fb7223 */ /* 0x000fe200000100ce */
[----:B--2---:R-:W-:Y:S01]  /*4b90*/  FMUL.FTZ R209, R95, R204 ;  /* 0x000000cc5fd17220 */ /* 0x004fe20000410000 */
[----:B------:R-:W-:Y:S01]  /*4ba0*/  VIADD R208, R165, 0xc0 ;  /* 0x000000c0a5d07836 */ /* 0x000fe20000000000 */
[----:B------:R2:W-:Y:S01]  /*4bb0*/  STS [R200+0x2124], R203 ;  /* 0x002124cbc8007388 */ /* 0x0005e20000000800 */
[----:B------:R-:W-:Y:S01]  /*4bc0*/  FFMA.FTZ R248, R176, R65, R251 ;  /* 0x00000041b0f87223 */ /* 0x000fe200000100fb */
[----:B0-----:R-:W-:Y:S01]  /*4bd0*/  FMUL.FTZ R213, R92, R201 ;  /* 0x000000c95cd57220 */ /* 0x001fe20000410000 */
[----:B------:R-:W-:Y:S01]  /*4be0*/  FADD.FTZ R251, -R175, R217 ;  /* 0x000000d9affb7221 */ /* 0x000fe20000010100 */
[----:B------:R0:W-:Y:S01]  /*4bf0*/  STS [R200+0x2128], R207 ;  /* 0x002128cfc8007388 */ /* 0x0001e20000000800 */
[----:B------:R-:W-:Y:S01]  /*4c00*/  IADD3 R206, PT, PT, R165, 0x80, RZ ;  /* 0x00000080a5ce7810 */ /* 0x000fe20007ffe0ff */
[----:B-1----:R-:W-:Y:S01]  /*4c10*/  FMUL.FTZ R233, R90, R133 ;  /* 0x000000855ae97220 */ /* 0x002fe20000410000 */
[----:B------:R-:W-:Y:S01]  /*4c20*/  FFMA.FTZ R65, R251, R66, R248 ;  /* 0x00000042fb417223 */ /* 0x000fe200000100f8 */
[----:B------:R1:W-:Y:S01]  /*4c30*/  STS [R200+0x212c], R209 ;  /* 0x00212cd1c8007388 */ /* 0x0003e20000000800 */
[----:B------:R-:W-:Y:S01]  /*4c40*/  FADD.FTZ R248, -R174, R215 ;  /* 0x000000d7aef87221 */ /* 0x000fe20000010100 */
[----:B--2---:R-:W-:Y:S01]  /*4c50*/  FMUL.FTZ R203, R93, R132 ;  /* 0x000000845dcb7220 */ /* 0x004fe20000410000 */
[----:B------:R-:W-:Y:S01]  /*4c60*/  LEA.HI R206, R206, R165, RZ, 0x1b ;  /* 0x000000a5cece7211 */ /* 0x000fe200078fd8ff */
[----:B------:R2:W-:Y:S01]  /*4c70*/  STS [R200+0x2130], R213 ;  /* 0x002130d5c8007388 */ /* 0x0005e20000000800 */
[----:B------:R-:W-:Y:S01]  /*4c80*/  FFMA.FTZ R66, R248, R67, R65 ;  /* 0x00000043f8427223 */ /* 0x000fe20000010041 */
[----:B------:R-:W-:Y:S01]  /*4c90*/  LEA.HI R208, R208, R165, RZ, 0x1b ;  /* 0x000000a5d0d07211 */ /* 0x000fe200078fd8ff */
[----:B------:R-:W-:Y:S01]  /*4ca0*/  FMUL.FTZ R217, R80, R217 ;  /* 0x000000d950d97220 */ /* 0x000fe20000410000 */
[----:B------:R3:W-:Y:S01]  /*4cb0*/  STS [R200+0x2134], R203 ;  /* 0x002134cbc8007388 */ /* 0x0007e20000000800 */
[----:B------:R-:W-:Y:S01]  /*4cc0*/  FFMA.FTZ R65, R173, R204, R66 ;  /* 0x000000ccad417223 */ /* 0x000fe20000010042 */
[-C--:B0-----:R-:W-:Y:S01]  /*4cd0*/  LEA.HI R207, R236, R165.reuse, RZ, 0x1b ;  /* 0x000000a5eccf7211 */ /* 0x081fe200078fd8ff */
[----:B------:R-:W-:Y:S01]  /*4ce0*/  FADD.FTZ R204, -R171, R230 ;  /* 0x000000e6abcc7221 */ /* 0x000fe20000010100 */
[----:B------:R-:W-:Y:S01]  /*4cf0*/  STS [R200+0x2138], R233 ;  /* 0x002138e9c8007388 */ /* 0x000fe20000000800 */
[-C--:B-1----:R-:W-:Y:S01]  /*4d00*/  LEA.HI R209, R238, R165.reuse, RZ, 0x1b ;  /* 0x000000a5eed17211 */ /* 0x082fe200078fd8ff */
[----:B------:R-:W-:Y:S01]  /*4d10*/  FMUL.FTZ R185, R185, UR53 ;  /* 0x00000035b9b97c20 */ /* 0x000fe20008410000 */
[-C--:B------:R-:W-:Y:S01]  /*4d20*/  LEA.HI R211, R240, R165.reuse, RZ, 0x1b ;  /* 0x000000a5f0d37211 */ /* 0x080fe200078fd8ff */
[----:B------:R-:W-:Y:S01]  /*4d30*/  STS [R200+0x213c], R235 ;  /* 0x00213cebc8007388 */ /* 0x000fe20000000800 */
[----:B--2---:R-:W-:Y:S01]  /*4d40*/  LEA.HI R213, R242, R165, RZ, 0x1b ;  /* 0x000000a5f2d57211 */ /* 0x004fe200078fd8ff */
[----:B------:R-:W-:Y:S01]  /*4d50*/  FFMA.FTZ R201, R204, R201, R65 ;  /* 0x000000c9ccc97223 */ /* 0x000fe20000010041 */
[----:B---3--:R-:W-:Y:S01]  /*4d60*/  LEA.HI R203, R232, R165, RZ, 0x1b ;  /* 0x000000a5e8cb7211 */ /* 0x008fe200078fd8ff */
[----:B------:R-:W-:Y:S01]  /*4d70*/  BAR.SYNC.DEFER_BLOCKING 0x0 ;  /* 0x0000000000007b1d */ /* 0x000fe20000010000 */
[----:B------:R-:W-:Y:S01]  /*4d80*/  LEA R242, R206, UR21, 0x2 ;  /* 0x00000015cef27c11 */ /* 0x000fe2000f8e10ff */
[----:B------:R-:W-:Y:S01]  /*4d90*/  HFMA2 R65, -RZ, RZ, 0, 0 ;  /* 0x00000000ff417431 */ /* 0x000fe200000001ff */
[----:B------:R-:W-:Y:S01]  /*4da0*/  LEA R240, R208, UR21, 0x2 ;  /* 0x00000015d0f07c11 */ /* 0x000fe2000f8e10ff */
[----:B------:R-:W-:Y:S01]  /*4db0*/  FFMA.FTZ R201, R4, R132, R201 ;  /* 0x0000008404c97223 */ /* 0x000fe200000100c9 */
[----:B------:R-:W-:Y:S01]  /*4dc0*/  LEA R238, R210, UR21, 0x2 ;  /* 0x00000015d2ee7c11 */ /* 0x000fe2000f8e10ff */
[----:B------:R-:W-:Y:S01]  /*4dd0*/  FMUL.FTZ R132, R5, R183 ;  /* 0x000000b705847220 */ /* 0x000fe20000410000 */
[----:B------:R-:W-:Y:S01]  /*4de0*/  LEA R236, R212, UR21, 0x2 ;  /* 0x00000015d4ec7c11 */ /* 0x000fe2000f8e10ff */
[----:B------:R-:W-:Y:S01]  /*4df0*/  FFMA.FTZ R201, R2, R133, R201 ;  /* 0x0000008502c97223 */ /* 0x000fe200000100c9 */
[----:B------:R-:W-:Y:S01]  /*4e00*/  LEA R234, R214, UR21, 0x2 ;  /* 0x00000015d6ea7c11 */ /* 0x000fe2000f8e10ff */
[----:B------:R-:W-:Y:S01]  /*4e10*/  FMUL.FTZ R183, R183, UR53 ;  /* 0x00000035b7b77c20 */ /* 0x000fe20008410000 */
[----:B------:R-:W-:Y:S01]  /*4e20*/  LEA R232, R216, UR21, 0x2 ;  /* 0x00000015d8e87c11 */ /* 0x000fe2000f8e10ff */
[----:B------:R-:W-:Y:S01]  /*4e30*/  FMUL.FTZ R5, R87, R226 ;  /* 0x000000e257057220 */ /* 0x000fe20000410000 */
[----:B------:R-:W-:Y:S01]  /*4e40*/  LEA R216, R203, UR21, 0x2 ;  /* 0x00000015cbd87c11 */ /* 0x000fe2000f8e10ff */
[----:B------:R-:W-:Y:S01]  /*4e50*/  FFMA.FTZ R39, R22, R132, R39 ;  /* 0x0000008416277223 */ /* 0x000fe20000010027 */
[----:B------:R-:W-:Y:S01]  /*4e60*/  LEA R214, R205, UR21, 0x2 ;  /* 0x00000015cdd67c11 */ /* 0x000fe2000f8e10ff */
[----:B------:R-:W-:Y:S01]  /*4e70*/  FMUL.FTZ R133, R85, R224 ;  /* 0x000000e055857220 */ /* 0x000fe20000410000 */
[----:B------:R-:W-:Y:S01]  /*4e80*/  LEA R212, R207, UR21, 0x2 ;  /* 0x00000015cfd47c11 */ /* 0x000fe2000f8e10ff */
[----:B------:R-:W-:Y:S01]  /*4e90*/  FMUL.FTZ R4, R4, R185 ;  /* 0x000000b904047220 */ /* 0x000fe20000410000 */
[----:B------:R-:W-:Y:S01]  /*4ea0*/  LEA R210, R209, UR21, 0x2 ;  /* 0x00000015d1d27c11 */ /* 0x000fe2000f8e10ff */
[----:B------:R-:W-:Y:S01]  /*4eb0*/  FMUL.FTZ R185, R191, UR53 ;  /* 0x00000035bfb97c20 */ /* 0x000fe20008410000 */
[----:B------:R-:W-:-:S02]  /*4ec0*/  LEA R208, R211, UR21, 0x2 ;  /* 0x00000015d3d07c11 */ /* 0x000fc4000f8e10ff */
[----:B------:R-:W-:Y:S01]  /*4ed0*/  LEA R206, R213, UR21, 0x2 ;  /* 0x00000015d5ce7c11 */ /* 0x000fe2000f8e10ff */
[----:B------:R-:W0:Y:S01]  /*4ee0*/  LDS R249, [R163+0x2100] ;  /* 0x00210000a3f97984 */ /* 0x000e220000000800 */
[----:B------:R-:W-:Y:S02]  /*4ef0*/  MOV R171, UR30 ;  /* 0x0000001e00ab7c02 */ /* 0x000fe40008000f00 */
[----:B------:R-:W-:Y:S01]  /*4f00*/  MOV R175, UR40 ;  /* 0x0000002800af7c02 */ /* 0x000fe20008000f00 */
[----:B------:R-:W1:Y:S01]  /*4f10*/  LDS R247, [R244+0x2200] ;  /* 0x00220000f4f77984 */ /* 0x000e620000000800 */
[----:B------:R-:W-:-:S03]  /*4f20*/  SHF.R.S32.HI R171, RZ, 0x1f, R171 ;  /* 0x0000001fffab7819 */ /* 0x000fc600000114ab */
[----:B------:R-:W2:Y:S02]  /*4f30*/  LDS R245, [R242+0x2300] ;  /* 0x00230000f2f57984 */ /* 0x000ea40000000800 */
[C---:B------:R-:W-:Y:S02]  /*4f40*/  IMAD R174, R171.reuse, UR40, RZ ;  /* 0x00000028abae7c24 */ /* 0x040fe4000f8e02ff */
[----:B------:R-:W3:Y:S01]  /*4f50*/  LDS R243, [R240+0x2400] ;  /* 0x00240000f0f37984 */ /* 0x000ee20000000800 */
[----:B------:R-:W-:-:S03]  /*4f60*/  IMAD R171, R171, UR42, RZ ;  /* 0x0000002aabab7c24 */ /* 0x000fc6000f8e02ff */
        /* <DEDUP_REMOVED lines=13> */
[----:B------:R1:W-:Y:S04]  /*5040*/  STS [R200+0x3188], R5 ;  /* 0x00318805c8007388 */ /* 0x0003e80000000800 */
[----:B------:R2:W-:Y:S01]  /*5050*/  STS [R200+0x3190], R133 ;  /* 0x00319085c8007388 */ /* 0x0005e20000000800 */
[----:B-----5:R-:W-:-:S03]  /*5060*/  IMAD.MOV.U32 R64, RZ, RZ, R165 ;  /* 0x000000ffff407224 */ /* 0x020fc600078e00a5 */
[----:B------:R-:W-:Y:S01]  /*5070*/  STS [R200+0x3184], R223 ;  /* 0x003184dfc8007388 */ /* 0x000fe20000000800 */
[----:B------:R-:W-:-:S04]  /*5080*/  IMAD.WIDE.U32 R66, R124, UR29, R64 ;  /* 0x0000001d7c427c25 */ /* 0x000fc8000f8e0040 */
[----:B-1----:R-:W-:Y:S01]  /*5090*/  FMUL.FTZ R5, R79, R215 ;  /* 0x000000d74f057220 */ /* 0x002fe20000410000 */
[----:B------:R-:W-:Y:S01]  /*50a0*/  STS [R200+0x318c], R221 ;  /* 0x00318cddc8007388 */ /* 0x000fe20000000800 */
[----:B------:R-:W-:Y:S02]  /*50b0*/  IMAD R67, R125, UR29, R67 ;  /* 0x0000001d7d437c24 */ /* 0x000fe4000f8e0243 */
[----:B--2---:R-:W-:Y:S01]  /*50c0*/  FMUL.FTZ R133, R77, R230 ;  /* 0x000000e64d857220 */ /* 0x004fe20000410000 */
[----:B------:R-:W-:Y:S01]  /*50d0*/  IMAD.WIDE.U32 R64, R122, UR29, R64 ;  /* 0x0000001d7a407c25 */ /* 0x000fe2000f8e0040 */
[----:B------:R-:W-:Y:S03]  /*50e0*/  STS [R200+0x319c], R219 ;  /* 0x00319cdbc8007388 */ /* 0x000fe60000000800 */
[----:B------:R-:W-:Y:S01]  /*50f0*/  IMAD.WIDE.U32 R66, R175, UR30, R66 ;  /* 0x0000001eaf427c25 */ /* 0x000fe2000f8e0042 */
[----:B------:R1:W-:Y:S03]  /*5100*/  STS [R200+0x31a4], R217 ;  /* 0x0031a4d9c8007388 */ /* 0x0003e60000000800 */
[----:B------:R-:W-:Y:S01]  /*5110*/  IMAD.U32 R175, RZ, RZ, UR41 ;  /* 0x00000029ffaf7e24 */ /* 0x000fe2000f8e00ff */
[----:B------:R-:W-:Y:S01]  /*5120*/  IADD3 R66, P2, PT, R66, UR22, RZ ;  /* 0x0000001642427c10 */ /* 0x000fe2000ff5e0ff */
[----:B------:R-:W-:Y:S01]  /*5130*/  IMAD R65, R123, UR29, R65 ;  /* 0x0000001d7b417c24 */ /* 0x000fe2000f8e0241 */
[----:B------:R2:W-:Y:S01]  /*5140*/  STS [R200+0x31a8], R5 ;  /* 0x0031a805c8007388 */ /* 0x0005e20000000800 */
[----:B------:R-:W-:Y:S01]  /*5150*/  IMAD R175, R175, UR30, R174 ;  /* 0x0000001eafaf7c24 */ /* 0x000fe2000f8e02ae */
[----:B------:R-:W-:-:S02]  /*5160*/  MOV R174, UR43 ;  /* 0x0000002b00ae7c02 */ /* 0x000fc40008000f00 */
[----:B------:R-:W-:Y:S01]  /*5170*/  STS [R200+0x31ac], R229 ;  /* 0x0031ace5c8007388 */ /* 0x000fe20000000800 */
[----:B-1----:R-:W-:Y:S01]  /*5180*/  FMUL.FTZ R217, R187, UR53 ;  /* 0x00000035bbd97c20 */ /* 0x002fe20008410000 */
[----:B------:R-:W-:Y:S01]  /*5190*/  IADD3.X R67, PT, PT, R67, R175, RZ, P2, !PT ;  /* 0x000000af43437210 */ /* 0x000fe200017fe4ff */
[----:B------:R-:W-:Y:S01]  /*51a0*/  IMAD R171, R174, UR30, R171 ;  /* 0x0000001eaeab7c24 */ /* 0x000fe2000f8e02ab */
[----:B------:R-:W-:Y:S01]  /*51b0*/  MOV R175, UR42 ;  /* 0x0000002a00af7c02 */ /* 0x000fe20008000f00 */
[----:B------:R1:W-:Y:S01]  /*51c0*/  STS [R200+0x31b0], R133 ;  /* 0x0031b085c8007388 */ /* 0x0003e20000000800 */
[----:B--2---:R-:W-:Y:S01]  /*51d0*/  FMUL.FTZ R5, R199, UR53 ;  /* 0x00000035c7057c20 */ /* 0x004fe20008410000 */
[----:B------:R-:W-:Y:S02]  /*51e0*/  IMAD.WIDE.U32 R66, R120, UR6, R66 ;  /* 0x0000000678427c25 */ /* 0x000fe4000f8e0042 */
[----:B------:R-:W-:Y:S02]  /*51f0*/  STS [R200+0x31b4], R227 ;  /* 0x0031b4e3c8007388 */ /* 0x000fe40000000800 */
[----:B------:R-:W-:-:S04]  /*5200*/  IMAD.WIDE.U32 R64, R175, UR30, R64 ;  /* 0x0000001eaf407c25 */ /* 0x000fc8000f8e0040 */
[----:B-1----:R-:W-:Y:S01]  /*5210*/  FMUL.FTZ R133, R198, UR53 ;  /* 0x00000035c6857c20 */ /* 0x002fe20008410000 */
[----:B------:R-:W-:-:S05]  /*5220*/  IADD3 R174, P2, PT, R64, UR22, RZ ;  /* 0x0000001640ae7c10 */ /* 0x000fca000ff5e0ff */
[----:B------:R-:W-:Y:S01]  /*5230*/  IMAD.X R175, R65, 0x1, R171, P2 ;  /* 0x0000000141af7824 */ /* 0x000fe200010e06ab */
[----:B------:R-:W-:Y:S01]  /*5240*/  LEA R64, P2, R66, UR46, 0x2 ;  /* 0x0000002e42407c11 */ /* 0x000fe2000f8410ff */
[----:B------:R-:W-:Y:S01]  /*5250*/  IMAD R65, R121, UR6, R67 ;  /* 0x0000000679417c24 */ /* 0x000fe2000f8e0243 */
[----:B------:R-:W-:Y:S01]  /*5260*/  MOV R67, UR44 ;  /* 0x0000002c00437c02 */ /* 0x000fe20008000f00 */
[----:B------:R-:W-:-:S03]  /*5270*/  FMUL.FTZ R171, R84, R222 ;  /* 0x000000de54ab7220 */ /* 0x000fc60000410000 */
[----:B------:R-:W-:Y:S01]  /*5280*/  LEA.HI.X R65, R66, UR47, R65, 0x2, P2 ;  /* 0x0000002f42417c11 */ /* 0x000fe200090f1441 */
[----:B------:R-:W-:Y:S01]  /*5290*/  IMAD.WIDE.U32 R174, R67, UR6, R174 ;  /* 0x0000000643ae7c25 */ /* 0x000fe2000f8e00ae */
[----:B------:R-:W-:Y:S01]  /*52a0*/  MOV R67, UR45 ;  /* 0x0000002d00437c02 */ /* 0x000fe20008000f00 */
[----:B------:R1:W-:Y:S01]  /*52b0*/  STS [R200+0x3194], R171 ;  /* 0x003194abc8007388 */ /* 0x0003e20000000800 */
[----:B------:R-:W-:-:S03]  /*52c0*/  LEA R66, P2, R174, UR48, 0x2 ;  /* 0x00000030ae427c11 */ /* 0x000fc6000f8410ff */
[----:B------:R-:W-:Y:S02]  /*52d0*/  IMAD R67, R67, UR6, R175 ;  /* 0x0000000643437c24 */ /* 0x000fe4000f8e02af */
[----:B------:R-:W-:-:S03]  /*52e0*/  FMUL.FTZ R175, R83, R220 ;  /* 0x000000dc53af7220 */ /* 0x000fc60000410000 */
[----:B------:R-:W-:Y:S01]  /*52f0*/  LEA.HI.X R67, R174, UR49, R67, 0x2, P2 ;  /* 0x00000031ae437c11 */ /* 0x000fe200090f1443 */
[----:B------:R-:W-:Y:S01]  /*5300*/  FADD.FTZ R174, -R3, R225 ;  /* 0x000000e103ae7221 */ /* 0x000fe20000010100 */
[----:B------:R-:W-:Y:S01]  /*5310*/  FMUL.FTZ R3, R186, UR53 ;  /* 0x00000035ba037c20 */ /* 0x000fe20008410000 */
[----:B-1----:R-:W-:Y:S01]  /*5320*/  FMUL.FTZ R171, R73, R228 ;  /* 0x000000e449ab7220 */ /* 0x002fe20000410000 */
[----:B------:R-:W-:Y:S01]  /*5330*/  FMUL.FTZ R225, R70, R225 ;  /* 0x000000e146e17220 */ /* 0x000fe20000410000 */
[C---:B------:R-:W-:Y:S01]  /*5340*/  FFMA.FTZ R202, R174.reuse, R202, R201 ;  /* 0x000000caaeca7223 */ /* 0x040fe200000100c9 */
[----:B------:R-:W-:Y:S01]  /*5350*/  FMUL.FTZ R174, R174, R183 ;  /* 0x000000b7aeae7220 */ /* 0x000fe20000410000 */
[----:B------:R-:W-:Y:S01]  /*5360*/  FMUL.FTZ R3, R2, R3 ;  /* 0x0000000302037220 */ /* 0x000fe20000410000 */
[----:B------:R-:W-:Y:S01]  /*5370*/  FMUL.FTZ R183, R81, R218 ;  /* 0x000000da51b77220 */ /* 0x000fe20000410000 */
[----:B------:R1:W-:Y:S01]  /*5380*/  STS [R200+0x3198], R175 ;  /* 0x003198afc8007388 */ /* 0x0003e20000000800 */
[----:B------:R-:W-:Y:S01]  /*5390*/  FFMA.FTZ R2, R91, R132, R174 ;  /* 0x000000845b027223 */ /* 0x000fe200000100ae */
[----:B------:R-:W-:Y:S01]  /*53a0*/  MOV R132, UR23 ;  /* 0x0000001700847c02 */ /* 0x000fe20008000f00 */
[----:B------:R-:W-:Y:S01]  /*53b0*/  FMUL.FTZ R201, R8, R187 ;  /* 0x000000bb08c97220 */ /* 0x000fe20000410000 */
[----:B------:R2:W-:Y:S01]  /*53c0*/  STS [R200+0x31a0], R183 ;  /* 0x0031a0b7c8007388 */ /* 0x0005e20000000800 */
[----:B------:R-:W-:Y:S01]  /*53d0*/  FMUL.FTZ R218, R188, UR53 ;  /* 0x00000035bcda7c20 */ /* 0x000fe20008410000 */
[----:B------:R-:W-:Y:S01]  /*53e0*/  IADD3 R215, PT, PT, R132, -UR22, -R165 ;  /* 0x8000001684d77c10 */ /* 0x000fe2000fffe8a5 */
[----:B------:R-:W-:Y:S01]  /*53f0*/  FMUL.FTZ R187, R189, UR53 ;  /* 0x00000035bdbb7c20 */ /* 0x000fe20008410000 */
[----:B------:R5:W-:Y:S01]  /*5400*/  STS [R200+0x31b8], R171 ;  /* 0x0031b8abc8007388 */ /* 0x000be20000000800 */
[----:B------:R-:W-:Y:S01]  /*5410*/  FMUL.FTZ R186, R190, UR53 ;  /* 0x00000035beba7c20 */ /* 0x000fe20008410000 */
[----:B------:R-:W-:Y:S01]  /*5420*/  ISETP.GE.AND P2, PT, R215, 0x1, PT ;  /* 0x00000001d700780c */ /* 0x000fe20003f46270 */
[----:B------:R-:W-:Y:S01]  /*5430*/  FMUL.FTZ R174, R192, UR53 ;  /* 0x00000035c0ae7c20 */ /* 0x000fe20008410000 */
[----:B------:R0:W-:Y:S01]  /*5440*/  STS [R200+0x31bc], R225 ;  /* 0x0031bce1c8007388 */ /* 0x0001e20000000800 */
[----:B-1----:R-:W-:Y:S01]  /*5450*/  FMUL.FTZ R175, R194, UR53 ;  /* 0x00000035c2af7c20 */ /* 0x002fe20008410000 */
[----:B--2---:R-:W-:Y:S01]  /*5460*/  FMUL.FTZ R183, R193, UR53 ;  /* 0x00000035c1b77c20 */ /* 0x004fe20008410000 */
[----:B------:R-:W-:Y:S01]  /*5470*/  FMUL.FTZ R132, R195, UR53 ;  /* 0x00000035c3847c20 */ /* 0x000fe20008410000 */
[----:B------:R-:W-:Y:S01]  /*5480*/  FMUL.FTZ R8, R197, UR53 ;  /* 0x00000035c5087c20 */ /* 0x000fe20008410000 */
[----:B-----5:R-:W-:Y:S01]  /*5490*/  FMUL.FTZ R171, R196, UR53 ;  /* 0x00000035c4ab7c20 */ /* 0x020fe20008410000 */
[----:B------:R-:W-:Y:S06]  /*54a0*/  BAR.SYNC.DEFER_BLOCKING 0x0 ;  /* 0x0000000000007b1d */ /* 0x000fec0000010000 */
[----:B0--34-:R-:W-:Y:S05]  /*54b0*/  @!P2 BRA `(.L_x_4528) ;  /* 0x00000000000ca947 */ /* 0x019fea0003800000 */
[----:B------:R-:W0:Y:S04]  /*54c0*/  LDS R219, [R163+0x3180] ;  /* 0x00318000a3db7984 */ /* 0x000e280000000800 */
[----:B------:R1:W-:Y:S04]  /*54d0*/  REDG.E.ADD.F32.FTZ.RN.STRONG.GPU desc[UR24][R64.64], R249 ;  /* 0x000000f9400079a6 */ /* 0x0003e8000c12f318 */
[----:B0-----:R1:W-:Y:S02]  /*54e0*/  REDG.E.ADD.F32.FTZ.RN.STRONG.GPU desc[UR24][R66.64], R219 ;  /* 0x000000db420079a6 */ /* 0x0013e4000c12f318 */
.L_x_4528:
[----:B------:R-:W-:Y:S05]  /*54f0*/  BSYNC.RECONVERGENT B0 ;  /* 0x0000000000007941 */ /* 0x000fea0003800200 */
.L_x_4527:
[----:B-1----:R0:W1:Y:S01]  /*5500*/  LDS R219, [R244+0x3280] ;  /* 0x00328000f4db7984 */ /* 0x0020620000000800 */
[C---:B------:R-:W-:Y:S01]  /*5510*/  ISETP.GE.AND P6, PT, R215.reuse, 0x41, PT ;  /* 0x00000041d700780c */ /* 0x040fe20003fc6270 */
[----:B------:R-:W-:Y:S01]  /*5520*/  BSSY.RECONVERGENT B0, `(.L_x_4529) ;  /* 0x0000008000007945 */ /* 0x000fe20003800200 */
[C---:B------:R-:W-:Y:S02]  /*5530*/  ISETP.GE.AND P2, PT, R215.reuse, 0x81, PT ;  /* 0x00000081d700780c */ /* 0x040fe40003f46270 */
[C---:B------:R-:W-:Y:S02]  /*5540*/  ISETP.GE.AND P3, PT, R215.reuse, 0xc1, PT ;  /* 0x000000c1d700780c */ /* 0x040fe40003f66270 */
[C---:B------:R-:W-:Y:S02]  /*5550*/  ISETP.GE.AND P4, PT, R215.reuse, 0x101, PT ;  /* 0x00000101d700780c */ /* 0x040fe40003f86270 */
[----:B------:R-:W-:-:S05]  /*5560*/  ISETP.GE.AND P5, PT, R215, 0x141, PT ;  /* 0x00000141d700780c */ /* 0x000fca0003fa6270 */
[----:B0-----:R-:W-:Y:S08]  /*5570*/  @!P6 BRA `(.L_x_4530) ;  /* 0x000000000008e947 */ /* 0x001ff00003800000 */
[----:B------:R0:W-:Y:S04]  /*5580*/  REDG.E.ADD.F32.FTZ.RN.STRONG.GPU desc[UR24][R64.64+0x100], R247 ;  /* 0x000100f7400079a6 */ /* 0x0001e8000c12f318 */
[----:B-1----:R0:W-:Y:S02]  /*5590*/  REDG.E.ADD.F32.FTZ.RN.STRONG.GPU desc[UR24][R66.64+0x100], R219 ;  /* 0x000100db420079a6 */ /* 0x0021e4000c12f318 */
.L_x_4530:
[----:B------:R-:W-:Y:S05]  /*55a0*/  BSYNC.RECONVERGENT B0 ;  /* 0x0000000000007941 */ /* 0x000fea0003800200 */
.L_x_4529:
[----:B01----:R0:W1:Y:S01]  /*55b0*/  LDS R219, [R242+0x3380] ;  /* 0x00338000f2db7984 */ /* 0x0030620000000800 */
[----:B------:R-:W-:Y:S04]  /*55c0*/  BSSY.RECONVERGENT B0, `(.L_x_4531) ;  /* 0x0000004000007945 */ /* 0x000fe80003800200 */
[----:B------:R-:W-:Y:S05]  /*55d0*/  @!P2 BRA `(.L_x_4532) ;  /* 0x000000000008a947 */ /* 0x000fea0003800000 */
[----:B------:R2:W-:Y:S04]  /*55e0*/  REDG.E.ADD.F32.FTZ.RN.STRONG.GPU desc[UR24][R64.64+0x200], R245 ;  /* 0x000200f5400079a6 */ /* 0x0005e8000c12f318 */
[----:B-1----:R2:W-:Y:S02]  /*55f0*/  REDG.E.ADD.F32.FTZ.RN.STRONG.GPU desc[UR24][R66.64+0x200], R219 ;  /* 0x000200db420079a6 */ /* 0x0025e4000c12f318 */
.L_x_4532:
[----:B------:R-:W-:Y:S05]  /*5600*/  BSYNC.RECONVERGENT B0 ;  /* 0x0000000000007941 */ /* 0x000fea0003800200 */
.L_x_4531:
[----:B-12---:R1:W2:Y:S01]  /*5610*/  LDS R219, [R240+0x3480] ;  /* 0x00348000f0db7984 */ /* 0x0062a20000000800 */
[----:B------:R-:W-:Y:S04]  /*5620*/  BSSY.RECONVERGENT B0, `(.L_x_4533) ;  /* 0x0000004000007945 */ /* 0x000fe80003800200 */
[----:B------:R-:W-:Y:S05]  /*5630*/  @!P3 BRA `(.L_x_4534) ;  /* 0x000000000008b947 */ /* 0x000fea0003800000 */
[----:B------:R3:W-:Y:S04]  /*5640*/  REDG.E.ADD.F32.FTZ.RN.STRONG.GPU desc[UR24][R64.64+0x300], R243 ;  /* 0x000300f3400079a6 */ /* 0x0007e8000c12f318 */
[----:B--2---:R3:W-:Y:S02]  /*5650*/  REDG.E.ADD.F32.FTZ.RN.STRONG.GPU desc[UR24][R66.64+0x300], R219 ;  /* 0x000300db420079a6 */ /* 0x0047e4000c12f318 */
.L_x_4534:
[----:B------:R-:W-:Y:S05]  /*5660*/  BSYNC.RECONVERGENT B0 ;  /* 0x0000000000007941 */ /* 0x000fea0003800200 */
.L_x_4533:
[----:B--23--:R2:W3:Y:S01]  /*5670*/  LDS R219, [R238+0x3580] ;  /* 0x00358000eedb7984 */ /* 0x00c4e20000000800 */
[----:B------:R-:W-:Y:S04]  /*5680*/  BSSY.RECONVERGENT B0, `(.L_x_4535) ;  /* 0x0000004000007945 */ /* 0x000fe80003800200 */
[----:B------:R-:W-:Y:S05]  /*5690*/  @!P4 BRA `(.L_x_4536) ;  /* 0x000000000008c947 */ /* 0x000fea0003800000 */
[----:B------:R4:W-:Y:S04]  /*56a0*/  REDG.E.ADD.F32.FTZ.RN.STRONG.GPU desc[UR24][R64.64+0x400], R241 ;  /* 0x000400f1400079a6 */ /* 0x0009e8000c12f318 */
[----:B---3--:R4:W-:Y:S02]  /*56b0*/  REDG.E.ADD.F32.FTZ.RN.STRONG.GPU desc[UR24][R66.64+0x400], R219 ;  /* 0x000400db420079a6 */ /* 0x0089e4000c12f318 */
.L_x_4536:
[----:B------:R-:W-:Y:S05]  /*56c0*/  BSYNC.RECONVERGENT B0 ;  /* 0x0000000000007941 */ /* 0x000fea0003800200 */
.L_x_4535:
[----:B---34-:R3:W4:Y:S01]  /*56d0*/  LDS R219, [R236+0x3680] ;  /* 0x00368000ecdb7984 */ /* 0x0187220000000800 */
[----:B------:R-:W-:Y:S04]  /*56e0*/  BSSY.RECONVERGENT B0, `(.L_x_4537) ;  /* 0x0000004000007945 */ /* 0x000fe80003800200 */
[----:B------:R-:W-:Y:S05]  /*56f0*/  @!P5 BRA `(.L_x_4538) ;  /* 0x000000000008d947 */ /* 0x000fea0003800000 */
[----:B------:R0:W-:Y:S04]  /*5700*/  REDG.E.ADD.F32.FTZ.RN.STRONG.GPU desc[UR24][R64.64+0x500], R239 ;  /* 0x000500ef400079a6 */ /* 0x0001e8000c12f318 */
[----:B----4-:R0:W-:Y:S02]  /*5710*/  REDG.E.ADD.F32.FTZ.RN.STRONG.GPU desc[UR24][R66.64+0x500], R219 ;  /* 0x000500db420079a6 */ /* 0x0101e4000c12f318 */
.L_x_4538:
[----:B------:R-:W-:Y:S05]  /*5720*/  BSYNC.RECONVERGENT B0 ;  /* 0x0000000000007941 */ /* 0x000fea0003800200 */
.L_x_4537:
[----:B0---4-:R0:W4:Y:S01]  /*5730*/  LDS R219, [R234+0x3780] ;  /* 0x00378000eadb7984 */ /* 0x0111220000000800 */
        /* <DEDUP_REMOVED lines=8> */
[----:B----4-:R0:W-:Y:S02]  /*57c0*/  REDG.E.ADD.F32.FTZ.RN.STRONG.GPU desc[UR24][R66.64+0x600], R219 ;  /* 0x000600db420079a6 */ /* 0x0101e4000c12f318 */
.L_x_4540:
[----:B------:R-:W-:Y:S05]  /*57d0*/  BSYNC.RECONVERGENT B0 ;  /* 0x0000000000007941 */ /* 0x000fea0003800200 */
.L_x_4539:
[----:B0---4-:R0:W4:Y:S01]  /*57e0*/  LDS R219, [R232+0x3880] ;  /* 0x00388000e8db7984 */ /* 0x0111220000000800 */
[----:B------:R-:W-:Y:S04]  /*57f0*/  BSSY.RECONVERGENT B0, `(.L_x_4541) ;  /* 0x0000004000007945 */ /* 0x000fe80003800200 */
[----:B------:R-:W-:Y:S05]  /*5800*/  @!P2 BRA `(.L_x_4542) ;  /* 0x000000000008a947 */ /* 0x000fea0003800000 */
[----:B------:R0:W-:Y:S04]  /*5810*/  REDG.E.ADD.F32.FTZ.RN.STRONG.GPU desc[UR24][R64.64+0x700], R235 ;  /* 0x000700eb400079a6 */ /* 0x0001e8000c12f318 */
[----:B----4-:R0:W-:Y:S02]  /*5820*/  REDG.E.ADD.F32.FTZ.RN.STRONG.GPU desc[UR24][R66.64+0x700], R219 ;  /* 0x000700db420079a6 */ /* 0x0101e4000c12f318 */
.L_x_4542:
[----:B------:R-:W-:Y:S05]  /*5830*/  BSYNC.RECONVERGENT B0 ;  /* 0x0000000000007941 */ /* 0x000fea0003800200 */
.L_x_4541:
[----:B0---4-:R0:W4:Y:S01]  /*5840*/  LDS R219, [R246+0x3980] ;  /* 0x00398000f6db7984 */ /* 0x0111220000000800 */
[----:B------:R-:W-:Y:S04]  /*5850*/  BSSY.RECONVERGENT B0, `(.L_x_4543) ;  /* 0x0000004000007945 */ /* 0x000fe80003800200 */
[----:B------:R-:W-:Y:S05]  /*5860*/  @!P3 BRA `(.L_x_4544) ;  /* 0x000000000008b947 */ /* 0x000fea0003800000 */
[----:B------:R0:W-:Y:S04]  /*5870*/  REDG.E.ADD.F32.FTZ.RN.STRONG.GPU desc[UR24][R64.64+0x800], R233 ;  /* 0x000800e9400079a6 */ /* 0x0001e8000c12f318 */
[----:B----4-:R0:W-:Y:S02]  /*5880*/  REDG.E.ADD.F32.FTZ.RN.STRONG.GPU desc[UR24][R66.64+0x800], R219 ;  /* 0x000800db420079a6 */ /* 0x0101e4000c12f318 */
.L_x_4544:
[----:B------:R-:W-:Y:S05]  /*5890*/  BSYNC.RECONVERGENT B0 ;  /* 0x0000000000007941 */ /* 0x000fea0003800200 */
.L_x_4543:
[----:B0---4-:R0:W4:Y:S01]  /*58a0*/  LDS R219, [R216+0x3a80] ;  /* 0x003a8000d8db7984 */ /* 0x0111220000000800 */
[----:B------:R-:W-:Y:S04]  /*58b0*/  BSSY.RECONVERGENT B0, `(.L_x_4545) ;  /* 0x0000004000007945 */ /* 0x000fe80003800200 */
[----:B------:R-:W-:Y:S05]  /*58c0*/  @!P4 BRA `(.L_x_4546) ;  /* 0x000000000008c947 */ /* 0x000fea0003800000 */
[----:B------:R0:W-:Y:S04]  /*58d0*/  REDG.E.ADD.F32.FTZ.RN.STRONG.GPU desc[UR24][R64.64+0x900], R231 ;  /* 0x000900e7400079a6 */ /* 0x0001e8000c12f318 */
[----:B----4-:R0:W-:Y:S02]  /*58e0*/  REDG.E.ADD.F32.FTZ.RN.STRONG.GPU desc[UR24][R66.64+0x900], R219 ;  /* 0x000900db420079a6 */ /* 0x0101e4000c12f318 */
.L_x_4546:
[----:B------:R-:W-:Y:S05]  /*58f0*/  BSYNC.RECONVERGENT B0 ;  /* 0x0000000000007941 */ /* 0x000fea0003800200 */
.L_x_4545:
[----:B0---4-:R0:W4:Y:S01]  /*5900*/  LDS R219, [R214+0x3b80] ;  /* 0x003b8000d6db7984 */ /* 0x0111220000000800 */
[----:B------:R-:W-:Y:S04]  /*5910*/  BSSY.RECONVERGENT B0, `(.L_x_4547) ;  /* 0x0000004000007945 */ /* 0x000fe80003800200 */
[----:B------:R-:W-:Y:S05]  /*5920*/  @!P5 BRA `(.L_x_4548) ;  /* 0x000000000008d947 */ /* 0x000fea0003800000 */
[----:B------:R0:W-:Y:S04]  /*5930*/  REDG.E.ADD.F32.FTZ.RN.STRONG.GPU desc[UR24][R64.64+0xa00], R213 ;  /* 0x000a00d5400079a6 */ /* 0x0001e8000c12f318 */
[----:B----4-:R0:W-:Y:S02]  /*5940*/  REDG.E.ADD.F32.FTZ.RN.STRONG.GPU desc[UR24][R66.64+0xa00], R219 ;  /* 0x000a00db420079a6 */ /* 0x0101e4000c12f318 */
.L_x_4548:
[----:B------:R-:W-:Y:S05]  /*5950*/  BSYNC.RECONVERGENT B0 ;  /* 0x0000000000007941 */ /* 0x000fea0003800200 */
.L_x_4547:
[----:B0-----:R0:W0:Y:S01]  /*5960*/  LDS R213, [R212+0x3c80] ;  /* 0x003c8000d4d57984 */ /* 0x0010220000000800 */
        /* <DEDUP_REMOVED lines=9> */
.L_x_4550:
[----:B------:R-:W-:Y:S05]  /*5a00*/  BSYNC.RECONVERGENT B0 ;  /* 0x0000000000007941 */ /* 0x000fea0003800200 */
.L_x_4549:
[----:B-1----:R1:W0:Y:S01]  /*5a10*/  LDS R211, [R210+0x3d80] ;  /* 0x003d8000d2d37984 */ /* 0x0022220000000800 */
[----:B------:R-:W-:Y:S04]  /*5a20*/  BSSY.RECONVERGENT B0, `(.L_x_4551) ;  /* 0x0000004000007945 */ /* 0x000fe80003800200 */
[----:B------:R-:W-:Y:S05]  /*5a30*/  @!P2 BRA `(.L_x_4552) ;  /* 0x000000000008a947 */ /* 0x000fea0003800000 */
[----:B------:R1:W-:Y:S04]  /*5a40*/  REDG.E.ADD.F32.FTZ.RN.STRONG.GPU desc[UR24][R64.64+0xc00], R209 ;  /* 0x000c00d1400079a6 */ /* 0x0003e8000c12f318 */
[----:B0-----:R1:W-:Y:S02]  /*5a50*/  REDG.E.ADD.F32.FTZ.RN.STRONG.GPU desc[UR24][R66.64+0xc00], R211 ;  /* 0x000c00d3420079a6 */ /* 0x0013e4000c12f318 */
.L_x_4552:
[----:B------:R-:W-:Y:S05]  /*5a60*/  BSYNC.RECONVERGENT B0 ;  /* 0x0000000000007941 */ /* 0x000fea0003800200 */
.L_x_4551:
[----:B-1----:R1:W0:Y:S01]  /*5a70*/  LDS R209, [R208+0x3e80] ;  /* 0x003e8000d0d17984 */ /* 0x0022220000000800 */
[----:B------:R-:W-:Y:S04]  /*5a80*/  BSSY.RECONVERGENT B0, `(.L_x_4553) ;  /* 0x0000004000007945 */ /* 0x000fe80003800200 */
[----:B------:R-:W-:Y:S05]  /*5a90*/  @!P3 BRA `(.L_x_4554) ;  /* 0x000000000008b947 */ /* 0x000fea0003800000 */
[----:B------:R1:W-:Y:S04]  /*5aa0*/  REDG.E.ADD.F32.FTZ.RN.STRONG.GPU desc[UR24][R64.64+0xd00], R207 ;  /* 0x000d00cf400079a6 */ /* 0x0003e8000c12f318 */
[----:B0-----:R1:W-:Y:S02]  /*5ab0*/  REDG.E.ADD.F32.FTZ.RN.STRONG.GPU desc[UR24][R66.64+0xd00], R209 ;  /* 0x000d00d1420079a6 */ /* 0x0013e4000c12f318 */
.L_x_4554:
[----:B------:R-:W-:Y:S05]  /*5ac0*/  BSYNC.RECONVERGENT B0 ;  /* 0x0000000000007941 */ /* 0x000fea0003800200 */
.L_x_4553:
[----:B-1----:R1:W0:Y:S01]  /*5ad0*/  LDS R207, [R206+0x3f80] ;  /* 0x003f8000cecf7984 */ /* 0x0022220000000800 */
[----:B------:R-:W-:Y:S04]  /*5ae0*/  BSSY.RECONVERGENT B0, `(.L_x_4555) ;  /* 0x0000004000007945 */ /* 0x000fe80003800200 */
[----:B------:R-:W-:Y:S05]  /*5af0*/  @!P4 BRA `(.L_x_4556) ;  /* 0x000000000008c947 */ /* 0x000fea0003800000 */
[----:B------:R1:W-:Y:S04]  /*5b00*/  REDG.E.ADD.F32.FTZ.RN.STRONG.GPU desc[UR24][R64.64+0xe00], R205 ;  /* 0x000e00cd400079a6 */ /* 0x0003e8000c12f318 */
[----:B0-----:R1:W-:Y:S02]  /*5b10*/  REDG.E.ADD.F32.FTZ.RN.STRONG.GPU desc[UR24][R66.64+0xe00], R207 ;  /* 0x000e00cf420079a6 */ /* 0x0013e4000c12f318 */
.L_x_4556:
[----:B------:R-:W-:Y:S05]  /*5b20*/  BSYNC.RECONVERGENT B0 ;  /* 0x0000000000007941 */ /* 0x000fea0003800200 */
.L_x_4555:
[----:B-1----:R1:W0:Y:S01]  /*5b30*/  LDS R205, [R184+0x4080] ;  /* 0x00408000b8cd7984 */ /* 0x0022220000000800 */
[----:B------:R-:W-:Y:S04]  /*5b40*/  BSSY.RECONVERGENT B0, `(.L_x_4557) ;  /* 0x0000004000007945 */ /* 0x000fe80003800200 */
[----:B------:R-:W-:Y:S05]  /*5b50*/  @!P5 BRA `(.L_x_4558) ;  /* 0x000000000008d947 */ /* 0x000fea0003800000 */
[----:B------:R1:W-:Y:S04]  /*5b60*/  REDG.E.ADD.F32.FTZ.RN.STRONG.GPU desc[UR24][R64.64+0xf00], R203 ;  /* 0x000f00cb400079a6 */ /* 0x0003e8000c12f318 */
[----:B0-----:R1:W-:Y:S02]  /*5b70*/  REDG.E.ADD.F32.FTZ.RN.STRONG.GPU desc[UR24][R66.64+0xf00], R205 ;  /* 0x000f00cd420079a6 */ /* 0x0013e4000c12f318 */
.L_x_4558:
[----:B------:R-:W-:Y:S05]  /*5b80*/  BSYNC.RECONVERGENT B0 ;  /* 0x0000000000007941 */ /* 0x000fea0003800200 */
.L_x_4557:
[----:B-1----:R-:W1:Y:S01]  /*5b90*/  SHFL.DOWN P2, R65, R202, 0x1, 0x1f ;  /* 0x08201f00ca417f89 */ /* 0x002e620000040000 */
[-C--:B------:R-:W-:Y:S01]  /*5ba0*/  FFMA.FTZ R38, R23, R7.reuse, R38 ;  /* 0x0000000717267223 */ /* 0x080fe20000010026 */
[----:B------:R-:W-:Y:S01]  /*5bb0*/  FFMA.FTZ R7, R90, R7, R3 ;  /* 0x000000075a077223 */ /* 0x000fe20000010003 */
[----:B------:R-:W-:Y:S01]  /*5bc0*/  FFMA.FTZ R3, R93, R6, R4 ;  /* 0x000000065d037223 */ /* 0x000fe20000010004 */
[----:B------:R-:W-:Y:S01]  /*5bd0*/  ISETP.NE.AND P3, PT, R146, RZ, PT ;  /* 0x000000ff9200720c */ /* 0x000fe20003f65270 */
[----:B------:R-:W-:Y:S01]  /*5be0*/  FMUL.FTZ R217, R204, R217 ;  /* 0x000000d9ccd97220 */ /* 0x000fe20000410000 */
[----:B------:R-:W-:Y:S01]  /*5bf0*/  FADD.FTZ R75, R2, R75 ;  /* 0x0000004b024b7221 */ /* 0x000fe20000010000 */
[----:B------:R-:W-:Y:S01]  /*5c00*/  FADD.FTZ R72, R3, R72 ;  /* 0x0000004803487221 */ /* 0x000fe20000010000 */
[----:B------:R-:W-:Y:S01]  /*5c10*/  FMUL.FTZ R188, R9, R188 ;  /* 0x000000bc09bc7220 */ /* 0x000fe20000410000 */
[----:B------:R-:W-:Y:S01]  /*5c20*/  FFMA.FTZ R2, R92, R201, R217 ;  /* 0x000000c95c027223 */ /* 0x000fe200000100d9 */
[----:B------:R-:W-:Y:S01]  /*5c30*/  FMUL.FTZ R189, R10, R189 ;  /* 0x000000bd0abd7220 */ /* 0x000fe20000410000 */
[----:B------:R-:W-:Y:S01]  /*5c40*/  FMUL.FTZ R218, R173, R218 ;  /* 0x000000daadda7220 */ /* 0x000fe20000410000 */
[----:B------:R-:W-:Y:S01]  /*5c50*/  FMUL.FTZ R190, R11, R190 ;  /* 0x000000be0bbe7220 */ /* 0x000fe20000410000 */
[----:B------:R-:W-:Y:S01]  /*5c60*/  FADD.FTZ R71, R2, R71 ;  /* 0x0000004702477221 */ /* 0x000fe20000010000 */
[----:B------:R-:W-:Y:S01]  /*5c70*/  FMUL.FTZ R187, R248, R187 ;  /* 0x000000bbf8bb7220 */ /* 0x000fe20000410000 */
[----:B------:R-:W-:Y:S01]  /*5c80*/  FMUL.FTZ R191, R12, R191 ;  /* 0x000000bf0cbf7220 */ /* 0x000fe20000410000 */
[----:B------:R-:W-:Y:S01]  /*5c90*/  FMUL.FTZ R186, R251, R186 ;  /* 0x000000bafbba7220 */ /* 0x000fe20000410000 */
[----:B------:R-:W-:Y:S01]  /*5ca0*/  @!P3 SHF.R.U32.HI R2, RZ, 0x3, R165 ;  /* 0x00000003ff02b819 */ /* 0x000fe200000116a5 */
[----:B------:R-:W-:Y:S01]  /*5cb0*/  FMUL.FTZ R192, R13, R192 ;  /* 0x000000c00dc07220 */ /* 0x000fe20000410000 */
[----:B------:R-:W-:Y:S01]  /*5cc0*/  FMUL.FTZ R185, R176, R185 ;  /* 0x000000b9b0b97220 */ /* 0x000fe20000410000 */
[----:B------:R-:W-:Y:S01]  /*5cd0*/  FMUL.FTZ R193, R14, R193 ;  /* 0x000000c10ec17220 */ /* 0x000fe20000410000 */
[----:B------:R-:W-:Y:S01]  /*5ce0*/  @!P3 LOP3.LUT R2, R2, 0x7c, RZ, 0xc0, !PT ;  /* 0x0000007c0202b812 */ /* 0x000fe200078ec0ff */
[----:B------:R-:W-:Y:S01]  /*5cf0*/  FMUL.FTZ R174, R177, R174 ;  /* 0x000000aeb1ae7220 */ /* 0x000fe20000410000 */
[----:B------:R-:W-:Y:S01]  /*5d00*/  FMUL.FTZ R194, R15, R194 ;  /* 0x000000c20fc27220 */ /* 0x000fe20000410000 */
[----:B-1----:R-:W-:Y:S01]  /*5d10*/  @P2 FADD R65, R202, R65 ;  /* 0x00000041ca412221 */ /* 0x002fe20000000000 */
[----:B------:R-:W-:Y:S01]  /*5d20*/  FMUL.FTZ R183, R178, R183 ;  /* 0x000000b7b2b77220 */ /* 0x000fe20000410000 */
[----:B------:R-:W-:Y:S01]  /*5d30*/  FMUL.FTZ R195, R16, R195 ;  /* 0x000000c310c37220 */ /* 0x000fe20000410000 */
[----:B------:R-:W-:Y:S01]  /*5d40*/  FMUL.FTZ R172, R172, R175 ;  /* 0x000000afacac7220 */ /* 0x000fe20000410000 */
[----:B------:R-:W-:Y:S01]  /*5d50*/  FMUL.FTZ R196, R17, R196 ;  /* 0x000000c411c47220 */ /* 0x000fe20000410000 */
[----:B------:R-:W1:Y:S01]  /*5d60*/  SHFL.DOWN P2, R64, R65, 0x2, 0x1f ;  /* 0x08401f0041407f89 */ /* 0x000e620000040000 */
        /* <DEDUP_REMOVED lines=22> */
[----:B------:R-:W-:Y:S01]  /*5ed0*/  FADD.FTZ R74, R7, R74 ;  /* 0x0000004a074a7221 */ /* 0x000fe20000010000 */
[----:B-1----:R-:W-:Y:S01]  /*5ee0*/  @P2 FADD R64, R65, R64 ;  /* 0x0000004041402221 */ /* 0x002fe20000000000 */
[----:B------:R-:W-:Y:S01]  /*5ef0*/  FFMA.FTZ R40, R25, R201, R40 ;  /* 0x000000c919287223 */ /* 0x000fe20000010028 */
[----:B------:R-:W-:Y:S01]  /*5f00*/  FFMA.FTZ R43, R26, R188, R43 ;  /* 0x000000bc1a2b7223 */ /* 0x000fe2000001002b */
[----:B------:R-:W-:Y:S01]  /*5f10*/  FFMA.FTZ R42, R27, R189, R42 ;  /* 0x000000bd1b2a7223 */ /* 0x000fe2000001002a */
[----:B------:R-:W-:Y:S01]  /*5f20*/  FADD.FTZ R69, R218, R69 ;  /* 0x00000045da457221 */ /* 0x000fe20000010000 */
[----:B------:R-:W1:Y:S01]  /*5f30*/  SHFL.DOWN P2, R67, R64, 0x4, 0x1f ;  /* 0x08801f0040437f89 */ /* 0x000e620000040000 */
        /* <DEDUP_REMOVED lines=20> */
[----:B------:R-:W-:Y:S01]  /*6080*/  FADD.FTZ R54, R5, R54 ;  /* 0x0000003605367221 */ /* 0x000fe20000010000 */
[----:B-1----:R-:W-:-:S05]  /*6090*/  @P2 FADD R67, R64, R67 ;  /* 0x0000004340432221 */ /* 0x002fca0000000000 */
[----:B------:R-:W1:Y:S02]  /*60a0*/  SHFL.DOWN P2, R66, R67, 0x8, 0x1f ;  /* 0x09001f0043427f89 */ /* 0x000e640000040000 */
[----:B-1----:R-:W-:-:S05]  /*60b0*/  @P2 FADD R66, R67, R66 ;  /* 0x0000004243422221 */ /* 0x002fca0000000000 */
[----:B------:R-:W1:Y:S02]  /*60c0*/  SHFL.DOWN P2, R3, R66, 0x10, 0x1f ;  /* 0x0a001f0042037f89 */ /* 0x000e640000040000 */
[----:B-1----:R-:W-:-:S05]  /*60d0*/  @P2 FADD R3, R66, R3 ;  /* 0x0000000342032221 */ /* 0x002fca0000000000 */
[----:B------:R1:W-:Y:S01]  /*60e0*/  @!P3 STS [R2+UR21+0x4204], R3 ;  /* 0x004204030200b988 */ /* 0x0003e20008000815 */
[----:B------:R-:W-:Y:S06]  /*60f0*/  BAR.SYNC.DEFER_BLOCKING 0x0 ;  /* 0x0000000000007b1d */ /* 0x000fec0000010000 */
[----:B------:R-:W-:Y:S05]  /*6100*/  @P1 BRA `(.L_x_4560) ;  /* 0x0000000000201947 */ /* 0x000fea0003800000 */
[----:B------:R-:W-:Y:S01]  /*6110*/  UISETP.NE.AND UP0, UPT, UR10, UR51, UPT ;  /* 0x000000330a00728c */ /* 0x000fe2000bf05270 */
[----:B------:R-:W5:Y:S01]  /*6120*/  LDS R0, [UR21+0x4208] ;  /* 0x00420815ff007984 */ /* 0x000f620008000800 */
[----:B------:R-:W-:-:S04]  /*6130*/  ULEA UR26, UR6, UR21, 0x2 ;  /* 0x00000015061a7291 */ /* 0x000fc8000f8e10ff */
[----:B------:R-:W-:-:S13]  /*6140*/  PLOP3.LUT P1, PT, PT, PT, UP0, 0x80, 0x8 ;  /* 0x000000000008781c */ /* 0x000fda0003f2f008 */
[----:B------:R-:W0:Y:S01]  /*6150*/  @P1 LDS R5, [UR26+0x5740] ;  /* 0x0057401aff051984 */ /* 0x000e220008000800 */
[----:B-----5:R-:W-:-:S04]  /*6160*/  FADD.FTZ R0, R3, R0 ;  /* 0x0000000003007221 */ /* 0x020fc80000010000 */
[----:B0-----:R-:W-:-:S05]  /*6170*/  @P1 FADD.FTZ R0, R0, R5 ;  /* 0x0000000500001221 */ /* 0x001fca0000010000 */
[----:B------:R0:W-:Y:S02]  /*6180*/  STS [UR26+0x5740], R0 ;  /* 0x00574000ff007988 */ /* 0x0001e4000800081a */
.L_x_4560:
[----:B------:R-:W-:Y:S05]  /*6190*/  BSYNC.RECONVERGENT B0 ;  /* 0x0000000000007941 */ /* 0x000fea0003800200 */
.L_x_4559:
[----:B------:R-:W-:-:S04]  /*61a0*/  UIADD3 UR6, UPT, UPT, UR6, 0x1, URZ ;  /* 0x0000000106067890 */ /* 0x000fc8000fffe0ff */
[----:B------:R-:W-:-:S09]  /*61b0*/  UISETP.GE.AND UP0, UPT, UR6, UR52, UPT ;  /* 0x000000340600728c */ /* 0x000fd2000bf06270 */
[----:B------:R-:W-:Y:S05]  /*61c0*/  BRA.U !UP0, `(.L_x_4561) ;  /* 0xffffffc108c47547 */ /* 0x000fea000b83ffff */
.L_x_4516:
[----:B------:R-:W-:Y:S01]  /*61d0*/  BAR.SYNC.DEFER_BLOCKING 0x0 ;  /* 0x0000000000007b1d */ /* 0x000fe20000010000 */
[----:B------:R-:W-:Y:S01]  /*61e0*/  ISETP.NE.AND P0, PT, R165, RZ, PT ;  /* 0x000000ffa500720c */ /* 0x000fe20003f05270 */
[----:B------:R-:W-:Y:S02]  /*61f0*/  UIADD3 UR23, UPT, UPT, -UR22, UR23, URZ ;  /* 0x0000001716177290 */ /* 0x000fe4000fffe1ff */
[----:B------:R-:W-:Y:S02]  /*6200*/  USHF.R.S32.HI UR27, URZ, 0x1f, UR22 ;  /* 0x0000001fff1b7899 */ /* 0x000fe40008011416 */
[----:B------:R-:W5:Y:S02]  /*6210*/  LDCU.64 UR32, c[0x0][0x4f8] ;  /* 0x00009f00ff2077ac */ /* 0x000f640008000a00 */
[----:B------:R-:W-:Y:S01]  /*6220*/  IMAD.U32 R6, RZ, RZ, UR23 ;  /* 0x00000017ff067e24 */ /* 0x000fe2000f8e00ff */
[----:B------:R-:W0:Y:S01]  /*6230*/  LDCU.64 UR34, c[0x0][0x500] ;  /* 0x0000a000ff2277ac */ /* 0x000e220008000a00 */
[----:B------:R-:W-:Y:S01]  /*6240*/  UMOV UR26, UR22 ;  /* 0x00000016001a7c82 */ /* 0x000fe20008000000 */
[----:B------:R-:W-:-:S02]  /*6250*/  UIADD3 UR17, UP0, UPT, UR17, -0x1000, URZ ;  /* 0xfffff00011117890 */ /* 0x000fc4000ff1e0ff */
[----:B------:R-:W-:Y:S02]  /*6260*/  UIADD3 UR19, UP1, UPT, UR19, -0x1000, URZ ;  /* 0xfffff00013137890 */ /* 0x000fe4000ff3e0ff */
[----:B------:R-:W-:Y:S02]  /*6270*/  UIADD3.X UR18, UPT, UPT, UR18, -0x1, URZ, UP0, !UPT ;  /* 0xffffffff12127890 */ /* 0x000fe400087fe4ff */
[----:B------:R-:W-:Y:S02]  /*6280*/  UISETP.GT.AND UP0, UPT, UR10, 0x1, UPT ;  /* 0x000000010a00788c */ /* 0x000fe4000bf04270 */
[----:B------:R-:W-:Y:S01]  /*6290*/  UIADD3 UR11, UP2, UPT, UR11, -0x1000, URZ ;  /* 0xfffff0000b0b7890 */ /* 0x000fe2000ff5e0ff */
[----:B------:R-:W-:Y:S01]  /*62a0*/  STS [R127], R52 ;  /* 0x000000347f007388 */ /* 0x000fe20000000800 */
[----:B-----5:R-:W-:Y:S02]  /*62b0*/  UIMAD.WIDE.U32 UR22, UR29, UR32, UR26 ;  /* 0x000000201d1672a5 */ /* 0x020fe4000f8e001a */
[----:B------:R-:W-:Y:S01]  /*62c0*/  UIADD3 UR13, UP3, UPT, UR13, -0x1000, URZ ;  /* 0xfffff0000d0d7890 */ /* 0x000fe2000ff7e0ff */
[----:B------:R-:W-:Y:S01]  /*62d0*/  STS [R126+0x4], R53 ;  /* 0x000004357e007388 */ /* 0x000fe20000000800 */
[----:B------:R-:W-:Y:S01]  /*62e0*/  UIMAD UR23, UR29, UR33, UR23 ;  /* 0x000000211d1772a4 */ /* 0x000fe2000f8e0217 */
[----:B------:R-:W5:Y:S02]  /*62f0*/  LDCU.64 UR32, c[0x0][0x550] ;  /* 0x0000aa00ff2077ac */ /* 0x000f640008000a00 */
[----:B------:R-:W-:Y:S01]  /*6300*/  STS [R119+0x8], R50 ;  /* 0x0000083277007388 */ /* 0x000fe20000000800 */
[----:B0-----:R-:W-:-:S03]  /*6310*/  UIMAD.WIDE.U32 UR22, UR28, UR34, UR22 ;  /* 0x000000221c1672a5 */ /* 0x001fc6000f8e0016 */
[----:B------:R-:W-:Y:S01]  /*6320*/  STS [R118+0xc], R51 ;  /* 0x00000c3376007388 */ /* 0x000fe20000000800 */
[----:B------:R-:W-:Y:S02]  /*6330*/  UIADD3 UR15, UP4, UPT, UR15, -0x1000, URZ ;  /* 0xfffff0000f0f7890 */ /* 0x000fe4000ff9e0ff */
[----:B------:R-:W-:Y:S01]  /*6340*/  UIMAD UR6, UR28, UR35, UR23 ;  /* 0x000000231c0672a4 */ /* 0x000fe2000f8e0217 */
[----:B------:R-:W-:Y:S01]  /*6350*/  STS [R117+0x10], R48 ;  /* 0x0000103075007388 */ /* 0x000fe20000000800 */
[----:B-1----:R-:W-:Y:S01]  /*6360*/  IADD3 R3, P1, PT, R166, UR22, RZ ;  /* 0x00000016a6037c10 */ /* 0x002fe2000ff3e0ff */
[----:B------:R-:W0:Y:S02]  /*6370*/  LDCU.64 UR34, c[0x0][0x560] ;  /* 0x0000ac00ff2277ac */ /* 0x000e240008000a00 */
[----:B------:R-:W-:Y:S01]  /*6380*/  STS [R116+0x14], R49 ;  /* 0x0000143174007388 */ /* 0x000fe20000000800 */
[----:B------:R-:W-:Y:S01]  /*6390*/  IADD3.X R4, PT, PT, RZ, UR6, RZ, P1, !PT ;  /* 0x00000006ff047c10 */ /* 0x000fe20008ffe4ff */
[----:B------:R-:W1:Y:S02]  /*63a0*/  LDCU.64 UR22, c[0x0][0x518] ;  /* 0x0000a300ff1677ac */ /* 0x000e640008000a00 */
[----:B------:R-:W-:Y:S01]  /*63b0*/  STS [R115+0x18], R46 ;  /* 0x0000182e73007388 */ /* 0x000fe20000000800 */
[----:B-----5:R-:W-:Y:S01]  /*63c0*/  LEA R2, P5, R3, UR32, 0x2 ;  /* 0x0000002003027c11 */ /* 0x020fe2000f8a10ff */
[----:B------:R-:W-:-:S02]  /*63d0*/  UIADD3.X UR20, UPT, UPT, UR20, -0x1, URZ, UP1, !UPT ;  /* 0xffffffff14147890 */ /* 0x000fc40008ffe4ff */
[----:B------:R-:W-:Y:S01]  /*63e0*/  STS [R114+0x1c], R47 ;  /* 0x00001c2f72007388 */ /* 0x000fe20000000800 */
[----:B------:R-:W-:Y:S01]  /*63f0*/  LEA.HI.X R3, R3, UR33, R4, 0x2, P5 ;  /* 0x0000002103037c11 */ /* 0x000fe2000a8f1404 */
[----:B------:R-:W5:Y:S02]  /*6400*/  LDCU.64 UR32, c[0x0][0x520] ;  /* 0x0000a400ff2077ac */ /* 0x000f640008000a00 */
[----:B------:R-:W-:Y:S01]  /*6410*/  STS [R113+0x20], R44 ;  /* 0x0000202c71007388 */ /* 0x000fe20000000800 */
[----:B------:R-:W-:-:S03]  /*6420*/  UIADD3.X UR12, UPT, UPT, UR12, -0x1, URZ, UP2, !UPT ;  /* 0xffffffff0c0c7890 */ /* 0x000fc600097fe4ff */
[----:B------:R-:W-:Y:S01]  /*6430*/  STS [R112+0x24], R45 ;  /* 0x0000242d70007388 */ /* 0x000fe20000000800 */
[----:B------:R-:W-:Y:S02]  /*6440*/  UIADD3.X UR14, UPT, UPT, UR14, -0x1, URZ, UP3, !UPT ;  /* 0xffffffff0e0e7890 */ /* 0x000fe40009ffe4ff */
[----:B------:R-:W-:Y:S01]  /*6450*/  UIADD3.X UR16, UPT, UPT, UR16, -0x1, URZ, UP4, !UPT ;  /* 0xffffffff10107890 */ /* 0x000fe2000a7fe4ff */
[----:B------:R-:W-:Y:S01]  /*6460*/  STS [R111+0x28], R42 ;  /* 0x0000282a6f007388 */ /* 0x000fe20000000800 */
[----:B-1----:R-:W-:-:S03]  /*6470*/  UIMAD.WIDE.U32 UR26, UR29, UR22, UR26 ;  /* 0x000000161d1a72a5 */ /* 0x002fc6000f8e001a */
[----:B------:R-:W-:Y:S01]  /*6480*/  STS [R110+0x2c], R43 ;  /* 0x00002c2b6e007388 */ /* 0x000fe20000000800 */
[----:B------:R-:W-:-:S03]  /*6490*/  UIMAD UR23, UR29, UR23, UR27 ;  /* 0x000000171d1772a4 */ /* 0x000fc6000f8e021b */
[----:B------:R-:W-:Y:S01]  /*64a0*/  STS [R109+0x30], R40 ;  /* 0x000030286d007388 */ /* 0x000fe20000000800 */
[----:B------:R-:W-:Y:S02]  /*64b0*/  UMOV UR22, UR26 ;  /* 0x0000001a00167c82 */ /* 0x000fe40008000000 */
[----:B-----5:R-:W-:Y:S01]  /*64c0*/  UIMAD.WIDE.U32 UR22, UR28, UR32, UR22 ;  /* 0x000000201c1672a5 */ /* 0x020fe2000f8e0016 */
        /* <DEDUP_REMOVED lines=62> */
[----:B-----5:R-:W-:-:S03]  /*68b0*/  FADD.FTZ R55, R54, R55 ;  /* 0x0000003736377221 */ /* 0x020fc60000010000 */
[----:B------:R5:W-:Y:S01]  /*68c0*/  STS [R117+0x10], R58 ;  /* 0x0000103a75007388 */ /* 0x000be20000000800 */
[----:B--2---:R-:W-:-:S03]  /*68d0*/  FADD.FTZ R56, R55, R56 ;  /* 0x0000003837387221 */ /* 0x004fc60000010000 */
        /* <DEDUP_REMOVED lines=12> */
[----:B------:R-:W-:Y:S01]  /*69a0*/  STS [R110+0x2c], R69 ;  /* 0x00002c456e007388 */ /* 0x000fe20000000800 */
[----:B-1----:R-:W-:-:S03]  /*69b0*/  FADD.FTZ R63, R62, R63 ;  /* 0x0000003f3e3f7221 */ /* 0x002fc60000010000 */
[----:B------:R1:W-:Y:S01]  /*69c0*/  STS [R109+0x30], R71 ;  /* 0x000030476d007388 */ /* 0x0003e20000000800 */
[----:B-----5:R-:W-:-:S03]  /*69d0*/  FADD.FTZ R68, R63, R68 ;  /* 0x000000443f447221 */ /* 0x020fc60000010000 */
        /* <DEDUP_REMOVED lines=67> */
.L_x_4515:
[----:B------:R-:W1:Y:S01]  /*6e10*/  LDCU.64 UR6, c[0x0][0x548] ;  /* 0x0000a900ff0677ac */ /* 0x000e620008000a00 */
[----:B------:R-:W2:Y:S01]  /*6e20*/  S2R R10, SR_TID.X ;  /* 0x00000000000a7919 */ /* 0x000ea20000002100 */
[----:B------:R-:W0:Y:S01]  /*6e30*/  LDCU UR11, c[0x0][0x38c] ;  /* 0x00007180ff0b77ac */ /* 0x000e220008000800 */
[----:B------:R-:W0:Y:S01]  /*6e40*/  LDCU.64 UR8, c[0x0][0x568] ;  /* 0x0000ad00ff0877ac */ /* 0x000e220008000a00 */
[----:B-1----:R-:W-:-:S04]  /*6e50*/  UISETP.NE.U32.AND UP0, UPT, UR6, URZ, UPT ;  /* 0x000000ff0600728c */ /* 0x002fc8000bf05070 */
[----:B------:R-:W-:-:S09]  /*6e60*/  UISETP.NE.AND.EX UP0, UPT, UR7, URZ, UPT, UP0 ;  /* 0x000000ff0700728c */ /* 0x000fd2000bf05300 */
[----:B0-----:R-:W-:Y:S05]  /*6e70*/  BRA.U !UP0, `(.L_x_4563) ;  /* 0x00000001088c7547 */ /* 0x001fea000b800000 */
[----:B------:R-:W0:Y:S01]  /*6e80*/  SHFL.DOWN P0, R0, R169, 0x1, 0x1f ;  /* 0x08201f00a9007f89 */ /* 0x000e220000000000 */
[----:B------:R-:W-:Y:S01]  /*6e90*/  BSSY.RECONVERGENT B0, `(.L_x_4563) ;  /* 0x0000021000007945 */ /* 0x000fe20003800200 */
[----:B------:R-:W1:Y:S01]  /*6ea0*/  S2R R4, SR_LANEID ;  /* 0x0000000000047919 */ /* 0x000e620000000000 */
[----:B------:R-:W2:Y:S01]  /*6eb0*/  S2R R6, SR_TID.X ;  /* 0x0000000000067919 */ /* 0x000ea20000002100 */
[----:B0-----:R-:W-:-:S05]  /*6ec0*/  @P0 FADD R0, R0, R169 ;  /* 0x000000a900000221 */ /* 0x001fca0000000000 */
[----:B------:R-:W0:Y:S01]  /*6ed0*/  SHFL.DOWN P0, R3, R0, 0x2, 0x1f ;  /* 0x08401f0000037f89 */ /* 0x000e220000000000 */
[----:B-1----:R-:W-:-:S13]  /*6ee0*/  ISETP.NE.AND P1, PT, R4, RZ, PT ;  /* 0x000000ff0400720c */ /* 0x002fda0003f25270 */
[----:B------:R-:W1:Y:S01]  /*6ef0*/  @!P1 S2R R8, SR_CgaCtaId ;  /* 0x0000000000089919 */ /* 0x000e620000008800 */
[----:B------:R-:W-:Y:S01]  /*6f00*/  @!P1 MOV R7, 0x400 ;  /* 0x0000040000079802 */ /* 0x000fe20000000f00 */
[----:B0-----:R-:W-:Y:S01]  /*6f10*/  @P0 FADD R3, R0, R3 ;  /* 0x0000000300030221 */ /* 0x001fe20000000000 */
[----:B--2---:R-:W-:-:S04]  /*6f20*/  @!P1 SHF.R.U32.HI R0, RZ, 0x3, R6 ;  /* 0x00000003ff009819 */ /* 0x004fc80000011606 */
        /* <DEDUP_REMOVED lines=23> */
.L_x_4564:
[----:B------:R-:W-:Y:S05]  /*70a0*/  BSYNC.RECONVERGENT B0 ;  /* 0x0000000000007941 */ /* 0x000fea0003800200 */
.L_x_4563:
        /* <DEDUP_REMOVED lines=36> */
[----:B------:R-:W-:Y:S02]  /*72f0*/  IMAD.U32 R3, RZ, RZ, UR5 ;  /* 0x00000005ff037e24 */ /* 0x000fe4000f8e00ff */
[----:B-1----:R-:W-:-:S05]  /*7300*/  FADD.FTZ R5, R4, R5 ;  /* 0x0000000504057221 */ /* 0x002fca0000010000 */
[----:B------:R1:W-:Y:S02]  /*7310*/  REDG.E.ADD.F32.FTZ.RN.STRONG.GPU desc[UR24][R2.64], R5 ;  /* 0x00000005020079a6 */ /* 0x0003e4000c12f318 */
.L_x_4566:
[----:B------:R-:W-:Y:S05]  /*7320*/  BSYNC.RECONVERGENT B0 ;  /* 0x0000000000007941 */ /* 0x000fea0003800200 */
.L_x_4565:
[----:B------:R-:W-:Y:S05]  /*7330*/  @P0 EXIT ;  /* 0x000000000000094d */ /* 0x000fea0003800000 */
[----:B------:R-:W2:Y:S01]  /*7340*/  S2UR UR8, SR_CTAID.Y ;  /* 0x00000000000879c3 */ /* 0x000ea20000002600 */
[----:B------:R-:W2:Y:S01]  /*7350*/  LDCU.64 UR6, c[0x0][0x4a8] ;  /* 0x00009500ff0677ac */ /* 0x000ea20008000a00 */
[----:B------:R-:W-:Y:S01]  /*7360*/  MOV R0, R10 ;  /* 0x0000000a00007202 */ /* 0x000fe20000000f00 */
[----:B------:R-:W0:Y:S05]  /*7370*/  LDCU UR10, c[0x0][0x360] ;  /* 0x00006c00ff0a77ac */ /* 0x000e2a0008000800 */
[----:B------:R-:W1:Y:S01]  /*7380*/  S2UR UR9, SR_CgaCtaId ;  /* 0x00000000000979c3 */ /* 0x000e620000008800 */
[----:B------:R-:W0:Y:S07]  /*7390*/  LDCU.64 UR12, c[0x0][0x530] ;  /* 0x0000a600ff0c77ac */ /* 0x000e2e0008000a00 */
[----:B------:R-:W0:Y:S01]  /*73a0*/  LDC.64 R8, c[0x0][0x4b0] ;  /* 0x00012c00ff087b82 */ /* 0x000e220000000a00 */
[----:B--2---:R-:W-:-:S03]  /*73b0*/  UIMAD.WIDE.U32 UR4, UR8, UR6, URZ ;  /* 0x00000006080472a5 */ /* 0x004fc6000f8e00ff */
[----:B------:R-:W-:Y:S01]  /*73c0*/  UMOV UR6, 0x400 ;  /* 0x0000040000067882 */ /* 0x000fe20000000000 */
[----:B------:R-:W-:Y:S02]  /*73d0*/  UIMAD UR7, UR8, UR7, UR5 ;  /* 0x00000007080772a4 */ /* 0x000fe4000f8e0205 */
[----:B-1----:R-:W-:-:S12]  /*73e0*/  ULEA UR9, UR9, UR6, 0x18 ;  /* 0x0000000609097291 */ /* 0x002fd8000f8ec0ff */
.L_x_4567:
[----:B------:R-:W-:Y:S01]  /*73f0*/  LEA R6, R0, UR9, 0x2 ;  /* 0x0000000900067c11 */ /* 0x000fe2000f8e10ff */
[----:B------:R-:W-:Y:S01]  /*7400*/  UMOV UR6, UR4 ;  /* 0x0000000400067c82 */ /* 0x000fe20008000000 */
[----:B------:R-:W-:-:S03]  /*7410*/  SHF.R.S32.HI R3, RZ, 0x1f, R0 ;  /* 0x0000001fff037819 */ /* 0x000fc60000011400 */
[----:B01----:R-:W0:Y:S02]  /*7420*/  LDS R7, [R6+0x5740] ;  /* 0x0057400006077984 */ /* 0x003e240000000800 */
[-C--:B------:R-:W-:Y:S02]  /*7430*/  IMAD R4, R3, R8.reuse, RZ ;  /* 0x0000000803047224 */ /* 0x080fe400078e02ff */
[----:B------:R-:W-:-:S04]  /*7440*/  IMAD.WIDE.U32 R2, R0, R8, UR6 ;  /* 0x0000000600027e25 */ /* 0x000fc8000f8e0008 */
[----:B------:R-:W-:Y:S01]  /*7450*/  IMAD R5, R0, R9, R4 ;  /* 0x0000000900057224 */ /* 0x000fe200078e0204 */
[----:B------:R-:W-:Y:S02]  /*7460*/  LEA R4, P0, R2, UR12, 0x2 ;  /* 0x0000000c02047c11 */ /* 0x000fe4000f8010ff */
[----:B------:R-:W-:Y:S02]  /*7470*/  IADD3 R0, PT, PT, R0, UR10, RZ ;  /* 0x0000000a00007c10 */ /* 0x000fe4000fffe0ff */
[----:B------:R-:W-:-:S04]  /*7480*/  IADD3 R3, PT, PT, R3, R5, RZ ;  /* 0x0000000503037210 */ /* 0x000fc80007ffe0ff */
[----:B------:R-:W-:Y:S02]  /*7490*/  LEA.HI.X R5, R2, UR13, R3, 0x2, P0 ;  /* 0x0000000d02057c11 */ /* 0x000fe400080f1403 */
[----:B------:R-:W-:-:S03]  /*74a0*/  ISETP.GE.AND P0, PT, R0, UR11, PT ;  /* 0x0000000b00007c0c */ /* 0x000fc6000bf06270 */
[----:B0-----:R1:W-:Y:S10]  /*74b0*/  REDG.E.ADD.F32.FTZ.RN.STRONG.GPU desc[UR24][R4.64], R7 ;  /* 0x00000007040079a6 */ /* 0x0013f4000c12f318 */
[----:B------:R-:W-:Y:S05]  /*74c0*/  @!P0 BRA `(.L_x_4567) ;  /* 0xfffffffc00c88947 */ /* 0x000fea000383ffff */
[----:B------:R-:W-:Y:S05]  /*74d0*/  EXIT ;  /* 0x000000000000794d */ /* 0x000fea0003800000 */
.L_x_4521:
[----:B------:R-:W-:Y:S02]  /*74e0*/  HFMA2 R223, -RZ, RZ, 0, 5.9604644775390625e-08 ;  /* 0x00000001ffdf7431 */ /* 0x000fe400000001ff */
[----:B------:R-:W-:Y:S01]  /*74f0*/  IMAD.MOV.U32 R221, RZ, RZ, R67 ;  /* 0x000000ffffdd7224 */ /* 0x000fe200078e0043 */
[----:B------:R-:W-:Y:S02]  /*7500*/  MOV R226, RZ ;  /* 0x000000ff00e27202 */ /* 0x000fe40000000f00 */
[----:B------:R-:W-:-:S07]  /*7510*/  MOV R66, 0xffffffff ;  /* 0xffffffff00427802 */ /* 0x000fce0000000f00 */
[----:B01---5:R-:W-:Y:S05]  /*7520*/  WARPSYNC.COLLECTIVE R66, `(.L_x_4568) ;  /* 0x0000000042087348 */ /* 0x023fea0003c00000 */
[----:B------:R2:W3:Y:S02]  /*7530*/  SHFL.UP P6, R65, R221, R223, R226 ;  /* 0x040000dfdd417389 */ /* 0x0004e400000c00e2 */
[----:B0123-5:R-:W-:Y:S05]  /*7540*/  ENDCOLLECTIVE ;  /* 0x000000000000791b */ /* 0x02ffea0003800000 */
.L_x_4568:
[----:B------:R-:W-:Y:S01]  /*7550*/  MOV R221, R220 ;  /* 0x000000dc00dd7202 */ /* 0x000fe20000000f00 */
[----:B------:R-:W-:-:S07]  /*7560*/  IMAD.MOV.U32 R64, RZ, RZ, R65 ;  /* 0x000000ffff407224 */ /* 0x000fce00078e0041 */
[----:B------:R-:W-:Y:S05]  /*7570*/  WARPSYNC.COLLECTIVE R66, `(.L_x_4569) ;  /* 0x0000000042087348 */ /* 0x000fea0003c00000 */
[----:B------:R0:W1:Y:S02]  /*7580*/  SHFL.UP P6, R65, R221, R223, R226 ;  /* 0x040000dfdd417389 */ /* 0x00006400000c00e2 */
[----:B01----:R-:W-:Y:S05]  /*7590*/  ENDCOLLECTIVE ;  /* 0x000000000000791b */ /* 0x003fea0003800000 */
.L_x_4569:
        /* <DEDUP_REMOVED lines=8> */
.L_x_4570:
[----:B------:R-:W-:Y:S01]  /*7620*/  MOV R221, R222 ;  /* 0x000000de00dd7202 */ /* 0x000fe20000000f00 */
[----:B------:R-:W-:-:S07]  /*7630*/  IMAD.MOV.U32 R64, RZ, RZ, R65 ;  /* 0x000000ffff407224 */ /* 0x000fce00078e0041 */
[----:B------:R-:W-:Y:S05]  /*7640*/  WARPSYNC.COLLECTIVE R66, `(.L_x_4571) ;  /* 0x0000000042087348 */ /* 0x000fea0003c00000 */
[----:B------:R0:W1:Y:S02]  /*7650*/  SHFL.UP P6, R65, R221, R223, R226 ;  /* 0x040000dfdd417389 */ /* 0x00006400000c00e2 */
[----:B01----:R-:W-:Y:S05]  /*7660*/  ENDCOLLECTIVE ;  /* 0x000000000000791b */ /* 0x003fea0003800000 */
.L_x_4571:
        /* <DEDUP_REMOVED lines=8> */
.L_x_4572:
[----:B------:R-:W-:Y:S01]  /*76f0*/  MOV R221, R224 ;  /* 0x000000e000dd7202 */ /* 0x000fe20000000f00 */
[----:B------:R-:W-:-:S07]  /*7700*/  IMAD.MOV.U32 R64, RZ, RZ, R65 ;  /* 0x000000ffff407224 */ /* 0x000fce00078e0041 */
[----:B------:R-:W-:Y:S05]  /*7710*/  WARPSYNC.COLLECTIVE R66, `(.L_x_4573) ;  /* 0x0000000042087348 */ /* 0x000fea0003c00000 */
[----:B------:R0:W1:Y:S02]  /*7720*/  SHFL.UP P6, R65, R221, R223, R226 ;  /* 0x040000dfdd417389 */ /* 0x00006400000c00e2 */
[----:B01----:R-:W-:Y:S05]  /*7730*/  ENDCOLLECTIVE ;  /* 0x000000000000791b */ /* 0x003fea0003800000 */
.L_x_4573:
        /* <DEDUP_REMOVED lines=8> */
.L_x_4574:
[----:B------:R-:W-:Y:S01]  /*77c0*/  MOV R221, R220 ;  /* 0x000000dc00dd7202 */ /* 0x000fe20000000f00 */
[----:B------:R-:W-:-:S07]  /*77d0*/  IMAD.MOV.U32 R64, RZ, RZ, R65 ;  /* 0x000000ffff407224 */ /* 0x000fce00078e0041 */
[----:B------:R-:W-:Y:S05]  /*77e0*/  WARPSYNC.COLLECTIVE R66, `(.L_x_4575) ;  /* 0x0000000042087348 */ /* 0x000fea0003c00000 */
[----:B------:R0:W1:Y:S02]  /*77f0*/  SHFL.UP P6, R65, R221, R223, R226 ;  /* 0x040000dfdd417389 */ /* 0x00006400000c00e2 */
[----:B01----:R-:W-:Y:S05]  /*7800*/  ENDCOLLECTIVE ;  /* 0x000000000000791b */ /* 0x003fea0003800000 */
.L_x_4575:
        /* <DEDUP_REMOVED lines=8> */
.L_x_4576:
[----:B------:R-:W-:Y:S01]  /*7890*/  MOV R221, R64 ;  /* 0x0000004000dd7202 */ /* 0x000fe20000000f00 */
[----:B------:R-:W-:-:S07]  /*78a0*/  IMAD.MOV.U32 R222, RZ, RZ, R65 ;  /* 0x000000ffffde7224 */ /* 0x000fce00078e0041 */
[----:B------:R-:W-:Y:S05]  /*78b0*/  WARPSYNC.COLLECTIVE R66, `(.L_x_4577) ;  /* 0x0000000042087348 */ /* 0x000fea0003c00000 */
[----:B------:R0:W1:Y:S02]  /*78c0*/  SHFL.UP P6, R65, R221, R223, R226 ;  /* 0x040000dfdd417389 */ /* 0x00006400000c00e2 */
[----:B01----:R-:W-:Y:S05]  /*78d0*/  ENDCOLLECTIVE ;  /* 0x000000000000791b */ /* 0x003fea0003800000 */
.L_x_4577:
[----:B------:R-:W-:Y:S05]  /*78e0*/  BRA `(.L_x_4578) ;  /* 0xffffffc000a07947 */ /* 0x000fea000383ffff */
.L_x_4522:
        /* <DEDUP_REMOVED lines=8> */
.L_x_4580:
[----:B------:R-:W-:Y:S05]  /*7970*/  BSYNC B0 ;  /* 0x0000000000007941 */ /* 0x000fea0003800000 */
.L_x_4579:
[----:B------:R-:W-:Y:S05]  /*7980*/  BRA `(.L_x_4581) ;  /* 0xffffffc000907947 */ /* 0x000fea000383ffff */
.L_x_4523:
        /* <DEDUP_REMOVED lines=8> */
.L_x_4583:
[----:B------:R-:W-:Y:S05]  /*7a10*/  BSYNC B0 ;  /* 0x0000000000007941 */ /* 0x000fea0003800000 */
.L_x_4582:
[----:B------:R-:W-:Y:S05]  /*7a20*/  BRA `(.L_x_4584) ;  /* 0xffffffc000707947 */ /* 0x000fea000383ffff */
.L_x_4524:
[----:B------:R-:W-:Y:S01]  /*7a30*/  HFMA2 R223, -RZ, RZ, 0, 5.9604644775390625e-08 ;  /* 0x00000001ffdf7431 */ /* 0x000fe200000001ff */
[----:B------:R-:W-:Y:S01]  /*7a40*/  BSSY B0, `(.L_x_4585) ;  /* 0x0000007000007945 */ /* 0x000fe20003800000 */
[----:B------:R-:W-:Y:S01]  /*7a50*/  MOV R221, R67 ;  /* 0x0000004300dd7202 */ /* 0x000fe20000000f00 */
[----:B------:R-:W-:Y:S01]  /*7a60*/  IMAD.MOV.U32 R226, RZ, RZ, RZ ;  /* 0x000000ffffe27224 */ /* 0x000fe200078e00ff */
[----:B------:R-:W-:-:S07]  /*7a70*/  MOV R66, 0xffffffff ;  /* 0xffffffff00427802 */ /* 0x000fce0000000f00 */
[----:B01---5:R-:W-:Y:S05]  /*7a80*/  WARPSYNC.COLLECTIVE R66, `(.L_x_4586) ;  /* 0x0000000042087348 */ /* 0x023fea0003c00000 */
[----:B------:R2:W3:Y:S02]  /*7a90*/  SHFL.UP P6, R65, R221, R223, R226 ;  /* 0x040000dfdd417389 */ /* 0x0004e400000c00e2 */
[----:B0123-5:R-:W-:Y:S05]  /*7aa0*/  ENDCOLLECTIVE ;  /* 0x000000000000791b */ /* 0x02ffea0003800000 */
.L_x_4586:
[----:B------:R-:W-:Y:S05]  /*7ab0*/  BSYNC B0 ;  /* 0x0000000000007941 */ /* 0x000fea0003800000 */
.L_x_4585:
[----:B------:R-:W-:Y:S01]  /*7ac0*/  HFMA2 R226, -RZ, RZ, 0, 0 ;  /* 0x00000000ffe27431 */ /* 0x000fe200000001ff */
[----:B------:R-:W-:Y:S01]  /*7ad0*/  MOV R221, R219 ;  /* 0x000000db00dd7202 */ /* 0x000fe20000000f00 */
[----:B------:R-:W-:Y:S02]  /*7ae0*/  HFMA2 R240, -RZ, RZ, 0, 0 ;  /* 0x00000000fff07431 */ /* 0x000fe400000001ff */
[----:B------:R-:W-:Y:S01]  /*7af0*/  IMAD.MOV.U32 R223, RZ, RZ, 0x1 ;  /* 0x00000001ffdf7424 */ /* 0x000fe200078e00ff */
[----:B------:R-:W-:Y:S01]  /*7b00*/  MOV R66, 0xffffffff ;  /* 0xffffffff00427802 */ /* 0x000fe20000000f00 */
[----:B------:R-:W-:Y:S01]  /*7b10*/  IMAD.MOV.U32 R239, RZ, RZ, R132 ;  /* 0x000000ffffef7224 */ /* 0x000fe200078e0084 */
[----:B------:R-:W-:Y:S02]  /*7b20*/  MOV R241, 0x1f ;  /* 0x0000001f00f17802 */ /* 0x000fe40000000f00 */
[----:B------:R-:W-:-:S07]  /*7b30*/  MOV R220, R65 ;  /* 0x0000004100dc7202 */ /* 0x000fce0000000f00 */
[----:B------:R-:W-:Y:S05]  /*7b40*/  WARPSYNC.COLLECTIVE R66, `(.L_x_4587) ;  /* 0x0000000042087348 */ /* 0x000fea0003c00000 */
[----:B------:R0:W1:Y:S02]  /*7b50*/  SHFL.UP P6, R65, R221, R223, R226 ;  /* 0x040000dfdd417389 */ /* 0x00006400000c00e2 */
[----:B01----:R-:W-:Y:S05]  /*7b60*/  ENDCOLLECTIVE ;  /* 0x000000000000791b */ /* 0x003fea0003800000 */
.L_x_4587:
[----:B------:R-:W-:Y:S05]  /*7b70*/  WARPSYNC.COLLECTIVE R66, `(.L_x_4588) ;  /* 0x0000000042087348 */ /* 0x000fea0003c00000 */
[----:B------:R0:W1:Y:S02]  /*7b80*/  SHFL.IDX P2, R237, R239, R240, R241 ;  /* 0x000000f0efed7389 */ /* 0x00006400000400f1 */
[----:B01----:R-:W-:Y:S05]  /*7b90*/  ENDCOLLECTIVE ;  /* 0x000000000000791b */ /* 0x003fea0003800000 */
.L_x_4588:
[----:B------:R-:W-:Y:S01]  /*7ba0*/  IMAD.MOV.U32 R239, RZ, RZ, R133 ;  /* 0x000000ffffef7224 */ /* 0x000fe200078e0085 */
[----:B------:R-:W-:Y:S02]  /*7bb0*/  MOV R219, R65 ;  /* 0x0000004100db7202 */ /* 0x000fe40000000f00 */
[----:B------:R-:W-:-:S07]  /*7bc0*/  MOV R64, R237 ;  /* 0x000000ed00407202 */ /* 0x000fce0000000f00 */
[----:B------:R-:W-:Y:S05]  /*7bd0*/  WARPSYNC.COLLECTIVE R66, `(.L_x_4589) ;  /* 0x0000000042087348 */ /* 0x000fea0003c00000 */
[----:B------:R0:W1:Y:S02]  /*7be0*/  SHFL.IDX P2, R237, R239, R240, R241 ;  /* 0x000000f0efed7389 */ /* 0x00006400000400f1 */
[----:B01----:R-:W-:Y:S05]  /*7bf0*/  ENDCOLLECTIVE ;  /* 0x000000000000791b */ /* 0x003fea0003800000 */
.L_x_4589:
[----:B------:R-:W-:Y:S01]  /*7c00*/  MOV R65, R237 ;  /* 0x000000ed00417202 */ /* 0x000fe20000000f00 */
[----:B------:R-:W-:Y:S06]  /*7c10*/  BRA `(.L_x_4590) ;  /* 0xffffffc0000c7947 */ /* 0x000fec000383ffff */
.L_x_4526:
[----:B------:R-:W-:Y:S01]  /*7c20*/  HFMA2 R242, -RZ, RZ, 0, 5.9604644775390625e-08 ;  /* 0x00000001fff27431 */ /* 0x000fe200000001ff */
[----:B------:R-:W-:Y:S01]  /*7c30*/  MOV R243, R64 ;  /* 0x0000004000f37202 */ /* 0x000fe20000000f00 */
[----:B------:R-:W-:Y:S01]  /*7c40*/  IMAD.MOV.U32 R245, RZ, RZ, 0x1f ;  /* 0x0000001ffff57424 */ /* 0x000fe200078e00ff */
[----:B------:R-:W-:Y:S01]  /*7c50*/  MOV R66, 0xffffffff ;  /* 0xffffffff00427802 */ /* 0x000fe20000000f00 */
[----:B------:R-:W-:Y:S02]  /*7c60*/  HFMA2 R241, -RZ, RZ, 0, 1.847743988037109375e-06 ;  /* 0x0000001ffff17431 */ /* 0x000fe400000001ff */
[----:B------:R-:W-:-:S07]  /*7c70*/  IMAD.MOV.U32 R240, RZ, RZ, RZ ;  /* 0x000000fffff07224 */ /* 0x000fce00078e00ff */
[----:B------:R-:W-:Y:S05]  /*7c80*/  WARPSYNC.COLLECTIVE R66, `(.L_x_4591) ;  /* 0x0000000042087348 */ /* 0x000fea0003c00000 */
[----:B------:R0:W1:Y:S02]  /*7c90*/  SHFL.DOWN P2, R236, R243, R242, R245 ;  /* 0x080000f2f3ec7389 */ /* 0x00006400000400f5 */
[----:B01----:R-:W-:Y:S05]  /*7ca0*/  ENDCOLLECTIVE ;  /* 0x000000000000791b */ /* 0x003fea0003800000 */
.L_x_4591:
[----:B------:R-:W-:Y:S02]  /*7cb0*/  MOV R243, R65 ;  /* 0x0000004100f37202 */ /* 0x000fe40000000f00 */
[----:B------:R-:W-:-:S07]  /*7cc0*/  MOV R67, R236 ;  /* 0x000000ec00437202 */ /* 0x000fce0000000f00 */
[----:B------:R-:W-:Y:S05]  /*7cd0*/  WARPSYNC.COLLECTIVE R66, `(.L_x_4592) ;  /* 0x0000000042087348 */ /* 0x000fea0003c00000 */
[----:B------:R0:W1:Y:S02]  /*7ce0*/  SHFL.DOWN P2, R236, R243, R242, R245 ;  /* 0x080000f2f3ec7389 */ /* 0x00006400000400f5 */
[----:B01----:R-:W-:Y:S05]  /*7cf0*/  ENDCOLLECTIVE ;  /* 0x000000000000791b */ /* 0x003fea0003800000 */
.L_x_4592:
        /* <DEDUP_REMOVED lines=11> */
.L_x_4593:
[----:B------:R-:W-:Y:S02]  /*7db0*/  MOV R243, R65 ;  /* 0x0000004100f37202 */ /* 0x000fe40000000f00 */
[----:B------:R-:W-:-:S07]  /*7dc0*/  MOV R67, R236 ;  /* 0x000000ec00437202 */ /* 0x000fce0000000f00 */
[----:B------:R-:W-:Y:S05]  /*7dd0*/  WARPSYNC.COLLECTIVE R66, `(.L_x_4594) ;  /* 0x0000000042087348 */ /* 0x000fea0003c00000 */
[----:B------:R0:W1:Y:S02]  /*7de0*/  SHFL.DOWN P2, R236, R243, R242, R245 ;  /* 0x080000f2f3ec7389 */ /* 0x00006400000400f5 */
[----:B01----:R-:W-:Y:S05]  /*7df0*/  ENDCOLLECTIVE ;  /* 0x000000000000791b */ /* 0x003fea0003800000 */
.L_x_4594:
[----:B------:R-:W-:Y:S01]  /*7e00*/  @!P1 FMUL.FTZ R67, R64, R67 ;  /* 0x0000004340439220 */ /* 0x000fe20000410000 */
[----:B------:R-:W-:Y:S01]  /*7e10*/  HFMA2 R242, -RZ, RZ, 0, 2.384185791015625e-07 ;  /* 0x00000004fff27431 */ /* 0x000fe200000001ff */
        /* <DEDUP_REMOVED lines=9> */
.L_x_4595:
[----:B------:R-:W-:Y:S01]  /*7eb0*/  MOV R243, R65 ;  /* 0x0000004100f37202 */ /* 0x000fe20000000f00 */
[----:B------:R-:W-:-:S07]  /*7ec0*/  IMAD.MOV.U32 R67, RZ, RZ, R236 ;  /* 0x000000ffff437224 */ /* 0x000fce00078e00ec */
[----:B------:R-:W-:Y:S05]  /*7ed0*/  WARPSYNC.COLLECTIVE R66, `(.L_x_4596) ;  /* 0x0000000042087348 */ /* 0x000fea0003c00000 */
[----:B------:R0:W1:Y:S02]  /*7ee0*/  SHFL.DOWN P2, R236, R243, R242, R245 ;  /* 0x080000f2f3ec7389 */ /* 0x00006400000400f5 */
[----:B01----:R-:W-:Y:S05]  /*7ef0*/  ENDCOLLECTIVE ;  /* 0x000000000000791b */ /* 0x003fea0003800000 */
.L_x_4596:
        /* <DEDUP_REMOVED lines=11> */
.L_x_4597:
[----:B------:R-:W-:Y:S01]  /*7fb0*/  IMAD.MOV.U32 R243, RZ, RZ, R65 ;  /* 0x000000fffff37224 */ /* 0x000fe200078e0041 */
[----:B------:R-:W-:-:S07]  /*7fc0*/  MOV R67, R236 ;  /* 0x000000ec00437202 */ /* 0x000fce0000000f00 */
[----:B------:R-:W-:Y:S05]  /*7fd0*/  WARPSYNC.COLLECTIVE R66, `(.L_x_4598) ;  /* 0x0000000042087348 */ /* 0x000fea0003c00000 */
[----:B------:R0:W1:Y:S02]  /*7fe0*/  SHFL.DOWN P2, R236, R243, R242, R245 ;  /* 0x080000f2f3ec7389 */ /* 0x00006400000400f5 */
[----:B01----:R-:W-:Y:S05]  /*7ff0*/  ENDCOLLECTIVE ;  /* 0x000000000000791b */ /* 0x003fea0003800000 */
.L_x_4598:
        /* <DEDUP_REMOVED lines=11> */
.L_x_4599:
[----:B------:R-:W-:Y:S02]  /*80b0*/  MOV R243, R65 ;  /* 0x0000004100f37202 */ /* 0x000fe40000000f00 */
[----:B------:R-:W-:-:S07]  /*80c0*/  MOV R67, R236 ;  /* 0x000000ec00437202 */ /* 0x000fce0000000f00 */
[----:B------:R-:W-:Y:S05]  /*80d0*/  WARPSYNC.COLLECTIVE R66, `(.L_x_4600) ;  /* 0x0000000042087348 */ /* 0x000fea0003c00000 */
[----:B------:R0:W1:Y:S02]  /*80e0*/  SHFL.DOWN P2, R236, R243, R242, R245 ;  /* 0x080000f2f3ec7389 */ /* 0x00006400000400f5 */
[----:B01----:R-:W-:Y:S05]  /*80f0*/  ENDCOLLECTIVE ;  /* 0x000000000000791b */ /* 0x003fea0003800000 */
.L_x_4600:
[----:B------:R-:W-:Y:S01]  /*8100*/  @!P1 FMUL.FTZ R67, R64, R67 ;  /* 0x0000004340439220 */ /* 0x000fe20000410000 */
[----:B------:R-:W-:Y:S02]  /*8110*/  HFMA2 R242, -RZ, RZ, 0, 5.9604644775390625e-08 ;  /* 0x00000001fff27431 */ /* 0x000fe400000001ff */
[----:B------:R-:W-:-:S04]  /*8120*/  IMAD.MOV.U32 R233, RZ, RZ, R236 ;  /* 0x000000ffffe97224 */ /* 0x000fc800078e00ec */
[----:B------:R-:W-:Y:S01]  /*8130*/  @!P1 FFMA.FTZ R233, R64, R233, R65 ;  /* 0x000000e940e99223 */ /* 0x000fe20000010041 */
[----:B------:R-:W-:-:S04]  /*8140*/  @!P1 MOV R64, R67 ;  /* 0x0000004300409202 */ /* 0x000fc80000000f00 */
[-C--:B------:R-:W-:Y:S02]  /*8150*/  MOV R239, R64.reuse ;  /* 0x0000004000ef7202 */ /* 0x080fe40000000f00 */
[----:B------:R-:W-:Y:S02]  /*8160*/  @!P1 MOV R65, R233 ;  /* 0x000000e900419202 */ /* 0x000fe40000000f00 */
[----:B------:R-:W-:-:S07]  /*8170*/  MOV R243, R64 ;  /* 0x0000004000f37202 */ /* 0x000fce0000000f00 */
[----:B------:R-:W-:Y:S05]  /*8180*/  WARPSYNC.COLLECTIVE R66, `(.L_x_4601) ;  /* 0x0000000042087348 */ /* 0x000fea0003c00000 */
[----:B------:R0:W1:Y:S02]  /*8190*/  SHFL.IDX P2, R237, R239, R240, R241 ;  /* 0x000000f0efed7389 */ /* 0x00006400000400f1 */
[----:B01----:R-:W-:Y:S05]  /*81a0*/  ENDCOLLECTIVE ;  /* 0x000000000000791b */ /* 0x003fea0003800000 */
.L_x_4601:
[----:B------:R-:W-:Y:S02]  /*81b0*/  ISETP.NE.AND P1, PT, R165, 0x1f, PT ;  /* 0x0000001fa500780c */ /* 0x000fe40003f25270 */
[----:B------:R-:W-:Y:S02]  /*81c0*/  MOV R239, R65 ;  /* 0x0000004100ef7202 */ /* 0x000fe40000000f00 */
[----:B------:R-:W-:-:S09]  /*81d0*/  MOV R67, R237 ;  /* 0x000000ed00437202 */ /* 0x000fd20000000f00 */
[----:B------:R-:W-:Y:S05]  /*81e0*/  WARPSYNC.COLLECTIVE R66, `(.L_x_4602) ;  /* 0x0000000042087348 */ /* 0x000fea0003c00000 */
[----:B------:R0:W1:Y:S02]  /*81f0*/  SHFL.IDX P2, R237, R239, R240, R241 ;  /* 0x000000f0efed7389 */ /* 0x00006400000400f1 */
[----:B01----:R-:W-:Y:S05]  /*8200*/  ENDCOLLECTIVE ;  /* 0x000000000000791b */ /* 0x003fea0003800000 */
.L_x_4602:
[----:B------:R-:W-:Y:S05]  /*8210*/  WARPSYNC.COLLECTIVE R66, `(.L_x_4603) ;  /* 0x0000000042087348 */ /* 0x000fea0003c00000 */
[----:B------:R0:W1:Y:S02]  /*8220*/  SHFL.DOWN P2, R236, R243, R242, R245 ;  /* 0x080000f2f3ec7389 */ /* 0x00006400000400f5 */
[----:B01----:R-:W-:Y:S05]  /*8230*/  ENDCOLLECTIVE ;  /* 0x000000000000791b */ /* 0x003fea0003800000 */
.L_x_4603:
[----:B------:R-:W-:Y:S01]  /*8240*/  MOV R239, R132 ;  /* 0x0000008400ef7202 */ /* 0x000fe20000000f00 */
[----:B------:R-:W-:Y:S02]  /*8250*/  IMAD.MOV.U32 R243, RZ, RZ, R65 ;  /* 0x000000fffff37224 */ /* 0x000fe400078e0041 */
[----:B------:R-:W-:Y:S01]  /*8260*/  IMAD.MOV.U32 R234, RZ, RZ, R237 ;  /* 0x000000ffffea7224 */ /* 0x000fe200078e00ed */
[----:B------:R-:W-:-:S03]  /*8270*/  MOV R233, R236 ;  /* 0x000000ec00e97202 */ /* 0x000fc60000000f00 */
[----:B------:R-:W-:-:S07]  /*8280*/  FFMA.FTZ R238, R133, R67, R234 ;  /* 0x0000004385ee7223 */ /* 0x000fce00000100ea */
[----:B------:R-:W-:Y:S05]  /*8290*/  WARPSYNC.COLLECTIVE R66, `(.L_x_4604) ;  /* 0x0000000042087348 */ /* 0x000fea0003c00000 */
[----:B------:R0:W1:Y:S02]  /*82a0*/  SHFL.DOWN P2, R236, R243, R242, R245 ;  /* 0x080000f2f3ec7389 */ /* 0x00006400000400f5 */
[----:B01----:R-:W-:Y:S05]  /*82b0*/  ENDCOLLECTIVE ;  /* 0x000000000000791b */ /* 0x003fea0003800000 */
.L_x_4604:
[----:B------:R-:W-:-:S07]  /*82c0*/  FMUL.FTZ R234, R132, R67 ;  /* 0x0000004384ea7220 */ /* 0x000fce0000410000 */
[----:B------:R-:W-:Y:S05]  /*82d0*/  WARPSYNC.COLLECTIVE R66, `(.L_x_4605) ;  /* 0x0000000042087348 */ /* 0x000fea0003c00000 */
[----:B------:R0:W1:Y:S02]  /*82e0*/  SHFL.IDX P2, R237, R239, R240, R241 ;  /* 0x000000f0efed7389 */ /* 0x00006400000400f1 */
[----:B01----:R-:W-:Y:S05]  /*82f0*/  ENDCOLLECTIVE ;  /* 0x000000000000791b */ /* 0x003fea0003800000 */
.L_x_4605:
[----:B------:R-:W-:Y:S02]  /*8300*/  MOV R239, R133 ;  /* 0x0000008500ef7202 */ /* 0x000fe40000000f00 */
[----:B------:R-:W-:-:S07]  /*8310*/  MOV R235, R237 ;  /* 0x000000ed00eb7202 */ /* 0x000fce0000000f00 */
[----:B------:R-:W-:Y:S05]  /*8320*/  WARPSYNC.COLLECTIVE R66, `(.L_x_4606) ;  /* 0x0000000042087348 */ /* 0x000fea0003c00000 */
[----:B------:R0:W1:Y:S02]  /*8330*/  SHFL.IDX P2, R237, R239, R240, R241 ;  /* 0x000000f0efed7389 */ /* 0x00006400000400f1 */
[----:B01----:R-:W-:Y:S05]  /*8340*/  ENDCOLLECTIVE ;  /* 0x000000000000791b */ /* 0x003fea0003800000 */
.L_x_4606:
[----:B------:R-:W-:Y:S05]  /*8350*/  BRA `(.L_x_4607) ;  /* 0xffffffc000107947 */ /* 0x000fea000383ffff */
.L_x_4608:
        /* <DEDUP_REMOVED lines=10> */
.L_x_10453:


//--------------------- .text._Z25selective_scan_bwd_kernelI32Selective_Scan_bwd_kernel_traitsILi64ELi16ELb0ELb1ELb1ELb0ELb1EffEEv12SSMParamsBwd --------------------------
	.section	.text._Z25selective_scan_bwd_kernelI32Selective_Scan_bwd_kernel_traitsILi64ELi16ELb0ELb1ELb1ELb0ELb1EffEEv12SSMParamsBwd,"ax",@progbits
	.align	128
        .global         _Z25selective_scan_bwd_kernelI32Selective_Scan_bwd_kernel_traitsILi64ELi16ELb0ELb1ELb1ELb0ELb1EffEEv12SSMParamsBwd
        .type           _Z25selective_scan_bwd_kernelI32Selective_Scan_bwd_kernel_traitsILi64ELi16ELb0ELb1ELb1ELb0ELb1EffEEv12SSMParamsBwd,@function
        .size           _Z25selective_scan_bwd_kernelI32Selective_Scan_bwd_kernel_traitsILi64ELi16ELb0ELb1ELb1ELb0ELb1EffEEv12SSMParamsBwd,(.L_x_10454 - _Z25selective_scan_bwd_kernelI32Selective_Scan_bwd_kernel_traitsILi64ELi16ELb0ELb1ELb1ELb0ELb1EffEEv12SSMParamsBwd)
        .other          _Z25selective_scan_bwd_kernelI32Selective_Scan_bwd_kernel_traitsILi64ELi16ELb0ELb1ELb1ELb0ELb1EffEEv12SSMParamsBwd,@"STO_CUDA_ENTRY STV_DEFAULT"
_Z25selective_scan_bwd_kernelI32Selective_Scan_bwd_kernel_traitsILi64ELi16ELb0ELb1ELb1ELb0ELb1EffEEv12SSMParamsBwd:
.text._Z25selective_scan_bwd_kernelI32Selective_Scan_bwd_kernel_traitsILi64ELi16ELb0ELb1ELb1ELb0ELb1EffEEv12SSMParamsBwd:
[----:B------:R-:W-:Y:S01]  /*0000*/  LDC R1, c[0x0][0x37c] ;  /* 0x0000df00ff017b82 */ /* 0x000fe20000000800 */
[----:B------:R-:W0:Y:S07]  /*0010*/  LDCU.64 UR4, c[0x0][0x458] ;  /* 0x00008b00ff0477ac */ /* 0x000e2e0008000a00 */
[----:B------:R-:W1:Y:S01]  /*0020*/  S2UR UR34, SR_CTAID.Y ;  /* 0x00000000002279c3 */ /* 0x000e620000002600 */
[----:B------:R-:W2:Y:S01]  /*0030*/  LDCU.64 UR32, c[0x0][0x358] ;  /* 0x00006b00ff2077ac */ /* 0x000ea20008000a00 */
[----:B------:R-:W3:Y:S06]  /*0040*/  LDCU.64 UR6, c[0x0][0x470] ;  /* 0x00008e00ff0677ac */ /* 0x000eec0008000a00 */
[----:B------:R-:W4:Y:S01]  /*0050*/  LDC R8, c[0x0][0x398] ;  /* 0x0000e600ff087b82 */ /* 0x000f220000000800 */
[----:B------:R-:W-:Y:S01]  /*0060*/  HFMA2 R169, -RZ, RZ, 0, 0 ;  /* 0x00000000ffa97431 */ /* 0x000fe200000001ff */
[----:B------:R-:W4:Y:S01]  /*0070*/  LDCU.128 UR12, c[0x0][0x3f0] ;  /* 0x00007e00ff0c77ac */ /* 0x000f220008000c00 */
[----:B------:R-:W4:Y:S01]  /*0080*/  LDCU.128 UR20, c[0x0][0x400] ;  /* 0x00008000ff1477ac */ /* 0x000f220008000c00 */
[----:B0-----:R-:W-:-:S04]  /*0090*/  UISETP.NE.U32.AND UP0, UPT, UR4, URZ, UPT ;  /* 0x000000ff0400728c */ /* 0x001fc8000bf05070 */
[----:B------:R-:W0:Y:S01]  /*00a0*/  S2UR UR35, SR_CTAID.X ;  /* 0x00000000002379c3 */ /* 0x000e220000002500 */
[----:B------:R-:W0:Y:S01]  /*00b0*/  LDCU UR18, c[0x0][0x394] ;  /* 0x00007280ff1277ac */ /* 0x000e220008000800 */
[----:B------:R-:W-:Y:S02]  /*00c0*/  UISETP.NE.AND.EX UP0, UPT, UR5, URZ, UPT, UP0 ;  /* 0x000000ff0500728c */ /* 0x000fe4000bf05300 */
[----:B---3--:R-:W-:Y:S01]  /*00d0*/  UISETP.NE.U32.AND UP1, UPT, UR6, URZ, UPT ;  /* 0x000000ff0600728c */ /* 0x008fe2000bf25070 */
[----:B------:R-:W3:Y:S03]  /*00e0*/  LDCU.64 UR36, c[0x0][0x480] ;  /* 0x00009000ff2477ac */ /* 0x000ee60008000a00 */
[----:B------:R-:W-:Y:S01]  /*00f0*/  PLOP3.LUT P3, PT, PT, PT, UP0, 0x80, 0x8 ;  /* 0x000000000008781c */ /* 0x000fe20003f6f008 */
[----:B------:R-:W3:Y:S04]  /*0100*/  LDCU.64 UR26, c[0x0][0x4a0] ;  /* 0x00009400ff1a77ac */ /* 0x000ee80008000a00 */
[----:B-1----:R-:W-:Y:S01]  /*0110*/  @UP0 ULEA UR4, UP2, UR34, UR4, 0x2 ;  /* 0x0000000422040291 */ /* 0x002fe2000f8410ff */
[----:B------:R-:W1:Y:S03]  /*0120*/  LDCU.64 UR30, c[0x0][0x528] ;  /* 0x0000a500ff1e77ac */ /* 0x000e660008000a00 */
[----:B------:R-:W-:-:S02]  /*0130*/  @UP0 ULEA.HI.X UR5, UR34, UR5, URZ, 0x2, UP2 ;  /* 0x0000000522050291 */ /* 0x000fc400090f14ff */
[----:B------:R-:W-:Y:S01]  /*0140*/  MOV R2, UR4 ;  /* 0x0000000400027c02 */ /* 0x000fe20008000f00 */
[----:B------:R-:W-:Y:S01]  /*0150*/  UISETP.NE.AND.EX UP0, UPT, UR7, URZ, UPT, UP1 ;  /* 0x000000ff0700728c */ /* 0x000fe2000bf05310 */
[----:B------:R-:W1:Y:S02]  /*0160*/  LDCU.64 UR28, c[0x0][0x3d0] ;  /* 0x00007a00ff1c77ac */ /* 0x000e640008000a00 */
[----:B------:R-:W-:-:S05]  /*0170*/  MOV R3, UR5 ;  /* 0x0000000500037c02 */ /* 0x000fca0008000f00 */
[----:B--2---:R2:W3:Y:S01]  /*0180*/  @P3 LDG.E R6, desc[UR32][R2.64] ;  /* 0x0000002002063981 */ /* 0x0044e2000c1e1900 */
[----:B----4-:R-:W-:Y:S02]  /*0190*/  IABS R7, R8 ;  /* 0x0000000800077213 */ /* 0x010fe40000000000 */
[----:B------:R-:W-:Y:S02]  /*01a0*/  @UP0 ULEA UR4, UP1, UR34, UR6, 0x2 ;  /* 0x0000000622040291 */ /* 0x000fe4000f8210ff */
[----:B------:R-:W4:Y:S08]  /*01b0*/  I2F.RP R0, R7 ;  /* 0x0000000700007306 */ /* 0x000f300000209400 */
[----:B----4-:R-:W2:Y:S01]  /*01c0*/  MUFU.RCP R0, R0 ;  /* 0x0000000000007308 */ /* 0x010ea20000001000 */
[----:B------:R-:W-:Y:S01]  /*01d0*/  PLOP3.LUT P0, PT, PT, PT, UP0, 0x80, 0x8 ;  /* 0x000000000008781c */ /* 0x000fe20003f0f008 */
[----:B------:R-:W-:Y:S01]  /*01e0*/  @UP0 ULEA.HI.X UR5, UR34, UR7, URZ, 0x2, UP1 ;  /* 0x0000000722050291 */ /* 0x000fe200088f14ff */
[----:B------:R-:W-:Y:S01]  /*01f0*/  MOV R4, UR4 ;  /* 0x0000000400047c02 */ /* 0x000fe20008000f00 */
[----:B--2---:R-:W-:-:S04]  /*0200*/  VIADD R2, R0, 0xffffffe ;  /* 0x0ffffffe00027836 */ /* 0x004fc80000000000 */
[----:B------:R2:W4:Y:S01]  /*0210*/  F2I.FTZ.U32.TRUNC.NTZ R3, R2 ;  /* 0x0000000200037305 */ /* 0x000522000021f000 */
[----:B------:R-:W-:Y:S01]  /*0220*/  MOV R5, UR5 ;  /* 0x0000000500057c02 */ /* 0x000fe20008000f00 */
[----:B0-----:R-:W-:Y:S01]  /*0230*/  UIMAD.WIDE.U32 UR8, UR35, UR12, URZ ;  /* 0x0000000c230872a5 */ /* 0x001fe2000f8e00ff */
[----:B------:R-:W-:Y:S01]  /*0240*/  IABS R0, UR34 ;  /* 0x0000002200007c13 */ /* 0x000fe20008000000 */
[----:B------:R-:W-:Y:S02]  /*0250*/  UIMAD.WIDE.U32 UR10, UR35, UR20, URZ ;  /* 0x00000014230a72a5 */ /* 0x000fe4000f8e00ff */
[----:B------:R4:W5:Y:S01]  /*0260*/  @P0 LDG.E R169, desc[UR32][R4.64] ;  /* 0x0000002004a90981 */ /* 0x000962000c1e1900 */
[----:B------:R-:W0:Y:S01]  /*0270*/  LDCU.128 UR4, c[0x0][0x460] ;  /* 0x00008c00ff0477ac */ /* 0x000e220008000c00 */
[----:B--2---:R-:W-:Y:S02]  /*0280*/  MOV R2, RZ ;  /* 0x000000ff00027202 */ /* 0x004fe40000000f00 */
[----:B----4-:R-:W-:-:S05]  /*0290*/  IADD3 R4, PT, PT, RZ, -R3, RZ ;  /* 0x80000003ff047210 */ /* 0x010fca0007ffe0ff */
[----:B------:R-:W-:-:S04]  /*02a0*/  IMAD R5, R4, R7, RZ ;  /* 0x0000000704057224 */ /* 0x000fc800078e02ff */
[----:B------:R-:W-:-:S06]  /*02b0*/  IMAD.HI.U32 R2, R3, R5, R2 ;  /* 0x0000000503027227 */ /* 0x000fcc00078e0002 */
[----:B------:R-:W-:-:S05]  /*02c0*/  IMAD.HI.U32 R2, R2, R0, RZ ;  /* 0x0000000002027227 */ /* 0x000fca00078e00ff */
[----:B------:R-:W-:-:S05]  /*02d0*/  IADD3 R3, PT, PT, -R2, RZ, RZ ;  /* 0x000000ff02037210 */ /* 0x000fca0007ffe1ff */
[----:B------:R-:W-:-:S05]  /*02e0*/  IMAD R0, R7, R3, R0 ;  /* 0x0000000307007224 */ /* 0x000fca00078e0200 */
[----:B------:R-:W-:Y:S01]  /*02f0*/  ISETP.GT.U32.AND P1, PT, R7, R0, PT ;  /* 0x000000000700720c */ /* 0x000fe20003f24070 */
[----:B------:R-:W-:Y:S02]  /*0300*/  UIMAD UR9, UR35, UR13, UR9 ;  /* 0x0000000d230972a4 */ /* 0x000fe4000f8e0209 */
[----:B------:R-:W-:Y:S02]  /*0310*/  UIMAD UR11, UR35, UR21, UR11 ;  /* 0x00000015230b72a4 */ /* 0x000fe4000f8e020b */
[----:B------:R-:W-:-:S08]  /*0320*/  UIMAD.WIDE.U32 UR8, UR34, UR14, UR8 ;  /* 0x0000000e220872a5 */ /* 0x000fd0000f8e0008 */
[-C--:B------:R-:W-:Y:S01]  /*0330*/  @!P1 IADD3 R0, PT, PT, R0, -R7.reuse, RZ ;  /* 0x8000000700009210 */ /* 0x080fe20007ffe0ff */
[----:B------:R-:W2:Y:S03]  /*0340*/  LDCU.64 UR12, c[0x0][0x498] ;  /* 0x00009300ff0c77ac */ /* 0x000ea60008000a00 */
[----:B------:R-:W-:Y:S01]  /*0350*/  ISETP.GE.U32.AND P0, PT, R0, R7, PT ;  /* 0x000000070000720c */ /* 0x000fe20003f06070 */
[----:B------:R-:W4:Y:S01]  /*0360*/  LDCU.64 UR20, c[0x0][0x3c8] ;  /* 0x00007900ff1477ac */ /* 0x000f220008000a00 */
[----:B------:R-:W-:Y:S02]  /*0370*/  LOP3.LUT R0, R8, UR34, RZ, 0x3c, !PT ;  /* 0x0000002208007c12 */ /* 0x000fe4000f8e3cff */
[----:B------:R-:W-:Y:S01]  /*0380*/  @!P1 IADD3 R2, PT, PT, R2, 0x1, RZ ;  /* 0x0000000102029810 */ /* 0x000fe20007ffe0ff */
[----:B------:R-:W-:Y:S01]  /*0390*/  UIMAD.WIDE.U32 UR10, UR34, UR22, UR10 ;  /* 0x00000016220a72a5 */ /* 0x000fe2000f8e000a */
[----:B------:R-:W-:Y:S01]  /*03a0*/  ISETP.GE.AND P2, PT, R0, RZ, PT ;  /* 0x000000ff0000720c */ /* 0x000fe20003f46270 */
[----:B------:R-:W-:Y:S01]  /*03b0*/  UIMAD UR22, UR34, UR15, UR9 ;  /* 0x0000000f221672a4 */ /* 0x000fe2000f8e0209 */
[----:B------:R-:W-:Y:S01]  /*03c0*/  ISETP.NE.AND P1, PT, R8, RZ, PT ;  /* 0x000000ff0800720c */ /* 0x000fe20003f25270 */
[----:B------:R-:W1:Y:S01]  /*03d0*/  LDCU.64 UR14, c[0x0][0x3b0] ;  /* 0x00007600ff0e77ac */ /* 0x000e620008000a00 */
[----:B------:R-:W-:-:S03]  /*03e0*/  ULEA UR9, UR18, 0xfffffc00, 0xa ;  /* 0xfffffc0012097891 */ /* 0x000fc6000f8e50ff */
[----:B------:R-:W-:Y:S01]  /*03f0*/  @P0 VIADD R2, R2, 0x1 ;  /* 0x0000000102020836 */ /* 0x000fe20000000000 */
[----:B------:R-:W-:Y:S02]  /*0400*/  UIMAD UR25, UR34, UR23, UR11 ;  /* 0x00000017221972a4 */ /* 0x000fe4000f8e020b */
[----:B------:R-:W-:Y:S02]  /*0410*/  UIADD3 UR11, UP2, UPT, UR9, UR10, URZ ;  /* 0x0000000a090b7290 */ /* 0x000fe4000ff5e0ff */
[----:B------:R-:W-:Y:S02]  /*0420*/  UIADD3 UR8, UP0, UPT, UR9, UR8, URZ ;  /* 0x0000000809087290 */ /* 0x000fe4000ff1e0ff */
[----:B------:R-:W-:Y:S01]  /*0430*/  USHF.R.S32.HI UR10, URZ, 0x1f, UR9 ;  /* 0x0000001fff0a7899 */ /* 0x000fe20008011409 */
[----:B------:R-:W-:Y:S01]  /*0440*/  @!P2 IADD3 R2, PT, PT, -R2, RZ, RZ ;  /* 0x000000ff0202a210 */ /* 0x000fe20007ffe1ff */
[----:B0-----:R-:W-:Y:S01]  /*0450*/  ULEA UR24, UP3, UR11, UR6, 0x2 ;  /* 0x000000060b187291 */ /* 0x001fe2000f8610ff */
[----:B------:R-:W-:Y:S01]  /*0460*/  @!P1 LOP3.LUT R8, RZ, R8, RZ, 0x33, !PT ;  /* 0x00000008ff089212 */ /* 0x000fe200078e33ff */
[----:B------:R-:W-:-:S02]  /*0470*/  UIADD3.X UR22, UPT, UPT, UR10, UR22, URZ, UP0, !UPT ;  /* 0x000000160a167290 */ /* 0x000fc400087fe4ff */
[----:B------:R-:W-:Y:S01]  /*0480*/  UIADD3.X UR25, UPT, UPT, UR10, UR25, URZ, UP2, !UPT ;  /* 0x000000190a197290 */ /* 0x000fe200097fe4ff */
[----:B------:R-:W-:Y:S01]  /*0490*/  R2UR UR38, R2 ;  /* 0x00000000022672ca */ /* 0x000fe200000e0000 */
[----:B---3--:R-:W-:Y:S01]  /*04a0*/  UISETP.NE.U32.AND UP0, UPT, UR36, URZ, UPT ;  /* 0x000000ff2400728c */ /* 0x008fe2000bf05070 */
[----:B------:R-:W-:Y:S01]  /*04b0*/  @!P1 R2UR UR38, R8 ;  /* 0x00000000082692ca */ /* 0x000fe200000e0000 */
[----:B------:R-:W-:Y:S02]  /*04c0*/  ULEA.HI.X UR25, UR11, UR7, UR25, 0x2, UP3 ;  /* 0x000000070b197291 */ /* 0x000fe400098f1419 */
[----:B--2---:R-:W-:Y:S02]  /*04d0*/  UIMAD.WIDE.U32 UR6, UR35, UR12, URZ ;  /* 0x0000000c230672a5 */ /* 0x004fe4000f8e00ff */
[----:B------:R-:W-:Y:S02]  /*04e0*/  UISETP.NE.AND.EX UP0, UPT, UR37, URZ, UPT, UP0 ;  /* 0x000000ff2500728c */ /* 0x000fe4000bf05300 */
[----:B-1----:R-:W-:-:S02]  /*04f0*/  UIMAD.WIDE.U32 UR16, UR35, UR14, URZ ;  /* 0x0000000e231072a5 */ /* 0x002fc4000f8e00ff */
[----:B------:R-:W-:Y:S02]  /*0500*/  UIMAD UR7, UR35, UR13, UR7 ;  /* 0x0000000d230772a4 */ /* 0x000fe4000f8e0207 */
[----:B------:R-:W-:Y:S02]  /*0510*/  UIMAD UR17, UR35, UR15, UR17 ;  /* 0x0000000f231172a4 */ /* 0x000fe4000f8e0211 */
[----:B------:R-:W-:Y:S01]  /*0520*/  ULEA UR23, UP1, UR8, UR4, 0x2 ;  /* 0x0000000408177291 */ /* 0x000fe2000f8210ff */
[----:B------:R-:W0:Y:S01]  /*0530*/  LDCU.64 UR14, c[0x0][0x3e8] ;  /* 0x00007d00ff0e77ac */ /* 0x000e220008000a00 */
[----:B------:R-:W-:Y:S02]  /*0540*/  UIMAD.WIDE.U32 UR6, UR34, UR26, UR6 ;  /* 0x0000001a220672a5 */ /* 0x000fe4000f8e0006 */
[----:B------:R-:W-:Y:S02]  /*0550*/  ULEA.HI.X UR22, UR8, UR5, UR22, 0x2, UP1 ;  /* 0x0000000508167291 */ /* 0x000fe400088f1416 */
[----:B------:R-:W-:Y:S01]  /*0560*/  USHF.R.S32.HI UR8, URZ, 0x1f, UR38 ;  /* 0x0000001fff087899 */ /* 0x000fe20008011426 */
[----:B------:R-:W1:Y:S01]  /*0570*/  @UP0 LDCU UR19, c[0x0][0x384] ;  /* 0x00007080ff1307ac */ /* 0x000e620008000800 */
[----:B------:R-:W-:-:S02]  /*0580*/  UIMAD UR27, UR34, UR27, UR7 ;  /* 0x0000001b221b72a4 */ /* 0x000fc4000f8e0207 */
[----:B------:R-:W-:Y:S02]  /*0590*/  UIADD3 UR6, UP1, UPT, UR9, UR6, URZ ;  /* 0x0000000609067290 */ /* 0x000fe4000ff3e0ff */
[----:B----4-:R-:W-:Y:S02]  /*05a0*/  UIMAD UR7, UR8, UR20, URZ ;  /* 0x00000014080772a4 */ /* 0x010fe4000f8e02ff */
[----:B------:R-:W-:Y:S02]  /*05b0*/  UIADD3.X UR27, UPT, UPT, UR10, UR27, URZ, UP1, !UPT ;  /* 0x0000001b0a1b7290 */ /* 0x000fe40008ffe4ff */
[----:B------:R-:W-:Y:S02]  /*05c0*/  ULEA UR26, UP1, UR6, UR30, 0x2 ;  /* 0x0000001e061a7291 */ /* 0x000fe4000f8210ff */
[----:B------:R-:W-:Y:S02]  /*05d0*/  UIMAD.WIDE.U32 UR16, UR38, UR20, UR16 ;  /* 0x00000014261072a5 */ /* 0x000fe4000f8e0010 */
[----:B------:R-:W-:Y:S01]  /*05e0*/  UIMAD UR11, UR38, UR21, UR7 ;  /* 0x00000015260b72a4 */ /* 0x000fe2000f8e0207 */
[----:B------:R-:W2:Y:S01]  /*05f0*/  @UP0 LDCU UR36, c[0x0][0x38c] ;  /* 0x00007180ff2407ac */ /* 0x000ea20008000800 */
[----:B------:R-:W3:Y:S01]  /*0600*/  LDCU.64 UR12, c[0x0][0x448] ;  /* 0x00008900ff0c77ac */ /* 0x000ee20008000a00 */
[----:B------:R-:W-:-:S02]  /*0610*/  UIMAD.WIDE.U32 UR4, UR35, UR28, URZ ;  /* 0x0000001c230472a5 */ /* 0x000fc4000f8e00ff */
[----:B------:R-:W-:Y:S02]  /*0620*/  ULEA.HI.X UR27, UR6, UR31, UR27, 0x2, UP1 ;  /* 0x0000001f061b7291 */ /* 0x000fe400088f141b */
[----:B------:R-:W-:Y:S01]  /*0630*/  UIADD3 UR28, UP1, UPT, UR9, UR16, URZ ;  /* 0x00000010091c7290 */ /* 0x000fe2000ff3e0ff */
[----:B------:R-:W4:Y:S01]  /*0640*/  @UP0 LDCU.64 UR20, c[0x0][0x480] ;  /* 0x00009000ff1407ac */ /* 0x000f220008000a00 */
[----:B------:R-:W-:Y:S02]  /*0650*/  UIADD3 UR16, UPT, UPT, UR17, UR11, URZ ;  /* 0x0000000b11107290 */ /* 0x000fe4000fffe0ff */
[----:B0-----:R-:W-:Y:S02]  /*0660*/  UIMAD UR11, UR8, UR14, URZ ;  /* 0x0000000e080b72a4 */ /* 0x001fe4000f8e02ff */
[----:B------:R-:W-:Y:S02]  /*0670*/  UIMAD UR5, UR35, UR29, UR5 ;  /* 0x0000001d230572a4 */ /* 0x000fe4000f8e0205 */
[----:B------:R-:W-:-:S02]  /*0680*/  UIMAD UR15, UR38, UR15, UR11 ;  /* 0x0000000f260f72a4 */ /* 0x000fc4000f8e020b */
[----:B-1----:R-:W-:Y:S02]  /*0690*/  @UP0 UIMAD UR11, UR35, UR19, UR34 ;  /* 0x00000013230b02a4 */ /* 0x002fe4000f8e0222 */
[----:B------:R-:W-:Y:S02]  /*06a0*/  UIMAD.WIDE.U32 UR4, UR38, UR14, UR4 ;  /* 0x0000000e260472a5 */ /* 0x000fe4000f8e0004 */
[----:B------:R-:W-:Y:S01]  /*06b0*/  @UP0 UIMAD UR11, UR11, UR18, URZ ;  /* 0x000000120b0b02a4 */ /* 0x000fe2000f8e02ff */
[----:B------:R-:W0:Y:S01]  /*06c0*/  LDCU.64 UR6, c[0x0][0x450] ;  /* 0x00008a00ff0677ac */ /* 0x000e220008000a00 */
[----:B------:R-:W-:Y:S02]  /*06d0*/  UIADD3.X UR8, UPT, UPT, UR10, UR16, URZ, UP1, !UPT ;  /* 0x000000100a087290 */ /* 0x000fe40008ffe4ff */
[----:B--2---:R-:W-:Y:S02]  /*06e0*/  @UP0 UIMAD UR11, UR11, UR36, URZ ;  /* 0x000000240b0b02a4 */ /* 0x004fe4000f8e02ff */
[----:B---3--:R-:W-:-:S02]  /*06f0*/  ULEA UR31, UP2, UR28, UR12, 0x2 ;  /* 0x0000000c1c1f7291 */ /* 0x008fc4000f8410ff */
[----:B------:R-:W-:Y:S02]  /*0700*/  UIADD3 UR9, UP1, UPT, UR9, UR4, URZ ;  /* 0x0000000409097290 */ /* 0x000fe4000ff3e0ff */
[----:B------:R-:W-:Y:S01]  /*0710*/  UIADD3 UR15, UPT, UPT, UR5, UR15, URZ ;  /* 0x0000000f050f7290 */ /* 0x000fe2000fffe0ff */
[----:B------:R-:W-:Y:S02]  /*0720*/  UMOV UR4, URZ ;  /* 0x000000ff00047c82 */ /* 0x000fe40008000000 */
[----:B------:R-:W-:Y:S01]  /*0730*/  UMOV UR5, URZ ;  /* 0x000000ff00057c82 */ /* 0x000fe20008000000 */
[----:B----4-:R-:W-:Y:S02]  /*0740*/  @UP0 UIMAD.WIDE UR4, UR11, 0x8, UR20 ;  /* 0x000000080b0408a5 */ /* 0x010fe4000f8e0214 */
[----:B------:R-:W-:Y:S02]  /*0750*/  ULEA.HI.X UR28, UR28, UR13, UR8, 0x2, UP2 ;  /* 0x0000000d1c1c7291 */ /* 0x000fe400090f1408 */
[----:B------:R-:W-:Y:S01]  /*0760*/  UISETP.GE.AND UP0, UPT, UR18, 0x1, UPT ;  /* 0x000000011200788c */ /* 0x000fe2000bf06270 */
[----:B------:R-:W-:Y:S01]  /*0770*/  UMOV UR8, URZ ;  /* 0x000000ff00087c82 */ /* 0x000fe20008000000 */
[----:B------:R-:W-:Y:S01]  /*0780*/  HFMA2 R167, -RZ, RZ, 0, 0 ;  /* 0x00000000ffa77431 */ /* 0x000fe200000001ff */
[----:B0-----:R-:W-:Y:S01]  /*0790*/  ULEA UR29, UP2, UR9, UR6, 0x2 ;  /* 0x00000006091d7291 */ /* 0x001fe2000f8410ff */
[----:B------:R-:W-:Y:S01]  /*07a0*/  MOV R170, RZ ;  /* 0x000000ff00aa7202 */ /* 0x000fe20000000f00 */
[----:B------:R-:W-:-:S04]  /*07b0*/  UIADD3.X UR30, UPT, UPT, UR10, UR15, URZ, UP1, !UPT ;  /* 0x0000000f0a1e7290 */ /* 0x000fc80008ffe4ff */
[----:B------:R-:W-:Y:S01]  /*07c0*/  ULEA.HI.X UR30, UR9, UR7, UR30, 0x2, UP2 ;  /* 0x00000007091e7291 */ /* 0x000fe200090f141e */
[----:B------:R-:W-:Y:S01]  /*07d0*/  @P3 R2UR UR8, R6 ;  /* 0x00000000060832ca */ /* 0x000fe200000e0000 */
[----:B------:R-:W-:-:S14]  /*07e0*/  BRA.U !UP0, `(.L_x_4609) ;  /* 0x0000008508e47547 */ /* 0x000fdc000b800000 */
[----:B------:R-:W0:Y:S01]  /*07f0*/  S2R R168, SR_TID.X ;  /* 0x0000000000a87919 */ /* 0x000e220000002100 */
[----:B------:R-:W1:Y:S01]  /*0800*/  S2UR UR7, SR_CgaCtaId ;  /* 0x00000000000779c3 */ /* 0x000e620000008800 */
[----:B------:R-:W2:Y:S01]  /*0810*/  LDCU.64 UR20, c[0x0][0x3a0] ;  /* 0x00007400ff1477ac */ /* 0x000ea20008000a00 */
[----:B------:R-:W-:Y:S01]  /*0820*/  MOV R170, RZ ;  /* 0x000000ff00aa7202 */ /* 0x000fe20000000f00 */
[----:B------:R-:W-:Y:S01]  /*0830*/  IMAD.MOV.U32 R167, RZ, RZ, RZ ;  /* 0x000000ffffa77224 */ /* 0x000fe200078e00ff */
[----:B------:R-:W-:Y:S01]  /*0840*/  UMOV UR6, 0x400 ;  /* 0x0000040000067882 */ /* 0x000fe20000000000 */
[----:B--2---:R-:W-:Y:S01]  /*0850*/  UIMAD.WIDE.U32 UR10, UR34, UR20, URZ ;  /* 0x00000014220a72a5 */ /* 0x004fe2000f8e00ff */
[----:B------:R-:W2:Y:S01]  /*0860*/  LDCU UR20, c[0x0][0x394] ;  /* 0x00007280ff1477ac */ /* 0x000ea20008000800 */
[----:B-1----:R-:W-:Y:S02]  /*0870*/  ULEA UR6, UR7, UR6, 0x18 ;  /* 0x0000000607067291 */ /* 0x002fe4000f8ec0ff */
[----:B------:R-:W-:Y:S01]  /*0880*/  UIMAD UR21, UR34, UR21, UR11 ;  /* 0x00000015221572a4 */ /* 0x000fe2000f8e020b */
[----:B0-----:R-:W-:-:S02]  /*0890*/  SHF.L.U32 R0, R168, 0x4, RZ ;  /* 0x00000004a8007819 */ /* 0x001fc400000006ff */
[----:B------:R-:W-:Y:S02]  /*08a0*/  LEA.HI R164, R168, R168, RZ, 0x1b ;  /* 0x000000a8a8a47211 */ /* 0x000fe400078fd8ff */
[----:B------:R-:W-:Y:S02]  /*08b0*/  LOP3.LUT R3, R0, 0x3e00, RZ, 0xc0, !PT ;  /* 0x00003e0000037812 */ /* 0x000fe400078ec0ff */
[----:B------:R-:W-:Y:S02]  /*08c0*/  LOP3.LUT R165, R168, 0x1f, RZ, 0xc0, !PT ;  /* 0x0000001fa8a57812 */ /* 0x000fe400078ec0ff */
[----:B------:R-:W-:Y:S02]  /*08d0*/  LOP3.LUT R166, R3, 0x1f, R168, 0xf8, !PT ;  /* 0x0000001f03a67812 */ /* 0x000fe400078ef8a8 */
[----:B------:R-:W-:Y:S02]  /*08e0*/  LEA R164, R164, UR6, 0x2 ;  /* 0x00000006a4a47c11 */ /* 0x000fe4000f8e10ff */
[----:B------:R-:W-:-:S02]  /*08f0*/  LEA R163, R168, UR6, 0x3 ;  /* 0x00000006a8a37c11 */ /* 0x000fc4000f8e18ff */
        /* <DEDUP_REMOVED lines=15> */
.L_x_4657:
[----:B0-----:R-:W0:Y:S01]  /*09f0*/  LDCU.128 UR16, c[0x0][0x420] ;  /* 0x00008400ff1077ac */ /* 0x001e220008000c00 */
[----:B------:R-:W-:Y:S02]  /*0a00*/  CS2R R12, SRZ ;  /* 0x00000000000c7805 */ /* 0x000fe4000001ff00 */
[----:B------:R-:W-:Y:S02]  /*0a10*/  CS2R R16, SRZ ;  /* 0x0000000000107805 */ /* 0x000fe4000001ff00 */
[----:B------:R-:W-:Y:S01]  /*0a20*/  CS2R R20, SRZ ;  /* 0x0000000000147805 */ /* 0x000fe2000001ff00 */
[----:B------:R-:W1:Y:S01]  /*0a30*/  LDCU.128 UR12, c[0x0][0x410] ;  /* 0x00008200ff0c77ac */ /* 0x000e620008000c00 */
[----:B------:R-:W-:Y:S02]  /*0a40*/  CS2R R14, SRZ ;  /* 0x00000000000e7805 */ /* 0x000fe4000001ff00 */
[----:B------:R-:W-:Y:S02]  /*0a50*/  CS2R R18, SRZ ;  /* 0x0000000000127805 */ /* 0x000fe4000001ff00 */
[----:B------:R-:W-:Y:S01]  /*0a60*/  MOV R23, RZ ;  /* 0x000000ff00177202 */ /* 0x000fe20000000f00 */
[----:B------:R-:W-:Y:S01]  /*0a70*/  ULEA UR6, UR20, 0xfffffc00, 0xa ;  /* 0xfffffc0014067891 */ /* 0x000fe2000f8e50ff */
[----:B------:R-:W-:Y:S01]  /*0a80*/  CS2R R24, SRZ ;  /* 0x0000000000187805 */ /* 0x000fe2000001ff00 */
[----:B------:R-:W-:Y:S01]  /*0a90*/  UMOV UR7, URZ ;  /* 0x000000ff00077c82 */ /* 0x000fe20008000000 */
[----:B--2---:R-:W2:Y:S01]  /*0aa0*/  LDCU.64 UR42, c[0x0][0x488] ;  /* 0x00009100ff2a77ac */ /* 0x004ea20008000a00 */
[----:B------:R-:W-:Y:S01]  /*0ab0*/  CS2R R26, SRZ ;  /* 0x00000000001a7805 */ /* 0x000fe2000001ff00 */
[----:B------:R-:W3:Y:S01]  /*0ac0*/  LDCU.64 UR44, c[0x0][0x478] ;  /* 0x00008f00ff2c77ac */ /* 0x000ee20008000a00 */
[----:B0-----:R-:W-:-:S02]  /*0ad0*/  UIMAD.WIDE.U32 UR40, UR35, UR16, UR6 ;  /* 0x00000010232872a5 */ /* 0x001fc4000f8e0006 */
[----:B-1----:R-:W-:Y:S02]  /*0ae0*/  UIMAD.WIDE.U32 UR36, UR35, UR12, UR6 ;  /* 0x0000000c232472a5 */ /* 0x002fe4000f8e0006 */
[----:B------:R-:W-:-:S03]  /*0af0*/  UIMAD UR17, UR35, UR17, UR41 ;  /* 0x00000011231172a4 */ /* 0x000fc6000f8e0229 */
[----:B------:R-:W-:Y:S01]  /*0b00*/  UMOV UR16, UR40 ;  /* 0x0000002800107c82 */ /* 0x000fe20008000000 */
[----:B------:R-:W-:Y:S02]  /*0b10*/  UIMAD UR13, UR35, UR13, UR37 ;  /* 0x0000000d230d72a4 */ /* 0x000fe4000f8e0225 */
[----:B------:R-:W-:Y:S01]  /*0b20*/  UIMAD.WIDE.U32 UR16, UR34, UR18, UR16 ;  /* 0x00000012221072a5 */ /* 0x000fe2000f8e0010 */
[----:B------:R-:W-:Y:S02]  /*0b30*/  UMOV UR12, UR36 ;  /* 0x00000024000c7c82 */ /* 0x000fe40008000000 */
[----:B------:R-:W-:-:S03]  /*0b40*/  UIMAD.WIDE.U32 UR12, UR34, UR14, UR12 ;  /* 0x0000000e220c72a5 */ /* 0x000fc6000f8e000c */
[C---:B------:R-:W-:Y:S01]  /*0b50*/  IADD3 R0, P1, PT, R166.reuse, UR16, RZ ;  /* 0x00000010a6007c10 */ /* 0x040fe2000ff3e0ff */
[----:B------:R-:W-:Y:S02]  /*0b60*/  UIMAD UR19, UR34, UR19, UR17 ;  /* 0x00000013221372a4 */ /* 0x000fe4000f8e0211 */
[----:B------:R-:W-:Y:S01]  /*0b70*/  UIMAD UR15, UR34, UR15, UR13 ;  /* 0x0000000f220f72a4 */ /* 0x000fe2000f8e020d */
[----:B------:R-:W-:Y:S01]  /*0b80*/  IADD3 R5, P0, PT, R166, UR12, RZ ;  /* 0x0000000ca6057c10 */ /* 0x000fe2000ff1e0ff */
[----:B------:R-:W0:Y:S02]  /*0b90*/  LDCU UR16, c[0x0][0x388] ;  /* 0x00007100ff1077ac */ /* 0x000e240008000800 */
[----:B------:R-:W-:Y:S02]  /*0ba0*/  IADD3.X R3, PT, PT, RZ, UR19, RZ, P1, !PT ;  /* 0x00000013ff037c10 */ /* 0x000fe40008ffe4ff */
[----:B------:R-:W-:Y:S01]  /*0bb0*/  IADD3.X R6, PT, PT, RZ, UR15, RZ, P0, !PT ;  /* 0x0000000fff067c10 */ /* 0x000fe200087fe4ff */
[----:B------:R-:W-:Y:S01]  /*0bc0*/  BAR.SYNC.DEFER_BLOCKING 0x0 ;  /* 0x0000000000007b1d */ /* 0x000fe20000010000 */
[----:B--2---:R-:W-:-:S02]  /*0bd0*/  LEA R4, P0, R5, UR42, 0x2 ;  /* 0x0000002a05047c11 */ /* 0x004fc4000f8010ff */
[----:B---3--:R-:W-:Y:S02]  /*0be0*/  LEA R2, P1, R0, UR44, 0x2 ;  /* 0x0000002c00027c11 */ /* 0x008fe4000f8210ff */
[----:B------:R-:W-:Y:S01]  /*0bf0*/  LEA.HI.X R5, R5, UR43, R6, 0x2, P0 ;  /* 0x0000002b05057c11 */ /* 0x000fe200080f1406 */
[----:B------:R-:W1:Y:S01]  /*0c00*/  S2R R147, SR_LANEID ;  /* 0x0000000000937919 */ /* 0x000e620000000000 */
[----:B------:R-:W-:Y:S01]  /*0c10*/  SHF.L.U32 R6, R166, 0x2, RZ ;  /* 0x00000002a6067819 */ /* 0x000fe200000006ff */
[----:B------:R-:W2:Y:S01]  /*0c20*/  S2UR UR9, SR_CgaCtaId ;  /* 0x00000000000979c3 */ /* 0x000ea20000008800 */
[----:B------:R-:W-:Y:S01]  /*0c30*/  LEA.HI.X R3, R0, UR45, R3, 0x2, P1 ;  /* 0x0000002d00037c11 */ /* 0x000fe200088f1403 */
[----:B------:R-:W-:Y:S01]  /*0c40*/  HFMA2 R0, -RZ, RZ, 0, 0 ;  /* 0x00000000ff007431 */ /* 0x000fe200000001ff */
[----:B0-----:R-:W-:Y:S01]  /*0c50*/  UIADD3 UR16, UPT, UPT, -UR6, UR16, URZ ;  /* 0x0000001006107290 */ /* 0x001fe2000fffe1ff */
[----:B------:R-:W-:Y:S02]  /*0c60*/  IADD3 R10, P1, PT, R6, UR23, RZ ;  /* 0x00000017060a7c10 */ /* 0x000fe4000ff3e0ff */
[----:B------:R-:W-:Y:S01]  /*0c70*/  SHF.L.U32 R28, R168, 0x4, RZ ;  /* 0x00000004a81c7819 */ /* 0x000fe200000006ff */
[----:B------:R-:W-:Y:S01]  /*0c80*/  UMOV UR17, 0x400 ;  /* 0x0000040000117882 */ /* 0x000fe20000000000 */
[C---:B------:R-:W-:Y:S01]  /*0c90*/  IADD3 R8, P2, PT, R6.reuse, UR24, RZ ;  /* 0x0000001806087c10 */ /* 0x040fe2000ff5e0ff */
[----:B------:R-:W-:Y:S01]  /*0ca0*/  IMAD.X R11, RZ, RZ, UR22, P1 ;  /* 0x00000016ff0b7e24 */ /* 0x000fe200088e06ff */
[----:B------:R-:W-:Y:S01]  /*0cb0*/  IADD3 R6, P0, PT, R6, UR26, RZ ;  /* 0x0000001a06067c10 */ /* 0x000fe2000ff1e0ff */
[----:B------:R-:W-:Y:S01]  /*0cc0*/  HFMA2 R41, -RZ, RZ, 0, 0 ;  /* 0x00000000ff297431 */ /* 0x000fe200000001ff */
[----:B------:R-:W-:Y:S01]  /*0cd0*/  IADD3.X R9, PT, PT, RZ, UR25, RZ, P2, !PT ;  /* 0x00000019ff097c10 */ /* 0x000fe200097fe4ff */
[----:B------:R-:W-:Y:S01]  /*0ce0*/  HFMA2 R43, -RZ, RZ, 0, 0 ;  /* 0x00000000ff2b7431 */ /* 0x000fe200000001ff */
[----:B------:R-:W-:Y:S01]  /*0cf0*/  IADD3.X R7, PT, PT, RZ, UR27, RZ, P0, !PT ;  /* 0x0000001bff077c10 */ /* 0x000fe200087fe4ff */
[----:B------:R-:W-:Y:S01]  /*0d00*/  IMAD.MOV.U32 R45, RZ, RZ, RZ ;  /* 0x000000ffff2d7224 */ /* 0x000fe200078e00ff */
[----:B------:R-:W-:-:S02]  /*0d10*/  ISETP.GE.AND P0, PT, R166, UR16, PT ;  /* 0x00000010a6007c0c */ /* 0x000fc4000bf06270 */
[----:B------:R-:W-:Y:S02]  /*0d20*/  MOV R49, RZ ;  /* 0x000000ff00317202 */ /* 0x000fe40000000f00 */
[----:B------:R-:W-:Y:S01]  /*0d30*/  MOV R47, RZ ;  /* 0x000000ff002f7202 */ /* 0x000fe20000000f00 */
[----:B------:R-:W-:Y:S01]  /*0d40*/  HFMA2 R53, -RZ, RZ, 0, 0 ;  /* 0x00000000ff357431 */ /* 0x000fe200000001ff */
[----:B------:R-:W-:Y:S01]  /*0d50*/  ISETP.GE.AND P2, PT, R162, UR16, PT ;  /* 0x00000010a2007c0c */ /* 0x000fe2000bf46270 */
[----:B------:R-:W-:Y:S01]  /*0d60*/  IMAD.MOV.U32 R51, RZ, RZ, RZ ;  /* 0x000000ffff337224 */ /* 0x000fe200078e00ff */
[----:B------:R-:W-:Y:S01]  /*0d70*/  ISETP.GE.AND P1, PT, R161, UR16, PT ;  /* 0x00000010a1007c0c */ /* 0x000fe2000bf26270 */
[----:B------:R-:W-:Y:S01]  /*0d80*/  HFMA2 R55, -RZ, RZ, 0, 0 ;  /* 0x00000000ff377431 */ /* 0x000fe200000001ff */
[----:B------:R-:W-:Y:S01]  /*0d90*/  ISETP.GE.AND P6, PT, R160, UR16, PT ;  /* 0x00000010a0007c0c */ /* 0x000fe2000bfc6270 */
[----:B------:R-:W-:Y:S01]  /*0da0*/  IMAD.MOV.U32 R38, RZ, RZ, RZ ;  /* 0x000000ffff267224 */ /* 0x000fe200078e00ff */
[----:B------:R-:W-:Y:S01]  /*0db0*/  ISETP.GE.AND P3, PT, R157, UR16, PT ;  /* 0x000000109d007c0c */ /* 0x000fe2000bf66270 */
[----:B------:R-:W3:Y:S01]  /*0dc0*/  @!P0 LDG.E R13, desc[UR32][R10.64] ;  /* 0x000000200a0d8981 */ /* 0x000ee2000c1e1900 */
[----:B------:R-:W-:Y:S01]  /*0dd0*/  ISETP.GE.AND P0, PT, R156, UR16, PT ;  /* 0x000000109c007c0c */ /* 0x000fe2000bf06270 */
[----:B------:R-:W-:Y:S01]  /*0de0*/  HFMA2 R58, -RZ, RZ, 0, 0 ;  /* 0x00000000ff3a7431 */ /* 0x000fe200000001ff */
[----:B------:R-:W-:Y:S01]  /*0df0*/  ISETP.GE.AND P5, PT, R159, UR16, PT ;  /* 0x000000109f007c0c */ /* 0x000fe2000bfa6270 */
[----:B------:R-:W-:Y:S01]  /*0e00*/  HFMA2 R60, -RZ, RZ, 0, 0 ;  /* 0x00000000ff3c7431 */ /* 0x000fe200000001ff */
[----:B------:R-:W-:Y:S01]  /*0e10*/  ISETP.GE.AND P4, PT, R158, UR16, PT ;  /* 0x000000109e007c0c */ /* 0x000fe2000bf86270 */
[----:B----4-:R-:W4:Y:S01]  /*0e20*/  @!P2 LDG.E R0, desc[UR32][R10.64+0x80] ;  /* 0x000080200a00a981 */ /* 0x010f22000c1e1900 */
[----:B------:R-:W-:Y:S01]  /*0e30*/  IMAD.MOV.U32 R66, RZ, RZ, RZ ;  /* 0x000000ffff427224 */ /* 0x000fe200078e00ff */
[----:B------:R-:W-:Y:S01]  /*0e40*/  MOV R68, RZ ;  /* 0x000000ff00447202 */ /* 0x000fe20000000f00 */
[----:B------:R-:W0:Y:S01]  /*0e50*/  LDCU.64 UR14, c[0x0][0x508] ;  /* 0x0000a100ff0e77ac */ /* 0x000e220008000a00 */
[----:B------:R-:W4:Y:S01]  /*0e60*/  @!P1 LDG.E R15, desc[UR32][R10.64+0x100] ;  /* 0x000100200a0f9981 */ /* 0x000f22000c1e1900 */
[----:B------:R-:W0:Y:S03]  /*0e70*/  LDCU.64 UR18, c[0x0][0x510] ;  /* 0x0000a200ff1277ac */ /* 0x000e260008000a00 */
[----:B------:R-:W4:Y:S01]  /*0e80*/  @!P0 LDG.E R16, desc[UR32][R10.64+0x380] ;  /* 0x000380200a108981 */ /* 0x000f22000c1e1900 */
[----:B------:R-:W-:-:S02]  /*0e90*/  ISETP.GE.AND P0, PT, R155, UR16, PT ;  /* 0x000000109b007c0c */ /* 0x000fc4000bf06270 */
[----:B------:R-:W-:Y:S01]  /*0ea0*/  ISETP.GE.AND P1, PT, R153, UR16, PT ;  /* 0x0000001099007c0c */ /* 0x000fe2000bf26270 */
[----:B------:R-:W4:Y:S01]  /*0eb0*/  @!P6 LDG.E R12, desc[UR32][R10.64+0x180] ;  /* 0x000180200a0ce981 */ /* 0x000f22000c1e1900 */
[----:B------:R-:W-:Y:S01]  /*0ec0*/  ISETP.GE.AND P2, PT, R152, UR16, PT ;  /* 0x0000001098007c0c */ /* 0x000fe2000bf46270 */
[----:B------:R-:W0:Y:S02]  /*0ed0*/  LDCU.64 UR36, c[0x0][0x490] ;  /* 0x00009200ff2477ac */ /* 0x000e240008000a00 */
[----:B------:R-:W4:Y:S01]  /*0ee0*/  @!P3 LDG.E R19, desc[UR32][R10.64+0x300] ;  /* 0x000300200a13b981 */ /* 0x000f22000c1e1900 */
[----:B------:R-:W-:-:S03]  /*0ef0*/  ISETP.GE.AND P3, PT, R151, UR16, PT ;  /* 0x0000001097007c0c */ /* 0x000fc6000bf66270 */
[----:B------:R-:W4:Y:S04]  /*0f00*/  @!P5 LDG.E R17, desc[UR32][R10.64+0x200] ;  /* 0x000200200a11d981 */ /* 0x000f28000c1e1900 */
[----:B------:R-:W4:Y:S01]  /*0f10*/  @!P0 LDG.E R21, desc[UR32][R10.64+0x400] ;  /* 0x000400200a158981 */ /* 0x000f22000c1e1900 */
[----:B------:R-:W-:-:S03]  /*0f20*/  ISETP.GE.AND P0, PT, R154, UR16, PT ;  /* 0x000000109a007c0c */ /* 0x000fc6000bf06270 */
        /* <DEDUP_REMOVED lines=15> */
[C---:B0-----:R-:W-:Y:S01]  /*1020*/  IADD3 R11, PT, PT, R28.reuse, 0x20, RZ ;  /* 0x000000201c0b7810 */ /* 0x041fe20007ffe0ff */
[----:B------:R-:W-:Y:S01]  /*1030*/  VIADD R29, R28, 0x40 ;  /* 0x000000401c1d7836 */ /* 0x000fe20000000000 */
[----:B------:R-:W-:Y:S02]  /*1040*/  LEA R146, R146, UR17, 0x2 ;  /* 0x0000001192927c11 */ /* 0x000fe4000f8e10ff */
[----:B------:R-:W-:Y:S02]  /*1050*/  LEA.HI.SX32 R11, R11, R28, 0x1b ;  /* 0x0000001c0b0b7211 */ /* 0x000fe400078fdaff */
[C---:B------:R-:W-:Y:S02]  /*1060*/  IADD3 R31, PT, PT, R28.reuse, 0x60, RZ ;  /* 0x000000601c1f7810 */ /* 0x040fe40007ffe0ff */
[----:B------:R-:W-:-:S02]  /*1070*/  IADD3 R33, PT, PT, R28, 0x80, RZ ;  /* 0x000000801c217810 */ /* 0x000fc40007ffe0ff */
[-C--:B------:R-:W-:Y:S02]  /*1080*/  LEA.HI.SX32 R29, R29, R28.reuse, 0x1b ;  /* 0x0000001c1d1d7211 */ /* 0x080fe400078fdaff */
[----:B------:R-:W-:Y:S02]  /*1090*/  LEA R145, R11, UR17, 0x2 ;  /* 0x000000110b917c11 */ /* 0x000fe4000f8e10ff */
[-C--:B------:R-:W-:Y:S02]  /*10a0*/  LEA.HI.SX32 R31, R31, R28.reuse, 0x1b ;  /* 0x0000001c1f1f7211 */ /* 0x080fe400078fdaff */
[C---:B------:R-:W-:Y:S02]  /*10b0*/  IADD3 R11, PT, PT, R28.reuse, 0xc0, RZ ;  /* 0x000000c01c0b7810 */ /* 0x040fe40007ffe0ff */
[----:B------:R-:W-:Y:S02]  /*10c0*/  LEA.HI.SX32 R33, R33, R28, 0x1b ;  /* 0x0000001c21217211 */ /* 0x000fe400078fdaff */
[----:B------:R-:W-:-:S02]  /*10d0*/  IADD3 R35, PT, PT, R28, 0xa0, RZ ;  /* 0x000000a01c237810 */ /* 0x000fc40007ffe0ff */
[----:B------:R-:W-:Y:S01]  /*10e0*/  LEA R144, R29, UR17, 0x2 ;  /* 0x000000111d907c11 */ /* 0x000fe2000f8e10ff */
[C---:B------:R-:W-:Y:S01]  /*10f0*/  VIADD R29, R28.reuse, 0x100 ;  /* 0x000001001c1d7836 */ /* 0x040fe20000000000 */
[----:B------:R-:W-:Y:S02]  /*1100*/  LEA R143, R31, UR17, 0x2 ;  /* 0x000000111f8f7c11 */ /* 0x000fe4000f8e10ff */
[-C--:B------:R-:W-:Y:S02]  /*1110*/  LEA.HI.SX32 R11, R11, R28.reuse, 0x1b ;  /* 0x0000001c0b0b7211 */ /* 0x080fe400078fdaff */
[----:B------:R-:W-:Y:S02]  /*1120*/  LEA R142, R33, UR17, 0x2 ;  /* 0x00000011218e7c11 */ /* 0x000fe4000f8e10ff */
[----:B------:R-:W-:Y:S02]  /*1130*/  LEA.HI.SX32 R35, R35, R28, 0x1b ;  /* 0x0000001c23237211 */ /* 0x000fe400078fdaff */
[----:B------:R-:W-:-:S02]  /*1140*/  IADD3 R31, PT, PT, R28, 0x120, RZ ;  /* 0x000001201c1f7810 */ /* 0x000fc40007ffe0ff */
[C---:B------:R-:W-:Y:S02]  /*1150*/  IADD3 R33, PT, PT, R28.reuse, 0x140, RZ ;  /* 0x000001401c217810 */ /* 0x040fe40007ffe0ff */
[----:B------:R-:W-:Y:S02]  /*1160*/  LEA R140, R11, UR17, 0x2 ;  /* 0x000000110b8c7c11 */ /* 0x000fe4000f8e10ff */
[----:B------:R-:W-:Y:S02]  /*1170*/  IADD3 R11, PT, PT, R28, 0x160, RZ ;  /* 0x000001601c0b7810 */ /* 0x000fe40007ffe0ff */
[-C--:B------:R-:W-:Y:S02]  /*1180*/  LEA.HI.SX32 R29, R29, R28.reuse, 0x1b ;  /* 0x0000001c1d1d7211 */ /* 0x080fe400078fdaff */
[----:B------:R-:W-:Y:S02]  /*1190*/  LEA R141, R35, UR17, 0x2 ;  /* 0x00000011238d7c11 */ /* 0x000fe4000f8e10ff */
[----:B------:R-:W-:-:S02]  /*11a0*/  LEA.HI.SX32 R31, R31, R28, 0x1b ;  /* 0x0000001c1f1f7211 */ /* 0x000fc400078fdaff */
[-C--:B------:R-:W-:Y:S02]  /*11b0*/  LEA.HI.SX32 R33, R33, R28.reuse, 0x1b ;  /* 0x0000001c21217211 */ /* 0x080fe400078fdaff */
[----:B------:R-:W-:Y:S02]  /*11c0*/  LEA.HI.SX32 R11, R11, R28, 0x1b ;  /* 0x0000001c0b0b7211 */ /* 0x000fe400078fdaff */
[----:B------:R-:W-:Y:S02]  /*11d0*/  LEA R138, R29, UR17, 0x2 ;  /* 0x000000111d8a7c11 */ /* 0x000fe4000f8e10ff */
[----:B------:R-:W-:Y:S02]  /*11e0*/  LEA R137, R31, UR17, 0x2 ;  /* 0x000000111f897c11 */ /* 0x000fe4000f8e10ff */
[----:B------:R-:W-:Y:S02]  /*11f0*/  LEA R136, R33, UR17, 0x2 ;  /* 0x0000001121887c11 */ /* 0x000fe4000f8e10ff */
[----:B------:R-:W-:-:S02]  /*1200*/  IADD3 R29, PT, PT, R28, 0x1e0, RZ ;  /* 0x000001e01c1d7810 */ /* 0x000fc40007ffe0ff */
        /* <DEDUP_REMOVED lines=9> */
[----:B------:R-:W-:Y:S02]  /*12a0*/  ISETP.GE.AND P2, PT, R161, UR16, PT ;  /* 0x00000010a1007c0c */ /* 0x000fe4000bf46270 */
[----:B------:R-:W-:Y:S02]  /*12b0*/  ISETP.GE.AND P3, PT, R162, UR16, PT ;  /* 0x00000010a2007c0c */ /* 0x000fe4000bf66270 */
[----:B------:R-:W-:Y:S01]  /*12c0*/  MOV R10, RZ ;  /* 0x000000ff000a7202 */ /* 0x000fe20000000f00 */
[----:B---3--:R0:W-:Y:S02]  /*12d0*/  STS [R146], R13 ;  /* 0x0000000d92007388 */ /* 0x0081e40000000800 */
[----:B0-----:R-:W-:Y:S02]  /*12e0*/  IADD3 R13, PT, PT, R28, 0xe0, RZ ;  /* 0x000000e01c0d7810 */ /* 0x001fe40007ffe0ff */
[----:B----4-:R-:W-:Y:S02]  /*12f0*/  STS [R145+0x80], R0 ;  /* 0x0000800091007388 */ /* 0x010fe40000000800 */
[----:B------:R-:W-:-:S02]  /*1300*/  LEA.HI.SX32 R13, R13, R28, 0x1b ;  /* 0x0000001c0d0d7211 */ /* 0x000fc400078fdaff */
[----:B------:R0:W-:Y:S02]  /*1310*/  STS [R144+0x100], R15 ;  /* 0x0001000f90007388 */ /* 0x0001e40000000800 */
[----:B------:R-:W-:Y:S02]  /*1320*/  LEA R139, R13, UR17, 0x2 ;  /* 0x000000110d8b7c11 */ /* 0x000fe4000f8e10ff */
[----:B------:R-:W-:Y:S01]  /*1330*/  STS [R143+0x180], R12 ;  /* 0x0001800c8f007388 */ /* 0x000fe20000000800 */
[C---:B------:R-:W-:Y:S02]  /*1340*/  IADD3 R13, PT, PT, R28.reuse, 0x180, RZ ;  /* 0x000001801c0d7810 */ /* 0x040fe40007ffe0ff */
[C---:B0-----:R-:W-:Y:S01]  /*1350*/  IADD3 R15, PT, PT, R28.reuse, 0x1a0, RZ ;  /* 0x000001a01c0f7810 */ /* 0x041fe20007ffe0ff */
[----:B------:R0:W-:Y:S01]  /*1360*/  STS [R142+0x200], R17 ;  /* 0x000200118e007388 */ /* 0x0001e20000000800 */
[-C--:B------:R-:W-:Y:S02]  /*1370*/  LEA.HI.SX32 R13, R13, R28.reuse, 0x1b ;  /* 0x0000001c0d0d7211 */ /* 0x080fe400078fdaff */
[----:B------:R-:W-:Y:S01]  /*1380*/  LEA.HI.SX32 R15, R15, R28, 0x1b ;  /* 0x0000001c0f0f7211 */ /* 0x000fe200078fdaff */
[----:B0-----:R-:W-:Y:S01]  /*1390*/  VIADD R17, R28, 0x1c0 ;  /* 0x000001c01c117836 */ /* 0x001fe20000000000 */
[----:B------:R-:W-:Y:S01]  /*13a0*/  STS [R141+0x280], R14 ;  /* 0x0002800e8d007388 */ /* 0x000fe20000000800 */
[----:B------:R-:W-:-:S03]  /*13b0*/  LEA R134, R13, UR17, 0x2 ;  /* 0x000000110d867c11 */ /* 0x000fc6000f8e10ff */
[----:B------:R-:W-:Y:S01]  /*13c0*/  LEA.HI.SX32 R17, R17, R28, 0x1b ;  /* 0x0000001c11117211 */ /* 0x000fe200078fdaff */
[----:B------:R0:W-:Y:S01]  /*13d0*/  STS [R140+0x300], R19 ;  /* 0x000300138c007388 */ /* 0x0001e20000000800 */
[----:B------:R-:W-:-:S03]  /*13e0*/  LEA R131, R15, UR17, 0x2 ;  /* 0x000000110f837c11 */ /* 0x000fc6000f8e10ff */
[----:B------:R-:W-:Y:S01]  /*13f0*/  STS [R139+0x380], R16 ;  /* 0x000380108b007388 */ /* 0x000fe20000000800 */
[----:B------:R-:W-:-:S03]  /*1400*/  LEA R130, R17, UR17, 0x2 ;  /* 0x0000001111827c11 */ /* 0x000fc6000f8e10ff */
[----:B------:R1:W-:Y:S01]  /*1410*/  STS [R138+0x400], R21 ;  /* 0x000400158a007388 */ /* 0x0003e20000000800 */
[----:B------:R-:W-:-:S03]  /*1420*/  IMAD R28, R147, 0xf, R28 ;  /* 0x0000000f931c7824 */ /* 0x000fc600078e021c */
[----:B------:R-:W-:Y:S04]  /*1430*/  STS [R137+0x480], R18 ;  /* 0x0004801289007388 */ /* 0x000fe80000000800 */
[----:B------:R2:W-:Y:S04]  /*1440*/  STS [R136+0x500], R23 ;  /* 0x0005001788007388 */ /* 0x0005e80000000800 */
[----:B------:R-:W-:Y:S01]  /*1450*/  STS [R135+0x580], R20 ;  /* 0x0005801487007388 */ /* 0x000fe20000000800 */
[----:B------:R-:W-:-:S03]  /*1460*/  VIADD R15, R28, 0x3 ;  /* 0x000000031c0f7836 */ /* 0x000fc60000000000 */
[----:B------:R-:W-:Y:S01]  /*1470*/  STS [R134+0x600], R25 ;  /* 0x0006001986007388 */ /* 0x000fe20000000800 */
[----:B------:R-:W-:-:S03]  /*1480*/  VIADD R39, R28, 0xf ;  /* 0x0000000f1c277836 */ /* 0x000fc60000000000 */
        /* <DEDUP_REMOVED lines=80> */
[----:B------:R-:W-:Y:S01]  /*1990*/  ISETP.NE.AND P1, PT, R34, RZ, PT ;  /* 0x000000ff2200720c */ /* 0x000fe20003f25270 */
[----:B------:R-:W-:-:S02]  /*19a0*/  HFMA2 R16, -RZ, RZ, 0, 0 ;  /* 0x00000000ff107431 */ /* 0x000fc400000001ff */
        /* <DEDUP_REMOVED lines=10> */
[----:B------:R-:W-:-:S03]  /*1a50*/  MOV R24, RZ ;  /* 0x000000ff00187202 */ /* 0x000fc60000000f00 */
[----:B------:R-:W4:Y:S04]  /*1a60*/  @!P2 LDG.E R18, desc[UR32][R8.64+0x580] ;  /* 0x000580200812a981 */ /* 0x000f28000c1e1900 */
[----:B------:R-:W4:Y:S04]  /*1a70*/  @!P0 LDG.E R16, desc[UR32][R8.64+0x480] ;  /* 0x0004802008108981 */ /* 0x000f28000c1e1900 */
[----:B------:R-:W4:Y:S04]  /*1a80*/  @!P3 LDG.E R53, desc[UR32][R8.64+0x600] ;  /* 0x000600200835b981 */ /* 0x000f28000c1e1900 */
[----:B------:R-:W4:Y:S04]  /*1a90*/  @!P4 LDG.E R20, desc[UR32][R8.64+0x680] ;  /* 0x000680200814c981 */ /* 0x000f28000c1e1900 */
[----:B------:R1:W4:Y:S01]  /*1aa0*/  @!P6 LDG.E R24, desc[UR32][R8.64+0x780] ;  /* 0x000780200818e981 */ /* 0x000322000c1e1900 */
[----:B------:R-:W-:-:S02]  /*1ab0*/  P2R R31, PR, RZ, 0x1 ;  /* 0x00000001ff1f7803 */ /* 0x000fc40000000000 */
[----:B------:R-:W-:Y:S01]  /*1ac0*/  ISETP.GE.AND P0, PT, R166, UR16, PT ;  /* 0x00000010a6007c0c */ /* 0x000fe2000bf06270 */
[----:B-1----:R-:W-:Y:S01]  /*1ad0*/  HFMA2 R9, -RZ, RZ, 0, 0 ;  /* 0x00000000ff097431 */ /* 0x002fe200000001ff */
[----:B------:R-:W-:Y:S02]  /*1ae0*/  P2R R29, PR, RZ, 0x2 ;  /* 0x00000002ff1d7803 */ /* 0x000fe40000000000 */
[----:B------:R-:W-:Y:S02]  /*1af0*/  P2R R27, PR, RZ, 0x4 ;  /* 0x00000004ff1b7803 */ /* 0x000fe40000000000 */
[----:B------:R-:W-:Y:S02]  /*1b00*/  ISETP.GE.AND P1, PT, R160, UR16, PT ;  /* 0x00000010a0007c0c */ /* 0x000fe4000bf26270 */
[----:B------:R-:W-:Y:S02]  /*1b10*/  P2R R25, PR, RZ, 0x8 ;  /* 0x00000008ff197803 */ /* 0x000fe40000000000 */
[----:B------:R-:W-:-:S02]  /*1b20*/  ISETP.GE.AND P2, PT, R161, UR16, PT ;  /* 0x00000010a1007c0c */ /* 0x000fc4000bf46270 */
[----:B------:R-:W-:Y:S01]  /*1b30*/  ISETP.GE.AND P3, PT, R162, UR16, PT ;  /* 0x00000010a2007c0c */ /* 0x000fe2000bf66270 */
[----:B------:R-:W-:Y:S01]  /*1b40*/  HFMA2 R11, -RZ, RZ, 0, 0 ;  /* 0x00000000ff0b7431 */ /* 0x000fe200000001ff */
[----:B------:R-:W-:Y:S01]  /*1b50*/  MOV R13, RZ ;  /* 0x000000ff000d7202 */ /* 0x000fe20000000f00 */
[----:B------:R-:W-:Y:S01]  /*1b60*/  IMAD.MOV.U32 R28, RZ, RZ, RZ ;  /* 0x000000ffff1c7224 */ /* 0x000fe200078e00ff */
[----:B0-----:R-:W-:Y:S01]  /*1b70*/  MOV R26, RZ ;  /* 0x000000ff001a7202 */ /* 0x001fe20000000f00 */
[----:B------:R-:W-:Y:S01]  /*1b80*/  HFMA2 R32, -RZ, RZ, 0, 0 ;  /* 0x00000000ff207431 */ /* 0x000fe200000001ff */
[----:B------:R-:W-:Y:S01]  /*1b90*/  MOV R17, RZ ;  /* 0x000000ff00117202 */ /* 0x000fe20000000f00 */
[----:B------:R-:W-:Y:S01]  /*1ba0*/  HFMA2 R30, -RZ, RZ, 0, 0 ;  /* 0x00000000ff1e7431 */ /* 0x000fe200000001ff */
[----:B------:R-:W-:Y:S01]  /*1bb0*/  MOV R15, RZ ;  /* 0x000000ff000f7202 */ /* 0x000fe20000000f00 */
[----:B------:R-:W-:Y:S02]  /*1bc0*/  HFMA2 R19, -RZ, RZ, 0, 0 ;  /* 0x00000000ff137431 */ /* 0x000fe400000001ff */
[----:B------:R-:W-:-:S02]  /*1bd0*/  IMAD.MOV.U32 R34, RZ, RZ, RZ ;  /* 0x000000ffff227224 */ /* 0x000fc400078e00ff */
[----:B------:R-:W-:Y:S02]  /*1be0*/  HFMA2 R21, -RZ, RZ, 0, 0 ;  /* 0x00000000ff157431 */ /* 0x000fe400000001ff */
        /* <DEDUP_REMOVED lines=47> */
[----:B------:R-:W-:-:S03]  /*1ee0*/  ISETP.NE.AND P1, PT, R29, RZ, PT ;  /* 0x000000ff1d00720c */ /* 0x000fc60003f25270 */
[----:B------:R-:W4:Y:S01]  /*1ef0*/  @!P2 LDG.E R15, desc[UR32][R6.64+0x300] ;  /* 0x00030020060fa981 */ /* 0x000f22000c1e1900 */
[----:B------:R-:W-:Y:S02]  /*1f00*/  ISETP.NE.AND P2, PT, R27, RZ, PT ;  /* 0x000000ff1b00720c */ /* 0x000fe40003f45270 */
[----:B0-----:R-:W-:Y:S01]  /*1f10*/  MOV R24, RZ ;  /* 0x000000ff00187202 */ /* 0x001fe20000000f00 */
        /* <DEDUP_REMOVED lines=20> */
[----:B--2---:R-:W-:Y:S04]  /*2060*/  STS [R146], R9 ;  /* 0x0000000992007388 */ /* 0x004fe80000000800 */
[----:B---3--:R0:W-:Y:S04]  /*2070*/  STS [R145+0x80], R26 ;  /* 0x0000801a91007388 */ /* 0x0081e80000000800 */
[----:B----4-:R1:W-:Y:S04]  /*2080*/  STS [R144+0x100], R11 ;  /* 0x0001000b90007388 */ /* 0x0103e80000000800 */
        /* <DEDUP_REMOVED lines=32> */
[----:B-1----:R-:W-:-:S02]  /*2290*/  MOV R11, RZ ;  /* 0x000000ff000b7202 */ /* 0x002fc40000000f00 */
[----:B------:R-:W-:Y:S02]  /*22a0*/  MOV R9, RZ ;  /* 0x000000ff00097202 */ /* 0x000fe40000000f00 */
        /* <DEDUP_REMOVED lines=10> */
[----:B--2---:R-:W-:Y:S02]  /*2350*/  HFMA2 R13, -RZ, RZ, 0, 0 ;  /* 0x00000000ff0d7431 */ /* 0x004fe400000001ff */
[----:B---3--:R-:W-:Y:S01]  /*2360*/  IMAD.MOV.U32 R15, RZ, RZ, RZ ;  /* 0x000000ffff0f7224 */ /* 0x008fe200078e00ff */
[----:B----4-:R-:W-:-:S02]  /*2370*/  MOV R24, RZ ;  /* 0x000000ff00187202 */ /* 0x010fc40000000f00 */
[----:B------:R-:W-:Y:S01]  /*2380*/  CS2R R28, SRZ ;  /* 0x00000000001c7805 */ /* 0x000fe2000001ff00 */
[----:B------:R-:W-:-:S03]  /*2390*/  HFMA2 R30, -RZ, RZ, 0, 0 ;  /* 0x00000000ff1e7431 */ /* 0x000fc600000001ff */
[----:B------:R-:W2:Y:S01]  /*23a0*/  @!P1 LDG.E R24, desc[UR32][R4.64+0x380] ;  /* 0x0003802004189981 */ /* 0x000ea2000c1e1900 */
[----:B------:R-:W-:-:S03]  /*23b0*/  ISETP.NE.AND P1, PT, R31, RZ, PT ;  /* 0x000000ff1f00720c */ /* 0x000fc60003f25270 */
[----:B------:R-:W3:Y:S01]  /*23c0*/  @!P0 LDG.E R15, desc[UR32][R4.64+0x400] ;  /* 0x00040020040f8981 */ /* 0x000ee2000c1e1900 */
[----:B------:R-:W-:-:S03]  /*23d0*/  ISETP.NE.AND P0, PT, R33, RZ, PT ;  /* 0x000000ff2100720c */ /* 0x000fc60003f05270 */
[----:B------:R-:W4:Y:S01]  /*23e0*/  @!P2 LDG.E R13, desc[UR32][R4.64+0x300] ;  /* 0x00030020040da981 */ /* 0x000f22000c1e1900 */
[----:B------:R-:W-:-:S03]  /*23f0*/  ISETP.NE.AND P2, PT, R27, RZ, PT ;  /* 0x000000ff1b00720c */ /* 0x000fc60003f45270 */
[----:B------:R-:W2:Y:S01]  /*2400*/  @!P3 LDG.E R28, desc[UR32][R4.64+0x280] ;  /* 0x00028020041cb981 */ /* 0x000ea2000c1e1900 */
[----:B------:R-:W-:Y:S01]  /*2410*/  ISETP.NE.AND P3, PT, R25, RZ, PT ;  /* 0x000000ff1900720c */ /* 0x000fe20003f65270 */
[----:B------:R-:W-:Y:S01]  /*2420*/  HFMA2 R32, -RZ, RZ, 0, 0 ;  /* 0x00000000ff207431 */ /* 0x000fe200000001ff */
[----:B------:R-:W-:Y:S01]  /*2430*/  MOV R17, RZ ;  /* 0x000000ff00117202 */ /* 0x000fe20000000f00 */
[----:B------:R-:W-:Y:S01]  /*2440*/  HFMA2 R36, -RZ, RZ, 0, 0 ;  /* 0x00000000ff247431 */ /* 0x000fe200000001ff */
[----:B------:R-:W-:Y:S02]  /*2450*/  MOV R19, RZ ;  /* 0x000000ff00137202 */ /* 0x000fe40000000f00 */
[----:B------:R-:W-:Y:S01]  /*2460*/  CS2R R34, SRZ ;  /* 0x0000000000227805 */ /* 0x000fe2000001ff00 */
[----:B------:R-:W3:Y:S04]  /*2470*/  @!P0 LDG.E R30, desc[UR32][R4.64+0x480] ;  /* 0x00048020041e8981 */ /* 0x000ee8000c1e1900 */
[----:B------:R-:W3:Y:S04]  /*2480*/  @!P1 LDG.E R17, desc[UR32][R4.64+0x500] ;  /* 0x0005002004119981 */ /* 0x000ee8000c1e1900 */
[----:B------:R-:W3:Y:S04]  /*2490*/  @!P2 LDG.E R32, desc[UR32][R4.64+0x580] ;  /* 0x000580200420a981 */ /* 0x000ee8000c1e1900 */
[----:B------:R-:W3:Y:S04]  /*24a0*/  @!P3 LDG.E R19, desc[UR32][R4.64+0x600] ;  /* 0x000600200413b981 */ /* 0x000ee8000c1e1900 */
[----:B------:R-:W3:Y:S04]  /*24b0*/  @!P4 LDG.E R34, desc[UR32][R4.64+0x680] ;  /* 0x000680200422c981 */ /* 0x000ee8000c1e1900 */
[----:B------:R-:W3:Y:S04]  /*24c0*/  @!P5 LDG.E R29, desc[UR32][R4.64+0x700] ;  /* 0x00070020041dd981 */ /* 0x000ee8000c1e1900 */
[----:B------:R-:W3:Y:S01]  /*24d0*/  @!P6 LDG.E R36, desc[UR32][R4.64+0x780] ;  /* 0x000780200424e981 */ /* 0x000ee2000c1e1900 */
[----:B------:R-:W-:-:S02]  /*24e0*/  P2R R39, PR, RZ, 0x1 ;  /* 0x00000001ff277803 */ /* 0x000fc40000000000 */
[----:B------:R-:W-:Y:S02]  /*24f0*/  ISETP.GE.AND P0, PT, R166, UR16, PT ;  /* 0x00000010a6007c0c */ /* 0x000fe4000bf06270 */
[----:B------:R-:W-:Y:S02]  /*2500*/  MOV R33, RZ ;  /* 0x000000ff00217202 */ /* 0x000fe40000000f00 */
[----:B------:R-:W-:Y:S02]  /*2510*/  P2R R31, PR, RZ, 0x2 ;  /* 0x00000002ff1f7803 */ /* 0x000fe40000000000 */
[----:B------:R-:W-:Y:S01]  /*2520*/  ISETP.GE.AND P1, PT, R162, UR16, PT ;  /* 0x00000010a2007c0c */ /* 0x000fe2000bf26270 */
[----:B------:R-:W-:Y:S01]  /*2530*/  HFMA2 R38, -RZ, RZ, 0, 0 ;  /* 0x00000000ff267431 */ /* 0x000fe200000001ff */
[----:B------:R-:W-:Y:S01]  /*2540*/  MOV R41, RZ ;  /* 0x000000ff00297202 */ /* 0x000fe20000000f00 */
        /* <DEDUP_REMOVED lines=9> */
[----:B----4-:R-:W-:Y:S04]  /*25e0*/  STS [R140+0x300], R13 ;  /* 0x0003000d8c007388 */ /* 0x010fe80000000800 */
[----:B------:R-:W-:Y:S04]  /*25f0*/  STS [R139+0x380], R24 ;  /* 0x000380188b007388 */ /* 0x000fe80000000800 */
[----:B---3--:R-:W-:Y:S04]  /*2600*/  STS [R138+0x400], R15 ;  /* 0x0004000f8a007388 */ /* 0x008fe80000000800 */
        /* <DEDUP_REMOVED lines=8> */
[----:B------:R-:W-:Y:S04]  /*2690*/  LDS R27, [R128] ;  /* 0x00000000801b7984 */ /* 0x000fe80000000800 */
[----:B------:R-:W2:Y:S04]  /*26a0*/  LDS R26, [R127+0x4] ;  /* 0x000004007f1a7984 */ /* 0x000ea80000000800 */
[----:B------:R-:W-:Y:S04]  /*26b0*/  LDS R25, [R126+0x8] ;  /* 0x000008007e197984 */ /* 0x000fe80000000800 */
[----:B------:R-:W-:Y:S04]  /*26c0*/  LDS R24, [R119+0xc] ;  /* 0x00000c0077187984 */ /* 0x000fe80000000800 */
[----:B------:R-:W3:Y:S04]  /*26d0*/  LDS R23, [R118+0x10] ;  /* 0x0000100076177984 */ /* 0x000ee80000000800 */
[----:B------:R-:W-:Y:S04]  /*26e0*/  LDS R21, [R117+0x14] ;  /* 0x0000140075157984 */ /* 0x000fe80000000800 */
[----:B------:R-:W4:Y:S04]  /*26f0*/  LDS R19, [R116+0x18] ;  /* 0x0000180074137984 */ /* 0x000f280000000800 */
[----:B------:R-:W-:Y:S04]  /*2700*/  LDS R17, [R115+0x1c] ;  /* 0x00001c0073117984 */ /* 0x000fe80000000800 */
[----:B------:R-:W-:Y:S04]  /*2710*/  LDS R15, [R114+0x20] ;  /* 0x00002000720f7984 */ /* 0x000fe80000000800 */
[----:B------:R-:W-:Y:S04]  /*2720*/  LDS R9, [R113+0x24] ;  /* 0x0000240071097984 */ /* 0x000fe80000000800 */
[----:B------:R-:W4:Y:S04]  /*2730*/  LDS R7, [R112+0x28] ;  /* 0x0000280070077984 */ /* 0x000f280000000800 */
[----:B------:R-:W-:Y:S04]  /*2740*/  LDS R6, [R111+0x2c] ;  /* 0x00002c006f067984 */ /* 0x000fe80000000800 */
[----:B------:R-:W-:Y:S04]  /*2750*/  LDS R13, [R110+0x30] ;  /* 0x000030006e0d7984 */ /* 0x000fe80000000800 */
[----:B------:R-:W-:Y:S04]  /*2760*/  LDS R11, [R109+0x34] ;  /* 0x000034006d0b7984 */ /* 0x000fe80000000800 */
[----:B------:R-:W4:Y:S04]  /*2770*/  LDS R5, [R108+0x38] ;  /* 0x000038006c057984 */ /* 0x000f280000000800 */
[----:B------:R-:W4:Y:S01]  /*2780*/  LDS R4, [R107+0x3c] ;  /* 0x00003c006b047984 */ /* 0x000f220000000800 */
[----:B------:R-:W-:Y:S01]  /*2790*/  BAR.SYNC.DEFER_BLOCKING 0x0 ;  /* 0x0000000000007b1d */ /* 0x000fe20000010000 */
[----:B0-----:R-:W-:-:S05]  /*27a0*/  CS2R R28, SRZ ;  /* 0x00000000001c7805 */ /* 0x001fca000001ff00 */
[----:B------:R-:W4:Y:S01]  /*27b0*/  @!P0 LDG.E R33, desc[UR32][R2.64] ;  /* 0x0000002002218981 */ /* 0x000f22000c1e1900 */
[----:B------:R-:W-:-:S03]  /*27c0*/  ISETP.GE.AND P0, PT, R161, UR16, PT ;  /* 0x00000010a1007c0c */ /* 0x000fc6000bf06270 */
[----:B------:R-:W4:Y:S01]  /*27d0*/  @!P1 LDG.E R28, desc[UR32][R2.64+0x80] ;  /* 0x00008020021c9981 */ /* 0x000f22000c1e1900 */
[----:B------:R-:W-:Y:S01]  /*27e0*/  ISETP.GE.AND P1, PT, R160, UR16, PT ;  /* 0x00000010a0007c0c */ /* 0x000fe2000bf26270 */
[----:B------:R-:W-:Y:S01]  /*27f0*/  IMAD.MOV.U32 R32, RZ, RZ, RZ ;  /* 0x000000ffff207224 */ /* 0x000fe200078e00ff */
[----:B-1----:R-:W-:Y:S01]  /*2800*/  CS2R R36, SRZ ;  /* 0x0000000000247805 */ /* 0x002fe2000001ff00 */
        /* <DEDUP_REMOVED lines=16> */
[----:B------:R-:W-:-:S09]  /*2910*/  ISETP.NE.AND P1, PT, R31, RZ, PT ;  /* 0x000000ff1f00720c */ /* 0x000fd20003f25270 */
[----:B------:R-:W4:Y:S01]  /*2920*/  @!P0 LDG.E R41, desc[UR32][R2.64+0x400] ;  /* 0x0004002002298981 */ /* 0x000f22000c1e1900 */
[----:B------:R-:W-:-:S03]  /*2930*/  ISETP.NE.AND P0, PT, R39, RZ, PT ;  /* 0x000000ff2700720c */ /* 0x000fc60003f05270 */
[----:B------:R-:W4:Y:S10]  /*2940*/  @!P1 LDG.E R43, desc[UR32][R2.64+0x500] ;  /* 0x00050020022b9981 */ /* 0x000f34000c1e1900 */
[----:B------:R4:W4:Y:S01]  /*2950*/  @!P0 LDG.E R58, desc[UR32][R2.64+0x480] ;  /* 0x00048020023a8981 */ /* 0x000922000c1e1900 */
[----:B--2---:R-:W-:Y:S01]  /*2960*/  FMUL.FTZ R31, R26, -1.4426950216293334961 ;  /* 0xbfb8aa3b1a1f7820 */ /* 0x004fe20000410000 */
[----:B------:R-:W-:-:S05]  /*2970*/  FMUL.FTZ R30, R27, -1.4426950216293334961 ;  /* 0xbfb8aa3b1b1e7820 */ /* 0x000fca0000410000 */
[----:B------:R-:W0:Y:S01]  /*2980*/  MUFU.EX2 R31, R31 ;  /* 0x0000001f001f7308 */ /* 0x000e220000000800 */
[----:B---3--:R-:W-:Y:S01]  /*2990*/  FMUL.FTZ R49, R23, -1.4426950216293334961 ;  /* 0xbfb8aa3b17317820 */ /* 0x008fe20000410000 */
[----:B------:R-:W-:Y:S01]  /*29a0*/  FMUL.FTZ R34, R25, -1.4426950216293334961 ;  /* 0xbfb8aa3b19227820 */ /* 0x000fe20000410000 */
[----:B------:R-:W-:-:S05]  /*29b0*/  FMUL.FTZ R39, R24, -1.4426950216293334961 ;  /* 0xbfb8aa3b18277820 */ /* 0x000fca0000410000 */
[----:B------:R-:W1:Y:S01]  /*29c0*/  MUFU.EX2 R30, R30 ;  /* 0x0000001e001e7308 */ /* 0x000e620000000800 */
[----:B----4-:R-:W-:Y:S01]  /*29d0*/  FMUL.FTZ R3, R19, -1.4426950216293334961 ;  /* 0xbfb8aa3b13037820 */ /* 0x010fe20000410000 */
[----:B------:R-:W-:-:S06]  /*29e0*/  FMUL.FTZ R2, R21, -1.4426950216293334961 ;  /* 0xbfb8aa3b15027820 */ /* 0x000fcc0000410000 */
[----:B------:R-:W2:Y:S01]  /*29f0*/  MUFU.EX2 R49, R49 ;  /* 0x0000003100317308 */ /* 0x000ea20000000800 */
[----:B0-----:R-:W-:-:S07]  /*2a00*/  FADD.FTZ R31, R31, 1 ;  /* 0x3f8000001f1f7421 */ /* 0x001fce0000010000 */
[----:B------:R-:W0:Y:S01]  /*2a10*/  MUFU.EX2 R34, R34 ;  /* 0x0000002200227308 */ /* 0x000e220000000800 */
[----:B-1----:R-:W-:-:S07]  /*2a20*/  FADD.FTZ R30, R30, 1 ;  /* 0x3f8000001e1e7421 */ /* 0x002fce0000010000 */
[----:B------:R-:W1:Y:S08]  /*2a30*/  MUFU.EX2 R39, R39 ;  /* 0x0000002700277308 */ /* 0x000e700000000800 */
[----:B------:R-:W3:Y:S01]  /*2a40*/  MUFU.EX2 R3, R3 ;  /* 0x0000000300037308 */ /* 0x000ee20000000800 */
[----:B------:R-:W-:Y:S01]  /*2a50*/  FMUL.FTZ R56, R7, -1.4426950216293334961 ;  /* 0xbfb8aa3b07387820 */ /* 0x000fe20000410000 */
[----:B--2---:R-:W-:-:S06]  /*2a60*/  FADD.FTZ R49, R49, 1 ;  /* 0x3f80000031317421 */ /* 0x004fcc0000010000 */
[----:B------:R-:W2:Y:S01]  /*2a70*/  MUFU.EX2 R2, R2 ;  /* 0x0000000200027308 */ /* 0x000ea20000000800 */
[----:B------:R-:W-:-:S07]  /*2a80*/  FMUL.FTZ R51, R17, -1.4426950216293334961 ;  /* 0xbfb8aa3b11337820 */ /* 0x000fce0000410000 */
[----:B------:R-:W4:Y:S01]  /*2a90*/  MUFU.RCP R31, R31 ;  /* 0x0000001f001f7308 */ /* 0x000f220000001000 */
[----:B0-----:R-:W-:Y:S01]  /*2aa0*/  FADD.FTZ R34, R34, 1 ;  /* 0x3f80000022227421 */ /* 0x001fe20000010000 */
[----:B-1----:R-:W-:Y:S01]  /*2ab0*/  FADD.FTZ R39, R39, 1 ;  /* 0x3f80000027277421 */ /* 0x002fe20000010000 */
[----:B------:R-:W-:-:S05]  /*2ac0*/  FMUL.FTZ R64, R5, -1.4426950216293334961 ;  /* 0xbfb8aa3b05407820 */ /* 0x000fca0000410000 */
[----:B------:R-:W-:Y:S01]  /*2ad0*/  MUFU.RCP R30, R30 ;  /* 0x0000001e001e7308 */ /* 0x000fe20000001000 */
[----:B------:R-:W-:Y:S01]  /*2ae0*/  FMUL.FTZ R53, R15, -1.4426950216293334961 ;  /* 0xbfb8aa3b0f357820 */ /* 0x000fe20000410000 */
[----:B---3--:R-:W-:-:S06]  /*2af0*/  FADD.FTZ R3, R3, 1 ;  /* 0x3f80000003037421 */ /* 0x008fcc0000010000 */
[----:B------:R-:W-:Y:S01]  /*2b00*/  MUFU.EX2 R57, R56 ;  /* 0x0000003800397308 */ /* 0x000fe20000000800 */
[----:B------:R-:W-:-:S07]  /*2b10*/  FMUL.FTZ R62, R11, -1.4426950216293334961 ;  /* 0xbfb8aa3b0b3e7820 */ /* 0x000fce0000410000 */
[----:B------:R-:W-:Y:S01]  /*2b20*/  MUFU.RCP R56, R49 ;  /* 0x0000003100387308 */ /* 0x000fe20000001000 */
[----:B--2---:R-:W-:-:S07]  /*2b30*/  FADD.FTZ R2, R2, 1 ;  /* 0x3f80000002027421 */ /* 0x004fce0000010000 */
[----:B------:R-:W0:Y:S08]  /*2b40*/  MUFU.EX2 R51, R51 ;  /* 0x0000003300337308 */ /* 0x000e300000000800 */
[----:B------:R-:W-:Y:S08]  /*2b50*/  MUFU.EX2 R65, R64 ;  /* 0x0000004000417308 */ /* 0x000ff00000000800 */
[----:B------:R-:W-:Y:S08]  /*2b60*/  MUFU.RCP R34, R34 ;  /* 0x0000002200227308 */ /* 0x000ff00000001000 */
[----:B------:R-:W-:Y:S08]  /*2b70*/  MUFU.RCP R39, R39 ;  /* 0x0000002700277308 */ /* 0x000ff00000001000 */
[----:B------:R4:W-:Y:S08]  /*2b80*/  MUFU.RCP R64, R3 ;  /* 0x0000000300407308 */ /* 0x0009f00000001000 */
[----:B------:R-:W1:Y:S01]  /*2b90*/  MUFU.EX2 R53, R53 ;  /* 0x0000003500357308 */ /* 0x000e620000000800 */
[----:B----4-:R-:W-:Y:S01]  /*2ba0*/  FADD.FTZ R3, -R31, 1 ;  /* 0x3f8000001f037421 */ /* 0x010fe20000010100 */
[----:B------:R-:W-:-:S06]  /*2bb0*/  FMUL.FTZ R59, R6, -1.4426950216293334961 ;  /* 0xbfb8aa3b063b7820 */ /* 0x000fcc0000410000 */
[----:B------:R-:W-:Y:S01]  /*2bc0*/  MUFU.EX2 R63, R62 ;  /* 0x0000003e003f7308 */ /* 0x000fe20000000800 */
[----:B------:R-:W-:-:S07]  /*2bd0*/  FMUL.FTZ R55, R9, -1.4426950216293334961 ;  /* 0xbfb8aa3b09377820 */ /* 0x000fce0000410000 */
[----:B------:R2:W3:Y:S01]  /*2be0*/  MUFU.RCP R62, R2 ;  /* 0x00000002003e7308 */ /* 0x0004e20000001000 */
[----:B0-----:R-:W-:Y:S01]  /*2bf0*/  FADD.FTZ R51, R51, 1 ;  /* 0x3f80000033337421 */ /* 0x001fe20000010000 */
[----:B--2---:R-:W-:Y:S01]  /*2c00*/  FADD.FTZ R2, -R30, 1 ;  /* 0x3f8000001e027421 */ /* 0x004fe20000010100 */
        /* <DEDUP_REMOVED lines=15> */
[----:B------:R-:W-:Y:S01]  /*2d00*/  STS [R129+0x780], R68 ;  /* 0x0007804481007388 */ /* 0x000fe20000000800 */
[----:B------:R-:W-:-:S03]  /*2d10*/  NOP ;  /* 0x0000000000007918 */ /* 0x000fc60000000000 */
[----:B------:R-:W4:Y:S04]  /*2d20*/  LDS R28, [R127+0x4] ;  /* 0x000004007f1c7984 */ /* 0x000f280000000800 */
[----:B------:R-:W3:Y:S04]  /*2d30*/  LDS R29, [R128] ;  /* 0x00000000801d7984 */ /* 0x000ee80000000800 */
[----:B------:R-:W3:Y:S04]  /*2d40*/  LDS R33, [R126+0x8] ;  /* 0x000008007e217984 */ /* 0x000ee80000000800 */
[----:B------:R-:W3:Y:S04]  /*2d50*/  LDS R32, [R119+0xc] ;  /* 0x00000c0077207984 */ /* 0x000ee80000000800 */
[----:B------:R-:W3:Y:S01]  /*2d60*/  LDS R35, [R118+0x10] ;  /* 0x0000100076237984 */ /* 0x000ee20000000800 */
[----:B0-----:R-:W-:-:S03]  /*2d70*/  FFMA.FTZ R58, R26, R3, 1 ;  /* 0x3f8000001a3a7423 */ /* 0x001fc60000010003 */
[----:B------:R-:W-:Y:S01]  /*2d80*/  LDS R36, [R117+0x14] ;  /* 0x0000140075247984 */ /* 0x000fe20000000800 */
[----:B------:R-:W-:Y:S01]  /*2d90*/  FFMA.FTZ R2, R27, R2, 1 ;  /* 0x3f8000001b027423 */ /* 0x000fe20000010002 */
[----:B--2---:R-:W-:Y:S02]  /*2da0*/  FADD.FTZ R60, -R56, 1 ;  /* 0x3f800000383c7421 */ /* 0x004fe40000010100 */
[----:B------:R-:W-:Y:S01]  /*2db0*/  LDS R37, [R116+0x18] ;  /* 0x0000180074257984 */ /* 0x000fe20000000800 */
[----:B------:R-:W0:Y:S01]  /*2dc0*/  MUFU.EX2 R59, R59 ;  /* 0x0000003b003b7308 */ /* 0x000e220000000800 */
[----:B------:R-:W-:Y:S02]  /*2dd0*/  FFMA.FTZ R172, R23, R60, 1 ;  /* 0x3f80000017ac7423 */ /* 0x000fe4000001003c */
[----:B------:R-:W-:Y:S01]  /*2de0*/  LDS R60, [R113+0x24] ;  /* 0x00002400713c7984 */ /* 0x000fe20000000800 */
[----:B-1----:R-:W-:Y:S01]  /*2df0*/  FADD.FTZ R53, R53, 1 ;  /* 0x3f80000035357421 */ /* 0x002fe20000010000 */
[----:B------:R-:W-:-:S02]  /*2e00*/  FMUL.FTZ R67, R4, -1.4426950216293334961 ;  /* 0xbfb8aa3b04437820 */ /* 0x000fc40000410000 */
[----:B------:R-:W-:Y:S01]  /*2e10*/  LDS R43, [R114+0x20] ;  /* 0x00002000722b7984 */ /* 0x000fe20000000800 */
[----:B----4-:R-:W-:Y:S01]  /*2e20*/  FMUL.FTZ R38, R89, R28 ;  /* 0x0000001c59267220 */ /* 0x010fe20000410000 */
[----:B---3--:R-:W-:-:S03]  /*2e30*/  FMUL.FTZ R3, R90, R29 ;  /* 0x0000001d5a037220 */ /* 0x008fc60000410000 */
[----:B------:R-:W-:Y:S02]  /*2e40*/  FMUL.FTZ R41, R31, R38 ;  /* 0x000000261f297220 */ /* 0x000fe40000410000 */
[----:B------:R-:W1:Y:S01]  /*2e50*/  LDS R38, [R115+0x1c] ;  /* 0x00001c0073267984 */ /* 0x000e620000000800 */
[----:B------:R-:W-:Y:S01]  /*2e60*/  FMUL.FTZ R3, R30, R3 ;  /* 0x000000031e037220 */ /* 0x000fe20000410000 */
[----:B------:R-:W-:-:S03]  /*2e70*/  FMUL.FTZ R47, R88, R33 ;  /* 0x00000021582f7220 */ /* 0x000fc60000410000 */
[----:B------:R-:W-:Y:S01]  /*2e80*/  FMUL.FTZ R3, R3, R2 ;  /* 0x0000000203037220 */ /* 0x000fe20000410000 */
[----:B------:R-:W-:Y:S01]  /*2e90*/  FMUL.FTZ R2, R41, R58 ;  /* 0x0000003a29027220 */ /* 0x000fe20000410000 */
[C---:B------:R-:W-:Y:S01]  /*2ea0*/  FADD.FTZ R58, -R34.reuse, 1 ;  /* 0x3f800000223a7421 */ /* 0x040fe20000010100 */
[----:B------:R-:W-:Y:S01]  /*2eb0*/  FADD.FTZ R41, -R39, 1 ;  /* 0x3f80000027297421 */ /* 0x000fe20000010100 */
[----:B------:R-:W2:Y:S01]  /*2ec0*/  MUFU.EX2 R55, R55 ;  /* 0x0000003700377308 */ /* 0x000ea20000000800 */
[----:B------:R-:W-:Y:S01]  /*2ed0*/  FMUL.FTZ R120, R87, R32 ;  /* 0x0000002057787220 */ /* 0x000fe20000410000 */
[----:B------:R-:W-:Y:S01]  /*2ee0*/  FFMA.FTZ R74, R25, R58, 1 ;  /* 0x3f800000194a7423 */ /* 0x000fe2000001003a */
[----:B------:R-:W-:Y:S01]  /*2ef0*/  FMUL.FTZ R47, R34, R47 ;  /* 0x0000002f222f7220 */ /* 0x000fe20000410000 */
[----:B------:R-:W-:Y:S01]  /*2f00*/  FFMA.FTZ R49, R24, R41, 1 ;  /* 0x3f80000018317423 */ /* 0x000fe20000010029 */
[----:B------:R-:W-:Y:S03]  /*2f10*/  LDS R58, [R111+0x2c] ;  /* 0x00002c006f3a7984 */ /* 0x000fe60000000800 */
[----:B------:R3:W-:Y:S01]  /*2f20*/  MUFU.RCP R66, R51 ;  /* 0x0000003300427308 */ /* 0x0007e20000001000 */
[----:B------:R-:W4:Y:S01]  /*2f30*/  LDS R41, [R112+0x28] ;  /* 0x0000280070297984 */ /* 0x000f220000000800 */
[----:B------:R-:W-:Y:S01]  /*2f40*/  FMUL.FTZ R120, R39, R120 ;  /* 0x0000007827787220 */ /* 0x000fe20000410000 */
[----:B---3--:R-:W-:-:S05]  /*2f50*/  FMUL.FTZ R51, R86, R35 ;  /* 0x0000002356337220 */ /* 0x008fca0000410000 */
[----:B------:R3:W-:Y:S01]  /*2f60*/  MUFU.RCP R68, R53 ;  /* 0x0000003500447308 */ /* 0x0007e20000001000 */
[----:B------:R-:W-:Y:S01]  /*2f70*/  FMUL.FTZ R61, R13, -1.4426950216293334961 ;  /* 0xbfb8aa3b0d3d7820 */ /* 0x000fe20000410000 */
[----:B------:R-:W-:Y:S01]  /*2f80*/  FMUL.FTZ R132, R120, R49 ;  /* 0x0000003178847220 */ /* 0x000fe20000410000 */
[----:B------:R-:W-:Y:S01]  /*2f90*/  FADD.FTZ R120, -R64, 1 ;  /* 0x3f80000040787421 */ /* 0x000fe20000010100 */
[----:B------:R-:W-:Y:S01]  /*2fa0*/  LDS R49, [R108+0x38] ;  /* 0x000038006c317984 */ /* 0x000fe20000000800 */
[----:B---3--:R-:W-:Y:S01]  /*2fb0*/  FMUL.FTZ R53, R56, R51 ;  /* 0x0000003338357220 */ /* 0x008fe20000410000 */
[----:B------:R-:W-:Y:S02]  /*2fc0*/  FMUL.FTZ R51, R47, R74 ;  /* 0x0000004a2f337220 */ /* 0x000fe40000410000 */
[----:B------:R-:W3:Y:S01]  /*2fd0*/  MUFU.EX2 R67, R67 ;  /* 0x0000004300437308 */ /* 0x000ee20000000800 */
[----:B------:R-:W-:Y:S01]  /*2fe0*/  FADD.FTZ R74, -R62, 1 ;  /* 0x3f8000003e4a7421 */ /* 0x000fe20000010100 */
[----:B------:R-:W-:Y:S01]  /*2ff0*/  FMUL.FTZ R53, R53, R172 ;  /* 0x000000ac35357220 */ /* 0x000fe20000410000 */
[----:B------:R-:W4:Y:S02]  /*3000*/  LDS R47, [R110+0x30] ;  /* 0x000030006e2f7984 */ /* 0x000f240000000800 */
[----:B------:R-:W-:Y:S01]  /*3010*/  FFMA.FTZ R172, R21, R74, 1 ;  /* 0x3f80000015ac7423 */ /* 0x000fe2000001004a */
[----:B------:R-:W-:Y:S01]  /*3020*/  FFMA.FTZ R174, R19, R120, 1 ;  /* 0x3f80000013ae7423 */ /* 0x000fe20000010078 */
[----:B------:R-:W4:Y:S01]  /*3030*/  LDS R74, [R109+0x34] ;  /* 0x000034006d4a7984 */ /* 0x000f220000000800 */
[----:B------:R-:W1:Y:S01]  /*3040*/  MUFU.EX2 R61, R61 ;  /* 0x0000003d003d7308 */ /* 0x000e620000000800 */
[----:B0-----:R-:W-:-:S02]  /*3050*/  FADD.FTZ R45, R59, 1 ;  /* 0x3f8000003b2d7421 */ /* 0x001fc40000010000 */
[----:B------:R-:W0:Y:S01]  /*3060*/  LDS R120, [R107+0x3c] ;  /* 0x00003c006b787984 */ /* 0x000e220000000800 */
[----:B--2---:R-:W-:Y:S01]  /*3070*/  FADD.FTZ R55, R55, 1 ;  /* 0x3f80000037377421 */ /* 0x004fe20000010000 */
[----:B------:R-:W-:Y:S01]  /*3080*/  FADD.FTZ R57, R57, 1 ;  /* 0x3f80000039397421 */ /* 0x000fe20000010000 */
[----:B---3--:R-:W-:Y:S02]  /*3090*/  FADD.FTZ R67, R67, 1 ;  /* 0x3f80000043437421 */ /* 0x008fe40000010000 */
[----:B------:R2:W3:Y:S01]  /*30a0*/  MUFU.RCP R70, R55 ;  /* 0x0000003700467308 */ /* 0x0004e20000001000 */
[----:B------:R-:W-:Y:S01]  /*30b0*/  FADD.FTZ R176, -R66, 1 ;  /* 0x3f80000042b07421 */ /* 0x000fe20000010100 */
[----:B-1----:R-:W-:Y:S01]  /*30c0*/  FMUL.FTZ R59, R83, R38 ;  /* 0x00000026533b7220 */ /* 0x002fe20000410000 */
[----:B------:R-:W-:Y:S06]  /*30d0*/  BAR.SYNC.DEFER_BLOCKING 0x0 ;  /* 0x0000000000007b1d */ /* 0x000fec0000010000 */
[----:B------:R-:W1:Y:S01]  /*30e0*/  MUFU.RCP R45, R45 ;  /* 0x0000002d002d7308 */ /* 0x000e620000001000 */
[----:B--2---:R-:W-:Y:S01]  /*30f0*/  FMUL.FTZ R55, R85, R36 ;  /* 0x0000002455377220 */ /* 0x004fe20000410000 */
[----:B------:R-:W-:Y:S01]  /*3100*/  FADD.FTZ R61, R61, 1 ;  /* 0x3f8000003d3d7421 */ /* 0x000fe20000010000 */
[----:B------:R-:W-:-:S05]  /*3110*/  FADD.FTZ R63, R63, 1 ;  /* 0x3f8000003f3f7421 */ /* 0x000fca0000010000 */
[----:B------:R2:W4:Y:S01]  /*3120*/  MUFU.RCP R72, R57 ;  /* 0x0000003900487308 */ /* 0x0005220000001000 */
[----:B------:R-:W-:Y:S01]  /*3130*/  FADD.FTZ R65, R65, 1 ;  /* 0x3f80000041417421 */ /* 0x000fe20000010000 */
[----:B------:R-:W-:Y:S01]  /*3140*/  FFMA.FTZ R176, R17, R176, 1 ;  /* 0x3f80000011b07423 */ /* 0x000fe200000100b0 */
[----:B------:R-:W-:Y:S01]  /*3150*/  FMUL.FTZ R55, R62, R55 ;  /* 0x000000373e377220 */ /* 0x000fe20000410000 */
[----:B------:R-:W-:-:S04]  /*3160*/  FMUL.FTZ R59, R66, R59 ;  /* 0x0000003b423b7220 */ /* 0x000fc80000410000 */
[----:B------:R-:W0:Y:S01]  /*3170*/  MUFU.RCP R67, R67 ;  /* 0x0000004300437308 */ /* 0x000e220000001000 */
[----:B--2---:R-:W-:Y:S01]  /*3180*/  FMUL.FTZ R57, R84, R37 ;  /* 0x0000002554397220 */ /* 0x004fe20000410000 */
[----:B------:R-:W-:Y:S01]  /*3190*/  FMUL.FTZ R172, R55, R172 ;  /* 0x000000ac37ac7220 */ /* 0x000fe20000410000 */
[----:B------:R-:W-:Y:S01]  /*31a0*/  FMUL.FTZ R176, R59, R176 ;  /* 0x000000b03bb07220 */ /* 0x000fe20000410000 */
[----:B---3--:R-:W-:Y:S01]  /*31b0*/  FADD.FTZ R178, -R70, 1 ;  /* 0x3f80000046b27421 */ /* 0x008fe20000010100 */
[----:B------:R-:W-:-:S03]  /*31c0*/  FMUL.FTZ R57, R64, R57 ;  /* 0x0000003940397220 */ /* 0x000fc60000410000 */
[----:B------:R-:W2:Y:S01]  /*31d0*/  MUFU.RCP R122, R61 ;  /* 0x0000003d007a7308 */ /* 0x000ea20000001000 */
[----:B-1----:R-:W-:Y:S01]  /*31e0*/  FADD.FTZ R55, -R45, 1 ;  /* 0x3f8000002d377421 */ /* 0x002fe20000010100 */
[----:B------:R-:W-:-:S06]  /*31f0*/  FMUL.FTZ R59, R81, R60 ;  /* 0x0000003c513b7220 */ /* 0x000fcc0000410000 */
[----:B------:R1:W3:Y:S01]  /*3200*/  MUFU.RCP R124, R63 ;  /* 0x0000003f007c7308 */ /* 0x0002e20000001000 */
[----:B------:R-:W-:Y:S01]  /*3210*/  FMUL.FTZ R57, R57, R174 ;  /* 0x000000ae39397220 */ /* 0x000fe20000410000 */
[----:B------:R-:W-:Y:S01]  /*3220*/  FFMA.FTZ R178, R9, R178, 1 ;  /* 0x3f80000009b27423 */ /* 0x000fe200000100b2 */
[----:B------:R-:W-:-:S05]  /*3230*/  FMUL.FTZ R59, R70, R59 ;  /* 0x0000003b463b7220 */ /* 0x000fca0000410000 */
[----:B------:R-:W3:Y:S01]  /*3240*/  MUFU.RCP R184, R65 ;  /* 0x0000004100b87308 */ /* 0x000ee20000001000 */
[----:B-1----:R-:W-:Y:S01]  /*3250*/  FFMA.FTZ R63, R6, R55, 1 ;  /* 0x3f800000063f7423 */ /* 0x002fe20000010037 */
[----:B------:R-:W-:Y:S01]  /*3260*/  FADD.FTZ R174, -R68, 1 ;  /* 0x3f80000044ae7421 */ /* 0x000fe20000010100 */
[----:B------:R-:W-:Y:S01]  /*3270*/  FMUL.FTZ R55, R82, R43 ;  /* 0x0000002b52377220 */ /* 0x000fe20000410000 */
[----:B----4-:R-:W-:Y:S01]  /*3280*/  FADD.FTZ R180, -R72, 1 ;  /* 0x3f80000048b47421 */ /* 0x010fe20000010100 */
[----:B------:R-:W-:Y:S01]  /*3290*/  FMUL.FTZ R61, R80, R41 ;  /* 0x00000029503d7220 */ /* 0x000fe20000410000 */
[----:B------:R-:W-:Y:S01]  /*32a0*/  FMUL.FTZ R182, R79, R58 ;  /* 0x0000003a4fb67220 */ /* 0x000fe20000410000 */
[----:B------:R-:W-:Y:S01]  /*32b0*/  FMUL.FTZ R178, R59, R178 ;  /* 0x000000b23bb27220 */ /* 0x000fe20000410000 */
[----:B------:R-:W-:Y:S01]  /*32c0*/  FFMA.FTZ R174, R15, R174, 1 ;  /* 0x3f8000000fae7423 */ /* 0x000fe200000100ae */
[----:B------:R-:W-:Y:S01]  /*32d0*/  FMUL.FTZ R55, R68, R55 ;  /* 0x0000003744377220 */ /* 0x000fe20000410000 */
[----:B0-----:R-:W-:Y:S01]  /*32e0*/  FADD.FTZ R59, -R67, 1 ;  /* 0x3f800000433b7421 */ /* 0x001fe20000010100 */
[----:B------:R-:W-:Y:S01]  /*32f0*/  FFMA.FTZ R180, R7, R180, 1 ;  /* 0x3f80000007b47423 */ /* 0x000fe200000100b4 */
        /* <DEDUP_REMOVED lines=8> */
[----:B---3--:R-:W-:Y:S01]  /*3380*/  FADD.FTZ R180, -R124, 1 ;  /* 0x3f8000007cb47421 */ /* 0x008fe20000010100 */
[----:B------:R-:W-:Y:S01]  /*3390*/  FMUL.FTZ R63, R77, R74 ;  /* 0x0000004a4d3f7220 */ /* 0x000fe20000410000 */
[----:B------:R-:W-:Y:S01]  /*33a0*/  STS [R128], R3 ;  /* 0x0000000380007388 */ /* 0x000fe20000000800 */
[----:B------:R-:W-:Y:S01]  /*33b0*/  FADD.FTZ R186, -R184, 1 ;  /* 0x3f800000b8ba7421 */ /* 0x000fe20000010100 */
        /* <DEDUP_REMOVED lines=8> */
[----:B------:R1:W-:Y:S01]  /*3440*/  STS [R119+0xc], R132 ;  /* 0x00000c8477007388 */ /* 0x0003e20000000800 */
        /* <DEDUP_REMOVED lines=142> */
[----:B------:R-:W-:-:S03]  /*3d30*/  UMOV UR12, UR18 ;  /* 0x00000012000c7c82 */ /* 0x000fc60008000000 */
[----:B------:R-:W-:Y:S01]  /*3d40*/  STS [R117+0x14], R36 ;  /* 0x0000142475007388 */ /* 0x000fe20000000800 */
[----:B------:R-:W-:Y:S01]  /*3d50*/  UIMAD.WIDE.U32 UR12, UR34, UR14, UR12 ;  /* 0x0000000e220c72a5 */ /* 0x000fe2000f8e000c */
[----:B0-----:R-:W-:Y:S02]  /*3d60*/  MOV R24, UR16 ;  /* 0x0000001000187c02 */ /* 0x001fe40008000f00 */
[----:B------:R-:W-:Y:S01]  /*3d70*/  STS [R116+0x18], R19 ;  /* 0x0000181374007388 */ /* 0x000fe20000000800 */
[----:B------:R-:W-:Y:S02]  /*3d80*/  UIMAD UR15, UR34, UR15, UR13 ;  /* 0x0000000f220f72a4 */ /* 0x000fe4000f8e020d */
[----:B------:R-:W-:Y:S01]  /*3d90*/  IADD3 R3, P0, PT, R166, UR12, RZ ;  /* 0x0000000ca6037c10 */ /* 0x000fe2000ff1e0ff */
[----:B------:R-:W-:Y:S03]  /*3da0*/  STS [R115+0x1c], R38 ;  /* 0x00001c2673007388 */ /* 0x000fe60000000800 */
[----:B------:R-:W-:Y:S01]  /*3db0*/  LEA R2, P5, R3, UR36, 0x2 ;  /* 0x0000002403027c11 */ /* 0x000fe2000f8a10ff */
        /* <DEDUP_REMOVED lines=62> */
.L_x_4610:
[----:B0-----:R-:W-:Y:S01]  /*41a0*/  FFMA.FTZ R2, R106, R90, R167 ;  /* 0x0000005a6a027223 */ /* 0x001fe200000100a7 */
[----:B------:R-:W0:Y:S01]  /*41b0*/  LDCU UR9, c[0x0][0x38c] ;  /* 0x00007180ff0977ac */ /* 0x000e220008000800 */
[----:B-----5:R-:W-:Y:S01]  /*41c0*/  FADD.FTZ R39, R0, R169 ;  /* 0x000000a900277221 */ /* 0x020fe20000010000 */
[----:B------:R-:W-:Y:S02]  /*41d0*/  IMAD.MOV.U32 R74, RZ, RZ, RZ ;  /* 0x000000ffff4a7224 */ /* 0x000fe400078e00ff */
        /* <DEDUP_REMOVED lines=9> */
[----:B------:R-:W-:Y:S02]  /*4270*/  CS2R R56, SRZ ;  /* 0x0000000000387805 */ /* 0x000fe4000001ff00 */
[----:B------:R-:W-:Y:S01]  /*4280*/  MOV R55, RZ ;  /* 0x000000ff00377202 */ /* 0x000fe20000000f00 */
[----:B------:R-:W-:Y:S01]  /*4290*/  FADD.FTZ R53, R20, R169 ;  /* 0x000000a914357221 */ /* 0x000fe20000010000 */
[----:B------:R-:W-:Y:S01]  /*42a0*/  FFMA.FTZ R2, R102, R86, R3 ;  /* 0x0000005666027223 */ /* 0x000fe20000010003 */
[--C-:B------:R-:W-:Y:S01]  /*42b0*/  FADD.FTZ R54, R54, R169.reuse ;  /* 0x000000a936367221 */ /* 0x100fe20000010000 */
[--C-:B------:R-:W-:Y:S01]  /*42c0*/  FADD.FTZ R51, R18, R169.reuse ;  /* 0x000000a912337221 */ /* 0x100fe20000010000 */
[----:B0-----:R-:W-:Y:S01]  /*42d0*/  UISETP.GE.AND UP0, UPT, UR9, 0x1, UPT ;  /* 0x000000010900788c */ /* 0x001fe2000bf06270 */
        /* <DEDUP_REMOVED lines=15> */
[----:B------:R-:W-:Y:S01]  /*43d0*/  FADD.FTZ R40, R40, R169 ;  /* 0x000000a928287221 */ /* 0x000fe20000010000 */
        /* <DEDUP_REMOVED lines=48> */
.L_x_4656:
[----:B0-----:R-:W-:Y:S01]  /*46e0*/  MOV R9, UR36 ;  /* 0x0000002400097c02 */ /* 0x001fe20008000f00 */
[----:B-1----:R-:W-:Y:S01]  /*46f0*/  IMAD.MOV.U32 R3, RZ, RZ, RZ ;  /* 0x000000ffff037224 */ /* 0x002fe200078e00ff */
[----:B------:R-:W-:Y:S02]  /*4700*/  MOV R2, R166 ;  /* 0x000000a600027202 */ /* 0x000fe40000000f00 */
[----:B------:R-:W-:Y:S02]  /*4710*/  CS2R R14, SRZ ;  /* 0x00000000000e7805 */ /* 0x000fe4000001ff00 */
[----:B------:R-:W-:Y:S02]  /*4720*/  MOV R7, UR40 ;  /* 0x0000002800077c02 */ /* 0x000fe40008000f00 */
[----:B------:R-:W-:Y:S02]  /*4730*/  CS2R R12, SRZ ;  /* 0x00000000000c7805 */ /* 0x000fe4000001ff00 */
[----:B------:R-:W-:Y:S01]  /*4740*/  MOV R5, UR37 ;  /* 0x0000002500057c02 */ /* 0x000fe20008000f00 */
[----:B------:R-:W-:Y:S01]  /*4750*/  IMAD.WIDE.U32 R8, R9, UR9, R2 ;  /* 0x0000000909087c25 */ /* 0x000fe2000f8e0002 */
[----:B------:R-:W-:-:S02]  /*4760*/  ISETP.GE.AND P5, PT, R158, UR16, PT ;  /* 0x000000109e007c0c */ /* 0x000fc4000bfa6270 */
[----:B------:R-:W-:Y:S02]  /*4770*/  CS2R R16, SRZ ;  /* 0x0000000000107805 */ /* 0x000fe4000001ff00 */
[----:B------:R-:W-:Y:S01]  /*4780*/  MOV R11, UR41 ;  /* 0x00000029000b7c02 */ /* 0x000fe20008000f00 */
[----:B------:R-:W-:Y:S01]  /*4790*/  IMAD.WIDE.U32 R6, R7, UR9, R2 ;  /* 0x0000000907067c25 */ /* 0x000fe2000f8e0002 */
[----:B------:R-:W-:Y:S02]  /*47a0*/  LEA R4, P1, R8, UR31, 0x2 ;  /* 0x0000001f08047c11 */ /* 0x000fe4000f8210ff */
[----:B------:R-:W-:Y:S02]  /*47b0*/  CS2R R18, SRZ ;  /* 0x0000000000127805 */ /* 0x000fe4000001ff00 */
[----:B------:R-:W-:Y:S01]  /*47c0*/  CS2R R64, SRZ ;  /* 0x0000000000407805 */ /* 0x000fe2000001ff00 */
[----:B------:R-:W-:Y:S01]  /*47d0*/  IMAD R5, R5, UR9, R9 ;  /* 0x0000000905057c24 */ /* 0x000fe2000f8e0209 */
[----:B------:R-:W-:Y:S01]  /*47e0*/  LEA R2, P2, R6, UR29, 0x2 ;  /* 0x0000001d06027c11 */ /* 0x000fe2000f8410ff */
[----:B------:R-:W-:Y:S01]  /*47f0*/  IMAD R3, R11, UR9, R7 ;  /* 0x000000090b037c24 */ /* 0x000fe2000f8e0207 */
[----:B------:R-:W-:-:S02]  /*4800*/  CS2R R10, SRZ ;  /* 0x00000000000a7805 */ /* 0x000fc4000001ff00 */
[----:B------:R-:W-:Y:S02]  /*4810*/  P2R R172, PR, RZ, 0x1 ;  /* 0x00000001ffac7803 */ /* 0x000fe40000000000 */
[----:B------:R-:W-:Y:S02]  /*4820*/  LEA.HI.X R5, R8, UR28, R5, 0x2, P1 ;  /* 0x0000001c08057c11 */ /* 0x000fe400088f1405 */
[----:B------:R-:W-:Y:S02]  /*4830*/  CS2R R8, SRZ ;  /* 0x0000000000087805 */ /* 0x000fe4000001ff00 */
[----:B------:R-:W-:Y:S02]  /*4840*/  LOP3.LUT P0, RZ, R22, 0x200, RZ, 0xc0, !PT ;  /* 0x0000020016ff7812 */ /* 0x000fe4000780c0ff */
[----:B------:R-:W-:Y:S01]  /*4850*/  ISETP.GE.AND P1, PT, R162, UR16, PT ;  /* 0x00000010a2007c0c */ /* 0x000fe2000bf26270 */
[----:B------:R-:W5:Y:S01]  /*4860*/  @!P5 LDG.E R10, desc[UR32][R4.64+0x280] ;  /* 0x00028020040ad981 */ /* 0x000f62000c1e1900 */
[----:B------:R-:W-:-:S02]  /*4870*/  ISETP.GE.AND P5, PT, R157, UR16, PT ;  /* 0x000000109d007c0c */ /* 0x000fc4000bfa6270 */
[----:B------:R-:W-:Y:S02]  /*4880*/  LEA.HI.X R3, R6, UR30, R3, 0x2, P2 ;  /* 0x0000001e06037c11 */ /* 0x000fe400090f1403 */
[----:B------:R-:W-:Y:S02]  /*4890*/  ISETP.GE.AND P2, PT, R161, UR16, PT ;  /* 0x00000010a1007c0c */ /* 0x000fe4000bf46270 */
[----:B------:R-:W-:Y:S02]  /*48a0*/  ISETP.GE.AND P4, PT, R160, UR16, PT ;  /* 0x00000010a0007c0c */ /* 0x000fe4000bf86270 */
[----:B------:R-:W-:Y:S01]  /*48b0*/  ISETP.GE.AND P3, PT, R159, UR16, PT ;  /* 0x000000109f007c0c */ /* 0x000fe2000bf66270 */
[----:B------:R-:W3:Y:S01]  /*48c0*/  @!P0 LDG.E R9, desc[UR32][R4.64] ;  /* 0x0000002004098981 */ /* 0x000ee2000c1e1900 */
[----:B------:R-:W-:Y:S02]  /*48d0*/  MOV R0, RZ ;  /* 0x000000ff00007202 */ /* 0x000fe40000000f00 */
[----:B------:R-:W-:Y:S01]  /*48e0*/  MOV R67, RZ ;  /* 0x000000ff00437202 */ /* 0x000fe20000000f00 */
[----:B----4-:R-:W4:Y:S01]  /*48f0*/  @!P5 LDG.E R15, desc[UR32][R4.64+0x300] ;  /* 0x00030020040fd981 */ /* 0x010f22000c1e1900 */
[----:B------:R-:W-:-:S02]  /*4900*/  ISETP.GE.AND P5, PT, R156, UR16, PT ;  /* 0x000000109c007c0c */ /* 0x000fc4000bfa6270 */
[----:B------:R-:W-:Y:S01]  /*4910*/  ISETP.GE.AND P6, PT, R148, UR16, PT ;  /* 0x0000001094007c0c */ /* 0x000fe2000bfc6270 */
[----:B--2---:R-:W2:Y:S01]  /*4920*/  @!P1 LDG.E R0, desc[UR32][R4.64+0x80] ;  /* 0x0000802004009981 */ /* 0x004ea2000c1e1900 */
[----:B------:R-:W-:-:S03]  /*4930*/  MOV R20, RZ ;  /* 0x000000ff00147202 */ /* 0x000fc60000000f00 */
[----:B------:R-:W5:Y:S04]  /*4940*/  @!P2 LDG.E R11, desc[UR32][R4.64+0x100] ;  /* 0x00010020040ba981 */ /* 0x000f68000c1e1900 */
[----:B------:R-:W4:Y:S04]  /*4950*/  @!P4 LDG.E R8, desc[UR32][R4.64+0x180] ;  /* 0x000180200408c981 */ /* 0x000f28000c1e1900 */
[----:B------:R-:W4:Y:S01]  /*4960*/  @!P5 LDG.E R12, desc[UR32][R4.64+0x380] ;  /* 0x00038020040cd981 */ /* 0x000f22000c1e1900 */
[----:B------:R-:W-:-:S03]  /*4970*/  ISETP.GE.AND P5, PT, R155, UR16, PT ;  /* 0x000000109b007c0c */ /* 0x000fc6000bfa6270 */
[----:B------:R-:W4:Y:S04]  /*4980*/  @!P3 LDG.E R13, desc[UR32][R4.64+0x200] ;  /* 0x00020020040db981 */ /* 0x000f28000c1e1900 */
[----:B------:R-:W4:Y:S06]  /*4990*/  @!P6 LDG.E R20, desc[UR32][R4.64+0x780] ;  /* 0x000780200414e981 */ /* 0x000f2c000c1e1900 */
[----:B------:R-:W4:Y:S01]  /*49a0*/  @!P5 LDG.E R17, desc[UR32][R4.64+0x400] ;  /* 0x000400200411d981 */ /* 0x000f22000c1e1900 */
[----:B------:R-:W-:-:S13]  /*49b0*/  ISETP.GE.AND P5, PT, R154, UR16, PT ;  /* 0x000000109a007c0c */ /* 0x000fda000bfa6270 */
        /* <DEDUP_REMOVED lines=10> */
[----:B------:R0:W4:Y:S01]  /*4a60*/  @!P5 LDG.E R67, desc[UR32][R4.64+0x700] ;  /* 0x000700200443d981 */ /* 0x000122000c1e1900 */
[----:B------:R-:W-:Y:S01]  /*4a70*/  UMOV UR12, UR10 ;  /* 0x0000000a000c7c82 */ /* 0x000fe20008000000 */
[----:B------:R-:W-:Y:S02]  /*4a80*/  UMOV UR13, UR21 ;  /* 0x00000015000d7c82 */ /* 0x000fe40008000000 */
[----:B------:R-:W-:-:S04]  /*4a90*/  UIMAD.WIDE.U32 UR12, UR9, UR14, UR12 ;  /* 0x0000000e090c72a5 */ /* 0x000fc8000f8e000c */
[----:B------:R-:W-:Y:S02]  /*4aa0*/  UIMAD UR13, UR9, UR15, UR13 ;  /* 0x0000000f090d72a4 */ /* 0x000fe4000f8e020d */
[----:B------:R-:W-:-:S04]  /*4ab0*/  ULEA UR17, UP0, UR12, UR18, 0x2 ;  /* 0x000000120c117291 */ /* 0x000fc8000f8010ff */
[----:B------:R-:W-:Y:S02]  /*4ac0*/  ULEA.HI.X UR12, UR12, UR19, UR13, 0x2, UP0 ;  /* 0x000000130c0c7291 */ /* 0x000fe400080f140d */
[----:B------:R-:W-:-:S04]  /*4ad0*/  MOV R6, UR17 ;  /* 0x0000001100067c02 */ /* 0x000fc80008000f00 */
[----:B------:R-:W-:-:S05]  /*4ae0*/  MOV R7, UR12 ;  /* 0x0000000c00077c02 */ /* 0x000fca0008000f00 */
[----:B------:R1:W4:Y:S01]  /*4af0*/  LDG.E R21, desc[UR32][R6.64] ;  /* 0x0000002006157981 */ /* 0x000322000c1e1900 */
[----:B------:R-:W-:Y:S02]  /*4b00*/  CS2R R132, SRZ ;  /* 0x0000000000847805 */ /* 0x000fe4000001ff00 */
[----:B------:R-:W-:Y:S02]  /*4b10*/  MOV R173, RZ ;  /* 0x000000ff00ad7202 */ /* 0x000fe40000000f00 */
[----:B------:R-:W-:Y:S02]  /*4b20*/  CS2R R174, SRZ ;  /* 0x0000000000ae7805 */ /* 0x000fe4000001ff00 */
[----:B------:R-:W-:Y:S02]  /*4b30*/  CS2R R176, SRZ ;  /* 0x0000000000b07805 */ /* 0x000fe4000001ff00 */
[----:B0-----:R-:W-:Y:S02]  /*4b40*/  MOV R4, RZ ;  /* 0x000000ff00047202 */ /* 0x001fe40000000f00 */
[----:B------:R-:W-:-:S02]  /*4b50*/  MOV R171, RZ ;  /* 0x000000ff00ab7202 */ /* 0x000fc40000000f00 */
[----:B------:R-:W-:Y:S01]  /*4b60*/  MOV R179, RZ ;  /* 0x000000ff00b37202 */ /* 0x000fe20000000f00 */
[----:B---3--:R-:W-:Y:S04]  /*4b70*/  STS [R146], R9 ;  /* 0x0000000992007388 */ /* 0x008fe80000000800 */
[----:B--2---:R0:W-:Y:S04]  /*4b80*/  STS [R145+0x80], R0 ;  /* 0x0000800091007388 */ /* 0x0041e80000000800 */
[----:B-----5:R-:W-:Y:S04]  /*4b90*/  STS [R144+0x100], R11 ;  /* 0x0001000b90007388 */ /* 0x020fe80000000800 */
[----:B----4-:R-:W-:Y:S04]  /*4ba0*/  STS [R143+0x180], R8 ;  /* 0x000180088f007388 */ /* 0x010fe80000000800 */
[----:B------:R-:W-:Y:S04]  /*4bb0*/  STS [R142+0x200], R13 ;  /* 0x0002000d8e007388 */ /* 0x000fe80000000800 */
[----:B------:R-:W-:Y:S04]  /*4bc0*/  STS [R141+0x280], R10 ;  /* 0x0002800a8d007388 */ /* 0x000fe80000000800 */
[----:B------:R-:W-:Y:S04]  /*4bd0*/  STS [R140+0x300], R15 ;  /* 0x0003000f8c007388 */ /* 0x000fe80000000800 */
[----:B------:R-:W-:Y:S01]  /*4be0*/  STS [R139+0x380], R12 ;  /* 0x0003800c8b007388 */ /* 0x000fe20000000800 */
[----:B0-----:R-:W-:-:S03]  /*4bf0*/  IMAD.MOV.U32 R0, RZ, RZ, RZ ;  /* 0x000000ffff007224 */ /* 0x001fc600078e00ff */
        /* <DEDUP_REMOVED lines=9> */
[----:B------:R-:W2:Y:S01]  /*4c90*/  @!P1 LDG.E R0, desc[UR32][R2.64+0x80] ;  /* 0x0000802002009981 */ /* 0x000ea2000c1e1900 */
[----:B------:R-:W-:Y:S02]  /*4ca0*/  ISETP.GE.AND P1, PT, R157, UR16, PT ;  /* 0x000000109d007c0c */ /* 0x000fe4000bf26270 */
[----:B0-----:R-:W-:Y:S01]  /*4cb0*/  CS2R R66, SRZ ;  /* 0x0000000000427805 */ /* 0x001fe2000001ff00 */
[----:B------:R-:W3:Y:S01]  /*4cc0*/  @!P2 LDG.E R133, desc[UR32][R2.64+0x100] ;  /* 0x000100200285a981 */ /* 0x000ee2000c1e1900 */
[----:B------:R-:W-:Y:S02]  /*4cd0*/  ISETP.GE.AND P2, PT, R158, UR16, PT ;  /* 0x000000109e007c0c */ /* 0x000fe4000bf46270 */
[----:B------:R-:W-:Y:S01]  /*4ce0*/  MOV R65, RZ ;  /* 0x000000ff00417202 */ /* 0x000fe20000000f00 */
[----:B------:R-:W4:Y:S04]  /*4cf0*/  @!P4 LDG.E R4, desc[UR32][R2.64+0x180] ;  /* 0x000180200204c981 */ /* 0x000f28000c1e1900 */
[----:B------:R-:W5:Y:S04]  /*4d00*/  @!P3 LDG.E R171, desc[UR32][R2.64+0x200] ;  /* 0x0002002002abb981 */ /* 0x000f68000c1e1900 */
[----:B------:R-:W5:Y:S01]  /*4d10*/  @!P1 LDG.E R67, desc[UR32][R2.64+0x300] ;  /* 0x0003002002439981 */ /* 0x000f62000c1e1900 */
[----:B------:R-:W-:-:S03]  /*4d20*/  ISETP.GE.AND P1, PT, R155, UR16, PT ;  /* 0x000000109b007c0c */ /* 0x000fc6000bf26270 */
[----:B------:R-:W5:Y:S01]  /*4d30*/  @!P2 LDG.E R64, desc[UR32][R2.64+0x280] ;  /* 0x000280200240a981 */ /* 0x000f62000c1e1900 */
[----:B------:R-:W-:-:S03]  /*4d40*/  ISETP.GE.AND P2, PT, R156, UR16, PT ;  /* 0x000000109c007c0c */ /* 0x000fc6000bf46270 */
[----:B------:R-:W2:Y:S04]  /*4d50*/  @!P0 LDG.E R65, desc[UR32][R2.64] ;  /* 0x0000002002418981 */ /* 0x000ea8000c1e1900 */
[----:B------:R-:W5:Y:S04]  /*4d60*/  @!P5 LDG.E R179, desc[UR32][R2.64+0x700] ;  /* 0x0007002002b3d981 */ /* 0x000f68000c1e1900 */
[----:B------:R-:W5:Y:S01]  /*4d70*/  @!P1 LDG.E R173, desc[UR32][R2.64+0x400] ;  /* 0x0004002002ad9981 */ /* 0x000f62000c1e1900 */
[----:B------:R-:W-:-:S03]  /*4d80*/  ISETP.GE.AND P1, PT, R153, UR16, PT ;  /* 0x0000001099007c0c */ /* 0x000fc6000bf26270 */
[----:B------:R-:W5:Y:S01]  /*4d90*/  @!P2 LDG.E R66, desc[UR32][R2.64+0x380] ;  /* 0x000380200242a981 */ /* 0x000f62000c1e1900 */
[----:B------:R-:W-:-:S03]  /*4da0*/  ISETP.GE.AND P2, PT, R154, UR16, PT ;  /* 0x000000109a007c0c */ /* 0x000fc6000bf46270 */
[----:B------:R-:W5:Y:S01]  /*4db0*/  @!P6 LDG.E R176, desc[UR32][R2.64+0x780] ;  /* 0x0007802002b0e981 */ /* 0x000f62000c1e1900 */
[----:B------:R-:W0:Y:S01]  /*4dc0*/  S2UR UR13, SR_CgaCtaId ;  /* 0x00000000000d79c3 */ /* 0x000e220000008800 */
[----:B------:R-:W-:Y:S02]  /*4dd0*/  ULEA UR12, UR20, 0xffffff00, 0x8 ;  /* 0xffffff00140c7891 */ /* 0x000fe4000f8e40ff */
[----:B------:R-:W-:Y:S04]  /*4de0*/  LDS R20, [R128] ;  /* 0x0000000080147984 */ /* 0x000fe80000000800 */
[----:B------:R-:W5:Y:S01]  /*4df0*/  @!P1 LDG.E R175, desc[UR32][R2.64+0x500] ;  /* 0x0005002002af9981 */ /* 0x000f62000c1e1900 */
[----:B------:R-:W-:-:S03]  /*4e00*/  ISETP.GE.AND P1, PT, R151, UR16, PT ;  /* 0x0000001097007c0c */ /* 0x000fc6000bf26270 */
[----:B------:R-:W5:Y:S01]  /*4e10*/  @!P2 LDG.E R132, desc[UR32][R2.64+0x480] ;  /* 0x000480200284a981 */ /* 0x000f62000c1e1900 */
[----:B------:R-:W-:Y:S02]  /*4e20*/  ISETP.GE.AND P2, PT, R152, UR16, PT ;  /* 0x0000001098007c0c */ /* 0x000fe4000bf46270 */
[----:B------:R-:W-:Y:S01]  /*4e30*/  ISETP.NE.AND P0, PT, R172, RZ, PT ;  /* 0x000000ffac00720c */ /* 0x000fe20003f05270 */
[----:B------:R-:W-:Y:S04]  /*4e40*/  LDS R19, [R127+0x4] ;  /* 0x000004007f137984 */ /* 0x000fe80000000800 */
[----:B------:R-:W-:Y:S04]  /*4e50*/  LDS R18, [R126+0x8] ;  /* 0x000008007e127984 */ /* 0x000fe80000000800 */
[----:B------:R-:W5:Y:S01]  /*4e60*/  @!P1 LDG.E R177, desc[UR32][R2.64+0x600] ;  /* 0x0006002002b19981 */ /* 0x000f62000c1e1900 */
[----:B------:R-:W-:-:S02]  /*4e70*/  ISETP.GE.AND P1, PT, R150, UR16, PT ;  /* 0x0000001096007c0c */ /* 0x000fc4000bf26270 */
[----:B------:R-:W-:Y:S01]  /*4e80*/  MOV R172, RZ ;  /* 0x000000ff00ac7202 */ /* 0x000fe20000000f00 */
[----:B------:R-:W-:Y:S04]  /*4e90*/  LDS R17, [R119+0xc] ;  /* 0x00000c0077117984 */ /* 0x000fe80000000800 */
[----:B------:R-:W-:Y:S04]  /*4ea0*/  LDS R16, [R118+0x10] ;  /* 0x0000100076107984 */ /* 0x000fe80000000800 */
[----:B------:R-:W5:Y:S04]  /*4eb0*/  @!P2 LDG.E R172, desc[UR32][R2.64+0x580] ;  /* 0x0005802002aca981 */ /* 0x000f68000c1e1900 */
[----:B------:R0:W5:Y:S01]  /*4ec0*/  @!P1 LDG.E R174, desc[UR32][R2.64+0x680] ;  /* 0x0006802002ae9981 */ /* 0x000162000c1e1900 */
[----:B------:R-:W-:-:S03]  /*4ed0*/  ULOP3.LUT UR12, UR12, 0x100, URZ, 0xc0, !UPT ;  /* 0x000001000c0c7892 */ /* 0x000fc6000f8ec0ff */
        /* <DEDUP_REMOVED lines=8> */
[----:B-1----:R-:W1:Y:S04]  /*4f60*/  LDS R7, [R109+0x34] ;  /* 0x000034006d077984 */ /* 0x002e680000000800 */
[----:B------:R-:W1:Y:S04]  /*4f70*/  LDS R6, [R108+0x38] ;  /* 0x000038006c067984 */ /* 0x000e680000000800 */
[----:B------:R-:W1:Y:S01]  /*4f80*/  LDS R5, [R107+0x3c] ;  /* 0x00003c006b057984 */ /* 0x000e620000000800 */
[----:B------:R-:W-:Y:S01]  /*4f90*/  UIADD3 UR12, UPT, UPT, UR12, UR9, URZ ;  /* 0x000000090c0c7290 */ /* 0x000fe2000fffe0ff */
[C---:B------:R-:W-:Y:S01]  /*4fa0*/  VIADD R183, R168.reuse, 0x200 ;  /* 0x00000200a8b77836 */ /* 0x040fe20000000000 */
[----:B------:R-:W-:Y:S01]  /*4fb0*/  ISETP.NE.AND P1, PT, R168, RZ, PT ;  /* 0x000000ffa800720c */ /* 0x000fe20003f25270 */
[----:B------:R-:W-:-:S02]  /*4fc0*/  UMOV UR17, 0x400 ;  /* 0x0000040000117882 */ /* 0x000fc40000000000 */
[----:B0-----:R-:W-:Y:S01]  /*4fd0*/  ULEA UR17, UR13, UR17, 0x18 ;  /* 0x000000110d117291 */ /* 0x001fe2000f8ec0ff */
[----:B------:R-:W-:-:S04]  /*4fe0*/  FMUL.FTZ R178, R21, 1.4426950216293334961 ;  /* 0x3fb8aa3b15b27820 */ /* 0x000fc80000410000 */
[-C--:B------:R-:W-:Y:S01]  /*4ff0*/  FMUL.FTZ R218, R53, R178.reuse ;  /* 0x000000b235da7220 */ /* 0x080fe20000410000 */
[-C--:B------:R-:W-:Y:S01]  /*5000*/  FMUL.FTZ R216, R54, R178.reuse ;  /* 0x000000b236d87220 */ /* 0x080fe20000410000 */
[----:B------:R-:W-:-:S04]  /*5010*/  FMUL.FTZ R214, R51, R178 ;  /* 0x000000b233d67220 */ /* 0x000fc80000410000 */
        /* <DEDUP_REMOVED lines=31> */
[----:B------:R-:W-:Y:S01]  /*5210*/  FMUL.FTZ R201, R106, R53 ;  /* 0x000000356ac97220 */ /* 0x000fe20000410000 */
[----:B------:R-:W-:Y:S01]  /*5220*/  FMUL.FTZ R182, R105, R54 ;  /* 0x0000003669b67220 */ /* 0x000fe20000410000 */
[----:B------:R-:W-:Y:S01]  /*5230*/  FMUL.FTZ R181, R104, R51 ;  /* 0x0000003368b57220 */ /* 0x000fe20000410000 */
[----:B--2---:R-:W-:Y:S04]  /*5240*/  STS [R146+0x1080], R65 ;  /* 0x0010804192007388 */ /* 0x004fe80000000800 */
[----:B------:R2:W-:Y:S04]  /*5250*/  STS [R145+0x1100], R0 ;  /* 0x0011000091007388 */ /* 0x0005e80000000800 */
[----:B---3--:R-:W-:Y:S04]  /*5260*/  STS [R144+0x1180], R133 ;  /* 0x0011808590007388 */ /* 0x008fe80000000800 */
[----:B----4-:R-:W-:Y:S04]  /*5270*/  STS [R143+0x1200], R4 ;  /* 0x001200048f007388 */ /* 0x010fe80000000800 */
[----:B-----5:R-:W-:Y:S04]  /*5280*/  STS [R142+0x1280], R171 ;  /* 0x001280ab8e007388 */ /* 0x020fe80000000800 */
[----:B------:R-:W-:Y:S04]  /*5290*/  STS [R141+0x1300], R64 ;  /* 0x001300408d007388 */ /* 0x000fe80000000800 */
[----:B------:R-:W-:Y:S04]  /*52a0*/  STS [R140+0x1380], R67 ;  /* 0x001380438c007388 */ /* 0x000fe80000000800 */
[----:B------:R-:W-:Y:S01]  /*52b0*/  STS [R139+0x1400], R66 ;  /* 0x001400428b007388 */ /* 0x000fe20000000800 */
[----:B--2---:R-:W-:-:S03]  /*52c0*/  SEL R0, R183, UR12, P1 ;  /* 0x0000000cb7007c07 */ /* 0x004fc60008800000 */
[----:B------:R-:W-:Y:S04]  /*52d0*/  STS [R138+0x1480], R173 ;  /* 0x001480ad8a007388 */ /* 0x000fe80000000800 */
[----:B------:R-:W-:Y:S04]  /*52e0*/  STS [R137+0x1500], R132 ;  /* 0x0015008489007388 */ /* 0x000fe80000000800 */
[----:B------:R-:W-:Y:S01]  /*52f0*/  STS [R136+0x1580], R175 ;  /* 0x001580af88007388 */ /* 0x000fe20000000800 */
[----:B------:R-:W-:-:S03]  /*5300*/  LEA R3, R0, UR17, 0x2 ;  /* 0x0000001100037c11 */ /* 0x000fc6000f8e10ff */
[----:B------:R-:W-:Y:S04]  /*5310*/  STS [R135+0x1600], R172 ;  /* 0x001600ac87007388 */ /* 0x000fe80000000800 */
[----:B------:R-:W-:Y:S04]  /*5320*/  STS [R134+0x1680], R177 ;  /* 0x001680b186007388 */ /* 0x000fe80000000800 */
[----:B------:R-:W-:Y:S04]  /*5330*/  STS [R131+0x1700], R174 ;  /* 0x001700ae83007388 */ /* 0x000fe80000000800 */
[----:B------:R2:W-:Y:S04]  /*5340*/  STS [R130+0x1780], R179 ;  /* 0x001780b382007388 */ /* 0x0005e80000000800 */
[----:B------:R3:W-:Y:S01]  /*5350*/  STS [R129+0x1800], R176 ;  /* 0x001800b081007388 */ /* 0x0007e20000000800 */
[----:B------:R-:W-:-:S03]  /*5360*/  NOP ;  /* 0x0000000000007918 */ /* 0x000fc60000000000 */
        /* <DEDUP_REMOVED lines=16> */
[----:B------:R-:W-:Y:S01]  /*5470*/  FMUL.FTZ R180, R103, R52 ;  /* 0x0000003467b47220 */ /* 0x000fe20000410000 */
[----:B--2---:R-:W-:Y:S01]  /*5480*/  FMUL.FTZ R179, R102, R49 ;  /* 0x0000003166b37220 */ /* 0x004fe20000410000 */
[----:B------:R-:W-:Y:S01]  /*5490*/  FMUL.FTZ R177, R100, R47 ;  /* 0x0000002f64b17220 */ /* 0x000fe20000410000 */
[----:B0-----:R0:W-:Y:S01]  /*54a0*/  STS [R3+0x4640], R218 ;  /* 0x004640da03007388 */ /* 0x0011e20000000800 */
        /* <DEDUP_REMOVED lines=24> */
[----:B------:R-:W-:Y:S01]  /*5630*/  FMUL.FTZ R3, R6, R3 ;  /* 0x0000000306037220 */ /* 0x000fe20000410000 */
[----:B------:R-:W-:Y:S01]  /*5640*/  FMUL.FTZ R2, R5, R64 ;  /* 0x0000004005027220 */ /* 0x000fe20000410000 */
        /* <DEDUP_REMOVED lines=17> */
[----:B------:R-:W-:Y:S05]  /*5760*/  @P2 BRA `(.L_x_4613) ;  /* 0x0000000000242947 */ /* 0x000fea0003800000 */
        /* <DEDUP_REMOVED lines=9> */
.L_x_4613:
[----:B------:R-:W-:-:S06]  /*5800*/  LEA R0, R168, UR17, 0x2 ;  /* 0x00000011a8007c11 */ /* 0x000fcc000f8e10ff */
[----:B------:R-:W0:Y:S02]  /*5810*/  LDS R0, [R0+0x4e44] ;  /* 0x004e440000007984 */ /* 0x000e240000000800 */
.L_x_4614:
[----:B------:R-:W-:Y:S05]  /*5820*/  BSYNC.RECONVERGENT B0 ;  /* 0x0000000000007941 */ /* 0x000fea0003800200 */
.L_x_4612:
[----:B------:R-:W2:Y:S01]  /*5830*/  @P0 LDC R65, c[0x0][0x38c] ;  /* 0x0000e300ff410b82 */ /* 0x000ea20000000800 */
[----:B------:R-:W-:Y:S01]  /*5840*/  MOV R64, UR20 ;  /* 0x0000001400407c02 */ /* 0x000fe20008000f00 */
[----:B------:R-:W-:Y:S01]  /*5850*/  HFMA2 R132, -RZ, RZ, 1.875, 0 ;  /* 0x3f800000ff847431 */ /* 0x000fe200000001ff */
[----:B------:R-:W-:Y:S02]  /*5860*/  MOV R67, 0x8 ;  /* 0x0000000800437802 */ /* 0x000fe40000000f00 */
[----:B------:R-:W-:Y:S01]  /*5870*/  @P0 IADD3 R64, PT, PT, R64, -0x2, RZ ;  /* 0xfffffffe40400810 */ /* 0x000fe20007ffe0ff */
[----:B------:R-:W-:Y:S01]  /*5880*/  FFMA.FTZ R66, R201, R216, R182 ;  /* 0x000000d8c9427223 */ /* 0x000fe200000100b6 */
[----:B------:R-:W-:-:S03]  /*5890*/  MOV R133, RZ ;  /* 0x000000ff00857202 */ /* 0x000fc60000000f00 */
[----:B------:R-:W-:Y:S01]  /*58a0*/  FFMA.FTZ R66, R214, R66, R181 ;  /* 0x00000042d6427223 */ /* 0x000fe200000100b5 */
[----:B--2---:R-:W-:-:S04]  /*58b0*/  @P0 IMAD R64, R64, R65, UR9 ;  /* 0x0000000940400e24 */ /* 0x004fc8000f8e0241 */
[----:B------:R-:W-:-:S04]  /*58c0*/  @P0 IMAD.WIDE R64, R64, R67, UR4 ;  /* 0x0000000440400e25 */ /* 0x000fc8000f8e0243 */
[----:B------:R-:W-:-:S04]  /*58d0*/  FMUL.FTZ R67, R218, R216 ;  /* 0x000000d8da437220 */ /* 0x000fc80000410000 */
[----:B------:R-:W-:Y:S01]  /*58e0*/  FMUL.FTZ R220, R214, R67 ;  /* 0x00000043d6dc7220 */ /* 0x000fe20000410000 */
[C---:B------:R-:W-:Y:S01]  /*58f0*/  FFMA.FTZ R66, R213.reuse, R66, R180 ;  /* 0x00000042d5427223 */ /* 0x040fe200000100b4 */
[----:B------:R2:W5:Y:S01]  /*5900*/  @P0 LDG.E.64 R132, desc[UR32][R64.64] ;  /* 0x0000002040840981 */ /* 0x000562000c1e1b00 */
[----:B------:R-:W-:Y:S01]  /*5910*/  ISETP.GT.U32.AND P2, PT, R168, 0x1f, PT ;  /* 0x0000001fa800780c */ /* 0x000fe20003f44070 */
[----:B------:R-:W-:Y:S01]  /*5920*/  FMUL.FTZ R67, R213, R220 ;  /* 0x000000dcd5437220 */ /* 0x000fe20000410000 */
[----:B------:R-:W-:-:S03]  /*5930*/  FFMA.FTZ R66, R212, R66, R179 ;  /* 0x00000042d4427223 */ /* 0x000fc600000100b3 */
[----:B------:R-:W-:Y:S01]  /*5940*/  FMUL.FTZ R220, R212, R67 ;  /* 0x00000043d4dc7220 */ /* 0x000fe20000410000 */
[----:B------:R-:W-:-:S03]  /*5950*/  FFMA.FTZ R66, R211, R66, R178 ;  /* 0x00000042d3427223 */ /* 0x000fc600000100b2 */
[----:B------:R-:W-:Y:S01]  /*5960*/  FMUL.FTZ R67, R211, R220 ;  /* 0x000000dcd3437220 */ /* 0x000fe20000410000 */
[----:B------:R-:W-:-:S03]  /*5970*/  FFMA.FTZ R66, R210, R66, R177 ;  /* 0x00000042d2427223 */ /* 0x000fc600000100b1 */
[----:B--2---:R-:W-:Y:S01]  /*5980*/  FMUL.FTZ R64, R210, R67 ;  /* 0x00000043d2407220 */ /* 0x004fe20000410000 */
        /* <DEDUP_REMOVED lines=22> */
[----:B------:R-:W-:Y:S01]  /*5af0*/  IMAD R215, R168, 0x8, R163 ;  /* 0x00000008a8d77824 */ /* 0x000fe200078e02a3 */
[C---:B------:R-:W-:Y:S01]  /*5b00*/  ISETP.GE.AND P2, PT, R147.reuse, 0x10, PT ;  /* 0x000000109300780c */ /* 0x040fe20003f46270 */
[----:B------:R-:W-:Y:S01]  /*5b10*/  UMOV UR12, 0xffffffff ;  /* 0xffffffff000c7882 */ /* 0x000fe20000000000 */
[C---:B------:R-:W-:Y:S02]  /*5b20*/  ISETP.GE.AND P3, PT, R147.reuse, 0x4, PT ;  /* 0x000000049300780c */ /* 0x040fe40003f66270 */
        /* <DEDUP_REMOVED lines=30> */
.L_x_4673:
[----:B------:R-:W-:Y:S01]  /*5d10*/  ISETP.GE.AND P2, PT, R147, 0x10, PT ;  /* 0x000000109300780c */ /* 0x000fe20003f46270 */
[----:B----4-:R-:W-:Y:S01]  /*5d20*/  FFMA.FTZ R65, R67, R65, R64 ;  /* 0x0000004143417223 */ /* 0x010fe20000010040 */
[----:B------:R-:W-:-:S04]  /*5d30*/  UMOV UR12, 0xffffffff ;  /* 0xffffffff000c7882 */ /* 0x000fc80000000000 */
[----:B------:R-:W-:-:S07]  /*5d40*/  FSEL R217, R64, R65, !P2 ;  /* 0x0000004140d97208 */ /* 0x000fce0005000000 */
[----:B--23--:R-:W-:Y:S01]  /*5d50*/  @P2 FMUL.FTZ R67, R67, R222 ;  /* 0x000000de43432220 */ /* 0x00cfe20000410000 */
[----:B------:R-:W-:Y:S06]  /*5d60*/  BRA.DIV UR12, `(.L_x_4617) ;  /* 0x0000003e0c3c7947 */ /* 0x000fec000b800000 */
.L_x_4676:
[----:B------:R-:W-:-:S03]  /*5d70*/  UMOV UR12, 0xffffffff ;  /* 0xffffffff000c7882 */ /* 0x000fc60000000000 */
[----:B------:R-:W-:Y:S05]  /*5d80*/  BRA.DIV UR12, `(.L_x_4618) ;  /* 0x0000003e0c5c7947 */ /* 0x000fea000b800000 */
.L_x_4679:
[----:B------:R-:W-:-:S03]  /*5d90*/  UMOV UR12, 0xffffffff ;  /* 0xffffffff000c7882 */ /* 0x000fc60000000000 */
[----:B------:R-:W-:Y:S05]  /*5da0*/  BRA.DIV UR12, `(.L_x_4619) ;  /* 0x0000003e0c7c7947 */ /* 0x000fea000b800000 */
[----:B------:R2:W3:Y:S04]  /*5db0*/  SHFL.UP PT, R219, R67, 0x1, RZ ;  /* 0x0420000043db7989 */ /* 0x0004e800000e00ff */
[----:B------:R2:W4:Y:S04]  /*5dc0*/  SHFL.UP PT, R220, R217, 0x1, RZ ;  /* 0x04200000d9dc7989 */ /* 0x00052800000e00ff */
[----:B-----5:R2:W0:Y:S04]  /*5dd0*/  SHFL.IDX PT, R64, R132, RZ, 0x1f ;  /* 0x00001fff84407589 */ /* 0x02042800000e0000 */
[----:B------:R2:W0:Y:S02]  /*5de0*/  SHFL.IDX PT, R65, R133, RZ, 0x1f ;  /* 0x00001fff85417589 */ /* 0x00042400000e0000 */
.L_x_4685:
[----:B--2---:R-:W2:Y:S01]  /*5df0*/  LDS.64 R66, [R215+0x4230] ;  /* 0x00423000d7427984 */ /* 0x004ea20000000a00 */
[C---:B0--34-:R-:W-:Y:S01]  /*5e00*/  @P1 FFMA.FTZ R65, R219.reuse, R65, R220 ;  /* 0x00000041db411223 */ /* 0x059fe200000100dc */
[----:B------:R-:W-:-:S03]  /*5e10*/  @P1 FMUL.FTZ R64, R219, R64 ;  /* 0x00000040db401220 */ /* 0x000fc60000410000 */
[-C--:B--2---:R-:W-:Y:S01]  /*5e20*/  FFMA.FTZ R67, R65, R66.reuse, R67 ;  /* 0x0000004241437223 */ /* 0x084fe20000010043 */
[----:B------:R-:W-:-:S05]  /*5e30*/  FMUL.FTZ R66, R64, R66 ;  /* 0x0000004240427220 */ /* 0x000fca0000410000 */
[----:B------:R2:W-:Y:S02]  /*5e40*/  STS.128 [R215+0x4230], R64 ;  /* 0x00423040d7007388 */ /* 0x0005e40000000c00 */
.L_x_4615:
[----:B------:R-:W-:Y:S05]  /*5e50*/  WARPSYNC.ALL ;  /* 0x0000000000007948 */ /* 0x000fea0003800000 */
[----:B------:R-:W-:Y:S01]  /*5e60*/  BAR.SYNC.DEFER_BLOCKING 0x0 ;  /* 0x0000000000007b1d */ /* 0x000fe20000010000 */
[C---:B012---:R-:W-:Y:S01]  /*5e70*/  FMUL.FTZ R65, R203.reuse, R0 ;  /* 0x00000000cb417220 */ /* 0x047fe20000410000 */
[----:B------:R-:W-:Y:S01]  /*5e80*/  FFMA.FTZ R67, R203, R185, R184 ;  /* 0x000000b9cb437223 */ /* 0x000fe200000100b8 */
[----:B------:R-:W-:Y:S01]  /*5e90*/  UISETP.GE.AND UP0, UPT, UR20, UR39, UPT ;  /* 0x000000271400728c */ /* 0x000fe2000bf06270 */
[----:B-----5:R-:W-:Y:S02]  /*5ea0*/  HFMA2 R132, -RZ, RZ, 1.875, 0 ;  /* 0x3f800000ff847431 */ /* 0x020fe400000001ff */
[C---:B------:R-:W-:Y:S01]  /*5eb0*/  FMUL.FTZ R65, R200.reuse, R65 ;  /* 0x00000041c8417220 */ /* 0x040fe20000410000 */
[----:B------:R-:W-:Y:S01]  /*5ec0*/  FFMA.FTZ R67, R200, R67, R186 ;  /* 0x00000043c8437223 */ /* 0x000fe200000100ba */
[----:B------:R-:W-:-:S02]  /*5ed0*/  ISETP.GT.U32.AND P2, PT, R168, 0x1f, PT ;  /* 0x0000001fa800780c */ /* 0x000fc40003f44070 */
[C---:B------:R-:W-:Y:S01]  /*5ee0*/  FMUL.FTZ R65, R202.reuse, R65 ;  /* 0x00000041ca417220 */ /* 0x040fe20000410000 */
[----:B------:R-:W-:Y:S01]  /*5ef0*/  FFMA.FTZ R67, R202, R67, R187 ;  /* 0x00000043ca437223 */ /* 0x000fe200000100bb */
[----:B------:R-:W-:Y:S02]  /*5f00*/  PLOP3.LUT P1, PT, PT, PT, UP0, 0x80, 0x8 ;  /* 0x000000000008781c */ /* 0x000fe40003f2f008 */
[C---:B------:R-:W-:Y:S01]  /*5f10*/  FMUL.FTZ R64, R204.reuse, R65 ;  /* 0x00000041cc407220 */ /* 0x040fe20000410000 */
[----:B------:R-:W-:Y:S01]  /*5f20*/  FFMA.FTZ R66, R204, R67, R188 ;  /* 0x00000043cc427223 */ /* 0x000fe200000100bc */
[----:B------:R-:W-:Y:S02]  /*5f30*/  ISETP.NE.OR P1, PT, R165, RZ, P1 ;  /* 0x000000ffa500720c */ /* 0x000fe40000f25670 */
[C---:B------:R-:W-:Y:S01]  /*5f40*/  FMUL.FTZ R65, R205.reuse, R64 ;  /* 0x00000040cd417220 */ /* 0x040fe20000410000 */
[----:B------:R-:W-:Y:S01]  /*5f50*/  FFMA.FTZ R67, R205, R66, R189 ;  /* 0x00000042cd437223 */ /* 0x000fe200000100bd */
[----:B------:R-:W-:-:S02]  /*5f60*/  MOV R133, RZ ;  /* 0x000000ff00857202 */ /* 0x000fc40000000f00 */
        /* <DEDUP_REMOVED lines=93> */
.L_x_4702:
[----:B------:R-:W0:Y:S01]  /*6540*/  LDS.64 R64, [R232+0x4448] ;  /* 0x00444800e8407984 */ /* 0x000e220000000a00 */
[----:B------:R-:W-:Y:S01]  /*6550*/  IMAD.MOV.U32 R67, RZ, RZ, R237 ;  /* 0x000000ffff437224 */ /* 0x000fe200078e00ed */
[----:B------:R-:W-:Y:S02]  /*6560*/  MOV R66, R235 ;  /* 0x000000eb00427202 */ /* 0x000fe40000000f00 */
[----:B------:R-:W-:Y:S01]  /*6570*/  MOV R133, R238 ;  /* 0x000000ee00857202 */ /* 0x000fe20000000f00 */
[C---:B--23--:R-:W-:Y:S01]  /*6580*/  @P1 FFMA.FTZ R67, R233.reuse, R67, R236 ;  /* 0x00000043e9431223 */ /* 0x04cfe200000100ec */
[----:B------:R-:W-:Y:S01]  /*6590*/  MOV R132, R234 ;  /* 0x000000ea00847202 */ /* 0x000fe20000000f00 */
[----:B------:R-:W-:Y:S02]  /*65a0*/  @P1 FMUL.FTZ R66, R233, R66 ;  /* 0x00000042e9421220 */ /* 0x000fe40000410000 */
[C---:B0-----:R-:W-:Y:S02]  /*65b0*/  FFMA.FTZ R65, R64.reuse, R67, R65 ;  /* 0x0000004340417223 */ /* 0x041fe40000010041 */
[----:B------:R-:W-:-:S05]  /*65c0*/  FMUL.FTZ R64, R64, R66 ;  /* 0x0000004240407220 */ /* 0x000fca0000410000 */
[----:B------:R0:W-:Y:S02]  /*65d0*/  STS.128 [R232+0x4440], R64 ;  /* 0x00444040e8007388 */ /* 0x0001e40000000c00 */
.L_x_4620:
[----:B------:R-:W-:Y:S05]  /*65e0*/  WARPSYNC.ALL ;  /* 0x0000000000007948 */ /* 0x000fea0003800000 */
[----:B------:R-:W-:Y:S01]  /*65f0*/  BAR.SYNC.DEFER_BLOCKING 0x0 ;  /* 0x0000000000007b1d */ /* 0x000fe20000010000 */
[----:B------:R-:W-:Y:S01]  /*6600*/  ISETP.NE.AND P1, PT, R168, RZ, PT ;  /* 0x000000ffa800720c */ /* 0x000fe20003f25270 */
[----:B------:R-:W-:Y:S01]  /*6610*/  FADD.FTZ R182, -R182, R225 ;  /* 0x000000e1b6b67221 */ /* 0x000fe20000010100 */
        /* <DEDUP_REMOVED lines=8> */
[----:B------:R-:W-:Y:S01]  /*66a0*/  FMUL.FTZ R251, R90, R231 ;  /* 0x000000e75afb7220 */ /* 0x000fe20000410000 */
[-C--:B------:R-:W-:Y:S01]  /*66b0*/  LEA.HI R248, R183, R168.reuse, RZ, 0x1b ;  /* 0x000000a8b7f87211 */ /* 0x080fe200078fd8ff */
[C---:B------:R-:W-:Y:S01]  /*66c0*/  VIADD R233, R168.reuse, 0x2c0 ;  /* 0x000002c0a8e97836 */ /* 0x040fe20000000000 */
[----:B------:R-:W-:Y:S01]  /*66d0*/  VOTEU.ALL UP0, P1 ;  /* 0x0000000000ff7886 */ /* 0x000fe20000800000 */
[C---:B------:R-:W-:Y:S01]  /*66e0*/  IADD3 R183, PT, PT, R168.reuse, 0x40, RZ ;  /* 0x00000040a8b77810 */ /* 0x040fe20007ffe0ff */
[----:B------:R-:W-:Y:S01]  /*66f0*/  FADD.FTZ R174, -R173, R215 ;  /* 0x000000d7adae7221 */ /* 0x000fe20000010100 */
[----:B------:R-:W-:Y:S01]  /*6700*/  IADD3 R235, PT, PT, R168, 0x300, RZ ;  /* 0x00000300a8eb7810 */ /* 0x000fe20007ffe0ff */
[----:B------:R-:W-:Y:S01]  /*6710*/  FADD.FTZ R4, -R4, R228 ;  /* 0x000000e404047221 */ /* 0x000fe20000010100 */
[----:B------:R-:W-:Y:S01]  /*6720*/  @!UP0 ULEA UR12, UR9, UR17, 0x3 ;  /* 0x00000011090c8291 */ /* 0x000fe2000f8e18ff */
[C---:B------:R-:W-:Y:S01]  /*6730*/  IADD3 R237, PT, PT, R168.reuse, 0x340, RZ ;  /* 0x00000340a8ed7810 */ /* 0x040fe20007ffe0ff */
[----:B------:R-:W-:Y:S01]  /*6740*/  FMUL.FTZ R225, R89, R225 ;  /* 0x000000e159e17220 */ /* 0x000fe20000410000 */
[C---:B------:R-:W-:Y:S01]  /*6750*/  IADD3 R239, PT, PT, R168.reuse, 0x380, RZ ;  /* 0x00000380a8ef7810 */ /* 0x040fe20007ffe0ff */
[----:B------:R-:W-:Y:S01]  /*6760*/  FMUL.FTZ R223, R87, R223 ;  /* 0x000000df57df7220 */ /* 0x000fe20000410000 */
[----:B0-----:R-:W0:Y:S01]  /*6770*/  LDS R232, [R163+0x4444] ;  /* 0x00444400a3e87984 */ /* 0x001e220000000800 */
[----:B------:R-:W-:Y:S01]  /*6780*/  IADD3 R241, PT, PT, R168, 0x3c0, RZ ;  /* 0x000003c0a8f17810 */ /* 0x000fe20007ffe0ff */
[----:B------:R-:W-:Y:S01]  /*6790*/  FMUL.FTZ R221, R85, R221 ;  /* 0x000000dd55dd7220 */ /* 0x000fe20000410000 */
[----:B------:R-:W-:Y:S01]  /*67a0*/  LEA.HI R183, R183, R168, RZ, 0x1b ;  /* 0x000000a8b7b77211 */ /* 0x000fe200078fd8ff */
[----:B------:R1:W-:Y:S01]  /*67b0*/  @!P1 STS.64 [UR12+0x4f40], R132 ;  /* 0x004f4084ff009988 */ /* 0x0003e20008000a0c */
[----:B------:R-:W-:Y:S01]  /*67c0*/  LEA R248, R248, UR17, 0x2 ;  /* 0x00000011f8f87c11 */ /* 0x000fe2000f8e10ff */
[----:B------:R-:W-:Y:S01]  /*67d0*/  FMUL.FTZ R219, R83, R219 ;  /* 0x000000db53db7220 */ /* 0x000fe20000410000 */
[----:B------:R-:W-:Y:S01]  /*67e0*/  LEA R247, R183, UR17, 0x2 ;  /* 0x00000011b7f77c11 */ /* 0x000fe2000f8e10ff */
[----:B------:R-:W-:Y:S01]  /*67f0*/  FMUL.FTZ R217, R81, R217 ;  /* 0x000000d951d97220 */ /* 0x000fe20000410000 */
[----:B------:R-:W-:Y:S01]  /*6800*/  MOV R173, UR42 ;  /* 0x0000002a00ad7c02 */ /* 0x000fe20008000f00 */
[----:B------:R-:W-:Y:S01]  /*6810*/  FMUL.FTZ R215, R80, R215 ;  /* 0x000000d750d77220 */ /* 0x000fe20000410000 */
[----:B------:R-:W-:Y:S01]  /*6820*/  BSSY.RECONVERGENT B0, `(.L_x_4622) ;  /* 0x00000cf000007945 */ /* 0x000fe20003800200 */
[----:B------:R-:W-:Y:S01]  /*6830*/  FADD.FTZ R2, -R2, R226 ;  /* 0x000000e202027221 */ /* 0x000fe20000010100 */
[----:B0-----:R-:W-:Y:S01]  /*6840*/  FFMA.FTZ R232, R232, R0, R185 ;  /* 0x00000000e8e87223 */ /* 0x001fe200000100b9 */
[C---:B------:R-:W-:Y:S01]  /*6850*/  SHF.L.U32 R185, R168.reuse, 0x4, RZ ;  /* 0x00000004a8b97819 */ /* 0x040fe200000006ff */
[----:B------:R-:W-:Y:S01]  /*6860*/  FADD.FTZ R0, -R201, R231 ;  /* 0x000000e7c9007221 */ /* 0x000fe20000010100 */
[C---:B------:R-:W-:Y:S01]  /*6870*/  IADD3 R231, PT, PT, R168.reuse, 0x280, RZ ;  /* 0x00000280a8e77810 */ /* 0x040fe20007ffe0ff */
[----:B------:R-:W-:Y:S01]  /*6880*/  FFMA.FTZ R203, R203, R232, R184 ;  /* 0x000000e8cbcb7223 */ /* 0x000fe200000100b8 */
[----:B------:R-:W-:-:S02]  /*6890*/  LEA.HI R64, R168, R185, RZ, 0x1f ;  /* 0x000000b9a8407211 */ /* 0x000fc400078ff8ff */
[----:B------:R-:W-:Y:S01]  /*68a0*/  LEA.HI R184, R185, R185, RZ, 0x1b ;  /* 0x000000b9b9b87211 */ /* 0x000fe200078fd8ff */
[----:B------:R-:W-:Y:S01]  /*68b0*/  FFMA.FTZ R186, R200, R203, R186 ;  /* 0x000000cbc8ba7223 */ /* 0x000fe200000100ba */
[----:B------:R-:W-:Y:S02]  /*68c0*/  LEA R64, R64, UR17, 0x2 ;  /* 0x0000001140407c11 */ /* 0x000fe4000f8e10ff */
[----:B------:R-:W-:Y:S01]  /*68d0*/  LEA R184, R184, UR17, 0x2 ;  /* 0x00000011b8b87c11 */ /* 0x000fe2000f8e10ff */
[----:B------:R-:W-:-:S04]  /*68e0*/  FFMA.FTZ R187, R202, R186, R187 ;  /* 0x000000bacabb7223 */ /* 0x000fc800000100bb */
[----:B------:R-:W-:-:S04]  /*68f0*/  FFMA.FTZ R188, R204, R187, R188 ;  /* 0x000000bbccbc7223 */ /* 0x000fc800000100bc */
[-C--:B------:R-:W-:Y:S01]  /*6900*/  FFMA.FTZ R189, R205, R188.reuse, R189 ;  /* 0x000000bccdbd7223 */ /* 0x080fe200000100bd */
[----:B------:R-:W-:-:S03]  /*6910*/  FMUL.FTZ R202, R44, R188 ;  /* 0x000000bc2cca7220 */ /* 0x000fc60000410000 */
[----:B------:R-:W-:-:S04]  /*6920*/  FFMA.FTZ R190, R206, R189, R190 ;  /* 0x000000bdcebe7223 */ /* 0x000fc800000100be */
[----:B------:R-:W-:-:S04]  /*6930*/  FFMA.FTZ R191, R207, R190, R191 ;  /* 0x000000becfbf7223 */ /* 0x000fc800000100bf */
[----:B------:R-:W-:Y:S01]  /*6940*/  FFMA.FTZ R192, R208, R191, R192 ;  /* 0x000000bfd0c07223 */ /* 0x000fe200000100c0 */
[----:B------:R-:W-:-:S03]  /*6950*/  LEA.HI R208, R237, R168, RZ, 0x1b ;  /* 0x000000a8edd07211 */ /* 0x000fc600078fd8ff */
[-C--:B------:R-:W-:Y:S01]  /*6960*/  FFMA.FTZ R193, R209, R192.reuse, R193 ;  /* 0x000000c0d1c17223 */ /* 0x080fe200000100c1 */
[----:B------:R-:W-:Y:S01]  /*6970*/  FMUL.FTZ R206, R48, R192 ;  /* 0x000000c030ce7220 */ /* 0x000fe20000410000 */
[----:B------:R-:W-:Y:S02]  /*6980*/  LEA R208, R208, UR17, 0x2 ;  /* 0x00000011d0d07c11 */ /* 0x000fe4000f8e10ff */
[-C--:B------:R-:W-:Y:S01]  /*6990*/  FFMA.FTZ R194, R210, R193.reuse, R194 ;  /* 0x000000c1d2c27223 */ /* 0x080fe200000100c2 */
[----:B------:R-:W-:Y:S01]  /*69a0*/  FMUL.FTZ R209, R47, R193 ;  /* 0x000000c12fd17220 */ /* 0x000fe20000410000 */
[----:B------:R-:W-:Y:S02]  /*69b0*/  LEA.HI R210, R235, R168, RZ, 0x1b ;  /* 0x000000a8ebd27211 */ /* 0x000fe400078fd8ff */
[----:B------:R-:W-:Y:S01]  /*69c0*/  FFMA.FTZ R195, R211, R194, R195 ;  /* 0x000000c2d3c37223 */ /* 0x000fe200000100c3 */
[----:B------:R-:W-:Y:S01]  /*69d0*/  FMUL.FTZ R211, R100, R209 ;  /* 0x000000d164d37220 */ /* 0x000fe20000410000 */
[----:B------:R-:W-:-:S02]  /*69e0*/  LEA R210, R210, UR17, 0x2 ;  /* 0x00000011d2d27c11 */ /* 0x000fc4000f8e10ff */
[-C--:B------:R-:W-:Y:S01]  /*69f0*/  FFMA.FTZ R196, R212, R195.reuse, R196 ;  /* 0x000000c3d4c47223 */ /* 0x080fe200000100c4 */
[----:B------:R-:W-:Y:S01]  /*6a00*/  FMUL.FTZ R201, R49, R195 ;  /* 0x000000c331c97220 */ /* 0x000fe20000410000 */
[----:B------:R-:W-:Y:S02]  /*6a10*/  LEA.HI R212, R233, R168, RZ, 0x1b ;  /* 0x000000a8e9d47211 */ /* 0x000fe400078fd8ff */
[-C--:B------:R-:W-:Y:S01]  /*6a20*/  FFMA.FTZ R197, R213, R196.reuse, R197 ;  /* 0x000000c4d5c57223 */ /* 0x080fe200000100c5 */
[----:B------:R-:W-:Y:S01]  /*6a30*/  FMUL.FTZ R200, R52, R196 ;  /* 0x000000c434c87220 */ /* 0x000fe20000410000 */
[----:B------:R-:W-:Y:S01]  /*6a40*/  FMUL.FTZ R205, R102, R201 ;  /* 0x000000c966cd7220 */ /* 0x000fe20000410000 */
[----:B------:R-:W-:Y:S01]  /*6a50*/  LEA R212, R212, UR17, 0x2 ;  /* 0x00000011d4d47c11 */ /* 0x000fe2000f8e10ff */
[-C--:B------:R-:W-:Y:S01]  /*6a60*/  FFMA.FTZ R198, R214, R197.reuse, R198 ;  /* 0x000000c5d6c67223 */ /* 0x080fe200000100c6 */
[----:B------:R-:W-:Y:S01]  /*6a70*/  FMUL.FTZ R185, R51, R197 ;  /* 0x000000c533b97220 */ /* 0x000fe20000410000 */
[----:B------:R-:W-:-:S02]  /*6a80*/  LEA.HI R214, R231, R168, RZ, 0x1b ;  /* 0x000000a8e7d67211 */ /* 0x000fc400078fd8ff */
[-C--:B------:R-:W-:Y:S01]  /*6a90*/  FFMA.FTZ R216, R216, R198.reuse, R199 ;  /* 0x000000c6d8d87223 */ /* 0x080fe200000100c7 */
[----:B------:R-:W-:Y:S01]  /*6aa0*/  FMUL.FTZ R66, R54, R198 ;  /* 0x000000c636427220 */ /* 0x000fe20000410000 */
[----:B------:R-:W-:Y:S01]  /*6ab0*/  FMUL.FTZ R199, R103, R200 ;  /* 0x000000c867c77220 */ /* 0x000fe20000410000 */
[----:B------:R-:W-:Y:S01]  /*6ac0*/  LEA R214, R214, UR17, 0x2 ;  /* 0x00000011d6d67c11 */ /* 0x000fe2000f8e10ff */
[----:B------:R-:W-:Y:S01]  /*6ad0*/  FMUL.FTZ R65, R53, R216 ;  /* 0x000000d835417220 */ /* 0x000fe20000410000 */
[----:B-1----:R-:W-:-:S03]  /*6ae0*/  FMUL.FTZ R133, R105, R66 ;  /* 0x0000004269857220 */ /* 0x002fc60000410000 */
        /* <DEDUP_REMOVED lines=25> */
[----:B0-----:R-:W-:Y:S01]  /*6c80*/  FMUL.FTZ R67, R43, R189 ;  /* 0x000000bd2b437220 */ /* 0x001fe20000410000 */
[----:B------:R-:W-:-:S02]  /*6c90*/  FFMA.FTZ R249, R177, R209, R204 ;  /* 0x000000d1b1f97223 */ /* 0x000fc400000100cc */
[----:B------:R0:W-:Y:S01]  /*6ca0*/  STS [R184+0x2118], R211 ;  /* 0x002118d3b8007388 */ /* 0x0001e20000000800 */
[----:B------:R-:W-:Y:S01]  /*6cb0*/  IADD3 R209, PT, PT, R168, 0x100, RZ ;  /* 0x00000100a8d17810 */ /* 0x000fe20007ffe0ff */
        /* <DEDUP_REMOVED lines=9> */
[----:B------:R-:W-:Y:S01]  /*6d50*/  LEA.HI R209, R209, R168, RZ, 0x1b ;  /* 0x000000a8d1d17211 */ /* 0x000fe200078fd8ff */
[----:B------:R0:W-:Y:S01]  /*6d60*/  STS [R184+0x2128], R205 ;  /* 0x002128cdb8007388 */ /* 0x0001e20000000800 */
[----:B------:R-:W-:Y:S01]  /*6d70*/  FFMA.FTZ R65, R175, R66, R252 ;  /* 0x00000042af417223 */ /* 0x000fe200000100fc */
[----:B-1----:R-:W-:Y:S01]  /*6d80*/  FMUL.FTZ R213, R91, R132 ;  /* 0x000000845bd57220 */ /* 0x002fe20000410000 */
[-C--:B------:R-:W-:Y:S01]  /*6d90*/  LEA.HI R206, R239, R168.reuse, RZ, 0x1b ;  /* 0x000000a8efce7211 */ /* 0x080fe200078fd8ff */
[----:B------:R1:W-:Y:S01]  /*6da0*/  STS [R184+0x212c], R207 ;  /* 0x00212ccfb8007388 */ /* 0x0003e20000000800 */
[----:B------:R-:W-:Y:S01]  /*6db0*/  LEA.HI R204, R241, R168, RZ, 0x1b ;  /* 0x000000a8f1cc7211 */ /* 0x000fe200078fd8ff */
[----:B--2---:R-:W-:Y:S01]  /*6dc0*/  FMUL.FTZ R199, R93, R200 ;  /* 0x000000c85dc77220 */ /* 0x004fe20000410000 */
[----:B------:R-:W-:Y:S01]  /*6dd0*/  FFMA.FTZ R66, R174, R67, R65 ;  /* 0x00000043ae427223 */ /* 0x000fe20000010041 */
[----:B------:R2:W-:Y:S01]  /*6de0*/  STS [R184+0x2130], R211 ;  /* 0x002130d3b8007388 */ /* 0x0005e20000000800 */
[----:B------:R-:W-:Y:S01]  /*6df0*/  FADD.FTZ R249, -R172, R230 ;  /* 0x000000e6acf97221 */ /* 0x000fe20000010100 */
[----:B0-----:R-:W-:-:S02]  /*6e00*/  IADD3 R205, PT, PT, R168, 0x80, RZ ;  /* 0x00000080a8cd7810 */ /* 0x001fc40007ffe0ff */
[----:B------:R0:W-:Y:S01]  /*6e10*/  STS [R184+0x2134], R199 ;  /* 0x002134c7b8007388 */ /* 0x0001e20000000800 */
[----:B------:R-:W-:Y:S01]  /*6e20*/  LEA R242, R209, UR17, 0x2 ;  /* 0x00000011d1f27c11 */ /* 0x000fe2000f8e10ff */
[----:B-1----:R-:W-:Y:S01]  /*6e30*/  VIADD R207, R168, 0xc0 ;  /* 0x000000c0a8cf7836 */ /* 0x002fe20000000000 */
[----:B------:R-:W-:Y:S01]  /*6e40*/  LEA.HI R205, R205, R168, RZ, 0x1b ;  /* 0x000000a8cdcd7211 */ /* 0x000fe200078fd8ff */
[----:B------:R1:W-:Y:S01]  /*6e50*/  STS [R184+0x2138], R201 ;  /* 0x002138c9b8007388 */ /* 0x0003e20000000800 */
[----:B------:R-:W-:Y:S01]  /*6e60*/  LEA R206, R206, UR17, 0x2 ;  /* 0x00000011cece7c11 */ /* 0x000fe2000f8e10ff */
[----:B------:R-:W-:Y:S01]  /*6e70*/  FFMA.FTZ R65, R249, R202, R66 ;  /* 0x000000caf9417223 */ /* 0x000fe20000010042 */
[C---:B--2---:R-:W-:Y:S01]  /*6e80*/  IADD3 R211, PT, PT, R168.reuse, 0x140, RZ ;  /* 0x00000140a8d37810 */ /* 0x044fe20007ffe0ff */
[----:B------:R2:W-:Y:S01]  /*6e90*/  STS [R184+0x213c], R213 ;  /* 0x00213cd5b8007388 */ /* 0x0005e20000000800 */
[-C--:B------:R-:W-:Y:S01]  /*6ea0*/  LEA.HI R207, R207, R168.reuse, RZ, 0x1b ;  /* 0x000000a8cfcf7211 */ /* 0x080fe200078fd8ff */
[----:B------:R-:W-:Y:S01]  /*6eb0*/  FADD.FTZ R202, -R171, R229 ;  /* 0x000000e5abca7221 */ /* 0x000fe20000010100 */
[----:B0-----:R-:W-:Y:S01]  /*6ec0*/  IADD3 R199, PT, PT, R168, 0x180, RZ ;  /* 0x00000180a8c77810 */ /* 0x001fe20007ffe0ff */
[----:B------:R-:W-:Y:S01]  /*6ed0*/  BAR.SYNC.DEFER_BLOCKING 0x0 ;  /* 0x0000000000007b1d */ /* 0x000fe20000010000 */
[-C--:B------:R-:W-:Y:S01]  /*6ee0*/  LEA.HI R211, R211, R168.reuse, RZ, 0x1b ;  /* 0x000000a8d3d37211 */ /* 0x080fe200078fd8ff */
[----:B------:R-:W-:Y:S01]  /*6ef0*/  FFMA.FTZ R185, R202, R185, R65 ;  /* 0x000000b9cab97223 */ /* 0x000fe20000010041 */
[----:B-1----:R-:W-:Y:S01]  /*6f00*/  IADD3 R201, PT, PT, R168, 0x1c0, RZ ;  /* 0x000001c0a8c97810 */ /* 0x002fe20007ffe0ff */
[----:B------:R-:W-:Y:S01]  /*6f10*/  IMAD.U32 R171, RZ, RZ, UR38 ;  /* 0x00000026ffab7e24 */ /* 0x000fe2000f8e00ff */
[----:B------:R-:W-:Y:S01]  /*6f20*/  LEA.HI R199, R199, R168, RZ, 0x1b ;  /* 0x000000a8c7c77211 */ /* 0x000fe200078fd8ff */
[----:B------:R-:W-:Y:S01]  /*6f30*/  FFMA.FTZ R185, R4, R200, R185 ;  /* 0x000000c804b97223 */ /* 0x000fe200000100b9 */
[----:B--2---:R-:W-:Y:S01]  /*6f40*/  IADD3 R213, PT, PT, R168, 0x240, RZ ;  /* 0x00000240a8d57810 */ /* 0x004fe20007ffe0ff */
[----:B------:R-:W-:Y:S01]  /*6f50*/  FMUL.FTZ R229, R78, R229 ;  /* 0x000000e54ee57220 */ /* 0x000fe20000410000 */
[----:B------:R-:W-:-:S02]  /*6f60*/  LEA.HI R201, R201, R168, RZ, 0x1b ;  /* 0x000000a8c9c97211 */ /* 0x000fc400078fd8ff */
[----:B------:R-:W-:Y:S02]  /*6f70*/  LEA.HI R213, R213, R168, RZ, 0x1b ;  /* 0x000000a8d5d57211 */ /* 0x000fe400078fd8ff */
[----:B------:R-:W-:Y:S02]  /*6f80*/  LEA R246, R205, UR17, 0x2 ;  /* 0x00000011cdf67c11 */ /* 0x000fe4000f8e10ff */
[----:B------:R-:W-:Y:S02]  /*6f90*/  LEA R244, R207, UR17, 0x2 ;  /* 0x00000011cff47c11 */ /* 0x000fe4000f8e10ff */
[----:B------:R-:W-:Y:S02]  /*6fa0*/  LEA R240, R211, UR17, 0x2 ;  /* 0x00000011d3f07c11 */ /* 0x000fe4000f8e10ff */
[----:B------:R-:W-:Y:S02]  /*6fb0*/  LEA R238, R199, UR17, 0x2 ;  /* 0x00000011c7ee7c11 */ /* 0x000fe4000f8e10ff */
[----:B------:R-:W-:-:S02]  /*6fc0*/  LEA R236, R201, UR17, 0x2 ;  /* 0x00000011c9ec7c11 */ /* 0x000fc4000f8e10ff */
[----:B------:R-:W-:Y:S01]  /*6fd0*/  LEA R234, R213, UR17, 0x2 ;  /* 0x00000011d5ea7c11 */ /* 0x000fe2000f8e10ff */
[----:B------:R-:W0:Y:S01]  /*6fe0*/  LDS R245, [R164+0x2100] ;  /* 0x00210000a4f57984 */ /* 0x000e220000000800 */
[----:B------:R-:W-:Y:S02]  /*6ff0*/  LEA R204, R204, UR17, 0x2 ;  /* 0x00000011cccc7c11 */ /* 0x000fe4000f8e10ff */
[----:B------:R-:W-:Y:S01]  /*7000*/  MOV R65, RZ ;  /* 0x000000ff00417202 */ /* 0x000fe20000000f00 */
        /* <DEDUP_REMOVED lines=19> */
[----:B------:R-:W-:Y:S04]  /*7140*/  STS [R184+0x3184], R225 ;  /* 0x003184e1b8007388 */ /* 0x000fe80000000800 */
[----:B------:R-:W-:Y:S01]  /*7150*/  STS [R184+0x318c], R223 ;  /* 0x00318cdfb8007388 */ /* 0x000fe20000000800 */
[----:B-----5:R-:W-:-:S03]  /*7160*/  MOV R64, R168 ;  /* 0x000000a800407202 */ /* 0x020fc60000000f00 */
[----:B------:R-:W-:Y:S02]  /*7170*/  STS [R184+0x3194], R221 ;  /* 0x003194ddb8007388 */ /* 0x000fe40000000800 */
[----:B------:R-:W-:Y:S02]  /*7180*/  IMAD.WIDE.U32 R66, R124, UR35, R64 ;  /* 0x000000237c427c25 */ /* 0x000fe4000f8e0040 */
[----:B------:R-:W-:Y:S02]  /*7190*/  STS [R184+0x319c], R219 ;  /* 0x00319cdbb8007388 */ /* 0x000fe40000000800 */
[----:B------:R-:W-:Y:S02]  /*71a0*/  IMAD R67, R125, UR35, R67 ;  /* 0x000000237d437c24 */ /* 0x000fe4000f8e0243 */
[----:B------:R-:W-:Y:S01]  /*71b0*/  STS [R184+0x31a4], R217 ;  /* 0x0031a4d9b8007388 */ /* 0x000fe20000000800 */
[----:B------:R-:W-:-:S03]  /*71c0*/  IMAD.WIDE.U32 R64, R122, UR35, R64 ;  /* 0x000000237a407c25 */ /* 0x000fc6000f8e0040 */
[----:B------:R-:W-:Y:S01]  /*71d0*/  STS [R184+0x31a8], R215 ;  /* 0x0031a8d7b8007388 */ /* 0x000fe20000000800 */
[----:B------:R-:W-:Y:S01]  /*71e0*/  IMAD.WIDE.U32 R66, R173, UR38, R66 ;  /* 0x00000026ad427c25 */ /* 0x000fe2000f8e0042 */
[----:B------:R-:W-:Y:S02]  /*71f0*/  MOV R173, UR43 ;  /* 0x0000002b00ad7c02 */ /* 0x000fe40008000f00 */
[----:B------:R-:W-:Y:S01]  /*7200*/  STS [R184+0x31b0], R229 ;  /* 0x0031b0e5b8007388 */ /* 0x000fe20000000800 */
[----:B------:R-:W-:Y:S01]  /*7210*/  IMAD R65, R123, UR35, R65 ;  /* 0x000000237b417c24 */ /* 0x000fe2000f8e0241 */
[----:B------:R-:W-:Y:S01]  /*7220*/  IADD3 R66, P2, PT, R66, UR6, RZ ;  /* 0x0000000642427c10 */ /* 0x000fe2000ff5e0ff */
[----:B------:R-:W-:Y:S01]  /*7230*/  IMAD R173, R173, UR38, R172 ;  /* 0x00000026adad7c24 */ /* 0x000fe2000f8e02ac */
[----:B------:R-:W-:-:S04]  /*7240*/  MOV R172, UR45 ;  /* 0x0000002d00ac7c02 */ /* 0x000fc80008000f00 */
[----:B------:R-:W-:Y:S01]  /*7250*/  IADD3.X R67, PT, PT, R67, R173, RZ, P2, !PT ;  /* 0x000000ad43437210 */ /* 0x000fe200017fe4ff */
[----:B------:R-:W-:Y:S01]  /*7260*/  IMAD R171, R172, UR38, R171 ;  /* 0x00000026acab7c24 */ /* 0x000fe2000f8e02ab */
[----:B------:R-:W-:Y:S01]  /*7270*/  MOV R173, UR44 ;  /* 0x0000002c00ad7c02 */ /* 0x000fe20008000f00 */
[----:B------:R-:W-:-:S04]  /*7280*/  IMAD.WIDE.U32 R66, R120, UR9, R66 ;  /* 0x0000000978427c25 */ /* 0x000fc8000f8e0042 */
[----:B------:R-:W-:-:S03]  /*7290*/  IMAD.WIDE.U32 R64, R173, UR38, R64 ;  /* 0x00000026ad407c25 */ /* 0x000fc6000f8e0040 */
[----:B------:R-:W-:-:S04]  /*72a0*/  IADD3 R172, P2, PT, R64, UR6, RZ ;  /* 0x0000000640ac7c10 */ /* 0x000fc8000ff5e0ff */
[----:B------:R-:W-:Y:S01]  /*72b0*/  IADD3.X R173, PT, PT, R65, R171, RZ, P2, !PT ;  /* 0x000000ab41ad7210 */ /* 0x000fe200017fe4ff */
[----:B------:R-:W-:Y:S01]  /*72c0*/  IMAD R65, R121, UR9, R67 ;  /* 0x0000000979417c24 */ /* 0x000fe2000f8e0243 */
[----:B------:R-:W-:Y:S01]  /*72d0*/  LEA R64, P2, R66, UR48, 0x2 ;  /* 0x0000003042407c11 */ /* 0x000fe2000f8410ff */
[----:B------:R-:W-:Y:S02]  /*72e0*/  IMAD.U32 R67, RZ, RZ, UR46 ;  /* 0x0000002eff437e24 */ /* 0x000fe4000f8e00ff */
[----:B------:R-:W-:Y:S01]  /*72f0*/  FMUL.FTZ R171, R86, R222 ;  /* 0x000000de56ab7220 */ /* 0x000fe20000410000 */
[----:B------:R-:W-:Y:S01]  /*7300*/  LEA.HI.X R65, R66, UR49, R65, 0x2, P2 ;  /* 0x0000003142417c11 */ /* 0x000fe200090f1441 */
[----:B------:R-:W-:Y:S01]  /*7310*/  IMAD.WIDE.U32 R172, R67, UR9, R172 ;  /* 0x0000000943ac7c25 */ /* 0x000fe2000f8e00ac */
[----:B------:R-:W-:Y:S02]  /*7320*/  MOV R67, UR47 ;  /* 0x0000002f00437c02 */ /* 0x000fe40008000f00 */
[----:B------:R5:W-:Y:S01]  /*7330*/  STS [R184+0x3190], R171 ;  /* 0x003190abb8007388 */ /* 0x000be20000000800 */
[----:B------:R-:W-:-:S02]  /*7340*/  LEA R66, P2, R172, UR50, 0x2 ;  /* 0x00000032ac427c11 */ /* 0x000fc4000f8410ff */
[----:B------:R-:W-:Y:S02]  /*7350*/  IMAD R67, R67, UR9, R173 ;  /* 0x0000000943437c24 */ /* 0x000fe4000f8e02ad */
[----:B------:R-:W-:-:S03]  /*7360*/  FMUL.FTZ R173, R84, R220 ;  /* 0x000000dc54ad7220 */ /* 0x000fc60000410000 */
[----:B------:R-:W-:Y:S02]  /*7370*/  LEA.HI.X R67, R172, UR51, R67, 0x2, P2 ;  /* 0x00000033ac437c11 */ /* 0x000fe400090f1443 */
[----:B------:R1:W-:Y:S01]  /*7380*/  STS [R184+0x3198], R173 ;  /* 0x003198adb8007388 */ /* 0x0003e20000000800 */
[----:B------:R-:W-:Y:S01]  /*7390*/  FADD.FTZ R172, -R3, R227 ;  /* 0x000000e303ac7221 */ /* 0x000fe20000010100 */
[----:B------:R-:W-:Y:S01]  /*73a0*/  FMUL.FTZ R3, R88, R224 ;  /* 0x000000e058037220 */ /* 0x000fe20000410000 */
[----:B-----5:R-:W-:Y:S01]  /*73b0*/  FMUL.FTZ R171, R77, R228 ;  /* 0x000000e44dab7220 */ /* 0x020fe20000410000 */
[----:B------:R-:W-:Y:S01]  /*73c0*/  FMUL.FTZ R227, R76, R227 ;  /* 0x000000e34ce37220 */ /* 0x000fe20000410000 */
[----:B------:R-:W-:Y:S01]  /*73d0*/  FFMA.FTZ R133, R172, R133, R185 ;  /* 0x00000085ac857223 */ /* 0x000fe200000100b9 */
[----:B------:R-:W-:Y:S01]  /*73e0*/  FMUL.FTZ R185, R82, R218 ;  /* 0x000000da52b97220 */ /* 0x000fe20000410000 */
[----:B------:R5:W-:Y:S01]  /*73f0*/  STS [R184+0x3188], R3 ;  /* 0x00318803b8007388 */ /* 0x000be20000000800 */
[----:B-1----:R-:W-:-:S03]  /*7400*/  MOV R173, UR53 ;  /* 0x0000003500ad7c02 */ /* 0x002fc60008000f00 */
[----:B------:R1:W-:Y:S01]  /*7410*/  STS [R184+0x31a0], R185 ;  /* 0x0031a0b9b8007388 */ /* 0x0003e20000000800 */
[----:B------:R-:W-:Y:S01]  /*7420*/  IADD3 R200, PT, PT, R173, -UR6, -R168 ;  /* 0x80000006adc87c10 */ /* 0x000fe2000fffe8a8 */
[----:B------:R-:W-:Y:S02]  /*7430*/  FMUL.FTZ R173, R75, R226 ;  /* 0x000000e24bad7220 */ /* 0x000fe40000410000 */
[----:B------:R1:W-:Y:S01]  /*7440*/  STS [R184+0x31b4], R171 ;  /* 0x0031b4abb8007388 */ /* 0x0003e20000000800 */
[----:B-----5:R-:W-:Y:S01]  /*7450*/  FMUL.FTZ R3, R79, R230 ;  /* 0x000000e64f037220 */ /* 0x020fe20000410000 */
[C---:B------:R-:W-:Y:S02]  /*7460*/  ISETP.GE.AND P2, PT, R200.reuse, 0x1, PT ;  /* 0x00000001c800780c */ /* 0x040fe40003f46270 */
[----:B------:R1:W-:Y:S01]  /*7470*/  STS [R184+0x31b8], R227 ;  /* 0x0031b8e3b8007388 */ /* 0x0003e20000000800 */
[C---:B------:R-:W-:Y:S02]  /*7480*/  ISETP.GE.AND P3, PT, R200.reuse, 0x41, PT ;  /* 0x00000041c800780c */ /* 0x040fe40003f66270 */
[----:B------:R-:W-:Y:S01]  /*7490*/  ISETP.GE.AND P4, PT, R200, 0x81, PT ;  /* 0x00000081c800780c */ /* 0x000fe20003f86270 */
[----:B------:R1:W-:Y:S04]  /*74a0*/  STS [R184+0x31ac], R3 ;  /* 0x0031ac03b8007388 */ /* 0x0003e80000000800 */
[----:B------:R1:W-:Y:S01]  /*74b0*/  STS [R184+0x31bc], R173 ;  /* 0x0031bcadb8007388 */ /* 0x0003e20000000800 */
[----:B------:R-:W-:Y:S06]  /*74c0*/  BAR.SYNC.DEFER_BLOCKING 0x0 ;  /* 0x0000000000007b1d */ /* 0x000fec0000010000 */
[----:B0-234-:R-:W-:Y:S05]  /*74d0*/  @!P2 BRA `(.L_x_4623) ;  /* 0x00000000000ca947 */ /* 0x01dfea0003800000 */
[----:B-1----:R-:W0:Y:S04]  /*74e0*/  LDS R3, [R164+0x3180] ;  /* 0x00318000a4037984 */ /* 0x002e280000000800 */
[----:B------:R2:W-:Y:S04]  /*74f0*/  REDG.E.ADD.F32.FTZ.RN.STRONG.GPU desc[UR32][R64.64], R245 ;  /* 0x000000f5400079a6 */ /* 0x0005e8000c12f320 */
[----:B0-----:R2:W-:Y:S02]  /*7500*/  REDG.E.ADD.F32.FTZ.RN.STRONG.GPU desc[UR32][R66.64], R3 ;  /* 0x00000003420079a6 */ /* 0x0015e4000c12f320 */
.L_x_4623:
[----:B------:R-:W-:Y:S05]  /*7510*/  BSYNC.RECONVERGENT B0 ;  /* 0x0000000000007941 */ /* 0x000fea0003800200 */
.L_x_4622:
[----:B------:R-:W0:Y:S01]  /*7520*/  LDS R247, [R247+0x3280] ;  /* 0x00328000f7f77984 */ /* 0x000e220000000800 */
[----:B------:R-:W-:Y:S04]  /*7530*/  BSSY.RECONVERGENT B0, `(.L_x_4624) ;  /* 0x0000004000007945 */ /* 0x000fe80003800200 */
[----:B------:R-:W-:Y:S05]  /*7540*/  @!P3 BRA `(.L_x_4625) ;  /* 0x000000000008b947 */ /* 0x000fea0003800000 */
[----:B------:R3:W-:Y:S04]  /*7550*/  REDG.E.ADD.F32.FTZ.RN.STRONG.GPU desc[UR32][R64.64+0x100], R243 ;  /* 0x000100f3400079a6 */ /* 0x0007e8000c12f320 */
[----:B0-----:R3:W-:Y:S02]  /*7560*/  REDG.E.ADD.F32.FTZ.RN.STRONG.GPU desc[UR32][R66.64+0x100], R247 ;  /* 0x000100f7420079a6 */ /* 0x0017e4000c12f320 */
.L_x_4625:
[----:B------:R-:W-:Y:S05]  /*7570*/  BSYNC.RECONVERGENT B0 ;  /* 0x0000000000007941 */ /* 0x000fea0003800200 */
.L_x_4624:
[----:B-12---:R1:W2:Y:S01]  /*7580*/  LDS R3, [R246+0x3380] ;  /* 0x00338000f6037984 */ /* 0x0062a20000000800 */
[----:B------:R-:W-:Y:S04]  /*7590*/  BSSY.RECONVERGENT B0, `(.L_x_4626) ;  /* 0x0000004000007945 */ /* 0x000fe80003800200 */
[----:B------:R-:W-:Y:S05]  /*75a0*/  @!P4 BRA `(.L_x_4627) ;  /* 0x000000000008c947 */ /* 0x000fea0003800000 */
[----:B------:R4:W-:Y:S04]  /*75b0*/  REDG.E.ADD.F32.FTZ.RN.STRONG.GPU desc[UR32][R64.64+0x200], R241 ;  /* 0x000200f1400079a6 */ /* 0x0009e8000c12f320 */
[----:B--2---:R4:W-:Y:S02]  /*75c0*/  REDG.E.ADD.F32.FTZ.RN.STRONG.GPU desc[UR32][R66.64+0x200], R3 ;  /* 0x00020003420079a6 */ /* 0x0049e4000c12f320 */
.L_x_4627:
[----:B------:R-:W-:Y:S05]  /*75d0*/  BSYNC.RECONVERGENT B0 ;  /* 0x0000000000007941 */ /* 0x000fea0003800200 */
.L_x_4626:
[----:B--2-4-:R2:W4:Y:S01]  /*75e0*/  LDS R3, [R244+0x3480] ;  /* 0x00348000f4037984 */ /* 0x0145220000000800 */
[----:B------:R-:W-:Y:S01]  /*75f0*/  ISETP.GE.AND P6, PT, R200, 0xc1, PT ;  /* 0x000000c1c800780c */ /* 0x000fe20003fc6270 */
[----:B------:R-:W-:Y:S01]  /*7600*/  BSSY.RECONVERGENT B0, `(.L_x_4628) ;  /* 0x0000009000007945 */ /* 0x000fe20003800200 */
[----:B------:R-:W-:Y:S01]  /*7610*/  FFMA.FTZ R133, R2, R132, R133 ;  /* 0x0000008402857223 */ /* 0x000fe20000010085 */
[C---:B------:R-:W-:Y:S02]  /*7620*/  ISETP.GE.AND P2, PT, R200.reuse, 0x101, PT ;  /* 0x00000101c800780c */ /* 0x040fe40003f46270 */
[C---:B------:R-:W-:Y:S02]  /*7630*/  ISETP.GE.AND P4, PT, R200.reuse, 0x141, PT ;  /* 0x00000141c800780c */ /* 0x040fe40003f86270 */
[C---:B------:R-:W-:Y:S02]  /*7640*/  ISETP.GE.AND P5, PT, R200.reuse, 0x181, PT ;  /* 0x00000181c800780c */ /* 0x040fe40003fa6270 */
[----:B------:R-:W-:-:S04]  /*7650*/  ISETP.GE.AND P3, PT, R200, 0x1c1, PT ;  /* 0x000001c1c800780c */ /* 0x000fc80003f66270 */
[----:B------:R-:W-:Y:S09]  /*7660*/  @!P6 BRA `(.L_x_4629) ;  /* 0x000000000008e947 */ /* 0x000ff20003800000 */
[----:B------:R0:W-:Y:S04]  /*7670*/  REDG.E.ADD.F32.FTZ.RN.STRONG.GPU desc[UR32][R64.64+0x300], R239 ;  /* 0x000300ef400079a6 */ /* 0x0001e8000c12f320 */
[----:B----4-:R4:W-:Y:S02]  /*7680*/  REDG.E.ADD.F32.FTZ.RN.STRONG.GPU desc[UR32][R66.64+0x300], R3 ;  /* 0x00030003420079a6 */ /* 0x0109e4000c12f320 */
.L_x_4629:
[----:B------:R-:W-:Y:S05]  /*7690*/  BSYNC.RECONVERGENT B0 ;  /* 0x0000000000007941 */ /* 0x000fea0003800200 */
.L_x_4628:
[----:B----4-:R4:W0:Y:S01]  /*76a0*/  LDS R3, [R242+0x3580] ;  /* 0x00358000f2037984 */ /* 0x0108220000000800 */
[----:B------:R-:W-:Y:S04]  /*76b0*/  BSSY.RECONVERGENT B0, `(.L_x_4630) ;  /* 0x0000004000007945 */ /* 0x000fe80003800200 */
[----:B------:R-:W-:Y:S05]  /*76c0*/  @!P2 BRA `(.L_x_4631) ;  /* 0x000000000008a947 */ /* 0x000fea0003800000 */
[----:B------:R1:W-:Y:S04]  /*76d0*/  REDG.E.ADD.F32.FTZ.RN.STRONG.GPU desc[UR32][R64.64+0x400], R237 ;  /* 0x000400ed400079a6 */ /* 0x0003e8000c12f320 */
[----:B0-----:R1:W-:Y:S02]  /*76e0*/  REDG.E.ADD.F32.FTZ.RN.STRONG.GPU desc[UR32][R66.64+0x400], R3 ;  /* 0x00040003420079a6 */ /* 0x0013e4000c12f320 */
.L_x_4631:
[----:B------:R-:W-:Y:S05]  /*76f0*/  BSYNC.RECONVERGENT B0 ;  /* 0x0000000000007941 */ /* 0x000fea0003800200 */
.L_x_4630:
[----:B01----:R0:W1:Y:S01]  /*7700*/  LDS R3, [R240+0x3680] ;  /* 0x00368000f0037984 */ /* 0x0030620000000800 */
[----:B------:R-:W-:Y:S04]  /*7710*/  BSSY.RECONVERGENT B0, `(.L_x_4632) ;  /* 0x0000004000007945 */ /* 0x000fe80003800200 */
[----:B------:R-:W-:Y:S05]  /*7720*/  @!P4 BRA `(.L_x_4633) ;  /* 0x000000000008c947 */ /* 0x000fea0003800000 */
[----:B------:R0:W-:Y:S04]  /*7730*/  REDG.E.ADD.F32.FTZ.RN.STRONG.GPU desc[UR32][R64.64+0x500], R235 ;  /* 0x000500eb400079a6 */ /* 0x0001e8000c12f320 */
[----:B-1----:R0:W-:Y:S02]  /*7740*/  REDG.E.ADD.F32.FTZ.RN.STRONG.GPU desc[UR32][R66.64+0x500], R3 ;  /* 0x00050003420079a6 */ /* 0x0021e4000c12f320 */
.L_x_4633:
[----:B------:R-:W-:Y:S05]  /*7750*/  BSYNC.RECONVERGENT B0 ;  /* 0x0000000000007941 */ /* 0x000fea0003800200 */
.L_x_4632:
[----:B01----:R0:W1:Y:S01]  /*7760*/  LDS R3, [R238+0x3780] ;  /* 0x00378000ee037984 */ /* 0x0030620000000800 */
[----:B------:R-:W-:Y:S04]  /*7770*/  BSSY.RECONVERGENT B0, `(.L_x_4634) ;  /* 0x0000004000007945 */ /* 0x000fe80003800200 */
[----:B------:R-:W-:Y:S05]  /*7780*/  @!P5 BRA `(.L_x_4635) ;  /* 0x000000000008d947 */ /* 0x000fea0003800000 */
[----:B------:R0:W-:Y:S04]  /*7790*/  REDG.E.ADD.F32.FTZ.RN.STRONG.GPU desc[UR32][R64.64+0x600], R233 ;  /* 0x000600e9400079a6 */ /* 0x0001e8000c12f320 */
[----:B-1----:R0:W-:Y:S02]  /*77a0*/  REDG.E.ADD.F32.FTZ.RN.STRONG.GPU desc[UR32][R66.64+0x600], R3 ;  /* 0x00060003420079a6 */ /* 0x0021e4000c12f320 */
.L_x_4635:
[----:B------:R-:W-:Y:S05]  /*77b0*/  BSYNC.RECONVERGENT B0 ;  /* 0x0000000000007941 */ /* 0x000fea0003800200 */
.L_x_4634:
[----:B01----:R0:W1:Y:S01]  /*77c0*/  LDS R3, [R236+0x3880] ;  /* 0x00388000ec037984 */ /* 0x0030620000000800 */
[----:B------:R-:W-:Y:S01]  /*77d0*/  BSSY.RECONVERGENT B0, `(.L_x_4636) ;  /* 0x0000008000007945 */ /* 0x000fe20003800200 */
[C---:B------:R-:W-:Y:S02]  /*77e0*/  ISETP.GE.AND P4, PT, R200.reuse, 0x201, PT ;  /* 0x00000201c800780c */ /* 0x040fe40003f86270 */
[C---:B------:R-:W-:Y:S02]  /*77f0*/  ISETP.GE.AND P5, PT, R200.reuse, 0x241, PT ;  /* 0x00000241c800780c */ /* 0x040fe40003fa6270 */
[C---:B------:R-:W-:Y:S02]  /*7800*/  ISETP.GE.AND P6, PT, R200.reuse, 0x281, PT ;  /* 0x00000281c800780c */ /* 0x040fe40003fc6270 */
[----:B------:R-:W-:Y:S01]  /*7810*/  ISETP.GE.AND P2, PT, R200, 0x2c1, PT ;  /* 0x000002c1c800780c */ /* 0x000fe20003f46270 */
[----:B0-----:R-:W-:-:S12]  /*7820*/  @!P3 BRA `(.L_x_4637) ;  /* 0x000000000008b947 */ /* 0x001fd80003800000 */
[----:B------:R0:W-:Y:S04]  /*7830*/  REDG.E.ADD.F32.FTZ.RN.STRONG.GPU desc[UR32][R64.64+0x700], R231 ;  /* 0x000700e7400079a6 */ /* 0x0001e8000c12f320 */
[----:B-1----:R0:W-:Y:S02]  /*7840*/  REDG.E.ADD.F32.FTZ.RN.STRONG.GPU desc[UR32][R66.64+0x700], R3 ;  /* 0x00070003420079a6 */ /* 0x0021e4000c12f320 */
.L_x_4637:
[----:B------:R-:W-:Y:S05]  /*7850*/  BSYNC.RECONVERGENT B0 ;  /* 0x0000000000007941 */ /* 0x000fea0003800200 */
.L_x_4636:
[----:B01----:R0:W1:Y:S01]  /*7860*/  LDS R3, [R248+0x3980] ;  /* 0x00398000f8037984 */ /* 0x0030620000000800 */
[----:B------:R-:W-:Y:S04]  /*7870*/  BSSY.RECONVERGENT B0, `(.L_x_4638) ;  /* 0x0000004000007945 */ /* 0x000fe80003800200 */
[----:B------:R-:W-:Y:S05]  /*7880*/  @!P4 BRA `(.L_x_4639) ;  /* 0x000000000008c947 */ /* 0x000fea0003800000 */
[----:B------:R0:W-:Y:S04]  /*7890*/  REDG.E.ADD.F32.FTZ.RN.STRONG.GPU desc[UR32][R64.64+0x800], R213 ;  /* 0x000800d5400079a6 */ /* 0x0001e8000c12f320 */
[----:B-1----:R0:W-:Y:S02]  /*78a0*/  REDG.E.ADD.F32.FTZ.RN.STRONG.GPU desc[UR32][R66.64+0x800], R3 ;  /* 0x00080003420079a6 */ /* 0x0021e4000c12f320 */
.L_x_4639:
[----:B------:R-:W-:Y:S05]  /*78b0*/  BSYNC.RECONVERGENT B0 ;  /* 0x0000000000007941 */ /* 0x000fea0003800200 */
.L_x_4638:
[----:B01----:R0:W1:Y:S01]  /*78c0*/  LDS R3, [R234+0x3a80] ;  /* 0x003a8000ea037984 */ /* 0x0030620000000800 */
[----:B------:R-:W-:Y:S04]  /*78d0*/  BSSY.RECONVERGENT B0, `(.L_x_4640) ;  /* 0x0000004000007945 */ /* 0x000fe80003800200 */
[----:B------:R-:W-:Y:S05]  /*78e0*/  @!P5 BRA `(.L_x_4641) ;  /* 0x000000000008d947 */ /* 0x000fea0003800000 */
[----:B------:R0:W-:Y:S04]  /*78f0*/  REDG.E.ADD.F32.FTZ.RN.STRONG.GPU desc[UR32][R64.64+0x900], R211 ;  /* 0x000900d3400079a6 */ /* 0x0001e8000c12f320 */
[----:B-1----:R0:W-:Y:S02]  /*7900*/  REDG.E.ADD.F32.FTZ.RN.STRONG.GPU desc[UR32][R66.64+0x900], R3 ;  /* 0x00090003420079a6 */ /* 0x0021e4000c12f320 */
.L_x_4641:
[----:B------:R-:W-:Y:S05]  /*7910*/  BSYNC.RECONVERGENT B0 ;  /* 0x0000000000007941 */ /* 0x000fea0003800200 */
.L_x_4640:
[----:B01----:R0:W1:Y:S01]  /*7920*/  LDS R3, [R214+0x3b80] ;  /* 0x003b8000d6037984 */ /* 0x0030620000000800 */
[----:B------:R-:W-:Y:S04]  /*7930*/  BSSY.RECONVERGENT B0, `(.L_x_4642) ;  /* 0x0000004000007945 */ /* 0x000fe80003800200 */
[----:B------:R-:W-:Y:S05]  /*7940*/  @!P6 BRA `(.L_x_4643) ;  /* 0x000000000008e947 */ /* 0x000fea0003800000 */
[----:B------:R0:W-:Y:S04]  /*7950*/  REDG.E.ADD.F32.FTZ.RN.STRONG.GPU desc[UR32][R64.64+0xa00], R209 ;  /* 0x000a00d1400079a6 */ /* 0x0001e8000c12f320 */
[----:B-1----:R0:W-:Y:S02]  /*7960*/  REDG.E.ADD.F32.FTZ.RN.STRONG.GPU desc[UR32][R66.64+0xa00], R3 ;  /* 0x000a0003420079a6 */ /* 0x0021e4000c12f320 */
.L_x_4643:
[----:B------:R-:W-:Y:S05]  /*7970*/  BSYNC.RECONVERGENT B0 ;  /* 0x0000000000007941 */ /* 0x000fea0003800200 */
.L_x_4642:
        /* <DEDUP_REMOVED lines=9> */
.L_x_4645:
[----:B------:R-:W-:Y:S05]  /*7a10*/  BSYNC.RECONVERGENT B0 ;  /* 0x0000000000007941 */ /* 0x000fea0003800200 */
.L_x_4644:
[----:B01----:R0:W1:Y:S01]  /*7a20*/  LDS R3, [R210+0x3d80] ;  /* 0x003d8000d2037984 */ /* 0x0030620000000800 */
[----:B------:R-:W-:Y:S04]  /*7a30*/  BSSY.RECONVERGENT B0, `(.L_x_4646) ;  /* 0x0000004000007945 */ /* 0x000fe80003800200 */
[----:B------:R-:W-:Y:S05]  /*7a40*/  @!P3 BRA `(.L_x_4647) ;  /* 0x000000000008b947 */ /* 0x000fea0003800000 */
[----:B------:R0:W-:Y:S04]  /*7a50*/  REDG.E.ADD.F32.FTZ.RN.STRONG.GPU desc[UR32][R64.64+0xc00], R205 ;  /* 0x000c00cd400079a6 */ /* 0x0001e8000c12f320 */
[----:B-1----:R0:W-:Y:S02]  /*7a60*/  REDG.E.ADD.F32.FTZ.RN.STRONG.GPU desc[UR32][R66.64+0xc00], R3 ;  /* 0x000c0003420079a6 */ /* 0x0021e4000c12f320 */
.L_x_4647:
[----:B------:R-:W-:Y:S05]  /*7a70*/  BSYNC.RECONVERGENT B0 ;  /* 0x0000000000007941 */ /* 0x000fea0003800200 */
.L_x_4646:
[----:B01----:R0:W1:Y:S01]  /*7a80*/  LDS R3, [R208+0x3e80] ;  /* 0x003e8000d0037984 */ /* 0x0030620000000800 */
[----:B------:R-:W-:Y:S04]  /*7a90*/  BSSY.RECONVERGENT B0, `(.L_x_4648) ;  /* 0x0000004000007945 */ /* 0x000fe80003800200 */
[----:B------:R-:W-:Y:S05]  /*7aa0*/  @!P4 BRA `(.L_x_4649) ;  /* 0x000000000008c947 */ /* 0x000fea0003800000 */
[----:B------:R0:W-:Y:S04]  /*7ab0*/  REDG.E.ADD.F32.FTZ.RN.STRONG.GPU desc[UR32][R64.64+0xd00], R201 ;  /* 0x000d00c9400079a6 */ /* 0x0001e8000c12f320 */
[----:B-1----:R0:W-:Y:S02]  /*7ac0*/  REDG.E.ADD.F32.FTZ.RN.STRONG.GPU desc[UR32][R66.64+0xd00], R3 ;  /* 0x000d0003420079a6 */ /* 0x0021e4000c12f320 */
.L_x_4649:
[----:B------:R-:W-:Y:S05]  /*7ad0*/  BSYNC.RECONVERGENT B0 ;  /* 0x0000000000007941 */ /* 0x000fea0003800200 */
.L_x_4648:
[----:B01----:R0:W1:Y:S01]  /*7ae0*/  LDS R3, [R206+0x3f80] ;  /* 0x003f8000ce037984 */ /* 0x0030620000000800 */
[----:B------:R-:W-:Y:S04]  /*7af0*/  BSSY.RECONVERGENT B0, `(.L_x_4650) ;  /* 0x0000004000007945 */ /* 0x000fe80003800200 */
[----:B------:R-:W-:Y:S05]  /*7b00*/  @!P5 BRA `(.L_x_4651) ;  /* 0x000000000008d947 */ /* 0x000fea0003800000 */
[----:B------:R0:W-:Y:S04]  /*7b10*/  REDG.E.ADD.F32.FTZ.RN.STRONG.GPU desc[UR32][R64.64+0xe00], R199 ;  /* 0x000e00c7400079a6 */ /* 0x0001e8000c12f320 */
[----:B-1----:R0:W-:Y:S02]  /*7b20*/  REDG.E.ADD.F32.FTZ.RN.STRONG.GPU desc[UR32][R66.64+0xe00], R3 ;  /* 0x000e0003420079a6 */ /* 0x0021e4000c12f320 */
.L_x_4651:
[----:B------:R-:W-:Y:S05]  /*7b30*/  BSYNC.RECONVERGENT B0 ;  /* 0x0000000000007941 */ /* 0x000fea0003800200 */
.L_x_4650:
[----:B01----:R0:W1:Y:S01]  /*7b40*/  LDS R3, [R204+0x4080] ;  /* 0x00408000cc037984 */ /* 0x0030620000000800 */
[----:B------:R-:W-:Y:S04]  /*7b50*/  BSSY.RECONVERGENT B0, `(.L_x_4652) ;  /* 0x0000004000007945 */ /* 0x000fe80003800200 */
[----:B------:R-:W-:Y:S05]  /*7b60*/  @!P6 BRA `(.L_x_4653) ;  /* 0x000000000008e947 */ /* 0x000fea0003800000 */
[----:B------:R0:W-:Y:S04]  /*7b70*/  REDG.E.ADD.F32.FTZ.RN.STRONG.GPU desc[UR32][R64.64+0xf00], R183 ;  /* 0x000f00b7400079a6 */ /* 0x0001e8000c12f320 */
[----:B-1----:R0:W-:Y:S02]  /*7b80*/  REDG.E.ADD.F32.FTZ.RN.STRONG.GPU desc[UR32][R66.64+0xf00], R3 ;  /* 0x000f0003420079a6 */ /* 0x0021e4000c12f320 */
.L_x_4653:
[----:B------:R-:W-:Y:S05]  /*7b90*/  BSYNC.RECONVERGENT B0 ;  /* 0x0000000000007941 */ /* 0x000fea0003800200 */
.L_x_4652:
[----:B0--3--:R-:W0:Y:S01]  /*7ba0*/  SHFL.DOWN P2, R64, R133, 0x1, 0x1f ;  /* 0x08201f0085407f89 */ /* 0x009e220000040000 */
[-C--:B------:R-:W-:Y:S01]  /*7bb0*/  FMUL.FTZ R65, R6, R203.reuse ;  /* 0x000000cb06417220 */ /* 0x080fe20000410000 */
[C---:B------:R-:W-:Y:S01]  /*7bc0*/  FMUL.FTZ R203, R21.reuse, R203 ;  /* 0x000000cb15cb7220 */ /* 0x040fe20000410000 */
[-C--:B-1----:R-:W-:Y:S01]  /*7bd0*/  FMUL.FTZ R3, R21, R232.reuse ;  /* 0x000000e815037220 */ /* 0x082fe20000410000 */
[----:B------:R-:W-:Y:S01]  /*7be0*/  FMUL.FTZ R232, R5, R232 ;  /* 0x000000e805e87220 */ /* 0x000fe20000410000 */
[----:B------:R-:W-:Y:S01]  /*7bf0*/  FMUL.FTZ R5, R8, R187 ;  /* 0x000000bb08057220 */ /* 0x000fe20000410000 */
[----:B------:R-:W-:Y:S01]  /*7c00*/  FMUL.FTZ R203, R172, R203 ;  /* 0x000000cbaccb7220 */ /* 0x000fe20000410000 */
[----:B------:R-:W-:Y:S01]  /*7c10*/  FFMA.FTZ R24, R39, R65, R24 ;  /* 0x0000004127187223 */ /* 0x000fe20000010018 */
[----:B------:R-:W-:Y:S01]  /*7c20*/  FMUL.FTZ R6, R2, R3 ;  /* 0x0000000302067220 */ /* 0x000fe20000410000 */
[-C--:B------:R-:W-:Y:S01]  /*7c30*/  FMUL.FTZ R3, R21, R186.reuse ;  /* 0x000000ba15037220 */ /* 0x080fe20000410000 */
[----:B------:R-:W-:Y:S01]  /*7c40*/  FFMA.FTZ R8, R92, R65, R203 ;  /* 0x000000415c087223 */ /* 0x000fe200000100cb */
[----:B------:R-:W-:Y:S01]  /*7c50*/  FMUL.FTZ R2, R7, R186 ;  /* 0x000000ba07027220 */ /* 0x000fe20000410000 */
[----:B------:R-:W-:Y:S01]  /*7c60*/  FFMA.FTZ R7, R91, R232, R6 ;  /* 0x000000e85b077223 */ /* 0x000fe20000010006 */
[----:B------:R-:W-:Y:S01]  /*7c70*/  FMUL.FTZ R6, R4, R3 ;  /* 0x0000000304067220 */ /* 0x000fe20000410000 */
[----:B------:R-:W-:Y:S01]  /*7c80*/  FMUL.FTZ R187, R21, R187 ;  /* 0x000000bb15bb7220 */ /* 0x000fe20000410000 */
[-C--:B------:R-:W-:Y:S01]  /*7c90*/  FFMA.FTZ R25, R42, R2.reuse, R25 ;  /* 0x000000022a197223 */ /* 0x080fe20000010019 */
[----:B------:R-:W-:Y:S01]  /*7ca0*/  FADD.FTZ R74, R7, R74 ;  /* 0x0000004a074a7221 */ /* 0x000fe20000010000 */
[----:B------:R-:W-:Y:S01]  /*7cb0*/  FFMA.FTZ R7, R93, R2, R6 ;  /* 0x000000025d077223 */ /* 0x000fe20000010006 */
[----:B------:R-:W-:Y:S01]  /*7cc0*/  FMUL.FTZ R187, R202, R187 ;  /* 0x000000bbcabb7220 */ /* 0x000fe20000410000 */
[-C--:B------:R-:W-:Y:S01]  /*7cd0*/  FMUL.FTZ R3, R10, R189.reuse ;  /* 0x000000bd0a037220 */ /* 0x080fe20000410000 */
[----:B------:R-:W-:Y:S01]  /*7ce0*/  FMUL.FTZ R189, R21, R189 ;  /* 0x000000bd15bd7220 */ /* 0x000fe20000410000 */
[-C--:B------:R-:W-:Y:S01]  /*7cf0*/  FMUL.FTZ R2, R11, R190.reuse ;  /* 0x000000be0b027220 */ /* 0x080fe20000410000 */
[----:B------:R-:W-:Y:S01]  /*7d00*/  FMUL.FTZ R190, R21, R190 ;  /* 0x000000be15be7220 */ /* 0x000fe20000410000 */
[-C--:B------:R-:W-:Y:S01]  /*7d10*/  FMUL.FTZ R4, R9, R188.reuse ;  /* 0x000000bc09047220 */ /* 0x080fe20000410000 */
[----:B0-----:R-:W-:Y:S01]  /*7d20*/  @P2 FADD R64, R133, R64 ;  /* 0x0000004085402221 */ /* 0x001fe20000000000 */
[----:B------:R-:W-:Y:S01]  /*7d30*/  FFMA.FTZ R6, R94, R5, R187 ;  /* 0x000000055e067223 */ /* 0x000fe200000100bb */
[----:B------:R-:W-:Y:S01]  /*7d40*/  FMUL.FTZ R188, R21, R188 ;  /* 0x000000bc15bc7220 */ /* 0x000fe20000410000 */
[----:B------:R-:W-:Y:S01]  /*7d50*/  FMUL.FTZ R189, R174, R189 ;  /* 0x000000bdaebd7220 */ /* 0x000fe20000410000 */
[----:B------:R-:W-:Y:S01]  /*7d60*/  FMUL.FTZ R190, R175, R190 ;  /* 0x000000beafbe7220 */ /* 0x000fe20000410000 */
[----:B------:R-:W0:Y:S01]  /*7d70*/  SHFL.DOWN P2, R67, R64, 0x2, 0x1f ;  /* 0x08401f0040437f89 */ /* 0x000e220000040000 */
[----:B------:R-:W-:Y:S01]  /*7d80*/  FADD.FTZ R71, R6, R71 ;  /* 0x0000004706477221 */ /* 0x000fe20000010000 */
[----:B------:R-:W-:Y:S01]  /*7d90*/  FMUL.FTZ R188, R249, R188 ;  /* 0x000000bcf9bc7220 */ /* 0x000fe20000410000 */
[----:B------:R-:W-:Y:S01]  /*7da0*/  FFMA.FTZ R26, R41, R5, R26 ;  /* 0x00000005291a7223 */ /* 0x000fe2000001001a */
[-C--:B------:R-:W-:Y:S01]  /*7db0*/  FFMA.FTZ R28, R43, R3.reuse, R28 ;  /* 0x000000032b1c7223 */ /* 0x080fe2000001001c */
[----:B------:R-:W-:Y:S01]  /*7dc0*/  FFMA.FTZ R6, R96, R3, R189 ;  /* 0x0000000360067223 */ /* 0x000fe200000100bd */
[-C--:B------:R-:W-:Y:S01]  /*7dd0*/  FMUL.FTZ R5, R12, R191.reuse ;  /* 0x000000bf0c057220 */ /* 0x080fe20000410000 */
[----:B------:R-:W-:Y:S01]  /*7de0*/  FMUL.FTZ R3, R21, R192 ;  /* 0x000000c015037220 */ /* 0x000fe20000410000 */
[-C--:B------:R-:W-:Y:S01]  /*7df0*/  FFMA.FTZ R29, R46, R2.reuse, R29 ;  /* 0x000000022e1d7223 */ /* 0x080fe2000001001d */
[----:B------:R-:W-:Y:S01]  /*7e00*/  FFMA.FTZ R9, R97, R2, R190 ;  /* 0x0000000261097223 */ /* 0x000fe200000100be */
[C---:B------:R-:W-:Y:S01]  /*7e10*/  FMUL.FTZ R191, R21.reuse, R191 ;  /* 0x000000bf15bf7220 */ /* 0x040fe20000410000 */
[----:B------:R-:W-:Y:S01]  /*7e20*/  FMUL.FTZ R2, R21, R193 ;  /* 0x000000c115027220 */ /* 0x000fe20000410000 */
[----:B------:R-:W-:Y:S01]  /*7e30*/  FADD.FTZ R72, R7, R72 ;  /* 0x0000004807487221 */ /* 0x000fe20000010000 */
[----:B------:R-:W-:Y:S01]  /*7e40*/  ISETP.NE.AND P3, PT, R147, RZ, PT ;  /* 0x000000ff9300720c */ /* 0x000fe20003f65270 */
[-C--:B------:R-:W-:Y:S01]  /*7e50*/  FFMA.FTZ R27, R44, R4.reuse, R27 ;  /* 0x000000042c1b7223 */ /* 0x080fe2000001001b */
[----:B------:R-:W-:Y:S01]  /*7e60*/  FFMA.FTZ R7, R95, R4, R188 ;  /* 0x000000045f077223 */ /* 0x000fe200000100bc */
[----:B------:R-:W-:Y:S01]  /*7e70*/  FMUL.FTZ R4, R13, R192 ;  /* 0x000000c00d047220 */ /* 0x000fe20000410000 */
[----:B------:R-:W-:Y:S01]  /*7e80*/  FMUL.FTZ R176, R176, R3 ;  /* 0x00000003b0b07220 */ /* 0x000fe20000410000 */
[----:B------:R-:W-:Y:S01]  /*7e90*/  FMUL.FTZ R191, R250, R191 ;  /* 0x000000bffabf7220 */ /* 0x000fe20000410000 */
[----:B------:R-:W-:Y:S01]  /*7ea0*/  FMUL.FTZ R177, R177, R2 ;  /* 0x00000002b1b17220 */ /* 0x000fe20000410000 */
[C---:B------:R-:W-:Y:S01]  /*7eb0*/  FMUL.FTZ R3, R21.reuse, R194 ;  /* 0x000000c215037220 */ /* 0x040fe20000410000 */
[----:B------:R-:W-:Y:S01]  /*7ec0*/  FMUL.FTZ R2, R21, R195 ;  /* 0x000000c315027220 */ /* 0x000fe20000410000 */
[----:B------:R-:W-:Y:S01]  /*7ed0*/  FADD.FTZ R68, R9, R68 ;  /* 0x0000004409447221 */ /* 0x000fe20000010000 */
[----:B------:R-:W-:Y:S01]  /*7ee0*/  FADD.FTZ R73, R8, R73 ;  /* 0x0000004908497221 */ /* 0x000fe20000010000 */
[----:B0-----:R-:W-:Y:S01]  /*7ef0*/  @P2 FADD R67, R64, R67 ;  /* 0x0000004340432221 */ /* 0x001fe20000000000 */
[----:B------:R-:W-:Y:S01]  /*7f00*/  FADD.FTZ R69, R6, R69 ;  /* 0x0000004506457221 */ /* 0x000fe20000010000 */
[----:B------:R-:W-:Y:S01]  /*7f10*/  FFMA.FTZ R9, R99, R4, R176 ;  /* 0x0000000463097223 */ /* 0x000fe200000100b0 */
[-C--:B------:R-:W-:Y:S01]  /*7f20*/  FFMA.FTZ R30, R45, R5.reuse, R30 ;  /* 0x000000052d1e7223 */ /* 0x080fe2000001001e */
[----:B------:R-:W-:Y:S01]  /*7f30*/  FFMA.FTZ R8, R98, R5, R191 ;  /* 0x0000000562087223 */ /* 0x000fe200000100bf */
[----:B------:R-:W0:Y:S01]  /*7f40*/  SHFL.DOWN P2, R66, R67, 0x4, 0x1f ;  /* 0x08801f0043427f89 */ /* 0x000e220000040000 */
[----:B------:R-:W-:Y:S01]  /*7f50*/  FMUL.FTZ R6, R15, R194 ;  /* 0x000000c20f067220 */ /* 0x000fe20000410000 */
[----:B------:R-:W-:Y:S01]  /*7f60*/  FMUL.FTZ R178, R178, R3 ;  /* 0x00000003b2b27220 */ /* 0x000fe20000410000 */
[----:B------:R-:W-:Y:S01]  /*7f70*/  FMUL.FTZ R5, R16, R195 ;  /* 0x000000c310057220 */ /* 0x000fe20000410000 */
[----:B------:R-:W-:Y:S01]  /*7f80*/  FMUL.FTZ R179, R179, R2 ;  /* 0x00000002b3b37220 */ /* 0x000fe20000410000 */
[----:B------:R-:W-:Y:S01]  /*7f90*/  FMUL.FTZ R3, R21, R196 ;  /* 0x000000c415037220 */ /* 0x000fe20000410000 */
[----:B------:R-:W-:Y:S01]  /*7fa0*/  FADD.FTZ R62, R9, R62 ;  /* 0x0000003e093e7221 */ /* 0x000fe20000010000 */
[-C--:B------:R-:W-:Y:S01]  /*7fb0*/  FFMA.FTZ R33, R50, R6.reuse, R33 ;  /* 0x0000000632217223 */ /* 0x080fe20000010021 */
[----:B------:R-:W-:Y:S01]  /*7fc0*/  FFMA.FTZ R9, R101, R6, R178 ;  /* 0x0000000665097223 */ /* 0x000fe200000100b2 */
[----:B------:R-:W-:Y:S01]  /*7fd0*/  FADD.FTZ R70, R7, R70 ;  /* 0x0000004607467221 */ /* 0x000fe20000010000 */
[----:B------:R-:W-:Y:S01]  /*7fe0*/  FMUL.FTZ R180, R180, R3 ;  /* 0x00000003b4b47220 */ /* 0x000fe20000410000 */
[-C--:B------:R-:W-:Y:S01]  /*7ff0*/  FFMA.FTZ R34, R49, R5.reuse, R34 ;  /* 0x0000000531227223 */ /* 0x080fe20000010022 */
[----:B------:R-:W-:Y:S01]  /*8000*/  FFMA.FTZ R6, R102, R5, R179 ;  /* 0x0000000566067223 */ /* 0x000fe200000100b3 */
[----:B------:R-:W-:Y:S01]  /*8010*/  FMUL.FTZ R7, R14, R193 ;  /* 0x000000c10e077220 */ /* 0x000fe20000410000 */
[----:B------:R-:W-:Y:S01]  /*8020*/  @!P3 SHF.R.U32.HI R3, RZ, 0x3, R168 ;  /* 0x00000003ff03b819 */ /* 0x000fe200000116a8 */
[C---:B------:R-:W-:Y:S01]  /*8030*/  FMUL.FTZ R2, R21.reuse, R197 ;  /* 0x000000c515027220 */ /* 0x040fe20000410000 */
[C---:B------:R-:W-:Y:S01]  /*8040*/  FMUL.FTZ R5, R21.reuse, R198 ;  /* 0x000000c615057220 */ /* 0x040fe20000410000 */
[----:B------:R-:W-:Y:S01]  /*8050*/  FMUL.FTZ R21, R21, R216 ;  /* 0x000000d815157220 */ /* 0x000fe20000410000 */
[----:B------:R-:W-:Y:S01]  /*8060*/  FFMA.FTZ R31, R48, R4, R31 ;  /* 0x00000004301f7223 */ /* 0x000fe2000001001f */
[----:B------:R-:W-:Y:S01]  /*8070*/  FADD.FTZ R63, R8, R63 ;  /* 0x0000003f083f7221 */ /* 0x000fe20000010000 */
[-C--:B------:R-:W-:Y:S01]  /*8080*/  FFMA.FTZ R32, R47, R7.reuse, R32 ;  /* 0x000000072f207223 */ /* 0x080fe20000010020 */
[----:B------:R-:W-:Y:S01]  /*8090*/  FFMA.FTZ R8, R100, R7, R177 ;  /* 0x0000000764087223 */ /* 0x000fe200000100b1 */
[----:B------:R-:W-:Y:S01]  /*80a0*/  FMUL.FTZ R4, R17, R196 ;  /* 0x000000c411047220 */ /* 0x000fe20000410000 */
[----:B------:R-:W-:Y:S01]  /*80b0*/  @!P3 LOP3.LUT R11, R3, 0x7c, RZ, 0xc0, !PT ;  /* 0x0000007c030bb812 */ /* 0x000fe200078ec0ff */
[----:B0-----:R-:W-:Y:S01]  /*80c0*/  @P2 FADD R66, R67, R66 ;  /* 0x0000004243422221 */ /* 0x001fe20000000000 */
[----:B------:R-:W-:Y:S01]  /*80d0*/  FMUL.FTZ R181, R181, R2 ;  /* 0x00000002b5b57220 */ /* 0x000fe20000410000 */
[----:B------:R-:W-:Y:S01]  /*80e0*/  FMUL.FTZ R7, R18, R197 ;  /* 0x000000c512077220 */ /* 0x000fe20000410000 */
[----:B------:R-:W-:Y:S01]  /*80f0*/  FMUL.FTZ R2, R19, R198 ;  /* 0x000000c613027220 */ /* 0x000fe20000410000 */
[----:B------:R-:W-:Y:S01]  /*8100*/  FMUL.FTZ R3, R20, R216 ;  /* 0x000000d814037220 */ /* 0x000fe20000410000 */
[----:B------:R-:W0:Y:S01]  /*8110*/  SHFL.DOWN P2, R65, R66, 0x8, 0x1f ;  /* 0x09001f0042417f89 */ /* 0x000e220000040000 */
[----:B------:R-:W-:Y:S01]  /*8120*/  FMUL.FTZ R182, R182, R5 ;  /* 0x00000005b6b67220 */ /* 0x000fe20000410000 */
[----:B------:R-:W-:Y:S01]  /*8130*/  FMUL.FTZ R21, R0, R21 ;  /* 0x0000001500157220 */ /* 0x000fe20000410000 */
[----:B------:R-:W-:Y:S01]  /*8140*/  FADD.FTZ R60, R9, R60 ;  /* 0x0000003c093c7221 */ /* 0x000fe20000010000 */
[-C--:B------:R-:W-:Y:S01]  /*8150*/  FFMA.FTZ R35, R52, R4.reuse, R35 ;  /* 0x0000000434237223 */ /* 0x080fe20000010023 */
[----:B------:R-:W-:Y:S01]  /*8160*/  FFMA.FTZ R9, R103, R4, R180 ;  /* 0x0000000467097223 */ /* 0x000fe200000100b4 */
[----:B------:R-:W-:Y:S01]  /*8170*/  FFMA.FTZ R4, R104, R7, R181 ;  /* 0x0000000768047223 */ /* 0x000fe200000100b5 */
[----:B------:R-:W-:Y:S01]  /*8180*/  FFMA.FTZ R5, R105, R2, R182 ;  /* 0x0000000269057223 */ /* 0x000fe200000100b6 */
[----:B------:R-:W-:Y:S01]  /*8190*/  FFMA.FTZ R0, R106, R3, R21 ;  /* 0x000000036a007223 */ /* 0x000fe20000010015 */
[----:B------:R-:W-:Y:S01]  /*81a0*/  BSSY.RECONVERGENT B0, `(.L_x_4654) ;  /* 0x0000019000007945 */ /* 0x000fe20003800200 */
[----:B------:R-:W-:Y:S01]  /*81b0*/  FFMA.FTZ R23, R40, R232, R23 ;  /* 0x000000e828177223 */ /* 0x000fe20000010017 */
[----:B------:R-:W-:Y:S01]  /*81c0*/  FADD.FTZ R61, R8, R61 ;  /* 0x0000003d083d7221 */ /* 0x000fe20000010000 */
        /* <DEDUP_REMOVED lines=8> */
[----:B0-----:R-:W-:-:S05]  /*8250*/  @P2 FADD R65, R66, R65 ;  /* 0x0000004142412221 */ /* 0x001fca0000000000 */
[----:B------:R-:W0:Y:S02]  /*8260*/  SHFL.DOWN P2, R10, R65, 0x10, 0x1f ;  /* 0x0a001f00410a7f89 */ /* 0x000e240000040000 */
[----:B0-----:R-:W-:-:S05]  /*8270*/  @P2 FADD R10, R65, R10 ;  /* 0x0000000a410a2221 */ /* 0x001fca0000000000 */
[----:B------:R0:W-:Y:S01]  /*8280*/  @!P3 STS [R11+UR17+0x4204], R10 ;  /* 0x0042040a0b00b988 */ /* 0x0001e20008000811 */
[----:B------:R-:W-:Y:S06]  /*8290*/  BAR.SYNC.DEFER_BLOCKING 0x0 ;  /* 0x0000000000007b1d */ /* 0x000fec0000010000 */
[----:B------:R-:W-:Y:S05]  /*82a0*/  @P1 BRA `(.L_x_4655) ;  /* 0x0000000000201947 */ /* 0x000fea0003800000 */
[----:B------:R-:W-:Y:S01]  /*82b0*/  UISETP.NE.AND UP0, UPT, UR20, UR39, UPT ;  /* 0x000000271400728c */ /* 0x000fe2000bf05270 */
[----:B------:R-:W1:Y:S01]  /*82c0*/  LDS R3, [UR17+0x4208] ;  /* 0x00420811ff037984 */ /* 0x000e620008000800 */
[----:B------:R-:W-:-:S04]  /*82d0*/  ULEA UR12, UR9, UR17, 0x2 ;  /* 0x00000011090c7291 */ /* 0x000fc8000f8e10ff */
[----:B------:R-:W-:-:S13]  /*82e0*/  PLOP3.LUT P2, PT, PT, PT, UP0, 0x80, 0x8 ;  /* 0x000000000008781c */ /* 0x000fda0003f4f008 */
[----:B------:R-:W3:Y:S01]  /*82f0*/  @P2 LDS R0, [UR12+0x5740] ;  /* 0x0057400cff002984 */ /* 0x000ee20008000800 */
[----:B-1----:R-:W-:-:S04]  /*8300*/  FADD.FTZ R3, R10, R3 ;  /* 0x000000030a037221 */ /* 0x002fc80000010000 */
[----:B---3--:R-:W-:-:S05]  /*8310*/  @P2 FADD.FTZ R3, R3, R0 ;  /* 0x0000000003032221 */ /* 0x008fca0000010000 */
[----:B------:R1:W-:Y:S02]  /*8320*/  STS [UR12+0x5740], R3 ;  /* 0x00574003ff007988 */ /* 0x0003e4000800080c */
.L_x_4655:
[----:B------:R-:W-:Y:S05]  /*8330*/  BSYNC.RECONVERGENT B0 ;  /* 0x0000000000007941 */ /* 0x000fea0003800200 */
.L_x_4654:
[----:B------:R-:W-:-:S04]  /*8340*/  UIADD3 UR9, UPT, UPT, UR9, 0x1, URZ ;  /* 0x0000000109097890 */ /* 0x000fc8000fffe0ff */
[----:B------:R-:W-:-:S09]  /*8350*/  UISETP.GE.AND UP0, UPT, UR9, UR52, UPT ;  /* 0x000000340900728c */ /* 0x000fd2000bf06270 */
[----:B------:R-:W-:Y:S05]  /*8360*/  BRA.U !UP0, `(.L_x_4656) ;  /* 0xffffffc108dc7547 */ /* 0x000fea000b83ffff */
.L_x_4611:
[----:B------:R-:W-:Y:S01]  /*8370*/  BAR.SYNC.DEFER_BLOCKING 0x0 ;  /* 0x0000000000007b1d */ /* 0x000fe20000010000 */
[----:B------:R-:W-:Y:S01]  /*8380*/  MOV R0, UR16 ;  /* 0x0000001000007c02 */ /* 0x000fe20008000f00 */
[----:B------:R-:W-:Y:S02]  /*8390*/  UIADD3 UR31, UP0, UPT, UR31, -0x1000, URZ ;  /* 0xfffff0001f1f7890 */ /* 0x000fe4000ff1e0ff */
[----:B------:R-:W-:Y:S02]  /*83a0*/  UIADD3 UR29, UP1, UPT, UR29, -0x1000, URZ ;  /* 0xfffff0001d1d7890 */ /* 0x000fe4000ff3e0ff */
[----:B------:R-:W3:Y:S01]  /*83b0*/  LDCU.64 UR14, c[0x0][0x4f8] ;  /* 0x00009f00ff0e77ac */ /* 0x000ee20008000a00 */
[----:B------:R-:W5:Y:S01]  /*83c0*/  LDCU.64 UR18, c[0x0][0x500] ;  /* 0x0000a000ff1277ac */ /* 0x000f620008000a00 */
[----:B------:R-:W-:Y:S01]  /*83d0*/  UMOV UR7, URZ ;  /* 0x000000ff00077c82 */ /* 0x000fe20008000000 */
[----:B------:R-:W-:Y:S02]  /*83e0*/  UIADD3.X UR28, UPT, UPT, UR28, -0x1, URZ, UP0, !UPT ;  /* 0xffffffff1c1c7890 */ /* 0x000fe400087fe4ff */
[----:B------:R-:W-:-:S02]  /*83f0*/  UISETP.GT.AND UP0, UPT, UR20, 0x1, UPT ;  /* 0x000000011400788c */ /* 0x000fc4000bf04270 */
[----:B------:R-:W-:Y:S02]  /*8400*/  UIADD3 UR23, UP2, UPT, UR23, -0x1000, URZ ;  /* 0xfffff00017177890 */ /* 0x000fe4000ff5e0ff */
[----:B------:R-:W-:Y:S02]  /*8410*/  UIADD3 UR24, UP3, UPT, UR24, -0x1000, URZ ;  /* 0xfffff00018187890 */ /* 0x000fe4000ff7e0ff */
[----:B------:R-:W-:Y:S01]  /*8420*/  UIADD3 UR26, UP4, UPT, UR26, -0x1000, URZ ;  /* 0xfffff0001a1a7890 */ /* 0x000fe2000ff9e0ff */
[----:B------:R-:W-:Y:S01]  /*8430*/  STS [R128], R38 ;  /* 0x0000002680007388 */ /* 0x000fe20000000800 */
[----:B---3--:R-:W-:Y:S02]  /*8440*/  UIMAD.WIDE.U32 UR12, UR35, UR14, UR6 ;  /* 0x0000000e230c72a5 */ /* 0x008fe4000f8e0006 */
[----:B------:R-:W-:Y:S01]  /*8450*/  UIADD3.X UR30, UPT, UPT, UR30, -0x1, URZ, UP1, !UPT ;  /* 0xffffffff1e1e7890 */ /* 0x000fe20008ffe4ff */
[----:B------:R-:W-:Y:S01]  /*8460*/  STS [R127+0x4], R37 ;  /* 0x000004257f007388 */ /* 0x000fe20000000800 */
[----:B------:R-:W-:Y:S01]  /*8470*/  UIMAD UR13, UR35, UR15, UR13 ;  /* 0x0000000f230d72a4 */ /* 0x000fe2000f8e020d */
[----:B------:R-:W3:Y:S02]  /*8480*/  LDCU.64 UR14, c[0x0][0x550] ;  /* 0x0000aa00ff0e77ac */ /* 0x000ee40008000a00 */
[----:B------:R-:W-:Y:S01]  /*8490*/  STS [R126+0x8], R36 ;  /* 0x000008247e007388 */ /* 0x000fe20000000800 */
[----:B-----5:R-:W-:-:S03]  /*84a0*/  UIMAD.WIDE.U32 UR12, UR34, UR18, UR12 ;  /* 0x00000012220c72a5 */ /* 0x020fc6000f8e000c */
[----:B------:R-:W-:Y:S01]  /*84b0*/  STS [R119+0xc], R35 ;  /* 0x00000c2377007388 */ /* 0x000fe20000000800 */
[----:B------:R-:W-:Y:S02]  /*84c0*/  UIADD3.X UR22, UPT, UPT, UR22, -0x1, URZ, UP2, !UPT ;  /* 0xffffffff16167890 */ /* 0x000fe400097fe4ff */
[----:B------:R-:W-:Y:S01]  /*84d0*/  UIMAD UR9, UR34, UR19, UR13 ;  /* 0x00000013220972a4 */ /* 0x000fe2000f8e020d */
[----:B------:R-:W-:Y:S01]  /*84e0*/  STS [R118+0x10], R34 ;  /* 0x0000102276007388 */ /* 0x000fe20000000800 */
[----:B------:R-:W-:Y:S02]  /*84f0*/  UIADD3.X UR25, UPT, UPT, UR25, -0x1, URZ, UP3, !UPT ;  /* 0xffffffff19197890 */ /* 0x000fe40009ffe4ff */
[----:B------:R-:W-:Y:S01]  /*8500*/  UIADD3.X UR27, UPT, UPT, UR27, -0x1, URZ, UP4, !UPT ;  /* 0xffffffff1b1b7890 */ /* 0x000fe2000a7fe4ff */
        /* <DEDUP_REMOVED lines=15> */
[----:B0-----:R-:W-:Y:S04]  /*8600*/  LDS R11, [R143+0x180] ;  /* 0x000180008f0b7984 */ /* 0x001fe80000000800 */
        /* <DEDUP_REMOVED lines=14> */
[----:B0-----:R-:W-:-:S05]  /*86f0*/  IADD3 R0, P0, PT, R166, UR12, RZ ;  /* 0x0000000ca6007c10 */ /* 0x001fca000ff1e0ff */
[----:B------:R-:W0:Y:S01]  /*8700*/  LDCU.64 UR12, c[0x0][0x518] ;  /* 0x0000a300ff0c77ac */ /* 0x000e220008000a00 */
[----:B-1----:R-:W-:Y:S02]  /*8710*/  IADD3.X R3, PT, PT, RZ, UR9, RZ, P0, !PT ;  /* 0x00000009ff037c10 */ /* 0x002fe400087fe4ff */
[----:B---3--:R-:W-:-:S04]  /*8720*/  LEA R2, P5, R0, UR14, 0x2 ;  /* 0x0000000e00027c11 */ /* 0x008fc8000f8a10ff */
[----:B------:R-:W-:Y:S01]  /*8730*/  LEA.HI.X R3, R0, UR15, R3, 0x2, P5 ;  /* 0x0000000f00037c11 */ /* 0x000fe2000a8f1403 */
[----:B------:R-:W1:Y:S01]  /*8740*/  LDCU.64 UR14, c[0x0][0x520] ;  /* 0x0000a400ff0e77ac */ /* 0x000e620008000a00 */
[----:B------:R-:W-:Y:S01]  /*8750*/  MOV R0, UR16 ;  /* 0x0000001000007c02 */ /* 0x000fe20008000f00 */
[----:B------:R-:W3:Y:S01]  /*8760*/  LDS R37, [UR17+0x1080] ;  /* 0x00108011ff257984 */ /* 0x000ee20008000800 */
[----:B0-----:R-:W-:-:S04]  /*8770*/  UIMAD.WIDE.U32 UR6, UR35, UR12, UR6 ;  /* 0x0000000c230672a5 */ /* 0x001fc8000f8e0006 */
[----:B------:R-:W-:Y:S01]  /*8780*/  UIMAD UR7, UR35, UR13, UR7 ;  /* 0x0000000d230772a4 */ /* 0x000fe2000f8e0207 */
[----:B------:R-:W0:Y:S03]  /*8790*/  LDCU.64 UR12, c[0x0][0x560] ;  /* 0x0000ac00ff0c77ac */ /* 0x000e260008000a00 */
[----:B-1----:R-:W-:-:S04]  /*87a0*/  UIMAD.WIDE.U32 UR6, UR34, UR14, UR6 ;  /* 0x0000000e220672a5 */ /* 0x002fc8000f8e0006 */
[----:B------:R-:W-:Y:S01]  /*87b0*/  UIMAD UR7, UR34, UR15, UR7 ;  /* 0x0000000f220772a4 */ /* 0x000fe2000f8e0207 */
[-C--:B---3--:R-:W-:Y:S02]  /*87c0*/  ISETP.GE.AND P0, PT, R166, R37.reuse, PT ;  /* 0x00000025a600720c */ /* 0x088fe40003f06270 */
        /* <DEDUP_REMOVED lines=37> */
[----:B---3--:R-:W-:-:S03]  /*8a20*/  FADD.FTZ R56, R55, R56 ;  /* 0x0000003837387221 */ /* 0x008fc60000010000 */
[----:B------:R3:W-:Y:S01]  /*8a30*/  STS [R118+0x10], R59 ;  /* 0x0000103b76007388 */ /* 0x0007e20000000800 */
[----:B-----5:R-:W-:-:S03]  /*8a40*/  FADD.FTZ R57, R56, R57 ;  /* 0x0000003938397221 */ /* 0x020fc60000010000 */
        /* <DEDUP_REMOVED lines=20> */
[----:B------:R-:W-:Y:S01]  /*8b90*/  STS [R107+0x3c], R74 ;  /* 0x00003c4a6b007388 */ /* 0x000fe20000000800 */
[----:B------:R-:W-:-:S03]  /*8ba0*/  NOP ;  /* 0x0000000000007918 */ /* 0x000fc60000000000 */
[----:B------:R-:W-:Y:S01]  /*8bb0*/  LDS R5, [R146] ;  /* 0x0000000092057984 */ /* 0x000fe20000000800 */
[----:B---3--:R-:W-:-:S03]  /*8bc0*/  FADD.FTZ R72, R71, R72 ;  /* 0x0000004847487221 */ /* 0x008fc60000010000 */
[----:B------:R-:W-:Y:S01]  /*8bd0*/  LDS R145, [R145+0x80] ;  /* 0x0000800091917984 */ /* 0x000fe20000000800 */
[----:B-----5:R-:W-:-:S03]  /*8be0*/  FADD.FTZ R73, R72, R73 ;  /* 0x0000004948497221 */ /* 0x020fc60000010000 */
        /* <DEDUP_REMOVED lines=17> */
[----:B-1----:R-:W-:Y:S01]  /*8d00*/  IADD3 R0, P0, PT, R166, UR6, RZ ;  /* 0x00000006a6007c10 */ /* 0x002fe2000ff1e0ff */
[----:B------:R-:W-:-:S03]  /*8d10*/  UIADD3 UR6, UPT, UPT, UR20, -0x1, URZ ;  /* 0xffffffff14067890 */ /* 0x000fc6000fffe0ff */
[----:B------:R-:W-:Y:S02]  /*8d20*/  IADD3.X R3, PT, PT, RZ, UR7, RZ, P0, !PT ;  /* 0x00000007ff037c10 */ /* 0x000fe400087fe4ff */
[C---:B0-----:R-:W-:Y:S02]  /*8d30*/  LEA R2, P0, R0.reuse, UR12, 0x2 ;  /* 0x0000000c00027c11 */ /* 0x041fe4000f8010ff */
        /* <DEDUP_REMOVED lines=36> */
.L_x_4609:
[----:B------:R-:W1:Y:S01]  /*8f80*/  LDCU.64 UR6, c[0x0][0x548] ;  /* 0x0000a900ff0677ac */ /* 0x000e620008000a00 */
[----:B------:R-:W3:Y:S01]  /*8f90*/  S2R R10, SR_TID.X ;  /* 0x00000000000a7919 */ /* 0x000ee20000002100 */
        /* <DEDUP_REMOVED lines=39> */
.L_x_4659:
[----:B------:R-:W-:Y:S05]  /*9210*/  BSYNC.RECONVERGENT B0 ;  /* 0x0000000000007941 */ /* 0x000fea0003800200 */
.L_x_4658:
[----:B------:R-:W-:Y:S01]  /*9220*/  UISETP.NE.U32.AND UP0, UPT, UR8, URZ, UPT ;  /* 0x000000ff0800728c */ /* 0x000fe2000bf05070 */
[----:B---3--:R-:W-:-:S03]  /*9230*/  ISETP.GE.AND P0, PT, R10, UR11, PT ;  /* 0x0000000b0a007c0c */ /* 0x008fc6000bf06270 */
[----:B------:R-:W-:-:S09]  /*9240*/  UISETP.NE.AND.EX UP0, UPT, UR9, URZ, UPT, UP0 ;  /* 0x000000ff0900728c */ /* 0x000fd2000bf05300 */
[----:B------:R-:W-:Y:S05]  /*9250*/  BRA.U !UP0, `(.L_x_4660) ;  /* 0x0000000108907547 */ /* 0x000fea000b800000 */
[----:B------:R-:W-:Y:S06]  /*9260*/  BAR.SYNC.DEFER_BLOCKING 0x0 ;  /* 0x0000000000007b1d */ /* 0x000fec0000010000 */
[----:B------:R-:W-:Y:S01]  /*9270*/  BSSY.RECONVERGENT B0, `(.L_x_4660) ;  /* 0x0000022000007945 */ /* 0x000fe20003800200 */
[----:B-1----:R-:W1:Y:S01]  /*9280*/  SHFL.DOWN P1, R3, R170, 0x1, 0x1f ;  /* 0x08201f00aa037f89 */ /* 0x002e620000020000 */
[----:B0-----:R-:W0:Y:S01]  /*9290*/  S2R R4, SR_LANEID ;  /* 0x0000000000047919 */ /* 0x001e220000000000 */
[----:B-1----:R-:W-:-:S05]  /*92a0*/  @P1 FADD R3, R3, R170 ;  /* 0x000000aa03031221 */ /* 0x002fca0000000000 */
[----:B------:R-:W1:Y:S01]  /*92b0*/  SHFL.DOWN P1, R0, R3, 0x2, 0x1f ;  /* 0x08401f0003007f89 */ /* 0x000e620000020000 */
[----:B0-----:R-:W-:Y:S02]  /*92c0*/  ISETP.NE.AND P2, PT, R4, RZ, PT ;  /* 0x000000ff0400720c */ /* 0x001fe40003f45270 */
[----:B------:R-:W0:Y:S11]  /*92d0*/  S2R R4, SR_TID.X ;  /* 0x0000000000047919 */ /* 0x000e360000002100 */
[----:B------:R-:W3:Y:S01]  /*92e0*/  @!P2 S2R R9, SR_CgaCtaId ;  /* 0x000000000009a919 */ /* 0x000ee20000008800 */
[----:B------:R-:W-:Y:S01]  /*92f0*/  @!P2 MOV R6, 0x400 ;  /* 0x000004000006a802 */ /* 0x000fe20000000f00 */
[----:B-1----:R-:W-:-:S05]  /*9300*/  @P1 FADD R0, R3, R0 ;  /* 0x0000000003001221 */ /* 0x002fca0000000000 */
[----:B------:R-:W1:Y:S01]  /*9310*/  SHFL.DOWN P1, R5, R0, 0x4, 0x1f ;  /* 0x08801f0000057f89 */ /* 0x000e620000020000 */
[----:B0-----:R-:W-:-:S04]  /*9320*/  @!P2 SHF.R.U32.HI R3, RZ, 0x3, R4 ;  /* 0x00000003ff03a819 */ /* 0x001fc80000011604 */
[----:B------:R-:W-:Y:S02]  /*9330*/  @!P2 LOP3.LUT R3, R3, 0x7c, RZ, 0xc0, !PT ;  /* 0x0000007c0303a812 */ /* 0x000fe400078ec0ff */
[----:B---3--:R-:W-:Y:S01]  /*9340*/  @!P2 LEA R6, R9, R6, 0x18 ;  /* 0x000000060906a211 */ /* 0x008fe200078ec0ff */
        /* <DEDUP_REMOVED lines=20> */
.L_x_4661:
[----:B------:R-:W-:Y:S05]  /*9490*/  BSYNC.RECONVERGENT B0 ;  /* 0x0000000000007941 */ /* 0x000fea0003800200 */
.L_x_4660:
[----:B------:R-:W-:Y:S05]  /*94a0*/  @P0 EXIT ;  /* 0x000000000000094d */ /* 0x000fea0003800000 */
[----:B------:R-:W3:Y:S01]  /*94b0*/  S2UR UR8, SR_CTAID.Y ;  /* 0x00000000000879c3 */ /* 0x000ee20000002600 */
[----:B------:R-:W3:Y:S01]  /*94c0*/  LDCU.64 UR6, c[0x0][0x4a8] ;  /* 0x00009500ff0677ac */ /* 0x000ee20008000a00 */
[----:B------:R-:W-:Y:S01]  /*94d0*/  MOV R0, R10 ;  /* 0x0000000a00007202 */ /* 0x000fe20000000f00 */
[----:B------:R-:W0:Y:S05]  /*94e0*/  LDCU UR10, c[0x0][0x360] ;  /* 0x00006c00ff0a77ac */ /* 0x000e2a0008000800 */
[----:B------:R-:W1:Y:S01]  /*94f0*/  S2UR UR9, SR_CgaCtaId ;  /* 0x00000000000979c3 */ /* 0x000e620000008800 */
[----:B------:R-:W0:Y:S07]  /*9500*/  LDCU.64 UR12, c[0x0][0x530] ;  /* 0x0000a600ff0c77ac */ /* 0x000e2e0008000a00 */
[----:B------:R-:W0:Y:S01]  /*9510*/  LDC.64 R8, c[0x0][0x4b0] ;  /* 0x00012c00ff087b82 */ /* 0x000e220000000a00 */
[----:B---3--:R-:W-:-:S03]  /*9520*/  UIMAD.WIDE.U32 UR4, UR8, UR6, URZ ;  /* 0x00000006080472a5 */ /* 0x008fc6000f8e00ff */
[----:B------:R-:W-:Y:S01]  /*9530*/  UMOV UR6, 0x400 ;  /* 0x0000040000067882 */ /* 0x000fe20000000000 */
[----:B------:R-:W-:Y:S02]  /*9540*/  UIMAD UR7, UR8, UR7, UR5 ;  /* 0x00000007080772a4 */ /* 0x000fe4000f8e0205 */
[----:B-1----:R-:W-:-:S12]  /*9550*/  ULEA UR9, UR9, UR6, 0x18 ;  /* 0x0000000609097291 */ /* 0x002fd8000f8ec0ff */
.L_x_4662:
[----:B0-----:R-:W-:Y:S01]  /*9560*/  LEA R6, R0, UR9, 0x2 ;  /* 0x0000000900067c11 */ /* 0x001fe2000f8e10ff */
[----:B------:R-:W-:Y:S01]  /*9570*/  UMOV UR6, UR4 ;  /* 0x0000000400067c82 */ /* 0x000fe20008000000 */
[----:B------:R-:W-:-:S03]  /*9580*/  SHF.R.S32.HI R3, RZ, 0x1f, R0 ;  /* 0x0000001fff037819 */ /* 0x000fc60000011400 */
[----:B-1----:R-:W0:Y:S02]  /*9590*/  LDS R7, [R6+0x5740] ;  /* 0x0057400006077984 */ /* 0x002e240000000800 */
[-C--:B------:R-:W-:Y:S02]  /*95a0*/  IMAD R4, R3, R8.reuse, RZ ;  /* 0x0000000803047224 */ /* 0x080fe400078e02ff */
[----:B------:R-:W-:-:S04]  /*95b0*/  IMAD.WIDE.U32 R2, R0, R8, UR6 ;  /* 0x0000000600027e25 */ /* 0x000fc8000f8e0008 */
[----:B------:R-:W-:Y:S01]  /*95c0*/  IMAD R5, R0, R9, R4 ;  /* 0x0000000900057224 */ /* 0x000fe200078e0204 */
[----:B------:R-:W-:-:S03]  /*95d0*/  LEA R4, P0, R2, UR12, 0x2 ;  /* 0x0000000c02047c11 */ /* 0x000fc6000f8010ff */
[----:B------:R-:W-:Y:S01]  /*95e0*/  IMAD.IADD R3, R3, 0x1, R5 ;  /* 0x0000000103037824 */ /* 0x000fe200078e0205 */
[----:B------:R-:W-:-:S04]  /*95f0*/  IADD3 R0, PT, PT, R0, UR10, RZ ;  /* 0x0000000a00007c10 */ /* 0x000fc8000fffe0ff */
[----:B------:R-:W-:Y:S02]  /*9600*/  LEA.HI.X R5, R2, UR13, R3, 0x2, P0 ;  /* 0x0000000d02057c11 */ /* 0x000fe400080f1403 */
[----:B------:R-:W-:-:S03]  /*9610*/  ISETP.GE.AND P0, PT, R0, UR11, PT ;  /* 0x0000000b00007c0c */ /* 0x000fc6000bf06270 */
[----:B0-----:R1:W-:Y:S10]  /*9620*/  REDG.E.ADD.F32.FTZ.RN.STRONG.GPU desc[UR32][R4.64], R7 ;  /* 0x00000007040079a6 */ /* 0x0013f4000c12f320 */
[----:B------:R-:W-:Y:S05]  /*9630*/  @!P0 BRA `(.L_x_4662) ;  /* 0xfffffffc00c88947 */ /* 0x000fea000383ffff */
[----:B------:R-:W-:Y:S05]  /*9640*/  EXIT ;  /* 0x000000000000794d */ /* 0x000fea0003800000 */
.L_x_4616:
[----:B------:R-:W-:Y:S01]  /*9650*/  HFMA2 R223, -RZ, RZ, 0, 5.9604644775390625e-08 ;  /* 0x00000001ffdf7431 */ /* 0x000fe200000001ff */
[----:B------:R-:W-:Y:S02]  /*9660*/  MOV R221, R67 ;  /* 0x0000004300dd7202 */ /* 0x000fe40000000f00 */
[----:B------:R-:W-:Y:S02]  /*9670*/  MOV R226, RZ ;  /* 0x000000ff00e27202 */ /* 0x000fe40000000f00 */
[----:B------:R-:W-:-:S07]  /*9680*/  MOV R66, 0xffffffff ;  /* 0xffffffff00427802 */ /* 0x000fce0000000f00 */
[----:B01---5:R-:W-:Y:S05]  /*9690*/  WARPSYNC.COLLECTIVE R66, `(.L_x_4663) ;  /* 0x0000000042087348 */ /* 0x023fea0003c00000 */
[----:B------:R2:W3:Y:S02]  /*96a0*/  SHFL.UP P6, R65, R221, R223, R226 ;  /* 0x040000dfdd417389 */ /* 0x0004e400000c00e2 */
[----:B0123-5:R-:W-:Y:S05]  /*96b0*/  ENDCOLLECTIVE ;  /* 0x000000000000791b */ /* 0x02ffea0003800000 */
.L_x_4663:
[----:B------:R-:W-:Y:S01]  /*96c0*/  IMAD.MOV.U32 R221, RZ, RZ, R220 ;  /* 0x000000ffffdd7224 */ /* 0x000fe200078e00dc */
[----:B------:R-:W-:-:S07]  /*96d0*/  MOV R64, R65 ;  /* 0x0000004100407202 */ /* 0x000fce0000000f00 */
[----:B------:R-:W-:Y:S05]  /*96e0*/  WARPSYNC.COLLECTIVE R66, `(.L_x_4664) ;  /* 0x0000000042087348 */ /* 0x000fea0003c00000 */
[----:B------:R0:W1:Y:S02]  /*96f0*/  SHFL.UP P6, R65, R221, R223, R226 ;  /* 0x040000dfdd417389 */ /* 0x00006400000c00e2 */
[----:B01----:R-:W-:Y:S05]  /*9700*/  ENDCOLLECTIVE ;  /* 0x000000000000791b */ /* 0x003fea0003800000 */
.L_x_4664:
        /* <DEDUP_REMOVED lines=8> */
.L_x_4665:
[----:B------:R-:W-:Y:S02]  /*9790*/  MOV R221, R222 ;  /* 0x000000de00dd7202 */ /* 0x000fe40000000f00 */
[----:B------:R-:W-:-:S07]  /*97a0*/  MOV R64, R65 ;  /* 0x0000004100407202 */ /* 0x000fce0000000f00 */
[----:B------:R-:W-:Y:S05]  /*97b0*/  WARPSYNC.COLLECTIVE R66, `(.L_x_4666) ;  /* 0x0000000042087348 */ /* 0x000fea0003c00000 */
[----:B------:R0:W1:Y:S02]  /*97c0*/  SHFL.UP P6, R65, R221, R223, R226 ;  /* 0x040000dfdd417389 */ /* 0x00006400000c00e2 */
[----:B01----:R-:W-:Y:S05]  /*97d0*/  ENDCOLLECTIVE ;  /* 0x000000000000791b */ /* 0x003fea0003800000 */
.L_x_4666:
        /* <DEDUP_REMOVED lines=8> */
.L_x_4667:
[----:B------:R-:W-:Y:S01]  /*9860*/  MOV R221, R224 ;  /* 0x000000e000dd7202 */ /* 0x000fe20000000f00 */
[----:B------:R-:W-:-:S07]  /*9870*/  IMAD.MOV.U32 R64, RZ, RZ, R65 ;  /* 0x000000ffff407224 */ /* 0x000fce00078e0041 */
[----:B------:R-:W-:Y:S05]  /*9880*/  WARPSYNC.COLLECTIVE R66, `(.L_x_4668) ;  /* 0x0000000042087348 */ /* 0x000fea0003c00000 */
[----:B------:R0:W1:Y:S02]  /*9890*/  SHFL.UP P6, R65, R221, R223, R226 ;  /* 0x040000dfdd417389 */ /* 0x00006400000c00e2 */
[----:B01----:R-:W-:Y:S05]  /*98a0*/  ENDCOLLECTIVE ;  /* 0x000000000000791b */ /* 0x003fea0003800000 */
.L_x_4668:
        /* <DEDUP_REMOVED lines=8> */
.L_x_4669:
[----:B------:R-:W-:Y:S02]  /*9930*/  MOV R221, R220 ;  /* 0x000000dc00dd7202 */ /* 0x000fe40000000f00 */
[----:B------:R-:W-:-:S07]  /*9940*/  MOV R64, R65 ;  /* 0x0000004100407202 */ /* 0x000fce0000000f00 */
[----:B------:R-:W-:Y:S05]  /*9950*/  WARPSYNC.COLLECTIVE R66, `(.L_x_4670) ;  /* 0x0000000042087348 */ /* 0x000fea0003c00000 */
[----:B------:R0:W1:Y:S02]  /*9960*/  SHFL.UP P6, R65, R221, R223, R226 ;  /* 0x040000dfdd417389 */ /* 0x00006400000c00e2 */
[----:B01----:R-:W-:Y:S05]  /*9970*/  ENDCOLLECTIVE ;  /* 0x000000000000791b */ /* 0x003fea0003800000 */
.L_x_4670:
        /* <DEDUP_REMOVED lines=8> */
.L_x_4671:
[----:B------:R-:W-:Y:S02]  /*9a00*/  MOV R221, R64 ;  /* 0x0000004000dd7202 */ /* 0x000fe40000000f00 */
[----:B------:R-:W-:-:S07]  /*9a10*/  MOV R222, R65 ;  /* 0x0000004100de7202 */ /* 0x000fce0000000f00 */
[----:B------:R-:W-:Y:S05]  /*9a20*/  WARPSYNC.COLLECTIVE R66, `(.L_x_4672) ;  /* 0x0000000042087348 */ /* 0x000fea0003c00000 */
[----:B------:R0:W1:Y:S02]  /*9a30*/  SHFL.UP P6, R65, R221, R223, R226 ;  /* 0x040000dfdd417389 */ /* 0x00006400000c00e2 */
[----:B01----:R-:W-:Y:S05]  /*9a40*/  ENDCOLLECTIVE ;  /* 0x000000000000791b */ /* 0x003fea0003800000 */
.L_x_4672:
[----:B------:R-:W-:Y:S05]  /*9a50*/  BRA `(.L_x_4673) ;  /* 0xffffffc000ac7947 */ /* 0x000fea000383ffff */
.L_x_4617:
        /* <DEDUP_REMOVED lines=8> */
.L_x_4675:
[----:B------:R-:W-:Y:S05]  /*9ae0*/  BSYNC B0 ;  /* 0x0000000000007941 */ /* 0x000fea0003800000 */
.L_x_4674:
[----:B------:R-:W-:Y:S05]  /*9af0*/  BRA `(.L_x_4676) ;  /* 0xffffffc0009c7947 */ /* 0x000fea000383ffff */
.L_x_4618:
        /* <DEDUP_REMOVED lines=8> */
.L_x_4678:
[----:B------:R-:W-:Y:S05]  /*9b80*/  BSYNC B0 ;  /* 0x0000000000007941 */ /* 0x000fea0003800000 */
.L_x_4677:
[----:B------:R-:W-:Y:S05]  /*9b90*/  BRA `(.L_x_4679) ;  /* 0xffffffc0007c7947 */ /* 0x000fea000383ffff */
.L_x_4619:
        /* <DEDUP_REMOVED lines=8> */
.L_x_4681:
[----:B------:R-:W-:Y:S05]  /*9c20*/  BSYNC B0 ;  /* 0x0000000000007941 */ /* 0x000fea0003800000 */
.L_x_4680:
[----:B------:R-:W-:Y:S01]  /*9c30*/  HFMA2 R223, -RZ, RZ, 0, 5.9604644775390625e-08 ;  /* 0x00000001ffdf7431 */ /* 0x000fe200000001ff */
[----:B------:R-:W-:Y:S01]  /*9c40*/  MOV R221, R217 ;  /* 0x000000d900dd7202 */ /* 0x000fe20000000f00 */
[----:B------:R-:W-:Y:S01]  /*9c50*/  HFMA2 R240, -RZ, RZ, 0, 0 ;  /* 0x00000000fff07431 */ /* 0x000fe200000001ff */
[----:B------:R-:W-:Y:S01]  /*9c60*/  MOV R226, RZ ;  /* 0x000000ff00e27202 */ /* 0x000fe20000000f00 */
[----:B------:R-:W-:Y:S01]  /*9c70*/  IMAD.MOV.U32 R239, RZ, RZ, R132 ;  /* 0x000000ffffef7224 */ /* 0x000fe200078e0084 */
[----:B------:R-:W-:Y:S02]  /*9c80*/  MOV R66, 0xffffffff ;  /* 0xffffffff00427802 */ /* 0x000fe40000000f00 */
[----:B------:R-:W-:Y:S02]  /*9c90*/  MOV R241, 0x1f ;  /* 0x0000001f00f17802 */ /* 0x000fe40000000f00 */
[----:B------:R-:W-:-:S07]  /*9ca0*/  MOV R219, R65 ;  /* 0x0000004100db7202 */ /* 0x000fce0000000f00 */
[----:B------:R-:W-:Y:S05]  /*9cb0*/  WARPSYNC.COLLECTIVE R66, `(.L_x_4682) ;  /* 0x0000000042087348 */ /* 0x000fea0003c00000 */
[----:B------:R0:W1:Y:S02]  /*9cc0*/  SHFL.UP P6, R65, R221, R223, R226 ;  /* 0x040000dfdd417389 */ /* 0x00006400000c00e2 */
[----:B01----:R-:W-:Y:S05]  /*9cd0*/  ENDCOLLECTIVE ;  /* 0x000000000000791b */ /* 0x003fea0003800000 */
.L_x_4682:
[----:B------:R-:W-:Y:S05]  /*9ce0*/  WARPSYNC.COLLECTIVE R66, `(.L_x_4683) ;  /* 0x0000000042087348 */ /* 0x000fea0003c00000 */
[----:B------:R0:W1:Y:S02]  /*9cf0*/  SHFL.IDX P2, R237, R239, R240, R241 ;  /* 0x000000f0efed7389 */ /* 0x00006400000400f1 */
[----:B01----:R-:W-:Y:S05]  /*9d00*/  ENDCOLLECTIVE ;  /* 0x000000000000791b */ /* 0x003fea0003800000 */
.L_x_4683:
[----:B------:R-:W-:Y:S02]  /*9d10*/  MOV R239, R133 ;  /* 0x0000008500ef7202 */ /* 0x000fe40000000f00 */
[----:B------:R-:W-:Y:S02]  /*9d20*/  MOV R220, R65 ;  /* 0x0000004100dc7202 */ /* 0x000fe40000000f00 */
[----:B------:R-:W-:-:S07]  /*9d30*/  MOV R64, R237 ;  /* 0x000000ed00407202 */ /* 0x000fce0000000f00 */
[----:B------:R-:W-:Y:S05]  /*9d40*/  WARPSYNC.COLLECTIVE R66, `(.L_x_4684) ;  /* 0x0000000042087348 */ /* 0x000fea0003c00000 */
[----:B------:R0:W1:Y:S02]  /*9d50*/  SHFL.IDX P2, R237, R239, R240, R241 ;  /* 0x000000f0efed7389 */ /* 0x00006400000400f1 */
[----:B01----:R-:W-:Y:S05]  /*9d60*/  ENDCOLLECTIVE ;  /* 0x000000000000791b */ /* 0x003fea0003800000 */
.L_x_4684:
[----:B------:R-:W-:Y:S01]  /*9d70*/  MOV R65, R237 ;  /* 0x000000ed00417202 */ /* 0x000fe20000000f00 */
[----:B------:R-:W-:Y:S06]  /*9d80*/  BRA `(.L_x_4685) ;  /* 0xffffffc000187947 */ /* 0x000fec000383ffff */
.L_x_4621:
[----:B------:R-:W-:Y:S01]  /*9d90*/  HFMA2 R245, -RZ, RZ, 0, 1.847743988037109375e-06 ;  /* 0x0000001ffff57431 */ /* 0x000fe200000001ff */
[----:B------:R-:W-:Y:S01]  /*9da0*/  MOV R243, R64 ;  /* 0x0000004000f37202 */ /* 0x000fe20000000f00 */
[----:B------:R-:W-:Y:S01]  /*9db0*/  IMAD.MOV.U32 R242, RZ, RZ, 0x1 ;  /* 0x00000001fff27424 */ /* 0x000fe200078e00ff */
[----:B------:R-:W-:Y:S01]  /*9dc0*/  MOV R66, 0xffffffff ;  /* 0xffffffff00427802 */ /* 0x000fe20000000f00 */
[----:B------:R-:W-:Y:S01]  /*9dd0*/  HFMA2 R240, -RZ, RZ, 0, 0 ;  /* 0x00000000fff07431 */ /* 0x000fe200000001ff */
[----:B------:R-:W-:-:S07]  /*9de0*/  MOV R241, 0x1f ;  /* 0x0000001f00f17802 */ /* 0x000fce0000000f00 */
[----:B------:R-:W-:Y:S05]  /*9df0*/  WARPSYNC.COLLECTIVE R66, `(.L_x_4686) ;  /* 0x0000000042087348 */ /* 0x000fea0003c00000 */
[----:B------:R0:W1:Y:S02]  /*9e00*/  SHFL.DOWN P2, R236, R243, R242, R245 ;  /* 0x080000f2f3ec7389 */ /* 0x00006400000400f5 */
[----:B01----:R-:W-:Y:S05]  /*9e10*/  ENDCOLLECTIVE ;  /* 0x000000000000791b */ /* 0x003fea0003800000 */
.L_x_4686:
[----:B------:R-:W-:Y:S02]  /*9e20*/  MOV R243, R65 ;  /* 0x0000004100f37202 */ /* 0x000fe40000000f00 */
[----:B------:R-:W-:-:S07]  /*9e30*/  MOV R67, R236 ;  /* 0x000000ec00437202 */ /* 0x000fce0000000f00 */
[----:B------:R-:W-:Y:S05]  /*9e40*/  WARPSYNC.COLLECTIVE R66, `(.L_x_4687) ;  /* 0x0000000042087348 */ /* 0x000fea0003c00000 */
[----:B------:R0:W1:Y:S02]  /*9e50*/  SHFL.DOWN P2, R236, R243, R242, R245 ;  /* 0x080000f2f3ec7389 */ /* 0x00006400000400f5 */
[----:B01----:R-:W-:Y:S05]  /*9e60*/  ENDCOLLECTIVE ;  /* 0x000000000000791b */ /* 0x003fea0003800000 */
.L_x_4687:
        /* <DEDUP_REMOVED lines=11> */
.L_x_4688:
[----:B------:R-:W-:Y:S02]  /*9f20*/  MOV R243, R65 ;  /* 0x0000004100f37202 */ /* 0x000fe40000000f00 */
[----:B------:R-:W-:-:S07]  /*9f30*/  MOV R67, R236 ;  /* 0x000000ec00437202 */ /* 0x000fce0000000f00 */
[----:B------:R-:W-:Y:S05]  /*9f40*/  WARPSYNC.COLLECTIVE R66, `(.L_x_4689) ;  /* 0x0000000042087348 */ /* 0x000fea0003c00000 */
[----:B------:R0:W1:Y:S02]  /*9f50*/  SHFL.DOWN P2, R236, R243, R242, R245 ;  /* 0x080000f2f3ec7389 */ /* 0x00006400000400f5 */
[----:B01----:R-:W-:Y:S05]  /*9f60*/  ENDCOLLECTIVE ;  /* 0x000000000000791b */ /* 0x003fea0003800000 */
.L_x_4689:
[----:B------:R-:W-:Y:S01]  /*9f70*/  @!P1 FMUL.FTZ R67, R64, R67 ;  /* 0x0000004340439220 */ /* 0x000fe20000410000 */
[----:B------:R-:W-:Y:S01]  /*9f80*/  HFMA2 R242, -RZ, RZ, 0, 2.384185791015625e-07 ;  /* 0x00000004fff27431 */ /* 0x000fe200000001ff */
        /* <DEDUP_REMOVED lines=9> */
.L_x_4690:
[----:B------:R-:W-:Y:S02]  /*a020*/  MOV R243, R65 ;  /* 0x0000004100f37202 */ /* 0x000fe40000000f00 */
[----:B------:R-:W-:-:S07]  /*a030*/  MOV R67, R236 ;  /* 0x000000ec00437202 */ /* 0x000fce0000000f00 */
[----:B------:R-:W-:Y:S05]  /*a040*/  WARPSYNC.COLLECTIVE R66, `(.L_x_4691) ;  /* 0x0000000042087348 */ /* 0x000fea0003c00000 */
[----:B------:R0:W1:Y:S02]  /*a050*/  SHFL.DOWN P2, R236, R243, R242, R245 ;  /* 0x080000f2f3ec7389 */ /* 0x00006400000400f5 */
[----:B01----:R-:W-:Y:S05]  /*a060*/  ENDCOLLECTIVE ;  /* 0x000000000000791b */ /* 0x003fea0003800000 */
.L_x_4691:
        /* <DEDUP_REMOVED lines=11> */
.L_x_4692:
[----:B------:R-:W-:Y:S02]  /*a120*/  MOV R243, R65 ;  /* 0x0000004100f37202 */ /* 0x000fe40000000f00 */
[----:B------:R-:W-:-:S07]  /*a130*/  MOV R67, R236 ;  /* 0x000000ec00437202 */ /* 0x000fce0000000f00 */
[----:B------:R-:W-:Y:S05]  /*a140*/  WARPSYNC.COLLECTIVE R66, `(.L_x_4693) ;  /* 0x0000000042087348 */ /* 0x000fea0003c00000 */
[----:B------:R0:W1:Y:S02]  /*a150*/  SHFL.DOWN P2, R236, R243, R242, R245 ;  /* 0x080000f2f3ec7389 */ /* 0x00006400000400f5 */
[----:B01----:R-:W-:Y:S05]  /*a160*/  ENDCOLLECTIVE ;  /* 0x000000000000791b */ /* 0x003fea0003800000 */
.L_x_4693:
        /* <DEDUP_REMOVED lines=11> */
.L_x_4694:
[----:B------:R-:W-:Y:S02]  /*a220*/  MOV R243, R65 ;  /* 0x0000004100f37202 */ /* 0x000fe40000000f00 */
[----:B------:R-:W-:-:S07]  /*a230*/  MOV R67, R236 ;  /* 0x000000ec00437202 */ /* 0x000fce0000000f00 */
[----:B------:R-:W-:Y:S05]  /*a240*/  WARPSYNC.COLLECTIVE R66, `(.L_x_4695) ;  /* 0x0000000042087348 */ /* 0x000fea0003c00000 */
[----:B------:R0:W1:Y:S02]  /*a250*/  SHFL.DOWN P2, R236, R243, R242, R245 ;  /* 0x080000f2f3ec7389 */ /* 0x00006400000400f5 */
[----:B01----:R-:W-:Y:S05]  /*a260*/  ENDCOLLECTIVE ;  /* 0x000000000000791b */ /* 0x003fea0003800000 */
.L_x_4695:
[----:B------:R-:W-:Y:S01]  /*a270*/  @!P1 FMUL.FTZ R67, R64, R67 ;  /* 0x0000004340439220 */ /* 0x000fe20000410000 */
[----:B------:R-:W-:Y:S01]  /*a280*/  HFMA2 R242, -RZ, RZ, 0, 5.9604644775390625e-08 ;  /* 0x00000001fff27431 */ /* 0x000fe200000001ff */
[----:B------:R-:W-:-:S05]  /*a290*/  MOV R233, R236 ;  /* 0x000000ec00e97202 */ /* 0x000fca0000000f00 */
[----:B------:R-:W-:Y:S01]  /*a2a0*/  @!P1 FFMA.FTZ R233, R64, R233, R65 ;  /* 0x000000e940e99223 */ /* 0x000fe20000010041 */
[----:B------:R-:W-:-:S04]  /*a2b0*/  @!P1 IMAD.MOV.U32 R64, RZ, RZ, R67 ;  /* 0x000000ffff409224 */ /* 0x000fc800078e0043 */
[----:B------:R-:W-:Y:S01]  /*a2c0*/  @!P1 MOV R65, R233 ;  /* 0x000000e900419202 */ /* 0x000fe20000000f00 */
[----:B------:R-:W-:Y:S01]  /*a2d0*/  IMAD.MOV.U32 R243, RZ, RZ, R64 ;  /* 0x000000fffff37224 */ /* 0x000fe200078e0040 */
[----:B------:R-:W-:Y:S02]  /*a2e0*/  MOV R239, R64 ;  /* 0x0000004000ef7202 */ /* 0x000fe40000000f00 */
[----:B------:R-:W-:-:S13]  /*a2f0*/  ISETP.NE.AND P1, PT, R168, 0x1f, PT ;  /* 0x0000001fa800780c */ /* 0x000fda0003f25270 */
[----:B------:R-:W-:Y:S05]  /*a300*/  WARPSYNC.COLLECTIVE R66, `(.L_x_4696) ;  /* 0x0000000042087348 */ /* 0x000fea0003c00000 */
[----:B------:R0:W1:Y:S02]  /*a310*/  SHFL.IDX P2, R237, R239, R240, R241 ;  /* 0x000000f0efed7389 */ /* 0x00006400000400f1 */
[----:B01----:R-:W-:Y:S05]  /*a320*/  ENDCOLLECTIVE ;  /* 0x000000000000791b */ /* 0x003fea0003800000 */
.L_x_4696:
[----:B------:R-:W-:Y:S02]  /*a330*/  MOV R239, R65 ;  /* 0x0000004100ef7202 */ /* 0x000fe40000000f00 */
[----:B------:R-:W-:-:S07]  /*a340*/  MOV R67, R237 ;  /* 0x000000ed00437202 */ /* 0x000fce0000000f00 */
[----:B------:R-:W-:Y:S05]  /*a350*/  WARPSYNC.COLLECTIVE R66, `(.L_x_4697) ;  /* 0x0000000042087348 */ /* 0x000fea0003c00000 */
[----:B------:R0:W1:Y:S02]  /*a360*/  SHFL.IDX P2, R237, R239, R240, R241 ;  /* 0x000000f0efed7389 */ /* 0x00006400000400f1 */
[----:B01----:R-:W-:Y:S05]  /*a370*/  ENDCOLLECTIVE ;  /* 0x000000000000791b */ /* 0x003fea0003800000 */
.L_x_4697:
[----:B------:R-:W-:Y:S05]  /*a380*/  WARPSYNC.COLLECTIVE R66, `(.L_x_4698) ;  /* 0x0000000042087348 */ /* 0x000fea0003c00000 */
[----:B------:R0:W1:Y:S02]  /*a390*/  SHFL.DOWN P2, R236, R243, R242, R245 ;  /* 0x080000f2f3ec7389 */ /* 0x00006400000400f5 */
[----:B01----:R-:W-:Y:S05]  /*a3a0*/  ENDCOLLECTIVE ;  /* 0x000000000000791b */ /* 0x003fea0003800000 */
.L_x_4698:
        /* <DEDUP_REMOVED lines=8> */
.L_x_4699:
[----:B------:R-:W-:-:S07]  /*a430*/  FMUL.FTZ R234, R132, R67 ;  /* 0x0000004384ea7220 */ /* 0x000fce0000410000 */
[----:B------:R-:W-:Y:S05]  /*a440*/  WARPSYNC.COLLECTIVE R66, `(.L_x_4700) ;  /* 0x0000000042087348 */ /* 0x000fea0003c00000 */
[----:B------:R0:W1:Y:S02]  /*a450*/  SHFL.IDX P2, R237, R239, R240, R241 ;  /* 0x000000f0efed7389 */ /* 0x00006400000400f1 */
[----:B01----:R-:W-:Y:S05]  /*a460*/  ENDCOLLECTIVE ;  /* 0x000000000000791b */ /* 0x003fea0003800000 */
.L_x_4700:
[----:B------:R-:W-:Y:S02]  /*a470*/  MOV R239, R133 ;  /* 0x0000008500ef7202 */ /* 0x000fe40000000f00 */
[----:B------:R-:W-:-:S07]  /*a480*/  MOV R235, R237 ;  /* 0x000000ed00eb7202 */ /* 0x000fce0000000f00 */
[----:B------:R-:W-:Y:S05]  /*a490*/  WARPSYNC.COLLECTIVE R66, `(.L_x_4701) ;  /* 0x0000000042087348 */ /* 0x000fea0003c00000 */
[----:B------:R0:W1:Y:S02]  /*a4a0*/  SHFL.IDX P2, R237, R239, R240, R241 ;  /* 0x000000f0efed7389 */ /* 0x00006400000400f1 */
[----:B01----:R-:W-:Y:S05]  /*a4b0*/  ENDCOLLECTIVE ;  /* 0x000000000000791b */ /* 0x003fea0003800000 */
.L_x_4701:
[----:B------:R-:W-:Y:S05]  /*a4c0*/  BRA `(.L_x_4702) ;  /* 0xffffffc0001c7947 */ /* 0x000fea000383ffff */
.L_x_4703:
        /* <DEDUP_REMOVED lines=11> */
.L_x_10454:


//--------------------- .text._Z25selective_scan_bwd_kernelI32Selective_Scan_bwd_kernel_traitsILi64ELi16ELb0ELb1ELb1ELb1ELb0EffEEv12SSMParamsBwd --------------------------
	.section	.text._Z25selective_scan_bwd_kernelI32Selective_Scan_bwd_kernel_traitsILi64ELi16ELb0ELb1ELb1ELb1ELb0EffEEv12SSMParamsBwd,"ax",@progbits
	.align	128
        .global         _Z25selective_scan_bwd_kernelI32Selective_Scan_bwd_kernel_traitsILi64ELi16ELb0ELb1ELb1ELb1ELb0EffEEv12SSMParamsBwd
        .type           _Z25selective_scan_bwd_kernelI32Selective_Scan_bwd_kernel_traitsILi64ELi16ELb0ELb1ELb1ELb1ELb0EffEEv12SSMParamsBwd,@function
        .size           _Z25selective_scan_bwd_kernelI32Selective_Scan_bwd_kernel_traitsILi64ELi16ELb0ELb1ELb1ELb1ELb0EffEEv12SSMParamsBwd,(.L_x_10455 - _Z25selective_scan_bwd_kernelI32Selective_Scan_bwd_kernel_traitsILi64ELi16ELb0ELb1ELb1ELb1ELb0EffEEv12SSMParamsBwd)
        .other          _Z25selective_scan_bwd_kernelI32Selective_Scan_bwd_kernel_traitsILi64ELi16ELb0ELb1ELb1ELb1ELb0EffEEv12SSMParamsBwd,@"STO_CUDA_ENTRY STV_DEFAULT"
_Z25selective_scan_bwd_kernelI32Selective_Scan_bwd_kernel_traitsILi64ELi16ELb0ELb1ELb1ELb1ELb0EffEEv12SSMParamsBwd:
.text._Z25selective_scan_bwd_kernelI32Selective_Scan_bwd_kernel_traitsILi64ELi16ELb0ELb1ELb1ELb1ELb0EffEEv12SSMParamsBwd:
[----:B------:R-:W-:Y:S01]  /*0000*/  LDC R1, c[0x0][0x37c] ;  /* 0x0000df00ff017b82 */ /* 0x000fe20000000800 */
[----:B------:R-:W0:Y:S07]  /*0010*/  LDCU.64 UR4, c[0x0][0x458] ;  /* 0x00008b00ff0477ac */ /* 0x000e2e0008000a00 */
[----:B------:R-:W1:Y:S01]  /*0020*/  S2UR UR32, SR_CTAID.Y ;  /* 0x00000000002079c3 */ /* 0x000e620000002600 */
[----:B------:R-:W2:Y:S01]  /*0030*/  LDCU.64 UR6, c[0x0][0x470] ;  /* 0x00008e00ff0677ac */ /* 0x000ea20008000a00 */
[----:B------:R-:W3:Y:S06]  /*0040*/  LDCU.64 UR28, c[0x0][0x358] ;  /* 0x00006b00ff1c77ac */ /* 0x000eec0008000a00 */
[----:B------:R-:W4:Y:S01]  /*0050*/  LDC R8, c[0x0][0x398] ;  /* 0x0000e600ff087b82 */ /* 0x000f220000000800 */
[----:B------:R-:W5:Y:S01]  /*0060*/  LDCU.128 UR12, c[0x0][0x3f0] ;  /* 0x00007e00ff0c77ac */ /* 0x000f620008000c00 */
[----:B------:R-:W5:Y:S01]  /*0070*/  LDCU.128 UR16, c[0x0][0x400] ;  /* 0x00008000ff1077ac */ /* 0x000f620008000c00 */
[----:B0-----:R-:W-:-:S02]  /*0080*/  UISETP.NE.U32.AND UP0, UPT, UR4, URZ, UPT ;  /* 0x000000ff0400728c */ /* 0x001fc4000bf05070 */
[----:B--2---:R-:W-:Y:S02]  /*0090*/  UISETP.NE.U32.AND UP1, UPT, UR6, URZ, UPT ;  /* 0x000000ff0600728c */ /* 0x004fe4000bf25070 */
[----:B------:R-:W-:Y:S02]  /*00a0*/  UISETP.NE.AND.EX UP0, UPT, UR5, URZ, UPT, UP0 ;  /* 0x000000ff0500728c */ /* 0x000fe4000bf05300 */
[----:B------:R-:W-:Y:S01]  /*00b0*/  UISETP.NE.AND.EX UP1, UPT, UR7, URZ, UPT, UP1 ;  /* 0x000000ff0700728c */ /* 0x000fe2000bf25310 */
[----:B------:R-:W5:Y:S01]  /*00c0*/  S2UR UR33, SR_CTAID.X ;  /* 0x00000000002179c3 */ /* 0x000f620000002500 */
[----:B------:R-:W0:Y:S02]  /*00d0*/  LDCU UR21, c[0x0][0x394] ;  /* 0x00007280ff1577ac */ /* 0x000e240008000800 */
        /* <DEDUP_REMOVED lines=13> */
[----:B---3--:R3:W3:Y:S01]  /*01b0*/  @P4 LDG.E R2, desc[UR28][R2.64] ;  /* 0x0000001c02024981 */ /* 0x0086e2000c1e1900 */
[----:B------:R-:W3:Y:S03]  /*01c0*/  LDCU.64 UR26, c[0x0][0x3d0] ;  /* 0x00007a00ff1a77ac */ /* 0x000ee60008000a00 */
[----:B------:R-:W3:Y:S01]  /*01d0*/  @P5 LDG.E R4, desc[UR28][R4.64] ;  /* 0x0000001c04045981 */ /* 0x000ee2000c1e1900 */
[----:B----4-:R-:W-:Y:S01]  /*01e0*/  IABS R9, R8 ;  /* 0x0000000800097213 */ /* 0x010fe20000000000 */
[----:B-----5:R-:W-:Y:S01]  /*01f0*/  UIMAD.WIDE.U32 UR4, UR33, UR12, URZ ;  /* 0x0000000c210472a5 */ /* 0x020fe2000f8e00ff */
[----:B------:R-:W-:Y:S01]  /*0200*/  ISETP.NE.AND P1, PT, R8, RZ, PT ;  /* 0x000000ff0800720c */ /* 0x000fe20003f25270 */
[----:B------:R-:W-:Y:S01]  /*0210*/  UIMAD.WIDE.U32 UR6, UR33, UR16, URZ ;  /* 0x00000010210672a5 */ /* 0x000fe2000f8e00ff */
[----:B------:R-:W4:Y:S01]  /*0220*/  I2F.RP R0, R9 ;  /* 0x0000000900007306 */ /* 0x000f220000209400 */
[----:B------:R-:W-:Y:S01]  /*0230*/  UIMAD UR5, UR33, UR13, UR5 ;  /* 0x0000000d210572a4 */ /* 0x000fe2000f8e0205 */
[----:B------:R-:W-:Y:S01]  /*0240*/  HFMA2 R169, -RZ, RZ, 0, 0 ;  /* 0x00000000ffa97431 */ /* 0x000fe200000001ff */
[----:B------:R-:W-:Y:S01]  /*0250*/  UIMAD UR7, UR33, UR17, UR7 ;  /* 0x00000011210772a4 */ /* 0x000fe2000f8e0207 */
[----:B------:R-:W-:Y:S01]  /*0260*/  IMAD.MOV.U32 R170, RZ, RZ, RZ ;  /* 0x000000ffffaa7224 */ /* 0x000fe200078e00ff */
[----:B------:R-:W-:-:S02]  /*0270*/  UIMAD.WIDE.U32 UR10, UR32, UR14, UR4 ;  /* 0x0000000e200a72a5 */ /* 0x000fc4000f8e0004 */
[----:B------:R-:W-:Y:S02]  /*0280*/  UIMAD.WIDE.U32 UR12, UR32, UR18, UR6 ;  /* 0x00000012200c72a5 */ /* 0x000fe4000f8e0006 */
[----:B0-----:R-:W-:Y:S02]  /*0290*/  ULEA UR8, UR21, 0xfffffc00, 0xa ;  /* 0xfffffc0015087891 */ /* 0x001fe4000f8e50ff */
[----:B------:R-:W-:Y:S02]  /*02a0*/  UIMAD UR14, UR32, UR15, UR11 ;  /* 0x0000000f200e72a4 */ /* 0x000fe4000f8e020b */
[----:B------:R-:W-:Y:S01]  /*02b0*/  UIADD3 UR10, UP0, UPT, UR8, UR10, URZ ;  /* 0x0000000a080a7290 */ /* 0x000fe2000ff1e0ff */
[----:B----4-:R-:W0:Y:S01]  /*02c0*/  MUFU.RCP R0, R0 ;  /* 0x0000000000007308 */ /* 0x010e220000001000 */
[----:B------:R-:W4:Y:S01]  /*02d0*/  LDCU.128 UR4, c[0x0][0x460] ;  /* 0x00008c00ff0477ac */ /* 0x000f220008000c00 */
[----:B------:R-:W-:Y:S02]  /*02e0*/  USHF.R.S32.HI UR9, URZ, 0x1f, UR8 ;  /* 0x0000001fff097899 */ /* 0x000fe40008011408 */
[----:B------:R-:W-:-:S02]  /*02f0*/  UIMAD UR16, UR32, UR19, UR13 ;  /* 0x00000013201072a4 */ /* 0x000fc4000f8e020d */
[----:B--2---:R-:W-:Y:S02]  /*0300*/  UIMAD.WIDE.U32 UR18, UR33, UR22, URZ ;  /* 0x00000016211272a5 */ /* 0x004fe4000f8e00ff */
[----:B------:R-:W-:Y:S01]  /*0310*/  UIADD3.X UR14, UPT, UPT, UR9, UR14, URZ, UP0, !UPT ;  /* 0x0000000e090e7290 */ /* 0x000fe200087fe4ff */
[----:B------:R-:W2:Y:S01]  /*0320*/  LDCU.64 UR36, c[0x0][0x528] ;  /* 0x0000a500ff2477ac */ /* 0x000ea20008000a00 */
[----:B0-----:R-:W-:Y:S01]  /*0330*/  IADD3 R6, PT, PT, R0, 0xffffffe, RZ ;  /* 0x0ffffffe00067810 */ /* 0x001fe20007ffe0ff */
[----:B-1----:R-:W-:Y:S01]  /*0340*/  UISETP.NE.U32.AND UP0, UPT, UR30, URZ, UPT ;  /* 0x000000ff1e00728c */ /* 0x002fe2000bf05070 */
[----:B------:R-:W-:Y:S01]  /*0350*/  IABS R0, UR32 ;  /* 0x0000002000007c13 */ /* 0x000fe20008000000 */
[----:B----4-:R-:W-:Y:S01]  /*0360*/  ULEA UR13, UP1, UR10, UR4, 0x2 ;  /* 0x000000040a0d7291 */ /* 0x010fe2000f8210ff */
[----:B------:R0:W1:Y:S01]  /*0370*/  F2I.FTZ.U32.TRUNC.NTZ R7, R6 ;  /* 0x0000000600077305 */ /* 0x000062000021f000 */
[----:B------:R-:W-:Y:S02]  /*0380*/  UIADD3 UR12, UP2, UPT, UR8, UR12, URZ ;  /* 0x0000000c080c7290 */ /* 0x000fe4000ff5e0ff */
[----:B------:R-:W-:-:S02]  /*0390*/  ULEA.HI.X UR14, UR10, UR5, UR14, 0x2, UP1 ;  /* 0x000000050a0e7291 */ /* 0x000fc400088f140e */
[----:B------:R-:W-:Y:S01]  /*03a0*/  UIMAD UR5, UR33, UR23, UR19 ;  /* 0x00000017210572a4 */ /* 0x000fe2000f8e0213 */
[----:B------:R-:W4:Y:S01]  /*03b0*/  LDCU.64 UR22, c[0x0][0x3b0] ;  /* 0x00007600ff1677ac */ /* 0x000f220008000a00 */
[----:B0-----:R-:W-:Y:S01]  /*03c0*/  HFMA2 R6, -RZ, RZ, 0, 0 ;  /* 0x00000000ff067431 */ /* 0x001fe200000001ff */
[----:B------:R-:W-:Y:S01]  /*03d0*/  UMOV UR4, UR18 ;  /* 0x0000001200047c82 */ /* 0x000fe20008000000 */
[----:B------:R-:W-:Y:S02]  /*03e0*/  UISETP.NE.AND.EX UP0, UPT, UR31, URZ, UPT, UP0 ;  /* 0x000000ff1f00728c */ /* 0x000fe4000bf05300 */
[----:B------:R-:W-:Y:S01]  /*03f0*/  UIMAD.WIDE.U32 UR4, UR32, UR24, UR4 ;  /* 0x00000018200472a5 */ /* 0x000fe2000f8e0004 */
[----:B-1----:R-:W-:Y:S01]  /*0400*/  IADD3 R10, PT, PT, RZ, -R7, RZ ;  /* 0x80000007ff0a7210 */ /* 0x002fe20007ffe0ff */
[----:B------:R-:W0:Y:S04]  /*0410*/  LDCU.64 UR30, c[0x0][0x3e8] ;  /* 0x00007d00ff1e77ac */ /* 0x000e280008000a00 */
[----:B---3--:R-:W-:Y:S01]  /*0420*/  IMAD R3, R10, R9, RZ ;  /* 0x000000090a037224 */ /* 0x008fe200078e02ff */
[----:B------:R-:W-:Y:S01]  /*0430*/  UIMAD UR10, UR32, UR25, UR5 ;  /* 0x00000019200a72a4 */ /* 0x000fe2000f8e0205 */
[----:B------:R-:W1:Y:S02]  /*0440*/  LDCU.64 UR24, c[0x0][0x3c8] ;  /* 0x00007900ff1877ac */ /* 0x000e640008000a00 */
[----:B------:R-:W-:Y:S01]  /*0450*/  IMAD.HI.U32 R6, R7, R3, R6 ;  /* 0x0000000307067227 */ /* 0x000fe200078e0006 */
[----:B------:R-:W-:-:S02]  /*0460*/  ULEA UR15, UP3, UR12, UR6, 0x2 ;  /* 0x000000060c0f7291 */ /* 0x000fc4000f8610ff */
[----:B------:R-:W-:-:S03]  /*0470*/  UIADD3.X UR16, UPT, UPT, UR9, UR16, URZ, UP2, !UPT ;  /* 0x0000001009107290 */ /* 0x000fc600097fe4ff */
[----:B------:R-:W-:Y:S01]  /*0480*/  IMAD.HI.U32 R6, R6, R0, RZ ;  /* 0x0000000006067227 */ /* 0x000fe200078e00ff */
[----:B------:R-:W-:Y:S02]  /*0490*/  UIADD3 UR18, UP1, UPT, UR8, UR4, URZ ;  /* 0x0000000408127290 */ /* 0x000fe4000ff3e0ff */
[----:B------:R-:W-:Y:S02]  /*04a0*/  ULEA.HI.X UR16, UR12, UR7, UR16, 0x2, UP3 ;  /* 0x000000070c107291 */ /* 0x000fe400098f1410 */
[----:B------:R-:W-:Y:S01]  /*04b0*/  IADD3 R3, PT, PT, -R6, RZ, RZ ;  /* 0x000000ff06037210 */ /* 0x000fe20007ffe1ff */
[----:B----4-:R-:W-:Y:S02]  /*04c0*/  UIMAD.WIDE.U32 UR4, UR33, UR22, URZ ;  /* 0x00000016210472a5 */ /* 0x010fe4000f8e00ff */
[----:B------:R-:W-:Y:S02]  /*04d0*/  UIADD3.X UR10, UPT, UPT, UR9, UR10, URZ, UP1, !UPT ;  /* 0x0000000a090a7290 */ /* 0x000fe40008ffe4ff */
[----:B------:R-:W-:Y:S01]  /*04e0*/  IMAD R0, R9, R3, R0 ;  /* 0x0000000309007224 */ /* 0x000fe200078e0200 */
[----:B------:R-:W-:-:S02]  /*04f0*/  UIMAD.WIDE.U32 UR6, UR33, UR26, URZ ;  /* 0x0000001a210672a5 */ /* 0x000fc4000f8e00ff */
[----:B--2---:R-:W-:Y:S02]  /*0500*/  ULEA UR17, UP1, UR18, UR36, 0x2 ;  /* 0x0000002412117291 */ /* 0x004fe4000f8210ff */
[----:B------:R-:W-:Y:S01]  /*0510*/  ISETP.GT.U32.AND P2, PT, R9, R0, PT ;  /* 0x000000000900720c */ /* 0x000fe20003f44070 */
[----:B------:R-:W-:Y:S02]  /*0520*/  UIMAD UR5, UR33, UR23, UR5 ;  /* 0x00000017210572a4 */ /* 0x000fe4000f8e0205 */
[----:B------:R-:W-:Y:S02]  /*0530*/  UIMAD UR7, UR33, UR27, UR7 ;  /* 0x0000001b210772a4 */ /* 0x000fe4000f8e0207 */
[----:B------:R-:W-:Y:S01]  /*0540*/  ULEA.HI.X UR18, UR18, UR37, UR10, 0x2, UP1 ;  /* 0x0000002512127291 */ /* 0x000fe200088f140a */
[----:B------:R-:W2:Y:S01]  /*0550*/  LDCU.64 UR26, c[0x0][0x448] ;  /* 0x00008900ff1a77ac */ /* 0x000ea20008000a00 */
[----:B------:R-:W3:Y:S06]  /*0560*/  @UP0 LDCU UR23, c[0x0][0x384] ;  /* 0x00007080ff1707ac */ /* 0x000eec0008000800 */
[----:B------:R-:W-:-:S02]  /*0570*/  @!P2 IADD3 R0, PT, PT, R0, -R9, RZ ;  /* 0x800000090000a210 */ /* 0x000fc40007ffe0ff */
[----:B------:R-:W-:Y:S02]  /*0580*/  @!P2 IADD3 R6, PT, PT, R6, 0x1, RZ ;  /* 0x000000010606a810 */ /* 0x000fe40007ffe0ff */
[----:B------:R-:W-:Y:S02]  /*0590*/  ISETP.GE.U32.AND P0, PT, R0, R9, PT ;  /* 0x000000090000720c */ /* 0x000fe40003f06070 */
[----:B------:R-:W-:Y:S02]  /*05a0*/  LOP3.LUT R0, R8, UR32, RZ, 0x3c, !PT ;  /* 0x0000002008007c12 */ /* 0x000fe4000f8e3cff */
[----:B------:R-:W-:Y:S02]  /*05b0*/  @!P1 LOP3.LUT R8, RZ, R8, RZ, 0x33, !PT ;  /* 0x00000008ff089212 */ /* 0x000fe400078e33ff */
[----:B------:R-:W-:-:S07]  /*05c0*/  ISETP.GE.AND P3, PT, R0, RZ, PT ;  /* 0x000000ff0000720c */ /* 0x000fce0003f66270 */
[----:B------:R-:W-:-:S06]  /*05d0*/  @P0 IADD3 R6, PT, PT, R6, 0x1, RZ ;  /* 0x0000000106060810 */ /* 0x000fcc0007ffe0ff */
[----:B------:R-:W-:-:S04]  /*05e0*/  @!P3 IADD3 R6, PT, PT, -R6, RZ, RZ ;  /* 0x000000ff0606b210 */ /* 0x000fc80007ffe1ff */
[----:B------:R-:W-:Y:S02]  /*05f0*/  R2UR UR34, R6 ;  /* 0x00000000062272ca */ /* 0x000fe400000e0000 */
[----:B------:R-:W-:-:S13]  /*0600*/  @!P1 R2UR UR34, R8 ;  /* 0x00000000082292ca */ /* 0x000fda00000e0000 */
[----:B------:R-:W-:Y:S02]  /*0610*/  USHF.R.S32.HI UR10, URZ, 0x1f, UR34 ;  /* 0x0000001fff0a7899 */ /* 0x000fe40008011422 */
[----:B-1----:R-:W-:Y:S02]  /*0620*/  UIMAD.WIDE.U32 UR4, UR34, UR24, UR4 ;  /* 0x00000018220472a5 */ /* 0x002fe4000f8e0004 */
[----:B------:R-:W-:Y:S02]  /*0630*/  UIMAD UR11, UR10, UR24, URZ ;  /* 0x000000180a0b72a4 */ /* 0x000fe4000f8e02ff */
[----:B0-----:R-:W-:Y:S02]  /*0640*/  UIMAD UR19, UR10, UR30, URZ ;  /* 0x0000001e0a1372a4 */ /* 0x001fe4000f8e02ff */
[----:B------:R-:W-:Y:S02]  /*0650*/  UIMAD UR12, UR34, UR25, UR11 ;  /* 0x00000019220c72a4 */ /* 0x000fe4000f8e020b */
[----:B------:R-:W-:-:S02]  /*0660*/  UIMAD UR22, UR34, UR31, UR19 ;  /* 0x0000001f221672a4 */ /* 0x000fc4000f8e0213 */
[----:B------:R-:W-:Y:S02]  /*0670*/  UIADD3 UR19, UP1, UPT, UR8, UR4, URZ ;  /* 0x0000000408137290 */ /* 0x000fe4000ff3e0ff */
[----:B------:R-:W-:Y:S01]  /*0680*/  UIADD3 UR4, UPT, UPT, UR5, UR12, URZ ;  /* 0x0000000c05047290 */ /* 0x000fe2000fffe0ff */
[----:B------:R-:W0:Y:S01]  /*0690*/  @UP0 LDCU UR5, c[0x0][0x38c] ;  /* 0x00007180ff0507ac */ /* 0x000e220008000800 */
[----:B------:R-:W-:Y:S01]  /*06a0*/  UIMAD.WIDE.U32 UR10, UR34, UR30, UR6 ;  /* 0x0000001e220a72a5 */ /* 0x000fe2000f8e0006 */
[----:B------:R-:W1:Y:S01]  /*06b0*/  @UP0 LDCU.64 UR30, c[0x0][0x480] ;  /* 0x00009000ff1e07ac */ /* 0x000e620008000a00 */
[----:B--2---:R-:W-:Y:S02]  /*06c0*/  ULEA UR20, UP2, UR19, UR26, 0x2 ;  /* 0x0000001a13147291 */ /* 0x004fe4000f8410ff */
[----:B------:R-:W-:Y:S01]  /*06d0*/  UIADD3.X UR4, UPT, UPT, UR9, UR4, URZ, UP1, !UPT ;  /* 0x0000000409047290 */ /* 0x000fe20008ffe4ff */
[----:B------:R-:W2:Y:S03]  /*06e0*/  LDCU.64 UR24, c[0x0][0x450] ;  /* 0x00008a00ff1877ac */ /* 0x000ea60008000a00 */
[----:B------:R-:W-:-:S02]  /*06f0*/  ULEA.HI.X UR19, UR19, UR27, UR4, 0x2, UP2 ;  /* 0x0000001b13137291 */ /* 0x000fc400090f1404 */
[----:B---3--:R-:W-:Y:S02]  /*0700*/  @UP0 UIMAD UR4, UR33, UR23, UR32 ;  /* 0x00000017210402a4 */ /* 0x008fe4000f8e0220 */
[----:B------:R-:W-:Y:S02]  /*0710*/  UIADD3 UR23, UP1, UPT, UR8, UR10, URZ ;  /* 0x0000000a08177290 */ /* 0x000fe4000ff3e0ff */
[----:B------:R-:W-:Y:S01]  /*0720*/  @UP0 UIMAD UR4, UR4, UR21, URZ ;  /* 0x00000015040402a4 */ /* 0x000fe2000f8e02ff */
[----:B------:R-:W-:Y:S01]  /*0730*/  UMOV UR7, URZ ;  /* 0x000000ff00077c82 */ /* 0x000fe20008000000 */
[----:B------:R-:W-:Y:S02]  /*0740*/  UMOV UR6, URZ ;  /* 0x000000ff00067c82 */ /* 0x000fe40008000000 */
[----:B0-----:R-:W-:Y:S02]  /*0750*/  @UP0 UIMAD UR8, UR4, UR5, URZ ;  /* 0x00000005040802a4 */ /* 0x001fe4000f8e02ff */
[----:B------:R-:W-:Y:S01]  /*0760*/  UIADD3 UR10, UPT, UPT, UR11, UR22, URZ ;  /* 0x000000160b0a7290 */ /* 0x000fe2000fffe0ff */
[----:B------:R-:W-:Y:S01]  /*0770*/  UMOV UR4, URZ ;  /* 0x000000ff00047c82 */ /* 0x000fe20008000000 */
[----:B------:R-:W-:Y:S01]  /*0780*/  UMOV UR5, URZ ;  /* 0x000000ff00057c82 */ /* 0x000fe20008000000 */
[----:B-1----:R-:W-:-:S02]  /*0790*/  @UP0 UIMAD.WIDE UR4, UR8, 0x8, UR30 ;  /* 0x00000008080408a5 */ /* 0x002fc4000f8e021e */
[----:B------:R-:W-:Y:S02]  /*07a0*/  UISETP.GE.AND UP0, UPT, UR21, 0x1, UPT ;  /* 0x000000011500788c */ /* 0x000fe4000bf06270 */
[----:B--2---:R-:W-:Y:S02]  /*07b0*/  ULEA UR22, UP2, UR23, UR24, 0x2 ;  /* 0x0000001817167291 */ /* 0x004fe4000f8410ff */
[----:B------:R-:W-:-:S04]  /*07c0*/  UIADD3.X UR9, UPT, UPT, UR9, UR10, URZ, UP1, !UPT ;  /* 0x0000000a09097290 */ /* 0x000fc80008ffe4ff */
[----:B------:R-:W-:Y:S01]  /*07d0*/  ULEA.HI.X UR23, UR23, UR25, UR9, 0x2, UP2 ;  /* 0x0000001917177291 */ /* 0x000fe200090f1409 */
[----:B------:R-:W-:Y:S02]  /*07e0*/  @P4 R2UR UR7, R2 ;  /* 0x00000000020742ca */ /* 0x000fe400000e0000 */
[----:B------:R-:W-:Y:S01]  /*07f0*/  @P5 R2UR UR6, R4 ;  /* 0x00000000040652ca */ /* 0x000fe200000e0000 */
[----:B------:R-:W-:-:S14]  /*0800*/  BRA.U !UP0, `(.L_x_4704) ;  /* 0x0000009108ec7547 */ /* 0x000fdc000b800000 */
[----:B------:R-:W0:Y:S01]  /*0810*/  S2R R167, SR_TID.X ;  /* 0x0000000000a77919 */ /* 0x000e220000002100 */
[----:B------:R-:W1:Y:S01]  /*0820*/  S2UR UR21, SR_CgaCtaId ;  /* 0x00000000001579c3 */ /* 0x000e620000008800 */
[----:B------:R-:W2:Y:S01]  /*0830*/  LDCU.64 UR8, c[0x0][0x3a0] ;  /* 0x00007400ff0877ac */ /* 0x000ea20008000a00 */
[----:B------:R-:W-:Y:S02]  /*0840*/  MOV R169, RZ ;  /* 0x000000ff00a97202 */ /* 0x000fe40000000f00 */
[----:B------:R-:W-:Y:S01]  /*0850*/  MOV R170, RZ ;  /* 0x000000ff00aa7202 */ /* 0x000fe20000000f00 */
[----:B------:R-:W3:Y:S01]  /*0860*/  LDCU UR12, c[0x0][0x394] ;  /* 0x00007280ff0c77ac */ /* 0x000ee20008000800 */
[----:B--2---:R-:W-:-:S03]  /*0870*/  UIMAD.WIDE.U32 UR10, UR32, UR8, URZ ;  /* 0x00000008200a72a5 */ /* 0x004fc6000f8e00ff */
[----:B------:R-:W-:Y:S01]  /*0880*/  UMOV UR8, 0x400 ;  /* 0x0000040000087882 */ /* 0x000fe20000000000 */
[----:B------:R-:W-:Y:S02]  /*0890*/  UIMAD UR9, UR32, UR9, UR11 ;  /* 0x00000009200972a4 */ /* 0x000fe4000f8e020b */
[----:B-1----:R-:W-:-:S03]  /*08a0*/  ULEA UR8, UR21, UR8, 0x18 ;  /* 0x0000000815087291 */ /* 0x002fc6000f8ec0ff */
[----:B------:R-:W-:Y:S01]  /*08b0*/  UMOV UR21, UR22 ;  /* 0x0000001600157c82 */ /* 0x000fe20008000000 */
[----:B------:R-:W-:Y:S01]  /*08c0*/  UMOV UR22, UR23 ;  /* 0x0000001700167c82 */ /* 0x000fe20008000000 */
[C---:B0-----:R-:W-:Y:S02]  /*08d0*/  SHF.L.U32 R0, R167.reuse, 0x4, RZ ;  /* 0x00000004a7007819 */ /* 0x041fe400000006ff */
[C---:B------:R-:W-:Y:S02]  /*08e0*/  LEA.HI R165, R167.reuse, R167, RZ, 0x1b ;  /* 0x000000a7a7a57211 */ /* 0x040fe400078fd8ff */
[----:B------:R-:W-:Y:S02]  /*08f0*/  LOP3.LUT R0, R0, 0x3e00, RZ, 0xc0, !PT ;  /* 0x00003e0000007812 */ /* 0x000fe400078ec0ff */
[----:B------:R-:W-:Y:S02]  /*0900*/  LOP3.LUT R166, R167, 0x1f, RZ, 0xc0, !PT ;  /* 0x0000001fa7a67812 */ /* 0x000fe400078ec0ff */
        /* <DEDUP_REMOVED lines=18> */
.L_x_4783:
[----:B0-----:R-:W0:Y:S01]  /*0a30*/  LDCU UR23, c[0x0][0x388] ;  /* 0x00007100ff1777ac */ /* 0x001e220008000800 */
[----:B------:R-:W-:Y:S02]  /*0a40*/  SHF.L.U32 R2, R168, 0x2, RZ ;  /* 0x00000002a8027819 */ /* 0x000fe400000006ff */
[----:B------:R-:W-:Y:S02]  /*0a50*/  CS2R R12, SRZ ;  /* 0x00000000000c7805 */ /* 0x000fe4000001ff00 */
[----:B------:R-:W-:Y:S01]  /*0a60*/  MOV R0, RZ ;  /* 0x000000ff00007202 */ /* 0x000fe20000000f00 */
        /* <DEDUP_REMOVED lines=9> */
[----:B------:R-:W-:-:S02]  /*0b00*/  IADD3.X R3, PT, PT, RZ, UR18, RZ, P0, !PT ;  /* 0x00000012ff037c10 */ /* 0x000fc400087fe4ff */
[----:B------:R-:W-:Y:S02]  /*0b10*/  CS2R R16, SRZ ;  /* 0x0000000000107805 */ /* 0x000fe4000001ff00 */
[----:B------:R-:W-:Y:S02]  /*0b20*/  IADD3.X R121, PT, PT, RZ, UR16, RZ, P1, !PT ;  /* 0x00000010ff797c10 */ /* 0x000fe40008ffe4ff */
[----:B------:R-:W-:Y:S01]  /*0b30*/  CS2R R18, SRZ ;  /* 0x0000000000127805 */ /* 0x000fe2000001ff00 */
[----:B------:R-:W-:Y:S01]  /*0b40*/  HFMA2 R23, -RZ, RZ, 0, 0 ;  /* 0x00000000ff177431 */ /* 0x000fe200000001ff */
        /* <DEDUP_REMOVED lines=13> */
[----:B------:R-:W5:Y:S04]  /*0c20*/  @!P6 LDG.E R9, desc[UR28][R4.64+0x180] ;  /* 0x0001801c0409e981 */ /* 0x000f68000c1e1900 */
[----:B------:R-:W5:Y:S01]  /*0c30*/  @!P0 LDG.E R13, desc[UR28][R4.64+0x380] ;  /* 0x0003801c040d8981 */ /* 0x000f62000c1e1900 */
[----:B------:R-:W-:-:S02]  /*0c40*/  ISETP.GE.AND P0, PT, R156, UR23, PT ;  /* 0x000000179c007c0c */ /* 0x000fc4000bf06270 */
[----:B------:R-:W-:Y:S01]  /*0c50*/  ISETP.GE.AND P1, PT, R154, UR23, PT ;  /* 0x000000179a007c0c */ /* 0x000fe2000bf26270 */
[----:B------:R-:W5:Y:S01]  /*0c60*/  @!P3 LDG.E R10, desc[UR28][R4.64+0x300] ;  /* 0x0003001c040ab981 */ /* 0x000f62000c1e1900 */
[----:B------:R-:W-:Y:S02]  /*0c70*/  ISETP.GE.AND P2, PT, R153, UR23, PT ;  /* 0x0000001799007c0c */ /* 0x000fe4000bf46270 */
[----:B------:R-:W-:Y:S01]  /*0c80*/  ISETP.GE.AND P3, PT, R152, UR23, PT ;  /* 0x0000001798007c0c */ /* 0x000fe2000bf66270 */
[----:B------:R-:W5:Y:S04]  /*0c90*/  @!P5 LDG.E R8, desc[UR28][R4.64+0x200] ;  /* 0x0002001c0408d981 */ /* 0x000f68000c1e1900 */
[----:B------:R-:W5:Y:S04]  /*0ca0*/  @!P4 LDG.E R11, desc[UR28][R4.64+0x280] ;  /* 0x0002801c040bc981 */ /* 0x000f68000c1e1900 */
[----:B------:R-:W5:Y:S01]  /*0cb0*/  @!P0 LDG.E R12, desc[UR28][R4.64+0x400] ;  /* 0x0004001c040c8981 */ /* 0x000f62000c1e1900 */
[----:B------:R-:W-:-:S02]  /*0cc0*/  ISETP.GE.AND P0, PT, R155, UR23, PT ;  /* 0x000000179b007c0c */ /* 0x000fc4000bf06270 */
[----:B------:R-:W-:Y:S01]  /*0cd0*/  ISETP.GE.AND P4, PT, R151, UR23, PT ;  /* 0x0000001797007c0c */ /* 0x000fe2000bf86270 */
[----:B------:R-:W5:Y:S01]  /*0ce0*/  @!P1 LDG.E R14, desc[UR28][R4.64+0x500] ;  /* 0x0005001c040e9981 */ /* 0x000f62000c1e1900 */
[----:B------:R-:W-:-:S03]  /*0cf0*/  ISETP.GE.AND P5, PT, R150, UR23, PT ;  /* 0x0000001796007c0c */ /* 0x000fc6000bfa6270 */
[----:B------:R-:W5:Y:S01]  /*0d00*/  @!P2 LDG.E R17, desc[UR28][R4.64+0x580] ;  /* 0x0005801c0411a981 */ /* 0x000f62000c1e1900 */
[----:B------:R-:W-:-:S03]  /*0d10*/  ISETP.GE.AND P6, PT, R149, UR23, PT ;  /* 0x0000001795007c0c */ /* 0x000fc6000bfc6270 */
[----:B------:R-:W5:Y:S04]  /*0d20*/  @!P3 LDG.E R16, desc[UR28][R4.64+0x600] ;  /* 0x0006001c0410b981 */ /* 0x000f68000c1e1900 */
[----:B------:R-:W5:Y:S04]  /*0d30*/  @!P0 LDG.E R15, desc[UR28][R4.64+0x480] ;  /* 0x0004801c040f8981 */ /* 0x000f68000c1e1900 */
[----:B------:R-:W5:Y:S04]  /*0d40*/  @!P4 LDG.E R19, desc[UR28][R4.64+0x680] ;  /* 0x0006801c0413c981 */ /* 0x000f68000c1e1900 */
[----:B------:R-:W5:Y:S04]  /*0d50*/  @!P5 LDG.E R18, desc[UR28][R4.64+0x700] ;  /* 0x0007001c0412d981 */ /* 0x000f68000c1e1900 */
[----:B------:R0:W5:Y:S01]  /*0d60*/  @!P6 LDG.E R23, desc[UR28][R4.64+0x780] ;  /* 0x0007801c0417e981 */ /* 0x000162000c1e1900 */
[----:B------:R-:W1:Y:S01]  /*0d70*/  S2R R148, SR_LANEID ;  /* 0x0000000000947919 */ /* 0x000e620000000000 */
[----:B------:R-:W0:Y:S01]  /*0d80*/  S2UR UR8, SR_CgaCtaId ;  /* 0x00000000000879c3 */ /* 0x000e220000008800 */
[----:B------:R-:W-:-:S04]  /*0d90*/  SHF.L.U32 R20, R167, 0x4, RZ ;  /* 0x00000004a7147819 */ /* 0x000fc800000006ff */
[----:B------:R-:W-:Y:S01]  /*0da0*/  LOP3.LUT R25, R20, 0x3e00, RZ, 0xc0, !PT ;  /* 0x00003e0014197812 */ /* 0x000fe200078ec0ff */
[----:B------:R-:W-:Y:S02]  /*0db0*/  UMOV UR25, 0x400 ;  /* 0x0000040000197882 */ /* 0x000fe40000000000 */
[----:B0-----:R-:W-:Y:S01]  /*0dc0*/  ULEA UR25, UR8, UR25, 0x18 ;  /* 0x0000001908197291 */ /* 0x001fe2000f8ec0ff */
[----:B-1----:R-:W-:-:S04]  /*0dd0*/  IADD3 R25, PT, PT, R25, R148, RZ ;  /* 0x0000009419197210 */ /* 0x002fc80007ffe0ff */
[CC--:B------:R-:W-:Y:S01]  /*0de0*/  LEA.HI.SX32 R147, R25.reuse, R25.reuse, 0x1b ;  /* 0x0000001919937211 */ /* 0x0c0fe200078fdaff */
[C---:B------:R-:W-:Y:S01]  /*0df0*/  VIADD R4, R25.reuse, 0x20 ;  /* 0x0000002019047836 */ /* 0x040fe20000000000 */
[----:B------:R-:W-:Y:S02]  /*0e00*/  IADD3 R20, PT, PT, R25, 0x40, RZ ;  /* 0x0000004019147810 */ /* 0x000fe40007ffe0ff */
[----:B------:R-:W-:Y:S02]  /*0e10*/  LEA R147, R147, UR25, 0x2 ;  /* 0x0000001993937c11 */ /* 0x000fe4000f8e10ff */
[C---:B------:R-:W-:Y:S02]  /*0e20*/  IADD3 R22, PT, PT, R25.reuse, 0x60, RZ ;  /* 0x0000006019167810 */ /* 0x040fe40007ffe0ff */
[----:B------:R-:W-:Y:S02]  /*0e30*/  LEA.HI.SX32 R4, R4, R25, 0x1b ;  /* 0x0000001904047211 */ /* 0x000fe400078fdaff */
[----:B------:R-:W-:-:S02]  /*0e40*/  IADD3 R24, PT, PT, R25, 0x80, RZ ;  /* 0x0000008019187810 */ /* 0x000fc40007ffe0ff */
[-C--:B------:R-:W-:Y:S02]  /*0e50*/  LEA.HI.SX32 R20, R20, R25.reuse, 0x1b ;  /* 0x0000001914147211 */ /* 0x080fe400078fdaff */
[-C--:B------:R-:W-:Y:S02]  /*0e60*/  LEA.HI.SX32 R22, R22, R25.reuse, 0x1b ;  /* 0x0000001916167211 */ /* 0x080fe400078fdaff */
[----:B------:R-:W-:Y:S02]  /*0e70*/  LEA R146, R4, UR25, 0x2 ;  /* 0x0000001904927c11 */ /* 0x000fe4000f8e10ff */
[----:B------:R-:W-:Y:S02]  /*0e80*/  LEA.HI.SX32 R24, R24, R25, 0x1b ;  /* 0x0000001918187211 */ /* 0x000fe400078fdaff */
[C---:B------:R-:W-:Y:S02]  /*0e90*/  IADD3 R4, PT, PT, R25.reuse, 0xe0, RZ ;  /* 0x000000e019047810 */ /* 0x040fe40007ffe0ff */
[----:B------:R-:W-:-:S02]  /*0ea0*/  IADD3 R26, PT, PT, R25, 0xa0, RZ ;  /* 0x000000a0191a7810 */ /* 0x000fc40007ffe0ff */
[----:B------:R-:W-:Y:S02]  /*0eb0*/  LEA R145, R20, UR25, 0x2 ;  /* 0x0000001914917c11 */ /* 0x000fe4000f8e10ff */
[----:B------:R-:W-:Y:S02]  /*0ec0*/  LEA R144, R22, UR25, 0x2 ;  /* 0x0000001916907c11 */ /* 0x000fe4000f8e10ff */
[----:B------:R-:W-:Y:S02]  /*0ed0*/  LEA R143, R24, UR25, 0x2 ;  /* 0x00000019188f7c11 */ /* 0x000fe4000f8e10ff */
[-C--:B------:R-:W-:Y:S02]  /*0ee0*/  LEA.HI.SX32 R4, R4, R25.reuse, 0x1b ;  /* 0x0000001904047211 */ /* 0x080fe400078fdaff */
[----:B------:R-:W-:Y:S02]  /*0ef0*/  IADD3 R20, PT, PT, R25, 0x100, RZ ;  /* 0x0000010019147810 */ /* 0x000fe40007ffe0ff */
[----:B------:R-:W-:-:S02]  /*0f00*/  LEA.HI.SX32 R26, R26, R25, 0x1b ;  /* 0x000000191a1a7211 */ /* 0x000fc400078fdaff */
[C---:B------:R-:W-:Y:S02]  /*0f10*/  IADD3 R22, PT, PT, R25.reuse, 0x120, RZ ;  /* 0x0000012019167810 */ /* 0x040fe40007ffe0ff */
        /* <DEDUP_REMOVED lines=17> */
[----:B------:R-:W-:Y:S02]  /*1030*/  MOV R32, RZ ;  /* 0x000000ff00207202 */ /* 0x000fe40000000f00 */
[----:B------:R-:W-:Y:S02]  /*1040*/  P2R R31, PR, RZ, 0x2 ;  /* 0x00000002ff1f7803 */ /* 0x000fe40000000000 */
[----:B------:R-:W-:-:S02]  /*1050*/  P2R R29, PR, RZ, 0x4 ;  /* 0x00000004ff1d7803 */ /* 0x000fc40000000000 */
[----:B------:R-:W-:Y:S02]  /*1060*/  ISETP.GE.AND P1, PT, R161, UR23, PT ;  /* 0x00000017a1007c0c */ /* 0x000fe4000bf26270 */
[----:B------:R-:W-:Y:S02]  /*1070*/  P2R R27, PR, RZ, 0x8 ;  /* 0x00000008ff1b7803 */ /* 0x000fe40000000000 */
[----:B------:R-:W-:Y:S02]  /*1080*/  ISETP.GE.AND P2, PT, R162, UR23, PT ;  /* 0x00000017a2007c0c */ /* 0x000fe4000bf46270 */
[----:B------:R-:W-:Y:S01]  /*1090*/  ISETP.GE.AND P3, PT, R163, UR23, PT ;  /* 0x00000017a3007c0c */ /* 0x000fe2000bf66270 */
[----:B------:R-:W-:Y:S01]  /*10a0*/  HFMA2 R5, -RZ, RZ, 0, 0 ;  /* 0x00000000ff057431 */ /* 0x000fe200000001ff */
[----:B------:R-:W-:Y:S02]  /*10b0*/  MOV R36, RZ ;  /* 0x000000ff00247202 */ /* 0x000fe40000000f00 */
[----:B------:R-:W-:-:S02]  /*10c0*/  MOV R34, RZ ;  /* 0x000000ff00227202 */ /* 0x000fc40000000f00 */
[----:B------:R-:W-:Y:S02]  /*10d0*/  MOV R40, RZ ;  /* 0x000000ff00287202 */ /* 0x000fe40000000f00 */
[----:B------:R-:W-:Y:S01]  /*10e0*/  MOV R38, RZ ;  /* 0x000000ff00267202 */ /* 0x000fe20000000f00 */
[----:B------:R-:W-:Y:S01]  /*10f0*/  HFMA2 R44, -RZ, RZ, 0, 0 ;  /* 0x00000000ff2c7431 */ /* 0x000fe200000001ff */
[----:B------:R-:W-:Y:S01]  /*1100*/  MOV R42, RZ ;  /* 0x000000ff002a7202 */ /* 0x000fe20000000f00 */
[----:B------:R-:W-:Y:S01]  /*1110*/  HFMA2 R46, -RZ, RZ, 0, 0 ;  /* 0x00000000ff2e7431 */ /* 0x000fe200000001ff */
[----:B--2---:R0:W-:Y:S02]  /*1120*/  STS [R147], R0 ;  /* 0x0000000093007388 */ /* 0x0041e40000000800 */
[----:B0-----:R-:W-:Y:S02]  /*1130*/  IADD3 R0, PT, PT, R25, 0xc0, RZ ;  /* 0x000000c019007810 */ /* 0x001fe40007ffe0ff */
[----:B---3--:R-:W-:Y:S02]  /*1140*/  STS [R146+0x80], R7 ;  /* 0x0000800792007388 */ /* 0x008fe40000000800 */
[----:B------:R-:W-:-:S02]  /*1150*/  LEA.HI.SX32 R0, R0, R25, 0x1b ;  /* 0x0000001900007211 */ /* 0x000fc400078fdaff */
[----:B----4-:R0:W-:Y:S02]  /*1160*/  STS [R145+0x100], R6 ;  /* 0x0001000691007388 */ /* 0x0101e40000000800 */
[----:B------:R-:W-:Y:S02]  /*1170*/  LEA R141, R0, UR25, 0x2 ;  /* 0x00000019008d7c11 */ /* 0x000fe4000f8e10ff */
[----:B-----5:R-:W-:Y:S01]  /*1180*/  STS [R144+0x180], R9 ;  /* 0x0001800990007388 */ /* 0x020fe20000000800 */
[----:B------:R-:W-:-:S03]  /*1190*/  IADD3 R0, PT, PT, R25, 0x160, RZ ;  /* 0x0000016019007810 */ /* 0x000fc60007ffe0ff */
[----:B------:R1:W-:Y:S01]  /*11a0*/  STS [R143+0x200], R8 ;  /* 0x000200088f007388 */ /* 0x0003e20000000800 */
[C---:B0-----:R-:W-:Y:S02]  /*11b0*/  IADD3 R6, PT, PT, R25.reuse, 0x1a0, RZ ;  /* 0x000001a019067810 */ /* 0x041fe40007ffe0ff */
[-C--:B------:R-:W-:Y:S01]  /*11c0*/  LEA.HI.SX32 R0, R0, R25.reuse, 0x1b ;  /* 0x0000001900007211 */ /* 0x080fe200078fdaff */
[----:B------:R-:W-:Y:S01]  /*11d0*/  STS [R142+0x280], R11 ;  /* 0x0002800b8e007388 */ /* 0x000fe20000000800 */
[-C--:B------:R-:W-:Y:S01]  /*11e0*/  LEA.HI.SX32 R6, R6, R25.reuse, 0x1b ;  /* 0x0000001906067211 */ /* 0x080fe200078fdaff */
[----:B-1----:R-:W-:Y:S02]  /*11f0*/  VIADD R8, R25, 0x1c0 ;  /* 0x000001c019087836 */ /* 0x002fe40000000000 */
        /* <DEDUP_REMOVED lines=80> */
[----:B------:R-:W-:-:S02]  /*1700*/  HFMA2 R7, -RZ, RZ, 0, 0 ;  /* 0x00000000ff077431 */ /* 0x000fc400000001ff */
[----:B------:R-:W-:-:S03]  /*1710*/  HFMA2 R11, -RZ, RZ, 0, 0 ;  /* 0x00000000ff0b7431 */ /* 0x000fc600000001ff */
[----:B------:R-:W2:Y:S01]  /*1720*/  @!P0 LDG.E R32, desc[UR28][R120.64] ;  /* 0x0000001c78208981 */ /* 0x000ea2000c1e1900 */
[----:B------:R-:W-:-:S03]  /*1730*/  ISETP.GE.AND P0, PT, R160, UR23, PT ;  /* 0x00000017a0007c0c */ /* 0x000fc6000bf06270 */
[----:B------:R-:W3:Y:S01]  /*1740*/  @!P1 LDG.E R7, desc[UR28][R120.64+0x180] ;  /* 0x0001801c78079981 */ /* 0x000ee2000c1e1900 */
[----:B------:R-:W-:-:S03]  /*1750*/  ISETP.GE.AND P1, PT, R157, UR23, PT ;  /* 0x000000179d007c0c */ /* 0x000fc6000bf26270 */
[----:B------:R-:W4:Y:S01]  /*1760*/  @!P2 LDG.E R34, desc[UR28][R120.64+0x100] ;  /* 0x0001001c7822a981 */ /* 0x000f22000c1e1900 */
[----:B------:R-:W-:-:S03]  /*1770*/  ISETP.GE.AND P2, PT, R158, UR23, PT ;  /* 0x000000179e007c0c */ /* 0x000fc6000bf46270 */
[----:B------:R-:W5:Y:S04]  /*1780*/  @!P3 LDG.E R5, desc[UR28][R120.64+0x80] ;  /* 0x0000801c7805b981 */ /* 0x000f68000c1e1900 */
[----:B------:R-:W3:Y:S01]  /*1790*/  @!P0 LDG.E R36, desc[UR28][R120.64+0x200] ;  /* 0x0002001c78248981 */ /* 0x000ee2000c1e1900 */
[----:B------:R-:W-:Y:S02]  /*17a0*/  ISETP.GE.AND P0, PT, R156, UR23, PT ;  /* 0x000000179c007c0c */ /* 0x000fe4000bf06270 */
[----:B------:R-:W-:Y:S01]  /*17b0*/  ISETP.GE.AND P3, PT, R159, UR23, PT ;  /* 0x000000179f007c0c */ /* 0x000fe2000bf66270 */
[----:B------:R-:W-:Y:S01]  /*17c0*/  HFMA2 R9, -RZ, RZ, 0, 0 ;  /* 0x00000000ff097431 */ /* 0x000fe200000001ff */
[----:B------:R-:W3:Y:S01]  /*17d0*/  @!P1 LDG.E R11, desc[UR28][R120.64+0x380] ;  /* 0x0003801c780b9981 */ /* 0x000ee2000c1e1900 */
[----:B------:R-:W-:Y:S01]  /*17e0*/  ISETP.NE.AND P1, PT, R31, RZ, PT ;  /* 0x000000ff1f00720c */ /* 0x000fe20003f25270 */
[----:B------:R-:W-:-:S02]  /*17f0*/  HFMA2 R13, -RZ, RZ, 0, 0 ;  /* 0x00000000ff0d7431 */ /* 0x000fc400000001ff */
[----:B------:R-:W3:Y:S01]  /*1800*/  @!P2 LDG.E R38, desc[UR28][R120.64+0x300] ;  /* 0x0003001c7826a981 */ /* 0x000ee2000c1e1900 */
[----:B------:R-:W-:Y:S01]  /*1810*/  ISETP.NE.AND P2, PT, R29, RZ, PT ;  /* 0x000000ff1d00720c */ /* 0x000fe20003f45270 */
[----:B------:R-:W-:Y:S01]  /*1820*/  IMAD.MOV.U32 R15, RZ, RZ, RZ ;  /* 0x000000ffff0f7224 */ /* 0x000fe200078e00ff */
[----:B------:R-:W-:Y:S01]  /*1830*/  MOV R17, RZ ;  /* 0x000000ff00117202 */ /* 0x000fe20000000f00 */
[----:B------:R-:W3:Y:S04]  /*1840*/  @!P5 LDG.E R46, desc[UR28][R120.64+0x700] ;  /* 0x0007001c782ed981 */ /* 0x000ee8000c1e1900 */
[----:B------:R-:W3:Y:S01]  /*1850*/  @!P0 LDG.E R40, desc[UR28][R120.64+0x400] ;  /* 0x0004001c78288981 */ /* 0x000ee2000c1e1900 */
[----:B------:R-:W-:-:S03]  /*1860*/  ISETP.NE.AND P0, PT, R33, RZ, PT ;  /* 0x000000ff2100720c */ /* 0x000fc60003f05270 */
[----:B------:R-:W3:Y:S01]  /*1870*/  @!P3 LDG.E R9, desc[UR28][R120.64+0x280] ;  /* 0x0002801c7809b981 */ /* 0x000ee2000c1e1900 */
[----:B------:R-:W-:Y:S02]  /*1880*/  ISETP.NE.AND P3, PT, R27, RZ, PT ;  /* 0x000000ff1b00720c */ /* 0x000fe40003f65270 */
[----:B------:R-:W-:Y:S01]  /*1890*/  MOV R19, RZ ;  /* 0x000000ff00137202 */ /* 0x000fe20000000f00 */
        /* <DEDUP_REMOVED lines=8> */
[----:B------:R-:W-:Y:S01]  /*1920*/  P2R R10, PR, RZ, 0x2 ;  /* 0x00000002ff0a7803 */ /* 0x000fe20000000000 */
[----:B------:R-:W-:Y:S01]  /*1930*/  HFMA2 R0, -RZ, RZ, 0, 0 ;  /* 0x00000000ff007431 */ /* 0x000fe200000001ff */
[----:B------:R-:W-:Y:S01]  /*1940*/  ISETP.GE.AND P1, PT, R163, UR23, PT ;  /* 0x00000017a3007c0c */ /* 0x000fe2000bf26270 */
[----:B--2---:R-:W-:Y:S04]  /*1950*/  STS [R147], R32 ;  /* 0x0000002093007388 */ /* 0x004fe80000000800 */
[----:B-----5:R0:W-:Y:S04]  /*1960*/  STS [R146+0x80], R5 ;  /* 0x0000800592007388 */ /* 0x0201e80000000800 */
[----:B----4-:R-:W-:Y:S04]  /*1970*/  STS [R145+0x100], R34 ;  /* 0x0001002291007388 */ /* 0x010fe80000000800 */
[----:B---3--:R1:W-:Y:S04]  /*1980*/  STS [R144+0x180], R7 ;  /* 0x0001800790007388 */ /* 0x0083e80000000800 */
        /* <DEDUP_REMOVED lines=25> */
[----:B------:R0:W3:Y:S04]  /*1b20*/  LDS R54, [R110+0x30] ;  /* 0x000030006e367984 */ /* 0x0000e80000000800 */
[----:B------:R0:W3:Y:S04]  /*1b30*/  LDS R49, [R108+0x34] ;  /* 0x000034006c317984 */ /* 0x0000e80000000800 */
[----:B------:R1:W3:Y:S04]  /*1b40*/  LDS R46, [R106+0x38] ;  /* 0x000038006a2e7984 */ /* 0x0002e80000000800 */
[----:B------:R2:W3:Y:S01]  /*1b50*/  LDS R41, [R107+0x3c] ;  /* 0x00003c006b297984 */ /* 0x0004e20000000800 */
[----:B------:R-:W-:Y:S01]  /*1b60*/  BAR.SYNC.DEFER_BLOCKING 0x0 ;  /* 0x0000000000007b1d */ /* 0x000fe20000010000 */
[----:B0-----:R-:W-:-:S02]  /*1b70*/  CS2R R4, SRZ ;  /* 0x0000000000047805 */ /* 0x001fc4000001ff00 */
[----:B-1----:R-:W-:-:S03]  /*1b80*/  CS2R R6, SRZ ;  /* 0x0000000000067805 */ /* 0x002fc6000001ff00 */
[----:B------:R-:W5:Y:S01]  /*1b90*/  @!P0 LDG.E R0, desc[UR28][R2.64] ;  /* 0x0000001c02008981 */ /* 0x000f62000c1e1900 */
[----:B------:R-:W-:-:S03]  /*1ba0*/  ISETP.GE.AND P0, PT, R162, UR23, PT ;  /* 0x00000017a2007c0c */ /* 0x000fc6000bf06270 */
[----:B------:R-:W5:Y:S01]  /*1bb0*/  @!P1 LDG.E R5, desc[UR28][R2.64+0x80] ;  /* 0x0000801c02059981 */ /* 0x000f62000c1e1900 */
[----:B------:R-:W-:-:S09]  /*1bc0*/  ISETP.GE.AND P1, PT, R161, UR23, PT ;  /* 0x00000017a1007c0c */ /* 0x000fd2000bf26270 */
[----:B------:R-:W5:Y:S01]  /*1bd0*/  @!P0 LDG.E R4, desc[UR28][R2.64+0x100] ;  /* 0x0001001c02048981 */ /* 0x000f62000c1e1900 */
[----:B------:R-:W-:-:S03]  /*1be0*/  ISETP.GE.AND P0, PT, R160, UR23, PT ;  /* 0x00000017a0007c0c */ /* 0x000fc6000bf06270 */
[----:B------:R-:W5:Y:S01]  /*1bf0*/  @!P1 LDG.E R7, desc[UR28][R2.64+0x180] ;  /* 0x0001801c02079981 */ /* 0x000f62000c1e1900 */
[----:B------:R-:W-:Y:S02]  /*1c00*/  ISETP.GE.AND P1, PT, R159, UR23, PT ;  /* 0x000000179f007c0c */ /* 0x000fe4000bf26270 */
[----:B--2---:R-:W-:-:S07]  /*1c10*/  CS2R R8, SRZ ;  /* 0x0000000000087805 */ /* 0x004fce000001ff00 */
[----:B------:R-:W2:Y:S01]  /*1c20*/  @!P0 LDG.E R6, desc[UR28][R2.64+0x200] ;  /* 0x0002001c02068981 */ /* 0x000ea2000c1e1900 */
[----:B------:R-:W-:-:S03]  /*1c30*/  ISETP.GE.AND P0, PT, R158, UR23, PT ;  /* 0x000000179e007c0c */ /* 0x000fc6000bf06270 */
[----:B------:R-:W2:Y:S01]  /*1c40*/  @!P1 LDG.E R9, desc[UR28][R2.64+0x280] ;  /* 0x0002801c02099981 */ /* 0x000ea2000c1e1900 */
[----:B------:R-:W-:Y:S02]  /*1c50*/  ISETP.GE.AND P1, PT, R157, UR23, PT ;  /* 0x000000179d007c0c */ /* 0x000fe4000bf26270 */
[----:B---3--:R-:W-:-:S07]  /*1c60*/  MOV R11, RZ ;  /* 0x000000ff000b7202 */ /* 0x008fce0000000f00 */
[----:B------:R-:W3:Y:S01]  /*1c70*/  @!P0 LDG.E R8, desc[UR28][R2.64+0x300] ;  /* 0x0003001c02088981 */ /* 0x000ee2000c1e1900 */
[----:B------:R-:W-:-:S03]  /*1c80*/  ISETP.GE.AND P0, PT, R156, UR23, PT ;  /* 0x000000179c007c0c */ /* 0x000fc6000bf06270 */
[----:B------:R-:W3:Y:S01]  /*1c90*/  @!P1 LDG.E R11, desc[UR28][R2.64+0x380] ;  /* 0x0003801c020b9981 */ /* 0x000ee2000c1e1900 */
[----:B------:R-:W-:Y:S01]  /*1ca0*/  ISETP.NE.AND P1, PT, R10, RZ, PT ;  /* 0x000000ff0a00720c */ /* 0x000fe20003f25270 */
[----:B------:R-:W-:-:S08]  /*1cb0*/  HFMA2 R10, -RZ, RZ, 0, 0 ;  /* 0x00000000ff0a7431 */ /* 0x000fd000000001ff */
[----:B------:R-:W3:Y:S01]  /*1cc0*/  @!P0 LDG.E R10, desc[UR28][R2.64+0x400] ;  /* 0x0004001c020a8981 */ /* 0x000ee2000c1e1900 */
[----:B------:R-:W-:Y:S02]  /*1cd0*/  ISETP.NE.AND P0, PT, R12, RZ, PT ;  /* 0x000000ff0c00720c */ /* 0x000fe40003f05270 */
[----:B----4-:R-:W-:Y:S02]  /*1ce0*/  CS2R R12, SRZ ;  /* 0x00000000000c7805 */ /* 0x010fe4000001ff00 */
[----:B-----5:R-:W-:Y:S02]  /*1cf0*/  CS2R R14, SRZ ;  /* 0x00000000000e7805 */ /* 0x020fe4000001ff00 */
[----:B------:R-:W-:Y:S02]  /*1d00*/  CS2R R16, SRZ ;  /* 0x0000000000107805 */ /* 0x000fe4000001ff00 */
[----:B------:R-:W-:Y:S01]  /*1d10*/  MOV R19, RZ ;  /* 0x000000ff00137202 */ /* 0x000fe20000000f00 */
[----:B------:R-:W4:Y:S04]  /*1d20*/  @!P1 LDG.E R12, desc[UR28][R2.64+0x500] ;  /* 0x0005001c020c9981 */ /* 0x000f28000c1e1900 */
[----:B------:R-:W5:Y:S04]  /*1d30*/  @!P2 LDG.E R15, desc[UR28][R2.64+0x580] ;  /* 0x0005801c020fa981 */ /* 0x000f68000c1e1900 */
[----:B------:R-:W4:Y:S04]  /*1d40*/  @!P0 LDG.E R13, desc[UR28][R2.64+0x480] ;  /* 0x0004801c020d8981 */ /* 0x000f28000c1e1900 */
[----:B------:R-:W5:Y:S04]  /*1d50*/  @!P3 LDG.E R14, desc[UR28][R2.64+0x600] ;  /* 0x0006001c020eb981 */ /* 0x000f68000c1e1900 */
[----:B------:R-:W5:Y:S04]  /*1d60*/  @!P4 LDG.E R17, desc[UR28][R2.64+0x680] ;  /* 0x0006801c0211c981 */ /* 0x000f68000c1e1900 */
[----:B------:R-:W5:Y:S04]  /*1d70*/  @!P5 LDG.E R16, desc[UR28][R2.64+0x700] ;  /* 0x0007001c0210d981 */ /* 0x000f68000c1e1900 */
[----:B------:R-:W5:Y:S01]  /*1d80*/  @!P6 LDG.E R19, desc[UR28][R2.64+0x780] ;  /* 0x0007801c0213e981 */ /* 0x000f62000c1e1900 */
        /* <DEDUP_REMOVED lines=23> */
[----:B----4-:R0:W-:Y:S04]  /*1f00*/  STS [R138+0x480], R13 ;  /* 0x0004800d8a007388 */ /* 0x0101e80000000800 */
[----:B------:R0:W-:Y:S04]  /*1f10*/  STS [R137+0x500], R12 ;  /* 0x0005000c89007388 */ /* 0x0001e80000000800 */
[----:B-----5:R0:W-:Y:S04]  /*1f20*/  STS [R136+0x580], R15 ;  /* 0x0005800f88007388 */ /* 0x0201e80000000800 */
        /* <DEDUP_REMOVED lines=52> */
.L_x_4706:
[----:B------:R-:W-:Y:S05]  /*2270*/  BSYNC.RECONVERGENT B0 ;  /* 0x0000000000007941 */ /* 0x000fea0003800200 */
.L_x_4705:
        /* <DEDUP_REMOVED lines=34> */
.L_x_4708:
[----:B------:R-:W-:Y:S05]  /*24a0*/  BSYNC.RECONVERGENT B0 ;  /* 0x0000000000007941 */ /* 0x000fea0003800200 */
.L_x_4707:
        /* <DEDUP_REMOVED lines=34> */
.L_x_4710:
[----:B------:R-:W-:Y:S05]  /*26d0*/  BSYNC.RECONVERGENT B0 ;  /* 0x0000000000007941 */ /* 0x000fea0003800200 */
.L_x_4709:
        /* <DEDUP_REMOVED lines=34> */
.L_x_4712:
[----:B------:R-:W-:Y:S05]  /*2900*/  BSYNC.RECONVERGENT B0 ;  /* 0x0000000000007941 */ /* 0x000fea0003800200 */
.L_x_4711:
        /* <DEDUP_REMOVED lines=34> */
.L_x_4714:
[----:B------:R-:W-:Y:S05]  /*2b30*/  BSYNC.RECONVERGENT B0 ;  /* 0x0000000000007941 */ /* 0x000fea0003800200 */
.L_x_4713:
[----:B------:R-:W-:Y:S01]  /*2b40*/  BSSY.RECONVERGENT B0, `(.L_x_4715) ;  /* 0x0000024000007945 */ /* 0x000fe20003800200 */
[----:B------:R-:W-:Y:S01]  /*2b50*/  HFMA2 R58, -RZ, RZ, 0, 0 ;  /* 0x00000000ff3a7431 */ /* 0x000fe200000001ff */
[----:B------:R-:W-:Y:S01]  /*2b60*/  FSETP.GTU.FTZ.AND P4, PT, R60, 20, PT ;  /* 0x41a000003c00780b */ /* 0x000fe20003f9c000 */
[----:B------:R-:W-:Y:S01]  /*2b70*/  FADD.FTZ R57, R57, UR6 ;  /* 0x0000000639397e21 */ /* 0x000fe20008010000 */
[----:B0-----:R-:W-:Y:S01]  /*2b80*/  FFMA.FTZ R5, R105, R89, R170 ;  /* 0x0000005969057223 */ /* 0x001fe200000100aa */
        /* <DEDUP_REMOVED lines=31> */
.L_x_4716:
[----:B------:R-:W-:Y:S05]  /*2d80*/  BSYNC.RECONVERGENT B0 ;  /* 0x0000000000007941 */ /* 0x000fea0003800200 */
.L_x_4715:
[----:B------:R-:W-:Y:S01]  /*2d90*/  FFMA.FTZ R0, R104, R88, R5 ;  /* 0x0000005868007223 */ /* 0x000fe20000010005 */
[----:B------:R-:W-:Y:S01]  /*2da0*/  BSSY.RECONVERGENT B0, `(.L_x_4717) ;  /* 0x0000026000007945 */ /* 0x000fe20003800200 */
[----:B------:R-:W-:Y:S01]  /*2db0*/  HFMA2 R55, -RZ, RZ, 0, 0 ;  /* 0x00000000ff377431 */ /* 0x000fe200000001ff */
[----:B------:R-:W-:Y:S01]  /*2dc0*/  FSETP.GTU.FTZ.AND P5, PT, R57, 20, PT ;  /* 0x41a000003900780b */ /* 0x000fe20003fbc000 */
[----:B------:R-:W-:Y:S01]  /*2dd0*/  FADD.FTZ R54, R54, UR6 ;  /* 0x0000000636367e21 */ /* 0x000fe20008010000 */
        /* <DEDUP_REMOVED lines=34> */
.L_x_4718:
[----:B------:R-:W-:Y:S05]  /*3000*/  BSYNC.RECONVERGENT B0 ;  /* 0x0000000000007941 */ /* 0x000fea0003800200 */
.L_x_4717:
        /* <DEDUP_REMOVED lines=38> */
.L_x_4720:
[----:B------:R-:W-:Y:S05]  /*3270*/  BSYNC.RECONVERGENT B0 ;  /* 0x0000000000007941 */ /* 0x000fea0003800200 */
.L_x_4719:
        /* <DEDUP_REMOVED lines=39> */
.L_x_4722:
[----:B------:R-:W-:Y:S05]  /*34f0*/  BSYNC.RECONVERGENT B0 ;  /* 0x0000000000007941 */ /* 0x000fea0003800200 */
.L_x_4721:
        /* <DEDUP_REMOVED lines=38> */
.L_x_4724:
[----:B------:R-:W-:Y:S05]  /*3760*/  BSYNC.RECONVERGENT B0 ;  /* 0x0000000000007941 */ /* 0x000fea0003800200 */
.L_x_4723:
        /* <DEDUP_REMOVED lines=38> */
.L_x_4726:
[----:B------:R-:W-:Y:S05]  /*39d0*/  BSYNC.RECONVERGENT B0 ;  /* 0x0000000000007941 */ /* 0x000fea0003800200 */
.L_x_4725:
        /* <DEDUP_REMOVED lines=32> */
.L_x_4728:
[----:B------:R-:W-:Y:S05]  /*3be0*/  BSYNC.RECONVERGENT B0 ;  /* 0x0000000000007941 */ /* 0x000fea0003800200 */
.L_x_4727:
        /* <DEDUP_REMOVED lines=32> */
.L_x_4730:
[----:B------:R-:W-:Y:S05]  /*3df0*/  BSYNC.RECONVERGENT B0 ;  /* 0x0000000000007941 */ /* 0x000fea0003800200 */
.L_x_4729:
        /* <DEDUP_REMOVED lines=32> */
.L_x_4732:
[----:B------:R-:W-:Y:S05]  /*4000*/  BSYNC.RECONVERGENT B0 ;  /* 0x0000000000007941 */ /* 0x000fea0003800200 */
.L_x_4731:
        /* <DEDUP_REMOVED lines=32> */
.L_x_4734:
[----:B------:R-:W-:Y:S05]  /*4210*/  BSYNC.RECONVERGENT B0 ;  /* 0x0000000000007941 */ /* 0x000fea0003800200 */
.L_x_4733:
        /* <DEDUP_REMOVED lines=32> */
.L_x_4736:
[----:B------:R-:W-:Y:S05]  /*4420*/  BSYNC.RECONVERGENT B0 ;  /* 0x0000000000007941 */ /* 0x000fea0003800200 */
.L_x_4735:
[----:B------:R-:W0:Y:S01]  /*4430*/  LDCU UR8, c[0x0][0x38c] ;  /* 0x00007180ff0877ac */ /* 0x000e220008000800 */
        /* <DEDUP_REMOVED lines=17> */
[----:B0-----:R-:W-:Y:S01]  /*4550*/  UISETP.GE.AND UP0, UPT, UR8, 0x1, UPT ;  /* 0x000000010800788c */ /* 0x001fe2000bf06270 */
[----:B------:R-:W-:Y:S01]  /*4560*/  FMUL.FTZ R23, R75, UR7 ;  /* 0x000000074b177c20 */ /* 0x000fe20008410000 */
[----:B------:R-:W-:Y:S01]  /*4570*/  FMUL.FTZ R22, R73, UR7 ;  /* 0x0000000749167c20 */ /* 0x000fe20008410000 */
        /* <DEDUP_REMOVED lines=26> */
.L_x_4782:
[----:B0-----:R-:W-:Y:S01]  /*4720*/  MOV R9, UR38 ;  /* 0x0000002600097c02 */ /* 0x001fe20008000f00 */
[----:B------:R-:W-:Y:S01]  /*4730*/  IMAD.U32 R5, RZ, RZ, UR39 ;  /* 0x00000027ff057e24 */ /* 0x000fe2000f8e00ff */
[----:B------:R-:W-:Y:S02]  /*4740*/  MOV R2, R168 ;  /* 0x000000a800027202 */ /* 0x000fe40000000f00 */
[----:B------:R-:W-:Y:S02]  /*4750*/  CS2R R12, SRZ ;  /* 0x00000000000c7805 */ /* 0x000fe4000001ff00 */
[----:B------:R-:W-:Y:S02]  /*4760*/  MOV R3, RZ ;  /* 0x000000ff00037202 */ /* 0x000fe40000000f00 */
[----:B------:R-:W-:Y:S02]  /*4770*/  CS2R R14, SRZ ;  /* 0x00000000000e7805 */ /* 0x000fe4000001ff00 */
[----:B------:R-:W-:-:S02]  /*4780*/  P2R R174, PR, RZ, 0x1 ;  /* 0x00000001ffae7803 */ /* 0x000fc40000000000 */
[----:B------:R-:W-:Y:S02]  /*4790*/  CS2R R16, SRZ ;  /* 0x0000000000107805 */ /* 0x000fe4000001ff00 */
[----:B------:R-:W-:Y:S01]  /*47a0*/  ISETP.GE.AND P0, PT, R163, UR23, PT ;  /* 0x00000017a3007c0c */ /* 0x000fe2000bf06270 */
[----:B------:R-:W-:Y:S01]  /*47b0*/  IMAD.WIDE.U32 R8, R9, UR8, R2 ;  /* 0x0000000809087c25 */ /* 0x000fe2000f8e0002 */
[----:B------:R-:W-:Y:S02]  /*47c0*/  MOV R7, UR40 ;  /* 0x0000002800077c02 */ /* 0x000fe40008000f00 */
[----:B------:R-:W-:Y:S02]  /*47d0*/  CS2R R18, SRZ ;  /* 0x0000000000127805 */ /* 0x000fe4000001ff00 */
[----:B------:R-:W-:Y:S01]  /*47e0*/  ISETP.GE.AND P3, PT, R159, UR23, PT ;  /* 0x000000179f007c0c */ /* 0x000fe2000bf66270 */
[----:B------:R-:W-:Y:S01]  /*47f0*/  IMAD R5, R5, UR8, R9 ;  /* 0x0000000805057c24 */ /* 0x000fe2000f8e0209 */
[----:B------:R-:W-:Y:S01]  /*4800*/  LEA R4, P1, R8, UR20, 0x2 ;  /* 0x0000001408047c11 */ /* 0x000fe2000f8210ff */
[----:B------:R-:W-:Y:S01]  /*4810*/  IMAD.WIDE.U32 R6, R7, UR8, R2 ;  /* 0x0000000807067c25 */ /* 0x000fe2000f8e0002 */
[----:B------:R-:W-:-:S02]  /*4820*/  ISETP.GE.AND P4, PT, R160, UR23, PT ;  /* 0x00000017a0007c0c */ /* 0x000fc4000bf86270 */
[----:B------:R-:W-:Y:S02]  /*4830*/  CS2R R64, SRZ ;  /* 0x0000000000407805 */ /* 0x000fe4000001ff00 */
[----:B------:R-:W-:Y:S02]  /*4840*/  LEA.HI.X R5, R8, UR19, R5, 0x2, P1 ;  /* 0x0000001308057c11 */ /* 0x000fe400088f1405 */
[----:B------:R-:W-:Y:S02]  /*4850*/  CS2R R8, SRZ ;  /* 0x0000000000087805 */ /* 0x000fe4000001ff00 */
[----:B------:R-:W-:Y:S02]  /*4860*/  LOP3.LUT P1, RZ, R21, 0x400, RZ, 0xc0, !PT ;  /* 0x0000040015ff7812 */ /* 0x000fe4000782c0ff */
[----:B------:R-:W-:Y:S02]  /*4870*/  CS2R R66, SRZ ;  /* 0x0000000000427805 */ /* 0x000fe4000001ff00 */
[----:B------:R-:W-:-:S02]  /*4880*/  MOV R11, UR41 ;  /* 0x00000029000b7c02 */ /* 0x000fc40008000f00 */
[----:B------:R-:W-:Y:S01]  /*4890*/  ISETP.GE.AND P5, PT, R161, UR23, PT ;  /* 0x00000017a1007c0c */ /* 0x000fe2000bfa6270 */
[----:B------:R-:W5:Y:S01]  /*48a0*/  @!P0 LDG.E R9, desc[UR28][R4.64+0x80] ;  /* 0x0000801c04098981 */ /* 0x000f62000c1e1900 */
[----:B------:R-:W-:Y:S01]  /*48b0*/  ISETP.GE.AND P0, PT, R158, UR23, PT ;  /* 0x000000179e007c0c */ /* 0x000fe2000bf06270 */
[----:B------:R-:W-:Y:S01]  /*48c0*/  IMAD R3, R11, UR8, R7 ;  /* 0x000000080b037c24 */ /* 0x000fe2000f8e0207 */
[----:B------:R-:W-:Y:S02]  /*48d0*/  ISETP.GE.AND P6, PT, R162, UR23, PT ;  /* 0x00000017a2007c0c */ /* 0x000fe4000bfc6270 */
[----:B------:R-:W-:Y:S02]  /*48e0*/  CS2R R10, SRZ ;  /* 0x00000000000a7805 */ /* 0x000fe4000001ff00 */
[----:B----4-:R-:W-:Y:S01]  /*48f0*/  MOV R0, RZ ;  /* 0x000000ff00007202 */ /* 0x010fe20000000f00 */
[----:B---3--:R-:W3:Y:S01]  /*4900*/  @!P3 LDG.E R13, desc[UR28][R4.64+0x280] ;  /* 0x0002801c040db981 */ /* 0x008ee2000c1e1900 */
[----:B------:R-:W-:-:S03]  /*4910*/  LEA R2, P2, R6, UR21, 0x2 ;  /* 0x0000001506027c11 */ /* 0x000fc6000f8410ff */
[----:B------:R-:W4:Y:S01]  /*4920*/  @!P4 LDG.E R10, desc[UR28][R4.64+0x200] ;  /* 0x0002001c040ac981 */ /* 0x000f22000c1e1900 */
[----:B------:R-:W-:-:S03]  /*4930*/  LEA.HI.X R3, R6, UR22, R3, 0x2, P2 ;  /* 0x0000001606037c11 */ /* 0x000fc600090f1403 */
[----:B--2---:R-:W2:Y:S01]  /*4940*/  @!P0 LDG.E R12, desc[UR28][R4.64+0x300] ;  /* 0x0003001c040c8981 */ /* 0x004ea2000c1e1900 */
[----:B------:R-:W-:-:S03]  /*4950*/  ISETP.GE.AND P0, PT, R157, UR23, PT ;  /* 0x000000179d007c0c */ /* 0x000fc6000bf06270 */
[----:B------:R-:W5:Y:S04]  /*4960*/  @!P1 LDG.E R0, desc[UR28][R4.64] ;  /* 0x0000001c04009981 */ /* 0x000f68000c1e1900 */
[----:B------:R-:W3:Y:S04]  /*4970*/  @!P5 LDG.E R11, desc[UR28][R4.64+0x180] ;  /* 0x0001801c040bd981 */ /* 0x000ee8000c1e1900 */
[----:B------:R-:W4:Y:S04]  /*4980*/  @!P6 LDG.E R8, desc[UR28][R4.64+0x100] ;  /* 0x0001001c0408e981 */ /* 0x000f28000c1e1900 */
[----:B------:R-:W2:Y:S01]  /*4990*/  @!P0 LDG.E R15, desc[UR28][R4.64+0x380] ;  /* 0x0003801c040f8981 */ /* 0x000ea2000c1e1900 */
[----:B------:R-:W-:-:S02]  /*49a0*/  ISETP.GE.AND P0, PT, R156, UR23, PT ;  /* 0x000000179c007c0c */ /* 0x000fc4000bf06270 */
[----:B------:R-:W-:Y:S02]  /*49b0*/  ISETP.GE.AND P1, PT, R154, UR23, PT ;  /* 0x000000179a007c0c */ /* 0x000fe4000bf26270 */
[----:B------:R-:W-:Y:S02]  /*49c0*/  ISETP.GE.AND P2, PT, R153, UR23, PT ;  /* 0x0000001799007c0c */ /* 0x000fe4000bf46270 */
[----:B------:R-:W-:Y:S02]  /*49d0*/  ISETP.GE.AND P3, PT, R152, UR23, PT ;  /* 0x0000001798007c0c */ /* 0x000fe4000bf66270 */
[----:B------:R-:W-:-:S05]  /*49e0*/  ISETP.GE.AND P4, PT, R151, UR23, PT ;  /* 0x0000001797007c0c */ /* 0x000fca000bf86270 */
[----:B------:R-:W2:Y:S01]  /*49f0*/  @!P0 LDG.E R14, desc[UR28][R4.64+0x400] ;  /* 0x0004001c040e8981 */ /* 0x000ea2000c1e1900 */
[----:B------:R-:W-:Y:S02]  /*4a00*/  ISETP.GE.AND P0, PT, R155, UR23, PT ;  /* 0x000000179b007c0c */ /* 0x000fe4000bf06270 */
[----:B------:R-:W-:Y:S01]  /*4a10*/  ISETP.GE.AND P5, PT, R150, UR23, PT ;  /* 0x0000001796007c0c */ /* 0x000fe2000bfa6270 */
        /* <DEDUP_REMOVED lines=16> */
[----:B------:R-:W-:Y:S02]  /*4b20*/  P2R R172, PR, RZ, 0x2 ;  /* 0x00000002ffac7803 */ /* 0x000fe40000000000 */
[----:B------:R-:W-:Y:S02]  /*4b30*/  MOV R6, UR27 ;  /* 0x0000001b00067c02 */ /* 0x000fe40008000f00 */
[----:B------:R-:W-:-:S02]  /*4b40*/  ISETP.GE.AND P1, PT, R163, UR23, PT ;  /* 0x00000017a3007c0c */ /* 0x000fc4000bf26270 */
[----:B------:R-:W-:Y:S02]  /*4b50*/  MOV R7, UR26 ;  /* 0x0000001a00077c02 */ /* 0x000fe40008000f00 */
[----:B-1----:R-:W-:-:S03]  /*4b60*/  CS2R R132, SRZ ;  /* 0x0000000000847805 */ /* 0x002fc6000001ff00 */
[----:B------:R0:W2:Y:S01]  /*4b70*/  LDG.E R20, desc[UR28][R6.64] ;  /* 0x0000001c06147981 */ /* 0x0000a2000c1e1900 */
[----:B------:R-:W-:Y:S02]  /*4b80*/  MOV R171, RZ ;  /* 0x000000ff00ab7202 */ /* 0x000fe40000000f00 */
[----:B------:R-:W-:Y:S02]  /*4b90*/  CS2R R176, SRZ ;  /* 0x0000000000b07805 */ /* 0x000fe4000001ff00 */
[----:B------:R-:W-:Y:S01]  /*4ba0*/  CS2R R178, SRZ ;  /* 0x0000000000b27805 */ /* 0x000fe2000001ff00 */
[----:B-----5:R1:W-:Y:S04]  /*4bb0*/  STS [R147], R0 ;  /* 0x0000000093007388 */ /* 0x0203e80000000800 */
[----:B------:R-:W-:Y:S04]  /*4bc0*/  STS [R146+0x80], R9 ;  /* 0x0000800992007388 */ /* 0x000fe80000000800 */
[----:B----4-:R-:W-:Y:S04]  /*4bd0*/  STS [R145+0x100], R8 ;  /* 0x0001000891007388 */ /* 0x010fe80000000800 */
[----:B---3--:R-:W-:Y:S04]  /*4be0*/  STS [R144+0x180], R11 ;  /* 0x0001800b90007388 */ /* 0x008fe80000000800 */
[----:B------:R-:W-:Y:S04]  /*4bf0*/  STS [R143+0x200], R10 ;  /* 0x0002000a8f007388 */ /* 0x000fe80000000800 */
[----:B------:R-:W-:Y:S04]  /*4c00*/  STS [R142+0x280], R13 ;  /* 0x0002800d8e007388 */ /* 0x000fe80000000800 */
[----:B--2---:R-:W-:Y:S04]  /*4c10*/  STS [R141+0x300], R12 ;  /* 0x0003000c8d007388 */ /* 0x004fe80000000800 */
[----:B------:R-:W-:Y:S01]  /*4c20*/  STS [R140+0x380], R15 ;  /* 0x0003800f8c007388 */ /* 0x000fe20000000800 */
[----:B-1----:R-:W-:-:S03]  /*4c30*/  MOV R0, RZ ;  /* 0x000000ff00007202 */ /* 0x002fc60000000f00 */
        /* <DEDUP_REMOVED lines=9> */
[----:B------:R-:W3:Y:S01]  /*4cd0*/  @!P0 LDG.E R0, desc[UR28][R2.64] ;  /* 0x0000001c02008981 */ /* 0x000ee2000c1e1900 */
[----:B------:R-:W-:-:S03]  /*4ce0*/  ISETP.GE.AND P0, PT, R162, UR23, PT ;  /* 0x00000017a2007c0c */ /* 0x000fc6000bf06270 */
[----:B------:R-:W4:Y:S01]  /*4cf0*/  @!P1 LDG.E R133, desc[UR28][R2.64+0x80] ;  /* 0x0000801c02859981 */ /* 0x000f22000c1e1900 */
[----:B------:R-:W-:Y:S02]  /*4d00*/  ISETP.GE.AND P1, PT, R161, UR23, PT ;  /* 0x00000017a1007c0c */ /* 0x000fe4000bf26270 */
[----:B-1----:R-:W-:Y:S02]  /*4d10*/  CS2R R64, SRZ ;  /* 0x0000000000407805 */ /* 0x002fe4000001ff00 */
[----:B--2---:R-:W-:Y:S01]  /*4d20*/  MOV R67, RZ ;  /* 0x000000ff00437202 */ /* 0x004fe20000000f00 */
[----:B------:R-:W2:Y:S04]  /*4d30*/  @!P3 LDG.E R176, desc[UR28][R2.64+0x600] ;  /* 0x0006001c02b0b981 */ /* 0x000ea8000c1e1900 */
[----:B------:R-:W5:Y:S04]  /*4d40*/  @!P4 LDG.E R177, desc[UR28][R2.64+0x680] ;  /* 0x0006801c02b1c981 */ /* 0x000f68000c1e1900 */
[----:B------:R-:W2:Y:S01]  /*4d50*/  @!P0 LDG.E R66, desc[UR28][R2.64+0x100] ;  /* 0x0001001c02428981 */ /* 0x000ea2000c1e1900 */
[----:B------:R-:W-:-:S03]  /*4d60*/  ISETP.GE.AND P0, PT, R160, UR23, PT ;  /* 0x00000017a0007c0c */ /* 0x000fc6000bf06270 */
[----:B------:R-:W5:Y:S01]  /*4d70*/  @!P1 LDG.E R65, desc[UR28][R2.64+0x180] ;  /* 0x0001801c02419981 */ /* 0x000f62000c1e1900 */
[----:B------:R-:W-:-:S03]  /*4d80*/  ISETP.GE.AND P1, PT, R159, UR23, PT ;  /* 0x000000179f007c0c */ /* 0x000fc6000bf26270 */
[----:B------:R-:W5:Y:S04]  /*4d90*/  @!P5 LDG.E R178, desc[UR28][R2.64+0x700] ;  /* 0x0007001c02b2d981 */ /* 0x000f68000c1e1900 */
[----:B------:R-:W5:Y:S04]  /*4da0*/  @!P6 LDG.E R179, desc[UR28][R2.64+0x780] ;  /* 0x0007801c02b3e981 */ /* 0x000f68000c1e1900 */
[----:B------:R-:W5:Y:S01]  /*4db0*/  @!P0 LDG.E R64, desc[UR28][R2.64+0x200] ;  /* 0x0002001c02408981 */ /* 0x000f62000c1e1900 */
[----:B------:R-:W-:-:S03]  /*4dc0*/  ISETP.GE.AND P0, PT, R158, UR23, PT ;  /* 0x000000179e007c0c */ /* 0x000fc6000bf06270 */
[----:B------:R-:W5:Y:S01]  /*4dd0*/  @!P1 LDG.E R67, desc[UR28][R2.64+0x280] ;  /* 0x0002801c02439981 */ /* 0x000f62000c1e1900 */
[----:B------:R-:W-:Y:S01]  /*4de0*/  ISETP.GE.AND P1, PT, R157, UR23, PT ;  /* 0x000000179d007c0c */ /* 0x000fe2000bf26270 */
[----:B------:R-:W1:Y:S01]  /*4df0*/  S2UR UR35, SR_CgaCtaId ;  /* 0x00000000002379c3 */ /* 0x000e620000008800 */
[----:B------:R-:W-:Y:S01]  /*4e00*/  USHF.L.U32 UR55, UR12, 0x8, URZ ;  /* 0x000000080c377899 */ /* 0x000fe200080006ff */
[----:B------:R-:W-:Y:S04]  /*4e10*/  LDS R19, [R129] ;  /* 0x0000000081137984 */ /* 0x000fe80000000800 */
[----:B------:R-:W-:Y:S04]  /*4e20*/  LDS R18, [R128+0x4] ;  /* 0x0000040080127984 */ /* 0x000fe80000000800 */
[----:B------:R-:W5:Y:S01]  /*4e30*/  @!P0 LDG.E R132, desc[UR28][R2.64+0x300] ;  /* 0x0003001c02848981 */ /* 0x000f62000c1e1900 */
[----:B------:R-:W-:-:S03]  /*4e40*/  ISETP.GE.AND P0, PT, R156, UR23, PT ;  /* 0x000000179c007c0c */ /* 0x000fc6000bf06270 */
[----:B------:R-:W5:Y:S01]  /*4e50*/  @!P1 LDG.E R171, desc[UR28][R2.64+0x380] ;  /* 0x0003801c02ab9981 */ /* 0x000f62000c1e1900 */
[----:B------:R-:W-:Y:S02]  /*4e60*/  ISETP.NE.AND P1, PT, R172, RZ, PT ;  /* 0x000000ffac00720c */ /* 0x000fe40003f25270 */
[----:B------:R-:W-:Y:S01]  /*4e70*/  MOV R172, RZ ;  /* 0x000000ff00ac7202 */ /* 0x000fe20000000f00 */
[----:B------:R-:W-:Y:S04]  /*4e80*/  LDS R17, [R119+0x8] ;  /* 0x0000080077117984 */ /* 0x000fe80000000800 */
[----:B------:R-:W-:Y:S04]  /*4e90*/  LDS R16, [R117+0xc] ;  /* 0x00000c0075107984 */ /* 0x000fe80000000800 */
[----:B------:R-:W5:Y:S01]  /*4ea0*/  @!P0 LDG.E R172, desc[UR28][R2.64+0x400] ;  /* 0x0004001c02ac8981 */ /* 0x000f62000c1e1900 */
[----:B------:R-:W-:-:S02]  /*4eb0*/  ISETP.NE.AND P0, PT, R173, RZ, PT ;  /* 0x000000ffad00720c */ /* 0x000fc40003f05270 */
[----:B------:R-:W-:Y:S01]  /*4ec0*/  MOV R173, RZ ;  /* 0x000000ff00ad7202 */ /* 0x000fe20000000f00 */
[----:B------:R-:W-:Y:S04]  /*4ed0*/  LDS R15, [R118+0x10] ;  /* 0x00001000760f7984 */ /* 0x000fe80000000800 */
[----:B------:R-:W-:Y:S04]  /*4ee0*/  LDS R14, [R115+0x14] ;  /* 0x00001400730e7984 */ /* 0x000fe80000000800 */
[----:B------:R-:W-:Y:S04]  /*4ef0*/  LDS R13, [R116+0x18] ;  /* 0x00001800740d7984 */ /* 0x000fe80000000800 */
[----:B------:R-:W5:Y:S01]  /*4f00*/  @!P0 LDG.E R173, desc[UR28][R2.64+0x480] ;  /* 0x0004801c02ad8981 */ /* 0x000f62000c1e1900 */
[----:B------:R-:W-:-:S02]  /*4f10*/  ISETP.NE.AND P0, PT, R174, RZ, PT ;  /* 0x000000ffae00720c */ /* 0x000fc40003f05270 */
[----:B------:R-:W-:Y:S01]  /*4f20*/  CS2R R174, SRZ ;  /* 0x0000000000ae7805 */ /* 0x000fe2000001ff00 */
[----:B------:R-:W-:Y:S05]  /*4f30*/  LDS R12, [R114+0x1c] ;  /* 0x00001c00720c7984 */ /* 0x000fea0000000800 */
[----:B------:R-:W5:Y:S04]  /*4f40*/  @!P1 LDG.E R174, desc[UR28][R2.64+0x500] ;  /* 0x0005001c02ae9981 */ /* 0x000f68000c1e1900 */
[----:B------:R5:W5:Y:S01]  /*4f50*/  @!P2 LDG.E R175, desc[UR28][R2.64+0x580] ;  /* 0x0005801c02afa981 */ /* 0x000b62000c1e1900 */
[----:B------:R-:W-:-:S03]  /*4f60*/  UIADD3 UR25, UPT, UPT, UR55, -0x100, URZ ;  /* 0xffffff0037197890 */ /* 0x000fc6000fffe0ff */
[----:B------:R-:W-:Y:S01]  /*4f70*/  LDS R11, [R113+0x20] ;  /* 0x00002000710b7984 */ /* 0x000fe20000000800 */
[----:B------:R-:W-:-:S03]  /*4f80*/  ULOP3.LUT UR25, UR25, 0x100, URZ, 0xc0, !UPT ;  /* 0x0000010019197892 */ /* 0x000fc6000f8ec0ff */
[----:B------:R-:W-:Y:S04]  /*4f90*/  LDS R10, [R111+0x24] ;  /* 0x000024006f0a7984 */ /* 0x000fe80000000800 */
[----:B------:R-:W-:Y:S04]  /*4fa0*/  LDS R9, [R112+0x28] ;  /* 0x0000280070097984 */ /* 0x000fe80000000800 */
[----:B------:R-:W-:Y:S04]  /*4fb0*/  LDS R8, [R109+0x2c] ;  /* 0x00002c006d087984 */ /* 0x000fe80000000800 */
[----:B0-----:R-:W-:Y:S04]  /*4fc0*/  LDS R7, [R110+0x30] ;  /* 0x000030006e077984 */ /* 0x001fe80000000800 */
[----:B------:R-:W-:Y:S04]  /*4fd0*/  LDS R6, [R108+0x34] ;  /* 0x000034006c067984 */ /* 0x000fe80000000800 */
[----:B------:R-:W0:Y:S04]  /*4fe0*/  LDS R5, [R106+0x38] ;  /* 0x000038006a057984 */ /* 0x000e280000000800 */
[----:B------:R-:W0:Y:S01]  /*4ff0*/  LDS R4, [R107+0x3c] ;  /* 0x00003c006b047984 */ /* 0x000e220000000800 */
[----:B------:R-:W-:Y:S01]  /*5000*/  UIADD3 UR26, UPT, UPT, UR25, UR8, URZ ;  /* 0x00000008191a7290 */ /* 0x000fe2000fffe0ff */
[C---:B------:R-:W-:Y:S01]  /*5010*/  ISETP.NE.AND P1, PT, R167.reuse, RZ, PT ;  /* 0x000000ffa700720c */ /* 0x040fe20003f25270 */
[----:B------:R-:W-:Y:S01]  /*5020*/  UMOV UR27, 0x400 ;  /* 0x00000400001b7882 */ /* 0x000fe20000000000 */
[----:B------:R-:W-:Y:S01]  /*5030*/  IADD3 R184, PT, PT, R167, 0x200, RZ ;  /* 0x00000200a7b87810 */ /* 0x000fe20007ffe0ff */
[----:B-1----:R-:W-:Y:S01]  /*5040*/  ULEA UR25, UR35, UR27, 0x18 ;  /* 0x0000001b23197291 */ /* 0x002fe2000f8ec0ff */
[----:B------:R-:W-:-:S04]  /*5050*/  FMUL.FTZ R180, R20, 1.4426950216293334961 ;  /* 0x3fb8aa3b14b47820 */ /* 0x000fc80000410000 */
[C---:B------:R-:W-:Y:S01]  /*5060*/  FMUL.FTZ R219, R180.reuse, R74 ;  /* 0x0000004ab4db7220 */ /* 0x040fe20000410000 */
[----:B------:R-:W-:-:S05]  /*5070*/  FMUL.FTZ R217, R180, R71 ;  /* 0x00000047b4d97220 */ /* 0x000fca0000410000 */
        /* <DEDUP_REMOVED lines=31> */
[----:B--2---:R-:W-:Y:S04]  /*5270*/  STS [R145+0x1180], R66 ;  /* 0x0011804291007388 */ /* 0x004fe80000000800 */
[----:B-----5:R-:W-:Y:S01]  /*5280*/  STS [R144+0x1200], R65 ;  /* 0x0012004190007388 */ /* 0x020fe20000000800 */
[----:B---3--:R-:W-:-:S03]  /*5290*/  SEL R0, R184, UR26, P1 ;  /* 0x0000001ab8007c07 */ /* 0x008fc60008800000 */
[----:B------:R2:W-:Y:S04]  /*52a0*/  STS [R143+0x1280], R64 ;  /* 0x001280408f007388 */ /* 0x0005e80000000800 */
[----:B------:R-:W-:Y:S01]  /*52b0*/  STS [R142+0x1300], R67 ;  /* 0x001300438e007388 */ /* 0x000fe20000000800 */
[----:B------:R-:W-:-:S03]  /*52c0*/  LEA R2, R0, UR25, 0x2 ;  /* 0x0000001900027c11 */ /* 0x000fc6000f8e10ff */
        /* <DEDUP_REMOVED lines=27> */
[----:B------:R-:W0:Y:S08]  /*5480*/  MUFU.EX2 R204, R204 ;  /* 0x000000cc00cc7308 */ /* 0x000e300000000800 */
[----:B------:R-:W0:Y:S01]  /*5490*/  MUFU.EX2 R201, R201 ;  /* 0x000000c900c97308 */ /* 0x000e220000000800 */
[----:B-1----:R1:W-:Y:S01]  /*54a0*/  STS [R2+0x4640], R219 ;  /* 0x004640db02007388 */ /* 0x0023e20000000800 */
[----:B------:R-:W-:Y:S01]  /*54b0*/  FMUL.FTZ R202, R105, R74 ;  /* 0x0000004a69ca7220 */ /* 0x000fe20000410000 */
[----:B------:R-:W-:Y:S01]  /*54c0*/  FMUL.FTZ R183, R104, R71 ;  /* 0x0000004768b77220 */ /* 0x000fe20000410000 */
[----:B------:R-:W-:Y:S01]  /*54d0*/  FMUL.FTZ R182, R103, R72 ;  /* 0x0000004867b67220 */ /* 0x000fe20000410000 */
[----:B------:R-:W-:Y:S01]  /*54e0*/  FMUL.FTZ R181, R102, R69 ;  /* 0x0000004566b57220 */ /* 0x000fe20000410000 */
[----:B--2---:R-:W-:Y:S01]  /*54f0*/  FMUL.FTZ R64, R101, R70 ;  /* 0x0000004665407220 */ /* 0x004fe20000410000 */
[----:B---3--:R-:W-:Y:S01]  /*5500*/  FMUL.FTZ R179, R100, R63 ;  /* 0x0000003f64b37220 */ /* 0x008fe20000410000 */
        /* <DEDUP_REMOVED lines=53> */
.L_x_4739:
[----:B------:R-:W-:-:S06]  /*5860*/  LEA R0, R167, UR25, 0x2 ;  /* 0x00000019a7007c11 */ /* 0x000fcc000f8e10ff */
[----:B------:R-:W0:Y:S02]  /*5870*/  LDS R0, [R0+0x4e44] ;  /* 0x004e440000007984 */ /* 0x000e240000000800 */
.L_x_4740:
[----:B------:R-:W-:Y:S05]  /*5880*/  BSYNC.RECONVERGENT B0 ;  /* 0x0000000000007941 */ /* 0x000fea0003800200 */
.L_x_4738:
[----:B------:R-:W2:Y:S01]  /*5890*/  @P0 LDC R65, c[0x0][0x38c] ;  /* 0x0000e300ff410b82 */ /* 0x000ea20000000800 */
[----:B------:R-:W-:Y:S01]  /*58a0*/  MOV R64, UR12 ;  /* 0x0000000c00407c02 */ /* 0x000fe20008000f00 */
[----:B------:R-:W-:Y:S01]  /*58b0*/  HFMA2 R67, -RZ, RZ, 0, 4.76837158203125e-07 ;  /* 0x00000008ff437431 */ /* 0x000fe200000001ff */
[----:B------:R-:W-:Y:S01]  /*58c0*/  MOV R132, 0x3f800000 ;  /* 0x3f80000000847802 */ /* 0x000fe20000000f00 */
[----:B------:R-:W-:Y:S01]  /*58d0*/  HFMA2 R133, -RZ, RZ, 0, 0 ;  /* 0x00000000ff857431 */ /* 0x000fe200000001ff */
[----:B------:R-:W-:Y:S01]  /*58e0*/  @P0 IADD3 R64, PT, PT, R64, -0x2, RZ ;  /* 0xfffffffe40400810 */ /* 0x000fe20007ffe0ff */
[----:B------:R-:W-:-:S04]  /*58f0*/  FMUL.FTZ R66, R219, R217 ;  /* 0x000000d9db427220 */ /* 0x000fc80000410000 */
[----:B------:R-:W-:Y:S01]  /*5900*/  FMUL.FTZ R221, R215, R66 ;  /* 0x00000042d7dd7220 */ /* 0x000fe20000410000 */
[----:B--2---:R-:W-:-:S04]  /*5910*/  @P0 IMAD R64, R64, R65, UR8 ;  /* 0x0000000840400e24 */ /* 0x004fc8000f8e0241 */
[----:B------:R-:W-:-:S04]  /*5920*/  @P0 IMAD.WIDE R64, R64, R67, UR4 ;  /* 0x0000000440400e25 */ /* 0x000fc8000f8e0243 */
[----:B------:R-:W-:Y:S01]  /*5930*/  FFMA.FTZ R67, R202, R217, R183 ;  /* 0x000000d9ca437223 */ /* 0x000fe200000100b7 */
[----:B------:R-:W-:-:S03]  /*5940*/  FMUL.FTZ R66, R214, R221 ;  /* 0x000000ddd6427220 */ /* 0x000fc60000410000 */
[----:B------:R-:W-:Y:S01]  /*5950*/  FFMA.FTZ R67, R215, R67, R182 ;  /* 0x00000043d7437223 */ /* 0x000fe200000100b6 */
[----:B------:R-:W-:Y:S01]  /*5960*/  FMUL.FTZ R221, R213, R66 ;  /* 0x00000042d5dd7220 */ /* 0x000fe20000410000 */
[----:B------:R2:W5:Y:S01]  /*5970*/  @P0 LDG.E.64 R132, desc[UR28][R64.64] ;  /* 0x0000001c40840981 */ /* 0x000562000c1e1b00 */
[----:B------:R-:W-:Y:S01]  /*5980*/  ISETP.GT.U32.AND P2, PT, R167, 0x1f, PT ;  /* 0x0000001fa700780c */ /* 0x000fe20003f44070 */
[----:B------:R-:W-:Y:S01]  /*5990*/  FFMA.FTZ R67, R214, R67, R181 ;  /* 0x00000043d6437223 */ /* 0x000fe200000100b5 */
[----:B------:R-:W-:-:S03]  /*59a0*/  FMUL.FTZ R66, R212, R221 ;  /* 0x000000ddd4427220 */ /* 0x000fc60000410000 */
[----:B------:R-:W-:-:S04]  /*59b0*/  FFMA.FTZ R67, R213, R67, R180 ;  /* 0x00000043d5437223 */ /* 0x000fc800000100b4 */
[----:B------:R-:W-:Y:S01]  /*59c0*/  FFMA.FTZ R67, R212, R67, R179 ;  /* 0x00000043d4437223 */ /* 0x000fe200000100b3 */
[----:B--2---:R-:W-:-:S03]  /*59d0*/  FMUL.FTZ R65, R211, R66 ;  /* 0x00000042d3417220 */ /* 0x004fc60000410000 */
        /* <DEDUP_REMOVED lines=57> */
.L_x_4799:
[----:B------:R-:W-:Y:S01]  /*5d70*/  ISETP.GE.AND P2, PT, R148, 0x10, PT ;  /* 0x000000109400780c */ /* 0x000fe20003f46270 */
[----:B----4-:R-:W-:Y:S01]  /*5d80*/  FFMA.FTZ R65, R67, R65, R64 ;  /* 0x0000004143417223 */ /* 0x010fe20000010040 */
[----:B------:R-:W-:-:S04]  /*5d90*/  UMOV UR26, 0xffffffff ;  /* 0xffffffff001a7882 */ /* 0x000fc80000000000 */
[----:B------:R-:W-:-:S07]  /*5da0*/  FSEL R218, R64, R65, !P2 ;  /* 0x0000004140da7208 */ /* 0x000fce0005000000 */
[----:B--23--:R-:W-:Y:S01]  /*5db0*/  @P2 FMUL.FTZ R67, R67, R220 ;  /* 0x000000dc43432220 */ /* 0x00cfe20000410000 */
[----:B------:R-:W-:Y:S06]  /*5dc0*/  BRA.DIV UR26, `(.L_x_4743) ;  /* 0x0000004a1a347947 */ /* 0x000fec000b800000 */
.L_x_4802:
[----:B------:R-:W-:-:S03]  /*5dd0*/  UMOV UR26, 0xffffffff ;  /* 0xffffffff001a7882 */ /* 0x000fc60000000000 */
[----:B------:R-:W-:Y:S05]  /*5de0*/  BRA.DIV UR26, `(.L_x_4744) ;  /* 0x0000004a1a547947 */ /* 0x000fea000b800000 */
.L_x_4805:
[----:B------:R-:W-:-:S03]  /*5df0*/  UMOV UR26, 0xffffffff ;  /* 0xffffffff001a7882 */ /* 0x000fc60000000000 */
[----:B------:R-:W-:Y:S05]  /*5e00*/  BRA.DIV UR26, `(.L_x_4745) ;  /* 0x0000004a1a747947 */ /* 0x000fea000b800000 */
[----:B------:R2:W3:Y:S04]  /*5e10*/  SHFL.UP PT, R220, R67, 0x1, RZ ;  /* 0x0420000043dc7989 */ /* 0x0004e800000e00ff */
[----:B------:R2:W4:Y:S04]  /*5e20*/  SHFL.UP PT, R221, R218, 0x1, RZ ;  /* 0x04200000dadd7989 */ /* 0x00052800000e00ff */
[----:B-----5:R2:W0:Y:S04]  /*5e30*/  SHFL.IDX PT, R64, R132, RZ, 0x1f ;  /* 0x00001fff84407589 */ /* 0x02042800000e0000 */
[----:B------:R2:W0:Y:S02]  /*5e40*/  SHFL.IDX PT, R65, R133, RZ, 0x1f ;  /* 0x00001fff85417589 */ /* 0x00042400000e0000 */
.L_x_4811:
[----:B--2---:R-:W2:Y:S01]  /*5e50*/  LDS.64 R66, [R216+0x4230] ;  /* 0x00423000d8427984 */ /* 0x004ea20000000a00 */
[C---:B0--34-:R-:W-:Y:S01]  /*5e60*/  @P1 FFMA.FTZ R65, R220.reuse, R65, R221 ;  /* 0x00000041dc411223 */ /* 0x059fe200000100dd */
[----:B------:R-:W-:-:S03]  /*5e70*/  @P1 FMUL.FTZ R64, R220, R64 ;  /* 0x00000040dc401220 */ /* 0x000fc60000410000 */
[-C--:B--2---:R-:W-:Y:S01]  /*5e80*/  FFMA.FTZ R67, R65, R66.reuse, R67 ;  /* 0x0000004241437223 */ /* 0x084fe20000010043 */
[----:B------:R-:W-:-:S05]  /*5e90*/  FMUL.FTZ R66, R64, R66 ;  /* 0x0000004240427220 */ /* 0x000fca0000410000 */
[----:B------:R2:W-:Y:S02]  /*5ea0*/  STS.128 [R216+0x4230], R64 ;  /* 0x00423040d8007388 */ /* 0x0005e40000000c00 */
.L_x_4741:
        /* <DEDUP_REMOVED lines=107> */
[----:B------:R2:W3:Y:S04]  /*6560*/  SHFL.DOWN PT, R235, R64, 0x1, 0x1f ;  /* 0x08201f0040eb7f89 */ /* 0x0004e800000e0000 */
[----:B------:R2:W4:Y:S01]  /*6570*/  SHFL.DOWN PT, R236, R65, 0x1, 0x1f ;  /* 0x08201f0041ec7f89 */ /* 0x00052200000e0000 */
[-C--:B0-----:R-:W-:Y:S01]  /*6580*/  FMUL.FTZ R239, R132, R67.reuse ;  /* 0x0000004384ef7220 */ /* 0x081fe20000410000 */
[----:B-12---:R-:W-:-:S07]  /*6590*/  FFMA.FTZ R234, R133, R67, R234 ;  /* 0x0000004385ea7223 */ /* 0x006fce00000100ea */
.L_x_4828:
[----:B------:R-:W0:Y:S01]  /*65a0*/  LDS.64 R64, [R233+0x4448] ;  /* 0x00444800e9407984 */ /* 0x000e220000000a00 */
[----:B------:R-:W-:Y:S02]  /*65b0*/  MOV R67, R238 ;  /* 0x000000ee00437202 */ /* 0x000fe40000000f00 */
[----:B------:R-:W-:Y:S02]  /*65c0*/  MOV R66, R237 ;  /* 0x000000ed00427202 */ /* 0x000fe40000000f00 */
[----:B------:R-:W-:Y:S01]  /*65d0*/  MOV R133, R234 ;  /* 0x000000ea00857202 */ /* 0x000fe20000000f00 */
[C---:B---34-:R-:W-:Y:S01]  /*65e0*/  @P1 FFMA.FTZ R67, R235.reuse, R67, R236 ;  /* 0x00000043eb431223 */ /* 0x058fe200000100ec */
[----:B------:R-:W-:Y:S01]  /*65f0*/  MOV R132, R239 ;  /* 0x000000ef00847202 */ /* 0x000fe20000000f00 */
[----:B------:R-:W-:Y:S02]  /*6600*/  @P1 FMUL.FTZ R66, R235, R66 ;  /* 0x00000042eb421220 */ /* 0x000fe40000410000 */
[----:B0-----:R-:W-:-:S02]  /*6610*/  FFMA.FTZ R65, R64, R67, R65 ;  /* 0x0000004340417223 */ /* 0x001fc40000010041 */
[----:B------:R-:W-:-:S05]  /*6620*/  FMUL.FTZ R64, R64, R66 ;  /* 0x0000004240407220 */ /* 0x000fca0000410000 */
[----:B------:R0:W-:Y:S02]  /*6630*/  STS.128 [R233+0x4440], R64 ;  /* 0x00444040e9007388 */ /* 0x0001e40000000c00 */
.L_x_4746:
        /* <DEDUP_REMOVED lines=13> */
[----:B------:R-:W-:Y:S01]  /*6710*/  LEA.HI R244, R184, R167, RZ, 0x1b ;  /* 0x000000a7b8f47211 */ /* 0x000fe200078fd8ff */
[----:B------:R-:W-:Y:S01]  /*6720*/  FMUL.FTZ R250, R89, R232 ;  /* 0x000000e859fa7220 */ /* 0x000fe20000410000 */
[----:B------:R-:W-:Y:S01]  /*6730*/  VOTEU.ALL UP0, P1 ;  /* 0x0000000000ff7886 */ /* 0x000fe20000800000 */
[----:B------:R-:W-:Y:S01]  /*6740*/  IADD3 R184, PT, PT, R167, 0x40, RZ ;  /* 0x00000040a7b87810 */ /* 0x000fe20007ffe0ff */
[----:B------:R-:W-:Y:S01]  /*6750*/  FADD.FTZ R174, -R173, R231 ;  /* 0x000000e7adae7221 */ /* 0x000fe20000010100 */
[----:B------:R-:W-:Y:S01]  /*6760*/  IADD3 R234, PT, PT, R167, 0x2c0, RZ ;  /* 0x000002c0a7ea7810 */ /* 0x000fe20007ffe0ff */
[----:B------:R-:W-:Y:S01]  /*6770*/  FMUL.FTZ R223, R85, R223 ;  /* 0x000000df55df7220 */ /* 0x000fe20000410000 */
[----:B------:R-:W-:Y:S01]  /*6780*/  @!UP0 ULEA UR26, UR8, UR25, 0x3 ;  /* 0x00000019081a8291 */ /* 0x000fe2000f8e18ff */
[----:B------:R-:W-:Y:S01]  /*6790*/  IADD3 R236, PT, PT, R167, 0x300, RZ ;  /* 0x00000300a7ec7810 */ /* 0x000fe20007ffe0ff */
[----:B------:R-:W-:Y:S01]  /*67a0*/  FMUL.FTZ R225, R87, R225 ;  /* 0x000000e157e17220 */ /* 0x000fe20000410000 */
[----:B------:R-:W-:Y:S01]  /*67b0*/  IADD3 R238, PT, PT, R167, 0x340, RZ ;  /* 0x00000340a7ee7810 */ /* 0x000fe20007ffe0ff */
[----:B------:R-:W-:Y:S01]  /*67c0*/  FMUL.FTZ R221, R83, R221 ;  /* 0x000000dd53dd7220 */ /* 0x000fe20000410000 */
[----:B0-----:R-:W0:Y:S01]  /*67d0*/  LDS R64, [R164+0x4444] ;  /* 0x00444400a4407984 */ /* 0x001e220000000800 */
[----:B------:R-:W-:Y:S01]  /*67e0*/  IADD3 R240, PT, PT, R167, 0x380, RZ ;  /* 0x00000380a7f07810 */ /* 0x000fe20007ffe0ff */
[----:B------:R-:W-:Y:S01]  /*67f0*/  FMUL.FTZ R219, R81, R219 ;  /* 0x000000db51db7220 */ /* 0x000fe20000410000 */
[C---:B------:R-:W-:Y:S01]  /*6800*/  IADD3 R242, PT, PT, R167.reuse, 0x3c0, RZ ;  /* 0x000003c0a7f27810 */ /* 0x040fe20007ffe0ff */
[----:B------:R1:W-:Y:S01]  /*6810*/  @!P1 STS.64 [UR26+0x4f40], R132 ;  /* 0x004f4084ff009988 */ /* 0x0003e20008000a1a */
[----:B------:R-:W-:Y:S01]  /*6820*/  LEA.HI R184, R184, R167, RZ, 0x1b ;  /* 0x000000a7b8b87211 */ /* 0x000fe200078fd8ff */
[----:B------:R-:W-:Y:S01]  /*6830*/  FMUL.FTZ R231, R78, R231 ;  /* 0x000000e74ee77220 */ /* 0x000fe20000410000 */
[----:B------:R-:W-:Y:S01]  /*6840*/  LEA R244, R244, UR25, 0x2 ;  /* 0x00000019f4f47c11 */ /* 0x000fe2000f8e10ff */
[----:B------:R-:W-:Y:S01]  /*6850*/  BSSY.RECONVERGENT B0, `(.L_x_4748) ;  /* 0x00000d2000007945 */ /* 0x000fe20003800200 */
[----:B------:R-:W-:Y:S01]  /*6860*/  MOV R173, UR42 ;  /* 0x0000002a00ad7c02 */ /* 0x000fe20008000f00 */
[----:B0-----:R-:W-:Y:S01]  /*6870*/  FFMA.FTZ R185, R64, R0, R185 ;  /* 0x0000000040b97223 */ /* 0x001fe200000100b9 */
[----:B------:R-:W-:Y:S01]  /*6880*/  FADD.FTZ R0, -R202, R232 ;  /* 0x000000e8ca007221 */ /* 0x000fe20000010100 */
[----:B------:R-:W-:-:S02]  /*6890*/  IADD3 R232, PT, PT, R167, 0x280, RZ ;  /* 0x00000280a7e87810 */ /* 0x000fc40007ffe0ff */
[----:B------:R-:W-:Y:S01]  /*68a0*/  FFMA.FTZ R201, R201, R185, R186 ;  /* 0x000000b9c9c97223 */ /* 0x000fe200000100ba */
[----:B------:R-:W-:-:S03]  /*68b0*/  SHF.L.U32 R186, R167, 0x4, RZ ;  /* 0x00000004a7ba7819 */ /* 0x000fc600000006ff */
[----:B------:R-:W-:Y:S01]  /*68c0*/  FFMA.FTZ R187, R204, R201, R187 ;  /* 0x000000c9ccbb7223 */ /* 0x000fe200000100bb */
[----:B------:R-:W-:Y:S01]  /*68d0*/  LEA.HI R64, R167, R186, RZ, 0x1f ;  /* 0x000000baa7407211 */ /* 0x000fe200078ff8ff */
[----:B-1----:R-:W-:Y:S01]  /*68e0*/  FMUL.FTZ R132, R201, R46 ;  /* 0x0000002ec9847220 */ /* 0x002fe20000410000 */
[----:B------:R-:W-:Y:S01]  /*68f0*/  LEA.HI R186, R186, R186, RZ, 0x1b ;  /* 0x000000bababa7211 */ /* 0x000fe200078fd8ff */
[----:B------:R-:W-:Y:S01]  /*6900*/  FFMA.FTZ R188, R203, R187, R188 ;  /* 0x000000bbcbbc7223 */ /* 0x000fe200000100bc */
[----:B------:R-:W-:Y:S01]  /*6910*/  LEA R64, R64, UR25, 0x2 ;  /* 0x0000001940407c11 */ /* 0x000fe2000f8e10ff */
[----:B------:R-:W-:Y:S01]  /*6920*/  FMUL.FTZ R251, R187, R49 ;  /* 0x00000031bbfb7220 */ /* 0x000fe20000410000 */
[----:B------:R-:W-:Y:S01]  /*6930*/  LEA R186, R186, UR25, 0x2 ;  /* 0x00000019baba7c11 */ /* 0x000fe2000f8e10ff */
[----:B------:R-:W-:-:S04]  /*6940*/  FFMA.FTZ R189, R205, R188, R189 ;  /* 0x000000bccdbd7223 */ /* 0x000fc800000100bd */
[----:B------:R-:W-:Y:S01]  /*6950*/  FFMA.FTZ R190, R206, R189, R190 ;  /* 0x000000bdcebe7223 */ /* 0x000fe200000100be */
[----:B------:R-:W-:-:S03]  /*6960*/  IADD3 R206, PT, PT, R167, 0x100, RZ ;  /* 0x00000100a7ce7810 */ /* 0x000fc60007ffe0ff */
[----:B------:R-:W-:Y:S01]  /*6970*/  FFMA.FTZ R191, R207, R190, R191 ;  /* 0x000000becfbf7223 */ /* 0x000fe200000100bf */
[----:B------:R-:W-:-:S03]  /*6980*/  LEA.HI R206, R206, R167, RZ, 0x1b ;  /* 0x000000a7cece7211 */ /* 0x000fc600078fd8ff */
[----:B------:R-:W-:Y:S01]  /*6990*/  FFMA.FTZ R192, R208, R191, R192 ;  /* 0x000000bfd0c07223 */ /* 0x000fe200000100c0 */
[----:B------:R-:W-:-:S03]  /*69a0*/  IADD3 R208, PT, PT, R167, 0x140, RZ ;  /* 0x00000140a7d07810 */ /* 0x000fc60007ffe0ff */
[----:B------:R-:W-:Y:S01]  /*69b0*/  FFMA.FTZ R193, R209, R192, R193 ;  /* 0x000000c0d1c17223 */ /* 0x000fe200000100c1 */
[----:B------:R-:W-:Y:S01]  /*69c0*/  FMUL.FTZ R248, R192, R62 ;  /* 0x0000003ec0f87220 */ /* 0x000fe20000410000 */
[----:B------:R-:W-:Y:S02]  /*69d0*/  LEA.HI R208, R208, R167, RZ, 0x1b ;  /* 0x000000a7d0d07211 */ /* 0x000fe400078fd8ff */
[----:B------:R-:W-:Y:S01]  /*69e0*/  FFMA.FTZ R194, R210, R193, R194 ;  /* 0x000000c1d2c27223 */ /* 0x000fe200000100c2 */
[----:B------:R-:W-:Y:S01]  /*69f0*/  FMUL.FTZ R233, R97, R248 ;  /* 0x000000f861e97220 */ /* 0x000fe20000410000 */
[----:B------:R-:W-:Y:S02]  /*6a00*/  IADD3 R210, PT, PT, R167, 0x180, RZ ;  /* 0x00000180a7d27810 */ /* 0x000fe40007ffe0ff */
[----:B------:R-:W-:Y:S01]  /*6a10*/  FFMA.FTZ R195, R211, R194, R195 ;  /* 0x000000c2d3c37223 */ /* 0x000fe200000100c3 */
[----:B------:R-:W-:Y:S01]  /*6a20*/  FMUL.FTZ R204, R194, R68 ;  /* 0x00000044c2cc7220 */ /* 0x000fe20000410000 */
[----:B------:R-:W-:-:S02]  /*6a30*/  LEA.HI R210, R210, R167, RZ, 0x1b ;  /* 0x000000a7d2d27211 */ /* 0x000fc400078fd8ff */
[----:B------:R-:W-:Y:S01]  /*6a40*/  FFMA.FTZ R196, R212, R195, R196 ;  /* 0x000000c3d4c47223 */ /* 0x000fe200000100c4 */
[----:B------:R-:W-:Y:S01]  /*6a50*/  FMUL.FTZ R209, R195, R63 ;  /* 0x0000003fc3d17220 */ /* 0x000fe20000410000 */
[----:B------:R-:W-:Y:S02]  /*6a60*/  IADD3 R212, PT, PT, R167, 0x1c0, RZ ;  /* 0x000001c0a7d47810 */ /* 0x000fe40007ffe0ff */
[----:B------:R-:W-:Y:S01]  /*6a70*/  FFMA.FTZ R197, R213, R196, R197 ;  /* 0x000000c4d5c57223 */ /* 0x000fe200000100c5 */
[----:B------:R-:W-:Y:S01]  /*6a80*/  FMUL.FTZ R202, R196, R70 ;  /* 0x00000046c4ca7220 */ /* 0x000fe20000410000 */
[----:B------:R-:W-:Y:S01]  /*6a90*/  FMUL.FTZ R213, R193, R61 ;  /* 0x0000003dc1d57220 */ /* 0x000fe20000410000 */
[----:B------:R-:W-:Y:S01]  /*6aa0*/  FMUL.FTZ R211, R100, R209 ;  /* 0x000000d164d37220 */ /* 0x000fe20000410000 */
[----:B------:R-:W-:Y:S01]  /*6ab0*/  FFMA.FTZ R198, R214, R197, R198 ;  /* 0x000000c5d6c67223 */ /* 0x000fe200000100c6 */
[----:B------:R-:W-:Y:S01]  /*6ac0*/  FMUL.FTZ R205, R197, R69 ;  /* 0x00000045c5cd7220 */ /* 0x000fe20000410000 */
[----:B------:R-:W-:Y:S01]  /*6ad0*/  FMUL.FTZ R207, R101, R202 ;  /* 0x000000ca65cf7220 */ /* 0x000fe20000410000 */
[----:B------:R-:W-:Y:S01]  /*6ae0*/  IADD3 R214, PT, PT, R167, 0x240, RZ ;  /* 0x00000240a7d67810 */ /* 0x000fe20007ffe0ff */
[----:B------:R-:W-:Y:S01]  /*6af0*/  FFMA.FTZ R199, R215, R198, R199 ;  /* 0x000000c6d7c77223 */ /* 0x000fe200000100c7 */
[----:B------:R-:W-:Y:S01]  /*6b00*/  FMUL.FTZ R133, R102, R205 ;  /* 0x000000cd66857220 */ /* 0x000fe20000410000 */
[----:B------:R-:W-:Y:S01]  /*6b10*/  FMUL.FTZ R215, R98, R213 ;  /* 0x000000d562d77220 */ /* 0x000fe20000410000 */
[----:B------:R-:W-:Y:S01]  /*6b20*/  LEA.HI R212, R212, R167, RZ, 0x1b ;  /* 0x000000a7d4d47211 */ /* 0x000fe200078fd8ff */
[----:B------:R-:W-:Y:S01]  /*6b30*/  FFMA.FTZ R217, R217, R199, R200 ;  /* 0x000000c7d9d97223 */ /* 0x000fe200000100c8 */
[----:B------:R-:W-:-:S03]  /*6b40*/  FMUL.FTZ R67, R199, R71 ;  /* 0x00000047c7437220 */ /* 0x000fc60000410000 */
[----:B------:R-:W-:Y:S01]  /*6b50*/  FMUL.FTZ R65, R217, R74 ;  /* 0x0000004ad9417220 */ /* 0x000fe20000410000 */
[----:B------:R-:W-:-:S03]  /*6b60*/  FMUL.FTZ R203, R104, R67 ;  /* 0x0000004368cb7220 */ /* 0x000fc60000410000 */
[-C--:B------:R-:W-:Y:S01]  /*6b70*/  FFMA.FTZ R66, R0, R65.reuse, RZ ;  /* 0x0000004100427223 */ /* 0x080fe200000100ff */
[----:B------:R-:W-:-:S03]  /*6b80*/  FMUL.FTZ R65, R105, R65 ;  /* 0x0000004169417220 */ /* 0x000fc60000410000 */
[----:B------:R-:W-:Y:S01]  /*6b90*/  FFMA.FTZ R67, R183, R67, R66 ;  /* 0x00000043b7437223 */ /* 0x000fe20000010042 */
[----:B------:R-:W-:Y:S01]  /*6ba0*/  FMUL.FTZ R66, R198, R72 ;  /* 0x00000048c6427220 */ /* 0x000fe20000410000 */
[----:B------:R0:W-:Y:S03]  /*6bb0*/  STS [R64+0x2100], R65 ;  /* 0x0021004140007388 */ /* 0x0001e60000000800 */
[-C--:B------:R-:W-:Y:S01]  /*6bc0*/  FFMA.FTZ R200, R182, R66.reuse, R67 ;  /* 0x00000042b6c87223 */ /* 0x080fe20000010043 */
        /* <DEDUP_REMOVED lines=9> */
[----:B------:R-:W-:Y:S01]  /*6c60*/  FMUL.FTZ R235, R96, R65 ;  /* 0x0000004160eb7220 */ /* 0x000fe20000410000 */
[-C--:B-1----:R-:W-:Y:S01]  /*6c70*/  FMUL.FTZ R203, R99, R204.reuse ;  /* 0x000000cc63cb7220 */ /* 0x082fe20000410000 */
[----:B------:R-:W-:Y:S01]  /*6c80*/  FFMA.FTZ R209, R179, R209, R202 ;  /* 0x000000d1b3d17223 */ /* 0x000fe200000100ca */
[----:B------:R1:W-:Y:S01]  /*6c90*/  STS [R186+0x2110], R207 ;  /* 0x002110cfba007388 */ /* 0x0003e20000000800 */
[----:B------:R-:W-:Y:S02]  /*6ca0*/  VIADD R202, R167, 0x80 ;  /* 0x00000080a7ca7836 */ /* 0x000fe40000000000 */
[----:B--2---:R-:W-:Y:S01]  /*6cb0*/  FMUL.FTZ R67, R189, R57 ;  /* 0x00000039bd437220 */ /* 0x004fe20000410000 */
[----:B------:R-:W-:Y:S01]  /*6cc0*/  FFMA.FTZ R204, R178, R204, R209 ;  /* 0x000000ccb2cc7223 */ /* 0x000fe200000100d1 */
[----:B------:R2:W-:Y:S01]  /*6cd0*/  STS [R186+0x2114], R211 ;  /* 0x002114d3ba007388 */ /* 0x0005e20000000800 */
[----:B------:R-:W-:Y:S01]  /*6ce0*/  FMUL.FTZ R209, R92, R251 ;  /* 0x000000fb5cd17220 */ /* 0x000fe20000410000 */
[----:B0-----:R-:W-:Y:S01]  /*6cf0*/  FMUL.FTZ R133, R185, R41 ;  /* 0x00000029b9857220 */ /* 0x001fe20000410000 */
[----:B------:R-:W-:Y:S01]  /*6d00*/  FMUL.FTZ R205, R94, R67 ;  /* 0x000000435ecd7220 */ /* 0x000fe20000410000 */
[----:B------:R0:W-:Y:S01]  /*6d10*/  STS [R186+0x2118], R203 ;  /* 0x002118cbba007388 */ /* 0x0001e20000000800 */
[----:B------:R-:W-:Y:S01]  /*6d20*/  FFMA.FTZ R213, R177, R213, R204 ;  /* 0x000000d5b1d57223 */ /* 0x000fe200000100cc */
[----:B-1----:R-:W-:Y:S01]  /*6d30*/  FMUL.FTZ R207, R93, R200 ;  /* 0x000000c85dcf7220 */ /* 0x002fe20000410000 */
[----:B------:R-:W-:Y:S01]  /*6d40*/  IADD3 R204, PT, PT, R167, 0xc0, RZ ;  /* 0x000000c0a7cc7810 */ /* 0x000fe20007ffe0ff */
[----:B------:R1:W-:Y:S01]  /*6d50*/  STS [R186+0x211c], R215 ;  /* 0x00211cd7ba007388 */ /* 0x0003e20000000800 */
[----:B------:R-:W-:Y:S01]  /*6d60*/  FFMA.FTZ R248, R176, R248, R213 ;  /* 0x000000f8b0f87223 */ /* 0x000fe200000100d5 */
[----:B--2---:R-:W-:Y:S01]  /*6d70*/  FMUL.FTZ R211, R91, R132 ;  /* 0x000000845bd37220 */ /* 0x004fe20000410000 */
[----:B------:R-:W-:Y:S01]  /*6d80*/  LEA.HI R202, R202, R167, RZ, 0x1b ;  /* 0x000000a7caca7211 */ /* 0x000fe200078fd8ff */
[----:B------:R-:W-:Y:S01]  /*6d90*/  STS [R186+0x2120], R233 ;  /* 0x002120e9ba007388 */ /* 0x000fe20000000800 */
[----:B------:R-:W-:Y:S01]  /*6da0*/  FFMA.FTZ R248, R246, R65, R248 ;  /* 0x00000041f6f87223 */ /* 0x000fe200000100f8 */
[-C--:B0-----:R-:W-:Y:S01]  /*6db0*/  FMUL.FTZ R203, R95, R66.reuse ;  /* 0x000000425fcb7220 */ /* 0x081fe20000410000 */
[----:B------:R-:W-:Y:S01]  /*6dc0*/  LEA.HI R204, R204, R167, RZ, 0x1b ;  /* 0x000000a7cccc7211 */ /* 0x000fe200078fd8ff */
[----:B------:R-:W-:Y:S01]  /*6dd0*/  STS [R186+0x2124], R235 ;  /* 0x002124ebba007388 */ /* 0x000fe20000000800 */
[----:B------:R-:W-:Y:S01]  /*6de0*/  FFMA.FTZ R65, R175, R66, R248 ;  /* 0x00000042af417223 */ /* 0x000fe200000100f8 */
[----:B-1----:R-:W-:Y:S01]  /*6df0*/  FMUL.FTZ R215, R90, R133 ;  /* 0x000000855ad77220 */ /* 0x002fe20000410000 */
[----:B------:R-:W-:Y:S01]  /*6e00*/  LEA.HI R213, R240, R167, RZ, 0x1b ;  /* 0x000000a7f0d57211 */ /* 0x000fe200078fd8ff */
[----:B------:R0:W-:Y:S01]  /*6e10*/  STS [R186+0x2128], R203 ;  /* 0x002128cbba007388 */ /* 0x0001e20000000800 */
[----:B------:R-:W-:Y:S01]  /*6e20*/  FFMA.FTZ R65, R174, R67, R65 ;  /* 0x00000043ae417223 */ /* 0x000fe20000010041 */
[----:B------:R-:W-:Y:S01]  /*6e30*/  FADD.FTZ R248, -R172, R230 ;  /* 0x000000e6acf87221 */ /* 0x000fe20000010100 */
[----:B------:R-:W-:Y:S01]  /*6e40*/  LEA R240, R202, UR25, 0x2 ;  /* 0x00000019caf07c11 */ /* 0x000fe2000f8e10ff */
[----:B------:R1:W-:Y:S01]  /*6e50*/  STS [R186+0x212c], R205 ;  /* 0x00212ccdba007388 */ /* 0x0003e20000000800 */
[----:B------:R-:W-:Y:S01]  /*6e60*/  LEA R202, R213, UR25, 0x2 ;  /* 0x00000019d5ca7c11 */ /* 0x000fe2000f8e10ff */
[----:B------:R-:W-:Y:S01]  /*6e70*/  FFMA.FTZ R65, R248, R200, R65 ;  /* 0x000000c8f8417223 */ /* 0x000fe20000010041 */
[----:B------:R-:W-:Y:S01]  /*6e80*/  FADD.FTZ R200, -R171, R229 ;  /* 0x000000e5abc87221 */ /* 0x000fe20000010100 */
[----:B------:R2:W-:Y:S01]  /*6e90*/  STS [R186+0x2130], R207 ;  /* 0x002130cfba007388 */ /* 0x0005e20000000800 */
[----:B------:R-:W-:Y:S01]  /*6ea0*/  MOV R171, UR34 ;  /* 0x0000002200ab7c02 */ /* 0x000fe20008000f00 */
[----:B------:R-:W-:Y:S01]  /*6eb0*/  FMUL.FTZ R229, R76, R229 ;  /* 0x000000e54ce57220 */ /* 0x000fe20000410000 */
[----:B0-----:R-:W-:Y:S01]  /*6ec0*/  LEA.HI R203, R214, R167, RZ, 0x1b ;  /* 0x000000a7d6cb7211 */ /* 0x001fe200078fd8ff */
[----:B------:R0:W-:Y:S01]  /*6ed0*/  STS [R186+0x2134], R209 ;  /* 0x002134d1ba007388 */ /* 0x0001e20000000800 */
[----:B------:R-:W-:Y:S01]  /*6ee0*/  LEA R214, R212, UR25, 0x2 ;  /* 0x00000019d4d67c11 */ /* 0x000fe2000f8e10ff */
[----:B------:R-:W-:Y:S01]  /*6ef0*/  FFMA.FTZ R251, R200, R251, R65 ;  /* 0x000000fbc8fb7223 */ /* 0x000fe20000010041 */
[----:B-1----:R-:W-:Y:S01]  /*6f00*/  LEA.HI R205, R232, R167, RZ, 0x1b ;  /* 0x000000a7e8cd7211 */ /* 0x002fe200078fd8ff */
[----:B------:R1:W-:Y:S01]  /*6f10*/  STS [R186+0x2138], R211 ;  /* 0x002138d3ba007388 */ /* 0x0003e20000000800 */
[----:B------:R-:W-:-:S02]  /*6f20*/  LEA R232, R210, UR25, 0x2 ;  /* 0x00000019d2e87c11 */ /* 0x000fc4000f8e10ff */
[-C--:B--2---:R-:W-:Y:S01]  /*6f30*/  LEA.HI R207, R234, R167.reuse, RZ, 0x1b ;  /* 0x000000a7eacf7211 */ /* 0x084fe200078fd8ff */
[----:B------:R2:W-:Y:S01]  /*6f40*/  STS [R186+0x213c], R215 ;  /* 0x00213cd7ba007388 */ /* 0x0005e20000000800 */
[----:B------:R-:W-:Y:S02]  /*6f50*/  LEA R234, R208, UR25, 0x2 ;  /* 0x00000019d0ea7c11 */ /* 0x000fe4000f8e10ff */
[-C--:B0-----:R-:W-:Y:S01]  /*6f60*/  LEA.HI R209, R236, R167.reuse, RZ, 0x1b ;  /* 0x000000a7ecd17211 */ /* 0x081fe200078fd8ff */
[----:B------:R-:W-:Y:S01]  /*6f70*/  BAR.SYNC.DEFER_BLOCKING 0x0 ;  /* 0x0000000000007b1d */ /* 0x000fe20000010000 */
[----:B------:R-:W-:Y:S02]  /*6f80*/  LEA R236, R206, UR25, 0x2 ;  /* 0x00000019ceec7c11 */ /* 0x000fe4000f8e10ff */
[----:B-1----:R-:W-:Y:S02]  /*6f90*/  LEA.HI R211, R238, R167, RZ, 0x1b ;  /* 0x000000a7eed37211 */ /* 0x002fe400078fd8ff */
[----:B------:R-:W-:-:S02]  /*6fa0*/  LEA R238, R204, UR25, 0x2 ;  /* 0x00000019ccee7c11 */ /* 0x000fc4000f8e10ff */
[----:B--2---:R-:W-:Y:S02]  /*6fb0*/  LEA.HI R215, R242, R167, RZ, 0x1b ;  /* 0x000000a7f2d77211 */ /* 0x004fe400078fd8ff */
[----:B------:R-:W-:Y:S02]  /*6fc0*/  LEA R242, R184, UR25, 0x2 ;  /* 0x00000019b8f27c11 */ /* 0x000fe4000f8e10ff */
[----:B------:R-:W-:Y:S02]  /*6fd0*/  LEA R212, R203, UR25, 0x2 ;  /* 0x00000019cbd47c11 */ /* 0x000fe4000f8e10ff */
[----:B------:R-:W-:Y:S02]  /*6fe0*/  LEA R210, R205, UR25, 0x2 ;  /* 0x00000019cdd27c11 */ /* 0x000fe4000f8e10ff */
[----:B------:R-:W-:Y:S02]  /*6ff0*/  LEA R208, R207, UR25, 0x2 ;  /* 0x00000019cfd07c11 */ /* 0x000fe4000f8e10ff */
[----:B------:R-:W-:-:S02]  /*7000*/  LEA R206, R209, UR25, 0x2 ;  /* 0x00000019d1ce7c11 */ /* 0x000fc4000f8e10ff */
[----:B------:R-:W-:Y:S02]  /*7010*/  LEA R204, R211, UR25, 0x2 ;  /* 0x00000019d3cc7c11 */ /* 0x000fe4000f8e10ff */
[----:B------:R-:W-:Y:S02]  /*7020*/  LEA R184, R215, UR25, 0x2 ;  /* 0x00000019d7b87c11 */ /* 0x000fe4000f8e10ff */
[----:B------:R-:W-:Y:S01]  /*7030*/  MOV R65, RZ ;  /* 0x000000ff00417202 */ /* 0x000fe20000000f00 */
[----:B------:R-:W0:Y:S01]  /*7040*/  LDS R249, [R165+0x2100] ;  /* 0x00210000a5f97984 */ /* 0x000e220000000800 */
[----:B------:R-:W-:-:S03]  /*7050*/  SHF.R.S32.HI R171, RZ, 0x1f, R171 ;  /* 0x0000001fffab7819 */ /* 0x000fc600000114ab */
[----:B------:R-:W1:Y:S02]  /*7060*/  LDS R247, [R242+0x2200] ;  /* 0x00220000f2f77984 */ /* 0x000e640000000800 */
[C---:B------:R-:W-:Y:S02]  /*7070*/  IMAD R172, R171.reuse, UR42, RZ ;  /* 0x0000002aabac7c24 */ /* 0x040fe4000f8e02ff */
[----:B------:R-:W2:Y:S01]  /*7080*/  LDS R245, [R240+0x2300] ;  /* 0x00230000f0f57984 */ /* 0x000ea20000000800 */
[----:B------:R-:W-:-:S03]  /*7090*/  IMAD R171, R171, UR44, RZ ;  /* 0x0000002cabab7c24 */ /* 0x000fc6000f8e02ff */
[----:B------:R-:W3:Y:S04]  /*70a0*/  LDS R243, [R238+0x2400] ;  /* 0x00240000eef37984 */ /* 0x000ee80000000800 */
        /* <DEDUP_REMOVED lines=14> */
[----:B------:R-:W-:Y:S01]  /*7190*/  STS [R186+0x3188], R225 ;  /* 0x003188e1ba007388 */ /* 0x000fe20000000800 */
[----:B-----5:R-:W-:-:S03]  /*71a0*/  IMAD.MOV.U32 R64, RZ, RZ, R167 ;  /* 0x000000ffff407224 */ /* 0x020fc600078e00a7 */
[----:B------:R-:W-:Y:S01]  /*71b0*/  STS [R186+0x3198], R221 ;  /* 0x003198ddba007388 */ /* 0x000fe20000000800 */
[----:B------:R-:W-:-:S04]  /*71c0*/  IMAD.WIDE.U32 R66, R126, UR33, R64 ;  /* 0x000000217e427c25 */ /* 0x000fc8000f8e0040 */
[----:B-1----:R-:W-:Y:S01]  /*71d0*/  FMUL.FTZ R223, R77, R230 ;  /* 0x000000e64ddf7220 */ /* 0x002fe20000410000 */
[----:B------:R-:W-:Y:S01]  /*71e0*/  STS [R186+0x31a0], R219 ;  /* 0x0031a0dbba007388 */ /* 0x000fe20000000800 */
[----:B------:R-:W-:Y:S02]  /*71f0*/  IMAD R67, R127, UR33, R67 ;  /* 0x000000217f437c24 */ /* 0x000fe4000f8e0243 */
[----:B------:R-:W-:Y:S01]  /*7200*/  IMAD.WIDE.U32 R64, R124, UR33, R64 ;  /* 0x000000217c407c25 */ /* 0x000fe2000f8e0040 */
[----:B------:R-:W-:Y:S03]  /*7210*/  STS [R186+0x31ac], R231 ;  /* 0x0031ace7ba007388 */ /* 0x000fe60000000800 */
[----:B------:R-:W-:Y:S01]  /*7220*/  IMAD.WIDE.U32 R66, R173, UR34, R66 ;  /* 0x00000022ad427c25 */ /* 0x000fe2000f8e0042 */
[----:B------:R-:W-:Y:S01]  /*7230*/  MOV R173, UR43 ;  /* 0x0000002b00ad7c02 */ /* 0x000fe20008000f00 */
[----:B------:R-:W-:Y:S02]  /*7240*/  STS [R186+0x31b0], R223 ;  /* 0x0031b0dfba007388 */ /* 0x000fe40000000800 */
[----:B------:R-:W-:Y:S01]  /*7250*/  IMAD R65, R125, UR33, R65 ;  /* 0x000000217d417c24 */ /* 0x000fe2000f8e0241 */
[----:B------:R-:W-:Y:S01]  /*7260*/  IADD3 R66, P2, PT, R66, UR24, RZ ;  /* 0x0000001842427c10 */ /* 0x000fe2000ff5e0ff */
[----:B------:R-:W-:Y:S01]  /*7270*/  IMAD R173, R173, UR34, R172 ;  /* 0x00000022adad7c24 */ /* 0x000fe2000f8e02ac */
[----:B------:R-:W-:Y:S01]  /*7280*/  MOV R172, UR45 ;  /* 0x0000002d00ac7c02 */ /* 0x000fe20008000f00 */
[----:B------:R-:W-:Y:S03]  /*7290*/  STS [R186+0x31b4], R229 ;  /* 0x0031b4e5ba007388 */ /* 0x000fe60000000800 */
        /* <DEDUP_REMOVED lines=8> */
[----:B------:R-:W-:Y:S01]  /*7320*/  MOV R67, UR46 ;  /* 0x0000002e00437c02 */ /* 0x000fe20008000f00 */
[----:B------:R-:W-:Y:S01]  /*7330*/  FMUL.FTZ R171, R86, R224 ;  /* 0x000000e056ab7220 */ /* 0x000fe20000410000 */
[----:B------:R-:W-:-:S03]  /*7340*/  LEA R64, P2, R66, UR48, 0x2 ;  /* 0x0000003042407c11 */ /* 0x000fc6000f8410ff */
[----:B------:R-:W-:Y:S01]  /*7350*/  IMAD.WIDE.U32 R172, R67, UR8, R172 ;  /* 0x0000000843ac7c25 */ /* 0x000fe2000f8e00ac */
[----:B------:R-:W-:Y:S01]  /*7360*/  MOV R67, UR47 ;  /* 0x0000002f00437c02 */ /* 0x000fe20008000f00 */
[----:B------:R1:W-:Y:S01]  /*7370*/  STS [R186+0x318c], R171 ;  /* 0x00318cabba007388 */ /* 0x0003e20000000800 */
[----:B------:R-:W-:Y:S02]  /*7380*/  LEA.HI.X R65, R66, UR49, R65, 0x2, P2 ;  /* 0x0000003142417c11 */ /* 0x000fe400090f1441 */
[----:B------:R-:W-:Y:S01]  /*7390*/  LEA R66, P2, R172, UR50, 0x2 ;  /* 0x00000032ac427c11 */ /* 0x000fe2000f8410ff */
[----:B------:R-:W-:Y:S02]  /*73a0*/  IMAD R67, R67, UR8, R173 ;  /* 0x0000000843437c24 */ /* 0x000fe4000f8e02ad */
[----:B------:R-:W-:-:S03]  /*73b0*/  FMUL.FTZ R173, R84, R222 ;  /* 0x000000de54ad7220 */ /* 0x000fc60000410000 */
[----:B------:R-:W-:Y:S01]  /*73c0*/  LEA.HI.X R67, R172, UR51, R67, 0x2, P2 ;  /* 0x00000033ac437c11 */ /* 0x000fe200090f1443 */
[----:B-1----:R-:W-:Y:S01]  /*73d0*/  FMUL.FTZ R171, R79, R216 ;  /* 0x000000d84fab7220 */ /* 0x002fe20000410000 */
[----:B------:R-:W-:Y:S01]  /*73e0*/  FADD.FTZ R172, -R3, R228 ;  /* 0x000000e403ac7221 */ /* 0x000fe20000010100 */
[----:B------:R-:W-:Y:S01]  /*73f0*/  MOV R216, UR54 ;  /* 0x0000003600d87c02 */ /* 0x000fe20008000f00 */
[----:B------:R-:W-:Y:S01]  /*7400*/  FMUL.FTZ R3, R88, R226 ;  /* 0x000000e258037220 */ /* 0x000fe20000410000 */
[----:B------:R1:W-:Y:S01]  /*7410*/  STS [R186+0x3194], R173 ;  /* 0x003194adba007388 */ /* 0x0003e20000000800 */
[----:B------:R-:W-:Y:S01]  /*7420*/  FFMA.FTZ R132, R172, R132, R251 ;  /* 0x00000084ac847223 */ /* 0x000fe200000100fb */
[----:B------:R-:W-:Y:S01]  /*7430*/  IADD3 R216, PT, PT, R216, -UR24, -R167 ;  /* 0x80000018d8d87c10 */ /* 0x000fe2000fffe8a7 */
[----:B------:R-:W-:Y:S01]  /*7440*/  FMUL.FTZ R251, R82, R220 ;  /* 0x000000dc52fb7220 */ /* 0x000fe20000410000 */
[----:B------:R5:W-:Y:S02]  /*7450*/  STS [R186+0x3184], R3 ;  /* 0x00318403ba007388 */ /* 0x000be40000000800 */
[----:B------:R-:W-:-:S02]  /*7460*/  ISETP.GE.AND P2, PT, R216, 0x1, PT ;  /* 0x00000001d800780c */ /* 0x000fc40003f46270 */
[----:B------:R-:W-:Y:S01]  /*7470*/  STS [R186+0x319c], R251 ;  /* 0x00319cfbba007388 */ /* 0x000fe20000000800 */
[C---:B------:R-:W-:Y:S01]  /*7480*/  ISETP.GE.AND P3, PT, R216.reuse, 0x41, PT ;  /* 0x00000041d800780c */ /* 0x040fe20003f66270 */
[----:B-1----:R-:W-:Y:S01]  /*7490*/  FMUL.FTZ R173, R75, R228 ;  /* 0x000000e44bad7220 */ /* 0x002fe20000410000 */
[----:B------:R-:W-:Y:S01]  /*74a0*/  ISETP.GE.AND P4, PT, R216, 0x81, PT ;  /* 0x00000081d800780c */ /* 0x000fe20003f86270 */
[----:B------:R-:W-:Y:S01]  /*74b0*/  STS [R186+0x31a8], R171 ;  /* 0x0031a8abba007388 */ /* 0x000fe20000000800 */
[----:B-----5:R-:W-:-:S03]  /*74c0*/  FMUL.FTZ R3, R80, R218 ;  /* 0x000000da50037220 */ /* 0x020fc60000410000 */
[----:B------:R-:W-:Y:S04]  /*74d0*/  STS [R186+0x31b8], R173 ;  /* 0x0031b8adba007388 */ /* 0x000fe80000000800 */
[----:B------:R1:W-:Y:S02]  /*74e0*/  STS [R186+0x31a4], R3 ;  /* 0x0031a403ba007388 */ /* 0x0003e40000000800 */
[----:B-1----:R-:W-:Y:S01]  /*74f0*/  FADD.FTZ R3, -R2, R227 ;  /* 0x000000e302037221 */ /* 0x002fe20000010100 */
[----:B------:R-:W-:-:S05]  /*7500*/  FMUL.FTZ R227, R73, R227 ;  /* 0x000000e349e37220 */ /* 0x000fca0000410000 */
[----:B------:R1:W-:Y:S01]  /*7510*/  STS [R186+0x31bc], R227 ;  /* 0x0031bce3ba007388 */ /* 0x0003e20000000800 */
[----:B------:R-:W-:Y:S06]  /*7520*/  BAR.SYNC.DEFER_BLOCKING 0x0 ;  /* 0x0000000000007b1d */ /* 0x000fec0000010000 */
[----:B0-234-:R-:W-:Y:S05]  /*7530*/  @!P2 BRA `(.L_x_4749) ;  /* 0x00000000000ca947 */ /* 0x01dfea0003800000 */
[----:B------:R-:W0:Y:S04]  /*7540*/  LDS R171, [R165+0x3180] ;  /* 0x00318000a5ab7984 */ /* 0x000e280000000800 */
[----:B------:R2:W-:Y:S04]  /*7550*/  REDG.E.ADD.F32.FTZ.RN.STRONG.GPU desc[UR28][R64.64], R249 ;  /* 0x000000f9400079a6 */ /* 0x0005e8000c12f31c */
[----:B0-----:R2:W-:Y:S02]  /*7560*/  REDG.E.ADD.F32.FTZ.RN.STRONG.GPU desc[UR28][R66.64], R171 ;  /* 0x000000ab420079a6 */ /* 0x0015e4000c12f31c */
.L_x_4749:
[----:B------:R-:W-:Y:S05]  /*7570*/  BSYNC.RECONVERGENT B0 ;  /* 0x0000000000007941 */ /* 0x000fea0003800200 */
.L_x_4748:
[----:B--2---:R0:W2:Y:S01]  /*7580*/  LDS R171, [R242+0x3280] ;  /* 0x00328000f2ab7984 */ /* 0x0040a20000000800 */
[----:B------:R-:W-:Y:S04]  /*7590*/  BSSY.RECONVERGENT B0, `(.L_x_4750) ;  /* 0x0000004000007945 */ /* 0x000fe80003800200 */
[----:B------:R-:W-:Y:S05]  /*75a0*/  @!P3 BRA `(.L_x_4751) ;  /* 0x000000000008b947 */ /* 0x000fea0003800000 */
[----:B------:R3:W-:Y:S04]  /*75b0*/  REDG.E.ADD.F32.FTZ.RN.STRONG.GPU desc[UR28][R64.64+0x100], R247 ;  /* 0x000100f7400079a6 */ /* 0x0007e8000c12f31c */
[----:B--2---:R3:W-:Y:S02]  /*75c0*/  REDG.E.ADD.F32.FTZ.RN.STRONG.GPU desc[UR28][R66.64+0x100], R171 ;  /* 0x000100ab420079a6 */ /* 0x0047e4000c12f31c */
.L_x_4751:
[----:B------:R-:W-:Y:S05]  /*75d0*/  BSYNC.RECONVERGENT B0 ;  /* 0x0000000000007941 */ /* 0x000fea0003800200 */
.L_x_4750:
[----:B--23--:R2:W3:Y:S01]  /*75e0*/  LDS R171, [R240+0x3380] ;  /* 0x00338000f0ab7984 */ /* 0x00c4e20000000800 */
[----:B------:R-:W-:Y:S04]  /*75f0*/  BSSY.RECONVERGENT B0, `(.L_x_4752) ;  /* 0x0000004000007945 */ /* 0x000fe80003800200 */
[----:B------:R-:W-:Y:S05]  /*7600*/  @!P4 BRA `(.L_x_4753) ;  /* 0x000000000008c947 */ /* 0x000fea0003800000 */
[----:B------:R4:W-:Y:S04]  /*7610*/  REDG.E.ADD.F32.FTZ.RN.STRONG.GPU desc[UR28][R64.64+0x200], R245 ;  /* 0x000200f5400079a6 */ /* 0x0009e8000c12f31c */
[----:B---3--:R4:W-:Y:S02]  /*7620*/  REDG.E.ADD.F32.FTZ.RN.STRONG.GPU desc[UR28][R66.64+0x200], R171 ;  /* 0x000200ab420079a6 */ /* 0x0089e4000c12f31c */
.L_x_4753:
[----:B------:R-:W-:Y:S05]  /*7630*/  BSYNC.RECONVERGENT B0 ;  /* 0x0000000000007941 */ /* 0x000fea0003800200 */
.L_x_4752:
[----:B------:R-:W-:Y:S01]  /*7640*/  FFMA.FTZ R132, R3, R133, R132 ;  /* 0x0000008503847223 */ /* 0x000fe20000010084 */
[C---:B------:R-:W-:Y:S01]  /*7650*/  ISETP.GE.AND P6, PT, R216.reuse, 0xc1, PT ;  /* 0x000000c1d800780c */ /* 0x040fe20003fc6270 */
[----:B------:R0:W0:Y:S01]  /*7660*/  LDS R133, [R238+0x3480] ;  /* 0x00348000ee857984 */ /* 0x0000220000000800 */
[----:B------:R-:W-:Y:S01]  /*7670*/  BSSY.RECONVERGENT B0, `(.L_x_4754) ;  /* 0x0000008000007945 */ /* 0x000fe20003800200 */
[C---:B------:R-:W-:Y:S02]  /*7680*/  ISETP.GE.AND P2, PT, R216.reuse, 0x101, PT ;  /* 0x00000101d800780c */ /* 0x040fe40003f46270 */
[C---:B------:R-:W-:Y:S02]  /*7690*/  ISETP.GE.AND P4, PT, R216.reuse, 0x141, PT ;  /* 0x00000141d800780c */ /* 0x040fe40003f86270 */
[C---:B------:R-:W-:Y:S02]  /*76a0*/  ISETP.GE.AND P5, PT, R216.reuse, 0x181, PT ;  /* 0x00000181d800780c */ /* 0x040fe40003fa6270 */
[----:B------:R-:W-:-:S04]  /*76b0*/  ISETP.GE.AND P3, PT, R216, 0x1c1, PT ;  /* 0x000001c1d800780c */ /* 0x000fc80003f66270 */
[----:B------:R-:W-:Y:S09]  /*76c0*/  @!P6 BRA `(.L_x_4755) ;  /* 0x000000000008e947 */ /* 0x000ff20003800000 */
[----:B------:R1:W-:Y:S04]  /*76d0*/  REDG.E.ADD.F32.FTZ.RN.STRONG.GPU desc[UR28][R64.64+0x300], R243 ;  /* 0x000300f3400079a6 */ /* 0x0003e8000c12f31c */
[----:B0-----:R1:W-:Y:S02]  /*76e0*/  REDG.E.ADD.F32.FTZ.RN.STRONG.GPU desc[UR28][R66.64+0x300], R133 ;  /* 0x00030085420079a6 */ /* 0x0013e4000c12f31c */
.L_x_4755:
[----:B------:R-:W-:Y:S05]  /*76f0*/  BSYNC.RECONVERGENT B0 ;  /* 0x0000000000007941 */ /* 0x000fea0003800200 */
.L_x_4754:
[----:B01----:R0:W1:Y:S01]  /*7700*/  LDS R133, [R236+0x3580] ;  /* 0x00358000ec857984 */ /* 0x0030620000000800 */
[----:B------:R-:W-:Y:S04]  /*7710*/  BSSY.RECONVERGENT B0, `(.L_x_4756) ;  /* 0x0000004000007945 */ /* 0x000fe80003800200 */
[----:B------:R-:W-:Y:S05]  /*7720*/  @!P2 BRA `(.L_x_4757) ;  /* 0x000000000008a947 */ /* 0x000fea0003800000 */
[----:B------:R0:W-:Y:S04]  /*7730*/  REDG.E.ADD.F32.FTZ.RN.STRONG.GPU desc[UR28][R64.64+0x400], R241 ;  /* 0x000400f1400079a6 */ /* 0x0001e8000c12f31c */
[----:B-1----:R0:W-:Y:S02]  /*7740*/  REDG.E.ADD.F32.FTZ.RN.STRONG.GPU desc[UR28][R66.64+0x400], R133 ;  /* 0x00040085420079a6 */ /* 0x0021e4000c12f31c */
.L_x_4757:
[----:B------:R-:W-:Y:S05]  /*7750*/  BSYNC.RECONVERGENT B0 ;  /* 0x0000000000007941 */ /* 0x000fea0003800200 */
.L_x_4756:
[----:B01----:R0:W1:Y:S01]  /*7760*/  LDS R133, [R234+0x3680] ;  /* 0x00368000ea857984 */ /* 0x0030620000000800 */
[----:B------:R-:W-:Y:S04]  /*7770*/  BSSY.RECONVERGENT B0, `(.L_x_4758) ;  /* 0x0000004000007945 */ /* 0x000fe80003800200 */
[----:B------:R-:W-:Y:S05]  /*7780*/  @!P4 BRA `(.L_x_4759) ;  /* 0x000000000008c947 */ /* 0x000fea0003800000 */
[----:B------:R0:W-:Y:S04]  /*7790*/  REDG.E.ADD.F32.FTZ.RN.STRONG.GPU desc[UR28][R64.64+0x500], R239 ;  /* 0x000500ef400079a6 */ /* 0x0001e8000c12f31c */
[----:B-1----:R0:W-:Y:S02]  /*77a0*/  REDG.E.ADD.F32.FTZ.RN.STRONG.GPU desc[UR28][R66.64+0x500], R133 ;  /* 0x00050085420079a6 */ /* 0x0021e4000c12f31c */
.L_x_4759:
[----:B------:R-:W-:Y:S05]  /*77b0*/  BSYNC.RECONVERGENT B0 ;  /* 0x0000000000007941 */ /* 0x000fea0003800200 */
.L_x_4758:
[----:B01----:R0:W1:Y:S01]  /*77c0*/  LDS R133, [R232+0x3780] ;  /* 0x00378000e8857984 */ /* 0x0030620000000800 */
[----:B------:R-:W-:Y:S04]  /*77d0*/  BSSY.RECONVERGENT B0, `(.L_x_4760) ;  /* 0x0000004000007945 */ /* 0x000fe80003800200 */
[----:B------:R-:W-:Y:S05]  /*77e0*/  @!P5 BRA `(.L_x_4761) ;  /* 0x000000000008d947 */ /* 0x000fea0003800000 */
[----:B------:R0:W-:Y:S04]  /*77f0*/  REDG.E.ADD.F32.FTZ.RN.STRONG.GPU desc[UR28][R64.64+0x600], R237 ;  /* 0x000600ed400079a6 */ /* 0x0001e8000c12f31c */
[----:B-1----:R0:W-:Y:S02]  /*7800*/  REDG.E.ADD.F32.FTZ.RN.STRONG.GPU desc[UR28][R66.64+0x600], R133 ;  /* 0x00060085420079a6 */ /* 0x0021e4000c12f31c */
.L_x_4761:
[----:B------:R-:W-:Y:S05]  /*7810*/  BSYNC.RECONVERGENT B0 ;  /* 0x0000000000007941 */ /* 0x000fea0003800200 */
.L_x_4760:
        /* <DEDUP_REMOVED lines=9> */
.L_x_4763:
[----:B------:R-:W-:Y:S05]  /*78b0*/  BSYNC.RECONVERGENT B0 ;  /* 0x0000000000007941 */ /* 0x000fea0003800200 */
.L_x_4762:
[----:B01----:R0:W1:Y:S01]  /*78c0*/  LDS R133, [R244+0x3980] ;  /* 0x00398000f4857984 */ /* 0x0030620000000800 */
[----:B------:R-:W-:Y:S04]  /*78d0*/  BSSY.RECONVERGENT B0, `(.L_x_4764) ;  /* 0x0000004000007945 */ /* 0x000fe80003800200 */
[----:B------:R-:W-:Y:S05]  /*78e0*/  @!P4 BRA `(.L_x_4765) ;  /* 0x000000000008c947 */ /* 0x000fea0003800000 */
[----:B------:R0:W-:Y:S04]  /*78f0*/  REDG.E.ADD.F32.FTZ.RN.STRONG.GPU desc[UR28][R64.64+0x800], R233 ;  /* 0x000800e9400079a6 */ /* 0x0001e8000c12f31c */
[----:B-1----:R0:W-:Y:S02]  /*7900*/  REDG.E.ADD.F32.FTZ.RN.STRONG.GPU desc[UR28][R66.64+0x800], R133 ;  /* 0x00080085420079a6 */ /* 0x0021e4000c12f31c */
.L_x_4765:
[----:B------:R-:W-:Y:S05]  /*7910*/  BSYNC.RECONVERGENT B0 ;  /* 0x0000000000007941 */ /* 0x000fea0003800200 */
.L_x_4764:
[----:B01----:R0:W1:Y:S01]  /*7920*/  LDS R133, [R212+0x3a80] ;  /* 0x003a8000d4857984 */ /* 0x0030620000000800 */
[----:B------:R-:W-:Y:S04]  /*7930*/  BSSY.RECONVERGENT B0, `(.L_x_4766) ;  /* 0x0000004000007945 */ /* 0x000fe80003800200 */
[----:B------:R-:W-:Y:S05]  /*7940*/  @!P5 BRA `(.L_x_4767) ;  /* 0x000000000008d947 */ /* 0x000fea0003800000 */
[----:B------:R0:W-:Y:S04]  /*7950*/  REDG.E.ADD.F32.FTZ.RN.STRONG.GPU desc[UR28][R64.64+0x900], R215 ;  /* 0x000900d7400079a6 */ /* 0x0001e8000c12f31c */
[----:B-1----:R0:W-:Y:S02]  /*7960*/  REDG.E.ADD.F32.FTZ.RN.STRONG.GPU desc[UR28][R66.64+0x900], R133 ;  /* 0x00090085420079a6 */ /* 0x0021e4000c12f31c */
.L_x_4767:
[----:B------:R-:W-:Y:S05]  /*7970*/  BSYNC.RECONVERGENT B0 ;  /* 0x0000000000007941 */ /* 0x000fea0003800200 */
.L_x_4766:
[----:B01----:R0:W1:Y:S01]  /*7980*/  LDS R133, [R210+0x3b80] ;  /* 0x003b8000d2857984 */ /* 0x0030620000000800 */
[----:B------:R-:W-:Y:S04]  /*7990*/  BSSY.RECONVERGENT B0, `(.L_x_4768) ;  /* 0x0000004000007945 */ /* 0x000fe80003800200 */
[----:B------:R-:W-:Y:S05]  /*79a0*/  @!P6 BRA `(.L_x_4769) ;  /* 0x000000000008e947 */ /* 0x000fea0003800000 */
[----:B------:R0:W-:Y:S04]  /*79b0*/  REDG.E.ADD.F32.FTZ.RN.STRONG.GPU desc[UR28][R64.64+0xa00], R213 ;  /* 0x000a00d5400079a6 */ /* 0x0001e8000c12f31c */
[----:B-1----:R0:W-:Y:S02]  /*79c0*/  REDG.E.ADD.F32.FTZ.RN.STRONG.GPU desc[UR28][R66.64+0xa00], R133 ;  /* 0x000a0085420079a6 */ /* 0x0021e4000c12f31c */
.L_x_4769:
[----:B------:R-:W-:Y:S05]  /*79d0*/  BSYNC.RECONVERGENT B0 ;  /* 0x0000000000007941 */ /* 0x000fea0003800200 */
.L_x_4768:
        /* <DEDUP_REMOVED lines=9> */
.L_x_4771:
[----:B------:R-:W-:Y:S05]  /*7a70*/  BSYNC.RECONVERGENT B0 ;  /* 0x0000000000007941 */ /* 0x000fea0003800200 */
.L_x_4770:
[----:B01----:R0:W1:Y:S01]  /*7a80*/  LDS R133, [R206+0x3d80] ;  /* 0x003d8000ce857984 */ /* 0x0030620000000800 */
[----:B------:R-:W-:Y:S04]  /*7a90*/  BSSY.RECONVERGENT B0, `(.L_x_4772) ;  /* 0x0000004000007945 */ /* 0x000fe80003800200 */
[----:B------:R-:W-:Y:S05]  /*7aa0*/  @!P3 BRA `(.L_x_4773) ;  /* 0x000000000008b947 */ /* 0x000fea0003800000 */
[----:B------:R0:W-:Y:S04]  /*7ab0*/  REDG.E.ADD.F32.FTZ.RN.STRONG.GPU desc[UR28][R64.64+0xc00], R209 ;  /* 0x000c00d1400079a6 */ /* 0x0001e8000c12f31c */
[----:B-1----:R0:W-:Y:S02]  /*7ac0*/  REDG.E.ADD.F32.FTZ.RN.STRONG.GPU desc[UR28][R66.64+0xc00], R133 ;  /* 0x000c0085420079a6 */ /* 0x0021e4000c12f31c */
.L_x_4773:
[----:B------:R-:W-:Y:S05]  /*7ad0*/  BSYNC.RECONVERGENT B0 ;  /* 0x0000000000007941 */ /* 0x000fea0003800200 */
.L_x_4772:
[----:B01----:R0:W1:Y:S01]  /*7ae0*/  LDS R133, [R204+0x3e80] ;  /* 0x003e8000cc857984 */ /* 0x0030620000000800 */
[----:B------:R-:W-:Y:S04]  /*7af0*/  BSSY.RECONVERGENT B0, `(.L_x_4774) ;  /* 0x0000004000007945 */ /* 0x000fe80003800200 */
[----:B------:R-:W-:Y:S05]  /*7b00*/  @!P4 BRA `(.L_x_4775) ;  /* 0x000000000008c947 */ /* 0x000fea0003800000 */
[----:B------:R0:W-:Y:S04]  /*7b10*/  REDG.E.ADD.F32.FTZ.RN.STRONG.GPU desc[UR28][R64.64+0xd00], R207 ;  /* 0x000d00cf400079a6 */ /* 0x0001e8000c12f31c */
[----:B-1----:R0:W-:Y:S02]  /*7b20*/  REDG.E.ADD.F32.FTZ.RN.STRONG.GPU desc[UR28][R66.64+0xd00], R133 ;  /* 0x000d0085420079a6 */ /* 0x0021e4000c12f31c */
.L_x_4775:
[----:B------:R-:W-:Y:S05]  /*7b30*/  BSYNC.RECONVERGENT B0 ;  /* 0x0000000000007941 */ /* 0x000fea0003800200 */
.L_x_4774:
[----:B01----:R0:W1:Y:S01]  /*7b40*/  LDS R133, [R202+0x3f80] ;  /* 0x003f8000ca857984 */ /* 0x0030620000000800 */
[----:B------:R-:W-:Y:S04]  /*7b50*/  BSSY.RECONVERGENT B0, `(.L_x_4776) ;  /* 0x0000004000007945 */ /* 0x000fe80003800200 */
[----:B------:R-:W-:Y:S05]  /*7b60*/  @!P5 BRA `(.L_x_4777) ;  /* 0x000000000008d947 */ /* 0x000fea0003800000 */
[----:B------:R0:W-:Y:S04]  /*7b70*/  REDG.E.ADD.F32.FTZ.RN.STRONG.GPU desc[UR28][R64.64+0xe00], R205 ;  /* 0x000e00cd400079a6 */ /* 0x0001e8000c12f31c */
[----:B-1----:R0:W-:Y:S02]  /*7b80*/  REDG.E.ADD.F32.FTZ.RN.STRONG.GPU desc[UR28][R66.64+0xe00], R133 ;  /* 0x000e0085420079a6 */ /* 0x0021e4000c12f31c */
.L_x_4777:
[----:B------:R-:W-:Y:S05]  /*7b90*/  BSYNC.RECONVERGENT B0 ;  /* 0x0000000000007941 */ /* 0x000fea0003800200 */
.L_x_4776:
[----:B01----:R0:W1:Y:S01]  /*7ba0*/  LDS R133, [R184+0x4080] ;  /* 0x00408000b8857984 */ /* 0x0030620000000800 */
[----:B------:R-:W-:Y:S04]  /*7bb0*/  BSSY.RECONVERGENT B0, `(.L_x_4778) ;  /* 0x0000004000007945 */ /* 0x000fe80003800200 */
[----:B------:R-:W-:Y:S05]  /*7bc0*/  @!P6 BRA `(.L_x_4779) ;  /* 0x000000000008e947 */ /* 0x000fea0003800000 */
[----:B------:R0:W-:Y:S04]  /*7bd0*/  REDG.E.ADD.F32.FTZ.RN.STRONG.GPU desc[UR28][R64.64+0xf00], R203 ;  /* 0x000f00cb400079a6 */ /* 0x0001e8000c12f31c */
[----:B-1----:R0:W-:Y:S02]  /*7be0*/  REDG.E.ADD.F32.FTZ.RN.STRONG.GPU desc[UR28][R66.64+0xf00], R133 ;  /* 0x000f0085420079a6 */ /* 0x0021e4000c12f31c */
.L_x_4779:
[----:B------:R-:W-:Y:S05]  /*7bf0*/  BSYNC.RECONVERGENT B0 ;  /* 0x0000000000007941 */ /* 0x000fea0003800200 */
.L_x_4778:
[----:B0---4-:R-:W0:Y:S01]  /*7c00*/  SHFL.DOWN P2, R65, R132, 0x1, 0x1f ;  /* 0x08201f0084417f89 */ /* 0x011e220000040000 */
[-C--:B------:R-:W-:Y:S01]  /*7c10*/  FMUL.FTZ R64, R20, R185.reuse ;  /* 0x000000b914407220 */ /* 0x080fe20000410000 */
[----:B------:R-:W-:Y:S01]  /*7c20*/  FMUL.FTZ R185, R4, R185 ;  /* 0x000000b904b97220 */ /* 0x000fe20000410000 */
[-C--:B------:R-:W-:Y:S01]  /*7c30*/  FMUL.FTZ R2, R5, R201.reuse ;  /* 0x000000c905027220 */ /* 0x080fe20000410000 */
[----:B------:R-:W-:Y:S01]  /*7c40*/  FMUL.FTZ R201, R20, R201 ;  /* 0x000000c914c97220 */ /* 0x000fe20000410000 */
[----:B------:R-:W-:Y:S01]  /*7c50*/  FMUL.FTZ R3, R3, R64 ;  /* 0x0000004003037220 */ /* 0x000fe20000410000 */
[----:B------:R-:W-:Y:S01]  /*7c60*/  FFMA.FTZ R22, R185, R41, R22 ;  /* 0x00000029b9167223 */ /* 0x000fe20000010016 */
[-C--:B------:R-:W-:Y:S01]  /*7c70*/  FMUL.FTZ R4, R7, R188.reuse ;  /* 0x000000bc07047220 */ /* 0x080fe20000410000 */
[----:B------:R-:W-:Y:S01]  /*7c80*/  FMUL.FTZ R172, R172, R201 ;  /* 0x000000c9acac7220 */ /* 0x000fe20000410000 */
[----:B------:R-:W-:Y:S01]  /*7c90*/  FFMA.FTZ R185, R90, R185, R3 ;  /* 0x000000b95ab97223 */ /* 0x000fe20000010003 */
[----:B------:R-:W-:Y:S01]  /*7ca0*/  FMUL.FTZ R3, R20, R188 ;  /* 0x000000bc14037220 */ /* 0x000fe20000410000 */
[----:B------:R-:W-:Y:S01]  /*7cb0*/  FFMA.FTZ R23, R2, R46, R23 ;  /* 0x0000002e02177223 */ /* 0x000fe20000010017 */
[----:B------:R-:W-:Y:S01]  /*7cc0*/  FFMA.FTZ R7, R91, R2, R172 ;  /* 0x000000025b077223 */ /* 0x000fe200000100ac */
[-C--:B------:R-:W-:Y:S01]  /*7cd0*/  FMUL.FTZ R2, R9, R190.reuse ;  /* 0x000000be09027220 */ /* 0x080fe20000410000 */
[----:B------:R-:W-:Y:S01]  /*7ce0*/  FMUL.FTZ R248, R248, R3 ;  /* 0x00000003f8f87220 */ /* 0x000fe20000410000 */
[-C--:B------:R-:W-:Y:S01]  /*7cf0*/  FMUL.FTZ R3, R8, R189.reuse ;  /* 0x000000bd08037220 */ /* 0x080fe20000410000 */
[C---:B------:R-:W-:Y:S01]  /*7d00*/  FMUL.FTZ R190, R20.reuse, R190 ;  /* 0x000000be14be7220 */ /* 0x040fe20000410000 */
[----:B------:R-:W-:Y:S01]  /*7d10*/  FMUL.FTZ R189, R20, R189 ;  /* 0x000000bd14bd7220 */ /* 0x000fe20000410000 */
[----:B------:R-:W-:Y:S01]  /*7d20*/  FFMA.FTZ R25, R4, R54, R25 ;  /* 0x0000003604197223 */ /* 0x000fe20000010019 */
[----:B------:R-:W-:Y:S01]  /*7d30*/  FFMA.FTZ R248, R93, R4, R248 ;  /* 0x000000045df87223 */ /* 0x000fe200000100f8 */
[----:B------:R-:W-:Y:S01]  /*7d40*/  FMUL.FTZ R190, R175, R190 ;  /* 0x000000beafbe7220 */ /* 0x000fe20000410000 */
[----:B------:R-:W-:Y:S01]  /*7d50*/  FMUL.FTZ R189, R174, R189 ;  /* 0x000000bdaebd7220 */ /* 0x000fe20000410000 */
[----:B------:R-:W-:Y:S01]  /*7d60*/  FMUL.FTZ R4, R11, R192 ;  /* 0x000000c00b047220 */ /* 0x000fe20000410000 */
[----:B------:R-:W-:Y:S01]  /*7d70*/  FFMA.FTZ R27, R2, R60, R27 ;  /* 0x0000003c021b7223 */ /* 0x000fe2000001001b */
[----:B0-----:R-:W-:Y:S01]  /*7d80*/  @P2 FADD R65, R132, R65 ;  /* 0x0000004184412221 */ /* 0x001fe20000000000 */
[----:B------:R-:W-:Y:S01]  /*7d90*/  FFMA.FTZ R190, R95, R2, R190 ;  /* 0x000000025fbe7223 */ /* 0x000fe200000100be */
[----:B------:R-:W-:Y:S01]  /*7da0*/  FMUL.FTZ R5, R6, R187 ;  /* 0x000000bb06057220 */ /* 0x000fe20000410000 */
[----:B------:R-:W-:Y:S01]  /*7db0*/  FFMA.FTZ R26, R3, R57, R26 ;  /* 0x00000039031a7223 */ /* 0x000fe2000001001a */
[----:B------:R-:W-:Y:S01]  /*7dc0*/  FFMA.FTZ R189, R94, R3, R189 ;  /* 0x000000035ebd7223 */ /* 0x000fe200000100bd */
[----:B------:R-:W0:Y:S01]  /*7dd0*/  SHFL.DOWN P2, R66, R65, 0x2, 0x1f ;  /* 0x08401f0041427f89 */ /* 0x000e220000040000 */
[C---:B------:R-:W-:Y:S01]  /*7de0*/  FMUL.FTZ R2, R20.reuse, R193 ;  /* 0x000000c114027220 */ /* 0x040fe20000410000 */
[C---:B------:R-:W-:Y:S01]  /*7df0*/  FMUL.FTZ R187, R20.reuse, R187 ;  /* 0x000000bb14bb7220 */ /* 0x040fe20000410000 */
[----:B------:R-:W-:Y:S01]  /*7e00*/  FMUL.FTZ R3, R20, R192 ;  /* 0x000000c014037220 */ /* 0x000fe20000410000 */
[----:B------:R-:W-:Y:S01]  /*7e10*/  ISETP.NE.AND P3, PT, R148, RZ, PT ;  /* 0x000000ff9400720c */ /* 0x000fe20003f65270 */
[----:B------:R-:W-:Y:S01]  /*7e20*/  FMUL.FTZ R177, R177, R2 ;  /* 0x00000002b1b17220 */ /* 0x000fe20000410000 */
        /* <DEDUP_REMOVED lines=9> */
[C---:B------:R-:W-:Y:S01]  /*7ec0*/  FMUL.FTZ R2, R20.reuse, R197 ;  /* 0x000000c514027220 */ /* 0x040fe20000410000 */
[----:B------:R-:W-:Y:S01]  /*7ed0*/  FMUL.FTZ R3, R20, R196 ;  /* 0x000000c414037220 */ /* 0x000fe20000410000 */
[----:B------:R-:W-:Y:S01]  /*7ee0*/  FADD.FTZ R56, R7, R56 ;  /* 0x0000003807387221 */ /* 0x000fe20000010000 */
[----:B------:R-:W-:Y:S01]  /*7ef0*/  FFMA.FTZ R29, R4, R62, R29 ;  /* 0x0000003e041d7223 */ /* 0x000fe2000001001d */
[----:B------:R-:W-:Y:S01]  /*7f00*/  FFMA.FTZ R9, R97, R4, R176 ;  /* 0x0000000461097223 */ /* 0x000fe200000100b0 */
[----:B------:R-:W-:Y:S01]  /*7f10*/  FFMA.FTZ R8, R98, R5, R177 ;  /* 0x0000000562087223 */ /* 0x000fe200000100b1 */
[----:B------:R-:W-:Y:S01]  /*7f20*/  FMUL.FTZ R181, R181, R2 ;  /* 0x00000002b5b57220 */ /* 0x000fe20000410000 */
[----:B------:R-:W-:Y:S01]  /*7f30*/  FMUL.FTZ R7, R10, R191 ;  /* 0x000000bf0a077220 */ /* 0x000fe20000410000 */
[----:B------:R-:W-:Y:S01]  /*7f40*/  FMUL.FTZ R4, R15, R196 ;  /* 0x000000c40f047220 */ /* 0x000fe20000410000 */
[----:B0-----:R-:W-:Y:S01]  /*7f50*/  @P2 FADD R66, R65, R66 ;  /* 0x0000004241422221 */ /* 0x001fe20000000000 */
[----:B------:R-:W-:Y:S01]  /*7f60*/  FMUL.FTZ R180, R180, R3 ;  /* 0x00000003b4b47220 */ /* 0x000fe20000410000 */
[----:B------:R-:W-:Y:S01]  /*7f70*/  @!P3 SHF.R.U32.HI R2, RZ, 0x3, R167 ;  /* 0x00000003ff02b819 */ /* 0x000fe200000116a7 */
[----:B------:R-:W-:Y:S01]  /*7f80*/  FMUL.FTZ R191, R20, R191 ;  /* 0x000000bf14bf7220 */ /* 0x000fe20000410000 */
[----:B------:R-:W-:Y:S01]  /*7f90*/  FADD.FTZ R47, R8, R47 ;  /* 0x0000002f082f7221 */ /* 0x000fe20000010000 */
[----:B------:R-:W0:Y:S01]  /*7fa0*/  SHFL.DOWN P2, R67, R66, 0x4, 0x1f ;  /* 0x08801f0042437f89 */ /* 0x000e220000040000 */
[----:B------:R-:W-:Y:S01]  /*7fb0*/  FADD.FTZ R55, R6, R55 ;  /* 0x0000003706377221 */ /* 0x000fe20000010000 */
[----:B------:R-:W-:Y:S01]  /*7fc0*/  FFMA.FTZ R33, R4, R70, R33 ;  /* 0x0000004604217223 */ /* 0x000fe20000010021 */
[----:B------:R-:W-:Y:S01]  /*7fd0*/  FFMA.FTZ R180, R101, R4, R180 ;  /* 0x0000000465b47223 */ /* 0x000fe200000100b4 */
[----:B------:R-:W-:Y:S01]  /*7fe0*/  FMUL.FTZ R3, R20, R198 ;  /* 0x000000c614037220 */ /* 0x000fe20000410000 */
[----:B------:R-:W-:Y:S01]  /*7ff0*/  @!P3 LOP3.LUT R8, R2, 0x7c, RZ, 0xc0, !PT ;  /* 0x0000007c0208b812 */ /* 0x000fe200078ec0ff */
[----:B------:R-:W-:Y:S01]  /*8000*/  FMUL.FTZ R191, R246, R191 ;  /* 0x000000bff6bf7220 */ /* 0x000fe20000410000 */
[----:B------:R-:W-:Y:S01]  /*8010*/  FMUL.FTZ R6, R13, R194 ;  /* 0x000000c20d067220 */ /* 0x000fe20000410000 */
[C---:B------:R-:W-:Y:S01]  /*8020*/  FMUL.FTZ R4, R20.reuse, R199 ;  /* 0x000000c714047220 */ /* 0x040fe20000410000 */
[-C--:B------:R-:W-:Y:S01]  /*8030*/  FMUL.FTZ R2, R19, R217.reuse ;  /* 0x000000d913027220 */ /* 0x080fe20000410000 */
[----:B------:R-:W-:Y:S01]  /*8040*/  FMUL.FTZ R217, R20, R217 ;  /* 0x000000d914d97220 */ /* 0x000fe20000410000 */
[----:B------:R-:W-:Y:S01]  /*8050*/  FFMA.FTZ R30, R5, R61, R30 ;  /* 0x0000003d051e7223 */ /* 0x000fe2000001001e */
        /* <DEDUP_REMOVED lines=10> */
[----:B------:R-:W-:Y:S01]  /*8100*/  FMUL.FTZ R0, R0, R217 ;  /* 0x000000d900007220 */ /* 0x000fe20000410000 */
[----:B------:R-:W-:Y:S01]  /*8110*/  FFMA.FTZ R34, R5, R69, R34 ;  /* 0x0000004505227223 */ /* 0x000fe20000010022 */
[----:B0-----:R-:W-:Y:S01]  /*8120*/  @P2 FADD R67, R66, R67 ;  /* 0x0000004342432221 */ /* 0x001fe20000000000 */
[----:B------:R-:W-:Y:S01]  /*8130*/  FFMA.FTZ R181, R102, R5, R181 ;  /* 0x0000000566b57223 */ /* 0x000fe200000100b5 */
[----:B------:R-:W-:Y:S01]  /*8140*/  FFMA.FTZ R36, R3, R71, R36 ;  /* 0x0000004703247223 */ /* 0x000fe20000010024 */
[----:B------:R-:W-:Y:S01]  /*8150*/  FFMA.FTZ R4, R104, R3, R183 ;  /* 0x0000000368047223 */ /* 0x000fe200000100b7 */
[----:B------:R-:W-:Y:S01]  /*8160*/  FFMA.FTZ R179, R100, R7, R179 ;  /* 0x0000000764b37223 */ /* 0x000fe200000100b3 */
[----:B------:R-:W0:Y:S01]  /*8170*/  SHFL.DOWN P2, R64, R67, 0x8, 0x1f ;  /* 0x09001f0043407f89 */ /* 0x000e220000040000 */
        /* <DEDUP_REMOVED lines=26> */
[----:B------:R-:W4:Y:S01]  /*8320*/  LDS R0, [UR25+0x4208] ;  /* 0x00420819ff007984 */ /* 0x000f220008000800 */
[----:B------:R-:W-:-:S04]  /*8330*/  ULEA UR26, UR8, UR25, 0x2 ;  /* 0x00000019081a7291 */ /* 0x000fc8000f8e10ff */
[----:B------:R-:W-:-:S13]  /*8340*/  PLOP3.LUT P1, PT, PT, PT, UP0, 0x80, 0x8 ;  /* 0x000000000008781c */ /* 0x000fda0003f2f008 */
[----:B------:R-:W5:Y:S01]  /*8350*/  @P1 LDS R3, [UR26+0x5740] ;  /* 0x0057401aff031984 */ /* 0x000f620008000800 */
[----:B----4-:R-:W-:-:S04]  /*8360*/  FADD.FTZ R0, R11, R0 ;  /* 0x000000000b007221 */ /* 0x010fc80000010000 */
[----:B-----5:R-:W-:-:S05]  /*8370*/  @P1 FADD.FTZ R0, R0, R3 ;  /* 0x0000000300001221 */ /* 0x020fca0000010000 */
[----:B------:R4:W-:Y:S02]  /*8380*/  STS [UR26+0x5740], R0 ;  /* 0x00574000ff007988 */ /* 0x0009e4000800081a */
.L_x_4781:
[----:B------:R-:W-:Y:S05]  /*8390*/  BSYNC.RECONVERGENT B0 ;  /* 0x0000000000007941 */ /* 0x000fea0003800200 */
.L_x_4780:
[----:B------:R-:W-:-:S04]  /*83a0*/  UIADD3 UR8, UPT, UPT, UR8, 0x1, URZ ;  /* 0x0000000108087890 */ /* 0x000fc8000fffe0ff */
[----:B------:R-:W-:-:S09]  /*83b0*/  UISETP.GE.AND UP0, UPT, UR8, UR53, UPT ;  /* 0x000000350800728c */ /* 0x000fd2000bf06270 */
[----:B------:R-:W-:Y:S05]  /*83c0*/  BRA.U !UP0, `(.L_x_4782) ;  /* 0xffffffc108d47547 */ /* 0x000fea000b83ffff */
.L_x_4737:
[----:B------:R-:W-:Y:S01]  /*83d0*/  BAR.SYNC.DEFER_BLOCKING 0x0 ;  /* 0x0000000000007b1d */ /* 0x000fe20000010000 */
[----:B------:R-:W-:Y:S01]  /*83e0*/  ISETP.GE.AND P2, PT, R168, UR23, PT ;  /* 0x00000017a8007c0c */ /* 0x000fe2000bf46270 */
[----:B----4-:R-:W-:Y:S01]  /*83f0*/  HFMA2 R0, -RZ, RZ, 0, 0 ;  /* 0x00000000ff007431 */ /* 0x010fe200000001ff */
[----:B------:R-:W-:Y:S02]  /*8400*/  ISETP.GE.AND P1, PT, R163, UR23, PT ;  /* 0x00000017a3007c0c */ /* 0x000fe4000bf26270 */
[----:B------:R-:W-:Y:S02]  /*8410*/  CS2R R2, SRZ ;  /* 0x0000000000027805 */ /* 0x000fe4000001ff00 */
[----:B------:R-:W-:Y:S02]  /*8420*/  ISETP.GE.AND P0, PT, R162, UR23, PT ;  /* 0x00000017a2007c0c */ /* 0x000fe4000bf06270 */
[----:B------:R-:W-:Y:S02]  /*8430*/  ISETP.GE.AND P4, PT, R161, UR23, PT ;  /* 0x00000017a1007c0c */ /* 0x000fe4000bf86270 */
[----:B------:R-:W-:-:S02]  /*8440*/  ISETP.GE.AND P6, PT, R160, UR23, PT ;  /* 0x00000017a0007c0c */ /* 0x000fc4000bfc6270 */
[----:B------:R-:W-:Y:S02]  /*8450*/  ISETP.GE.AND P5, PT, R159, UR23, PT ;  /* 0x000000179f007c0c */ /* 0x000fe4000bfa6270 */
[----:B------:R-:W-:Y:S02]  /*8460*/  ISETP.GE.AND P3, PT, R158, UR23, PT ;  /* 0x000000179e007c0c */ /* 0x000fe4000bf66270 */
[----:B------:R-:W-:Y:S02]  /*8470*/  CS2R R4, SRZ ;  /* 0x0000000000047805 */ /* 0x000fe4000001ff00 */
[----:B------:R-:W-:Y:S02]  /*8480*/  CS2R R6, SRZ ;  /* 0x0000000000067805 */ /* 0x000fe4000001ff00 */
[----:B0-----:R-:W-:Y:S02]  /*8490*/  CS2R R8, SRZ ;  /* 0x0000000000087805 */ /* 0x001fe4000001ff00 */
[----:B------:R-:W-:-:S02]  /*84a0*/  CS2R R10, SRZ ;  /* 0x00000000000a7805 */ /* 0x000fc4000001ff00 */
[----:B------:R-:W-:Y:S02]  /*84b0*/  CS2R R12, SRZ ;  /* 0x00000000000c7805 */ /* 0x000fe4000001ff00 */
[----:B------:R-:W-:Y:S01]  /*84c0*/  CS2R R14, SRZ ;  /* 0x00000000000e7805 */ /* 0x000fe2000001ff00 */
[----:B------:R-:W-:Y:S01]  /*84d0*/  IMAD.MOV.U32 R17, RZ, RZ, RZ ;  /* 0x000000ffff117224 */ /* 0x000fe200078e00ff */
[----:B------:R-:W0:Y:S01]  /*84e0*/  LDCU.64 UR36, c[0x0][0x4f8] ;  /* 0x00009f00ff2477ac */ /* 0x000e220008000a00 */
[----:B------:R-:W4:Y:S01]  /*84f0*/  @!P2 LDG.E R0, desc[UR28][R120.64] ;  /* 0x0000001c7800a981 */ /* 0x000f22000c1e1900 */
[----:B------:R-:W-:Y:S01]  /*8500*/  ISETP.GE.AND P2, PT, R157, UR23, PT ;  /* 0x000000179d007c0c */ /* 0x000fe2000bf46270 */
[----:B------:R-:W5:Y:S02]  /*8510*/  LDCU.64 UR38, c[0x0][0x500] ;  /* 0x0000a000ff2677ac */ /* 0x000f640008000a00 */
        /* <DEDUP_REMOVED lines=21> */
[----:B------:R-:W3:Y:S04]  /*8670*/  @!P2 LDG.E R14, desc[UR28][R120.64+0x700] ;  /* 0x0007001c780ea981 */ /* 0x000ee8000c1e1900 */
[----:B------:R-:W3:Y:S01]  /*8680*/  @!P1 LDG.E R17, desc[UR28][R120.64+0x780] ;  /* 0x0007801c78119981 */ /* 0x000ee2000c1e1900 */
[----:B------:R-:W-:-:S02]  /*8690*/  USHF.R.S32.HI UR31, URZ, 0x1f, UR24 ;  /* 0x0000001fff1f7899 */ /* 0x000fc40008011418 */
[----:B------:R-:W-:Y:S01]  /*86a0*/  UMOV UR30, UR24 ;  /* 0x00000018001e7c82 */ /* 0x000fe20008000000 */
[----:B------:R-:W-:Y:S02]  /*86b0*/  UIADD3 UR20, UP0, UPT, UR20, -0x1000, URZ ;  /* 0xfffff00014147890 */ /* 0x000fe4000ff1e0ff */
[----:B0-----:R-:W-:Y:S02]  /*86c0*/  UIMAD.WIDE.U32 UR26, UR33, UR36, UR30 ;  /* 0x00000024211a72a5 */ /* 0x001fe4000f8e001e */
[----:B------:R-:W-:Y:S02]  /*86d0*/  UIADD3.X UR19, UPT, UPT, UR19, -0x1, URZ, UP0, !UPT ;  /* 0xffffffff13137890 */ /* 0x000fe400087fe4ff */
[----:B------:R-:W-:Y:S01]  /*86e0*/  UIMAD UR27, UR33, UR37, UR27 ;  /* 0x00000025211b72a4 */ /* 0x000fe2000f8e021b */
[----:B------:R-:W0:Y:S03]  /*86f0*/  LDCU.64 UR36, c[0x0][0x550] ;  /* 0x0000aa00ff2477ac */ /* 0x000e260008000a00 */
[----:B-----5:R-:W-:-:S02]  /*8700*/  UIMAD.WIDE.U32 UR26, UR32, UR38, UR26 ;  /* 0x00000026201a72a5 */ /* 0x020fc4000f8e001a */
[----:B------:R-:W-:Y:S02]  /*8710*/  UISETP.GT.AND UP0, UPT, UR12, 0x1, UPT ;  /* 0x000000010c00788c */ /* 0x000fe4000bf04270 */
[----:B------:R-:W-:Y:S02]  /*8720*/  UIMAD UR8, UR32, UR39, UR27 ;  /* 0x00000027200872a4 */ /* 0x000fe4000f8e021b */
[----:B------:R-:W-:Y:S02]  /*8730*/  UIADD3 UR21, UP1, UPT, UR21, -0x1000, URZ ;  /* 0xfffff00015157890 */ /* 0x000fe4000ff3e0ff */
[----:B------:R-:W-:Y:S02]  /*8740*/  UIADD3 UR13, UP2, UPT, UR13, -0x1000, URZ ;  /* 0xfffff0000d0d7890 */ /* 0x000fe4000ff5e0ff */
[----:B------:R-:W-:Y:S02]  /*8750*/  UIADD3 UR17, UP3, UPT, UR17, -0x1000, URZ ;  /* 0xfffff00011117890 */ /* 0x000fe4000ff7e0ff */
[----:B------:R-:W-:-:S02]  /*8760*/  UIADD3 UR15, UP4, UPT, UR15, -0x1000, URZ ;  /* 0xfffff0000f0f7890 */ /* 0x000fc4000ff9e0ff */
[----:B------:R-:W-:Y:S02]  /*8770*/  UIADD3.X UR22, UPT, UPT, UR22, -0x1, URZ, UP1, !UPT ;  /* 0xffffffff16167890 */ /* 0x000fe40008ffe4ff */
[----:B------:R-:W-:Y:S02]  /*8780*/  UIADD3.X UR14, UPT, UPT, UR14, -0x1, URZ, UP2, !UPT ;  /* 0xffffffff0e0e7890 */ /* 0x000fe400097fe4ff */
[----:B------:R-:W-:Y:S02]  /*8790*/  UIADD3.X UR18, UPT, UPT, UR18, -0x1, URZ, UP3, !UPT ;  /* 0xffffffff12127890 */ /* 0x000fe40009ffe4ff */
[----:B------:R-:W-:Y:S01]  /*87a0*/  UIADD3.X UR16, UPT, UPT, UR16, -0x1, URZ, UP4, !UPT ;  /* 0xffffffff10107890 */ /* 0x000fe2000a7fe4ff */
[----:B----4-:R-:W-:Y:S04]  /*87b0*/  STS [R147], R0 ;  /* 0x0000000093007388 */ /* 0x010fe80000000800 */
        /* <DEDUP_REMOVED lines=18> */
[----:B------:R-:W4:Y:S04]  /*88e0*/  LDS R0, [R129] ;  /* 0x0000000081007984 */ /* 0x000f280000000800 */
[----:B------:R-:W5:Y:S04]  /*88f0*/  LDS R5, [R118+0x10] ;  /* 0x0000100076057984 */ /* 0x000f680000000800 */
[----:B------:R-:W1:Y:S04]  /*8900*/  LDS R4, [R117+0xc] ;  /* 0x00000c0075047984 */ /* 0x000e680000000800 */
[----:B------:R-:W0:Y:S01]  /*8910*/  LDS R6, [R115+0x14] ;  /* 0x0000140073067984 */ /* 0x000e220000000800 */
[----:B--2---:R-:W-:Y:S01]  /*8920*/  FADD.FTZ R3, R3, UR6 ;  /* 0x0000000603037e21 */ /* 0x004fe20008010000 */
[----:B---3--:R-:W-:-:S04]  /*8930*/  FADD.FTZ R8, R2, UR6 ;  /* 0x0000000602087e21 */ /* 0x008fc80008010000 */
[----:B------:R-:W-:Y:S01]  /*8940*/  FSETP.GTU.FTZ.AND P4, PT, R3, 20, PT ;  /* 0x41a000000300780b */ /* 0x000fe20003f9c000 */
[----:B----4-:R-:W-:Y:S01]  /*8950*/  FADD.FTZ R0, R0, UR6 ;  /* 0x0000000600007e21 */ /* 0x010fe20008010000 */
[----:B------:R-:W-:Y:S01]  /*8960*/  FSETP.GTU.FTZ.AND P3, PT, R8, 20, PT ;  /* 0x41a000000800780b */ /* 0x000fe20003f7c000 */
[----:B-----5:R-:W-:-:S03]  /*8970*/  FADD.FTZ R10, R5, UR6 ;  /* 0x00000006050a7e21 */ /* 0x020fc60008010000 */
[----:B------:R-:W-:Y:S01]  /*8980*/  FSETP.GTU.FTZ.AND P2, PT, R0, 20, PT ;  /* 0x41a000000000780b */ /* 0x000fe20003f5c000 */
[----:B-1----:R-:W-:Y:S01]  /*8990*/  FADD.FTZ R9, R4, UR6 ;  /* 0x0000000604097e21 */ /* 0x002fe20008010000 */
[----:B------:R-:W-:-:S05]  /*89a0*/  FSETP.GTU.FTZ.AND P6, PT, R10, 20, PT ;  /* 0x41a000000a00780b */ /* 0x000fca0003fdc000 */
[----:B------:R-:W-:Y:S02]  /*89b0*/  @!P4 FMUL.FTZ R5, R3, -1.4426950216293334961 ;  /* 0xbfb8aa3b0305c820 */ /* 0x000fe40000410000 */
[----:B------:R-:W1:Y:S01]  /*89c0*/  LDS R3, [R113+0x20] ;  /* 0x0000200071037984 */ /* 0x000e620000000800 */
[----:B------:R-:W-:Y:S01]  /*89d0*/  FSETP.GTU.FTZ.AND P5, PT, R9, 20, PT ;  /* 0x41a000000900780b */ /* 0x000fe20003fbc000 */
[----:B------:R-:W-:Y:S01]  /*89e0*/  @!P3 FMUL.FTZ R4, R8, -1.4426950216293334961 ;  /* 0xbfb8aa3b0804b820 */ /* 0x000fe20000410000 */
[----:B0-----:R-:W-:Y:S02]  /*89f0*/  FADD.FTZ R11, R6, UR6 ;  /* 0x00000006060b7e21 */ /* 0x001fe40008010000 */
[----:B------:R0:W2:Y:S01]  /*8a00*/  @!P4 MUFU.EX2 R6, R5 ;  /* 0x000000050006c308 */ /* 0x0000a20000000800 */
[----:B------:R-:W-:Y:S02]  /*8a10*/  @!P2 FMUL.FTZ R2, R0, -1.4426950216293334961 ;  /* 0xbfb8aa3b0002a820 */ /* 0x000fe40000410000 */
[----:B------:R-:W3:Y:S01]  /*8a20*/  LDS R0, [R116+0x18] ;  /* 0x0000180074007984 */ /* 0x000ee20000000800 */
[----:B------:R-:W-:Y:S01]  /*8a30*/  FSETP.GTU.FTZ.AND P0, PT, R11, 20, PT ;  /* 0x41a000000b00780b */ /* 0x000fe20003f1c000 */
[----:B------:R-:W-:-:S03]  /*8a40*/  @!P6 FMUL.FTZ R10, R10, -1.4426950216293334961 ;  /* 0xbfb8aa3b0a0ae820 */ /* 0x000fc60000410000 */
[----:B------:R4:W5:Y:S01]  /*8a50*/  @!P3 MUFU.EX2 R8, R4 ;  /* 0x000000040008b308 */ /* 0x0009620000000800 */
[----:B0-----:R-:W-:Y:S01]  /*8a60*/  LDS R5, [R112+0x28] ;  /* 0x0000280070057984 */ /* 0x001fe20000000800 */
[----:B------:R-:W-:-:S06]  /*8a70*/  @!P5 FMUL.FTZ R9, R9, -1.4426950216293334961 ;  /* 0xbfb8aa3b0909d820 */ /* 0x000fcc0000410000 */
[----:B------:R0:W1:Y:S01]  /*8a80*/  @!P2 MUFU.EX2 R7, R2 ;  /* 0x000000020007a308 */ /* 0x0000620000000800 */
[----:B----4-:R-:W4:Y:S01]  /*8a90*/  LDS R4, [R111+0x24] ;  /* 0x000024006f047984 */ /* 0x010f220000000800 */
[----:B--2---:R-:W-:Y:S01]  /*8aa0*/  @!P4 FADD.FTZ R6, R6, 1 ;  /* 0x3f8000000606c421 */ /* 0x004fe20000010000 */
[----:B------:R-:W-:-:S05]  /*8ab0*/  @!P0 FMUL.FTZ R11, R11, -1.4426950216293334961 ;  /* 0xbfb8aa3b0b0b8820 */ /* 0x000fca0000410000 */
[----:B------:R-:W2:Y:S01]  /*8ac0*/  @!P5 MUFU.EX2 R9, R9 ;  /* 0x000000090009d308 */ /* 0x000ea20000000800 */
[----:B0-----:R-:W0:Y:S01]  /*8ad0*/  LDS R2, [R114+0x1c] ;  /* 0x00001c0072027984 */ /* 0x001e220000000800 */
[----:B-----5:R-:W-:-:S06]  /*8ae0*/  @!P3 FADD.FTZ R8, R8, 1 ;  /* 0x3f8000000808b421 */ /* 0x020fcc0000010000 */
[----:B------:R-:W5:Y:S01]  /*8af0*/  @!P3 MUFU.RCP R8, R8 ;  /* 0x000000080008b308 */ /* 0x000f620000001000 */
[----:B-1----:R-:W-:Y:S01]  /*8b00*/  @!P2 FADD.FTZ R7, R7, 1 ;  /* 0x3f8000000707a421 */ /* 0x002fe20000010000 */
[----:B------:R-:W-:-:S06]  /*8b10*/  FADD.FTZ R12, R3, UR6 ;  /* 0x00000006030c7e21 */ /* 0x000fcc0008010000 */
[----:B------:R-:W1:Y:S01]  /*8b20*/  @!P2 MUFU.RCP R7, R7 ;  /* 0x000000070007a308 */ /* 0x000e620000001000 */
[----:B--2---:R-:W-:Y:S01]  /*8b30*/  @!P5 FADD.FTZ R9, R9, 1 ;  /* 0x3f8000000909d421 */ /* 0x004fe20000010000 */
[----:B---3--:R-:W-:-:S06]  /*8b40*/  FADD.FTZ R0, R0, UR6 ;  /* 0x0000000600007e21 */ /* 0x008fcc0008010000 */
[----:B------:R-:W2:Y:S01]  /*8b50*/  @!P4 MUFU.RCP R13, R6 ;  /* 0x00000006000dc308 */ /* 0x000ea20000001000 */
[----:B-----5:R-:W-:Y:S01]  /*8b60*/  @!P3 FMUL.FTZ R39, R39, R8 ;  /* 0x000000082727b220 */ /* 0x020fe20000410000 */
[----:B------:R-:W-:Y:S02]  /*8b70*/  FSETP.GTU.FTZ.AND P3, PT, R12, 20, PT ;  /* 0x41a000000c00780b */ /* 0x000fe40003f7c000 */
[----:B------:R-:W-:-:S04]  /*8b80*/  FSETP.GTU.FTZ.AND P1, PT, R0, 20, PT ;  /* 0x41a000000000780b */ /* 0x000fc80003f3c000 */
[----:B------:R-:W3:Y:S01]  /*8b90*/  @!P5 MUFU.RCP R9, R9 ;  /* 0x000000090009d308 */ /* 0x000ee20000001000 */
[----:B----4-:R-:W-:Y:S01]  /*8ba0*/  FADD.FTZ R4, R4, UR6 ;  /* 0x0000000604047e21 */ /* 0x010fe20008010000 */
[----:B-1----:R-:W-:-:S06]  /*8bb0*/  @!P2 FMUL.FTZ R38, R38, R7 ;  /* 0x000000072626a220 */ /* 0x002fcc0000410000 */
[----:B------:R-:W1:Y:S01]  /*8bc0*/  @!P6 MUFU.EX2 R10, R10 ;  /* 0x0000000a000ae308 */ /* 0x000e620000000800 */
[----:B0-----:R-:W-:Y:S01]  /*8bd0*/  FADD.FTZ R2, R2, UR6 ;  /* 0x0000000602027e21 */ /* 0x001fe20008010000 */
[----:B--2---:R-:W-:Y:S01]  /*8be0*/  @!P4 FMUL.FTZ R40, R40, R13 ;  /* 0x0000000d2828c220 */ /* 0x004fe20000410000 */
[----:B------:R-:W-:Y:S01]  /*8bf0*/  FSETP.GTU.FTZ.AND P4, PT, R4, 20, PT ;  /* 0x41a000000400780b */ /* 0x000fe20003f9c000 */
[----:B------:R-:W-:Y:S01]  /*8c00*/  FADD.FTZ R13, R5, UR6 ;  /* 0x00000006050d7e21 */ /* 0x000fe20008010000 */
[----:B------:R-:W-:Y:S01]  /*8c10*/  @!P3 FMUL.FTZ R5, R12, -1.4426950216293334961 ;  /* 0xbfb8aa3b0c05b820 */ /* 0x000fe20000410000 */
[----:B------:R-:W-:Y:S01]  /*8c20*/  FSETP.GTU.FTZ.AND P2, PT, R2, 20, PT ;  /* 0x41a000000200780b */ /* 0x000fe20003f5c000 */
[----:B------:R-:W-:Y:S01]  /*8c30*/  @!P1 FMUL.FTZ R0, R0, -1.4426950216293334961 ;  /* 0xbfb8aa3b00009820 */ /* 0x000fe20000410000 */
[----:B------:R-:W0:Y:S01]  /*8c40*/  @!P0 MUFU.EX2 R11, R11 ;  /* 0x0000000b000b8308 */ /* 0x000e220000000800 */
[----:B---3--:R-:W-:Y:S01]  /*8c50*/  @!P5 FMUL.FTZ R42, R42, R9 ;  /* 0x000000092a2ad220 */ /* 0x008fe20000410000 */
[----:B------:R-:W-:-:S06]  /*8c60*/  FSETP.GTU.FTZ.AND P5, PT, R13, 20, PT ;  /* 0x41a000000d00780b */ /* 0x000fcc0003fbc000 */
[----:B------:R2:W3:Y:S01]  /*8c70*/  @!P3 MUFU.EX2 R8, R5 ;  /* 0x000000050008b308 */ /* 0x0004e20000000800 */
[----:B------:R-:W-:Y:S01]  /*8c80*/  @!P4 FMUL.FTZ R9, R4, -1.4426950216293334961 ;  /* 0xbfb8aa3b0409c820 */ /* 0x000fe20000410000 */
[----:B-1----:R-:W-:Y:S01]  /*8c90*/  @!P6 FADD.FTZ R10, R10, 1 ;  /* 0x3f8000000a0ae421 */ /* 0x002fe20000010000 */
[----:B------:R-:W-:Y:S01]  /*8ca0*/  @!P2 FMUL.FTZ R3, R2, -1.4426950216293334961 ;  /* 0xbfb8aa3b0203a820 */ /* 0x000fe20000410000 */
[----:B------:R-:W1:Y:S03]  /*8cb0*/  LDS R4, [R106+0x38] ;  /* 0x000038006a047984 */ /* 0x000e660000000800 */
[----:B------:R-:W-:Y:S01]  /*8cc0*/  @!P5 FMUL.FTZ R12, R13, -1.4426950216293334961 ;  /* 0xbfb8aa3b0d0cd820 */ /* 0x000fe20000410000 */
[----:B------:R4:W5:Y:S01]  /*8cd0*/  @!P1 MUFU.EX2 R7, R0 ;  /* 0x0000000000079308 */ /* 0x0009620000000800 */
[----:B------:R-:W1:Y:S01]  /*8ce0*/  LDS R2, [R110+0x30] ;  /* 0x000030006e027984 */ /* 0x000e620000000800 */
[----:B0-----:R-:W-:-:S03]  /*8cf0*/  @!P0 FADD.FTZ R11, R11, 1 ;  /* 0x3f8000000b0b8421 */ /* 0x001fc60000010000 */
[----:B--2---:R-:W0:Y:S03]  /*8d00*/  LDS R5, [R107+0x3c] ;  /* 0x00003c006b057984 */ /* 0x004e260000000800 */
[----:B------:R2:W5:Y:S01]  /*8d10*/  @!P2 MUFU.EX2 R6, R3 ;  /* 0x000000030006a308 */ /* 0x0005620000000800 */
[----:B----4-:R-:W4:Y:S01]  /*8d20*/  LDS R0, [R109+0x2c] ;  /* 0x00002c006d007984 */ /* 0x010f220000000800 */
[----:B---3--:R-:W-:-:S06]  /*8d30*/  @!P3 FADD.FTZ R8, R8, 1 ;  /* 0x3f8000000808b421 */ /* 0x008fcc0000010000 */
[----:B------:R-:W3:Y:S01]  /*8d40*/  @!P4 MUFU.EX2 R9, R9 ;  /* 0x000000090009c308 */ /* 0x000ee20000000800 */
[----:B--2---:R-:W2:Y:S01]  /*8d50*/  LDS R3, [R108+0x34] ;  /* 0x000034006c037984 */ /* 0x004ea20000000800 */
[----:B-----5:R-:W-:Y:S01]  /*8d60*/  @!P1 FADD.FTZ R7, R7, 1 ;  /* 0x3f80000007079421 */ /* 0x020fe20000010000 */
[----:B------:R-:W-:Y:S01]  /*8d70*/  BAR.SYNC.DEFER_BLOCKING 0x0 ;  /* 0x0000000000007b1d */ /* 0x000fe20000010000 */
[----:B------:R-:W-:-:S05]  /*8d80*/  @!P2 FADD.FTZ R6, R6, 1 ;  /* 0x3f8000000606a421 */ /* 0x000fca0000010000 */
[----:B------:R-:W5:Y:S01]  /*8d90*/  @!P3 MUFU.RCP R13, R8 ;  /* 0x00000008000db308 */ /* 0x000f620000001000 */
[----:B---3--:R-:W-:-:S07]  /*8da0*/  @!P4 FADD.FTZ R9, R9, 1 ;  /* 0x3f8000000909c421 */ /* 0x008fce0000010000 */
[----:B------:R-:W3:Y:S01]  /*8db0*/  @!P6 MUFU.RCP R10, R10 ;  /* 0x0000000a000ae308 */ /* 0x000ee20000001000 */
[----:B-1----:R-:W-:Y:S01]  /*8dc0*/  FADD.FTZ R4, R4, UR6 ;  /* 0x0000000604047e21 */ /* 0x002fe20008010000 */
[----:B------:R-:W-:-:S06]  /*8dd0*/  FADD.FTZ R2, R2, UR6 ;  /* 0x0000000602027e21 */ /* 0x000fcc0008010000 */
[----:B------:R-:W1:Y:S01]  /*8de0*/  @!P0 MUFU.RCP R11, R11 ;  /* 0x0000000b000b8308 */ /* 0x000e620000001000 */
[----:B-----5:R-:W-:Y:S01]  /*8df0*/  @!P3 FMUL.FTZ R48, R48, R13 ;  /* 0x0000000d3030b220 */ /* 0x020fe20000410000 */
[----:B------:R-:W-:Y:S01]  /*8e00*/  STS [R129], R37 ;  /* 0x0000002581007388 */ /* 0x000fe20000000800 */
[----:B------:R-:W-:Y:S01]  /*8e10*/  ISETP.NE.AND P3, PT, R167, RZ, PT ;  /* 0x000000ffa700720c */ /* 0x000fe20003f65270 */
[----:B0-----:R-:W-:Y:S02]  /*8e20*/  FADD.FTZ R5, R5, UR6 ;  /* 0x0000000605057e21 */ /* 0x001fe40008010000 */
[----:B------:R-:W-:Y:S01]  /*8e30*/  STS [R128+0x4], R36 ;  /* 0x0000042480007388 */ /* 0x000fe20000000800 */
[----:B----4-:R-:W-:Y:S01]  /*8e40*/  FADD.FTZ R0, R0, UR6 ;  /* 0x0000000600007e21 */ /* 0x010fe20008010000 */
[----:B------:R-:W0:Y:S01]  /*8e50*/  @!P4 MUFU.RCP R9, R9 ;  /* 0x000000090009c308 */ /* 0x000e220000001000 */
[----:B---3--:R-:W-:Y:S01]  /*8e60*/  @!P6 FMUL.FTZ R43, R43, R10 ;  /* 0x0000000a2b2be220 */ /* 0x008fe20000410000 */
[----:B------:R-:W-:Y:S01]  /*8e70*/  STS [R119+0x8], R35 ;  /* 0x0000082377007388 */ /* 0x000fe20000000800 */
[----:B------:R-:W-:-:S02]  /*8e80*/  MOV R10, UR23 ;  /* 0x00000017000a7c02 */ /* 0x000fc40008000f00 */
[----:B------:R-:W-:Y:S01]  /*8e90*/  FSETP.GTU.FTZ.AND P6, PT, R0, 20, PT ;  /* 0x41a000000000780b */ /* 0x000fe20003fdc000 */
[----:B------:R-:W-:Y:S01]  /*8ea0*/  STS [R117+0xc], R34 ;  /* 0x00000c2275007388 */ /* 0x000fe20000000800 */
[----:B--2---:R-:W-:Y:S01]  /*8eb0*/  FADD.FTZ R3, R3, UR6 ;  /* 0x0000000603037e21 */ /* 0x004fe20008010000 */
[----:B------:R-:W2:Y:S01]  /*8ec0*/  @!P1 MUFU.RCP R14, R7 ;  /* 0x00000007000e9308 */ /* 0x000ea20000001000 */
[----:B-1----:R-:W-:Y:S01]  /*8ed0*/  @!P0 FMUL.FTZ R44, R44, R11 ;  /* 0x0000000b2c2c8220 */ /* 0x002fe20000410000 */
[----:B------:R-:W-:Y:S01]  /*8ee0*/  STS [R118+0x10], R33 ;  /* 0x0000102176007388 */ /* 0x000fe20000000800 */
[----:B------:R-:W-:-:S03]  /*8ef0*/  FSETP.GTU.FTZ.AND P0, PT, R2, 20, PT ;  /* 0x41a000000200780b */ /* 0x000fc60003f1c000 */
[----:B------:R-:W-:Y:S02]  /*8f00*/  STS [R115+0x14], R32 ;  /* 0x0000142073007388 */ /* 0x000fe40000000800 */
[----:B------:R-:W1:Y:S01]  /*8f10*/  @!P2 MUFU.RCP R6, R6 ;  /* 0x000000060006a308 */ /* 0x000e620000001000 */
[----:B0-----:R-:W-:Y:S01]  /*8f20*/  @!P4 FMUL.FTZ R50, R50, R9 ;  /* 0x000000093232c220 */ /* 0x001fe20000410000 */
[----:B------:R-:W-:Y:S01]  /*8f30*/  STS [R116+0x18], R31 ;  /* 0x0000181f74007388 */ /* 0x000fe20000000800 */
[----:B------:R-:W-:Y:S01]  /*8f40*/  FSETP.GTU.FTZ.AND P4, PT, R5, 20, PT ;  /* 0x41a000000500780b */ /* 0x000fe20003f9c000 */
[----:B------:R-:W-:Y:S02]  /*8f50*/  @!P6 FMUL.FTZ R0, R0, -1.4426950216293334961 ;  /* 0xbfb8aa3b0000e820 */ /* 0x000fe40000410000 */
[----:B------:R-:W-:Y:S02]  /*8f60*/  STS [R114+0x1c], R30 ;  /* 0x00001c1e72007388 */ /* 0x000fe40000000800 */
[----:B------:R-:W-:Y:S01]  /*8f70*/  @!P0 FMUL.FTZ R2, R2, -1.4426950216293334961 ;  /* 0xbfb8aa3b02028820 */ /* 0x000fe20000410000 */
[----:B--2---:R-:W-:Y:S01]  /*8f80*/  @!P1 FMUL.FTZ R45, R45, R14 ;  /* 0x0000000e2d2d9220 */ /* 0x004fe20000410000 */
[----:B------:R-:W-:Y:S01]  /*8f90*/  STS [R113+0x20], R29 ;  /* 0x0000201d71007388 */ /* 0x000fe20000000800 */
[----:B------:R-:W-:Y:S01]  /*8fa0*/  FSETP.GTU.FTZ.AND P1, PT, R3, 20, PT ;  /* 0x41a000000300780b */ /* 0x000fe20003f3c000 */
[----:B------:R-:W0:Y:S02]  /*8fb0*/  @!P5 MUFU.EX2 R12, R12 ;  /* 0x0000000c000cd308 */ /* 0x000e240000000800 */
[----:B------:R-:W-:Y:S02]  /*8fc0*/  STS [R111+0x24], R28 ;  /* 0x0000241c6f007388 */ /* 0x000fe40000000800 */
[----:B------:R-:W-:Y:S01]  /*8fd0*/  @!P4 FMUL.FTZ R5, R5, -1.4426950216293334961 ;  /* 0xbfb8aa3b0505c820 */ /* 0x000fe20000410000 */
[----:B-1----:R-:W-:Y:S01]  /*8fe0*/  @!P2 FMUL.FTZ R47, R47, R6 ;  /* 0x000000062f2fa220 */ /* 0x002fe20000410000 */
[----:B------:R-:W-:Y:S01]  /*8ff0*/  STS [R112+0x28], R27 ;  /* 0x0000281b70007388 */ /* 0x000fe20000000800 */
[----:B------:R-:W-:Y:S01]  /*9000*/  FSETP.GTU.FTZ.AND P2, PT, R4, 20, PT ;  /* 0x41a000000400780b */ /* 0x000fe20003f5c000 */
[----:B------:R-:W1:Y:S02]  /*9010*/  @!P0 MUFU.EX2 R2, R2 ;  /* 0x0000000200028308 */ /* 0x000e640000000800 */
[----:B------:R-:W-:Y:S02]  /*9020*/  STS [R109+0x2c], R26 ;  /* 0x00002c1a6d007388 */ /* 0x000fe40000000800 */
[----:B------:R-:W-:-:S02]  /*9030*/  @!P1 FMUL.FTZ R3, R3, -1.4426950216293334961 ;  /* 0xbfb8aa3b03039820 */ /* 0x000fc40000410000 */
[----:B------:R-:W-:Y:S02]  /*9040*/  STS [R110+0x30], R25 ;  /* 0x000030196e007388 */ /* 0x000fe40000000800 */
[----:B------:R-:W2:Y:S01]  /*9050*/  @!P6 MUFU.EX2 R0, R0 ;  /* 0x000000000000e308 */ /* 0x000ea20000000800 */
[----:B0-----:R-:W-:Y:S01]  /*9060*/  @!P5 FADD.FTZ R12, R12, 1 ;  /* 0x3f8000000c0cd421 */ /* 0x001fe20000010000 */
[----:B------:R-:W-:Y:S02]  /*9070*/  STS [R108+0x34], R24 ;  /* 0x000034186c007388 */ /* 0x000fe40000000800 */
[----:B------:R-:W-:Y:S02]  /*9080*/  @!P2 FMUL.FTZ R4, R4, -1.4426950216293334961 ;  /* 0xbfb8aa3b0404a820 */ /* 0x000fe40000410000 */
[----:B------:R-:W-:Y:S02]  /*9090*/  STS [R106+0x38], R23 ;  /* 0x000038176a007388 */ /* 0x000fe40000000800 */
[----:B------:R-:W0:Y:S01]  /*90a0*/  @!P1 MUFU.EX2 R3, R3 ;  /* 0x0000000300039308 */ /* 0x000e220000000800 */
[----:B-1----:R-:W-:Y:S01]  /*90b0*/  @!P0 FADD.FTZ R2, R2, 1 ;  /* 0x3f80000002028421 */ /* 0x002fe20000010000 */
[----:B------:R-:W-:Y:S01]  /*90c0*/  STS [R107+0x3c], R22 ;  /* 0x00003c166b007388 */ /* 0x000fe20000000800 */
[----:B------:R-:W-:-:S03]  /*90d0*/  NOP ;  /* 0x0000000000007918 */ /* 0x000fc60000000000 */
[----:B------:R-:W-:Y:S02]  /*90e0*/  LDS R7, [R147] ;  /* 0x0000000093077984 */ /* 0x000fe40000000800 */
[----:B------:R-:W1:Y:S01]  /*90f0*/  @!P2 MUFU.EX2 R4, R4 ;  /* 0x000000040004a308 */ /* 0x000e620000000800 */
[----:B--2---:R-:W-:Y:S01]  /*9100*/  @!P6 FADD.FTZ R0, R0, 1 ;  /* 0x3f8000000000e421 */ /* 0x004fe20000010000 */
[----:B------:R-:W-:Y:S04]  /*9110*/  LDS R9, [R146+0x80] ;  /* 0x0000800092097984 */ /* 0x000fe80000000800 */
[----:B------:R-:W-:Y:S02]  /*9120*/  LDS R11, [R145+0x100] ;  /* 0x00010000910b7984 */ /* 0x000fe40000000800 */
[----:B------:R-:W2:Y:S01]  /*9130*/  @!P4 MUFU.EX2 R5, R5 ;  /* 0x000000050005c308 */ /* 0x000ea20000000800 */
[----:B0-----:R-:W-:Y:S01]  /*9140*/  @!P1 FADD.FTZ R3, R3, 1 ;  /* 0x3f80000003039421 */ /* 0x001fe20000010000 */
[----:B------:R-:W-:Y:S04]  /*9150*/  LDS R13, [R144+0x180] ;  /* 0x00018000900d7984 */ /* 0x000fe80000000800 */
[----:B------:R-:W-:Y:S02]  /*9160*/  LDS R15, [R143+0x200] ;  /* 0x000200008f0f7984 */ /* 0x000fe40000000800 */
[----:B------:R-:W0:Y:S01]  /*9170*/  @!P5 MUFU.RCP R12, R12 ;  /* 0x0000000c000cd308 */ /* 0x000e220000001000 */
[----:B-1----:R-:W-:Y:S01]  /*9180*/  @!P2 FADD.FTZ R4, R4, 1 ;  /* 0x3f8000000404a421 */ /* 0x002fe20000010000 */
[----:B------:R-:W-:Y:S04]  /*9190*/  LDS R17, [R142+0x280] ;  /* 0x000280008e117984 */ /* 0x000fe80000000800 */
[----:B------:R-:W-:Y:S02]  /*91a0*/  LDS R19, [R141+0x300] ;  /* 0x000300008d137984 */ /* 0x000fe40000000800 */
[----:B------:R-:W1:Y:S01]  /*91b0*/  @!P0 MUFU.RCP R2, R2 ;  /* 0x0000000200028308 */ /* 0x000e620000001000 */
[----:B--2---:R-:W-:Y:S01]  /*91c0*/  @!P4 FADD.FTZ R5, R5, 1 ;  /* 0x3f8000000505c421 */ /* 0x004fe20000010000 */
[----:B------:R-:W-:Y:S04]  /*91d0*/  LDS R23, [R140+0x380] ;  /* 0x000380008c177984 */ /* 0x000fe80000000800 */
[----:B------:R-:W-:Y:S02]  /*91e0*/  LDS R25, [R139+0x400] ;  /* 0x000400008b197984 */ /* 0x000fe40000000800 */
[----:B------:R-:W2:Y:S01]  /*91f0*/  @!P1 MUFU.RCP R8, R3 ;  /* 0x0000000300089308 */ /* 0x000ea20000001000 */
[----:B0-----:R-:W-:Y:S01]  /*9200*/  @!P5 FMUL.FTZ R51, R51, R12 ;  /* 0x0000000c3333d220 */ /* 0x001fe20000410000 */
[----:B------:R-:W-:Y:S04]  /*9210*/  LDS R27, [R138+0x480] ;  /* 0x000480008a1b7984 */ /* 0x000fe80000000800 */
[----:B------:R-:W-:Y:S02]  /*9220*/  LDS R29, [R137+0x500] ;  /* 0x00050000891d7984 */ /* 0x000fe40000000800 */
[----:B------:R-:W0:Y:S01]  /*9230*/  @!P2 MUFU.RCP R57, R4 ;  /* 0x000000040039a308 */ /* 0x000e220000001000 */
[----:B-1----:R-:W-:Y:S01]  /*9240*/  @!P0 FMUL.FTZ R53, R53, R2 ;  /* 0x0000000235358220 */ /* 0x002fe20000410000 */
[----:B------:R-:W-:Y:S04]  /*9250*/  LDS R31, [R136+0x580] ;  /* 0x00058000881f7984 */ /* 0x000fe80000000800 */
[----:B------:R-:W-:Y:S02]  /*9260*/  LDS R33, [R135+0x600] ;  /* 0x0006000087217984 */ /* 0x000fe40000000800 */
[----:B------:R1:W3:Y:S01]  /*9270*/  @!P6 MUFU.RCP R49, R0 ;  /* 0x000000000031e308 */ /* 0x0002e20000001000 */
[----:B--2---:R-:W-:Y:S01]  /*9280*/  @!P1 FMUL.FTZ R55, R55, R8 ;  /* 0x0000000837379220 */ /* 0x004fe20000410000 */
[----:B------:R-:W-:Y:S04]  /*9290*/  LDS R35, [R134+0x680] ;  /* 0x0006800086237984 */ /* 0x000fe80000000800 */
[----:B------:R-:W-:Y:S02]  /*92a0*/  LDS R37, [R131+0x700] ;  /* 0x0007000083257984 */ /* 0x000fe40000000800 */
[----:B------:R-:W2:Y:S01]  /*92b0*/  @!P4 MUFU.RCP R5, R5 ;  /* 0x000000050005c308 */ /* 0x000ea20000001000 */
[----:B-1----:R-:W-:Y:S01]  /*92c0*/  IADD3 R0, P5, PT, R168, UR26, RZ ;  /* 0x0000001aa8007c10 */ /* 0x002fe2000ffbe0ff */
[----:B0-----:R-:W-:Y:S01]  /*92d0*/  @!P2 FMUL.FTZ R56, R56, R57 ;  /* 0x000000393838a220 */ /* 0x001fe20000410000 */
[----:B------:R-:W-:Y:S01]  /*92e0*/  LDS R41, [R130+0x780] ;  /* 0x0007800082297984 */ /* 0x000fe20000000800 */
[----:B------:R-:W0:Y:S01]  /*92f0*/  LDCU.64 UR26, c[0x0][0x518] ;  /* 0x0000a300ff1a77ac */ /* 0x000e220008000a00 */
[----:B------:R-:W-:-:S02]  /*9300*/  IADD3.X R3, PT, PT, RZ, UR8, RZ, P5, !PT ;  /* 0x00000008ff037c10 */ /* 0x000fc4000affe4ff */
[----:B------:R-:W-:Y:S01]  /*9310*/  @!P3 STS [UR25+0x1080], R10 ;  /* 0x0010800aff00b988 */ /* 0x000fe20008000819 */
[----:B---3--:R-:W-:Y:S01]  /*9320*/  @!P6 FMUL.FTZ R52, R52, R49 ;  /* 0x000000313434e220 */ /* 0x008fe20000410000 */
[----:B------:R-:W-:Y:S01]  /*9330*/  BAR.SYNC.DEFER_BLOCKING 0x0 ;  /* 0x0000000000007b1d */ /* 0x000fe20000010000 */
[----:B------:R-:W-:-:S04]  /*9340*/  LEA R2, P6, R0, UR36, 0x2 ;  /* 0x0000002400027c11 */ /* 0x000fc8000f8c10ff */
[----:B------:R-:W-:Y:S01]  /*9350*/  LEA.HI.X R3, R0, UR37, R3, 0x2, P6 ;  /* 0x0000002500037c11 */ /* 0x000fe2000b0f1403 */
[----:B--2---:R-:W-:Y:S01]  /*9360*/  @!P4 FMUL.FTZ R58, R58, R5 ;  /* 0x000000053a3ac220 */ /* 0x004fe20000410000 */
[----:B------:R-:W1:Y:S01]  /*9370*/  LDCU.64 UR36, c[0x0][0x520] ;  /* 0x0000a400ff2477ac */ /* 0x000e620008000a00 */
[----:B0-----:R-:W-:-:S07]  /*9380*/  UIMAD.WIDE.U32 UR30, UR33, UR26, UR30 ;  /* 0x0000001a211e72a5 */ /* 0x001fce000f8e001e */
[----:B------:R-:W-:Y:S01]  /*9390*/  UMOV UR24, UR30 ;  /* 0x0000001e00187c82 */ /* 0x000fe20008000000 */
        /* <DEDUP_REMOVED lines=34> */
[----:B0-----:R-:W-:-:S05]  /*95c0*/  MOV R2, UR23 ;  /* 0x0000001700027c02 */ /* 0x001fca0008000f00 */
[----:B------:R0:W-:Y:S04]  /*95d0*/  STS [R129], R38 ;  /* 0x0000002681007388 */ /* 0x0001e80000000800 */
[----:B------:R2:W-:Y:S04]  /*95e0*/  STS [R128+0x4], R39 ;  /* 0x0000042780007388 */ /* 0x0005e80000000800 */
[----:B------:R-:W-:Y:S01]  /*95f0*/  STS [R119+0x8], R40 ;  /* 0x0000082877007388 */ /* 0x000fe20000000800 */
[----:B0-----:R-:W-:-:S03]  /*9600*/  FADD.FTZ R38, R38, R169 ;  /* 0x000000a926267221 */ /* 0x001fc60000010000 */
[----:B------:R0:W-:Y:S01]  /*9610*/  STS [R117+0xc], R42 ;  /* 0x00000c2a75007388 */ /* 0x0001e20000000800 */
[----:B--2---:R-:W-:-:S03]  /*9620*/  FADD.FTZ R39, R38, R39 ;  /* 0x0000002726277221 */ /* 0x004fc60000010000 */
[----:B------:R2:W-:Y:S01]  /*9630*/  STS [R118+0x10], R43 ;  /* 0x0000102b76007388 */ /* 0x0005e20000000800 */
[----:B------:R-:W-:-:S03]  /*9640*/  FADD.FTZ R39, R39, R40 ;  /* 0x0000002827277221 */ /* 0x000fc60000010000 */
[----:B------:R3:W-:Y:S01]  /*9650*/  STS [R115+0x14], R44 ;  /* 0x0000142c73007388 */ /* 0x0007e20000000800 */
[----:B0-----:R-:W-:-:S03]  /*9660*/  FADD.FTZ R42, R39, R42 ;  /* 0x0000002a272a7221 */ /* 0x001fc60000010000 */
[----:B------:R-:W-:Y:S01]  /*9670*/  STS [R116+0x18], R45 ;  /* 0x0000182d74007388 */ /* 0x000fe20000000800 */
[----:B--2---:R-:W-:-:S03]  /*9680*/  FADD.FTZ R43, R42, R43 ;  /* 0x0000002b2a2b7221 */ /* 0x004fc60000010000 */
[----:B------:R0:W-:Y:S01]  /*9690*/  STS [R114+0x1c], R47 ;  /* 0x00001c2f72007388 */ /* 0x0001e20000000800 */
[----:B---3--:R-:W-:-:S03]  /*96a0*/  FADD.FTZ R44, R43, R44 ;  /* 0x0000002c2b2c7221 */ /* 0x008fc60000010000 */
[----:B------:R-:W-:Y:S01]  /*96b0*/  STS [R113+0x20], R48 ;  /* 0x0000203071007388 */ /* 0x000fe20000000800 */
[----:B------:R-:W-:-:S03]  /*96c0*/  FADD.FTZ R44, R44, R45 ;  /* 0x0000002d2c2c7221 */ /* 0x000fc60000010000 */
[----:B------:R2:W-:Y:S01]  /*96d0*/  STS [R111+0x24], R50 ;  /* 0x000024326f007388 */ /* 0x0005e20000000800 */
[----:B0-----:R-:W-:-:S03]  /*96e0*/  FADD.FTZ R47, R44, R47 ;  /* 0x0000002f2c2f7221 */ /* 0x001fc60000010000 */
[----:B------:R0:W-:Y:S01]  /*96f0*/  STS [R112+0x28], R51 ;  /* 0x0000283370007388 */ /* 0x0001e20000000800 */
[----:B------:R-:W-:-:S03]  /*9700*/  FADD.FTZ R47, R47, R48 ;  /* 0x000000302f2f7221 */ /* 0x000fc60000010000 */
[----:B------:R3:W-:Y:S01]  /*9710*/  STS [R109+0x2c], R52 ;  /* 0x00002c346d007388 */ /* 0x0007e20000000800 */
[----:B--2---:R-:W-:-:S03]  /*9720*/  FADD.FTZ R50, R47, R50 ;  /* 0x000000322f327221 */ /* 0x004fc60000010000 */
[----:B------:R-:W-:Y:S01]  /*9730*/  STS [R110+0x30], R53 ;  /* 0x000030356e007388 */ /* 0x000fe20000000800 */
[----:B0-----:R-:W-:-:S03]  /*9740*/  FADD.FTZ R51, R50, R51 ;  /* 0x0000003332337221 */ /* 0x001fc60000010000 */
[----:B------:R0:W-:Y:S01]  /*9750*/  STS [R108+0x34], R55 ;  /* 0x000034376c007388 */ /* 0x0001e20000000800 */
[----:B---3--:R-:W-:-:S03]  /*9760*/  FADD.FTZ R52, R51, R52 ;  /* 0x0000003433347221 */ /* 0x008fc60000010000 */
[----:B------:R-:W-:Y:S01]  /*9770*/  STS [R106+0x38], R56 ;  /* 0x000038386a007388 */ /* 0x000fe20000000800 */
[----:B------:R-:W-:-:S03]  /*9780*/  FADD.FTZ R52, R52, R53 ;  /* 0x0000003534347221 */ /* 0x000fc60000010000 */
        /* <DEDUP_REMOVED lines=22> */
[----:B------:R-:W-:Y:S06]  /*98f0*/  BAR.SYNC.DEFER_BLOCKING 0x0 ;  /* 0x0000000000007b1d */ /* 0x000fec0000010000 */
[----:B------:R-:W2:Y:S01]  /*9900*/  LDS R0, [UR25+0x1080] ;  /* 0x00108019ff007984 */ /* 0x000ea20008000800 */
[----:B------:R-:W-:Y:S01]  /*9910*/  UIMAD UR25, UR33, UR27, UR31 ;  /* 0x0000001b211972a4 */ /* 0x000fe2000f8e021f */
[----:B------:R-:W0:Y:S03]  /*9920*/  LDCU.64 UR26, c[0x0][0x560] ;  /* 0x0000ac00ff1a77ac */ /* 0x000e260008000a00 */
[----:B-1----:R-:W-:-:S04]  /*9930*/  UIMAD.WIDE.U32 UR24, UR32, UR36, UR24 ;  /* 0x00000024201872a5 */ /* 0x002fc8000f8e0018 */
[----:B------:R-:W-:Y:S02]  /*9940*/  UIMAD UR8, UR32, UR37, UR25 ;  /* 0x00000025200872a4 */ /* 0x000fe4000f8e0219 */
[----:B------:R-:W-:-:S04]  /*9950*/  IADD3 R3, P0, PT, R168, UR24, RZ ;  /* 0x00000018a8037c10 */ /* 0x000fc8000ff1e0ff */
[----:B------:R-:W-:Y:S01]  /*9960*/  IADD3.X R4, PT, PT, RZ, UR8, RZ, P0, !PT ;  /* 0x00000008ff047c10 */ /* 0x000fe200087fe4ff */
[----:B------:R-:W-:Y:S01]  /*9970*/  UIADD3 UR8, UPT, UPT, UR12, -0x1, URZ ;  /* 0xffffffff0c087890 */ /* 0x000fe2000fffe0ff */
[----:B0-----:R-:W-:-:S04]  /*9980*/  LEA R2, P0, R3, UR26, 0x2 ;  /* 0x0000001a03027c11 */ /* 0x001fc8000f8010ff */
[----:B------:R-:W-:Y:S02]  /*9990*/  LEA.HI.X R3, R3, UR27, R4, 0x2, P0 ;  /* 0x0000001b03037c11 */ /* 0x000fe400080f1404 */
[----:B------:R-:W-:Y:S01]  /*99a0*/  UMOV UR12, UR8 ;  /* 0x00000008000c7c82 */ /* 0x000fe20008000000 */
[-C--:B--2---:R-:W-:Y:S02]  /*99b0*/  ISETP.GE.AND P1, PT, R168, R0.reuse, PT ;  /* 0x00000000a800720c */ /* 0x084fe40003f26270 */
        /* <DEDUP_REMOVED lines=32> */
.L_x_4704:
        /* <DEDUP_REMOVED lines=41> */
.L_x_4785:
[----:B------:R-:W-:Y:S05]  /*9e50*/  BSYNC.RECONVERGENT B0 ;  /* 0x0000000000007941 */ /* 0x000fea0003800200 */
.L_x_4784:
[----:B------:R-:W-:Y:S01]  /*9e60*/  UISETP.NE.U32.AND UP0, UPT, UR8, URZ, UPT ;  /* 0x000000ff0800728c */ /* 0x000fe2000bf05070 */
[----:B--2---:R-:W-:-:S03]  /*9e70*/  ISETP.GE.AND P0, PT, R10, UR11, PT ;  /* 0x0000000b0a007c0c */ /* 0x004fc6000bf06270 */
[----:B------:R-:W-:-:S09]  /*9e80*/  UISETP.NE.AND.EX UP0, UPT, UR9, URZ, UPT, UP0 ;  /* 0x000000ff0900728c */ /* 0x000fd2000bf05300 */
[----:B------:R-:W-:Y:S05]  /*9e90*/  BRA.U !UP0, `(.L_x_4786) ;  /* 0x0000000108907547 */ /* 0x000fea000b800000 */
[----:B------:R-:W-:Y:S06]  /*9ea0*/  BAR.SYNC.DEFER_BLOCKING 0x0 ;  /* 0x0000000000007b1d */ /* 0x000fec0000010000 */
[----:B------:R-:W-:Y:S01]  /*9eb0*/  BSSY.RECONVERGENT B0, `(.L_x_4786) ;  /* 0x0000022000007945 */ /* 0x000fe20003800200 */
[----:B------:R-:W2:Y:S01]  /*9ec0*/  SHFL.DOWN P1, R0, R169, 0x1, 0x1f ;  /* 0x08201f00a9007f89 */ /* 0x000ea20000020000 */
[----:B------:R-:W3:Y:S01]  /*9ed0*/  S2R R4, SR_LANEID ;  /* 0x0000000000047919 */ /* 0x000ee20000000000 */
[----:B0-----:R-:W0:Y:S01]  /*9ee0*/  S2R R6, SR_TID.X ;  /* 0x0000000000067919 */ /* 0x001e220000002100 */
[----:B--2---:R-:W-:-:S05]  /*9ef0*/  @P1 FADD R0, R0, R169 ;  /* 0x000000a900001221 */ /* 0x004fca0000000000 */
[----:B-1----:R-:W1:Y:S01]  /*9f00*/  SHFL.DOWN P1, R3, R0, 0x2, 0x1f ;  /* 0x08401f0000037f89 */ /* 0x002e620000020000 */
[----:B---3--:R-:W-:-:S13]  /*9f10*/  ISETP.NE.AND P2, PT, R4, RZ, PT ;  /* 0x000000ff0400720c */ /* 0x008fda0003f45270 */
        /* <DEDUP_REMOVED lines=27> */
.L_x_4787:
[----:B------:R-:W-:Y:S05]  /*a0d0*/  BSYNC.RECONVERGENT B0 ;  /* 0x0000000000007941 */ /* 0x000fea0003800200 */
.L_x_4786:
[----:B------:R-:W-:Y:S05]  /*a0e0*/  @P0 EXIT ;  /* 0x000000000000094d */ /* 0x000fea0003800000 */
[----:B------:R-:W2:Y:S01]  /*a0f0*/  S2UR UR8, SR_CTAID.Y ;  /* 0x00000000000879c3 */ /* 0x000ea20000002600 */
[----:B------:R-:W2:Y:S01]  /*a100*/  LDCU.64 UR6, c[0x0][0x4a8] ;  /* 0x00009500ff0677ac */ /* 0x000ea20008000a00 */
[----:B------:R-:W-:Y:S01]  /*a110*/  MOV R0, R10 ;  /* 0x0000000a00007202 */ /* 0x000fe20000000f00 */
[----:B------:R-:W3:Y:S05]  /*a120*/  LDCU UR10, c[0x0][0x360] ;  /* 0x00006c00ff0a77ac */ /* 0x000eea0008000800 */
[----:B------:R-:W4:Y:S01]  /*a130*/  S2UR UR9, SR_CgaCtaId ;  /* 0x00000000000979c3 */ /* 0x000f220000008800 */
[----:B------:R-:W1:Y:S07]  /*a140*/  LDCU.64 UR12, c[0x0][0x530] ;  /* 0x0000a600ff0c77ac */ /* 0x000e6e0008000a00 */
[----:B0-----:R-:W0:Y:S01]  /*a150*/  LDC.64 R8, c[0x0][0x4b0] ;  /* 0x00012c00ff087b82 */ /* 0x001e220000000a00 */
[----:B--2---:R-:W-:-:S03]  /*a160*/  UIMAD.WIDE.U32 UR4, UR8, UR6, URZ ;  /* 0x00000006080472a5 */ /* 0x004fc6000f8e00ff */
[----:B------:R-:W-:Y:S01]  /*a170*/  UMOV UR6, 0x400 ;  /* 0x0000040000067882 */ /* 0x000fe20000000000 */
[----:B------:R-:W-:Y:S02]  /*a180*/  UIMAD UR7, UR8, UR7, UR5 ;  /* 0x00000007080772a4 */ /* 0x000fe4000f8e0205 */
[----:B-1-34-:R-:W-:-:S12]  /*a190*/  ULEA UR9, UR9, UR6, 0x18 ;  /* 0x0000000609097291 */ /* 0x01afd8000f8ec0ff */
.L_x_4788:
[----:B------:R-:W-:Y:S01]  /*a1a0*/  LEA R6, R0, UR9, 0x2 ;  /* 0x0000000900067c11 */ /* 0x000fe2000f8e10ff */
[----:B------:R-:W-:Y:S01]  /*a1b0*/  UMOV UR6, UR4 ;  /* 0x0000000400067c82 */ /* 0x000fe20008000000 */
[----:B------:R-:W-:-:S03]  /*a1c0*/  SHF.R.S32.HI R3, RZ, 0x1f, R0 ;  /* 0x0000001fff037819 */ /* 0x000fc60000011400 */
[----:B-1----:R-:W1:Y:S02]  /*a1d0*/  LDS R7, [R6+0x5740] ;  /* 0x0057400006077984 */ /* 0x002e640000000800 */
[-C--:B0-----:R-:W-:Y:S02]  /*a1e0*/  IMAD R4, R3, R8.reuse, RZ ;  /* 0x0000000803047224 */ /* 0x081fe400078e02ff */
[----:B------:R-:W-:-:S04]  /*a1f0*/  IMAD.WIDE.U32 R2, R0, R8, UR6 ;  /* 0x0000000600027e25 */ /* 0x000fc8000f8e0008 */
[----:B------:R-:W-:Y:S01]  /*a200*/  IMAD R5, R0, R9, R4 ;  /* 0x0000000900057224 */ /* 0x000fe200078e0204 */
[----:B------:R-:W-:Y:S01]  /*a210*/  LEA R4, P0, R2, UR12, 0x2 ;  /* 0x0000000c02047c11 */ /* 0x000fe2000f8010ff */
[----:B------:R-:W-:-:S03]  /*a220*/  VIADD R0, R0, UR10 ;  /* 0x0000000a00007c36 */ /* 0x000fc60008000000 */
[----:B------:R-:W-:-:S04]  /*a230*/  IADD3 R3, PT, PT, R3, R5, RZ ;  /* 0x0000000503037210 */ /* 0x000fc80007ffe0ff */
[----:B------:R-:W-:Y:S02]  /*a240*/  LEA.HI.X R5, R2, UR13, R3, 0x2, P0 ;  /* 0x0000000d02057c11 */ /* 0x000fe400080f1403 */
[----:B------:R-:W-:-:S03]  /*a250*/  ISETP.GE.AND P0, PT, R0, UR11, PT ;  /* 0x0000000b00007c0c */ /* 0x000fc6000bf06270 */
[----:B-1----:R1:W-:Y:S10]  /*a260*/  REDG.E.ADD.F32.FTZ.RN.STRONG.GPU desc[UR28][R4.64], R7 ;  /* 0x00000007040079a6 */ /* 0x0023f4000c12f31c */
[----:B------:R-:W-:Y:S05]  /*a270*/  @!P0 BRA `(.L_x_4788) ;  /* 0xfffffffc00c88947 */ /* 0x000fea000383ffff */
[----:B------:R-:W-:Y:S05]  /*a280*/  EXIT ;  /* 0x000000000000794d */ /* 0x000fea0003800000 */
.L_x_4742:
[----:B------:R-:W-:Y:S01]  /*a290*/  HFMA2 R224, -RZ, RZ, 0, 5.9604644775390625e-08 ;  /* 0x00000001ffe07431 */ /* 0x000fe200000001ff */
[----:B------:R-:W-:Y:S02]  /*a2a0*/  MOV R223, R67 ;  /* 0x0000004300df7202 */ /* 0x000fe40000000f00 */
[----:B------:R-:W-:Y:S02]  /*a2b0*/  MOV R225, RZ ;  /* 0x000000ff00e17202 */ /* 0x000fe40000000f00 */
[----:B------:R-:W-:-:S07]  /*a2c0*/  MOV R66, 0xffffffff ;  /* 0xffffffff00427802 */ /* 0x000fce0000000f00 */
[----:B01---5:R-:W-:Y:S05]  /*a2d0*/  WARPSYNC.COLLECTIVE R66, `(.L_x_4789) ;  /* 0x0000000042087348 */ /* 0x023fea0003c00000 */
[----:B------:R2:W3:Y:S02]  /*a2e0*/  SHFL.UP P6, R65, R223, R224, R225 ;  /* 0x040000e0df417389 */ /* 0x0004e400000c00e1 */
[----:B0123-5:R-:W-:Y:S05]  /*a2f0*/  ENDCOLLECTIVE ;  /* 0x000000000000791b */ /* 0x02ffea0003800000 */
.L_x_4789:
[----:B------:R-:W-:Y:S02]  /*a300*/  MOV R223, R218 ;  /* 0x000000da00df7202 */ /* 0x000fe40000000f00 */
[----:B------:R-:W-:-:S07]  /*a310*/  MOV R64, R65 ;  /* 0x0000004100407202 */ /* 0x000fce0000000f00 */
[----:B------:R-:W-:Y:S05]  /*a320*/  WARPSYNC.COLLECTIVE R66, `(.L_x_4790) ;  /* 0x0000000042087348 */ /* 0x000fea0003c00000 */
[----:B------:R0:W1:Y:S02]  /*a330*/  SHFL.UP P6, R65, R223, R224, R225 ;  /* 0x040000e0df417389 */ /* 0x00006400000c00e1 */
[----:B01----:R-:W-:Y:S05]  /*a340*/  ENDCOLLECTIVE ;  /* 0x000000000000791b */ /* 0x003fea0003800000 */
.L_x_4790:
        /* <DEDUP_REMOVED lines=8> */
.L_x_4791:
[----:B------:R-:W-:Y:S02]  /*a3d0*/  MOV R223, R220 ;  /* 0x000000dc00df7202 */ /* 0x000fe40000000f00 */
[----:B------:R-:W-:-:S07]  /*a3e0*/  MOV R64, R65 ;  /* 0x0000004100407202 */ /* 0x000fce0000000f00 */
[----:B------:R-:W-:Y:S05]  /*a3f0*/  WARPSYNC.COLLECTIVE R66, `(.L_x_4792) ;  /* 0x0000000042087348 */ /* 0x000fea0003c00000 */
[----:B------:R0:W1:Y:S02]  /*a400*/  SHFL.UP P6, R65, R223, R224, R225 ;  /* 0x040000e0df417389 */ /* 0x00006400000c00e1 */
[----:B01----:R-:W-:Y:S05]  /*a410*/  ENDCOLLECTIVE ;  /* 0x000000000000791b */ /* 0x003fea0003800000 */
.L_x_4792:
        /* <DEDUP_REMOVED lines=8> */
.L_x_4793:
[----:B------:R-:W-:Y:S01]  /*a4a0*/  MOV R223, R222 ;  /* 0x000000de00df7202 */ /* 0x000fe20000000f00 */
[----:B------:R-:W-:-:S07]  /*a4b0*/  IMAD.MOV.U32 R64, RZ, RZ, R65 ;  /* 0x000000ffff407224 */ /* 0x000fce00078e0041 */
[----:B------:R-:W-:Y:S05]  /*a4c0*/  WARPSYNC.COLLECTIVE R66, `(.L_x_4794) ;  /* 0x0000000042087348 */ /* 0x000fea0003c00000 */
[----:B------:R0:W1:Y:S02]  /*a4d0*/  SHFL.UP P6, R65, R223, R224, R225 ;  /* 0x040000e0df417389 */ /* 0x00006400000c00e1 */
[----:B01----:R-:W-:Y:S05]  /*a4e0*/  ENDCOLLECTIVE ;  /* 0x000000000000791b */ /* 0x003fea0003800000 */
.L_x_4794:
        /* <DEDUP_REMOVED lines=8> */
.L_x_4795:
[----:B------:R-:W-:Y:S02]  /*a570*/  MOV R223, R218 ;  /* 0x000000da00df7202 */ /* 0x000fe40000000f00 */
[----:B------:R-:W-:-:S07]  /*a580*/  MOV R64, R65 ;  /* 0x0000004100407202 */ /* 0x000fce0000000f00 */
[----:B------:R-:W-:Y:S05]  /*a590*/  WARPSYNC.COLLECTIVE R66, `(.L_x_4796) ;  /* 0x0000000042087348 */ /* 0x000fea0003c00000 */
[----:B------:R0:W1:Y:S02]  /*a5a0*/  SHFL.UP P6, R65, R223, R224, R225 ;  /* 0x040000e0df417389 */ /* 0x00006400000c00e1 */
[----:B01----:R-:W-:Y:S05]  /*a5b0*/  ENDCOLLECTIVE ;  /* 0x000000000000791b */ /* 0x003fea0003800000 */
.L_x_4796:
        /* <DEDUP_REMOVED lines=8> */
.L_x_4797:
[----:B------:R-:W-:Y:S02]  /*a640*/  MOV R223, R64 ;  /* 0x0000004000df7202 */ /* 0x000fe40000000f00 */
[----:B------:R-:W-:-:S07]  /*a650*/  MOV R220, R65 ;  /* 0x0000004100dc7202 */ /* 0x000fce0000000f00 */
[----:B------:R-:W-:Y:S05]  /*a660*/  WARPSYNC.COLLECTIVE R66, `(.L_x_4798) ;  /* 0x0000000042087348 */ /* 0x000fea0003c00000 */
[----:B------:R0:W1:Y:S02]  /*a670*/  SHFL.UP P6, R65, R223, R224, R225 ;  /* 0x040000e0df417389 */ /* 0x00006400000c00e1 */
[----:B01----:R-:W-:Y:S05]  /*a680*/  ENDCOLLECTIVE ;  /* 0x000000000000791b */ /* 0x003fea0003800000 */
.L_x_4798:
[----:B------:R-:W-:Y:S05]  /*a690*/  BRA `(.L_x_4799) ;  /* 0xffffffb400b47947 */ /* 0x000fea000383ffff */
.L_x_4743:
        /* <DEDUP_REMOVED lines=8> */
.L_x_4801:
[----:B------:R-:W-:Y:S05]  /*a720*/  BSYNC B0 ;  /* 0x0000000000007941 */ /* 0x000fea0003800000 */
.L_x_4800:
[----:B------:R-:W-:Y:S05]  /*a730*/  BRA `(.L_x_4802) ;  /* 0xffffffb400a47947 */ /* 0x000fea000383ffff */
.L_x_4744:
        /* <DEDUP_REMOVED lines=8> */
.L_x_4804:
[----:B------:R-:W-:Y:S05]  /*a7c0*/  BSYNC B0 ;  /* 0x0000000000007941 */ /* 0x000fea0003800000 */
.L_x_4803:
[----:B------:R-:W-:Y:S05]  /*a7d0*/  BRA `(.L_x_4805) ;  /* 0xffffffb400847947 */ /* 0x000fea000383ffff */
.L_x_4745:
        /* <DEDUP_REMOVED lines=8> */
.L_x_4807:
[----:B------:R-:W-:Y:S05]  /*a860*/  BSYNC B0 ;  /* 0x0000000000007941 */ /* 0x000fea0003800000 */
.L_x_4806:
        /* <DEDUP_REMOVED lines=11> */
.L_x_4808:
[----:B------:R-:W-:Y:S05]  /*a920*/  WARPSYNC.COLLECTIVE R66, `(.L_x_4809) ;  /* 0x0000000042087348 */ /* 0x000fea0003c00000 */
[----:B------:R0:W1:Y:S02]  /*a930*/  SHFL.IDX P2, R238, R241, R240, R243 ;  /* 0x000000f0f1ee7389 */ /* 0x00006400000400f3 */
[----:B01----:R-:W-:Y:S05]  /*a940*/  ENDCOLLECTIVE ;  /* 0x000000000000791b */ /* 0x003fea0003800000 */
.L_x_4809:
[----:B------:R-:W-:Y:S02]  /*a950*/  MOV R241, R133 ;  /* 0x0000008500f17202 */ /* 0x000fe40000000f00 */
[----:B------:R-:W-:Y:S02]  /*a960*/  MOV R221, R65 ;  /* 0x0000004100dd7202 */ /* 0x000fe40000000f00 */
[----:B------:R-:W-:-:S07]  /*a970*/  MOV R64, R238 ;  /* 0x000000ee00407202 */ /* 0x000fce0000000f00 */
[----:B------:R-:W-:Y:S05]  /*a980*/  WARPSYNC.COLLECTIVE R66, `(.L_x_4810) ;  /* 0x0000000042087348 */ /* 0x000fea0003c00000 */
[----:B------:R0:W1:Y:S02]  /*a990*/  SHFL.IDX P2, R238, R241, R240, R243 ;  /* 0x000000f0f1ee7389 */ /* 0x00006400000400f3 */
[----:B01----:R-:W-:Y:S05]  /*a9a0*/  ENDCOLLECTIVE ;  /* 0x000000000000791b */ /* 0x003fea0003800000 */
.L_x_4810:
[----:B------:R-:W-:Y:S01]  /*a9b0*/  MOV R65, R238 ;  /* 0x000000ee00417202 */ /* 0x000fe20000000f00 */
[----:B------:R-:W-:Y:S06]  /*a9c0*/  BRA `(.L_x_4811) ;  /* 0xffffffb400207947 */ /* 0x000fec000383ffff */
.L_x_4747:
[----:B------:R-:W-:Y:S01]  /*a9d0*/  HFMA2 R242, -RZ, RZ, 0, 5.9604644775390625e-08 ;  /* 0x00000001fff27431 */ /* 0x000fe200000001ff */
[----:B------:R-:W-:Y:S01]  /*a9e0*/  MOV R245, R64 ;  /* 0x0000004000f57202 */ /* 0x000fe20000000f00 */
[----:B------:R-:W-:Y:S01]  /*a9f0*/  HFMA2 R240, -RZ, RZ, 0, 0 ;  /* 0x00000000fff07431 */ /* 0x000fe200000001ff */
[----:B------:R-:W-:Y:S02]  /*aa00*/  MOV R247, 0x1f ;  /* 0x0000001f00f77802 */ /* 0x000fe40000000f00 */
[----:B------:R-:W-:Y:S02]  /*aa10*/  MOV R66, 0xffffffff ;  /* 0xffffffff00427802 */ /* 0x000fe40000000f00 */
[----:B------:R-:W-:-:S07]  /*aa20*/  MOV R243, 0x1f ;  /* 0x0000001f00f37802 */ /* 0x000fce0000000f00 */
[----:B------:R-:W-:Y:S05]  /*aa30*/  WARPSYNC.COLLECTIVE R66, `(.L_x_4812) ;  /* 0x0000000042087348 */ /* 0x000fea0003c00000 */
[----:B------:R0:W1:Y:S02]  /*aa40*/  SHFL.DOWN P2, R236, R245, R242, R247 ;  /* 0x080000f2f5ec7389 */ /* 0x00006400000400f7 */
[----:B01----:R-:W-:Y:S05]  /*aa50*/  ENDCOLLECTIVE ;  /* 0x000000000000791b */ /* 0x003fea0003800000 */
.L_x_4812:
[----:B------:R-:W-:Y:S02]  /*aa60*/  MOV R245, R65 ;  /* 0x0000004100f57202 */ /* 0x000fe40000000f00 */
[----:B------:R-:W-:-:S07]  /*aa70*/  MOV R67, R236 ;  /* 0x000000ec00437202 */ /* 0x000fce0000000f00 */
[----:B------:R-:W-:Y:S05]  /*aa80*/  WARPSYNC.COLLECTIVE R66, `(.L_x_4813) ;  /* 0x0000000042087348 */ /* 0x000fea0003c00000 */
[----:B------:R0:W1:Y:S02]  /*aa90*/  SHFL.DOWN P2, R236, R245, R242, R247 ;  /* 0x080000f2f5ec7389 */ /* 0x00006400000400f7 */
[----:B01----:R-:W-:Y:S05]  /*aaa0*/  ENDCOLLECTIVE ;  /* 0x000000000000791b */ /* 0x003fea0003800000 */
.L_x_4813:
        /* <DEDUP_REMOVED lines=11> */
.L_x_4814:
[----:B------:R-:W-:Y:S02]  /*ab60*/  MOV R245, R65 ;  /* 0x0000004100f57202 */ /* 0x000fe40000000f00 */
[----:B------:R-:W-:-:S07]  /*ab70*/  MOV R67, R236 ;  /* 0x000000ec00437202 */ /* 0x000fce0000000f00 */
[----:B------:R-:W-:Y:S05]  /*ab80*/  WARPSYNC.COLLECTIVE R66, `(.L_x_4815) ;  /* 0x0000000042087348 */ /* 0x000fea0003c00000 */
[----:B------:R0:W1:Y:S02]  /*ab90*/  SHFL.DOWN P2, R236, R245, R242, R247 ;  /* 0x080000f2f5ec7389 */ /* 0x00006400000400f7 */
[----:B01----:R-:W-:Y:S05]  /*aba0*/  ENDCOLLECTIVE ;  /* 0x000000000000791b */ /* 0x003fea0003800000 */
.L_x_4815:
        /* <DEDUP_REMOVED lines=11> */
.L_x_4816:
[----:B------:R-:W-:Y:S02]  /*ac60*/  MOV R245, R65 ;  /* 0x0000004100f57202 */ /* 0x000fe40000000f00 */
[----:B------:R-:W-:-:S07]  /*ac70*/  MOV R67, R236 ;  /* 0x000000ec00437202 */ /* 0x000fce0000000f00 */
[----:B------:R-:W-:Y:S05]  /*ac80*/  WARPSYNC.COLLECTIVE R66, `(.L_x_4817) ;  /* 0x0000000042087348 */ /* 0x000fea0003c00000 */
[----:B------:R0:W1:Y:S02]  /*ac90*/  SHFL.DOWN P2, R236, R245, R242, R247 ;  /* 0x080000f2f5ec7389 */ /* 0x00006400000400f7 */
[----:B01----:R-:W-:Y:S05]  /*aca0*/  ENDCOLLECTIVE ;  /* 0x000000000000791b */ /* 0x003fea0003800000 */
.L_x_4817:
        /* <DEDUP_REMOVED lines=11> */
.L_x_4818:
[----:B------:R-:W-:Y:S02]  /*ad60*/  MOV R245, R65 ;  /* 0x0000004100f57202 */ /* 0x000fe40000000f00 */
[----:B------:R-:W-:-:S07]  /*ad70*/  MOV R67, R236 ;  /* 0x000000ec00437202 */ /* 0x000fce0000000f00 */
[----:B------:R-:W-:Y:S05]  /*ad80*/  WARPSYNC.COLLECTIVE R66, `(.L_x_4819) ;  /* 0x0000000042087348 */ /* 0x000fea0003c00000 */
[----:B------:R0:W1:Y:S02]  /*ad90*/  SHFL.DOWN P2, R236, R245, R242, R247 ;  /* 0x080000f2f5ec7389 */ /* 0x00006400000400f7 */
[----:B01----:R-:W-:Y:S05]  /*ada0*/  ENDCOLLECTIVE ;  /* 0x000000000000791b */ /* 0x003fea0003800000 */
.L_x_4819:
        /* <DEDUP_REMOVED lines=11> */
.L_x_4820:
[----:B------:R-:W-:Y:S02]  /*ae60*/  MOV R245, R65 ;  /* 0x0000004100f57202 */ /* 0x000fe40000000f00 */
[----:B------:R-:W-:-:S07]  /*ae70*/  MOV R67, R236 ;  /* 0x000000ec00437202 */ /* 0x000fce0000000f00 */
[----:B------:R-:W-:Y:S05]  /*ae80*/  WARPSYNC.COLLECTIVE R66, `(.L_x_4821) ;  /* 0x0000000042087348 */ /* 0x000fea0003c00000 */
[----:B------:R0:W1:Y:S02]  /*ae90*/  SHFL.DOWN P2, R236, R245, R242, R247 ;  /* 0x080000f2f5ec7389 */ /* 0x00006400000400f7 */
[----:B01----:R-:W-:Y:S05]  /*aea0*/  ENDCOLLECTIVE ;  /* 0x000000000000791b */ /* 0x003fea0003800000 */
.L_x_4821:
[----:B------:R-:W-:Y:S01]  /*aeb0*/  @!P1 FMUL.FTZ R67, R64, R67 ;  /* 0x0000004340439220 */ /* 0x000fe20000410000 */
[----:B------:R-:W-:Y:S01]  /*aec0*/  HFMA2 R242, -RZ, RZ, 0, 5.9604644775390625e-08 ;  /* 0x00000001fff27431 */ /* 0x000fe200000001ff */
[----:B------:R-:W-:-:S05]  /*aed0*/  MOV R234, R236 ;  /* 0x000000ec00ea7202 */ /* 0x000fca0000000f00 */
[----:B------:R-:W-:Y:S01]  /*aee0*/  @!P1 FFMA.FTZ R234, R64, R234, R65 ;  /* 0x000000ea40ea9223 */ /* 0x000fe20000010041 */
[----:B------:R-:W-:-:S04]  /*aef0*/  @!P1 IMAD.MOV.U32 R64, RZ, RZ, R67 ;  /* 0x000000ffff409224 */ /* 0x000fc800078e0043 */
[----:B------:R-:W-:Y:S02]  /*af00*/  @!P1 MOV R65, R234 ;  /* 0x000000ea00419202 */ /* 0x000fe40000000f00 */
[-C--:B------:R-:W-:Y:S02]  /*af10*/  MOV R241, R64.reuse ;  /* 0x0000004000f17202 */ /* 0x080fe40000000f00 */
[----:B------:R-:W-:Y:S02]  /*af20*/  MOV R245, R64 ;  /* 0x0000004000f57202 */ /* 0x000fe40000000f00 */
[----:B------:R-:W-:-:S13]  /*af30*/  ISETP.NE.AND P1, PT, R167, 0x1f, PT ;  /* 0x0000001fa700780c */ /* 0x000fda0003f25270 */
[----:B------:R-:W-:Y:S05]  /*af40*/  WARPSYNC.COLLECTIVE R66, `(.L_x_4822) ;  /* 0x0000000042087348 */ /* 0x000fea0003c00000 */
[----:B------:R0:W1:Y:S02]  /*af50*/  SHFL.IDX P2, R238, R241, R240, R243 ;  /* 0x000000f0f1ee7389 */ /* 0x00006400000400f3 */
[----:B01----:R-:W-:Y:S05]  /*af60*/  ENDCOLLECTIVE ;  /* 0x000000000000791b */ /* 0x003fea0003800000 */
.L_x_4822:
[----:B------:R-:W-:Y:S02]  /*af70*/  MOV R241, R65 ;  /* 0x0000004100f17202 */ /* 0x000fe40000000f00 */
[----:B------:R-:W-:-:S07]  /*af80*/  MOV R67, R238 ;  /* 0x000000ee00437202 */ /* 0x000fce0000000f00 */
[----:B------:R-:W-:Y:S05]  /*af90*/  WARPSYNC.COLLECTIVE R66, `(.L_x_4823) ;  /* 0x0000000042087348 */ /* 0x000fea0003c00000 */
[----:B------:R0:W1:Y:S02]  /*afa0*/  SHFL.IDX P2, R238, R241, R240, R243 ;  /* 0x000000f0f1ee7389 */ /* 0x00006400000400f3 */
[----:B01----:R-:W-:Y:S05]  /*afb0*/  ENDCOLLECTIVE ;  /* 0x000000000000791b */ /* 0x003fea0003800000 */
.L_x_4823:
[----:B------:R-:W-:-:S07]  /*afc0*/  FMUL.FTZ R239, R132, R67 ;  /* 0x0000004384ef7220 */ /* 0x000fce0000410000 */
[----:B------:R-:W-:Y:S05]  /*afd0*/  WARPSYNC.COLLECTIVE R66, `(.L_x_4824) ;  /* 0x0000000042087348 */ /* 0x000fea0003c00000 */
[----:B------:R0:W1:Y:S02]  /*afe0*/  SHFL.DOWN P2, R236, R245, R242, R247 ;  /* 0x080000f2f5ec7389 */ /* 0x00006400000400f7 */
[----:B01----:R-:W-:Y:S05]  /*aff0*/  ENDCOLLECTIVE ;  /* 0x000000000000791b */ /* 0x003fea0003800000 */
.L_x_4824:
        /* <DEDUP_REMOVED lines=8> */
.L_x_4825:
[----:B------:R-:W-:Y:S05]  /*b080*/  WARPSYNC.COLLECTIVE R66, `(.L_x_4826) ;  /* 0x0000000042087348 */ /* 0x000fea0003c00000 */
[----:B------:R0:W1:Y:S02]  /*b090*/  SHFL.IDX P2, R238, R241, R240, R243 ;  /* 0x000000f0f1ee7389 */ /* 0x00006400000400f3 */
[----:B01----:R-:W-:Y:S05]  /*b0a0*/  ENDCOLLECTIVE ;  /* 0x000000000000791b */ /* 0x003fea0003800000 */
.L_x_4826:
[----:B------:R-:W-:Y:S02]  /*b0b0*/  MOV R241, R133 ;  /* 0x0000008500f17202 */ /* 0x000fe40000000f00 */
[----:B------:R-:W-:-:S07]  /*b0c0*/  MOV R237, R238 ;  /* 0x000000ee00ed7202 */ /* 0x000fce0000000f00 */
[----:B------:R-:W-:Y:S05]  /*b0d0*/  WARPSYNC.COLLECTIVE R66, `(.L_x_4827) ;  /* 0x0000000042087348 */ /* 0x000fea0003c00000 */
[----:B------:R0:W1:Y:S02]  /*b0e0*/  SHFL.IDX P2, R238, R241, R240, R243 ;  /* 0x000000f0f1ee7389 */ /* 0x00006400000400f3 */
[----:B01----:R-:W-:Y:S05]  /*b0f0*/  ENDCOLLECTIVE ;  /* 0x000000000000791b */ /* 0x003fea0003800000 */
.L_x_4827:
[----:B------:R-:W-:Y:S05]  /*b100*/  BRA `(.L_x_4828) ;  /* 0xffffffb400247947 */ /* 0x000fea000383ffff */
.L_x_4829:
        /* <DEDUP_REMOVED lines=15> */
.L_x_10455:


//--------------------- .text._Z25selective_scan_bwd_kernelI32Selective_Scan_bwd_kernel_traitsILi64ELi16ELb0ELb1ELb1ELb1ELb1EffEEv12SSMParamsBwd --------------------------
	.section	.text._Z25selective_scan_bwd_kernelI32Selective_Scan_bwd_kernel_traitsILi64ELi16ELb0ELb1ELb1ELb1ELb1EffEEv12SSMParamsBwd,"ax",@progbits
	.align	128
        .global         _Z25selective_scan_bwd_kernelI32Selective_Scan_bwd_kernel_traitsILi64ELi16ELb0ELb1ELb1ELb1ELb1EffEEv12SSMParamsBwd
        .type           _Z25selective_scan_bwd_kernelI32Selective_Scan_bwd_kernel_traitsILi64ELi16ELb0ELb1ELb1ELb1ELb1EffEEv12SSMParamsBwd,@function
        .size           _Z25selective_scan_bwd_kernelI32Selective_Scan_bwd_kernel_traitsILi64ELi16ELb0ELb1ELb1ELb1ELb1EffEEv12SSMParamsBwd,(.L_x_10456 - _Z25selective_scan_bwd_kernelI32Selective_Scan_bwd_kernel_traitsILi64ELi16ELb0ELb1ELb1ELb1ELb1EffEEv12SSMParamsBwd)
        .other          _Z25selective_scan_bwd_kernelI32Selective_Scan_bwd_kernel_traitsILi64ELi16ELb0ELb1ELb1ELb1ELb1EffEEv12SSMParamsBwd,@"STO_CUDA_ENTRY STV_DEFAULT"
_Z25selective_scan_bwd_kernelI32Selective_Scan_bwd_kernel_traitsILi64ELi16ELb0ELb1ELb1ELb1ELb1EffEEv12SSMParamsBwd:
.text._Z25selective_scan_bwd_kernelI32Selective_Scan_bwd_kernel_traitsILi64ELi16ELb0ELb1ELb1ELb1ELb1EffEEv12SSMParamsBwd:
        /* <DEDUP_REMOVED lines=21> */
[----:B------:R-:W-:-:S03]  /*0150*/  UISETP.NE.AND.EX UP0, UPT, UR7, URZ, UPT, UP1 ;  /* 0x000000ff0700728c */ /* 0x000fc6000bf05310 */
        /* <DEDUP_REMOVED lines=8> */
[----:B------:R-:W-:-:S02]  /*01e0*/  MOV R2, UR4 ;  /* 0x0000000400027c02 */ /* 0x000fc40008000f00 */
[----:B--2---:R-:W-:-:S04]  /*01f0*/  IADD3 R4, PT, PT, R0, 0xffffffe, RZ ;  /* 0x0ffffffe00047810 */ /* 0x004fc80007ffe0ff */
        /* <DEDUP_REMOVED lines=17> */
[----:B------:R-:W-:Y:S02]  /*0310*/  UIMAD.WIDE.U32 UR12, UR30, UR22, UR12 ;  /* 0x000000161e0c72a5 */ /* 0x000fe4000f8e000c */
[----:B------:R-:W-:Y:S02]  /*0320*/  UIMAD.WIDE.U32 UR10, UR30, UR18, UR8 ;  /* 0x000000121e0a72a5 */ /* 0x000fe4000f8e0008 */
[----:B------:R-:W-:-:S04]  /*0330*/  UIMAD UR21, UR30, UR23, UR13 ;  /* 0x000000171e1572a4 */ /* 0x000fc8000f8e020d */
[-C--:B------:R-:W-:Y:S01]  /*0340*/  @!P1 IADD3 R0, PT, PT, R0, -R7.reuse, RZ ;  /* 0x8000000700009210 */ /* 0x080fe20007ffe0ff */
[----:B------:R-:W-:Y:S01]  /*0350*/  UIMAD UR14, UR30, UR19, UR11 ;  /* 0x000000131e0e72a4 */ /* 0x000fe2000f8e020b */
[----:B------:R-:W2:Y:S02]  /*0360*/  LDCU.64 UR22, c[0x0][0x3b0] ;  /* 0x00007600ff1677ac */ /* 0x000ea40008000a00 */
[----:B------:R-:W-:Y:S02]  /*0370*/  ISETP.GE.U32.AND P0, PT, R0, R7, PT ;  /* 0x000000070000720c */ /* 0x000fe40003f06070 */
[----:B------:R-:W-:Y:S01]  /*0380*/  LOP3.LUT R0, R8, UR30, RZ, 0x3c, !PT ;  /* 0x0000001e08007c12 */ /* 0x000fe2000f8e3cff */
[----:B------:R-:W-:Y:S01]  /*0390*/  ULEA UR8, UR27, 0xfffffc00, 0xa ;  /* 0xfffffc001b087891 */ /* 0x000fe2000f8e50ff */
[----:B------:R-:W4:Y:S02]  /*03a0*/  LDCU.64 UR18, c[0x0][0x498] ;  /* 0x00009300ff1277ac */ /* 0x000f240008000a00 */
[----:B------:R-:W-:-:S02]  /*03b0*/  ISETP.GE.AND P2, PT, R0, RZ, PT ;  /* 0x000000ff0000720c */ /* 0x000fc40003f46270 */
[----:B------:R-:W-:Y:S01]  /*03c0*/  @!P1 IADD3 R4, PT, PT, R4, 0x1, RZ ;  /* 0x0000000104049810 */ /* 0x000fe20007ffe0ff */
[----:B------:R-:W-:Y:S01]  /*03d0*/  UIADD3 UR11, UP0, UPT, UR8, UR10, URZ ;  /* 0x0000000a080b7290 */ /* 0x000fe2000ff1e0ff */
[----:B------:R-:W-:Y:S01]  /*03e0*/  ISETP.NE.AND P1, PT, R8, RZ, PT ;  /* 0x000000ff0800720c */ /* 0x000fe20003f25270 */
[----:B------:R-:W-:Y:S02]  /*03f0*/  USHF.R.S32.HI UR9, URZ, 0x1f, UR8 ;  /* 0x0000001fff097899 */ /* 0x000fe40008011408 */
[----:B------:R-:W-:Y:S02]  /*0400*/  UIADD3 UR12, UP2, UPT, UR8, UR12, URZ ;  /* 0x0000000c080c7290 */ /* 0x000fe4000ff5e0ff */
[----:B0-----:R-:W-:Y:S02]  /*0410*/  ULEA UR16, UP1, UR11, UR4, 0x2 ;  /* 0x000000040b107291 */ /* 0x001fe4000f8210ff */
[----:B------:R-:W-:Y:S01]  /*0420*/  UIADD3.X UR4, UPT, UPT, UR9, UR14, URZ, UP0, !UPT ;  /* 0x0000000e09047290 */ /* 0x000fe200087fe4ff */
[----:B------:R-:W0:Y:S01]  /*0430*/  LDCU.64 UR14, c[0x0][0x4a0] ;  /* 0x00009400ff0e77ac */ /* 0x000e220008000a00 */
[----:B------:R-:W-:Y:S01]  /*0440*/  @P0 VIADD R4, R4, 0x1 ;  /* 0x0000000104040836 */ /* 0x000fe20000000000 */
[----:B------:R-:W-:-:S02]  /*0450*/  ULEA UR17, UP3, UR12, UR6, 0x2 ;  /* 0x000000060c117291 */ /* 0x000fc4000f8610ff */
[----:B------:R-:W-:Y:S02]  /*0460*/  UIADD3.X UR21, UPT, UPT, UR9, UR21, URZ, UP2, !UPT ;  /* 0x0000001509157290 */ /* 0x000fe400097fe4ff */
[----:B------:R-:W-:Y:S02]  /*0470*/  @!P2 IADD3 R4, PT, PT, -R4, RZ, RZ ;  /* 0x000000ff0404a210 */ /* 0x000fe40007ffe1ff */
[----:B------:R-:W-:Y:S02]  /*0480*/  ULEA.HI.X UR21, UR12, UR7, UR21, 0x2, UP3 ;  /* 0x000000070c157291 */ /* 0x000fe400098f1415 */
[----:B--2---:R-:W-:Y:S01]  /*0490*/  UIMAD.WIDE.U32 UR12, UR31, UR22, URZ ;  /* 0x000000161f0c72a5 */ /* 0x004fe2000f8e00ff */
[----:B------:R-:W-:Y:S01]  /*04a0*/  @!P1 LOP3.LUT R8, RZ, R8, RZ, 0x33, !PT ;  /* 0x00000008ff089212 */ /* 0x000fe200078e33ff */
[----:B----4-:R-:W-:Y:S01]  /*04b0*/  UIMAD.WIDE.U32 UR6, UR31, UR18, URZ ;  /* 0x000000121f0672a5 */ /* 0x010fe2000f8e00ff */
[----:B------:R-:W-:Y:S01]  /*04c0*/  R2UR UR34, R4 ;  /* 0x00000000042272ca */ /* 0x000fe200000e0000 */
[----:B------:R-:W-:Y:S01]  /*04d0*/  UIMAD UR13, UR31, UR23, UR13 ;  /* 0x000000171f0d72a4 */ /* 0x000fe2000f8e020d */
[----:B------:R-:W-:Y:S01]  /*04e0*/  @!P1 R2UR UR34, R8 ;  /* 0x00000000082292ca */ /* 0x000fe200000e0000 */
[----:B------:R-:W2:Y:S01]  /*04f0*/  LDCU.64 UR22, c[0x0][0x3c8] ;  /* 0x00007900ff1677ac */ /* 0x000ea20008000a00 */
[----:B------:R-:W-:-:S02]  /*0500*/  UIMAD UR7, UR31, UR19, UR7 ;  /* 0x000000131f0772a4 */ /* 0x000fc4000f8e0207 */
[----:B---3--:R-:W-:Y:S02]  /*0510*/  UISETP.NE.U32.AND UP0, UPT, UR36, URZ, UPT ;  /* 0x000000ff2400728c */ /* 0x008fe4000bf05070 */
[----:B0-----:R-:W-:Y:S02]  /*0520*/  UIMAD.WIDE.U32 UR6, UR30, UR14, UR6 ;  /* 0x0000000e1e0672a5 */ /* 0x001fe4000f8e0006 */
[----:B------:R-:W-:Y:S02]  /*0530*/  ULEA.HI.X UR11, UR11, UR5, UR4, 0x2, UP1 ;  /* 0x000000050b0b7291 */ /* 0x000fe400088f1404 */
[----:B------:R-:W-:Y:S02]  /*0540*/  UIMAD.WIDE.U32 UR4, UR31, UR24, URZ ;  /* 0x000000181f0472a5 */ /* 0x000fe4000f8e00ff */
[----:B------:R-:W-:Y:S02]  /*0550*/  UIMAD UR18, UR30, UR15, UR7 ;  /* 0x0000000f1e1272a4 */ /* 0x000fe4000f8e0207 */
[----:B------:R-:W-:-:S02]  /*0560*/  UIADD3 UR26, UP1, UPT, UR8, UR6, URZ ;  /* 0x00000006081a7290 */ /* 0x000fc4000ff3e0ff */
[----:B------:R-:W-:Y:S02]  /*0570*/  UISETP.NE.AND.EX UP0, UPT, UR37, URZ, UPT, UP0 ;  /* 0x000000ff2500728c */ /* 0x000fe4000bf05300 */
[----:B------:R-:W-:Y:S02]  /*0580*/  USHF.R.S32.HI UR10, URZ, 0x1f, UR34 ;  /* 0x0000001fff0a7899 */ /* 0x000fe40008011422 */
[----:B------:R-:W-:Y:S02]  /*0590*/  UIMAD UR5, UR31, UR25, UR5 ;  /* 0x000000191f0572a4 */ /* 0x000fe4000f8e0205 */
[----:B------:R-:W-:Y:S02]  /*05a0*/  UIADD3.X UR18, UPT, UPT, UR9, UR18, URZ, UP1, !UPT ;  /* 0x0000001209127290 */ /* 0x000fe40008ffe4ff */
[----:B-1----:R-:W-:Y:S01]  /*05b0*/  ULEA UR25, UP1, UR26, UR32, 0x2 ;  /* 0x000000201a197291 */ /* 0x002fe2000f8210ff */
[----:B------:R-:W0:Y:S01]  /*05c0*/  LDCU.64 UR6, c[0x0][0x448] ;  /* 0x00008900ff0677ac */ /* 0x000e220008000a00 */
[----:B--2---:R-:W-:-:S02]  /*05d0*/  UIMAD UR20, UR10, UR22, URZ ;  /* 0x000000160a1472a4 */ /* 0x004fc4000f8e02ff */
[----:B------:R-:W-:Y:S02]  /*05e0*/  ULEA.HI.X UR26, UR26, UR33, UR18, 0x2, UP1 ;  /* 0x000000211a1a7291 */ /* 0x000fe400088f1412 */
[----:B------:R-:W-:Y:S02]  /*05f0*/  UIMAD.WIDE.U32 UR18, UR34, UR22, UR12 ;  /* 0x00000016221272a5 */ /* 0x000fe4000f8e000c */
[----:B------:R-:W-:Y:S01]  /*0600*/  UIMAD UR22, UR34, UR23, UR20 ;  /* 0x00000017221672a4 */ /* 0x000fe2000f8e0214 */
[----:B------:R-:W1:Y:S01]  /*0610*/  @UP0 LDCU UR23, c[0x0][0x384] ;  /* 0x00007080ff1707ac */ /* 0x000e620008000800 */
[----:B------:R-:W2:Y:S01]  /*0620*/  LDCU.64 UR14, c[0x0][0x3e8] ;  /* 0x00007d00ff0e77ac */ /* 0x000ea20008000a00 */
[----:B------:R-:W3:Y:S01]  /*0630*/  @UP0 LDCU UR35, c[0x0][0x38c] ;  /* 0x00007180ff2307ac */ /* 0x000ee20008000800 */
[----:B------:R-:W-:Y:S02]  /*0640*/  UIADD3 UR20, UP1, UPT, UR8, UR18, URZ ;  /* 0x0000001208147290 */ /* 0x000fe4000ff3e0ff */
[----:B------:R-:W-:Y:S01]  /*0650*/  UIADD3 UR22, UPT, UPT, UR19, UR22, URZ ;  /* 0x0000001613167290 */ /* 0x000fe2000fffe0ff */
[----:B------:R-:W4:Y:S01]  /*0660*/  @UP0 LDCU.64 UR32, c[0x0][0x480] ;  /* 0x00009000ff2007ac */ /* 0x000f220008000a00 */
[----:B0-----:R-:W-:-:S02]  /*0670*/  ULEA UR24, UP2, UR20, UR6, 0x2 ;  /* 0x0000000614187291 */ /* 0x001fc4000f8410ff */
[----:B------:R-:W-:Y:S01]  /*0680*/  UIADD3.X UR6, UPT, UPT, UR9, UR22, URZ, UP1, !UPT ;  /* 0x0000001609067290 */ /* 0x000fe20008ffe4ff */
[----:B------:R-:W0:Y:S03]  /*0690*/  LDCU.64 UR12, c[0x0][0x450] ;  /* 0x00008a00ff0c77ac */ /* 0x000e260008000a00 */
[----:B------:R-:W-:Y:S02]  /*06a0*/  ULEA.HI.X UR20, UR20, UR7, UR6, 0x2, UP2 ;  /* 0x0000000714147291 */ /* 0x000fe400090f1406 */
[----:B-1----:R-:W-:Y:S02]  /*06b0*/  @UP0 UIMAD UR7, UR31, UR23, UR30 ;  /* 0x000000171f0702a4 */ /* 0x002fe4000f8e021e */
[----:B--2---:R-:W-:Y:S02]  /*06c0*/  UIMAD UR10, UR10, UR14, URZ ;  /* 0x0000000e0a0a72a4 */ /* 0x004fe4000f8e02ff */
[----:B------:R-:W-:-:S02]  /*06d0*/  UIMAD.WIDE.U32 UR4, UR34, UR14, UR4 ;  /* 0x0000000e220472a5 */ /* 0x000fc4000f8e0004 */
[----:B------:R-:W-:Y:S02]  /*06e0*/  @UP0 UIMAD UR7, UR7, UR27, URZ ;  /* 0x0000001b070702a4 */ /* 0x000fe4000f8e02ff */
[----:B------:R-:W-:Y:S02]  /*06f0*/  UIMAD UR10, UR34, UR15, UR10 ;  /* 0x0000000f220a72a4 */ /* 0x000fe4000f8e020a */
[----:B---3--:R-:W-:Y:S02]  /*0700*/  @UP0 UIMAD UR7, UR7, UR35, URZ ;  /* 0x00000023070702a4 */ /* 0x008fe4000f8e02ff */
[----:B------:R-:W-:Y:S02]  /*0710*/  UIADD3 UR8, UP1, UPT, UR8, UR4, URZ ;  /* 0x0000000408087290 */ /* 0x000fe4000ff3e0ff */
[----:B------:R-:W-:Y:S01]  /*0720*/  UIADD3 UR10, UPT, UPT, UR5, UR10, URZ ;  /* 0x0000000a050a7290 */ /* 0x000fe2000fffe0ff */
[----:B------:R-:W-:Y:S02]  /*0730*/  UMOV UR4, URZ ;  /* 0x000000ff00047c82 */ /* 0x000fe40008000000 */
[----:B------:R-:W-:Y:S01]  /*0740*/  UMOV UR5, URZ ;  /* 0x000000ff00057c82 */ /* 0x000fe20008000000 */
[----:B----4-:R-:W-:-:S02]  /*0750*/  @UP0 UIMAD.WIDE UR4, UR7, 0x8, UR32 ;  /* 0x00000008070408a5 */ /* 0x010fc4000f8e0220 */
        /* <DEDUP_REMOVED lines=11> */
[----:B------:R-:W-:Y:S01]  /*0810*/  UMOV UR7, 0x400 ;  /* 0x0000040000077882 */ /* 0x000fe20000000000 */
[----:B------:R-:W-:Y:S01]  /*0820*/  MOV R170, RZ ;  /* 0x000000ff00aa7202 */ /* 0x000fe20000000f00 */
[----:B------:R-:W2:Y:S01]  /*0830*/  LDCU UR10, c[0x0][0x394] ;  /* 0x00007280ff0a77ac */ /* 0x000ea20008000800 */
[----:B------:R-:W-:Y:S01]  /*0840*/  MOV R167, RZ ;  /* 0x000000ff00a77202 */ /* 0x000fe20000000f00 */
[----:B------:R-:W-:Y:S01]  /*0850*/  UMOV UR18, UR25 ;  /* 0x0000001900127c82 */ /* 0x000fe20008000000 */
[----:B------:R-:W-:Y:S01]  /*0860*/  UMOV UR19, UR26 ;  /* 0x0000001a00137c82 */ /* 0x000fe20008000000 */
[----:B-1----:R-:W-:Y:S01]  /*0870*/  ULEA UR7, UR8, UR7, 0x18 ;  /* 0x0000000708077291 */ /* 0x002fe2000f8ec0ff */
[C---:B0-----:R-:W-:Y:S02]  /*0880*/  SHF.L.U32 R0, R168.reuse, 0x4, RZ ;  /* 0x00000004a8007819 */ /* 0x041fe400000006ff */
[----:B------:R-:W-:-:S02]  /*0890*/  LEA.HI R164, R168, R168, RZ, 0x1b ;  /* 0x000000a8a8a47211 */ /* 0x000fc400078fd8ff */
[----:B------:R-:W-:Y:S02]  /*08a0*/  LOP3.LUT R3, R0, 0x3e00, RZ, 0xc0, !PT ;  /* 0x00003e0000037812 */ /* 0x000fe400078ec0ff */
[----:B------:R-:W-:Y:S02]  /*08b0*/  LOP3.LUT R165, R168, 0x1f, RZ, 0xc0, !PT ;  /* 0x0000001fa8a57812 */ /* 0x000fe400078ec0ff */
[----:B------:R-:W-:Y:S02]  /*08c0*/  LOP3.LUT R166, R3, 0x1f, R168, 0xf8, !PT ;  /* 0x0000001f03a67812 */ /* 0x000fe400078ef8a8 */
[----:B------:R-:W-:Y:S02]  /*08d0*/  LEA R164, R164, UR7, 0x2 ;  /* 0x00000007a4a47c11 */ /* 0x000fe4000f8e10ff */
[----:B------:R-:W-:Y:S02]  /*08e0*/  LEA R163, R168, UR7, 0x3 ;  /* 0x00000007a8a37c11 */ /* 0x000fe4000f8e18ff */
        /* <DEDUP_REMOVED lines=14> */
[----:B--2---:R-:W-:-:S07]  /*09d0*/  LOP3.LUT R148, R166, 0x1e0, RZ, 0xfc, !PT ;  /* 0x000001e0a6947812 */ /* 0x004fce00078efcff */
.L_x_4910:
        /* <DEDUP_REMOVED lines=16> */
[----:B------:R-:W-:Y:S01]  /*0ae0*/  CS2R R20, SRZ ;  /* 0x0000000000147805 */ /* 0x000fe2000001ff00 */
[----:B------:R-:W-:Y:S01]  /*0af0*/  IMAD.MOV.U32 R23, RZ, RZ, RZ ;  /* 0x000000ffff177224 */ /* 0x000fe200078e00ff */
        /* <DEDUP_REMOVED lines=69> */
[----:B------:R-:W-:Y:S01]  /*0f50*/  LEA R142, R29, UR26, 0x2 ;  /* 0x0000001a1d8e7c11 */ /* 0x000fe2000f8e10ff */
[C---:B------:R-:W-:Y:S01]  /*0f60*/  VIADD R29, R24.reuse, 0x140 ;  /* 0x00000140181d7836 */ /* 0x040fe20000000000 */
[----:B------:R-:W-:-:S02]  /*0f70*/  IADD3 R25, PT, PT, R24, 0x100, RZ ;  /* 0x0000010018197810 */ /* 0x000fc40007ffe0ff */
[----:B------:R-:W-:Y:S02]  /*0f80*/  LEA.HI.SX32 R31, R31, R24, 0x1b ;  /* 0x000000181f1f7211 */ /* 0x000fe400078fdaff */
[C---:B------:R-:W-:Y:S02]  /*0f90*/  IADD3 R27, PT, PT, R24.reuse, 0x120, RZ ;  /* 0x00000120181b7810 */ /* 0x040fe40007ffe0ff */
[----:B------:R-:W-:Y:S02]  /*0fa0*/  LEA R140, R7, UR26, 0x2 ;  /* 0x0000001a078c7c11 */ /* 0x000fe4000f8e10ff */
[----:B------:R-:W-:Y:S02]  /*0fb0*/  IADD3 R7, PT, PT, R24, 0x160, RZ ;  /* 0x0000016018077810 */ /* 0x000fe40007ffe0ff */
[----:B------:R-:W-:Y:S02]  /*0fc0*/  P2R R44, PR, RZ, 0x40 ;  /* 0x00000040ff2c7803 */ /* 0x000fe40000000000 */
[----:B------:R-:W-:-:S02]  /*0fd0*/  P2R R58, PR, RZ, 0x40 ;  /* 0x00000040ff3a7803 */ /* 0x000fc40000000000 */
[-C--:B------:R-:W-:Y:S02]  /*0fe0*/  LEA.HI.SX32 R25, R25, R24.reuse, 0x1b ;  /* 0x0000001819197211 */ /* 0x080fe400078fdaff */
[----:B------:R-:W-:Y:S02]  /*0ff0*/  ISETP.NE.AND P6, PT, R42, RZ, PT ;  /* 0x000000ff2a00720c */ /* 0x000fe40003fc5270 */
[----:B------:R-:W-:Y:S02]  /*1000*/  LEA R141, R31, UR26, 0x2 ;  /* 0x0000001a1f8d7c11 */ /* 0x000fe4000f8e10ff */
[-C--:B------:R-:W-:Y:S02]  /*1010*/  LEA.HI.SX32 R27, R27, R24.reuse, 0x1b ;  /* 0x000000181b1b7211 */ /* 0x080fe400078fdaff */
[-C--:B------:R-:W-:Y:S02]  /*1020*/  LEA.HI.SX32 R29, R29, R24.reuse, 0x1b ;  /* 0x000000181d1d7211 */ /* 0x080fe400078fdaff */
[----:B------:R-:W-:-:S02]  /*1030*/  LEA.HI.SX32 R7, R7, R24, 0x1b ;  /* 0x0000001807077211 */ /* 0x000fc400078fdaff */
[----:B------:R-:W-:Y:S02]  /*1040*/  LEA R138, R25, UR26, 0x2 ;  /* 0x0000001a198a7c11 */ /* 0x000fe4000f8e10ff */
        /* <DEDUP_REMOVED lines=47> */
[----:B0-----:R-:W-:-:S03]  /*1340*/  VIADD R15, R24, 0x5 ;  /* 0x00000005180f7836 */ /* 0x001fc60000000000 */
        /* <DEDUP_REMOVED lines=8> */
[C---:B-1----:R-:W-:Y:S02]  /*13d0*/  IADD3 R17, PT, PT, R24.reuse, 0x6, RZ ;  /* 0x0000000618117810 */ /* 0x042fe40007ffe0ff */
[C---:B--2---:R-:W-:Y:S02]  /*13e0*/  IADD3 R19, PT, PT, R24.reuse, 0x7, RZ ;  /* 0x0000000718137810 */ /* 0x044fe40007ffe0ff */
[C---:B0-----:R-:W-:Y:S02]  /*13f0*/  IADD3 R21, PT, PT, R24.reuse, 0x8, RZ ;  /* 0x0000000818157810 */ /* 0x041fe40007ffe0ff */
[----:B------:R-:W-:-:S02]  /*1400*/  IADD3 R25, PT, PT, R24, 0xa, RZ ;  /* 0x0000000a18197810 */ /* 0x000fc40007ffe0ff */
[C---:B------:R-:W-:Y:S02]  /*1410*/  IADD3 R27, PT, PT, R24.reuse, 0xb, RZ ;  /* 0x0000000b181b7810 */ /* 0x040fe40007ffe0ff */
[C---:B---3--:R-:W-:Y:S02]  /*1420*/  IADD3 R23, PT, PT, R24.reuse, 0x9, RZ ;  /* 0x0000000918177810 */ /* 0x048fe40007ffe0ff */
        /* <DEDUP_REMOVED lines=70> */
[----:B------:R-:W-:-:S12]  /*1890*/  IMAD.MOV.U32 R43, RZ, RZ, RZ ;  /* 0x000000ffff2b7224 */ /* 0x000fd800078e00ff */
        /* <DEDUP_REMOVED lines=13> */
[----:B------:R-:W-:Y:S01]  /*1970*/  MOV R16, RZ ;  /* 0x000000ff00107202 */ /* 0x000fe20000000f00 */
[----:B------:R-:W-:-:S03]  /*1980*/  IMAD.MOV.U32 R18, RZ, RZ, RZ ;  /* 0x000000ffff127224 */ /* 0x000fc600078e00ff */
        /* <DEDUP_REMOVED lines=26> */
[----:B------:R-:W-:Y:S02]  /*1b30*/  ISETP.NE.AND P6, PT, R34, RZ, PT ;  /* 0x000000ff2200720c */ /* 0x000fe40003fc5270 */
[----:B-1----:R-:W-:Y:S01]  /*1b40*/  CS2R R4, SRZ ;  /* 0x0000000000047805 */ /* 0x002fe2000001ff00 */
[----:B------:R-:W-:Y:S01]  /*1b50*/  HFMA2 R7, -RZ, RZ, 0, 0 ;  /* 0x00000000ff077431 */ /* 0x000fe200000001ff */
[----:B------:R-:W-:Y:S01]  /*1b60*/  MOV R9, RZ ;  /* 0x000000ff00097202 */ /* 0x000fe20000000f00 */
        /* <DEDUP_REMOVED lines=43> */
[----:B-1----:R-:W-:-:S12]  /*1e20*/  HFMA2 R6, -RZ, RZ, 0, 0 ;  /* 0x00000000ff067431 */ /* 0x002fd800000001ff */
[----:B------:R-:W4:Y:S01]  /*1e30*/  @!P6 LDG.E R9, desc[UR28][R2.64+0x200] ;  /* 0x0002001c0209e981 */ /* 0x000f22000c1e1900 */
[----:B------:R-:W-:Y:S02]  /*1e40*/  ISETP.NE.AND P6, PT, R25, RZ, PT ;  /* 0x000000ff1900720c */ /* 0x000fe40003fc5270 */
[----:B------:R-:W-:-:S11]  /*1e50*/  MOV R11, RZ ;  /* 0x000000ff000b7202 */ /* 0x000fd60000000f00 */
[----:B------:R-:W4:Y:S01]  /*1e60*/  @!P6 LDG.E R6, desc[UR28][R2.64+0x280] ;  /* 0x0002801c0206e981 */ /* 0x000f22000c1e1900 */
[----:B------:R-:W-:Y:S01]  /*1e70*/  ISETP.NE.AND P6, PT, R27, RZ, PT ;  /* 0x000000ff1b00720c */ /* 0x000fe20003fc5270 */
[----:B--2---:R-:W-:-:S12]  /*1e80*/  HFMA2 R8, -RZ, RZ, 0, 0 ;  /* 0x00000000ff087431 */ /* 0x004fd800000001ff */
[----:B------:R-:W2:Y:S01]  /*1e90*/  @!P6 LDG.E R11, desc[UR28][R2.64+0x300] ;  /* 0x0003001c020be981 */ /* 0x000ea2000c1e1900 */
[----:B------:R-:W-:Y:S02]  /*1ea0*/  ISETP.NE.AND P6, PT, R29, RZ, PT ;  /* 0x000000ff1d00720c */ /* 0x000fe40003fc5270 */
[----:B------:R-:W-:-:S11]  /*1eb0*/  MOV R13, RZ ;  /* 0x000000ff000d7202 */ /* 0x000fd60000000f00 */
[----:B------:R-:W2:Y:S01]  /*1ec0*/  @!P6 LDG.E R8, desc[UR28][R2.64+0x380] ;  /* 0x0003801c0208e981 */ /* 0x000ea2000c1e1900 */
[----:B------:R-:W-:Y:S01]  /*1ed0*/  ISETP.NE.AND P6, PT, R31, RZ, PT ;  /* 0x000000ff1f00720c */ /* 0x000fe20003fc5270 */
[----:B---3--:R-:W-:Y:S02]  /*1ee0*/  HFMA2 R10, -RZ, RZ, 0, 0 ;  /* 0x00000000ff0a7431 */ /* 0x008fe400000001ff */
[----:B----4-:R-:W-:Y:S01]  /*1ef0*/  HFMA2 R12, -RZ, RZ, 0, 0 ;  /* 0x00000000ff0c7431 */ /* 0x010fe200000001ff */
[----:B------:R-:W-:Y:S01]  /*1f00*/  MOV R15, RZ ;  /* 0x000000ff000f7202 */ /* 0x000fe20000000f00 */
[----:B------:R-:W-:Y:S01]  /*1f10*/  HFMA2 R19, -RZ, RZ, 0, 0 ;  /* 0x00000000ff137431 */ /* 0x000fe200000001ff */
[----:B------:R-:W-:Y:S01]  /*1f20*/  MOV R17, RZ ;  /* 0x000000ff00117202 */ /* 0x000fe20000000f00 */
        /* <DEDUP_REMOVED lines=11> */
[----:B------:R-:W-:Y:S01]  /*1fe0*/  FADD.FTZ R89, R89, UR6 ;  /* 0x0000000659597e21 */ /* 0x000fe20008010000 */
[----:B------:R-:W-:-:S04]  /*1ff0*/  P2R R46, PR, RZ, 0x20 ;  /* 0x00000020ff2e7803 */ /* 0x000fc80000000000 */
        /* <DEDUP_REMOVED lines=65> */
.L_x_4832:
[----:B------:R-:W-:Y:S05]  /*2410*/  BSYNC.RECONVERGENT B0 ;  /* 0x0000000000007941 */ /* 0x000fea0003800200 */
.L_x_4831:
[----:B------:R-:W-:Y:S01]  /*2420*/  FSETP.GTU.FTZ.AND P5, PT, R90, 20, PT ;  /* 0x41a000005a00780b */ /* 0x000fe20003fbc000 */
[----:B------:R-:W-:-:S12]  /*2430*/  BSSY.RECONVERGENT B0, `(.L_x_4833) ;  /* 0x0000020000007945 */ /* 0x000fd80003800200 */
[----:B------:R-:W-:Y:S05]  /*2440*/  @P5 BRA `(.L_x_4834) ;  /* 0x0000000000785947 */ /* 0x000fea0003800000 */
        /* <DEDUP_REMOVED lines=30> */
.L_x_4834:
[----:B------:R-:W-:Y:S05]  /*2630*/  BSYNC.RECONVERGENT B0 ;  /* 0x0000000000007941 */ /* 0x000fea0003800200 */
.L_x_4833:
        /* <DEDUP_REMOVED lines=33> */
.L_x_4836:
[----:B------:R-:W-:Y:S05]  /*2850*/  BSYNC.RECONVERGENT B0 ;  /* 0x0000000000007941 */ /* 0x000fea0003800200 */
.L_x_4835:
        /* <DEDUP_REMOVED lines=33> */
.L_x_4838:
[----:B------:R-:W-:Y:S05]  /*2a70*/  BSYNC.RECONVERGENT B0 ;  /* 0x0000000000007941 */ /* 0x000fea0003800200 */
.L_x_4837:
[----:B------:R-:W-:Y:S01]  /*2a80*/  FSETP.GTU.FTZ.AND P5, PT, R85, 20, PT ;  /* 0x41a000005500780b */ /* 0x000fe20003fbc000 */
[----:B------:R-:W-:-:S12]  /*2a90*/  BSSY.RECONVERGENT B0, `(.L_x_4839) ;  /* 0x0000020000007945 */ /* 0x000fd80003800200 */
[----:B------:R-:W-:Y:S05]  /*2aa0*/  @P5 BRA `(.L_x_4840) ;  /* 0x0000000000785947 */ /* 0x000fea0003800000 */
        /* <DEDUP_REMOVED lines=30> */
.L_x_4840:
[----:B------:R-:W-:Y:S05]  /*2c90*/  BSYNC.RECONVERGENT B0 ;  /* 0x0000000000007941 */ /* 0x000fea0003800200 */
.L_x_4839:
        /* <DEDUP_REMOVED lines=33> */
.L_x_4842:
[----:B------:R-:W-:Y:S05]  /*2eb0*/  BSYNC.RECONVERGENT B0 ;  /* 0x0000000000007941 */ /* 0x000fea0003800200 */
.L_x_4841:
[----:B------:R-:W-:Y:S01]  /*2ec0*/  FSETP.GTU.FTZ.AND P5, PT, R83, 20, PT ;  /* 0x41a000005300780b */ /* 0x000fe20003fbc000 */
[----:B------:R-:W-:-:S12]  /*2ed0*/  BSSY.RECONVERGENT B0, `(.L_x_4843) ;  /* 0x0000020000007945 */ /* 0x000fd80003800200 */
[----:B------:R-:W-:Y:S05]  /*2ee0*/  @P5 BRA `(.L_x_4844) ;  /* 0x0000000000785947 */ /* 0x000fea0003800000 */
[----:B------:R-:W-:Y:S01]  /*2ef0*/  FMUL.FTZ R83, R83, 1.4426950216293334961 ;  /* 0x3fb8aa3b53537820 */ /* 0x000fe20000410000 */
[----:B0-----:R-:W-:Y:S02]  /*2f00*/  HFMA2 R4, -RZ, RZ, 1.625, 0 ;  /* 0x3e800000ff047431 */ /* 0x001fe400000001ff */
        /* <DEDUP_REMOVED lines=28> */
.L_x_4844:
[----:B------:R-:W-:Y:S05]  /*30d0*/  BSYNC.RECONVERGENT B0 ;  /* 0x0000000000007941 */ /* 0x000fea0003800200 */
.L_x_4843:
        /* <DEDUP_REMOVED lines=33> */
.L_x_4846:
[----:B------:R-:W-:Y:S05]  /*32f0*/  BSYNC.RECONVERGENT B0 ;  /* 0x0000000000007941 */ /* 0x000fea0003800200 */
.L_x_4845:
        /* <DEDUP_REMOVED lines=33> */
.L_x_4848:
[----:B------:R-:W-:Y:S05]  /*3510*/  BSYNC.RECONVERGENT B0 ;  /* 0x0000000000007941 */ /* 0x000fea0003800200 */
.L_x_4847:
        /* <DEDUP_REMOVED lines=33> */
.L_x_4850:
[----:B------:R-:W-:Y:S05]  /*3730*/  BSYNC.RECONVERGENT B0 ;  /* 0x0000000000007941 */ /* 0x000fea0003800200 */
.L_x_4849:
        /* <DEDUP_REMOVED lines=33> */
.L_x_4852:
[----:B------:R-:W-:Y:S05]  /*3950*/  BSYNC.RECONVERGENT B0 ;  /* 0x0000000000007941 */ /* 0x000fea0003800200 */
.L_x_4851:
        /* <DEDUP_REMOVED lines=33> */
.L_x_4854:
[----:B------:R-:W-:Y:S05]  /*3b70*/  BSYNC.RECONVERGENT B0 ;  /* 0x0000000000007941 */ /* 0x000fea0003800200 */
.L_x_4853:
        /* <DEDUP_REMOVED lines=33> */
.L_x_4856:
[----:B------:R-:W-:Y:S05]  /*3d90*/  BSYNC.RECONVERGENT B0 ;  /* 0x0000000000007941 */ /* 0x000fea0003800200 */
.L_x_4855:
        /* <DEDUP_REMOVED lines=33> */
.L_x_4858:
[----:B------:R-:W-:Y:S05]  /*3fb0*/  BSYNC.RECONVERGENT B0 ;  /* 0x0000000000007941 */ /* 0x000fea0003800200 */
.L_x_4857:
        /* <DEDUP_REMOVED lines=33> */
.L_x_4860:
[----:B------:R-:W-:Y:S05]  /*41d0*/  BSYNC.RECONVERGENT B0 ;  /* 0x0000000000007941 */ /* 0x000fea0003800200 */
.L_x_4859:
        /* <DEDUP_REMOVED lines=33> */
.L_x_4862:
[----:B------:R-:W-:Y:S05]  /*43f0*/  BSYNC.RECONVERGENT B0 ;  /* 0x0000000000007941 */ /* 0x000fea0003800200 */
.L_x_4861:
[----:B------:R-:W1:Y:S01]  /*4400*/  LDCU.128 UR12, c[0x0][0x410] ;  /* 0x00008200ff0c77ac */ /* 0x000e620008000c00 */
[----:B------:R-:W-:Y:S01]  /*4410*/  P2R R27, PR, RZ, 0x1 ;  /* 0x00000001ff1b7803 */ /* 0x000fe20000000000 */
[----:B------:R-:W-:Y:S01]  /*4420*/  LDS R74, [R128] ;  /* 0x00000000804a7984 */ /* 0x000fe20000000800 */
[----:B------:R-:W-:Y:S01]  /*4430*/  ISETP.NE.AND P0, PT, R26, RZ, PT ;  /* 0x000000ff1a00720c */ /* 0x000fe20003f05270 */
[----:B------:R-:W-:Y:S01]  /*4440*/  UMOV UR9, URZ ;  /* 0x000000ff00097c82 */ /* 0x000fe20008000000 */
[----:B0-----:R-:W-:Y:S01]  /*4450*/  CS2R R6, SRZ ;  /* 0x0000000000067805 */ /* 0x001fe2000001ff00 */
[----:B------:R-:W-:Y:S01]  /*4460*/  LDS R73, [R127+0x4] ;  /* 0x000004007f497984 */ /* 0x000fe20000000800 */
[----:B------:R-:W-:Y:S02]  /*4470*/  P2R R25, PR, RZ, 0x1 ;  /* 0x00000001ff197803 */ /* 0x000fe40000000000 */
[----:B------:R-:W-:Y:S02]  /*4480*/  CS2R R8, SRZ ;  /* 0x0000000000087805 */ /* 0x000fe4000001ff00 */
[----:B------:R-:W-:Y:S01]  /*4490*/  ISETP.NE.AND P0, PT, R28, RZ, PT ;  /* 0x000000ff1c00720c */ /* 0x000fe20003f05270 */
[----:B------:R-:W-:Y:S01]  /*44a0*/  LDS R72, [R126+0x8] ;  /* 0x000008007e487984 */ /* 0x000fe20000000800 */
[----:B------:R-:W-:-:S02]  /*44b0*/  P2R R29, PR, RZ, 0x2 ;  /* 0x00000002ff1d7803 */ /* 0x000fc40000000000 */
[----:B------:R-:W-:Y:S02]  /*44c0*/  CS2R R10, SRZ ;  /* 0x00000000000a7805 */ /* 0x000fe4000001ff00 */
[----:B------:R-:W-:Y:S01]  /*44d0*/  P2R R18, PR, RZ, 0x1 ;  /* 0x00000001ff127803 */ /* 0x000fe20000000000 */
[----:B------:R-:W-:Y:S01]  /*44e0*/  LDS R71, [R119+0xc] ;  /* 0x00000c0077477984 */ /* 0x000fe20000000800 */
[----:B------:R-:W-:Y:S02]  /*44f0*/  ISETP.NE.AND P0, PT, R30, RZ, PT ;  /* 0x000000ff1e00720c */ /* 0x000fe40003f05270 */
[----:B------:R-:W-:Y:S02]  /*4500*/  CS2R R12, SRZ ;  /* 0x00000000000c7805 */ /* 0x000fe4000001ff00 */
[----:B------:R-:W-:Y:S01]  /*4510*/  ISETP.NE.AND P1, PT, R36, RZ, PT ;  /* 0x000000ff2400720c */ /* 0x000fe20003f25270 */
[----:B-1----:R-:W-:Y:S01]  /*4520*/  UIMAD.WIDE.U32 UR32, UR31, UR12, UR8 ;  /* 0x0000000c1f2072a5 */ /* 0x002fe2000f8e0008 */
[----:B------:R-:W-:Y:S01]  /*4530*/  LDS R70, [R118+0x10] ;  /* 0x0000100076467984 */ /* 0x000fe20000000800 */
[----:B------:R-:W-:-:S02]  /*4540*/  P2R R17, PR, RZ, 0x1 ;  /* 0x00000001ff117803 */ /* 0x000fc40000000000 */
[----:B------:R-:W-:Y:S01]  /*4550*/  CS2R R14, SRZ ;  /* 0x00000000000e7805 */ /* 0x000fe2000001ff00 */
[----:B------:R-:W-:Y:S01]  /*4560*/  UIMAD UR13, UR31, UR13, UR33 ;  /* 0x0000000d1f0d72a4 */ /* 0x000fe2000f8e0221 */
[----:B------:R-:W-:Y:S01]  /*4570*/  LDS R69, [R117+0x14] ;  /* 0x0000140075457984 */ /* 0x000fe20000000800 */
[----:B------:R-:W-:Y:S01]  /*4580*/  ISETP.NE.AND P0, PT, R32, RZ, PT ;  /* 0x000000ff2000720c */ /* 0x000fe20003f05270 */
[----:B------:R-:W-:Y:S01]  /*4590*/  UMOV UR12, UR32 ;  /* 0x00000020000c7c82 */ /* 0x000fe20008000000 */
[----:B------:R-:W-:Y:S01]  /*45a0*/  P2R R31, PR, RZ, 0x4 ;  /* 0x00000004ff1f7803 */ /* 0x000fe20000000000 */
[----:B------:R-:W-:Y:S01]  /*45b0*/  UIMAD.WIDE.U32 UR12, UR30, UR14, UR12 ;  /* 0x0000000e1e0c72a5 */ /* 0x000fe2000f8e000c */
[----:B------:R-:W-:Y:S01]  /*45c0*/  LDS R68, [R116+0x18] ;  /* 0x0000180074447984 */ /* 0x000fe20000000800 */
[----:B------:R-:W-:Y:S01]  /*45d0*/  P2R R16, PR, RZ, 0x1 ;  /* 0x00000001ff107803 */ /* 0x000fe20000000000 */
[----:B------:R-:W-:Y:S01]  /*45e0*/  HFMA2 R23, -RZ, RZ, 0, 0 ;  /* 0x00000000ff177431 */ /* 0x000fe200000001ff */
[----:B------:R-:W-:Y:S01]  /*45f0*/  UIMAD UR15, UR30, UR15, UR13 ;  /* 0x0000000f1e0f72a4 */ /* 0x000fe2000f8e020d */
[----:B------:R-:W-:Y:S01]  /*4600*/  LDS R63, [R115+0x1c] ;  /* 0x00001c00733f7984 */ /* 0x000fe20000000800 */
[----:B------:R-:W-:-:S02]  /*4610*/  IADD3 R2, P5, PT, R166, UR12, RZ ;  /* 0x0000000ca6027c10 */ /* 0x000fc4000ffbe0ff */
[----:B------:R-:W-:Y:S02]  /*4620*/  CS2R R20, SRZ ;  /* 0x0000000000147805 */ /* 0x000fe4000001ff00 */
[----:B------:R-:W-:Y:S01]  /*4630*/  ISETP.NE.AND P0, PT, R34, RZ, PT ;  /* 0x000000ff2200720c */ /* 0x000fe20003f05270 */
[----:B------:R-:W-:Y:S01]  /*4640*/  LDS R62, [R114+0x20] ;  /* 0x00002000723e7984 */ /* 0x000fe20000000800 */
[----:B------:R-:W-:Y:S01]  /*4650*/  IADD3.X R5, PT, PT, RZ, UR15, RZ, P5, !PT ;  /* 0x0000000fff057c10 */ /* 0x000fe2000affe4ff */
[----:B------:R-:W0:Y:S01]  /*4660*/  LDCU.64 UR36, c[0x0][0x490] ;  /* 0x00009200ff2477ac */ /* 0x000e220008000a00 */
[----:B------:R-:W-:Y:S01]  /*4670*/  ISETP.NE.AND P2, PT, R38, RZ, PT ;  /* 0x000000ff2600720c */ /* 0x000fe20003f45270 */
[----:B------:R-:W-:Y:S01]  /*4680*/  LDS R61, [R113+0x24] ;  /* 0x00002400713d7984 */ /* 0x000fe20000000800 */
[----:B------:R-:W-:Y:S01]  /*4690*/  P2R R33, PR, RZ, 0x8 ;  /* 0x00000008ff217803 */ /* 0x000fe20000000000 */
[----:B------:R-:W1:Y:S01]  /*46a0*/  LDCU.128 UR12, c[0x0][0x420] ;  /* 0x00008400ff0c77ac */ /* 0x000e620008000c00 */
[----:B------:R-:W-:Y:S01]  /*46b0*/  ISETP.NE.AND P3, PT, R40, RZ, PT ;  /* 0x000000ff2800720c */ /* 0x000fe20003f65270 */
[----:B------:R-:W-:Y:S01]  /*46c0*/  LDS R60, [R112+0x28] ;  /* 0x00002800703c7984 */ /* 0x000fe20000000800 */
[----:B------:R-:W-:-:S02]  /*46d0*/  P2R R35, PR, RZ, 0x10 ;  /* 0x00000010ff237803 */ /* 0x000fc40000000000 */
[----:B------:R-:W-:Y:S01]  /*46e0*/  ISETP.NE.AND P4, PT, R42, RZ, PT ;  /* 0x000000ff2a00720c */ /* 0x000fe20003f85270 */
[----:B------:R-:W-:Y:S01]  /*46f0*/  LDS R59, [R111+0x2c] ;  /* 0x00002c006f3b7984 */ /* 0x000fe20000000800 */
[----:B------:R-:W-:Y:S02]  /*4700*/  ISETP.NE.AND P6, PT, R46, RZ, PT ;  /* 0x000000ff2e00720c */ /* 0x000fe40003fc5270 */
[----:B------:R-:W-:Y:S01]  /*4710*/  MOV R19, RZ ;  /* 0x000000ff00137202 */ /* 0x000fe20000000f00 */
[----:B------:R-:W-:Y:S01]  /*4720*/  LDS R58, [R110+0x30] ;  /* 0x000030006e3a7984 */ /* 0x000fe20000000800 */
[----:B------:R-:W-:-:S03]  /*4730*/  MOV R24, RZ ;  /* 0x000000ff00187202 */ /* 0x000fc60000000f00 */
[----:B------:R-:W-:Y:S01]  /*4740*/  LDS R57, [R109+0x34] ;  /* 0x000034006d397984 */ /* 0x000fe20000000800 */
[----:B-1----:R-:W-:-:S03]  /*4750*/  UIMAD.WIDE.U32 UR32, UR31, UR12, UR8 ;  /* 0x0000000c1f2072a5 */ /* 0x002fc6000f8e0008 */
[----:B------:R-:W-:Y:S01]  /*4760*/  LDS R56, [R108+0x38] ;  /* 0x000038006c387984 */ /* 0x000fe20000000800 */
[----:B------:R-:W-:-:S03]  /*4770*/  UIMAD UR13, UR31, UR13, UR33 ;  /* 0x0000000d1f0d72a4 */ /* 0x000fc6000f8e0221 */
[----:B------:R-:W-:Y:S01]  /*4780*/  LDS R55, [R107+0x3c] ;  /* 0x00003c006b377984 */ /* 0x000fe20000000800 */
[----:B------:R-:W-:Y:S02]  /*4790*/  UMOV UR12, UR32 ;  /* 0x00000020000c7c82 */ /* 0x000fe40008000000 */
[----:B------:R-:W-:Y:S01]  /*47a0*/  UIMAD.WIDE.U32 UR12, UR30, UR14, UR12 ;  /* 0x0000000e1e0c72a5 */ /* 0x000fe2000f8e000c */
[----:B------:R-:W1:Y:S03]  /*47b0*/  LDCU.64 UR32, c[0x0][0x510] ;  /* 0x0000a200ff2077ac */ /* 0x000e660008000a00 */
[----:B------:R-:W-:Y:S01]  /*47c0*/  UIMAD UR15, UR30, UR15, UR13 ;  /* 0x0000000f1e0f72a4 */ /* 0x000fe2000f8e020d */
[----:B------:R-:W-:Y:S01]  /*47d0*/  BAR.SYNC.DEFER_BLOCKING 0x0 ;  /* 0x0000000000007b1d */ /* 0x000fe20000010000 */
[----:B------:R-:W-:-:S05]  /*47e0*/  IADD3 R0, P5, PT, R166, UR12, RZ ;  /* 0x0000000ca6007c10 */ /* 0x000fca000ffbe0ff */
[----:B------:R-:W2:Y:S01]  /*47f0*/  LDCU.64 UR12, c[0x0][0x488] ;  /* 0x00009100ff0c77ac */ /* 0x000ea20008000a00 */
[----:B------:R-:W-:-:S03]  /*4800*/  IMAD.X R3, RZ, RZ, UR15, P5 ;  /* 0x0000000fff037e24 */ /* 0x000fc6000a8e06ff */
[----:B------:R-:W3:Y:S01]  /*4810*/  LDCU.64 UR14, c[0x0][0x508] ;  /* 0x0000a100ff0e77ac */ /* 0x000ee20008000a00 */
[----:B--2---:R-:W-:-:S04]  /*4820*/  LEA R4, P5, R2, UR12, 0x2 ;  /* 0x0000000c02047c11 */ /* 0x004fc8000f8a10ff */
[----:B------:R-:W-:Y:S01]  /*4830*/  LEA.HI.X R5, R2, UR13, R5, 0x2, P5 ;  /* 0x0000000d02057c11 */ /* 0x000fe2000a8f1405 */
[----:B------:R-:W2:Y:S04]  /*4840*/  LDCU.64 UR12, c[0x0][0x478] ;  /* 0x00008f00ff0c77ac */ /* 0x000ea80008000a00 */
[----:B------:R-:W4:Y:S01]  /*4850*/  @!P0 LDG.E R7, desc[UR28][R4.64] ;  /* 0x0000001c04078981 */ /* 0x000f22000c1e1900 */
[----:B------:R-:W-:-:S03]  /*4860*/  ISETP.NE.AND P0, PT, R16, RZ, PT ;  /* 0x000000ff1000720c */ /* 0x000fc60003f05270 */
[----:B------:R-:W3:Y:S04]  /*4870*/  @!P1 LDG.E R8, desc[UR28][R4.64+0x280] ;  /* 0x0002801c04089981 */ /* 0x000ee8000c1e1900 */
[----:B------:R-:W3:Y:S04]  /*4880*/  @!P2 LDG.E R13, desc[UR28][R4.64+0x300] ;  /* 0x0003001c040da981 */ /* 0x000ee8000c1e1900 */
[----:B------:R-:W3:Y:S01]  /*4890*/  @!P3 LDG.E R10, desc[UR28][R4.64+0x380] ;  /* 0x0003801c040ab981 */ /* 0x000ee2000c1e1900 */
[----:B--2---:R-:W-:-:S03]  /*48a0*/  LEA R2, P5, R0, UR12, 0x2 ;  /* 0x0000000c00027c11 */ /* 0x004fc6000f8a10ff */
[----:B------:R-:W2:Y:S01]  /*48b0*/  @!P4 LDG.E R15, desc[UR28][R4.64+0x400] ;  /* 0x0004001c040fc981 */ /* 0x000ea2000c1e1900 */
[----:B------:R-:W-:Y:S01]  /*48c0*/  LEA.HI.X R3, R0, UR13, R3, 0x2, P5 ;  /* 0x0000000d00037c11 */ /* 0x000fe2000a8f1403 */
[----:B------:R-:W-:Y:S01]  /*48d0*/  HFMA2 R0, -RZ, RZ, 0, 0 ;  /* 0x00000000ff007431 */ /* 0x000fe200000001ff */
[----:B------:R-:W-:Y:S01]  /*48e0*/  ISETP.NE.AND P5, PT, R44, RZ, PT ;  /* 0x000000ff2c00720c */ /* 0x000fe20003fa5270 */
[----:B------:R-:W2:Y:S04]  /*48f0*/  @!P6 LDG.E R19, desc[UR28][R4.64+0x500] ;  /* 0x0005001c0413e981 */ /* 0x000ea8000c1e1900 */
[----:B------:R-:W3:Y:S01]  /*4900*/  @!P0 LDG.E R0, desc[UR28][R4.64+0x80] ;  /* 0x0000801c04008981 */ /* 0x000ee2000c1e1900 */
[----:B------:R-:W-:Y:S02]  /*4910*/  ISETP.NE.AND P0, PT, R17, RZ, PT ;  /* 0x000000ff1100720c */ /* 0x000fe40003f05270 */
[----:B------:R-:W-:-:S05]  /*4920*/  ISETP.NE.AND P1, PT, R29, RZ, PT ;  /* 0x000000ff1d00720c */ /* 0x000fca0003f25270 */
[----:B------:R-:W2:Y:S06]  /*4930*/  @!P5 LDG.E R12, desc[UR28][R4.64+0x480] ;  /* 0x0004801c040cd981 */ /* 0x000eac000c1e1900 */
[----:B------:R-:W2:Y:S01]  /*4940*/  @!P0 LDG.E R9, desc[UR28][R4.64+0x100] ;  /* 0x0001001c04098981 */ /* 0x000ea2000c1e1900 */
[----:B------:R-:W-:Y:S02]  /*4950*/  ISETP.NE.AND P0, PT, R18, RZ, PT ;  /* 0x000000ff1200720c */ /* 0x000fe40003f05270 */
[----:B------:R-:W-:Y:S01]  /*4960*/  ISETP.NE.AND P2, PT, R31, RZ, PT ;  /* 0x000000ff1f00720c */ /* 0x000fe20003f45270 */
[----:B------:R-:W2:Y:S10]  /*4970*/  @!P1 LDG.E R21, desc[UR28][R4.64+0x600] ;  /* 0x0006001c04159981 */ /* 0x000eb4000c1e1900 */
[----:B------:R-:W2:Y:S01]  /*4980*/  @!P0 LDG.E R6, desc[UR28][R4.64+0x180] ;  /* 0x0001801c04068981 */ /* 0x000ea2000c1e1900 */
[----:B------:R-:W-:-:S02]  /*4990*/  ISETP.NE.AND P0, PT, R25, RZ, PT ;  /* 0x000000ff1900720c */ /* 0x000fc40003f05270 */
[----:B------:R-:W-:Y:S01]  /*49a0*/  ISETP.NE.AND P3, PT, R33, RZ, PT ;  /* 0x000000ff2100720c */ /* 0x000fe20003f65270 */
[----:B------:R-:W2:Y:S01]  /*49b0*/  @!P2 LDG.E R20, desc[UR28][R4.64+0x680] ;  /* 0x0006801c0414a981 */ /* 0x000ea2000c1e1900 */
[----:B------:R-:W-:-:S09]  /*49c0*/  ISETP.NE.AND P4, PT, R35, RZ, PT ;  /* 0x000000ff2300720c */ /* 0x000fd20003f85270 */
[----:B------:R-:W2:Y:S01]  /*49d0*/  @!P0 LDG.E R11, desc[UR28][R4.64+0x200] ;  /* 0x0002001c040b8981 */ /* 0x000ea2000c1e1900 */
[----:B------:R-:W-:-:S03]  /*49e0*/  ISETP.NE.AND P0, PT, R27, RZ, PT ;  /* 0x000000ff1b00720c */ /* 0x000fc60003f05270 */
[----:B------:R-:W2:Y:S04]  /*49f0*/  @!P3 LDG.E R23, desc[UR28][R4.64+0x700] ;  /* 0x0007001c0417b981 */ /* 0x000ea8000c1e1900 */
[----:B------:R-:W2:Y:S06]  /*4a00*/  @!P4 LDG.E R24, desc[UR28][R4.64+0x780] ;  /* 0x0007801c0418c981 */ /* 0x000eac000c1e1900 */
        /* <DEDUP_REMOVED lines=21> */
[----:B----4-:R-:W-:Y:S04]  /*4b60*/  STS [R146], R7 ;  /* 0x0000000792007388 */ /* 0x010fe80000000800 */
        /* <DEDUP_REMOVED lines=16> */
[----:B------:R-:W-:Y:S04]  /*4c70*/  LDS R18, [R128] ;  /* 0x0000000080127984 */ /* 0x000fe80000000800 */
[----:B------:R-:W4:Y:S04]  /*4c80*/  LDS R17, [R127+0x4] ;  /* 0x000004007f117984 */ /* 0x000f280000000800 */
[----:B------:R-:W-:Y:S04]  /*4c90*/  LDS R16, [R126+0x8] ;  /* 0x000008007e107984 */ /* 0x000fe80000000800 */
[----:B------:R-:W0:Y:S04]  /*4ca0*/  LDS R15, [R119+0xc] ;  /* 0x00000c00770f7984 */ /* 0x000e280000000800 */
[----:B------:R-:W1:Y:S04]  /*4cb0*/  LDS R14, [R118+0x10] ;  /* 0x00001000760e7984 */ /* 0x000e680000000800 */
[----:B------:R-:W1:Y:S04]  /*4cc0*/  LDS R13, [R117+0x14] ;  /* 0x00001400750d7984 */ /* 0x000e680000000800 */
[----:B------:R-:W1:Y:S04]  /*4cd0*/  LDS R12, [R116+0x18] ;  /* 0x00001800740c7984 */ /* 0x000e680000000800 */
[----:B------:R-:W1:Y:S04]  /*4ce0*/  LDS R11, [R115+0x1c] ;  /* 0x00001c00730b7984 */ /* 0x000e680000000800 */
[----:B------:R-:W-:Y:S04]  /*4cf0*/  LDS R10, [R114+0x20] ;  /* 0x00002000720a7984 */ /* 0x000fe80000000800 */
[----:B------:R-:W-:Y:S04]  /*4d00*/  LDS R7, [R113+0x24] ;  /* 0x0000240071077984 */ /* 0x000fe80000000800 */
[----:B------:R-:W1:Y:S04]  /*4d10*/  LDS R6, [R112+0x28] ;  /* 0x0000280070067984 */ /* 0x000e680000000800 */
[----:B------:R-:W1:Y:S04]  /*4d20*/  LDS R5, [R111+0x2c] ;  /* 0x00002c006f057984 */ /* 0x000e680000000800 */
[----:B------:R-:W-:Y:S04]  /*4d30*/  LDS R9, [R110+0x30] ;  /* 0x000030006e097984 */ /* 0x000fe80000000800 */
[----:B------:R-:W1:Y:S04]  /*4d40*/  LDS R8, [R109+0x34] ;  /* 0x000034006d087984 */ /* 0x000e680000000800 */
[----:B------:R-:W-:Y:S04]  /*4d50*/  LDS R4, [R108+0x38] ;  /* 0x000038006c047984 */ /* 0x000fe80000000800 */
[----:B------:R-:W-:Y:S01]  /*4d60*/  LDS R0, [R107+0x3c] ;  /* 0x00003c006b007984 */ /* 0x000fe20000000800 */
[----:B------:R-:W-:Y:S01]  /*4d70*/  BAR.SYNC.DEFER_BLOCKING 0x0 ;  /* 0x0000000000007b1d */ /* 0x000fe20000010000 */
[----:B--2---:R-:W-:Y:S01]  /*4d80*/  MOV R20, RZ ;  /* 0x000000ff00147202 */ /* 0x004fe20000000f00 */
[----:B------:R-:W-:-:S04]  /*4d90*/  HFMA2 R19, -RZ, RZ, 0, 0 ;  /* 0x00000000ff137431 */ /* 0x000fc800000001ff */
[----:B------:R-:W2:Y:S01]  /*4da0*/  @!P5 LDG.E R25, desc[UR28][R2.64] ;  /* 0x0000001c0219d981 */ /* 0x000ea2000c1e1900 */
[----:B------:R-:W-:-:S13]  /*4db0*/  ISETP.NE.AND P5, PT, R26, RZ, PT ;  /* 0x000000ff1a00720c */ /* 0x000fda0003fa5270 */
[----:B------:R-:W2:Y:S01]  /*4dc0*/  @!P5 LDG.E R20, desc[UR28][R2.64+0x80] ;  /* 0x0000801c0214d981 */ /* 0x000ea2000c1e1900 */
[----:B------:R-:W-:Y:S02]  /*4dd0*/  ISETP.NE.AND P5, PT, R27, RZ, PT ;  /* 0x000000ff1b00720c */ /* 0x000fe40003fa5270 */
[----:B------:R-:W-:-:S11]  /*4de0*/  MOV R26, RZ ;  /* 0x000000ff001a7202 */ /* 0x000fd60000000f00 */
[----:B------:R-:W2:Y:S01]  /*4df0*/  @!P5 LDG.E R19, desc[UR28][R2.64+0x100] ;  /* 0x0001001c0213d981 */ /* 0x000ea2000c1e1900 */
[----:B------:R-:W-:Y:S01]  /*4e00*/  ISETP.NE.AND P5, PT, R28, RZ, PT ;  /* 0x000000ff1c00720c */ /* 0x000fe20003fa5270 */
[----:B---3--:R-:W-:-:S12]  /*4e10*/  HFMA2 R23, -RZ, RZ, 0, 0 ;  /* 0x00000000ff177431 */ /* 0x008fd800000001ff */
[----:B------:R-:W3:Y:S01]  /*4e20*/  @!P5 LDG.E R26, desc[UR28][R2.64+0x180] ;  /* 0x0001801c021ad981 */ /* 0x000ee2000c1e1900 */
[----:B------:R-:W-:Y:S02]  /*4e30*/  ISETP.NE.AND P5, PT, R29, RZ, PT ;  /* 0x000000ff1d00720c */ /* 0x000fe40003fa5270 */
[----:B------:R-:W-:-:S11]  /*4e40*/  CS2R R28, SRZ ;  /* 0x00000000001c7805 */ /* 0x000fd6000001ff00 */
[----:B------:R-:W3:Y:S01]  /*4e50*/  @!P5 LDG.E R23, desc[UR28][R2.64+0x200] ;  /* 0x0002001c0217d981 */ /* 0x000ee2000c1e1900 */
        /* <DEDUP_REMOVED lines=9> */
[----:B------:R-:W-:Y:S01]  /*4ef0*/  CS2R R36, SRZ ;  /* 0x0000000000247805 */ /* 0x000fe2000001ff00 */
[----:B------:R-:W-:Y:S02]  /*4f00*/  HFMA2 R42, -RZ, RZ, 0, 0 ;  /* 0x00000000ff2a7431 */ /* 0x000fe400000001ff */
[----:B------:R-:W-:Y:S01]  /*4f10*/  IMAD.MOV.U32 R40, RZ, RZ, RZ ;  /* 0x000000ffff287224 */ /* 0x000fe200078e00ff */
[----:B------:R-:W3:Y:S04]  /*4f20*/  @!P6 LDG.E R35, desc[UR28][R2.64+0x500] ;  /* 0x0005001c0223e981 */ /* 0x000ee8000c1e1900 */
[----:B------:R-:W3:Y:S04]  /*4f30*/  @!P0 LDG.E R36, desc[UR28][R2.64+0x580] ;  /* 0x0005801c02248981 */ /* 0x000ee8000c1e1900 */
[----:B------:R-:W3:Y:S01]  /*4f40*/  @!P5 LDG.E R33, desc[UR28][R2.64+0x400] ;  /* 0x0004001c0221d981 */ /* 0x000ee2000c1e1900 */
[----:B------:R-:W-:-:S02]  /*4f50*/  ISETP.NE.AND P5, PT, R39, RZ, PT ;  /* 0x000000ff2700720c */ /* 0x000fc40003fa5270 */
[----:B------:R-:W-:Y:S01]  /*4f60*/  MOV R39, RZ ;  /* 0x000000ff00277202 */ /* 0x000fe20000000f00 */
[----:B------:R-:W3:Y:S04]  /*4f70*/  @!P1 LDG.E R37, desc[UR28][R2.64+0x600] ;  /* 0x0006001c02259981 */ /* 0x000ee8000c1e1900 */
[----:B------:R-:W3:Y:S04]  /*4f80*/  @!P2 LDG.E R40, desc[UR28][R2.64+0x680] ;  /* 0x0006801c0228a981 */ /* 0x000ee8000c1e1900 */
[----:B------:R-:W3:Y:S04]  /*4f90*/  @!P3 LDG.E R39, desc[UR28][R2.64+0x700] ;  /* 0x0007001c0227b981 */ /* 0x000ee8000c1e1900 */
[----:B------:R-:W3:Y:S04]  /*4fa0*/  @!P5 LDG.E R34, desc[UR28][R2.64+0x480] ;  /* 0x0004801c0222d981 */ /* 0x000ee8000c1e1900 */
[----:B------:R1:W3:Y:S01]  /*4fb0*/  @!P4 LDG.E R42, desc[UR28][R2.64+0x780] ;  /* 0x0007801c022ac981 */ /* 0x0002e2000c1e1900 */
[----:B----4-:R-:W-:Y:S01]  /*4fc0*/  FMUL.FTZ R24, R17, -1.4426950216293334961 ;  /* 0xbfb8aa3b11187820 */ /* 0x010fe20000410000 */
[----:B------:R-:W-:-:S05]  /*4fd0*/  FMUL.FTZ R21, R18, -1.4426950216293334961 ;  /* 0xbfb8aa3b12157820 */ /* 0x000fca0000410000 */
[----:B------:R-:W4:Y:S01]  /*4fe0*/  MUFU.EX2 R24, R24 ;  /* 0x0000001800187308 */ /* 0x000f220000000800 */
[----:B0-----:R-:W-:Y:S01]  /*4ff0*/  FMUL.FTZ R31, R15, -1.4426950216293334961 ;  /* 0xbfb8aa3b0f1f7820 */ /* 0x001fe20000410000 */
[----:B------:R-:W-:-:S06]  /*5000*/  FMUL.FTZ R27, R16, -1.4426950216293334961 ;  /* 0xbfb8aa3b101b7820 */ /* 0x000fcc0000410000 */
[----:B------:R-:W0:Y:S01]  /*5010*/  MUFU.EX2 R21, R21 ;  /* 0x0000001500157308 */ /* 0x000e220000000800 */
[----:B-1----:R-:W-:Y:S01]  /*5020*/  FMUL.FTZ R32, R14, -1.4426950216293334961 ;  /* 0xbfb8aa3b0e207820 */ /* 0x002fe20000410000 */
[----:B------:R-:W-:Y:S01]  /*5030*/  FMUL.FTZ R2, R13, -1.4426950216293334961 ;  /* 0xbfb8aa3b0d027820 */ /* 0x000fe20000410000 */
[----:B------:R-:W-:-:S05]  /*5040*/  FMUL.FTZ R3, R12, -1.4426950216293334961 ;  /* 0xbfb8aa3b0c037820 */ /* 0x000fca0000410000 */
[----:B------:R-:W-:Y:S01]  /*5050*/  MUFU.EX2 R31, R31 ;  /* 0x0000001f001f7308 */ /* 0x000fe20000000800 */
[----:B----4-:R-:W-:Y:S01]  /*5060*/  FADD.FTZ R24, R24, 1 ;  /* 0x3f80000018187421 */ /* 0x010fe20000010000 */
[----:B------:R-:W-:-:S06]  /*5070*/  FMUL.FTZ R41, R11, -1.4426950216293334961 ;  /* 0xbfb8aa3b0b297820 */ /* 0x000fcc0000410000 */
[----:B------:R-:W1:Y:S01]  /*5080*/  MUFU.EX2 R27, R27 ;  /* 0x0000001b001b7308 */ /* 0x000e620000000800 */
[----:B0-----:R-:W-:-:S07]  /*5090*/  FADD.FTZ R21, R21, 1 ;  /* 0x3f80000015157421 */ /* 0x001fce0000010000 */
[----:B------:R0:W-:Y:S08]  /*50a0*/  MUFU.EX2 R38, R32 ;  /* 0x0000002000267308 */ /* 0x0001f00000000800 */
[----:B------:R-:W4:Y:S01]  /*50b0*/  MUFU.EX2 R2, R2 ;  /* 0x0000000200027308 */ /* 0x000f220000000800 */
[----:B0-----:R-:W-:-:S07]  /*50c0*/  FMUL.FTZ R32, R6, -1.4426950216293334961 ;  /* 0xbfb8aa3b06207820 */ /* 0x001fce0000410000 */
[----:B------:R-:W0:Y:S08]  /*50d0*/  MUFU.EX2 R3, R3 ;  /* 0x0000000300037308 */ /* 0x000e300000000800 */
[----:B------:R-:W-:Y:S01]  /*50e0*/  MUFU.RCP R24, R24 ;  /* 0x0000001800187308 */ /* 0x000fe20000001000 */
[----:B------:R-:W-:Y:S01]  /*50f0*/  FMUL.FTZ R44, R7, -1.4426950216293334961 ;  /* 0xbfb8aa3b072c7820 */ /* 0x000fe20000410000 */
[----:B------:R-:W-:Y:S01]  /*5100*/  FMUL.FTZ R46, R5, -1.4426950216293334961 ;  /* 0xbfb8aa3b052e7820 */ /* 0x000fe20000410000 */
[----:B-1----:R-:W-:-:S05]  /*5110*/  FADD.FTZ R27, R27, 1 ;  /* 0x3f8000001b1b7421 */ /* 0x002fca0000010000 */
[----:B------:R-:W1:Y:S01]  /*5120*/  MUFU.EX2 R41, R41 ;  /* 0x0000002900297308 */ /* 0x000e620000000800 */
[----:B----4-:R-:W-:-:S07]  /*5130*/  FADD.FTZ R2, R2, 1 ;  /* 0x3f80000002027421 */ /* 0x010fce0000010000 */
[----:B------:R-:W4:Y:S01]  /*5140*/  MUFU.RCP R21, R21 ;  /* 0x0000001500157308 */ /* 0x000f220000001000 */
[----:B------:R-:W-:Y:S01]  /*5150*/  FMUL.FTZ R43, R10, -1.4426950216293334961 ;  /* 0xbfb8aa3b0a2b7820 */ /* 0x000fe20000410000 */
[----:B------:R-:W-:-:S06]  /*5160*/  FMUL.FTZ R48, R8, -1.4426950216293334961 ;  /* 0xbfb8aa3b08307820 */ /* 0x000fcc0000410000 */
[----:B------:R1:W-:Y:S01]  /*5170*/  MUFU.EX2 R45, R32 ;  /* 0x00000020002d7308 */ /* 0x0003e20000000800 */
[----:B0-----:R-:W-:Y:S01]  /*5180*/  FADD.FTZ R3, R3, 1 ;  /* 0x3f80000003037421 */ /* 0x001fe20000010000 */
[----:B-1----:R-:W-:Y:S01]  /*5190*/  FADD.FTZ R32, R31, 1 ;  /* 0x3f8000001f207421 */ /* 0x002fe20000010000 */
[----:B------:R-:W-:-:S05]  /*51a0*/  FADD.FTZ R31, R38, 1 ;  /* 0x3f800000261f7421 */ /* 0x000fca0000010000 */
[----:B------:R-:W0:Y:S08]  /*51b0*/  MUFU.EX2 R44, R44 ;  /* 0x0000002c002c7308 */ /* 0x000e300000000800 */
[----:B------:R-:W1:Y:S08]  /*51c0*/  MUFU.EX2 R46, R46 ;  /* 0x0000002e002e7308 */ /* 0x000e700000000800 */
[----:B------:R-:W1:Y:S01]  /*51d0*/  MUFU.RCP R32, R32 ;  /* 0x0000002000207308 */ /* 0x000e620000001000 */
[----:B--2---:R-:W-:Y:S04]  /*51e0*/  STS [R146], R25 ;  /* 0x0000001992007388 */ /* 0x004fe80000000800 */
[----:B------:R-:W-:Y:S04]  /*51f0*/  STS [R145+0x80], R20 ;  /* 0x0000801491007388 */ /* 0x000fe80000000800 */
        /* <DEDUP_REMOVED lines=15> */
[----:B------:R-:W3:Y:S04]  /*52f0*/  LDS R19, [R128] ;  /* 0x0000000080137984 */ /* 0x000ee80000000800 */
[----:B------:R-:W4:Y:S04]  /*5300*/  LDS R20, [R127+0x4] ;  /* 0x000004007f147984 */ /* 0x000f280000000800 */
[----:B------:R-:W1:Y:S04]  /*5310*/  LDS R23, [R126+0x8] ;  /* 0x000008007e177984 */ /* 0x000e680000000800 */
[----:B------:R-:W1:Y:S04]  /*5320*/  LDS R26, [R119+0xc] ;  /* 0x00000c00771a7984 */ /* 0x000e680000000800 */
[----:B------:R-:W1:Y:S01]  /*5330*/  LDS R25, [R118+0x10] ;  /* 0x0000100076197984 */ /* 0x000e620000000800 */
[----:B------:R-:W1:Y:S01]  /*5340*/  MUFU.RCP R27, R27 ;  /* 0x0000001b001b7308 */ /* 0x000e620000001000 */
[----:B--2---:R-:W-:-:S02]  /*5350*/  FADD.FTZ R40, R41, 1 ;  /* 0x3f80000029287421 */ /* 0x004fc40000010000 */
[----:B------:R-:W2:Y:S04]  /*5360*/  LDS R30, [R115+0x1c] ;  /* 0x00001c00731e7984 */ /* 0x000ea80000000800 */
[----:B------:R-:W2:Y:S01]  /*5370*/  LDS R29, [R116+0x18] ;  /* 0x00001800741d7984 */ /* 0x000ea20000000800 */
[----:B------:R-:W1:Y:S08]  /*5380*/  MUFU.RCP R31, R31 ;  /* 0x0000001f001f7308 */ /* 0x000e700000001000 */
[----:B------:R0:W-:Y:S01]  /*5390*/  MUFU.RCP R38, R2 ;  /* 0x0000000200267308 */ /* 0x0001e20000001000 */
[----:B------:R-:W-:Y:S07]  /*53a0*/  LDS R28, [R117+0x14] ;  /* 0x00001400751c7984 */ /* 0x000fee0000000800 */
[----:B------:R-:W2:Y:S01]  /*53b0*/  MUFU.EX2 R43, R43 ;  /* 0x0000002b002b7308 */ /* 0x000ea20000000800 */
[----:B0-----:R-:W-:-:S07]  /*53c0*/  FADD.FTZ R2, -R24, 1 ;  /* 0x3f80000018027421 */ /* 0x001fce0000010100 */
[----:B------:R-:W0:Y:S01]  /*53d0*/  MUFU.EX2 R48, R48 ;  /* 0x0000003000307308 */ /* 0x000e220000000800 */
[----:B------:R-:W-:Y:S01]  /*53e0*/  FFMA.FTZ R34, R17, R2, 1 ;  /* 0x3f80000011227423 */ /* 0x000fe20000010002 */
[----:B---3--:R-:W-:Y:S01]  /*53f0*/  FMUL.FTZ R2, R74, R19 ;  /* 0x000000134a027220 */ /* 0x008fe20000410000 */
[----:B----4-:R-:W-:-:S05]  /*5400*/  FMUL.FTZ R33, R73, R20 ;  /* 0x0000001449217220 */ /* 0x010fca0000410000 */
[----:B------:R3:W4:Y:S01]  /*5410*/  MUFU.RCP R37, R3 ;  /* 0x0000000300257308 */ /* 0x0007220000001000 */
[C---:B------:R-:W-:Y:S01]  /*5420*/  FMUL.FTZ R2, R21.reuse, R2 ;  /* 0x0000000215027220 */ /* 0x040fe20000410000 */
[----:B------:R-:W-:Y:S01]  /*5430*/  FMUL.FTZ R33, R24, R33 ;  /* 0x0000002118217220 */ /* 0x000fe20000410000 */
[----:B------:R-:W-:Y:S01]  /*5440*/  FADD.FTZ R42, R44, 1 ;  /* 0x3f8000002c2a7421 */ /* 0x000fe20000010000 */
[----:B------:R-:W4:Y:S01]  /*5450*/  LDS R36, [R113+0x24] ;  /* 0x0000240071247984 */ /* 0x000f220000000800 */
[----:B---3--:R-:W-:-:S03]  /*5460*/  FADD.FTZ R3, -R21, 1 ;  /* 0x3f80000015037421 */ /* 0x008fc60000010100 */
[----:B------:R-:W3:Y:S01]  /*5470*/  MUFU.RCP R40, R40 ;  /* 0x0000002800287308 */ /* 0x000ee20000001000 */
[----:B------:R-:W-:Y:S01]  /*5480*/  FFMA.FTZ R3, R18, R3, 1 ;  /* 0x3f80000012037423 */ /* 0x000fe20000010003 */
[----:B-1----:R-:W-:-:S03]  /*5490*/  FADD.FTZ R44, R46, 1 ;  /* 0x3f8000002e2c7421 */ /* 0x002fc60000010000 */
[----:B------:R-:W-:Y:S01]  /*54a0*/  FMUL.FTZ R3, R2, R3 ;  /* 0x0000000302037220 */ /* 0x000fe20000410000 */
[----:B------:R-:W-:Y:S01]  /*54b0*/  FMUL.FTZ R2, R33, R34 ;  /* 0x0000002221027220 */ /* 0x000fe20000410000 */
[----:B------:R-:W-:Y:S01]  /*54c0*/  FADD.FTZ R34, -R32, 1 ;  /* 0x3f80000020227421 */ /* 0x000fe20000010100 */
[----:B------:R-:W-:Y:S01]  /*54d0*/  FADD.FTZ R33, -R27, 1 ;  /* 0x3f8000001b217421 */ /* 0x000fe20000010100 */
[----:B------:R-:W-:Y:S01]  /*54e0*/  FADD.FTZ R35, -R31, 1 ;  /* 0x3f8000001f237421 */ /* 0x000fe20000010100 */
[----:B------:R-:W-:Y:S01]  /*54f0*/  FMUL.FTZ R46, R72, R23 ;  /* 0x00000017482e7220 */ /* 0x000fe20000410000 */
[----:B------:R-:W-:Y:S01]  /*5500*/  FADD.FTZ R41, R45, 1 ;  /* 0x3f8000002d297421 */ /* 0x000fe20000010000 */
[----:B------:R-:W-:Y:S01]  /*5510*/  FMUL.FTZ R49, R4, -1.4426950216293334961 ;  /* 0xbfb8aa3b04317820 */ /* 0x000fe20000410000 */
[----:B--2---:R-:W-:Y:S01]  /*5520*/  FADD.FTZ R39, R43, 1 ;  /* 0x3f8000002b277421 */ /* 0x004fe20000010000 */
[----:B0-----:R-:W-:Y:S01]  /*5530*/  FADD.FTZ R53, R48, 1 ;  /* 0x3f80000030357421 */ /* 0x001fe20000010000 */
[----:B------:R-:W-:Y:S01]  /*5540*/  FMUL.FTZ R45, R71, R26 ;  /* 0x0000001a472d7220 */ /* 0x000fe20000410000 */
[----:B------:R-:W-:Y:S01]  /*5550*/  FMUL.FTZ R47, R9, -1.4426950216293334961 ;  /* 0xbfb8aa3b092f7820 */ /* 0x000fe20000410000 */
[----:B------:R-:W-:Y:S01]  /*5560*/  FFMA.FTZ R43, R16, R33, 1 ;  /* 0x3f800000102b7423 */ /* 0x000fe20000010021 */
[----:B------:R-:W-:Y:S01]  /*5570*/  FFMA.FTZ R48, R15, R34, 1 ;  /* 0x3f8000000f307423 */ /* 0x000fe20000010022 */
[----:B------:R-:W-:Y:S01]  /*5580*/  FMUL.FTZ R46, R27, R46 ;  /* 0x0000002e1b2e7220 */ /* 0x000fe20000410000 */
[----:B------:R-:W-:Y:S01]  /*5590*/  FFMA.FTZ R54, R14, R35, 1 ;  /* 0x3f8000000e367423 */ /* 0x000fe20000010023 */
[----:B------:R-:W-:Y:S01]  /*55a0*/  LDS R34, [R111+0x2c] ;  /* 0x00002c006f227984 */ /* 0x000fe20000000800 */
[----:B------:R-:W-:Y:S01]  /*55b0*/  FMUL.FTZ R52, R70, R25 ;  /* 0x0000001946347220 */ /* 0x000fe20000410000 */
[----:B------:R0:W-:Y:S01]  /*55c0*/  MUFU.EX2 R64, R49 ;  /* 0x0000003100407308 */ /* 0x0001e20000000800 */
[----:B------:R-:W-:Y:S01]  /*55d0*/  FMUL.FTZ R45, R32, R45 ;  /* 0x0000002d202d7220 */ /* 0x000fe20000410000 */
[----:B------:R-:W1:Y:S01]  /*55e0*/  LDS R35, [R114+0x20] ;  /* 0x0000200072237984 */ /* 0x000e620000000800 */
[----:B------:R-:W-:-:S03]  /*55f0*/  FMUL.FTZ R51, R31, R52 ;  /* 0x000000341f337220 */ /* 0x000fc60000410000 */
[----:B------:R-:W2:Y:S01]  /*5600*/  LDS R33, [R112+0x28] ;  /* 0x0000280070217984 */ /* 0x000ea20000000800 */
[----:B0-----:R-:W-:Y:S01]  /*5610*/  FMUL.FTZ R49, R46, R43 ;  /* 0x0000002b2e317220 */ /* 0x001fe20000410000 */
[----:B----4-:R-:W-:Y:S01]  /*5620*/  FADD.FTZ R43, -R37, 1 ;  /* 0x3f800000252b7421 */ /* 0x010fe20000010100 */
[----:B------:R-:W0:Y:S01]  /*5630*/  MUFU.EX2 R47, R47 ;  /* 0x0000002f002f7308 */ /* 0x000e220000000800 */
[----:B------:R-:W-:Y:S01]  /*5640*/  FADD.FTZ R46, -R38, 1 ;  /* 0x3f800000262e7421 */ /* 0x000fe20000010100 */
[----:B------:R-:W-:Y:S01]  /*5650*/  FMUL.FTZ R52, R45, R48 ;  /* 0x000000302d347220 */ /* 0x000fe20000410000 */
[----:B---3--:R-:W-:Y:S01]  /*5660*/  FADD.FTZ R48, -R40, 1 ;  /* 0x3f80000028307421 */ /* 0x008fe20000010100 */
[----:B------:R-:W-:Y:S01]  /*5670*/  FMUL.FTZ R51, R51, R54 ;  /* 0x0000003633337220 */ /* 0x000fe20000410000 */
[----:B------:R-:W-:Y:S01]  /*5680*/  FFMA.FTZ R65, R12, R43, 1 ;  /* 0x3f8000000c417423 */ /* 0x000fe2000001002b */
[----:B------:R-:W-:Y:S01]  /*5690*/  FFMA.FTZ R54, R13, R46, 1 ;  /* 0x3f8000000d367423 */ /* 0x000fe2000001002e */
[----:B------:R-:W3:Y:S01]  /*56a0*/  LDS R43, [R110+0x30] ;  /* 0x000030006e2b7984 */ /* 0x000ee20000000800 */
[----:B------:R-:W-:Y:S01]  /*56b0*/  FMUL.FTZ R50, R0, -1.4426950216293334961 ;  /* 0xbfb8aa3b00327820 */ /* 0x000fe20000410000 */
[----:B------:R-:W-:-:S02]  /*56c0*/  FFMA.FTZ R66, R11, R48, 1 ;  /* 0x3f8000000b427423 */ /* 0x000fc40000010030 */
[----:B------:R-:W4:Y:S01]  /*56d0*/  LDS R46, [R109+0x34] ;  /* 0x000034006d2e7984 */ /* 0x000f220000000800 */
[----:B------:R-:W1:Y:S03]  /*56e0*/  MUFU.RCP R41, R41 ;  /* 0x0000002900297308 */ /* 0x000e660000001000 */
[----:B------:R-:W4:Y:S04]  /*56f0*/  LDS R45, [R108+0x38] ;  /* 0x000038006c2d7984 */ /* 0x000f280000000800 */
[----:B------:R-:W4:Y:S01]  /*5700*/  LDS R48, [R107+0x3c] ;  /* 0x00003c006b307984 */ /* 0x000f220000000800 */
[----:B------:R-:W2:Y:S01]  /*5710*/  MUFU.EX2 R121, R50 ;  /* 0x0000003200797308 */ /* 0x000ea20000000800 */
[----:B0-----:R-:W-:Y:S01]  /*5720*/  FADD.FTZ R47, R47, 1 ;  /* 0x3f8000002f2f7421 */ /* 0x001fe20000010000 */
[----:B------:R-:W-:-:S06]  /*5730*/  FMUL.FTZ R67, R63, R30 ;  /* 0x0000001e3f437220 */ /* 0x000fcc0000410000 */
[----:B------:R-:W0:Y:S01]  /*5740*/  MUFU.RCP R42, R42 ;  /* 0x0000002a002a7308 */ /* 0x000e220000001000 */
[----:B------:R-:W-:Y:S01]  /*5750*/  FADD.FTZ R120, R64, 1 ;  /* 0x3f80000040787421 */ /* 0x000fe20000010000 */
[----:B------:R-:W-:-:S06]  /*5760*/  FMUL.FTZ R67, R40, R67 ;  /* 0x0000004328437220 */ /* 0x000fcc0000410000 */
[----:B------:R-:W3:Y:S01]  /*5770*/  MUFU.RCP R44, R44 ;  /* 0x0000002c002c7308 */ /* 0x000ee20000001000 */
[----:B------:R-:W-:Y:S01]  /*5780*/  FMUL.FTZ R64, R68, R29 ;  /* 0x0000001d44407220 */ /* 0x000fe20000410000 */
[----:B------:R-:W-:Y:S06]  /*5790*/  BAR.SYNC.DEFER_BLOCKING 0x0 ;  /* 0x0000000000007b1d */ /* 0x000fec0000010000 */
[----:B------:R-:W4:Y:S01]  /*57a0*/  MUFU.RCP R39, R39 ;  /* 0x0000002700277308 */ /* 0x000f220000001000 */
[----:B------:R-:W-:Y:S01]  /*57b0*/  FMUL.FTZ R66, R67, R66 ;  /* 0x0000004243427220 */ /* 0x000fe20000410000 */
[----:B------:R-:W-:Y:S01]  /*57c0*/  FMUL.FTZ R64, R37, R64 ;  /* 0x0000004025407220 */ /* 0x000fe20000410000 */
[----:B-1----:R-:W-:-:S05]  /*57d0*/  FADD.FTZ R67, -R41, 1 ;  /* 0x3f80000029437421 */ /* 0x002fca0000010100 */
[----:B------:R-:W-:Y:S01]  /*57e0*/  MUFU.RCP R50, R47 ;  /* 0x0000002f00327308 */ /* 0x000fe20000001000 */
[----:B--2---:R-:W-:-:S07]  /*57f0*/  FADD.FTZ R123, R121, 1 ;  /* 0x3f800000797b7421 */ /* 0x004fce0000010000 */
[----:B------:R1:W2:Y:S01]  /*5800*/  MUFU.RCP R47, R53 ;  /* 0x00000035002f7308 */ /* 0x0002a20000001000 */
[----:B------:R-:W-:Y:S01]  /*5810*/  FMUL.FTZ R65, R64, R65 ;  /* 0x0000004140417220 */ /* 0x000fe20000410000 */
[----:B------:R-:W-:Y:S01]  /*5820*/  FFMA.FTZ R121, R6, R67, 1 ;  /* 0x3f80000006797423 */ /* 0x000fe20000010043 */
[----:B0-----:R-:W-:Y:S01]  /*5830*/  FADD.FTZ R64, -R42, 1 ;  /* 0x3f8000002a407421 */ /* 0x001fe20000010100 */
[----:B------:R-:W-:Y:S01]  /*5840*/  FMUL.FTZ R67, R61, R36 ;  /* 0x000000243d437220 */ /* 0x000fe20000410000 */
[----:B-1----:R-:W-:-:S03]  /*5850*/  FMUL.FTZ R53, R69, R28 ;  /* 0x0000001c45357220 */ /* 0x002fc60000410000 */
[----:B------:R0:W1:Y:S01]  /*5860*/  MUFU.RCP R125, R120 ;  /* 0x00000078007d7308 */ /* 0x0000620000001000 */
[----:B---3--:R-:W-:Y:S01]  /*5870*/  FADD.FTZ R122, -R44, 1 ;  /* 0x3f8000002c7a7421 */ /* 0x008fe20000010100 */
[----:B------:R-:W-:Y:S01]  /*5880*/  FMUL.FTZ R53, R38, R53 ;  /* 0x0000003526357220 */ /* 0x000fe20000410000 */
[----:B------:R-:W-:-:S05]  /*5890*/  FMUL.FTZ R67, R42, R67 ;  /* 0x000000432a437220 */ /* 0x000fca0000410000 */
[----:B------:R3:W1:Y:S01]  /*58a0*/  MUFU.RCP R171, R123 ;  /* 0x0000007b00ab7308 */ /* 0x0006620000001000 */
[----:B------:R-:W-:Y:S01]  /*58b0*/  FMUL.FTZ R54, R53, R54 ;  /* 0x0000003635367220 */ /* 0x000fe20000410000 */
[----:B0-----:R-:W-:Y:S01]  /*58c0*/  FFMA.FTZ R120, R7, R64, 1 ;  /* 0x3f80000007787423 */ /* 0x001fe20000010040 */
[----:B----4-:R-:W-:Y:S01]  /*58d0*/  FADD.FTZ R53, -R39, 1 ;  /* 0x3f80000027357421 */ /* 0x010fe20000010100 */
[----:B------:R-:W-:Y:S01]  /*58e0*/  FFMA.FTZ R124, R5, R122, 1 ;  /* 0x3f800000057c7423 */ /* 0x000fe2000001007a */
[----:B------:R-:W-:Y:S01]  /*58f0*/  FMUL.FTZ R64, R62, R35 ;  /* 0x000000233e407220 */ /* 0x000fe20000410000 */
[----:B------:R-:W-:Y:S01]  /*5900*/  FMUL.FTZ R122, R60, R33 ;  /* 0x000000213c7a7220 */ /* 0x000fe20000410000 */
[----:B---3--:R-:W-:Y:S01]  /*5910*/  FMUL.FTZ R123, R59, R34 ;  /* 0x000000223b7b7220 */ /* 0x008fe20000410000 */
[----:B------:R-:W-:Y:S01]  /*5920*/  FMUL.FTZ R120, R67, R120 ;  /* 0x0000007843787220 */ /* 0x000fe20000410000 */
[----:B------:R-:W-:Y:S01]  /*5930*/  FFMA.FTZ R53, R10, R53, 1 ;  /* 0x3f8000000a357423 */ /* 0x000fe20000010035 */
[----:B------:R-:W-:Y:S01]  /*5940*/  FMUL.FTZ R64, R39, R64 ;  /* 0x0000004027407220 */ /* 0x000fe20000410000 */
[----:B------:R-:W-:Y:S01]  /*5950*/  FMUL.FTZ R123, R44, R123 ;  /* 0x0000007b2c7b7220 */ /* 0x000fe20000410000 */
[----:B--2---:R-:W-:Y:S01]  /*5960*/  FADD.FTZ R67, -R47, 1 ;  /* 0x3f8000002f437421 */ /* 0x004fe20000010100 */
[----:B------:R-:W-:Y:S01]  /*5970*/  FMUL.FTZ R122, R41, R122 ;  /* 0x0000007a297a7220 */ /* 0x000fe20000410000 */
[----:B------:R-:W-:Y:S01]  /*5980*/  FMUL.FTZ R53, R64, R53 ;  /* 0x0000003540357220 */ /* 0x000fe20000410000 */
[----:B------:R-:W-:Y:S01]  /*5990*/  FMUL.FTZ R124, R123, R124 ;  /* 0x0000007c7b7c7220 */ /* 0x000fe20000410000 */
[----:B------:R-:W-:Y:S01]  /*59a0*/  FFMA.FTZ R123, R8, R67, 1 ;  /* 0x3f800000087b7423 */ /* 0x000fe20000010043 */
[----:B------:R-:W-:Y:S01]  /*59b0*/  FMUL.FTZ R121, R122, R121 ;  /* 0x000000797a797220 */ /* 0x000fe20000410000 */
[----:B------:R-:W-:Y:S01]  /*59c0*/  FADD.FTZ R64, -R50, 1 ;  /* 0x3f80000032407421 */ /* 0x000fe20000010100 */
[----:B------:R-:W-:Y:S01]  /*59d0*/  FMUL.FTZ R67, R58, R43 ;  /* 0x0000002b3a437220 */ /* 0x000fe20000410000 */
[----:B------:R-:W-:Y:S01]  /*59e0*/  FMUL.FTZ R122, R57, R46 ;  /* 0x0000002e397a7220 */ /* 0x000fe20000410000 */
[----:B------:R-:W-:Y:S01]  /*59f0*/  STS [R128], R3 ;  /* 0x0000000380007388 */ /* 0x000fe20000000800 */
[----:B-1----:R-:W-:Y:S01]  /*5a00*/  FADD.FTZ R133, -R125, 1 ;  /* 0x3f8000007d857421 */ /* 0x002fe20000010100 */
[----:B------:R-:W-:Y:S01]  /*5a10*/  FMUL.FTZ R132, R56, R45 ;  /* 0x0000002d38847220 */ /* 0x000fe20000410000 */
[----:B------:R-:W-:Y:S01]  /*5a20*/  FADD.FTZ R173, -R171, 1 ;  /* 0x3f800000abad7421 */ /* 0x000fe20000010100 */
[----:B------:R0:W-:Y:S01]  /*5a30*/  STS [R127+0x4], R2 ;  /* 0x000004027f007388 */ /* 0x0001e20000000800 */
[----:B------:R-:W-:Y:S01]  /*5a40*/  FMUL.FTZ R172, R55, R48 ;  /* 0x0000003037ac7220 */ /* 0x000fe20000410000 */
[----:B------:R-:W-:Y:S01]  /*5a50*/  FFMA.FTZ R64, R9, R64, 1 ;  /* 0x3f80000009407423 */ /* 0x000fe20000010040 */
[----:B------:R-:W-:Y:S01]  /*5a60*/  FMUL.FTZ R67, R50, R67 ;  /* 0x0000004332437220 */ /* 0x000fe20000410000 */
[----:B------:R-:W-:Y:S01]  /*5a70*/  STS [R126+0x8], R49 ;  /* 0x000008317e007388 */ /* 0x000fe20000000800 */
[----:B------:R-:W-:Y:S01]  /*5a80*/  FMUL.FTZ R122, R47, R122 ;  /* 0x0000007a2f7a7220 */ /* 0x000fe20000410000 */
[----:B------:R-:W-:-:S02]  /*5a90*/  FFMA.FTZ R133, R4, R133, 1 ;  /* 0x3f80000004857423 */ /* 0x000fc40000010085 */
[----:B------:R1:W-:Y:S01]  /*5aa0*/  STS [R119+0xc], R52 ;  /* 0x00000c3477007388 */ /* 0x0003e20000000800 */
[----:B------:R-:W-:Y:S01]  /*5ab0*/  FMUL.FTZ R132, R125, R132 ;  /* 0x000000847d847220 */ /* 0x000fe20000410000 */
[----:B------:R-:W-:Y:S02]  /*5ac0*/  ISETP.NE.AND P1, PT, R168, RZ, PT ;  /* 0x000000ffa800720c */ /* 0x000fe40003f25270 */
[----:B------:R-:W-:Y:S01]  /*5ad0*/  STS [R118+0x10], R51 ;  /* 0x0000103376007388 */ /* 0x000fe20000000800 */
[----:B------:R-:W-:Y:S01]  /*5ae0*/  FFMA.FTZ R173, R0, R173, 1 ;  /* 0x3f80000000ad7423 */ /* 0x000fe200000100ad */
[----:B------:R-:W-:Y:S02]  /*5af0*/  FMUL.FTZ R172, R171, R172 ;  /* 0x000000acabac7220 */ /* 0x000fe40000410000 */
[----:B------:R-:W-:Y:S01]  /*5b00*/  STS [R117+0x14], R54 ;  /* 0x0000143675007388 */ /* 0x000fe20000000800 */
[----:B------:R-:W-:Y:S01]  /*5b10*/  FMUL.FTZ R67, R67, R64 ;  /* 0x0000004043437220 */ /* 0x000fe20000410000 */
[----:B------:R-:W-:-:S02]  /*5b20*/  FMUL.FTZ R122, R122, R123 ;  /* 0x0000007b7a7a7220 */ /* 0x000fc40000410000 */
        /* <DEDUP_REMOVED lines=80> */
[----:B------:R-:W-:Y:S01]  /*6030*/  UISETP.NE.U32.AND UP0, UPT, UR36, URZ, UPT ;  /* 0x000000ff2400728c */ /* 0x000fe2000bf05070 */
        /* <DEDUP_REMOVED lines=61> */
[----:B------:R-:W-:Y:S01]  /*6410*/  UIMAD.WIDE.U32 UR12, UR30, UR14, UR12 ;  /* 0x0000000e1e0c72a5 */ /* 0x000fe2000f8e000c */
[----:B------:R-:W-:Y:S03]  /*6420*/  STS [R116+0x18], R29 ;  /* 0x0000181d74007388 */ /* 0x000fe60000000800 */
[----:B------:R-:W-:Y:S01]  /*6430*/  UIMAD UR15, UR30, UR15, UR13 ;  /* 0x0000000f1e0f72a4 */ /* 0x000fe2000f8e020d */
        /* <DEDUP_REMOVED lines=11> */
[----:B0-----:R-:W-:-:S03]  /*64f0*/  IADD3 R0, P0, PT, R166, UR12, RZ ;  /* 0x0000000ca6007c10 */ /* 0x001fc6000ff1e0ff */
[----:B------:R-:W-:Y:S01]  /*6500*/  LDS R7, [R145+0x80] ;  /* 0x0000800091077984 */ /* 0x000fe20000000800 */
[----:B------:R-:W-:-:S03]  /*6510*/  IADD3.X R3, PT, PT, RZ, UR15, RZ, P0, !PT ;  /* 0x0000000fff037c10 */ /* 0x000fc600087fe4ff */
[----:B------:R-:W-:Y:S01]  /*6520*/  LDS R11, [R144+0x100] ;  /* 0x00010000900b7984 */ /* 0x000fe20000000800 */
        /* <DEDUP_REMOVED lines=50> */
.L_x_4863:
[----:B0-----:R-:W-:Y:S01]  /*6850*/  FFMA.FTZ R3, R101, R69, R24 ;  /* 0x0000004565037223 */ /* 0x001fe20000010018 */
[----:B------:R-:W0:Y:S01]  /*6860*/  LDCU UR7, c[0x0][0x38c] ;  /* 0x00007180ff0777ac */ /* 0x000e220008000800 */
[----:B------:R-:W-:Y:S02]  /*6870*/  MOV R54, RZ ;  /* 0x000000ff00367202 */ /* 0x000fe40000000f00 */
        /* <DEDUP_REMOVED lines=10> */
[----:B------:R-:W-:Y:S01]  /*6920*/  MOV R39, RZ ;  /* 0x000000ff00277202 */ /* 0x000fe20000000f00 */
[-C--:B-----5:R-:W-:Y:S01]  /*6930*/  FMUL.FTZ R38, R74, R169.reuse ;  /* 0x000000a94a267220 */ /* 0x0a0fe20000410000 */
[----:B------:R-:W-:Y:S01]  /*6940*/  FMUL.FTZ R37, R73, R169 ;  /* 0x000000a949257220 */ /* 0x000fe20000410000 */
[----:B------:R-:W-:Y:S01]  /*6950*/  FFMA.FTZ R3, R97, R61, R0 ;  /* 0x0000003d61037223 */ /* 0x000fe20000010000 */
[-C--:B------:R-:W-:Y:S01]  /*6960*/  FMUL.FTZ R36, R72, R169.reuse ;  /* 0x000000a948247220 */ /* 0x080fe20000410000 */
[-C--:B------:R-:W-:Y:S01]  /*6970*/  FMUL.FTZ R35, R71, R169.reuse ;  /* 0x000000a947237220 */ /* 0x080fe20000410000 */
[----:B0-----:R-:W-:Y:S01]  /*6980*/  UISETP.GE.AND UP0, UPT, UR7, 0x1, UPT ;  /* 0x000000010700788c */ /* 0x001fe2000bf06270 */
        /* <DEDUP_REMOVED lines=21> */
[----:B------:R-:W1:Y:S01]  /*6ae0*/  LDCU.64 UR14, c[0x0][0x3a0] ;  /* 0x00007400ff0e77ac */ /* 0x000e620008000a00 */
[----:B------:R-:W-:Y:S02]  /*6af0*/  ISETP.GE.AND P1, PT, R166, UR25, PT ;  /* 0x00000019a6007c0c */ /* 0x000fe4000bf26270 */
[----:B------:R-:W-:Y:S01]  /*6b00*/  LOP3.LUT R22, R22, 0xfffffdff, RZ, 0xc0, !PT ;  /* 0xfffffdff16167812 */ /* 0x000fe200078ec0ff */
[----:B------:R-:W-:Y:S01]  /*6b10*/  UIADD3 UR27, UPT, UPT, UR10, -0x1, URZ ;  /* 0xffffffff0a1b7890 */ /* 0x000fe2000fffe0ff */
[----:B------:R-:W-:Y:S01]  /*6b20*/  MOV R54, RZ ;  /* 0x000000ff00367202 */ /* 0x000fe20000000f00 */
[----:B------:R-:W-:Y:S01]  /*6b30*/  UISETP.NE.AND UP0, UPT, UR10, 0x1, UPT ;  /* 0x000000010a00788c */ /* 0x000fe2000bf05270 */
[----:B------:R-:W2:Y:S01]  /*6b40*/  LDC.64 R122, c[0x0][0x4d8] ;  /* 0x00013600ff7a7b82 */ /* 0x000ea20000000a00 */
[----:B------:R-:W-:Y:S01]  /*6b50*/  ULEA.HI UR7, UR27, UR27, URZ, 0x1 ;  /* 0x0000001b1b077291 */ /* 0x000fe2000f8f08ff */
[----:B------:R-:W3:Y:S03]  /*6b60*/  LDCU UR35, c[0x0][0x394] ;  /* 0x00007280ff2377ac */ /* 0x000ee60008000800 */
[----:B------:R-:W-:Y:S01]  /*6b70*/  PLOP3.LUT P0, PT, PT, PT, UP0, 0x80, 0x8 ;  /* 0x000000000008781c */ /* 0x000fe20003f0f008 */
[----:B------:R-:W-:-:S02]  /*6b80*/  ULOP3.LUT UR7, UR7, 0xfffffe, URZ, 0xc0, !UPT ;  /* 0x00fffffe07077892 */ /* 0x000fc4000f8ec0ff */
[----:B------:R-:W4:Y:S01]  /*6b90*/  LDC.64 R124, c[0x0][0x4b8] ;  /* 0x00012e00ff7c7b82 */ /* 0x000f220000000a00 */
[----:B------:R-:W-:Y:S01]  /*6ba0*/  ISETP.EQ.AND P0, PT, R165, RZ, P0 ;  /* 0x000000ffa500720c */ /* 0x000fe20000702270 */
[----:B------:R-:W0:Y:S01]  /*6bb0*/  LDCU UR52, c[0x0][0x38c] ;  /* 0x00007180ff3477ac */ /* 0x000e220008000800 */
[----:B------:R-:W-:Y:S01]  /*6bc0*/  @P1 LOP3.LUT R22, R22, 0x200, RZ, 0xfc, !PT ;  /* 0x0000020016161812 */ /* 0x000fe200078efcff */
[----:B-1----:R-:W-:Y:S02]  /*6bd0*/  UIMAD.WIDE.U32 UR12, UR30, UR14, URZ ;  /* 0x0000000e1e0c72a5 */ /* 0x002fe4000f8e00ff */
[----:B------:R-:W-:Y:S01]  /*6be0*/  UIADD3 UR27, UPT, UPT, UR27, -UR7, URZ ;  /* 0x800000071b1b7290 */ /* 0x000fe2000fffe0ff */
[----:B------:R-:W1:Y:S01]  /*6bf0*/  LDCU UR53, c[0x0][0x388] ;  /* 0x00007100ff3577ac */ /* 0x000e620008000800 */
        /* <DEDUP_REMOVED lines=10> */
[----:B---3--:R-:W-:-:S11]  /*6ca0*/  UMOV UR7, URZ ;  /* 0x000000ff00077c82 */ /* 0x008fd60008000000 */
.L_x_4909:
[----:B-1----:R-:W-:Y:S01]  /*6cb0*/  HFMA2 R3, -RZ, RZ, 0, 0 ;  /* 0x00000000ff037431 */ /* 0x002fe200000001ff */
[----:B0-----:R-:W-:Y:S01]  /*6cc0*/  MOV R9, UR38 ;  /* 0x0000002600097c02 */ /* 0x001fe20008000f00 */
[----:B------:R-:W-:Y:S01]  /*6cd0*/  IMAD.U32 R5, RZ, RZ, UR39 ;  /* 0x00000027ff057e24 */ /* 0x000fe2000f8e00ff */
[----:B------:R-:W-:Y:S02]  /*6ce0*/  MOV R2, R166 ;  /* 0x000000a600027202 */ /* 0x000fe40000000f00 */
[----:B------:R-:W-:Y:S02]  /*6cf0*/  CS2R R14, SRZ ;  /* 0x00000000000e7805 */ /* 0x000fe4000001ff00 */
[----:B------:R-:W-:Y:S02]  /*6d00*/  MOV R7, UR40 ;  /* 0x0000002800077c02 */ /* 0x000fe40008000f00 */
[----:B------:R-:W-:Y:S02]  /*6d10*/  CS2R R12, SRZ ;  /* 0x00000000000c7805 */ /* 0x000fe4000001ff00 */
[----:B------:R-:W-:-:S02]  /*6d20*/  ISETP.GE.AND P5, PT, R158, UR25, PT ;  /* 0x000000199e007c0c */ /* 0x000fc4000bfa6270 */
[----:B------:R-:W-:Y:S02]  /*6d30*/  CS2R R16, SRZ ;  /* 0x0000000000107805 */ /* 0x000fe4000001ff00 */
[----:B------:R-:W-:Y:S01]  /*6d40*/  MOV R11, UR41 ;  /* 0x00000029000b7c02 */ /* 0x000fe20008000f00 */
[--C-:B------:R-:W-:Y:S01]  /*6d50*/  IMAD.WIDE.U32 R8, R9, UR7, R2.reuse ;  /* 0x0000000709087c25 */ /* 0x100fe2000f8e0002 */
[----:B------:R-:W-:Y:S02]  /*6d60*/  CS2R R18, SRZ ;  /* 0x0000000000127805 */ /* 0x000fe4000001ff00 */
[----:B------:R-:W-:Y:S02]  /*6d70*/  CS2R R64, SRZ ;  /* 0x0000000000407805 */ /* 0x000fe4000001ff00 */
[----:B------:R-:W-:Y:S01]  /*6d80*/  P2R R172, PR, RZ, 0x1 ;  /* 0x00000001ffac7803 */ /* 0x000fe20000000000 */
[----:B------:R-:W-:Y:S01]  /*6d90*/  IMAD.WIDE.U32 R6, R7, UR7, R2 ;  /* 0x0000000707067c25 */ /* 0x000fe2000f8e0002 */
[----:B------:R-:W-:-:S03]  /*6da0*/  LEA R4, P1, R8, UR24, 0x2 ;  /* 0x0000001808047c11 */ /* 0x000fc6000f8210ff */
[----:B------:R-:W-:Y:S01]  /*6db0*/  HFMA2 R67, -RZ, RZ, 0, 0 ;  /* 0x00000000ff437431 */ /* 0x000fe200000001ff */
[----:B------:R-:W-:Y:S01]  /*6dc0*/  LOP3.LUT P0, RZ, R22, 0x200, RZ, 0xc0, !PT ;  /* 0x0000020016ff7812 */ /* 0x000fe2000780c0ff */
[----:B------:R-:W-:Y:S01]  /*6dd0*/  IMAD R5, R5, UR7, R9 ;  /* 0x0000000705057c24 */ /* 0x000fe2000f8e0209 */
[----:B------:R-:W-:Y:S01]  /*6de0*/  LEA R2, P2, R6, UR22, 0x2 ;  /* 0x0000001606027c11 */ /* 0x000fe2000f8410ff */
[----:B------:R-:W-:Y:S01]  /*6df0*/  IMAD R3, R11, UR7, R7 ;  /* 0x000000070b037c24 */ /* 0x000fe2000f8e0207 */
[----:B------:R-:W-:Y:S02]  /*6e00*/  CS2R R10, SRZ ;  /* 0x00000000000a7805 */ /* 0x000fe4000001ff00 */
[----:B------:R-:W-:Y:S02]  /*6e10*/  ISETP.GE.AND P4, PT, R160, UR25, PT ;  /* 0x00000019a0007c0c */ /* 0x000fe4000bf86270 */
[----:B------:R-:W-:Y:S02]  /*6e20*/  LEA.HI.X R5, R8, UR20, R5, 0x2, P1 ;  /* 0x0000001408057c11 */ /* 0x000fe400088f1405 */
[----:B------:R-:W-:-:S02]  /*6e30*/  CS2R R8, SRZ ;  /* 0x0000000000087805 */ /* 0x000fc4000001ff00 */
[----:B------:R-:W-:Y:S02]  /*6e40*/  ISETP.GE.AND P1, PT, R162, UR25, PT ;  /* 0x00000019a2007c0c */ /* 0x000fe4000bf26270 */
[----:B------:R-:W-:Y:S01]  /*6e50*/  LEA.HI.X R3, R6, UR23, R3, 0x2, P2 ;  /* 0x0000001706037c11 */ /* 0x000fe200090f1403 */
[----:B------:R-:W3:Y:S01]  /*6e60*/  @!P5 LDG.E R10, desc[UR28][R4.64+0x280] ;  /* 0x0002801c040ad981 */ /* 0x000ee2000c1e1900 */
[----:B------:R-:W-:Y:S02]  /*6e70*/  ISETP.GE.AND P5, PT, R157, UR25, PT ;  /* 0x000000199d007c0c */ /* 0x000fe4000bfa6270 */
[----:B------:R-:W-:Y:S01]  /*6e80*/  ISETP.GE.AND P2, PT, R161, UR25, PT ;  /* 0x00000019a1007c0c */ /* 0x000fe2000bf46270 */
[----:B------:R-:W5:Y:S01]  /*6e90*/  @!P0 LDG.E R9, desc[UR28][R4.64] ;  /* 0x0000001c04098981 */ /* 0x000f62000c1e1900 */
[----:B------:R-:W-:Y:S02]  /*6ea0*/  ISETP.GE.AND P3, PT, R159, UR25, PT ;  /* 0x000000199f007c0c */ /* 0x000fe4000bf66270 */
[----:B------:R-:W-:Y:S01]  /*6eb0*/  MOV R0, RZ ;  /* 0x000000ff00007202 */ /* 0x000fe20000000f00 */
[----:B--2---:R-:W2:Y:S01]  /*6ec0*/  @!P4 LDG.E R8, desc[UR28][R4.64+0x180] ;  /* 0x0001801c0408c981 */ /* 0x004ea2000c1e1900 */
[----:B------:R-:W-:-:S02]  /*6ed0*/  ISETP.GE.AND P6, PT, R148, UR25, PT ;  /* 0x0000001994007c0c */ /* 0x000fc4000bfc6270 */
[----:B------:R-:W-:Y:S02]  /*6ee0*/  MOV R20, RZ ;  /* 0x000000ff00147202 */ /* 0x000fe40000000f00 */
[----:B----4-:R-:W4:Y:S04]  /*6ef0*/  @!P1 LDG.E R0, desc[UR28][R4.64+0x80] ;  /* 0x0000801c04009981 */ /* 0x010f28000c1e1900 */
[----:B------:R-:W3:Y:S01]  /*6f00*/  @!P5 LDG.E R15, desc[UR28][R4.64+0x300] ;  /* 0x0003001c040fd981 */ /* 0x000ee2000c1e1900 */
[----:B------:R-:W-:-:S03]  /*6f10*/  ISETP.GE.AND P5, PT, R156, UR25, PT ;  /* 0x000000199c007c0c */ /* 0x000fc6000bfa6270 */
[----:B------:R-:W2:Y:S04]  /*6f20*/  @!P2 LDG.E R11, desc[UR28][R4.64+0x100] ;  /* 0x0001001c040ba981 */ /* 0x000ea8000c1e1900 */
[----:B------:R-:W3:Y:S04]  /*6f30*/  @!P3 LDG.E R13, desc[UR28][R4.64+0x200] ;  /* 0x0002001c040db981 */ /* 0x000ee8000c1e1900 */
[----:B------:R-:W3:Y:S04]  /*6f40*/  @!P6 LDG.E R20, desc[UR28][R4.64+0x780] ;  /* 0x0007801c0414e981 */ /* 0x000ee8000c1e1900 */
[----:B------:R-:W3:Y:S01]  /*6f50*/  @!P5 LDG.E R12, desc[UR28][R4.64+0x380] ;  /* 0x0003801c040cd981 */ /* 0x000ee2000c1e1900 */
[----:B------:R-:W-:-:S13]  /*6f60*/  ISETP.GE.AND P5, PT, R155, UR25, PT ;  /* 0x000000199b007c0c */ /* 0x000fda000bfa6270 */
        /* <DEDUP_REMOVED lines=12> */
[----:B------:R0:W3:Y:S01]  /*7030*/  @!P5 LDG.E R67, desc[UR28][R4.64+0x700] ;  /* 0x0007001c0443d981 */ /* 0x0000e2000c1e1900 */
        /* <DEDUP_REMOVED lines=8> */
[----:B------:R1:W3:Y:S01]  /*70c0*/  LDG.E R21, desc[UR28][R6.64] ;  /* 0x0000001c06157981 */ /* 0x0002e2000c1e1900 */
[----:B------:R-:W-:Y:S01]  /*70d0*/  CS2R R132, SRZ ;  /* 0x0000000000847805 */ /* 0x000fe2000001ff00 */
[----:B------:R-:W-:Y:S01]  /*70e0*/  IMAD.MOV.U32 R173, RZ, RZ, RZ ;  /* 0x000000ffffad7224 */ /* 0x000fe200078e00ff */
[----:B------:R-:W-:Y:S02]  /*70f0*/  CS2R R174, SRZ ;  /* 0x0000000000ae7805 */ /* 0x000fe4000001ff00 */
[----:B------:R-:W-:Y:S01]  /*7100*/  CS2R R176, SRZ ;  /* 0x0000000000b07805 */ /* 0x000fe2000001ff00 */
[----:B------:R-:W-:Y:S01]  /*7110*/  HFMA2 R171, -RZ, RZ, 0, 0 ;  /* 0x00000000ffab7431 */ /* 0x000fe200000001ff */
[----:B0-----:R-:W-:Y:S02]  /*7120*/  MOV R4, RZ ;  /* 0x000000ff00047202 */ /* 0x001fe40000000f00 */
[----:B------:R-:W-:Y:S01]  /*7130*/  MOV R179, RZ ;  /* 0x000000ff00b37202 */ /* 0x000fe20000000f00 */
[----:B-----5:R-:W-:Y:S04]  /*7140*/  STS [R146], R9 ;  /* 0x0000000992007388 */ /* 0x020fe80000000800 */
[----:B----4-:R0:W-:Y:S04]  /*7150*/  STS [R145+0x80], R0 ;  /* 0x0000800091007388 */ /* 0x0101e80000000800 */
[----:B--2---:R-:W-:Y:S04]  /*7160*/  STS [R144+0x100], R11 ;  /* 0x0001000b90007388 */ /* 0x004fe80000000800 */
[----:B------:R-:W-:Y:S01]  /*7170*/  STS [R143+0x180], R8 ;  /* 0x000180088f007388 */ /* 0x000fe20000000800 */
[----:B0-----:R-:W-:-:S03]  /*7180*/  HFMA2 R0, -RZ, RZ, 0, 0 ;  /* 0x00000000ff007431 */ /* 0x001fc600000001ff */
        /* <DEDUP_REMOVED lines=32> */
[----:B------:R-:W0:Y:S03]  /*7390*/  S2UR UR14, SR_CgaCtaId ;  /* 0x00000000000e79c3 */ /* 0x000e260000008800 */
[----:B------:R-:W-:Y:S04]  /*73a0*/  LDS R20, [R128] ;  /* 0x0000000080147984 */ /* 0x000fe80000000800 */
[----:B------:R-:W5:Y:S01]  /*73b0*/  @!P1 LDG.E R175, desc[UR28][R2.64+0x500] ;  /* 0x0005001c02af9981 */ /* 0x000f62000c1e1900 */
[----:B------:R-:W-:-:S03]  /*73c0*/  ISETP.GE.AND P1, PT, R151, UR25, PT ;  /* 0x0000001997007c0c */ /* 0x000fc6000bf26270 */
[----:B------:R-:W5:Y:S01]  /*73d0*/  @!P2 LDG.E R132, desc[UR28][R2.64+0x480] ;  /* 0x0004801c0284a981 */ /* 0x000f62000c1e1900 */
[----:B------:R-:W-:Y:S02]  /*73e0*/  ISETP.GE.AND P2, PT, R152, UR25, PT ;  /* 0x0000001998007c0c */ /* 0x000fe4000bf46270 */
[----:B------:R-:W-:Y:S01]  /*73f0*/  ISETP.NE.AND P0, PT, R172, RZ, PT ;  /* 0x000000ffac00720c */ /* 0x000fe20003f05270 */
[----:B------:R-:W-:Y:S01]  /*7400*/  HFMA2 R172, -RZ, RZ, 0, 0 ;  /* 0x00000000ffac7431 */ /* 0x000fe200000001ff */
[----:B------:R-:W-:Y:S04]  /*7410*/  LDS R19, [R127+0x4] ;  /* 0x000004007f137984 */ /* 0x000fe80000000800 */
[----:B------:R-:W-:Y:S04]  /*7420*/  LDS R18, [R126+0x8] ;  /* 0x000008007e127984 */ /* 0x000fe80000000800 */
[----:B------:R-:W5:Y:S01]  /*7430*/  @!P1 LDG.E R177, desc[UR28][R2.64+0x600] ;  /* 0x0006001c02b19981 */ /* 0x000f62000c1e1900 */
[----:B------:R-:W-:-:S03]  /*7440*/  ISETP.GE.AND P1, PT, R150, UR25, PT ;  /* 0x0000001996007c0c */ /* 0x000fc6000bf26270 */
[----:B------:R-:W5:Y:S04]  /*7450*/  @!P2 LDG.E R172, desc[UR28][R2.64+0x580] ;  /* 0x0005801c02aca981 */ /* 0x000f68000c1e1900 */
[----:B------:R-:W-:Y:S04]  /*7460*/  LDS R17, [R119+0xc] ;  /* 0x00000c0077117984 */ /* 0x000fe80000000800 */
[----:B------:R-:W-:Y:S04]  /*7470*/  LDS R16, [R118+0x10] ;  /* 0x0000100076107984 */ /* 0x000fe80000000800 */
[----:B------:R0:W5:Y:S04]  /*7480*/  @!P1 LDG.E R174, desc[UR28][R2.64+0x680] ;  /* 0x0006801c02ae9981 */ /* 0x000168000c1e1900 */
        /* <DEDUP_REMOVED lines=11> */
[----:B------:R-:W-:Y:S01]  /*7540*/  ULEA UR15, UR27, UR7, 0x8 ;  /* 0x000000071b0f7291 */ /* 0x000fe2000f8e40ff */
[C---:B------:R-:W-:Y:S01]  /*7550*/  ISETP.NE.AND P1, PT, R168.reuse, RZ, PT ;  /* 0x000000ffa800720c */ /* 0x040fe20003f25270 */
[----:B------:R-:W-:Y:S01]  /*7560*/  UMOV UR26, 0x400 ;  /* 0x00000400001a7882 */ /* 0x000fe20000000000 */
[----:B------:R-:W-:Y:S01]  /*7570*/  IADD3 R183, PT, PT, R168, 0x200, RZ ;  /* 0x00000200a8b77810 */ /* 0x000fe20007ffe0ff */
[----:B0-----:R-:W-:Y:S01]  /*7580*/  ULEA UR26, UR14, UR26, 0x18 ;  /* 0x0000001a0e1a7291 */ /* 0x001fe2000f8ec0ff */
[----:B------:R-:W-:-:S04]  /*7590*/  FMUL.FTZ R178, R21, 1.4426950216293334961 ;  /* 0x3fb8aa3b15b27820 */ /* 0x000fc80000410000 */
[C---:B------:R-:W-:Y:S01]  /*75a0*/  FMUL.FTZ R218, R178.reuse, R89 ;  /* 0x00000059b2da7220 */ /* 0x040fe20000410000 */
[C---:B------:R-:W-:Y:S01]  /*75b0*/  FMUL.FTZ R216, R178.reuse, R90 ;  /* 0x0000005ab2d87220 */ /* 0x040fe20000410000 */
[----:B------:R-:W-:-:S04]  /*75c0*/  FMUL.FTZ R214, R178, R87 ;  /* 0x00000057b2d67220 */ /* 0x000fc80000410000 */
        /* <DEDUP_REMOVED lines=45> */
[----:B------:R-:W-:Y:S04]  /*78a0*/  STS [R136+0x1580], R175 ;  /* 0x001580af88007388 */ /* 0x000fe80000000800 */
[----:B------:R-:W-:Y:S04]  /*78b0*/  STS [R135+0x1600], R172 ;  /* 0x001600ac87007388 */ /* 0x000fe80000000800 */
[----:B------:R-:W-:Y:S01]  /*78c0*/  STS [R134+0x1680], R177 ;  /* 0x001680b186007388 */ /* 0x000fe20000000800 */
[----:B------:R-:W-:-:S03]  /*78d0*/  LEA R3, R0, UR26, 0x2 ;  /* 0x0000001a00037c11 */ /* 0x000fc6000f8e10ff */
        /* <DEDUP_REMOVED lines=77> */
.L_x_4866:
[----:B------:R-:W-:-:S06]  /*7db0*/  LEA R0, R168, UR26, 0x2 ;  /* 0x0000001aa8007c11 */ /* 0x000fcc000f8e10ff */
[----:B------:R-:W0:Y:S02]  /*7dc0*/  LDS R0, [R0+0x4e44] ;  /* 0x004e440000007984 */ /* 0x000e240000000800 */
.L_x_4867:
[----:B------:R-:W-:Y:S05]  /*7dd0*/  BSYNC.RECONVERGENT B0 ;  /* 0x0000000000007941 */ /* 0x000fea0003800200 */
.L_x_4865:
[----:B------:R-:W2:Y:S01]  /*7de0*/  @P0 LDC R65, c[0x0][0x38c] ;  /* 0x0000e300ff410b82 */ /* 0x000ea20000000800 */
[----:B------:R-:W-:Y:S01]  /*7df0*/  MOV R64, UR10 ;  /* 0x0000000a00407c02 */ /* 0x000fe20008000f00 */
[----:B------:R-:W-:Y:S01]  /*7e00*/  HFMA2 R67, -RZ, RZ, 0, 4.76837158203125e-07 ;  /* 0x00000008ff437431 */ /* 0x000fe200000001ff */
[----:B------:R-:W-:Y:S01]  /*7e10*/  MOV R132, 0x3f800000 ;  /* 0x3f80000000847802 */ /* 0x000fe20000000f00 */
[----:B------:R-:W-:Y:S01]  /*7e20*/  HFMA2 R133, -RZ, RZ, 0, 0 ;  /* 0x00000000ff857431 */ /* 0x000fe200000001ff */
[----:B------:R-:W-:Y:S01]  /*7e30*/  @P0 IADD3 R64, PT, PT, R64, -0x2, RZ ;  /* 0xfffffffe40400810 */ /* 0x000fe20007ffe0ff */
[----:B------:R-:W-:-:S04]  /*7e40*/  FFMA.FTZ R66, R201, R216, R182 ;  /* 0x000000d8c9427223 */ /* 0x000fc800000100b6 */
        /* <DEDUP_REMOVED lines=71> */
.L_x_4926:
[----:B------:R-:W-:Y:S01]  /*82c0*/  ISETP.GE.AND P2, PT, R147, 0x10, PT ;  /* 0x000000109300780c */ /* 0x000fe20003f46270 */
[----:B----4-:R-:W-:Y:S01]  /*82d0*/  FFMA.FTZ R65, R67, R65, R64 ;  /* 0x0000004143417223 */ /* 0x010fe20000010040 */
[----:B------:R-:W-:-:S04]  /*82e0*/  UMOV UR14, 0xffffffff ;  /* 0xffffffff000e7882 */ /* 0x000fc80000000000 */
[----:B------:R-:W-:-:S07]  /*82f0*/  FSEL R217, R64, R65, !P2 ;  /* 0x0000004140d97208 */ /* 0x000fce0005000000 */
[----:B--23--:R-:W-:Y:S01]  /*8300*/  @P2 FMUL.FTZ R67, R67, R222 ;  /* 0x000000de43432220 */ /* 0x00cfe20000410000 */
[----:B------:R-:W-:Y:S06]  /*8310*/  BRA.DIV UR14, `(.L_x_4870) ;  /* 0x0000004a0e347947 */ /* 0x000fec000b800000 */
.L_x_4929:
[----:B------:R-:W-:-:S03]  /*8320*/  UMOV UR14, 0xffffffff ;  /* 0xffffffff000e7882 */ /* 0x000fc60000000000 */
[----:B------:R-:W-:Y:S05]  /*8330*/  BRA.DIV UR14, `(.L_x_4871) ;  /* 0x0000004a0e547947 */ /* 0x000fea000b800000 */
.L_x_4932:
[----:B------:R-:W-:-:S03]  /*8340*/  UMOV UR14, 0xffffffff ;  /* 0xffffffff000e7882 */ /* 0x000fc60000000000 */
[----:B------:R-:W-:Y:S05]  /*8350*/  BRA.DIV UR14, `(.L_x_4872) ;  /* 0x0000004a0e747947 */ /* 0x000fea000b800000 */
[----:B------:R2:W3:Y:S04]  /*8360*/  SHFL.UP PT, R219, R67, 0x1, RZ ;  /* 0x0420000043db7989 */ /* 0x0004e800000e00ff */
[----:B------:R2:W4:Y:S04]  /*8370*/  SHFL.UP PT, R220, R217, 0x1, RZ ;  /* 0x04200000d9dc7989 */ /* 0x00052800000e00ff */
[----:B-----5:R2:W0:Y:S04]  /*8380*/  SHFL.IDX PT, R64, R132, RZ, 0x1f ;  /* 0x00001fff84407589 */ /* 0x02042800000e0000 */
[----:B------:R2:W0:Y:S02]  /*8390*/  SHFL.IDX PT, R65, R133, RZ, 0x1f ;  /* 0x00001fff85417589 */ /* 0x00042400000e0000 */
.L_x_4938:
[----:B--2---:R-:W2:Y:S01]  /*83a0*/  LDS.64 R66, [R215+0x4230] ;  /* 0x00423000d7427984 */ /* 0x004ea20000000a00 */
[C---:B0--34-:R-:W-:Y:S01]  /*83b0*/  @P1 FFMA.FTZ R65, R219.reuse, R65, R220 ;  /* 0x00000041db411223 */ /* 0x059fe200000100dc */
[----:B------:R-:W-:-:S03]  /*83c0*/  @P1 FMUL.FTZ R64, R219, R64 ;  /* 0x00000040db401220 */ /* 0x000fc60000410000 */
[-C--:B--2---:R-:W-:Y:S01]  /*83d0*/  FFMA.FTZ R67, R65, R66.reuse, R67 ;  /* 0x0000004241437223 */ /* 0x084fe20000010043 */
[----:B------:R-:W-:-:S05]  /*83e0*/  FMUL.FTZ R66, R64, R66 ;  /* 0x0000004240427220 */ /* 0x000fca0000410000 */
[----:B------:R2:W-:Y:S02]  /*83f0*/  STS.128 [R215+0x4230], R64 ;  /* 0x00423040d7007388 */ /* 0x0005e40000000c00 */
.L_x_4868:
        /* <DEDUP_REMOVED lines=111> */
.L_x_4955:
        /* <DEDUP_REMOVED lines=10> */
.L_x_4873:
        /* <DEDUP_REMOVED lines=14> */
[----:B------:R-:W-:Y:S01]  /*8c70*/  FADD.FTZ R174, -R173, R215 ;  /* 0x000000d7adae7221 */ /* 0x000fe20000010100 */
[----:B------:R-:W-:Y:S01]  /*8c80*/  VOTEU.ALL UP0, P1 ;  /* 0x0000000000ff7886 */ /* 0x000fe20000800000 */
[----:B------:R-:W-:Y:S01]  /*8c90*/  IADD3 R183, PT, PT, R168, 0x40, RZ ;  /* 0x00000040a8b77810 */ /* 0x000fe20007ffe0ff */
[----:B------:R-:W-:Y:S01]  /*8ca0*/  FADD.FTZ R4, -R4, R228 ;  /* 0x000000e404047221 */ /* 0x000fe20000010100 */
[C---:B------:R-:W-:Y:S01]  /*8cb0*/  IADD3 R233, PT, PT, R168.reuse, 0x2c0, RZ ;  /* 0x000002c0a8e97810 */ /* 0x040fe20007ffe0ff */
[----:B------:R-:W-:Y:S01]  /*8cc0*/  FMUL.FTZ R225, R73, R225 ;  /* 0x000000e149e17220 */ /* 0x000fe20000410000 */
[----:B------:R-:W-:Y:S01]  /*8cd0*/  @!UP0 ULEA UR14, UR7, UR26, 0x3 ;  /* 0x0000001a070e8291 */ /* 0x000fe2000f8e18ff */
[C---:B------:R-:W-:Y:S01]  /*8ce0*/  IADD3 R235, PT, PT, R168.reuse, 0x300, RZ ;  /* 0x00000300a8eb7810 */ /* 0x040fe20007ffe0ff */
[----:B------:R-:W-:Y:S01]  /*8cf0*/  FMUL.FTZ R223, R71, R223 ;  /* 0x000000df47df7220 */ /* 0x000fe20000410000 */
[C---:B------:R-:W-:Y:S01]  /*8d00*/  IADD3 R237, PT, PT, R168.reuse, 0x340, RZ ;  /* 0x00000340a8ed7810 */ /* 0x040fe20007ffe0ff */
[----:B------:R-:W-:Y:S01]  /*8d10*/  FMUL.FTZ R221, R69, R221 ;  /* 0x000000dd45dd7220 */ /* 0x000fe20000410000 */
[----:B0-----:R-:W0:Y:S01]  /*8d20*/  LDS R232, [R163+0x4444] ;  /* 0x00444400a3e87984 */ /* 0x001e220000000800 */
[C---:B------:R-:W-:Y:S01]  /*8d30*/  IADD3 R239, PT, PT, R168.reuse, 0x380, RZ ;  /* 0x00000380a8ef7810 */ /* 0x040fe20007ffe0ff */
[----:B------:R-:W-:Y:S01]  /*8d40*/  FMUL.FTZ R219, R63, R219 ;  /* 0x000000db3fdb7220 */ /* 0x000fe20000410000 */
[----:B------:R-:W-:Y:S01]  /*8d50*/  IADD3 R241, PT, PT, R168, 0x3c0, RZ ;  /* 0x000003c0a8f17810 */ /* 0x000fe20007ffe0ff */
[----:B------:R1:W-:Y:S01]  /*8d60*/  @!P1 STS.64 [UR14+0x4f40], R132 ;  /* 0x004f4084ff009988 */ /* 0x0003e20008000a0e */
[----:B------:R-:W-:Y:S01]  /*8d70*/  LEA.HI R183, R183, R168, RZ, 0x1b ;  /* 0x000000a8b7b77211 */ /* 0x000fe200078fd8ff */
[----:B------:R-:W-:Y:S01]  /*8d80*/  FMUL.FTZ R217, R61, R217 ;  /* 0x000000d93dd97220 */ /* 0x000fe20000410000 */
[----:B------:R-:W-:Y:S01]  /*8d90*/  LEA R248, R248, UR26, 0x2 ;  /* 0x0000001af8f87c11 */ /* 0x000fe2000f8e10ff */
[----:B------:R-:W-:Y:S01]  /*8da0*/  FMUL.FTZ R215, R60, R215 ;  /* 0x000000d73cd77220 */ /* 0x000fe20000410000 */
[----:B------:R-:W-:Y:S01]  /*8db0*/  LEA R247, R183, UR26, 0x2 ;  /* 0x0000001ab7f77c11 */ /* 0x000fe2000f8e10ff */
[----:B------:R-:W-:Y:S01]  /*8dc0*/  BSSY.RECONVERGENT B0, `(.L_x_4875) ;  /* 0x00000d0000007945 */ /* 0x000fe20003800200 */
[----:B------:R-:W-:Y:S01]  /*8dd0*/  MOV R173, UR42 ;  /* 0x0000002a00ad7c02 */ /* 0x000fe20008000f00 */
        /* <DEDUP_REMOVED lines=13> */
[----:B------:R-:W-:Y:S01]  /*8eb0*/  FFMA.FTZ R189, R205, R188, R189 ;  /* 0x000000bccdbd7223 */ /* 0x000fe200000100bd */
[----:B------:R-:W-:-:S03]  /*8ec0*/  FMUL.FTZ R202, R188, R80 ;  /* 0x00000050bcca7220 */ /* 0x000fc60000410000 */
[----:B------:R-:W-:-:S04]  /*8ed0*/  FFMA.FTZ R190, R206, R189, R190 ;  /* 0x000000bdcebe7223 */ /* 0x000fc800000100be */
[----:B------:R-:W-:-:S04]  /*8ee0*/  FFMA.FTZ R191, R207, R190, R191 ;  /* 0x000000becfbf7223 */ /* 0x000fc800000100bf */
[----:B------:R-:W-:Y:S01]  /*8ef0*/  FFMA.FTZ R192, R208, R191, R192 ;  /* 0x000000bfd0c07223 */ /* 0x000fe200000100c0 */
[----:B------:R-:W-:-:S03]  /*8f00*/  LEA.HI R208, R237, R168, RZ, 0x1b ;  /* 0x000000a8edd07211 */ /* 0x000fc600078fd8ff */
[----:B------:R-:W-:Y:S01]  /*8f10*/  FFMA.FTZ R193, R209, R192, R193 ;  /* 0x000000c0d1c17223 */ /* 0x000fe200000100c1 */
[----:B------:R-:W-:Y:S01]  /*8f20*/  FMUL.FTZ R206, R192, R84 ;  /* 0x00000054c0ce7220 */ /* 0x000fe20000410000 */
[----:B------:R-:W-:Y:S02]  /*8f30*/  LEA R208, R208, UR26, 0x2 ;  /* 0x0000001ad0d07c11 */ /* 0x000fe4000f8e10ff */
[----:B------:R-:W-:Y:S01]  /*8f40*/  FFMA.FTZ R194, R210, R193, R194 ;  /* 0x000000c1d2c27223 */ /* 0x000fe200000100c2 */
[----:B------:R-:W-:Y:S01]  /*8f50*/  FMUL.FTZ R209, R193, R83 ;  /* 0x00000053c1d17220 */ /* 0x000fe20000410000 */
[----:B------:R-:W-:Y:S02]  /*8f60*/  LEA.HI R210, R235, R168, RZ, 0x1b ;  /* 0x000000a8ebd27211 */ /* 0x000fe400078fd8ff */
[----:B------:R-:W-:Y:S01]  /*8f70*/  FFMA.FTZ R195, R211, R194, R195 ;  /* 0x000000c2d3c37223 */ /* 0x000fe200000100c3 */
[----:B------:R-:W-:Y:S01]  /*8f80*/  FMUL.FTZ R211, R100, R209 ;  /* 0x000000d164d37220 */ /* 0x000fe20000410000 */
[----:B------:R-:W-:-:S02]  /*8f90*/  LEA R210, R210, UR26, 0x2 ;  /* 0x0000001ad2d27c11 */ /* 0x000fc4000f8e10ff */
[----:B------:R-:W-:Y:S01]  /*8fa0*/  FFMA.FTZ R196, R212, R195, R196 ;  /* 0x000000c3d4c47223 */ /* 0x000fe200000100c4 */
[----:B------:R-:W-:Y:S01]  /*8fb0*/  FMUL.FTZ R201, R195, R85 ;  /* 0x00000055c3c97220 */ /* 0x000fe20000410000 */
[----:B------:R-:W-:Y:S02]  /*8fc0*/  LEA.HI R212, R233, R168, RZ, 0x1b ;  /* 0x000000a8e9d47211 */ /* 0x000fe400078fd8ff */
[----:B------:R-:W-:Y:S01]  /*8fd0*/  FFMA.FTZ R197, R213, R196, R197 ;  /* 0x000000c4d5c57223 */ /* 0x000fe200000100c5 */
[----:B------:R-:W-:Y:S01]  /*8fe0*/  FMUL.FTZ R200, R196, R88 ;  /* 0x00000058c4c87220 */ /* 0x000fe20000410000 */
[----:B------:R-:W-:Y:S01]  /*8ff0*/  FMUL.FTZ R205, R102, R201 ;  /* 0x000000c966cd7220 */ /* 0x000fe20000410000 */
[----:B------:R-:W-:Y:S01]  /*9000*/  LEA R212, R212, UR26, 0x2 ;  /* 0x0000001ad4d47c11 */ /* 0x000fe2000f8e10ff */
[----:B------:R-:W-:Y:S01]  /*9010*/  FFMA.FTZ R198, R214, R197, R198 ;  /* 0x000000c5d6c67223 */ /* 0x000fe200000100c6 */
[----:B------:R-:W-:Y:S01]  /*9020*/  FMUL.FTZ R185, R197, R87 ;  /* 0x00000057c5b97220 */ /* 0x000fe20000410000 */
[----:B------:R-:W-:-:S02]  /*9030*/  LEA.HI R214, R231, R168, RZ, 0x1b ;  /* 0x000000a8e7d67211 */ /* 0x000fc400078fd8ff */
[----:B------:R-:W-:Y:S01]  /*9040*/  FFMA.FTZ R216, R216, R198, R199 ;  /* 0x000000c6d8d87223 */ /* 0x000fe200000100c7 */
        /* <DEDUP_REMOVED lines=57> */
[----:B------:R-:W-:Y:S01]  /*93e0*/  FFMA.FTZ R65, R249, R202, R66 ;  /* 0x000000caf9417223 */ /* 0x000fe20000010042 */
[C---:B-1----:R-:W-:Y:S01]  /*93f0*/  IADD3 R207, PT, PT, R168.reuse, 0xc0, RZ ;  /* 0x000000c0a8cf7810 */ /* 0x042fe20007ffe0ff */
[----:B------:R1:W-:Y:S01]  /*9400*/  STS [R184+0x2138], R201 ;  /* 0x002138c9b8007388 */ /* 0x0003e20000000800 */
[-C--:B------:R-:W-:Y:S01]  /*9410*/  LEA.HI R205, R205, R168.reuse, RZ, 0x1b ;  /* 0x000000a8cdcd7211 */ /* 0x080fe200078fd8ff */
[----:B------:R-:W-:Y:S01]  /*9420*/  FADD.FTZ R202, -R171, R229 ;  /* 0x000000e5abca7221 */ /* 0x000fe20000010100 */
[----:B--2---:R-:W-:Y:S01]  /*9430*/  IADD3 R211, PT, PT, R168, 0x140, RZ ;  /* 0x00000140a8d37810 */ /* 0x004fe20007ffe0ff */
[----:B------:R2:W-:Y:S01]  /*9440*/  STS [R184+0x213c], R213 ;  /* 0x00213cd5b8007388 */ /* 0x0005e20000000800 */
[-C--:B------:R-:W-:Y:S01]  /*9450*/  LEA.HI R207, R207, R168.reuse, RZ, 0x1b ;  /* 0x000000a8cfcf7211 */ /* 0x080fe200078fd8ff */
[----:B------:R-:W-:Y:S01]  /*9460*/  FFMA.FTZ R185, R202, R185, R65 ;  /* 0x000000b9cab97223 */ /* 0x000fe20000010041 */
[C---:B0-----:R-:W-:Y:S01]  /*9470*/  IADD3 R199, PT, PT, R168.reuse, 0x180, RZ ;  /* 0x00000180a8c77810 */ /* 0x041fe20007ffe0ff */
[----:B------:R-:W-:Y:S01]  /*9480*/  BAR.SYNC.DEFER_BLOCKING 0x0 ;  /* 0x0000000000007b1d */ /* 0x000fe20000010000 */
[-C--:B------:R-:W-:Y:S01]  /*9490*/  LEA.HI R211, R211, R168.reuse, RZ, 0x1b ;  /* 0x000000a8d3d37211 */ /* 0x080fe200078fd8ff */
[----:B-1----:R-:W-:Y:S01]  /*94a0*/  VIADD R201, R168, 0x1c0 ;  /* 0x000001c0a8c97836 */ /* 0x002fe20000000000 */
[----:B------:R-:W-:Y:S01]  /*94b0*/  LEA.HI R199, R199, R168, RZ, 0x1b ;  /* 0x000000a8c7c77211 */ /* 0x000fe200078fd8ff */
[----:B------:R-:W-:Y:S01]  /*94c0*/  FFMA.FTZ R185, R4, R200, R185 ;  /* 0x000000c804b97223 */ /* 0x000fe200000100b9 */
[----:B------:R-:W-:Y:S01]  /*94d0*/  LEA R246, R205, UR26, 0x2 ;  /* 0x0000001acdf67c11 */ /* 0x000fe2000f8e10ff */
[----:B------:R-:W-:Y:S01]  /*94e0*/  FMUL.FTZ R229, R58, R229 ;  /* 0x000000e53ae57220 */ /* 0x000fe20000410000 */
[----:B--2---:R-:W-:-:S02]  /*94f0*/  IADD3 R213, PT, PT, R168, 0x240, RZ ;  /* 0x00000240a8d57810 */ /* 0x004fc40007ffe0ff */
[-C--:B------:R-:W-:Y:S02]  /*9500*/  LEA.HI R201, R201, R168.reuse, RZ, 0x1b ;  /* 0x000000a8c9c97211 */ /* 0x080fe400078fd8ff */
[----:B------:R-:W-:Y:S02]  /*9510*/  LEA.HI R213, R213, R168, RZ, 0x1b ;  /* 0x000000a8d5d57211 */ /* 0x000fe400078fd8ff */
[----:B------:R-:W-:Y:S02]  /*9520*/  LEA R244, R207, UR26, 0x2 ;  /* 0x0000001acff47c11 */ /* 0x000fe4000f8e10ff */
[----:B------:R-:W-:Y:S02]  /*9530*/  LEA R240, R211, UR26, 0x2 ;  /* 0x0000001ad3f07c11 */ /* 0x000fe4000f8e10ff */
[----:B------:R-:W-:Y:S02]  /*9540*/  LEA R238, R199, UR26, 0x2 ;  /* 0x0000001ac7ee7c11 */ /* 0x000fe4000f8e10ff */
[----:B------:R-:W-:-:S02]  /*9550*/  LEA R236, R201, UR26, 0x2 ;  /* 0x0000001ac9ec7c11 */ /* 0x000fc4000f8e10ff */
[----:B------:R-:W-:Y:S02]  /*9560*/  LEA R234, R213, UR26, 0x2 ;  /* 0x0000001ad5ea7c11 */ /* 0x000fe4000f8e10ff */
[----:B------:R-:W-:Y:S01]  /*9570*/  LEA R206, R206, UR26, 0x2 ;  /* 0x0000001acece7c11 */ /* 0x000fe2000f8e10ff */
[----:B------:R-:W0:Y:S01]  /*9580*/  LDS R245, [R164+0x2100] ;  /* 0x00210000a4f57984 */ /* 0x000e220000000800 */
[----:B------:R-:W-:Y:S02]  /*9590*/  LEA R204, R204, UR26, 0x2 ;  /* 0x0000001acccc7c11 */ /* 0x000fe4000f8e10ff */
[----:B------:R-:W-:Y:S01]  /*95a0*/  MOV R65, RZ ;  /* 0x000000ff00417202 */ /* 0x000fe20000000f00 */
[----:B------:R-:W1:Y:S01]  /*95b0*/  LDS R243, [R247+0x2200] ;  /* 0x00220000f7f37984 */ /* 0x000e620000000800 */
[----:B------:R-:W-:-:S03]  /*95c0*/  MOV R171, UR34 ;  /* 0x0000002200ab7c02 */ /* 0x000fc60008000f00 */
[----:B------:R-:W2:Y:S01]  /*95d0*/  LDS R241, [R246+0x2300] ;  /* 0x00230000f6f17984 */ /* 0x000ea20000000800 */
[----:B------:R-:W-:-:S03]  /*95e0*/  SHF.R.S32.HI R171, RZ, 0x1f, R171 ;  /* 0x0000001fffab7819 */ /* 0x000fc600000114ab */
[----:B------:R-:W3:Y:S02]  /*95f0*/  LDS R239, [R244+0x2400] ;  /* 0x00240000f4ef7984 */ /* 0x000ee40000000800 */
[C---:B------:R-:W-:Y:S02]  /*9600*/  IMAD R172, R171.reuse, UR42, RZ ;  /* 0x0000002aabac7c24 */ /* 0x040fe4000f8e02ff */
[----:B------:R-:W4:Y:S01]  /*9610*/  LDS R237, [R242+0x2500] ;  /* 0x00250000f2ed7984 */ /* 0x000f220000000800 */
[----:B------:R-:W-:-:S03]  /*9620*/  IMAD R171, R171, UR44, RZ ;  /* 0x0000002cabab7c24 */ /* 0x000fc6000f8e02ff */
        /* <DEDUP_REMOVED lines=22> */
[----:B------:R-:W-:-:S03]  /*9790*/  IMAD.WIDE.U32 R66, R173, UR34, R66 ;  /* 0x00000022ad427c25 */ /* 0x000fc6000f8e0042 */
[----:B------:R-:W-:Y:S01]  /*97a0*/  STS [R184+0x31b0], R229 ;  /* 0x0031b0e5b8007388 */ /* 0x000fe20000000800 */
[----:B------:R-:W-:Y:S01]  /*97b0*/  IMAD.U32 R173, RZ, RZ, UR43 ;  /* 0x0000002bffad7e24 */ /* 0x000fe2000f8e00ff */
[----:B------:R-:W-:Y:S01]  /*97c0*/  IADD3 R66, P2, PT, R66, UR8, RZ ;  /* 0x0000000842427c10 */ /* 0x000fe2000ff5e0ff */
[----:B------:R-:W-:Y:S02]  /*97d0*/  IMAD R65, R123, UR31, R65 ;  /* 0x0000001f7b417c24 */ /* 0x000fe4000f8e0241 */
        /* <DEDUP_REMOVED lines=46> */
.L_x_4876:
[----:B------:R-:W-:Y:S05]  /*9ac0*/  BSYNC.RECONVERGENT B0 ;  /* 0x0000000000007941 */ /* 0x000fea0003800200 */
.L_x_4875:
[----:B------:R-:W0:Y:S01]  /*9ad0*/  LDS R247, [R247+0x3280] ;  /* 0x00328000f7f77984 */ /* 0x000e220000000800 */
[----:B------:R-:W-:Y:S04]  /*9ae0*/  BSSY.RECONVERGENT B0, `(.L_x_4877) ;  /* 0x0000004000007945 */ /* 0x000fe80003800200 */
[----:B------:R-:W-:Y:S05]  /*9af0*/  @!P3 BRA `(.L_x_4878) ;  /* 0x000000000008b947 */ /* 0x000fea0003800000 */
[----:B------:R3:W-:Y:S04]  /*9b00*/  REDG.E.ADD.F32.FTZ.RN.STRONG.GPU desc[UR28][R64.64+0x100], R243 ;  /* 0x000100f3400079a6 */ /* 0x0007e8000c12f31c */
[----:B0-----:R3:W-:Y:S02]  /*9b10*/  REDG.E.ADD.F32.FTZ.RN.STRONG.GPU desc[UR28][R66.64+0x100], R247 ;  /* 0x000100f7420079a6 */ /* 0x0017e4000c12f31c */
.L_x_4878:
[----:B------:R-:W-:Y:S05]  /*9b20*/  BSYNC.RECONVERGENT B0 ;  /* 0x0000000000007941 */ /* 0x000fea0003800200 */
.L_x_4877:
[----:B-12---:R1:W2:Y:S01]  /*9b30*/  LDS R3, [R246+0x3380] ;  /* 0x00338000f6037984 */ /* 0x0062a20000000800 */
[----:B------:R-:W-:Y:S04]  /*9b40*/  BSSY.RECONVERGENT B0, `(.L_x_4879) ;  /* 0x0000004000007945 */ /* 0x000fe80003800200 */
[----:B------:R-:W-:Y:S05]  /*9b50*/  @!P4 BRA `(.L_x_4880) ;  /* 0x000000000008c947 */ /* 0x000fea0003800000 */
[----:B------:R4:W-:Y:S04]  /*9b60*/  REDG.E.ADD.F32.FTZ.RN.STRONG.GPU desc[UR28][R64.64+0x200], R241 ;  /* 0x000200f1400079a6 */ /* 0x0009e8000c12f31c */
[----:B--2---:R4:W-:Y:S02]  /*9b70*/  REDG.E.ADD.F32.FTZ.RN.STRONG.GPU desc[UR28][R66.64+0x200], R3 ;  /* 0x00020003420079a6 */ /* 0x0049e4000c12f31c */
.L_x_4880:
[----:B------:R-:W-:Y:S05]  /*9b80*/  BSYNC.RECONVERGENT B0 ;  /* 0x0000000000007941 */ /* 0x000fea0003800200 */
.L_x_4879:
        /* <DEDUP_REMOVED lines=11> */
.L_x_4882:
[----:B------:R-:W-:Y:S05]  /*9c40*/  BSYNC.RECONVERGENT B0 ;  /* 0x0000000000007941 */ /* 0x000fea0003800200 */
.L_x_4881:
[----:B----4-:R4:W0:Y:S01]  /*9c50*/  LDS R3, [R242+0x3580] ;  /* 0x00358000f2037984 */ /* 0x0108220000000800 */
[----:B------:R-:W-:Y:S04]  /*9c60*/  BSSY.RECONVERGENT B0, `(.L_x_4883) ;  /* 0x0000004000007945 */ /* 0x000fe80003800200 */
[----:B------:R-:W-:Y:S05]  /*9c70*/  @!P2 BRA `(.L_x_4884) ;  /* 0x000000000008a947 */ /* 0x000fea0003800000 */
[----:B------:R1:W-:Y:S04]  /*9c80*/  REDG.E.ADD.F32.FTZ.RN.STRONG.GPU desc[UR28][R64.64+0x400], R237 ;  /* 0x000400ed400079a6 */ /* 0x0003e8000c12f31c */
[----:B0-----:R1:W-:Y:S02]  /*9c90*/  REDG.E.ADD.F32.FTZ.RN.STRONG.GPU desc[UR28][R66.64+0x400], R3 ;  /* 0x00040003420079a6 */ /* 0x0013e4000c12f31c */
.L_x_4884:
[----:B------:R-:W-:Y:S05]  /*9ca0*/  BSYNC.RECONVERGENT B0 ;  /* 0x0000000000007941 */ /* 0x000fea0003800200 */
.L_x_4883:
[----:B01----:R0:W1:Y:S01]  /*9cb0*/  LDS R3, [R240+0x3680] ;  /* 0x00368000f0037984 */ /* 0x0030620000000800 */
[----:B------:R-:W-:Y:S04]  /*9cc0*/  BSSY.RECONVERGENT B0, `(.L_x_4885) ;  /* 0x0000004000007945 */ /* 0x000fe80003800200 */
[----:B------:R-:W-:Y:S05]  /*9cd0*/  @!P4 BRA `(.L_x_4886) ;  /* 0x000000000008c947 */ /* 0x000fea0003800000 */
[----:B------:R0:W-:Y:S04]  /*9ce0*/  REDG.E.ADD.F32.FTZ.RN.STRONG.GPU desc[UR28][R64.64+0x500], R235 ;  /* 0x000500eb400079a6 */ /* 0x0001e8000c12f31c */
[----:B-1----:R0:W-:Y:S02]  /*9cf0*/  REDG.E.ADD.F32.FTZ.RN.STRONG.GPU desc[UR28][R66.64+0x500], R3 ;  /* 0x00050003420079a6 */ /* 0x0021e4000c12f31c */
.L_x_4886:
[----:B------:R-:W-:Y:S05]  /*9d00*/  BSYNC.RECONVERGENT B0 ;  /* 0x0000000000007941 */ /* 0x000fea0003800200 */
.L_x_4885:
[----:B01----:R0:W1:Y:S01]  /*9d10*/  LDS R3, [R238+0x3780] ;  /* 0x00378000ee037984 */ /* 0x0030620000000800 */
[----:B------:R-:W-:Y:S04]  /*9d20*/  BSSY.RECONVERGENT B0, `(.L_x_4887) ;  /* 0x0000004000007945 */ /* 0x000fe80003800200 */
[----:B------:R-:W-:Y:S05]  /*9d30*/  @!P5 BRA `(.L_x_4888) ;  /* 0x000000000008d947 */ /* 0x000fea0003800000 */
[----:B------:R0:W-:Y:S04]  /*9d40*/  REDG.E.ADD.F32.FTZ.RN.STRONG.GPU desc[UR28][R64.64+0x600], R233 ;  /* 0x000600e9400079a6 */ /* 0x0001e8000c12f31c */
[----:B-1----:R0:W-:Y:S02]  /*9d50*/  REDG.E.ADD.F32.FTZ.RN.STRONG.GPU desc[UR28][R66.64+0x600], R3 ;  /* 0x00060003420079a6 */ /* 0x0021e4000c12f31c */
.L_x_4888:
[----:B------:R-:W-:Y:S05]  /*9d60*/  BSYNC.RECONVERGENT B0 ;  /* 0x0000000000007941 */ /* 0x000fea0003800200 */
.L_x_4887:
        /* <DEDUP_REMOVED lines=9> */
.L_x_4890:
[----:B------:R-:W-:Y:S05]  /*9e00*/  BSYNC.RECONVERGENT B0 ;  /* 0x0000000000007941 */ /* 0x000fea0003800200 */
.L_x_4889:
[----:B01----:R0:W1:Y:S01]  /*9e10*/  LDS R3, [R248+0x3980] ;  /* 0x00398000f8037984 */ /* 0x0030620000000800 */
[----:B------:R-:W-:Y:S04]  /*9e20*/  BSSY.RECONVERGENT B0, `(.L_x_4891) ;  /* 0x0000004000007945 */ /* 0x000fe80003800200 */
[----:B------:R-:W-:Y:S05]  /*9e30*/  @!P4 BRA `(.L_x_4892) ;  /* 0x000000000008c947 */ /* 0x000fea0003800000 */
[----:B------:R0:W-:Y:S04]  /*9e40*/  REDG.E.ADD.F32.FTZ.RN.STRONG.GPU desc[UR28][R64.64+0x800], R213 ;  /* 0x000800d5400079a6 */ /* 0x0001e8000c12f31c */
[----:B-1----:R0:W-:Y:S02]  /*9e50*/  REDG.E.ADD.F32.FTZ.RN.STRONG.GPU desc[UR28][R66.64+0x800], R3 ;  /* 0x00080003420079a6 */ /* 0x0021e4000c12f31c */
.L_x_4892:
[----:B------:R-:W-:Y:S05]  /*9e60*/  BSYNC.RECONVERGENT B0 ;  /* 0x0000000000007941 */ /* 0x000fea0003800200 */
.L_x_4891:
[----:B01----:R0:W1:Y:S01]  /*9e70*/  LDS R3, [R234+0x3a80] ;  /* 0x003a8000ea037984 */ /* 0x0030620000000800 */
[----:B------:R-:W-:Y:S04]  /*9e80*/  BSSY.RECONVERGENT B0, `(.L_x_4893) ;  /* 0x0000004000007945 */ /* 0x000fe80003800200 */
[----:B------:R-:W-:Y:S05]  /*9e90*/  @!P5 BRA `(.L_x_4894) ;  /* 0x000000000008d947 */ /* 0x000fea0003800000 */
[----:B------:R0:W-:Y:S04]  /*9ea0*/  REDG.E.ADD.F32.FTZ.RN.STRONG.GPU desc[UR28][R64.64+0x900], R211 ;  /* 0x000900d3400079a6 */ /* 0x0001e8000c12f31c */
[----:B-1----:R0:W-:Y:S02]  /*9eb0*/  REDG.E.ADD.F32.FTZ.RN.STRONG.GPU desc[UR28][R66.64+0x900], R3 ;  /* 0x00090003420079a6 */ /* 0x0021e4000c12f31c */
.L_x_4894:
[----:B------:R-:W-:Y:S05]  /*9ec0*/  BSYNC.RECONVERGENT B0 ;  /* 0x0000000000007941 */ /* 0x000fea0003800200 */
.L_x_4893:
[----:B01----:R0:W1:Y:S01]  /*9ed0*/  LDS R3, [R214+0x3b80] ;  /* 0x003b8000d6037984 */ /* 0x0030620000000800 */
[----:B------:R-:W-:Y:S04]  /*9ee0*/  BSSY.RECONVERGENT B0, `(.L_x_4895) ;  /* 0x0000004000007945 */ /* 0x000fe80003800200 */
[----:B------:R-:W-:Y:S05]  /*9ef0*/  @!P6 BRA `(.L_x_4896) ;  /* 0x000000000008e947 */ /* 0x000fea0003800000 */
[----:B------:R0:W-:Y:S04]  /*9f00*/  REDG.E.ADD.F32.FTZ.RN.STRONG.GPU desc[UR28][R64.64+0xa00], R209 ;  /* 0x000a00d1400079a6 */ /* 0x0001e8000c12f31c */
[----:B-1----:R0:W-:Y:S02]  /*9f10*/  REDG.E.ADD.F32.FTZ.RN.STRONG.GPU desc[UR28][R66.64+0xa00], R3 ;  /* 0x000a0003420079a6 */ /* 0x0021e4000c12f31c */
.L_x_4896:
[----:B------:R-:W-:Y:S05]  /*9f20*/  BSYNC.RECONVERGENT B0 ;  /* 0x0000000000007941 */ /* 0x000fea0003800200 */
.L_x_4895:
        /* <DEDUP_REMOVED lines=9> */
.L_x_4898:
[----:B------:R-:W-:Y:S05]  /*9fc0*/  BSYNC.RECONVERGENT B0 ;  /* 0x0000000000007941 */ /* 0x000fea0003800200 */
.L_x_4897:
[----:B01----:R0:W1:Y:S01]  /*9fd0*/  LDS R3, [R210+0x3d80] ;  /* 0x003d8000d2037984 */ /* 0x0030620000000800 */
[----:B------:R-:W-:Y:S04]  /*9fe0*/  BSSY.RECONVERGENT B0, `(.L_x_4899) ;  /* 0x0000004000007945 */ /* 0x000fe80003800200 */
[----:B------:R-:W-:Y:S05]  /*9ff0*/  @!P3 BRA `(.L_x_4900) ;  /* 0x000000000008b947 */ /* 0x000fea0003800000 */
[----:B------:R0:W-:Y:S04]  /*a000*/  REDG.E.ADD.F32.FTZ.RN.STRONG.GPU desc[UR28][R64.64+0xc00], R205 ;  /* 0x000c00cd400079a6 */ /* 0x0001e8000c12f31c */
[----:B-1----:R0:W-:Y:S02]  /*a010*/  REDG.E.ADD.F32.FTZ.RN.STRONG.GPU desc[UR28][R66.64+0xc00], R3 ;  /* 0x000c0003420079a6 */ /* 0x0021e4000c12f31c */
.L_x_4900:
[----:B------:R-:W-:Y:S05]  /*a020*/  BSYNC.RECONVERGENT B0 ;  /* 0x0000000000007941 */ /* 0x000fea0003800200 */
.L_x_4899:
[----:B01----:R0:W1:Y:S01]  /*a030*/  LDS R3, [R208+0x3e80] ;  /* 0x003e8000d0037984 */ /* 0x0030620000000800 */
[----:B------:R-:W-:Y:S04]  /*a040*/  BSSY.RECONVERGENT B0, `(.L_x_4901) ;  /* 0x0000004000007945 */ /* 0x000fe80003800200 */
[----:B------:R-:W-:Y:S05]  /*a050*/  @!P4 BRA `(.L_x_4902) ;  /* 0x000000000008c947 */ /* 0x000fea0003800000 */
[----:B------:R0:W-:Y:S04]  /*a060*/  REDG.E.ADD.F32.FTZ.RN.STRONG.GPU desc[UR28][R64.64+0xd00], R201 ;  /* 0x000d00c9400079a6 */ /* 0x0001e8000c12f31c */
[----:B-1----:R0:W-:Y:S02]  /*a070*/  REDG.E.ADD.F32.FTZ.RN.STRONG.GPU desc[UR28][R66.64+0xd00], R3 ;  /* 0x000d0003420079a6 */ /* 0x0021e4000c12f31c */
.L_x_4902:
[----:B------:R-:W-:Y:S05]  /*a080*/  BSYNC.RECONVERGENT B0 ;  /* 0x0000000000007941 */ /* 0x000fea0003800200 */
.L_x_4901:
[----:B01----:R0:W1:Y:S01]  /*a090*/  LDS R3, [R206+0x3f80] ;  /* 0x003f8000ce037984 */ /* 0x0030620000000800 */
[----:B------:R-:W-:Y:S04]  /*a0a0*/  BSSY.RECONVERGENT B0, `(.L_x_4903) ;  /* 0x0000004000007945 */ /* 0x000fe80003800200 */
[----:B------:R-:W-:Y:S05]  /*a0b0*/  @!P5 BRA `(.L_x_4904) ;  /* 0x000000000008d947 */ /* 0x000fea0003800000 */
[----:B------:R0:W-:Y:S04]  /*a0c0*/  REDG.E.ADD.F32.FTZ.RN.STRONG.GPU desc[UR28][R64.64+0xe00], R199 ;  /* 0x000e00c7400079a6 */ /* 0x0001e8000c12f31c */
[----:B-1----:R0:W-:Y:S02]  /*a0d0*/  REDG.E.ADD.F32.FTZ.RN.STRONG.GPU desc[UR28][R66.64+0xe00], R3 ;  /* 0x000e0003420079a6 */ /* 0x0021e4000c12f31c */
.L_x_4904:
[----:B------:R-:W-:Y:S05]  /*a0e0*/  BSYNC.RECONVERGENT B0 ;  /* 0x0000000000007941 */ /* 0x000fea0003800200 */
.L_x_4903:
[----:B01----:R0:W1:Y:S01]  /*a0f0*/  LDS R3, [R204+0x4080] ;  /* 0x00408000cc037984 */ /* 0x0030620000000800 */
[----:B------:R-:W-:Y:S04]  /*a100*/  BSSY.RECONVERGENT B0, `(.L_x_4905) ;  /* 0x0000004000007945 */ /* 0x000fe80003800200 */
[----:B------:R-:W-:Y:S05]  /*a110*/  @!P6 BRA `(.L_x_4906) ;  /* 0x000000000008e947 */ /* 0x000fea0003800000 */
[----:B------:R0:W-:Y:S04]  /*a120*/  REDG.E.ADD.F32.FTZ.RN.STRONG.GPU desc[UR28][R64.64+0xf00], R183 ;  /* 0x000f00b7400079a6 */ /* 0x0001e8000c12f31c */
[----:B-1----:R0:W-:Y:S02]  /*a130*/  REDG.E.ADD.F32.FTZ.RN.STRONG.GPU desc[UR28][R66.64+0xf00], R3 ;  /* 0x000f0003420079a6 */ /* 0x0021e4000c12f31c */
.L_x_4906:
[----:B------:R-:W-:Y:S05]  /*a140*/  BSYNC.RECONVERGENT B0 ;  /* 0x0000000000007941 */ /* 0x000fea0003800200 */
.L_x_4905:
        /* <DEDUP_REMOVED lines=15> */
[----:B------:R-:W-:Y:S01]  /*a240*/  FFMA.FTZ R25, R2, R78, R25 ;  /* 0x0000004e02197223 */ /* 0x000fe20000010019 */
        /* <DEDUP_REMOVED lines=17> */
[----:B------:R-:W-:Y:S01]  /*a360*/  FFMA.FTZ R28, R3, R79, R28 ;  /* 0x0000004f031c7223 */ /* 0x000fe2000001001c */
[----:B------:R-:W-:Y:S01]  /*a370*/  FFMA.FTZ R6, R96, R3, R189 ;  /* 0x0000000360067223 */ /* 0x000fe200000100bd */
[-C--:B------:R-:W-:Y:S01]  /*a380*/  FMUL.FTZ R5, R12, R191.reuse ;  /* 0x000000bf0c057220 */ /* 0x080fe20000410000 */
[----:B------:R-:W-:Y:S01]  /*a390*/  FMUL.FTZ R3, R21, R192 ;  /* 0x000000c015037220 */ /* 0x000fe20000410000 */
[----:B------:R-:W-:Y:S01]  /*a3a0*/  FFMA.FTZ R29, R2, R82, R29 ;  /* 0x00000052021d7223 */ /* 0x000fe2000001001d */
[----:B------:R-:W-:Y:S01]  /*a3b0*/  FFMA.FTZ R9, R97, R2, R190 ;  /* 0x0000000261097223 */ /* 0x000fe200000100be */
[C---:B------:R-:W-:Y:S01]  /*a3c0*/  FMUL.FTZ R191, R21.reuse, R191 ;  /* 0x000000bf15bf7220 */ /* 0x040fe20000410000 */
[----:B------:R-:W-:Y:S01]  /*a3d0*/  FMUL.FTZ R2, R21, R193 ;  /* 0x000000c115027220 */ /* 0x000fe20000410000 */
[----:B------:R-:W-:Y:S01]  /*a3e0*/  FADD.FTZ R52, R7, R52 ;  /* 0x0000003407347221 */ /* 0x000fe20000010000 */
[----:B------:R-:W-:Y:S01]  /*a3f0*/  ISETP.NE.AND P3, PT, R147, RZ, PT ;  /* 0x000000ff9300720c */ /* 0x000fe20003f65270 */
[----:B------:R-:W-:Y:S01]  /*a400*/  FFMA.FTZ R27, R4, R80, R27 ;  /* 0x00000050041b7223 */ /* 0x000fe2000001001b */
        /* <DEDUP_REMOVED lines=12> */
[----:B------:R-:W-:Y:S01]  /*a4d0*/  FFMA.FTZ R30, R5, R81, R30 ;  /* 0x00000051051e7223 */ /* 0x000fe2000001001e */
        /* <DEDUP_REMOVED lines=8> */
[----:B------:R-:W-:Y:S01]  /*a560*/  FFMA.FTZ R33, R6, R86, R33 ;  /* 0x0000005606217223 */ /* 0x000fe20000010021 */
[----:B------:R-:W-:Y:S01]  /*a570*/  FFMA.FTZ R9, R101, R6, R178 ;  /* 0x0000000665097223 */ /* 0x000fe200000100b2 */
[----:B------:R-:W-:Y:S01]  /*a580*/  FADD.FTZ R50, R7, R50 ;  /* 0x0000003207327221 */ /* 0x000fe20000010000 */
[----:B------:R-:W-:Y:S01]  /*a590*/  FMUL.FTZ R180, R180, R3 ;  /* 0x00000003b4b47220 */ /* 0x000fe20000410000 */
[----:B------:R-:W-:Y:S01]  /*a5a0*/  FFMA.FTZ R34, R5, R85, R34 ;  /* 0x0000005505227223 */ /* 0x000fe20000010022 */
        /* <DEDUP_REMOVED lines=8> */
[----:B------:R-:W-:Y:S01]  /*a630*/  FFMA.FTZ R32, R7, R83, R32 ;  /* 0x0000005307207223 */ /* 0x000fe20000010020 */
        /* <DEDUP_REMOVED lines=42> */
.L_x_4908:
[----:B------:R-:W-:Y:S05]  /*a8e0*/  BSYNC.RECONVERGENT B0 ;  /* 0x0000000000007941 */ /* 0x000fea0003800200 */
.L_x_4907:
[----:B------:R-:W-:-:S04]  /*a8f0*/  UIADD3 UR7, UPT, UPT, UR7, 0x1, URZ ;  /* 0x0000000107077890 */ /* 0x000fc8000fffe0ff */
[----:B------:R-:W-:-:S09]  /*a900*/  UISETP.GE.AND UP0, UPT, UR7, UR52, UPT ;  /* 0x000000340700728c */ /* 0x000fd2000bf06270 */
[----:B------:R-:W-:Y:S05]  /*a910*/  BRA.U !UP0, `(.L_x_4909) ;  /* 0xffffffc108e47547 */ /* 0x000fea000b83ffff */
.L_x_4864:
[----:B------:R-:W-:Y:S01]  /*a920*/  BAR.SYNC.DEFER_BLOCKING 0x0 ;  /* 0x0000000000007b1d */ /* 0x000fe20000010000 */
[C---:B------:R-:W-:Y:S01]  /*a930*/  SHF.L.U32 R2, R166.reuse, 0x2, RZ ;  /* 0x00000002a6027819 */ /* 0x040fe200000006ff */
[----:B------:R-:W-:Y:S01]  /*a940*/  HFMA2 R0, -RZ, RZ, 0, 0 ;  /* 0x00000000ff007431 */ /* 0x000fe200000001ff */
[----:B------:R-:W-:Y:S02]  /*a950*/  ISETP.GE.AND P2, PT, R166, UR25, PT ;  /* 0x00000019a6007c0c */ /* 0x000fe4000bf46270 */
[----:B------:R-:W-:Y:S02]  /*a960*/  CS2R R4, SRZ ;  /* 0x0000000000047805 */ /* 0x000fe4000001ff00 */
[----:B------:R-:W-:Y:S02]  /*a970*/  ISETP.GE.AND P3, PT, R162, UR25, PT ;  /* 0x00000019a2007c0c */ /* 0x000fe4000bf66270 */
[----:B------:R-:W-:Y:S02]  /*a980*/  ISETP.GE.AND P4, PT, R161, UR25, PT ;  /* 0x00000019a1007c0c */ /* 0x000fe4000bf86270 */
[----:B------:R-:W-:-:S02]  /*a990*/  ISETP.GE.AND P5, PT, R160, UR25, PT ;  /* 0x00000019a0007c0c */ /* 0x000fc4000bfa6270 */
[----:B------:R-:W-:Y:S02]  /*a9a0*/  CS2R R6, SRZ ;  /* 0x0000000000067805 */ /* 0x000fe4000001ff00 */
[----:B------:R-:W-:Y:S02]  /*a9b0*/  IADD3 R2, P0, PT, R2, UR17, RZ ;  /* 0x0000001102027c10 */ /* 0x000fe4000ff1e0ff */
[----:B------:R-:W-:Y:S02]  /*a9c0*/  ISETP.GE.AND P6, PT, R159, UR25, PT ;  /* 0x000000199f007c0c */ /* 0x000fe4000bfc6270 */
[----:B------:R-:W-:Y:S02]  /*a9d0*/  CS2R R8, SRZ ;  /* 0x0000000000087805 */ /* 0x000fe4000001ff00 */
[----:B-1----:R-:W-:Y:S02]  /*a9e0*/  IADD3.X R3, PT, PT, RZ, UR21, RZ, P0, !PT ;  /* 0x00000015ff037c10 */ /* 0x002fe400087fe4ff */
[----:B0-----:R-:W-:-:S02]  /*a9f0*/  CS2R R10, SRZ ;  /* 0x00000000000a7805 */ /* 0x001fc4000001ff00 */
[----:B------:R-:W-:Y:S02]  /*aa00*/  ISETP.GE.AND P0, PT, R158, UR25, PT ;  /* 0x000000199e007c0c */ /* 0x000fe4000bf06270 */
[----:B------:R-:W-:Y:S02]  /*aa10*/  CS2R R12, SRZ ;  /* 0x00000000000c7805 */ /* 0x000fe4000001ff00 */
[----:B------:R-:W-:Y:S02]  /*aa20*/  CS2R R14, SRZ ;  /* 0x00000000000e7805 */ /* 0x000fe4000001ff00 */
[----:B------:R-:W-:Y:S02]  /*aa30*/  CS2R R16, SRZ ;  /* 0x0000000000107805 */ /* 0x000fe4000001ff00 */
[----:B------:R-:W-:Y:S01]  /*aa40*/  MOV R19, RZ ;  /* 0x000000ff00137202 */ /* 0x000fe20000000f00 */
[----:B------:R-:W0:Y:S01]  /*aa50*/  LDCU.64 UR14, c[0x0][0x4f8] ;  /* 0x00009f00ff0e77ac */ /* 0x000e220008000a00 */
[----:B------:R-:W3:Y:S01]  /*aa60*/  @!P2 LDG.E R5, desc[UR28][R2.64] ;  /* 0x0000001c0205a981 */ /* 0x000ee2000c1e1900 */
[----:B------:R-:W-:Y:S01]  /*aa70*/  ISETP.GE.AND P2, PT, R157, UR25, PT ;  /* 0x000000199d007c0c */ /* 0x000fe2000bf46270 */
[----:B------:R-:W1:Y:S02]  /*aa80*/  LDCU.64 UR32, c[0x0][0x500] ;  /* 0x0000a000ff2077ac */ /* 0x000e640008000a00 */
[----:B------:R-:W5:Y:S01]  /*aa90*/  @!P3 LDG.E R0, desc[UR28][R2.64+0x80] ;  /* 0x0000801c0200b981 */ /* 0x000f62000c1e1900 */
        /* <DEDUP_REMOVED lines=35> */
[----:B------:R-:W-:Y:S02]  /*acd0*/  UIADD3 UR16, UP1, UPT, UR16, -0x1000, URZ ;  /* 0xfffff00010107890 */ /* 0x000fe4000ff3e0ff */
[----:B------:R-:W-:-:S02]  /*ace0*/  UIADD3 UR17, UP2, UPT, UR17, -0x1000, URZ ;  /* 0xfffff00011117890 */ /* 0x000fc4000ff5e0ff */
[----:B------:R-:W-:Y:S02]  /*acf0*/  UIADD3.X UR23, UPT, UPT, UR23, -0x1, URZ, UP3, !UPT ;  /* 0xffffffff17177890 */ /* 0x000fe40009ffe4ff */
[----:B------:R-:W-:Y:S02]  /*ad00*/  UIADD3.X UR11, UPT, UPT, UR11, -0x1, URZ, UP1, !UPT ;  /* 0xffffffff0b0b7890 */ /* 0x000fe40008ffe4ff */
[----:B------:R-:W-:Y:S01]  /*ad10*/  UIADD3.X UR21, UPT, UPT, UR21, -0x1, URZ, UP2, !UPT ;  /* 0xffffffff15157890 */ /* 0x000fe200097fe4ff */
        /* <DEDUP_REMOVED lines=23> */
[----:B-1----:R-:W-:Y:S01]  /*ae90*/  FADD.FTZ R0, R0, UR6 ;  /* 0x0000000600007e21 */ /* 0x002fe20008010000 */
[----:B--2---:R-:W-:-:S04]  /*aea0*/  FADD.FTZ R8, R2, UR6 ;  /* 0x0000000602087e21 */ /* 0x004fc80008010000 */
[----:B------:R-:W-:Y:S01]  /*aeb0*/  FSETP.GTU.FTZ.AND P5, PT, R0, 20, PT ;  /* 0x41a000000000780b */ /* 0x000fe20003fbc000 */
[----:B---3--:R-:W-:Y:S01]  /*aec0*/  FADD.FTZ R9, R3, UR6 ;  /* 0x0000000603097e21 */ /* 0x008fe20008010000 */
[----:B------:R-:W-:Y:S01]  /*aed0*/  FSETP.GTU.FTZ.AND P2, PT, R8, 20, PT ;  /* 0x41a000000800780b */ /* 0x000fe20003f5c000 */
[----:B----4-:R-:W-:-:S03]  /*aee0*/  FADD.FTZ R10, R4, UR6 ;  /* 0x00000006040a7e21 */ /* 0x010fc60008010000 */
[----:B------:R-:W-:Y:S01]  /*aef0*/  FSETP.GTU.FTZ.AND P4, PT, R9, 20, PT ;  /* 0x41a000000900780b */ /* 0x000fe20003f9c000 */
[----:B-----5:R-:W-:Y:S01]  /*af00*/  FADD.FTZ R5, R5, UR6 ;  /* 0x0000000605057e21 */ /* 0x020fe20008010000 */
[----:B------:R-:W-:-:S05]  /*af10*/  FSETP.GTU.FTZ.AND P3, PT, R10, 20, PT ;  /* 0x41a000000a00780b */ /* 0x000fca0003f7c000 */
[----:B------:R-:W-:Y:S01]  /*af20*/  @!P5 FMUL.FTZ R2, R0, -1.4426950216293334961 ;  /* 0xbfb8aa3b0002d820 */ /* 0x000fe20000410000 */
[----:B0-----:R-:W-:Y:S01]  /*af30*/  FADD.FTZ R11, R6, UR6 ;  /* 0x00000006060b7e21 */ /* 0x001fe20008010000 */
[----:B------:R-:W0:Y:S01]  /*af40*/  LDS R0, [R116+0x18] ;  /* 0x0000180074007984 */ /* 0x000e220000000800 */
[----:B------:R-:W-:Y:S01]  /*af50*/  @!P2 FMUL.FTZ R3, R8, -1.4426950216293334961 ;  /* 0xbfb8aa3b0803a820 */ /* 0x000fe20000410000 */
[----:B------:R1:W2:Y:S01]  /*af60*/  @!P5 MUFU.EX2 R7, R2 ;  /* 0x000000020007d308 */ /* 0x0002a20000000800 */
[----:B------:R-:W-:Y:S01]  /*af70*/  FSETP.GTU.FTZ.AND P0, PT, R5, 20, PT ;  /* 0x41a000000500780b */ /* 0x000fe20003f1c000 */
[----:B------:R-:W-:Y:S01]  /*af80*/  @!P4 FMUL.FTZ R4, R9, -1.4426950216293334961 ;  /* 0xbfb8aa3b0904c820 */ /* 0x000fe20000410000 */
[----:B------:R-:W-:Y:S01]  /*af90*/  FSETP.GTU.FTZ.AND P6, PT, R11, 20, PT ;  /* 0x41a000000b00780b */ /* 0x000fe20003fdc000 */
[----:B------:R-:W-:-:S04]  /*afa0*/  @!P3 FMUL.FTZ R9, R10, -1.4426950216293334961 ;  /* 0xbfb8aa3b0a09b820 */ /* 0x000fc80000410000 */
[----:B------:R3:W4:Y:S01]  /*afb0*/  @!P2 MUFU.EX2 R8, R3 ;  /* 0x000000030008a308 */ /* 0x0007220000000800 */
[----:B-1----:R-:W1:Y:S05]  /*afc0*/  LDS R2, [R115+0x1c] ;  /* 0x00001c0073027984 */ /* 0x002e6a0000000800 */
[----:B------:R-:W-:Y:S02]  /*afd0*/  @!P0 FMUL.FTZ R10, R5, -1.4426950216293334961 ;  /* 0xbfb8aa3b050a8820 */ /* 0x000fe40000410000 */
[----:B------:R5:W0:Y:S01]  /*afe0*/  @!P4 MUFU.EX2 R6, R4 ;  /* 0x000000040006c308 */ /* 0x000a220000000800 */
[----:B---3--:R-:W3:Y:S01]  /*aff0*/  LDS R3, [R114+0x20] ;  /* 0x0000200072037984 */ /* 0x008ee20000000800 */
[----:B--2---:R-:W-:Y:S01]  /*b000*/  @!P5 FADD.FTZ R7, R7, 1 ;  /* 0x3f8000000707d421 */ /* 0x004fe20000010000 */
[----:B------:R-:W-:-:S02]  /*b010*/  @!P6 FMUL.FTZ R11, R11, -1.4426950216293334961 ;  /* 0xbfb8aa3b0b0be820 */ /* 0x000fc40000410000 */
[----:B------:R-:W2:Y:S03]  /*b020*/  LDS R5, [R112+0x28] ;  /* 0x0000280070057984 */ /* 0x000ea60000000800 */
[----:B------:R-:W1:Y:S01]  /*b030*/  @!P3 MUFU.EX2 R9, R9 ;  /* 0x000000090009b308 */ /* 0x000e620000000800 */
[----:B-----5:R-:W5:Y:S01]  /*b040*/  LDS R4, [R113+0x24] ;  /* 0x0000240071047984 */ /* 0x020f620000000800 */
[----:B----4-:R-:W-:-:S06]  /*b050*/  @!P2 FADD.FTZ R8, R8, 1 ;  /* 0x3f8000000808a421 */ /* 0x010fcc0000010000 */
[----:B------:R-:W4:Y:S01]  /*b060*/  @!P5 MUFU.RCP R12, R7 ;  /* 0x00000007000cd308 */ /* 0x000f220000001000 */
[----:B0-----:R-:W-:Y:S01]  /*b070*/  @!P4 FADD.FTZ R6, R6, 1 ;  /* 0x3f8000000606c421 */ /* 0x001fe20000010000 */
[----:B------:R-:W-:-:S06]  /*b080*/  FADD.FTZ R0, R0, UR6 ;  /* 0x0000000600007e21 */ /* 0x000fcc0008010000 */
[----:B------:R-:W0:Y:S01]  /*b090*/  @!P2 MUFU.RCP R13, R8 ;  /* 0x00000008000da308 */ /* 0x000e220000001000 */
[----:B-1----:R-:W-:-:S07]  /*b0a0*/  @!P3 FADD.FTZ R9, R9, 1 ;  /* 0x3f8000000909b421 */ /* 0x002fce0000010000 */
[----:B------:R-:W1:Y:S01]  /*b0b0*/  @!P4 MUFU.RCP R6, R6 ;  /* 0x000000060006c308 */ /* 0x000e620000001000 */
[----:B----4-:R-:W-:Y:S01]  /*b0c0*/  @!P5 FMUL.FTZ R39, R39, R12 ;  /* 0x0000000c2727d220 */ /* 0x010fe20000410000 */
[----:B------:R-:W-:Y:S01]  /*b0d0*/  FADD.FTZ R7, R2, UR6 ;  /* 0x0000000602077e21 */ /* 0x000fe20008010000 */
[----:B------:R-:W-:-:S05]  /*b0e0*/  FSETP.GTU.FTZ.AND P5, PT, R0, 20, PT ;  /* 0x41a000000000780b */ /* 0x000fca0003fbc000 */
[----:B------:R-:W4:Y:S01]  /*b0f0*/  @!P3 MUFU.RCP R9, R9 ;  /* 0x000000090009b308 */ /* 0x000f220000001000 */
[----:B---3--:R-:W-:Y:S01]  /*b100*/  FADD.FTZ R3, R3, UR6 ;  /* 0x0000000603037e21 */ /* 0x008fe20008010000 */
[----:B0-----:R-:W-:Y:S01]  /*b110*/  @!P2 FMUL.FTZ R40, R40, R13 ;  /* 0x0000000d2828a220 */ /* 0x001fe20000410000 */
[----:B------:R-:W-:Y:S01]  /*b120*/  FSETP.GTU.FTZ.AND P2, PT, R7, 20, PT ;  /* 0x41a000000700780b */ /* 0x000fe20003f5c000 */
[----:B--2---:R-:W-:-:S04]  /*b130*/  FADD.FTZ R13, R5, UR6 ;  /* 0x00000006050d7e21 */ /* 0x004fc80008010000 */
[----:B------:R-:W0:Y:S01]  /*b140*/  @!P0 MUFU.EX2 R10, R10 ;  /* 0x0000000a000a8308 */ /* 0x000e220000000800 */
[----:B-----5:R-:W-:Y:S01]  /*b150*/  FADD.FTZ R12, R4, UR6 ;  /* 0x00000006040c7e21 */ /* 0x020fe20008010000 */
[----:B-1----:R-:W-:Y:S01]  /*b160*/  @!P4 FMUL.FTZ R41, R41, R6 ;  /* 0x000000062929c220 */ /* 0x002fe20000410000 */
[----:B------:R-:W-:Y:S01]  /*b170*/  FSETP.GTU.FTZ.AND P4, PT, R3, 20, PT ;  /* 0x41a000000300780b */ /* 0x000fe20003f9c000 */
[----:B------:R-:W-:Y:S02]  /*b180*/  @!P5 FMUL.FTZ R2, R0, -1.4426950216293334961 ;  /* 0xbfb8aa3b0002d820 */ /* 0x000fe40000410000 */
[----:B------:R-:W1:Y:S02]  /*b190*/  LDS R0, [R111+0x2c] ;  /* 0x00002c006f007984 */ /* 0x000e640000000800 */
[----:B------:R-:W-:Y:S01]  /*b1a0*/  @!P2 FMUL.FTZ R4, R7, -1.4426950216293334961 ;  /* 0xbfb8aa3b0704a820 */ /* 0x000fe20000410000 */
[----:B----4-:R-:W-:Y:S01]  /*b1b0*/  @!P3 FMUL.FTZ R42, R42, R9 ;  /* 0x000000092a2ab220 */ /* 0x010fe20000410000 */
[----:B------:R-:W-:Y:S01]  /*b1c0*/  FSETP.GTU.FTZ.AND P3, PT, R12, 20, PT ;  /* 0x41a000000c00780b */ /* 0x000fe20003f7c000 */
[----:B------:R2:W3:Y:S05]  /*b1d0*/  @!P5 MUFU.EX2 R6, R2 ;  /* 0x000000020006d308 */ /* 0x0004ea0000000800 */
[----:B------:R-:W-:Y:S01]  /*b1e0*/  @!P4 FMUL.FTZ R5, R3, -1.4426950216293334961 ;  /* 0xbfb8aa3b0305c820 */ /* 0x000fe20000410000 */
[----:B0-----:R-:W-:Y:S01]  /*b1f0*/  @!P0 FADD.FTZ R10, R10, 1 ;  /* 0x3f8000000a0a8421 */ /* 0x001fe20000010000 */
[----:B------:R-:W0:Y:S01]  /*b200*/  LDS R3, [R109+0x34] ;  /* 0x000034006d037984 */ /* 0x000e220000000800 */
[----:B------:R4:W5:Y:S03]  /*b210*/  @!P2 MUFU.EX2 R7, R4 ;  /* 0x000000040007a308 */ /* 0x0009660000000800 */
[----:B--2---:R-:W2:Y:S01]  /*b220*/  LDS R2, [R110+0x30] ;  /* 0x000030006e027984 */ /* 0x004ea20000000800 */
[----:B------:R-:W-:-:S04]  /*b230*/  @!P3 FMUL.FTZ R9, R12, -1.4426950216293334961 ;  /* 0xbfb8aa3b0c09b820 */ /* 0x000fc80000410000 */
[----:B------:R5:W1:Y:S01]  /*b240*/  @!P4 MUFU.EX2 R8, R5 ;  /* 0x000000050008c308 */ /* 0x000a620000000800 */
[----:B----4-:R-:W4:Y:S01]  /*b250*/  LDS R4, [R108+0x38] ;  /* 0x000038006c047984 */ /* 0x010f220000000800 */
[----:B---3--:R-:W-:-:S06]  /*b260*/  @!P5 FADD.FTZ R6, R6, 1 ;  /* 0x3f8000000606d421 */ /* 0x008fcc0000010000 */
[----:B------:R-:W3:Y:S01]  /*b270*/  @!P6 MUFU.EX2 R11, R11 ;  /* 0x0000000b000be308 */ /* 0x000ee20000000800 */
[----:B-----5:R-:W5:Y:S01]  /*b280*/  LDS R5, [R107+0x3c] ;  /* 0x00003c006b057984 */ /* 0x020f620000000800 */
[----:B------:R-:W-:Y:S01]  /*b290*/  @!P2 FADD.FTZ R7, R7, 1 ;  /* 0x3f8000000707a421 */ /* 0x000fe20000010000 */
[----:B------:R-:W-:Y:S01]  /*b2a0*/  BAR.SYNC.DEFER_BLOCKING 0x0 ;  /* 0x0000000000007b1d */ /* 0x000fe20000010000 */
[----:B-1----:R-:W-:-:S05]  /*b2b0*/  @!P4 FADD.FTZ R8, R8, 1 ;  /* 0x3f8000000808c421 */ /* 0x002fca0000010000 */
[----:B------:R-:W1:Y:S01]  /*b2c0*/  @!P3 MUFU.EX2 R9, R9 ;  /* 0x000000090009b308 */ /* 0x000e620000000800 */
[----:B------:R-:W-:Y:S01]  /*b2d0*/  FADD.FTZ R0, R0, UR6 ;  /* 0x0000000600007e21 */ /* 0x000fe20008010000 */
[----:B---3--:R-:W-:-:S06]  /*b2e0*/  @!P6 FADD.FTZ R11, R11, 1 ;  /* 0x3f8000000b0be421 */ /* 0x008fcc0000010000 */
[----:B------:R-:W3:Y:S01]  /*b2f0*/  @!P0 MUFU.RCP R10, R10 ;  /* 0x0000000a000a8308 */ /* 0x000ee20000001000 */
[----:B0-----:R-:W-:-:S07]  /*b300*/  FADD.FTZ R3, R3, UR6 ;  /* 0x0000000603037e21 */ /* 0x001fce0008010000 */
[----:B------:R-:W0:Y:S01]  /*b310*/  @!P5 MUFU.RCP R6, R6 ;  /* 0x000000060006d308 */ /* 0x000e220000001000 */
[----:B-1----:R-:W-:Y:S01]  /*b320*/  @!P3 FADD.FTZ R9, R9, 1 ;  /* 0x3f8000000909b421 */ /* 0x002fe20000010000 */
[----:B------:R-:W-:Y:S01]  /*b330*/  STS [R128], R38 ;  /* 0x0000002680007388 */ /* 0x000fe20000000800 */
[----:B--2---:R-:W-:-:S03]  /*b340*/  FADD.FTZ R2, R2, UR6 ;  /* 0x0000000602027e21 */ /* 0x004fc60008010000 */
[----:B------:R-:W-:Y:S01]  /*b350*/  STS [R127+0x4], R37 ;  /* 0x000004257f007388 */ /* 0x000fe20000000800 */
[----:B----4-:R-:W-:Y:S01]  /*b360*/  FADD.FTZ R4, R4, UR6 ;  /* 0x0000000604047e21 */ /* 0x010fe20008010000 */
[----:B------:R-:W1:Y:S01]  /*b370*/  @!P6 MUFU.RCP R11, R11 ;  /* 0x0000000b000be308 */ /* 0x000e620000001000 */
[----:B---3--:R-:W-:Y:S01]  /*b380*/  @!P0 FMUL.FTZ R43, R43, R10 ;  /* 0x0000000a2b2b8220 */ /* 0x008fe20000410000 */
[----:B------:R-:W-:Y:S01]  /*b390*/  STS [R126+0x8], R36 ;  /* 0x000008247e007388 */ /* 0x000fe20000000800 */
[----:B------:R-:W-:-:S03]  /*b3a0*/  FSETP.GTU.FTZ.AND P0, PT, R13, 20, PT ;  /* 0x41a000000d00780b */ /* 0x000fc60003f1c000 */
[----:B------:R-:W-:Y:S01]  /*b3b0*/  STS [R119+0xc], R35 ;  /* 0x00000c2377007388 */ /* 0x000fe20000000800 */
[----:B-----5:R-:W-:Y:S01]  /*b3c0*/  FADD.FTZ R5, R5, UR6 ;  /* 0x0000000605057e21 */ /* 0x020fe20008010000 */
[----:B------:R-:W2:Y:S01]  /*b3d0*/  @!P2 MUFU.RCP R7, R7 ;  /* 0x000000070007a308 */ /* 0x000ea20000001000 */
[----:B0-----:R-:W-:Y:S01]  /*b3e0*/  @!P5 FMUL.FTZ R45, R45, R6 ;  /* 0x000000062d2dd220 */ /* 0x001fe20000410000 */
[----:B------:R-:W-:Y:S01]  /*b3f0*/  STS [R118+0x10], R34 ;  /* 0x0000102276007388 */ /* 0x000fe20000000800 */
[----:B------:R-:W-:Y:S01]  /*b400*/  IMAD.U32 R6, RZ, RZ, UR25 ;  /* 0x00000019ff067e24 */ /* 0x000fe2000f8e00ff */
[----:B------:R-:W-:Y:S02]  /*b410*/  FSETP.GTU.FTZ.AND P5, PT, R2, 20, PT ;  /* 0x41a000000200780b */ /* 0x000fe40003fbc000 */
[----:B------:R-:W-:Y:S02]  /*b420*/  STS [R117+0x14], R33 ;  /* 0x0000142175007388 */ /* 0x000fe40000000800 */
[----:B------:R-:W0:Y:S01]  /*b430*/  @!P3 MUFU.RCP R9, R9 ;  /* 0x000000090009b308 */ /* 0x000e220000001000 */
[----:B------:R-:W-:Y:S01]  /*b440*/  @!P0 FMUL.FTZ R10, R13, -1.4426950216293334961 ;  /* 0xbfb8aa3b0d0a8820 */ /* 0x000fe20000410000 */
[----:B------:R-:W-:Y:S01]  /*b450*/  STS [R116+0x18], R32 ;  /* 0x0000182074007388 */ /* 0x000fe20000000800 */
[----:B-1----:R-:W-:Y:S01]  /*b460*/  @!P6 FMUL.FTZ R44, R44, R11 ;  /* 0x0000000b2c2ce220 */ /* 0x002fe20000410000 */
[----:B------:R-:W-:-:S02]  /*b470*/  FSETP.GTU.FTZ.AND P6, PT, R0, 20, PT ;  /* 0x41a000000000780b */ /* 0x000fc40003fdc000 */
[----:B------:R-:W-:Y:S02]  /*b480*/  STS [R115+0x1c], R31 ;  /* 0x00001c1f73007388 */ /* 0x000fe40000000800 */
[----:B------:R-:W1:Y:S01]  /*b490*/  @!P4 MUFU.RCP R8, R8 ;  /* 0x000000080008c308 */ /* 0x000e620000001000 */
[----:B--2---:R-:W-:Y:S01]  /*b4a0*/  @!P2 FMUL.FTZ R46, R46, R7 ;  /* 0x000000072e2ea220 */ /* 0x004fe20000410000 */
[----:B------:R-:W-:Y:S01]  /*b4b0*/  STS [R114+0x20], R30 ;  /* 0x0000201e72007388 */ /* 0x000fe20000000800 */
[----:B------:R-:W-:Y:S01]  /*b4c0*/  FSETP.GTU.FTZ.AND P2, PT, R3, 20, PT ;  /* 0x41a000000300780b */ /* 0x000fe20003f5c000 */
[----:B------:R-:W-:Y:S02]  /*b4d0*/  @!P5 FMUL.FTZ R2, R2, -1.4426950216293334961 ;  /* 0xbfb8aa3b0202d820 */ /* 0x000fe40000410000 */
[----:B------:R-:W-:Y:S02]  /*b4e0*/  STS [R113+0x24], R29 ;  /* 0x0000241d71007388 */ /* 0x000fe40000000800 */
[----:B------:R-:W2:Y:S01]  /*b4f0*/  @!P0 MUFU.EX2 R10, R10 ;  /* 0x0000000a000a8308 */ /* 0x000ea20000000800 */
[----:B0-----:R-:W-:Y:S01]  /*b500*/  @!P3 FMUL.FTZ R48, R48, R9 ;  /* 0x000000093030b220 */ /* 0x001fe20000410000 */
[----:B------:R-:W-:Y:S01]  /*b510*/  STS [R112+0x28], R28 ;  /* 0x0000281c70007388 */ /* 0x000fe20000000800 */
[----:B------:R-:W-:Y:S01]  /*b520*/  FSETP.GTU.FTZ.AND P3, PT, R5, 20, PT ;  /* 0x41a000000500780b */ /* 0x000fe20003f7c000 */
[----:B------:R-:W-:-:S02]  /*b530*/  @!P6 FMUL.FTZ R0, R0, -1.4426950216293334961 ;  /* 0xbfb8aa3b0000e820 */ /* 0x000fc40000410000 */
[----:B------:R-:W-:Y:S02]  /*b540*/  STS [R111+0x2c], R27 ;  /* 0x00002c1b6f007388 */ /* 0x000fe40000000800 */
[----:B------:R-:W-:Y:S01]  /*b550*/  @!P2 FMUL.FTZ R3, R3, -1.4426950216293334961 ;  /* 0xbfb8aa3b0303a820 */ /* 0x000fe20000410000 */
[----:B-1----:R-:W-:Y:S01]  /*b560*/  @!P4 FMUL.FTZ R47, R47, R8 ;  /* 0x000000082f2fc220 */ /* 0x002fe20000410000 */
[----:B------:R-:W-:Y:S01]  /*b570*/  STS [R110+0x30], R26 ;  /* 0x0000301a6e007388 */ /* 0x000fe20000000800 */
[----:B------:R-:W-:Y:S01]  /*b580*/  FSETP.GTU.FTZ.AND P4, PT, R4, 20, PT ;  /* 0x41a000000400780b */ /* 0x000fe20003f9c000 */
[----:B------:R-:W0:Y:S02]  /*b590*/  @!P5 MUFU.EX2 R2, R2 ;  /* 0x000000020002d308 */ /* 0x000e240000000800 */
[----:B------:R-:W-:Y:S02]  /*b5a0*/  STS [R109+0x34], R25 ;  /* 0x000034196d007388 */ /* 0x000fe40000000800 */
[----:B------:R-:W-:Y:S01]  /*b5b0*/  @!P3 FMUL.FTZ R5, R5, -1.4426950216293334961 ;  /* 0xbfb8aa3b0505b820 */ /* 0x000fe20000410000 */
[----:B--2---:R-:W-:Y:S01]  /*b5c0*/  @!P0 FADD.FTZ R10, R10, 1 ;  /* 0x3f8000000a0a8421 */ /* 0x004fe20000010000 */
[----:B------:R-:W-:Y:S02]  /*b5d0*/  STS [R108+0x38], R24 ;  /* 0x000038186c007388 */ /* 0x000fe40000000800 */
[----:B------:R-:W1:Y:S02]  /*b5e0*/  @!P2 MUFU.EX2 R3, R3 ;  /* 0x000000030003a308 */ /* 0x000e640000000800 */
[----:B------:R-:W-:Y:S01]  /*b5f0*/  STS [R107+0x3c], R23 ;  /* 0x00003c176b007388 */ /* 0x000fe20000000800 */
[----:B------:R-:W-:-:S03]  /*b600*/  NOP ;  /* 0x0000000000007918 */ /* 0x000fc60000000000 */
[----:B------:R-:W-:Y:S01]  /*b610*/  LDS R7, [R146] ;  /* 0x0000000092077984 */ /* 0x000fe20000000800 */
[----:B------:R-:W-:Y:S01]  /*b620*/  @!P4 FMUL.FTZ R4, R4, -1.4426950216293334961 ;  /* 0xbfb8aa3b0404c820 */ /* 0x000fe20000410000 */
[----:B------:R-:W2:Y:S01]  /*b630*/  @!P6 MUFU.EX2 R0, R0 ;  /* 0x000000000000e308 */ /* 0x000ea20000000800 */
[----:B0-----:R-:W-:Y:S01]  /*b640*/  @!P5 FADD.FTZ R2, R2, 1 ;  /* 0x3f8000000202d421 */ /* 0x001fe20000010000 */
[----:B------:R-:W-:Y:S04]  /*b650*/  LDS R9, [R145+0x80] ;  /* 0x0000800091097984 */ /* 0x000fe80000000800 */
[----:B------:R-:W-:Y:S01]  /*b660*/  LDS R11, [R144+0x100] ;  /* 0x00010000900b7984 */ /* 0x000fe20000000800 */
[----:B-1----:R-:W-:Y:S01]  /*b670*/  @!P2 FADD.FTZ R3, R3, 1 ;  /* 0x3f8000000303a421 */ /* 0x002fe20000010000 */
[----:B------:R-:W0:Y:S02]  /*b680*/  @!P4 MUFU.EX2 R4, R4 ;  /* 0x000000040004c308 */ /* 0x000e240000000800 */
[----:B------:R-:W-:Y:S04]  /*b690*/  LDS R13, [R143+0x180] ;  /* 0x000180008f0d7984 */ /* 0x000fe80000000800 */
[----:B------:R-:W-:Y:S02]  /*b6a0*/  LDS R15, [R142+0x200] ;  /* 0x000200008e0f7984 */ /* 0x000fe40000000800 */
[----:B------:R-:W1:Y:S01]  /*b6b0*/  @!P3 MUFU.EX2 R5, R5 ;  /* 0x000000050005b308 */ /* 0x000e620000000800 */
[----:B--2---:R-:W-:Y:S01]  /*b6c0*/  @!P6 FADD.FTZ R0, R0, 1 ;  /* 0x3f8000000000e421 */ /* 0x004fe20000010000 */
[----:B------:R-:W-:Y:S04]  /*b6d0*/  LDS R17, [R141+0x280] ;  /* 0x000280008d117984 */ /* 0x000fe80000000800 */
[----:B------:R-:W-:Y:S02]  /*b6e0*/  LDS R19, [R140+0x300] ;  /* 0x000300008c137984 */ /* 0x000fe40000000800 */
[----:B------:R-:W2:Y:S01]  /*b6f0*/  @!P0 MUFU.RCP R10, R10 ;  /* 0x0000000a000a8308 */ /* 0x000ea20000001000 */
        /* <DEDUP_REMOVED lines=8> */
[----:B--2---:R-:W-:Y:S01]  /*b780*/  @!P0 FMUL.FTZ R49, R49, R10 ;  /* 0x0000000a31318220 */ /* 0x004fe20000410000 */
[----:B------:R-:W-:Y:S04]  /*b790*/  LDS R29, [R135+0x580] ;  /* 0x00058000871d7984 */ /* 0x000fe80000000800 */
[----:B------:R-:W-:Y:S02]  /*b7a0*/  LDS R31, [R134+0x600] ;  /* 0x00060000861f7984 */ /* 0x000fe40000000800 */
[----:B------:R-:W2:Y:S01]  /*b7b0*/  @!P4 MUFU.RCP R4, R4 ;  /* 0x000000040004c308 */ /* 0x000ea20000001000 */
[----:B0-----:R-:W-:Y:S01]  /*b7c0*/  @!P2 FMUL.FTZ R52, R52, R3 ;  /* 0x000000033434a220 */ /* 0x001fe20000410000 */
[----:B------:R-:W-:Y:S04]  /*b7d0*/  LDS R33, [R131+0x680] ;  /* 0x0006800083217984 */ /* 0x000fe80000000800 */
[----:B------:R-:W-:Y:S02]  /*b7e0*/  LDS R35, [R130+0x700] ;  /* 0x0007000082237984 */ /* 0x000fe40000000800 */
[----:B------:R0:W3:Y:S01]  /*b7f0*/  @!P6 MUFU.RCP R57, R0 ;  /* 0x000000000039e308 */ /* 0x0000e20000001000 */
[----:B-1----:R-:W-:Y:S01]  /*b800*/  @!P5 FMUL.FTZ R51, R51, R2 ;  /* 0x000000023333d220 */ /* 0x002fe20000410000 */
[----:B------:R-:W-:Y:S04]  /*b810*/  LDS R37, [R129+0x780] ;  /* 0x0007800081257984 */ /* 0x000fe80000000800 */
[----:B------:R-:W-:Y:S02]  /*b820*/  @!P1 STS [UR26+0x1080], R6 ;  /* 0x00108006ff009988 */ /* 0x000fe4000800081a */
[----:B------:R-:W1:Y:S01]  /*b830*/  @!P3 MUFU.RCP R5, R5 ;  /* 0x000000050005b308 */ /* 0x000e620000001000 */
[----:B------:R-:W-:Y:S01]  /*b840*/  BAR.SYNC.DEFER_BLOCKING 0x0 ;  /* 0x0000000000007b1d */ /* 0x000fe20000010000 */
[----:B0-----:R-:W-:Y:S01]  /*b850*/  IADD3 R0, P0, PT, R166, UR12, RZ ;  /* 0x0000000ca6007c10 */ /* 0x001fe2000ff1e0ff */
[----:B--2---:R-:W-:-:S03]  /*b860*/  @!P4 FMUL.FTZ R53, R53, R4 ;  /* 0x000000043535c220 */ /* 0x004fc60000410000 */
[----:B------:R-:W-:Y:S01]  /*b870*/  IADD3.X R3, PT, PT, RZ, UR7, RZ, P0, !PT ;  /* 0x00000007ff037c10 */ /* 0x000fe200087fe4ff */
[----:B------:R-:W0:Y:S01]  /*b880*/  LDCU.64 UR12, c[0x0][0x518] ;  /* 0x0000a300ff0c77ac */ /* 0x000e220008000a00 */
[----:B---3--:R-:W-:Y:S01]  /*b890*/  @!P6 FMUL.FTZ R50, R50, R57 ;  /* 0x000000393232e220 */ /* 0x008fe20000410000 */
[----:B------:R-:W-:-:S04]  /*b8a0*/  LEA R2, P6, R0, UR14, 0x2 ;  /* 0x0000000e00027c11 */ /* 0x000fc8000f8c10ff */
[----:B------:R-:W-:Y:S01]  /*b8b0*/  LEA.HI.X R3, R0, UR15, R3, 0x2, P6 ;  /* 0x0000000f00037c11 */ /* 0x000fe2000b0f1403 */
[----:B------:R-:W2:Y:S01]  /*b8c0*/  LDCU.64 UR14, c[0x0][0x520] ;  /* 0x0000a400ff0e77ac */ /* 0x000ea20008000a00 */
[----:B------:R-:W-:Y:S01]  /*b8d0*/  MOV R0, UR25 ;  /* 0x0000001900007c02 */ /* 0x000fe20008000f00 */
[----:B-1----:R-:W-:Y:S01]  /*b8e0*/  @!P3 FMUL.FTZ R54, R54, R5 ;  /* 0x000000053636b220 */ /* 0x002fe20000410000 */
[----:B------:R-:W1:Y:S01]  /*b8f0*/  LDS R55, [UR26+0x1080] ;  /* 0x0010801aff377984 */ /* 0x000e620008000800 */
[----:B0-----:R-:W-:-:S04]  /*b900*/  UIMAD.WIDE.U32 UR8, UR31, UR12, UR8 ;  /* 0x0000000c1f0872a5 */ /* 0x001fc8000f8e0008 */
[----:B------:R-:W-:Y:S01]  /*b910*/  UIMAD UR9, UR31, UR13, UR9 ;  /* 0x0000000d1f0972a4 */ /* 0x000fe2000f8e0209 */
[----:B------:R-:W0:Y:S03]  /*b920*/  LDCU.64 UR12, c[0x0][0x560] ;  /* 0x0000ac00ff0c77ac */ /* 0x000e260008000a00 */
        /* <DEDUP_REMOVED lines=63> */
[----:B------:R-:W-:Y:S01]  /*bd20*/  STS [R107+0x3c], R54 ;  /* 0x00003c366b007388 */ /* 0x000fe20000000800 */
[----:B------:R-:W-:-:S03]  /*bd30*/  NOP ;  /* 0x0000000000007918 */ /* 0x000fc60000000000 */
[----:B------:R-:W-:Y:S01]  /*bd40*/  LDS R5, [R146] ;  /* 0x0000000092057984 */ /* 0x000fe20000000800 */
[----:B--2---:R-:W-:-:S03]  /*bd50*/  FADD.FTZ R52, R51, R52 ;  /* 0x0000003433347221 */ /* 0x004fc60000010000 */
[----:B------:R-:W-:Y:S01]  /*bd60*/  LDS R145, [R145+0x80] ;  /* 0x0000800091917984 */ /* 0x000fe20000000800 */
[----:B---3--:R-:W-:-:S03]  /*bd70*/  FADD.FTZ R53, R52, R53 ;  /* 0x0000003534357221 */ /* 0x008fc60000010000 */
        /* <DEDUP_REMOVED lines=17> */
[----:B-1----:R-:W-:-:S04]  /*be90*/  IADD3 R0, P0, PT, R166, UR8, RZ ;  /* 0x00000008a6007c10 */ /* 0x002fc8000ff1e0ff */
        /* <DEDUP_REMOVED lines=39> */
.L_x_4830:
        /* <DEDUP_REMOVED lines=41> */
.L_x_4912:
[----:B------:R-:W-:Y:S05]  /*c3a0*/  BSYNC.RECONVERGENT B0 ;  /* 0x0000000000007941 */ /* 0x000fea0003800200 */
.L_x_4911:
        /* <DEDUP_REMOVED lines=39> */
.L_x_4914:
[----:B------:R-:W-:Y:S05]  /*c620*/  BSYNC.RECONVERGENT B0 ;  /* 0x0000000000007941 */ /* 0x000fea0003800200 */
.L_x_4913:
        /* <DEDUP_REMOVED lines=12> */
.L_x_4915:
        /* <DEDUP_REMOVED lines=15> */
.L_x_4869:
[----:B------:R-:W-:Y:S01]  /*c7e0*/  HFMA2 R223, -RZ, RZ, 0, 5.9604644775390625e-08 ;  /* 0x00000001ffdf7431 */ /* 0x000fe200000001ff */
[----:B------:R-:W-:Y:S02]  /*c7f0*/  MOV R221, R67 ;  /* 0x0000004300dd7202 */ /* 0x000fe40000000f00 */
[----:B------:R-:W-:Y:S02]  /*c800*/  MOV R226, RZ ;  /* 0x000000ff00e27202 */ /* 0x000fe40000000f00 */
[----:B------:R-:W-:-:S07]  /*c810*/  MOV R66, 0xffffffff ;  /* 0xffffffff00427802 */ /* 0x000fce0000000f00 */
[----:B01---5:R-:W-:Y:S05]  /*c820*/  WARPSYNC.COLLECTIVE R66, `(.L_x_4916) ;  /* 0x0000000042087348 */ /* 0x023fea0003c00000 */
[----:B------:R2:W3:Y:S02]  /*c830*/  SHFL.UP P6, R65, R221, R223, R226 ;  /* 0x040000dfdd417389 */ /* 0x0004e400000c00e2 */
[----:B0123-5:R-:W-:Y:S05]  /*c840*/  ENDCOLLECTIVE ;  /* 0x000000000000791b */ /* 0x02ffea0003800000 */
.L_x_4916:
[----:B------:R-:W-:Y:S02]  /*c850*/  MOV R221, R220 ;  /* 0x000000dc00dd7202 */ /* 0x000fe40000000f00 */
[----:B------:R-:W-:-:S07]  /*c860*/  MOV R64, R65 ;  /* 0x0000004100407202 */ /* 0x000fce0000000f00 */
[----:B------:R-:W-:Y:S05]  /*c870*/  WARPSYNC.COLLECTIVE R66, `(.L_x_4917) ;  /* 0x0000000042087348 */ /* 0x000fea0003c00000 */
[----:B------:R0:W1:Y:S02]  /*c880*/  SHFL.UP P6, R65, R221, R223, R226 ;  /* 0x040000dfdd417389 */ /* 0x00006400000c00e2 */
[----:B01----:R-:W-:Y:S05]  /*c890*/  ENDCOLLECTIVE ;  /* 0x000000000000791b */ /* 0x003fea0003800000 */
.L_x_4917:
        /* <DEDUP_REMOVED lines=8> */
.L_x_4918:
[----:B------:R-:W-:Y:S02]  /*c920*/  MOV R221, R222 ;  /* 0x000000de00dd7202 */ /* 0x000fe40000000f00 */
[----:B------:R-:W-:-:S07]  /*c930*/  MOV R64, R65 ;  /* 0x0000004100407202 */ /* 0x000fce0000000f00 */
[----:B------:R-:W-:Y:S05]  /*c940*/  WARPSYNC.COLLECTIVE R66, `(.L_x_4919) ;  /* 0x0000000042087348 */ /* 0x000fea0003c00000 */
[----:B------:R0:W1:Y:S02]  /*c950*/  SHFL.UP P6, R65, R221, R223, R226 ;  /* 0x040000dfdd417389 */ /* 0x00006400000c00e2 */
[----:B01----:R-:W-:Y:S05]  /*c960*/  ENDCOLLECTIVE ;  /* 0x000000000000791b */ /* 0x003fea0003800000 */
.L_x_4919:
        /* <DEDUP_REMOVED lines=8> */
.L_x_4920:
[----:B------:R-:W-:Y:S02]  /*c9f0*/  MOV R221, R224 ;  /* 0x000000e000dd7202 */ /* 0x000fe40000000f00 */
[----:B------:R-:W-:-:S07]  /*ca00*/  MOV R64, R65 ;  /* 0x0000004100407202 */ /* 0x000fce0000000f00 */
[----:B------:R-:W-:Y:S05]  /*ca10*/  WARPSYNC.COLLECTIVE R66, `(.L_x_4921) ;  /* 0x0000000042087348 */ /* 0x000fea0003c00000 */
[----:B------:R0:W1:Y:S02]  /*ca20*/  SHFL.UP P6, R65, R221, R223, R226 ;  /* 0x040000dfdd417389 */ /* 0x00006400000c00e2 */
[----:B01----:R-:W-:Y:S05]  /*ca30*/  ENDCOLLECTIVE ;  /* 0x000000000000791b */ /* 0x003fea0003800000 */
.L_x_4921:
        /* <DEDUP_REMOVED lines=8> */
.L_x_4922:
[----:B------:R-:W-:Y:S02]  /*cac0*/  MOV R221, R220 ;  /* 0x000000dc00dd7202 */ /* 0x000fe40000000f00 */
[----:B------:R-:W-:-:S07]  /*cad0*/  MOV R64, R65 ;  /* 0x0000004100407202 */ /* 0x000fce0000000f00 */
[----:B------:R-:W-:Y:S05]  /*cae0*/  WARPSYNC.COLLECTIVE R66, `(.L_x_4923) ;  /* 0x0000000042087348 */ /* 0x000fea0003c00000 */
[----:B------:R0:W1:Y:S02]  /*caf0*/  SHFL.UP P6, R65, R221, R223, R226 ;  /* 0x040000dfdd417389 */ /* 0x00006400000c00e2 */
[----:B01----:R-:W-:Y:S05]  /*cb00*/  ENDCOLLECTIVE ;  /* 0x000000000000791b */ /* 0x003fea0003800000 */
.L_x_4923:
        /* <DEDUP_REMOVED lines=8> */
.L_x_4924:
[----:B------:R-:W-:Y:S02]  /*cb90*/  MOV R221, R64 ;  /* 0x0000004000dd7202 */ /* 0x000fe40000000f00 */
[----:B------:R-:W-:-:S07]  /*cba0*/  MOV R222, R65 ;  /* 0x0000004100de7202 */ /* 0x000fce0000000f00 */
[----:B------:R-:W-:Y:S05]  /*cbb0*/  WARPSYNC.COLLECTIVE R66, `(.L_x_4925) ;  /* 0x0000000042087348 */ /* 0x000fea0003c00000 */
[----:B------:R0:W1:Y:S02]  /*cbc0*/  SHFL.UP P6, R65, R221, R223, R226 ;  /* 0x040000dfdd417389 */ /* 0x00006400000c00e2 */
[----:B01----:R-:W-:Y:S05]  /*cbd0*/  ENDCOLLECTIVE ;  /* 0x000000000000791b */ /* 0x003fea0003800000 */
.L_x_4925:
[----:B------:R-:W-:Y:S05]  /*cbe0*/  BRA `(.L_x_4926) ;  /* 0xffffffb400b47947 */ /* 0x000fea000383ffff */
.L_x_4870:
        /* <DEDUP_REMOVED lines=8> */
.L_x_4928:
[----:B------:R-:W-:Y:S05]  /*cc70*/  BSYNC B0 ;  /* 0x0000000000007941 */ /* 0x000fea0003800000 */
.L_x_4927:
[----:B------:R-:W-:Y:S05]  /*cc80*/  BRA `(.L_x_4929) ;  /* 0xffffffb400a47947 */ /* 0x000fea000383ffff */
.L_x_4871:
        /* <DEDUP_REMOVED lines=8> */
.L_x_4931:
[----:B------:R-:W-:Y:S05]  /*cd10*/  BSYNC B0 ;  /* 0x0000000000007941 */ /* 0x000fea0003800000 */
.L_x_4930:
[----:B------:R-:W-:Y:S05]  /*cd20*/  BRA `(.L_x_4932) ;  /* 0xffffffb400847947 */ /* 0x000fea000383ffff */
.L_x_4872:
        /* <DEDUP_REMOVED lines=8> */
.L_x_4934:
[----:B------:R-:W-:Y:S05]  /*cdb0*/  BSYNC B0 ;  /* 0x0000000000007941 */ /* 0x000fea0003800000 */
.L_x_4933:
        /* <DEDUP_REMOVED lines=11> */
.L_x_4935:
[----:B------:R-:W-:Y:S05]  /*ce70*/  WARPSYNC.COLLECTIVE R66, `(.L_x_4936) ;  /* 0x0000000042087348 */ /* 0x000fea0003c00000 */
[----:B------:R0:W1:Y:S02]  /*ce80*/  SHFL.IDX P2, R237, R239, R240, R241 ;  /* 0x000000f0efed7389 */ /* 0x00006400000400f1 */
[----:B01----:R-:W-:Y:S05]  /*ce90*/  ENDCOLLECTIVE ;  /* 0x000000000000791b */ /* 0x003fea0003800000 */
.L_x_4936:
[----:B------:R-:W-:Y:S02]  /*cea0*/  MOV R239, R133 ;  /* 0x0000008500ef7202 */ /* 0x000fe40000000f00 */
[----:B------:R-:W-:Y:S02]  /*ceb0*/  MOV R220, R65 ;  /* 0x0000004100dc7202 */ /* 0x000fe40000000f00 */
[----:B------:R-:W-:-:S07]  /*cec0*/  MOV R64, R237 ;  /* 0x000000ed00407202 */ /* 0x000fce0000000f00 */
[----:B------:R-:W-:Y:S05]  /*ced0*/  WARPSYNC.COLLECTIVE R66, `(.L_x_4937) ;  /* 0x0000000042087348 */ /* 0x000fea0003c00000 */
[----:B------:R0:W1:Y:S02]  /*cee0*/  SHFL.IDX P2, R237, R239, R240, R241 ;  /* 0x000000f0efed7389 */ /* 0x00006400000400f1 */
[----:B01----:R-:W-:Y:S05]  /*cef0*/  ENDCOLLECTIVE ;  /* 0x000000000000791b */ /* 0x003fea0003800000 */
.L_x_4937:
[----:B------:R-:W-:Y:S01]  /*cf00*/  MOV R65, R237 ;  /* 0x000000ed00417202 */ /* 0x000fe20000000f00 */
[----:B------:R-:W-:Y:S06]  /*cf10*/  BRA `(.L_x_4938) ;  /* 0xffffffb400207947 */ /* 0x000fec000383ffff */
.L_x_4874:
        /* <DEDUP_REMOVED lines=9> */
.L_x_4939:
[----:B------:R-:W-:Y:S02]  /*cfb0*/  MOV R243, R65 ;  /* 0x0000004100f37202 */ /* 0x000fe40000000f00 */
[----:B------:R-:W-:-:S07]  /*cfc0*/  MOV R67, R236 ;  /* 0x000000ec00437202 */ /* 0x000fce0000000f00 */
[----:B------:R-:W-:Y:S05]  /*cfd0*/  WARPSYNC.COLLECTIVE R66, `(.L_x_4940) ;  /* 0x0000000042087348 */ /* 0x000fea0003c00000 */
[----:B------:R0:W1:Y:S02]  /*cfe0*/  SHFL.DOWN P2, R236, R243, R242, R245 ;  /* 0x080000f2f3ec7389 */ /* 0x00006400000400f5 */
[----:B01----:R-:W-:Y:S05]  /*cff0*/  ENDCOLLECTIVE ;  /* 0x000000000000791b */ /* 0x003fea0003800000 */
.L_x_4940:
        /* <DEDUP_REMOVED lines=11> */
.L_x_4941:
[----:B------:R-:W-:Y:S02]  /*d0b0*/  MOV R243, R65 ;  /* 0x0000004100f37202 */ /* 0x000fe40000000f00 */
[----:B------:R-:W-:-:S07]  /*d0c0*/  MOV R67, R236 ;  /* 0x000000ec00437202 */ /* 0x000fce0000000f00 */
[----:B------:R-:W-:Y:S05]  /*d0d0*/  WARPSYNC.COLLECTIVE R66, `(.L_x_4942) ;  /* 0x0000000042087348 */ /* 0x000fea0003c00000 */
[----:B------:R0:W1:Y:S02]  /*d0e0*/  SHFL.DOWN P2, R236, R243, R242, R245 ;  /* 0x080000f2f3ec7389 */ /* 0x00006400000400f5 */
[----:B01----:R-:W-:Y:S05]  /*d0f0*/  ENDCOLLECTIVE ;  /* 0x000000000000791b */ /* 0x003fea0003800000 */
.L_x_4942:
[----:B------:R-:W-:Y:S01]  /*d100*/  @!P1 FMUL.FTZ R67, R64, R67 ;  /* 0x0000004340439220 */ /* 0x000fe20000410000 */
[----:B------:R-:W-:Y:S02]  /*d110*/  HFMA2 R242, -RZ, RZ, 0, 2.384185791015625e-07 ;  /* 0x00000004fff27431 */ /* 0x000fe400000001ff */
        /* <DEDUP_REMOVED lines=9> */
.L_x_4943:
[----:B------:R-:W-:Y:S02]  /*d1b0*/  MOV R243, R65 ;  /* 0x0000004100f37202 */ /* 0x000fe40000000f00 */
[----:B------:R-:W-:-:S07]  /*d1c0*/  MOV R67, R236 ;  /* 0x000000ec00437202 */ /* 0x000fce0000000f00 */
[----:B------:R-:W-:Y:S05]  /*d1d0*/  WARPSYNC.COLLECTIVE R66, `(.L_x_4944) ;  /* 0x0000000042087348 */ /* 0x000fea0003c00000 */
[----:B------:R0:W1:Y:S02]  /*d1e0*/  SHFL.DOWN P2, R236, R243, R242, R245 ;  /* 0x080000f2f3ec7389 */ /* 0x00006400000400f5 */
[----:B01----:R-:W-:Y:S05]  /*d1f0*/  ENDCOLLECTIVE ;  /* 0x000000000000791b */ /* 0x003fea0003800000 */
.L_x_4944:
        /* <DEDUP_REMOVED lines=11> */
.L_x_4945:
[----:B------:R-:W-:Y:S01]  /*d2b0*/  MOV R243, R65 ;  /* 0x0000004100f37202 */ /* 0x000fe20000000f00 */
[----:B------:R-:W-:-:S07]  /*d2c0*/  IMAD.MOV.U32 R67, RZ, RZ, R236 ;  /* 0x000000ffff437224 */ /* 0x000fce00078e00ec */
[----:B------:R-:W-:Y:S05]  /*d2d0*/  WARPSYNC.COLLECTIVE R66, `(.L_x_4946) ;  /* 0x0000000042087348 */ /* 0x000fea0003c00000 */
[----:B------:R0:W1:Y:S02]  /*d2e0*/  SHFL.DOWN P2, R236, R243, R242, R245 ;  /* 0x080000f2f3ec7389 */ /* 0x00006400000400f5 */
[----:B01----:R-:W-:Y:S05]  /*d2f0*/  ENDCOLLECTIVE ;  /* 0x000000000000791b */ /* 0x003fea0003800000 */
.L_x_4946:
        /* <DEDUP_REMOVED lines=11> */
.L_x_4947:
[----:B------:R-:W-:Y:S02]  /*d3b0*/  MOV R243, R65 ;  /* 0x0000004100f37202 */ /* 0x000fe40000000f00 */
[----:B------:R-:W-:-:S07]  /*d3c0*/  MOV R67, R236 ;  /* 0x000000ec00437202 */ /* 0x000fce0000000f00 */
[----:B------:R-:W-:Y:S05]  /*d3d0*/  WARPSYNC.COLLECTIVE R66, `(.L_x_4948) ;  /* 0x0000000042087348 */ /* 0x000fea0003c00000 */
[----:B------:R0:W1:Y:S02]  /*d3e0*/  SHFL.DOWN P2, R236, R243, R242, R245 ;  /* 0x080000f2f3ec7389 */ /* 0x00006400000400f5 */
[----:B01----:R-:W-:Y:S05]  /*d3f0*/  ENDCOLLECTIVE ;  /* 0x000000000000791b */ /* 0x003fea0003800000 */
.L_x_4948:
[----:B------:R-:W-:Y:S01]  /*d400*/  @!P1 FMUL.FTZ R67, R64, R67 ;  /* 0x0000004340439220 */ /* 0x000fe20000410000 */
[----:B------:R-:W-:Y:S01]  /*d410*/  HFMA2 R242, -RZ, RZ, 0, 5.9604644775390625e-08 ;  /* 0x00000001fff27431 */ /* 0x000fe200000001ff */
[----:B------:R-:W-:-:S05]  /*d420*/  MOV R233, R236 ;  /* 0x000000ec00e97202 */ /* 0x000fca0000000f00 */
[----:B------:R-:W-:Y:S01]  /*d430*/  @!P1 FFMA.FTZ R233, R64, R233, R65 ;  /* 0x000000e940e99223 */ /* 0x000fe20000010041 */
[----:B------:R-:W-:-:S04]  /*d440*/  @!P1 MOV R64, R67 ;  /* 0x0000004300409202 */ /* 0x000fc80000000f00 */
[----:B------:R-:W-:Y:S01]  /*d450*/  @!P1 MOV R65, R233 ;  /* 0x000000e900419202 */ /* 0x000fe20000000f00 */
[----:B------:R-:W-:Y:S01]  /*d460*/  IMAD.MOV.U32 R239, RZ, RZ, R64 ;  /* 0x000000ffffef7224 */ /* 0x000fe200078e0040 */
[----:B------:R-:W-:Y:S02]  /*d470*/  MOV R243, R64 ;  /* 0x0000004000f37202 */ /* 0x000fe40000000f00 */
[----:B------:R-:W-:-:S13]  /*d480*/  ISETP.NE.AND P1, PT, R168, 0x1f, PT ;  /* 0x0000001fa800780c */ /* 0x000fda0003f25270 */
[----:B------:R-:W-:Y:S05]  /*d490*/  WARPSYNC.COLLECTIVE R66, `(.L_x_4949) ;  /* 0x0000000042087348 */ /* 0x000fea0003c00000 */
[----:B------:R0:W1:Y:S02]  /*d4a0*/  SHFL.IDX P2, R237, R239, R240, R241 ;  /* 0x000000f0efed7389 */ /* 0x00006400000400f1 */
[----:B01----:R-:W-:Y:S05]  /*d4b0*/  ENDCOLLECTIVE ;  /* 0x000000000000791b */ /* 0x003fea0003800000 */
.L_x_4949:
[----:B------:R-:W-:Y:S02]  /*d4c0*/  MOV R239, R65 ;  /* 0x0000004100ef7202 */ /* 0x000fe40000000f00 */
[----:B------:R-:W-:-:S07]  /*d4d0*/  MOV R67, R237 ;  /* 0x000000ed00437202 */ /* 0x000fce0000000f00 */
[----:B------:R-:W-:Y:S05]  /*d4e0*/  WARPSYNC.COLLECTIVE R66, `(.L_x_4950) ;  /* 0x0000000042087348 */ /* 0x000fea0003c00000 */
[----:B------:R0:W1:Y:S02]  /*d4f0*/  SHFL.IDX P2, R237, R239, R240, R241 ;  /* 0x000000f0efed7389 */ /* 0x00006400000400f1 */
[----:B01----:R-:W-:Y:S05]  /*d500*/  ENDCOLLECTIVE ;  /* 0x000000000000791b */ /* 0x003fea0003800000 */
.L_x_4950:
[----:B------:R-:W-:Y:S05]  /*d510*/  WARPSYNC.COLLECTIVE R66, `(.L_x_4951) ;  /* 0x0000000042087348 */ /* 0x000fea0003c00000 */
[----:B------:R0:W1:Y:S02]  /*d520*/  SHFL.DOWN P2, R236, R243, R242, R245 ;  /* 0x080000f2f3ec7389 */ /* 0x00006400000400f5 */
[----:B01----:R-:W-:Y:S05]  /*d530*/  ENDCOLLECTIVE ;  /* 0x000000000000791b */ /* 0x003fea0003800000 */
.L_x_4951:
        /* <DEDUP_REMOVED lines=8> */
.L_x_4952:
[----:B------:R-:W-:-:S07]  /*d5c0*/  FMUL.FTZ R234, R132, R67 ;  /* 0x0000004384ea7220 */ /* 0x000fce0000410000 */
[----:B------:R-:W-:Y:S05]  /*d5d0*/  WARPSYNC.COLLECTIVE R66, `(.L_x_4953) ;  /* 0x0000000042087348 */ /* 0x000fea0003c00000 */
[----:B------:R0:W1:Y:S02]  /*d5e0*/  SHFL.IDX P2, R237, R239, R240, R241 ;  /* 0x000000f0efed7389 */ /* 0x00006400000400f1 */
[----:B01----:R-:W-:Y:S05]  /*d5f0*/  ENDCOLLECTIVE ;  /* 0x000000000000791b */ /* 0x003fea0003800000 */
.L_x_4953:
[----:B------:R-:W-:Y:S02]  /*d600*/  MOV R239, R133 ;  /* 0x0000008500ef7202 */ /* 0x000fe40000000f00 */
[----:B------:R-:W-:-:S07]  /*d610*/  MOV R235, R237 ;  /* 0x000000ed00eb7202 */ /* 0x000fce0000000f00 */
[----:B------:R-:W-:Y:S05]  /*d620*/  WARPSYNC.COLLECTIVE R66, `(.L_x_4954) ;  /* 0x0000000042087348 */ /* 0x000fea0003c00000 */
[----:B------:R0:W1:Y:S02]  /*d630*/  SHFL.IDX P2, R237, R239, R240, R241 ;  /* 0x000000f0efed7389 */ /* 0x00006400000400f1 */
[----:B01----:R-:W-:Y:S05]  /*d640*/  ENDCOLLECTIVE ;  /* 0x000000000000791b */ /* 0x003fea0003800000 */
.L_x_4954:
[----:B------:R-:W-:Y:S05]  /*d650*/  BRA `(.L_x_4955) ;  /* 0xffffffb400247947 */ /* 0x000fea000383ffff */
.L_x_4956:
        /* <DEDUP_REMOVED lines=10> */
.L_x_10456:


//--------------------- .text._Z25selective_scan_bwd_kernelI32Selective_Scan_bwd_kernel_traitsILi64ELi16ELb1ELb0ELb0ELb0ELb0EffEEv12SSMParamsBwd --------------------------
	.section	.text._Z25selective_scan_bwd_kernelI32Selective_Scan_bwd_kernel_traitsILi64ELi16ELb1ELb0ELb0ELb0ELb0EffEEv12SSMParamsBwd,"ax",@progbits
	.align	128
        .global         _Z25selective_scan_bwd_kernelI32Selective_Scan_bwd_kernel_traitsILi64ELi16ELb1ELb0ELb0ELb0ELb0EffEEv12SSMParamsBwd
        .type           _Z25selective_scan_bwd_kernelI32Selective_Scan_bwd_kernel_traitsILi64ELi16ELb1ELb0ELb0ELb0ELb0EffEEv12SSMParamsBwd,@function
        .size           _Z25selective_scan_bwd_kernelI32Selective_Scan_bwd_kernel_traitsILi64ELi16ELb1ELb0ELb0ELb0ELb0EffEEv12SSMParamsBwd,(.L_x_10457 - _Z25selective_scan_bwd_kernelI32Selective_Scan_bwd_kernel_traitsILi64ELi16ELb1ELb0ELb0ELb0ELb0EffEEv12SSMParamsBwd)
        .other          _Z25selective_scan_bwd_kernelI32Selective_Scan_bwd_kernel_traitsILi64ELi16ELb1ELb0ELb0ELb0ELb0EffEEv12SSMParamsBwd,@"STO_CUDA_ENTRY STV_DEFAULT"
_Z25selective_scan_bwd_kernelI32Selective_Scan_bwd_kernel_traitsILi64ELi16ELb1ELb0ELb0ELb0ELb0EffEEv12SSMParamsBwd:
.text._Z25selective_scan_bwd_kernelI32Selective_Scan_bwd_kernel_traitsILi64ELi16ELb1ELb0ELb0ELb0ELb0EffEEv12SSMParamsBwd:
[----:B------:R-:W-:Y:S08]  /*0000*/  LDC R1, c[0x0][0x37c] ;  /* 0x0000df00ff017b82 */ /* 0x000ff00000000800 */
[----:B------:R-:W0:Y:S01]  /*0010*/  LDC.64 R2, c[0x0][0x458] ;  /* 0x00011600ff027b82 */ /* 0x000e220000000a00 */
[----:B------:R-:W1:Y:S01]  /*0020*/  S2R R0, SR_CTAID.Y ;  /* 0x0000000000007919 */ /* 0x000e620000002600 */
[----:B------:R-:W2:Y:S01]  /*0030*/  LDCU.64 UR16, c[0x0][0x358] ;  /* 0x00006b00ff1077ac */ /* 0x000ea20008000a00 */
[----:B------:R-:W-:Y:S01]  /*0040*/  CS2R R80, SRZ ;  /* 0x0000000000507805 */ /* 0x000fe2000001ff00 */
[----:B------:R-:W3:Y:S04]  /*0050*/  LDCU.128 UR12, c[0x0][0x400] ;  /* 0x00008000ff0c77ac */ /* 0x000ee80008000c00 */
[----:B------:R-:W4:Y:S01]  /*0060*/  LDC.64 R4, c[0x0][0x470] ;  /* 0x00011c00ff047b82 */ /* 0x000f220000000a00 */
[----:B------:R-:W3:Y:S07]  /*0070*/  LDCU.128 UR8, c[0x0][0x3f0] ;  /* 0x00007e00ff0877ac */ /* 0x000eee0008000c00 */
[----:B------:R-:W3:Y:S01]  /*0080*/  LDC.64 R6, c[0x0][0x480] ;  /* 0x00012000ff067b82 */ /* 0x000ee20000000a00 */
[----:B0-----:R-:W-:-:S07]  /*0090*/  ISETP.NE.U32.AND P0, PT, R2, RZ, PT ;  /* 0x000000ff0200720c */ /* 0x001fce0003f05070 */
[----:B------:R-:W0:Y:S01]  /*00a0*/  S2UR UR18, SR_CTAID.X ;  /* 0x00000000001279c3 */ /* 0x000e220000002500 */
[----:B------:R-:W-:Y:S02]  /*00b0*/  ISETP.NE.AND.EX P0, PT, R3, RZ, PT, P0 ;  /* 0x000000ff0300720c */ /* 0x000fe40003f05300 */
[----:B----4-:R-:W-:-:S05]  /*00c0*/  ISETP.NE.U32.AND P1, PT, R4, RZ, PT ;  /* 0x000000ff0400720c */ /* 0x010fca0003f25070 */
[----:B------:R-:W4:Y:S01]  /*00d0*/  LDC.64 R16, c[0x0][0x4a0] ;  /* 0x00012800ff107b82 */ /* 0x000f220000000a00 */
[----:B------:R-:W-:-:S05]  /*00e0*/  ISETP.NE.AND.EX P1, PT, R5, RZ, PT, P1 ;  /* 0x000000ff0500720c */ /* 0x000fca0003f25310 */
[C---:B-1----:R-:W-:Y:S02]  /*00f0*/  @P0 LEA R2, P2, R0.reuse, R2, 0x2 ;  /* 0x0000000200020211 */ /* 0x042fe400078410ff */
[----:B------:R-:W1:Y:S02]  /*0100*/  LDC.64 R18, c[0x0][0x448] ;  /* 0x00011200ff127b82 */ /* 0x000e640000000a00 */
[----:B------:R-:W-:-:S04]  /*0110*/  @P0 LEA.HI.X R3, R0, R3, RZ, 0x2, P2 ;  /* 0x0000000300030211 */ /* 0x000fc800010f14ff */
[----:B------:R-:W-:Y:S01]  /*0120*/  @P1 LEA R4, P3, R0, R4, 0x2 ;  /* 0x0000000400041211 */ /* 0x000fe200078610ff */
[----:B--2---:R-:W5:Y:S01]  /*0130*/  @P0 LDG.E R80, desc[UR16][R2.64] ;  /* 0x0000001002500981 */ /* 0x004f62000c1e1900 */
[----:B---3--:R-:W-:Y:S01]  /*0140*/  ISETP.NE.U32.AND P0, PT, R6, RZ, PT ;  /* 0x000000ff0600720c */ /* 0x008fe20003f05070 */
[----:B0-----:R-:W-:Y:S01]  /*0150*/  UIMAD.WIDE.U32 UR6, UR18, UR12, URZ ;  /* 0x0000000c120672a5 */ /* 0x001fe2000f8e00ff */
[----:B------:R-:W-:Y:S01]  /*0160*/  @P1 LEA.HI.X R5, R0, R5, RZ, 0x2, P3 ;  /* 0x0000000500051211 */ /* 0x000fe200018f14ff */
[----:B------:R-:W-:Y:S01]  /*0170*/  UIMAD.WIDE.U32 UR4, UR18, UR8, URZ ;  /* 0x00000008120472a5 */ /* 0x000fe2000f8e00ff */
[----:B------:R-:W-:Y:S01]  /*0180*/  ISETP.NE.AND.EX P0, PT, R7, RZ, PT, P0 ;  /* 0x000000ff0700720c */ /* 0x000fe20003f05300 */
[----:B------:R-:W-:Y:S01]  /*0190*/  UIMAD UR8, UR18, UR13, UR7 ;  /* 0x0000000d120872a4 */ /* 0x000fe2000f8e0207 */
[----:B------:R-:W0:Y:S01]  /*01a0*/  LDC R6, c[0x0][0x394] ;  /* 0x0000e500ff067b82 */ /* 0x000e220000000800 */
[----:B------:R2:W5:Y:S01]  /*01b0*/  @P1 LDG.E R81, desc[UR16][R4.64] ;  /* 0x0000001004511981 */ /* 0x000562000c1e1900 */
[----:B------:R-:W-:-:S06]  /*01c0*/  UIMAD UR9, UR18, UR9, UR5 ;  /* 0x00000009120972a4 */ /* 0x000fcc000f8e0205 */
[----:B------:R-:W3:Y:S01]  /*01d0*/  LDC.64 R20, c[0x0][0x450] ;  /* 0x00011400ff147b82 */ /* 0x000ee20000000a00 */
[----:B--2---:R-:W-:-:S07]  /*01e0*/  MOV R4, UR6 ;  /* 0x0000000600047c02 */ /* 0x004fce0008000f00 */
[----:B------:R-:W2:Y:S01]  /*01f0*/  @P0 LDC R7, c[0x0][0x384] ;  /* 0x0000e100ff070b82 */ /* 0x000ea20000000800 */
[----:B------:R-:W-:Y:S01]  /*0200*/  MOV R5, UR7 ;  /* 0x0000000700057c02 */ /* 0x000fe20008000f00 */
[----:B------:R-:W4:Y:S01]  /*0210*/  LDCU.64 UR6, c[0x0][0x498] ;  /* 0x00009300ff0677ac */ /* 0x000f220008000a00 */
[----:B------:R-:W-:Y:S02]  /*0220*/  MOV R3, UR5 ;  /* 0x0000000500037c02 */ /* 0x000fe40008000f00 */
[----:B------:R-:W-:-:S03]  /*0230*/  MOV R2, UR4 ;  /* 0x0000000400027c02 */ /* 0x000fc60008000f00 */
[----:B------:R-:W1:Y:S01]  /*0240*/  @P0 LDC R10, c[0x0][0x38c] ;  /* 0x0000e300ff0a0b82 */ /* 0x000e620000000800 */
[----:B------:R-:W-:Y:S02]  /*0250*/  MOV R3, UR9 ;  /* 0x0000000900037c02 */ /* 0x000fe40008000f00 */
[----:B------:R-:W-:Y:S01]  /*0260*/  MOV R5, UR8 ;  /* 0x0000000800057c02 */ /* 0x000fe20008000f00 */
[----:B------:R-:W0:Y:S04]  /*0270*/  LDCU.64 UR8, c[0x0][0x3b8] ;  /* 0x00007700ff0877ac */ /* 0x000e280008000a00 */
[----:B------:R-:W3:Y:S01]  /*0280*/  @P0 LDC.64 R8, c[0x0][0x480] ;  /* 0x00012000ff080b82 */ /* 0x000ee20000000a00 */
[----:B------:R-:W-:-:S04]  /*0290*/  IMAD.WIDE.U32 R2, R0, UR10, R2 ;  /* 0x0000000a00027c25 */ /* 0x000fc8000f8e0002 */
[----:B------:R-:W-:Y:S01]  /*02a0*/  IMAD R15, R0, UR11, R3 ;  /* 0x0000000b000f7c24 */ /* 0x000fe2000f8e0203 */
[----:B------:R-:W3:Y:S02]  /*02b0*/  LDCU.64 UR10, c[0x0][0x3d8] ;  /* 0x00007b00ff0a77ac */ /* 0x000ee40008000a00 */
[----:B------:R-:W3:Y:S01]  /*02c0*/  LDC.64 R22, c[0x0][0x460] ;  /* 0x00011800ff167b82 */ /* 0x000ee20000000a00 */
[----:B--2---:R-:W-:Y:S01]  /*02d0*/  @P0 IMAD R3, R7, UR18, R0 ;  /* 0x0000001207030c24 */ /* 0x004fe2000f8e0200 */
[----:B----4-:R-:W-:-:S06]  /*02e0*/  UIMAD.WIDE.U32 UR4, UR18, UR6, URZ ;  /* 0x00000006120472a5 */ /* 0x010fcc000f8e00ff */
[----:B------:R-:W2:Y:S01]  /*02f0*/  LDC.64 R24, c[0x0][0x468] ;  /* 0x00011a00ff187b82 */ /* 0x000ea20000000a00 */
[----:B------:R-:W-:-:S07]  /*0300*/  IMAD.WIDE.U32 R4, R0, UR14, R4 ;  /* 0x0000000e00047c25 */ /* 0x000fce000f8e0004 */
[----:B------:R-:W4:Y:S01]  /*0310*/  LDC.64 R96, c[0x0][0x528] ;  /* 0x00014a00ff607b82 */ /* 0x000f220000000a00 */
[----:B------:R-:W-:Y:S01]  /*0320*/  UIMAD UR5, UR18, UR7, UR5 ;  /* 0x00000007120572a4 */ /* 0x000fe2000f8e0205 */
[----:B0-----:R-:W-:Y:S01]  /*0330*/  @P0 IMAD R3, R3, R6, RZ ;  /* 0x0000000603030224 */ /* 0x001fe200078e02ff */
[----:B------:R-:W-:Y:S01]  /*0340*/  LEA R11, R6, 0xfffffc00, 0xa ;  /* 0xfffffc00060b7811 */ /* 0x000fe200078e50ff */
[----:B------:R-:W-:Y:S01]  /*0350*/  IMAD R13, R0, UR15, R5 ;  /* 0x0000000f000d7c24 */ /* 0x000fe2000f8e0205 */
[----:B------:R-:W-:Y:S01]  /*0360*/  ISETP.GE.AND P1, PT, R6, 0x1, PT ;  /* 0x000000010600780c */ /* 0x000fe20003f26270 */
[----:B------:R-:W-:Y:S01]  /*0370*/  IMAD.WIDE.U32 R6, R0, UR8, RZ ;  /* 0x0000000800067c25 */ /* 0x000fe2000f8e00ff */
[----:B------:R-:W-:-:S03]  /*0380*/  IADD3 R93, P3, PT, R11, R2, RZ ;  /* 0x000000020b5d7210 */ /* 0x000fc60007f7e0ff */
[----:B-1----:R-:W-:Y:S02]  /*0390*/  @P0 IMAD R5, R3, R10, RZ ;  /* 0x0000000a03050224 */ /* 0x002fe400078e02ff */
[C---:B------:R-:W-:Y:S01]  /*03a0*/  IMAD.WIDE.U32 R2, R0.reuse, R16, UR4 ;  /* 0x0000000400027e25 */ /* 0x040fe2000f8e0010 */
[----:B------:R-:W-:Y:S02]  /*03b0*/  CS2R R72, SRZ ;  /* 0x0000000000487805 */ /* 0x000fe4000001ff00 */
[----:B------:R-:W-:Y:S01]  /*03c0*/  IADD3 R95, P4, PT, R11, R4, RZ ;  /* 0x000000040b5f7210 */ /* 0x000fe20007f9e0ff */
[----:B------:R-:W-:Y:S01]  /*03d0*/  IMAD R83, R0, UR9, R7 ;  /* 0x0000000900537c24 */ /* 0x000fe2000f8e0207 */
[----:B------:R-:W-:Y:S01]  /*03e0*/  LEA R82, P2, R6, R18, 0x2 ;  /* 0x0000001206527211 */ /* 0x000fe200078410ff */
[----:B---3--:R-:W-:Y:S01]  /*03f0*/  @P0 IMAD.WIDE R72, R5, 0x8, R8 ;  /* 0x0000000805480825 */ /* 0x008fe200078e0208 */
[----:B------:R-:W-:Y:S02]  /*0400*/  SHF.R.S32.HI R4, RZ, 0x1f, R11 ;  /* 0x0000001fff047819 */ /* 0x000fe4000001140b */
[----:B------:R-:W-:Y:S01]  /*0410*/  IADD3 R11, P0, PT, R11, R2, RZ ;  /* 0x000000020b0b7210 */ /* 0x000fe20007f1e0ff */
[----:B------:R-:W-:-:S02]  /*0420*/  IMAD R5, R0, R17, R3 ;  /* 0x0000001100057224 */ /* 0x000fc400078e0203 */
[----:B------:R-:W-:Y:S01]  /*0430*/  IMAD.WIDE.U32 R2, R0, UR10, RZ ;  /* 0x0000000a00027c25 */ /* 0x000fe2000f8e00ff */
[----:B------:R-:W-:Y:S02]  /*0440*/  LEA.HI.X R83, R6, R19, R83, 0x2, P2 ;  /* 0x0000001306537211 */ /* 0x000fe400010f1453 */
[----:B------:R-:W-:Y:S01]  /*0450*/  IADD3.X R8, PT, PT, R4, R15, RZ, P3, !PT ;  /* 0x0000000f04087210 */ /* 0x000fe20001ffe4ff */
[----:B------:R-:W-:Y:S01]  /*0460*/  IMAD R85, R0, UR11, R3 ;  /* 0x0000000b00557c24 */ /* 0x000fe2000f8e0203 */
[C---:B------:R-:W-:Y:S02]  /*0470*/  IADD3.X R6, PT, PT, R4.reuse, R13, RZ, P4, !PT ;  /* 0x0000000d04067210 */ /* 0x040fe400027fe4ff */
[----:B------:R-:W-:Y:S02]  /*0480*/  IADD3.X R4, PT, PT, R4, R5, RZ, P0, !PT ;  /* 0x0000000504047210 */ /* 0x000fe400007fe4ff */
[----:B------:R-:W-:Y:S02]  /*0490*/  LEA R84, P0, R2, R20, 0x2 ;  /* 0x0000001402547211 */ /* 0x000fe400078010ff */
[----:B------:R-:W-:-:S02]  /*04a0*/  LEA R92, P2, R93, R22, 0x2 ;  /* 0x000000165d5c7211 */ /* 0x000fc400078410ff */
[----:B--2---:R-:W-:Y:S02]  /*04b0*/  LEA R94, P3, R95, R24, 0x2 ;  /* 0x000000185f5e7211 */ /* 0x004fe400078610ff */
[----:B----4-:R-:W-:Y:S01]  /*04c0*/  LEA R96, P4, R11, R96, 0x2 ;  /* 0x000000600b607211 */ /* 0x010fe200078810ff */
[----:B------:R-:W-:Y:S01]  /*04d0*/  HFMA2 R87, -RZ, RZ, 0, 0 ;  /* 0x00000000ff577431 */ /* 0x000fe200000001ff */
[----:B------:R-:W-:Y:S02]  /*04e0*/  LEA.HI.X R85, R2, R21, R85, 0x2, P0 ;  /* 0x0000001502557211 */ /* 0x000fe400000f1455 */
[----:B------:R-:W-:Y:S02]  /*04f0*/  LEA.HI.X R93, R93, R23, R8, 0x2, P2 ;  /* 0x000000175d5d7211 */ /* 0x000fe400010f1408 */
[----:B------:R-:W-:Y:S02]  /*0500*/  LEA.HI.X R95, R95, R25, R6, 0x2, P3 ;  /* 0x000000195f5f7211 */ /* 0x000fe400018f1406 */
[----:B------:R-:W-:-:S02]  /*0510*/  LEA.HI.X R97, R11, R97, R4, 0x2, P4 ;  /* 0x000000610b617211 */ /* 0x000fc400020f1404 */
[----:B------:R-:W-:Y:S01]  /*0520*/  MOV R89, RZ ;  /* 0x000000ff00597202 */ /* 0x000fe20000000f00 */
[----:B------:R-:W-:Y:S06]  /*0530*/  @!P1 BRA `(.L_x_4957) ;  /* 0x0000002c00fc9947 */ /* 0x000fec0003800000 */
[----:B------:R-:W0:Y:S01]  /*0540*/  S2R R86, SR_TID.X ;  /* 0x0000000000567919 */ /* 0x000e220000002100 */
[----:B------:R-:W1:Y:S01]  /*0550*/  S2UR UR5, SR_CgaCtaId ;  /* 0x00000000000579c3 */ /* 0x000e620000008800 */
[----:B------:R-:W2:Y:S01]  /*0560*/  LDCU.64 UR6, c[0x0][0x3a0] ;  /* 0x00007400ff0677ac */ /* 0x000ea20008000a00 */
[----:B------:R-:W-:Y:S01]  /*0570*/  MOV R87, RZ ;  /* 0x000000ff00577202 */ /* 0x000fe20000000f00 */
[----:B------:R-:W-:Y:S01]  /*0580*/  UMOV UR4, 0x400 ;  /* 0x0000040000047882 */ /* 0x000fe20000000000 */
[----:B------:R-:W3:Y:S04]  /*0590*/  LDCU UR8, c[0x0][0x394] ;  /* 0x00007280ff0877ac */ /* 0x000ee80008000800 */
[----:B------:R-:W4:Y:S01]  /*05a0*/  LDC.64 R88, c[0x0][0x440] ;  /* 0x00011000ff587b82 */ /* 0x000f220000000a00 */
[----:B--2---:R-:W-:-:S04]  /*05b0*/  IMAD.WIDE.U32 R90, R0, UR6, RZ ;  /* 0x00000006005a7c25 */ /* 0x004fc8000f8e00ff */
[----:B------:R-:W-:Y:S01]  /*05c0*/  IMAD R2, R0, UR7, R91 ;  /* 0x0000000700027c24 */ /* 0x000fe2000f8e025b */
[----:B-1----:R-:W-:-:S06]  /*05d0*/  ULEA UR4, UR5, UR4, 0x18 ;  /* 0x0000000405047291 */ /* 0x002fcc000f8ec0ff */
[----:B------:R-:W-:Y:S02]  /*05e0*/  MOV R99, UR4 ;  /* 0x0000000400637c02 */ /* 0x000fe40008000f00 */
[----:B----4-:R-:W-:Y:S02]  /*05f0*/  LEA R88, P0, R90, R88, 0x2 ;  /* 0x000000585a587211 */ /* 0x010fe400078010ff */
[----:B0-----:R-:W-:Y:S02]  /*0600*/  SHF.L.U32 R100, R86, 0x2, RZ ;  /* 0x0000000256647819 */ /* 0x001fe400000006ff */
[----:B------:R-:W-:Y:S02]  /*0610*/  LEA.HI.X R90, R90, R89, R2, 0x2, P0 ;  /* 0x000000595a5a7211 */ /* 0x000fe400000f1402 */
[----:B------:R-:W-:Y:S02]  /*0620*/  SHF.R.U32.HI R2, RZ, 0x2, R86 ;  /* 0x00000002ff027819 */ /* 0x000fe40000011656 */
[----:B------:R-:W-:-:S02]  /*0630*/  LOP3.LUT R101, R100, 0xf80, RZ, 0xc0, !PT ;  /* 0x00000f8064657812 */ /* 0x000fc400078ec0ff */
[----:B------:R-:W-:Y:S02]  /*0640*/  LOP3.LUT R2, R2, 0xf8, RZ, 0xc0, !PT ;  /* 0x000000f802027812 */ /* 0x000fe400078ec0ff */
[C---:B------:R-:W-:Y:S02]  /*0650*/  LEA R103, R86.reuse, R99, 0x3 ;  /* 0x0000006356677211 */ /* 0x040fe400078e18ff */
[----:B------:R-:W-:Y:S02]  /*0660*/  MOV R89, RZ ;  /* 0x000000ff00597202 */ /* 0x000fe40000000f00 */
[C---:B------:R-:W-:Y:S02]  /*0670*/  LOP3.LUT R200, R86.reuse, 0x1f, RZ, 0xc0, !PT ;  /* 0x0000001f56c87812 */ /* 0x040fe400078ec0ff */
[C---:B------:R-:W-:Y:S02]  /*0680*/  LOP3.LUT R91, R86.reuse, 0x3e0, RZ, 0xc0, !PT ;  /* 0x000003e0565b7812 */ /* 0x040fe400078ec0ff */
[----:B------:R-:W-:-:S02]  /*0690*/  IADD3 R98, PT, PT, R86, 0x200, RZ ;  /* 0x0000020056627810 */ /* 0x000fc40007ffe0ff */
[----:B------:R-:W-:Y:S02]  /*06a0*/  IADD3 R100, PT, PT, R100, R99, RZ ;  /* 0x0000006364647210 */ /* 0x000fe40007ffe0ff */
[----:B------:R-:W-:Y:S02]  /*06b0*/  IADD3 R102, PT, PT, R99, R2, RZ ;  /* 0x0000000263667210 */ /* 0x000fe40007ffe0ff */
[----:B------:R-:W-:Y:S02]  /*06c0*/  LOP3.LUT R104, R101, 0x1f, R86, 0xf8, !PT ;  /* 0x0000001f65687812 */ /* 0x000fe400078ef856 */
[----:B---3--:R-:W-:-:S07]  /*06d0*/  LEA R105, R86, R103, 0x3 ;  /* 0x0000006756697211 */ /* 0x008fce00078e18ff */
.L_x_4972:
[----:B------:R-:W-:Y:S01]  /*06e0*/  BAR.SYNC.DEFER_BLOCKING 0x0 ;  /* 0x0000000000007b1d */ /* 0x000fe20000010000 */
[----:B-1----:R-:W-:-:S05]  /*06f0*/  IMAD.WIDE.U32 R2, R104, 0x10, R92 ;  /* 0x0000001068027825 */ /* 0x002fca00078e005c */
[----:B------:R-:W0:Y:S01]  /*0700*/  LDCU UR7, c[0x0][0x38c] ;  /* 0x00007180ff0777ac */ /* 0x000e220008000800 */
[----:B------:R-:W2:Y:S04]  /*0710*/  LDG.E.128 R16, desc[UR16][R2.64] ;  /* 0x0000001002107981 */ /* 0x000ea8000c1e1d00 */
[----:B------:R-:W3:Y:S04]  /*0720*/  LDG.E.128 R20, desc[UR16][R2.64+0x200] ;  /* 0x0002001002147981 */ /* 0x000ee8000c1e1d00 */
[----:B------:R-:W4:Y:S04]  /*0730*/  LDG.E.128 R24, desc[UR16][R2.64+0x400] ;  /* 0x0004001002187981 */ /* 0x000f28000c1e1d00 */
[----:B------:R-:W4:Y:S01]  /*0740*/  LDG.E.128 R28, desc[UR16][R2.64+0x600] ;  /* 0x00060010021c7981 */ /* 0x000f22000c1e1d00 */
[----:B------:R-:W1:Y:S02]  /*0750*/  S2R R106, SR_LANEID ;  /* 0x00000000006a7919 */ /* 0x000e640000000000 */
[----:B-1----:R-:W-:-:S02]  /*0760*/  IADD3 R4, PT, PT, R101, R106, RZ ;  /* 0x0000006a65047210 */ /* 0x002fc40007ffe0ff */
[----:B------:R-:W-:Y:S02]  /*0770*/  IADD3 R108, PT, PT, R91, R106, RZ ;  /* 0x0000006a5b6c7210 */ /* 0x000fe40007ffe0ff */
[-C--:B------:R-:W-:Y:S01]  /*0780*/  LEA R107, R4, R99.reuse, 0x4 ;  /* 0x00000063046b7211 */ /* 0x080fe200078e20ff */
[----:B------:R-:W-:Y:S01]  /*0790*/  IMAD.WIDE.U32 R4, R104, 0x10, R94 ;  /* 0x0000001068047825 */ /* 0x000fe200078e005e */
[----:B------:R-:W-:-:S03]  /*07a0*/  LEA R108, R108, R99, 0x6 ;  /* 0x000000636c6c7211 */ /* 0x000fc600078e30ff */
[----:B--2---:R-:W-:Y:S04]  /*07b0*/  STS.128 [R107], R16 ;  /* 0x000000106b007388 */ /* 0x004fe80000000c00 */
[----:B---3--:R-:W-:Y:S04]  /*07c0*/  STS.128 [R107+0x200], R20 ;  /* 0x000200146b007388 */ /* 0x008fe80000000c00 */
        /* <DEDUP_REMOVED lines=8> */
[----:B-1----:R-:W3:Y:S04]  /*0850*/  LDG.E.128 R24, desc[UR16][R4.64] ;  /* 0x0000001004187981 */ /* 0x002ee8000c1e1d00 */
[----:B--2---:R-:W2:Y:S04]  /*0860*/  LDG.E.128 R28, desc[UR16][R4.64+0x200] ;  /* 0x00020010041c7981 */ /* 0x004ea8000c1e1d00 */
[----:B------:R-:W4:Y:S04]  /*0870*/  LDG.E.128 R32, desc[UR16][R4.64+0x400] ;  /* 0x0004001004207981 */ /* 0x000f28000c1e1d00 */
[----:B------:R-:W4:Y:S01]  /*0880*/  LDG.E.128 R36, desc[UR16][R4.64+0x600] ;  /* 0x0006001004247981 */ /* 0x000f22000c1e1d00 */
[----:B------:R-:W-:-:S03]  /*0890*/  IMAD.WIDE.U32 R2, R104, 0x10, R96 ;  /* 0x0000001068027825 */ /* 0x000fc600078e0060 */
[----:B---3--:R-:W-:Y:S04]  /*08a0*/  STS.128 [R107], R24 ;  /* 0x000000186b007388 */ /* 0x008fe80000000c00 */
[----:B--2---:R-:W-:Y:S04]  /*08b0*/  STS.128 [R107+0x200], R28 ;  /* 0x0002001c6b007388 */ /* 0x004fe80000000c00 */
        /* <DEDUP_REMOVED lines=10> */
[----:B-1----:R-:W4:Y:S04]  /*0960*/  LDG.E.128 R36, desc[UR16][R2.64+0x400] ;  /* 0x0004001002247981 */ /* 0x002f28000c1e1d00 */
[----:B------:R-:W4:Y:S01]  /*0970*/  LDG.E.128 R48, desc[UR16][R2.64+0x600] ;  /* 0x0006001002307981 */ /* 0x000f22000c1e1d00 */
[----:B0-----:R-:W-:-:S02]  /*0980*/  UISETP.GE.AND UP0, UPT, UR7, 0x1, UPT ;  /* 0x000000010700788c */ /* 0x001fc4000bf06270 */
[----:B------:R-:W-:Y:S01]  /*0990*/  UIADD3 UR9, UPT, UPT, UR8, -0x1, URZ ;  /* 0xffffffff08097890 */ /* 0x000fe2000fffe0ff */
[----:B--2---:R0:W-:Y:S04]  /*09a0*/  STS.128 [R107], R40 ;  /* 0x000000286b007388 */ /* 0x0041e80000000c00 */
[----:B---3--:R1:W-:Y:S04]  /*09b0*/  STS.128 [R107+0x200], R44 ;  /* 0x0002002c6b007388 */ /* 0x0083e80000000c00 */
[----:B----4-:R2:W-:Y:S04]  /*09c0*/  STS.128 [R107+0x400], R36 ;  /* 0x000400246b007388 */ /* 0x0105e80000000c00 */
[----:B------:R3:W-:Y:S01]  /*09d0*/  STS.128 [R107+0x600], R48 ;  /* 0x000600306b007388 */ /* 0x0007e20000000c00 */
[----:B------:R-:W-:-:S03]  /*09e0*/  NOP ;  /* 0x0000000000007918 */ /* 0x000fc60000000000 */
[----:B------:R-:W4:Y:S01]  /*09f0*/  LDS.128 R4, [R108] ;  /* 0x000000006c047984 */ /* 0x000f220000000c00 */
[----:B0-----:R-:W-:Y:S02]  /*0a00*/  CS2R R42, SRZ ;  /* 0x00000000002a7805 */ /* 0x001fe4000001ff00 */
[----:B------:R-:W-:Y:S02]  /*0a10*/  CS2R R40, SRZ ;  /* 0x0000000000287805 */ /* 0x000fe4000001ff00 */
[----:B-1----:R-:W-:Y:S01]  /*0a20*/  CS2R R46, SRZ ;  /* 0x00000000002e7805 */ /* 0x002fe2000001ff00 */
[----:B------:R-:W0:Y:S01]  /*0a30*/  LDS.128 R24, [R108+0x10] ;  /* 0x000010006c187984 */ /* 0x000e220000000c00 */
[----:B--2---:R-:W-:Y:S02]  /*0a40*/  CS2R R38, SRZ ;  /* 0x0000000000267805 */ /* 0x004fe4000001ff00 */
[----:B------:R-:W-:Y:S02]  /*0a50*/  CS2R R36, SRZ ;  /* 0x0000000000247805 */ /* 0x000fe4000001ff00 */
[----:B------:R-:W-:Y:S01]  /*0a60*/  CS2R R44, SRZ ;  /* 0x00000000002c7805 */ /* 0x000fe2000001ff00 */
[----:B------:R-:W1:Y:S01]  /*0a70*/  LDS.128 R28, [R108+0x20] ;  /* 0x000020006c1c7984 */ /* 0x000e620000000c00 */
[----:B---3--:R-:W-:-:S02]  /*0a80*/  CS2R R50, SRZ ;  /* 0x0000000000327805 */ /* 0x008fc4000001ff00 */
[----:B------:R-:W-:Y:S01]  /*0a90*/  CS2R R48, SRZ ;  /* 0x0000000000307805 */ /* 0x000fe2000001ff00 */
[----:B----4-:R-:W-:Y:S01]  /*0aa0*/  FFMA.FTZ R32, R8, R4, R87 ;  /* 0x0000000408207223 */ /* 0x010fe20000010057 */
[-C--:B-----5:R-:W-:Y:S01]  /*0ab0*/  FMUL.FTZ R52, R4, R80.reuse ;  /* 0x0000005004347220 */ /* 0x0a0fe20000410000 */
[-C--:B------:R-:W-:Y:S01]  /*0ac0*/  FMUL.FTZ R54, R6, R80.reuse ;  /* 0x0000005006367220 */ /* 0x080fe20000410000 */
[-C--:B------:R-:W-:Y:S01]  /*0ad0*/  FMUL.FTZ R55, R7, R80.reuse ;  /* 0x0000005007377220 */ /* 0x080fe20000410000 */
[----:B------:R-:W-:Y:S01]  /*0ae0*/  FFMA.FTZ R53, R9, R5, R32 ;  /* 0x0000000509357223 */ /* 0x000fe20000010020 */
[-C--:B0-----:R-:W-:Y:S01]  /*0af0*/  FMUL.FTZ R56, R24, R80.reuse ;  /* 0x0000005018387220 */ /* 0x081fe20000410000 */
[----:B------:R-:W0:Y:S01]  /*0b00*/  LDS.128 R32, [R108+0x30] ;  /* 0x000030006c207984 */ /* 0x000e220000000c00 */
[----:B------:R-:W-:Y:S01]  /*0b10*/  FMUL.FTZ R57, R25, R80 ;  /* 0x0000005019397220 */ /* 0x000fe20000410000 */
[----:B------:R-:W-:Y:S01]  /*0b20*/  FFMA.FTZ R2, R10, R6, R53 ;  /* 0x000000060a027223 */ /* 0x000fe20000010035 */
[-C--:B------:R-:W-:Y:S01]  /*0b30*/  FMUL.FTZ R53, R5, R80.reuse ;  /* 0x0000005005357220 */ /* 0x080fe20000410000 */
[-C--:B------:R-:W-:Y:S01]  /*0b40*/  FMUL.FTZ R58, R26, R80.reuse ;  /* 0x000000501a3a7220 */ /* 0x080fe20000410000 */
[-C--:B------:R-:W-:Y:S01]  /*0b50*/  FMUL.FTZ R59, R27, R80.reuse ;  /* 0x000000501b3b7220 */ /* 0x080fe20000410000 */
[----:B------:R-:W-:Y:S01]  /*0b60*/  FFMA.FTZ R3, R11, R7, R2 ;  /* 0x000000070b037223 */ /* 0x000fe20000010002 */
[-C--:B-1----:R-:W-:Y:S01]  /*0b70*/  FMUL.FTZ R60, R28, R80.reuse ;  /* 0x000000501c3c7220 */ /* 0x082fe20000410000 */
[-C--:B------:R-:W-:Y:S01]  /*0b80*/  FMUL.FTZ R61, R29, R80.reuse ;  /* 0x000000501d3d7220 */ /* 0x080fe20000410000 */
[----:B------:R-:W-:Y:S01]  /*0b90*/  FMUL.FTZ R62, R30, R80 ;  /* 0x000000501e3e7220 */ /* 0x000fe20000410000 */
[----:B------:R-:W-:Y:S01]  /*0ba0*/  FFMA.FTZ R2, R12, R24, R3 ;  /* 0x000000180c027223 */ /* 0x000fe20000010003 */
[----:B------:R-:W-:-:S03]  /*0bb0*/  FMUL.FTZ R63, R31, R80 ;  /* 0x000000501f3f7220 */ /* 0x000fc60000410000 */
[----:B------:R-:W-:-:S04]  /*0bc0*/  FFMA.FTZ R3, R13, R25, R2 ;  /* 0x000000190d037223 */ /* 0x000fc80000010002 */
[----:B------:R-:W-:-:S04]  /*0bd0*/  FFMA.FTZ R2, R14, R26, R3 ;  /* 0x0000001a0e027223 */ /* 0x000fc80000010003 */
[----:B------:R-:W-:-:S04]  /*0be0*/  FFMA.FTZ R3, R15, R27, R2 ;  /* 0x0000001b0f037223 */ /* 0x000fc80000010002 */
[----:B------:R-:W-:-:S04]  /*0bf0*/  FFMA.FTZ R2, R16, R28, R3 ;  /* 0x0000001c10027223 */ /* 0x000fc80000010003 */
[----:B------:R-:W-:-:S04]  /*0c00*/  FFMA.FTZ R3, R17, R29, R2 ;  /* 0x0000001d11037223 */ /* 0x000fc80000010002 */
[----:B------:R-:W-:-:S04]  /*0c10*/  FFMA.FTZ R2, R18, R30, R3 ;  /* 0x0000001e12027223 */ /* 0x000fc80000010003 */
[----:B------:R-:W-:Y:S01]  /*0c20*/  FFMA.FTZ R3, R19, R31, R2 ;  /* 0x0000001f13037223 */ /* 0x000fe20000010002 */
[-C--:B0-----:R-:W-:Y:S01]  /*0c30*/  FMUL.FTZ R64, R32, R80.reuse ;  /* 0x0000005020407220 */ /* 0x081fe20000410000 */
[----:B------:R-:W-:Y:S02]  /*0c40*/  FMUL.FTZ R65, R33, R80 ;  /* 0x0000005021417220 */ /* 0x000fe40000410000 */
[----:B------:R-:W-:Y:S01]  /*0c50*/  FFMA.FTZ R2, R20, R32, R3 ;  /* 0x0000002014027223 */ /* 0x000fe20000010003 */
[-C--:B------:R-:W-:Y:S01]  /*0c60*/  FMUL.FTZ R66, R34, R80.reuse ;  /* 0x0000005022427220 */ /* 0x080fe20000410000 */
[----:B------:R-:W-:Y:S02]  /*0c70*/  FMUL.FTZ R67, R35, R80 ;  /* 0x0000005023437220 */ /* 0x000fe40000410000 */
[----:B------:R-:W-:-:S04]  /*0c80*/  FFMA.FTZ R3, R21, R33, R2 ;  /* 0x0000002115037223 */ /* 0x000fc80000010002 */
[----:B------:R-:W-:-:S04]  /*0c90*/  FFMA.FTZ R2, R22, R34, R3 ;  /* 0x0000002216027223 */ /* 0x000fc80000010003 */
[----:B------:R-:W-:Y:S01]  /*0ca0*/  FFMA.FTZ R87, R23, R35, R2 ;  /* 0x0000002317577223 */ /* 0x000fe20000010002 */
[----:B------:R-:W-:Y:S06]  /*0cb0*/  BAR.SYNC.DEFER_BLOCKING 0x0 ;  /* 0x0000000000007b1d */ /* 0x000fec0000010000 */
[----:B------:R-:W-:Y:S05]  /*0cc0*/  BRA.U !UP0, `(.L_x_4958) ;  /* 0x0000002108ec7547 */ /* 0x000fea000b800000 */
[----:B------:R-:W0:Y:S01]  /*0cd0*/  LDC R2, c[0x0][0x394] ;  /* 0x0000e500ff027b82 */ /* 0x000e220000000800 */
[--C-:B------:R-:W-:Y:S01]  /*0ce0*/  FADD.FTZ R109, R112, R81.reuse ;  /* 0x00000051706d7221 */ /* 0x100fe20000010000 */
[--C-:B------:R-:W-:Y:S01]  /*0cf0*/  FADD.FTZ R111, R114, R81.reuse ;  /* 0x00000051726f7221 */ /* 0x100fe20000010000 */
[--C-:B------:R-:W-:Y:S01]  /*0d00*/  FADD.FTZ R112, R115, R81.reuse ;  /* 0x0000005173707221 */ /* 0x100fe20000010000 */
[--C-:B------:R-:W-:Y:S01]  /*0d10*/  FADD.FTZ R114, R117, R81.reuse ;  /* 0x0000005175727221 */ /* 0x100fe20000010000 */
[--C-:B------:R-:W-:Y:S01]  /*0d20*/  FADD.FTZ R115, R118, R81.reuse ;  /* 0x0000005176737221 */ /* 0x100fe20000010000 */
[--C-:B------:R-:W-:Y:S01]  /*0d30*/  FADD.FTZ R117, R76, R81.reuse ;  /* 0x000000514c757221 */ /* 0x100fe20000010000 */
[--C-:B------:R-:W-:Y:S01]  /*0d40*/  FADD.FTZ R118, R77, R81.reuse ;  /* 0x000000514d767221 */ /* 0x100fe20000010000 */
[----:B------:R-:W1:Y:S01]  /*0d50*/  LDC.64 R74, c[0x0][0x3c0] ;  /* 0x0000f000ff4a7b82 */ /* 0x000e620000000a00 */
[----:B------:R-:W-:Y:S01]  /*0d60*/  USHF.L.U32 UR4, UR9, 0x8, URZ ;  /* 0x0000000809047899 */ /* 0x000fe200080006ff */
[--C-:B------:R-:W-:Y:S01]  /*0d70*/  FADD.FTZ R110, R113, R81.reuse ;  /* 0x00000051716e7221 */ /* 0x100fe20000010000 */
[----:B------:R-:W-:Y:S01]  /*0d80*/  UIADD3 UR5, UPT, UPT, UR8, -0x2, URZ ;  /* 0xfffffffe08057890 */ /* 0x000fe2000fffe0ff */
[--C-:B------:R-:W-:Y:S01]  /*0d90*/  FADD.FTZ R113, R116, R81.reuse ;  /* 0x0000005174717221 */ /* 0x100fe20000010000 */
[----:B------:R-:W-:Y:S01]  /*0da0*/  ULOP3.LUT UR4, UR4, 0x100, URZ, 0xc0, !UPT ;  /* 0x0000010004047892 */ /* 0x000fe2000f8ec0ff */
[--C-:B------:R-:W-:Y:S01]  /*0db0*/  FADD.FTZ R116, R119, R81.reuse ;  /* 0x0000005177747221 */ /* 0x100fe20000010000 */
[----:B------:R-:W-:Y:S01]  /*0dc0*/  UIMAD UR5, UR5, UR7, URZ ;  /* 0x00000007050572a4 */ /* 0x000fe2000f8e02ff */
[----:B------:R-:W2:Y:S01]  /*0dd0*/  LDC.64 R76, c[0x0][0x3e0] ;  /* 0x0000f800ff4c7b82 */ /* 0x000ea20000000a00 */
[--C-:B------:R-:W-:Y:S01]  /*0de0*/  FADD.FTZ R119, R78, R81.reuse ;  /* 0x000000514e777221 */ /* 0x100fe20000010000 */
[--C-:B------:R-:W-:Y:S01]  /*0df0*/  FADD.FTZ R120, R79, R81.reuse ;  /* 0x000000514f787221 */ /* 0x100fe20000010000 */
[--C-:B------:R-:W-:Y:S01]  /*0e00*/  FADD.FTZ R121, R68, R81.reuse ;  /* 0x0000005144797221 */ /* 0x100fe20000010000 */
[--C-:B------:R-:W-:Y:S01]  /*0e10*/  FADD.FTZ R122, R69, R81.reuse ;  /* 0x00000051457a7221 */ /* 0x100fe20000010000 */
[--C-:B------:R-:W-:Y:S01]  /*0e20*/  FADD.FTZ R123, R70, R81.reuse ;  /* 0x00000051467b7221 */ /* 0x100fe20000010000 */
[----:B------:R-:W-:Y:S01]  /*0e30*/  FADD.FTZ R148, R71, R81 ;  /* 0x0000005147947221 */ /* 0x000fe20000010000 */
[----:B------:R-:W-:Y:S01]  /*0e40*/  HFMA2 R39, -RZ, RZ, 0, 0 ;  /* 0x00000000ff277431 */ /* 0x000fe200000001ff */
[----:B0-----:R-:W-:Y:S01]  /*0e50*/  ISETP.LE.AND P0, PT, R2, UR8, PT ;  /* 0x0000000802007c0c */ /* 0x001fe2000bf03270 */
[----:B------:R-:W0:Y:S01]  /*0e60*/  LDC R201, c[0x0][0x394] ;  /* 0x0000e500ffc97b82 */ /* 0x000e220000000800 */
[----:B------:R-:W-:Y:S01]  /*0e70*/  USHF.L.U32 UR6, UR8, 0xa, URZ ;  /* 0x0000000a08067899 */ /* 0x000fe200080006ff */
[----:B------:R-:W-:Y:S01]  /*0e80*/  IADD3 R147, PT, PT, R99, 0x1dd0, RZ ;  /* 0x00001dd063937810 */ /* 0x000fe20007ffe0ff */
[----:B------:R-:W-:Y:S01]  /*0e90*/  FMUL.FTZ R139, R8, R109 ;  /* 0x0000006d088b7220 */ /* 0x000fe20000410000 */
[----:B------:R-:W-:Y:S01]  /*0ea0*/  ISETP.EQ.AND P0, PT, R200, RZ, !P0 ;  /* 0x000000ffc800720c */ /* 0x000fe20004702270 */
[----:B------:R-:W-:Y:S01]  /*0eb0*/  FMUL.FTZ R138, R9, R110 ;  /* 0x0000006e098a7220 */ /* 0x000fe20000410000 */
[----:B------:R-:W-:Y:S01]  /*0ec0*/  MOV R146, R88 ;  /* 0x0000005800927202 */ /* 0x000fe20000000f00 */
[----:B------:R-:W-:Y:S01]  /*0ed0*/  FMUL.FTZ R137, R10, R111 ;  /* 0x0000006f0a897220 */ /* 0x000fe20000410000 */
[----:B------:R-:W3:Y:S01]  /*0ee0*/  LDC.64 R2, c[0x0][0x3a8] ;  /* 0x0000ea00ff027b82 */ /* 0x000ee20000000a00 */
[----:B-1----:R-:W-:Y:S01]  /*0ef0*/  SHF.L.U64.HI R152, R74, 0x2, R75 ;  /* 0x000000024a987819 */ /* 0x002fe2000001024b */
[----:B------:R-:W-:Y:S01]  /*0f00*/  FMUL.FTZ R136, R11, R112 ;  /* 0x000000700b887220 */ /* 0x000fe20000410000 */
[----:B------:R-:W-:Y:S01]  /*0f10*/  MOV R145, R90 ;  /* 0x0000005a00917202 */ /* 0x000fe20000000f00 */
[----:B------:R-:W-:Y:S01]  /*0f20*/  FMUL.FTZ R135, R12, R113 ;  /* 0x000000710c877220 */ /* 0x000fe20000410000 */
[----:B------:R-:W-:Y:S01]  /*0f30*/  MOV R144, R82 ;  /* 0x0000005200907202 */ /* 0x000fe20000000f00 */
[----:B------:R-:W-:Y:S01]  /*0f40*/  FMUL.FTZ R134, R13, R114 ;  /* 0x000000720d867220 */ /* 0x000fe20000410000 */
[----:B--2---:R-:W-:Y:S01]  /*0f50*/  SHF.L.U64.HI R150, R76, 0x2, R77 ;  /* 0x000000024c967819 */ /* 0x004fe2000001024d */
[----:B------:R-:W-:Y:S01]  /*0f60*/  FMUL.FTZ R133, R14, R115 ;  /* 0x000000730e857220 */ /* 0x000fe20000410000 */
[----:B------:R-:W-:Y:S01]  /*0f70*/  MOV R143, R83 ;  /* 0x00000053008f7202 */ /* 0x000fe20000000f00 */
[----:B------:R-:W-:Y:S01]  /*0f80*/  FMUL.FTZ R132, R15, R116 ;  /* 0x000000740f847220 */ /* 0x000fe20000410000 */
[----:B------:R-:W-:Y:S01]  /*0f90*/  MOV R142, R84 ;  /* 0x00000054008e7202 */ /* 0x000fe20000000f00 */
[----:B------:R-:W-:Y:S01]  /*0fa0*/  FMUL.FTZ R131, R16, R117 ;  /* 0x0000007510837220 */ /* 0x000fe20000410000 */
[----:B------:R-:W-:Y:S01]  /*0fb0*/  MOV R141, R85 ;  /* 0x00000055008d7202 */ /* 0x000fe20000000f00 */
[----:B------:R-:W-:Y:S01]  /*0fc0*/  FMUL.FTZ R130, R17, R118 ;  /* 0x0000007611827220 */ /* 0x000fe20000410000 */
[----:B------:R-:W-:Y:S01]  /*0fd0*/  MOV R140, R99 ;  /* 0x00000063008c7202 */ /* 0x000fe20000000f00 */
[----:B------:R-:W-:Y:S01]  /*0fe0*/  FMUL.FTZ R129, R18, R119 ;  /* 0x0000007712817220 */ /* 0x000fe20000410000 */
[----:B------:R-:W-:Y:S01]  /*0ff0*/  FMUL.FTZ R128, R19, R120 ;  /* 0x0000007813807220 */ /* 0x000fe20000410000 */
[----:B------:R-:W-:Y:S01]  /*1000*/  FMUL.FTZ R127, R20, R121 ;  /* 0x00000079147f7220 */ /* 0x000fe20000410000 */
[----:B------:R-:W-:Y:S01]  /*1010*/  FMUL.FTZ R126, R21, R122 ;  /* 0x0000007a157e7220 */ /* 0x000fe20000410000 */
[----:B------:R-:W-:Y:S01]  /*1020*/  FMUL.FTZ R125, R22, R123 ;  /* 0x0000007b167d7220 */ /* 0x000fe20000410000 */
[----:B------:R-:W-:Y:S01]  /*1030*/  FMUL.FTZ R124, R23, R148 ;  /* 0x00000094177c7220 */ /* 0x000fe20000410000 */
[----:B------:R-:W-:Y:S01]  /*1040*/  P2R R202, PR, RZ, 0x1 ;  /* 0x00000001ffca7803 */ /* 0x000fe20000000000 */
[----:B------:R-:W-:Y:S01]  /*1050*/  UIADD3 UR10, UPT, UPT, -UR7, URZ, URZ ;  /* 0x000000ff070a7290 */ /* 0x000fe2000fffe1ff */
[----:B---3--:R-:W-:Y:S01]  /*1060*/  SHF.L.U64.HI R154, R2, 0x2, R3 ;  /* 0x00000002029a7819 */ /* 0x008fe20000010203 */
[----:B------:R-:W1:Y:S01]  /*1070*/  LDCU UR11, c[0x0][0x394] ;  /* 0x00007280ff0b77ac */ /* 0x000e620008000800 */
[----:B------:R-:W-:-:S02]  /*1080*/  MOV R75, UR4 ;  /* 0x00000004004b7c02 */ /* 0x000fc40008000f00 */
[----:B------:R-:W-:Y:S01]  /*1090*/  MOV R77, UR5 ;  /* 0x00000005004d7c02 */ /* 0x000fe20008000f00 */
[----:B0-----:R-:W-:-:S12]  /*10a0*/  ULOP3.LUT UR6, UR6, 0x400, URZ, 0xc0, !UPT ;  /* 0x0000040006067892 */ /* 0x001fd8000f8ec0ff */
.L_x_4971:
[----:B-1----:R-:W-:Y:S02]  /*10b0*/  MOV R68, R146 ;  /* 0x0000009200447202 */ /* 0x002fe40000000f00 */
        /* <DEDUP_REMOVED lines=8> */
[C---:B------:R-:W-:Y:S02]  /*1140*/  ISETP.NE.AND P0, PT, R86.reuse, RZ, PT ;  /* 0x000000ff5600720c */ /* 0x040fe40003f05270 */
[----:B------:R-:W-:Y:S02]  /*1150*/  ISETP.NE.AND P1, PT, R86, 0x3f, PT ;  /* 0x0000003f5600780c */ /* 0x000fe40003f25270 */
[----:B0-----:R-:W-:-:S04]  /*1160*/  SEL R68, R75, R98, !P0 ;  /* 0x000000624b447207 */ /* 0x001fc80004000000 */
[----:B------:R-:W-:Y:S01]  /*1170*/  LEA R69, R68, R99, 0x2 ;  /* 0x0000006344457211 */ /* 0x000fe200078e10ff */
[----:B------:R-:W-:Y:S01]  /*1180*/  BSSY.RECONVERGENT B0, `(.L_x_4959) ;  /* 0x000003c000007945 */ /* 0x000fe20003800200 */
[----:B--2---:R-:W-:-:S04]  /*1190*/  FMUL.FTZ R78, R149, 1.4426950216293334961 ;  /* 0x3fb8aa3b954e7820 */ /* 0x004fc80000410000 */
        /* <DEDUP_REMOVED lines=53> */
[----:B------:R-:W-:-:S08]  /*14f0*/  MOV R186, 0x3f800000 ;  /* 0x3f80000000ba7802 */ /* 0x000fd00000000f00 */
[----:B------:R-:W-:Y:S05]  /*1500*/  BRA.U !UP0, `(.L_x_4961) ;  /* 0x00000001080c7547 */ /* 0x000fea000b800000 */
[----:B------:R2:W3:Y:S01]  /*1510*/  LDS R186, [R140+UR6+0x14d0] ;  /* 0x0014d0068cba7984 */ /* 0x0004e20008000800 */
[----:B------:R-:W-:Y:S05]  /*1520*/  BRA `(.L_x_4961) ;  /* 0x0000000000047947 */ /* 0x000fea0003800000 */
.L_x_4960:
[----:B------:R0:W1:Y:S02]  /*1530*/  LDS R186, [R100+0x1cd4] ;  /* 0x001cd40064ba7984 */ /* 0x0000640000000800 */
.L_x_4961:
[----:B------:R-:W-:Y:S05]  /*1540*/  BSYNC.RECONVERGENT B0 ;  /* 0x0000000000007941 */ /* 0x000fea0003800200 */
.L_x_4959:
[----:B------:R-:W-:Y:S01]  /*1550*/  UISETP.NE.AND UP0, UPT, UR8, 0x1, UPT ;  /* 0x000000010800788c */ /* 0x000fe2000bf05270 */
[-C--:B------:R-:W-:Y:S01]  /*1560*/  FMUL.FTZ R71, R188, R3.reuse ;  /* 0x00000003bc477220 */ /* 0x080fe20000410000 */
[----:B------:R-:W-:Y:S01]  /*1570*/  FFMA.FTZ R70, R139, R3, R138 ;  /* 0x000000038b467223 */ /* 0x000fe2000001008a */
[----:B------:R-:W-:Y:S01]  /*1580*/  HFMA2 R78, -RZ, RZ, 1.875, 0 ;  /* 0x3f800000ff4e7431 */ /* 0x000fe200000001ff */
[----:B------:R-:W-:Y:S02]  /*1590*/  MOV R79, RZ ;  /* 0x000000ff004f7202 */ /* 0x000fe40000000f00 */
[----:B------:R-:W-:Y:S01]  /*15a0*/  PLOP3.LUT P1, PT, PT, PT, UP0, 0x80, 0x8 ;  /* 0x000000000008781c */ /* 0x000fe20003f2f008 */
[----:B------:R-:W-:-:S03]  /*15b0*/  FMUL.FTZ R190, R156, R71 ;  /* 0x000000479cbe7220 */ /* 0x000fc60000410000 */
[----:B------:R-:W-:Y:S01]  /*15c0*/  ISETP.NE.OR P1, PT, R200, RZ, !P1 ;  /* 0x000000ffc800720c */ /* 0x000fe20004f25670 */
[----:B------:R-:W-:Y:S01]  /*15d0*/  FFMA.FTZ R70, R156, R70, R137 ;  /* 0x000000469c467223 */ /* 0x000fe20000010089 */
[----:B------:R-:W-:-:S03]  /*15e0*/  FMUL.FTZ R71, R151, R190 ;  /* 0x000000be97477220 */ /* 0x000fc60000410000 */
[----:B------:R-:W-:Y:S01]  /*15f0*/  FFMA.FTZ R70, R151, R70, R136 ;  /* 0x0000004697467223 */ /* 0x000fe20000010088 */
[----:B------:R-:W-:-:S03]  /*1600*/  FMUL.FTZ R190, R158, R71 ;  /* 0x000000479ebe7220 */ /* 0x000fc60000410000 */
[----:B------:R-:W-:Y:S01]  /*1610*/  FFMA.FTZ R70, R158, R70, R135 ;  /* 0x000000469e467223 */ /* 0x000fe20000010087 */
[----:B------:R-:W-:-:S03]  /*1620*/  FMUL.FTZ R71, R153, R190 ;  /* 0x000000be99477220 */ /* 0x000fc60000410000 */
[----:B------:R-:W-:-:S04]  /*1630*/  @!P1 IMAD.WIDE R68, R77, 0x8, R72 ;  /* 0x000000084d449825 */ /* 0x000fc800078e0248 */
[----:B------:R-:W-:Y:S01]  /*1640*/  FFMA.FTZ R70, R153, R70, R134 ;  /* 0x0000004699467223 */ /* 0x000fe20000010086 */
[----:B------:R4:W5:Y:S03]  /*1650*/  @!P1 LDG.E.64 R78, desc[UR16][R68.64] ;  /* 0x00000010444e9981 */ /* 0x000966000c1e1b00 */
[----:B------:R-:W-:Y:S01]  /*1660*/  FFMA.FTZ R70, R160, R70, R133 ;  /* 0x00000046a0467223 */ /* 0x000fe20000010085 */
[----:B------:R-:W-:-:S03]  /*1670*/  ISETP.GT.U32.AND P2, PT, R86, 0x1f, PT ;  /* 0x0000001f5600780c */ /* 0x000fc60003f44070 */
[----:B------:R-:W-:-:S04]  /*1680*/  FFMA.FTZ R70, R155, R70, R132 ;  /* 0x000000469b467223 */ /* 0x000fc80000010084 */
[----:B------:R-:W-:Y:S01]  /*1690*/  FFMA.FTZ R70, R162, R70, R131 ;  /* 0x00000046a2467223 */ /* 0x000fe20000010083 */
[----:B----4-:R-:W-:-:S03]  /*16a0*/  FMUL.FTZ R68, R160, R71 ;  /* 0x00000047a0447220 */ /* 0x010fc60000410000 */
        /* <DEDUP_REMOVED lines=16> */
[----:B------:R4:W-:Y:S02]  /*17b0*/  STS.64 [R103+0x10c0], R68 ;  /* 0x0010c04467007388 */ /* 0x0009e40000000a00 */
[----:B----4-:R-:W-:Y:S01]  /*17c0*/  P2R R68, PR, RZ, 0x4 ;  /* 0x00000004ff447803 */ /* 0x010fe20000000000 */
[----:B------:R-:W-:Y:S06]  /*17d0*/  BAR.SYNC.DEFER_BLOCKING 0x0 ;  /* 0x0000000000007b1d */ /* 0x000fec0000010000 */
[----:B------:R-:W-:Y:S05]  /*17e0*/  @P2 BRA `(.L_x_4962) ;  /* 0x0000000000cc2947 */ /* 0x000fea0003800000 */
[----:B------:R-:W4:Y:S01]  /*17f0*/  LDS.128 R68, [R105+0x10c0] ;  /* 0x0010c00069447984 */ /* 0x000f220000000c00 */
[----:B------:R-:W-:Y:S01]  /*1800*/  UMOV UR4, 0xffffffff ;  /* 0xffffffff00047882 */ /* 0x000fe20000000000 */
[C---:B------:R-:W-:Y:S02]  /*1810*/  ISETP.GE.AND P1, PT, R106.reuse, 0x10, PT ;  /* 0x000000106a00780c */ /* 0x040fe40003f26270 */
[C---:B------:R-:W-:Y:S02]  /*1820*/  ISETP.GE.AND P2, PT, R106.reuse, 0x8, PT ;  /* 0x000000086a00780c */ /* 0x040fe40003f46270 */
[C---:B------:R-:W-:Y:S02]  /*1830*/  ISETP.GE.AND P3, PT, R106.reuse, 0x4, PT ;  /* 0x000000046a00780c */ /* 0x040fe40003f66270 */
[C---:B------:R-:W-:Y:S02]  /*1840*/  ISETP.GE.AND P4, PT, R106.reuse, 0x2, PT ;  /* 0x000000026a00780c */ /* 0x040fe40003f86270 */
[----:B------:R-:W-:Y:S01]  /*1850*/  ISETP.GE.AND P5, PT, R106, 0x1, PT ;  /* 0x000000016a00780c */ /* 0x000fe20003fa6270 */
[-C--:B----4-:R-:W-:Y:S01]  /*1860*/  FFMA.FTZ R69, R69, R70.reuse, R71 ;  /* 0x0000004645457223 */ /* 0x090fe20000010047 */
[----:B------:R-:W-:Y:S01]  /*1870*/  FMUL.FTZ R70, R68, R70 ;  /* 0x0000004644467220 */ /* 0x000fe20000410000 */
[----:B------:R-:W-:Y:S10]  /*1880*/  BRA.DIV UR4, `(.L_x_4963) ;  /* 0x0000002604887947 */ /* 0x000ff4000b800000 */
[----:B------:R-:W4:Y:S04]  /*1890*/  SHFL.UP PT, R68, R69, 0x1, RZ ;  /* 0x0420000045447989 */ /* 0x000f2800000e00ff */
[----:B------:R-:W0:Y:S01]  /*18a0*/  SHFL.UP PT, R71, R70, 0x1, RZ ;  /* 0x0420000046477989 */ /* 0x000e2200000e00ff */
[C---:B----4-:R-:W-:Y:S01]  /*18b0*/  FFMA.FTZ R68, R70.reuse, R68, R69 ;  /* 0x0000004446447223 */ /* 0x050fe20000010045 */
[----:B0-----:R-:W-:-:S04]  /*18c0*/  @P5 FMUL.FTZ R70, R70, R71 ;  /* 0x0000004746465220 */ /* 0x001fc80000410000 */
        /* <DEDUP_REMOVED lines=18> */
.L_x_4989:
[C---:B0-----:R-:W-:Y:S01]  /*19f0*/  FFMA.FTZ R68, R70.reuse, R68, R69 ;  /* 0x0000004446447223 */ /* 0x041fe20000010045 */
[----:B------:R-:W-:Y:S01]  /*1a00*/  UMOV UR4, 0xffffffff ;  /* 0xffffffff00047882 */ /* 0x000fe20000000000 */
[----:B----4-:R-:W-:-:S03]  /*1a10*/  @P1 FMUL.FTZ R70, R70, R181 ;  /* 0x000000b546461220 */ /* 0x010fc60000410000 */
[----:B------:R-:W-:Y:S01]  /*1a20*/  FSEL R71, R69, R68, !P1 ;  /* 0x0000004445477208 */ /* 0x000fe20004800000 */
[----:B------:R-:W-:Y:S06]  /*1a30*/  BRA.DIV UR4, `(.L_x_4964) ;  /* 0x0000002a04207947 */ /* 0x000fec000b800000 */
.L_x_4992:
[----:B------:R-:W-:-:S03]  /*1a40*/  UMOV UR4, 0xffffffff ;  /* 0xffffffff00047882 */ /* 0x000fc60000000000 */
[----:B------:R-:W-:Y:S05]  /*1a50*/  BRA.DIV UR4, `(.L_x_4965) ;  /* 0x0000002a04407947 */ /* 0x000fea000b800000 */
.L_x_4995:
[----:B------:R-:W-:-:S03]  /*1a60*/  UMOV UR4, 0xffffffff ;  /* 0xffffffff00047882 */ /* 0x000fc60000000000 */
[----:B------:R-:W-:Y:S05]  /*1a70*/  BRA.DIV UR4, `(.L_x_4966) ;  /* 0x0000002a04607947 */ /* 0x000fea000b800000 */
[----:B------:R0:W4:Y:S04]  /*1a80*/  SHFL.UP PT, R181, R70, 0x1, RZ ;  /* 0x0420000046b57989 */ /* 0x00012800000e00ff */
[----:B------:R0:W0:Y:S04]  /*1a90*/  SHFL.UP PT, R190, R71, 0x1, RZ ;  /* 0x0420000047be7989 */ /* 0x00002800000e00ff */
[----:B-----5:R0:W0:Y:S04]  /*1aa0*/  SHFL.IDX PT, R68, R78, RZ, 0x1f ;  /* 0x00001fff4e447589 */ /* 0x02002800000e0000 */
[----:B------:R0:W0:Y:S02]  /*1ab0*/  SHFL.IDX PT, R69, R79, RZ, 0x1f ;  /* 0x00001fff4f457589 */ /* 0x00002400000e0000 */
.L_x_5001:
[----:B0-----:R-:W0:Y:S01]  /*1ac0*/  LDS.64 R70, [R105+0x10c0] ;  /* 0x0010c00069467984 */ /* 0x001e220000000a00 */
[C---:B----4-:R-:W-:Y:S01]  /*1ad0*/  @P0 FFMA.FTZ R69, R181.reuse, R69, R190 ;  /* 0x00000045b5450223 */ /* 0x050fe200000100be */
[----:B------:R-:W-:-:S03]  /*1ae0*/  @P0 FMUL.FTZ R68, R181, R68 ;  /* 0x00000044b5440220 */ /* 0x000fc60000410000 */
[-C--:B0-----:R-:W-:Y:S01]  /*1af0*/  FFMA.FTZ R71, R69, R70.reuse, R71 ;  /* 0x0000004645477223 */ /* 0x081fe20000010047 */
[----:B------:R-:W-:-:S05]  /*1b00*/  FMUL.FTZ R70, R68, R70 ;  /* 0x0000004644467220 */ /* 0x000fca0000410000 */
[----:B------:R4:W-:Y:S02]  /*1b10*/  STS.128 [R105+0x10c0], R68 ;  /* 0x0010c04469007388 */ /* 0x0009e40000000c00 */
.L_x_4962:
[----:B------:R-:W-:Y:S05]  /*1b20*/  WARPSYNC.ALL ;  /* 0x0000000000007948 */ /* 0x000fea0003800000 */
[----:B------:R-:W-:Y:S01]  /*1b30*/  BAR.SYNC.DEFER_BLOCKING 0x0 ;  /* 0x0000000000007b1d */ /* 0x000fe20000010000 */
[C---:B-1-34-:R-:W-:Y:S01]  /*1b40*/  FMUL.FTZ R69, R177.reuse, R186 ;  /* 0x000000bab1457220 */ /* 0x05afe20000410000 */
[----:B------:R-:W-:Y:S01]  /*1b50*/  FFMA.FTZ R68, R177, R179, R184 ;  /* 0x000000b3b1447223 */ /* 0x000fe200000100b8 */
[----:B------:R-:W-:Y:S02]  /*1b60*/  ISETP.NE.AND P0, PT, R202, RZ, PT ;  /* 0x000000ffca00720c */ /* 0x000fe40003f05270 */
[C---:B------:R-:W-:Y:S01]  /*1b70*/  FMUL.FTZ R70, R180.reuse, R69 ;  /* 0x00000045b4467220 */ /* 0x040fe20000410000 */
[----:B------:R-:W-:Y:S01]  /*1b80*/  FFMA.FTZ R68, R180, R68, R175 ;  /* 0x00000044b4447223 */ /* 0x000fe200000100af */
[----:B-----5:R-:W-:-:S02]  /*1b90*/  MOV R78, 0x3f800000 ;  /* 0x3f800000004e7802 */ /* 0x020fc40000000f00 */
        /* <DEDUP_REMOVED lines=11> */
[----:B------:R-:W-:Y:S01]  /*1c50*/  FFMA.FTZ R68, R157, R68, R176 ;  /* 0x000000449d447223 */ /* 0x000fe200000100b0 */
[----:B------:R3:W4:Y:S02]  /*1c60*/  @P0 LDS.64 R78, [R147] ;  /* 0x00000000934e0984 */ /* 0x0007240000000a00 */
        /* <DEDUP_REMOVED lines=18> */
[----:B-1----:R-:W-:-:S04]  /*1d90*/  FFMA.FTZ R194, R188, R194, R139 ;  /* 0x000000c2bcc27223 */ /* 0x002fc8000001008b */
        /* <DEDUP_REMOVED lines=16> */
[----:B---34-:R-:W-:Y:S05]  /*1ea0*/  @P0 BRA `(.L_x_4967) ;  /* 0x0000000000ec0947 */ /* 0x018fea0003800000 */
[----:B------:R-:W1:Y:S01]  /*1eb0*/  LDS.128 R68, [R105+0x12d0] ;  /* 0x0012d00069447984 */ /* 0x000e620000000c00 */
[----:B------:R-:W-:Y:S01]  /*1ec0*/  UMOV UR4, 0xffffffff ;  /* 0xffffffff00047882 */ /* 0x000fe20000000000 */
[----:B------:R-:W-:Y:S01]  /*1ed0*/  ISETP.NE.AND P0, PT, R200, 0x1f, PT ;  /* 0x0000001fc800780c */ /* 0x000fe20003f05270 */
[C---:B-1----:R-:W-:Y:S01]  /*1ee0*/  FFMA.FTZ R69, R68.reuse, R71, R69 ;  /* 0x0000004744457223 */ /* 0x042fe20000010045 */
[----:B------:R-:W-:Y:S01]  /*1ef0*/  FMUL.FTZ R70, R68, R70 ;  /* 0x0000004644467220 */ /* 0x000fe20000410000 */
[----:B------:R-:W-:Y:S10]  /*1f00*/  BRA.DIV UR4, `(.L_x_4968) ;  /* 0x0000002604b47947 */ /* 0x000ff4000b800000 */
[----:B------:R-:W1:Y:S01]  /*1f10*/  SHFL.DOWN PT, R68, R70, 0x1, 0x1f ;  /* 0x08201f0046447f89 */ /* 0x000e6200000e0000 */
[----:B------:R-:W-:Y:S02]  /*1f20*/  MOV R71, R70 ;  /* 0x0000004600477202 */ /* 0x000fe40000000f00 */
[----:B------:R-:W-:Y:S01]  /*1f30*/  MOV R204, R69 ;  /* 0x0000004500cc7202 */ /* 0x000fe20000000f00 */
[----:B------:R-:W3:Y:S04]  /*1f40*/  SHFL.DOWN PT, R203, R69, 0x1, 0x1f ;  /* 0x08201f0045cb7f89 */ /* 0x000ee800000e0000 */
[----:B------:R-:W-:Y:S04]  /*1f50*/  SHFL.IDX PT, R205, R78, RZ, 0x1f ;  /* 0x00001fff4ecd7589 */ /* 0x000fe800000e0000 */
[----:B------:R-:W-:Y:S01]  /*1f60*/  SHFL.IDX PT, R207, R79, RZ, 0x1f ;  /* 0x00001fff4fcf7589 */ /* 0x000fe200000e0000 */
[----:B-1----:R-:W-:Y:S01]  /*1f70*/  @P0 FMUL.FTZ R68, R68, R71 ;  /* 0x0000004744440220 */ /* 0x002fe20000410000 */
[----:B---3--:R-:W-:-:S04]  /*1f80*/  @P0 FFMA.FTZ R203, R71, R203, R204 ;  /* 0x000000cb47cb0223 */ /* 0x008fc800000100cc */
[----:B------:R-:W-:Y:S02]  /*1f90*/  @P0 MOV R71, R68 ;  /* 0x0000004400470202 */ /* 0x000fe40000000f00 */
[----:B------:R-:W-:-:S03]  /*1fa0*/  @P0 MOV R204, R203 ;  /* 0x000000cb00cc0202 */ /* 0x000fc60000000f00 */
[----:B------:R-:W1:Y:S01]  /*1fb0*/  SHFL.DOWN PT, R68, R71, 0x2, 0x1f ;  /* 0x08401f0047447f89 */ /* 0x000e6200000e0000 */
[----:B------:R-:W-:-:S03]  /*1fc0*/  ISETP.GT.U32.AND P0, PT, R200, 0x1d, PT ;  /* 0x0000001dc800780c */ /* 0x000fc60003f04070 */
[----:B------:R-:W3:Y:S10]  /*1fd0*/  SHFL.DOWN PT, R203, R204, 0x2, 0x1f ;  /* 0x08401f00cccb7f89 */ /* 0x000ef400000e0000 */
[C---:B-1----:R-:W-:Y:S01]  /*1fe0*/  @!P0 FMUL.FTZ R68, R71.reuse, R68 ;  /* 0x0000004447448220 */ /* 0x042fe20000410000 */
[----:B---3--:R-:W-:-:S04]  /*1ff0*/  @!P0 FFMA.FTZ R203, R71, R203, R204 ;  /* 0x000000cb47cb8223 */ /* 0x008fc800000100cc */
[----:B------:R-:W-:Y:S02]  /*2000*/  @!P0 MOV R71, R68 ;  /* 0x0000004400478202 */ /* 0x000fe40000000f00 */
[----:B------:R-:W-:-:S03]  /*2010*/  @!P0 MOV R204, R203 ;  /* 0x000000cb00cc8202 */ /* 0x000fc60000000f00 */
        /* <DEDUP_REMOVED lines=21> */
[----:B------:R-:W1:Y:S01]  /*2170*/  SHFL.IDX PT, R68, R71, RZ, 0x1f ;  /* 0x00001fff47447589 */ /* 0x000e6200000e0000 */
[----:B------:R-:W-:-:S03]  /*2180*/  ISETP.NE.AND P0, PT, R86, 0x1f, PT ;  /* 0x0000001f5600780c */ /* 0x000fc60003f05270 */
[----:B------:R-:W3:Y:S04]  /*2190*/  SHFL.IDX PT, R70, R204, RZ, 0x1f ;  /* 0x00001fffcc467589 */ /* 0x000ee800000e0000 */
[----:B------:R4:W0:Y:S04]  /*21a0*/  SHFL.DOWN PT, R203, R71, 0x1, 0x1f ;  /* 0x08201f0047cb7f89 */ /* 0x00082800000e0000 */
[----:B------:R4:W0:Y:S01]  /*21b0*/  SHFL.DOWN PT, R206, R204, 0x1, 0x1f ;  /* 0x08201f00ccce7f89 */ /* 0x00082200000e0000 */
[-C--:B-1----:R-:W-:Y:S01]  /*21c0*/  FMUL.FTZ R78, R78, R68.reuse ;  /* 0x000000444e4e7220 */ /* 0x082fe20000410000 */
[----:B---34-:R-:W-:-:S07]  /*21d0*/  FFMA.FTZ R79, R79, R68, R70 ;  /* 0x000000444f4f7223 */ /* 0x018fce0000010046 */
.L_x_5018:
[----:B------:R-:W1:Y:S01]  /*21e0*/  LDS.64 R68, [R105+0x12d8] ;  /* 0x0012d80069447984 */ /* 0x000e620000000a00 */
[----:B------:R-:W-:Y:S02]  /*21f0*/  MOV R71, R207 ;  /* 0x000000cf00477202 */ /* 0x000fe40000000f00 */
[----:B------:R-:W-:-:S03]  /*2200*/  MOV R70, R205 ;  /* 0x000000cd00467202 */ /* 0x000fc60000000f00 */
[C---:B0-----:R-:W-:Y:S02]  /*2210*/  @P0 FFMA.FTZ R71, R203.reuse, R71, R206 ;  /* 0x00000047cb470223 */ /* 0x041fe400000100ce */
[----:B------:R-:W-:Y:S02]  /*2220*/  @P0 FMUL.FTZ R70, R203, R70 ;  /* 0x00000046cb460220 */ /* 0x000fe40000410000 */
[C---:B-1----:R-:W-:Y:S02]  /*2230*/  FFMA.FTZ R69, R68.reuse, R71, R69 ;  /* 0x0000004744457223 */ /* 0x042fe40000010045 */
[----:B------:R-:W-:-:S05]  /*2240*/  FMUL.FTZ R68, R68, R70 ;  /* 0x0000004644447220 */ /* 0x000fca0000410000 */
[----:B------:R1:W-:Y:S02]  /*2250*/  STS.128 [R105+0x12d0], R68 ;  /* 0x0012d04469007388 */ /* 0x0003e40000000c00 */
.L_x_4967:
[----:B------:R-:W-:Y:S05]  /*2260*/  WARPSYNC.ALL ;  /* 0x0000000000007948 */ /* 0x000fea0003800000 */
[----:B------:R-:W-:Y:S01]  /*2270*/  BAR.SYNC.DEFER_BLOCKING 0x0 ;  /* 0x0000000000007b1d */ /* 0x000fe20000010000 */
[----:B------:R-:W-:Y:S01]  /*2280*/  FADD.FTZ R206, -R135, R190 ;  /* 0x000000be87ce7221 */ /* 0x000fe20000010100 */
[----:B------:R-:W-:Y:S01]  /*2290*/  FADD.FTZ R210, -R133, R188 ;  /* 0x000000bc85d27221 */ /* 0x000fe20000010100 */
[C---:B------:R-:W-:Y:S02]  /*22a0*/  ISETP.GT.AND P1, PT, R106.reuse, 0x1e, PT ;  /* 0x0000001e6a00780c */ /* 0x040fe40003f24270 */
[----:B------:R-:W-:Y:S01]  /*22b0*/  ISETP.GT.AND P0, PT, R106, 0x1d, PT ;  /* 0x0000001d6a00780c */ /* 0x000fe20003f04270 */
[----:B------:R-:W-:Y:S01]  /*22c0*/  BSSY.RECONVERGENT B0, `(.L_x_4969) ;  /* 0x00000ce000007945 */ /* 0x000fe20003800200 */
[----:B------:R-:W-:Y:S01]  /*22d0*/  ISETP.NE.AND P2, PT, R86, RZ, PT ;  /* 0x000000ff5600720c */ /* 0x000fe20003f45270 */
[----:B-1----:R-:W1:-:S12]  /*22e0*/  LDS R68, [R103+0x12d4] ;  /* 0x0012d40067447984 */ /* 0x002e580000000800 */
[----:B------:R3:W-:Y:S01]  /*22f0*/  @!P2 STS.64 [R147], R78 ;  /* 0x0000004e9300a388 */ /* 0x0007e20000000a00 */
[----:B-1----:R-:W-:Y:S01]  /*2300*/  FFMA.FTZ R186, R68, R186, R179 ;  /* 0x000000ba44ba7223 */ /* 0x002fe200000100b3 */
[----:B------:R-:W-:Y:S01]  /*2310*/  FFMA.FTZ R68, R4, R194, RZ ;  /* 0x000000c204447223 */ /* 0x000fe200000100ff */
[----:B------:R-:W-:Y:S02]  /*2320*/  FADD.FTZ R194, -R139, R194 ;  /* 0x000000c28bc27221 */ /* 0x000fe40000010100 */
[----:B------:R-:W-:Y:S01]  /*2330*/  FFMA.FTZ R184, R177, R186, R184 ;  /* 0x000000bab1b87223 */ /* 0x000fe200000100b8 */
[----:B------:R-:W-:Y:S01]  /*2340*/  FFMA.FTZ R69, R5, R193, R68 ;  /* 0x000000c105457223 */ /* 0x000fe20000010044 */
[----:B------:R-:W-:Y:S02]  /*2350*/  FADD.FTZ R193, -R138, R193 ;  /* 0x000000c18ac17221 */ /* 0x000fe40000010100 */
[----:B------:R-:W-:Y:S01]  /*2360*/  FFMA.FTZ R180, R180, R184, R175 ;  /* 0x000000b8b4b47223 */ /* 0x000fe200000100af */
[----:B------:R-:W-:Y:S01]  /*2370*/  FFMA.FTZ R68, R6, R192, R69 ;  /* 0x000000c006447223 */ /* 0x000fe20000010045 */
[----:B------:R-:W-:-:S02]  /*2380*/  FMUL.FTZ R216, R149, R184 ;  /* 0x000000b895d87220 */ /* 0x000fc40000410000 */
[----:B------:R-:W-:Y:S01]  /*2390*/  FFMA.FTZ R182, R167, R180, R182 ;  /* 0x000000b4a7b67223 */ /* 0x000fe200000100b6 */
[----:B------:R-:W-:Y:S01]  /*23a0*/  FFMA.FTZ R69, R7, R191, R68 ;  /* 0x000000bf07457223 */ /* 0x000fe20000010044 */
[----:B------:R-:W-:Y:S02]  /*23b0*/  FADD.FTZ R191, -R136, R191 ;  /* 0x000000bf88bf7221 */ /* 0x000fe40000010100 */
[----:B------:R-:W-:Y:S01]  /*23c0*/  FFMA.FTZ R170, R170, R182, R173 ;  /* 0x000000b6aaaa7223 */ /* 0x000fe200000100ad */
[----:B------:R-:W-:-:S03]  /*23d0*/  FFMA.FTZ R68, R24, R190, R69 ;  /* 0x000000be18447223 */ /* 0x000fc60000010045 */
[----:B------:R-:W-:Y:S01]  /*23e0*/  FFMA.FTZ R178, R161, R170, R178 ;  /* 0x000000aaa1b27223 */ /* 0x000fe200000100b2 */
[----:B------:R-:W-:Y:S01]  /*23f0*/  FFMA.FTZ R69, R25, R189, R68 ;  /* 0x000000bd19457223 */ /* 0x000fe20000010044 */
[----:B------:R-:W-:Y:S02]  /*2400*/  FADD.FTZ R189, -R134, R189 ;  /* 0x000000bd86bd7221 */ /* 0x000fe40000010100 */
[----:B------:R-:W-:Y:S01]  /*2410*/  FFMA.FTZ R166, R166, R178, R171 ;  /* 0x000000b2a6a67223 */ /* 0x000fe200000100ab */
[----:B------:R-:W-:-:S03]  /*2420*/  FFMA.FTZ R68, R26, R188, R69 ;  /* 0x000000bc1a447223 */ /* 0x000fc60000010045 */
[-C--:B------:R-:W-:Y:S01]  /*2430*/  FFMA.FTZ R176, R157, R166.reuse, R176 ;  /* 0x000000a69db07223 */ /* 0x080fe200000100b0 */
[----:B------:R-:W-:Y:S01]  /*2440*/  FFMA.FTZ R69, R27, R183, R68 ;  /* 0x000000b71b457223 */ /* 0x000fe20000010044 */
[----:B------:R-:W-:Y:S01]  /*2450*/  FADD.FTZ R183, -R132, R183 ;  /* 0x000000b784b77221 */ /* 0x000fe20000010100 */
[----:B---3--:R-:W-:Y:S01]  /*2460*/  FMUL.FTZ R78, R149, R166 ;  /* 0x000000a6954e7220 */ /* 0x008fe20000410000 */
        /* <DEDUP_REMOVED lines=11> */
[-C--:B------:R-:W-:Y:S01]  /*2520*/  FFMA.FTZ R172, R153, R160.reuse, R172 ;  /* 0x000000a099ac7223 */ /* 0x080fe200000100ac */
[----:B------:R-:W-:Y:S01]  /*2530*/  FMUL.FTZ R190, R114, R160 ;  /* 0x000000a072be7220 */ /* 0x000fe20000410000 */
[----:B------:R-:W-:Y:S01]  /*2540*/  FMUL.FTZ R79, R149, R174 ;  /* 0x000000ae954f7220 */ /* 0x000fe20000410000 */
[----:B------:R-:W-:Y:S01]  /*2550*/  FADD.FTZ R63, R198, R63 ;  /* 0x0000003fc63f7221 */ /* 0x000fe20000010000 */
[----:B------:R-:W-:Y:S01]  /*2560*/  FFMA.FTZ R158, R158, R172, R163 ;  /* 0x000000ac9e9e7223 */ /* 0x000fe200000100a3 */
[----:B------:R-:W-:Y:S01]  /*2570*/  FADD.FTZ R163, -R130, R196 ;  /* 0x000000c482a37221 */ /* 0x000fe20000010100 */
[----:B------:R-:W-:Y:S01]  /*2580*/  FMUL.FTZ R196, R118, R166 ;  /* 0x000000a676c47220 */ /* 0x000fe20000410000 */
[----:B------:R-:W-:Y:S01]  /*2590*/  FADD.FTZ R60, R155, R60 ;  /* 0x0000003c9b3c7221 */ /* 0x000fe20000010000 */
[-C--:B------:R-:W-:Y:S01]  /*25a0*/  FFMA.FTZ R168, R151, R158.reuse, R168 ;  /* 0x0000009e97a87223 */ /* 0x080fe200000100a8 */
[----:B------:R-:W-:Y:S01]  /*25b0*/  FFMA.FTZ R151, R31, R199, R204 ;  /* 0x000000c71f977223 */ /* 0x000fe200000100cc */
[----:B------:R-:W-:Y:S01]  /*25c0*/  FMUL.FTZ R192, R112, R158 ;  /* 0x0000009e70c07220 */ /* 0x000fe20000410000 */
[----:B------:R-:W-:Y:S01]  /*25d0*/  FADD.FTZ R199, -R128, R199 ;  /* 0x000000c780c77221 */ /* 0x000fe20000010100 */
[-C--:B------:R-:W-:Y:S01]  /*25e0*/  FFMA.FTZ R156, R156, R168.reuse, R159 ;  /* 0x000000a89c9c7223 */ /* 0x080fe2000001009f */
[----:B------:R-:W-:Y:S01]  /*25f0*/  FMUL.FTZ R71, R111, R168 ;  /* 0x000000a86f477220 */ /* 0x000fe20000410000 */
[----:B------:R-:W-:Y:S01]  /*2600*/  FFMA.FTZ R208, R32, R197, R151 ;  /* 0x000000c520d07223 */ /* 0x000fe20000010097 */
[----:B------:R-:W-:Y:S01]  /*2610*/  FMUL.FTZ R151, R113, R172 ;  /* 0x000000ac71977220 */ /* 0x000fe20000410000 */
[-C--:B------:R-:W-:Y:S01]  /*2620*/  FFMA.FTZ R164, R3, R156.reuse, R164 ;  /* 0x0000009c03a47223 */ /* 0x080fe200000100a4 */
[----:B------:R-:W-:Y:S01]  /*2630*/  FMUL.FTZ R70, R110, R156 ;  /* 0x0000009c6e467220 */ /* 0x000fe20000410000 */
[----:B------:R-:W-:Y:S01]  /*2640*/  FFMA.FTZ R153, R33, R195, R208 ;  /* 0x000000c321997223 */ /* 0x000fe200000100d0 */
[----:B------:R-:W-:Y:S01]  /*2650*/  FADD.FTZ R197, -R127, R197 ;  /* 0x000000c57fc57221 */ /* 0x000fe20000010100 */
[----:B------:R-:W-:Y:S01]  /*2660*/  FMUL.FTZ R3, R109, R164 ;  /* 0x000000a46d037220 */ /* 0x000fe20000410000 */
[----:B------:R-:W-:Y:S01]  /*2670*/  FADD.FTZ R195, -R126, R195 ;  /* 0x000000c37ec37221 */ /* 0x000fe20000010100 */
[----:B------:R-:W-:Y:S01]  /*2680*/  FFMA.FTZ R208, R34, R185, R153 ;  /* 0x000000b922d07223 */ /* 0x000fe20000010099 */
[----:B------:R-:W-:Y:S01]  /*2690*/  FMUL.FTZ R153, R115, R174 ;  /* 0x000000ae73997220 */ /* 0x000fe20000410000 */
[----:B------:R-:W-:Y:S01]  /*26a0*/  FFMA.FTZ R69, R3, R194, RZ ;  /* 0x000000c203457223 */ /* 0x000fe200000100ff */
[----:B------:R-:W-:Y:S01]  /*26b0*/  FADD.FTZ R185, -R125, R185 ;  /* 0x000000b97db97221 */ /* 0x000fe20000010100 */
[----:B------:R-:W-:Y:S01]  /*26c0*/  FFMA.FTZ R188, R35, R181, R208 ;  /* 0x000000b523bc7223 */ /* 0x000fe200000100d0 */
[----:B------:R-:W-:Y:S01]  /*26d0*/  FADD.FTZ R181, -R124, R181 ;  /* 0x000000b57cb57221 */ /* 0x000fe20000010100 */
[----:B------:R-:W-:Y:S01]  /*26e0*/  FFMA.FTZ R204, R70, R193, R69 ;  /* 0x000000c146cc7223 */ /* 0x000fe20000010045 */
[----:B------:R-:W-:Y:S01]  /*26f0*/  FADD.FTZ R61, R196, R61 ;  /* 0x0000003dc43d7221 */ /* 0x000fe20000010000 */
[----:B------:R-:W-:Y:S01]  /*2700*/  FADD.FTZ R58, R153, R58 ;  /* 0x0000003a993a7221 */ /* 0x000fe20000010000 */
[----:B------:R-:W1:Y:S01]  /*2710*/  SHFL.DOWN PT, R167, R188, 0x1, 0x1f ;  /* 0x08201f00bca77f89 */ /* 0x000e6200000e0000 */
        /* <DEDUP_REMOVED lines=9> */
[----:B------:R-:W-:-:S03]  /*27b0*/  FMUL.FTZ R204, R116, R162 ;  /* 0x000000a274cc7220 */ /* 0x000fc60000410000 */
[----:B------:R-:W-:Y:S01]  /*27c0*/  FFMA.FTZ R208, R190, R189, R69 ;  /* 0x000000bdbed07223 */ /* 0x000fe20000010045 */
[----:B------:R-:W-:-:S03]  /*27d0*/  FADD.FTZ R59, R204, R59 ;  /* 0x0000003bcc3b7221 */ /* 0x000fc60000010000 */
[----:B------:R-:W-:-:S04]  /*27e0*/  FFMA.FTZ R69, R153, R210, R208 ;  /* 0x000000d299457223 */ /* 0x000fc800000100d0 */
[----:B------:R-:W-:Y:S01]  /*27f0*/  FFMA.FTZ R208, R204, R183, R69 ;  /* 0x000000b7ccd07223 */ /* 0x000fe20000010045 */
[----:B------:R-:W-:Y:S01]  /*2800*/  FMUL.FTZ R69, R119, R178 ;  /* 0x000000b277457220 */ /* 0x000fe20000410000 */
[----:B-1----:R-:W-:Y:S02]  /*2810*/  @!P1 FADD.FTZ R188, R188, R167 ;  /* 0x000000a7bcbc9221 */ /* 0x002fe40000010000 */
[----:B------:R-:W-:Y:S01]  /*2820*/  FFMA.FTZ R157, R155, R187, R208 ;  /* 0x000000bb9b9d7223 */ /* 0x000fe200000100d0 */
[----:B------:R-:W-:-:S03]  /*2830*/  FADD.FTZ R62, R69, R62 ;  /* 0x0000003e453e7221 */ /* 0x000fc60000010000 */
[----:B------:R-:W-:Y:S01]  /*2840*/  FFMA.FTZ R208, R196, R163, R157 ;  /* 0x000000a3c4d07223 */ /* 0x000fe2000001009d */
[----:B------:R-:W-:Y:S01]  /*2850*/  FMUL.FTZ R157, R121, R182 ;  /* 0x000000b6799d7220 */ /* 0x000fe20000410000 */
[----:B------:R-:W1:Y:S02]  /*2860*/  SHFL.DOWN PT, R167, R188, 0x2, 0x1f ;  /* 0x08401f00bca77f89 */ /* 0x000e6400000e0000 */
        /* <DEDUP_REMOVED lines=14> */
[----:B------:R-:W-:Y:S01]  /*2950*/  FFMA.FTZ R185, R22, R184, R185 ;  /* 0x000000b816b97223 */ /* 0x000fe200000100b9 */
[----:B-1----:R-:W-:Y:S01]  /*2960*/  @!P0 FADD.FTZ R188, R188, R167 ;  /* 0x000000a7bcbc8221 */ /* 0x002fe20000010000 */
[----:B------:R-:W-:Y:S02]  /*2970*/  FMUL.FTZ R184, R149, R170 ;  /* 0x000000aa95b87220 */ /* 0x000fe40000410000 */
[----:B------:R-:W1:Y:S01]  /*2980*/  SHFL.DOWN PT, R214, R161, 0x1, 0x1f ;  /* 0x08201f00a1d67f89 */ /* 0x000e6200000e0000 */
[----:B------:R-:W-:Y:S01]  /*2990*/  FADD.FTZ R38, R185, R38 ;  /* 0x00000026b9267221 */ /* 0x000fe20000010000 */
[----:B------:R-:W-:Y:S02]  /*29a0*/  FMUL.FTZ R184, R199, R184 ;  /* 0x000000b8c7b87220 */ /* 0x000fe40000410000 */
[----:B------:R-:W3:Y:S02]  /*29b0*/  SHFL.DOWN PT, R167, R188, 0x4, 0x1f ;  /* 0x08801f00bca77f89 */ /* 0x000ee400000e0000 */
[----:B------:R-:W-:Y:S01]  /*29c0*/  FFMA.FTZ R184, R19, R170, R184 ;  /* 0x000000aa13b87223 */ /* 0x000fe200000100b8 */
[----:B------:R-:W-:-:S03]  /*29d0*/  FMUL.FTZ R170, R149, R176 ;  /* 0x000000b095aa7220 */ /* 0x000fc60000410000 */
[----:B------:R-:W-:Y:S01]  /*29e0*/  FADD.FTZ R43, R184, R43 ;  /* 0x0000002bb82b7221 */ /* 0x000fe20000010000 */
[----:B------:R-:W-:-:S04]  /*29f0*/  FMUL.FTZ R187, R187, R170 ;  /* 0x000000aabbbb7220 */ /* 0x000fc80000410000 */
[----:B------:R-:W-:-:S04]  /*2a00*/  FFMA.FTZ R187, R16, R176, R187 ;  /* 0x000000b010bb7223 */ /* 0x000fc800000100bb */
[----:B------:R-:W-:Y:S01]  /*2a10*/  FADD.FTZ R40, R187, R40 ;  /* 0x00000028bb287221 */ /* 0x000fe20000010000 */
[----:B-1----:R-:W-:Y:S01]  /*2a20*/  @!P1 FADD.FTZ R161, R161, R214 ;  /* 0x000000d6a1a19221 */ /* 0x002fe20000010000 */
[----:B------:R-:W-:-:S04]  /*2a30*/  ISETP.GT.AND P1, PT, R106, 0x1b, PT ;  /* 0x0000001b6a00780c */ /* 0x000fc80003f24270 */
[----:B------:R-:W1:Y:S09]  /*2a40*/  SHFL.DOWN PT, R214, R161, 0x2, 0x1f ;  /* 0x08401f00a1d67f89 */ /* 0x000e7200000e0000 */
[----:B---3--:R-:W-:-:S05]  /*2a50*/  @!P1 FADD.FTZ R188, R188, R167 ;  /* 0x000000a7bcbc9221 */ /* 0x008fca0000010000 */
[----:B------:R-:W3:Y:S01]  /*2a60*/  SHFL.DOWN PT, R167, R188, 0x8, 0x1f ;  /* 0x09001f00bca77f89 */ /* 0x000ee200000e0000 */
[----:B-1----:R-:W-:Y:S01]  /*2a70*/  @!P0 FADD.FTZ R161, R161, R214 ;  /* 0x000000d6a1a18221 */ /* 0x002fe20000010000 */
[----:B------:R-:W-:Y:S01]  /*2a80*/  FMUL.FTZ R214, R149, R186 ;  /* 0x000000ba95d67220 */ /* 0x000fe20000410000 */
[----:B------:R-:W-:-:S03]  /*2a90*/  ISETP.GT.AND P0, PT, R106, 0x17, PT ;  /* 0x000000176a00780c */ /* 0x000fc60003f04270 */
[----:B------:R-:W1:Y:S01]  /*2aa0*/  SHFL.DOWN PT, R220, R161, 0x4, 0x1f ;  /* 0x08801f00a1dc7f89 */ /* 0x000e6200000e0000 */
[----:B------:R-:W-:Y:S01]  /*2ab0*/  FMUL.FTZ R218, R181, R214 ;  /* 0x000000d6b5da7220 */ /* 0x000fe20000410000 */
[----:B------:R-:W-:-:S03]  /*2ac0*/  FMUL.FTZ R214, R149, R180 ;  /* 0x000000b495d67220 */ /* 0x000fc60000410000 */
[----:B------:R-:W-:Y:S01]  /*2ad0*/  FFMA.FTZ R218, R23, R186, R218 ;  /* 0x000000ba17da7223 */ /* 0x000fe200000100da */
[----:B------:R-:W-:Y:S01]  /*2ae0*/  FMUL.FTZ R186, R149, R182 ;  /* 0x000000b695ba7220 */ /* 0x000fe20000410000 */
[----:B------:R-:W-:Y:S02]  /*2af0*/  FMUL.FTZ R214, R195, R214 ;  /* 0x000000d6c3d67220 */ /* 0x000fe40000410000 */
[----:B------:R-:W-:Y:S01]  /*2b00*/  FADD.FTZ R39, R218, R39 ;  /* 0x00000027da277221 */ /* 0x000fe20000010000 */
[----:B------:R-:W-:Y:S01]  /*2b10*/  FMUL.FTZ R197, R197, R186 ;  /* 0x000000bac5c57220 */ /* 0x000fe20000410000 */
[----:B---3--:R-:W-:Y:S01]  /*2b20*/  @!P0 FADD.FTZ R188, R188, R167 ;  /* 0x000000a7bcbc8221 */ /* 0x008fe20000010000 */
[----:B------:R-:W-:Y:S01]  /*2b30*/  FFMA.FTZ R214, R21, R180, R214 ;  /* 0x000000b415d67223 */ /* 0x000fe200000100d6 */
[----:B------:R-:W-:Y:S01]  /*2b40*/  FMUL.FTZ R180, R149, R178 ;  /* 0x000000b295b47220 */ /* 0x000fe20000410000 */
[----:B------:R-:W-:Y:S02]  /*2b50*/  FFMA.FTZ R197, R20, R182, R197 ;  /* 0x000000b614c57223 */ /* 0x000fe400000100c5 */
[----:B------:R-:W3:Y:S01]  /*2b60*/  SHFL.DOWN PT, R169, R188, 0x10, 0x1f ;  /* 0x0a001f00bca97f89 */ /* 0x000ee200000e0000 */
[----:B------:R-:W-:Y:S01]  /*2b70*/  FMUL.FTZ R165, R165, R180 ;  /* 0x000000b4a5a57220 */ /* 0x000fe20000410000 */
[----:B------:R-:W-:Y:S01]  /*2b80*/  FMUL.FTZ R180, R163, R78 ;  /* 0x0000004ea3b47220 */ /* 0x000fe20000410000 */
[C---:B------:R-:W-:Y:S01]  /*2b90*/  FMUL.FTZ R78, R149.reuse, R162 ;  /* 0x000000a2954e7220 */ /* 0x040fe20000410000 */
[----:B------:R-:W-:Y:S01]  /*2ba0*/  FMUL.FTZ R163, R210, R79 ;  /* 0x0000004fd2a37220 */ /* 0x000fe20000410000 */
[----:B------:R-:W-:Y:S01]  /*2bb0*/  FMUL.FTZ R79, R149, R172 ;  /* 0x000000ac954f7220 */ /* 0x000fe20000410000 */
[----:B------:R-:W-:Y:S01]  /*2bc0*/  FFMA.FTZ R180, R17, R166, R180 ;  /* 0x000000a611b47223 */ /* 0x000fe200000100b4 */
[----:B------:R-:W-:Y:S01]  /*2bd0*/  FMUL.FTZ R166, R183, R78 ;  /* 0x0000004eb7a67220 */ /* 0x000fe20000410000 */
[----:B-1----:R-:W-:Y:S01]  /*2be0*/  @!P1 FADD.FTZ R161, R161, R220 ;  /* 0x000000dca1a19221 */ /* 0x002fe20000010000 */
[----:B------:R-:W-:Y:S01]  /*2bf0*/  FMUL.FTZ R78, R149, R160 ;  /* 0x000000a0954e7220 */ /* 0x000fe20000410000 */
[----:B------:R-:W-:Y:S01]  /*2c00*/  FFMA.FTZ R167, R18, R178, R165 ;  /* 0x000000b212a77223 */ /* 0x000fe200000100a5 */
[----:B------:R-:W-:Y:S01]  /*2c10*/  FFMA.FTZ R166, R15, R162, R166 ;  /* 0x000000a20fa67223 */ /* 0x000fe200000100a6 */
[----:B------:R-:W-:Y:S01]  /*2c20*/  FFMA.FTZ R165, R14, R174, R163 ;  /* 0x000000ae0ea57223 */ /* 0x000fe200000100a3 */
[----:B------:R-:W1:Y:S01]  /*2c30*/  SHFL.DOWN PT, R186, R161, 0x8, 0x1f ;  /* 0x09001f00a1ba7f89 */ /* 0x000e6200000e0000 */
        /* <DEDUP_REMOVED lines=10> */
[----:B---3--:R-:W-:Y:S01]  /*2ce0*/  FADD.FTZ R69, R188, R169 ;  /* 0x000000a9bc457221 */ /* 0x008fe20000010000 */
        /* <DEDUP_REMOVED lines=12> */
[----:B-1----:R-:W-:Y:S01]  /*2db0*/  @!P0 FADD.FTZ R161, R161, R186 ;  /* 0x000000baa1a18221 */ /* 0x002fe20000010000 */
[----:B------:R-:W-:Y:S01]  /*2dc0*/  ISETP.NE.AND P0, PT, R106, RZ, PT ;  /* 0x000000ff6a00720c */ /* 0x000fe20003f05270 */
[----:B------:R-:W-:Y:S01]  /*2dd0*/  FADD.FTZ R45, R162, R45 ;  /* 0x0000002da22d7221 */ /* 0x000fe20000010000 */
[----:B------:R-:W-:Y:S01]  /*2de0*/  FADD.FTZ R44, R163, R44 ;  /* 0x0000002ca32c7221 */ /* 0x000fe20000010000 */
[----:B------:R-:W-:Y:S01]  /*2df0*/  FADD.FTZ R51, R160, R51 ;  /* 0x00000033a0337221 */ /* 0x000fe20000010000 */
[----:B------:R-:W1:Y:S01]  /*2e00*/  SHFL.DOWN PT, R170, R161, 0x10, 0x1f ;  /* 0x0a001f00a1aa7f89 */ /* 0x000e6200000e0000 */
[----:B------:R-:W-:Y:S01]  /*2e10*/  FADD.FTZ R50, R79, R50 ;  /* 0x000000324f327221 */ /* 0x000fe20000010000 */
[----:B------:R-:W-:Y:S01]  /*2e20*/  FADD.FTZ R49, R78, R49 ;  /* 0x000000314e317221 */ /* 0x000fe20000010000 */
[----:B------:R-:W-:Y:S01]  /*2e30*/  FADD.FTZ R48, R149, R48 ;  /* 0x0000003095307221 */ /* 0x000fe20000010000 */
[----:B-1----:R-:W-:-:S05]  /*2e40*/  FADD.FTZ R68, R161, R170 ;  /* 0x000000aaa1447221 */ /* 0x002fca0000010000 */
[----:B------:R1:W-:Y:S01]  /*2e50*/  @!P0 STS.64 [R102+0x1098], R68 ;  /* 0x0010984466008388 */ /* 0x0003e20000000a00 */
[----:B------:R-:W-:Y:S06]  /*2e60*/  BAR.SYNC.DEFER_BLOCKING 0x0 ;  /* 0x0000000000007b1d */ /* 0x000fec0000010000 */
[----:B------:R-:W-:Y:S05]  /*2e70*/  @P2 BRA `(.L_x_4970) ;  /* 0x0000000000482947 */ /* 0x000fea0003800000 */
[----:B------:R-:W3:Y:S01]  /*2e80*/  S2UR UR5, SR_CgaCtaId ;  /* 0x00000000000579c3 */ /* 0x000ee20000008800 */
[----:B------:R-:W-:Y:S01]  /*2e90*/  UMOV UR4, 0x400 ;  /* 0x0000040000047882 */ /* 0x000fe20000000000 */
[----:B------:R-:W-:Y:S02]  /*2ea0*/  ISETP.NE.AND P1, PT, R201, UR8, PT ;  /* 0x00000008c9007c0c */ /* 0x000fe4000bf25270 */
[----:B------:R-:W-:-:S04]  /*2eb0*/  ISETP.GT.AND P0, PT, R106, 0xf, PT ;  /* 0x0000000f6a00780c */ /* 0x000fc80003f04270 */
[----:B------:R-:W-:Y:S02]  /*2ec0*/  FSEL R188, R188, R69, P0 ;  /* 0x00000045bcbc7208 */ /* 0x000fe40000000000 */
[----:B------:R-:W-:-:S05]  /*2ed0*/  FSEL R161, R161, R68, P0 ;  /* 0x00000044a1a17208 */ /* 0x000fca0000000000 */
[----:B------:R-:W-:Y:S04]  /*2ee0*/  @P1 LDS R3, [R140+0x29d0] ;  /* 0x0029d0008c031984 */ /* 0x000fe80000000800 */
[----:B------:R-:W-:Y:S01]  /*2ef0*/  @P1 LDS R78, [R140+0x25d0] ;  /* 0x0025d0008c4e1984 */ /* 0x000fe20000000800 */
[----:B---3--:R-:W-:-:S06]  /*2f00*/  ULEA UR4, UR5, UR4, 0x18 ;  /* 0x0000000405047291 */ /* 0x008fcc000f8ec0ff */
[----:B------:R-:W-:-:S05]  /*2f10*/  MOV R99, UR4 ;  /* 0x0000000400637c02 */ /* 0x000fca0008000f00 */
[----:B------:R-:W3:Y:S02]  /*2f20*/  LDS.64 R70, [R99+0x10a0] ;  /* 0x0010a00063467984 */ /* 0x000ee40000000a00 */
[----:B---3--:R-:W-:Y:S01]  /*2f30*/  FADD.FTZ R71, R71, R188 ;  /* 0x000000bc47477221 */ /* 0x008fe20000010000 */
[----:B------:R-:W-:-:S03]  /*2f40*/  FADD.FTZ R161, R70, R161 ;  /* 0x000000a146a17221 */ /* 0x000fc60000010000 */
[----:B------:R-:W-:Y:S01]  /*2f50*/  @P1 FADD.FTZ R3, R71, R3 ;  /* 0x0000000347031221 */ /* 0x000fe20000010000 */
[----:B------:R-:W-:-:S04]  /*2f60*/  @P1 FADD.FTZ R161, R161, R78 ;  /* 0x0000004ea1a11221 */ /* 0x000fc80000010000 */
[----:B------:R3:W-:Y:S04]  /*2f70*/  @P1 STS [R140+0x29d0], R3 ;  /* 0x0029d0038c001388 */ /* 0x0007e80000000800 */
[----:B------:R3:W-:Y:S04]  /*2f80*/  STS [R140+0x25d0], R161 ;  /* 0x0025d0a18c007388 */ /* 0x0007e80000000800 */
[----:B------:R3:W-:Y:S02]  /*2f90*/  @!P1 STS [R140+0x29d0], R71 ;  /* 0x0029d0478c009388 */ /* 0x0007e40000000800 */
.L_x_4970:
[----:B------:R-:W-:Y:S05]  /*2fa0*/  BSYNC.RECONVERGENT B0 ;  /* 0x0000000000007941 */ /* 0x000fea0003800200 */
.L_x_4969:
[----:B------:R-:W-:Y:S01]  /*2fb0*/  UIADD3 UR10, UPT, UPT, UR10, 0x1, URZ ;  /* 0x000000010a0a7890 */ /* 0x000fe2000fffe0ff */
[----:B------:R-:W-:Y:S02]  /*2fc0*/  LEA R142, P0, R76, R142, 0x2 ;  /* 0x0000008e4c8e7211 */ /* 0x000fe400078010ff */
[----:B------:R-:W-:Y:S01]  /*2fd0*/  LEA R144, P1, R74, R144, 0x2 ;  /* 0x000000904a907211 */ /* 0x000fe200078210ff */
[----:B------:R-:W-:Y:S01]  /*2fe0*/  UISETP.NE.AND UP0, UPT, UR10, URZ, UPT ;  /* 0x000000ff0a00728c */ /* 0x000fe2000bf05270 */
[----:B------:R-:W-:Y:S02]  /*2ff0*/  LEA R146, P2, R2, R146, 0x2 ;  /* 0x0000009202927211 */ /* 0x000fe400078410ff */
[----:B------:R-:W-:Y:S02]  /*3000*/  IADD3 R77, PT, PT, R77, 0x1, RZ ;  /* 0x000000014d4d7810 */ /* 0x000fe40007ffe0ff */
[----:B--23--:R-:W-:Y:S02]  /*3010*/  IADD3 R140, PT, PT, R140, 0x4, RZ ;  /* 0x000000048c8c7810 */ /* 0x00cfe40007ffe0ff */
[----:B------:R-:W-:-:S02]  /*3020*/  IADD3 R147, PT, PT, R147, 0x8, RZ ;  /* 0x0000000893937810 */ /* 0x000fc40007ffe0ff */
[----:B------:R-:W-:Y:S02]  /*3030*/  IADD3 R75, PT, PT, R75, 0x1, RZ ;  /* 0x000000014b4b7810 */ /* 0x000fe40007ffe0ff */
[----:B------:R-:W-:Y:S02]  /*3040*/  IADD3.X R141, PT, PT, R141, R150, RZ, P0, !PT ;  /* 0x000000968d8d7210 */ /* 0x000fe400007fe4ff */
[----:B------:R-:W-:Y:S02]  /*3050*/  IADD3.X R143, PT, PT, R143, R152, RZ, P1, !PT ;  /* 0x000000988f8f7210 */ /* 0x000fe40000ffe4ff */
[----:B------:R-:W-:Y:S01]  /*3060*/  IADD3.X R145, PT, PT, R145, R154, RZ, P2, !PT ;  /* 0x0000009a91917210 */ /* 0x000fe200017fe4ff */
[----:B------:R-:W-:Y:S06]  /*3070*/  BRA.U UP0, `(.L_x_4971) ;  /* 0xffffffe1000c7547 */ /* 0x000fec000b83ffff */
.L_x_4958:
[----:B------:R-:W-:Y:S01]  /*3080*/  BAR.SYNC.DEFER_BLOCKING 0x0 ;  /* 0x0000000000007b1d */ /* 0x000fe20000010000 */
[----:B------:R-:W-:Y:S01]  /*3090*/  USHF.L.U32 UR6, UR9, 0xa, URZ ;  /* 0x0000000a09067899 */ /* 0x000fe200080006ff */
[----:B------:R-:W-:Y:S01]  /*30a0*/  IADD3 R94, P1, PT, R94, -0x1000, RZ ;  /* 0xfffff0005e5e7810 */ /* 0x000fe20007f3e0ff */
[----:B------:R-:W-:Y:S01]  /*30b0*/  UISETP.GT.AND UP0, UPT, UR8, 0x1, UPT ;  /* 0x000000010800788c */ /* 0x000fe2000bf04270 */
[----:B------:R-:W-:Y:S01]  /*30c0*/  IADD3 R92, P2, PT, R92, -0x1000, RZ ;  /* 0xfffff0005c5c7810 */ /* 0x000fe20007f5e0ff */
[----:B------:R-:W-:-:S03]  /*30d0*/  USHF.R.S32.HI UR7, URZ, 0x1f, UR6 ;  /* 0x0000001fff077899 */ /* 0x000fc60008011406 */
[----:B------:R-:W2:Y:S01]  /*30e0*/  LDC.64 R4, c[0x0][0x500] ;  /* 0x00014000ff047b82 */ /* 0x000ea20000000a00 */
[----:B------:R-:W3:Y:S01]  /*30f0*/  LDCU.64 UR10, c[0x0][0x4f8] ;  /* 0x00009f00ff0a77ac */ /* 0x000ee20008000a00 */
[----:B------:R-:W-:Y:S02]  /*3100*/  IADD3.X R95, PT, PT, R95, -0x1, RZ, P1, !PT ;  /* 0xffffffff5f5f7810 */ /* 0x000fe40000ffe4ff */
[----:B------:R-:W-:Y:S01]  /*3110*/  IADD3.X R93, PT, PT, R93, -0x1, RZ, P2, !PT ;  /* 0xffffffff5d5d7810 */ /* 0x000fe200017fe4ff */
[----:B------:R-:W-:-:S03]  /*3120*/  UMOV UR8, UR9 ;  /* 0x0000000900087c82 */ /* 0x000fc60008000000 */
[----:B------:R-:W4:Y:S08]  /*3130*/  LDC.64 R6, c[0x0][0x550] ;  /* 0x00015400ff067b82 */ /* 0x000f300000000a00 */
[----:B------:R-:W5:Y:S01]  /*3140*/  LDC.64 R24, c[0x0][0x560] ;  /* 0x00015800ff187b82 */ /* 0x000f620000000a00 */
[----:B------:R-:W-:Y:S01]  /*3150*/  STS.128 [R108], R52 ;  /* 0x000000346c007388 */ /* 0x000fe20000000c00 */
[----:B---3--:R-:W-:-:S03]  /*3160*/  UIMAD.WIDE.U32 UR4, UR18, UR10, UR6 ;  /* 0x0000000a120472a5 */ /* 0x008fc6000f8e0006 */
[----:B------:R-:W-:Y:S01]  /*3170*/  STS.128 [R108+0x10], R56 ;  /* 0x000010386c007388 */ /* 0x000fe20000000c00 */
[----:B------:R-:W-:-:S03]  /*3180*/  UIMAD UR5, UR18, UR11, UR5 ;  /* 0x0000000b120572a4 */ /* 0x000fc6000f8e0205 */
[----:B------:R-:W-:Y:S03]  /*3190*/  STS.128 [R108+0x20], R60 ;  /* 0x0000203c6c007388 */ /* 0x000fe60000000c00 */
[----:B--2---:R-:W-:Y:S01]  /*31a0*/  IMAD.WIDE.U32 R2, R0, R4, UR4 ;  /* 0x0000000400027e25 */ /* 0x004fe2000f8e0004 */
[----:B------:R-:W-:Y:S01]  /*31b0*/  STS.128 [R108+0x30], R64 ;  /* 0x000030406c007388 */ /* 0x000fe20000000c00 */
[----:B------:R-:W-:-:S03]  /*31c0*/  NOP ;  /* 0x0000000000007918 */ /* 0x000fc60000000000 */
[----:B------:R-:W2:Y:S01]  /*31d0*/  LDS.128 R8, [R107] ;  /* 0x000000006b087984 */ /* 0x000ea20000000c00 */
[----:B------:R-:W-:Y:S01]  /*31e0*/  IMAD R3, R0, R5, R3 ;  /* 0x0000000500037224 */ /* 0x000fe200078e0203 */
[C---:B----4-:R-:W-:Y:S01]  /*31f0*/  LEA R4, P0, R2.reuse, R6, 0x2 ;  /* 0x0000000602047211 */ /* 0x050fe200078010ff */
[----:B------:R-:W3:Y:S01]  /*3200*/  LDCU.64 UR4, c[0x0][0x518] ;  /* 0x0000a300ff0477ac */ /* 0x000ee20008000a00 */
[----:B------:R-:W4:Y:S02]  /*3210*/  LDS.128 R12, [R107+0x200] ;  /* 0x000200006b0c7984 */ /* 0x000f240000000c00 */
[----:B------:R-:W-:Y:S01]  /*3220*/  LEA.HI.X R5, R2, R7, R3, 0x2, P0 ;  /* 0x0000000702057211 */ /* 0x000fe200000f1403 */
[----:B------:R-:W-:Y:S01]  /*3230*/  FADD.FTZ R2, R89, R48 ;  /* 0x0000003059027221 */ /* 0x000fe20000010000 */
[----:B------:R-:W0:Y:S03]  /*3240*/  LDS.128 R16, [R107+0x400] ;  /* 0x000400006b107984 */ /* 0x000e260000000c00 */
[----:B------:R-:W-:Y:S01]  /*3250*/  FADD.FTZ R7, R2, R49 ;  /* 0x0000003102077221 */ /* 0x000fe20000010000 */
[----:B------:R-:W1:Y:S01]  /*3260*/  LDS.128 R20, [R107+0x600] ;  /* 0x000600006b147984 */ /* 0x000e620000000c00 */
[----:B------:R-:W-:-:S04]  /*3270*/  IMAD.WIDE.U32 R2, R104, 0x10, R4 ;  /* 0x0000001068027825 */ /* 0x000fc800078e0004 */
[----:B------:R-:W-:Y:S02]  /*3280*/  FADD.FTZ R4, R7, R50 ;  /* 0x0000003207047221 */ /* 0x000fe40000010000 */
[----:B------:R-:W5:Y:S02]  /*3290*/  LDC.64 R6, c[0x0][0x520] ;  /* 0x00014800ff067b82 */ /* 0x000f640000000a00 */
[----:B------:R-:W-:Y:S01]  /*32a0*/  FADD.FTZ R5, R4, R51 ;  /* 0x0000003304057221 */ /* 0x000fe20000010000 */
[----:B---3--:R-:W-:-:S03]  /*32b0*/  UIMAD.WIDE.U32 UR6, UR18, UR4, UR6 ;  /* 0x00000004120672a5 */ /* 0x008fc6000f8e0006 */
[----:B------:R-:W-:Y:S01]  /*32c0*/  FADD.FTZ R4, R5, R44 ;  /* 0x0000002c05047221 */ /* 0x000fe20000010000 */
[----:B------:R-:W-:Y:S01]  /*32d0*/  UIMAD UR7, UR18, UR5, UR7 ;  /* 0x00000005120772a4 */ /* 0x000fe2000f8e0207 */
[----:B--2---:R-:W-:Y:S04]  /*32e0*/  STG.E.128 desc[UR16][R2.64], R8 ;  /* 0x0000000802007986 */ /* 0x004fe8000c101d10 */
[----:B----4-:R-:W-:Y:S04]  /*32f0*/  STG.E.128 desc[UR16][R2.64+0x200], R12 ;  /* 0x0002000c02007986 */ /* 0x010fe8000c101d10 */
[----:B0-----:R-:W-:Y:S04]  /*3300*/  STG.E.128 desc[UR16][R2.64+0x400], R16 ;  /* 0x0004001002007986 */ /* 0x001fe8000c101d10 */
[----:B-1----:R5:W-:Y:S01]  /*3310*/  STG.E.128 desc[UR16][R2.64+0x600], R20 ;  /* 0x0006001402007986 */ /* 0x002be2000c101d10 */
[----:B------:R-:W-:Y:S01]  /*3320*/  BAR.SYNC.DEFER_BLOCKING 0x0 ;  /* 0x0000000000007b1d */ /* 0x000fe20000010000 */
[----:B-----5:R-:W-:-:S04]  /*3330*/  IMAD.WIDE.U32 R2, R0, R6, UR6 ;  /* 0x0000000600027e25 */ /* 0x020fc8000f8e0006 */
[----:B------:R-:W-:Y:S01]  /*3340*/  IMAD R3, R0, R7, R3 ;  /* 0x0000000700037224 */ /* 0x000fe200078e0203 */
[----:B------:R-:W-:Y:S04]  /*3350*/  STS.128 [R108], R48 ;  /* 0x000000306c007388 */ /* 0x000fe80000000c00 */
[----:B------:R0:W-:Y:S04]  /*3360*/  STS.128 [R108+0x10], R44 ;  /* 0x0000102c6c007388 */ /* 0x0001e80000000c00 */
[----:B------:R1:W-:Y:S04]  /*3370*/  STS.128 [R108+0x20], R40 ;  /* 0x000020286c007388 */ /* 0x0003e80000000c00 */
[----:B------:R2:W-:Y:S01]  /*3380*/  STS.128 [R108+0x30], R36 ;  /* 0x000030246c007388 */ /* 0x0005e20000000c00 */
[----:B------:R-:W-:-:S03]  /*3390*/  NOP ;  /* 0x0000000000007918 */ /* 0x000fc60000000000 */
[----:B------:R-:W3:Y:S01]  /*33a0*/  LDS.128 R8, [R107] ;  /* 0x000000006b087984 */ /* 0x000ee20000000c00 */
[----:B0-----:R-:W-:Y:S01]  /*33b0*/  FADD.FTZ R45, R4, R45 ;  /* 0x0000002d042d7221 */ /* 0x001fe20000010000 */
[C---:B------:R-:W-:Y:S02]  /*33c0*/  LEA R4, P0, R2.reuse, R24, 0x2 ;  /* 0x0000001802047211 */ /* 0x040fe400078010ff */
[----:B------:R-:W0:Y:S01]  /*33d0*/  LDS.128 R12, [R107+0x200] ;  /* 0x000200006b0c7984 */ /* 0x000e220000000c00 */
[----:B------:R-:W-:Y:S01]  /*33e0*/  FADD.FTZ R46, R45, R46 ;  /* 0x0000002e2d2e7221 */ /* 0x000fe20000010000 */
[----:B------:R-:W-:Y:S02]  /*33f0*/  LEA.HI.X R5, R2, R25, R3, 0x2, P0 ;  /* 0x0000001902057211 */ /* 0x000fe400000f1403 */
[----:B------:R-:W4:Y:S01]  /*3400*/  LDS.128 R16, [R107+0x400] ;  /* 0x000400006b107984 */ /* 0x000f220000000c00 */
[----:B------:R-:W-:Y:S01]  /*3410*/  FADD.FTZ R47, R46, R47 ;  /* 0x0000002f2e2f7221 */ /* 0x000fe20000010000 */
[----:B------:R-:W-:Y:S01]  /*3420*/  IADD3 R96, P0, PT, R96, -0x1000, RZ ;  /* 0xfffff00060607810 */ /* 0x000fe20007f1e0ff */
[----:B------:R-:W-:Y:S01]  /*3430*/  IMAD.WIDE.U32 R2, R104, 0x10, R4 ;  /* 0x0000001068027825 */ /* 0x000fe200078e0004 */
[----:B------:R-:W5:Y:S03]  /*3440*/  LDS.128 R20, [R107+0x600] ;  /* 0x000600006b147984 */ /* 0x000f660000000c00 */
[----:B-1----:R-:W-:Y:S01]  /*3450*/  FADD.FTZ R40, R47, R40 ;  /* 0x000000282f287221 */ /* 0x002fe20000010000 */
[----:B------:R-:W-:-:S03]  /*3460*/  IADD3.X R97, PT, PT, R97, -0x1, RZ, P0, !PT ;  /* 0xffffffff61617810 */ /* 0x000fc600007fe4ff */
        /* <DEDUP_REMOVED lines=12> */
.L_x_4957:
[----:B-1----:R-:W0:Y:S01]  /*3530*/  LDC.64 R8, c[0x0][0x548] ;  /* 0x00015200ff087b82 */ /* 0x002e220000000a00 */
        /* <DEDUP_REMOVED lines=36> */
[----:B0-----:R-:W-:Y:S01]  /*3780*/  LEA.HI.X R3, R0, R9, RZ, 0x2, P1 ;  /* 0x0000000900037211 */ /* 0x001fe200008f14ff */
[----:B-1----:R-:W-:-:S09]  /*3790*/  ULEA UR4, UR5, UR4, 0x18 ;  /* 0x0000000405047291 */ /* 0x002fd2000f8ec0ff */
[----:B------:R-:W0:Y:S02]  /*37a0*/  LDS R5, [UR4+0x1098] ;  /* 0x00109804ff057984 */ /* 0x000e240008000800 */
[----:B0-----:R-:W-:-:S05]  /*37b0*/  FADD.FTZ R5, R6, R5 ;  /* 0x0000000506057221 */ /* 0x001fca0000010000 */
[----:B------:R1:W-:Y:S02]  /*37c0*/  REDG.E.ADD.F32.FTZ.RN.STRONG.GPU desc[UR16][R2.64], R5 ;  /* 0x00000005020079a6 */ /* 0x0003e4000c12f310 */
.L_x_4974:
[----:B------:R-:W-:Y:S05]  /*37d0*/  BSYNC.RECONVERGENT B0 ;  /* 0x0000000000007941 */ /* 0x000fea0003800200 */
.L_x_4973:
[----:B------:R-:W-:Y:S05]  /*37e0*/  @!P0 BRA `(.L_x_4975) ;  /* 0x0000000000888947 */ /* 0x000fea0003800000 */
[----:B------:R-:W-:Y:S06]  /*37f0*/  BAR.SYNC.DEFER_BLOCKING 0x0 ;  /* 0x0000000000007b1d */ /* 0x000fec0000010000 */
[----:B------:R-:W-:Y:S01]  /*3800*/  BSSY.RECONVERGENT B0, `(.L_x_4975) ;  /* 0x0000020000007945 */ /* 0x000fe20003800200 */
[----:B-1----:R-:W1:Y:S01]  /*3810*/  SHFL.DOWN P0, R2, R89, 0x1, 0x1f ;  /* 0x08201f0059027f89 */ /* 0x002e620000000000 */
[----:B0-----:R-:W0:Y:S01]  /*3820*/  S2R R6, SR_LANEID ;  /* 0x0000000000067919 */ /* 0x001e220000000000 */
        /* <DEDUP_REMOVED lines=29> */
.L_x_4976:
[----:B------:R-:W-:Y:S05]  /*3a00*/  BSYNC.RECONVERGENT B0 ;  /* 0x0000000000007941 */ /* 0x000fea0003800200 */
.L_x_4975:
[----:B------:R-:W-:Y:S05]  /*3a10*/  @P2 EXIT ;  /* 0x000000000000294d */ /* 0x000fea0003800000 */
[----:B------:R-:W0:Y:S01]  /*3a20*/  LDCU.64 UR8, c[0x0][0x4e8] ;  /* 0x00009d00ff0877ac */ /* 0x000e220008000a00 */
[----:B------:R-:W2:Y:S01]  /*3a30*/  S2UR UR5, SR_CgaCtaId ;  /* 0x00000000000579c3 */ /* 0x000ea20000008800 */
[----:B------:R-:W-:Y:S01]  /*3a40*/  BSSY.RECONVERGENT B0, `(.L_x_4977) ;  /* 0x0000045000007945 */ /* 0x000fe20003800200 */
[----:B------:R-:W3:Y:S01]  /*3a50*/  LDCU.64 UR10, c[0x0][0x4c8] ;  /* 0x00009900ff0a77ac */ /* 0x000ee20008000a00 */
[----:B------:R-:W4:Y:S01]  /*3a60*/  LDCU.64 UR12, c[0x0][0x4a8] ;  /* 0x00009500ff0c77ac */ /* 0x000f220008000a00 */
[----:B------:R-:W-:Y:S01]  /*3a70*/  UMOV UR4, 0x400 ;  /* 0x0000040000047882 */ /* 0x000fe20000000000 */
[----:B------:R-:W2:Y:S01]  /*3a80*/  LDCU UR6, c[0x0][0x360] ;  /* 0x00006c00ff0677ac */ /* 0x000ea20008000800 */
[----:B------:R-:W2:Y:S01]  /*3a90*/  LDCU.64 UR28, c[0x0][0x3e0] ;  /* 0x00007c00ff1c77ac */ /* 0x000ea20008000a00 */
[C---:B01----:R-:W-:Y:S01]  /*3aa0*/  IMAD.WIDE.U32 R2, R0.reuse, UR8, RZ ;  /* 0x0000000800027c25 */ /* 0x043fe2000f8e00ff */
[----:B------:R-:W0:Y:S03]  /*3ab0*/  LDCU.64 UR30, c[0x0][0x3c0] ;  /* 0x00007800ff1e77ac */ /* 0x000e260008000a00 */
[C---:B---3--:R-:W-:Y:S01]  /*3ac0*/  IMAD.WIDE.U32 R4, R0.reuse, UR10, RZ ;  /* 0x0000000a00047c25 */ /* 0x048fe2000f8e00ff */
[----:B------:R-:W1:Y:S03]  /*3ad0*/  LDCU.64 UR14, c[0x0][0x4b0] ;  /* 0x00009600ff0e77ac */ /* 0x000e660008000a00 */
[C---:B----4-:R-:W-:Y:S01]  /*3ae0*/  IMAD.WIDE.U32 R6, R0.reuse, UR12, RZ ;  /* 0x0000000c00067c25 */ /* 0x050fe2000f8e00ff */
[----:B------:R-:W3:Y:S03]  /*3af0*/  LDCU.64 UR18, c[0x0][0x4d0] ;  /* 0x00009a00ff1277ac */ /* 0x000ee60008000a00 */
[----:B------:R-:W-:-:S02]  /*3b00*/  IMAD R27, R0, UR9, R3 ;  /* 0x00000009001b7c24 */ /* 0x000fc4000f8e0203 */
[C---:B------:R-:W-:Y:S01]  /*3b10*/  IMAD R25, R0.reuse, UR11, R5 ;  /* 0x0000000b00197c24 */ /* 0x040fe2000f8e0205 */
[----:B------:R-:W4:Y:S01]  /*3b20*/  LDCU.64 UR24, c[0x0][0x4f0] ;  /* 0x00009e00ff1877ac */ /* 0x000f220008000a00 */
[----:B------:R-:W-:Y:S01]  /*3b30*/  IMAD R23, R0, UR13, R7 ;  /* 0x0000000d00177c24 */ /* 0x000fe2000f8e0207 */
[----:B------:R-:W0:Y:S01]  /*3b40*/  LDCU.64 UR26, c[0x0][0x540] ;  /* 0x0000a800ff1a77ac */ /* 0x000e220008000a00 */
[----:B------:R-:W0:Y:S01]  /*3b50*/  LDCU.128 UR20, c[0x0][0x530] ;  /* 0x0000a600ff1477ac */ /* 0x000e220008000c00 */
[----:B--2---:R-:W-:-:S12]  /*3b60*/  ULEA UR4, UR5, UR4, 0x18 ;  /* 0x0000000405047291 */ /* 0x004fd8000f8ec0ff */
.L_x_4978:
[C---:B------:R-:W-:Y:S01]  /*3b70*/  LEA R0, R19.reuse, UR4, 0x2 ;  /* 0x0000000413007c11 */ /* 0x040fe2000f8e10ff */
[C---:B--2---:R-:W-:Y:S01]  /*3b80*/  IMAD.WIDE.U32 R12, R19.reuse, UR28, RZ ;  /* 0x0000001c130c7c25 */ /* 0x044fe2000f8e00ff */
[----:B------:R-:W-:Y:S02]  /*3b90*/  SHF.R.S32.HI R18, RZ, 0x1f, R19 ;  /* 0x0000001fff127819 */ /* 0x000fe40000011413 */
[----:B------:R-:W-:Y:S01]  /*3ba0*/  MOV R8, R6 ;  /* 0x0000000600087202 */ /* 0x000fe20000000f00 */
[----:B------:R-:W2:Y:S01]  /*3bb0*/  LDS R21, [R0+0x25d0] ;  /* 0x0025d00000157984 */ /* 0x000ea20000000800 */
[----:B------:R-:W-:Y:S01]  /*3bc0*/  MOV R9, R23 ;  /* 0x0000001700097202 */ /* 0x000fe20000000f00 */
[C---:B-1----:R-:W-:Y:S02]  /*3bd0*/  IMAD R10, R18.reuse, UR14, RZ ;  /* 0x0000000e120a7c24 */ /* 0x042fe4000f8e02ff */
[----:B------:R-:W-:Y:S01]  /*3be0*/  IMAD R14, R18, UR28, RZ ;  /* 0x0000001c120e7c24 */ /* 0x000fe2000f8e02ff */
[----:B------:R-:W1:Y:S01]  /*3bf0*/  LDS R0, [R0+0x29d0] ;  /* 0x0029d00000007984 */ /* 0x000e620000000800 */
[----:B------:R-:W-:-:S04]  /*3c00*/  IMAD.WIDE.U32 R8, R19, UR14, R8 ;  /* 0x0000000e13087c25 */ /* 0x000fc8000f8e0008 */
[C---:B------:R-:W-:Y:S01]  /*3c10*/  IMAD R11, R19.reuse, UR15, R10 ;  /* 0x0000000f130b7c24 */ /* 0x040fe2000f8e020a */
[----:B0-----:R-:W-:Y:S01]  /*3c20*/  LEA R10, P0, R8, UR20, 0x2 ;  /* 0x00000014080a7c11 */ /* 0x001fe2000f8010ff */
[----:B------:R-:W-:Y:S01]  /*3c30*/  IMAD R15, R19, UR29, R14 ;  /* 0x0000001d130f7c24 */ /* 0x000fe2000f8e020e */
[----:B------:R-:W-:Y:S02]  /*3c40*/  LEA R14, P1, R12, R84, 0x2 ;  /* 0x000000540c0e7211 */ /* 0x000fe400078210ff */
[----:B------:R-:W-:Y:S02]  /*3c50*/  IADD3 R11, PT, PT, R9, R11, RZ ;  /* 0x0000000b090b7210 */ /* 0x000fe40007ffe0ff */
[----:B------:R-:W-:Y:S02]  /*3c60*/  IADD3 R9, PT, PT, R13, R15, RZ ;  /* 0x0000000f0d097210 */ /* 0x000fe40007ffe0ff */
[----:B------:R-:W-:Y:S02]  /*3c70*/  LEA.HI.X R11, R8, UR21, R11, 0x2, P0 ;  /* 0x00000015080b7c11 */ /* 0x000fe400080f140b */
[----:B------:R-:W-:-:S03]  /*3c80*/  LEA.HI.X R15, R12, R85, R9, 0x2, P1 ;  /* 0x000000550c0f7211 */ /* 0x000fc600008f1409 */
[----:B--2---:R0:W-:Y:S04]  /*3c90*/  REDG.E.ADD.F32.FTZ.RN.STRONG.GPU desc[UR16][R10.64], R21 ;  /* 0x000000150a0079a6 */ /* 0x0041e8000c12f310 */
[----:B------:R-:W1:Y:S01]  /*3ca0*/  LDG.E R15, desc[UR16][R14.64] ;  /* 0x000000100e0f7981 */ /* 0x000e62000c1e1900 */
[----:B------:R-:W-:Y:S01]  /*3cb0*/  MOV R8, R4 ;  /* 0x0000000400087202 */ /* 0x000fe20000000f00 */
[C---:B---3--:R-:W-:Y:S01]  /*3cc0*/  IMAD R16, R18.reuse, UR18, RZ ;  /* 0x0000001212107c24 */ /* 0x048fe2000f8e02ff */
[----:B------:R-:W-:Y:S01]  /*3cd0*/  MOV R9, R25 ;  /* 0x0000001900097202 */ /* 0x000fe20000000f00 */
[----:B------:R-:W-:Y:S02]  /*3ce0*/  IMAD R20, R18, UR30, RZ ;  /* 0x0000001e12147c24 */ /* 0x000fe4000f8e02ff */
[----:B------:R-:W-:-:S02]  /*3cf0*/  IMAD R17, R19, UR19, R16 ;  /* 0x0000001313117c24 */ /* 0x000fc4000f8e0210 */
[----:B------:R-:W-:-:S04]  /*3d00*/  IMAD.WIDE.U32 R8, R19, UR18, R8 ;  /* 0x0000001213087c25 */ /* 0x000fc8000f8e0008 */
[----:B------:R-:W-:Y:S01]  /*3d10*/  IMAD.WIDE.U32 R12, R19, UR30, RZ ;  /* 0x0000001e130c7c25 */ /* 0x000fe2000f8e00ff */
[----:B0-----:R-:W-:Y:S02]  /*3d20*/  IADD3 R11, PT, PT, R9, R17, RZ ;  /* 0x00000011090b7210 */ /* 0x001fe40007ffe0ff */
[----:B------:R-:W-:Y:S01]  /*3d30*/  LEA R10, P0, R8, UR22, 0x2 ;  /* 0x00000016080a7c11 */ /* 0x000fe2000f8010ff */
[----:B------:R-:W-:Y:S01]  /*3d40*/  IMAD R29, R19, UR31, R20 ;  /* 0x0000001f131d7c24 */ /* 0x000fe2000f8e0214 */
[----:B------:R-:W-:Y:S02]  /*3d50*/  LEA R16, P1, R12, R82, 0x2 ;  /* 0x000000520c107211 */ /* 0x000fe400078210ff */
[----:B------:R-:W-:Y:S02]  /*3d60*/  LEA.HI.X R11, R8, UR23, R11, 0x2, P0 ;  /* 0x00000017080b7c11 */ /* 0x000fe400080f140b */
[----:B------:R-:W-:-:S04]  /*3d70*/  IADD3 R9, PT, PT, R13, R29, RZ ;  /* 0x0000001d0d097210 */ /* 0x000fc80007ffe0ff */
[----:B------:R-:W-:Y:S01]  /*3d80*/  LEA.HI.X R17, R12, R83, R9, 0x2, P1 ;  /* 0x000000530c117211 */ /* 0x000fe200008f1409 */
[----:B-1----:R-:W-:-:S05]  /*3d90*/  FMUL.FTZ R15, R0, R15 ;  /* 0x0000000f000f7220 */ /* 0x002fca0000410000 */
[----:B------:R2:W-:Y:S04]  /*3da0*/  REDG.E.ADD.F32.FTZ.RN.STRONG.GPU desc[UR16][R10.64], R15 ;  /* 0x0000000f0a0079a6 */ /* 0x0005e8000c12f310 */
[----:B------:R-:W3:Y:S01]  /*3db0*/  LDG.E R17, desc[UR16][R16.64] ;  /* 0x0000001010117981 */ /* 0x000ee2000c1e1900 */
[----:B------:R-:W-:Y:S01]  /*3dc0*/  MOV R8, R2 ;  /* 0x0000000200087202 */ /* 0x000fe20000000f00 */
[----:B----4-:R-:W-:Y:S01]  /*3dd0*/  IMAD R18, R18, UR24, RZ ;  /* 0x0000001812127c24 */ /* 0x010fe2000f8e02ff */
        /* <DEDUP_REMOVED lines=8> */
[----:B---3--:R-:W-:-:S05]  /*3e60*/  FMUL.FTZ R9, R0, R17 ;  /* 0x0000001100097220 */ /* 0x008fca0000410000 */
[----:B------:R2:W-:Y:S07]  /*3e70*/  REDG.E.ADD.F32.FTZ.RN.STRONG.GPU desc[UR16][R12.64], R9 ;  /* 0x000000090c0079a6 */ /* 0x0005ee000c12f310 */
[----:B------:R-:W-:Y:S05]  /*3e80*/  @!P0 BRA `(.L_x_4978) ;  /* 0xfffffffc00388947 */ /* 0x000fea000383ffff */
[----:B------:R-:W-:Y:S05]  /*3e90*/  BSYNC.RECONVERGENT B0 ;  /* 0x0000000000007941 */ /* 0x000fea0003800200 */
.L_x_4977:
[----:B------:R-:W-:Y:S05]  /*3ea0*/  EXIT ;  /* 0x000000000000794d */ /* 0x000fea0003800000 */
.L_x_4963:
[----:B------:R-:W-:Y:S01]  /*3eb0*/  HFMA2 R187, -RZ, RZ, 0, 5.9604644775390625e-08 ;  /* 0x00000001ffbb7431 */ /* 0x000fe200000001ff */
[----:B------:R-:W-:Y:S02]  /*3ec0*/  MOV R185, R70 ;  /* 0x0000004600b97202 */ /* 0x000fe40000000f00 */
[----:B------:R-:W-:Y:S02]  /*3ed0*/  MOV R192, RZ ;  /* 0x000000ff00c07202 */ /* 0x000fe40000000f00 */
[----:B------:R-:W-:-:S07]  /*3ee0*/  MOV R208, 0xffffffff ;  /* 0xffffffff00d07802 */ /* 0x000fce0000000f00 */
[----:B0123-5:R-:W-:Y:S05]  /*3ef0*/  WARPSYNC.COLLECTIVE R208, `(.L_x_4979) ;  /* 0x00000000d0087348 */ /* 0x02ffea0003c00000 */
[----:B------:R4:W0:Y:S02]  /*3f00*/  SHFL.UP P6, R68, R185, R187, R192 ;  /* 0x040000bbb9447389 */ /* 0x00082400000c00c0 */
[----:B012345:R-:W-:Y:S05]  /*3f10*/  ENDCOLLECTIVE ;  /* 0x000000000000791b */ /* 0x03ffea0003800000 */
.L_x_4979:
[----:B------:R-:W-:Y:S02]  /*3f20*/  MOV R185, R69 ;  /* 0x0000004500b97202 */ /* 0x000fe40000000f00 */
[----:B------:R-:W-:-:S07]  /*3f30*/  MOV R71, R68 ;  /* 0x0000004400477202 */ /* 0x000fce0000000f00 */
[----:B------:R-:W-:Y:S05]  /*3f40*/  WARPSYNC.COLLECTIVE R208, `(.L_x_4980) ;  /* 0x00000000d0087348 */ /* 0x000fea0003c00000 */
[----:B------:R0:W1:Y:S02]  /*3f50*/  SHFL.UP P6, R68, R185, R187, R192 ;  /* 0x040000bbb9447389 */ /* 0x00006400000c00c0 */
[----:B01----:R-:W-:Y:S05]  /*3f60*/  ENDCOLLECTIVE ;  /* 0x000000000000791b */ /* 0x003fea0003800000 */
.L_x_4980:
        /* <DEDUP_REMOVED lines=8> */
.L_x_4981:
[----:B------:R-:W-:Y:S02]  /*3ff0*/  MOV R185, R181 ;  /* 0x000000b500b97202 */ /* 0x000fe40000000f00 */
[----:B------:R-:W-:-:S07]  /*4000*/  MOV R71, R68 ;  /* 0x0000004400477202 */ /* 0x000fce0000000f00 */
[----:B------:R-:W-:Y:S05]  /*4010*/  WARPSYNC.COLLECTIVE R208, `(.L_x_4982) ;  /* 0x00000000d0087348 */ /* 0x000fea0003c00000 */
[----:B------:R0:W1:Y:S02]  /*4020*/  SHFL.UP P6, R68, R185, R187, R192 ;  /* 0x040000bbb9447389 */ /* 0x00006400000c00c0 */
[----:B01----:R-:W-:Y:S05]  /*4030*/  ENDCOLLECTIVE ;  /* 0x000000000000791b */ /* 0x003fea0003800000 */
.L_x_4982:
        /* <DEDUP_REMOVED lines=8> */
.L_x_4983:
[----:B------:R-:W-:Y:S02]  /*40c0*/  MOV R185, R183 ;  /* 0x000000b700b97202 */ /* 0x000fe40000000f00 */
[----:B------:R-:W-:-:S07]  /*40d0*/  MOV R69, R68 ;  /* 0x0000004400457202 */ /* 0x000fce0000000f00 */
[----:B------:R-:W-:Y:S05]  /*40e0*/  WARPSYNC.COLLECTIVE R208, `(.L_x_4984) ;  /* 0x00000000d0087348 */ /* 0x000fea0003c00000 */
[----:B------:R0:W1:Y:S02]  /*40f0*/  SHFL.UP P6, R68, R185, R187, R192 ;  /* 0x040000bbb9447389 */ /* 0x00006400000c00c0 */
[----:B01----:R-:W-:Y:S05]  /*4100*/  ENDCOLLECTIVE ;  /* 0x000000000000791b */ /* 0x003fea0003800000 */
.L_x_4984:
        /* <DEDUP_REMOVED lines=8> */
.L_x_4985:
[----:B------:R-:W-:Y:S02]  /*4190*/  MOV R185, R71 ;  /* 0x0000004700b97202 */ /* 0x000fe40000000f00 */
[----:B------:R-:W-:-:S07]  /*41a0*/  MOV R69, R68 ;  /* 0x0000004400457202 */ /* 0x000fce0000000f00 */
[----:B------:R-:W-:Y:S05]  /*41b0*/  WARPSYNC.COLLECTIVE R208, `(.L_x_4986) ;  /* 0x00000000d0087348 */ /* 0x000fea0003c00000 */
[----:B------:R0:W1:Y:S02]  /*41c0*/  SHFL.UP P6, R68, R185, R187, R192 ;  /* 0x040000bbb9447389 */ /* 0x00006400000c00c0 */
[----:B01----:R-:W-:Y:S05]  /*41d0*/  ENDCOLLECTIVE ;  /* 0x000000000000791b */ /* 0x003fea0003800000 */
.L_x_4986:
        /* <DEDUP_REMOVED lines=8> */
.L_x_4987:
[----:B------:R-:W-:Y:S02]  /*4260*/  MOV R185, R69 ;  /* 0x0000004500b97202 */ /* 0x000fe40000000f00 */
[----:B------:R-:W-:-:S07]  /*4270*/  MOV R181, R68 ;  /* 0x0000004400b57202 */ /* 0x000fce0000000f00 */
[----:B------:R-:W-:Y:S05]  /*4280*/  WARPSYNC.COLLECTIVE R208, `(.L_x_4988) ;  /* 0x00000000d0087348 */ /* 0x000fea0003c00000 */
[----:B------:R0:W1:Y:S02]  /*4290*/  SHFL.UP P6, R68, R185, R187, R192 ;  /* 0x040000bbb9447389 */ /* 0x00006400000c00c0 */
[----:B01----:R-:W-:Y:S05]  /*42a0*/  ENDCOLLECTIVE ;  /* 0x000000000000791b */ /* 0x003fea0003800000 */
.L_x_4988:
[----:B------:R-:W-:Y:S05]  /*42b0*/  BRA `(.L_x_4989) ;  /* 0xffffffd400cc7947 */ /* 0x000fea000383ffff */
.L_x_4964:
        /* <DEDUP_REMOVED lines=8> */
.L_x_4991:
[----:B------:R-:W-:Y:S05]  /*4340*/  BSYNC B0 ;  /* 0x0000000000007941 */ /* 0x000fea0003800000 */
.L_x_4990:
[----:B------:R-:W-:Y:S05]  /*4350*/  BRA `(.L_x_4992) ;  /* 0xffffffd400b87947 */ /* 0x000fea000383ffff */
.L_x_4965:
        /* <DEDUP_REMOVED lines=8> */
.L_x_4994:
[----:B------:R-:W-:Y:S05]  /*43e0*/  BSYNC B0 ;  /* 0x0000000000007941 */ /* 0x000fea0003800000 */
.L_x_4993:
[----:B------:R-:W-:Y:S05]  /*43f0*/  BRA `(.L_x_4995) ;  /* 0xffffffd400987947 */ /* 0x000fea000383ffff */
.L_x_4966:
        /* <DEDUP_REMOVED lines=8> */
.L_x_4997:
[----:B------:R-:W-:Y:S05]  /*4480*/  BSYNC B0 ;  /* 0x0000000000007941 */ /* 0x000fea0003800000 */
.L_x_4996:
        /* <DEDUP_REMOVED lines=11> */
.L_x_4998:
[----:B------:R-:W-:Y:S05]  /*4540*/  WARPSYNC.COLLECTIVE R208, `(.L_x_4999) ;  /* 0x00000000d0087348 */ /* 0x000fea0003c00000 */
[----:B------:R0:W1:Y:S02]  /*4550*/  SHFL.IDX P1, R69, R209, R210, R211 ;  /* 0x000000d2d1457389 */ /* 0x00006400000200d3 */
[----:B01----:R-:W-:Y:S05]  /*4560*/  ENDCOLLECTIVE ;  /* 0x000000000000791b */ /* 0x003fea0003800000 */
.L_x_4999:
[----:B------:R-:W-:Y:S02]  /*4570*/  MOV R209, R79 ;  /* 0x0000004f00d17202 */ /* 0x000fe40000000f00 */
[----:B------:R-:W-:Y:S02]  /*4580*/  MOV R190, R68 ;  /* 0x0000004400be7202 */ /* 0x000fe40000000f00 */
[----:B------:R-:W-:-:S07]  /*4590*/  MOV R68, R69 ;  /* 0x0000004500447202 */ /* 0x000fce0000000f00 */
[----:B------:R-:W-:Y:S05]  /*45a0*/  WARPSYNC.COLLECTIVE R208, `(.L_x_5000) ;  /* 0x00000000d0087348 */ /* 0x000fea0003c00000 */
[----:B------:R0:W1:Y:S02]  /*45b0*/  SHFL.IDX P1, R69, R209, R210, R211 ;  /* 0x000000d2d1457389 */ /* 0x00006400000200d3 */
[----:B01----:R-:W-:Y:S05]  /*45c0*/  ENDCOLLECTIVE ;  /* 0x000000000000791b */ /* 0x003fea0003800000 */
.L_x_5000:
[----:B------:R-:W-:Y:S05]  /*45d0*/  BRA `(.L_x_5001) ;  /* 0xffffffd400387947 */ /* 0x000fea000383ffff */
.L_x_4968:
[----:B------:R-:W-:Y:S01]  /*45e0*/  HFMA2 R212, -RZ, RZ, 0, 5.9604644775390625e-08 ;  /* 0x00000001ffd47431 */ /* 0x000fe200000001ff */
[-C--:B------:R-:W-:Y:S01]  /*45f0*/  MOV R207, R70.reuse ;  /* 0x0000004600cf7202 */ /* 0x080fe20000000f00 */
[----:B------:R-:W-:Y:S01]  /*4600*/  HFMA2 R210, -RZ, RZ, 0, 0 ;  /* 0x00000000ffd27431 */ /* 0x000fe200000001ff */
[----:B------:R-:W-:Y:S02]  /*4610*/  MOV R213, 0x1f ;  /* 0x0000001f00d57802 */ /* 0x000fe40000000f00 */
[----:B------:R-:W-:Y:S02]  /*4620*/  MOV R208, 0xffffffff ;  /* 0xffffffff00d07802 */ /* 0x000fe40000000f00 */
[----:B------:R-:W-:Y:S02]  /*4630*/  MOV R71, R70 ;  /* 0x0000004600477202 */ /* 0x000fe40000000f00 */
[----:B------:R-:W-:-:S07]  /*4640*/  MOV R204, R69 ;  /* 0x0000004500cc7202 */ /* 0x000fce0000000f00 */
[----:B0-2---:R-:W-:Y:S05]  /*4650*/  WARPSYNC.COLLECTIVE R208, `(.L_x_5002) ;  /* 0x00000000d0087348 */ /* 0x005fea0003c00000 */
[----:B------:R1:W3:Y:S02]  /*4660*/  SHFL.DOWN P1, R206, R207, R212, R213 ;  /* 0x080000d4cfce7389 */ /* 0x0002e400000200d5 */
[----:B0123--:R-:W-:Y:S05]  /*4670*/  ENDCOLLECTIVE ;  /* 0x000000000000791b */ /* 0x00ffea0003800000 */
.L_x_5002:
[----:B------:R-:W-:Y:S02]  /*4680*/  MOV R211, 0x1f ;  /* 0x0000001f00d37802 */ /* 0x000fe40000000f00 */
[----:B------:R-:W-:Y:S02]  /*4690*/  MOV R207, R69 ;  /* 0x0000004500cf7202 */ /* 0x000fe40000000f00 */
[----:B------:R-:W-:-:S07]  /*46a0*/  MOV R68, R206 ;  /* 0x000000ce00447202 */ /* 0x000fce0000000f00 */
[----:B------:R-:W-:Y:S05]  /*46b0*/  WARPSYNC.COLLECTIVE R208, `(.L_x_5003) ;  /* 0x00000000d0087348 */ /* 0x000fea0003c00000 */
[----:B------:R0:W1:Y:S02]  /*46c0*/  SHFL.DOWN P1, R206, R207, R212, R213 ;  /* 0x080000d4cfce7389 */ /* 0x00006400000200d5 */
[----:B01----:R-:W-:Y:S05]  /*46d0*/  ENDCOLLECTIVE ;  /* 0x000000000000791b */ /* 0x003fea0003800000 */
.L_x_5003:
        /* <DEDUP_REMOVED lines=11> */
.L_x_5004:
[----:B------:R-:W-:Y:S02]  /*4790*/  MOV R207, R204 ;  /* 0x000000cc00cf7202 */ /* 0x000fe40000000f00 */
[----:B------:R-:W-:-:S07]  /*47a0*/  MOV R68, R206 ;  /* 0x000000ce00447202 */ /* 0x000fce0000000f00 */
[----:B------:R-:W-:Y:S05]  /*47b0*/  WARPSYNC.COLLECTIVE R208, `(.L_x_5005) ;  /* 0x00000000d0087348 */ /* 0x000fea0003c00000 */
[----:B------:R0:W1:Y:S02]  /*47c0*/  SHFL.DOWN P1, R206, R207, R212, R213 ;  /* 0x080000d4cfce7389 */ /* 0x00006400000200d5 */
[----:B01----:R-:W-:Y:S05]  /*47d0*/  ENDCOLLECTIVE ;  /* 0x000000000000791b */ /* 0x003fea0003800000 */
.L_x_5005:
        /* <DEDUP_REMOVED lines=11> */
.L_x_5006:
[----:B------:R-:W-:Y:S02]  /*4890*/  MOV R207, R204 ;  /* 0x000000cc00cf7202 */ /* 0x000fe40000000f00 */
[----:B------:R-:W-:-:S07]  /*48a0*/  MOV R68, R206 ;  /* 0x000000ce00447202 */ /* 0x000fce0000000f00 */
[----:B------:R-:W-:Y:S05]  /*48b0*/  WARPSYNC.COLLECTIVE R208, `(.L_x_5007) ;  /* 0x00000000d0087348 */ /* 0x000fea0003c00000 */
[----:B------:R0:W1:Y:S02]  /*48c0*/  SHFL.DOWN P1, R206, R207, R212, R213 ;  /* 0x080000d4cfce7389 */ /* 0x00006400000200d5 */
[----:B01----:R-:W-:Y:S05]  /*48d0*/  ENDCOLLECTIVE ;  /* 0x000000000000791b */ /* 0x003fea0003800000 */
.L_x_5007:
        /* <DEDUP_REMOVED lines=11> */
.L_x_5008:
[----:B------:R-:W-:Y:S02]  /*4990*/  MOV R207, R204 ;  /* 0x000000cc00cf7202 */ /* 0x000fe40000000f00 */
[----:B------:R-:W-:-:S07]  /*49a0*/  MOV R68, R206 ;  /* 0x000000ce00447202 */ /* 0x000fce0000000f00 */
[----:B------:R-:W-:Y:S05]  /*49b0*/  WARPSYNC.COLLECTIVE R208, `(.L_x_5009) ;  /* 0x00000000d0087348 */ /* 0x000fea0003c00000 */
[----:B------:R0:W1:Y:S02]  /*49c0*/  SHFL.DOWN P1, R206, R207, R212, R213 ;  /* 0x080000d4cfce7389 */ /* 0x00006400000200d5 */
[----:B01----:R-:W-:Y:S05]  /*49d0*/  ENDCOLLECTIVE ;  /* 0x000000000000791b */ /* 0x003fea0003800000 */
.L_x_5009:
        /* <DEDUP_REMOVED lines=11> */
.L_x_5010:
[----:B------:R-:W-:Y:S02]  /*4a90*/  MOV R207, R204 ;  /* 0x000000cc00cf7202 */ /* 0x000fe40000000f00 */
[----:B------:R-:W-:-:S07]  /*4aa0*/  MOV R68, R206 ;  /* 0x000000ce00447202 */ /* 0x000fce0000000f00 */
[----:B------:R-:W-:Y:S05]  /*4ab0*/  WARPSYNC.COLLECTIVE R208, `(.L_x_5011) ;  /* 0x00000000d0087348 */ /* 0x000fea0003c00000 */
[----:B------:R0:W1:Y:S02]  /*4ac0*/  SHFL.DOWN P1, R206, R207, R212, R213 ;  /* 0x080000d4cfce7389 */ /* 0x00006400000200d5 */
[----:B01----:R-:W-:Y:S05]  /*4ad0*/  ENDCOLLECTIVE ;  /* 0x000000000000791b */ /* 0x003fea0003800000 */
.L_x_5011:
        /* <DEDUP_REMOVED lines=11> */
.L_x_5012:
[----:B------:R-:W-:Y:S02]  /*4b90*/  ISETP.NE.AND P0, PT, R86, 0x1f, PT ;  /* 0x0000001f5600780c */ /* 0x000fe40003f05270 */
[----:B------:R-:W-:Y:S02]  /*4ba0*/  MOV R209, R204 ;  /* 0x000000cc00d17202 */ /* 0x000fe40000000f00 */
[----:B------:R-:W-:-:S09]  /*4bb0*/  MOV R68, R69 ;  /* 0x0000004500447202 */ /* 0x000fd20000000f00 */
[----:B------:R-:W-:Y:S05]  /*4bc0*/  WARPSYNC.COLLECTIVE R208, `(.L_x_5013) ;  /* 0x00000000d0087348 */ /* 0x000fea0003c00000 */
[----:B------:R0:W1:Y:S02]  /*4bd0*/  SHFL.IDX P1, R69, R209, R210, R211 ;  /* 0x000000d2d1457389 */ /* 0x00006400000200d3 */
[----:B01----:R-:W-:Y:S05]  /*4be0*/  ENDCOLLECTIVE ;  /* 0x000000000000791b */ /* 0x003fea0003800000 */
.L_x_5013:
[----:B------:R-:W-:Y:S05]  /*4bf0*/  WARPSYNC.COLLECTIVE R208, `(.L_x_5014) ;  /* 0x00000000d0087348 */ /* 0x000fea0003c00000 */
[----:B------:R0:W1:Y:S02]  /*4c00*/  SHFL.DOWN P1, R206, R207, R212, R213 ;  /* 0x080000d4cfce7389 */ /* 0x00006400000200d5 */
[----:B01----:R-:W-:Y:S05]  /*4c10*/  ENDCOLLECTIVE ;  /* 0x000000000000791b */ /* 0x003fea0003800000 */
.L_x_5014:
        /* <DEDUP_REMOVED lines=8> */
.L_x_5015:
[----:B------:R-:W-:Y:S05]  /*4ca0*/  WARPSYNC.COLLECTIVE R208, `(.L_x_5016) ;  /* 0x00000000d0087348 */ /* 0x000fea0003c00000 */
[----:B------:R0:W1:Y:S02]  /*4cb0*/  SHFL.IDX P1, R69, R209, R210, R211 ;  /* 0x000000d2d1457389 */ /* 0x00006400000200d3 */
[----:B01----:R-:W-:Y:S05]  /*4cc0*/  ENDCOLLECTIVE ;  /* 0x000000000000791b */ /* 0x003fea0003800000 */
.L_x_5016:
[----:B------:R-:W-:Y:S01]  /*4cd0*/  MOV R209, R79 ;  /* 0x0000004f00d17202 */ /* 0x000fe20000000f00 */
[----:B------:R-:W-:Y:S01]  /*4ce0*/  FFMA.FTZ R79, R79, R68, R70 ;  /* 0x000000444f4f7223 */ /* 0x000fe20000010046 */
[----:B------:R-:W-:-:S07]  /*4cf0*/  MOV R205, R69 ;  /* 0x0000004500cd7202 */ /* 0x000fce0000000f00 */
[----:B------:R-:W-:Y:S05]  /*4d00*/  WARPSYNC.COLLECTIVE R208, `(.L_x_5017) ;  /* 0x00000000d0087348 */ /* 0x000fea0003c00000 */
[----:B------:R0:W1:Y:S02]  /*4d10*/  SHFL.IDX P1, R69, R209, R210, R211 ;  /* 0x000000d2d1457389 */ /* 0x00006400000200d3 */
[----:B01----:R-:W-:Y:S05]  /*4d20*/  ENDCOLLECTIVE ;  /* 0x000000000000791b */ /* 0x003fea0003800000 */
.L_x_5017:
[----:B------:R-:W-:Y:S01]  /*4d30*/  MOV R207, R69 ;  /* 0x0000004500cf7202 */ /* 0x000fe20000000f00 */
[----:B------:R-:W-:Y:S06]  /*4d40*/  BRA `(.L_x_5018) ;  /* 0xffffffd400247947 */ /* 0x000fec000383ffff */
.L_x_5019:
        /* <DEDUP_REMOVED lines=11> */
.L_x_10457:


//--------------------- .text._Z25selective_scan_bwd_kernelI32Selective_Scan_bwd_kernel_traitsILi64ELi16ELb1ELb0ELb0ELb0ELb1EffEEv12SSMParamsBwd --------------------------
	.section	.text._Z25selective_scan_bwd_kernelI32Selective_Scan_bwd_kernel_traitsILi64ELi16ELb1ELb0ELb0ELb0ELb1EffEEv12SSMParamsBwd,"ax",@progbits
	.align	128
        .global         _Z25selective_scan_bwd_kernelI32Selective_Scan_bwd_kernel_traitsILi64ELi16ELb1ELb0ELb0ELb0ELb1EffEEv12SSMParamsBwd
        .type           _Z25selective_scan_bwd_kernelI32Selective_Scan_bwd_kernel_traitsILi64ELi16ELb1ELb0ELb0ELb0ELb1EffEEv12SSMParamsBwd,@function
        .size           _Z25selective_scan_bwd_kernelI32Selective_Scan_bwd_kernel_traitsILi64ELi16ELb1ELb0ELb0ELb0ELb1EffEEv12SSMParamsBwd,(.L_x_10458 - _Z25selective_scan_bwd_kernelI32Selective_Scan_bwd_kernel_traitsILi64ELi16ELb1ELb0ELb0ELb0ELb1EffEEv12SSMParamsBwd)
        .other          _Z25selective_scan_bwd_kernelI32Selective_Scan_bwd_kernel_traitsILi64ELi16ELb1ELb0ELb0ELb0ELb1EffEEv12SSMParamsBwd,@"STO_CUDA_ENTRY STV_DEFAULT"
_Z25selective_scan_bwd_kernelI32Selective_Scan_bwd_kernel_traitsILi64ELi16ELb1ELb0ELb0ELb0ELb1EffEEv12SSMParamsBwd:
.text._Z25selective_scan_bwd_kernelI32Selective_Scan_bwd_kernel_traitsILi64ELi16ELb1ELb0ELb0ELb0ELb1EffEEv12SSMParamsBwd:
        /* <DEDUP_REMOVED lines=24> */
[----:B------:R-:W0:Y:S01]  /*0180*/  LDC.64 R18, c[0x0][0x448] ;  /* 0x00011200ff127b82 */ /* 0x000e220000000a00 */
[----:B------:R-:W-:Y:S01]  /*0190*/  ISETP.NE.AND.EX P0, PT, R7, RZ, PT, P0 ;  /* 0x000000ff0700720c */ /* 0x000fe20003f05300 */
[----:B------:R-:W-:Y:S02]  /*01a0*/  UIMAD.WIDE.U32 UR4, UR18, UR8, URZ ;  /* 0x00000008120472a5 */ /* 0x000fe4000f8e00ff */
[----:B------:R2:W5:Y:S01]  /*01b0*/  @P1 LDG.E R92, desc[UR16][R4.64] ;  /* 0x00000010045c1981 */ /* 0x000562000c1e1900 */
[----:B------:R-:W-:-:S02]  /*01c0*/  UIMAD UR8, UR18, UR13, UR7 ;  /* 0x0000000d120872a4 */ /* 0x000fc4000f8e0207 */
[----:B------:R-:W-:Y:S01]  /*01d0*/  UIMAD UR9, UR18, UR9, UR5 ;  /* 0x00000009120972a4 */ /* 0x000fe2000f8e0205 */
[----:B------:R-:W3:Y:S08]  /*01e0*/  LDC.64 R20, c[0x0][0x450] ;  /* 0x00011400ff147b82 */ /* 0x000ef00000000a00 */
[----:B------:R-:W4:Y:S01]  /*01f0*/  @P0 LDC R7, c[0x0][0x384] ;  /* 0x0000e100ff070b82 */ /* 0x000f220000000800 */
[----:B--2---:R-:W-:-:S02]  /*0200*/  MOV R4, UR6 ;  /* 0x0000000600047c02 */ /* 0x004fc40008000f00 */
[----:B------:R-:W-:Y:S01]  /*0210*/  MOV R5, UR7 ;  /* 0x0000000700057c02 */ /* 0x000fe20008000f00 */
[----:B------:R-:W2:Y:S01]  /*0220*/  LDCU.64 UR6, c[0x0][0x498] ;  /* 0x00009300ff0677ac */ /* 0x000ea20008000a00 */
[----:B------:R-:W-:-:S03]  /*0230*/  MOV R3, UR5 ;  /* 0x0000000500037c02 */ /* 0x000fc60008000f00 */
[----:B------:R-:W1:Y:S01]  /*0240*/  @P0 LDC R23, c[0x0][0x38c] ;  /* 0x0000e300ff170b82 */ /* 0x000e620000000800 */
[----:B------:R-:W-:Y:S02]  /*0250*/  MOV R2, UR4 ;  /* 0x0000000400027c02 */ /* 0x000fe40008000f00 */
[----:B------:R-:W-:Y:S02]  /*0260*/  MOV R3, UR9 ;  /* 0x0000000900037c02 */ /* 0x000fe40008000f00 */
[----:B------:R-:W-:Y:S01]  /*0270*/  MOV R5, UR8 ;  /* 0x0000000800057c02 */ /* 0x000fe20008000f00 */
[----:B------:R-:W0:Y:S02]  /*0280*/  LDCU.64 UR8, c[0x0][0x3b8] ;  /* 0x00007700ff0877ac */ /* 0x000e240008000a00 */
[----:B------:R-:W3:Y:S01]  /*0290*/  @P0 LDC.64 R10, c[0x0][0x480] ;  /* 0x00012000ff0a0b82 */ /* 0x000ee20000000a00 */
[----:B------:R-:W-:-:S04]  /*02a0*/  IMAD.WIDE.U32 R2, R88, UR10, R2 ;  /* 0x0000000a58027c25 */ /* 0x000fc8000f8e0002 */
[----:B------:R-:W-:Y:S01]  /*02b0*/  IMAD R15, R88, UR11, R3 ;  /* 0x0000000b580f7c24 */ /* 0x000fe2000f8e0203 */
[----:B------:R-:W3:Y:S02]  /*02c0*/  LDCU.64 UR10, c[0x0][0x3d8] ;  /* 0x00007b00ff0a77ac */ /* 0x000ee40008000a00 */
[----:B------:R-:W3:Y:S01]  /*02d0*/  LDC.64 R24, c[0x0][0x460] ;  /* 0x00011800ff187b82 */ /* 0x000ee20000000a00 */
[----:B----4-:R-:W-:Y:S01]  /*02e0*/  @P0 IMAD R0, R7, UR18, R88 ;  /* 0x0000001207000c24 */ /* 0x010fe2000f8e0258 */
[----:B--2---:R-:W-:-:S06]  /*02f0*/  UIMAD.WIDE.U32 UR4, UR18, UR6, URZ ;  /* 0x00000006120472a5 */ /* 0x004fcc000f8e00ff */
[----:B------:R-:W2:Y:S01]  /*0300*/  LDC.64 R26, c[0x0][0x468] ;  /* 0x00011a00ff1a7b82 */ /* 0x000ea20000000a00 */
[----:B------:R-:W-:-:S07]  /*0310*/  ISETP.GE.AND P1, PT, R13, 0x1, PT ;  /* 0x000000010d00780c */ /* 0x000fce0003f26270 */
[----:B------:R-:W4:Y:S01]  /*0320*/  LDC.64 R106, c[0x0][0x528] ;  /* 0x00014a00ff6a7b82 */ /* 0x000f220000000a00 */
[----:B------:R-:W-:Y:S01]  /*0330*/  @P0 IMAD R0, R0, R13, RZ ;  /* 0x0000000d00000224 */ /* 0x000fe200078e02ff */
[----:B------:R-:W-:Y:S01]  /*0340*/  UIMAD UR5, UR18, UR7, UR5 ;  /* 0x00000007120572a4 */ /* 0x000fe2000f8e0205 */
[----:B------:R-:W-:Y:S01]  /*0350*/  IMAD.WIDE.U32 R4, R88, UR14, R4 ;  /* 0x0000000e58047c25 */ /* 0x000fe2000f8e0004 */
[----:B------:R-:W-:-:S03]  /*0360*/  LEA R13, R13, 0xfffffc00, 0xa ;  /* 0xfffffc000d0d7811 */ /* 0x000fc600078e50ff */
[C---:B------:R-:W-:Y:S01]  /*0370*/  IMAD R105, R88.reuse, UR15, R5 ;  /* 0x0000000f58697c24 */ /* 0x040fe2000f8e0205 */
[----:B------:R-:W-:Y:S01]  /*0380*/  IADD3 R103, P3, PT, R13, R2, RZ ;  /* 0x000000020d677210 */ /* 0x000fe20007f7e0ff */
[----:B0-----:R-:W-:Y:S01]  /*0390*/  IMAD.WIDE.U32 R8, R88, UR8, RZ ;  /* 0x0000000858087c25 */ /* 0x001fe2000f8e00ff */
[----:B------:R-:W-:-:S03]  /*03a0*/  CS2R R6, SRZ ;  /* 0x0000000000067805 */ /* 0x000fc6000001ff00 */
[----:B-1----:R-:W-:Y:S02]  /*03b0*/  @P0 IMAD R5, R0, R23, RZ ;  /* 0x0000001700050224 */ /* 0x002fe400078e02ff */
[----:B------:R-:W-:Y:S01]  /*03c0*/  IMAD.WIDE.U32 R2, R88, R16, UR4 ;  /* 0x0000000458027e25 */ /* 0x000fe2000f8e0010 */
[----:B------:R-:W-:Y:S02]  /*03d0*/  IADD3 R4, P4, PT, R13, R4, RZ ;  /* 0x000000040d047210 */ /* 0x000fe40007f9e0ff */
[----:B------:R-:W-:Y:S01]  /*03e0*/  LEA R94, P2, R8, R18, 0x2 ;  /* 0x00000012085e7211 */ /* 0x000fe200078410ff */
[----:B------:R-:W-:Y:S01]  /*03f0*/  IMAD R95, R88, UR9, R9 ;  /* 0x00000009585f7c24 */ /* 0x000fe2000f8e0209 */
[----:B------:R-:W-:Y:S01]  /*0400*/  SHF.R.S32.HI R0, RZ, 0x1f, R13 ;  /* 0x0000001fff007819 */ /* 0x000fe2000001140d */
[----:B---3--:R-:W-:Y:S01]  /*0410*/  @P0 IMAD.WIDE R6, R5, 0x8, R10 ;  /* 0x0000000805060825 */ /* 0x008fe200078e020a */
[----:B------:R-:W-:-:S03]  /*0420*/  IADD3 R13, P0, PT, R13, R2, RZ ;  /* 0x000000020d0d7210 */ /* 0x000fc60007f1e0ff */
[C---:B------:R-:W-:Y:S02]  /*0430*/  IMAD R5, R88.reuse, R17, R3 ;  /* 0x0000001158057224 */ /* 0x040fe400078e0203 */
[----:B------:R-:W-:Y:S01]  /*0440*/  IMAD.WIDE.U32 R2, R88, UR10, RZ ;  /* 0x0000000a58027c25 */ /* 0x000fe2000f8e00ff */
[----:B------:R-:W-:Y:S02]  /*0450*/  LEA.HI.X R95, R8, R19, R95, 0x2, P2 ;  /* 0x00000013085f7211 */ /* 0x000fe400010f145f */
[----:B------:R-:W-:Y:S01]  /*0460*/  IADD3.X R8, PT, PT, R0, R15, RZ, P3, !PT ;  /* 0x0000000f00087210 */ /* 0x000fe20001ffe4ff */
[----:B------:R-:W-:Y:S01]  /*0470*/  IMAD R97, R88, UR11, R3 ;  /* 0x0000000b58617c24 */ /* 0x000fe2000f8e0203 */
[C---:B------:R-:W-:Y:S02]  /*0480*/  IADD3.X R105, PT, PT, R0.reuse, R105, RZ, P4, !PT ;  /* 0x0000006900697210 */ /* 0x040fe400027fe4ff */
[----:B------:R-:W-:Y:S02]  /*0490*/  IADD3.X R0, PT, PT, R0, R5, RZ, P0, !PT ;  /* 0x0000000500007210 */ /* 0x000fe400007fe4ff */
        /* <DEDUP_REMOVED lines=13> */
[----:B------:R-:W2:Y:S01]  /*0570*/  LDCU.64 UR4, c[0x0][0x3a0] ;  /* 0x00007400ff0477ac */ /* 0x000ea20008000a00 */
[----:B------:R-:W-:Y:S02]  /*0580*/  MOV R99, RZ ;  /* 0x000000ff00637202 */ /* 0x000fe40000000f00 */
[----:B------:R-:W-:Y:S01]  /*0590*/  MOV R131, RZ ;  /* 0x000000ff00837202 */ /* 0x000fe20000000f00 */
[----:B------:R-:W3:Y:S03]  /*05a0*/  LDCU UR8, c[0x0][0x394] ;  /* 0x00007280ff0877ac */ /* 0x000ee60008000800 */
[----:B------:R-:W4:Y:S01]  /*05b0*/  LDC.64 R4, c[0x0][0x440] ;  /* 0x00011000ff047b82 */ /* 0x000f220000000a00 */
[----:B--2---:R-:W-:Y:S01]  /*05c0*/  IMAD.WIDE.U32 R2, R88, UR4, RZ ;  /* 0x0000000458027c25 */ /* 0x004fe2000f8e00ff */
[----:B------:R-:W-:-:S03]  /*05d0*/  UMOV UR4, 0x400 ;  /* 0x0000040000047882 */ /* 0x000fc60000000000 */
[----:B------:R-:W-:Y:S01]  /*05e0*/  IMAD R101, R88, UR5, R3 ;  /* 0x0000000558657c24 */ /* 0x000fe2000f8e0203 */
[----:B-1----:R-:W-:Y:S01]  /*05f0*/  ULEA UR9, UR9, UR4, 0x18 ;  /* 0x0000000409097291 */ /* 0x002fe2000f8ec0ff */
[----:B0-----:R-:W-:Y:S02]  /*0600*/  SHF.L.U32 R132, R98, 0x2, RZ ;  /* 0x0000000262847819 */ /* 0x001fe400000006ff */
[----:B----4-:R-:W-:Y:S02]  /*0610*/  LEA R100, P0, R2, R4, 0x2 ;  /* 0x0000000402647211 */ /* 0x010fe400078010ff */
[----:B------:R-:W-:Y:S02]  /*0620*/  SHF.R.U32.HI R112, RZ, 0x2, R98 ;  /* 0x00000002ff707819 */ /* 0x000fe40000011662 */
[----:B------:R-:W-:Y:S02]  /*0630*/  LOP3.LUT R109, R132, 0xf80, RZ, 0xc0, !PT ;  /* 0x00000f80846d7812 */ /* 0x000fe400078ec0ff */
[----:B------:R-:W-:-:S02]  /*0640*/  LEA R111, R98, UR9, 0x3 ;  /* 0x00000009626f7c11 */ /* 0x000fc4000f8e18ff */
[----:B------:R-:W-:Y:S02]  /*0650*/  LEA.HI.X R101, R2, R5, R101, 0x2, P0 ;  /* 0x0000000502657211 */ /* 0x000fe400000f1465 */
[C---:B------:R-:W-:Y:S02]  /*0660*/  LOP3.LUT R133, R98.reuse, 0x1f, RZ, 0xc0, !PT ;  /* 0x0000001f62857812 */ /* 0x040fe400078ec0ff */
[C---:B------:R-:W-:Y:S02]  /*0670*/  LOP3.LUT R108, R98.reuse, 0x3e0, RZ, 0xc0, !PT ;  /* 0x000003e0626c7812 */ /* 0x040fe400078ec0ff */
[----:B------:R-:W-:Y:S02]  /*0680*/  IADD3 R110, PT, PT, R98, 0x200, RZ ;  /* 0x00000200626e7810 */ /* 0x000fe40007ffe0ff */
[----:B------:R-:W-:Y:S02]  /*0690*/  LOP3.LUT R112, R112, 0xf8, RZ, 0xc0, !PT ;  /* 0x000000f870707812 */ /* 0x000fe400078ec0ff */
[----:B------:R-:W-:-:S02]  /*06a0*/  LOP3.LUT R113, R109, 0x1f, R98, 0xf8, !PT ;  /* 0x0000001f6d717812 */ /* 0x000fc400078ef862 */
[----:B---3--:R-:W-:-:S07]  /*06b0*/  LEA R114, R98, R111, 0x3 ;  /* 0x0000006f62727211 */ /* 0x008fce00078e18ff */
.L_x_5036:
[----:B------:R-:W-:Y:S01]  /*06c0*/  BAR.SYNC.DEFER_BLOCKING 0x0 ;  /* 0x0000000000007b1d */ /* 0x000fe20000010000 */
[----:B-1----:R-:W-:-:S05]  /*06d0*/  IMAD.WIDE.U32 R2, R113, 0x10, R102 ;  /* 0x0000001071027825 */ /* 0x002fca00078e0066 */
[----:B------:R-:W0:Y:S02]  /*06e0*/  S2R R115, SR_LANEID ;  /* 0x0000000000737919 */ /* 0x000e240000000000 */
[----:B------:R-:W1:Y:S01]  /*06f0*/  S2UR UR5, SR_CgaCtaId ;  /* 0x00000000000579c3 */ /* 0x000e620000008800 */
[----:B------:R-:W-:Y:S01]  /*0700*/  UMOV UR4, 0x400 ;  /* 0x0000040000047882 */ /* 0x000fe20000000000 */
[----:B------:R-:W-:Y:S01]  /*0710*/  IMAD.WIDE.U32 R4, R113, 0x10, R106 ;  /* 0x0000001071047825 */ /* 0x000fe200078e006a */
[----:B------:R-:W2:Y:S01]  /*0720*/  LDCU.128 UR12, c[0x0][0x410] ;  /* 0x00008200ff0c77ac */ /* 0x000ea20008000c00 */
[----:B------:R-:W-:-:S04]  /*0730*/  UIADD3 UR19, UPT, UPT, UR8, -0x1, URZ ;  /* 0xffffffff08137890 */ /* 0x000fc8000fffe0ff */
[----:B------:R-:W3:Y:S01]  /*0740*/  LDC.64 R152, c[0x0][0x558] ;  /* 0x00015600ff987b82 */ /* 0x000ee20000000a00 */
[----:B------:R-:W4:Y:S01]  /*0750*/  LDCU.64 UR22, c[0x0][0x490] ;  /* 0x00009200ff1677ac */ /* 0x000f220008000a00 */
[----:B------:R-:W2:Y:S04]  /*0760*/  LDG.E.128 R16, desc[UR16][R2.64] ;  /* 0x0000001002107981 */ /* 0x000ea8000c1e1d00 */
[----:B------:R-:W4:Y:S04]  /*0770*/  LDG.E.128 R20, desc[UR16][R2.64+0x200] ;  /* 0x0002001002147981 */ /* 0x000f28000c1e1d00 */
[----:B------:R-:W3:Y:S04]  /*0780*/  LDG.E.128 R24, desc[UR16][R2.64+0x400] ;  /* 0x0004001002187981 */ /* 0x000ee8000c1e1d00 */
[----:B------:R0:W3:Y:S01]  /*0790*/  LDG.E.128 R28, desc[UR16][R2.64+0x600] ;  /* 0x00060010021c7981 */ /* 0x0000e2000c1e1d00 */
[----:B-1----:R-:W-:Y:S01]  /*07a0*/  ULEA UR20, UR5, UR4, 0x18 ;  /* 0x0000000405147291 */ /* 0x002fe2000f8ec0ff */
[----:B0-----:R-:W-:-:S02]  /*07b0*/  IADD3 R116, PT, PT, R109, R115, RZ ;  /* 0x000000736d747210 */ /* 0x001fc40007ffe0ff */
[----:B------:R-:W-:-:S03]  /*07c0*/  IADD3 R117, PT, PT, R108, R115, RZ ;  /* 0x000000736c757210 */ /* 0x000fc60007ffe0ff */
[----:B------:R-:W-:Y:S02]  /*07d0*/  LEA R116, R116, UR20, 0x4 ;  /* 0x0000001474747c11 */ /* 0x000fe4000f8e20ff */
[----:B------:R-:W-:Y:S01]  /*07e0*/  LEA R117, R117, UR20, 0x6 ;  /* 0x0000001475757c11 */ /* 0x000fe2000f8e30ff */
[----:B------:R-:W-:Y:S02]  /*07f0*/  IMAD.WIDE.U32 R2, R113, 0x10, R104 ;  /* 0x0000001071027825 */ /* 0x000fe400078e0068 */
[----:B--2---:R-:W-:Y:S04]  /*0800*/  STS.128 [R116], R16 ;  /* 0x0000001074007388 */ /* 0x004fe80000000c00 */
[----:B----4-:R-:W-:Y:S04]  /*0810*/  STS.128 [R116+0x200], R20 ;  /* 0x0002001474007388 */ /* 0x010fe80000000c00 */
[----:B---3--:R-:W-:Y:S04]  /*0820*/  STS.128 [R116+0x400], R24 ;  /* 0x0004001874007388 */ /* 0x008fe80000000c00 */
        /* <DEDUP_REMOVED lines=10> */
[----:B------:R-:W4:Y:S04]  /*08d0*/  LDG.E.128 R40, desc[UR16][R2.64+0x600] ;  /* 0x0006001002287981 */ /* 0x000f28000c1e1d00 */
[----:B--2---:R0:W-:Y:S04]  /*08e0*/  STS.128 [R116], R32 ;  /* 0x0000002074007388 */ /* 0x0041e80000000c00 */
[----:B---3--:R1:W-:Y:S04]  /*08f0*/  STS.128 [R116+0x200], R28 ;  /* 0x0002001c74007388 */ /* 0x0083e80000000c00 */
[----:B----4-:R-:W-:Y:S04]  /*0900*/  STS.128 [R116+0x400], R36 ;  /* 0x0004002474007388 */ /* 0x010fe80000000c00 */
[----:B------:R-:W-:Y:S01]  /*0910*/  STS.128 [R116+0x600], R40 ;  /* 0x0006002874007388 */ /* 0x000fe20000000c00 */
[----:B------:R-:W-:-:S03]  /*0920*/  NOP ;  /* 0x0000000000007918 */ /* 0x000fc60000000000 */
[----:B------:R-:W-:Y:S01]  /*0930*/  LDS.128 R72, [R117] ;  /* 0x0000000075487984 */ /* 0x000fe20000000c00 */
[----:B------:R-:W-:Y:S01]  /*0940*/  USHF.L.U32 UR4, UR19, 0xa, URZ ;  /* 0x0000000a13047899 */ /* 0x000fe200080006ff */
[----:B0-----:R-:W0:Y:S02]  /*0950*/  LDC.64 R32, c[0x0][0x488] ;  /* 0x00012200ff207b82 */ /* 0x001e240000000a00 */
[----:B------:R-:W-:Y:S04]  /*0960*/  LDS.128 R68, [R117+0x10] ;  /* 0x0000100075447984 */ /* 0x000fe80000000c00 */
[----:B------:R-:W-:Y:S04]  /*0970*/  LDS.128 R24, [R117+0x20] ;  /* 0x0000200075187984 */ /* 0x000fe80000000c00 */
[----:B------:R-:W-:Y:S01]  /*0980*/  LDS.128 R64, [R117+0x30] ;  /* 0x0000300075407984 */ /* 0x000fe20000000c00 */
[----:B------:R-:W-:Y:S06]  /*0990*/  BAR.SYNC.DEFER_BLOCKING 0x0 ;  /* 0x0000000000007b1d */ /* 0x000fec0000010000 */
[----:B-1----:R-:W2:Y:S04]  /*09a0*/  LDG.E.128 R28, desc[UR16][R4.64] ;  /* 0x00000010041c7981 */ /* 0x002ea8000c1e1d00 */
[----:B------:R-:W3:Y:S04]  /*09b0*/  LDG.E.128 R48, desc[UR16][R4.64+0x200] ;  /* 0x0002001004307981 */ /* 0x000ee8000c1e1d00 */
[----:B------:R-:W4:Y:S04]  /*09c0*/  LDG.E.128 R52, desc[UR16][R4.64+0x400] ;  /* 0x0004001004347981 */ /* 0x000f28000c1e1d00 */
[----:B------:R0:W4:Y:S01]  /*09d0*/  LDG.E.128 R56, desc[UR16][R4.64+0x600] ;  /* 0x0006001004387981 */ /* 0x000122000c1e1d00 */
[----:B------:R-:W-:-:S02]  /*09e0*/  UMOV UR5, URZ ;  /* 0x000000ff00057c82 */ /* 0x000fc40008000000 */
[----:B------:R-:W-:-:S04]  /*09f0*/  UIMAD.WIDE.U32 UR6, UR18, UR12, UR4 ;  /* 0x0000000c120672a5 */ /* 0x000fc8000f8e0004 */
[----:B------:R-:W-:Y:S02]  /*0a00*/  UIMAD UR10, UR18, UR13, UR7 ;  /* 0x0000000d120a72a4 */ /* 0x000fe4000f8e0207 */
[----:B------:R-:W-:Y:S02]  /*0a10*/  MOV R3, UR7 ;  /* 0x0000000700037c02 */ /* 0x000fe40008000f00 */
[----:B------:R-:W-:Y:S02]  /*0a20*/  MOV R2, UR6 ;  /* 0x0000000600027c02 */ /* 0x000fe40008000f00 */
[----:B------:R-:W-:-:S03]  /*0a30*/  MOV R3, UR10 ;  /* 0x0000000a00037c02 */ /* 0x000fc60008000f00 */
[----:B------:R-:W-:-:S04]  /*0a40*/  IMAD.WIDE.U32 R2, R88, UR14, R2 ;  /* 0x0000000e58027c25 */ /* 0x000fc8000f8e0002 */
[----:B------:R-:W-:Y:S01]  /*0a50*/  IMAD R0, R88, UR15, R3 ;  /* 0x0000000f58007c24 */ /* 0x000fe2000f8e0203 */
[C---:B0-----:R-:W-:Y:S01]  /*0a60*/  LEA R4, P0, R2.reuse, R32, 0x2 ;  /* 0x0000002002047211 */ /* 0x041fe200078010ff */
[----:B------:R-:W0:Y:S03]  /*0a70*/  LDCU.128 UR12, c[0x0][0x420] ;  /* 0x00008400ff0c77ac */ /* 0x000e260008000c00 */
[----:B------:R-:W-:-:S03]  /*0a80*/  LEA.HI.X R5, R2, R33, R0, 0x2, P0 ;  /* 0x0000002102057211 */ /* 0x000fc600000f1400 */
[----:B------:R-:W-:Y:S01]  /*0a90*/  IMAD.WIDE.U32 R2, R113, 0x10, R4 ;  /* 0x0000001071027825 */ /* 0x000fe200078e0004 */
[----:B--2---:R1:W-:Y:S04]  /*0aa0*/  STS.128 [R116], R28 ;  /* 0x0000001c74007388 */ /* 0x0043e80000000c00 */
[----:B---3--:R-:W-:Y:S04]  /*0ab0*/  STS.128 [R116+0x200], R48 ;  /* 0x0002003074007388 */ /* 0x008fe80000000c00 */
[----:B----4-:R-:W-:Y:S04]  /*0ac0*/  STS.128 [R116+0x400], R52 ;  /* 0x0004003474007388 */ /* 0x010fe80000000c00 */
[----:B------:R-:W-:Y:S01]  /*0ad0*/  STS.128 [R116+0x600], R56 ;  /* 0x0006003874007388 */ /* 0x000fe20000000c00 */
[----:B------:R-:W-:-:S03]  /*0ae0*/  NOP ;  /* 0x0000000000007918 */ /* 0x000fc60000000000 */
[----:B------:R-:W-:Y:S01]  /*0af0*/  LDS.128 R32, [R117] ;  /* 0x0000000075207984 */ /* 0x000fe20000000c00 */
[----:B-1----:R-:W1:Y:S03]  /*0b00*/  LDC.64 R28, c[0x0][0x478] ;  /* 0x00011e00ff1c7b82 */ /* 0x002e660000000a00 */
        /* <DEDUP_REMOVED lines=8> */
[----:B0-----:R-:W-:-:S04]  /*0b90*/  UIMAD.WIDE.U32 UR6, UR18, UR12, UR4 ;  /* 0x0000000c120672a5 */ /* 0x001fc8000f8e0004 */
[----:B------:R-:W-:Y:S02]  /*0ba0*/  UIMAD UR10, UR18, UR13, UR7 ;  /* 0x0000000d120a72a4 */ /* 0x000fe4000f8e0207 */
[----:B------:R-:W-:Y:S02]  /*0bb0*/  MOV R5, UR7 ;  /* 0x0000000700057c02 */ /* 0x000fe40008000f00 */
[----:B------:R-:W-:Y:S02]  /*0bc0*/  MOV R4, UR6 ;  /* 0x0000000600047c02 */ /* 0x000fe40008000f00 */
[----:B------:R-:W-:-:S03]  /*0bd0*/  MOV R5, UR10 ;  /* 0x0000000a00057c02 */ /* 0x000fc60008000f00 */
[C---:B------:R-:W-:Y:S02]  /*0be0*/  IMAD.WIDE.U32 R4, R88.reuse, UR14, R4 ;  /* 0x0000000e58047c25 */ /* 0x040fe4000f8e0004 */
[----:B------:R-:W0:Y:S02]  /*0bf0*/  LDCU.64 UR10, c[0x0][0x508] ;  /* 0x0000a100ff0a77ac */ /* 0x000e240008000a00 */
[----:B------:R-:W-:Y:S01]  /*0c00*/  IMAD R0, R88, UR15, R5 ;  /* 0x0000000f58007c24 */ /* 0x000fe2000f8e0205 */
[----:B-1----:R-:W-:-:S04]  /*0c10*/  LEA R28, P0, R4, R28, 0x2 ;  /* 0x0000001c041c7211 */ /* 0x002fc800078010ff */
[----:B------:R-:W-:-:S03]  /*0c20*/  LEA.HI.X R29, R4, R29, R0, 0x2, P0 ;  /* 0x0000001d041d7211 */ /* 0x000fc600000f1400 */
[----:B------:R-:W-:Y:S01]  /*0c30*/  IMAD.WIDE.U32 R2, R113, 0x10, R28 ;  /* 0x0000001071027825 */ /* 0x000fe200078e001c */
[----:B--2---:R1:W-:Y:S04]  /*0c40*/  STS.128 [R116], R76 ;  /* 0x0000004c74007388 */ /* 0x0043e80000000c00 */
[----:B---3--:R2:W-:Y:S04]  /*0c50*/  STS.128 [R116+0x200], R84 ;  /* 0x0002005474007388 */ /* 0x0085e80000000c00 */
[----:B----4-:R3:W-:Y:S04]  /*0c60*/  STS.128 [R116+0x400], R120 ;  /* 0x0004007874007388 */ /* 0x0107e80000000c00 */
[----:B------:R-:W-:Y:S01]  /*0c70*/  STS.128 [R116+0x600], R124 ;  /* 0x0006007c74007388 */ /* 0x000fe20000000c00 */
[----:B------:R-:W-:-:S03]  /*0c80*/  NOP ;  /* 0x0000000000007918 */ /* 0x000fc60000000000 */
[----:B------:R-:W4:Y:S04]  /*0c90*/  LDS.128 R60, [R117] ;  /* 0x00000000753c7984 */ /* 0x000f280000000c00 */
[----:B------:R-:W0:Y:S04]  /*0ca0*/  LDS.128 R48, [R117+0x10] ;  /* 0x0000100075307984 */ /* 0x000e280000000c00 */
[----:B------:R-:W0:Y:S04]  /*0cb0*/  LDS.128 R52, [R117+0x20] ;  /* 0x0000200075347984 */ /* 0x000e280000000c00 */
[----:B------:R-:W0:Y:S01]  /*0cc0*/  LDS.128 R56, [R117+0x30] ;  /* 0x0000300075387984 */ /* 0x000e220000000c00 */
[----:B------:R-:W-:Y:S06]  /*0cd0*/  BAR.SYNC.DEFER_BLOCKING 0x0 ;  /* 0x0000000000007b1d */ /* 0x000fec0000010000 */
[----:B------:R-:W4:Y:S04]  /*0ce0*/  LDG.E.128 R80, desc[UR16][R2.64] ;  /* 0x0000001002507981 */ /* 0x000f28000c1e1d00 */
[----:B-1----:R-:W4:Y:S04]  /*0cf0*/  LDG.E.128 R76, desc[UR16][R2.64+0x200] ;  /* 0x00020010024c7981 */ /* 0x002f28000c1e1d00 */
[----:B--2---:R-:W2:Y:S04]  /*0d00*/  LDG.E.128 R84, desc[UR16][R2.64+0x400] ;  /* 0x0004001002547981 */ /* 0x004ea8000c1e1d00 */
[----:B---3--:R1:W3:Y:S01]  /*0d10*/  LDG.E.128 R120, desc[UR16][R2.64+0x600] ;  /* 0x0006001002787981 */ /* 0x0082e2000c1e1d00 */
[----:B----4-:R-:W-:Y:S01]  /*0d20*/  FMUL.FTZ R28, R63, -1.4426950216293334961 ;  /* 0xbfb8aa3b3f1c7820 */ /* 0x010fe20000410000 */
[----:B------:R-:W-:Y:S01]  /*0d30*/  FMUL.FTZ R5, R62, -1.4426950216293334961 ;  /* 0xbfb8aa3b3e057820 */ /* 0x000fe20000410000 */
[----:B0-----:R-:W-:Y:S01]  /*0d40*/  FMUL.FTZ R29, R48, -1.4426950216293334961 ;  /* 0xbfb8aa3b301d7820 */ /* 0x001fe20000410000 */
[----:B------:R-:W-:Y:S01]  /*0d50*/  FMUL.FTZ R30, R50, -1.4426950216293334961 ;  /* 0xbfb8aa3b321e7820 */ /* 0x000fe20000410000 */
[----:B------:R-:W-:Y:S01]  /*0d60*/  FMUL.FTZ R31, R51, -1.4426950216293334961 ;  /* 0xbfb8aa3b331f7820 */ /* 0x000fe20000410000 */
[----:B------:R-:W-:Y:S01]  /*0d70*/  FMUL.FTZ R0, R60, -1.4426950216293334961 ;  /* 0xbfb8aa3b3c007820 */ /* 0x000fe20000410000 */
[----:B------:R-:W0:Y:S01]  /*0d80*/  MUFU.EX2 R28, R28 ;  /* 0x0000001c001c7308 */ /* 0x000e220000000800 */
[----:B------:R-:W-:Y:S01]  /*0d90*/  FMUL.FTZ R4, R61, -1.4426950216293334961 ;  /* 0xbfb8aa3b3d047820 */ /* 0x000fe20000410000 */
[----:B------:R-:W-:Y:S01]  /*0da0*/  FMUL.FTZ R91, R53, -1.4426950216293334961 ;  /* 0xbfb8aa3b355b7820 */ /* 0x000fe20000410000 */
[----:B-1----:R-:W-:Y:S01]  /*0db0*/  FMUL.FTZ R2, R49, -1.4426950216293334961 ;  /* 0xbfb8aa3b31027820 */ /* 0x002fe20000410000 */
[----:B------:R-:W-:Y:S01]  /*0dc0*/  FMUL.FTZ R93, R54, -1.4426950216293334961 ;  /* 0xbfb8aa3b365d7820 */ /* 0x000fe20000410000 */
[----:B------:R-:W-:Y:S01]  /*0dd0*/  FMUL.FTZ R89, R52, -1.4426950216293334961 ;  /* 0xbfb8aa3b34597820 */ /* 0x000fe20000410000 */
[----:B------:R-:W-:Y:S01]  /*0de0*/  FMUL.FTZ R118, R56, -1.4426950216293334961 ;  /* 0xbfb8aa3b38767820 */ /* 0x000fe20000410000 */
[----:B------:R-:W-:Y:S01]  /*0df0*/  FMUL.FTZ R125, R58, -1.4426950216293334961 ;  /* 0xbfb8aa3b3a7d7820 */ /* 0x000fe20000410000 */
[----:B------:R-:W-:Y:S01]  /*0e00*/  MUFU.EX2 R5, R5 ;  /* 0x0000000500057308 */ /* 0x000fe20000000800 */
[----:B------:R-:W-:Y:S01]  /*0e10*/  FMUL.FTZ R119, R57, -1.4426950216293334961 ;  /* 0xbfb8aa3b39777820 */ /* 0x000fe20000410000 */
[----:B-----5:R-:W-:Y:S01]  /*0e20*/  FADD.FTZ R127, R66, R92 ;  /* 0x0000005c427f7221 */ /* 0x020fe20000010000 */
[----:B------:R-:W-:-:S02]  /*0e30*/  UIMAD.WIDE.U32 UR6, UR18, UR10, UR4 ;  /* 0x0000000a120672a5 */ /* 0x000fc4000f8e0004 */
[----:B------:R-:W-:Y:S02]  /*0e40*/  UISETP.NE.U32.AND UP0, UPT, UR22, URZ, UPT ;  /* 0x000000ff1600728c */ /* 0x000fe4000bf05070 */
[----:B------:R-:W-:Y:S01]  /*0e50*/  UIMAD UR7, UR18, UR11, UR7 ;  /* 0x0000000b120772a4 */ /* 0x000fe2000f8e0207 */
[----:B------:R-:W-:Y:S01]  /*0e60*/  MUFU.EX2 R29, R29 ;  /* 0x0000001d001d7308 */ /* 0x000fe20000000800 */
[----:B0-----:R-:W-:Y:S01]  /*0e70*/  FADD.FTZ R28, R28, 1 ;  /* 0x3f8000001c1c7421 */ /* 0x001fe20000010000 */
[----:B------:R-:W-:-:S06]  /*0e80*/  UISETP.NE.AND.EX UP0, UPT, UR23, URZ, UPT, UP0 ;  /* 0x000000ff1700728c */ /* 0x000fcc000bf05300 */
[----:B------:R-:W0:Y:S08]  /*0e90*/  MUFU.EX2 R30, R30 ;  /* 0x0000001e001e7308 */ /* 0x000e300000000800 */
[----:B------:R-:W1:Y:S08]  /*0ea0*/  MUFU.EX2 R31, R31 ;  /* 0x0000001f001f7308 */ /* 0x000e700000000800 */
[----:B------:R-:W4:Y:S01]  /*0eb0*/  MUFU.EX2 R0, R0 ;  /* 0x0000000000007308 */ /* 0x000f220000000800 */
[----:B0-----:R-:W-:-:S07]  /*0ec0*/  FADD.FTZ R135, R30, 1 ;  /* 0x3f8000001e877421 */ /* 0x001fce0000010000 */
[----:B------:R0:W4:Y:S01]  /*0ed0*/  MUFU.EX2 R3, R2 ;  /* 0x0000000200037308 */ /* 0x0001220000000800 */
[----:B-1----:R-:W-:-:S07]  /*0ee0*/  FADD.FTZ R136, R31, 1 ;  /* 0x3f8000001f887421 */ /* 0x002fce0000010000 */
[----:B------:R-:W1:Y:S01]  /*0ef0*/  MUFU.RCP R146, R28 ;  /* 0x0000001c00927308 */ /* 0x000e620000001000 */
[----:B0-----:R-:W-:Y:S01]  /*0f00*/  FMUL.FTZ R2, R55, -1.4426950216293334961 ;  /* 0xbfb8aa3b37027820 */ /* 0x001fe20000410000 */
[----:B----4-:R-:W-:-:S06]  /*0f10*/  FADD.FTZ R0, R0, 1 ;  /* 0x3f80000000007421 */ /* 0x010fcc0000010000 */
[----:B------:R0:W-:Y:S01]  /*0f20*/  MUFU.EX2 R128, R2 ;  /* 0x0000000200807308 */ /* 0x0001e20000000800 */
[----:B------:R-:W-:-:S07]  /*0f30*/  FADD.FTZ R3, R3, 1 ;  /* 0x3f80000003037421 */ /* 0x000fce0000010000 */
[----:B------:R-:W4:Y:S01]  /*0f40*/  MUFU.EX2 R4, R4 ;  /* 0x0000000400047308 */ /* 0x000f220000000800 */
[----:B0-----:R-:W-:Y:S01]  /*0f50*/  FADD.FTZ R2, R5, 1 ;  /* 0x3f80000005027421 */ /* 0x001fe20000010000 */
[----:B------:R-:W-:Y:S01]  /*0f60*/  FADD.FTZ R5, R29, 1 ;  /* 0x3f8000001d057421 */ /* 0x000fe20000010000 */
[----:B-1----:R-:W-:-:S04]  /*0f70*/  FMUL.FTZ R140, R63, R146 ;  /* 0x000000923f8c7220 */ /* 0x002fc80000410000 */
[----:B------:R-:W-:Y:S01]  /*0f80*/  FMUL.FTZ R130, R35, R140 ;  /* 0x0000008c23827220 */ /* 0x000fe20000410000 */
[----:B------:R0:W1:Y:S08]  /*0f90*/  MUFU.RCP R145, R0 ;  /* 0x0000000000917308 */ /* 0x0000700000001000 */
[----:B------:R1:W1:Y:S01]  /*0fa0*/  MUFU.EX2 R124, R91 ;  /* 0x0000005b007c7308 */ /* 0x0002620000000800 */
[----:B----4-:R-:W-:Y:S01]  /*0fb0*/  FADD.FTZ R4, R4, 1 ;  /* 0x3f80000004047421 */ /* 0x010fe20000010000 */
[----:B0-----:R-:W-:Y:S01]  /*0fc0*/  FADD.FTZ R0, R69, R92 ;  /* 0x0000005c45007221 */ /* 0x001fe20000010000 */
[----:B------:R-:W-:-:S05]  /*0fd0*/  FADD.FTZ R69, R128, 1 ;  /* 0x3f80000080457421 */ /* 0x000fca0000010000 */
[----:B------:R0:W4:Y:S01]  /*0fe0*/  MUFU.RCP R147, R2 ;  /* 0x0000000200937308 */ /* 0x0001220000001000 */
[----:B-1----:R-:W-:Y:S01]  /*0ff0*/  FMUL.FTZ R139, R60, R145 ;  /* 0x000000913c8b7220 */ /* 0x002fe20000410000 */
[----:B------:R-:W-:-:S06]  /*1000*/  FMUL.FTZ R91, R59, -1.4426950216293334961 ;  /* 0xbfb8aa3b3b5b7820 */ /* 0x000fcc0000410000 */
[----:B------:R1:W1:Y:S01]  /*1010*/  MUFU.EX2 R126, R93 ;  /* 0x0000005d007e7308 */ /* 0x0002620000000800 */
[----:B------:R-:W-:Y:S01]  /*1020*/  FADD.FTZ R142, R124, 1 ;  /* 0x3f8000007c8e7421 */ /* 0x000fe20000010000 */
[--C-:B------:R-:W-:Y:S01]  /*1030*/  FADD.FTZ R124, R65, R92.reuse ;  /* 0x0000005c417c7221 */ /* 0x100fe20000010000 */
[----:B0-----:R-:W-:-:S05]  /*1040*/  FADD.FTZ R2, R75, R92 ;  /* 0x0000005c4b027221 */ /* 0x001fca0000010000 */
[----:B------:R0:W0:Y:S01]  /*1050*/  MUFU.RCP R144, R4 ;  /* 0x0000000400907308 */ /* 0x0000220000001000 */
[----:B----4-:R-:W-:Y:S01]  /*1060*/  FMUL.FTZ R141, R62, R147 ;  /* 0x000000933e8d7220 */ /* 0x010fe20000410000 */
[----:B-1----:R-:W-:-:S06]  /*1070*/  FADD.FTZ R93, R72, R92 ;  /* 0x0000005c485d7221 */ /* 0x002fcc0000010000 */
[----:B------:R-:W1:Y:S01]  /*1080*/  MUFU.EX2 R89, R89 ;  /* 0x0000005900597308 */ /* 0x000e620000000800 */
[----:B------:R-:W-:Y:S01]  /*1090*/  FADD.FTZ R143, R126, 1 ;  /* 0x3f8000007e8f7421 */ /* 0x000fe20000010000 */
[--C-:B------:R-:W-:Y:S01]  /*10a0*/  FADD.FTZ R126, R67, R92.reuse ;  /* 0x0000005c437e7221 */ /* 0x100fe20000010000 */
[----:B0-----:R-:W-:-:S05]  /*10b0*/  FADD.FTZ R4, R73, R92 ;  /* 0x0000005c49047221 */ /* 0x001fca0000010000 */
[----:B------:R0:W-:Y:S01]  /*10c0*/  MUFU.RCP R134, R3 ;  /* 0x0000000300867308 */ /* 0x0001e20000001000 */
[----:B------:R-:W-:-:S04]  /*10d0*/  FMUL.FTZ R138, R61, R144 ;  /* 0x000000903d8a7220 */ /* 0x000fc80000410000 */
[----:B------:R-:W-:-:S03]  /*10e0*/  FMUL.FTZ R128, R33, R138 ;  /* 0x0000008a21807220 */ /* 0x000fc60000410000 */
[----:B------:R4:W4:Y:S01]  /*10f0*/  MUFU.EX2 R129, R118 ;  /* 0x0000007600817308 */ /* 0x0009220000000800 */
[----:B0-----:R-:W-:Y:S01]  /*1100*/  FADD.FTZ R3, -R145, 1 ;  /* 0x3f80000091037421 */ /* 0x001fe20000010100 */
[----:B-1----:R-:W-:Y:S01]  /*1110*/  FADD.FTZ R137, R89, 1 ;  /* 0x3f80000059897421 */ /* 0x002fe20000010000 */
[--C-:B------:R-:W-:Y:S02]  /*1120*/  FADD.FTZ R89, R68, R92.reuse ;  /* 0x0000005c44597221 */ /* 0x100fe40000010000 */
[----:B------:R-:W-:Y:S01]  /*1130*/  FFMA.FTZ R65, R60, R3, 1 ;  /* 0x3f8000003c417423 */ /* 0x000fe20000010003 */
[----:B------:R-:W-:Y:S01]  /*1140*/  FADD.FTZ R3, -R147, 1 ;  /* 0x3f80000093037421 */ /* 0x000fe20000010100 */
[----:B------:R-:W-:Y:S01]  /*1150*/  FADD.FTZ R60, -R146, 1 ;  /* 0x3f800000923c7421 */ /* 0x000fe20000010100 */
[----:B------:R-:W-:Y:S01]  /*1160*/  MUFU.RCP R5, R5 ;  /* 0x0000000500057308 */ /* 0x000fe20000001000 */
[----:B----4-:R-:W-:Y:S01]  /*1170*/  FADD.FTZ R118, R71, R92 ;  /* 0x0000005c47767221 */ /* 0x010fe20000010000 */
[----:B------:R-:W-:Y:S01]  /*1180*/  FFMA.FTZ R67, R62, R3, 1 ;  /* 0x3f8000003e437423 */ /* 0x000fe20000010003 */
[----:B------:R-:W-:Y:S01]  /*1190*/  FMUL.FTZ R3, R32, R139 ;  /* 0x0000008b20037220 */ /* 0x000fe20000410000 */
[----:B------:R-:W-:-:S04]  /*11a0*/  FFMA.FTZ R68, R63, R60, 1 ;  /* 0x3f8000003f447423 */ /* 0x000fc8000001003c */
[----:B------:R0:W1:Y:S08]  /*11b0*/  MUFU.EX2 R150, R125 ;  /* 0x0000007d00967308 */ /* 0x0000700000000800 */
[----:B------:R4:W1:Y:S01]  /*11c0*/  MUFU.EX2 R149, R119 ;  /* 0x0000007700957308 */ /* 0x0008620000000800 */
[----:B0-----:R-:W-:Y:S01]  /*11d0*/  FADD.FTZ R125, R64, R92 ;  /* 0x0000005c407d7221 */ /* 0x001fe20000010000 */
[----:B------:R-:W-:-:S04]  /*11e0*/  FADD.FTZ R64, -R144, 1 ;  /* 0x3f80000090407421 */ /* 0x000fc80000010100 */
[----:B------:R-:W-:Y:S02]  /*11f0*/  FFMA.FTZ R66, R61, R64, 1 ;  /* 0x3f8000003d427423 */ /* 0x000fe40000010040 */
[----:B------:R-:W-:Y:S01]  /*1200*/  MUFU.RCP R135, R135 ;  /* 0x0000008700877308 */ /* 0x000fe20000001000 */
[----:B----4-:R-:W-:Y:S01]  /*1210*/  FADD.FTZ R119, R70, R92 ;  /* 0x0000005c46777221 */ /* 0x010fe20000010000 */
[----:B------:R-:W-:Y:S01]  /*1220*/  FADD.FTZ R70, R129, 1 ;  /* 0x3f80000081467421 */ /* 0x000fe20000010000 */
[----:B------:R-:W-:Y:S01]  /*1230*/  FMUL.FTZ R129, R34, R141 ;  /* 0x0000008d22817220 */ /* 0x000fe20000410000 */
[----:B-1----:R-:W-:-:S04]  /*1240*/  FADD.FTZ R150, R150, 1 ;  /* 0x3f80000096967421 */ /* 0x002fc80000010000 */
[----:B------:R0:W-:Y:S01]  /*1250*/  MUFU.RCP R148, R69 ;  /* 0x0000004500947308 */ /* 0x0001e20000001000 */
[----:B------:R-:W-:-:S07]  /*1260*/  FADD.FTZ R149, R149, 1 ;  /* 0x3f80000095957421 */ /* 0x000fce0000010000 */
[----:B------:R-:W1:Y:S01]  /*1270*/  MUFU.RCP R136, R136 ;  /* 0x0000008800887308 */ /* 0x000e620000001000 */
[----:B0-----:R-:W-:-:S04]  /*1280*/  FADD.FTZ R69, -R5, 1 ;  /* 0x3f80000005457421 */ /* 0x001fc80000010100 */
[----:B------:R-:W-:-:S03]  /*1290*/  FFMA.FTZ R69, R48, R69, 1 ;  /* 0x3f80000030457423 */ /* 0x000fc60000010045 */
[----:B------:R0:W4:Y:S08]  /*12a0*/  MUFU.EX2 R151, R91 ;  /* 0x0000005b00977308 */ /* 0x0001300000000800 */
[----:B------:R-:W-:Y:S01]  /*12b0*/  MUFU.RCP R142, R142 ;  /* 0x0000008e008e7308 */ /* 0x000fe20000001000 */
[----:B0-----:R-:W-:Y:S01]  /*12c0*/  FADD.FTZ R91, R74, R92 ;  /* 0x0000005c4a5b7221 */ /* 0x001fe20000010000 */
[----:B-1----:R-:W-:-:S04]  /*12d0*/  FADD.FTZ R74, -R136, 1 ;  /* 0x3f800000884a7421 */ /* 0x002fc80000010100 */
[----:B------:R-:W-:Y:S02]  /*12e0*/  FFMA.FTZ R74, R51, R74, 1 ;  /* 0x3f800000334a7423 */ /* 0x000fe4000001004a */
[----:B------:R-:W0:Y:S01]  /*12f0*/  MUFU.RCP R143, R143 ;  /* 0x0000008f008f7308 */ /* 0x000e220000001000 */
[----:B----4-:R-:W-:-:S07]  /*1300*/  FADD.FTZ R151, R151, 1 ;  /* 0x3f80000097977421 */ /* 0x010fce0000010000 */
[----:B------:R-:W1:Y:S01]  /*1310*/  MUFU.RCP R137, R137 ;  /* 0x0000008900897308 */ /* 0x000e620000001000 */
[----:B0-----:R-:W-:Y:S01]  /*1320*/  FADD.FTZ R75, -R143, 1 ;  /* 0x3f8000008f4b7421 */ /* 0x001fe20000010100 */
[----:B------:R-:W-:Y:S04]  /*1330*/  STS.128 [R116], R80 ;  /* 0x0000005074007388 */ /* 0x000fe80000000c00 */
[----:B------:R0:W-:Y:S04]  /*1340*/  STS.128 [R116+0x200], R76 ;  /* 0x0002004c74007388 */ /* 0x0001e80000000c00 */
[----:B--2---:R-:W-:Y:S04]  /*1350*/  STS.128 [R116+0x400], R84 ;  /* 0x0004005474007388 */ /* 0x004fe80000000c00 */
[----:B---3--:R2:W-:Y:S01]  /*1360*/  STS.128 [R116+0x600], R120 ;  /* 0x0006007874007388 */ /* 0x0085e20000000c00 */
[----:B------:R-:W-:-:S03]  /*1370*/  NOP ;  /* 0x0000000000007918 */ /* 0x000fc60000000000 */
[----:B------:R-:W3:Y:S01]  /*1380*/  LDS.128 R28, [R117] ;  /* 0x00000000751c7984 */ /* 0x000ee20000000c00 */
[----:B0-----:R-:W-:Y:S01]  /*1390*/  FADD.FTZ R76, -R148, 1 ;  /* 0x3f800000944c7421 */ /* 0x001fe20000010100 */
[----:B------:R-:W-:Y:S02]  /*13a0*/  FFMA.FTZ R77, R54, R75, 1 ;  /* 0x3f800000364d7423 */ /* 0x000fe4000001004b */
[----:B------:R-:W0:Y:S01]  /*13b0*/  LDS.128 R60, [R117+0x20] ;  /* 0x00002000753c7984 */ /* 0x000e220000000c00 */
[----:B------:R-:W-:Y:S01]  /*13c0*/  FFMA.FTZ R78, R55, R76, 1 ;  /* 0x3f800000374e7423 */ /* 0x000fe2000001004c */
[--C-:B--2---:R-:W-:Y:S01]  /*13d0*/  FADD.FTZ R121, R24, R92.reuse ;  /* 0x0000005c18797221 */ /* 0x104fe20000010000 */
[--C-:B------:R-:W-:Y:S01]  /*13e0*/  FADD.FTZ R120, R25, R92.reuse ;  /* 0x0000005c19787221 */ /* 0x100fe20000010000 */
[--C-:B------:R-:W-:Y:S01]  /*13f0*/  FADD.FTZ R123, R26, R92.reuse ;  /* 0x0000005c1a7b7221 */ /* 0x100fe20000010000 */
[----:B------:R-:W-:Y:S02]  /*1400*/  FADD.FTZ R122, R27, R92 ;  /* 0x0000005c1b7a7221 */ /* 0x000fe40000010000 */
[----:B------:R-:W2:Y:S01]  /*1410*/  LDS.128 R24, [R117+0x10] ;  /* 0x0000100075187984 */ /* 0x000ea20000000c00 */
        /* <DEDUP_REMOVED lines=12> */
[----:B------:R3:W-:Y:S01]  /*14e0*/  MUFU.RCP R145, R70 ;  /* 0x0000004600917308 */ /* 0x0007e20000001000 */
[----:B0-----:R-:W-:Y:S01]  /*14f0*/  FMUL.FTZ R75, R41, R61 ;  /* 0x0000003d294b7220 */ /* 0x001fe20000410000 */
[----:B--2---:R-:W-:Y:S01]  /*1500*/  FMUL.FTZ R32, R36, R24 ;  /* 0x0000001824207220 */ /* 0x004fe20000410000 */
[----:B------:R-:W-:Y:S01]  /*1510*/  FMUL.FTZ R72, R38, R26 ;  /* 0x0000001a26487220 */ /* 0x000fe20000410000 */
[----:B------:R-:W-:Y:S01]  /*1520*/  FMUL.FTZ R73, R39, R27 ;  /* 0x0000001b27497220 */ /* 0x000fe20000410000 */
[----:B------:R-:W-:Y:S01]  /*1530*/  FMUL.FTZ R76, R42, R62 ;  /* 0x0000003e2a4c7220 */ /* 0x000fe20000410000 */
[----:B------:R-:W-:Y:S01]  /*1540*/  FMUL.FTZ R32, R5, R32 ;  /* 0x0000002005207220 */ /* 0x000fe20000410000 */
[C---:B------:R-:W-:Y:S01]  /*1550*/  FMUL.FTZ R72, R135.reuse, R72 ;  /* 0x0000004887487220 */ /* 0x040fe20000410000 */
[----:B------:R-:W0:Y:S01]  /*1560*/  MUFU.RCP R144, R149 ;  /* 0x0000009500907308 */ /* 0x000e220000001000 */
[----:B---3--:R-:W-:Y:S01]  /*1570*/  FADD.FTZ R70, -R134, 1 ;  /* 0x3f80000086467421 */ /* 0x008fe20000010100 */
[----:B------:R-:W-:Y:S01]  /*1580*/  FMUL.FTZ R68, R32, R69 ;  /* 0x0000004520447220 */ /* 0x000fe20000410000 */
[----:B------:R-:W-:Y:S01]  /*1590*/  FADD.FTZ R69, -R135, 1 ;  /* 0x3f80000087457421 */ /* 0x000fe20000010100 */
[----:B------:R-:W2:Y:S01]  /*15a0*/  LDS.128 R32, [R117+0x30] ;  /* 0x0000300075207984 */ /* 0x000ea20000000c00 */
[----:B------:R-:W-:Y:S01]  /*15b0*/  FFMA.FTZ R70, R49, R70, 1 ;  /* 0x3f80000031467423 */ /* 0x000fe20000010046 */
[----:B------:R-:W-:Y:S01]  /*15c0*/  FMUL.FTZ R73, R136, R73 ;  /* 0x0000004988497220 */ /* 0x000fe20000410000 */
[----:B------:R-:W-:Y:S01]  /*15d0*/  FFMA.FTZ R71, R50, R69, 1 ;  /* 0x3f80000032477423 */ /* 0x000fe20000010045 */
[----:B------:R-:W-:Y:S01]  /*15e0*/  FMUL.FTZ R69, R37, R25 ;  /* 0x0000001925457220 */ /* 0x000fe20000410000 */
[----:B------:R-:W3:Y:S01]  /*15f0*/  MUFU.RCP R147, R150 ;  /* 0x0000009600937308 */ /* 0x000ee20000001000 */
[----:B------:R-:W-:Y:S01]  /*1600*/  FMUL.FTZ R79, R43, R63 ;  /* 0x0000003f2b4f7220 */ /* 0x000fe20000410000 */
[----:B------:R-:W-:Y:S01]  /*1610*/  FMUL.FTZ R75, R142, R75 ;  /* 0x0000004b8e4b7220 */ /* 0x000fe20000410000 */
[----:B------:R-:W-:Y:S01]  /*1620*/  FMUL.FTZ R69, R134, R69 ;  /* 0x0000004586457220 */ /* 0x000fe20000410000 */
[----:B------:R-:W-:Y:S01]  /*1630*/  FMUL.FTZ R76, R143, R76 ;  /* 0x0000004c8f4c7220 */ /* 0x000fe20000410000 */
[----:B------:R-:W-:Y:S01]  /*1640*/  FMUL.FTZ R79, R148, R79 ;  /* 0x0000004f944f7220 */ /* 0x000fe20000410000 */
[----:B------:R-:W-:Y:S01]  /*1650*/  BAR.SYNC.DEFER_BLOCKING 0x0 ;  /* 0x0000000000007b1d */ /* 0x000fe20000010000 */
[----:B------:R-:W-:Y:S01]  /*1660*/  FMUL.FTZ R69, R69, R70 ;  /* 0x0000004645457220 */ /* 0x000fe20000410000 */
[----:B------:R-:W-:Y:S01]  /*1670*/  FMUL.FTZ R70, R72, R71 ;  /* 0x0000004748467220 */ /* 0x000fe20000410000 */
[----:B------:R-:W-:Y:S01]  /*1680*/  FADD.FTZ R72, -R142, 1 ;  /* 0x3f8000008e487421 */ /* 0x000fe20000010100 */
[----:B------:R-:W-:Y:S01]  /*1690*/  FMUL.FTZ R71, R73, R74 ;  /* 0x0000004a49477220 */ /* 0x000fe20000410000 */
[----:B-1----:R-:W-:Y:S01]  /*16a0*/  FADD.FTZ R73, -R137, 1 ;  /* 0x3f80000089497421 */ /* 0x002fe20000010100 */
[----:B------:R1:W4:Y:S01]  /*16b0*/  MUFU.RCP R146, R151 ;  /* 0x0000009700927308 */ /* 0x0003220000001000 */
[----:B------:R-:W-:Y:S01]  /*16c0*/  FFMA.FTZ R74, R53, R72, 1 ;  /* 0x3f800000354a7423 */ /* 0x000fe20000010048 */
[----:B------:R-:W-:Y:S01]  /*16d0*/  FMUL.FTZ R72, R40, R60 ;  /* 0x0000003c28487220 */ /* 0x000fe20000410000 */
[----:B------:R-:W-:Y:S01]  /*16e0*/  FFMA.FTZ R73, R52, R73, 1 ;  /* 0x3f80000034497423 */ /* 0x000fe20000010049 */
[----:B------:R-:W-:Y:S01]  /*16f0*/  FMUL.FTZ R5, R48, R5 ;  /* 0x0000000530057220 */ /* 0x000fe20000410000 */
[----:B------:R-:W-:Y:S01]  /*1700*/  FMUL.FTZ R48, R49, R134 ;  /* 0x0000008631307220 */ /* 0x000fe20000410000 */
[----:B------:R-:W-:Y:S01]  /*1710*/  FMUL.FTZ R72, R137, R72 ;  /* 0x0000004889487220 */ /* 0x000fe20000410000 */
[----:B------:R-:W-:Y:S01]  /*1720*/  FMUL.FTZ R49, R50, R135 ;  /* 0x0000008732317220 */ /* 0x000fe20000410000 */
[----:B------:R-:W-:Y:S01]  /*1730*/  FMUL.FTZ R50, R51, R136 ;  /* 0x0000008833327220 */ /* 0x000fe20000410000 */
[----:B-1----:R-:W1:Y:S01]  /*1740*/  LDC.64 R150, c[0x0][0x510] ;  /* 0x00014400ff967b82 */ /* 0x002e620000000a00 */
[----:B------:R-:W-:Y:S01]  /*1750*/  FMUL.FTZ R72, R72, R73 ;  /* 0x0000004948487220 */ /* 0x000fe20000410000 */
[----:B------:R-:W-:Y:S01]  /*1760*/  FMUL.FTZ R73, R75, R74 ;  /* 0x0000004a4b497220 */ /* 0x000fe20000410000 */
[----:B------:R-:W-:Y:S01]  /*1770*/  FMUL.FTZ R74, R76, R77 ;  /* 0x0000004d4c4a7220 */ /* 0x000fe20000410000 */
[----:B------:R-:W-:Y:S01]  /*1780*/  FMUL.FTZ R75, R79, R78 ;  /* 0x0000004e4f4b7220 */ /* 0x000fe20000410000 */
[----:B0-----:R-:W-:Y:S01]  /*1790*/  FADD.FTZ R76, -R144, 1 ;  /* 0x3f800000904c7421 */ /* 0x001fe20000010100 */
[----:B---3--:R-:W-:Y:S01]  /*17a0*/  FADD.FTZ R79, -R147, 1 ;  /* 0x3f800000934f7421 */ /* 0x008fe20000010100 */
[----:B------:R-:W-:Y:S01]  /*17b0*/  FADD.FTZ R77, -R145, 1 ;  /* 0x3f800000914d7421 */ /* 0x000fe20000010100 */
[----:B----4-:R-:W-:Y:S01]  /*17c0*/  FADD.FTZ R80, -R146, 1 ;  /* 0x3f80000092507421 */ /* 0x010fe20000010100 */
[----:B------:R-:W-:Y:S01]  /*17d0*/  FFMA.FTZ R78, R57, R76, 1 ;  /* 0x3f800000394e7423 */ /* 0x000fe2000001004c */
[----:B------:R-:W-:Y:S01]  /*17e0*/  FFMA.FTZ R81, R58, R79, 1 ;  /* 0x3f8000003a517423 */ /* 0x000fe2000001004f */
[----:B------:R-:W-:Y:S01]  /*17f0*/  FFMA.FTZ R77, R56, R77, 1 ;  /* 0x3f800000384d7423 */ /* 0x000fe2000001004d */
[----:B------:R-:W-:Y:S01]  /*1800*/  FFMA.FTZ R82, R59, R80, 1 ;  /* 0x3f8000003b527423 */ /* 0x000fe20000010050 */
[----:B------:R-:W-:Y:S01]  /*1810*/  STS.128 [R117], R64 ;  /* 0x0000004075007388 */ /* 0x000fe20000000c00 */
        /* <DEDUP_REMOVED lines=12> */
[----:B------:R-:W-:Y:S01]  /*18e0*/  STS.128 [R117+0x10], R68 ;  /* 0x0000104475007388 */ /* 0x000fe20000000c00 */
        /* <DEDUP_REMOVED lines=10> */
[----:B------:R-:W-:Y:S01]  /*1990*/  FMUL.FTZ R147, R58, R147 ;  /* 0x000000933a937220 */ /* 0x000fe20000410000 */
[----:B------:R-:W-:Y:S01]  /*19a0*/  FMUL.FTZ R146, R59, R146 ;  /* 0x000000923b927220 */ /* 0x000fe20000410000 */
[----:B------:R-:W-:Y:S01]  /*19b0*/  FMUL.FTZ R135, R44, R145 ;  /* 0x000000912c877220 */ /* 0x000fe20000410000 */
[----:B------:R-:W4:Y:S01]  /*19c0*/  LDS.128 R84, [R116+0x200] ;  /* 0x0002000074547984 */ /* 0x000f220000000c00 */
[----:B0-----:R-:W-:Y:S01]  /*19d0*/  FMUL.FTZ R73, R36, R5 ;  /* 0x0000000524497220 */ /* 0x001fe20000410000 */
[----:B------:R-:W-:Y:S01]  /*19e0*/  FMUL.FTZ R72, R37, R48 ;  /* 0x0000003025487220 */ /* 0x000fe20000410000 */
[----:B-1----:R-:W-:Y:S01]  /*19f0*/  IMAD.WIDE.U32 R36, R88, R150, UR6 ;  /* 0x0000000658247e25 */ /* 0x002fe2000f8e0096 */
[----:B------:R-:W0:Y:S03]  /*1a00*/  LDS.128 R64, [R116+0x400] ;  /* 0x0004000074407984 */ /* 0x000e260000000c00 */
[----:B------:R-:W-:Y:S01]  /*1a10*/  FMUL.FTZ R75, R38, R49 ;  /* 0x00000031264b7220 */ /* 0x000fe20000410000 */
[----:B------:R-:W-:Y:S01]  /*1a20*/  FMUL.FTZ R74, R39, R50 ;  /* 0x00000032274a7220 */ /* 0x000fe20000410000 */
[----:B------:R-:W-:Y:S01]  /*1a30*/  IMAD R37, R88, R151, R37 ;  /* 0x0000009758257224 */ /* 0x000fe200078e0225 */
[----:B------:R-:W1:Y:S01]  /*1a40*/  LDS.128 R68, [R116+0x600] ;  /* 0x0006000074447984 */ /* 0x000e620000000c00 */
[----:B------:R-:W-:Y:S01]  /*1a50*/  LEA R38, P0, R36, R152, 0x2 ;  /* 0x0000009824267211 */ /* 0x000fe200078010ff */
[----:B--2---:R-:W-:Y:S01]  /*1a60*/  FMUL.FTZ R77, R40, R51 ;  /* 0x00000033284d7220 */ /* 0x004fe20000410000 */
[----:B------:R-:W-:Y:S01]  /*1a70*/  FMUL.FTZ R76, R41, R142 ;  /* 0x0000008e294c7220 */ /* 0x000fe20000410000 */
[----:B------:R-:W-:Y:S01]  /*1a80*/  FMUL.FTZ R79, R42, R143 ;  /* 0x0000008f2a4f7220 */ /* 0x000fe20000410000 */
[----:B------:R-:W-:Y:S01]  /*1a90*/  LEA.HI.X R39, R36, R153, R37, 0x2, P0 ;  /* 0x0000009924277211 */ /* 0x000fe200000f1425 */
[----:B------:R-:W-:Y:S01]  /*1aa0*/  FMUL.FTZ R78, R43, R148 ;  /* 0x000000942b4e7220 */ /* 0x000fe20000410000 */
[----:B------:R-:W-:Y:S01]  /*1ab0*/  FMUL.FTZ R134, R45, R144 ;  /* 0x000000902d867220 */ /* 0x000fe20000410000 */
[----:B------:R-:W-:Y:S01]  /*1ac0*/  FMUL.FTZ R137, R46, R147 ;  /* 0x000000932e897220 */ /* 0x000fe20000410000 */
[----:B------:R-:W-:Y:S01]  /*1ad0*/  FMUL.FTZ R136, R47, R146 ;  /* 0x000000922f887220 */ /* 0x000fe20000410000 */
[----:B------:R-:W-:-:S04]  /*1ae0*/  IMAD.WIDE.U32 R36, R113, 0x10, R38 ;  /* 0x0000001071247825 */ /* 0x000fc800078e0026 */
[----:B------:R-:W-:-:S04]  /*1af0*/  FFMA.FTZ R38, R8, R3, R131 ;  /* 0x0000000308267223 */ /* 0x000fc80000010083 */
[----:B------:R-:W-:-:S04]  /*1b00*/  FFMA.FTZ R39, R9, R128, R38 ;  /* 0x0000008009277223 */ /* 0x000fc80000010026 */
[----:B------:R-:W-:Y:S01]  /*1b10*/  FFMA.FTZ R52, R10, R129, R39 ;  /* 0x000000810a347223 */ /* 0x000fe20000010027 */
[----:B---3--:R2:W-:Y:S04]  /*1b20*/  STG.E.128 desc[UR16][R36.64], R80 ;  /* 0x0000005024007986 */ /* 0x0085e8000c101d10 */
[----:B----4-:R2:W-:Y:S04]  /*1b30*/  STG.E.128 desc[UR16][R36.64+0x200], R84 ;  /* 0x0002005424007986 */ /* 0x0105e8000c101d10 */
[----:B0-----:R2:W-:Y:S04]  /*1b40*/  STG.E.128 desc[UR16][R36.64+0x400], R64 ;  /* 0x0004004024007986 */ /* 0x0015e8000c101d10 */
[----:B-1----:R2:W-:Y:S01]  /*1b50*/  STG.E.128 desc[UR16][R36.64+0x600], R68 ;  /* 0x0006004424007986 */ /* 0x0025e2000c101d10 */
        /* <DEDUP_REMOVED lines=21> */
[----:B------:R0:W-:Y:S01]  /*1cb0*/  STS.128 [R117+0x10], R24 ;  /* 0x0000101875007388 */ /* 0x0001e20000000c00 */
[----:B------:R-:W-:-:S03]  /*1cc0*/  UIMAD UR10, UR18, UR13, UR7 ;  /* 0x0000000d120a72a4 */ /* 0x000fc6000f8e0207 */
[----:B------:R-:W-:Y:S04]  /*1cd0*/  STS.128 [R117+0x20], R60 ;  /* 0x0000203c75007388 */ /* 0x000fe80000000c00 */
[----:B------:R-:W-:Y:S01]  /*1ce0*/  STS.128 [R117+0x30], R32 ;  /* 0x0000302075007388 */ /* 0x000fe20000000c00 */
[----:B------:R-:W-:-:S03]  /*1cf0*/  NOP ;  /* 0x0000000000007918 */ /* 0x000fc60000000000 */
[----:B--2---:R-:W2:Y:S01]  /*1d00*/  LDS.128 R36, [R116] ;  /* 0x0000000074247984 */ /* 0x004ea20000000c00 */
[----:B-1----:R-:W-:Y:S02]  /*1d10*/  MOV R28, UR6 ;  /* 0x00000006001c7c02 */ /* 0x002fe40008000f00 */
[----:B0-----:R-:W-:Y:S01]  /*1d20*/  MOV R25, UR10 ;  /* 0x0000000a00197c02 */ /* 0x001fe20008000f00 */
[----:B------:R-:W0:Y:S01]  /*1d30*/  LDS.128 R40, [R116+0x200] ;  /* 0x0002000074287984 */ /* 0x000e220000000c00 */
[----:B------:R-:W-:Y:S02]  /*1d40*/  MOV R24, R28 ;  /* 0x0000001c00187202 */ /* 0x000fe40000000f00 */
[----:B------:R-:W-:Y:S01]  /*1d50*/  MOV R29, UR7 ;  /* 0x00000007001d7c02 */ /* 0x000fe20008000f00 */
[----:B------:R-:W1:Y:S02]  /*1d60*/  LDS.128 R44, [R116+0x400] ;  /* 0x00040000742c7984 */ /* 0x000e640000000c00 */
[----:B------:R-:W-:-:S02]  /*1d70*/  IMAD.WIDE.U32 R24, R88, UR14, R24 ;  /* 0x0000000e58187c25 */ /* 0x000fc4000f8e0018 */
[----:B------:R-:W3:Y:S02]  /*1d80*/  LDS.128 R48, [R116+0x600] ;  /* 0x0006000074307984 */ /* 0x000ee40000000c00 */
[----:B------:R-:W-:Y:S01]  /*1d90*/  IMAD R5, R88, UR15, R25 ;  /* 0x0000000f58057c24 */ /* 0x000fe2000f8e0219 */
[----:B------:R-:W-:-:S04]  /*1da0*/  LEA R26, P0, R24, UR22, 0x2 ;  /* 0x00000016181a7c11 */ /* 0x000fc8000f8010ff */
[----:B------:R-:W-:-:S03]  /*1db0*/  LEA.HI.X R27, R24, UR23, R5, 0x2, P0 ;  /* 0x00000017181b7c11 */ /* 0x000fc600080f1405 */
[----:B------:R-:W-:-:S05]  /*1dc0*/  IMAD.WIDE.U32 R24, R113, 0x10, R26 ;  /* 0x0000001071187825 */ /* 0x000fca00078e001a */
[----:B--2---:R4:W-:Y:S04]  /*1dd0*/  STG.E.128 desc[UR16][R24.64], R36 ;  /* 0x0000002418007986 */ /* 0x0049e8000c101d10 */
[----:B0-----:R4:W-:Y:S04]  /*1de0*/  STG.E.128 desc[UR16][R24.64+0x200], R40 ;  /* 0x0002002818007986 */ /* 0x0019e8000c101d10 */
[----:B-1----:R4:W-:Y:S04]  /*1df0*/  STG.E.128 desc[UR16][R24.64+0x400], R44 ;  /* 0x0004002c18007986 */ /* 0x0029e8000c101d10 */
[----:B---3--:R4:W-:Y:S02]  /*1e00*/  STG.E.128 desc[UR16][R24.64+0x600], R48 ;  /* 0x0006003018007986 */ /* 0x0089e4000c101d10 */
.L_x_5021:
[----:B------:R-:W-:Y:S01]  /*1e10*/  FFMA.FTZ R5, R11, R130, R52 ;  /* 0x000000820b057223 */ /* 0x000fe20000010034 */
[----:B------:R-:W0:Y:S01]  /*1e20*/  LDCU UR11, c[0x0][0x38c] ;  /* 0x00007180ff0b77ac */ /* 0x000e220008000800 */
[----:B----4-:R-:W-:Y:S02]  /*1e30*/  CS2R R24, SRZ ;  /* 0x0000000000187805 */ /* 0x010fe4000001ff00 */
        /* <DEDUP_REMOVED lines=8> */
[----:B------:R-:W-:Y:S01]  /*1ec0*/  MOV R149, UR20 ;  /* 0x0000001400957c02 */ /* 0x000fe20008000f00 */
[----:B--2---:R-:W-:Y:S01]  /*1ed0*/  FFMA.FTZ R36, R14, R75, R5 ;  /* 0x0000004b0e247223 */ /* 0x004fe20000010005 */
[-C--:B------:R-:W-:Y:S01]  /*1ee0*/  FMUL.FTZ R41, R128, R90.reuse ;  /* 0x0000005a80297220 */ /* 0x080fe20000410000 */
[-C--:B------:R-:W-:Y:S01]  /*1ef0*/  FMUL.FTZ R42, R129, R90.reuse ;  /* 0x0000005a812a7220 */ /* 0x080fe20000410000 */
[----:B------:R-:W-:Y:S01]  /*1f00*/  FMUL.FTZ R43, R130, R90 ;  /* 0x0000005a822b7220 */ /* 0x000fe20000410000 */
[----:B------:R-:W-:Y:S01]  /*1f10*/  FFMA.FTZ R5, R15, R74, R36 ;  /* 0x0000004a0f057223 */ /* 0x000fe20000010024 */
[----:B------:R-:W-:Y:S01]  /*1f20*/  CS2R R36, SRZ ;  /* 0x0000000000247805 */ /* 0x000fe2000001ff00 */
        /* <DEDUP_REMOVED lines=16> */
[----:B------:R-:W-:-:S02]  /*2030*/  FMUL.FTZ R55, R136, R90 ;  /* 0x0000005a88377220 */ /* 0x000fc40000410000 */
[----:B------:R-:W-:-:S04]  /*2040*/  FFMA.FTZ R50, R20, R135, R5 ;  /* 0x0000008714327223 */ /* 0x000fc80000010005 */
[----:B------:R-:W-:Y:S01]  /*2050*/  FFMA.FTZ R5, R21, R134, R50 ;  /* 0x0000008615057223 */ /* 0x000fe20000010032 */
[----:B------:R-:W-:-:S03]  /*2060*/  FMUL.FTZ R50, R79, R90 ;  /* 0x0000005a4f327220 */ /* 0x000fc60000410000 */
[----:B------:R-:W-:-:S04]  /*2070*/  FFMA.FTZ R56, R22, R137, R5 ;  /* 0x0000008916387223 */ /* 0x000fc80000010005 */
[----:B------:R-:W-:Y:S01]  /*2080*/  FFMA.FTZ R131, R23, R136, R56 ;  /* 0x0000008817837223 */ /* 0x000fe20000010038 */
[----:B------:R-:W-:Y:S06]  /*2090*/  BAR.SYNC.DEFER_BLOCKING 0x0 ;  /* 0x0000000000007b1d */ /* 0x000fec0000010000 */
[----:B------:R-:W-:Y:S05]  /*20a0*/  BRA.U !UP0, `(.L_x_5022) ;  /* 0x00000021088c7547 */ /* 0x000fea000b800000 */
[----:B------:R-:W0:Y:S01]  /*20b0*/  LDC R5, c[0x0][0x394] ;  /* 0x0000e500ff057b82 */ /* 0x000e220000000800 */
[----:B------:R-:W-:Y:S01]  /*20c0*/  USHF.L.U32 UR6, UR19, 0x8, URZ ;  /* 0x0000000813067899 */ /* 0x000fe200080006ff */
[----:B------:R-:W-:Y:S01]  /*20d0*/  HFMA2 R24, -RZ, RZ, 0, 0 ;  /* 0x00000000ff187431 */ /* 0x000fe200000001ff */
[----:B------:R-:W-:Y:S01]  /*20e0*/  UIADD3 UR7, UPT, UPT, UR8, -0x2, URZ ;  /* 0xfffffffe08077890 */ /* 0x000fe2000fffe0ff */
[----:B------:R-:W-:Y:S01]  /*20f0*/  FMUL.FTZ R148, R8, R93 ;  /* 0x0000005d08947220 */ /* 0x000fe20000410000 */
[----:B------:R-:W-:Y:S01]  /*2100*/  ULOP3.LUT UR6, UR6, 0x100, URZ, 0xc0, !UPT ;  /* 0x0000010006067892 */ /* 0x000fe2000f8ec0ff */
[----:B------:R-:W-:Y:S01]  /*2110*/  FMUL.FTZ R147, R9, R4 ;  /* 0x0000000409937220 */ /* 0x000fe20000410000 */
[----:B------:R-:W-:Y:S01]  /*2120*/  UIMAD UR7, UR7, UR11, URZ ;  /* 0x0000000b070772a4 */ /* 0x000fe2000f8e02ff */
[----:B------:R-:W1:Y:S01]  /*2130*/  LDC.64 R60, c[0x0][0x3e0] ;  /* 0x0000f800ff3c7b82 */ /* 0x000e620000000a00 */
[----:B------:R-:W-:Y:S01]  /*2140*/  USHF.L.U32 UR10, UR8, 0xa, URZ ;  /* 0x0000000a080a7899 */ /* 0x000fe200080006ff */
[----:B------:R-:W-:Y:S01]  /*2150*/  FMUL.FTZ R146, R10, R91 ;  /* 0x0000005b0a927220 */ /* 0x000fe20000410000 */
[----:B------:R-:W-:Y:S01]  /*2160*/  FMUL.FTZ R145, R11, R2 ;  /* 0x000000020b917220 */ /* 0x000fe20000410000 */
[----:B------:R-:W-:Y:S01]  /*2170*/  FMUL.FTZ R144, R12, R89 ;  /* 0x000000590c907220 */ /* 0x000fe20000410000 */
[----:B------:R-:W-:Y:S01]  /*2180*/  FMUL.FTZ R143, R13, R0 ;  /* 0x000000000d8f7220 */ /* 0x000fe20000410000 */
[----:B------:R-:W-:Y:S01]  /*2190*/  FMUL.FTZ R142, R14, R119 ;  /* 0x000000770e8e7220 */ /* 0x000fe20000410000 */
[----:B------:R-:W-:Y:S01]  /*21a0*/  FMUL.FTZ R141, R15, R118 ;  /* 0x000000760f8d7220 */ /* 0x000fe20000410000 */
[----:B------:R-:W2:Y:S01]  /*21b0*/  LDC.64 R62, c[0x0][0x3c0] ;  /* 0x0000f000ff3e7b82 */ /* 0x000ea20000000a00 */
[----:B------:R-:W-:Y:S01]  /*21c0*/  FMUL.FTZ R140, R16, R121 ;  /* 0x00000079108c7220 */ /* 0x000fe20000410000 */
[----:B------:R-:W-:Y:S01]  /*21d0*/  FMUL.FTZ R139, R17, R120 ;  /* 0x00000078118b7220 */ /* 0x000fe20000410000 */
[----:B------:R-:W-:Y:S01]  /*21e0*/  FMUL.FTZ R138, R18, R123 ;  /* 0x0000007b128a7220 */ /* 0x000fe20000410000 */
[----:B------:R-:W-:Y:S01]  /*21f0*/  FMUL.FTZ R87, R19, R122 ;  /* 0x0000007a13577220 */ /* 0x000fe20000410000 */
[----:B------:R-:W-:Y:S01]  /*2200*/  FMUL.FTZ R86, R20, R125 ;  /* 0x0000007d14567220 */ /* 0x000fe20000410000 */
[----:B------:R-:W-:Y:S01]  /*2210*/  FMUL.FTZ R85, R21, R124 ;  /* 0x0000007c15557220 */ /* 0x000fe20000410000 */
[----:B------:R-:W-:Y:S01]  /*2220*/  FMUL.FTZ R84, R22, R127 ;  /* 0x0000007f16547220 */ /* 0x000fe20000410000 */
[----:B------:R-:W3:Y:S01]  /*2230*/  LDC.64 R64, c[0x0][0x3a8] ;  /* 0x0000ea00ff407b82 */ /* 0x000ee20000000a00 */
[----:B0-----:R-:W-:Y:S01]  /*2240*/  ISETP.LE.AND P0, PT, R5, UR8, PT ;  /* 0x0000000805007c0c */ /* 0x001fe2000bf03270 */
[----:B------:R-:W-:Y:S01]  /*2250*/  FMUL.FTZ R83, R23, R126 ;  /* 0x0000007e17537220 */ /* 0x000fe20000410000 */
[----:B------:R-:W-:Y:S01]  /*2260*/  IADD3 R82, PT, PT, R149, 0x1dd0, RZ ;  /* 0x00001dd095527810 */ /* 0x000fe20007ffe0ff */
[----:B------:R-:W-:Y:S01]  /*2270*/  UIADD3 UR12, UPT, UPT, -UR11, URZ, URZ ;  /* 0x000000ff0b0c7290 */ /* 0x000fe2000fffe1ff */
[----:B------:R-:W-:Y:S01]  /*2280*/  ISETP.EQ.AND P0, PT, R133, RZ, !P0 ;  /* 0x000000ff8500720c */ /* 0x000fe20004702270 */
[----:B------:R-:W0:Y:S01]  /*2290*/  LDCU UR13, c[0x0][0x394] ;  /* 0x00007280ff0d77ac */ /* 0x000e220008000800 */
[----:B------:R-:W-:Y:S01]  /*22a0*/  MOV R80, R100 ;  /* 0x0000006400507202 */ /* 0x000fe20000000f00 */
[----:B------:R-:W4:Y:S01]  /*22b0*/  LDC R200, c[0x0][0x394] ;  /* 0x0000e500ffc87b82 */ /* 0x000f220000000800 */
[----:B-1----:R-:W-:Y:S01]  /*22c0*/  SHF.L.U64.HI R150, R60, 0x2, R61 ;  /* 0x000000023c967819 */ /* 0x002fe2000001023d */
[----:B------:R-:W-:Y:S01]  /*22d0*/  ULOP3.LUT UR10, UR10, 0x400, URZ, 0xc0, !UPT ;  /* 0x000004000a0a7892 */ /* 0x000fe2000f8ec0ff */
[----:B------:R-:W-:-:S02]  /*22e0*/  MOV R81, R101 ;  /* 0x0000006500517202 */ /* 0x000fc40000000f00 */
[----:B------:R-:W-:Y:S02]  /*22f0*/  MOV R70, R94 ;  /* 0x0000005e00467202 */ /* 0x000fe40000000f00 */
[----:B------:R-:W-:Y:S02]  /*2300*/  MOV R71, R95 ;  /* 0x0000005f00477202 */ /* 0x000fe40000000f00 */
[----:B--2---:R-:W-:Y:S02]  /*2310*/  SHF.L.U64.HI R152, R62, 0x2, R63 ;  /* 0x000000023e987819 */ /* 0x004fe4000001023f */
[----:B------:R-:W-:Y:S02]  /*2320*/  MOV R68, R96 ;  /* 0x0000006000447202 */ /* 0x000fe40000000f00 */
[----:B------:R-:W-:Y:S02]  /*2330*/  MOV R69, R97 ;  /* 0x0000006100457202 */ /* 0x000fe40000000f00 */
[----:B------:R-:W-:-:S02]  /*2340*/  P2R R201, PR, RZ, 0x1 ;  /* 0x00000001ffc97803 */ /* 0x000fc40000000000 */
[----:B---3--:R-:W-:Y:S02]  /*2350*/  SHF.L.U64.HI R154, R64, 0x2, R65 ;  /* 0x00000002409a7819 */ /* 0x008fe40000010241 */
[----:B------:R-:W-:Y:S02]  /*2360*/  MOV R61, UR6 ;  /* 0x00000006003d7c02 */ /* 0x000fe40008000f00 */
[----:B0-----:R-:W-:-:S07]  /*2370*/  MOV R63, UR7 ;  /* 0x00000007003f7c02 */ /* 0x001fce0008000f00 */
.L_x_5035:
[----:B------:R-:W2:Y:S04]  /*2380*/  LDG.E R65, desc[UR16][R80.64] ;  /* 0x0000001050417981 */ /* 0x000ea8000c1e1900 */
[----:B0-----:R-:W3:Y:S04]  /*2390*/  LDG.E R57, desc[UR16][R70.64] ;  /* 0x0000001046397981 */ /* 0x001ee8000c1e1900 */
[----:B------:R-:W3:Y:S01]  /*23a0*/  LDG.E R58, desc[UR16][R68.64] ;  /* 0x00000010443a7981 */ /* 0x000ee2000c1e1900 */
[----:B------:R-:W0:Y:S01]  /*23b0*/  S2UR UR7, SR_CgaCtaId ;  /* 0x00000000000779c3 */ /* 0x000e220000008800 */
[C---:B------:R-:W-:Y:S01]  /*23c0*/  ISETP.NE.AND P0, PT, R98.reuse, RZ, PT ;  /* 0x000000ff6200720c */ /* 0x040fe20003f05270 */
[----:B------:R-:W-:Y:S01]  /*23d0*/  UMOV UR6, 0x400 ;  /* 0x0000040000067882 */ /* 0x000fe20000000000 */
[----:B------:R-:W-:Y:S01]  /*23e0*/  ISETP.NE.AND P1, PT, R98, 0x3f, PT ;  /* 0x0000003f6200780c */ /* 0x000fe20003f25270 */
[----:B------:R-:W-:Y:S01]  /*23f0*/  BSSY.RECONVERGENT B0, `(.L_x_5023) ;  /* 0x000003f000007945 */ /* 0x000fe20003800200 */
[----:B------:R-:W-:Y:S01]  /*2400*/  SEL R59, R61, R110, !P0 ;  /* 0x0000006e3d3b7207 */ /* 0x000fe20004000000 */
[----:B0-----:R-:W-:-:S06]  /*2410*/  ULEA UR6, UR7, UR6, 0x18 ;  /* 0x0000000607067291 */ /* 0x001fcc000f8ec0ff */
        /* <DEDUP_REMOVED lines=54> */
[----:B------:R-:W-:Y:S01]  /*2780*/  UISETP.NE.AND UP0, UPT, UR8, UR13, UPT ;  /* 0x0000000d0800728c */ /* 0x000fe2000bf05270 */
[----:B------:R-:W-:-:S08]  /*2790*/  MOV R181, 0x3f800000 ;  /* 0x3f80000000b57802 */ /* 0x000fd00000000f00 */
[----:B------:R-:W-:Y:S05]  /*27a0*/  BRA.U !UP0, `(.L_x_5025) ;  /* 0x00000001080c7547 */ /* 0x000fea000b800000 */
[----:B------:R3:W1:Y:S01]  /*27b0*/  LDS R181, [R149+UR10+0x14d0] ;  /* 0x0014d00a95b57984 */ /* 0x0006620008000800 */
[----:B------:R-:W-:Y:S05]  /*27c0*/  BRA `(.L_x_5025) ;  /* 0x0000000000047947 */ /* 0x000fea0003800000 */
.L_x_5024:
[----:B------:R1:W2:Y:S02]  /*27d0*/  LDS R181, [R132+UR9+0x1cd4] ;  /* 0x001cd40984b57984 */ /* 0x0002a40008000800 */
.L_x_5025:
[----:B------:R-:W-:Y:S05]  /*27e0*/  BSYNC.RECONVERGENT B0 ;  /* 0x0000000000007941 */ /* 0x000fea0003800200 */
.L_x_5023:
[----:B------:R-:W-:Y:S01]  /*27f0*/  UISETP.NE.AND UP0, UPT, UR8, 0x1, UPT ;  /* 0x000000010800788c */ /* 0x000fe2000bf05270 */
[-C--:B------:R-:W-:Y:S01]  /*2800*/  FMUL.FTZ R58, R183, R156.reuse ;  /* 0x0000009cb73a7220 */ /* 0x080fe20000410000 */
[----:B------:R-:W-:Y:S01]  /*2810*/  FFMA.FTZ R59, R148, R156, R147 ;  /* 0x0000009c943b7223 */ /* 0x000fe20000010093 */
[----:B0-----:R-:W-:Y:S01]  /*2820*/  HFMA2 R66, -RZ, RZ, 1.875, 0 ;  /* 0x3f800000ff427431 */ /* 0x001fe200000001ff */
        /* <DEDUP_REMOVED lines=34> */
[----:B------:R0:W-:Y:S02]  /*2a50*/  STS.64 [R111+0x10c0], R56 ;  /* 0x0010c0386f007388 */ /* 0x0001e40000000a00 */
[----:B0-----:R-:W-:Y:S01]  /*2a60*/  P2R R56, PR, RZ, 0x4 ;  /* 0x00000004ff387803 */ /* 0x001fe20000000000 */
[----:B------:R-:W-:Y:S06]  /*2a70*/  BAR.SYNC.DEFER_BLOCKING 0x0 ;  /* 0x0000000000007b1d */ /* 0x000fec0000010000 */
[----:B------:R-:W-:Y:S05]  /*2a80*/  @P2 BRA `(.L_x_5026) ;  /* 0x0000000000cc2947 */ /* 0x000fea0003800000 */
[----:B------:R-:W0:Y:S01]  /*2a90*/  LDS.128 R56, [R114+0x10c0] ;  /* 0x0010c00072387984 */ /* 0x000e220000000c00 */
        /* <DEDUP_REMOVED lines=31> */
.L_x_5053:
[C---:B0-----:R-:W-:Y:S01]  /*2c90*/  FFMA.FTZ R56, R58.reuse, R56, R57 ;  /* 0x000000383a387223 */ /* 0x041fe20000010039 */
[----:B------:R-:W-:Y:S01]  /*2ca0*/  UMOV UR7, 0xffffffff ;  /* 0xffffffff00077882 */ /* 0x000fe20000000000 */
[----:B-1----:R-:W-:-:S03]  /*2cb0*/  @P1 FMUL.FTZ R58, R58, R185 ;  /* 0x000000b93a3a1220 */ /* 0x002fc60000410000 */
[----:B------:R-:W-:Y:S01]  /*2cc0*/  FSEL R59, R57, R56, !P1 ;  /* 0x00000038393b7208 */ /* 0x000fe20004800000 */
[----:B------:R-:W-:Y:S06]  /*2cd0*/  BRA.DIV UR7, `(.L_x_5028) ;  /* 0x0000002a070c7947 */ /* 0x000fec000b800000 */
.L_x_5056:
[----:B------:R-:W-:-:S03]  /*2ce0*/  UMOV UR7, 0xffffffff ;  /* 0xffffffff00077882 */ /* 0x000fc60000000000 */
[----:B------:R-:W-:Y:S05]  /*2cf0*/  BRA.DIV UR7, `(.L_x_5029) ;  /* 0x0000002a072c7947 */ /* 0x000fea000b800000 */
.L_x_5059:
[----:B------:R-:W-:-:S03]  /*2d00*/  UMOV UR7, 0xffffffff ;  /* 0xffffffff00077882 */ /* 0x000fc60000000000 */
[----:B------:R-:W-:Y:S05]  /*2d10*/  BRA.DIV UR7, `(.L_x_5030) ;  /* 0x0000002a074c7947 */ /* 0x000fea000b800000 */
[----:B------:R0:W1:Y:S04]  /*2d20*/  SHFL.UP PT, R185, R58, 0x1, RZ ;  /* 0x042000003ab97989 */ /* 0x00006800000e00ff */
[----:B------:R0:W0:Y:S04]  /*2d30*/  SHFL.UP PT, R186, R59, 0x1, RZ ;  /* 0x042000003bba7989 */ /* 0x00002800000e00ff */
[----:B-----5:R0:W0:Y:S04]  /*2d40*/  SHFL.IDX PT, R56, R66, RZ, 0x1f ;  /* 0x00001fff42387589 */ /* 0x02002800000e0000 */
[----:B------:R0:W0:Y:S02]  /*2d50*/  SHFL.IDX PT, R57, R67, RZ, 0x1f ;  /* 0x00001fff43397589 */ /* 0x00002400000e0000 */
.L_x_5065:
[----:B0-----:R-:W0:Y:S01]  /*2d60*/  LDS.64 R58, [R114+0x10c0] ;  /* 0x0010c000723a7984 */ /* 0x001e220000000a00 */
[C---:B-1----:R-:W-:Y:S01]  /*2d70*/  @P0 FFMA.FTZ R57, R185.reuse, R57, R186 ;  /* 0x00000039b9390223 */ /* 0x042fe200000100ba */
[----:B------:R-:W-:-:S03]  /*2d80*/  @P0 FMUL.FTZ R56, R185, R56 ;  /* 0x00000038b9380220 */ /* 0x000fc60000410000 */
[-C--:B0-----:R-:W-:Y:S01]  /*2d90*/  FFMA.FTZ R59, R57, R58.reuse, R59 ;  /* 0x0000003a393b7223 */ /* 0x081fe2000001003b */
[----:B------:R-:W-:-:S05]  /*2da0*/  FMUL.FTZ R58, R56, R58 ;  /* 0x0000003a383a7220 */ /* 0x000fca0000410000 */
[----:B------:R0:W-:Y:S02]  /*2db0*/  STS.128 [R114+0x10c0], R56 ;  /* 0x0010c03872007388 */ /* 0x0001e40000000c00 */
.L_x_5026:
[----:B------:R-:W-:Y:S05]  /*2dc0*/  WARPSYNC.ALL ;  /* 0x0000000000007948 */ /* 0x000fea0003800000 */
[----:B------:R-:W-:Y:S01]  /*2dd0*/  BAR.SYNC.DEFER_BLOCKING 0x0 ;  /* 0x0000000000007b1d */ /* 0x000fe20000010000 */
[C---:B012---:R-:W-:Y:S01]  /*2de0*/  FMUL.FTZ R56, R184.reuse, R181 ;  /* 0x000000b5b8387220 */ /* 0x047fe20000410000 */
        /* <DEDUP_REMOVED lines=17> */
[----:B------:R1:W2:Y:S02]  /*2f00*/  @P0 LDS.64 R66, [R82] ;  /* 0x0000000052420984 */ /* 0x0002a40000000a00 */
        /* <DEDUP_REMOVED lines=83> */
[----:B------:R2:W2:Y:S04]  /*3440*/  SHFL.DOWN PT, R203, R59, 0x1, 0x1f ;  /* 0x08201f003bcb7f89 */ /* 0x0004a800000e0000 */
[----:B------:R0:W2:Y:S02]  /*3450*/  SHFL.DOWN PT, R204, R202, 0x1, 0x1f ;  /* 0x08201f00cacc7f89 */ /* 0x0000a400000e0000 */
[-C--:B0-----:R-:W-:Y:S01]  /*3460*/  FMUL.FTZ R66, R66, R56.reuse ;  /* 0x0000003842427220 */ /* 0x081fe20000410000 */
[----:B-1----:R-:W-:-:S07]  /*3470*/  FFMA.FTZ R67, R67, R56, R58 ;  /* 0x0000003843437223 */ /* 0x002fce000001003a */
.L_x_5082:
[----:B------:R-:W0:Y:S01]  /*3480*/  LDS.64 R56, [R114+0x12d8] ;  /* 0x0012d80072387984 */ /* 0x000e220000000a00 */
[----:B--2---:R-:W-:Y:S02]  /*3490*/  MOV R59, R206 ;  /* 0x000000ce003b7202 */ /* 0x004fe40000000f00 */
[----:B------:R-:W-:-:S03]  /*34a0*/  MOV R58, R205 ;  /* 0x000000cd003a7202 */ /* 0x000fc60000000f00 */
[C---:B------:R-:W-:Y:S02]  /*34b0*/  @P0 FFMA.FTZ R59, R203.reuse, R59, R204 ;  /* 0x0000003bcb3b0223 */ /* 0x040fe400000100cc */
[----:B------:R-:W-:Y:S02]  /*34c0*/  @P0 FMUL.FTZ R58, R203, R58 ;  /* 0x0000003acb3a0220 */ /* 0x000fe40000410000 */
[C---:B0-----:R-:W-:Y:S02]  /*34d0*/  FFMA.FTZ R57, R56.reuse, R59, R57 ;  /* 0x0000003b38397223 */ /* 0x041fe40000010039 */
[----:B------:R-:W-:-:S05]  /*34e0*/  FMUL.FTZ R56, R56, R58 ;  /* 0x0000003a38387220 */ /* 0x000fca0000410000 */
[----:B------:R0:W-:Y:S02]  /*34f0*/  STS.128 [R114+0x12d0], R56 ;  /* 0x0012d03872007388 */ /* 0x0001e40000000c00 */
.L_x_5031:
[----:B------:R-:W-:Y:S05]  /*3500*/  WARPSYNC.ALL ;  /* 0x0000000000007948 */ /* 0x000fea0003800000 */
[----:B------:R-:W-:Y:S01]  /*3510*/  BAR.SYNC.DEFER_BLOCKING 0x0 ;  /* 0x0000000000007b1d */ /* 0x000fe20000010000 */
[----:B0-----:R-:W-:Y:S01]  /*3520*/  FFMA.FTZ R57, R3, R194, RZ ;  /* 0x000000c203397223 */ /* 0x001fe200000100ff */
[----:B------:R-:W-:Y:S01]  /*3530*/  FADD.FTZ R194, -R148, R194 ;  /* 0x000000c294c27221 */ /* 0x000fe20000010100 */
[----:B------:R-:W-:Y:S01]  /*3540*/  FADD.FTZ R202, -R146, R192 ;  /* 0x000000c092ca7221 */ /* 0x000fe20000010100 */
[----:B------:R-:W-:Y:S01]  /*3550*/  FADD.FTZ R206, -R144, R190 ;  /* 0x000000be90ce7221 */ /* 0x000fe20000010100 */
[----:B------:R-:W-:Y:S01]  /*3560*/  FFMA.FTZ R58, R128, R193, R57 ;  /* 0x000000c1803a7223 */ /* 0x000fe20000010039 */
[----:B------:R-:W-:Y:S01]  /*3570*/  FADD.FTZ R193, -R147, R193 ;  /* 0x000000c193c17221 */ /* 0x000fe20000010100 */
[----:B------:R-:W-:Y:S01]  /*3580*/  FADD.FTZ R210, -R142, R188 ;  /* 0x000000bc8ed27221 */ /* 0x000fe20000010100 */
[----:B------:R-:W-:Y:S01]  /*3590*/  ISETP.GT.AND P1, PT, R115, 0x1e, PT ;  /* 0x0000001e7300780c */ /* 0x000fe20003f24270 */
[----:B------:R-:W-:Y:S01]  /*35a0*/  FFMA.FTZ R57, R129, R192, R58 ;  /* 0x000000c081397223 */ /* 0x000fe2000001003a */
[----:B------:R-:W-:Y:S01]  /*35b0*/  ISETP.GT.AND P0, PT, R115, 0x1d, PT ;  /* 0x0000001d7300780c */ /* 0x000fe20003f04270 */
[----:B------:R-:W-:Y:S01]  /*35c0*/  BSSY.RECONVERGENT B0, `(.L_x_5033) ;  /* 0x00000c4000007945 */ /* 0x000fe20003800200 */
[----:B------:R-:W-:Y:S01]  /*35d0*/  ISETP.NE.AND P2, PT, R98, RZ, PT ;  /* 0x000000ff6200720c */ /* 0x000fe20003f45270 */
[----:B------:R-:W-:Y:S01]  /*35e0*/  FFMA.FTZ R58, R130, R191, R57 ;  /* 0x000000bf823a7223 */ /* 0x000fe20000010039 */
[----:B------:R-:W-:-:S03]  /*35f0*/  FADD.FTZ R191, -R145, R191 ;  /* 0x000000bf91bf7221 */ /* 0x000fc60000010100 */
[----:B------:R-:W-:-:S04]  /*3600*/  FFMA.FTZ R57, R73, R190, R58 ;  /* 0x000000be49397223 */ /* 0x000fc8000001003a */
[----:B------:R-:W-:Y:S01]  /*3610*/  FFMA.FTZ R58, R72, R189, R57 ;  /* 0x000000bd483a7223 */ /* 0x000fe20000010039 */
[----:B------:R-:W-:Y:S01]  /*3620*/  FADD.FTZ R189, -R143, R189 ;  /* 0x000000bd8fbd7221 */ /* 0x000fe20000010100 */
[----:B------:R-:W0:Y:S02]  /*3630*/  LDS R56, [R111+0x12d4] ;  /* 0x0012d4006f387984 */ /* 0x000e240000000800 */
[----:B------:R-:W-:Y:S02]  /*3640*/  FFMA.FTZ R57, R75, R188, R58 ;  /* 0x000000bc4b397223 */ /* 0x000fe4000001003a */
[----:B------:R1:W-:Y:S02]  /*3650*/  @!P2 STS.64 [R82], R66 ;  /* 0x000000425200a388 */ /* 0x0003e40000000a00 */
[----:B------:R-:W-:Y:S01]  /*3660*/  FFMA.FTZ R58, R74, R185, R57 ;  /* 0x000000b94a3a7223 */ /* 0x000fe20000010039 */
[----:B------:R-:W-:Y:S01]  /*3670*/  FADD.FTZ R185, -R141, R185 ;  /* 0x000000b98db97221 */ /* 0x000fe20000010100 */
[----:B0-----:R-:W-:-:S04]  /*3680*/  FFMA.FTZ R56, R56, R181, R179 ;  /* 0x000000b538387223 */ /* 0x001fc800000100b3 */
[----:B------:R-:W-:-:S04]  /*3690*/  FFMA.FTZ R184, R184, R56, R177 ;  /* 0x00000038b8b87223 */ /* 0x000fc800000100b1 */
[-C--:B------:R-:W-:Y:S01]  /*36a0*/  FFMA.FTZ R182, R173, R184.reuse, R182 ;  /* 0x000000b8adb67223 */ /* 0x080fe200000100b6 */
[----:B------:R-:W-:-:S03]  /*36b0*/  FMUL.FTZ R214, R65, R184 ;  /* 0x000000b841d67220 */ /* 0x000fc60000410000 */
[----:B------:R-:W-:-:S04]  /*36c0*/  FFMA.FTZ R174, R174, R182, R175 ;  /* 0x000000b6aeae7223 */ /* 0x000fc800000100af */
[----:B------:R-:W-:Y:S01]  /*36d0*/  FFMA.FTZ R180, R163, R174, R180 ;  /* 0x000000aea3b47223 */ /* 0x000fe200000100b4 */
[----:B------:R-:W-:-:S03]  /*36e0*/  FADD.FTZ R163, -R139, R196 ;  /* 0x000000c48ba37221 */ /* 0x000fc60000010100 */
[----:B------:R-:W-:-:S04]  /*36f0*/  FFMA.FTZ R168, R168, R180, R171 ;  /* 0x000000b4a8a87223 */ /* 0x000fc800000100ab */
[-C--:B------:R-:W-:Y:S01]  /*3700*/  FFMA.FTZ R178, R159, R168.reuse, R178 ;  /* 0x000000a89fb27223 */ /* 0x080fe200000100b2 */
[----:B-1----:R-:W-:-:S03]  /*3710*/  FMUL.FTZ R66, R65, R168 ;  /* 0x000000a841427220 */ /* 0x002fc60000410000 */
[----:B------:R-:W-:-:S04]  /*3720*/  FFMA.FTZ R164, R164, R178, R169 ;  /* 0x000000b2a4a47223 */ /* 0x000fc800000100a9 */
[----:B------:R-:W-:-:S04]  /*3730*/  FFMA.FTZ R176, R155, R164, R176 ;  /* 0x000000a49bb07223 */ /* 0x000fc800000100b0 */
[----:B------:R-:W-:Y:S01]  /*3740*/  FFMA.FTZ R162, R162, R176, R167 ;  /* 0x000000b0a2a27223 */ /* 0x000fe200000100a7 */
[----:B------:R-:W-:-:S03]  /*3750*/  FADD.FTZ R167, -R84, R186 ;  /* 0x000000ba54a77221 */ /* 0x000fc60000010100 */
[-C--:B------:R-:W-:Y:S01]  /*3760*/  FFMA.FTZ R172, R153, R162.reuse, R172 ;  /* 0x000000a299ac7223 */ /* 0x080fe200000100ac */
[-C--:B------:R-:W-:Y:S01]  /*3770*/  FMUL.FTZ R153, R119, R162.reuse ;  /* 0x000000a277997220 */ /* 0x080fe20000410000 */
[----:B------:R-:W-:Y:S02]  /*3780*/  FMUL.FTZ R67, R65, R162 ;  /* 0x000000a241437220 */ /* 0x000fe40000410000 */
[----:B------:R-:W-:Y:S01]  /*3790*/  FFMA.FTZ R160, R160, R172, R165 ;  /* 0x000000aca0a07223 */ /* 0x000fe200000100a5 */
[----:B------:R-:W-:Y:S01]  /*37a0*/  FADD.FTZ R165, -R138, R198 ;  /* 0x000000c68aa57221 */ /* 0x000fe20000010100 */
[----:B------:R-:W-:Y:S02]  /*37b0*/  FADD.FTZ R46, R153, R46 ;  /* 0x0000002e992e7221 */ /* 0x000fe40000010000 */
[----:B------:R-:W-:-:S04]  /*37c0*/  FFMA.FTZ R170, R151, R160, R170 ;  /* 0x000000a097aa7223 */ /* 0x000fc800000100aa */
[----:B------:R-:W-:-:S04]  /*37d0*/  FFMA.FTZ R158, R158, R170, R161 ;  /* 0x000000aa9e9e7223 */ /* 0x000fc800000100a1 */
[----:B------:R-:W-:Y:S01]  /*37e0*/  FFMA.FTZ R166, R5, R158, R166 ;  /* 0x0000009e05a67223 */ /* 0x000fe200000100a6 */
[----:B------:R-:W-:Y:S01]  /*37f0*/  FFMA.FTZ R5, R77, R187, R58 ;  /* 0x000000bb4d057223 */ /* 0x000fe2000001003a */
[----:B------:R-:W-:Y:S02]  /*3800*/  FADD.FTZ R187, -R140, R187 ;  /* 0x000000bb8cbb7221 */ /* 0x000fe40000010100 */
[----:B------:R-:W-:Y:S01]  /*3810*/  FFMA.FTZ R156, R156, R166, R157 ;  /* 0x000000a69c9c7223 */ /* 0x000fe2000001009d */
[----:B------:R-:W-:Y:S01]  /*3820*/  FFMA.FTZ R58, R76, R196, R5 ;  /* 0x000000c44c3a7223 */ /* 0x000fe20000010005 */
[----:B------:R-:W-:Y:S02]  /*3830*/  FMUL.FTZ R196, R120, R178 ;  /* 0x000000b278c47220 */ /* 0x000fe40000410000 */
[----:B------:R-:W-:Y:S01]  /*3840*/  FMUL.FTZ R5, R93, R156 ;  /* 0x0000009c5d057220 */ /* 0x000fe20000410000 */
[----:B------:R-:W-:Y:S01]  /*3850*/  FFMA.FTZ R59, R79, R198, R58 ;  /* 0x000000c64f3b7223 */ /* 0x000fe2000001003a */
[----:B------:R-:W-:Y:S01]  /*3860*/  FMUL.FTZ R58, R4, R166 ;  /* 0x000000a6043a7220 */ /* 0x000fe20000410000 */
[----:B------:R-:W-:Y:S01]  /*3870*/  FMUL.FTZ R198, R122, R180 ;  /* 0x000000b47ac67220 */ /* 0x000fe20000410000 */
[----:B------:R-:W-:Y:S01]  /*3880*/  FFMA.FTZ R57, R5, R194, RZ ;  /* 0x000000c205397223 */ /* 0x000fe200000100ff */
[----:B------:R-:W-:Y:S01]  /*3890*/  FFMA.FTZ R192, R78, R199, R59 ;  /* 0x000000c74ec07223 */ /* 0x000fe2000001003b */
[----:B------:R-:W-:Y:S01]  /*38a0*/  FMUL.FTZ R59, R91, R158 ;  /* 0x0000009e5b3b7220 */ /* 0x000fe20000410000 */
        /* <DEDUP_REMOVED lines=15> */
[----:B------:R-:W-:Y:S01]  /*39a0*/  FMUL.FTZ R204, R118, R176 ;  /* 0x000000b076cc7220 */ /* 0x000fe20000410000 */
[----:B------:R-:W-:Y:S01]  /*39b0*/  FMUL.FTZ R155, R121, R164 ;  /* 0x000000a4799b7220 */ /* 0x000fe20000410000 */
[----:B------:R-:W-:Y:S01]  /*39c0*/  FFMA.FTZ R208, R190, R189, R57 ;  /* 0x000000bdbed07223 */ /* 0x000fe20000010039 */
[----:B------:R-:W-:Y:S01]  /*39d0*/  FADD.FTZ R183, -R83, R183 ;  /* 0x000000b753b77221 */ /* 0x000fe20000010100 */
[----:B------:R-:W0:Y:S01]  /*39e0*/  SHFL.DOWN PT, R161, R188, 0x1, 0x1f ;  /* 0x08201f00bca17f89 */ /* 0x000e2200000e0000 */
[----:B------:R-:W-:Y:S01]  /*39f0*/  FADD.FTZ R55, R186, R55 ;  /* 0x00000037ba377221 */ /* 0x000fe20000010000 */
[----:B------:R-:W-:Y:S01]  /*3a00*/  FFMA.FTZ R57, R153, R210, R208 ;  /* 0x000000d299397223 */ /* 0x000fe200000100d0 */
[----:B------:R-:W-:Y:S01]  /*3a10*/  FADD.FTZ R51, R198, R51 ;  /* 0x00000033c6337221 */ /* 0x000fe20000010000 */
[----:B------:R-:W-:Y:S01]  /*3a20*/  FADD.FTZ R49, R196, R49 ;  /* 0x00000031c4317221 */ /* 0x000fe20000010000 */
[----:B------:R-:W-:Y:S01]  /*3a30*/  FADD.FTZ R48, R155, R48 ;  /* 0x000000309b307221 */ /* 0x000fe20000010000 */
[C---:B------:R-:W-:Y:S01]  /*3a40*/  FFMA.FTZ R208, R204.reuse, R185, R57 ;  /* 0x000000b9ccd07223 */ /* 0x040fe20000010039 */
[----:B------:R-:W-:Y:S01]  /*3a50*/  FMUL.FTZ R57, R123, R168 ;  /* 0x000000a87b397220 */ /* 0x000fe20000410000 */
[----:B------:R-:W-:Y:S01]  /*3a60*/  FADD.FTZ R47, R204, R47 ;  /* 0x0000002fcc2f7221 */ /* 0x000fe20000010000 */
[----:B------:R-:W-:Y:S01]  /*3a70*/  FADD.FTZ R45, R190, R45 ;  /* 0x0000002dbe2d7221 */ /* 0x000fe20000010000 */
[----:B------:R-:W-:Y:S01]  /*3a80*/  FFMA.FTZ R157, R155, R187, R208 ;  /* 0x000000bb9b9d7223 */ /* 0x000fe200000100d0 */
        /* <DEDUP_REMOVED lines=8> */
[----:B------:R-:W-:Y:S01]  /*3b10*/  FMUL.FTZ R208, R124, R182 ;  /* 0x000000b67cd07220 */ /* 0x000fe20000410000 */
[----:B------:R-:W-:Y:S01]  /*3b20*/  FMUL.FTZ R165, R165, R66 ;  /* 0x00000042a5a57220 */ /* 0x000fe20000410000 */
[----:B------:R-:W-:Y:S01]  /*3b30*/  FMUL.FTZ R66, R65, R164 ;  /* 0x000000a441427220 */ /* 0x000fe20000410000 */
[----:B------:R-:W-:Y:S01]  /*3b40*/  FFMA.FTZ R212, R198, R199, R159 ;  /* 0x000000c7c6d47223 */ /* 0x000fe2000001009f */
[----:B------:R-:W-:Y:S01]  /*3b50*/  FADD.FTZ R53, R208, R53 ;  /* 0x00000035d0357221 */ /* 0x000fe20000010000 */
[----:B0-----:R-:W-:Y:S01]  /*3b60*/  @!P1 FADD.FTZ R188, R188, R161 ;  /* 0x000000a1bcbc9221 */ /* 0x001fe20000010000 */
[----:B------:R-:W-:Y:S01]  /*3b70*/  FMUL.FTZ R161, R127, R184 ;  /* 0x000000b87fa17220 */ /* 0x000fe20000410000 */
[----:B------:R-:W-:Y:S01]  /*3b80*/  FFMA.FTZ R159, R157, R197, R212 ;  /* 0x000000c59d9f7223 */ /* 0x000fe200000100d4 */
[----:B------:R-:W-:Y:S01]  /*3b90*/  FMUL.FTZ R187, R187, R66 ;  /* 0x00000042bbbb7220 */ /* 0x000fe20000410000 */
[----:B------:R-:W-:Y:S01]  /*3ba0*/  FADD.FTZ R52, R157, R52 ;  /* 0x000000349d347221 */ /* 0x000fe20000010000 */
[----:B------:R-:W0:Y:S01]  /*3bb0*/  SHFL.DOWN PT, R169, R188, 0x2, 0x1f ;  /* 0x08401f00bca97f89 */ /* 0x000e2200000e0000 */
[----:B------:R-:W-:Y:S01]  /*3bc0*/  FFMA.FTZ R212, R208, R195, R159 ;  /* 0x000000c3d0d47223 */ /* 0x000fe2000001009f */
[----:B------:R-:W-:Y:S01]  /*3bd0*/  FFMA.FTZ R187, R16, R164, R187 ;  /* 0x000000a410bb7223 */ /* 0x000fe200000100bb */
[----:B------:R-:W-:Y:S01]  /*3be0*/  FADD.FTZ R54, R161, R54 ;  /* 0x00000036a1367221 */ /* 0x000fe20000010000 */
[----:B------:R-:W-:Y:S01]  /*3bf0*/  FADD.FTZ R40, R5, R40 ;  /* 0x0000002805287221 */ /* 0x000fe20000010000 */
[----:B------:R-:W-:Y:S01]  /*3c00*/  FFMA.FTZ R159, R161, R167, R212 ;  /* 0x000000a7a19f7223 */ /* 0x000fe200000100d4 */
[----:B------:R-:W-:Y:S01]  /*3c10*/  FMUL.FTZ R167, R167, R214 ;  /* 0x000000d6a7a77220 */ /* 0x000fe20000410000 */
[----:B------:R-:W-:-:S02]  /*3c20*/  FADD.FTZ R32, R187, R32 ;  /* 0x00000020bb207221 */ /* 0x000fc40000010000 */
[----:B------:R-:W-:-:S05]  /*3c30*/  FFMA.FTZ R159, R186, R183, R159 ;  /* 0x000000b7ba9f7223 */ /* 0x000fca000001009f */
        /* <DEDUP_REMOVED lines=9> */
[----:B------:R-:W-:Y:S01]  /*3cd0*/  ISETP.GT.AND P0, PT, R115, 0x17, PT ;  /* 0x000000177300780c */ /* 0x000fe20003f04270 */
[----:B------:R-:W-:-:S03]  /*3ce0*/  FMUL.FTZ R212, R65, R56 ;  /* 0x0000003841d47220 */ /* 0x000fc60000410000 */
[----:B------:R-:W1:Y:S01]  /*3cf0*/  SHFL.DOWN PT, R218, R159, 0x4, 0x1f ;  /* 0x08801f009fda7f89 */ /* 0x000e6200000e0000 */
[----:B------:R-:W-:Y:S01]  /*3d00*/  FMUL.FTZ R216, R183, R212 ;  /* 0x000000d4b7d87220 */ /* 0x000fe20000410000 */
[----:B------:R-:W-:-:S03]  /*3d10*/  FMUL.FTZ R212, R65, R182 ;  /* 0x000000b641d47220 */ /* 0x000fc60000410000 */
[----:B------:R-:W-:Y:S01]  /*3d20*/  FFMA.FTZ R216, R23, R56, R216 ;  /* 0x0000003817d87223 */ /* 0x000fe200000100d8 */
[----:B------:R-:W-:Y:S01]  /*3d30*/  FMUL.FTZ R56, R65, R174 ;  /* 0x000000ae41387220 */ /* 0x000fe20000410000 */
[----:B------:R-:W-:Y:S02]  /*3d40*/  FMUL.FTZ R212, R195, R212 ;  /* 0x000000d4c3d47220 */ /* 0x000fe40000410000 */
[----:B------:R-:W-:Y:S01]  /*3d50*/  FADD.FTZ R39, R216, R39 ;  /* 0x00000027d8277221 */ /* 0x000fe20000010000 */
[----:B0-----:R-:W-:Y:S01]  /*3d60*/  @!P0 FADD.FTZ R188, R188, R169 ;  /* 0x000000a9bcbc8221 */ /* 0x001fe20000010000 */
        /* <DEDUP_REMOVED lines=8> */
[----:B------:R-:W0:Y:S01]  /*3df0*/  SHFL.DOWN PT, R171, R188, 0x10, 0x1f ;  /* 0x0a001f00bcab7f89 */ /* 0x000e2200000e0000 */
[----:B------:R-:W-:Y:S01]  /*3e00*/  FADD.FTZ R38, R169, R38 ;  /* 0x00000026a9267221 */ /* 0x000fe20000010000 */
[----:B------:R-:W-:Y:S01]  /*3e10*/  FFMA.FTZ R182, R19, R180, R182 ;  /* 0x000000b413b67223 */ /* 0x000fe200000100b6 */
[----:B------:R-:W-:Y:S01]  /*3e20*/  FMUL.FTZ R174, R163, R56 ;  /* 0x00000038a3ae7220 */ /* 0x000fe20000410000 */
[----:B------:R-:W-:Y:S01]  /*3e30*/  FMUL.FTZ R163, R210, R67 ;  /* 0x00000043d2a37220 */ /* 0x000fe20000410000 */
[----:B-1----:R-:W-:Y:S01]  /*3e40*/  @!P1 FADD.FTZ R159, R159, R218 ;  /* 0x000000da9f9f9221 */ /* 0x002fe20000010000 */
[C---:B------:R-:W-:Y:S01]  /*3e50*/  FMUL.FTZ R56, R65.reuse, R176 ;  /* 0x000000b041387220 */ /* 0x040fe20000410000 */
[----:B------:R-:W-:Y:S01]  /*3e60*/  FMUL.FTZ R67, R65, R160 ;  /* 0x000000a041437220 */ /* 0x000fe20000410000 */
        /* <DEDUP_REMOVED lines=15> */
[----:B------:R-:W-:Y:S01]  /*3f60*/  FMUL.FTZ R65, R65, R156 ;  /* 0x0000009c41417220 */ /* 0x000fe20000410000 */
[----:B0-----:R-:W-:Y:S01]  /*3f70*/  FADD.FTZ R57, R188, R171 ;  /* 0x000000abbc397221 */ /* 0x001fe20000010000 */
[----:B------:R-:W-:Y:S01]  /*3f80*/  FFMA.FTZ R66, R11, R170, R66 ;  /* 0x000000aa0b427223 */ /* 0x000fe20000010042 */
[----:B------:R-:W-:Y:S01]  /*3f90*/  FMUL.FTZ R56, R193, R56 ;  /* 0x00000038c1387220 */ /* 0x000fe20000410000 */
[----:B------:R-:W-:Y:S01]  /*3fa0*/  FMUL.FTZ R65, R194, R65 ;  /* 0x00000041c2417220 */ /* 0x000fe20000410000 */
[----:B------:R-:W-:Y:S01]  /*3fb0*/  FFMA.FTZ R67, R10, R158, R67 ;  /* 0x0000009e0a437223 */ /* 0x000fe20000010043 */
[----:B------:R-:W-:Y:S01]  /*3fc0*/  FADD.FTZ R37, R212, R37 ;  /* 0x00000025d4257221 */ /* 0x000fe20000010000 */
[----:B------:R-:W-:Y:S01]  /*3fd0*/  FFMA.FTZ R166, R9, R166, R56 ;  /* 0x000000a609a67223 */ /* 0x000fe20000010038 */
[----:B------:R-:W-:Y:S01]  /*3fe0*/  FFMA.FTZ R65, R8, R156, R65 ;  /* 0x0000009c08417223 */ /* 0x000fe20000010041 */
[----:B------:R-:W-:Y:S01]  /*3ff0*/  FADD.FTZ R36, R197, R36 ;  /* 0x00000024c5247221 */ /* 0x000fe20000010000 */
[----:B------:R-:W-:Y:S01]  /*4000*/  FADD.FTZ R35, R182, R35 ;  /* 0x00000023b6237221 */ /* 0x000fe20000010000 */
[----:B-1----:R-:W-:Y:S01]  /*4010*/  @!P0 FADD.FTZ R159, R159, R184 ;  /* 0x000000b89f9f8221 */ /* 0x002fe20000010000 */
        /* <DEDUP_REMOVED lines=16> */
[----:B----4-:R-:W-:Y:S01]  /*4120*/  ISETP.NE.AND P1, PT, R200, UR8, PT ;  /* 0x00000008c8007c0c */ /* 0x010fe2000bf25270 */
[----:B------:R-:W1:Y:S01]  /*4130*/  LDS.64 R58, [UR6+0x10a0] ;  /* 0x0010a006ff3a7984 */ /* 0x000e620008000a00 */
[----:B------:R-:W-:-:S04]  /*4140*/  ISETP.GT.AND P0, PT, R115, 0xf, PT ;  /* 0x0000000f7300780c */ /* 0x000fc80003f04270 */
[----:B------:R-:W-:Y:S02]  /*4150*/  FSEL R188, R188, R57, P0 ;  /* 0x00000039bcbc7208 */ /* 0x000fe40000000000 */
[----:B------:R-:W-:-:S05]  /*4160*/  FSEL R159, R159, R56, P0 ;  /* 0x000000389f9f7208 */ /* 0x000fca0000000000 */
[----:B------:R-:W0:Y:S04]  /*4170*/  @P1 LDS R5, [R149+0x29d0] ;  /* 0x0029d00095051984 */ /* 0x000e280000000800 */
[----:B------:R-:W2:Y:S01]  /*4180*/  @P1 LDS R65, [R149+0x25d0] ;  /* 0x0025d00095411984 */ /* 0x000ea20000000800 */
[----:B-1----:R-:W-:Y:S01]  /*4190*/  FADD.FTZ R188, R59, R188 ;  /* 0x000000bc3bbc7221 */ /* 0x002fe20000010000 */
[----:B------:R-:W-:-:S03]  /*41a0*/  FADD.FTZ R58, R58, R159 ;  /* 0x0000009f3a3a7221 */ /* 0x000fc60000010000 */
[----:B0-----:R-:W-:Y:S01]  /*41b0*/  @P1 FADD.FTZ R56, R188, R5 ;  /* 0x00000005bc381221 */ /* 0x001fe20000010000 */
[----:B--2---:R-:W-:-:S04]  /*41c0*/  @P1 FADD.FTZ R58, R58, R65 ;  /* 0x000000413a3a1221 */ /* 0x004fc80000010000 */
[----:B------:R1:W-:Y:S04]  /*41d0*/  @P1 STS [R149+0x29d0], R56 ;  /* 0x0029d03895001388 */ /* 0x0003e80000000800 */
[----:B------:R1:W-:Y:S04]  /*41e0*/  STS [R149+0x25d0], R58 ;  /* 0x0025d03a95007388 */ /* 0x0003e80000000800 */
[----:B------:R1:W-:Y:S02]  /*41f0*/  @!P1 STS [R149+0x29d0], R188 ;  /* 0x0029d0bc95009388 */ /* 0x0003e40000000800 */
.L_x_5034:
[----:B------:R-:W-:Y:S05]  /*4200*/  BSYNC.RECONVERGENT B0 ;  /* 0x0000000000007941 */ /* 0x000fea0003800200 */
.L_x_5033:
[----:B------:R-:W-:Y:S01]  /*4210*/  UIADD3 UR12, UPT, UPT, UR12, 0x1, URZ ;  /* 0x000000010c0c7890 */ /* 0x000fe2000fffe0ff */
[----:B------:R-:W-:Y:S02]  /*4220*/  LEA R68, P0, R60, R68, 0x2 ;  /* 0x000000443c447211 */ /* 0x000fe400078010ff */
[----:B------:R-:W-:Y:S01]  /*4230*/  LEA R70, P1, R62, R70, 0x2 ;  /* 0x000000463e467211 */ /* 0x000fe200078210ff */
[----:B------:R-:W-:Y:S01]  /*4240*/  UISETP.NE.AND UP0, UPT, UR12, URZ, UPT ;  /* 0x000000ff0c00728c */ /* 0x000fe2000bf05270 */
[----:B------:R-:W-:Y:S02]  /*4250*/  LEA R80, P2, R64, R80, 0x2 ;  /* 0x0000005040507211 */ /* 0x000fe400078410ff */
[----:B------:R-:W-:Y:S02]  /*4260*/  IADD3 R63, PT, PT, R63, 0x1, RZ ;  /* 0x000000013f3f7810 */ /* 0x000fe40007ffe0ff */
[----:B-1-3--:R-:W-:Y:S02]  /*4270*/  IADD3 R149, PT, PT, R149, 0x4, RZ ;  /* 0x0000000495957810 */ /* 0x00afe40007ffe0ff */
[----:B------:R-:W-:-:S02]  /*4280*/  IADD3 R82, PT, PT, R82, 0x8, RZ ;  /* 0x0000000852527810 */ /* 0x000fc40007ffe0ff */
[----:B------:R-:W-:Y:S02]  /*4290*/  IADD3 R61, PT, PT, R61, 0x1, RZ ;  /* 0x000000013d3d7810 */ /* 0x000fe40007ffe0ff */
[----:B------:R-:W-:Y:S02]  /*42a0*/  IADD3.X R69, PT, PT, R69, R150, RZ, P0, !PT ;  /* 0x0000009645457210 */ /* 0x000fe400007fe4ff */
[----:B------:R-:W-:Y:S02]  /*42b0*/  IADD3.X R71, PT, PT, R71, R152, RZ, P1, !PT ;  /* 0x0000009847477210 */ /* 0x000fe40000ffe4ff */
[----:B------:R-:W-:Y:S01]  /*42c0*/  IADD3.X R81, PT, PT, R81, R154, RZ, P2, !PT ;  /* 0x0000009a51517210 */ /* 0x000fe200017fe4ff */
[----:B------:R-:W-:Y:S06]  /*42d0*/  BRA.U UP0, `(.L_x_5035) ;  /* 0xffffffe100287547 */ /* 0x000fec000b83ffff */
.L_x_5022:
[----:B------:R-:W-:Y:S01]  /*42e0*/  BAR.SYNC.DEFER_BLOCKING 0x0 ;  /* 0x0000000000007b1d */ /* 0x000fe20000010000 */
[----:B------:R-:W-:Y:S01]  /*42f0*/  UISETP.GT.AND UP0, UPT, UR8, 0x1, UPT ;  /* 0x000000010800788c */ /* 0x000fe2000bf04270 */
[----:B------:R-:W-:Y:S02]  /*4300*/  IADD3 R104, P1, PT, R104, -0x1000, RZ ;  /* 0xfffff00068687810 */ /* 0x000fe40007f3e0ff */
[----:B------:R-:W-:Y:S02]  /*4310*/  IADD3 R102, P2, PT, R102, -0x1000, RZ ;  /* 0xfffff00066667810 */ /* 0x000fe40007f5e0ff */
[----:B------:R-:W1:Y:S02]  /*4320*/  LDCU.64 UR10, c[0x0][0x4f8] ;  /* 0x00009f00ff0a77ac */ /* 0x000e640008000a00 */
[----:B------:R-:W2:Y:S01]  /*4330*/  LDC.64 R4, c[0x0][0x500] ;  /* 0x00014000ff047b82 */ /* 0x000ea20000000a00 */
[----:B------:R-:W-:Y:S01]  /*4340*/  IADD3.X R105, PT, PT, R105, -0x1, RZ, P1, !PT ;  /* 0xffffffff69697810 */ /* 0x000fe20000ffe4ff */
[----:B------:R-:W-:Y:S01]  /*4350*/  UMOV UR5, URZ ;  /* 0x000000ff00057c82 */ /* 0x000fe20008000000 */
[----:B------:R-:W-:Y:S01]  /*4360*/  IADD3.X R103, PT, PT, R103, -0x1, RZ, P2, !PT ;  /* 0xffffffff67677810 */ /* 0x000fe200017fe4ff */
[----:B------:R-:W-:-:S04]  /*4370*/  UMOV UR8, UR19 ;  /* 0x0000001300087c82 */ /* 0x000fc80008000000 */
[----:B------:R-:W3:Y:S01]  /*4380*/  LDC.64 R8, c[0x0][0x550] ;  /* 0x00015400ff087b82 */ /* 0x000ee20000000a00 */
[----:B------:R-:W-:Y:S01]  /*4390*/  STS.128 [R117], R40 ;  /* 0x0000002875007388 */ /* 0x000fe20000000c00 */
[----:B-1----:R-:W-:-:S03]  /*43a0*/  UIMAD.WIDE.U32 UR6, UR18, UR10, UR4 ;  /* 0x0000000a120672a5 */ /* 0x002fc6000f8e0004 */
[----:B------:R1:W-:Y:S01]  /*43b0*/  STS.128 [R117+0x10], R44 ;  /* 0x0000102c75007388 */ /* 0x0003e20000000c00 */
[----:B------:R-:W-:-:S03]  /*43c0*/  UIMAD UR7, UR18, UR11, UR7 ;  /* 0x0000000b120772a4 */ /* 0x000fc6000f8e0207 */
[----:B------:R-:W-:Y:S03]  /*43d0*/  STS.128 [R117+0x20], R48 ;  /* 0x0000203075007388 */ /* 0x000fe60000000c00 */
[----:B--2---:R-:W-:Y:S01]  /*43e0*/  IMAD.WIDE.U32 R2, R88, R4, UR6 ;  /* 0x0000000658027e25 */ /* 0x004fe2000f8e0004 */
[----:B------:R-:W-:Y:S01]  /*43f0*/  STS.128 [R117+0x30], R52 ;  /* 0x0000303475007388 */ /* 0x000fe20000000c00 */
[----:B------:R-:W-:-:S03]  /*4400*/  NOP ;  /* 0x0000000000007918 */ /* 0x000fc60000000000 */
[----:B------:R-:W2:Y:S01]  /*4410*/  LDS.128 R12, [R116] ;  /* 0x00000000740c7984 */ /* 0x000ea20000000c00 */
[----:B------:R-:W-:Y:S01]  /*4420*/  IMAD R0, R88, R5, R3 ;  /* 0x0000000558007224 */ /* 0x000fe200078e0203 */
[C---:B---3--:R-:W-:Y:S01]  /*4430*/  LEA R4, P0, R2.reuse, R8, 0x2 ;  /* 0x0000000802047211 */ /* 0x048fe200078010ff */
[----:B------:R-:W3:Y:S01]  /*4440*/  LDCU.64 UR6, c[0x0][0x518] ;  /* 0x0000a300ff0677ac */ /* 0x000ee20008000a00 */
[----:B------:R-:W5:Y:S01]  /*4450*/  LDS.128 R16, [R116+0x200] ;  /* 0x0002000074107984 */ /* 0x000f620000000c00 */
[----:B-1----:R-:W1:Y:S01]  /*4460*/  LDC.64 R44, c[0x0][0x560] ;  /* 0x00015800ff2c7b82 */ /* 0x002e620000000a00 */
[----:B------:R-:W-:Y:S01]  /*4470*/  LEA.HI.X R5, R2, R9, R0, 0x2, P0 ;  /* 0x0000000902057211 */ /* 0x000fe200000f1400 */
[----:B------:R-:W-:Y:S01]  /*4480*/  FADD.FTZ R0, R99, R24 ;  /* 0x0000001863007221 */ /* 0x000fe20000010000 */
[----:B------:R-:W0:Y:S01]  /*4490*/  LDS.128 R20, [R116+0x400] ;  /* 0x0004000074147984 */ /* 0x000e220000000c00 */
[----:B------:R-:W-:-:S03]  /*44a0*/  IMAD.WIDE.U32 R2, R113, 0x10, R4 ;  /* 0x0000001071027825 */ /* 0x000fc600078e0004 */
[----:B------:R-:W4:Y:S01]  /*44b0*/  LDS.128 R40, [R116+0x600] ;  /* 0x0006000074287984 */ /* 0x000f220000000c00 */
[----:B------:R-:W-:-:S04]  /*44c0*/  FADD.FTZ R9, R0, R25 ;  /* 0x0000001900097221 */ /* 0x000fc80000010000 */
[----:B------:R-:W-:-:S04]  /*44d0*/  FADD.FTZ R0, R9, R26 ;  /* 0x0000001a09007221 */ /* 0x000fc80000010000 */
[----:B------:R-:W-:Y:S01]  /*44e0*/  FADD.FTZ R5, R0, R27 ;  /* 0x0000001b00057221 */ /* 0x000fe20000010000 */
[----:B---3--:R-:W-:-:S03]  /*44f0*/  UIMAD.WIDE.U32 UR4, UR18, UR6, UR4 ;  /* 0x00000006120472a5 */ /* 0x008fc6000f8e0004 */
[----:B------:R-:W-:Y:S01]  /*4500*/  FADD.FTZ R0, R5, R28 ;  /* 0x0000001c05007221 */ /* 0x000fe20000010000 */
[----:B------:R-:W-:Y:S01]  /*4510*/  UIMAD UR5, UR18, UR7, UR5 ;  /* 0x00000007120572a4 */ /* 0x000fe2000f8e0205 */
[----:B------:R-:W3:Y:S01]  /*4520*/  LDC.64 R4, c[0x0][0x520] ;  /* 0x00014800ff047b82 */ /* 0x000ee20000000a00 */
[----:B--2---:R-:W-:Y:S04]  /*4530*/  STG.E.128 desc[UR16][R2.64], R12 ;  /* 0x0000000c02007986 */ /* 0x004fe8000c101d10 */
[----:B-----5:R-:W-:Y:S04]  /*4540*/  STG.E.128 desc[UR16][R2.64+0x200], R16 ;  /* 0x0002001002007986 */ /* 0x020fe8000c101d10 */
[----:B0-----:R-:W-:Y:S04]  /*4550*/  STG.E.128 desc[UR16][R2.64+0x400], R20 ;  /* 0x0004001402007986 */ /* 0x001fe8000c101d10 */
[----:B----4-:R3:W-:Y:S01]  /*4560*/  STG.E.128 desc[UR16][R2.64+0x600], R40 ;  /* 0x0006002802007986 */ /* 0x0107e2000c101d10 */
[----:B------:R-:W-:Y:S01]  /*4570*/  BAR.SYNC.DEFER_BLOCKING 0x0 ;  /* 0x0000000000007b1d */ /* 0x000fe20000010000 */
[----:B---3--:R-:W-:-:S03]  /*4580*/  IMAD.WIDE.U32 R2, R88, R4, UR4 ;  /* 0x0000000458027e25 */ /* 0x008fc6000f8e0004 */
[----:B-1----:R-:W-:Y:S02]  /*4590*/  LEA R4, P0, R2, R44, 0x2 ;  /* 0x0000002c02047211 */ /* 0x002fe400078010ff */
[----:B------:R-:W-:Y:S04]  /*45a0*/  STS.128 [R117], R24 ;  /* 0x0000001875007388 */ /* 0x000fe80000000c00 */
[----:B------:R0:W-:Y:S04]  /*45b0*/  STS.128 [R117+0x10], R28 ;  /* 0x0000101c75007388 */ /* 0x0001e80000000c00 */
[----:B------:R1:W-:Y:S04]  /*45c0*/  STS.128 [R117+0x20], R32 ;  /* 0x0000202075007388 */ /* 0x0003e80000000c00 */
[----:B------:R2:W-:Y:S01]  /*45d0*/  STS.128 [R117+0x30], R36 ;  /* 0x0000302475007388 */ /* 0x0005e20000000c00 */
[----:B------:R-:W-:-:S03]  /*45e0*/  NOP ;  /* 0x0000000000007918 */ /* 0x000fc60000000000 */
[----:B------:R-:W3:Y:S01]  /*45f0*/  LDS.128 R8, [R116] ;  /* 0x0000000074087984 */ /* 0x000ee20000000c00 */
[----:B0-----:R-:W-:Y:S01]  /*4600*/  FADD.FTZ R29, R0, R29 ;  /* 0x0000001d001d7221 */ /* 0x001fe20000010000 */
[----:B------:R-:W-:Y:S02]  /*4610*/  IMAD R0, R88, R5, R3 ;  /* 0x0000000558007224 */ /* 0x000fe400078e0203 */
[----:B------:R-:W0:Y:S01]  /*4620*/  LDS.128 R12, [R116+0x200] ;  /* 0x00020000740c7984 */ /* 0x000e220000000c00 */
[----:B------:R-:W-:Y:S02]  /*4630*/  FADD.FTZ R30, R29, R30 ;  /* 0x0000001e1d1e7221 */ /* 0x000fe40000010000 */
[----:B------:R-:W-:Y:S01]  /*4640*/  LEA.HI.X R5, R2, R45, R0, 0x2, P0 ;  /* 0x0000002d02057211 */ /* 0x000fe200000f1400 */
[----:B------:R-:W4:Y:S01]  /*4650*/  LDS.128 R16, [R116+0x400] ;  /* 0x0004000074107984 */ /* 0x000f220000000c00 */
[----:B------:R-:W-:Y:S01]  /*4660*/  FADD.FTZ R31, R30, R31 ;  /* 0x0000001f1e1f7221 */ /* 0x000fe20000010000 */
[----:B------:R-:W-:-:S02]  /*4670*/  IADD3 R106, P0, PT, R106, -0x1000, RZ ;  /* 0xfffff0006a6a7810 */ /* 0x000fc40007f1e0ff */
[----:B------:R-:W5:Y:S01]  /*4680*/  LDS.128 R20, [R116+0x600] ;  /* 0x0006000074147984 */ /* 0x000f620000000c00 */
[----:B-1----:R-:W-:Y:S01]  /*4690*/  FADD.FTZ R32, R31, R32 ;  /* 0x000000201f207221 */ /* 0x002fe20000010000 */
[----:B------:R-:W-:Y:S01]  /*46a0*/  IMAD.WIDE.U32 R2, R113, 0x10, R4 ;  /* 0x0000001071027825 */ /* 0x000fe200078e0004 */
        /* <DEDUP_REMOVED lines=13> */
.L_x_5020:
[----:B------:R-:W0:Y:S01]  /*4780*/  LDC.64 R6, c[0x0][0x548] ;  /* 0x00015200ff067b82 */ /* 0x000e220000000a00 */
[----:B-1----:R-:W1:Y:S01]  /*4790*/  S2R R19, SR_TID.X ;  /* 0x0000000000137919 */ /* 0x002e620000002100 */
        /* <DEDUP_REMOVED lines=40> */
.L_x_5038:
[----:B------:R-:W-:Y:S05]  /*4a20*/  BSYNC.RECONVERGENT B0 ;  /* 0x0000000000007941 */ /* 0x000fea0003800200 */
.L_x_5037:
[----:B------:R-:W-:Y:S05]  /*4a30*/  @!P0 BRA `(.L_x_5039) ;  /* 0x0000000000888947 */ /* 0x000fea0003800000 */
        /* <DEDUP_REMOVED lines=33> */
.L_x_5040:
[----:B------:R-:W-:Y:S05]  /*4c50*/  BSYNC.RECONVERGENT B0 ;  /* 0x0000000000007941 */ /* 0x000fea0003800200 */
.L_x_5039:
        /* <DEDUP_REMOVED lines=22> */
.L_x_5042:
        /* <DEDUP_REMOVED lines=51> */
.L_x_5041:
[----:B------:R-:W-:Y:S05]  /*50f0*/  EXIT ;  /* 0x000000000000794d */ /* 0x000fea0003800000 */
.L_x_5027:
[----:B------:R-:W-:Y:S01]  /*5100*/  HFMA2 R189, -RZ, RZ, 0, 5.9604644775390625e-08 ;  /* 0x00000001ffbd7431 */ /* 0x000fe200000001ff */
[----:B------:R-:W-:Y:S02]  /*5110*/  MOV R188, R58 ;  /* 0x0000003a00bc7202 */ /* 0x000fe40000000f00 */
[----:B------:R-:W-:Y:S02]  /*5120*/  MOV R190, RZ ;  /* 0x000000ff00be7202 */ /* 0x000fe40000000f00 */
[----:B------:R-:W-:-:S07]  /*5130*/  MOV R207, 0xffffffff ;  /* 0xffffffff00cf7802 */ /* 0x000fce0000000f00 */
[----:B-12345:R-:W-:Y:S05]  /*5140*/  WARPSYNC.COLLECTIVE R207, `(.L_x_5043) ;  /* 0x00000000cf087348 */ /* 0x03efea0003c00000 */
[----:B------:R0:W0:Y:S02]  /*5150*/  SHFL.UP P6, R56, R188, R189, R190 ;  /* 0x040000bdbc387389 */ /* 0x00002400000c00be */
[----:B012345:R-:W-:Y:S05]  /*5160*/  ENDCOLLECTIVE ;  /* 0x000000000000791b */ /* 0x03ffea0003800000 */
.L_x_5043:
[----:B------:R-:W-:Y:S02]  /*5170*/  MOV R188, R57 ;  /* 0x0000003900bc7202 */ /* 0x000fe40000000f00 */
[----:B------:R-:W-:-:S07]  /*5180*/  MOV R59, R56 ;  /* 0x00000038003b7202 */ /* 0x000fce0000000f00 */
[----:B------:R-:W-:Y:S05]  /*5190*/  WARPSYNC.COLLECTIVE R207, `(.L_x_5044) ;  /* 0x00000000cf087348 */ /* 0x000fea0003c00000 */
[----:B------:R0:W1:Y:S02]  /*51a0*/  SHFL.UP P6, R56, R188, R189, R190 ;  /* 0x040000bdbc387389 */ /* 0x00006400000c00be */
[----:B01----:R-:W-:Y:S05]  /*51b0*/  ENDCOLLECTIVE ;  /* 0x000000000000791b */ /* 0x003fea0003800000 */
.L_x_5044:
        /* <DEDUP_REMOVED lines=8> */
.L_x_5045:
[----:B------:R-:W-:Y:S02]  /*5240*/  MOV R188, R185 ;  /* 0x000000b900bc7202 */ /* 0x000fe40000000f00 */
[----:B------:R-:W-:-:S07]  /*5250*/  MOV R59, R56 ;  /* 0x00000038003b7202 */ /* 0x000fce0000000f00 */
[----:B------:R-:W-:Y:S05]  /*5260*/  WARPSYNC.COLLECTIVE R207, `(.L_x_5046) ;  /* 0x00000000cf087348 */ /* 0x000fea0003c00000 */
[----:B------:R0:W1:Y:S02]  /*5270*/  SHFL.UP P6, R56, R188, R189, R190 ;  /* 0x040000bdbc387389 */ /* 0x00006400000c00be */
[----:B01----:R-:W-:Y:S05]  /*5280*/  ENDCOLLECTIVE ;  /* 0x000000000000791b */ /* 0x003fea0003800000 */
.L_x_5046:
        /* <DEDUP_REMOVED lines=8> */
.L_x_5047:
[----:B------:R-:W-:Y:S02]  /*5310*/  MOV R188, R187 ;  /* 0x000000bb00bc7202 */ /* 0x000fe40000000f00 */
[----:B------:R-:W-:-:S07]  /*5320*/  MOV R57, R56 ;  /* 0x0000003800397202 */ /* 0x000fce0000000f00 */
[----:B------:R-:W-:Y:S05]  /*5330*/  WARPSYNC.COLLECTIVE R207, `(.L_x_5048) ;  /* 0x00000000cf087348 */ /* 0x000fea0003c00000 */
[----:B------:R0:W1:Y:S02]  /*5340*/  SHFL.UP P6, R56, R188, R189, R190 ;  /* 0x040000bdbc387389 */ /* 0x00006400000c00be */
[----:B01----:R-:W-:Y:S05]  /*5350*/  ENDCOLLECTIVE ;  /* 0x000000000000791b */ /* 0x003fea0003800000 */
.L_x_5048:
        /* <DEDUP_REMOVED lines=8> */
.L_x_5049:
[----:B------:R-:W-:Y:S02]  /*53e0*/  MOV R188, R59 ;  /* 0x0000003b00bc7202 */ /* 0x000fe40000000f00 */
[----:B------:R-:W-:-:S07]  /*53f0*/  MOV R57, R56 ;  /* 0x0000003800397202 */ /* 0x000fce0000000f00 */
[----:B------:R-:W-:Y:S05]  /*5400*/  WARPSYNC.COLLECTIVE R207, `(.L_x_5050) ;  /* 0x00000000cf087348 */ /* 0x000fea0003c00000 */
[----:B------:R0:W1:Y:S02]  /*5410*/  SHFL.UP P6, R56, R188, R189, R190 ;  /* 0x040000bdbc387389 */ /* 0x00006400000c00be */
[----:B01----:R-:W-:Y:S05]  /*5420*/  ENDCOLLECTIVE ;  /* 0x000000000000791b */ /* 0x003fea0003800000 */
.L_x_5050:
        /* <DEDUP_REMOVED lines=8> */
.L_x_5051:
[----:B------:R-:W-:Y:S02]  /*54b0*/  MOV R188, R57 ;  /* 0x0000003900bc7202 */ /* 0x000fe40000000f00 */
[----:B------:R-:W-:-:S07]  /*54c0*/  MOV R185, R56 ;  /* 0x0000003800b97202 */ /* 0x000fce0000000f00 */
[----:B------:R-:W-:Y:S05]  /*54d0*/  WARPSYNC.COLLECTIVE R207, `(.L_x_5052) ;  /* 0x00000000cf087348 */ /* 0x000fea0003c00000 */
[----:B------:R0:W1:Y:S02]  /*54e0*/  SHFL.UP P6, R56, R188, R189, R190 ;  /* 0x040000bdbc387389 */ /* 0x00006400000c00be */
[----:B01----:R-:W-:Y:S05]  /*54f0*/  ENDCOLLECTIVE ;  /* 0x000000000000791b */ /* 0x003fea0003800000 */
.L_x_5052:
[----:B------:R-:W-:Y:S05]  /*5500*/  BRA `(.L_x_5053) ;  /* 0xffffffd400e07947 */ /* 0x000fea000383ffff */
.L_x_5028:
        /* <DEDUP_REMOVED lines=8> */
.L_x_5055:
[----:B------:R-:W-:Y:S05]  /*5590*/  BSYNC B0 ;  /* 0x0000000000007941 */ /* 0x000fea0003800000 */
.L_x_5054:
[----:B------:R-:W-:Y:S05]  /*55a0*/  BRA `(.L_x_5056) ;  /* 0xffffffd400cc7947 */ /* 0x000fea000383ffff */
.L_x_5029:
        /* <DEDUP_REMOVED lines=8> */
.L_x_5058:
[----:B------:R-:W-:Y:S05]  /*5630*/  BSYNC B0 ;  /* 0x0000000000007941 */ /* 0x000fea0003800000 */
.L_x_5057:
[----:B------:R-:W-:Y:S05]  /*5640*/  BRA `(.L_x_5059) ;  /* 0xffffffd400ac7947 */ /* 0x000fea000383ffff */
.L_x_5030:
        /* <DEDUP_REMOVED lines=8> */
.L_x_5061:
[----:B------:R-:W-:Y:S05]  /*56d0*/  BSYNC B0 ;  /* 0x0000000000007941 */ /* 0x000fea0003800000 */
.L_x_5060:
        /* <DEDUP_REMOVED lines=11> */
.L_x_5062:
[----:B------:R-:W-:Y:S05]  /*5790*/  WARPSYNC.COLLECTIVE R207, `(.L_x_5063) ;  /* 0x00000000cf087348 */ /* 0x000fea0003c00000 */
[----:B------:R0:W1:Y:S02]  /*57a0*/  SHFL.IDX P1, R57, R208, R209, R210 ;  /* 0x000000d1d0397389 */ /* 0x00006400000200d2 */
[----:B01----:R-:W-:Y:S05]  /*57b0*/  ENDCOLLECTIVE ;  /* 0x000000000000791b */ /* 0x003fea0003800000 */
.L_x_5063:
[----:B------:R-:W-:Y:S02]  /*57c0*/  MOV R208, R67 ;  /* 0x0000004300d07202 */ /* 0x000fe40000000f00 */
[----:B------:R-:W-:Y:S02]  /*57d0*/  MOV R186, R56 ;  /* 0x0000003800ba7202 */ /* 0x000fe40000000f00 */
[----:B------:R-:W-:-:S07]  /*57e0*/  MOV R56, R57 ;  /* 0x0000003900387202 */ /* 0x000fce0000000f00 */
[----:B------:R-:W-:Y:S05]  /*57f0*/  WARPSYNC.COLLECTIVE R207, `(.L_x_5064) ;  /* 0x00000000cf087348 */ /* 0x000fea0003c00000 */
[----:B------:R0:W1:Y:S02]  /*5800*/  SHFL.IDX P1, R57, R208, R209, R210 ;  /* 0x000000d1d0397389 */ /* 0x00006400000200d2 */
[----:B01----:R-:W-:Y:S05]  /*5810*/  ENDCOLLECTIVE ;  /* 0x000000000000791b */ /* 0x003fea0003800000 */
.L_x_5064:
[----:B------:R-:W-:Y:S05]  /*5820*/  BRA `(.L_x_5065) ;  /* 0xffffffd4004c7947 */ /* 0x000fea000383ffff */
.L_x_5032:
[----:B------:R-:W-:Y:S01]  /*5830*/  HFMA2 R211, -RZ, RZ, 0, 5.9604644775390625e-08 ;  /* 0x00000001ffd37431 */ /* 0x000fe200000001ff */
[-C--:B------:R-:W-:Y:S01]  /*5840*/  MOV R206, R58.reuse ;  /* 0x0000003a00ce7202 */ /* 0x080fe20000000f00 */
[----:B------:R-:W-:Y:S01]  /*5850*/  HFMA2 R209, -RZ, RZ, 0, 0 ;  /* 0x00000000ffd17431 */ /* 0x000fe200000001ff */
[----:B------:R-:W-:Y:S02]  /*5860*/  MOV R212, 0x1f ;  /* 0x0000001f00d47802 */ /* 0x000fe40000000f00 */
[----:B------:R-:W-:Y:S02]  /*5870*/  MOV R207, 0xffffffff ;  /* 0xffffffff00cf7802 */ /* 0x000fe40000000f00 */
[----:B------:R-:W-:Y:S02]  /*5880*/  MOV R59, R58 ;  /* 0x0000003a003b7202 */ /* 0x000fe40000000f00 */
[----:B------:R-:W-:-:S07]  /*5890*/  MOV R202, R57 ;  /* 0x0000003900ca7202 */ /* 0x000fce0000000f00 */
[----:B---34-:R-:W-:Y:S05]  /*58a0*/  WARPSYNC.COLLECTIVE R207, `(.L_x_5066) ;  /* 0x00000000cf087348 */ /* 0x018fea0003c00000 */
[----:B------:R0:W1:Y:S02]  /*58b0*/  SHFL.DOWN P1, R204, R206, R211, R212 ;  /* 0x080000d3cecc7389 */ /* 0x00006400000200d4 */
[----:B01-34-:R-:W-:Y:S05]  /*58c0*/  ENDCOLLECTIVE ;  /* 0x000000000000791b */ /* 0x01bfea0003800000 */
.L_x_5066:
[----:B------:R-:W-:Y:S02]  /*58d0*/  MOV R210, 0x1f ;  /* 0x0000001f00d27802 */ /* 0x000fe40000000f00 */
[----:B------:R-:W-:Y:S02]  /*58e0*/  MOV R206, R57 ;  /* 0x0000003900ce7202 */ /* 0x000fe40000000f00 */
[----:B------:R-:W-:-:S07]  /*58f0*/  MOV R56, R204 ;  /* 0x000000cc00387202 */ /* 0x000fce0000000f00 */
[----:B------:R-:W-:Y:S05]  /*5900*/  WARPSYNC.COLLECTIVE R207, `(.L_x_5067) ;  /* 0x00000000cf087348 */ /* 0x000fea0003c00000 */
[----:B------:R0:W1:Y:S02]  /*5910*/  SHFL.DOWN P1, R204, R206, R211, R212 ;  /* 0x080000d3cecc7389 */ /* 0x00006400000200d4 */
[----:B01----:R-:W-:Y:S05]  /*5920*/  ENDCOLLECTIVE ;  /* 0x000000000000791b */ /* 0x003fea0003800000 */
.L_x_5067:
        /* <DEDUP_REMOVED lines=11> */
.L_x_5068:
[----:B------:R-:W-:Y:S02]  /*59e0*/  MOV R206, R202 ;  /* 0x000000ca00ce7202 */ /* 0x000fe40000000f00 */
[----:B------:R-:W-:-:S07]  /*59f0*/  MOV R56, R204 ;  /* 0x000000cc00387202 */ /* 0x000fce0000000f00 */
[----:B------:R-:W-:Y:S05]  /*5a00*/  WARPSYNC.COLLECTIVE R207, `(.L_x_5069) ;  /* 0x00000000cf087348 */ /* 0x000fea0003c00000 */
[----:B------:R0:W1:Y:S02]  /*5a10*/  SHFL.DOWN P1, R204, R206, R211, R212 ;  /* 0x080000d3cecc7389 */ /* 0x00006400000200d4 */
[----:B01----:R-:W-:Y:S05]  /*5a20*/  ENDCOLLECTIVE ;  /* 0x000000000000791b */ /* 0x003fea0003800000 */
.L_x_5069:
        /* <DEDUP_REMOVED lines=11> */
.L_x_5070:
[----:B------:R-:W-:Y:S02]  /*5ae0*/  MOV R206, R202 ;  /* 0x000000ca00ce7202 */ /* 0x000fe40000000f00 */
[----:B------:R-:W-:-:S07]  /*5af0*/  MOV R56, R204 ;  /* 0x000000cc00387202 */ /* 0x000fce0000000f00 */
[----:B------:R-:W-:Y:S05]  /*5b00*/  WARPSYNC.COLLECTIVE R207, `(.L_x_5071) ;  /* 0x00000000cf087348 */ /* 0x000fea0003c00000 */
[----:B------:R0:W1:Y:S02]  /*5b10*/  SHFL.DOWN P1, R204, R206, R211, R212 ;  /* 0x080000d3cecc7389 */ /* 0x00006400000200d4 */
[----:B01----:R-:W-:Y:S05]  /*5b20*/  ENDCOLLECTIVE ;  /* 0x000000000000791b */ /* 0x003fea0003800000 */
.L_x_5071:
        /* <DEDUP_REMOVED lines=11> */
.L_x_5072:
[----:B------:R-:W-:Y:S02]  /*5be0*/  MOV R206, R202 ;  /* 0x000000ca00ce7202 */ /* 0x000fe40000000f00 */
[----:B------:R-:W-:-:S07]  /*5bf0*/  MOV R56, R204 ;  /* 0x000000cc00387202 */ /* 0x000fce0000000f00 */
[----:B------:R-:W-:Y:S05]  /*5c00*/  WARPSYNC.COLLECTIVE R207, `(.L_x_5073) ;  /* 0x00000000cf087348 */ /* 0x000fea0003c00000 */
[----:B------:R0:W1:Y:S02]  /*5c10*/  SHFL.DOWN P1, R204, R206, R211, R212 ;  /* 0x080000d3cecc7389 */ /* 0x00006400000200d4 */
[----:B01----:R-:W-:Y:S05]  /*5c20*/  ENDCOLLECTIVE ;  /* 0x000000000000791b */ /* 0x003fea0003800000 */
.L_x_5073:
        /* <DEDUP_REMOVED lines=11> */
.L_x_5074:
[----:B------:R-:W-:Y:S02]  /*5ce0*/  MOV R206, R202 ;  /* 0x000000ca00ce7202 */ /* 0x000fe40000000f00 */
[----:B------:R-:W-:-:S07]  /*5cf0*/  MOV R56, R204 ;  /* 0x000000cc00387202 */ /* 0x000fce0000000f00 */
[----:B------:R-:W-:Y:S05]  /*5d00*/  WARPSYNC.COLLECTIVE R207, `(.L_x_5075) ;  /* 0x00000000cf087348 */ /* 0x000fea0003c00000 */
[----:B------:R0:W1:Y:S02]  /*5d10*/  SHFL.DOWN P1, R204, R206, R211, R212 ;  /* 0x080000d3cecc7389 */ /* 0x00006400000200d4 */
[----:B01----:R-:W-:Y:S05]  /*5d20*/  ENDCOLLECTIVE ;  /* 0x000000000000791b */ /* 0x003fea0003800000 */
.L_x_5075:
        /* <DEDUP_REMOVED lines=11> */
.L_x_5076:
[----:B------:R-:W-:Y:S02]  /*5de0*/  ISETP.NE.AND P0, PT, R98, 0x1f, PT ;  /* 0x0000001f6200780c */ /* 0x000fe40003f05270 */
[----:B------:R-:W-:Y:S02]  /*5df0*/  MOV R208, R202 ;  /* 0x000000ca00d07202 */ /* 0x000fe40000000f00 */
[----:B------:R-:W-:-:S09]  /*5e00*/  MOV R56, R57 ;  /* 0x0000003900387202 */ /* 0x000fd20000000f00 */
[----:B------:R-:W-:Y:S05]  /*5e10*/  WARPSYNC.COLLECTIVE R207, `(.L_x_5077) ;  /* 0x00000000cf087348 */ /* 0x000fea0003c00000 */
[----:B------:R0:W1:Y:S02]  /*5e20*/  SHFL.IDX P1, R57, R208, R209, R210 ;  /* 0x000000d1d0397389 */ /* 0x00006400000200d2 */
[----:B01----:R-:W-:Y:S05]  /*5e30*/  ENDCOLLECTIVE ;  /* 0x000000000000791b */ /* 0x003fea0003800000 */
.L_x_5077:
[----:B------:R-:W-:Y:S05]  /*5e40*/  WARPSYNC.COLLECTIVE R207, `(.L_x_5078) ;  /* 0x00000000cf087348 */ /* 0x000fea0003c00000 */
[----:B------:R0:W1:Y:S02]  /*5e50*/  SHFL.DOWN P1, R204, R206, R211, R212 ;  /* 0x080000d3cecc7389 */ /* 0x00006400000200d4 */
[----:B01----:R-:W-:Y:S05]  /*5e60*/  ENDCOLLECTIVE ;  /* 0x000000000000791b */ /* 0x003fea0003800000 */
.L_x_5078:
        /* <DEDUP_REMOVED lines=8> */
.L_x_5079:
[----:B------:R-:W-:Y:S05]  /*5ef0*/  WARPSYNC.COLLECTIVE R207, `(.L_x_5080) ;  /* 0x00000000cf087348 */ /* 0x000fea0003c00000 */
[----:B------:R0:W1:Y:S02]  /*5f00*/  SHFL.IDX P1, R57, R208, R209, R210 ;  /* 0x000000d1d0397389 */ /* 0x00006400000200d2 */
[----:B01----:R-:W-:Y:S05]  /*5f10*/  ENDCOLLECTIVE ;  /* 0x000000000000791b */ /* 0x003fea0003800000 */
.L_x_5080:
[----:B------:R-:W-:Y:S01]  /*5f20*/  MOV R208, R67 ;  /* 0x0000004300d07202 */ /* 0x000fe20000000f00 */
[----:B------:R-:W-:Y:S01]  /*5f30*/  FFMA.FTZ R67, R67, R56, R58 ;  /* 0x0000003843437223 */ /* 0x000fe2000001003a */
[----:B------:R-:W-:-:S07]  /*5f40*/  MOV R205, R57 ;  /* 0x0000003900cd7202 */ /* 0x000fce0000000f00 */
[----:B------:R-:W-:Y:S05]  /*5f50*/  WARPSYNC.COLLECTIVE R207, `(.L_x_5081) ;  /* 0x00000000cf087348 */ /* 0x000fea0003c00000 */
[----:B------:R0:W1:Y:S02]  /*5f60*/  SHFL.IDX P1, R57, R208, R209, R210 ;  /* 0x000000d1d0397389 */ /* 0x00006400000200d2 */
[----:B01----:R-:W-:Y:S05]  /*5f70*/  ENDCOLLECTIVE ;  /* 0x000000000000791b */ /* 0x003fea0003800000 */
.L_x_5081:
[----:B------:R-:W-:Y:S01]  /*5f80*/  MOV R206, R57 ;  /* 0x0000003900ce7202 */ /* 0x000fe20000000f00 */
[----:B------:R-:W-:Y:S06]  /*5f90*/  BRA `(.L_x_5082) ;  /* 0xffffffd400387947 */ /* 0x000fec000383ffff */
.L_x_5083:
        /* <DEDUP_REMOVED lines=14> */
.L_x_10458:


//--------------------- .text._Z25selective_scan_bwd_kernelI32Selective_Scan_bwd_kernel_traitsILi64ELi16ELb1ELb0ELb0ELb1ELb0EffEEv12SSMParamsBwd --------------------------
	.section	.text._Z25selective_scan_bwd_kernelI32Selective_Scan_bwd_kernel_traitsILi64ELi16ELb1ELb0ELb0ELb1ELb0EffEEv12SSMParamsBwd,"ax",@progbits
	.align	128
        .global         _Z25selective_scan_bwd_kernelI32Selective_Scan_bwd_kernel_traitsILi64ELi16ELb1ELb0ELb0ELb1ELb0EffEEv12SSMParamsBwd
        .type           _Z25selective_scan_bwd_kernelI32Selective_Scan_bwd_kernel_traitsILi64ELi16ELb1ELb0ELb0ELb1ELb0EffEEv12SSMParamsBwd,@function
        .size           _Z25selective_scan_bwd_kernelI32Selective_Scan_bwd_kernel_traitsILi64ELi16ELb1ELb0ELb0ELb1ELb0EffEEv12SSMParamsBwd,(.L_x_10459 - _Z25selective_scan_bwd_kernelI32Selective_Scan_bwd_kernel_traitsILi64ELi16ELb1ELb0ELb0ELb1ELb0EffEEv12SSMParamsBwd)
        .other          _Z25selective_scan_bwd_kernelI32Selective_Scan_bwd_kernel_traitsILi64ELi16ELb1ELb0ELb0ELb1ELb0EffEEv12SSMParamsBwd,@"STO_CUDA_ENTRY STV_DEFAULT"
_Z25selective_scan_bwd_kernelI32Selective_Scan_bwd_kernel_traitsILi64ELi16ELb1ELb0ELb0ELb1ELb0EffEEv12SSMParamsBwd:
.text._Z25selective_scan_bwd_kernelI32Selective_Scan_bwd_kernel_traitsILi64ELi16ELb1ELb0ELb0ELb1ELb0EffEEv12SSMParamsBwd:
        /* <DEDUP_REMOVED lines=110> */
.L_x_5131:
[----:B------:R-:W-:Y:S01]  /*06e0*/  BAR.SYNC.DEFER_BLOCKING 0x0 ;  /* 0x0000000000007b1d */ /* 0x000fe20000010000 */
[----:B0-----:R-:W-:-:S05]  /*06f0*/  IMAD.WIDE.U32 R2, R106, 0x10, R94 ;  /* 0x000000106a027825 */ /* 0x001fca00078e005e */
[----:B------:R-:W2:Y:S04]  /*0700*/  LDG.E.128 R4, desc[UR16][R2.64] ;  /* 0x0000001002047981 */ /* 0x000ea8000c1e1d00 */
[----:B------:R-:W3:Y:S04]  /*0710*/  LDG.E.128 R20, desc[UR16][R2.64+0x200] ;  /* 0x0002001002147981 */ /* 0x000ee8000c1e1d00 */
[----:B------:R-:W4:Y:S04]  /*0720*/  LDG.E.128 R24, desc[UR16][R2.64+0x400] ;  /* 0x0004001002187981 */ /* 0x000f28000c1e1d00 */
[----:B------:R-:W4:Y:S01]  /*0730*/  LDG.E.128 R28, desc[UR16][R2.64+0x600] ;  /* 0x00060010021c7981 */ /* 0x000f22000c1e1d00 */
[----:B------:R-:W-:Y:S01]  /*0740*/  IMAD.WIDE.U32 R76, R106, 0x10, R96 ;  /* 0x000000106a4c7825 */ /* 0x000fe200078e0060 */
[----:B------:R-:W0:Y:S02]  /*0750*/  S2R R108, SR_LANEID ;  /* 0x00000000006c7919 */ /* 0x000e240000000000 */
[----:B0-----:R-:W-:-:S02]  /*0760*/  IADD3 R8, PT, PT, R103, R108, RZ ;  /* 0x0000006c67087210 */ /* 0x001fc40007ffe0ff */
[----:B------:R-:W-:Y:S02]  /*0770*/  IADD3 R110, PT, PT, R93, R108, RZ ;  /* 0x0000006c5d6e7210 */ /* 0x000fe40007ffe0ff */
[-C--:B------:R-:W-:Y:S02]  /*0780*/  LEA R109, R8, R101.reuse, 0x4 ;  /* 0x00000065086d7211 */ /* 0x080fe400078e20ff */
[----:B------:R-:W-:-:S03]  /*0790*/  LEA R110, R110, R101, 0x6 ;  /* 0x000000656e6e7211 */ /* 0x000fc600078e30ff */
[----:B--2---:R0:W-:Y:S04]  /*07a0*/  STS.128 [R109], R4 ;  /* 0x000000046d007388 */ /* 0x0041e80000000c00 */
        /* <DEDUP_REMOVED lines=12> */
[----:B------:R-:W2:Y:S01]  /*0870*/  LDG.E.128 R32, desc[UR16][R76.64+0x600] ;  /* 0x000600104c207981 */ /* 0x000ea2000c1e1d00 */
[----:B------:R-:W-:-:S03]  /*0880*/  IMAD.WIDE.U32 R2, R106, 0x10, R98 ;  /* 0x000000106a027825 */ /* 0x000fc600078e0062 */
[----:B---3--:R-:W-:Y:S04]  /*0890*/  STS.128 [R109], R4 ;  /* 0x000000046d007388 */ /* 0x008fe80000000c00 */
[----:B----4-:R-:W-:Y:S04]  /*08a0*/  STS.128 [R109+0x200], R24 ;  /* 0x000200186d007388 */ /* 0x010fe80000000c00 */
[----:B--2---:R-:W-:Y:S04]  /*08b0*/  STS.128 [R109+0x400], R28 ;  /* 0x0004001c6d007388 */ /* 0x004fe80000000c00 */
[----:B------:R-:W-:Y:S01]  /*08c0*/  STS.128 [R109+0x600], R32 ;  /* 0x000600206d007388 */ /* 0x000fe20000000c00 */
[----:B------:R-:W-:-:S03]  /*08d0*/  NOP ;  /* 0x0000000000007918 */ /* 0x000fc60000000000 */
[----:B------:R-:W0:Y:S04]  /*08e0*/  LDS.128 R48, [R110] ;  /* 0x000000006e307984 */ /* 0x000e280000000c00 */
[----:B------:R-:W1:Y:S04]  /*08f0*/  LDS.128 R44, [R110+0x10] ;  /* 0x000010006e2c7984 */ /* 0x000e680000000c00 */
[----:B------:R2:W3:Y:S04]  /*0900*/  LDS.128 R40, [R110+0x20] ;  /* 0x000020006e287984 */ /* 0x0004e80000000c00 */
[----:B------:R2:W4:Y:S01]  /*0910*/  LDS.128 R36, [R110+0x30] ;  /* 0x000030006e247984 */ /* 0x0005220000000c00 */
[----:B------:R-:W-:Y:S06]  /*0920*/  BAR.SYNC.DEFER_BLOCKING 0x0 ;  /* 0x0000000000007b1d */ /* 0x000fec0000010000 */
[----:B------:R-:W2:Y:S04]  /*0930*/  LDG.E.128 R52, desc[UR16][R2.64] ;  /* 0x0000001002347981 */ /* 0x000ea8000c1e1d00 */
[----:B------:R-:W3:Y:S04]  /*0940*/  LDG.E.128 R56, desc[UR16][R2.64+0x200] ;  /* 0x0002001002387981 */ /* 0x000ee8000c1e1d00 */
[----:B------:R-:W4:Y:S04]  /*0950*/  LDG.E.128 R60, desc[UR16][R2.64+0x400] ;  /* 0x00040010023c7981 */ /* 0x000f28000c1e1d00 */
[----:B------:R-:W4:Y:S01]  /*0960*/  LDG.E.128 R64, desc[UR16][R2.64+0x600] ;  /* 0x0006001002407981 */ /* 0x000f22000c1e1d00 */
[--C-:B0----5:R-:W-:Y:S01]  /*0970*/  FADD.FTZ R111, R48, R83.reuse ;  /* 0x00000053306f7221 */ /* 0x121fe20000010000 */
[--C-:B------:R-:W-:Y:S01]  /*0980*/  FADD.FTZ R112, R49, R83.reuse ;  /* 0x0000005331707221 */ /* 0x100fe20000010000 */
[--C-:B------:R-:W-:Y:S01]  /*0990*/  FADD.FTZ R113, R50, R83.reuse ;  /* 0x0000005332717221 */ /* 0x100fe20000010000 */
[--C-:B------:R-:W-:Y:S01]  /*09a0*/  FADD.FTZ R114, R51, R83.reuse ;  /* 0x0000005333727221 */ /* 0x100fe20000010000 */
[--C-:B-1----:R-:W-:Y:S01]  /*09b0*/  FADD.FTZ R115, R44, R83.reuse ;  /* 0x000000532c737221 */ /* 0x102fe20000010000 */
[----:B------:R-:W-:Y:S01]  /*09c0*/  FSETP.GTU.FTZ.AND P0, PT, R111, 20, PT ;  /* 0x41a000006f00780b */ /* 0x000fe20003f1c000 */
[--C-:B------:R-:W-:Y:S01]  /*09d0*/  FADD.FTZ R116, R45, R83.reuse ;  /* 0x000000532d747221 */ /* 0x100fe20000010000 */
[----:B------:R-:W-:Y:S01]  /*09e0*/  BSSY.RECONVERGENT B0, `(.L_x_5085) ;  /* 0x000002f000007945 */ /* 0x000fe20003800200 */
[----:B------:R-:W-:Y:S01]  /*09f0*/  FSETP.GTU.FTZ.AND P1, PT, R112, 20, PT ;  /* 0x41a000007000780b */ /* 0x000fe20003f3c000 */
[----:B------:R-:W-:Y:S01]  /*0a00*/  FADD.FTZ R117, R46, R83 ;  /* 0x000000532e757221 */ /* 0x000fe20000010000 */
[----:B------:R-:W-:-:S02]  /*0a10*/  FSETP.GTU.FTZ.AND P2, PT, R113, 20, PT ;  /* 0x41a000007100780b */ /* 0x000fc40003f5c000 */
[----:B------:R-:W-:Y:S02]  /*0a20*/  FSETP.GTU.FTZ.AND P3, PT, R114, 20, PT ;  /* 0x41a000007200780b */ /* 0x000fe40003f7c000 */
[----:B------:R-:W-:Y:S02]  /*0a30*/  FSETP.GTU.FTZ.AND P4, PT, R115, 20, PT ;  /* 0x41a000007300780b */ /* 0x000fe40003f9c000 */
[----:B------:R-:W-:Y:S01]  /*0a40*/  FSETP.GTU.FTZ.AND P5, PT, R116, 20, PT ;  /* 0x41a000007400780b */ /* 0x000fe20003fbc000 */
[----:B--2---:R0:W-:Y:S04]  /*0a50*/  STS.128 [R109], R52 ;  /* 0x000000346d007388 */ /* 0x0041e80000000c00 */
[----:B---3--:R0:W-:Y:S04]  /*0a60*/  STS.128 [R109+0x200], R56 ;  /* 0x000200386d007388 */ /* 0x0081e80000000c00 */
[----:B----4-:R0:W-:Y:S04]  /*0a70*/  STS.128 [R109+0x400], R60 ;  /* 0x0004003c6d007388 */ /* 0x0101e80000000c00 */
        /* <DEDUP_REMOVED lines=37> */
.L_x_5086:
[----:B------:R-:W-:Y:S05]  /*0cd0*/  BSYNC.RECONVERGENT B0 ;  /* 0x0000000000007941 */ /* 0x000fea0003800200 */
.L_x_5085:
[----:B------:R-:W-:Y:S01]  /*0ce0*/  BSSY.RECONVERGENT B0, `(.L_x_5087) ;  /* 0x0000022000007945 */ /* 0x000fe20003800200 */
[----:B------:R-:W-:Y:S01]  /*0cf0*/  FSETP.GTU.FTZ.AND P0, PT, R117, 20, PT ;  /* 0x41a000007500780b */ /* 0x000fe20003f1c000 */
[----:B------:R-:W-:Y:S02]  /*0d00*/  FADD.FTZ R118, R47, R83 ;  /* 0x000000532f767221 */ /* 0x000fe40000010000 */
        /* <DEDUP_REMOVED lines=31> */
.L_x_5088:
[----:B------:R-:W-:Y:S05]  /*0f00*/  BSYNC.RECONVERGENT B0 ;  /* 0x0000000000007941 */ /* 0x000fea0003800200 */
.L_x_5087:
        /* <DEDUP_REMOVED lines=34> */
.L_x_5090:
[----:B------:R-:W-:Y:S05]  /*1130*/  BSYNC.RECONVERGENT B0 ;  /* 0x0000000000007941 */ /* 0x000fea0003800200 */
.L_x_5089:
        /* <DEDUP_REMOVED lines=34> */
.L_x_5092:
[----:B------:R-:W-:Y:S05]  /*1360*/  BSYNC.RECONVERGENT B0 ;  /* 0x0000000000007941 */ /* 0x000fea0003800200 */
.L_x_5091:
        /* <DEDUP_REMOVED lines=34> */
.L_x_5094:
[----:B------:R-:W-:Y:S05]  /*1590*/  BSYNC.RECONVERGENT B0 ;  /* 0x0000000000007941 */ /* 0x000fea0003800200 */
.L_x_5093:
[----:B------:R-:W-:Y:S01]  /*15a0*/  UIADD3 UR9, UPT, UPT, UR8, -0x1, URZ ;  /* 0xffffffff08097890 */ /* 0x000fe2000fffe0ff */
[----:B------:R-:W-:Y:S01]  /*15b0*/  BSSY.RECONVERGENT B0, `(.L_x_5095) ;  /* 0x0000024000007945 */ /* 0x000fe20003800200 */
[----:B------:R-:W-:Y:S01]  /*15c0*/  FSETP.GTU.FTZ.AND P4, PT, R121, 20, PT ;  /* 0x41a000007900780b */ /* 0x000fe20003f9c000 */
[--C-:B------:R-:W-:Y:S01]  /*15d0*/  FADD.FTZ R122, R43, R83.reuse ;  /* 0x000000532b7a7221 */ /* 0x100fe20000010000 */
[----:B------:R-:W-:Y:S01]  /*15e0*/  FADD.FTZ R123, R36, R83 ;  /* 0x00000053247b7221 */ /* 0x000fe20000010000 */
        /* <DEDUP_REMOVED lines=32> */
.L_x_5096:
[----:B------:R-:W-:Y:S05]  /*17f0*/  BSYNC.RECONVERGENT B0 ;  /* 0x0000000000007941 */ /* 0x000fea0003800200 */
.L_x_5095:
[----:B------:R-:W-:Y:S01]  /*1800*/  FFMA.FTZ R3, R9, R5, R40 ;  /* 0x0000000509037223 */ /* 0x000fe20000010028 */
[--C-:B------:R-:W-:Y:S01]  /*1810*/  FADD.FTZ R150, R39, R83.reuse ;  /* 0x0000005327967221 */ /* 0x100fe20000010000 */
[----:B------:R-:W-:Y:S01]  /*1820*/  BSSY.RECONVERGENT B0, `(.L_x_5097) ;  /* 0x0000025000007945 */ /* 0x000fe20003800200 */
[----:B------:R-:W-:Y:S01]  /*1830*/  HFMA2 R39, -RZ, RZ, 0, 0 ;  /* 0x00000000ff277431 */ /* 0x000fe200000001ff */
[----:B------:R-:W-:Y:S01]  /*1840*/  FSETP.GTU.FTZ.AND P5, PT, R122, 20, PT ;  /* 0x41a000007a00780b */ /* 0x000fe20003fbc000 */
[--C-:B------:R-:W-:Y:S01]  /*1850*/  FADD.FTZ R124, R37, R83.reuse ;  /* 0x00000053257c7221 */ /* 0x100fe20000010000 */
[----:B------:R-:W-:Y:S01]  /*1860*/  FADD.FTZ R125, R38, R83 ;  /* 0x00000053267d7221 */ /* 0x000fe20000010000 */
        /* <DEDUP_REMOVED lines=32> */
.L_x_5098:
[----:B------:R-:W-:Y:S05]  /*1a70*/  BSYNC.RECONVERGENT B0 ;  /* 0x0000000000007941 */ /* 0x000fea0003800200 */
.L_x_5097:
        /* <DEDUP_REMOVED lines=38> */
.L_x_5100:
[----:B------:R-:W-:Y:S05]  /*1ce0*/  BSYNC.RECONVERGENT B0 ;  /* 0x0000000000007941 */ /* 0x000fea0003800200 */
.L_x_5099:
        /* <DEDUP_REMOVED lines=38> */
.L_x_5102:
[----:B------:R-:W-:Y:S05]  /*1f50*/  BSYNC.RECONVERGENT B0 ;  /* 0x0000000000007941 */ /* 0x000fea0003800200 */
.L_x_5101:
[----:B------:R-:W-:Y:S01]  /*1f60*/  FFMA.FTZ R3, R15, R27, R48 ;  /* 0x0000001b0f037223 */ /* 0x000fe20000010030 */
[----:B------:R-:W-:Y:S01]  /*1f70*/  BSSY.RECONVERGENT B0, `(.L_x_5103) ;  /* 0x0000025000007945 */ /* 0x000fe20003800200 */
[----:B------:R-:W-:Y:S01]  /*1f80*/  HFMA2 R51, -RZ, RZ, 0, 0 ;  /* 0x00000000ff337431 */ /* 0x000fe200000001ff */
[----:B------:R-:W-:Y:S02]  /*1f90*/  FSETP.GTU.FTZ.AND P2, PT, R125, 20, PT ;  /* 0x41a000007d00780b */ /* 0x000fe40003f5c000 */
[----:B------:R-:W-:Y:S02]  /*1fa0*/  CS2R R44, SRZ ;  /* 0x00000000002c7805 */ /* 0x000fe4000001ff00 */
[----:B------:R-:W-:Y:S01]  /*1fb0*/  MOV R46, RZ ;  /* 0x000000ff002e7202 */ /* 0x000fe20000000f00 */
[----:B0--3--:R-:W-:Y:S01]  /*1fc0*/  FFMA.FTZ R52, R16, R28, R3 ;  /* 0x0000001c10347223 */ /* 0x009fe20000010003 */
        /* <DEDUP_REMOVED lines=31> */
.L_x_5104:
[----:B------:R-:W-:Y:S05]  /*21c0*/  BSYNC.RECONVERGENT B0 ;  /* 0x0000000000007941 */ /* 0x000fea0003800200 */
.L_x_5103:
        /* <DEDUP_REMOVED lines=38> */
.L_x_5106:
[----:B------:R-:W-:Y:S05]  /*2430*/  BSYNC.RECONVERGENT B0 ;  /* 0x0000000000007941 */ /* 0x000fea0003800200 */
.L_x_5105:
        /* <DEDUP_REMOVED lines=32> */
.L_x_5108:
[----:B------:R-:W-:Y:S05]  /*2640*/  BSYNC.RECONVERGENT B0 ;  /* 0x0000000000007941 */ /* 0x000fea0003800200 */
.L_x_5107:
        /* <DEDUP_REMOVED lines=32> */
.L_x_5110:
[----:B------:R-:W-:Y:S05]  /*2850*/  BSYNC.RECONVERGENT B0 ;  /* 0x0000000000007941 */ /* 0x000fea0003800200 */
.L_x_5109:
        /* <DEDUP_REMOVED lines=32> */
.L_x_5112:
[----:B------:R-:W-:Y:S05]  /*2a60*/  BSYNC.RECONVERGENT B0 ;  /* 0x0000000000007941 */ /* 0x000fea0003800200 */
.L_x_5111:
        /* <DEDUP_REMOVED lines=32> */
.L_x_5114:
[----:B------:R-:W-:Y:S05]  /*2c70*/  BSYNC.RECONVERGENT B0 ;  /* 0x0000000000007941 */ /* 0x000fea0003800200 */
.L_x_5113:
        /* <DEDUP_REMOVED lines=32> */
.L_x_5116:
[----:B------:R-:W-:Y:S05]  /*2e80*/  BSYNC.RECONVERGENT B0 ;  /* 0x0000000000007941 */ /* 0x000fea0003800200 */
.L_x_5115:
[----:B------:R-:W0:Y:S01]  /*2e90*/  LDCU UR7, c[0x0][0x38c] ;  /* 0x00007180ff0777ac */ /* 0x000e220008000800 */
[----:B------:R-:W-:Y:S01]  /*2ea0*/  FFMA.FTZ R3, R19, R31, R56 ;  /* 0x0000001f13037223 */ /* 0x000fe20000010038 */
[-C--:B------:R-:W-:Y:S01]  /*2eb0*/  FMUL.FTZ R53, R5, R82.reuse ;  /* 0x0000005205357220 */ /* 0x080fe20000410000 */
[-C--:B------:R-:W-:Y:S01]  /*2ec0*/  FMUL.FTZ R54, R6, R82.reuse ;  /* 0x0000005206367220 */ /* 0x080fe20000410000 */
[----:B------:R-:W-:Y:S01]  /*2ed0*/  FMUL.FTZ R55, R7, R82 ;  /* 0x0000005207377220 */ /* 0x000fe20000410000 */
[----:B----4-:R-:W-:Y:S01]  /*2ee0*/  FFMA.FTZ R2, R20, R32, R3 ;  /* 0x0000002014027223 */ /* 0x010fe20000010003 */
        /* <DEDUP_REMOVED lines=42> */
[----:B0-----:R-:W-:Y:S01]  /*3190*/  ISETP.LE.AND P0, PT, R2, UR8, PT ;  /* 0x0000000802007c0c */ /* 0x001fe2000bf03270 */
[----:B------:R-:W0:Y:S01]  /*31a0*/  LDC R203, c[0x0][0x394] ;  /* 0x0000e500ffcb7b82 */ /* 0x000e220000000800 */
[----:B------:R-:W-:Y:S01]  /*31b0*/  FMUL.FTZ R134, R23, R150 ;  /* 0x0000009617867220 */ /* 0x000fe20000410000 */
[----:B------:R-:W-:Y:S01]  /*31c0*/  IADD3 R133, PT, PT, R101, 0x1dd0, RZ ;  /* 0x00001dd065857810 */ /* 0x000fe20007ffe0ff */
[----:B------:R-:W-:Y:S01]  /*31d0*/  UIADD3 UR10, UPT, UPT, -UR7, URZ, URZ ;  /* 0x000000ff070a7290 */ /* 0x000fe2000fffe1ff */
[----:B------:R-:W-:Y:S01]  /*31e0*/  ISETP.EQ.AND P0, PT, R202, RZ, !P0 ;  /* 0x000000ffca00720c */ /* 0x000fe20004702270 */
[----:B------:R-:W3:Y:S01]  /*31f0*/  LDCU UR11, c[0x0][0x394] ;  /* 0x00007280ff0b77ac */ /* 0x000ee20008000800 */
[----:B------:R-:W-:-:S02]  /*3200*/  MOV R132, R90 ;  /* 0x0000005a00847202 */ /* 0x000fc40000000f00 */
[----:B------:R-:W4:Y:S01]  /*3210*/  LDC.64 R2, c[0x0][0x3a8] ;  /* 0x0000ea00ff027b82 */ /* 0x000f220000000a00 */
[----:B-1----:R-:W-:Y:S01]  /*3220*/  SHF.L.U64.HI R152, R74, 0x2, R75 ;  /* 0x000000024a987819 */ /* 0x002fe2000001024b */
[----:B------:R-:W-:Y:S01]  /*3230*/  ULOP3.LUT UR6, UR6, 0x400, URZ, 0xc0, !UPT ;  /* 0x0000040006067892 */ /* 0x000fe2000f8ec0ff */
[----:B------:R-:W-:Y:S02]  /*3240*/  MOV R131, R92 ;  /* 0x0000005c00837202 */ /* 0x000fe40000000f00 */
[----:B------:R-:W-:Y:S02]  /*3250*/  MOV R130, R84 ;  /* 0x0000005400827202 */ /* 0x000fe40000000f00 */
[----:B--2---:R-:W-:Y:S02]  /*3260*/  SHF.L.U64.HI R154, R72, 0x2, R73 ;  /* 0x00000002489a7819 */ /* 0x004fe40000010249 */
[----:B------:R-:W-:Y:S02]  /*3270*/  MOV R129, R85 ;  /* 0x0000005500817202 */ /* 0x000fe40000000f00 */
[----:B------:R-:W-:-:S02]  /*3280*/  MOV R128, R86 ;  /* 0x0000005600807202 */ /* 0x000fc40000000f00 */
[----:B------:R-:W-:Y:S02]  /*3290*/  MOV R127, R87 ;  /* 0x00000057007f7202 */ /* 0x000fe40000000f00 */
[----:B------:R-:W-:Y:S02]  /*32a0*/  MOV R126, R101 ;  /* 0x00000065007e7202 */ /* 0x000fe40000000f00 */
[----:B------:R-:W-:Y:S02]  /*32b0*/  P2R R204, PR, RZ, 0x1 ;  /* 0x00000001ffcc7803 */ /* 0x000fe40000000000 */
[----:B------:R-:W-:Y:S02]  /*32c0*/  MOV R73, UR4 ;  /* 0x0000000400497c02 */ /* 0x000fe40008000f00 */
[----:B------:R-:W-:Y:S02]  /*32d0*/  MOV R75, UR5 ;  /* 0x00000005004b7c02 */ /* 0x000fe40008000f00 */
[----:B0--34-:R-:W-:-:S07]  /*32e0*/  SHF.L.U64.HI R156, R2, 0x2, R3 ;  /* 0x00000002029c7819 */ /* 0x019fce0000010203 */
.L_x_5130:
        /* <DEDUP_REMOVED lines=72> */
.L_x_5119:
[----:B------:R0:W1:Y:S02]  /*3770*/  LDS R188, [R102+0x1cd4] ;  /* 0x001cd40066bc7984 */ /* 0x0000640000000800 */
.L_x_5120:
[----:B------:R-:W-:Y:S05]  /*3780*/  BSYNC.RECONVERGENT B0 ;  /* 0x0000000000007941 */ /* 0x000fea0003800200 */
.L_x_5118:
        /* <DEDUP_REMOVED lines=74> */
.L_x_5148:
[C---:B0-----:R-:W-:Y:S01]  /*3c30*/  FFMA.FTZ R68, R70.reuse, R68, R69 ;  /* 0x0000004446447223 */ /* 0x041fe20000010045 */
[----:B------:R-:W-:Y:S01]  /*3c40*/  UMOV UR4, 0xffffffff ;  /* 0xffffffff00047882 */ /* 0x000fe20000000000 */
[----:B----4-:R-:W-:-:S03]  /*3c50*/  @P1 FMUL.FTZ R70, R70, R183 ;  /* 0x000000b746461220 */ /* 0x010fc60000410000 */
[----:B------:R-:W-:Y:S01]  /*3c60*/  FSEL R71, R69, R68, !P1 ;  /* 0x0000004445477208 */ /* 0x000fe20004800000 */
[----:B------:R-:W-:Y:S06]  /*3c70*/  BRA.DIV UR4, `(.L_x_5123) ;  /* 0x0000003204187947 */ /* 0x000fec000b800000 */
.L_x_5151:
[----:B------:R-:W-:-:S03]  /*3c80*/  UMOV UR4, 0xffffffff ;  /* 0xffffffff00047882 */ /* 0x000fc60000000000 */
[----:B------:R-:W-:Y:S05]  /*3c90*/  BRA.DIV UR4, `(.L_x_5124) ;  /* 0x0000003204387947 */ /* 0x000fea000b800000 */
.L_x_5154:
[----:B------:R-:W-:-:S03]  /*3ca0*/  UMOV UR4, 0xffffffff ;  /* 0xffffffff00047882 */ /* 0x000fc60000000000 */
[----:B------:R-:W-:Y:S05]  /*3cb0*/  BRA.DIV UR4, `(.L_x_5125) ;  /* 0x0000003204587947 */ /* 0x000fea000b800000 */
[----:B------:R0:W4:Y:S04]  /*3cc0*/  SHFL.UP PT, R183, R70, 0x1, RZ ;  /* 0x0420000046b77989 */ /* 0x00012800000e00ff */
[----:B------:R0:W0:Y:S04]  /*3cd0*/  SHFL.UP PT, R192, R71, 0x1, RZ ;  /* 0x0420000047c07989 */ /* 0x00002800000e00ff */
[----:B-----5:R0:W0:Y:S04]  /*3ce0*/  SHFL.IDX PT, R68, R80, RZ, 0x1f ;  /* 0x00001fff50447589 */ /* 0x02002800000e0000 */
[----:B------:R0:W0:Y:S02]  /*3cf0*/  SHFL.IDX PT, R69, R81, RZ, 0x1f ;  /* 0x00001fff51457589 */ /* 0x00002400000e0000 */
.L_x_5160:
[----:B0-----:R-:W0:Y:S01]  /*3d00*/  LDS.64 R70, [R107+0x10c0] ;  /* 0x0010c0006b467984 */ /* 0x001e220000000a00 */
[C---:B----4-:R-:W-:Y:S01]  /*3d10*/  @P0 FFMA.FTZ R69, R183.reuse, R69, R192 ;  /* 0x00000045b7450223 */ /* 0x050fe200000100c0 */
[----:B------:R-:W-:-:S03]  /*3d20*/  @P0 FMUL.FTZ R68, R183, R68 ;  /* 0x00000044b7440220 */ /* 0x000fc60000410000 */
[-C--:B0-----:R-:W-:Y:S01]  /*3d30*/  FFMA.FTZ R71, R69, R70.reuse, R71 ;  /* 0x0000004645477223 */ /* 0x081fe20000010047 */
[----:B------:R-:W-:-:S05]  /*3d40*/  FMUL.FTZ R70, R68, R70 ;  /* 0x0000004644467220 */ /* 0x000fca0000410000 */
[----:B------:R4:W-:Y:S02]  /*3d50*/  STS.128 [R107+0x10c0], R68 ;  /* 0x0010c0446b007388 */ /* 0x0009e40000000c00 */
.L_x_5121:
        /* <DEDUP_REMOVED lines=108> */
.L_x_5177:
        /* <DEDUP_REMOVED lines=8> */
.L_x_5126:
        /* <DEDUP_REMOVED lines=43> */
[----:B------:R-:W-:Y:S01]  /*4750*/  FADD.FTZ R167, -R136, R190 ;  /* 0x000000be88a77221 */ /* 0x000fe20000010100 */
[----:B------:R-:W-:Y:S01]  /*4760*/  FFMA.FTZ R174, R155, R162, R174 ;  /* 0x000000a29bae7223 */ /* 0x000fe200000100ae */
[----:B------:R-:W-:Y:S01]  /*4770*/  FMUL.FTZ R194, R162, R116 ;  /* 0x00000074a2c27220 */ /* 0x000fe20000410000 */
[----:B------:R-:W-:Y:S01]  /*4780*/  FMUL.FTZ R81, R151, R176 ;  /* 0x000000b097517220 */ /* 0x000fe20000410000 */
[----:B------:R-:W-:Y:S01]  /*4790*/  FADD.FTZ R60, R157, R60 ;  /* 0x0000003c9d3c7221 */ /* 0x000fe20000010000 */
[----:B------:R-:W-:Y:S01]  /*47a0*/  FFMA.FTZ R160, R160, R174, R165 ;  /* 0x000000aea0a07223 */ /* 0x000fe200000100a5 */
[----:B------:R-:W-:Y:S01]  /*47b0*/  FADD.FTZ R165, -R139, R200 ;  /* 0x000000c88ba57221 */ /* 0x000fe20000010100 */
[----:B------:R-:W-:Y:S01]  /*47c0*/  FMUL.FTZ R200, R172, R122 ;  /* 0x0000007aacc87220 */ /* 0x000fe20000410000 */
[----:B------:R-:W-:Y:S01]  /*47d0*/  FADD.FTZ R57, R194, R57 ;  /* 0x00000039c2397221 */ /* 0x000fe20000010000 */
[----:B------:R-:W-:Y:S01]  /*47e0*/  FFMA.FTZ R170, R153, R160, R170 ;  /* 0x000000a099aa7223 */ /* 0x000fe200000100aa */
[----:B------:R-:W-:Y:S01]  /*47f0*/  FFMA.FTZ R153, R31, R201, R206 ;  /* 0x000000c91f997223 */ /* 0x000fe200000100ce */
[----:B------:R-:W-:Y:S01]  /*4800*/  FMUL.FTZ R196, R160, R114 ;  /* 0x00000072a0c47220 */ /* 0x000fe20000410000 */
[----:B------:R-:W-:Y:S01]  /*4810*/  FADD.FTZ R201, -R138, R201 ;  /* 0x000000c98ac97221 */ /* 0x000fe20000010100 */
[----:B------:R-:W-:Y:S01]  /*4820*/  FFMA.FTZ R158, R158, R170, R161 ;  /* 0x000000aa9e9e7223 */ /* 0x000fe200000100a1 */
[----:B------:R-:W-:Y:S01]  /*4830*/  FMUL.FTZ R71, R170, R113 ;  /* 0x00000071aa477220 */ /* 0x000fe20000410000 */
[----:B------:R-:W-:Y:S01]  /*4840*/  FFMA.FTZ R208, R32, R199, R153 ;  /* 0x000000c720d07223 */ /* 0x000fe20000010099 */
[----:B------:R-:W-:Y:S01]  /*4850*/  FMUL.FTZ R153, R174, R115 ;  /* 0x00000073ae997220 */ /* 0x000fe20000410000 */
[----:B------:R-:W-:Y:S01]  /*4860*/  FFMA.FTZ R166, R3, R158, R166 ;  /* 0x0000009e03a67223 */ /* 0x000fe200000100a6 */
[----:B------:R-:W-:Y:S01]  /*4870*/  FMUL.FTZ R70, R158, R112 ;  /* 0x000000709e467220 */ /* 0x000fe20000410000 */
[----:B------:R-:W-:Y:S01]  /*4880*/  FFMA.FTZ R155, R33, R190, R208 ;  /* 0x000000be219b7223 */ /* 0x000fe200000100d0 */
[----:B------:R-:W-:Y:S01]  /*4890*/  FADD.FTZ R199, -R137, R199 ;  /* 0x000000c789c77221 */ /* 0x000fe20000010100 */
[----:B------:R-:W-:Y:S01]  /*48a0*/  FMUL.FTZ R3, R166, R111 ;  /* 0x0000006fa6037220 */ /* 0x000fe20000410000 */
[----:B------:R-:W-:Y:S01]  /*48b0*/  FMUL.FTZ R190, R182, R124 ;  /* 0x0000007cb6be7220 */ /* 0x000fe20000410000 */
        /* <DEDUP_REMOVED lines=25> */
[----:B------:R-:W-:Y:S01]  /*4a50*/  FMUL.FTZ R69, R180, R121 ;  /* 0x00000079b4457220 */ /* 0x000fe20000410000 */
[----:B------:R-:W-:Y:S01]  /*4a60*/  FADD.FTZ R61, R208, R61 ;  /* 0x0000003dd03d7221 */ /* 0x000fe20000010000 */
[----:B-1----:R-:W-:Y:S01]  /*4a70*/  @!P1 FADD.FTZ R192, R192, R169 ;  /* 0x000000a9c0c09221 */ /* 0x002fe20000010000 */
[----:B------:R-:W-:Y:S01]  /*4a80*/  FFMA.FTZ R159, R157, R187, R212 ;  /* 0x000000bb9d9f7223 */ /* 0x000fe200000100d4 */
[----:B------:R-:W-:-:S03]  /*4a90*/  FADD.FTZ R62, R69, R62 ;  /* 0x0000003e453e7221 */ /* 0x000fc60000010000 */
[----:B------:R-:W-:Y:S01]  /*4aa0*/  FFMA.FTZ R212, R208, R191, R159 ;  /* 0x000000bfd0d47223 */ /* 0x000fe2000001009f */
[----:B------:R-:W-:Y:S01]  /*4ab0*/  FMUL.FTZ R159, R184, R123 ;  /* 0x0000007bb89f7220 */ /* 0x000fe20000410000 */
[----:B------:R-:W1:Y:S02]  /*4ac0*/  SHFL.DOWN PT, R169, R192, 0x2, 0x1f ;  /* 0x08401f00c0a97f89 */ /* 0x000e6400000e0000 */
[----:B------:R-:W-:Y:S01]  /*4ad0*/  FFMA.FTZ R161, R69, R165, R212 ;  /* 0x000000a545a17223 */ /* 0x000fe200000100d4 */
[----:B------:R-:W-:-:S03]  /*4ae0*/  FADD.FTZ R64, R159, R64 ;  /* 0x000000409f407221 */ /* 0x000fc60000010000 */
[----:B------:R-:W-:Y:S01]  /*4af0*/  FFMA.FTZ R212, R200, R201, R161 ;  /* 0x000000c9c8d47223 */ /* 0x000fe200000100a1 */
[----:B------:R-:W-:-:S03]  /*4b00*/  FMUL.FTZ R161, R186, R125 ;  /* 0x0000007dbaa17220 */ /* 0x000fc60000410000 */
        /* <DEDUP_REMOVED lines=44> */
[----:B------:R-:W-:Y:S01]  /*4dd0*/  FMUL.FTZ R80, R151, R164 ;  /* 0x000000a497507220 */ /* 0x000fe20000410000 */
[----:B------:R-:W-:Y:S01]  /*4de0*/  FADD.FTZ R37, R216, R37 ;  /* 0x00000025d8257221 */ /* 0x000fe20000010000 */
[----:B------:R-:W-:Y:S01]  /*4df0*/  FFMA.FTZ R169, R18, R180, R165 ;  /* 0x000000b412a97223 */ /* 0x000fe200000100a5 */
[----:B------:R-:W-:Y:S01]  /*4e00*/  FFMA.FTZ R182, R17, R168, R182 ;  /* 0x000000a811b67223 */ /* 0x000fe200000100b6 */
[----:B------:R-:W-:Y:S01]  /*4e10*/  FMUL.FTZ R168, R189, R80 ;  /* 0x00000050bda87220 */ /* 0x000fe20000410000 */
[----:B-1----:R-:W-:Y:S01]  /*4e20*/  @!P1 FADD.FTZ R163, R163, R222 ;  /* 0x000000dea3a39221 */ /* 0x002fe20000010000 */
[----:B------:R-:W-:Y:S01]  /*4e30*/  FMUL.FTZ R80, R151, R162 ;  /* 0x000000a297507220 */ /* 0x000fe20000410000 */
[----:B------:R-:W-:Y:S01]  /*4e40*/  FMUL.FTZ R165, R214, R81 ;  /* 0x00000051d6a57220 */ /* 0x000fe20000410000 */
[----:B------:R-:W-:Y:S01]  /*4e50*/  FFMA.FTZ R168, R15, R164, R168 ;  /* 0x000000a40fa87223 */ /* 0x000fe200000100a8 */
[----:B------:R-:W-:Y:S01]  /*4e60*/  FMUL.FTZ R81, R151, R174 ;  /* 0x000000ae97517220 */ /* 0x000fe20000410000 */
[----:B------:R-:W1:Y:S01]  /*4e70*/  SHFL.DOWN PT, R188, R163, 0x8, 0x1f ;  /* 0x09001f00a3bc7f89 */ /* 0x000e6200000e0000 */
[----:B------:R-:W-:Y:S01]  /*4e80*/  FMUL.FTZ R164, R193, R80 ;  /* 0x00000050c1a47220 */ /* 0x000fe20000410000 */
[----:B------:R-:W-:Y:S01]  /*4e90*/  FMUL.FTZ R80, R151, R160 ;  /* 0x000000a097507220 */ /* 0x000fe20000410000 */
[----:B------:R-:W-:Y:S01]  /*4ea0*/  FFMA.FTZ R167, R14, R176, R165 ;  /* 0x000000b00ea77223 */ /* 0x000fe200000100a5 */
[----:B------:R-:W-:Y:S01]  /*4eb0*/  FMUL.FTZ R165, R210, R81 ;  /* 0x00000051d2a57220 */ /* 0x000fe20000410000 */
[----:B------:R-:W-:Y:S01]  /*4ec0*/  FFMA.FTZ R164, R13, R162, R164 ;  /* 0x000000a20da47223 */ /* 0x000fe200000100a4 */
[----:B------:R-:W-:Y:S01]  /*4ed0*/  FMUL.FTZ R162, R195, R80 ;  /* 0x00000050c3a27220 */ /* 0x000fe20000410000 */
[C---:B------:R-:W-:Y:S01]  /*4ee0*/  FMUL.FTZ R81, R151.reuse, R170 ;  /* 0x000000aa97517220 */ /* 0x040fe20000410000 */
[C---:B------:R-:W-:Y:S01]  /*4ef0*/  FMUL.FTZ R80, R151.reuse, R158 ;  /* 0x0000009e97507220 */ /* 0x040fe20000410000 */
[----:B------:R-:W-:Y:S01]  /*4f00*/  FMUL.FTZ R151, R151, R166 ;  /* 0x000000a697977220 */ /* 0x000fe20000410000 */
[----:B------:R-:W-:Y:S01]  /*4f10*/  FFMA.FTZ R165, R12, R174, R165 ;  /* 0x000000ae0ca57223 */ /* 0x000fe200000100a5 */
[----:B------:R-:W-:Y:S01]  /*4f20*/  FMUL.FTZ R81, R68, R81 ;  /* 0x0000005144517220 */ /* 0x000fe20000410000 */
        /* <DEDUP_REMOVED lines=43> */
.L_x_5129:
[----:B------:R-:W-:Y:S05]  /*51e0*/  BSYNC.RECONVERGENT B0 ;  /* 0x0000000000007941 */ /* 0x000fea0003800200 */
.L_x_5128:
        /* <DEDUP_REMOVED lines=13> */
.L_x_5117:
[----:B------:R-:W-:Y:S06]  /*52c0*/  BAR.SYNC.DEFER_BLOCKING 0x0 ;  /* 0x0000000000007b1d */ /* 0x000fec0000010000 */
[----:B------:R-:W2:Y:S01]  /*52d0*/  LDCU.64 UR10, c[0x0][0x4f8] ;  /* 0x00009f00ff0a77ac */ /* 0x000ea20008000a00 */
[----:B------:R-:W3:Y:S04]  /*52e0*/  LDG.E.128 R4, desc[UR16][R76.64] ;  /* 0x000000104c047981 */ /* 0x000ee8000c1e1d00 */
[----:B------:R-:W4:Y:S04]  /*52f0*/  LDG.E.128 R12, desc[UR16][R76.64+0x200] ;  /* 0x000200104c0c7981 */ /* 0x000f28000c1e1d00 */
[----:B------:R-:W5:Y:S04]  /*5300*/  LDG.E.128 R16, desc[UR16][R76.64+0x400] ;  /* 0x000400104c107981 */ /* 0x000f68000c1e1d00 */
[----:B------:R-:W5:Y:S01]  /*5310*/  LDG.E.128 R20, desc[UR16][R76.64+0x600] ;  /* 0x000600104c147981 */ /* 0x000f62000c1e1d00 */
[----:B------:R-:W-:-:S02]  /*5320*/  USHF.L.U32 UR6, UR9, 0xa, URZ ;  /* 0x0000000a09067899 */ /* 0x000fc400080006ff */
[----:B------:R-:W-:Y:S02]  /*5330*/  UISETP.GT.AND UP0, UPT, UR8, 0x1, UPT ;  /* 0x000000010800788c */ /* 0x000fe4000bf04270 */
[----:B------:R-:W-:Y:S01]  /*5340*/  USHF.R.S32.HI UR7, URZ, 0x1f, UR6 ;  /* 0x0000001fff077899 */ /* 0x000fe20008011406 */
[----:B------:R-:W-:-:S03]  /*5350*/  UMOV UR8, UR9 ;  /* 0x0000000900087c82 */ /* 0x000fc60008000000 */
[----:B--2---:R-:W-:-:S04]  /*5360*/  UIMAD.WIDE.U32 UR4, UR18, UR10, UR6 ;  /* 0x0000000a120472a5 */ /* 0x004fc8000f8e0006 */
[----:B------:R-:W-:Y:S01]  /*5370*/  UIMAD UR5, UR18, UR11, UR5 ;  /* 0x0000000b120572a4 */ /* 0x000fe2000f8e0205 */
[----:B---3--:R-:W-:Y:S04]  /*5380*/  STS.128 [R109], R4 ;  /* 0x000000046d007388 */ /* 0x008fe80000000c00 */
[----:B----4-:R-:W-:Y:S04]  /*5390*/  STS.128 [R109+0x200], R12 ;  /* 0x0002000c6d007388 */ /* 0x010fe80000000c00 */
[----:B-----5:R2:W-:Y:S04]  /*53a0*/  STS.128 [R109+0x400], R16 ;  /* 0x000400106d007388 */ /* 0x0205e80000000c00 */
[----:B------:R3:W-:Y:S01]  /*53b0*/  STS.128 [R109+0x600], R20 ;  /* 0x000600146d007388 */ /* 0x0007e20000000c00 */
[----:B------:R-:W-:-:S03]  /*53c0*/  NOP ;  /* 0x0000000000007918 */ /* 0x000fc60000000000 */
[----:B------:R-:W4:Y:S04]  /*53d0*/  LDS.128 R24, [R110] ;  /* 0x000000006e187984 */ /* 0x000f280000000c00 */
[----:B------:R-:W5:Y:S01]  /*53e0*/  LDS.128 R8, [R110+0x10] ;  /* 0x000010006e087984 */ /* 0x000f620000000c00 */
[----:B--2---:R-:W2:Y:S03]  /*53f0*/  LDC.64 R18, c[0x0][0x500] ;  /* 0x00014000ff127b82 */ /* 0x004ea60000000a00 */
[----:B------:R-:W0:Y:S05]  /*5400*/  LDS.128 R4, [R110+0x20] ;  /* 0x000020006e047984 */ /* 0x000e2a0000000c00 */
[----:B---3--:R-:W3:Y:S01]  /*5410*/  LDC.64 R20, c[0x0][0x550] ;  /* 0x00015400ff147b82 */ /* 0x008ee20000000a00 */
[--C-:B----4-:R-:W-:Y:S01]  /*5420*/  FADD.FTZ R24, R24, R83.reuse ;  /* 0x0000005318187221 */ /* 0x110fe20000010000 */
[--C-:B------:R-:W-:Y:S01]  /*5430*/  FADD.FTZ R25, R25, R83.reuse ;  /* 0x0000005319197221 */ /* 0x100fe20000010000 */
[--C-:B------:R-:W-:Y:S01]  /*5440*/  FADD.FTZ R26, R26, R83.reuse ;  /* 0x000000531a1a7221 */ /* 0x100fe20000010000 */
[--C-:B------:R-:W-:Y:S01]  /*5450*/  FADD.FTZ R27, R27, R83.reuse ;  /* 0x000000531b1b7221 */ /* 0x100fe20000010000 */
[--C-:B-----5:R-:W-:Y:S01]  /*5460*/  FADD.FTZ R8, R8, R83.reuse ;  /* 0x0000005308087221 */ /* 0x120fe20000010000 */
[----:B------:R-:W-:Y:S01]  /*5470*/  FSETP.GTU.FTZ.AND P2, PT, R24, 20, PT ;  /* 0x41a000001800780b */ /* 0x000fe20003f5c000 */
[--C-:B------:R-:W-:Y:S01]  /*5480*/  FADD.FTZ R9, R9, R83.reuse ;  /* 0x0000005309097221 */ /* 0x100fe20000010000 */
[----:B------:R-:W-:Y:S01]  /*5490*/  FSETP.GTU.FTZ.AND P4, PT, R25, 20, PT ;  /* 0x41a000001900780b */ /* 0x000fe20003f9c000 */
[--C-:B------:R-:W-:Y:S01]  /*54a0*/  FADD.FTZ R10, R10, R83.reuse ;  /* 0x000000530a0a7221 */ /* 0x100fe20000010000 */
[----:B------:R-:W-:Y:S01]  /*54b0*/  FSETP.GTU.FTZ.AND P0, PT, R26, 20, PT ;  /* 0x41a000001a00780b */ /* 0x000fe20003f1c000 */
[--C-:B------:R-:W-:Y:S01]  /*54c0*/  FADD.FTZ R11, R11, R83.reuse ;  /* 0x000000530b0b7221 */ /* 0x100fe20000010000 */
[----:B------:R-:W-:Y:S01]  /*54d0*/  FSETP.GTU.FTZ.AND P1, PT, R27, 20, PT ;  /* 0x41a000001b00780b */ /* 0x000fe20003f3c000 */
[----:B0-----:R-:W-:Y:S01]  /*54e0*/  FADD.FTZ R16, R5, R83 ;  /* 0x0000005305107221 */ /* 0x001fe20000010000 */
[----:B------:R-:W-:-:S02]  /*54f0*/  FSETP.GTU.FTZ.AND P6, PT, R8, 20, PT ;  /* 0x41a000000800780b */ /* 0x000fc40003fdc000 */
[----:B------:R-:W-:Y:S02]  /*5500*/  FSETP.GTU.FTZ.AND P5, PT, R9, 20, PT ;  /* 0x41a000000900780b */ /* 0x000fe40003fbc000 */
[----:B------:R-:W-:Y:S01]  /*5510*/  FSETP.GTU.FTZ.AND P3, PT, R10, 20, PT ;  /* 0x41a000000a00780b */ /* 0x000fe20003f7c000 */
[----:B------:R-:W-:Y:S02]  /*5520*/  @!P2 FMUL.FTZ R2, R24, -1.4426950216293334961 ;  /* 0xbfb8aa3b1802a820 */ /* 0x000fe40000410000 */
[----:B------:R-:W-:Y:S02]  /*5530*/  @!P4 FMUL.FTZ R12, R25, -1.4426950216293334961 ;  /* 0xbfb8aa3b190cc820 */ /* 0x000fe40000410000 */
[----:B------:R-:W-:Y:S02]  /*5540*/  @!P0 FMUL.FTZ R13, R26, -1.4426950216293334961 ;  /* 0xbfb8aa3b1a0d8820 */ /* 0x000fe40000410000 */
[----:B------:R-:W0:Y:S01]  /*5550*/  @!P2 MUFU.EX2 R2, R2 ;  /* 0x000000020002a308 */ /* 0x000e220000000800 */
[----:B------:R-:W-:Y:S01]  /*5560*/  @!P1 FMUL.FTZ R14, R27, -1.4426950216293334961 ;  /* 0xbfb8aa3b1b0e9820 */ /* 0x000fe20000410000 */
[----:B------:R-:W-:-:S02]  /*5570*/  @!P6 FMUL.FTZ R8, R8, -1.4426950216293334961 ;  /* 0xbfb8aa3b0808e820 */ /* 0x000fc40000410000 */
[----:B------:R-:W-:-:S04]  /*5580*/  @!P5 FMUL.FTZ R9, R9, -1.4426950216293334961 ;  /* 0xbfb8aa3b0909d820 */ /* 0x000fc80000410000 */
[----:B------:R-:W4:Y:S08]  /*5590*/  @!P4 MUFU.EX2 R12, R12 ;  /* 0x0000000c000cc308 */ /* 0x000f300000000800 */
[----:B------:R-:W5:Y:S01]  /*55a0*/  @!P0 MUFU.EX2 R13, R13 ;  /* 0x0000000d000d8308 */ /* 0x000f620000000800 */
[----:B0-----:R-:W-:-:S07]  /*55b0*/  @!P2 FADD.FTZ R3, R2, 1 ;  /* 0x3f8000000203a421 */ /* 0x001fce0000010000 */
[----:B------:R-:W0:Y:S01]  /*55c0*/  @!P2 MUFU.RCP R15, R3 ;  /* 0x00000003000fa308 */ /* 0x000e220000001000 */
[----:B----4-:R-:W-:-:S07]  /*55d0*/  @!P4 FADD.FTZ R2, R12, 1 ;  /* 0x3f8000000c02c421 */ /* 0x010fce0000010000 */
[----:B------:R-:W4:Y:S01]  /*55e0*/  @!P4 MUFU.RCP R12, R2 ;  /* 0x00000002000cc308 */ /* 0x000f220000001000 */
[----:B-----5:R-:W-:-:S07]  /*55f0*/  @!P0 FADD.FTZ R13, R13, 1 ;  /* 0x3f8000000d0d8421 */ /* 0x020fce0000010000 */
[----:B------:R-:W5:Y:S01]  /*5600*/  @!P1 MUFU.EX2 R14, R14 ;  /* 0x0000000e000e9308 */ /* 0x000f620000000800 */
[----:B0-----:R-:W-:Y:S01]  /*5610*/  @!P2 FMUL.FTZ R48, R48, R15 ;  /* 0x0000000f3030a220 */ /* 0x001fe20000410000 */
[----:B------:R-:W-:Y:S01]  /*5620*/  FADD.FTZ R15, R4, R83 ;  /* 0x00000053040f7221 */ /* 0x000fe20000010000 */
[----:B------:R-:W-:Y:S01]  /*5630*/  FSETP.GTU.FTZ.AND P2, PT, R11, 20, PT ;  /* 0x41a000000b00780b */ /* 0x000fe20003f5c000 */
[----:B------:R-:W-:-:S04]  /*5640*/  @!P3 FMUL.FTZ R4, R10, -1.4426950216293334961 ;  /* 0xbfb8aa3b0a04b820 */ /* 0x000fc80000410000 */
[----:B------:R-:W0:Y:S01]  /*5650*/  @!P0 MUFU.RCP R13, R13 ;  /* 0x0000000d000d8308 */ /* 0x000e220000001000 */
[----:B----4-:R-:W-:Y:S01]  /*5660*/  @!P4 FMUL.FTZ R49, R49, R12 ;  /* 0x0000000c3131c220 */ /* 0x010fe20000410000 */
[----:B------:R-:W-:-:S06]  /*5670*/  FSETP.GTU.FTZ.AND P4, PT, R15, 20, PT ;  /* 0x41a000000f00780b */ /* 0x000fcc0003f9c000 */
[----:B------:R-:W4:Y:S01]  /*5680*/  @!P6 MUFU.EX2 R3, R8 ;  /* 0x000000080003e308 */ /* 0x000f220000000800 */
[----:B------:R-:W-:Y:S01]  /*5690*/  @!P2 FMUL.FTZ R5, R11, -1.4426950216293334961 ;  /* 0xbfb8aa3b0b05a820 */ /* 0x000fe20000410000 */
[----:B-----5:R-:W-:-:S05]  /*56a0*/  @!P1 FADD.FTZ R14, R14, 1 ;  /* 0x3f8000000e0e9421 */ /* 0x020fca0000010000 */
[----:B------:R-:W-:Y:S01]  /*56b0*/  @!P4 FMUL.FTZ R12, R15, -1.4426950216293334961 ;  /* 0xbfb8aa3b0f0cc820 */ /* 0x000fe20000410000 */
[----:B------:R5:W1:Y:S01]  /*56c0*/  @!P5 MUFU.EX2 R2, R9 ;  /* 0x000000090002d308 */ /* 0x000a620000000800 */
[----:B0-----:R-:W-:Y:S01]  /*56d0*/  @!P0 FMUL.FTZ R50, R50, R13 ;  /* 0x0000000d32328220 */ /* 0x001fe20000410000 */
[----:B------:R-:W-:-:S06]  /*56e0*/  FSETP.GTU.FTZ.AND P0, PT, R16, 20, PT ;  /* 0x41a000001000780b */ /* 0x000fcc0003f1c000 */
[----:B------:R-:W0:Y:S01]  /*56f0*/  @!P4 MUFU.EX2 R12, R12 ;  /* 0x0000000c000cc308 */ /* 0x000e220000000800 */
[----:B-----5:R-:W5:Y:S01]  /*5700*/  LDS.128 R8, [R110+0x30] ;  /* 0x000030006e087984 */ /* 0x020f620000000c00 */
[----:B----4-:R-:W-:Y:S01]  /*5710*/  @!P6 FADD.FTZ R3, R3, 1 ;  /* 0x3f8000000303e421 */ /* 0x010fe20000010000 */
[----:B------:R-:W-:Y:S04]  /*5720*/  BAR.SYNC.DEFER_BLOCKING 0x0 ;  /* 0x0000000000007b1d */ /* 0x000fe80000010000 */
[----:B------:R-:W-:Y:S01]  /*5730*/  @!P0 FMUL.FTZ R13, R16, -1.4426950216293334961 ;  /* 0xbfb8aa3b100d8820 */ /* 0x000fe20000410000 */
[----:B------:R-:W-:Y:S01]  /*5740*/  FADD.FTZ R16, R7, R83 ;  /* 0x0000005307107221 */ /* 0x000fe20000010000 */
[----:B-1----:R-:W-:Y:S01]  /*5750*/  @!P5 FADD.FTZ R2, R2, 1 ;  /* 0x3f8000000202d421 */ /* 0x002fe20000010000 */
[----:B------:R-:W1:Y:S01]  /*5760*/  @!P3 MUFU.EX2 R4, R4 ;  /* 0x000000040004b308 */ /* 0x000e620000000800 */
[----:B0-----:R-:W-:-:S07]  /*5770*/  @!P4 FADD.FTZ R12, R12, 1 ;  /* 0x3f8000000c0cc421 */ /* 0x001fce0000010000 */
[----:B------:R-:W0:Y:S08]  /*5780*/  @!P2 MUFU.EX2 R5, R5 ;  /* 0x000000050005a308 */ /* 0x000e300000000800 */
[----:B------:R-:W4:Y:S01]  /*5790*/  @!P1 MUFU.RCP R14, R14 ;  /* 0x0000000e000e9308 */ /* 0x000f220000001000 */
[----:B-1----:R-:W-:Y:S01]  /*57a0*/  @!P3 FADD.FTZ R4, R4, 1 ;  /* 0x3f8000000404b421 */ /* 0x002fe20000010000 */
[----:B------:R-:W-:Y:S04]  /*57b0*/  STS.128 [R110], R52 ;  /* 0x000000346e007388 */ /* 0x000fe80000000c00 */
[----:B------:R-:W-:Y:S02]  /*57c0*/  STS.128 [R110+0x10], R56 ;  /* 0x000010386e007388 */ /* 0x000fe40000000c00 */
[----:B------:R-:W1:Y:S01]  /*57d0*/  @!P6 MUFU.RCP R3, R3 ;  /* 0x000000030003e308 */ /* 0x000e620000001000 */
[----:B0-----:R-:W-:Y:S01]  /*57e0*/  @!P2 FADD.FTZ R5, R5, 1 ;  /* 0x3f8000000505a421 */ /* 0x001fe20000010000 */
[----:B------:R-:W-:Y:S01]  /*57f0*/  STS.128 [R110+0x20], R60 ;  /* 0x0000203c6e007388 */ /* 0x000fe20000000c00 */
[--C-:B-----5:R-:W-:Y:S01]  /*5800*/  FADD.FTZ R22, R8, R83.reuse ;  /* 0x0000005308167221 */ /* 0x120fe20000010000 */
[----:B------:R-:W-:-:S04]  /*5810*/  FADD.FTZ R9, R9, R83 ;  /* 0x0000005309097221 */ /* 0x000fc80000010000 */
[----:B------:R-:W0:Y:S01]  /*5820*/  @!P5 MUFU.RCP R2, R2 ;  /* 0x000000020002d308 */ /* 0x000e220000001000 */
[----:B----4-:R-:W-:Y:S01]  /*5830*/  @!P1 FMUL.FTZ R51, R51, R14 ;  /* 0x0000000e33339220 */ /* 0x010fe20000410000 */
[--C-:B------:R-:W-:Y:S01]  /*5840*/  FADD.FTZ R10, R10, R83.reuse ;  /* 0x000000530a0a7221 */ /* 0x100fe20000010000 */
[----:B------:R-:W-:Y:S01]  /*5850*/  FADD.FTZ R11, R11, R83 ;  /* 0x000000530b0b7221 */ /* 0x000fe20000010000 */
[----:B------:R-:W-:Y:S01]  /*5860*/  STS.128 [R110+0x30], R64 ;  /* 0x000030406e007388 */ /* 0x000fe20000000c00 */
[----:B------:R-:W-:-:S03]  /*5870*/  NOP ;  /* 0x0000000000007918 */ /* 0x000fc60000000000 */
[----:B------:R-:W4:Y:S01]  /*5880*/  @!P4 MUFU.RCP R7, R12 ;  /* 0x0000000c0007c308 */ /* 0x000f220000001000 */
[----:B-1----:R-:W-:Y:S01]  /*5890*/  @!P6 FMUL.FTZ R44, R44, R3 ;  /* 0x000000032c2ce220 */ /* 0x002fe20000410000 */
[----:B------:R-:W-:Y:S01]  /*58a0*/  FSETP.GTU.FTZ.AND P6, PT, R16, 20, PT ;  /* 0x41a000001000780b */ /* 0x000fe20003fdc000 */
[----:B------:R-:W1:Y:S01]  /*58b0*/  LDS.128 R24, [R109] ;  /* 0x000000006d187984 */ /* 0x000e620000000c00 */
[----:B0-----:R-:W-:Y:S01]  /*58c0*/  @!P5 FMUL.FTZ R45, R45, R2 ;  /* 0x000000022d2dd220 */ /* 0x001fe20000410000 */
[----:B--2---:R-:W-:-:S03]  /*58d0*/  IMAD.WIDE.U32 R2, R0, R18, UR4 ;  /* 0x0000000400027e25 */ /* 0x004fc6000f8e0012 */
[----:B------:R0:W2:Y:S01]  /*58e0*/  @!P0 MUFU.EX2 R15, R13 ;  /* 0x0000000d000f8308 */ /* 0x0000a20000000800 */
[----:B------:R-:W-:Y:S01]  /*58f0*/  FSETP.GTU.FTZ.AND P5, PT, R22, 20, PT ;  /* 0x41a000001600780b */ /* 0x000fe20003fbc000 */
[----:B------:R-:W-:Y:S01]  /*5900*/  LDS.128 R28, [R109+0x600] ;  /* 0x000600006d1c7984 */ /* 0x000fe20000000c00 */
[----:B------:R-:W-:Y:S01]  /*5910*/  IMAD R8, R0, R19, R3 ;  /* 0x0000001300087224 */ /* 0x000fe200078e0203 */
[----:B------:R-:W5:Y:S04]  /*5920*/  LDCU.64 UR4, c[0x0][0x518] ;  /* 0x0000a300ff0477ac */ /* 0x000f680008000a00 */
[----:B------:R-:W5:Y:S01]  /*5930*/  @!P3 MUFU.RCP R17, R4 ;  /* 0x000000040011b308 */ /* 0x000f620000001000 */
[----:B0-----:R-:W-:Y:S01]  /*5940*/  FADD.FTZ R13, R6, R83 ;  /* 0x00000053060d7221 */ /* 0x001fe20000010000 */
[----:B----4-:R-:W-:Y:S01]  /*5950*/  @!P4 FMUL.FTZ R40, R40, R7 ;  /* 0x000000072828c220 */ /* 0x010fe20000410000 */
[----:B---3--:R-:W-:-:S03]  /*5960*/  LEA R12, P4, R2, R20, 0x2 ;  /* 0x00000014020c7211 */ /* 0x008fc600078810ff */
[----:B------:R-:W-:Y:S02]  /*5970*/  FSETP.GTU.FTZ.AND P1, PT, R13, 20, PT ;  /* 0x41a000000d00780b */ /* 0x000fe40003f3c000 */
[----:B------:R0:W3:Y:S01]  /*5980*/  @!P2 MUFU.RCP R6, R5 ;  /* 0x000000050006a308 */ /* 0x0000e20000001000 */
[----:B--2---:R-:W-:Y:S01]  /*5990*/  @!P0 FADD.FTZ R15, R15, 1 ;  /* 0x3f8000000f0f8421 */ /* 0x004fe20000010000 */
[----:B-----5:R-:W-:Y:S01]  /*59a0*/  UIMAD.WIDE.U32 UR6, UR18, UR4, UR6 ;  /* 0x00000004120672a5 */ /* 0x020fe2000f8e0006 */
[----:B------:R-:W-:Y:S01]  /*59b0*/  @!P3 FMUL.FTZ R46, R46, R17 ;  /* 0x000000112e2eb220 */ /* 0x000fe20000410000 */
[----:B------:R-:W-:-:S07]  /*59c0*/  FSETP.GTU.FTZ.AND P3, PT, R9, 20, PT ;  /* 0x41a000000900780b */ /* 0x000fce0003f7c000 */
[----:B------:R-:W-:Y:S01]  /*59d0*/  @!P1 FMUL.FTZ R4, R13, -1.4426950216293334961 ;  /* 0xbfb8aa3b0d049820 */ /* 0x000fe20000410000 */
[----:B------:R-:W-:Y:S01]  /*59e0*/  LEA.HI.X R13, R2, R21, R8, 0x2, P4 ;  /* 0x00000015020d7211 */ /* 0x000fe200020f1408 */
[----:B0-----:R-:W-:Y:S01]  /*59f0*/  @!P6 FMUL.FTZ R5, R16, -1.4426950216293334961 ;  /* 0xbfb8aa3b1005e820 */ /* 0x001fe20000410000 */
[----:B------:R-:W-:Y:S01]  /*5a00*/  FSETP.GTU.FTZ.AND P4, PT, R11, 20, PT ;  /* 0x41a000000b00780b */ /* 0x000fe20003f9c000 */
[----:B------:R0:W2:Y:S01]  /*5a10*/  @!P1 MUFU.EX2 R14, R4 ;  /* 0x00000004000e9308 */ /* 0x0000a20000000800 */
[----:B------:R-:W-:Y:S01]  /*5a20*/  UIMAD UR7, UR18, UR5, UR7 ;  /* 0x00000005120772a4 */ /* 0x000fe2000f8e0207 */
[----:B---3--:R-:W-:Y:S01]  /*5a30*/  @!P2 FMUL.FTZ R47, R47, R6 ;  /* 0x000000062f2fa220 */ /* 0x008fe20000410000 */
[----:B------:R-:W-:-:S05]  /*5a40*/  FSETP.GTU.FTZ.AND P2, PT, R10, 20, PT ;  /* 0x41a000000a00780b */ /* 0x000fca0003f5c000 */
[----:B------:R-:W-:Y:S01]  /*5a50*/  @!P6 MUFU.EX2 R3, R5 ;  /* 0x000000050003e308 */ /* 0x000fe20000000800 */
[----:B0-----:R-:W-:Y:S01]  /*5a60*/  @!P5 FMUL.FTZ R4, R22, -1.4426950216293334961 ;  /* 0xbfb8aa3b1604d820 */ /* 0x001fe20000410000 */
[----:B------:R-:W-:Y:S02]  /*5a70*/  @!P3 FMUL.FTZ R2, R9, -1.4426950216293334961 ;  /* 0xbfb8aa3b0902b820 */ /* 0x000fe40000410000 */
[----:B------:R-:W-:-:S04]  /*5a80*/  @!P4 FMUL.FTZ R18, R11, -1.4426950216293334961 ;  /* 0xbfb8aa3b0b12c820 */ /* 0x000fc80000410000 */
[----:B------:R0:W3:Y:S01]  /*5a90*/  @!P5 MUFU.EX2 R17, R4 ;  /* 0x000000040011d308 */ /* 0x0000e20000000800 */
[----:B------:R-:W-:Y:S01]  /*5aa0*/  @!P2 FMUL.FTZ R16, R10, -1.4426950216293334961 ;  /* 0xbfb8aa3b0a10a820 */ /* 0x000fe20000410000 */
[----:B--2---:R-:W-:Y:S01]  /*5ab0*/  @!P1 FADD.FTZ R14, R14, 1 ;  /* 0x3f8000000e0e9421 */ /* 0x004fe20000010000 */
[----:B------:R-:W2:Y:S05]  /*5ac0*/  LDS.128 R8, [R109+0x200] ;  /* 0x000200006d087984 */ /* 0x000eaa0000000c00 */
[----:B------:R-:W4:Y:S01]  /*5ad0*/  @!P3 MUFU.EX2 R2, R2 ;  /* 0x000000020002b308 */ /* 0x000f220000000800 */
[----:B0-----:R-:W0:Y:S07]  /*5ae0*/  LDS.128 R4, [R109+0x400] ;  /* 0x000400006d047984 */ /* 0x001e2e0000000c00 */
[----:B------:R5:W1:Y:S01]  /*5af0*/  @!P2 MUFU.EX2 R19, R16 ;  /* 0x000000100013a308 */ /* 0x000a620000000800 */
[----:B---3--:R-:W-:-:S07]  /*5b00*/  @!P5 FADD.FTZ R17, R17, 1 ;  /* 0x3f8000001111d421 */ /* 0x008fce0000010000 */
[----:B------:R4:W3:Y:S01]  /*5b10*/  @!P4 MUFU.EX2 R20, R18 ;  /* 0x000000120014c308 */ /* 0x0008e20000000800 */
[----:B-----5:R-:W-:-:S07]  /*5b20*/  @!P6 FADD.FTZ R16, R3, 1 ;  /* 0x3f8000000310e421 */ /* 0x020fce0000010000 */
[----:B------:R-:W5:Y:S01]  /*5b30*/  @!P0 MUFU.RCP R22, R15 ;  /* 0x0000000f00168308 */ /* 0x000f620000001000 */
[----:B----4-:R-:W-:Y:S01]  /*5b40*/  @!P3 FADD.FTZ R18, R2, 1 ;  /* 0x3f8000000212b421 */ /* 0x010fe20000010000 */
[----:B------:R-:W-:-:S04]  /*5b50*/  IMAD.WIDE.U32 R2, R106, 0x10, R12 ;  /* 0x000000106a027825 */ /* 0x000fc800078e000c */
[----:B-1----:R-:W-:Y:S01]  /*5b60*/  @!P2 FADD.FTZ R19, R19, 1 ;  /* 0x3f8000001313a421 */ /* 0x002fe20000010000 */
[----:B------:R-:W-:Y:S01]  /*5b70*/  FADD.FTZ R12, R48, R91 ;  /* 0x0000005b300c7221 */ /* 0x000fe20000010000 */
[----:B------:R-:W-:Y:S01]  /*5b80*/  STG.E.128 desc[UR16][R2.64], R24 ;  /* 0x0000001802007986 */ /* 0x000fe2000c101d10 */
[----:B------:R-:W1:Y:S01]  /*5b90*/  @!P1 MUFU.RCP R21, R14 ;  /* 0x0000000e00159308 */ /* 0x000e620000001000 */
[----:B---3--:R-:W-:Y:S01]  /*5ba0*/  @!P4 FADD.FTZ R20, R20, 1 ;  /* 0x3f8000001414c421 */ /* 0x008fe20000010000 */
[----:B------:R-:W-:Y:S01]  /*5bb0*/  FADD.FTZ R13, R12, R49 ;  /* 0x000000310c0d7221 */ /* 0x000fe20000010000 */
[----:B--2---:R2:W-:Y:S03]  /*5bc0*/  STG.E.128 desc[UR16][R2.64+0x200], R8 ;  /* 0x0002000802007986 */ /* 0x0045e6000c101d10 */
[----:B------:R-:W-:Y:S01]  /*5bd0*/  FADD.FTZ R12, R13, R50 ;  /* 0x000000320d0c7221 */ /* 0x000fe20000010000 */
[----:B------:R-:W-:Y:S01]  /*5be0*/  STG.E.128 desc[UR16][R2.64+0x600], R28 ;  /* 0x0006001c02007986 */ /* 0x000fe2000c101d10 */
[----:B------:R-:W3:Y:S01]  /*5bf0*/  @!P6 MUFU.RCP R16, R16 ;  /* 0x000000100010e308 */ /* 0x000ee20000001000 */
[----:B-----5:R-:W-:-:S02]  /*5c00*/  @!P0 FMUL.FTZ R41, R41, R22 ;  /* 0x0000001629298220 */ /* 0x020fc40000410000 */
[----:B0-----:R0:W-:Y:S01]  /*5c10*/  STG.E.128 desc[UR16][R2.64+0x400], R4 ;  /* 0x0004000402007986 */ /* 0x0011e2000c101d10 */
[----:B------:R-:W-:Y:S01]  /*5c20*/  BAR.SYNC.DEFER_BLOCKING 0x0 ;  /* 0x0000000000007b1d */ /* 0x000fe20000010000 */
[----:B-1----:R-:W-:Y:S01]  /*5c30*/  @!P1 FMUL.FTZ R42, R42, R21 ;  /* 0x000000152a2a9220 */ /* 0x002fe20000410000 */
[----:B------:R-:W-:-:S04]  /*5c40*/  IADD3 R94, P1, PT, R94, -0x1000, RZ ;  /* 0xfffff0005e5e7810 */ /* 0x000fc80007f3e0ff */
[----:B------:R-:W1:Y:S01]  /*5c50*/  @!P5 MUFU.RCP R17, R17 ;  /* 0x000000110011d308 */ /* 0x000e620000001000 */
[----:B--2---:R-:W-:Y:S01]  /*5c60*/  FADD.FTZ R9, R12, R51 ;  /* 0x000000330c097221 */ /* 0x004fe20000010000 */
[----:B------:R-:W-:Y:S01]  /*5c70*/  IADD3.X R95, PT, PT, R95, -0x1, RZ, P1, !PT ;  /* 0xffffffff5f5f7810 */ /* 0x000fe20000ffe4ff */
[----:B---3--:R-:W-:-:S05]  /*5c80*/  @!P6 FMUL.FTZ R43, R43, R16 ;  /* 0x000000102b2be220 */ /* 0x008fca0000410000 */
[----:B------:R-:W2:Y:S01]  /*5c90*/  @!P3 MUFU.RCP R18, R18 ;  /* 0x000000120012b308 */ /* 0x000ea20000001000 */
[----:B0-----:R-:W0:Y:S01]  /*5ca0*/  LDC.64 R4, c[0x0][0x520] ;  /* 0x00014800ff047b82 */ /* 0x001e220000000a00 */
[----:B------:R-:W-:-:S06]  /*5cb0*/  FADD.FTZ R2, R9, R44 ;  /* 0x0000002c09027221 */ /* 0x000fcc0000010000 */
[----:B------:R-:W3:Y:S01]  /*5cc0*/  @!P2 MUFU.RCP R19, R19 ;  /* 0x000000130013a308 */ /* 0x000ee20000001000 */
[----:B-1----:R-:W-:Y:S01]  /*5cd0*/  @!P5 FMUL.FTZ R36, R36, R17 ;  /* 0x000000112424d220 */ /* 0x002fe20000410000 */
[----:B------:R-:W-:Y:S01]  /*5ce0*/  STS.128 [R110], R48 ;  /* 0x000000306e007388 */ /* 0x000fe20000000c00 */
[----:B------:R-:W1:Y:S03]  /*5cf0*/  LDC.64 R6, c[0x0][0x560] ;  /* 0x00015800ff067b82 */ /* 0x000e660000000a00 */
[----:B------:R4:W-:Y:S02]  /*5d00*/  STS.128 [R110+0x10], R44 ;  /* 0x0000102c6e007388 */ /* 0x0009e40000000c00 */
[----:B------:R-:W5:Y:S01]  /*5d10*/  @!P4 MUFU.RCP R20, R20 ;  /* 0x000000140014c308 */ /* 0x000f620000001000 */
[----:B--2---:R-:W-:Y:S01]  /*5d20*/  @!P3 FMUL.FTZ R37, R37, R18 ;  /* 0x000000122525b220 */ /* 0x004fe20000410000 */
[----:B------:R2:W-:Y:S01]  /*5d30*/  STS.128 [R110+0x20], R40 ;  /* 0x000020286e007388 */ /* 0x0005e20000000c00 */
[----:B---3--:R-:W-:Y:S01]  /*5d40*/  @!P2 FMUL.FTZ R38, R38, R19 ;  /* 0x000000132626a220 */ /* 0x008fe20000410000 */
[----:B------:R-:W-:Y:S01]  /*5d50*/  IADD3 R96, P2, PT, R96, -0x1000, RZ ;  /* 0xfffff00060607810 */ /* 0x000fe20007f5e0ff */
[----:B----4-:R-:W-:Y:S01]  /*5d60*/  FADD.FTZ R45, R2, R45 ;  /* 0x0000002d022d7221 */ /* 0x010fe20000010000 */
[----:B0-----:R-:W-:-:S02]  /*5d70*/  IMAD.WIDE.U32 R2, R0, R4, UR6 ;  /* 0x0000000600027e25 */ /* 0x001fc4000f8e0004 */
[----:B------:R-:W-:Y:S02]  /*5d80*/  IADD3.X R97, PT, PT, R97, -0x1, RZ, P2, !PT ;  /* 0xffffffff61617810 */ /* 0x000fe400017fe4ff */
[----:B-----5:R-:W-:Y:S01]  /*5d90*/  @!P4 FMUL.FTZ R39, R39, R20 ;  /* 0x000000142727c220 */ /* 0x020fe20000410000 */
[----:B------:R-:W-:Y:S01]  /*5da0*/  FADD.FTZ R46, R45, R46 ;  /* 0x0000002e2d2e7221 */ /* 0x000fe20000010000 */
[----:B------:R-:W-:Y:S01]  /*5db0*/  IMAD R3, R0, R5, R3 ;  /* 0x0000000500037224 */ /* 0x000fe200078e0203 */
[----:B-1----:R-:W-:Y:S02]  /*5dc0*/  LEA R4, P0, R2, R6, 0x2 ;  /* 0x0000000602047211 */ /* 0x002fe400078010ff */
[----:B------:R0:W-:Y:S01]  /*5dd0*/  STS.128 [R110+0x30], R36 ;  /* 0x000030246e007388 */ /* 0x0001e20000000c00 */
[----:B------:R-:W-:-:S03]  /*5de0*/  NOP ;  /* 0x0000000000007918 */ /* 0x000fc60000000000 */
[----:B------:R-:W1:Y:S01]  /*5df0*/  LDS.128 R8, [R109] ;  /* 0x000000006d087984 */ /* 0x000e620000000c00 */
[----:B------:R-:W-:Y:S01]  /*5e00*/  FADD.FTZ R47, R46, R47 ;  /* 0x0000002f2e2f7221 */ /* 0x000fe20000010000 */
[----:B------:R-:W-:Y:S02]  /*5e10*/  LEA.HI.X R5, R2, R7, R3, 0x2, P0 ;  /* 0x0000000702057211 */ /* 0x000fe400000f1403 */
[----:B------:R-:W3:Y:S01]  /*5e20*/  LDS.128 R12, [R109+0x200] ;  /* 0x000200006d0c7984 */ /* 0x000ee20000000c00 */
[----:B--2---:R-:W-:Y:S01]  /*5e30*/  FADD.FTZ R40, R47, R40 ;  /* 0x000000282f287221 */ /* 0x004fe20000010000 */
[----:B------:R-:W-:Y:S01]  /*5e40*/  IADD3 R98, P0, PT, R98, -0x1000, RZ ;  /* 0xfffff00062627810 */ /* 0x000fe20007f1e0ff */
[----:B------:R-:W-:Y:S01]  /*5e50*/  IMAD.WIDE.U32 R2, R106, 0x10, R4 ;  /* 0x000000106a027825 */ /* 0x000fe200078e0004 */
[----:B------:R-:W2:Y:S03]  /*5e60*/  LDS.128 R16, [R109+0x400] ;  /* 0x000400006d107984 */ /* 0x000ea60000000c00 */
[----:B------:R-:W-:Y:S01]  /*5e70*/  FADD.FTZ R41, R40, R41 ;  /* 0x0000002928297221 */ /* 0x000fe20000010000 */
[----:B------:R-:W-:Y:S01]  /*5e80*/  IADD3.X R99, PT, PT, R99, -0x1, RZ, P0, !PT ;  /* 0xffffffff63637810 */ /* 0x000fe200007fe4ff */
[----:B------:R-:W4:Y:S02]  /*5e90*/  LDS.128 R20, [R109+0x600] ;  /* 0x000600006d147984 */ /* 0x000f240000000c00 */
[----:B------:R-:W-:-:S04]  /*5ea0*/  FADD.FTZ R42, R41, R42 ;  /* 0x0000002a292a7221 */ /* 0x000fc80000010000 */
[----:B------:R-:W-:-:S04]  /*5eb0*/  FADD.FTZ R43, R42, R43 ;  /* 0x0000002b2a2b7221 */ /* 0x000fc80000010000 */
[----:B0-----:R-:W-:-:S04]  /*5ec0*/  FADD.FTZ R36, R43, R36 ;  /* 0x000000242b247221 */ /* 0x001fc80000010000 */
[----:B------:R-:W-:-:S04]  /*5ed0*/  FADD.FTZ R37, R36, R37 ;  /* 0x0000002524257221 */ /* 0x000fc80000010000 */
[----:B------:R-:W-:-:S04]  /*5ee0*/  FADD.FTZ R38, R37, R38 ;  /* 0x0000002625267221 */ /* 0x000fc80000010000 */
[----:B------:R-:W-:Y:S01]  /*5ef0*/  FADD.FTZ R91, R38, R39 ;  /* 0x00000027265b7221 */ /* 0x000fe20000010000 */
[----:B-1----:R0:W-:Y:S04]  /*5f00*/  STG.E.128 desc[UR16][R2.64], R8 ;  /* 0x0000000802007986 */ /* 0x0021e8000c101d10 */
[----:B---3--:R0:W-:Y:S04]  /*5f10*/  STG.E.128 desc[UR16][R2.64+0x200], R12 ;  /* 0x0002000c02007986 */ /* 0x0081e8000c101d10 */
[----:B--2---:R0:W-:Y:S04]  /*5f20*/  STG.E.128 desc[UR16][R2.64+0x400], R16 ;  /* 0x0004001002007986 */ /* 0x0041e8000c101d10 */
[----:B----4-:R0:W-:Y:S01]  /*5f30*/  STG.E.128 desc[UR16][R2.64+0x600], R20 ;  /* 0x0006001402007986 */ /* 0x0101e2000c101d10 */
[----:B------:R-:W-:Y:S05]  /*5f40*/  BRA.U UP0, `(.L_x_5131) ;  /* 0xffffffa500e47547 */ /* 0x000fea000b83ffff */
.L_x_5084:
        /* <DEDUP_REMOVED lines=42> */
.L_x_5133:
[----:B------:R-:W-:Y:S05]  /*61f0*/  BSYNC.RECONVERGENT B0 ;  /* 0x0000000000007941 */ /* 0x000fea0003800200 */
.L_x_5132:
        /* <DEDUP_REMOVED lines=34> */
.L_x_5135:
[----:B------:R-:W-:Y:S05]  /*6420*/  BSYNC.RECONVERGENT B0 ;  /* 0x0000000000007941 */ /* 0x000fea0003800200 */
.L_x_5134:
        /* <DEDUP_REMOVED lines=22> */
.L_x_5137:
        /* <DEDUP_REMOVED lines=51> */
.L_x_5136:
[----:B------:R-:W-:Y:S05]  /*68c0*/  EXIT ;  /* 0x000000000000794d */ /* 0x000fea0003800000 */
.L_x_5122:
[----:B------:R-:W-:Y:S01]  /*68d0*/  HFMA2 R189, -RZ, RZ, 0, 5.9604644775390625e-08 ;  /* 0x00000001ffbd7431 */ /* 0x000fe200000001ff */
[----:B------:R-:W-:Y:S02]  /*68e0*/  MOV R187, R70 ;  /* 0x0000004600bb7202 */ /* 0x000fe40000000f00 */
[----:B------:R-:W-:Y:S02]  /*68f0*/  MOV R194, RZ ;  /* 0x000000ff00c27202 */ /* 0x000fe40000000f00 */
[----:B------:R-:W-:-:S07]  /*6900*/  MOV R210, 0xffffffff ;  /* 0xffffffff00d27802 */ /* 0x000fce0000000f00 */
[----:B0123-5:R-:W-:Y:S05]  /*6910*/  WARPSYNC.COLLECTIVE R210, `(.L_x_5138) ;  /* 0x00000000d2087348 */ /* 0x02ffea0003c00000 */
[----:B------:R4:W0:Y:S02]  /*6920*/  SHFL.UP P6, R68, R187, R189, R194 ;  /* 0x040000bdbb447389 */ /* 0x00082400000c00c2 */
[----:B012345:R-:W-:Y:S05]  /*6930*/  ENDCOLLECTIVE ;  /* 0x000000000000791b */ /* 0x03ffea0003800000 */
.L_x_5138:
[----:B------:R-:W-:Y:S02]  /*6940*/  MOV R187, R69 ;  /* 0x0000004500bb7202 */ /* 0x000fe40000000f00 */
[----:B------:R-:W-:-:S07]  /*6950*/  MOV R71, R68 ;  /* 0x0000004400477202 */ /* 0x000fce0000000f00 */
[----:B------:R-:W-:Y:S05]  /*6960*/  WARPSYNC.COLLECTIVE R210, `(.L_x_5139) ;  /* 0x00000000d2087348 */ /* 0x000fea0003c00000 */
[----:B------:R0:W1:Y:S02]  /*6970*/  SHFL.UP P6, R68, R187, R189, R194 ;  /* 0x040000bdbb447389 */ /* 0x00006400000c00c2 */
[----:B01----:R-:W-:Y:S05]  /*6980*/  ENDCOLLECTIVE ;  /* 0x000000000000791b */ /* 0x003fea0003800000 */
.L_x_5139:
        /* <DEDUP_REMOVED lines=8> */
.L_x_5140:
[----:B------:R-:W-:Y:S02]  /*6a10*/  MOV R187, R183 ;  /* 0x000000b700bb7202 */ /* 0x000fe40000000f00 */
[----:B------:R-:W-:-:S07]  /*6a20*/  MOV R71, R68 ;  /* 0x0000004400477202 */ /* 0x000fce0000000f00 */
[----:B------:R-:W-:Y:S05]  /*6a30*/  WARPSYNC.COLLECTIVE R210, `(.L_x_5141) ;  /* 0x00000000d2087348 */ /* 0x000fea0003c00000 */
[----:B------:R0:W1:Y:S02]  /*6a40*/  SHFL.UP P6, R68, R187, R189, R194 ;  /* 0x040000bdbb447389 */ /* 0x00006400000c00c2 */
[----:B01----:R-:W-:Y:S05]  /*6a50*/  ENDCOLLECTIVE ;  /* 0x000000000000791b */ /* 0x003fea0003800000 */
.L_x_5141:
        /* <DEDUP_REMOVED lines=8> */
.L_x_5142:
[----:B------:R-:W-:Y:S02]  /*6ae0*/  MOV R187, R185 ;  /* 0x000000b900bb7202 */ /* 0x000fe40000000f00 */
[----:B------:R-:W-:-:S07]  /*6af0*/  MOV R69, R68 ;  /* 0x0000004400457202 */ /* 0x000fce0000000f00 */
[----:B------:R-:W-:Y:S05]  /*6b00*/  WARPSYNC.COLLECTIVE R210, `(.L_x_5143) ;  /* 0x00000000d2087348 */ /* 0x000fea0003c00000 */
[----:B------:R0:W1:Y:S02]  /*6b10*/  SHFL.UP P6, R68, R187, R189, R194 ;  /* 0x040000bdbb447389 */ /* 0x00006400000c00c2 */
[----:B01----:R-:W-:Y:S05]  /*6b20*/  ENDCOLLECTIVE ;  /* 0x000000000000791b */ /* 0x003fea0003800000 */
.L_x_5143:
        /* <DEDUP_REMOVED lines=8> */
.L_x_5144:
[----:B------:R-:W-:Y:S02]  /*6bb0*/  MOV R187, R71 ;  /* 0x0000004700bb7202 */ /* 0x000fe40000000f00 */
[----:B------:R-:W-:-:S07]  /*6bc0*/  MOV R69, R68 ;  /* 0x0000004400457202 */ /* 0x000fce0000000f00 */
[----:B------:R-:W-:Y:S05]  /*6bd0*/  WARPSYNC.COLLECTIVE R210, `(.L_x_5145) ;  /* 0x00000000d2087348 */ /* 0x000fea0003c00000 */
[----:B------:R0:W1:Y:S02]  /*6be0*/  SHFL.UP P6, R68, R187, R189, R194 ;  /* 0x040000bdbb447389 */ /* 0x00006400000c00c2 */
[----:B01----:R-:W-:Y:S05]  /*6bf0*/  ENDCOLLECTIVE ;  /* 0x000000000000791b */ /* 0x003fea0003800000 */
.L_x_5145:
        /* <DEDUP_REMOVED lines=8> */
.L_x_5146:
[----:B------:R-:W-:Y:S02]  /*6c80*/  MOV R187, R69 ;  /* 0x0000004500bb7202 */ /* 0x000fe40000000f00 */
[----:B------:R-:W-:-:S07]  /*6c90*/  MOV R183, R68 ;  /* 0x0000004400b77202 */ /* 0x000fce0000000f00 */
[----:B------:R-:W-:Y:S05]  /*6ca0*/  WARPSYNC.COLLECTIVE R210, `(.L_x_5147) ;  /* 0x00000000d2087348 */ /* 0x000fea0003c00000 */
[----:B------:R0:W1:Y:S02]  /*6cb0*/  SHFL.UP P6, R68, R187, R189, R194 ;  /* 0x040000bdbb447389 */ /* 0x00006400000c00c2 */
[----:B01----:R-:W-:Y:S05]  /*6cc0*/  ENDCOLLECTIVE ;  /* 0x000000000000791b */ /* 0x003fea0003800000 */
.L_x_5147:
[----:B------:R-:W-:Y:S05]  /*6cd0*/  BRA `(.L_x_5148) ;  /* 0xffffffcc00d47947 */ /* 0x000fea000383ffff */
.L_x_5123:
        /* <DEDUP_REMOVED lines=8> */
.L_x_5150:
[----:B------:R-:W-:Y:S05]  /*6d60*/  BSYNC B0 ;  /* 0x0000000000007941 */ /* 0x000fea0003800000 */
.L_x_5149:
[----:B------:R-:W-:Y:S05]  /*6d70*/  BRA `(.L_x_5151) ;  /* 0xffffffcc00c07947 */ /* 0x000fea000383ffff */
.L_x_5124:
        /* <DEDUP_REMOVED lines=8> */
.L_x_5153:
[----:B------:R-:W-:Y:S05]  /*6e00*/  BSYNC B0 ;  /* 0x0000000000007941 */ /* 0x000fea0003800000 */
.L_x_5152:
[----:B------:R-:W-:Y:S05]  /*6e10*/  BRA `(.L_x_5154) ;  /* 0xffffffcc00a07947 */ /* 0x000fea000383ffff */
.L_x_5125:
        /* <DEDUP_REMOVED lines=8> */
.L_x_5156:
[----:B------:R-:W-:Y:S05]  /*6ea0*/  BSYNC B0 ;  /* 0x0000000000007941 */ /* 0x000fea0003800000 */
.L_x_5155:
        /* <DEDUP_REMOVED lines=11> */
.L_x_5157:
[----:B------:R-:W-:Y:S05]  /*6f60*/  WARPSYNC.COLLECTIVE R210, `(.L_x_5158) ;  /* 0x00000000d2087348 */ /* 0x000fea0003c00000 */
[----:B------:R0:W1:Y:S02]  /*6f70*/  SHFL.IDX P1, R69, R211, R212, R213 ;  /* 0x000000d4d3457389 */ /* 0x00006400000200d5 */
[----:B01----:R-:W-:Y:S05]  /*6f80*/  ENDCOLLECTIVE ;  /* 0x000000000000791b */ /* 0x003fea0003800000 */
.L_x_5158:
[----:B------:R-:W-:Y:S02]  /*6f90*/  MOV R211, R81 ;  /* 0x0000005100d37202 */ /* 0x000fe40000000f00 */
[----:B------:R-:W-:Y:S02]  /*6fa0*/  MOV R192, R68 ;  /* 0x0000004400c07202 */ /* 0x000fe40000000f00 */
[----:B------:R-:W-:-:S07]  /*6fb0*/  MOV R68, R69 ;  /* 0x0000004500447202 */ /* 0x000fce0000000f00 */
[----:B------:R-:W-:Y:S05]  /*6fc0*/  WARPSYNC.COLLECTIVE R210, `(.L_x_5159) ;  /* 0x00000000d2087348 */ /* 0x000fea0003c00000 */
[----:B------:R0:W1:Y:S02]  /*6fd0*/  SHFL.IDX P1, R69, R211, R212, R213 ;  /* 0x000000d4d3457389 */ /* 0x00006400000200d5 */
[----:B01----:R-:W-:Y:S05]  /*6fe0*/  ENDCOLLECTIVE ;  /* 0x000000000000791b */ /* 0x003fea0003800000 */
.L_x_5159:
[----:B------:R-:W-:Y:S05]  /*6ff0*/  BRA `(.L_x_5160) ;  /* 0xffffffcc00407947 */ /* 0x000fea000383ffff */
.L_x_5127:
        /* <DEDUP_REMOVED lines=10> */
.L_x_5161:
[----:B------:R-:W-:Y:S02]  /*70a0*/  MOV R213, 0x1f ;  /* 0x0000001f00d57802 */ /* 0x000fe40000000f00 */
[----:B------:R-:W-:Y:S02]  /*70b0*/  MOV R209, R69 ;  /* 0x0000004500d17202 */ /* 0x000fe40000000f00 */
[----:B------:R-:W-:-:S07]  /*70c0*/  MOV R68, R208 ;  /* 0x000000d000447202 */ /* 0x000fce0000000f00 */
[----:B------:R-:W-:Y:S05]  /*70d0*/  WARPSYNC.COLLECTIVE R210, `(.L_x_5162) ;  /* 0x00000000d2087348 */ /* 0x000fea0003c00000 */
[----:B------:R0:W1:Y:S02]  /*70e0*/  SHFL.DOWN P1, R208, R209, R214, R215 ;  /* 0x080000d6d1d07389 */ /* 0x00006400000200d7 */
[----:B01----:R-:W-:Y:S05]  /*70f0*/  ENDCOLLECTIVE ;  /* 0x000000000000791b */ /* 0x003fea0003800000 */
.L_x_5162:
        /* <DEDUP_REMOVED lines=11> */
.L_x_5163:
[----:B------:R-:W-:Y:S02]  /*71b0*/  MOV R209, R206 ;  /* 0x000000ce00d17202 */ /* 0x000fe40000000f00 */
[----:B------:R-:W-:-:S07]  /*71c0*/  MOV R68, R208 ;  /* 0x000000d000447202 */ /* 0x000fce0000000f00 */
[----:B------:R-:W-:Y:S05]  /*71d0*/  WARPSYNC.COLLECTIVE R210, `(.L_x_5164) ;  /* 0x00000000d2087348 */ /* 0x000fea0003c00000 */
[----:B------:R0:W1:Y:S02]  /*71e0*/  SHFL.DOWN P1, R208, R209, R214, R215 ;  /* 0x080000d6d1d07389 */ /* 0x00006400000200d7 */
[----:B01----:R-:W-:Y:S05]  /*71f0*/  ENDCOLLECTIVE ;  /* 0x000000000000791b */ /* 0x003fea0003800000 */
.L_x_5164:
        /* <DEDUP_REMOVED lines=11> */
.L_x_5165:
[----:B------:R-:W-:Y:S02]  /*72b0*/  MOV R209, R206 ;  /* 0x000000ce00d17202 */ /* 0x000fe40000000f00 */
[----:B------:R-:W-:-:S07]  /*72c0*/  MOV R68, R208 ;  /* 0x000000d000447202 */ /* 0x000fce0000000f00 */
[----:B------:R-:W-:Y:S05]  /*72d0*/  WARPSYNC.COLLECTIVE R210, `(.L_x_5166) ;  /* 0x00000000d2087348 */ /* 0x000fea0003c00000 */
[----:B------:R0:W1:Y:S02]  /*72e0*/  SHFL.DOWN P1, R208, R209, R214, R215 ;  /* 0x080000d6d1d07389 */ /* 0x00006400000200d7 */
[----:B01----:R-:W-:Y:S05]  /*72f0*/  ENDCOLLECTIVE ;  /* 0x000000000000791b */ /* 0x003fea0003800000 */
.L_x_5166:
        /* <DEDUP_REMOVED lines=11> */
.L_x_5167:
[----:B------:R-:W-:Y:S02]  /*73b0*/  MOV R209, R206 ;  /* 0x000000ce00d17202 */ /* 0x000fe40000000f00 */
[----:B------:R-:W-:-:S07]  /*73c0*/  MOV R68, R208 ;  /* 0x000000d000447202 */ /* 0x000fce0000000f00 */
[----:B------:R-:W-:Y:S05]  /*73d0*/  WARPSYNC.COLLECTIVE R210, `(.L_x_5168) ;  /* 0x00000000d2087348 */ /* 0x000fea0003c00000 */
[----:B------:R0:W1:Y:S02]  /*73e0*/  SHFL.DOWN P1, R208, R209, R214, R215 ;  /* 0x080000d6d1d07389 */ /* 0x00006400000200d7 */
[----:B01----:R-:W-:Y:S05]  /*73f0*/  ENDCOLLECTIVE ;  /* 0x000000000000791b */ /* 0x003fea0003800000 */
.L_x_5168:
        /* <DEDUP_REMOVED lines=11> */
.L_x_5169:
[----:B------:R-:W-:Y:S02]  /*74b0*/  MOV R209, R206 ;  /* 0x000000ce00d17202 */ /* 0x000fe40000000f00 */
[----:B------:R-:W-:-:S07]  /*74c0*/  MOV R68, R208 ;  /* 0x000000d000447202 */ /* 0x000fce0000000f00 */
[----:B------:R-:W-:Y:S05]  /*74d0*/  WARPSYNC.COLLECTIVE R210, `(.L_x_5170) ;  /* 0x00000000d2087348 */ /* 0x000fea0003c00000 */
[----:B------:R0:W1:Y:S02]  /*74e0*/  SHFL.DOWN P1, R208, R209, R214, R215 ;  /* 0x080000d6d1d07389 */ /* 0x00006400000200d7 */
[----:B01----:R-:W-:Y:S05]  /*74f0*/  ENDCOLLECTIVE ;  /* 0x000000000000791b */ /* 0x003fea0003800000 */
.L_x_5170:
        /* <DEDUP_REMOVED lines=11> */
.L_x_5171:
[----:B------:R-:W-:Y:S02]  /*75b0*/  ISETP.NE.AND P0, PT, R88, 0x1f, PT ;  /* 0x0000001f5800780c */ /* 0x000fe40003f05270 */
[----:B------:R-:W-:Y:S02]  /*75c0*/  MOV R211, R206 ;  /* 0x000000ce00d37202 */ /* 0x000fe40000000f00 */
[----:B------:R-:W-:-:S09]  /*75d0*/  MOV R68, R69 ;  /* 0x0000004500447202 */ /* 0x000fd20000000f00 */
[----:B------:R-:W-:Y:S05]  /*75e0*/  WARPSYNC.COLLECTIVE R210, `(.L_x_5172) ;  /* 0x00000000d2087348 */ /* 0x000fea0003c00000 */
[----:B------:R0:W1:Y:S02]  /*75f0*/  SHFL.IDX P1, R69, R211, R212, R213 ;  /* 0x000000d4d3457389 */ /* 0x00006400000200d5 */
[----:B01----:R-:W-:Y:S05]  /*7600*/  ENDCOLLECTIVE ;  /* 0x000000000000791b */ /* 0x003fea0003800000 */
.L_x_5172:
[----:B------:R-:W-:Y:S05]  /*7610*/  WARPSYNC.COLLECTIVE R210, `(.L_x_5173) ;  /* 0x00000000d2087348 */ /* 0x000fea0003c00000 */
[----:B------:R0:W1:Y:S02]  /*7620*/  SHFL.DOWN P1, R208, R209, R214, R215 ;  /* 0x080000d6d1d07389 */ /* 0x00006400000200d7 */
[----:B01----:R-:W-:Y:S05]  /*7630*/  ENDCOLLECTIVE ;  /* 0x000000000000791b */ /* 0x003fea0003800000 */
.L_x_5173:
        /* <DEDUP_REMOVED lines=8> */
.L_x_5174:
[----:B------:R-:W-:Y:S05]  /*76c0*/  WARPSYNC.COLLECTIVE R210, `(.L_x_5175) ;  /* 0x00000000d2087348 */ /* 0x000fea0003c00000 */
[----:B------:R0:W1:Y:S02]  /*76d0*/  SHFL.IDX P1, R69, R211, R212, R213 ;  /* 0x000000d4d3457389 */ /* 0x00006400000200d5 */
[----:B01----:R-:W-:Y:S05]  /*76e0*/  ENDCOLLECTIVE ;  /* 0x000000000000791b */ /* 0x003fea0003800000 */
.L_x_5175:
[----:B------:R-:W-:Y:S01]  /*76f0*/  MOV R211, R81 ;  /* 0x0000005100d37202 */ /* 0x000fe20000000f00 */
[----:B------:R-:W-:Y:S01]  /*7700*/  FFMA.FTZ R81, R81, R68, R70 ;  /* 0x0000004451517223 */ /* 0x000fe20000010046 */
[----:B------:R-:W-:-:S07]  /*7710*/  MOV R207, R69 ;  /* 0x0000004500cf7202 */ /* 0x000fce0000000f00 */
[----:B------:R-:W-:Y:S05]  /*7720*/  WARPSYNC.COLLECTIVE R210, `(.L_x_5176) ;  /* 0x00000000d2087348 */ /* 0x000fea0003c00000 */
[----:B------:R0:W1:Y:S02]  /*7730*/  SHFL.IDX P1, R69, R211, R212, R213 ;  /* 0x000000d4d3457389 */ /* 0x00006400000200d5 */
[----:B01----:R-:W-:Y:S05]  /*7740*/  ENDCOLLECTIVE ;  /* 0x000000000000791b */ /* 0x003fea0003800000 */
.L_x_5176:
[----:B------:R-:W-:Y:S01]  /*7750*/  MOV R209, R69 ;  /* 0x0000004500d17202 */ /* 0x000fe20000000f00 */
[----:B------:R-:W-:Y:S06]  /*7760*/  BRA `(.L_x_5177) ;  /* 0xffffffcc002c7947 */ /* 0x000fec000383ffff */
.L_x_5178:
        /* <DEDUP_REMOVED lines=9> */
.L_x_10459:


//--------------------- .text._Z25selective_scan_bwd_kernelI32Selective_Scan_bwd_kernel_traitsILi64ELi16ELb1ELb0ELb0ELb1ELb1EffEEv12SSMParamsBwd --------------------------
	.section	.text._Z25selective_scan_bwd_kernelI32Selective_Scan_bwd_kernel_traitsILi64ELi16ELb1ELb0ELb0ELb1ELb1EffEEv12SSMParamsBwd,"ax",@progbits
	.align	128
        .global         _Z25selective_scan_bwd_kernelI32Selective_Scan_bwd_kernel_traitsILi64ELi16ELb1ELb0ELb0ELb1ELb1EffEEv12SSMParamsBwd
        .type           _Z25selective_scan_bwd_kernelI32Selective_Scan_bwd_kernel_traitsILi64ELi16ELb1ELb0ELb0ELb1ELb1EffEEv12SSMParamsBwd,@function
        .size           _Z25selective_scan_bwd_kernelI32Selective_Scan_bwd_kernel_traitsILi64ELi16ELb1ELb0ELb0ELb1ELb1EffEEv12SSMParamsBwd,(.L_x_10460 - _Z25selective_scan_bwd_kernelI32Selective_Scan_bwd_kernel_traitsILi64ELi16ELb1ELb0ELb0ELb1ELb1EffEEv12SSMParamsBwd)
        .other          _Z25selective_scan_bwd_kernelI32Selective_Scan_bwd_kernel_traitsILi64ELi16ELb1ELb0ELb0ELb1ELb1EffEEv12SSMParamsBwd,@"STO_CUDA_ENTRY STV_DEFAULT"
_Z25selective_scan_bwd_kernelI32Selective_Scan_bwd_kernel_traitsILi64ELi16ELb1ELb0ELb0ELb1ELb1EffEEv12SSMParamsBwd:
.text._Z25selective_scan_bwd_kernelI32Selective_Scan_bwd_kernel_traitsILi64ELi16ELb1ELb0ELb0ELb1ELb1EffEEv12SSMParamsBwd:
        /* <DEDUP_REMOVED lines=55> */
[----:B------:R-:W-:Y:S01]  /*0370*/  IMAD R113, R129, UR15, R5 ;  /* 0x0000000f81717c24 */ /* 0x000fe2000f8e0205 */
[----:B------:R-:W-:Y:S01]  /*0380*/  IADD3 R115, P3, PT, R11, R2, RZ ;  /* 0x000000020b737210 */ /* 0x000fe20007f7e0ff */
[----:B0-----:R-:W-:Y:S01]  /*0390*/  IMAD.WIDE.U32 R6, R129, UR8, RZ ;  /* 0x0000000881067c25 */ /* 0x001fe2000f8e00ff */
[----:B------:R-:W-:-:S03]  /*03a0*/  CS2R R60, SRZ ;  /* 0x00000000003c7805 */ /* 0x000fc6000001ff00 */
[----:B-1----:R-:W-:Y:S02]  /*03b0*/  @P0 IMAD R5, R0, R19, RZ ;  /* 0x0000001300050224 */ /* 0x002fe400078e02ff */
[----:B------:R-:W-:Y:S01]  /*03c0*/  IMAD.WIDE.U32 R2, R129, R110, UR4 ;  /* 0x0000000481027e25 */ /* 0x000fe2000f8e006e */
[----:B------:R-:W-:-:S03]  /*03d0*/  LEA R126, P2, R6, R14, 0x2 ;  /* 0x0000000e067e7211 */ /* 0x000fc600078410ff */
[----:B------:R-:W-:Y:S01]  /*03e0*/  IMAD R125, R129, UR9, R7 ;  /* 0x00000009817d7c24 */ /* 0x000fe2000f8e0207 */
[----:B------:R-:W-:Y:S01]  /*03f0*/  IADD3 R4, P4, PT, R11, R4, RZ ;  /* 0x000000040b047210 */ /* 0x000fe20007f9e0ff */
[----:B---3--:R-:W-:Y:S01]  /*0400*/  @P0 IMAD.WIDE R60, R5, 0x8, R8 ;  /* 0x00000008053c0825 */ /* 0x008fe200078e0208 */
[----:B------:R-:W-:Y:S02]  /*0410*/  SHF.R.S32.HI R0, RZ, 0x1f, R11 ;  /* 0x0000001fff007819 */ /* 0x000fe4000001140b */
[----:B------:R-:W-:Y:S01]  /*0420*/  IADD3 R2, P0, PT, R11, R2, RZ ;  /* 0x000000020b027210 */ /* 0x000fe20007f1e0ff */
[C---:B------:R-:W-:Y:S02]  /*0430*/  IMAD R111, R129.reuse, R111, R3 ;  /* 0x0000006f816f7224 */ /* 0x040fe400078e0203 */
[----:B------:R-:W-:Y:S01]  /*0440*/  IMAD.WIDE.U32 R122, R129, UR10, RZ ;  /* 0x0000000a817a7c25 */ /* 0x000fe2000f8e00ff */
[----:B------:R-:W-:Y:S02]  /*0450*/  LEA.HI.X R125, R6, R15, R125, 0x2, P2 ;  /* 0x0000000f067d7211 */ /* 0x000fe400010f147d */
[----:B------:R-:W-:-:S02]  /*0460*/  IADD3.X R6, PT, PT, R0, R13, RZ, P3, !PT ;  /* 0x0000000d00067210 */ /* 0x000fc40001ffe4ff */
[C---:B------:R-:W-:Y:S02]  /*0470*/  IADD3.X R113, PT, PT, R0.reuse, R113, RZ, P4, !PT ;  /* 0x0000007100717210 */ /* 0x040fe400027fe4ff */
[----:B------:R-:W-:Y:S01]  /*0480*/  IADD3.X R111, PT, PT, R0, R111, RZ, P0, !PT ;  /* 0x0000006f006f7210 */ /* 0x000fe200007fe4ff */
[----:B------:R-:W-:Y:S01]  /*0490*/  IMAD R0, R129, UR11, R123 ;  /* 0x0000000b81007c24 */ /* 0x000fe2000f8e027b */
[----:B------:R-:W-:Y:S02]  /*04a0*/  LEA R124, P0, R122, R16, 0x2 ;  /* 0x000000107a7c7211 */ /* 0x000fe400078010ff */
[----:B------:R-:W-:Y:S02]  /*04b0*/  LEA R120, P2, R115, R120, 0x2 ;  /* 0x0000007873787211 */ /* 0x000fe400078410ff */
[----:B--2---:R-:W-:Y:S02]  /*04c0*/  LEA R118, P3, R4, R118, 0x2 ;  /* 0x0000007604767211 */ /* 0x004fe400078610ff */
[----:B----4-:R-:W-:Y:S01]  /*04d0*/  LEA R116, P4, R2, R116, 0x2 ;  /* 0x0000007402747211 */ /* 0x010fe200078810ff */
[----:B------:R-:W-:Y:S01]  /*04e0*/  HFMA2 R133, -RZ, RZ, 0, 0 ;  /* 0x00000000ff857431 */ /* 0x000fe200000001ff */
[----:B------:R-:W-:-:S02]  /*04f0*/  LEA.HI.X R122, R122, R17, R0, 0x2, P0 ;  /* 0x000000117a7a7211 */ /* 0x000fc400000f1400 */
[----:B------:R-:W-:Y:S02]  /*0500*/  LEA.HI.X R115, R115, R121, R6, 0x2, P2 ;  /* 0x0000007973737211 */ /* 0x000fe400010f1406 */
[----:B------:R-:W-:Y:S02]  /*0510*/  LEA.HI.X R113, R4, R119, R113, 0x2, P3 ;  /* 0x0000007704717211 */ /* 0x000fe400018f1471 */
        /* <DEDUP_REMOVED lines=26> */
.L_x_5227:
[----:B------:R-:W-:Y:S01]  /*06c0*/  BAR.SYNC.DEFER_BLOCKING 0x0 ;  /* 0x0000000000007b1d */ /* 0x000fe20000010000 */
[----:B0-----:R-:W-:Y:S02]  /*06d0*/  MOV R2, R120 ;  /* 0x0000007800027202 */ /* 0x001fe40000000f00 */
[----:B------:R-:W-:-:S03]  /*06e0*/  MOV R3, R115 ;  /* 0x0000007300037202 */ /* 0x000fc60000000f00 */
[----:B------:R-:W-:-:S05]  /*06f0*/  IMAD.WIDE.U32 R2, R107, 0x10, R2 ;  /* 0x000000106b027825 */ /* 0x000fca00078e0002 */
[----:B------:R-:W2:Y:S04]  /*0700*/  LDG.E.128 R4, desc[UR16][R2.64] ;  /* 0x0000001002047981 */ /* 0x000ea8000c1e1d00 */
[----:B------:R-:W3:Y:S04]  /*0710*/  LDG.E.128 R8, desc[UR16][R2.64+0x200] ;  /* 0x0002001002087981 */ /* 0x000ee8000c1e1d00 */
[----:B------:R-:W4:Y:S04]  /*0720*/  LDG.E.128 R24, desc[UR16][R2.64+0x400] ;  /* 0x0004001002187981 */ /* 0x000f28000c1e1d00 */
[----:B------:R0:W4:Y:S01]  /*0730*/  LDG.E.128 R28, desc[UR16][R2.64+0x600] ;  /* 0x00060010021c7981 */ /* 0x000122000c1e1d00 */
[----:B------:R-:W1:Y:S01]  /*0740*/  S2UR UR5, SR_CgaCtaId ;  /* 0x00000000000579c3 */ /* 0x000e620000008800 */
[----:B------:R-:W-:Y:S01]  /*0750*/  UMOV UR4, 0x400 ;  /* 0x0000040000047882 */ /* 0x000fe20000000000 */
[----:B------:R-:W1:Y:S01]  /*0760*/  S2R R105, SR_LANEID ;  /* 0x0000000000697919 */ /* 0x000e620000000000 */
[----:B0-----:R-:W-:-:S02]  /*0770*/  MOV R2, R118 ;  /* 0x0000007600027202 */ /* 0x001fc40000000f00 */
[----:B------:R-:W-:-:S03]  /*0780*/  MOV R3, R113 ;  /* 0x0000007100037202 */ /* 0x000fc60000000f00 */
[----:B------:R-:W-:Y:S01]  /*0790*/  IMAD.WIDE.U32 R62, R107, 0x10, R2 ;  /* 0x000000106b3e7825 */ /* 0x000fe200078e0002 */
[----:B-1----:R-:W-:Y:S01]  /*07a0*/  ULEA UR4, UR5, UR4, 0x18 ;  /* 0x0000000405047291 */ /* 0x002fe2000f8ec0ff */
[-C--:B------:R-:W-:Y:S02]  /*07b0*/  IADD3 R104, PT, PT, R112, R105.reuse, RZ ;  /* 0x0000006970687210 */ /* 0x080fe40007ffe0ff */
[----:B------:R-:W-:-:S03]  /*07c0*/  IADD3 R102, PT, PT, R114, R105, RZ ;  /* 0x0000006972667210 */ /* 0x000fc60007ffe0ff */
[----:B------:R-:W-:Y:S02]  /*07d0*/  LEA R104, R104, UR4, 0x4 ;  /* 0x0000000468687c11 */ /* 0x000fe4000f8e20ff */
[----:B------:R-:W-:-:S03]  /*07e0*/  LEA R102, R102, UR4, 0x6 ;  /* 0x0000000466667c11 */ /* 0x000fc6000f8e30ff */
[----:B--2---:R-:W-:Y:S04]  /*07f0*/  STS.128 [R104], R4 ;  /* 0x0000000468007388 */ /* 0x004fe80000000c00 */
        /* <DEDUP_REMOVED lines=12> */
[----:B------:R-:W4:Y:S01]  /*08c0*/  LDG.E.128 R44, desc[UR16][R62.64+0x600] ;  /* 0x000600103e2c7981 */ /* 0x000f22000c1e1d00 */
[----:B------:R-:W-:-:S02]  /*08d0*/  MOV R2, R116 ;  /* 0x0000007400027202 */ /* 0x000fc40000000f00 */
[----:B------:R-:W-:-:S03]  /*08e0*/  MOV R3, R111 ;  /* 0x0000006f00037202 */ /* 0x000fc60000000f00 */
[----:B------:R-:W-:Y:S01]  /*08f0*/  IMAD.WIDE.U32 R2, R107, 0x10, R2 ;  /* 0x000000106b027825 */ /* 0x000fe200078e0002 */
[----:B--2---:R0:W-:Y:S04]  /*0900*/  STS.128 [R104], R32 ;  /* 0x0000002068007388 */ /* 0x0041e80000000c00 */
[----:B---3--:R1:W-:Y:S04]  /*0910*/  STS.128 [R104+0x200], R36 ;  /* 0x0002002468007388 */ /* 0x0083e80000000c00 */
[----:B----4-:R2:W-:Y:S04]  /*0920*/  STS.128 [R104+0x400], R40 ;  /* 0x0004002868007388 */ /* 0x0105e80000000c00 */
[----:B------:R3:W-:Y:S01]  /*0930*/  STS.128 [R104+0x600], R44 ;  /* 0x0006002c68007388 */ /* 0x0007e20000000c00 */
[----:B------:R-:W-:-:S03]  /*0940*/  NOP ;  /* 0x0000000000007918 */ /* 0x000fc60000000000 */
[----:B------:R-:W4:Y:S04]  /*0950*/  LDS.128 R48, [R102] ;  /* 0x0000000066307984 */ /* 0x000f280000000c00 */
[----:B------:R-:W4:Y:S04]  /*0960*/  LDS.128 R28, [R102+0x10] ;  /* 0x00001000661c7984 */ /* 0x000f280000000c00 */
[----:B------:R0:W4:Y:S04]  /*0970*/  LDS.128 R24, [R102+0x20] ;  /* 0x0000200066187984 */ /* 0x0001280000000c00 */
[----:B------:R1:W4:Y:S01]  /*0980*/  LDS.128 R4, [R102+0x30] ;  /* 0x0000300066047984 */ /* 0x0003220000000c00 */
[----:B------:R-:W-:Y:S06]  /*0990*/  BAR.SYNC.DEFER_BLOCKING 0x0 ;  /* 0x0000000000007b1d */ /* 0x000fec0000010000 */
[----:B0-----:R-:W4:Y:S04]  /*09a0*/  LDG.E.128 R32, desc[UR16][R2.64] ;  /* 0x0000001002207981 */ /* 0x001f28000c1e1d00 */
[----:B-1----:R-:W4:Y:S04]  /*09b0*/  LDG.E.128 R36, desc[UR16][R2.64+0x200] ;  /* 0x0002001002247981 */ /* 0x002f28000c1e1d00 */
[----:B--2---:R-:W2:Y:S04]  /*09c0*/  LDG.E.128 R40, desc[UR16][R2.64+0x400] ;  /* 0x0004001002287981 */ /* 0x004ea8000c1e1d00 */
[----:B---3--:R-:W3:Y:S01]  /*09d0*/  LDG.E.128 R44, desc[UR16][R2.64+0x600] ;  /* 0x00060010022c7981 */ /* 0x008ee2000c1e1d00 */
[--C-:B----45:R-:W-:Y:S01]  /*09e0*/  FADD.FTZ R103, R48, R127.reuse ;  /* 0x0000007f30677221 */ /* 0x130fe20000010000 */
[--C-:B------:R-:W-:Y:S01]  /*09f0*/  FADD.FTZ R100, R49, R127.reuse ;  /* 0x0000007f31647221 */ /* 0x100fe20000010000 */
[--C-:B------:R-:W-:Y:S01]  /*0a00*/  FADD.FTZ R101, R50, R127.reuse ;  /* 0x0000007f32657221 */ /* 0x100fe20000010000 */
[--C-:B------:R-:W-:Y:S01]  /*0a10*/  FADD.FTZ R98, R51, R127.reuse ;  /* 0x0000007f33627221 */ /* 0x100fe20000010000 */
[--C-:B------:R-:W-:Y:S01]  /*0a20*/  FADD.FTZ R99, R28, R127.reuse ;  /* 0x0000007f1c637221 */ /* 0x100fe20000010000 */
[----:B------:R-:W-:Y:S01]  /*0a30*/  FSETP.GTU.FTZ.AND P0, PT, R103, 20, PT ;  /* 0x41a000006700780b */ /* 0x000fe20003f1c000 */
[--C-:B------:R-:W-:Y:S01]  /*0a40*/  FADD.FTZ R94, R29, R127.reuse ;  /* 0x0000007f1d5e7221 */ /* 0x100fe20000010000 */
[----:B------:R-:W-:Y:S01]  /*0a50*/  MOV R96, UR4 ;  /* 0x0000000400607c02 */ /* 0x000fe20008000f00 */
[----:B------:R-:W-:Y:S01]  /*0a60*/  BSSY.RECONVERGENT B0, `(.L_x_5180) ;  /* 0x000002b000007945 */ /* 0x000fe20003800200 */
[----:B------:R-:W-:Y:S01]  /*0a70*/  FSETP.GTU.FTZ.AND P1, PT, R100, 20, PT ;  /* 0x41a000006400780b */ /* 0x000fe20003f3c000 */
[----:B------:R-:W-:Y:S01]  /*0a80*/  FADD.FTZ R97, R30, R127 ;  /* 0x0000007f1e617221 */ /* 0x000fe20000010000 */
        /* <DEDUP_REMOVED lines=11> */
[----:B------:R-:W-:Y:S01]  /*0b40*/  HFMA2 R28, -RZ, RZ, 1.625, 0 ;  /* 0x3e800000ff1c7431 */ /* 0x000fe200000001ff */
        /* <DEDUP_REMOVED lines=28> */
.L_x_5181:
[----:B------:R-:W-:Y:S05]  /*0d10*/  BSYNC.RECONVERGENT B0 ;  /* 0x0000000000007941 */ /* 0x000fea0003800200 */
.L_x_5180:
[----:B------:R-:W-:Y:S01]  /*0d20*/  BSSY.RECONVERGENT B0, `(.L_x_5182) ;  /* 0x0000022000007945 */ /* 0x000fe20003800200 */
[----:B------:R-:W-:Y:S01]  /*0d30*/  FSETP.GTU.FTZ.AND P0, PT, R97, 20, PT ;  /* 0x41a000006100780b */ /* 0x000fe20003f1c000 */
[----:B------:R-:W-:Y:S02]  /*0d40*/  FADD.FTZ R92, R31, R127 ;  /* 0x0000007f1f5c7221 */ /* 0x000fe40000010000 */
        /* <DEDUP_REMOVED lines=31> */
.L_x_5183:
[----:B------:R-:W-:Y:S05]  /*0f40*/  BSYNC.RECONVERGENT B0 ;  /* 0x0000000000007941 */ /* 0x000fea0003800200 */
.L_x_5182:
        /* <DEDUP_REMOVED lines=34> */
.L_x_5185:
[----:B------:R-:W-:Y:S05]  /*1170*/  BSYNC.RECONVERGENT B0 ;  /* 0x0000000000007941 */ /* 0x000fea0003800200 */
.L_x_5184:
        /* <DEDUP_REMOVED lines=34> */
.L_x_5187:
[----:B------:R-:W-:Y:S05]  /*13a0*/  BSYNC.RECONVERGENT B0 ;  /* 0x0000000000007941 */ /* 0x000fea0003800200 */
.L_x_5186:
        /* <DEDUP_REMOVED lines=34> */
.L_x_5189:
[----:B------:R-:W-:Y:S05]  /*15d0*/  BSYNC.RECONVERGENT B0 ;  /* 0x0000000000007941 */ /* 0x000fea0003800200 */
.L_x_5188:
        /* <DEDUP_REMOVED lines=34> */
.L_x_5191:
[----:B------:R-:W-:Y:S05]  /*1800*/  BSYNC.RECONVERGENT B0 ;  /* 0x0000000000007941 */ /* 0x000fea0003800200 */
.L_x_5190:
        /* <DEDUP_REMOVED lines=34> */
.L_x_5193:
[----:B------:R-:W-:Y:S05]  /*1a30*/  BSYNC.RECONVERGENT B0 ;  /* 0x0000000000007941 */ /* 0x000fea0003800200 */
.L_x_5192:
        /* <DEDUP_REMOVED lines=34> */
.L_x_5195:
[----:B------:R-:W-:Y:S05]  /*1c60*/  BSYNC.RECONVERGENT B0 ;  /* 0x0000000000007941 */ /* 0x000fea0003800200 */
.L_x_5194:
        /* <DEDUP_REMOVED lines=34> */
.L_x_5197:
[----:B------:R-:W-:Y:S05]  /*1e90*/  BSYNC.RECONVERGENT B0 ;  /* 0x0000000000007941 */ /* 0x000fea0003800200 */
.L_x_5196:
        /* <DEDUP_REMOVED lines=34> */
.L_x_5199:
[----:B------:R-:W-:Y:S05]  /*20c0*/  BSYNC.RECONVERGENT B0 ;  /* 0x0000000000007941 */ /* 0x000fea0003800200 */
.L_x_5198:
        /* <DEDUP_REMOVED lines=33> */
.L_x_5201:
[----:B------:R-:W-:Y:S05]  /*22e0*/  BSYNC.RECONVERGENT B0 ;  /* 0x0000000000007941 */ /* 0x000fea0003800200 */
.L_x_5200:
        /* <DEDUP_REMOVED lines=32> */
.L_x_5203:
[----:B------:R-:W-:Y:S05]  /*24f0*/  BSYNC.RECONVERGENT B0 ;  /* 0x0000000000007941 */ /* 0x000fea0003800200 */
.L_x_5202:
        /* <DEDUP_REMOVED lines=32> */
.L_x_5205:
[----:B------:R-:W-:Y:S05]  /*2700*/  BSYNC.RECONVERGENT B0 ;  /* 0x0000000000007941 */ /* 0x000fea0003800200 */
.L_x_5204:
        /* <DEDUP_REMOVED lines=32> */
.L_x_5207:
[----:B------:R-:W-:Y:S05]  /*2910*/  BSYNC.RECONVERGENT B0 ;  /* 0x0000000000007941 */ /* 0x000fea0003800200 */
.L_x_5206:
        /* <DEDUP_REMOVED lines=32> */
.L_x_5209:
[----:B------:R-:W-:Y:S05]  /*2b20*/  BSYNC.RECONVERGENT B0 ;  /* 0x0000000000007941 */ /* 0x000fea0003800200 */
.L_x_5208:
        /* <DEDUP_REMOVED lines=32> */
.L_x_5211:
[----:B------:R-:W-:Y:S05]  /*2d30*/  BSYNC.RECONVERGENT B0 ;  /* 0x0000000000007941 */ /* 0x000fea0003800200 */
.L_x_5210:
[----:B------:R-:W1:Y:S01]  /*2d40*/  LDCU.128 UR12, c[0x0][0x410] ;  /* 0x00008200ff0c77ac */ /* 0x000e620008000c00 */
[----:B0-----:R-:W0:Y:S01]  /*2d50*/  LDC.64 R32, c[0x0][0x488] ;  /* 0x00012200ff207b82 */ /* 0x001e220000000a00 */
[----:B------:R-:W-:Y:S01]  /*2d60*/  LDS.128 R56, [R102] ;  /* 0x0000000066387984 */ /* 0x000fe20000000c00 */
[----:B------:R-:W-:Y:S01]  /*2d70*/  UIADD3 UR19, UPT, UPT, UR8, -0x1, URZ ;  /* 0xffffffff08137890 */ /* 0x000fe2000fffe0ff */
[----:B------:R-:W-:Y:S02]  /*2d80*/  UMOV UR5, URZ ;  /* 0x000000ff00057c82 */ /* 0x000fe40008000000 */
[----:B------:R-:W-:Y:S01]  /*2d90*/  LDS.128 R24, [R102+0x20] ;  /* 0x0000200066187984 */ /* 0x000fe20000000c00 */
[----:B------:R-:W-:Y:S02]  /*2da0*/  USHF.L.U32 UR4, UR19, 0xa, URZ ;  /* 0x0000000a13047899 */ /* 0x000fe400080006ff */
[----:B------:R-:W2:Y:S01]  /*2db0*/  LDC.64 R76, c[0x0][0x478] ;  /* 0x00011e00ff4c7b82 */ /* 0x000ea20000000a00 */
[----:B------:R-:W3:Y:S01]  /*2dc0*/  LDCU.64 UR20, c[0x0][0x490] ;  /* 0x00009200ff1477ac */ /* 0x000ee20008000a00 */
[----:B------:R-:W-:Y:S06]  /*2dd0*/  LDS.128 R28, [R102+0x30] ;  /* 0x00003000661c7984 */ /* 0x000fec0000000c00 */
[----:B------:R-:W4:Y:S01]  /*2de0*/  LDC.64 R154, c[0x0][0x510] ;  /* 0x00014400ff9a7b82 */ /* 0x000f220000000a00 */
[----:B-1----:R-:W-:-:S04]  /*2df0*/  UIMAD.WIDE.U32 UR6, UR18, UR12, UR4 ;  /* 0x0000000c120672a5 */ /* 0x002fc8000f8e0004 */
        /* <DEDUP_REMOVED lines=8> */
[----:B------:R-:W-:Y:S02]  /*2e80*/  LEA.HI.X R33, R4, R33, R3, 0x2, P0 ;  /* 0x0000002104217211 */ /* 0x000fe400000f1403 */
[----:B------:R-:W-:Y:S01]  /*2e90*/  LDS.128 R4, [R102+0x10] ;  /* 0x0000100066047984 */ /* 0x000fe20000000c00 */
[----:B------:R-:W-:Y:S01]  /*2ea0*/  IMAD.WIDE.U32 R32, R107, 0x10, R32 ;  /* 0x000000106b207825 */ /* 0x000fe200078e0020 */
[----:B------:R-:W-:Y:S06]  /*2eb0*/  BAR.SYNC.DEFER_BLOCKING 0x0 ;  /* 0x0000000000007b1d */ /* 0x000fec0000010000 */
[----:B------:R-:W5:Y:S04]  /*2ec0*/  LDG.E.128 R44, desc[UR16][R32.64] ;  /* 0x00000010202c7981 */ /* 0x000f68000c1e1d00 */
[----:B------:R-:W3:Y:S04]  /*2ed0*/  LDG.E.128 R64, desc[UR16][R32.64+0x200] ;  /* 0x0002001020407981 */ /* 0x000ee8000c1e1d00 */
[----:B------:R-:W4:Y:S04]  /*2ee0*/  LDG.E.128 R52, desc[UR16][R32.64+0x400] ;  /* 0x0004001020347981 */ /* 0x000f28000c1e1d00 */
[----:B------:R-:W4:Y:S01]  /*2ef0*/  LDG.E.128 R72, desc[UR16][R32.64+0x600] ;  /* 0x0006001020487981 */ /* 0x000f22000c1e1d00 */
        /* <DEDUP_REMOVED lines=8> */
[----:B--2---:R-:W-:-:S04]  /*2f80*/  LEA R76, P0, R34, R76, 0x2 ;  /* 0x0000004c224c7211 */ /* 0x004fc800078010ff */
[----:B------:R-:W-:-:S03]  /*2f90*/  LEA.HI.X R77, R34, R77, R3, 0x2, P0 ;  /* 0x0000004d224d7211 */ /* 0x000fc600000f1403 */
[----:B------:R-:W-:Y:S01]  /*2fa0*/  IMAD.WIDE.U32 R76, R107, 0x10, R76 ;  /* 0x000000106b4c7825 */ /* 0x000fe200078e004c */
[----:B-----5:R1:W-:Y:S04]  /*2fb0*/  STS.128 [R104], R44 ;  /* 0x0000002c68007388 */ /* 0x0203e80000000c00 */
[----:B---3--:R2:W-:Y:S04]  /*2fc0*/  STS.128 [R104+0x200], R64 ;  /* 0x0002004068007388 */ /* 0x0085e80000000c00 */
[----:B----4-:R-:W-:Y:S04]  /*2fd0*/  STS.128 [R104+0x400], R52 ;  /* 0x0004003468007388 */ /* 0x010fe80000000c00 */
[----:B------:R3:W-:Y:S01]  /*2fe0*/  STS.128 [R104+0x600], R72 ;  /* 0x0006004868007388 */ /* 0x0007e20000000c00 */
[----:B------:R-:W-:-:S03]  /*2ff0*/  NOP ;  /* 0x0000000000007918 */ /* 0x000fc60000000000 */
[----:B------:R-:W4:Y:S04]  /*3000*/  LDS.128 R48, [R102] ;  /* 0x0000000066307984 */ /* 0x000f280000000c00 */
[----:B------:R-:W5:Y:S04]  /*3010*/  LDS.128 R32, [R102+0x10] ;  /* 0x0000100066207984 */ /* 0x000f680000000c00 */
[----:B------:R-:W0:Y:S04]  /*3020*/  LDS.128 R36, [R102+0x20] ;  /* 0x0000200066247984 */ /* 0x000e280000000c00 */
[----:B------:R-:W0:Y:S01]  /*3030*/  LDS.128 R40, [R102+0x30] ;  /* 0x0000300066287984 */ /* 0x000e220000000c00 */
[----:B------:R-:W-:Y:S06]  /*3040*/  BAR.SYNC.DEFER_BLOCKING 0x0 ;  /* 0x0000000000007b1d */ /* 0x000fec0000010000 */
[----:B-1----:R-:W5:Y:S04]  /*3050*/  LDG.E.128 R44, desc[UR16][R76.64] ;  /* 0x000000104c2c7981 */ /* 0x002f68000c1e1d00 */
[----:B--2---:R-:W2:Y:S04]  /*3060*/  LDG.E.128 R64, desc[UR16][R76.64+0x200] ;  /* 0x000200104c407981 */ /* 0x004ea8000c1e1d00 */
[----:B------:R-:W2:Y:S04]  /*3070*/  LDG.E.128 R68, desc[UR16][R76.64+0x400] ;  /* 0x000400104c447981 */ /* 0x000ea8000c1e1d00 */
[----:B---3--:R1:W3:Y:S01]  /*3080*/  LDG.E.128 R72, desc[UR16][R76.64+0x600] ;  /* 0x000600104c487981 */ /* 0x0082e2000c1e1d00 */
[----:B----4-:R-:W-:Y:S01]  /*3090*/  FMUL.FTZ R52, R49, -1.4426950216293334961 ;  /* 0xbfb8aa3b31347820 */ /* 0x010fe20000410000 */
[----:B------:R-:W-:Y:S01]  /*30a0*/  FMUL.FTZ R53, R50, -1.4426950216293334961 ;  /* 0xbfb8aa3b32357820 */ /* 0x000fe20000410000 */
[----:B------:R-:W-:Y:S01]  /*30b0*/  FMUL.FTZ R54, R51, -1.4426950216293334961 ;  /* 0xbfb8aa3b33367820 */ /* 0x000fe20000410000 */
[----:B-----5:R-:W-:Y:S01]  /*30c0*/  FMUL.FTZ R55, R32, -1.4426950216293334961 ;  /* 0xbfb8aa3b20377820 */ /* 0x020fe20000410000 */
[----:B------:R-:W-:Y:S01]  /*30d0*/  FMUL.FTZ R3, R48, -1.4426950216293334961 ;  /* 0xbfb8aa3b30037820 */ /* 0x000fe20000410000 */
[----:B------:R-:W-:Y:S01]  /*30e0*/  FMUL.FTZ R78, R35, -1.4426950216293334961 ;  /* 0xbfb8aa3b234e7820 */ /* 0x000fe20000410000 */
[----:B------:R-:W4:Y:S01]  /*30f0*/  MUFU.EX2 R52, R52 ;  /* 0x0000003400347308 */ /* 0x000f220000000800 */
[----:B0-----:R-:W-:Y:S01]  /*3100*/  FMUL.FTZ R79, R36, -1.4426950216293334961 ;  /* 0xbfb8aa3b244f7820 */ /* 0x001fe20000410000 */
[----:B------:R-:W-:Y:S01]  /*3110*/  FMUL.FTZ R80, R37, -1.4426950216293334961 ;  /* 0xbfb8aa3b25507820 */ /* 0x000fe20000410000 */
[----:B-1----:R-:W-:Y:S01]  /*3120*/  FMUL.FTZ R76, R33, -1.4426950216293334961 ;  /* 0xbfb8aa3b214c7820 */ /* 0x002fe20000410000 */
[----:B------:R-:W-:Y:S01]  /*3130*/  FMUL.FTZ R77, R34, -1.4426950216293334961 ;  /* 0xbfb8aa3b224d7820 */ /* 0x000fe20000410000 */
[----:B------:R-:W-:Y:S01]  /*3140*/  FMUL.FTZ R81, R38, -1.4426950216293334961 ;  /* 0xbfb8aa3b26517820 */ /* 0x000fe20000410000 */
[----:B------:R-:W-:Y:S01]  /*3150*/  FMUL.FTZ R132, R42, -1.4426950216293334961 ;  /* 0xbfb8aa3b2a847820 */ /* 0x000fe20000410000 */
[----:B------:R-:W-:Y:S01]  /*3160*/  FMUL.FTZ R84, R40, -1.4426950216293334961 ;  /* 0xbfb8aa3b28547820 */ /* 0x000fe20000410000 */
[----:B------:R-:W0:Y:S01]  /*3170*/  MUFU.EX2 R53, R53 ;  /* 0x0000003500357308 */ /* 0x000e220000000800 */
[----:B------:R-:W-:Y:S01]  /*3180*/  FMUL.FTZ R136, R43, -1.4426950216293334961 ;  /* 0xbfb8aa3b2b887820 */ /* 0x000fe20000410000 */
[----:B------:R-:W-:-:S02]  /*3190*/  UIMAD.WIDE.U32 UR6, UR18, UR10, UR4 ;  /* 0x0000000a120672a5 */ /* 0x000fc4000f8e0004 */
[----:B------:R-:W-:Y:S02]  /*31a0*/  UISETP.NE.U32.AND UP0, UPT, UR20, URZ, UPT ;  /* 0x000000ff1400728c */ /* 0x000fe4000bf05070 */
[----:B------:R-:W-:Y:S02]  /*31b0*/  UIMAD UR7, UR18, UR11, UR7 ;  /* 0x0000000b120772a4 */ /* 0x000fe4000f8e0207 */
[----:B------:R-:W-:Y:S01]  /*31c0*/  MUFU.EX2 R54, R54 ;  /* 0x0000003600367308 */ /* 0x000fe20000000800 */
[----:B----4-:R-:W-:Y:S01]  /*31d0*/  FADD.FTZ R52, R52, 1 ;  /* 0x3f80000034347421 */ /* 0x010fe20000010000 */
[----:B------:R-:W-:-:S06]  /*31e0*/  UISETP.NE.AND.EX UP0, UPT, UR21, URZ, UPT, UP0 ;  /* 0x000000ff1500728c */ /* 0x000fcc000bf05300 */
[----:B------:R-:W-:Y:S01]  /*31f0*/  MUFU.EX2 R55, R55 ;  /* 0x0000003700377308 */ /* 0x000fe20000000800 */
[----:B0-----:R-:W-:-:S07]  /*3200*/  FADD.FTZ R53, R53, 1 ;  /* 0x3f80000035357421 */ /* 0x001fce0000010000 */
[----:B------:R-:W0:Y:S08]  /*3210*/  MUFU.EX2 R3, R3 ;  /* 0x0000000300037308 */ /* 0x000e300000000800 */
[----:B------:R1:W4:Y:S08]  /*3220*/  MUFU.EX2 R82, R76 ;  /* 0x0000004c00527308 */ /* 0x0003300000000800 */
[----:B------:R5:W4:Y:S01]  /*3230*/  MUFU.EX2 R85, R78 ;  /* 0x0000004e00557308 */ /* 0x000b220000000800 */
[----:B-1----:R-:W-:Y:S01]  /*3240*/  FMUL.FTZ R76, R39, -1.4426950216293334961 ;  /* 0xbfb8aa3b274c7820 */ /* 0x002fe20000410000 */
[----:B0-----:R-:W-:-:S06]  /*3250*/  FADD.FTZ R3, R3, 1 ;  /* 0x3f80000003037421 */ /* 0x001fcc0000010000 */
[----:B------:R-:W0:Y:S01]  /*3260*/  MUFU.EX2 R86, R79 ;  /* 0x0000004f00567308 */ /* 0x000e220000000800 */
[----:B-----5:R-:W-:Y:S01]  /*3270*/  FMUL.FTZ R78, R41, -1.4426950216293334961 ;  /* 0xbfb8aa3b294e7820 */ /* 0x020fe20000410000 */
[----:B----4-:R-:W-:-:S06]  /*3280*/  FADD.FTZ R82, R82, 1 ;  /* 0x3f80000052527421 */ /* 0x010fcc0000010000 */
[----:B------:R1:W4:Y:S01]  /*3290*/  MUFU.EX2 R87, R80 ;  /* 0x0000005000577308 */ /* 0x0003220000000800 */
[----:B------:R-:W-:-:S07]  /*32a0*/  FADD.FTZ R85, R85, 1 ;  /* 0x3f80000055557421 */ /* 0x000fce0000010000 */
[----:B------:R-:W-:Y:S01]  /*32b0*/  MUFU.EX2 R131, R76 ;  /* 0x0000004c00837308 */ /* 0x000fe20000000800 */
[----:B-1----:R-:W-:Y:S01]  /*32c0*/  FADD.FTZ R80, R55, 1 ;  /* 0x3f80000037507421 */ /* 0x002fe20000010000 */
[----:B0-----:R-:W-:-:S06]  /*32d0*/  FADD.FTZ R86, R86, 1 ;  /* 0x3f80000056567421 */ /* 0x001fcc0000010000 */
[----:B------:R0:W1:Y:S01]  /*32e0*/  MUFU.EX2 R146, R78 ;  /* 0x0000004e00927308 */ /* 0x0000620000000800 */
[----:B----4-:R-:W-:-:S07]  /*32f0*/  FADD.FTZ R87, R87, 1 ;  /* 0x3f80000057577421 */ /* 0x010fce0000010000 */
[----:B------:R-:W4:Y:S01]  /*3300*/  MUFU.RCP R76, R52 ;  /* 0x00000034004c7308 */ /* 0x000f220000001000 */
[----:B0-----:R-:W-:-:S07]  /*3310*/  FADD.FTZ R78, R54, 1 ;  /* 0x3f800000364e7421 */ /* 0x001fce0000010000 */
[----:B------:R-:W0:Y:S01]  /*3320*/  MUFU.RCP R79, R53 ;  /* 0x00000035004f7308 */ /* 0x000e220000001000 */
[----:B-1----:R-:W-:-:S07]  /*3330*/  FADD.FTZ R146, R146, 1 ;  /* 0x3f80000092927421 */ /* 0x002fce0000010000 */
[----:B------:R-:W1:Y:S01]  /*3340*/  MUFU.EX2 R83, R77 ;  /* 0x0000004d00537308 */ /* 0x000e620000000800 */
[----:B----4-:R-:W-:-:S07]  /*3350*/  FMUL.FTZ R140, R49, R76 ;  /* 0x0000004c318c7220 */ /* 0x010fce0000410000 */
[----:B------:R-:W4:Y:S01]  /*3360*/  MUFU.RCP R77, R3 ;  /* 0x00000003004d7308 */ /* 0x000f220000001000 */
[----:B0-----:R-:W-:-:S07]  /*3370*/  FMUL.FTZ R143, R50, R79 ;  /* 0x0000004f328f7220 */ /* 0x001fce0000410000 */
[----:B------:R-:W0:Y:S01]  /*3380*/  MUFU.RCP R78, R78 ;  /* 0x0000004e004e7308 */ /* 0x000e220000001000 */
[----:B-1----:R-:W-:-:S07]  /*3390*/  FADD.FTZ R83, R83, 1 ;  /* 0x3f80000053537421 */ /* 0x002fce0000010000 */
[----:B------:R-:W-:Y:S01]  /*33a0*/  MUFU.EX2 R130, R81 ;  /* 0x0000005100827308 */ /* 0x000fe20000000800 */
[----:B----4-:R-:W-:Y:S01]  /*33b0*/  FADD.FTZ R3, -R77, 1 ;  /* 0x3f8000004d037421 */ /* 0x010fe20000010100 */
[----:B------:R-:W-:-:S06]  /*33c0*/  FMUL.FTZ R141, R48, R77 ;  /* 0x0000004d308d7220 */ /* 0x000fcc0000410000 */
[----:B------:R-:W-:Y:S01]  /*33d0*/  MUFU.RCP R81, R80 ;  /* 0x0000005000517308 */ /* 0x000fe20000001000 */
[----:B0-----:R-:W-:-:S07]  /*33e0*/  FMUL.FTZ R142, R51, R78 ;  /* 0x0000004e338e7220 */ /* 0x001fce0000410000 */
[----:B------:R0:W1:Y:S08]  /*33f0*/  MUFU.EX2 R147, R132 ;  /* 0x0000008400937308 */ /* 0x0000700000000800 */
[----:B------:R-:W-:Y:S01]  /*3400*/  MUFU.RCP R139, R83 ;  /* 0x00000053008b7308 */ /* 0x000fe20000001000 */
[----:B0-----:R-:W-:-:S07]  /*3410*/  FMUL.FTZ R132, R59, R142 ;  /* 0x0000008e3b847220 */ /* 0x001fce0000410000 */
[----:B------:R-:W-:Y:S01]  /*3420*/  MUFU.EX2 R145, R84 ;  /* 0x0000005400917308 */ /* 0x000fe20000000800 */
[----:B-1----:R-:W-:-:S07]  /*3430*/  FADD.FTZ R147, R147, 1 ;  /* 0x3f80000093937421 */ /* 0x002fce0000010000 */
[----:B------:R-:W-:Y:S08]  /*3440*/  MUFU.RCP R84, R82 ;  /* 0x0000005200547308 */ /* 0x000ff00000001000 */
[----:B------:R-:W0:Y:S08]  /*3450*/  MUFU.EX2 R150, R136 ;  /* 0x0000008800967308 */ /* 0x000e300000000800 */
[----:B------:R-:W-:Y:S08]  /*3460*/  MUFU.RCP R137, R86 ;  /* 0x0000005600897308 */ /* 0x000ff00000001000 */
[----:B------:R-:W-:Y:S01]  /*3470*/  MUFU.RCP R136, R87 ;  /* 0x0000005700887308 */ /* 0x000fe20000001000 */
[----:B0-----:R-:W-:-:S07]  /*3480*/  FADD.FTZ R150, R150, 1 ;  /* 0x3f80000096967421 */ /* 0x001fce0000010000 */
[----:B------:R-:W-:Y:S08]  /*3490*/  MUFU.RCP R138, R85 ;  /* 0x00000055008a7308 */ /* 0x000ff00000001000 */
[----:B------:R-:W-:Y:S08]  /*34a0*/  MUFU.RCP R153, R147 ;  /* 0x0000009300997308 */ /* 0x000ff00000001000 */
[----:B------:R0:W-:Y:S08]  /*34b0*/  MUFU.RCP R148, R146 ;  /* 0x0000009200947308 */ /* 0x0001f00000001000 */
[----:B------:R-:W1:Y:S01]  /*34c0*/  MUFU.RCP R150, R150 ;  /* 0x0000009600967308 */ /* 0x000e620000001000 */
[----:B0-----:R-:W0:Y:S01]  /*34d0*/  LDC.64 R146, c[0x0][0x558] ;  /* 0x00015600ff927b82 */ /* 0x001e220000000a00 */
[----:B-1----:R-:W-:-:S04]  /*34e0*/  FADD.FTZ R80, -R150, 1 ;  /* 0x3f80000096507421 */ /* 0x002fc80000010100 */
[----:B------:R-:W-:Y:S01]  /*34f0*/  FFMA.FTZ R80, R43, R80, 1 ;  /* 0x3f8000002b507423 */ /* 0x000fe20000010050 */
[----:B------:R-:W-:Y:S04]  /*3500*/  STS.128 [R104], R44 ;  /* 0x0000002c68007388 */ /* 0x000fe80000000c00 */
[----:B--2---:R1:W-:Y:S04]  /*3510*/  STS.128 [R104+0x200], R64 ;  /* 0x0002004068007388 */ /* 0x0043e80000000c00 */
[----:B------:R2:W-:Y:S04]  /*3520*/  STS.128 [R104+0x400], R68 ;  /* 0x0004004468007388 */ /* 0x0005e80000000c00 */
[----:B---3--:R3:W-:Y:S01]  /*3530*/  STS.128 [R104+0x600], R72 ;  /* 0x0006004868007388 */ /* 0x0087e20000000c00 */
[----:B------:R-:W-:-:S03]  /*3540*/  NOP ;  /* 0x0000000000007918 */ /* 0x000fc60000000000 */
[----:B------:R-:W4:Y:S01]  /*3550*/  LDS.128 R52, [R102] ;  /* 0x0000000066347984 */ /* 0x000f220000000c00 */
[----:B-1----:R-:W-:Y:S01]  /*3560*/  FFMA.FTZ R65, R48, R3, 1 ;  /* 0x3f80000030417423 */ /* 0x002fe20000010003 */
[----:B------:R-:W-:Y:S01]  /*3570*/  FADD.FTZ R48, -R78, 1 ;  /* 0x3f8000004e307421 */ /* 0x000fe20000010100 */
[----:B------:R-:W-:Y:S01]  /*3580*/  FADD.FTZ R64, -R76, 1 ;  /* 0x3f8000004c407421 */ /* 0x000fe20000010100 */
[----:B------:R-:W1:Y:S01]  /*3590*/  LDS.128 R44, [R102+0x10] ;  /* 0x00001000662c7984 */ /* 0x000e620000000c00 */
[----:B------:R-:W-:Y:S01]  /*35a0*/  FADD.FTZ R3, -R79, 1 ;  /* 0x3f8000004f037421 */ /* 0x000fe20000010100 */
[----:B--2---:R-:W-:Y:S01]  /*35b0*/  FFMA.FTZ R69, R51, R48, 1 ;  /* 0x3f80000033457423 */ /* 0x004fe20000010030 */
[----:B------:R-:W-:Y:S01]  /*35c0*/  FFMA.FTZ R66, R49, R64, 1 ;  /* 0x3f80000031427423 */ /* 0x000fe20000010040 */
[----:B------:R-:W-:Y:S01]  /*35d0*/  FADD.FTZ R68, R130, 1 ;  /* 0x3f80000082447421 */ /* 0x000fe20000010000 */
[----:B------:R-:W-:Y:S01]  /*35e0*/  FFMA.FTZ R67, R50, R3, 1 ;  /* 0x3f80000032437423 */ /* 0x000fe20000010003 */
[----:B------:R-:W-:Y:S01]  /*35f0*/  FADD.FTZ R70, R131, 1 ;  /* 0x3f80000083467421 */ /* 0x000fe20000010000 */
[----:B------:R-:W2:Y:S01]  /*3600*/  LDS.128 R48, [R102+0x20] ;  /* 0x0000200066307984 */ /* 0x000ea20000000c00 */
[----:B------:R-:W-:Y:S01]  /*3610*/  FMUL.FTZ R3, R56, R141 ;  /* 0x0000008d38037220 */ /* 0x000fe20000410000 */
[----:B------:R-:W-:Y:S01]  /*3620*/  FMUL.FTZ R130, R57, R140 ;  /* 0x0000008c39827220 */ /* 0x000fe20000410000 */
[----:B------:R-:W-:Y:S01]  /*3630*/  FMUL.FTZ R131, R58, R143 ;  /* 0x0000008f3a837220 */ /* 0x000fe20000410000 */
[----:B------:R5:W-:Y:S01]  /*3640*/  MUFU.RCP R149, R68 ;  /* 0x0000004400957308 */ /* 0x000be20000001000 */
[----:B------:R-:W-:Y:S01]  /*3650*/  FADD.FTZ R71, -R81, 1 ;  /* 0x3f80000051477421 */ /* 0x000fe20000010100 */
[----:B---3--:R-:W-:Y:S01]  /*3660*/  FADD.FTZ R73, -R139, 1 ;  /* 0x3f8000008b497421 */ /* 0x008fe20000010100 */
[----:B------:R-:W-:Y:S01]  /*3670*/  FADD.FTZ R72, R145, 1 ;  /* 0x3f80000091487421 */ /* 0x000fe20000010000 */
[C---:B------:R-:W-:Y:S01]  /*3680*/  FMUL.FTZ R145, R32.reuse, R81 ;  /* 0x0000005120917220 */ /* 0x040fe20000410000 */
[----:B------:R-:W-:Y:S01]  /*3690*/  FFMA.FTZ R71, R32, R71, 1 ;  /* 0x3f80000020477423 */ /* 0x000fe20000010047 */
[----:B------:R-:W-:Y:S01]  /*36a0*/  FADD.FTZ R32, -R84, 1 ;  /* 0x3f80000054207421 */ /* 0x000fe20000010100 */
[----:B------:R-:W-:Y:S01]  /*36b0*/  FFMA.FTZ R73, R34, R73, 1 ;  /* 0x3f80000022497423 */ /* 0x000fe20000010049 */
[----:B------:R3:W0:Y:S01]  /*36c0*/  MUFU.RCP R144, R70 ;  /* 0x0000004600907308 */ /* 0x0006220000001000 */
[----:B------:R-:W-:Y:S01]  /*36d0*/  FADD.FTZ R74, -R136, 1 ;  /* 0x3f800000884a7421 */ /* 0x000fe20000010100 */
[----:B------:R-:W-:-:S03]  /*36e0*/  FFMA.FTZ R32, R33, R32, 1 ;  /* 0x3f80000021207423 */ /* 0x000fc60000010020 */
[----:B------:R-:W-:-:S03]  /*36f0*/  FFMA.FTZ R74, R37, R74, 1 ;  /* 0x3f800000254a7423 */ /* 0x000fc6000001004a */
[----:B------:R2:W0:Y:S01]  /*3700*/  MUFU.RCP R151, R72 ;  /* 0x0000004800977308 */ /* 0x0004220000001000 */
[----:B----4-:R-:W-:Y:S01]  /*3710*/  FMUL.FTZ R56, R56, R52 ;  /* 0x0000003438387220 */ /* 0x010fe20000410000 */
[----:B------:R-:W-:Y:S01]  /*3720*/  FMUL.FTZ R57, R57, R53 ;  /* 0x0000003539397220 */ /* 0x000fe20000410000 */
[----:B------:R-:W-:Y:S01]  /*3730*/  FMUL.FTZ R58, R58, R54 ;  /* 0x000000363a3a7220 */ /* 0x000fe20000410000 */
[----:B------:R-:W-:Y:S01]  /*3740*/  FMUL.FTZ R59, R59, R55 ;  /* 0x000000373b3b7220 */ /* 0x000fe20000410000 */
[----:B-1----:R-:W-:Y:S01]  /*3750*/  FMUL.FTZ R64, R4, R44 ;  /* 0x0000002c04407220 */ /* 0x002fe20000410000 */
[----:B------:R-:W-:Y:S01]  /*3760*/  FMUL.FTZ R56, R77, R56 ;  /* 0x000000384d387220 */ /* 0x000fe20000410000 */
[----:B------:R-:W-:Y:S01]  /*3770*/  FMUL.FTZ R57, R76, R57 ;  /* 0x000000394c397220 */ /* 0x000fe20000410000 */
[----:B------:R-:W-:Y:S01]  /*3780*/  FMUL.FTZ R58, R79, R58 ;  /* 0x0000003a4f3a7220 */ /* 0x000fe20000410000 */
[----:B-----5:R-:W-:Y:S01]  /*3790*/  FMUL.FTZ R68, R81, R64 ;  /* 0x0000004051447220 */ /* 0x020fe20000410000 */
[----:B------:R-:W-:Y:S01]  /*37a0*/  FMUL.FTZ R64, R56, R65 ;  /* 0x0000004138407220 */ /* 0x000fe20000410000 */
[----:B------:R-:W-:Y:S01]  /*37b0*/  FMUL.FTZ R65, R57, R66 ;  /* 0x0000004239417220 */ /* 0x000fe20000410000 */
[----:B------:R-:W-:Y:S01]  /*37c0*/  FMUL.FTZ R78, R78, R59 ;  /* 0x0000003b4e4e7220 */ /* 0x000fe20000410000 */
[----:B------:R-:W-:Y:S01]  /*37d0*/  FMUL.FTZ R66, R58, R67 ;  /* 0x000000433a427220 */ /* 0x000fe20000410000 */
[----:B---3--:R-:W-:Y:S01]  /*37e0*/  FMUL.FTZ R70, R6, R46 ;  /* 0x0000002e06467220 */ /* 0x008fe20000410000 */
[----:B------:R-:W1:Y:S01]  /*37f0*/  LDS.128 R56, [R102+0x30] ;  /* 0x0000300066387984 */ /* 0x000e620000000c00 */
[----:B------:R-:W-:Y:S01]  /*3800*/  FMUL.FTZ R67, R78, R69 ;  /* 0x000000454e437220 */ /* 0x000fe20000410000 */
[----:B------:R-:W-:Y:S01]  /*3810*/  FMUL.FTZ R69, R5, R45 ;  /* 0x0000002d05457220 */ /* 0x000fe20000410000 */
[----:B------:R-:W-:Y:S01]  /*3820*/  FMUL.FTZ R70, R139, R70 ;  /* 0x000000468b467220 */ /* 0x000fe20000410000 */
[----:B--2---:R-:W-:Y:S01]  /*3830*/  FMUL.FTZ R72, R24, R48 ;  /* 0x0000003018487220 */ /* 0x004fe20000410000 */
[----:B------:R-:W-:Y:S01]  /*3840*/  FMUL.FTZ R75, R25, R49 ;  /* 0x00000031194b7220 */ /* 0x000fe20000410000 */
[----:B------:R-:W-:Y:S01]  /*3850*/  FMUL.FTZ R69, R84, R69 ;  /* 0x0000004554457220 */ /* 0x000fe20000410000 */
[----:B------:R-:W-:Y:S01]  /*3860*/  FMUL.FTZ R70, R70, R73 ;  /* 0x0000004946467220 */ /* 0x000fe20000410000 */
[----:B------:R-:W-:Y:S01]  /*3870*/  FADD.FTZ R73, -R137, 1 ;  /* 0x3f80000089497421 */ /* 0x000fe20000010100 */
[----:B------:R-:W-:Y:S01]  /*3880*/  FMUL.FTZ R68, R68, R71 ;  /* 0x0000004744447220 */ /* 0x000fe20000410000 */
[----:B------:R-:W-:Y:S01]  /*3890*/  FMUL.FTZ R69, R69, R32 ;  /* 0x0000002045457220 */ /* 0x000fe20000410000 */
[----:B------:R-:W-:Y:S01]  /*38a0*/  FADD.FTZ R32, -R138, 1 ;  /* 0x3f8000008a207421 */ /* 0x000fe20000010100 */
        /* <DEDUP_REMOVED lines=9> */
[----:B------:R-:W-:Y:S01]  /*3940*/  FMUL.FTZ R71, R71, R32 ;  /* 0x0000002047477220 */ /* 0x000fe20000410000 */
[----:B------:R-:W-:Y:S01]  /*3950*/  FADD.FTZ R75, -R149, 1 ;  /* 0x3f800000954b7421 */ /* 0x000fe20000010100 */
[----:B------:R-:W-:Y:S01]  /*3960*/  FMUL.FTZ R32, R26, R50 ;  /* 0x000000321a207220 */ /* 0x000fe20000410000 */
[----:B------:R-:W-:Y:S01]  /*3970*/  FMUL.FTZ R77, R27, R51 ;  /* 0x000000331b4d7220 */ /* 0x000fe20000410000 */
[----:B------:R-:W-:Y:S01]  /*3980*/  FFMA.FTZ R76, R39, R74, 1 ;  /* 0x3f800000274c7423 */ /* 0x000fe2000001004a */
[----:B------:R-:W-:Y:S01]  /*3990*/  BAR.SYNC.DEFER_BLOCKING 0x0 ;  /* 0x0000000000007b1d */ /* 0x000fe20000010000 */
[----:B------:R-:W-:Y:S01]  /*39a0*/  FADD.FTZ R79, -R151, 1 ;  /* 0x3f800000974f7421 */ /* 0x000fe20000010100 */
[----:B------:R-:W-:Y:S01]  /*39b0*/  FFMA.FTZ R75, R38, R75, 1 ;  /* 0x3f800000264b7423 */ /* 0x000fe2000001004b */
[----:B------:R-:W-:Y:S01]  /*39c0*/  FMUL.FTZ R32, R149, R32 ;  /* 0x0000002095207220 */ /* 0x000fe20000410000 */
[----:B------:R-:W-:Y:S01]  /*39d0*/  FMUL.FTZ R77, R144, R77 ;  /* 0x0000004d904d7220 */ /* 0x000fe20000410000 */
[----:B------:R-:W-:Y:S01]  /*39e0*/  FFMA.FTZ R79, R40, R79, 1 ;  /* 0x3f800000284f7423 */ /* 0x000fe2000001004f */
[----:B------:R-:W-:Y:S01]  /*39f0*/  FMUL.FTZ R149, R38, R149 ;  /* 0x0000009526957220 */ /* 0x000fe20000410000 */
[----:B------:R-:W-:Y:S01]  /*3a00*/  FMUL.FTZ R144, R39, R144 ;  /* 0x0000009027907220 */ /* 0x000fe20000410000 */
[----:B-1----:R-:W-:Y:S01]  /*3a10*/  FMUL.FTZ R74, R28, R56 ;  /* 0x000000381c4a7220 */ /* 0x002fe20000410000 */
[----:B------:R-:W-:-:S03]  /*3a20*/  FMUL.FTZ R81, R31, R59 ;  /* 0x0000003b1f517220 */ /* 0x000fc60000410000 */
[----:B------:R-:W-:Y:S01]  /*3a30*/  FMUL.FTZ R78, R151, R74 ;  /* 0x0000004a974e7220 */ /* 0x000fe20000410000 */
[----:B------:R-:W-:Y:S01]  /*3a40*/  FMUL.FTZ R74, R32, R75 ;  /* 0x0000004b204a7220 */ /* 0x000fe20000410000 */
[----:B------:R-:W-:Y:S01]  /*3a50*/  FMUL.FTZ R75, R77, R76 ;  /* 0x0000004c4d4b7220 */ /* 0x000fe20000410000 */
[----:B------:R-:W-:Y:S01]  /*3a60*/  FADD.FTZ R32, -R148, 1 ;  /* 0x3f80000094207421 */ /* 0x000fe20000010100 */
[----:B------:R-:W-:Y:S01]  /*3a70*/  FMUL.FTZ R76, R78, R79 ;  /* 0x0000004f4e4c7220 */ /* 0x000fe20000410000 */
[----:B------:R-:W-:Y:S01]  /*3a80*/  FADD.FTZ R79, -R153, 1 ;  /* 0x3f800000994f7421 */ /* 0x000fe20000010100 */
[----:B------:R-:W-:Y:S01]  /*3a90*/  FMUL.FTZ R78, R30, R58 ;  /* 0x0000003a1e4e7220 */ /* 0x000fe20000410000 */
[----:B------:R-:W-:Y:S01]  /*3aa0*/  FMUL.FTZ R77, R29, R57 ;  /* 0x000000391d4d7220 */ /* 0x000fe20000410000 */
[----:B------:R-:W-:Y:S01]  /*3ab0*/  FFMA.FTZ R32, R41, R32, 1 ;  /* 0x3f80000029207423 */ /* 0x000fe20000010020 */
[----:B------:R-:W-:Y:S01]  /*3ac0*/  FFMA.FTZ R79, R42, R79, 1 ;  /* 0x3f8000002a4f7423 */ /* 0x000fe2000001004f */
        /* <DEDUP_REMOVED lines=17> */
[----:B------:R-:W2:Y:S01]  /*3be0*/  LDS.128 R80, [R104] ;  /* 0x0000000068507984 */ /* 0x000ea20000000c00 */
[----:B------:R-:W-:Y:S01]  /*3bf0*/  FMUL.FTZ R150, R43, R150 ;  /* 0x000000962b967220 */ /* 0x000fe20000410000 */
[----:B------:R-:W-:Y:S02]  /*3c00*/  FMUL.FTZ R139, R30, R153 ;  /* 0x000000991e8b7220 */ /* 0x000fe40000410000 */
[----:B------:R-:W3:Y:S01]  /*3c10*/  LDS.128 R84, [R104+0x200] ;  /* 0x0002000068547984 */ /* 0x000ee20000000c00 */
[----:B0-----:R-:W-:Y:S01]  /*3c20*/  FMUL.FTZ R73, R4, R145 ;  /* 0x0000009104497220 */ /* 0x001fe20000410000 */
[----:B------:R-:W-:Y:S01]  /*3c30*/  FMUL.FTZ R72, R5, R32 ;  /* 0x0000002005487220 */ /* 0x000fe20000410000 */
[----:B------:R-:W-:Y:S01]  /*3c40*/  IMAD.WIDE.U32 R4, R129, R154, UR6 ;  /* 0x0000000681047e25 */ /* 0x000fe2000f8e009a */
[----:B------:R-:W0:Y:S03]  /*3c50*/  LDS.128 R64, [R104+0x400] ;  /* 0x0004000068407984 */ /* 0x000e260000000c00 */
[----:B------:R-:W-:Y:S01]  /*3c60*/  FMUL.FTZ R74, R7, R34 ;  /* 0x00000022074a7220 */ /* 0x000fe20000410000 */
[----:B------:R-:W-:Y:S01]  /*3c70*/  FMUL.FTZ R7, R36, R137 ;  /* 0x0000008924077220 */ /* 0x000fe20000410000 */
[----:B------:R-:W-:Y:S01]  /*3c80*/  IMAD R5, R129, R155, R5 ;  /* 0x0000009b81057224 */ /* 0x000fe200078e0205 */
[----:B------:R-:W4:Y:S01]  /*3c90*/  LDS.128 R68, [R104+0x600] ;  /* 0x0006000068447984 */ /* 0x000f220000000c00 */
[----:B------:R-:W-:Y:S01]  /*3ca0*/  LEA R146, P0, R4, R146, 0x2 ;  /* 0x0000009204927211 */ /* 0x000fe200078010ff */
[----:B------:R-:W-:Y:S01]  /*3cb0*/  FMUL.FTZ R75, R6, R33 ;  /* 0x00000021064b7220 */ /* 0x000fe20000410000 */
[----:B------:R-:W-:Y:S01]  /*3cc0*/  FMUL.FTZ R6, R37, R136 ;  /* 0x0000008825067220 */ /* 0x000fe20000410000 */
[----:B-1----:R-:W-:Y:S01]  /*3cd0*/  FMUL.FTZ R77, R24, R7 ;  /* 0x00000007184d7220 */ /* 0x002fe20000410000 */
[----:B------:R-:W-:Y:S01]  /*3ce0*/  LEA.HI.X R147, R4, R147, R5, 0x2, P0 ;  /* 0x0000009304937211 */ /* 0x000fe200000f1405 */
[----:B------:R-:W-:Y:S01]  /*3cf0*/  FFMA.FTZ R24, R20, R3, R133 ;  /* 0x0000000314187223 */ /* 0x000fe20000010085 */
[----:B------:R-:W-:Y:S01]  /*3d00*/  FMUL.FTZ R76, R25, R6 ;  /* 0x00000006194c7220 */ /* 0x000fe20000410000 */
[----:B------:R-:W-:Y:S01]  /*3d10*/  FMUL.FTZ R79, R26, R149 ;  /* 0x000000951a4f7220 */ /* 0x000fe20000410000 */
[----:B------:R-:W-:Y:S01]  /*3d20*/  FMUL.FTZ R78, R27, R144 ;  /* 0x000000901b4e7220 */ /* 0x000fe20000410000 */
[----:B------:R-:W-:-:S04]  /*3d30*/  IMAD.WIDE.U32 R4, R107, 0x10, R146 ;  /* 0x000000106b047825 */ /* 0x000fc800078e0092 */
[----:B------:R-:W-:Y:S01]  /*3d40*/  FFMA.FTZ R25, R21, R130, R24 ;  /* 0x0000008215197223 */ /* 0x000fe20000010018 */
[----:B------:R-:W-:Y:S01]  /*3d50*/  FMUL.FTZ R137, R28, R151 ;  /* 0x000000971c897220 */ /* 0x000fe20000410000 */
[----:B------:R-:W-:Y:S01]  /*3d60*/  FMUL.FTZ R136, R29, R148 ;  /* 0x000000941d887220 */ /* 0x000fe20000410000 */
[----:B------:R-:W-:Y:S01]  /*3d70*/  FMUL.FTZ R138, R31, R150 ;  /* 0x000000961f8a7220 */ /* 0x000fe20000410000 */
[----:B------:R-:W-:-:S04]  /*3d80*/  FFMA.FTZ R24, R22, R131, R25 ;  /* 0x0000008316187223 */ /* 0x000fc80000010019 */
[----:B------:R-:W-:Y:S01]  /*3d90*/  FFMA.FTZ R41, R23, R132, R24 ;  /* 0x0000008417297223 */ /* 0x000fe20000010018 */
[----:B--2---:R1:W-:Y:S04]  /*3da0*/  STG.E.128 desc[UR16][R4.64], R80 ;  /* 0x0000005004007986 */ /* 0x0043e8000c101d10 */
[----:B---3--:R1:W-:Y:S04]  /*3db0*/  STG.E.128 desc[UR16][R4.64+0x200], R84 ;  /* 0x0002005404007986 */ /* 0x0083e8000c101d10 */
[----:B0-----:R1:W-:Y:S04]  /*3dc0*/  STG.E.128 desc[UR16][R4.64+0x400], R64 ;  /* 0x0004004004007986 */ /* 0x0013e8000c101d10 */
[----:B----4-:R1:W-:Y:S01]  /*3dd0*/  STG.E.128 desc[UR16][R4.64+0x600], R68 ;  /* 0x0006004404007986 */ /* 0x0103e2000c101d10 */
        /* <DEDUP_REMOVED lines=21> */
[----:B------:R-:W-:Y:S01]  /*3f30*/  STS.128 [R102+0x10], R44 ;  /* 0x0000102c66007388 */ /* 0x000fe20000000c00 */
[----:B------:R-:W-:Y:S02]  /*3f40*/  UIMAD UR10, UR18, UR13, UR7 ;  /* 0x0000000d120a72a4 */ /* 0x000fe4000f8e0207 */
[----:B------:R-:W-:Y:S01]  /*3f50*/  MOV R37, UR7 ;  /* 0x0000000700257c02 */ /* 0x000fe20008000f00 */
[----:B------:R-:W-:Y:S01]  /*3f60*/  STS.128 [R102+0x20], R48 ;  /* 0x0000203066007388 */ /* 0x000fe20000000c00 */
[----:B------:R-:W-:Y:S02]  /*3f70*/  MOV R36, UR6 ;  /* 0x0000000600247c02 */ /* 0x000fe40008000f00 */
[----:B------:R-:W-:Y:S01]  /*3f80*/  MOV R37, UR10 ;  /* 0x0000000a00257c02 */ /* 0x000fe20008000f00 */
[----:B------:R-:W-:Y:S01]  /*3f90*/  STS.128 [R102+0x30], R56 ;  /* 0x0000303866007388 */ /* 0x000fe20000000c00 */
[----:B------:R-:W-:-:S03]  /*3fa0*/  NOP ;  /* 0x0000000000007918 */ /* 0x000fc60000000000 */
[----:B-1----:R-:W0:Y:S01]  /*3fb0*/  LDS.128 R4, [R104] ;  /* 0x0000000068047984 */ /* 0x002e220000000c00 */
[----:B------:R-:W-:-:S03]  /*3fc0*/  IMAD.WIDE.U32 R36, R129, UR14, R36 ;  /* 0x0000000e81247c25 */ /* 0x000fc6000f8e0024 */
        /* <DEDUP_REMOVED lines=11> */
.L_x_5212:
[----:B01----:R-:W-:Y:S01]  /*4080*/  FFMA.FTZ R4, R16, R73, R41 ;  /* 0x0000004910047223 */ /* 0x003fe20000010029 */
        /* <DEDUP_REMOVED lines=77> */
[----:B------:R-:W-:Y:S02]  /*4560*/  MOV R68, R124 ;  /* 0x0000007c00447202 */ /* 0x000fe40000000f00 */
[----:B------:R-:W-:Y:S02]  /*4570*/  MOV R69, R122 ;  /* 0x0000007a00457202 */ /* 0x000fe40000000f00 */
[----:B------:R-:W-:Y:S02]  /*4580*/  P2R R203, PR, RZ, 0x1 ;  /* 0x00000001ffcb7803 */ /* 0x000fe40000000000 */
[----:B--2---:R-:W-:-:S02]  /*4590*/  SHF.L.U64.HI R154, R58, 0x2, R59 ;  /* 0x000000023a9a7819 */ /* 0x004fc4000001023b */
[----:B---3--:R-:W-:Y:S02]  /*45a0*/  SHF.L.U64.HI R156, R64, 0x2, R65 ;  /* 0x00000002409c7819 */ /* 0x008fe40000010241 */
[----:B------:R-:W-:Y:S02]  /*45b0*/  MOV R158, UR6 ;  /* 0x00000006009e7c02 */ /* 0x000fe40008000f00 */
[----:B0-----:R-:W-:-:S07]  /*45c0*/  MOV R57, UR7 ;  /* 0x0000000700397c02 */ /* 0x001fce0008000f00 */
.L_x_5226:
[----:B------:R-:W2:Y:S04]  /*45d0*/  LDG.E R59, desc[UR16][R80.64] ;  /* 0x00000010503b7981 */ /* 0x000ea8000c1e1900 */
[----:B------:R-:W3:Y:S04]  /*45e0*/  LDG.E R5, desc[UR16][R70.64] ;  /* 0x0000001046057981 */ /* 0x000ee8000c1e1900 */
[----:B0-----:R-:W3:Y:S01]  /*45f0*/  LDG.E R6, desc[UR16][R68.64] ;  /* 0x0000001044067981 */ /* 0x001ee2000c1e1900 */
        /* <DEDUP_REMOVED lines=66> */
.L_x_5215:
[----:B------:R1:W2:Y:S02]  /*4a20*/  LDS R181, [R135+UR9+0x1cd4] ;  /* 0x001cd40987b57984 */ /* 0x0002a40008000800 */
.L_x_5216:
[----:B------:R-:W-:Y:S05]  /*4a30*/  BSYNC.RECONVERGENT B0 ;  /* 0x0000000000007941 */ /* 0x000fea0003800200 */
.L_x_5214:
        /* <DEDUP_REMOVED lines=74> */
.L_x_5244:
[C---:B0-----:R-:W-:Y:S01]  /*4ee0*/  FFMA.FTZ R4, R6.reuse, R4, R5 ;  /* 0x0000000406047223 */ /* 0x041fe20000010005 */
[----:B------:R-:W-:Y:S01]  /*4ef0*/  UMOV UR7, 0xffffffff ;  /* 0xffffffff00077882 */ /* 0x000fe20000000000 */
[----:B-1----:R-:W-:-:S03]  /*4f00*/  @P1 FMUL.FTZ R6, R6, R185 ;  /* 0x000000b906061220 */ /* 0x002fc60000410000 */
[----:B------:R-:W-:Y:S01]  /*4f10*/  FSEL R7, R5, R4, !P1 ;  /* 0x0000000405077208 */ /* 0x000fe20004800000 */
[----:B------:R-:W-:Y:S06]  /*4f20*/  BRA.DIV UR7, `(.L_x_5219) ;  /* 0x0000003207047947 */ /* 0x000fec000b800000 */
.L_x_5247:
[----:B------:R-:W-:-:S03]  /*4f30*/  UMOV UR7, 0xffffffff ;  /* 0xffffffff00077882 */ /* 0x000fc60000000000 */
[----:B------:R-:W-:Y:S05]  /*4f40*/  BRA.DIV UR7, `(.L_x_5220) ;  /* 0x0000003207247947 */ /* 0x000fea000b800000 */
.L_x_5250:
[----:B------:R-:W-:-:S03]  /*4f50*/  UMOV UR7, 0xffffffff ;  /* 0xffffffff00077882 */ /* 0x000fc60000000000 */
[----:B------:R-:W-:Y:S05]  /*4f60*/  BRA.DIV UR7, `(.L_x_5221) ;  /* 0x0000003207447947 */ /* 0x000fea000b800000 */
[----:B------:R0:W1:Y:S04]  /*4f70*/  SHFL.UP PT, R185, R6, 0x1, RZ ;  /* 0x0420000006b97989 */ /* 0x00006800000e00ff */
[----:B------:R0:W0:Y:S04]  /*4f80*/  SHFL.UP PT, R190, R7, 0x1, RZ ;  /* 0x0420000007be7989 */ /* 0x00002800000e00ff */
[----:B-----5:R0:W0:Y:S04]  /*4f90*/  SHFL.IDX PT, R4, R66, RZ, 0x1f ;  /* 0x00001fff42047589 */ /* 0x02002800000e0000 */
[----:B------:R0:W0:Y:S02]  /*4fa0*/  SHFL.IDX PT, R5, R67, RZ, 0x1f ;  /* 0x00001fff43057589 */ /* 0x00002400000e0000 */
.L_x_5256:
[----:B0-----:R-:W0:Y:S01]  /*4fb0*/  LDS.64 R6, [R106+0x10c0] ;  /* 0x0010c0006a067984 */ /* 0x001e220000000a00 */
[C---:B-1----:R-:W-:Y:S01]  /*4fc0*/  @P0 FFMA.FTZ R5, R185.reuse, R5, R190 ;  /* 0x00000005b9050223 */ /* 0x042fe200000100be */
[----:B------:R-:W-:-:S03]  /*4fd0*/  @P0 FMUL.FTZ R4, R185, R4 ;  /* 0x00000004b9040220 */ /* 0x000fc60000410000 */
[-C--:B0-----:R-:W-:Y:S01]  /*4fe0*/  FFMA.FTZ R7, R5, R6.reuse, R7 ;  /* 0x0000000605077223 */ /* 0x081fe20000010007 */
[----:B------:R-:W-:-:S05]  /*4ff0*/  FMUL.FTZ R6, R4, R6 ;  /* 0x0000000604067220 */ /* 0x000fca0000410000 */
[----:B------:R0:W-:Y:S02]  /*5000*/  STS.128 [R106+0x10c0], R4 ;  /* 0x0010c0046a007388 */ /* 0x0001e40000000c00 */
.L_x_5217:
        /* <DEDUP_REMOVED lines=108> */
.L_x_5273:
        /* <DEDUP_REMOVED lines=8> */
.L_x_5222:
[----:B------:R-:W-:Y:S05]  /*5750*/  WARPSYNC.ALL ;  /* 0x0000000000007948 */ /* 0x000fea0003800000 */
[----:B------:R-:W-:Y:S01]  /*5760*/  BAR.SYNC.DEFER_BLOCKING 0x0 ;  /* 0x0000000000007b1d */ /* 0x000fe20000010000 */
[----:B0-----:R-:W-:Y:S01]  /*5770*/  FFMA.FTZ R5, R3, R196, RZ ;  /* 0x000000c403057223 */ /* 0x001fe200000100ff */
[----:B------:R-:W-:Y:S01]  /*5780*/  FADD.FTZ R208, -R146, R192 ;  /* 0x000000c092d07221 */ /* 0x000fe20000010100 */
[----:B------:R-:W-:Y:S01]  /*5790*/  FADD.FTZ R212, -R144, R190 ;  /* 0x000000be90d47221 */ /* 0x000fe20000010100 */
[----:B------:R-:W-:Y:S01]  /*57a0*/  ISETP.GT.AND P1, PT, R105, 0x1e, PT ;  /* 0x0000001e6900780c */ /* 0x000fe20003f24270 */
[----:B------:R-:W-:Y:S01]  /*57b0*/  FFMA.FTZ R6, R130, R195, R5 ;  /* 0x000000c382067223 */ /* 0x000fe20000010005 */
[----:B------:R-:W-:Y:S01]  /*57c0*/  FADD.FTZ R195, -R149, R195 ;  /* 0x000000c395c37221 */ /* 0x000fe20000010100 */
[----:B------:R-:W-:Y:S01]  /*57d0*/  ISETP.GT.AND P0, PT, R105, 0x1d, PT ;  /* 0x0000001d6900780c */ /* 0x000fe20003f04270 */
[----:B------:R-:W-:Y:S01]  /*57e0*/  BSSY.RECONVERGENT B0, `(.L_x_5224) ;  /* 0x00000c7000007945 */ /* 0x000fe20003800200 */
[----:B------:R-:W-:Y:S01]  /*57f0*/  FFMA.FTZ R5, R131, R194, R6 ;  /* 0x000000c283057223 */ /* 0x000fe20000010006 */
[----:B------:R-:W-:-:S03]  /*5800*/  ISETP.NE.AND P2, PT, R121, RZ, PT ;  /* 0x000000ff7900720c */ /* 0x000fc60003f45270 */
        /* <DEDUP_REMOVED lines=9> */
[----:B------:R-:W-:-:S03]  /*58a0*/  FADD.FTZ R185, -R143, R185 ;  /* 0x000000b98fb97221 */ /* 0x000fc60000010100 */
[----:B------:R-:W-:Y:S01]  /*58b0*/  FFMA.FTZ R5, R77, R189, R6 ;  /* 0x000000bd4d057223 */ /* 0x000fe20000010006 */
[----:B------:R-:W-:Y:S01]  /*58c0*/  FADD.FTZ R6, -R150, R196 ;  /* 0x000000c496067221 */ /* 0x000fe20000010100 */
[----:B------:R-:W-:Y:S02]  /*58d0*/  FADD.FTZ R189, -R142, R189 ;  /* 0x000000bd8ebd7221 */ /* 0x000fe40000010100 */
[----:B------:R-:W-:Y:S01]  /*58e0*/  FFMA.FTZ R204, R76, R198, R5 ;  /* 0x000000c64ccc7223 */ /* 0x000fe20000010005 */
        /* <DEDUP_REMOVED lines=10> */
[----:B------:R-:W-:Y:S01]  /*5990*/  FFMA.FTZ R168, R168, R182, R169 ;  /* 0x000000b6a8a87223 */ /* 0x000fe200000100a9 */
[----:B------:R-:W-:-:S03]  /*59a0*/  FMUL.FTZ R198, R182, R90 ;  /* 0x0000005ab6c67220 */ /* 0x000fc60000410000 */
[----:B------:R-:W-:Y:S01]  /*59b0*/  FFMA.FTZ R180, R155, R168, R180 ;  /* 0x000000a89bb47223 */ /* 0x000fe200000100b4 */
[----:B------:R-:W-:-:S03]  /*59c0*/  FADD.FTZ R49, R198, R49 ;  /* 0x00000031c6317221 */ /* 0x000fc60000010000 */
[----:B------:R-:W-:-:S04]  /*59d0*/  FFMA.FTZ R166, R166, R180, R167 ;  /* 0x000000b4a6a67223 */ /* 0x000fc800000100a7 */
[-C--:B------:R-:W-:Y:S01]  /*59e0*/  FFMA.FTZ R176, R153, R166.reuse, R176 ;  /* 0x000000a699b07223 */ /* 0x080fe200000100b0 */
[----:B------:R-:W-:Y:S01]  /*59f0*/  FMUL.FTZ R153, R166, R97 ;  /* 0x00000061a6997220 */ /* 0x000fe20000410000 */
        /* <DEDUP_REMOVED lines=8> */
[----:B------:R-:W-:Y:S01]  /*5a80*/  FADD.FTZ R204, -R148, R194 ;  /* 0x000000c294cc7221 */ /* 0x000fe20000010100 */
[----:B------:R-:W-:Y:S01]  /*5a90*/  FMUL.FTZ R200, R184, R88 ;  /* 0x00000058b8c87220 */ /* 0x000fe20000410000 */
[----:B------:R-:W-:Y:S01]  /*5aa0*/  FFMA.FTZ R160, R160, R170, R157 ;  /* 0x000000aaa0a07223 */ /* 0x000fe2000001009d */
[----:B------:R-:W-:Y:S01]  /*5ab0*/  FMUL.FTZ R196, R170, R100 ;  /* 0x00000064aac47220 */ /* 0x000fe20000410000 */
[----:B------:R-:W-:Y:S01]  /*5ac0*/  FFMA.FTZ R194, R78, R201, R65 ;  /* 0x000000c94ec27223 */ /* 0x000fe20000010041 */
[----:B------:R-:W-:Y:S01]  /*5ad0*/  FMUL.FTZ R65, R162, R101 ;  /* 0x00000065a2417220 */ /* 0x000fe20000410000 */
[----:B------:R-:W-:Y:S01]  /*5ae0*/  FMUL.FTZ R5, R160, R103 ;  /* 0x00000067a0057220 */ /* 0x000fe20000410000 */
[----:B------:R-:W-:Y:S01]  /*5af0*/  FADD.FTZ R201, -R87, R201 ;  /* 0x000000c957c97221 */ /* 0x000fe20000010100 */
[----:B------:R-:W-:Y:S01]  /*5b00*/  FFMA.FTZ R151, R137, R199, R194 ;  /* 0x000000c789977223 */ /* 0x000fe200000100c2 */
[----:B------:R-:W-:Y:S01]  /*5b10*/  FMUL.FTZ R194, R174, R98 ;  /* 0x00000062aec27220 */ /* 0x000fe20000410000 */
[----:B------:R-:W-:Y:S01]  /*5b20*/  FFMA.FTZ R7, R5, R6, RZ ;  /* 0x0000000605077223 */ /* 0x000fe200000100ff */
        /* <DEDUP_REMOVED lines=13> */
[----:B------:R-:W-:Y:S01]  /*5c00*/  FADD.FTZ R51, R200, R51 ;  /* 0x00000033c8337221 */ /* 0x000fe20000010000 */
[----:B------:R-:W0:Y:S01]  /*5c10*/  SHFL.DOWN PT, R161, R190, 0x1, 0x1f ;  /* 0x08201f00bea17f89 */ /* 0x000e2200000e0000 */
[----:B------:R-:W-:Y:S01]  /*5c20*/  FFMA.FTZ R7, R151, R208, R206 ;  /* 0x000000d097077223 */ /* 0x000fe200000100ce */
[----:B------:R-:W-:Y:S01]  /*5c30*/  FMUL.FTZ R206, R180, R92 ;  /* 0x0000005cb4ce7220 */ /* 0x000fe20000410000 */
        /* <DEDUP_REMOVED lines=15> */
[----:B------:R-:W-:Y:S01]  /*5d30*/  FMUL.FTZ R157, R178, R91 ;  /* 0x0000005bb29d7220 */ /* 0x000fe20000410000 */
[----:B0-----:R-:W-:Y:S02]  /*5d40*/  @!P1 FADD.FTZ R190, R190, R161 ;  /* 0x000000a1bebe9221 */ /* 0x001fe40000010000 */
[----:B------:R-:W-:Y:S01]  /*5d50*/  FFMA.FTZ R159, R7, R165, R210 ;  /* 0x000000a5079f7223 */ /* 0x000fe200000100d2 */
[----:B------:R-:W-:Y:S01]  /*5d60*/  FMUL.FTZ R210, R186, R2 ;  /* 0x00000002bad27220 */ /* 0x000fe20000410000 */
[----:B------:R-:W-:Y:S01]  /*5d70*/  FMUL.FTZ R161, R188, R89 ;  /* 0x00000059bca17220 */ /* 0x000fe20000410000 */
[----:B------:R-:W-:Y:S01]  /*5d80*/  FMUL.FTZ R165, R165, R66 ;  /* 0x00000042a5a57220 */ /* 0x000fe20000410000 */
[----:B------:R-:W-:Y:S01]  /*5d90*/  FFMA.FTZ R214, R200, R201, R159 ;  /* 0x000000c9c8d67223 */ /* 0x000fe2000001009f */
[----:B------:R-:W0:Y:S01]  /*5da0*/  SHFL.DOWN PT, R167, R190, 0x2, 0x1f ;  /* 0x08401f00bea77f89 */ /* 0x000e2200000e0000 */
[----:B------:R-:W-:Y:S01]  /*5db0*/  FMUL.FTZ R66, R59, R168 ;  /* 0x000000a83b427220 */ /* 0x000fe20000410000 */
[----:B------:R-:W-:Y:S01]  /*5dc0*/  FADD.FTZ R54, R161, R54 ;  /* 0x00000036a1367221 */ /* 0x000fe20000010000 */
[----:B------:R-:W-:Y:S01]  /*5dd0*/  FFMA.FTZ R159, R157, R199, R214 ;  /* 0x000000c79d9f7223 */ /* 0x000fe200000100d6 */
[----:B------:R-:W-:Y:S01]  /*5de0*/  FMUL.FTZ R214, R4, R0 ;  /* 0x0000000004d67220 */ /* 0x000fe20000410000 */
[----:B------:R-:W-:Y:S01]  /*5df0*/  FMUL.FTZ R189, R189, R66 ;  /* 0x00000042bdbd7220 */ /* 0x000fe20000410000 */
[C---:B------:R-:W-:Y:S01]  /*5e00*/  FADD.FTZ R53, R210.reuse, R53 ;  /* 0x00000035d2357221 */ /* 0x040fe20000010000 */
[----:B------:R-:W-:Y:S01]  /*5e10*/  FFMA.FTZ R216, R210, R197, R159 ;  /* 0x000000c5d2d87223 */ /* 0x000fe2000001009f */
[----:B------:R-:W-:Y:S01]  /*5e20*/  FADD.FTZ R55, R214, R55 ;  /* 0x00000037d6377221 */ /* 0x000fe20000010000 */
[----:B------:R-:W-:Y:S01]  /*5e30*/  FFMA.FTZ R189, R12, R168, R189 ;  /* 0x000000a80cbd7223 */ /* 0x000fe200000100bd */
[----:B------:R-:W-:Y:S01]  /*5e40*/  FADD.FTZ R52, R157, R52 ;  /* 0x000000349d347221 */ /* 0x000fe20000010000 */
[----:B------:R-:W-:Y:S01]  /*5e50*/  FFMA.FTZ R159, R161, R187, R216 ;  /* 0x000000bba19f7223 */ /* 0x000fe200000100d8 */
[----:B------:R-:W-:Y:S01]  /*5e60*/  FMUL.FTZ R187, R187, R218 ;  /* 0x000000dabbbb7220 */ /* 0x000fe20000410000 */
[----:B------:R-:W-:-:S02]  /*5e70*/  FADD.FTZ R28, R189, R28 ;  /* 0x0000001cbd1c7221 */ /* 0x000fc40000010000 */
[----:B------:R-:W-:Y:S01]  /*5e80*/  FFMA.FTZ R159, R214, R183, R159 ;  /* 0x000000b7d69f7223 */ /* 0x000fe2000001009f */
[----:B------:R-:W-:-:S04]  /*5e90*/  FFMA.FTZ R187, R10, R188, R187 ;  /* 0x000000bc0abb7223 */ /* 0x000fc800000100bb */
[----:B------:R-:W1:Y:S01]  /*5ea0*/  SHFL.DOWN PT, R216, R159, 0x1, 0x1f ;  /* 0x08201f009fd87f89 */ /* 0x000e6200000e0000 */
[----:B------:R-:W-:Y:S01]  /*5eb0*/  FADD.FTZ R26, R187, R26 ;  /* 0x0000001abb1a7221 */ /* 0x000fe20000010000 */
        /* <DEDUP_REMOVED lines=19> */
[----:B------:R-:W-:Y:S01]  /*5ff0*/  FFMA.FTZ R216, R9, R186, R216 ;  /* 0x000000ba09d87223 */ /* 0x000fe200000100d8 */
[----:B0-----:R-:W-:Y:S01]  /*6000*/  @!P0 FADD.FTZ R190, R190, R167 ;  /* 0x000000a7bebe8221 */ /* 0x001fe20000010000 */
[----:B------:R-:W-:Y:S01]  /*6010*/  FFMA.FTZ R199, R8, R178, R199 ;  /* 0x000000b208c77223 */ /* 0x000fe200000100c7 */
[----:B------:R-:W-:Y:S01]  /*6020*/  FMUL.FTZ R186, R201, R4 ;  /* 0x00000004c9ba7220 */ /* 0x000fe20000410000 */
[----:B------:R-:W-:Y:S01]  /*6030*/  FMUL.FTZ R4, R59, R182 ;  /* 0x000000b63b047220 */ /* 0x000fe20000410000 */
[----:B------:R-:W-:Y:S01]  /*6040*/  FFMA.FTZ R167, R14, R172, R165 ;  /* 0x000000ac0ea77223 */ /* 0x000fe200000100a5 */
[----:B------:R-:W0:Y:S01]  /*6050*/  SHFL.DOWN PT, R169, R190, 0x10, 0x1f ;  /* 0x0a001f00bea97f89 */ /* 0x000e2200000e0000 */
[----:B------:R-:W-:Y:S01]  /*6060*/  FFMA.FTZ R186, R15, R184, R186 ;  /* 0x000000b80fba7223 */ /* 0x000fe200000100ba */
[----:B------:R-:W-:Y:S01]  /*6070*/  FMUL.FTZ R178, R163, R4 ;  /* 0x00000004a3b27220 */ /* 0x000fe20000410000 */
[----:B------:R-:W-:Y:S01]  /*6080*/  FMUL.FTZ R163, R212, R67 ;  /* 0x00000043d4a37220 */ /* 0x000fe20000410000 */
[C---:B------:R-:W-:Y:S01]  /*6090*/  FMUL.FTZ R4, R59.reuse, R180 ;  /* 0x000000b43b047220 */ /* 0x040fe20000410000 */
[----:B------:R-:W-:Y:S01]  /*60a0*/  FMUL.FTZ R67, R59, R164 ;  /* 0x000000a43b437220 */ /* 0x000fe20000410000 */
[----:B-1----:R-:W-:Y:S01]  /*60b0*/  @!P1 FADD.FTZ R159, R159, R222 ;  /* 0x000000de9f9f9221 */ /* 0x002fe20000010000 */
[----:B------:R-:W-:Y:S01]  /*60c0*/  FFMA.FTZ R165, R18, R166, R163 ;  /* 0x000000a612a57223 */ /* 0x000fe200000100a3 */
[----:B------:R-:W-:Y:S01]  /*60d0*/  FMUL.FTZ R66, R185, R4 ;  /* 0x00000004b9427220 */ /* 0x000fe20000410000 */
[----:B------:R-:W-:Y:S01]  /*60e0*/  FMUL.FTZ R4, R59, R176 ;  /* 0x000000b03b047220 */ /* 0x000fe20000410000 */
[----:B------:R-:W-:Y:S01]  /*60f0*/  FMUL.FTZ R163, R208, R67 ;  /* 0x00000043d0a37220 */ /* 0x000fe20000410000 */
        /* <DEDUP_REMOVED lines=14> */
[----:B0-----:R-:W-:Y:S01]  /*61e0*/  FADD.FTZ R7, R190, R169 ;  /* 0x000000a9be077221 */ /* 0x001fe20000010000 */
        /* <DEDUP_REMOVED lines=29> */
[----:B------:R-:W2:Y:S04]  /*63c0*/  @P1 LDS R59, [R96+0x29d0] ;  /* 0x0029d000603b1984 */ /* 0x000ea80000000800 */
[----:B------:R-:W4:Y:S01]  /*63d0*/  @P1 LDS R66, [R96+0x25d0] ;  /* 0x0025d00060421984 */ /* 0x000f220000000800 */
[----:B-1----:R-:W-:Y:S01]  /*63e0*/  FADD.FTZ R5, R5, R190 ;  /* 0x000000be05057221 */ /* 0x002fe20000010000 */
[----:B------:R-:W-:-:S03]  /*63f0*/  FADD.FTZ R159, R4, R159 ;  /* 0x0000009f049f7221 */ /* 0x000fc60000010000 */
[----:B--2---:R-:W-:Y:S01]  /*6400*/  @P1 FADD.FTZ R59, R5, R59 ;  /* 0x0000003b053b1221 */ /* 0x004fe20000010000 */
[----:B----4-:R-:W-:-:S04]  /*6410*/  @P1 FADD.FTZ R159, R159, R66 ;  /* 0x000000429f9f1221 */ /* 0x010fc80000010000 */
[----:B------:R1:W-:Y:S04]  /*6420*/  @P1 STS [R96+0x29d0], R59 ;  /* 0x0029d03b60001388 */ /* 0x0003e80000000800 */
[----:B------:R1:W-:Y:S04]  /*6430*/  STS [R96+0x25d0], R159 ;  /* 0x0025d09f60007388 */ /* 0x0003e80000000800 */
[----:B------:R1:W-:Y:S02]  /*6440*/  @!P1 STS [R96+0x29d0], R5 ;  /* 0x0029d00560009388 */ /* 0x0003e40000000800 */
.L_x_5225:
[----:B------:R-:W-:Y:S05]  /*6450*/  BSYNC.RECONVERGENT B0 ;  /* 0x0000000000007941 */ /* 0x000fea0003800200 */
.L_x_5224:
        /* <DEDUP_REMOVED lines=13> */
.L_x_5213:
[----:B------:R-:W-:Y:S06]  /*6530*/  BAR.SYNC.DEFER_BLOCKING 0x0 ;  /* 0x0000000000007b1d */ /* 0x000fec0000010000 */
[----:B------:R-:W1:Y:S01]  /*6540*/  LDCU.64 UR10, c[0x0][0x4f8] ;  /* 0x00009f00ff0a77ac */ /* 0x000e620008000a00 */
[----:B0-----:R-:W2:Y:S04]  /*6550*/  LDG.E.128 R4, desc[UR16][R62.64] ;  /* 0x000000103e047981 */ /* 0x001ea8000c1e1d00 */
[----:B------:R-:W3:Y:S04]  /*6560*/  LDG.E.128 R12, desc[UR16][R62.64+0x200] ;  /* 0x000200103e0c7981 */ /* 0x000ee8000c1e1d00 */
[----:B------:R-:W5:Y:S04]  /*6570*/  LDG.E.128 R16, desc[UR16][R62.64+0x400] ;  /* 0x000400103e107981 */ /* 0x000f68000c1e1d00 */
[----:B------:R-:W4:Y:S01]  /*6580*/  LDG.E.128 R20, desc[UR16][R62.64+0x600] ;  /* 0x000600103e147981 */ /* 0x000f22000c1e1d00 */
[----:B------:R-:W-:Y:S01]  /*6590*/  UMOV UR5, URZ ;  /* 0x000000ff00057c82 */ /* 0x000fe20008000000 */
[----:B------:R-:W-:-:S02]  /*65a0*/  UISETP.GT.AND UP0, UPT, UR8, 0x1, UPT ;  /* 0x000000010800788c */ /* 0x000fc4000bf04270 */
[----:B-1----:R-:W-:Y:S01]  /*65b0*/  UIMAD.WIDE.U32 UR6, UR18, UR10, UR4 ;  /* 0x0000000a120672a5 */ /* 0x002fe2000f8e0004 */
[----:B------:R-:W-:-:S03]  /*65c0*/  UMOV UR8, UR19 ;  /* 0x0000001300087c82 */ /* 0x000fc60008000000 */
[----:B------:R-:W-:Y:S01]  /*65d0*/  UIMAD UR7, UR18, UR11, UR7 ;  /* 0x0000000b120772a4 */ /* 0x000fe2000f8e0207 */
[----:B--2---:R-:W-:Y:S04]  /*65e0*/  STS.128 [R104], R4 ;  /* 0x0000000468007388 */ /* 0x004fe80000000c00 */
[----:B---3--:R-:W-:Y:S04]  /*65f0*/  STS.128 [R104+0x200], R12 ;  /* 0x0002000c68007388 */ /* 0x008fe80000000c00 */
[----:B-----5:R0:W-:Y:S04]  /*6600*/  STS.128 [R104+0x400], R16 ;  /* 0x0004001068007388 */ /* 0x0201e80000000c00 */
[----:B----4-:R-:W-:Y:S01]  /*6610*/  STS.128 [R104+0x600], R20 ;  /* 0x0006001468007388 */ /* 0x010fe20000000c00 */
[----:B------:R-:W-:-:S03]  /*6620*/  NOP ;  /* 0x0000000000007918 */ /* 0x000fc60000000000 */
[----:B------:R-:W1:Y:S04]  /*6630*/  LDS.128 R56, [R102] ;  /* 0x0000000066387984 */ /* 0x000e680000000c00 */
[----:B------:R-:W2:Y:S01]  /*6640*/  LDS.128 R8, [R102+0x10] ;  /* 0x0000100066087984 */ /* 0x000ea20000000c00 */
[----:B0-----:R-:W0:Y:S03]  /*6650*/  LDC.64 R16, c[0x0][0x500] ;  /* 0x00014000ff107b82 */ /* 0x001e260000000a00 */
[----:B------:R-:W3:Y:S05]  /*6660*/  LDS.128 R4, [R102+0x20] ;  /* 0x0000200066047984 */ /* 0x000eea0000000c00 */
[----:B------:R-:W4:Y:S01]  /*6670*/  LDC.64 R18, c[0x0][0x550] ;  /* 0x00015400ff127b82 */ /* 0x000f220000000a00 */
[--C-:B-1----:R-:W-:Y:S01]  /*6680*/  FADD.FTZ R56, R56, R127.reuse ;  /* 0x0000007f38387221 */ /* 0x102fe20000010000 */
[--C-:B------:R-:W-:Y:S01]  /*6690*/  FADD.FTZ R57, R57, R127.reuse ;  /* 0x0000007f39397221 */ /* 0x100fe20000010000 */
[--C-:B------:R-:W-:Y:S01]  /*66a0*/  FADD.FTZ R58, R58, R127.reuse ;  /* 0x0000007f3a3a7221 */ /* 0x100fe20000010000 */
[--C-:B------:R-:W-:Y:S01]  /*66b0*/  FADD.FTZ R59, R59, R127.reuse ;  /* 0x0000007f3b3b7221 */ /* 0x100fe20000010000 */
[--C-:B--2---:R-:W-:Y:S01]  /*66c0*/  FADD.FTZ R8, R8, R127.reuse ;  /* 0x0000007f08087221 */ /* 0x104fe20000010000 */
[----:B------:R-:W-:Y:S01]  /*66d0*/  FSETP.GTU.FTZ.AND P2, PT, R56, 20, PT ;  /* 0x41a000003800780b */ /* 0x000fe20003f5c000 */
[--C-:B------:R-:W-:Y:S01]  /*66e0*/  FADD.FTZ R14, R9, R127.reuse ;  /* 0x0000007f090e7221 */ /* 0x100fe20000010000 */
[----:B------:R-:W-:Y:S01]  /*66f0*/  FSETP.GTU.FTZ.AND P4, PT, R57, 20, PT ;  /* 0x41a000003900780b */ /* 0x000fe20003f9c000 */
[--C-:B------:R-:W-:Y:S01]  /*6700*/  FADD.FTZ R11, R11, R127.reuse ;  /* 0x0000007f0b0b7221 */ /* 0x100fe20000010000 */
[----:B------:R-:W-:Y:S01]  /*6710*/  FSETP.GTU.FTZ.AND P0, PT, R58, 20, PT ;  /* 0x41a000003a00780b */ /* 0x000fe20003f1c000 */
[--C-:B------:R-:W-:Y:S01]  /*6720*/  FADD.FTZ R10, R10, R127.reuse ;  /* 0x0000007f0a0a7221 */ /* 0x100fe20000010000 */
[----:B------:R-:W-:Y:S01]  /*6730*/  FSETP.GTU.FTZ.AND P6, PT, R8, 20, PT ;  /* 0x41a000000800780b */ /* 0x000fe20003fdc000 */
[--C-:B---3--:R-:W-:Y:S01]  /*6740*/  FADD.FTZ R6, R6, R127.reuse ;  /* 0x0000007f06067221 */ /* 0x108fe20000010000 */
[----:B------:R-:W-:Y:S01]  /*6750*/  FSETP.GTU.FTZ.AND P1, PT, R59, 20, PT ;  /* 0x41a000003b00780b */ /* 0x000fe20003f3c000 */
[----:B------:R-:W-:Y:S01]  /*6760*/  FADD.FTZ R7, R7, R127 ;  /* 0x0000007f07077221 */ /* 0x000fe20000010000 */
[----:B------:R-:W-:-:S02]  /*6770*/  FSETP.GTU.FTZ.AND P5, PT, R14, 20, PT ;  /* 0x41a000000e00780b */ /* 0x000fc40003fbc000 */
[----:B------:R-:W-:Y:S01]  /*6780*/  FSETP.GTU.FTZ.AND P3, PT, R10, 20, PT ;  /* 0x41a000000a00780b */ /* 0x000fe20003f7c000 */
[----:B------:R-:W-:Y:S02]  /*6790*/  @!P2 FMUL.FTZ R0, R56, -1.4426950216293334961 ;  /* 0xbfb8aa3b3800a820 */ /* 0x000fe40000410000 */
[----:B------:R-:W-:Y:S02]  /*67a0*/  @!P4 FMUL.FTZ R3, R57, -1.4426950216293334961 ;  /* 0xbfb8aa3b3903c820 */ /* 0x000fe40000410000 */
[----:B------:R-:W-:Y:S02]  /*67b0*/  @!P0 FMUL.FTZ R12, R58, -1.4426950216293334961 ;  /* 0xbfb8aa3b3a0c8820 */ /* 0x000fe40000410000 */
[----:B------:R-:W1:Y:S02]  /*67c0*/  @!P2 MUFU.EX2 R0, R0 ;  /* 0x000000000000a308 */ /* 0x000e640000000800 */
[----:B------:R-:W-:-:S06]  /*67d0*/  @!P1 FMUL.FTZ R13, R59, -1.4426950216293334961 ;  /* 0xbfb8aa3b3b0d9820 */ /* 0x000fcc0000410000 */
[----:B------:R-:W2:Y:S08]  /*67e0*/  @!P4 MUFU.EX2 R3, R3 ;  /* 0x000000030003c308 */ /* 0x000eb00000000800 */
[----:B------:R-:W3:Y:S01]  /*67f0*/  @!P0 MUFU.EX2 R12, R12 ;  /* 0x0000000c000c8308 */ /* 0x000ee20000000800 */
[----:B-1----:R-:W-:-:S07]  /*6800*/  @!P2 FADD.FTZ R2, R0, 1 ;  /* 0x3f8000000002a421 */ /* 0x002fce0000010000 */
[----:B------:R1:W5:Y:S01]  /*6810*/  @!P2 MUFU.RCP R15, R2 ;  /* 0x00000002000fa308 */ /* 0x0003620000001000 */
[----:B--2---:R-:W-:Y:S01]  /*6820*/  @!P4 FADD.FTZ R0, R3, 1 ;  /* 0x3f8000000300c421 */ /* 0x004fe20000010000 */
[----:B------:R-:W-:Y:S01]  /*6830*/  @!P6 FMUL.FTZ R3, R8, -1.4426950216293334961 ;  /* 0xbfb8aa3b0803e820 */ /* 0x000fe20000410000 */
[----:B------:R-:W-:-:S05]  /*6840*/  FADD.FTZ R8, R4, R127 ;  /* 0x0000007f04087221 */ /* 0x000fca0000010000 */
[----:B------:R-:W2:Y:S01]  /*6850*/  @!P4 MUFU.RCP R0, R0 ;  /* 0x000000000000c308 */ /* 0x000ea20000001000 */
[----:B---3--:R-:W-:Y:S01]  /*6860*/  @!P0 FADD.FTZ R12, R12, 1 ;  /* 0x3f8000000c0c8421 */ /* 0x008fe20000010000 */
[----:B-1----:R-:W-:-:S06]  /*6870*/  @!P5 FMUL.FTZ R2, R14, -1.4426950216293334961 ;  /* 0xbfb8aa3b0e02d820 */ /* 0x002fcc0000410000 */
[----:B------:R1:W3:Y:S01]  /*6880*/  @!P0 MUFU.RCP R9, R12 ;  /* 0x0000000c00098308 */ /* 0x0002e20000001000 */
[----:B-----5:R-:W-:Y:S01]  /*6890*/  @!P2 FMUL.FTZ R36, R36, R15 ;  /* 0x0000000f2424a220 */ /* 0x020fe20000410000 */
[----:B------:R-:W-:-:S06]  /*68a0*/  FSETP.GTU.FTZ.AND P2, PT, R11, 20, PT ;  /* 0x41a000000b00780b */ /* 0x000fcc0003f5c000 */
[----:B------:R-:W5:Y:S01]  /*68b0*/  @!P6 MUFU.EX2 R3, R3 ;  /* 0x000000030003e308 */ /* 0x000f620000000800 */
[----:B--2---:R-:W-:Y:S01]  /*68c0*/  @!P4 FMUL.FTZ R37, R37, R0 ;  /* 0x000000002525c220 */ /* 0x004fe20000410000 */
[----:B------:R-:W-:Y:S01]  /*68d0*/  FSETP.GTU.FTZ.AND P4, PT, R8, 20, PT ;  /* 0x41a000000800780b */ /* 0x000fe20003f9c000 */
[----:B-1----:R-:W-:Y:S01]  /*68e0*/  FADD.FTZ R12, R5, R127 ;  /* 0x0000007f050c7221 */ /* 0x002fe20000010000 */
[----:B------:R-:W-:-:S03]  /*68f0*/  @!P3 FMUL.FTZ R0, R10, -1.4426950216293334961 ;  /* 0xbfb8aa3b0a00b820 */ /* 0x000fc60000410000 */
[----:B------:R-:W-:Y:S01]  /*6900*/  @!P2 FMUL.FTZ R4, R11, -1.4426950216293334961 ;  /* 0xbfb8aa3b0b04a820 */ /* 0x000fe20000410000 */
[----:B------:R-:W1:Y:S01]  /*6910*/  @!P1 MUFU.EX2 R13, R13 ;  /* 0x0000000d000d9308 */ /* 0x000e620000000800 */
[----:B---3--:R-:W-:Y:S01]  /*6920*/  @!P0 FMUL.FTZ R38, R38, R9 ;  /* 0x0000000926268220 */ /* 0x008fe20000410000 */
[----:B------:R-:W-:-:S05]  /*6930*/  FSETP.GTU.FTZ.AND P0, PT, R12, 20, PT ;  /* 0x41a000000c00780b */ /* 0x000fca0003f1c000 */
[----:B------:R-:W-:Y:S01]  /*6940*/  @!P4 FMUL.FTZ R5, R8, -1.4426950216293334961 ;  /* 0xbfb8aa3b0805c820 */ /* 0x000fe20000410000 */
[----:B------:R-:W2:Y:S01]  /*6950*/  @!P5 MUFU.EX2 R2, R2 ;  /* 0x000000020002d308 */ /* 0x000ea20000000800 */
[----:B------:R-:W3:Y:S01]  /*6960*/  LDS.128 R8, [R102+0x30] ;  /* 0x0000300066087984 */ /* 0x000ee20000000c00 */
[----:B-----5:R-:W-:Y:S01]  /*6970*/  @!P6 FADD.FTZ R3, R3, 1 ;  /* 0x3f8000000303e421 */ /* 0x020fe20000010000 */
[----:B------:R-:W-:Y:S04]  /*6980*/  BAR.SYNC.DEFER_BLOCKING 0x0 ;  /* 0x0000000000007b1d */ /* 0x000fe80000010000 */
[----:B------:R-:W-:Y:S01]  /*6990*/  @!P0 FMUL.FTZ R12, R12, -1.4426950216293334961 ;  /* 0xbfb8aa3b0c0c8820 */ /* 0x000fe20000410000 */
[----:B-1----:R-:W-:Y:S01]  /*69a0*/  @!P1 FADD.FTZ R13, R13, 1 ;  /* 0x3f8000000d0d9421 */ /* 0x002fe20000010000 */
[----:B------:R-:W1:Y:S01]  /*69b0*/  @!P2 MUFU.EX2 R4, R4 ;  /* 0x000000040004a308 */ /* 0x000e620000000800 */
[----:B--2---:R-:W-:-:S07]  /*69c0*/  @!P5 FADD.FTZ R2, R2, 1 ;  /* 0x3f8000000202d421 */ /* 0x004fce0000010000 */
[----:B------:R-:W2:Y:S08]  /*69d0*/  @!P4 MUFU.EX2 R5, R5 ;  /* 0x000000050005c308 */ /* 0x000eb00000000800 */
[----:B------:R-:W5:Y:S01]  /*69e0*/  @!P3 MUFU.EX2 R0, R0 ;  /* 0x000000000000b308 */ /* 0x000f620000000800 */
[----:B-1----:R-:W-:Y:S01]  /*69f0*/  @!P2 FADD.FTZ R4, R4, 1 ;  /* 0x3f8000000404a421 */ /* 0x002fe20000010000 */
[----:B------:R-:W-:Y:S04]  /*6a00*/  STS.128 [R102], R40 ;  /* 0x0000002866007388 */ /* 0x000fe80000000c00 */
[----:B------:R-:W-:Y:S02]  /*6a10*/  STS.128 [R102+0x10], R44 ;  /* 0x0000102c66007388 */ /* 0x000fe40000000c00 */
[----:B------:R-:W1:Y:S01]  /*6a20*/  @!P1 MUFU.RCP R14, R13 ;  /* 0x0000000d000e9308 */ /* 0x000e620000001000 */
[----:B--2---:R-:W-:Y:S01]  /*6a30*/  @!P4 FADD.FTZ R5, R5, 1 ;  /* 0x3f8000000505c421 */ /* 0x004fe20000010000 */
[----:B------:R-:W-:Y:S01]  /*6a40*/  STS.128 [R102+0x20], R48 ;  /* 0x0000203066007388 */ /* 0x000fe20000000c00 */
[--C-:B---3--:R-:W-:Y:S01]  /*6a50*/  FADD.FTZ R8, R8, R127.reuse ;  /* 0x0000007f08087221 */ /* 0x108fe20000010000 */
[----:B------:R-:W-:-:S04]  /*6a60*/  FADD.FTZ R9, R9, R127 ;  /* 0x0000007f09097221 */ /* 0x000fc80000010000 */
[----:B------:R-:W2:Y:S01]  /*6a70*/  @!P6 MUFU.RCP R3, R3 ;  /* 0x000000030003e308 */ /* 0x000ea20000001000 */
[----:B-----5:R-:W-:Y:S01]  /*6a80*/  @!P3 FADD.FTZ R0, R0, 1 ;  /* 0x3f8000000000b421 */ /* 0x020fe20000010000 */
[--C-:B------:R-:W-:Y:S01]  /*6a90*/  FADD.FTZ R10, R10, R127.reuse ;  /* 0x0000007f0a0a7221 */ /* 0x100fe20000010000 */
[----:B------:R-:W-:Y:S01]  /*6aa0*/  FADD.FTZ R11, R11, R127 ;  /* 0x0000007f0b0b7221 */ /* 0x000fe20000010000 */
[----:B------:R-:W-:Y:S01]  /*6ab0*/  STS.128 [R102+0x30], R52 ;  /* 0x0000303466007388 */ /* 0x000fe20000000c00 */
[----:B------:R-:W-:-:S03]  /*6ac0*/  NOP ;  /* 0x0000000000007918 */ /* 0x000fc60000000000 */
[----:B------:R-:W3:Y:S01]  /*6ad0*/  @!P5 MUFU.RCP R2, R2 ;  /* 0x000000020002d308 */ /* 0x000ee20000001000 */
[----:B-1----:R-:W-:Y:S01]  /*6ae0*/  @!P1 FMUL.FTZ R39, R39, R14 ;  /* 0x0000000e27279220 */ /* 0x002fe20000410000 */
[----:B------:R-:W-:Y:S01]  /*6af0*/  FSETP.GTU.FTZ.AND P1, PT, R6, 20, PT ;  /* 0x41a000000600780b */ /* 0x000fe20003f3c000 */
[----:B------:R-:W-:Y:S01]  /*6b00*/  LDS.128 R20, [R104+0x200] ;  /* 0x0002000068147984 */ /* 0x000fe20000000c00 */
[----:B--2---:R-:W-:Y:S01]  /*6b10*/  @!P6 FMUL.FTZ R32, R32, R3 ;  /* 0x000000032020e220 */ /* 0x004fe20000410000 */
[----:B------:R-:W-:-:S03]  /*6b20*/  FSETP.GTU.FTZ.AND P6, PT, R7, 20, PT ;  /* 0x41a000000700780b */ /* 0x000fc60003fdc000 */
[----:B------:R-:W1:Y:S01]  /*6b30*/  @!P2 MUFU.RCP R4, R4 ;  /* 0x000000040004a308 */ /* 0x000e620000001000 */
[----:B------:R-:W-:Y:S04]  /*6b40*/  LDS.128 R40, [R104+0x400] ;  /* 0x0004000068287984 */ /* 0x000fe80000000c00 */
[----:B------:R-:W-:Y:S03]  /*6b50*/  LDS.128 R44, [R104+0x600] ;  /* 0x00060000682c7984 */ /* 0x000fe60000000c00 */
[----:B------:R-:W2:Y:S01]  /*6b60*/  @!P4 MUFU.RCP R5, R5 ;  /* 0x000000050005c308 */ /* 0x000ea20000001000 */
[----:B---3--:R-:W-:Y:S01]  /*6b70*/  @!P5 FMUL.FTZ R33, R33, R2 ;  /* 0x000000022121d220 */ /* 0x008fe20000410000 */
[----:B0-----:R-:W-:Y:S01]  /*6b80*/  IMAD.WIDE.U32 R2, R129, R16, UR6 ;  /* 0x0000000681027e25 */ /* 0x001fe2000f8e0010 */
[----:B------:R-:W-:Y:S01]  /*6b90*/  FSETP.GTU.FTZ.AND P5, PT, R8, 20, PT ;  /* 0x41a000000800780b */ /* 0x000fe20003fbc000 */
[----:B------:R-:W0:Y:S04]  /*6ba0*/  LDCU.64 UR6, c[0x0][0x518] ;  /* 0x0000a300ff0677ac */ /* 0x000e280008000a00 */
[----:B------:R3:W5:Y:S01]  /*6bb0*/  @!P3 MUFU.RCP R15, R0 ;  /* 0x00000000000fb308 */ /* 0x0007620000001000 */
[----:B-1----:R-:W-:Y:S01]  /*6bc0*/  @!P2 FMUL.FTZ R35, R35, R4 ;  /* 0x000000042323a220 */ /* 0x002fe20000410000 */
[----:B------:R-:W-:-:S06]  /*6bd0*/  FSETP.GTU.FTZ.AND P2, PT, R10, 20, PT ;  /* 0x41a000000a00780b */ /* 0x000fcc0003f5c000 */
[----:B------:R-:W1:Y:S01]  /*6be0*/  @!P0 MUFU.EX2 R12, R12 ;  /* 0x0000000c000c8308 */ /* 0x000e620000000800 */
[----:B---3--:R-:W-:Y:S01]  /*6bf0*/  @!P1 FMUL.FTZ R0, R6, -1.4426950216293334961 ;  /* 0xbfb8aa3b06009820 */ /* 0x008fe20000410000 */
[----:B------:R-:W-:Y:S01]  /*6c00*/  @!P6 FMUL.FTZ R6, R7, -1.4426950216293334961 ;  /* 0xbfb8aa3b0706e820 */ /* 0x000fe20000410000 */
[----:B------:R-:W-:Y:S02]  /*6c10*/  IMAD R7, R129, R17, R3 ;  /* 0x0000001181077224 */ /* 0x000fe400078e0203 */
[----:B--2---:R-:W-:Y:S01]  /*6c20*/  @!P4 FMUL.FTZ R28, R28, R5 ;  /* 0x000000051c1cc220 */ /* 0x004fe20000410000 */
[----:B----4-:R-:W-:Y:S01]  /*6c30*/  LEA R4, P4, R2, R18, 0x2 ;  /* 0x0000001202047211 */ /* 0x010fe200078810ff */
[----:B------:R-:W-:Y:S01]  /*6c40*/  @!P5 FMUL.FTZ R3, R8, -1.4426950216293334961 ;  /* 0xbfb8aa3b0803d820 */ /* 0x000fe20000410000 */
[----:B0-----:R-:W-:Y:S01]  /*6c50*/  UIMAD.WIDE.U32 UR4, UR18, UR6, UR4 ;  /* 0x00000006120472a5 */ /* 0x001fe2000f8e0004 */
[----:B------:R-:W0:Y:S01]  /*6c60*/  @!P6 MUFU.EX2 R6, R6 ;  /* 0x000000060006e308 */ /* 0x000e220000000800 */
[----:B-----5:R-:W-:Y:S01]  /*6c70*/  @!P3 FMUL.FTZ R34, R34, R15 ;  /* 0x0000000f2222b220 */ /* 0x020fe20000410000 */
[----:B------:R-:W-:Y:S01]  /*6c80*/  FSETP.GTU.FTZ.AND P3, PT, R9, 20, PT ;  /* 0x41a000000900780b */ /* 0x000fe20003f7c000 */
[----:B------:R-:W-:Y:S01]  /*6c90*/  UIMAD UR5, UR18, UR7, UR5 ;  /* 0x00000007120572a4 */ /* 0x000fe2000f8e0205 */
[----:B------:R-:W-:Y:S01]  /*6ca0*/  LEA.HI.X R5, R2, R19, R7, 0x2, P4 ;  /* 0x0000001302057211 */ /* 0x000fe200020f1407 */
[----:B------:R-:W-:Y:S01]  /*6cb0*/  @!P2 FMUL.FTZ R7, R10, -1.4426950216293334961 ;  /* 0xbfb8aa3b0a07a820 */ /* 0x000fe20000410000 */
[----:B------:R-:W2:Y:S01]  /*6cc0*/  LDS.128 R16, [R104] ;  /* 0x0000000068107984 */ /* 0x000ea20000000c00 */
[----:B------:R-:W-:Y:S01]  /*6cd0*/  FSETP.GTU.FTZ.AND P4, PT, R11, 20, PT ;  /* 0x41a000000b00780b */ /* 0x000fe20003f9c000 */
[----:B------:R-:W-:Y:S01]  /*6ce0*/  @!P5 MUFU.EX2 R3, R3 ;  /* 0x000000030003d308 */ /* 0x000fe20000000800 */
[----:B-1----:R-:W-:-:S06]  /*6cf0*/  @!P0 FADD.FTZ R12, R12, 1 ;  /* 0x3f8000000c0c8421 */ /* 0x002fcc0000010000 */
[----:B------:R-:W-:Y:S01]  /*6d00*/  @!P3 FMUL.FTZ R2, R9, -1.4426950216293334961 ;  /* 0xbfb8aa3b0902b820 */ /* 0x000fe20000410000 */
[----:B------:R-:W1:Y:S01]  /*6d10*/  @!P1 MUFU.EX2 R0, R0 ;  /* 0x0000000000009308 */ /* 0x000e620000000800 */
[----:B0-----:R-:W-:-:S03]  /*6d20*/  @!P6 FADD.FTZ R6, R6, 1 ;  /* 0x3f8000000606e421 */ /* 0x001fc60000010000 */
[----:B------:R-:W-:-:S04]  /*6d30*/  @!P4 FMUL.FTZ R8, R11, -1.4426950216293334961 ;  /* 0xbfb8aa3b0b08c820 */ /* 0x000fc80000410000 */
[----:B------:R-:W0:Y:S08]  /*6d40*/  @!P3 MUFU.EX2 R2, R2 ;  /* 0x000000020002b308 */ /* 0x000e300000000800 */
[----:B------:R3:W4:Y:S01]  /*6d50*/  @!P2 MUFU.EX2 R9, R7 ;  /* 0x000000070009a308 */ /* 0x0007220000000800 */
[----:B-1----:R-:W-:-:S07]  /*6d60*/  @!P1 FADD.FTZ R0, R0, 1 ;  /* 0x3f80000000009421 */ /* 0x002fce0000010000 */
[----:B------:R0:W1:Y:S01]  /*6d70*/  @!P4 MUFU.EX2 R10, R8 ;  /* 0x00000008000ac308 */ /* 0x0000620000000800 */
[----:B---3--:R-:W-:-:S07]  /*6d80*/  @!P5 FADD.FTZ R7, R3, 1 ;  /* 0x3f8000000307d421 */ /* 0x008fce0000010000 */
[----:B------:R-:W3:Y:S01]  /*6d90*/  @!P0 MUFU.RCP R12, R12 ;  /* 0x0000000c000c8308 */ /* 0x000ee20000001000 */
[----:B0-----:R-:W-:Y:S01]  /*6da0*/  @!P3 FADD.FTZ R8, R2, 1 ;  /* 0x3f8000000208b421 */ /* 0x001fe20000010000 */
[----:B------:R-:W-:-:S04]  /*6db0*/  IMAD.WIDE.U32 R2, R107, 0x10, R4 ;  /* 0x000000106b027825 */ /* 0x000fc800078e0004 */
[----:B----4-:R-:W-:Y:S01]  /*6dc0*/  @!P2 FADD.FTZ R9, R9, 1 ;  /* 0x3f8000000909a421 */ /* 0x010fe20000010000 */
[----:B--2---:R-:W-:Y:S01]  /*6dd0*/  STG.E.128 desc[UR16][R2.64], R16 ;  /* 0x0000001002007986 */ /* 0x004fe2000c101d10 */
[----:B------:R0:W2:Y:S01]  /*6de0*/  @!P1 MUFU.RCP R11, R0 ;  /* 0x00000000000b9308 */ /* 0x0000a20000001000 */
[----:B-1----:R-:W-:Y:S02]  /*6df0*/  @!P4 FADD.FTZ R10, R10, 1 ;  /* 0x3f8000000a0ac421 */ /* 0x002fe40000010000 */
[----:B------:R-:W-:Y:S04]  /*6e00*/  STG.E.128 desc[UR16][R2.64+0x200], R20 ;  /* 0x0002001402007986 */ /* 0x000fe8000c101d10 */
[----:B------:R-:W-:Y:S01]  /*6e10*/  STG.E.128 desc[UR16][R2.64+0x400], R40 ;  /* 0x0004002802007986 */ /* 0x000fe2000c101d10 */
[----:B------:R-:W1:Y:S01]  /*6e20*/  @!P6 MUFU.RCP R6, R6 ;  /* 0x000000060006e308 */ /* 0x000e620000001000 */
[----:B0-----:R-:W-:Y:S01]  /*6e30*/  FADD.FTZ R0, R36, R123 ;  /* 0x0000007b24007221 */ /* 0x001fe20000010000 */
[----:B---3--:R-:W-:Y:S01]  /*6e40*/  @!P0 FMUL.FTZ R29, R29, R12 ;  /* 0x0000000c1d1d8220 */ /* 0x008fe20000410000 */
[----:B------:R0:W-:Y:S02]  /*6e50*/  STG.E.128 desc[UR16][R2.64+0x600], R44 ;  /* 0x0006002c02007986 */ /* 0x0001e4000c101d10 */
[----:B------:R-:W-:Y:S01]  /*6e60*/  FADD.FTZ R5, R0, R37 ;  /* 0x0000002500057221 */ /* 0x000fe20000010000 */
[----:B------:R-:W-:Y:S03]  /*6e70*/  BAR.SYNC.DEFER_BLOCKING 0x0 ;  /* 0x0000000000007b1d */ /* 0x000fe60000010000 */
[----:B------:R-:W-:Y:S01]  /*6e80*/  FADD.FTZ R0, R5, R38 ;  /* 0x0000002605007221 */ /* 0x000fe20000010000 */
[----:B--2---:R-:W-:Y:S01]  /*6e90*/  @!P1 FMUL.FTZ R30, R30, R11 ;  /* 0x0000000b1e1e9220 */ /* 0x004fe20000410000 */
[----:B------:R-:W-:Y:S01]  /*6ea0*/  IADD3 R120, P1, PT, R120, -0x1000, RZ ;  /* 0xfffff00078787810 */ /* 0x000fe20007f3e0ff */
[----:B------:R-:W2:Y:S01]  /*6eb0*/  @!P5 MUFU.RCP R7, R7 ;  /* 0x000000070007d308 */ /* 0x000ea20000001000 */
[----:B------:R-:W-:-:S02]  /*6ec0*/  FADD.FTZ R5, R0, R39 ;  /* 0x0000002700057221 */ /* 0x000fc40000010000 */
[----:B------:R-:W-:Y:S01]  /*6ed0*/  IADD3.X R115, PT, PT, R115, -0x1, RZ, P1, !PT ;  /* 0xffffffff73737810 */ /* 0x000fe20000ffe4ff */
[----:B-1----:R-:W-:Y:S01]  /*6ee0*/  @!P6 FMUL.FTZ R31, R31, R6 ;  /* 0x000000061f1fe220 */ /* 0x002fe20000410000 */
[----:B------:R-:W-:Y:S02]  /*6ef0*/  FADD.FTZ R0, R5, R32 ;  /* 0x0000002005007221 */ /* 0x000fe40000010000 */
[----:B------:R-:W0:Y:S01]  /*6f00*/  LDC.64 R4, c[0x0][0x520] ;  /* 0x00014800ff047b82 */ /* 0x000e220000000a00 */
[----:B------:R-:W1:Y:S08]  /*6f10*/  @!P3 MUFU.RCP R8, R8 ;  /* 0x000000080008b308 */ /* 0x000e700000001000 */
[----:B------:R-:W3:Y:S01]  /*6f20*/  @!P2 MUFU.RCP R9, R9 ;  /* 0x000000090009a308 */ /* 0x000ee20000001000 */
[----:B--2---:R-:W-:Y:S01]  /*6f30*/  @!P5 FMUL.FTZ R24, R24, R7 ;  /* 0x000000071818d220 */ /* 0x004fe20000410000 */
[----:B------:R-:W-:Y:S01]  /*6f40*/  STS.128 [R102], R36 ;  /* 0x0000002466007388 */ /* 0x000fe20000000c00 */
[----:B------:R-:W2:Y:S03]  /*6f50*/  LDC.64 R6, c[0x0][0x560] ;  /* 0x00015800ff067b82 */ /* 0x000ea60000000a00 */
[----:B------:R4:W-:Y:S02]  /*6f60*/  STS.128 [R102+0x10], R32 ;  /* 0x0000102066007388 */ /* 0x0009e40000000c00 */
[----:B------:R-:W5:Y:S01]  /*6f70*/  @!P4 MUFU.RCP R10, R10 ;  /* 0x0000000a000ac308 */ /* 0x000f620000001000 */
[----:B-1----:R-:W-:Y:S01]  /*6f80*/  @!P3 FMUL.FTZ R25, R25, R8 ;  /* 0x000000081919b220 */ /* 0x002fe20000410000 */
[----:B------:R1:W-:Y:S01]  /*6f90*/  STS.128 [R102+0x20], R28 ;  /* 0x0000201c66007388 */ /* 0x0003e20000000c00 */
[----:B0-----:R-:W-:-:S04]  /*6fa0*/  IMAD.WIDE.U32 R2, R129, R4, UR4 ;  /* 0x0000000481027e25 */ /* 0x001fc8000f8e0004 */
[----:B---3--:R-:W-:Y:S01]  /*6fb0*/  @!P2 FMUL.FTZ R26, R26, R9 ;  /* 0x000000091a1aa220 */ /* 0x008fe20000410000 */
[----:B------:R-:W-:Y:S01]  /*6fc0*/  IADD3 R118, P2, PT, R118, -0x1000, RZ ;  /* 0xfffff00076767810 */ /* 0x000fe20007f5e0ff */
[----:B----4-:R-:W-:Y:S01]  /*6fd0*/  FADD.FTZ R33, R0, R33 ;  /* 0x0000002100217221 */ /* 0x010fe20000010000 */
[----:B------:R-:W-:Y:S02]  /*6fe0*/  IMAD R0, R129, R5, R3 ;  /* 0x0000000581007224 */ /* 0x000fe400078e0203 */
[----:B------:R-:W-:Y:S01]  /*6ff0*/  IADD3.X R113, PT, PT, R113, -0x1, RZ, P2, !PT ;  /* 0xffffffff71717810 */ /* 0x000fe200017fe4ff */
[----:B-----5:R-:W-:Y:S01]  /*7000*/  @!P4 FMUL.FTZ R27, R27, R10 ;  /* 0x0000000a1b1bc220 */ /* 0x020fe20000410000 */
[----:B------:R-:W-:Y:S01]  /*7010*/  FADD.FTZ R34, R33, R34 ;  /* 0x0000002221227221 */ /* 0x000fe20000010000 */
[----:B--2---:R-:W-:-:S03]  /*7020*/  LEA R4, P0, R2, R6, 0x2 ;  /* 0x0000000602047211 */ /* 0x004fc600078010ff */
[----:B------:R0:W-:Y:S01]  /*7030*/  STS.128 [R102+0x30], R24 ;  /* 0x0000301866007388 */ /* 0x0001e20000000c00 */
[----:B------:R-:W-:-:S03]  /*7040*/  NOP ;  /* 0x0000000000007918 */ /* 0x000fc60000000000 */
[----:B------:R-:W2:Y:S01]  /*7050*/  LDS.128 R8, [R104] ;  /* 0x0000000068087984 */ /* 0x000ea20000000c00 */
[----:B------:R-:W-:Y:S01]  /*7060*/  FADD.FTZ R35, R34, R35 ;  /* 0x0000002322237221 */ /* 0x000fe20000010000 */
[----:B------:R-:W-:Y:S02]  /*7070*/  LEA.HI.X R5, R2, R7, R0, 0x2, P0 ;  /* 0x0000000702057211 */ /* 0x000fe400000f1400 */
[----:B------:R-:W3:Y:S01]  /*7080*/  LDS.128 R12, [R104+0x200] ;  /* 0x00020000680c7984 */ /* 0x000ee20000000c00 */
[----:B-1----:R-:W-:Y:S01]  /*7090*/  FADD.FTZ R28, R35, R28 ;  /* 0x0000001c231c7221 */ /* 0x002fe20000010000 */
[----:B------:R-:W-:Y:S01]  /*70a0*/  IADD3 R116, P0, PT, R116, -0x1000, RZ ;  /* 0xfffff00074747810 */ /* 0x000fe20007f1e0ff */
[----:B------:R-:W-:Y:S01]  /*70b0*/  IMAD.WIDE.U32 R2, R107, 0x10, R4 ;  /* 0x000000106b027825 */ /* 0x000fe200078e0004 */
[----:B------:R-:W1:Y:S03]  /*70c0*/  LDS.128 R16, [R104+0x400] ;  /* 0x0004000068107984 */ /* 0x000e660000000c00 */
        /* <DEDUP_REMOVED lines=9> */
[----:B--2---:R0:W-:Y:S04]  /*7160*/  STG.E.128 desc[UR16][R2.64], R8 ;  /* 0x0000000802007986 */ /* 0x0041e8000c101d10 */
[----:B---3--:R0:W-:Y:S04]  /*7170*/  STG.E.128 desc[UR16][R2.64+0x200], R12 ;  /* 0x0002000c02007986 */ /* 0x0081e8000c101d10 */
[----:B-1----:R0:W-:Y:S04]  /*7180*/  STG.E.128 desc[UR16][R2.64+0x400], R16 ;  /* 0x0004001002007986 */ /* 0x0021e8000c101d10 */
[----:B----4-:R0:W-:Y:S01]  /*7190*/  STG.E.128 desc[UR16][R2.64+0x600], R20 ;  /* 0x0006001402007986 */ /* 0x0101e2000c101d10 */
[----:B------:R-:W-:Y:S05]  /*71a0*/  BRA.U UP0, `(.L_x_5227) ;  /* 0xffffff9500447547 */ /* 0x000fea000b83ffff */
.L_x_5179:
[----:B------:R-:W1:Y:S01]  /*71b0*/  LDC.64 R6, c[0x0][0x548] ;  /* 0x00015200ff067b82 */ /* 0x000e620000000a00 */
[----:B0-----:R-:W0:Y:S01]  /*71c0*/  S2R R19, SR_TID.X ;  /* 0x0000000000137919 */ /* 0x001e220000002100 */
[----:B------:R-:W0:Y:S06]  /*71d0*/  LDCU UR7, c[0x0][0x38c] ;  /* 0x00007180ff0777ac */ /* 0x000e2c0008000800 */
[----:B------:R-:W2:Y:S01]  /*71e0*/  LDC.64 R8, c[0x0][0x568] ;  /* 0x00015a00ff087b82 */ /* 0x000ea20000000a00 */
[----:B-1----:R-:W-:-:S04]  /*71f0*/  ISETP.NE.U32.AND P1, PT, R6, RZ, PT ;  /* 0x000000ff0600720c */ /* 0x002fc80003f25070 */
[----:B------:R-:W-:Y:S02]  /*7200*/  ISETP.NE.AND.EX P1, PT, R7, RZ, PT, P1 ;  /* 0x000000ff0700720c */ /* 0x000fe40003f25310 */
[----:B--2---:R-:W-:Y:S02]  /*7210*/  ISETP.NE.U32.AND P0, PT, R8, RZ, PT ;  /* 0x000000ff0800720c */ /* 0x004fe40003f05070 */
[----:B0-----:R-:W-:Y:S02]  /*7220*/  ISETP.GE.AND P2, PT, R19, UR7, PT ;  /* 0x0000000713007c0c */ /* 0x001fe4000bf46270 */
        /* <DEDUP_REMOVED lines=34> */
.L_x_5229:
[----:B------:R-:W-:Y:S05]  /*7450*/  BSYNC.RECONVERGENT B0 ;  /* 0x0000000000007941 */ /* 0x000fea0003800200 */
.L_x_5228:
        /* <DEDUP_REMOVED lines=34> */
.L_x_5231:
[----:B------:R-:W-:Y:S05]  /*7680*/  BSYNC.RECONVERGENT B0 ;  /* 0x0000000000007941 */ /* 0x000fea0003800200 */
.L_x_5230:
        /* <DEDUP_REMOVED lines=22> */
.L_x_5233:
        /* <DEDUP_REMOVED lines=51> */
.L_x_5232:
[----:B------:R-:W-:Y:S05]  /*7b20*/  EXIT ;  /* 0x000000000000794d */ /* 0x000fea0003800000 */
.L_x_5218:
[----:B------:R-:W-:Y:S01]  /*7b30*/  HFMA2 R189, -RZ, RZ, 0, 5.9604644775390625e-08 ;  /* 0x00000001ffbd7431 */ /* 0x000fe200000001ff */
[----:B------:R-:W-:Y:S02]  /*7b40*/  MOV R192, R6 ;  /* 0x0000000600c07202 */ /* 0x000fe40000000f00 */
[----:B------:R-:W-:Y:S02]  /*7b50*/  MOV R194, RZ ;  /* 0x000000ff00c27202 */ /* 0x000fe40000000f00 */
[----:B------:R-:W-:-:S07]  /*7b60*/  MOV R209, 0xffffffff ;  /* 0xffffffff00d17802 */ /* 0x000fce0000000f00 */
[----:B-12345:R-:W-:Y:S05]  /*7b70*/  WARPSYNC.COLLECTIVE R209, `(.L_x_5234) ;  /* 0x00000000d1087348 */ /* 0x03efea0003c00000 */
[----:B------:R0:W0:Y:S02]  /*7b80*/  SHFL.UP P6, R4, R192, R189, R194 ;  /* 0x040000bdc0047389 */ /* 0x00002400000c00c2 */
[----:B012345:R-:W-:Y:S05]  /*7b90*/  ENDCOLLECTIVE ;  /* 0x000000000000791b */ /* 0x03ffea0003800000 */
.L_x_5234:
[----:B------:R-:W-:Y:S02]  /*7ba0*/  MOV R192, R5 ;  /* 0x0000000500c07202 */ /* 0x000fe40000000f00 */
[----:B------:R-:W-:-:S07]  /*7bb0*/  MOV R7, R4 ;  /* 0x0000000400077202 */ /* 0x000fce0000000f00 */
[----:B------:R-:W-:Y:S05]  /*7bc0*/  WARPSYNC.COLLECTIVE R209, `(.L_x_5235) ;  /* 0x00000000d1087348 */ /* 0x000fea0003c00000 */
[----:B------:R0:W1:Y:S02]  /*7bd0*/  SHFL.UP P6, R4, R192, R189, R194 ;  /* 0x040000bdc0047389 */ /* 0x00006400000c00c2 */
[----:B01----:R-:W-:Y:S05]  /*7be0*/  ENDCOLLECTIVE ;  /* 0x000000000000791b */ /* 0x003fea0003800000 */
.L_x_5235:
        /* <DEDUP_REMOVED lines=8> */
.L_x_5236:
[----:B------:R-:W-:Y:S02]  /*7c70*/  MOV R192, R185 ;  /* 0x000000b900c07202 */ /* 0x000fe40000000f00 */
[----:B------:R-:W-:-:S07]  /*7c80*/  MOV R7, R4 ;  /* 0x0000000400077202 */ /* 0x000fce0000000f00 */
[----:B------:R-:W-:Y:S05]  /*7c90*/  WARPSYNC.COLLECTIVE R209, `(.L_x_5237) ;  /* 0x00000000d1087348 */ /* 0x000fea0003c00000 */
[----:B------:R0:W1:Y:S02]  /*7ca0*/  SHFL.UP P6, R4, R192, R189, R194 ;  /* 0x040000bdc0047389 */ /* 0x00006400000c00c2 */
[----:B01----:R-:W-:Y:S05]  /*7cb0*/  ENDCOLLECTIVE ;  /* 0x000000000000791b */ /* 0x003fea0003800000 */
.L_x_5237:
        /* <DEDUP_REMOVED lines=8> */
.L_x_5238:
[----:B------:R-:W-:Y:S02]  /*7d40*/  MOV R192, R187 ;  /* 0x000000bb00c07202 */ /* 0x000fe40000000f00 */
[----:B------:R-:W-:-:S07]  /*7d50*/  MOV R5, R4 ;  /* 0x0000000400057202 */ /* 0x000fce0000000f00 */
[----:B------:R-:W-:Y:S05]  /*7d60*/  WARPSYNC.COLLECTIVE R209, `(.L_x_5239) ;  /* 0x00000000d1087348 */ /* 0x000fea0003c00000 */
[----:B------:R0:W1:Y:S02]  /*7d70*/  SHFL.UP P6, R4, R192, R189, R194 ;  /* 0x040000bdc0047389 */ /* 0x00006400000c00c2 */
[----:B01----:R-:W-:Y:S05]  /*7d80*/  ENDCOLLECTIVE ;  /* 0x000000000000791b */ /* 0x003fea0003800000 */
.L_x_5239:
        /* <DEDUP_REMOVED lines=8> */
.L_x_5240:
[----:B------:R-:W-:Y:S02]  /*7e10*/  MOV R192, R7 ;  /* 0x0000000700c07202 */ /* 0x000fe40000000f00 */
[----:B------:R-:W-:-:S07]  /*7e20*/  MOV R5, R4 ;  /* 0x0000000400057202 */ /* 0x000fce0000000f00 */
[----:B------:R-:W-:Y:S05]  /*7e30*/  WARPSYNC.COLLECTIVE R209, `(.L_x_5241) ;  /* 0x00000000d1087348 */ /* 0x000fea0003c00000 */
[----:B------:R0:W1:Y:S02]  /*7e40*/  SHFL.UP P6, R4, R192, R189, R194 ;  /* 0x040000bdc0047389 */ /* 0x00006400000c00c2 */
[----:B01----:R-:W-:Y:S05]  /*7e50*/  ENDCOLLECTIVE ;  /* 0x000000000000791b */ /* 0x003fea0003800000 */
.L_x_5241:
        /* <DEDUP_REMOVED lines=8> */
.L_x_5242:
[----:B------:R-:W-:Y:S02]  /*7ee0*/  MOV R192, R5 ;  /* 0x0000000500c07202 */ /* 0x000fe40000000f00 */
[----:B------:R-:W-:-:S07]  /*7ef0*/  MOV R185, R4 ;  /* 0x0000000400b97202 */ /* 0x000fce0000000f00 */
[----:B------:R-:W-:Y:S05]  /*7f00*/  WARPSYNC.COLLECTIVE R209, `(.L_x_5243) ;  /* 0x00000000d1087348 */ /* 0x000fea0003c00000 */
[----:B------:R0:W1:Y:S02]  /*7f10*/  SHFL.UP P6, R4, R192, R189, R194 ;  /* 0x040000bdc0047389 */ /* 0x00006400000c00c2 */
[----:B01----:R-:W-:Y:S05]  /*7f20*/  ENDCOLLECTIVE ;  /* 0x000000000000791b */ /* 0x003fea0003800000 */
.L_x_5243:
[----:B------:R-:W-:Y:S05]  /*7f30*/  BRA `(.L_x_5244) ;  /* 0xffffffcc00e87947 */ /* 0x000fea000383ffff */
.L_x_5219:
        /* <DEDUP_REMOVED lines=8> */
.L_x_5246:
[----:B------:R-:W-:Y:S05]  /*7fc0*/  BSYNC B0 ;  /* 0x0000000000007941 */ /* 0x000fea0003800000 */
.L_x_5245:
[----:B------:R-:W-:Y:S05]  /*7fd0*/  BRA `(.L_x_5247) ;  /* 0xffffffcc00d47947 */ /* 0x000fea000383ffff */
.L_x_5220:
        /* <DEDUP_REMOVED lines=8> */
.L_x_5249:
[----:B------:R-:W-:Y:S05]  /*8060*/  BSYNC B0 ;  /* 0x0000000000007941 */ /* 0x000fea0003800000 */
.L_x_5248:
[----:B------:R-:W-:Y:S05]  /*8070*/  BRA `(.L_x_5250) ;  /* 0xffffffcc00b47947 */ /* 0x000fea000383ffff */
.L_x_5221:
        /* <DEDUP_REMOVED lines=8> */
.L_x_5252:
[----:B------:R-:W-:Y:S05]  /*8100*/  BSYNC B0 ;  /* 0x0000000000007941 */ /* 0x000fea0003800000 */
.L_x_5251:
        /* <DEDUP_REMOVED lines=11> */
.L_x_5253:
[----:B------:R-:W-:Y:S05]  /*81c0*/  WARPSYNC.COLLECTIVE R209, `(.L_x_5254) ;  /* 0x00000000d1087348 */ /* 0x000fea0003c00000 */
[----:B------:R0:W1:Y:S02]  /*81d0*/  SHFL.IDX P1, R5, R210, R211, R212 ;  /* 0x000000d3d2057389 */ /* 0x00006400000200d4 */
[----:B01----:R-:W-:Y:S05]  /*81e0*/  ENDCOLLECTIVE ;  /* 0x000000000000791b */ /* 0x003fea0003800000 */
.L_x_5254:
[----:B------:R-:W-:Y:S02]  /*81f0*/  MOV R210, R67 ;  /* 0x0000004300d27202 */ /* 0x000fe40000000f00 */
[----:B------:R-:W-:Y:S02]  /*8200*/  MOV R190, R4 ;  /* 0x0000000400be7202 */ /* 0x000fe40000000f00 */
[----:B------:R-:W-:-:S07]  /*8210*/  MOV R4, R5 ;  /* 0x0000000500047202 */ /* 0x000fce0000000f00 */
[----:B------:R-:W-:Y:S05]  /*8220*/  WARPSYNC.COLLECTIVE R209, `(.L_x_5255) ;  /* 0x00000000d1087348 */ /* 0x000fea0003c00000 */
[----:B------:R0:W1:Y:S02]  /*8230*/  SHFL.IDX P1, R5, R210, R211, R212 ;  /* 0x000000d3d2057389 */ /* 0x00006400000200d4 */
[----:B01----:R-:W-:Y:S05]  /*8240*/  ENDCOLLECTIVE ;  /* 0x000000000000791b */ /* 0x003fea0003800000 */
.L_x_5255:
[----:B------:R-:W-:Y:S05]  /*8250*/  BRA `(.L_x_5256) ;  /* 0xffffffcc00547947 */ /* 0x000fea000383ffff */
.L_x_5223:
        /* <DEDUP_REMOVED lines=10> */
.L_x_5257:
[----:B------:R-:W-:Y:S02]  /*8300*/  MOV R212, 0x1f ;  /* 0x0000001f00d47802 */ /* 0x000fe40000000f00 */
[----:B------:R-:W-:Y:S02]  /*8310*/  MOV R208, R5 ;  /* 0x0000000500d07202 */ /* 0x000fe40000000f00 */
[----:B------:R-:W-:-:S07]  /*8320*/  MOV R4, R206 ;  /* 0x000000ce00047202 */ /* 0x000fce0000000f00 */
[----:B------:R-:W-:Y:S05]  /*8330*/  WARPSYNC.COLLECTIVE R209, `(.L_x_5258) ;  /* 0x00000000d1087348 */ /* 0x000fea0003c00000 */
[----:B------:R0:W1:Y:S02]  /*8340*/  SHFL.DOWN P1, R206, R208, R213, R214 ;  /* 0x080000d5d0ce7389 */ /* 0x00006400000200d6 */
[----:B01----:R-:W-:Y:S05]  /*8350*/  ENDCOLLECTIVE ;  /* 0x000000000000791b */ /* 0x003fea0003800000 */
.L_x_5258:
        /* <DEDUP_REMOVED lines=11> */
.L_x_5259:
[----:B------:R-:W-:Y:S02]  /*8410*/  MOV R208, R204 ;  /* 0x000000cc00d07202 */ /* 0x000fe40000000f00 */
[----:B------:R-:W-:-:S07]  /*8420*/  MOV R4, R206 ;  /* 0x000000ce00047202 */ /* 0x000fce0000000f00 */
[----:B------:R-:W-:Y:S05]  /*8430*/  WARPSYNC.COLLECTIVE R209, `(.L_x_5260) ;  /* 0x00000000d1087348 */ /* 0x000fea0003c00000 */
[----:B------:R0:W1:Y:S02]  /*8440*/  SHFL.DOWN P1, R206, R208, R213, R214 ;  /* 0x080000d5d0ce7389 */ /* 0x00006400000200d6 */
[----:B01----:R-:W-:Y:S05]  /*8450*/  ENDCOLLECTIVE ;  /* 0x000000000000791b */ /* 0x003fea0003800000 */
.L_x_5260:
        /* <DEDUP_REMOVED lines=11> */
.L_x_5261:
[----:B------:R-:W-:Y:S02]  /*8510*/  MOV R208, R204 ;  /* 0x000000cc00d07202 */ /* 0x000fe40000000f00 */
[----:B------:R-:W-:-:S07]  /*8520*/  MOV R4, R206 ;  /* 0x000000ce00047202 */ /* 0x000fce0000000f00 */
[----:B------:R-:W-:Y:S05]  /*8530*/  WARPSYNC.COLLECTIVE R209, `(.L_x_5262) ;  /* 0x00000000d1087348 */ /* 0x000fea0003c00000 */
[----:B------:R0:W1:Y:S02]  /*8540*/  SHFL.DOWN P1, R206, R208, R213, R214 ;  /* 0x080000d5d0ce7389 */ /* 0x00006400000200d6 */
[----:B01----:R-:W-:Y:S05]  /*8550*/  ENDCOLLECTIVE ;  /* 0x000000000000791b */ /* 0x003fea0003800000 */
.L_x_5262:
        /* <DEDUP_REMOVED lines=11> */
.L_x_5263:
[----:B------:R-:W-:Y:S02]  /*8610*/  MOV R208, R204 ;  /* 0x000000cc00d07202 */ /* 0x000fe40000000f00 */
[----:B------:R-:W-:-:S07]  /*8620*/  MOV R4, R206 ;  /* 0x000000ce00047202 */ /* 0x000fce0000000f00 */
[----:B------:R-:W-:Y:S05]  /*8630*/  WARPSYNC.COLLECTIVE R209, `(.L_x_5264) ;  /* 0x00000000d1087348 */ /* 0x000fea0003c00000 */
[----:B------:R0:W1:Y:S02]  /*8640*/  SHFL.DOWN P1, R206, R208, R213, R214 ;  /* 0x080000d5d0ce7389 */ /* 0x00006400000200d6 */
[----:B01----:R-:W-:Y:S05]  /*8650*/  ENDCOLLECTIVE ;  /* 0x000000000000791b */ /* 0x003fea0003800000 */
.L_x_5264:
        /* <DEDUP_REMOVED lines=11> */
.L_x_5265:
[----:B------:R-:W-:Y:S02]  /*8710*/  MOV R208, R204 ;  /* 0x000000cc00d07202 */ /* 0x000fe40000000f00 */
[----:B------:R-:W-:-:S07]  /*8720*/  MOV R4, R206 ;  /* 0x000000ce00047202 */ /* 0x000fce0000000f00 */
[----:B------:R-:W-:Y:S05]  /*8730*/  WARPSYNC.COLLECTIVE R209, `(.L_x_5266) ;  /* 0x00000000d1087348 */ /* 0x000fea0003c00000 */
[----:B------:R0:W1:Y:S02]  /*8740*/  SHFL.DOWN P1, R206, R208, R213, R214 ;  /* 0x080000d5d0ce7389 */ /* 0x00006400000200d6 */
[----:B01----:R-:W-:Y:S05]  /*8750*/  ENDCOLLECTIVE ;  /* 0x000000000000791b */ /* 0x003fea0003800000 */
.L_x_5266:
        /* <DEDUP_REMOVED lines=11> */
.L_x_5267:
[----:B------:R-:W-:Y:S02]  /*8810*/  ISETP.NE.AND P0, PT, R121, 0x1f, PT ;  /* 0x0000001f7900780c */ /* 0x000fe40003f05270 */
[----:B------:R-:W-:Y:S02]  /*8820*/  MOV R210, R204 ;  /* 0x000000cc00d27202 */ /* 0x000fe40000000f00 */
[----:B------:R-:W-:-:S09]  /*8830*/  MOV R4, R5 ;  /* 0x0000000500047202 */ /* 0x000fd20000000f00 */
[----:B------:R-:W-:Y:S05]  /*8840*/  WARPSYNC.COLLECTIVE R209, `(.L_x_5268) ;  /* 0x00000000d1087348 */ /* 0x000fea0003c00000 */
[----:B------:R0:W1:Y:S02]  /*8850*/  SHFL.IDX P1, R5, R210, R211, R212 ;  /* 0x000000d3d2057389 */ /* 0x00006400000200d4 */
[----:B01----:R-:W-:Y:S05]  /*8860*/  ENDCOLLECTIVE ;  /* 0x000000000000791b */ /* 0x003fea0003800000 */
.L_x_5268:
[----:B------:R-:W-:Y:S05]  /*8870*/  WARPSYNC.COLLECTIVE R209, `(.L_x_5269) ;  /* 0x00000000d1087348 */ /* 0x000fea0003c00000 */
[----:B------:R0:W1:Y:S02]  /*8880*/  SHFL.DOWN P1, R206, R208, R213, R214 ;  /* 0x080000d5d0ce7389 */ /* 0x00006400000200d6 */
[----:B01----:R-:W-:Y:S05]  /*8890*/  ENDCOLLECTIVE ;  /* 0x000000000000791b */ /* 0x003fea0003800000 */
.L_x_5269:
        /* <DEDUP_REMOVED lines=8> */
.L_x_5270:
[----:B------:R-:W-:Y:S05]  /*8920*/  WARPSYNC.COLLECTIVE R209, `(.L_x_5271) ;  /* 0x00000000d1087348 */ /* 0x000fea0003c00000 */
[----:B------:R0:W1:Y:S02]  /*8930*/  SHFL.IDX P1, R5, R210, R211, R212 ;  /* 0x000000d3d2057389 */ /* 0x00006400000200d4 */
[----:B01----:R-:W-:Y:S05]  /*8940*/  ENDCOLLECTIVE ;  /* 0x000000000000791b */ /* 0x003fea0003800000 */
.L_x_5271:
[----:B------:R-:W-:Y:S01]  /*8950*/  MOV R210, R67 ;  /* 0x0000004300d27202 */ /* 0x000fe20000000f00 */
[----:B------:R-:W-:Y:S01]  /*8960*/  FFMA.FTZ R67, R67, R4, R6 ;  /* 0x0000000443437223 */ /* 0x000fe20000010006 */
[----:B------:R-:W-:-:S07]  /*8970*/  MOV R207, R5 ;  /* 0x0000000500cf7202 */ /* 0x000fce0000000f00 */
[----:B------:R-:W-:Y:S05]  /*8980*/  WARPSYNC.COLLECTIVE R209, `(.L_x_5272) ;  /* 0x00000000d1087348 */ /* 0x000fea0003c00000 */
[----:B------:R0:W1:Y:S02]  /*8990*/  SHFL.IDX P1, R5, R210, R211, R212 ;  /* 0x000000d3d2057389 */ /* 0x00006400000200d4 */
[----:B01----:R-:W-:Y:S05]  /*89a0*/  ENDCOLLECTIVE ;  /* 0x000000000000791b */ /* 0x003fea0003800000 */
.L_x_5272:
[----:B------:R-:W-:Y:S01]  /*89b0*/  MOV R208, R5 ;  /* 0x0000000500d07202 */ /* 0x000fe20000000f00 */
[----:B------:R-:W-:Y:S06]  /*89c0*/  BRA `(.L_x_5273) ;  /* 0xffffffcc00407947 */ /* 0x000fec000383ffff */
.L_x_5274:
        /* <DEDUP_REMOVED lines=11> */
.L_x_10460:


//--------------------- .text._Z25selective_scan_bwd_kernelI32Selective_Scan_bwd_kernel_traitsILi64ELi16ELb1ELb0ELb1ELb0ELb0EffEEv12SSMParamsBwd --------------------------
	.section	.text._Z25selective_scan_bwd_kernelI32Selective_Scan_bwd_kernel_traitsILi64ELi16ELb1ELb0ELb1ELb0ELb0EffEEv12SSMParamsBwd,"ax",@progbits
	.align	128
        .global         _Z25selective_scan_bwd_kernelI32Selective_Scan_bwd_kernel_traitsILi64ELi16ELb1ELb0ELb1ELb0ELb0EffEEv12SSMParamsBwd
        .type           _Z25selective_scan_bwd_kernelI32Selective_Scan_bwd_kernel_traitsILi64ELi16ELb1ELb0ELb1ELb0ELb0EffEEv12SSMParamsBwd,@function
        .size           _Z25selective_scan_bwd_kernelI32Selective_Scan_bwd_kernel_traitsILi64ELi16ELb1ELb0ELb1ELb0ELb0EffEEv12SSMParamsBwd,(.L_x_10461 - _Z25selective_scan_bwd_kernelI32Selective_Scan_bwd_kernel_traitsILi64ELi16ELb1ELb0ELb1ELb0ELb0EffEEv12SSMParamsBwd)
        .other          _Z25selective_scan_bwd_kernelI32Selective_Scan_bwd_kernel_traitsILi64ELi16ELb1ELb0ELb1ELb0ELb0EffEEv12SSMParamsBwd,@"STO_CUDA_ENTRY STV_DEFAULT"
_Z25selective_scan_bwd_kernelI32Selective_Scan_bwd_kernel_traitsILi64ELi16ELb1ELb0ELb1ELb0ELb0EffEEv12SSMParamsBwd:
.text._Z25selective_scan_bwd_kernelI32Selective_Scan_bwd_kernel_traitsILi64ELi16ELb1ELb0ELb1ELb0ELb0EffEEv12SSMParamsBwd:
[----:B------:R-:W-:Y:S08]  /*0000*/  LDC R1, c[0x0][0x37c] ;  /* 0x0000df00ff017b82 */ /* 0x000ff00000000800 */
[----:B------:R-:W0:Y:S01]  /*0010*/  LDC R8, c[0x0][0x398] ;  /* 0x0000e600ff087b82 */ /* 0x000e220000000800 */
[----:B------:R-:W1:Y:S01]  /*0020*/  LDCU.64 UR4, c[0x0][0x458] ;  /* 0x00008b00ff0477ac */ /* 0x000e620008000a00 */
[----:B------:R-:W-:-:S02]  /*0030*/  CS2R R130, SRZ ;  /* 0x0000000000827805 */ /* 0x000fc4000001ff00 */
[----:B------:R-:W-:Y:S01]  /*0040*/  CS2R R128, SRZ ;  /* 0x0000000000807805 */ /* 0x000fe2000001ff00 */
[----:B------:R-:W2:Y:S03]  /*0050*/  LDCU.64 UR6, c[0x0][0x470] ;  /* 0x00008e00ff0677ac */ /* 0x000ea60008000a00 */
        /* <DEDUP_REMOVED lines=11> */
[----:B------:R-:W1:Y:S02]  /*0110*/  LDCU.128 UR20, c[0x0][0x4a0] ;  /* 0x00009400ff1477ac */ /* 0x000e640008000c00 */
        /* <DEDUP_REMOVED lines=10> */
[----:B------:R-:W3:Y:S01]  /*01c0*/  LDCU UR29, c[0x0][0x394] ;  /* 0x00007280ff1d77ac */ /* 0x000ee20008000800 */
[----:B------:R-:W-:-:S03]  /*01d0*/  MOV R3, UR5 ;  /* 0x0000000500037c02 */ /* 0x000fc60008000f00 */
[----:B------:R-:W-:Y:S01]  /*01e0*/  MOV R5, UR7 ;  /* 0x0000000700057c02 */ /* 0x000fe20008000f00 */
[----:B------:R-:W3:Y:S01]  /*01f0*/  LDCU.128 UR12, c[0x0][0x460] ;  /* 0x00008c00ff0c77ac */ /* 0x000ee20008000c00 */
[----:B----4-:R4:W5:Y:S01]  /*0200*/  @P0 LDG.E R130, desc[UR32][R2.64] ;  /* 0x0000002002820981 */ /* 0x010962000c1e1900 */
[----:B0-----:R-:W-:Y:S01]  /*0210*/  IADD3 R6, PT, PT, R0, 0xffffffe, RZ ;  /* 0x0ffffffe00067810 */ /* 0x001fe20007ffe0ff */
[----:B------:R-:W-:Y:S02]  /*0220*/  UIMAD.WIDE.U32 UR4, UR35, UR8, URZ ;  /* 0x00000008230472a5 */ /* 0x000fe4000f8e00ff */
[----:B------:R0:W5:Y:S01]  /*0230*/  @P1 LDG.E R128, desc[UR32][R4.64] ;  /* 0x0000002004801981 */ /* 0x000162000c1e1900 */
[----:B----4-:R-:W-:Y:S01]  /*0240*/  HFMA2 R2, -RZ, RZ, 0, 0 ;  /* 0x00000000ff027431 */ /* 0x010fe200000001ff */
[----:B------:R-:W4:Y:S01]  /*0250*/  F2I.FTZ.U32.TRUNC.NTZ R3, R6 ;  /* 0x0000000600037305 */ /* 0x000f22000021f000 */
[----:B------:R-:W-:Y:S01]  /*0260*/  UIMAD UR5, UR35, UR9, UR5 ;  /* 0x00000009230572a4 */ /* 0x000fe2000f8e0205 */
[----:B------:R-:W1:Y:S03]  /*0270*/  LDCU.64 UR8, c[0x0][0x498] ;  /* 0x00009300ff0877ac */ /* 0x000e660008000a00 */
[----:B------:R-:W-:-:S02]  /*0280*/  UIMAD.WIDE.U32 UR4, UR34, UR10, UR4 ;  /* 0x0000000a220472a5 */ /* 0x000fc4000f8e0004 */
[----:B------:R-:W-:Y:S02]  /*0290*/  UIMAD.WIDE.U32 UR6, UR35, UR24, URZ ;  /* 0x00000018230672a5 */ /* 0x000fe4000f8e00ff */
[----:B------:R-:W-:Y:S02]  /*02a0*/  UIMAD UR5, UR34, UR11, UR5 ;  /* 0x0000000b220572a4 */ /* 0x000fe4000f8e0205 */
[----:B------:R-:W-:Y:S01]  /*02b0*/  UIMAD UR7, UR35, UR25, UR7 ;  /* 0x00000019230772a4 */ /* 0x000fe2000f8e0207 */
[----:B----4-:R-:W-:Y:S01]  /*02c0*/  IADD3 R0, PT, PT, RZ, -R3, RZ ;  /* 0x80000003ff007210 */ /* 0x010fe20007ffe0ff */
[----:B--2---:R-:W-:Y:S02]  /*02d0*/  UISETP.NE.U32.AND UP0, UPT, UR16, URZ, UPT ;  /* 0x000000ff1000728c */ /* 0x004fe4000bf05070 */
[----:B------:R-:W-:Y:S02]  /*02e0*/  UIMAD.WIDE.U32 UR6, UR34, UR26, UR6 ;  /* 0x0000001a220672a5 */ /* 0x000fe4000f8e0006 */
[----:B0-----:R-:W-:Y:S01]  /*02f0*/  IMAD R5, R0, R7, RZ ;  /* 0x0000000700057224 */ /* 0x001fe200078e02ff */
[----:B------:R-:W-:Y:S01]  /*0300*/  IABS R0, UR34 ;  /* 0x0000002200007c13 */ /* 0x000fe20008000000 */
[----:B-1----:R-:W-:-:S02]  /*0310*/  UIMAD.WIDE.U32 UR10, UR35, UR8, URZ ;  /* 0x00000008230a72a5 */ /* 0x002fc4000f8e00ff */
[----:B------:R-:W-:Y:S01]  /*0320*/  IMAD.HI.U32 R2, R3, R5, R2 ;  /* 0x0000000503027227 */ /* 0x000fe200078e0002 */
[----:B------:R-:W-:Y:S01]  /*0330*/  UISETP.NE.AND.EX UP0, UPT, UR17, URZ, UPT, UP0 ;  /* 0x000000ff1100728c */ /* 0x000fe2000bf05300 */
[----:B------:R-:W0:Y:S01]  /*0340*/  LDC.64 R4, c[0x0][0x3e8] ;  /* 0x0000fa00ff047b82 */ /* 0x000e220000000a00 */
[----:B------:R-:W-:Y:S02]  /*0350*/  UIMAD UR11, UR35, UR9, UR11 ;  /* 0x00000009230b72a4 */ /* 0x000fe4000f8e020b */
[----:B------:R-:W-:Y:S01]  /*0360*/  UIMAD UR27, UR34, UR27, UR7 ;  /* 0x0000001b221b72a4 */ /* 0x000fe2000f8e0207 */
[----:B------:R-:W-:Y:S01]  /*0370*/  IMAD.HI.U32 R2, R2, R0, RZ ;  /* 0x0000000002027227 */ /* 0x000fe200078e00ff */
[----:B------:R-:W-:Y:S02]  /*0380*/  UIMAD.WIDE.U32 UR18, UR34, UR20, UR10 ;  /* 0x00000014221272a5 */ /* 0x000fe4000f8e000a */
[----:B------:R-:W-:Y:S02]  /*0390*/  UIMAD.WIDE.U32 UR8, UR34, UR22, URZ ;  /* 0x00000016220872a5 */ /* 0x000fe4000f8e00ff */
[----:B------:R-:W-:Y:S01]  /*03a0*/  IADD3 R3, PT, PT, -R2, RZ, RZ ;  /* 0x000000ff02037210 */ /* 0x000fe20007ffe1ff */
[----:B------:R-:W-:-:S02]  /*03b0*/  UIMAD UR26, UR34, UR21, UR19 ;  /* 0x00000015221a72a4 */ /* 0x000fc4000f8e0213 */
[----:B---3--:R-:W-:Y:S02]  /*03c0*/  ULEA UR21, UR29, 0xfffffc00, 0xa ;  /* 0xfffffc001d157891 */ /* 0x008fe4000f8e50ff */
[C---:B------:R-:W-:Y:S01]  /*03d0*/  IMAD R0, R7.reuse, R3, R0 ;  /* 0x0000000307007224 */ /* 0x040fe200078e0200 */
[----:B------:R-:W1:Y:S04]  /*03e0*/  LDCU.64 UR10, c[0x0][0x3d0] ;  /* 0x00007a00ff0a77ac */ /* 0x000e680008000a00 */
[----:B------:R-:W-:Y:S01]  /*03f0*/  ISETP.GT.U32.AND P1, PT, R7, R0, PT ;  /* 0x000000000700720c */ /* 0x000fe20003f24070 */
[----:B------:R-:W-:Y:S02]  /*0400*/  UIADD3 UR6, UP3, UPT, UR21, UR6, URZ ;  /* 0x0000000615067290 */ /* 0x000fe4000ff7e0ff */
[----:B------:R-:W-:-:S02]  /*0410*/  USHF.R.S32.HI UR28, URZ, 0x1f, UR21 ;  /* 0x0000001fff1c7899 */ /* 0x000fc40008011415 */
[----:B------:R-:W-:Y:S02]  /*0420*/  ULEA UR17, UP4, UR6, UR14, 0x2 ;  /* 0x0000000e06117291 */ /* 0x000fe4000f8810ff */
[----:B------:R-:W-:Y:S02]  /*0430*/  UIADD3.X UR27, UPT, UPT, UR28, UR27, URZ, UP3, !UPT ;  /* 0x0000001b1c1b7290 */ /* 0x000fe40009ffe4ff */
[----:B------:R-:W-:Y:S02]  /*0440*/  UIADD3 UR4, UP1, UPT, UR21, UR4, URZ ;  /* 0x0000000415047290 */ /* 0x000fe4000ff3e0ff */
[----:B------:R-:W-:Y:S02]  /*0450*/  ULEA.HI.X UR27, UR6, UR15, UR27, 0x2, UP4 ;  /* 0x0000000f061b7291 */ /* 0x000fe4000a0f141b */
[----:B------:R-:W-:Y:S01]  /*0460*/  @!P1 IADD3 R0, PT, PT, R0, -R7, RZ ;  /* 0x8000000700009210 */ /* 0x000fe20007ffe0ff */
[----:B------:R-:W2:Y:S01]  /*0470*/  @UP0 LDCU UR6, c[0x0][0x384] ;  /* 0x00007080ff0607ac */ /* 0x000ea20008000800 */
[----:B------:R-:W-:-:S02]  /*0480*/  @!P1 IADD3 R2, PT, PT, R2, 0x1, RZ ;  /* 0x0000000102029810 */ /* 0x000fc40007ffe0ff */
[----:B------:R-:W-:Y:S01]  /*0490*/  ISETP.GE.U32.AND P0, PT, R0, R7, PT ;  /* 0x000000070000720c */ /* 0x000fe20003f06070 */
[----:B------:R-:W-:Y:S01]  /*04a0*/  ULEA UR20, UP2, UR4, UR12, 0x2 ;  /* 0x0000000c04147291 */ /* 0x000fe2000f8410ff */
[C---:B------:R-:W-:Y:S01]  /*04b0*/  LOP3.LUT R0, R8.reuse, UR34, RZ, 0x3c, !PT ;  /* 0x0000002208007c12 */ /* 0x040fe2000f8e3cff */
[----:B------:R-:W3:Y:S01]  /*04c0*/  @UP0 LDCU UR12, c[0x0][0x38c] ;  /* 0x00007180ff0c07ac */ /* 0x000ee20008000800 */
[----:B------:R-:W-:Y:S01]  /*04d0*/  ISETP.NE.AND P1, PT, R8, RZ, PT ;  /* 0x000000ff0800720c */ /* 0x000fe20003f25270 */
[----:B------:R-:W4:Y:S01]  /*04e0*/  LDC.64 R6, c[0x0][0x450] ;  /* 0x00011400ff067b82 */ /* 0x000f220000000a00 */
[----:B------:R-:W-:Y:S01]  /*04f0*/  ISETP.GE.AND P2, PT, R0, RZ, PT ;  /* 0x000000ff0000720c */ /* 0x000fe20003f46270 */
[----:B------:R-:W3:Y:S01]  /*0500*/  @UP0 LDCU.64 UR14, c[0x0][0x480] ;  /* 0x00009000ff0e07ac */ /* 0x000ee20008000a00 */
[----:B------:R-:W-:-:S05]  /*0510*/  UIADD3.X UR19, UPT, UPT, UR28, UR5, URZ, UP1, !UPT ;  /* 0x000000051c137290 */ /* 0x000fca0008ffe4ff */
[----:B------:R-:W-:Y:S01]  /*0520*/  @P0 IADD3 R2, PT, PT, R2, 0x1, RZ ;  /* 0x0000000102020810 */ /* 0x000fe20007ffe0ff */
[----:B------:R-:W-:Y:S02]  /*0530*/  UIMAD UR7, UR34, UR23, UR9 ;  /* 0x00000017220772a4 */ /* 0x000fe4000f8e0209 */
[----:B------:R-:W-:Y:S01]  /*0540*/  ULEA.HI.X UR19, UR4, UR13, UR19, 0x2, UP2 ;  /* 0x0000000d04137291 */ /* 0x000fe200090f1413 */
[----:B------:R-:W-:Y:S01]  /*0550*/  MOV R93, R2 ;  /* 0x00000002005d7202 */ /* 0x000fe20000000f00 */
[----:B-1----:R-:W-:Y:S02]  /*0560*/  UIMAD.WIDE.U32 UR4, UR35, UR10, URZ ;  /* 0x0000000a230472a5 */ /* 0x002fe4000f8e00ff */
[----:B--2---:R-:W-:Y:S01]  /*0570*/  @UP0 UIMAD UR6, UR35, UR6, UR34 ;  /* 0x00000006230602a4 */ /* 0x004fe2000f8e0222 */
[----:B------:R-:W-:Y:S01]  /*0580*/  @!P2 IADD3 R93, PT, PT, -R93, RZ, RZ ;  /* 0x000000ff5d5da210 */ /* 0x000fe20007ffe1ff */
[----:B------:R-:W-:Y:S01]  /*0590*/  UIMAD UR5, UR35, UR11, UR5 ;  /* 0x0000000b230572a4 */ /* 0x000fe2000f8e0205 */
[----:B------:R-:W-:Y:S01]  /*05a0*/  @!P1 LOP3.LUT R93, RZ, R8, RZ, 0x33, !PT ;  /* 0x00000008ff5d9212 */ /* 0x000fe200078e33ff */
[----:B------:R-:W-:Y:S01]  /*05b0*/  @UP0 UIMAD UR6, UR6, UR29, URZ ;  /* 0x0000001d060602a4 */ /* 0x000fe2000f8e02ff */
[----:B------:R-:W1:Y:S02]  /*05c0*/  LDCU.64 UR22, c[0x0][0x4c8] ;  /* 0x00009900ff1677ac */ /* 0x000e640008000a00 */
[----:B------:R-:W-:Y:S01]  /*05d0*/  SHF.R.S32.HI R9, RZ, 0x1f, R93 ;  /* 0x0000001fff097819 */ /* 0x000fe2000001145d */
[-C--:B0-----:R-:W-:Y:S01]  /*05e0*/  IMAD.WIDE.U32 R2, R93, R4.reuse, UR4 ;  /* 0x000000045d027e25 */ /* 0x081fe2000f8e0004 */
[----:B------:R-:W0:Y:S03]  /*05f0*/  LDCU.64 UR24, c[0x0][0x528] ;  /* 0x0000a500ff1877ac */ /* 0x000e260008000a00 */
[----:B------:R-:W-:Y:S01]  /*0600*/  IMAD R0, R9, R4, RZ ;  /* 0x0000000409007224 */ /* 0x000fe200078e02ff */
[----:B------:R-:W-:Y:S01]  /*0610*/  IADD3 R126, P0, PT, R2, UR21, RZ ;  /* 0x00000015027e7c10 */ /* 0x000fe2000ff1e0ff */
[----:B---3--:R-:W-:-:S02]  /*0620*/  @UP0 UIMAD UR6, UR6, UR12, URZ ;  /* 0x0000000c060602a4 */ /* 0x008fc4000f8e02ff */
[----:B------:R-:W-:Y:S01]  /*0630*/  IMAD R5, R93, R5, R0 ;  /* 0x000000055d057224 */ /* 0x000fe200078e0200 */
[----:B------:R-:W-:Y:S01]  /*0640*/  UMOV UR4, URZ ;  /* 0x000000ff00047c82 */ /* 0x000fe20008000000 */
[----:B------:R-:W-:Y:S01]  /*0650*/  UMOV UR5, URZ ;  /* 0x000000ff00057c82 */ /* 0x000fe20008000000 */
[----:B------:R-:W-:Y:S01]  /*0660*/  @UP0 UIMAD.WIDE UR4, UR6, 0x8, UR14 ;  /* 0x00000008060408a5 */ /* 0x000fe2000f8e020e */
[----:B----4-:R-:W-:Y:S01]  /*0670*/  LEA R127, P1, R126, R6, 0x2 ;  /* 0x000000067e7f7211 */ /* 0x010fe200078210ff */
[----:B------:R-:W-:Y:S01]  /*0680*/  UISETP.GE.AND UP0, UPT, UR29, 0x1, UPT ;  /* 0x000000011d00788c */ /* 0x000fe2000bf06270 */
[----:B------:R-:W-:Y:S01]  /*0690*/  IADD3 R0, PT, PT, R3, R5, RZ ;  /* 0x0000000503007210 */ /* 0x000fe20007ffe0ff */
[----:B------:R-:W-:Y:S02]  /*06a0*/  UIADD3 UR18, UP1, UPT, UR21, UR18, URZ ;  /* 0x0000001215127290 */ /* 0x000fe4000ff3e0ff */
[----:B-1----:R-:W-:Y:S01]  /*06b0*/  UIMAD.WIDE.U32 UR10, UR34, UR22, URZ ;  /* 0x00000016220a72a5 */ /* 0x002fe2000f8e00ff */
[----:B------:R-:W-:Y:S01]  /*06c0*/  IADD3.X R0, PT, PT, R0, UR28, RZ, P0, !PT ;  /* 0x0000001c00007c10 */ /* 0x000fe200087fe4ff */
[----:B------:R-:W-:-:S02]  /*06d0*/  UIADD3.X UR26, UPT, UPT, UR28, UR26, URZ, UP1, !UPT ;  /* 0x0000001a1c1a7290 */ /* 0x000fc40008ffe4ff */
[----:B0-----:R-:W-:Y:S01]  /*06e0*/  ULEA UR24, UP1, UR18, UR24, 0x2 ;  /* 0x0000001812187291 */ /* 0x001fe2000f8210ff */
[----:B------:R-:W-:Y:S01]  /*06f0*/  LEA.HI.X R126, R126, R7, R0, 0x2, P1 ;  /* 0x000000077e7e7211 */ /* 0x000fe200008f1400 */
[----:B------:R-:W-:Y:S02]  /*0700*/  UIMAD UR16, UR34, UR23, UR11 ;  /* 0x00000017221072a4 */ /* 0x000fe4000f8e020b */
[----:B------:R-:W-:Y:S01]  /*0710*/  ULEA.HI.X UR26, UR18, UR25, UR26, 0x2, UP1 ;  /* 0x00000019121a7291 */ /* 0x000fe200088f141a */
[----:B------:R-:W-:Y:S11]  /*0720*/  BRA.U !UP0, `(.L_x_5275) ;  /* 0x0000004108647547 */ /* 0x000ff6000b800000 */
[----:B------:R-:W0:Y:S01]  /*0730*/  S2R R94, SR_TID.X ;  /* 0x00000000005e7919 */ /* 0x000e220000002100 */
[----:B------:R-:W0:Y:S01]  /*0740*/  LDC.64 R4, c[0x0][0x4d8] ;  /* 0x00013600ff047b82 */ /* 0x000e220000000a00 */
[----:B------:R-:W1:Y:S01]  /*0750*/  LDCU.64 UR36, c[0x0][0x4e0] ;  /* 0x00009c00ff2477ac */ /* 0x000e620008000a00 */
[----:B------:R-:W-:Y:S02]  /*0760*/  MOV R95, RZ ;  /* 0x000000ff005f7202 */ /* 0x000fe40000000f00 */
[----:B------:R-:W-:Y:S01]  /*0770*/  MOV R129, RZ ;  /* 0x000000ff00817202 */ /* 0x000fe20000000f00 */
[----:B------:R-:W2:Y:S01]  /*0780*/  LDCU.64 UR28, c[0x0][0x3a0] ;  /* 0x00007400ff1c77ac */ /* 0x000ea20008000a00 */
[----:B------:R-:W-:Y:S02]  /*0790*/  MOV R131, RZ ;  /* 0x000000ff00837202 */ /* 0x000fe40000000f00 */
[----:B------:R-:W3:Y:S01]  /*07a0*/  S2UR UR22, SR_CgaCtaId ;  /* 0x00000000001679c3 */ /* 0x000ee20000008800 */
[----:B------:R-:W4:Y:S01]  /*07b0*/  LDCU.64 UR30, c[0x0][0x3b8] ;  /* 0x00007700ff1e77ac */ /* 0x000f220008000a00 */
[----:B------:R-:W-:Y:S01]  /*07c0*/  UMOV UR6, 0x400 ;  /* 0x0000040000067882 */ /* 0x000fe20000000000 */
[----:B------:R-:W-:Y:S01]  /*07d0*/  UMOV UR18, UR17 ;  /* 0x0000001100127c82 */ /* 0x000fe20008000000 */
[----:B------:R-:W0:Y:S01]  /*07e0*/  LDCU UR21, c[0x0][0x394] ;  /* 0x00007280ff1577ac */ /* 0x000e220008000800 */
[----:B-1----:R-:W-:Y:S01]  /*07f0*/  IMAD R0, R9, UR36, RZ ;  /* 0x0000002409007c24 */ /* 0x002fe2000f8e02ff */
[----:B------:R-:W-:-:S03]  /*0800*/  UMOV UR17, UR27 ;  /* 0x0000001b00117c82 */ /* 0x000fc60008000000 */
[----:B------:R-:W-:Y:S01]  /*0810*/  IMAD R33, R93, UR37, R0 ;  /* 0x000000255d217c24 */ /* 0x000fe2000f8e0200 */
[----:B--2---:R-:W-:Y:S02]  /*0820*/  UIMAD.WIDE.U32 UR12, UR34, UR28, URZ ;  /* 0x0000001c220c72a5 */ /* 0x004fe4000f8e00ff */
[----:B----4-:R-:W-:Y:S02]  /*0830*/  UIMAD.WIDE.U32 UR14, UR34, UR30, URZ ;  /* 0x0000001e220e72a5 */ /* 0x010fe4000f8e00ff */
[----:B------:R-:W-:Y:S01]  /*0840*/  UIMAD UR25, UR34, UR29, UR13 ;  /* 0x0000001d221972a4 */ /* 0x000fe2000f8e020d */
[----:B0-----:R-:W-:Y:S01]  /*0850*/  IMAD.WIDE.U32 R2, R4, UR35, R94 ;  /* 0x0000002304027c25 */ /* 0x001fe2000f8e005e */
[----:B---3--:R-:W-:Y:S01]  /*0860*/  ULEA UR6, UR22, UR6, 0x18 ;  /* 0x0000000616067291 */ /* 0x008fe2000f8ec0ff */
[C---:B------:R-:W-:Y:S01]  /*0870*/  IADD3 R7, PT, PT, R94.reuse, 0x80, RZ ;  /* 0x000000805e077810 */ /* 0x040fe20007ffe0ff */
[----:B------:R-:W-:Y:S01]  /*0880*/  UIMAD UR23, UR34, UR31, UR15 ;  /* 0x0000001f221772a4 */ /* 0x000fe2000f8e020f */
[----:B------:R-:W-:Y:S01]  /*0890*/  IMAD R3, R5, UR35, R3 ;  /* 0x0000002305037c24 */ /* 0x000fe2000f8e0203 */
[C---:B------:R-:W-:Y:S01]  /*08a0*/  IADD3 R5, PT, PT, R94.reuse, 0x40, RZ ;  /* 0x000000405e057810 */ /* 0x040fe20007ffe0ff */
[----:B------:R-:W-:Y:S01]  /*08b0*/  UIADD3 UR22, UPT, UPT, UR6, 0x1090, URZ ;  /* 0x0000109006167890 */ /* 0x000fe2000fffe0ff */
[C---:B------:R-:W-:Y:S01]  /*08c0*/  IADD3 R9, PT, PT, R94.reuse, 0xc0, RZ ;  /* 0x000000c05e097810 */ /* 0x040fe20007ffe0ff */
[----:B------:R-:W-:Y:S01]  /*08d0*/  IMAD.WIDE.U32 R92, R93, UR36, R2 ;  /* 0x000000245d5c7c25 */ /* 0x000fe2000f8e0002 */
[----:B------:R-:W-:-:S02]  /*08e0*/  SHF.L.U32 R3, R94, 0x4, RZ ;  /* 0x000000045e037819 */ /* 0x000fc400000006ff */
        /* <DEDUP_REMOVED lines=11> */
[----:B------:R-:W-:-:S02]  /*09a0*/  SHF.L.U32 R124, R94, 0x2, RZ ;  /* 0x000000025e7c7819 */ /* 0x000fc400000006ff */
[C---:B------:R-:W-:Y:S02]  /*09b0*/  IADD3 R125, PT, PT, R94.reuse, 0x200, RZ ;  /* 0x000002005e7d7810 */ /* 0x040fe40007ffe0ff */
[CC--:B------:R-:W-:Y:S02]  /*09c0*/  LEA.HI R122, R94.reuse, R94.reuse, RZ, 0x1b ;  /* 0x0000005e5e7a7211 */ /* 0x0c0fe400078fd8ff */
[----:B------:R-:W-:Y:S02]  /*09d0*/  LEA.HI R121, R94, R3, RZ, 0x1f ;  /* 0x000000035e797211 */ /* 0x000fe400078ff8ff */
        /* <DEDUP_REMOVED lines=13> */
[----:B------:R-:W-:Y:S02]  /*0ab0*/  LEA.HI R31, R31, R94, RZ, 0x1b ;  /* 0x0000005e1f1f7211 */ /* 0x000fe400078fd8ff */
[----:B------:R-:W-:-:S02]  /*0ac0*/  LOP3.LUT R124, R124, 0xf80, RZ, 0xc0, !PT ;  /* 0x00000f807c7c7812 */ /* 0x000fc400078ec0ff */
[----:B------:R-:W-:Y:S02]  /*0ad0*/  LEA.HI R105, R125, R94, RZ, 0x1b ;  /* 0x0000005e7d697211 */ /* 0x000fe400078fd8ff */
[C---:B------:R-:W-:Y:S02]  /*0ae0*/  LEA R123, R94.reuse, UR6, 0x3 ;  /* 0x000000065e7b7c11 */ /* 0x040fe4000f8e18ff */
[----:B------:R-:W-:Y:S02]  /*0af0*/  LEA.HI R120, R3, R3, RZ, 0x1b ;  /* 0x0000000303787211 */ /* 0x000fe400078fd8ff */
[----:B------:R-:W-:Y:S02]  /*0b00*/  LOP3.LUT R189, R94, 0x1f, RZ, 0xc0, !PT ;  /* 0x0000001f5ebd7812 */ /* 0x000fe400078ec0ff */
        /* <DEDUP_REMOVED lines=17> */
[----:B------:R-:W-:Y:S02]  /*0c20*/  LOP3.LUT R104, R124, 0x1f, R94, 0xf8, !PT ;  /* 0x0000001f7c687812 */ /* 0x000fe400078ef85e */
[----:B------:R-:W-:Y:S02]  /*0c30*/  LEA R103, R94, R123, 0x3 ;  /* 0x0000007b5e677211 */ /* 0x000fe400078e18ff */
[----:B------:R-:W-:-:S02]  /*0c40*/  IADD3 R102, PT, PT, R93, R33, RZ ;  /* 0x000000215d667210 */ /* 0x000fc40007ffe0ff */
[----:B------:R-:W-:Y:S01]  /*0c50*/  LEA R120, R120, UR22, 0x2 ;  /* 0x0000001678787c11 */ /* 0x000fe2000f8e10ff */
[----:B------:R-:W-:Y:S01]  /*0c60*/  UMOV UR22, UR24 ;  /* 0x0000001800167c82 */ /* 0x000fe20008000000 */
[----:B------:R-:W-:-:S05]  /*0c70*/  UMOV UR24, UR26 ;  /* 0x0000001a00187c82 */ /* 0x000fca0008000000 */
.L_x_5322:
[----:B------:R-:W-:Y:S01]  /*0c80*/  BAR.SYNC.DEFER_BLOCKING 0x0 ;  /* 0x0000000000007b1d */ /* 0x000fe20000010000 */
[----:B-1----:R-:W-:Y:S02]  /*0c90*/  MOV R2, UR20 ;  /* 0x0000001400027c02 */ /* 0x002fe40008000f00 */
[----:B------:R-:W-:-:S03]  /*0ca0*/  MOV R3, UR19 ;  /* 0x0000001300037c02 */ /* 0x000fc60008000f00 */
[----:B------:R-:W-:-:S05]  /*0cb0*/  IMAD.WIDE.U32 R2, R104, 0x10, R2 ;  /* 0x0000001068027825 */ /* 0x000fca00078e0002 */
[----:B------:R-:W2:Y:S04]  /*0cc0*/  LDG.E.128 R8, desc[UR32][R2.64] ;  /* 0x0000002002087981 */ /* 0x000ea8000c1e1d00 */
[----:B------:R-:W3:Y:S04]  /*0cd0*/  LDG.E.128 R24, desc[UR32][R2.64+0x200] ;  /* 0x0002002002187981 */ /* 0x000ee8000c1e1d00 */
[----:B------:R-:W4:Y:S04]  /*0ce0*/  LDG.E.128 R28, desc[UR32][R2.64+0x400] ;  /* 0x00040020021c7981 */ /* 0x000f28000c1e1d00 */
[----:B------:R0:W4:Y:S01]  /*0cf0*/  LDG.E.128 R32, desc[UR32][R2.64+0x600] ;  /* 0x0006002002207981 */ /* 0x000122000c1e1d00 */
[----:B------:R-:W1:Y:S01]  /*0d00*/  S2UR UR26, SR_CgaCtaId ;  /* 0x00000000001a79c3 */ /* 0x000e620000008800 */
[----:B------:R-:W-:Y:S01]  /*0d10*/  UMOV UR6, 0x400 ;  /* 0x0000040000067882 */ /* 0x000fe20000000000 */
[----:B------:R-:W-:Y:S01]  /*0d20*/  LOP3.LUT R0, R94, 0x3e0, RZ, 0xc0, !PT ;  /* 0x000003e05e007812 */ /* 0x000fe200078ec0ff */
[----:B------:R-:W1:Y:S01]  /*0d30*/  S2R R101, SR_LANEID ;  /* 0x0000000000657919 */ /* 0x000e620000000000 */
[----:B------:R-:W-:-:S02]  /*0d40*/  MOV R4, UR18 ;  /* 0x0000001200047c02 */ /* 0x000fc40008000f00 */
[----:B------:R-:W-:-:S03]  /*0d50*/  MOV R5, UR17 ;  /* 0x0000001100057c02 */ /* 0x000fc60008000f00 */
[----:B0-----:R-:W-:Y:S01]  /*0d60*/  IMAD.WIDE.U32 R2, R104, 0x10, R4 ;  /* 0x0000001068027825 */ /* 0x001fe200078e0004 */
[----:B-1----:R-:W-:Y:S01]  /*0d70*/  ULEA UR6, UR26, UR6, 0x18 ;  /* 0x000000061a067291 */ /* 0x002fe2000f8ec0ff */
[-C--:B------:R-:W-:Y:S02]  /*0d80*/  IADD3 R100, PT, PT, R124, R101.reuse, RZ ;  /* 0x000000657c647210 */ /* 0x080fe40007ffe0ff */
[----:B------:R-:W-:-:S03]  /*0d90*/  IADD3 R0, PT, PT, R0, R101, RZ ;  /* 0x0000006500007210 */ /* 0x000fc60007ffe0ff */
[----:B------:R-:W-:Y:S02]  /*0da0*/  LEA R100, R100, UR6, 0x4 ;  /* 0x0000000664647c11 */ /* 0x000fe4000f8e20ff */
[----:B------:R-:W-:-:S03]  /*0db0*/  LEA R0, R0, UR6, 0x6 ;  /* 0x0000000600007c11 */ /* 0x000fc6000f8e30ff */
[----:B------:R-:W0:Y:S01]  /*0dc0*/  LDCU UR6, c[0x0][0x38c] ;  /* 0x00007180ff0677ac */ /* 0x000e220008000800 */
        /* <DEDUP_REMOVED lines=10> */
[----:B------:R-:W4:Y:S04]  /*0e70*/  LDG.E.128 R4, desc[UR32][R2.64] ;  /* 0x0000002002047981 */ /* 0x000f28000c1e1d00 */
[----:B-1----:R-:W4:Y:S04]  /*0e80*/  LDG.E.128 R24, desc[UR32][R2.64+0x200] ;  /* 0x0002002002187981 */ /* 0x002f28000c1e1d00 */
[----:B--2---:R-:W2:Y:S04]  /*0e90*/  LDG.E.128 R28, desc[UR32][R2.64+0x400] ;  /* 0x00040020021c7981 */ /* 0x004ea8000c1e1d00 */
[----:B------:R-:W2:Y:S01]  /*0ea0*/  LDG.E.128 R36, desc[UR32][R2.64+0x600] ;  /* 0x0006002002247981 */ /* 0x000ea2000c1e1d00 */
[----:B---3--:R-:W-:-:S02]  /*0eb0*/  MOV R32, UR22 ;  /* 0x0000001600207c02 */ /* 0x008fc40008000f00 */
[----:B------:R-:W-:-:S03]  /*0ec0*/  MOV R33, UR24 ;  /* 0x0000001800217c02 */ /* 0x000fc60008000f00 */
[----:B------:R-:W-:Y:S01]  /*0ed0*/  IMAD.WIDE.U32 R32, R104, 0x10, R32 ;  /* 0x0000001068207825 */ /* 0x000fe200078e0020 */
[----:B----4-:R-:W-:Y:S04]  /*0ee0*/  STS.128 [R100], R4 ;  /* 0x0000000464007388 */ /* 0x010fe80000000c00 */
[----:B------:R-:W-:Y:S04]  /*0ef0*/  STS.128 [R100+0x200], R24 ;  /* 0x0002001864007388 */ /* 0x000fe80000000c00 */
[----:B--2---:R-:W-:Y:S04]  /*0f00*/  STS.128 [R100+0x400], R28 ;  /* 0x0004001c64007388 */ /* 0x004fe80000000c00 */
        /* <DEDUP_REMOVED lines=10> */
[----:B-1----:R-:W4:Y:S01]  /*0fb0*/  LDG.E.128 R36, desc[UR32][R32.64+0x600] ;  /* 0x0006002020247981 */ /* 0x002f22000c1e1d00 */
[----:B0-----:R-:W-:-:S03]  /*0fc0*/  UISETP.GE.AND UP0, UPT, UR6, 0x1, UPT ;  /* 0x000000010600788c */ /* 0x001fc6000bf06270 */
        /* <DEDUP_REMOVED lines=10> */
[----:B------:R-:W-:Y:S02]  /*1070*/  CS2R R44, SRZ ;  /* 0x00000000002c7805 */ /* 0x000fe4000001ff00 */
[----:B--2---:R-:W-:Y:S02]  /*1080*/  CS2R R50, SRZ ;  /* 0x0000000000327805 */ /* 0x004fe4000001ff00 */
[----:B------:R-:W-:Y:S01]  /*1090*/  CS2R R48, SRZ ;  /* 0x0000000000307805 */ /* 0x000fe2000001ff00 */
[----:B------:R-:W1:Y:S01]  /*10a0*/  LDS.128 R28, [R0+0x20] ;  /* 0x00002000001c7984 */ /* 0x000e620000000c00 */
[----:B---3--:R-:W-:-:S02]  /*10b0*/  CS2R R38, SRZ ;  /* 0x0000000000267805 */ /* 0x008fc4000001ff00 */
[----:B------:R-:W-:Y:S01]  /*10c0*/  CS2R R36, SRZ ;  /* 0x0000000000247805 */ /* 0x000fe2000001ff00 */
[----:B------:R-:W2:Y:S01]  /*10d0*/  LDS.128 R32, [R0+0x30] ;  /* 0x0000300000207984 */ /* 0x000ea20000000c00 */
[----:B----4-:R-:W-:Y:S01]  /*10e0*/  FFMA.FTZ R2, R8, R4, R131 ;  /* 0x0000000408027223 */ /* 0x010fe20000010083 */
[-C--:B-----5:R-:W-:Y:S01]  /*10f0*/  FMUL.FTZ R52, R4, R130.reuse ;  /* 0x0000008204347220 */ /* 0x0a0fe20000410000 */
[-C--:B------:R-:W-:Y:S01]  /*1100*/  FMUL.FTZ R53, R5, R130.reuse ;  /* 0x0000008205357220 */ /* 0x080fe20000410000 */
[-C--:B------:R-:W-:Y:S01]  /*1110*/  FMUL.FTZ R54, R6, R130.reuse ;  /* 0x0000008206367220 */ /* 0x080fe20000410000 */
[----:B------:R-:W-:Y:S01]  /*1120*/  FFMA.FTZ R3, R9, R5, R2 ;  /* 0x0000000509037223 */ /* 0x000fe20000010002 */
[-C--:B------:R-:W-:Y:S01]  /*1130*/  FMUL.FTZ R55, R7, R130.reuse ;  /* 0x0000008207377220 */ /* 0x080fe20000410000 */
[-C--:B0-----:R-:W-:Y:S01]  /*1140*/  FMUL.FTZ R56, R24, R130.reuse ;  /* 0x0000008218387220 */ /* 0x081fe20000410000 */
[----:B------:R-:W-:Y:S01]  /*1150*/  FMUL.FTZ R57, R25, R130 ;  /* 0x0000008219397220 */ /* 0x000fe20000410000 */
[----:B------:R-:W-:Y:S01]  /*1160*/  FFMA.FTZ R2, R10, R6, R3 ;  /* 0x000000060a027223 */ /* 0x000fe20000010003 */
[-C--:B------:R-:W-:Y:S01]  /*1170*/  FMUL.FTZ R58, R26, R130.reuse ;  /* 0x000000821a3a7220 */ /* 0x080fe20000410000 */
[-C--:B------:R-:W-:Y:S01]  /*1180*/  FMUL.FTZ R59, R27, R130.reuse ;  /* 0x000000821b3b7220 */ /* 0x080fe20000410000 */
[-C--:B-1----:R-:W-:Y:S01]  /*1190*/  FMUL.FTZ R60, R28, R130.reuse ;  /* 0x000000821c3c7220 */ /* 0x082fe20000410000 */
[----:B------:R-:W-:Y:S01]  /*11a0*/  FFMA.FTZ R3, R11, R7, R2 ;  /* 0x000000070b037223 */ /* 0x000fe20000010002 */
[-C--:B------:R-:W-:Y:S01]  /*11b0*/  FMUL.FTZ R61, R29, R130.reuse ;  /* 0x000000821d3d7220 */ /* 0x080fe20000410000 */
[-C--:B------:R-:W-:Y:S01]  /*11c0*/  FMUL.FTZ R62, R30, R130.reuse ;  /* 0x000000821e3e7220 */ /* 0x080fe20000410000 */
[----:B------:R-:W-:Y:S01]  /*11d0*/  FMUL.FTZ R63, R31, R130 ;  /* 0x000000821f3f7220 */ /* 0x000fe20000410000 */
[----:B------:R-:W-:Y:S01]  /*11e0*/  FFMA.FTZ R2, R12, R24, R3 ;  /* 0x000000180c027223 */ /* 0x000fe20000010003 */
[-C--:B--2---:R-:W-:Y:S01]  /*11f0*/  FMUL.FTZ R64, R32, R130.reuse ;  /* 0x0000008220407220 */ /* 0x084fe20000410000 */
[-C--:B------:R-:W-:Y:S01]  /*1200*/  FMUL.FTZ R65, R33, R130.reuse ;  /* 0x0000008221417220 */ /* 0x080fe20000410000 */
[-C--:B------:R-:W-:Y:S01]  /*1210*/  FMUL.FTZ R66, R34, R130.reuse ;  /* 0x0000008222427220 */ /* 0x080fe20000410000 */
        /* <DEDUP_REMOVED lines=14> */
[----:B------:R-:W0:Y:S01]  /*1300*/  LDC.64 R154, c[0x0][0x3e0] ;  /* 0x0000f800ff9a7b82 */ /* 0x000e220000000a00 */
[----:B------:R-:W-:Y:S01]  /*1310*/  UIADD3 UR6, UPT, UPT, UR21, -0x1, URZ ;  /* 0xffffffff15067890 */ /* 0x000fe2000fffe0ff */
[--C-:B------:R-:W-:Y:S01]  /*1320*/  FADD.FTZ R133, R80, R128.reuse ;  /* 0x0000008050857221 */ /* 0x100fe20000010000 */
[----:B------:R-:W-:Y:S01]  /*1330*/  UISETP.NE.AND UP0, UPT, UR21, 0x1, UPT ;  /* 0x000000011500788c */ /* 0x000fe2000bf05270 */
[--C-:B------:R-:W-:Y:S01]  /*1340*/  FADD.FTZ R132, R81, R128.reuse ;  /* 0x0000008051847221 */ /* 0x100fe20000010000 */
[----:B------:R-:W-:Y:S01]  /*1350*/  USHF.L.U32 UR6, UR6, 0xa, URZ ;  /* 0x0000000a06067899 */ /* 0x000fe200080006ff */
[--C-:B------:R-:W-:Y:S01]  /*1360*/  FADD.FTZ R135, R82, R128.reuse ;  /* 0x0000008052877221 */ /* 0x100fe20000010000 */
[--C-:B------:R-:W-:Y:S01]  /*1370*/  FADD.FTZ R134, R83, R128.reuse ;  /* 0x0000008053867221 */ /* 0x100fe20000010000 */
[----:B------:R-:W1:Y:S01]  /*1380*/  LDC.64 R96, c[0x0][0x4f0] ;  /* 0x00013c00ff607b82 */ /* 0x000e620000000a00 */
        /* <DEDUP_REMOVED lines=12> */
[----:B------:R-:W-:Y:S01]  /*1450*/  PLOP3.LUT P0, PT, PT, PT, UP0, 0x80, 0x8 ;  /* 0x000000000008781c */ /* 0x000fe20003f0f008 */
[----:B------:R-:W-:Y:S01]  /*1460*/  HFMA2 R39, -RZ, RZ, 0, 0 ;  /* 0x00000000ff277431 */ /* 0x000fe200000001ff */
[----:B------:R-:W-:Y:S01]  /*1470*/  IADD3 R98, P1, PT, R92, UR6, RZ ;  /* 0x000000065c627c10 */ /* 0x000fe2000ff3e0ff */
        /* <DEDUP_REMOVED lines=12> */
[----:B------:R-:W-:Y:S01]  /*1540*/  ISETP.EQ.AND P0, PT, R189, RZ, P0 ;  /* 0x000000ffbd00720c */ /* 0x000fe20000702270 */
[----:B------:R-:W-:Y:S01]  /*1550*/  FMUL.FTZ R150, R20, R145 ;  /* 0x0000009114967220 */ /* 0x000fe20000410000 */
[----:B------:R-:W-:Y:S01]  /*1560*/  FMUL.FTZ R149, R21, R144 ;  /* 0x0000009015957220 */ /* 0x000fe20000410000 */
[----:B------:R-:W-:Y:S01]  /*1570*/  FMUL.FTZ R148, R22, R147 ;  /* 0x0000009316947220 */ /* 0x000fe20000410000 */
[----:B------:R-:W-:Y:S01]  /*1580*/  FMUL.FTZ R146, R23, R166 ;  /* 0x000000a617927220 */ /* 0x000fe20000410000 */
[----:B------:R-:W-:Y:S01]  /*1590*/  IADD3.X R99, PT, PT, RZ, R102, RZ, P1, !PT ;  /* 0x00000066ff637210 */ /* 0x000fe20000ffe4ff */
[----:B------:R-:W2:Y:S01]  /*15a0*/  LDCU UR45, c[0x0][0x394] ;  /* 0x00007280ff2d77ac */ /* 0x000ea20008000800 */
[----:B------:R-:W-:Y:S01]  /*15b0*/  LOP3.LUT R204, R94, UR6, RZ, 0xfc, !PT ;  /* 0x000000065ecc7c12 */ /* 0x000fe2000f8efcff */
[----:B------:R-:W3:Y:S01]  /*15c0*/  LDCU UR46, c[0x0][0x38c] ;  /* 0x00007180ff2e77ac */ /* 0x000ee20008000800 */
[----:B------:R-:W4:Y:S01]  /*15d0*/  LDCU UR43, c[0x0][0x388] ;  /* 0x00007100ff2b77ac */ /* 0x000f220008000800 */
[----:B------:R-:W0:Y:S01]  /*15e0*/  LDCU.64 UR36, c[0x0][0x3c0] ;  /* 0x00007800ff2477ac */ /* 0x000e220008000a00 */
[----:B------:R-:W0:Y:S01]  /*15f0*/  LDCU.64 UR38, c[0x0][0x3a8] ;  /* 0x00007500ff2677ac */ /* 0x000e220008000a00 */
[----:B------:R-:W0:Y:S01]  /*1600*/  LDCU.64 UR40, c[0x0][0x540] ;  /* 0x0000a800ff2877ac */ /* 0x000e220008000a00 */
[----:B------:R-:W0:Y:S01]  /*1610*/  LDCU.128 UR28, c[0x0][0x440] ;  /* 0x00008800ff1c77ac */ /* 0x000e220008000c00 */
[----:B------:R-:W-:-:S05]  /*1620*/  UMOV UR6, URZ ;  /* 0x000000ff00067c82 */ /* 0x000fca0008000000 */
.L_x_5321:
[----:B0-2---:R-:W-:Y:S01]  /*1630*/  IMAD.WIDE.U32 R2, R154, UR6, RZ ;  /* 0x000000069a027c25 */ /* 0x005fe2000f8e00ff */
[----:B------:R-:W-:Y:S01]  /*1640*/  UMOV UR26, UR12 ;  /* 0x0000000c001a7c82 */ /* 0x000fe20008000000 */
[----:B------:R-:W-:Y:S02]  /*1650*/  UMOV UR27, UR25 ;  /* 0x00000019001b7c82 */ /* 0x000fe40008000000 */
[----:B------:R-:W-:Y:S01]  /*1660*/  IMAD R3, R155, UR6, R3 ;  /* 0x000000069b037c24 */ /* 0x000fe2000f8e0203 */
[----:B-1----:R-:W-:Y:S01]  /*1670*/  LEA R68, P1, R2, R127, 0x2 ;  /* 0x0000007f02447211 */ /* 0x002fe200078210ff */
[----:B------:R-:W-:-:S03]  /*1680*/  UIMAD.WIDE.U32 UR26, UR6, UR38, UR26 ;  /* 0x00000026061a72a5 */ /* 0x000fc6000f8e001a */
[----:B------:R-:W-:Y:S01]  /*1690*/  LEA.HI.X R69, R2, R126, R3, 0x2, P1 ;  /* 0x0000007e02457211 */ /* 0x000fe200008f1403 */
[----:B------:R-:W-:Y:S02]  /*16a0*/  UIMAD UR27, UR6, UR39, UR27 ;  /* 0x00000027061b72a4 */ /* 0x000fe4000f8e021b */
[----:B------:R-:W-:Y:S01]  /*16b0*/  ULEA UR42, UP0, UR26, UR28, 0x2 ;  /* 0x0000001c1a2a7291 */ /* 0x000fe2000f8010ff */
[----:B------:R-:W-:-:S03]  /*16c0*/  IMAD.WIDE.U32 R2, R104, 0x10, R68 ;  /* 0x0000001068027825 */ /* 0x000fc600078e0044 */
[----:B------:R-:W-:Y:S02]  /*16d0*/  ULEA.HI.X UR26, UR26, UR29, UR27, 0x2, UP0 ;  /* 0x0000001d1a1a7291 */ /* 0x000fe400080f141b */
[----:B------:R-:W-:Y:S01]  /*16e0*/  MOV R72, UR42 ;  /* 0x0000002a00487c02 */ /* 0x000fe20008000f00 */
[----:B------:R-:W5:Y:S03]  /*16f0*/  LDG.E.128 R68, desc[UR32][R2.64] ;  /* 0x0000002002447981 */ /* 0x000f66000c1e1d00 */
[----:B------:R-:W-:Y:S01]  /*1700*/  MOV R73, UR26 ;  /* 0x0000001a00497c02 */ /* 0x000fe20008000f00 */
[----:B------:R-:W2:Y:S04]  /*1710*/  LDG.E.128 R80, desc[UR32][R2.64+0x200] ;  /* 0x0002002002507981 */ /* 0x000ea8000c1e1d00 */
[----:B---3--:R-:W3:Y:S04]  /*1720*/  LDG.E.128 R84, desc[UR32][R2.64+0x400] ;  /* 0x0004002002547981 */ /* 0x008ee8000c1e1d00 */
[----:B----4-:R-:W4:Y:S04]  /*1730*/  LDG.E.128 R88, desc[UR32][R2.64+0x600] ;  /* 0x0006002002587981 */ /* 0x010f28000c1e1d00 */
[----:B------:R0:W4:Y:S01]  /*1740*/  LDG.E R165, desc[UR32][R72.64] ;  /* 0x0000002048a57981 */ /* 0x000122000c1e1900 */
[----:B------:R-:W-:Y:S01]  /*1750*/  UMOV UR26, UR14 ;  /* 0x0000000e001a7c82 */ /* 0x000fe20008000000 */
[----:B------:R-:W-:-:S02]  /*1760*/  UMOV UR27, UR23 ;  /* 0x00000017001b7c82 */ /* 0x000fc40008000000 */
[----:B------:R-:W-:-:S04]  /*1770*/  UIMAD.WIDE.U32 UR26, UR6, UR36, UR26 ;  /* 0x00000024061a72a5 */ /* 0x000fc8000f8e001a */
[----:B------:R-:W-:Y:S02]  /*1780*/  UIMAD UR27, UR6, UR37, UR27 ;  /* 0x00000025061b72a4 */ /* 0x000fe4000f8e021b */
[----:B------:R-:W-:-:S04]  /*1790*/  ULEA UR42, UP0, UR26, UR30, 0x2 ;  /* 0x0000001e1a2a7291 */ /* 0x000fc8000f8010ff */
[----:B------:R-:W-:Y:S02]  /*17a0*/  ULEA.HI.X UR26, UR26, UR31, UR27, 0x2, UP0 ;  /* 0x0000001f1a1a7291 */ /* 0x000fe400080f141b */
[----:B0-----:R-:W-:-:S04]  /*17b0*/  MOV R72, UR42 ;  /* 0x0000002a00487c02 */ /* 0x001fc80008000f00 */
[----:B------:R-:W-:-:S05]  /*17c0*/  MOV R73, UR26 ;  /* 0x0000001a00497c02 */ /* 0x000fca0008000f00 */
[----:B------:R0:W4:Y:S01]  /*17d0*/  LDG.E R175, desc[UR32][R72.64] ;  /* 0x0000002048af7981 */ /* 0x000122000c1e1900 */
[----:B------:R-:W1:Y:S01]  /*17e0*/  S2UR UR42, SR_CgaCtaId ;  /* 0x00000000002a79c3 */ /* 0x000e620000008800 */
[----:B------:R-:W-:-:S04]  /*17f0*/  USHF.L.U32 UR44, UR21, 0x8, URZ ;  /* 0x00000008152c7899 */ /* 0x000fc800080006ff */
[----:B------:R-:W-:-:S04]  /*1800*/  UIADD3 UR26, UPT, UPT, UR44, -0x100, URZ ;  /* 0xffffff002c1a7890 */ /* 0x000fc8000fffe0ff */
[----:B------:R-:W-:Y:S01]  /*1810*/  ULOP3.LUT UR26, UR26, 0x100, URZ, 0xc0, !UPT ;  /* 0x000001001a1a7892 */ /* 0x000fe2000f8ec0ff */
[C---:B------:R-:W-:Y:S01]  /*1820*/  ISETP.NE.AND P2, PT, R94.reuse, RZ, PT ;  /* 0x000000ff5e00720c */ /* 0x040fe20003f45270 */
[----:B------:R-:W-:Y:S02]  /*1830*/  UMOV UR27, 0x400 ;  /* 0x00000400001b7882 */ /* 0x000fe40000000000 */
[----:B------:R-:W-:Y:S01]  /*1840*/  UIADD3 UR26, UPT, UPT, UR26, UR6, URZ ;  /* 0x000000061a1a7290 */ /* 0x000fe2000fffe0ff */
[----:B------:R-:W-:-:S05]  /*1850*/  ISETP.NE.AND P1, PT, R94, 0x3f, PT ;  /* 0x0000003f5e00780c */ /* 0x000fca0003f25270 */
[----:B------:R-:W-:Y:S01]  /*1860*/  SEL R2, R125, UR26, P2 ;  /* 0x0000001a7d027c07 */ /* 0x000fe20009000000 */
[----:B-1----:R-:W-:-:S06]  /*1870*/  ULEA UR27, UR42, UR27, 0x18 ;  /* 0x0000001b2a1b7291 */ /* 0x002fcc000f8ec0ff */
[----:B------:R-:W-:Y:S01]  /*1880*/  LEA R2, R2, UR27, 0x2 ;  /* 0x0000001b02027c11 */ /* 0x000fe2000f8e10ff */
[----:B------:R-:W-:Y:S01]  /*1890*/  BSSY.RECONVERGENT B0, `(.L_x_5277) ;  /* 0x0000058000007945 */ /* 0x000fe20003800200 */
[----:B-----5:R-:W-:Y:S04]  /*18a0*/  STS.128 [R100], R68 ;  /* 0x0000004464007388 */ /* 0x020fe80000000c00 */
[----:B--2---:R-:W-:Y:S04]  /*18b0*/  STS.128 [R100+0x200], R80 ;  /* 0x0002005064007388 */ /* 0x004fe80000000c00 */
[----:B---3--:R-:W-:Y:S04]  /*18c0*/  STS.128 [R100+0x400], R84 ;  /* 0x0004005464007388 */ /* 0x008fe80000000c00 */
[----:B----4-:R-:W-:Y:S01]  /*18d0*/  STS.128 [R100+0x600], R88 ;  /* 0x0006005864007388 */ /* 0x010fe20000000c00 */
[----:B------:R-:W-:-:S03]  /*18e0*/  NOP ;  /* 0x0000000000007918 */ /* 0x000fc60000000000 */
[----:B0-----:R-:W0:Y:S04]  /*18f0*/  LDS.128 R72, [R0] ;  /* 0x0000000000487984 */ /* 0x001e280000000c00 */
[----:B------:R-:W1:Y:S04]  /*1900*/  LDS.128 R76, [R0+0x10] ;  /* 0x00001000004c7984 */ /* 0x000e680000000c00 */
[----:B------:R-:W2:Y:S04]  /*1910*/  LDS.128 R80, [R0+0x20] ;  /* 0x0000200000507984 */ /* 0x000ea80000000c00 */
[----:B------:R-:W3:Y:S01]  /*1920*/  LDS.128 R68, [R0+0x30] ;  /* 0x0000300000447984 */ /* 0x000ee20000000c00 */
[----:B------:R-:W-:-:S04]  /*1930*/  FMUL.FTZ R176, R165, 1.4426950216293334961 ;  /* 0x3fb8aa3ba5b07820 */ /* 0x000fc80000410000 */
[-C--:B------:R-:W-:Y:S01]  /*1940*/  FMUL.FTZ R179, R133, R176.reuse ;  /* 0x000000b085b37220 */ /* 0x080fe20000410000 */
[-C--:B------:R-:W-:Y:S01]  /*1950*/  FMUL.FTZ R172, R132, R176.reuse ;  /* 0x000000b084ac7220 */ /* 0x080fe20000410000 */
[----:B------:R-:W-:-:S04]  /*1960*/  FMUL.FTZ R169, R135, R176 ;  /* 0x000000b087a97220 */ /* 0x000fc80000410000 */
[----:B------:R-:W4:Y:S01]  /*1970*/  MUFU.EX2 R179, R179 ;  /* 0x000000b300b37308 */ /* 0x000f220000000800 */
        /* <DEDUP_REMOVED lines=14> */
[----:B------:R-:W0:Y:S01]  /*1a60*/  MUFU.EX2 R169, R169 ;  /* 0x000000a900a97308 */ /* 0x000e220000000800 */
[----:B----4-:R4:W-:Y:S07]  /*1a70*/  STS [R2+0x2550], R179 ;  /* 0x002550b302007388 */ /* 0x0109ee0000000800 */
        /* <DEDUP_REMOVED lines=11> */
[----:B------:R-:W2:Y:S08]  /*1b30*/  MUFU.EX2 R193, R193 ;  /* 0x000000c100c17308 */ /* 0x000eb00000000800 */
[----:B------:R-:W4:Y:S01]  /*1b40*/  MUFU.EX2 R197, R197 ;  /* 0x000000c500c57308 */ /* 0x000f220000000800 */
[C---:B0-----:R-:W-:Y:S01]  /*1b50*/  FMUL.FTZ R89, R175.reuse, R72 ;  /* 0x00000048af597220 */ /* 0x041fe20000410000 */
[C---:B------:R-:W-:Y:S01]  /*1b60*/  FMUL.FTZ R88, R175.reuse, R73 ;  /* 0x00000049af587220 */ /* 0x040fe20000410000 */
[C---:B------:R-:W-:Y:S01]  /*1b70*/  FMUL.FTZ R91, R175.reuse, R74 ;  /* 0x0000004aaf5b7220 */ /* 0x040fe20000410000 */
[C---:B------:R-:W-:Y:S01]  /*1b80*/  FMUL.FTZ R90, R175.reuse, R75 ;  /* 0x0000004baf5a7220 */ /* 0x040fe20000410000 */
[C---:B-1----:R-:W-:Y:S01]  /*1b90*/  FMUL.FTZ R177, R175.reuse, R76 ;  /* 0x0000004cafb17220 */ /* 0x042fe20000410000 */
[C---:B------:R-:W-:Y:S01]  /*1ba0*/  FMUL.FTZ R192, R175.reuse, R77 ;  /* 0x0000004dafc07220 */ /* 0x040fe20000410000 */
[C---:B------:R-:W-:Y:S01]  /*1bb0*/  FMUL.FTZ R195, R175.reuse, R78 ;  /* 0x0000004eafc37220 */ /* 0x040fe20000410000 */
[C---:B------:R-:W-:Y:S01]  /*1bc0*/  FMUL.FTZ R196, R175.reuse, R79 ;  /* 0x0000004fafc47220 */ /* 0x040fe20000410000 */
[C---:B--2---:R-:W-:Y:S01]  /*1bd0*/  FMUL.FTZ R199, R175.reuse, R80 ;  /* 0x00000050afc77220 */ /* 0x044fe20000410000 */
[C---:B------:R-:W-:Y:S01]  /*1be0*/  FMUL.FTZ R198, R175.reuse, R81 ;  /* 0x00000051afc67220 */ /* 0x040fe20000410000 */
[C---:B------:R-:W-:Y:S01]  /*1bf0*/  FMUL.FTZ R201, R175.reuse, R82 ;  /* 0x00000052afc97220 */ /* 0x040fe20000410000 */
[C---:B------:R-:W-:Y:S01]  /*1c00*/  FMUL.FTZ R200, R175.reuse, R83 ;  /* 0x00000053afc87220 */ /* 0x040fe20000410000 */
[C---:B---3--:R-:W-:Y:S01]  /*1c10*/  FMUL.FTZ R203, R175.reuse, R68 ;  /* 0x00000044afcb7220 */ /* 0x048fe20000410000 */
[C---:B------:R-:W-:Y:S01]  /*1c20*/  FMUL.FTZ R202, R175.reuse, R69 ;  /* 0x00000045afca7220 */ /* 0x040fe20000410000 */
[C---:B------:R-:W-:Y:S01]  /*1c30*/  FMUL.FTZ R3, R175.reuse, R70 ;  /* 0x00000046af037220 */ /* 0x040fe20000410000 */
        /* <DEDUP_REMOVED lines=22> */
[----:B------:R-:W-:-:S04]  /*1da0*/  ULOP3.LUT UR26, UR44, 0x100, URZ, 0xc0, !UPT ;  /* 0x000001002c1a7892 */ /* 0x000fc8000f8ec0ff */
[----:B------:R-:W-:-:S04]  /*1db0*/  UIADD3 UR26, UPT, UPT, UR26, UR6, URZ ;  /* 0x000000061a1a7290 */ /* 0x000fc8000fffe0ff */
[----:B------:R-:W-:-:S09]  /*1dc0*/  ULEA UR26, UR26, UR27, 0x2 ;  /* 0x0000001b1a1a7291 */ /* 0x000fd2000f8e10ff */
[----:B------:R-:W1:Y:S01]  /*1dd0*/  LDS R208, [UR26+0x2550] ;  /* 0x0025501affd07984 */ /* 0x000e620008000800 */
[----:B------:R-:W-:Y:S05]  /*1de0*/  BRA `(.L_x_5279) ;  /* 0x0000000000087947 */ /* 0x000fea0003800000 */
.L_x_5278:
[----:B------:R-:W-:-:S06]  /*1df0*/  LEA R208, R94, UR27, 0x2 ;  /* 0x0000001b5ed07c11 */ /* 0x000fcc000f8e10ff */
[----:B------:R-:W0:Y:S02]  /*1e00*/  LDS R208, [R208+0x2d54] ;  /* 0x002d5400d0d07984 */ /* 0x000e240000000800 */
.L_x_5279:
[----:B------:R-:W-:Y:S05]  /*1e10*/  BSYNC.RECONVERGENT B0 ;  /* 0x0000000000007941 */ /* 0x000fea0003800200 */
.L_x_5277:
[----:B------:R-:W2:Y:S01]  /*1e20*/  @P0 LDC R3, c[0x0][0x38c] ;  /* 0x0000e300ff030b82 */ /* 0x000ea20000000800 */
[----:B------:R-:W-:Y:S01]  /*1e30*/  MOV R2, UR21 ;  /* 0x0000001500027c02 */ /* 0x000fe20008000f00 */
[-C--:B------:R-:W-:Y:S01]  /*1e40*/  FMUL.FTZ R86, R179, R172.reuse ;  /* 0x000000acb3567220 */ /* 0x080fe20000410000 */
[----:B------:R-:W-:Y:S01]  /*1e50*/  FFMA.FTZ R87, R164, R172, R163 ;  /* 0x000000aca4577223 */ /* 0x000fe200000100a3 */
[----:B------:R-:W-:Y:S02]  /*1e60*/  MOV R85, 0x8 ;  /* 0x0000000800557802 */ /* 0x000fe40000000f00 */
[----:B------:R-:W-:Y:S01]  /*1e70*/  @P0 IADD3 R2, PT, PT, R2, -0x2, RZ ;  /* 0xfffffffe02020810 */ /* 0x000fe20007ffe0ff */
[C---:B------:R-:W-:Y:S01]  /*1e80*/  FMUL.FTZ R181, R169.reuse, R86 ;  /* 0x00000056a9b57220 */ /* 0x040fe20000410000 */
[----:B------:R-:W-:-:S03]  /*1e90*/  FFMA.FTZ R87, R169, R87, R162 ;  /* 0x00000057a9577223 */ /* 0x000fc600000100a2 */
[C---:B------:R-:W-:Y:S01]  /*1ea0*/  FMUL.FTZ R86, R170.reuse, R181 ;  /* 0x000000b5aa567220 */ /* 0x040fe20000410000 */
[----:B------:R-:W-:-:S03]  /*1eb0*/  FFMA.FTZ R87, R170, R87, R161 ;  /* 0x00000057aa577223 */ /* 0x000fc600000100a1 */
[C---:B------:R-:W-:Y:S01]  /*1ec0*/  FMUL.FTZ R181, R167.reuse, R86 ;  /* 0x00000056a7b57220 */ /* 0x040fe20000410000 */
[----:B------:R-:W-:Y:S01]  /*1ed0*/  FFMA.FTZ R87, R167, R87, R160 ;  /* 0x00000057a7577223 */ /* 0x000fe200000100a0 */
[----:B--2---:R-:W-:Y:S02]  /*1ee0*/  @P0 IMAD R84, R2, R3, UR6 ;  /* 0x0000000602540e24 */ /* 0x004fe4000f8e0203 */
[----:B------:R-:W-:Y:S01]  /*1ef0*/  HFMA2 R2, -RZ, RZ, 1.875, 0 ;  /* 0x3f800000ff027431 */ /* 0x000fe200000001ff */
[----:B------:R-:W-:Y:S01]  /*1f00*/  MOV R3, RZ ;  /* 0x000000ff00037202 */ /* 0x000fe20000000f00 */
[----:B------:R-:W-:-:S04]  /*1f10*/  @P0 IMAD.WIDE R84, R84, R85, UR4 ;  /* 0x0000000454540e25 */ /* 0x000fc8000f8e0255 */
[C---:B------:R-:W-:Y:S01]  /*1f20*/  FMUL.FTZ R86, R168.reuse, R181 ;  /* 0x000000b5a8567220 */ /* 0x040fe20000410000 */
[----:B------:R-:W-:-:S04]  /*1f30*/  FFMA.FTZ R87, R168, R87, R159 ;  /* 0x00000057a8577223 */ /* 0x000fc8000001009f */
[----:B------:R-:W-:Y:S01]  /*1f40*/  FFMA.FTZ R87, R171, R87, R158 ;  /* 0x00000057ab577223 */ /* 0x000fe2000001009e */
[----:B------:R2:W5:Y:S01]  /*1f50*/  @P0 LDG.E.64 R2, desc[UR32][R84.64] ;  /* 0x0000002054020981 */ /* 0x000562000c1e1b00 */
[----:B------:R-:W-:Y:S02]  /*1f60*/  ISETP.GT.U32.AND P1, PT, R94, 0x1f, PT ;  /* 0x0000001f5e00780c */ /* 0x000fe40003f24070 */
        /* <DEDUP_REMOVED lines=19> */
[----:B------:R2:W-:Y:S01]  /*20a0*/  STS.64 [R123+0x2140], R84 ;  /* 0x002140547b007388 */ /* 0x0005e20000000a00 */
[----:B------:R-:W-:Y:S06]  /*20b0*/  BAR.SYNC.DEFER_BLOCKING 0x0 ;  /* 0x0000000000007b1d */ /* 0x000fec0000010000 */
[----:B------:R-:W-:Y:S05]  /*20c0*/  @P1 BRA `(.L_x_5280) ;  /* 0x0000000000dc1947 */ /* 0x000fea0003800000 */
[----:B--2---:R-:W2:Y:S01]  /*20d0*/  LDS.128 R84, [R103+0x2140] ;  /* 0x0021400067547984 */ /* 0x004ea20000000c00 */
[C---:B------:R-:W-:Y:S01]  /*20e0*/  ISETP.GE.AND P3, PT, R101.reuse, 0x10, PT ;  /* 0x000000106500780c */ /* 0x040fe20003f66270 */
[----:B------:R-:W-:Y:S01]  /*20f0*/  UMOV UR26, 0xffffffff ;  /* 0xffffffff001a7882 */ /* 0x000fe20000000000 */
[C---:B------:R-:W-:Y:S02]  /*2100*/  ISETP.GE.AND P5, PT, R101.reuse, 0x8, PT ;  /* 0x000000086500780c */ /* 0x040fe40003fa6270 */
[----:B------:R-:W-:Y:S01]  /*2110*/  ISETP.GE.AND P4, PT, R101, 0x2, PT ;  /* 0x000000026500780c */ /* 0x000fe20003f86270 */
[-C--:B--2---:R-:W-:Y:S01]  /*2120*/  FFMA.FTZ R85, R85, R86.reuse, R87 ;  /* 0x0000005655557223 */ /* 0x084fe20000010057 */
[----:B------:R-:W-:Y:S01]  /*2130*/  FMUL.FTZ R86, R84, R86 ;  /* 0x0000005654567220 */ /* 0x000fe20000410000 */
[----:B------:R-:W-:Y:S02]  /*2140*/  P2R R84, PR, RZ, 0x8 ;  /* 0x00000008ff547803 */ /* 0x000fe40000000000 */
[----:B------:R-:W-:-:S02]  /*2150*/  P2R R84, PR, RZ, 0x20 ;  /* 0x00000020ff547803 */ /* 0x000fc40000000000 */
[C---:B------:R-:W-:Y:S02]  /*2160*/  ISETP.GE.AND P3, PT, R101.reuse, 0x4, PT ;  /* 0x000000046500780c */ /* 0x040fe40003f66270 */
[----:B------:R-:W-:Y:S01]  /*2170*/  ISETP.GE.AND P5, PT, R101, 0x1, PT ;  /* 0x000000016500780c */ /* 0x000fe20003fa6270 */
[----:B------:R-:W-:-:S12]  /*2180*/  BRA.DIV UR26, `(.L_x_5281) ;  /* 0x0000002e1ab47947 */ /* 0x000fd8000b800000 */
[----:B------:R-:W2:Y:S01]  /*2190*/  SHFL.UP PT, R84, R85, 0x1, RZ ;  /* 0x0420000055547989 */ /* 0x000ea200000e00ff */
[----:B------:R-:W-:-:S03]  /*21a0*/  ISETP.GE.AND P6, PT, R101, 0x8, PT ;  /* 0x000000086500780c */ /* 0x000fc60003fc6270 */
        /* <DEDUP_REMOVED lines=21> */
.L_x_5339:
[----:B------:R-:W-:Y:S01]  /*2300*/  ISETP.GE.AND P3, PT, R101, 0x10, PT ;  /* 0x000000106500780c */ /* 0x000fe20003f66270 */
[----:B----4-:R-:W-:Y:S01]  /*2310*/  FFMA.FTZ R84, R86, R84, R85 ;  /* 0x0000005456547223 */ /* 0x010fe20000010055 */
[----:B------:R-:W-:-:S04]  /*2320*/  UMOV UR26, 0xffffffff ;  /* 0xffffffff001a7882 */ /* 0x000fc80000000000 */
[----:B------:R-:W-:-:S07]  /*2330*/  FSEL R87, R85, R84, !P3 ;  /* 0x0000005455577208 */ /* 0x000fce0005800000 */
[----:B--23--:R-:W-:Y:S01]  /*2340*/  @P3 FMUL.FTZ R86, R86, R181 ;  /* 0x000000b556563220 */ /* 0x00cfe20000410000 */
[----:B------:R-:W-:Y:S06]  /*2350*/  BRA.DIV UR26, `(.L_x_5282) ;  /* 0x000000321a487947 */ /* 0x000fec000b800000 */
.L_x_5342:
[----:B------:R-:W-:-:S03]  /*2360*/  UMOV UR26, 0xffffffff ;  /* 0xffffffff001a7882 */ /* 0x000fc60000000000 */
[----:B------:R-:W-:Y:S05]  /*2370*/  BRA.DIV UR26, `(.L_x_5283) ;  /* 0x000000321a687947 */ /* 0x000fea000b800000 */
.L_x_5345:
[----:B------:R-:W-:-:S03]  /*2380*/  UMOV UR26, 0xffffffff ;  /* 0xffffffff001a7882 */ /* 0x000fc60000000000 */
[----:B------:R-:W-:Y:S05]  /*2390*/  BRA.DIV UR26, `(.L_x_5284) ;  /* 0x000000321a887947 */ /* 0x000fea000b800000 */
[----:B------:R2:W3:Y:S04]  /*23a0*/  SHFL.UP PT, R176, R86, 0x1, RZ ;  /* 0x0420000056b07989 */ /* 0x0004e800000e00ff */
[----:B------:R2:W4:Y:S04]  /*23b0*/  SHFL.UP PT, R181, R87, 0x1, RZ ;  /* 0x0420000057b57989 */ /* 0x00052800000e00ff */
[----:B-----5:R2:W0:Y:S04]  /*23c0*/  SHFL.IDX PT, R84, R2, RZ, 0x1f ;  /* 0x00001fff02547589 */ /* 0x02042800000e0000 */
[----:B------:R2:W0:Y:S02]  /*23d0*/  SHFL.IDX PT, R85, R3, RZ, 0x1f ;  /* 0x00001fff03557589 */ /* 0x00042400000e0000 */
.L_x_5351:
[----:B--2---:R-:W2:Y:S01]  /*23e0*/  LDS.64 R86, [R103+0x2140] ;  /* 0x0021400067567984 */ /* 0x004ea20000000a00 */
[C---:B0--34-:R-:W-:Y:S01]  /*23f0*/  @P2 FFMA.FTZ R85, R176.reuse, R85, R181 ;  /* 0x00000055b0552223 */ /* 0x059fe200000100b5 */
[----:B------:R-:W-:-:S03]  /*2400*/  @P2 FMUL.FTZ R84, R176, R84 ;  /* 0x00000054b0542220 */ /* 0x000fc60000410000 */
[-C--:B--2---:R-:W-:Y:S01]  /*2410*/  FFMA.FTZ R87, R85, R86.reuse, R87 ;  /* 0x0000005655577223 */ /* 0x084fe20000010057 */
[----:B------:R-:W-:-:S05]  /*2420*/  FMUL.FTZ R86, R84, R86 ;  /* 0x0000005654567220 */ /* 0x000fca0000410000 */
[----:B------:R3:W-:Y:S02]  /*2430*/  STS.128 [R103+0x2140], R84 ;  /* 0x0021405467007388 */ /* 0x0007e40000000c00 */
.L_x_5280:
[----:B------:R-:W-:Y:S05]  /*2440*/  WARPSYNC.ALL ;  /* 0x0000000000007948 */ /* 0x000fea0003800000 */
[----:B------:R-:W-:Y:S01]  /*2450*/  BAR.SYNC.DEFER_BLOCKING 0x0 ;  /* 0x0000000000007b1d */ /* 0x000fe20000010000 */
[C---:B01---5:R-:W-:Y:S01]  /*2460*/  FMUL.FTZ R2, R197.reuse, R208 ;  /* 0x000000d0c5027220 */ /* 0x063fe20000410000 */
[----:B------:R-:W-:Y:S01]  /*2470*/  FFMA.FTZ R3, R197, R205, R206 ;  /* 0x000000cdc5037223 */ /* 0x000fe200000100ce */
[----:B------:R-:W-:Y:S02]  /*2480*/  UISETP.GE.AND UP0, UPT, UR21, UR45, UPT ;  /* 0x0000002d1500728c */ /* 0x000fe4000bf06270 */
[C---:B--23--:R-:W-:Y:S01]  /*2490*/  FMUL.FTZ R85, R193.reuse, R2 ;  /* 0x00000002c1557220 */ /* 0x04cfe20000410000 */
[----:B------:R-:W-:Y:S01]  /*24a0*/  FFMA.FTZ R3, R193, R3, R202 ;  /* 0x00000003c1037223 */ /* 0x000fe200000100ca */
[----:B------:R-:W-:-:S02]  /*24b0*/  ULEA UR26, UR6, UR27, 0x3 ;  /* 0x0000001b061a7291 */ /* 0x000fc4000f8e18ff */
        /* <DEDUP_REMOVED lines=14> */
[----:B------:R-:W-:Y:S01]  /*25a0*/  FFMA.FTZ R3, R173, R3, R196 ;  /* 0x00000003ad037223 */ /* 0x000fe200000100c4 */
[----:B------:R-:W-:Y:S02]  /*25b0*/  HFMA2 R2, -RZ, RZ, 1.875, 0 ;  /* 0x3f800000ff027431 */ /* 0x000fe400000001ff */
[C---:B------:R-:W-:Y:S01]  /*25c0*/  FMUL.FTZ R84, R174.reuse, R85 ;  /* 0x00000055ae547220 */ /* 0x040fe20000410000 */
[----:B------:R-:W-:-:S03]  /*25d0*/  FFMA.FTZ R3, R174, R3, R195 ;  /* 0x00000003ae037223 */ /* 0x000fc600000100c3 */
[C---:B------:R-:W-:Y:S01]  /*25e0*/  FMUL.FTZ R85, R171.reuse, R84 ;  /* 0x00000054ab557220 */ /* 0x040fe20000410000 */
[----:B------:R-:W-:Y:S01]  /*25f0*/  FFMA.FTZ R84, R171, R3, R192 ;  /* 0x00000003ab547223 */ /* 0x000fe200000100c0 */
[----:B------:R-:W-:Y:S02]  /*2600*/  MOV R3, RZ ;  /* 0x000000ff00037202 */ /* 0x000fe40000000f00 */
[C---:B------:R-:W-:Y:S01]  /*2610*/  FMUL.FTZ R86, R168.reuse, R85 ;  /* 0x00000055a8567220 */ /* 0x040fe20000410000 */
[----:B------:R-:W-:-:S03]  /*2620*/  FFMA.FTZ R84, R168, R84, R177 ;  /* 0x00000054a8547223 */ /* 0x000fc600000100b1 */
[C---:B------:R-:W-:Y:S01]  /*2630*/  FMUL.FTZ R85, R167.reuse, R86 ;  /* 0x00000056a7557220 */ /* 0x040fe20000410000 */
[----:B------:R-:W-:Y:S01]  /*2640*/  FFMA.FTZ R84, R167, R84, R90 ;  /* 0x00000054a7547223 */ /* 0x000fe2000001005a */
[----:B------:R-:W1:Y:S02]  /*2650*/  @!P2 LDS.64 R2, [UR26+0x2e50] ;  /* 0x002e501aff02a984 */ /* 0x000e640008000a00 */
        /* <DEDUP_REMOVED lines=76> */
.L_x_5368:
[----:B------:R-:W0:Y:S01]  /*2b20*/  LDS.64 R84, [R103+0x2358] ;  /* 0x0023580067547984 */ /* 0x000e220000000a00 */
[----:B------:R-:W-:Y:S02]  /*2b30*/  MOV R87, R217 ;  /* 0x000000d900577202 */ /* 0x000fe40000000f00 */
[----:B------:R-:W-:-:S03]  /*2b40*/  MOV R86, R215 ;  /* 0x000000d700567202 */ /* 0x000fc60000000f00 */
[C---:B---34-:R-:W-:Y:S02]  /*2b50*/  @P1 FFMA.FTZ R87, R213.reuse, R87, R218 ;  /* 0x00000057d5571223 */ /* 0x058fe400000100da */
[----:B------:R-:W-:Y:S02]  /*2b60*/  @P1 FMUL.FTZ R86, R213, R86 ;  /* 0x00000056d5561220 */ /* 0x000fe40000410000 */
[C---:B0-----:R-:W-:Y:S02]  /*2b70*/  FFMA.FTZ R85, R84.reuse, R87, R85 ;  /* 0x0000005754557223 */ /* 0x041fe40000010055 */
[----:B------:R-:W-:-:S05]  /*2b80*/  FMUL.FTZ R84, R84, R86 ;  /* 0x0000005654547220 */ /* 0x000fca0000410000 */
[----:B------:R0:W-:Y:S02]  /*2b90*/  STS.128 [R103+0x2350], R84 ;  /* 0x0023505467007388 */ /* 0x0001e40000000c00 */
.L_x_5285:
[----:B------:R-:W-:Y:S05]  /*2ba0*/  WARPSYNC.ALL ;  /* 0x0000000000007948 */ /* 0x000fea0003800000 */
        /* <DEDUP_REMOVED lines=14> */
[C---:B------:R-:W-:Y:S01]  /*2c90*/  FMUL.FTZ R73, R175.reuse, R207 ;  /* 0x000000cfaf497220 */ /* 0x040fe20000410000 */
[C---:B------:R-:W-:Y:S01]  /*2ca0*/  FMUL.FTZ R85, R175.reuse, R185 ;  /* 0x000000b9af557220 */ /* 0x040fe20000410000 */
        /* <DEDUP_REMOVED lines=8> */
[----:B------:R-:W0:Y:S01]  /*2d30*/  LDS R84, [R123+0x2354] ;  /* 0x002354007b547984 */ /* 0x000e220000000800 */
[----:B------:R-:W-:Y:S01]  /*2d40*/  FFMA.FTZ R77, R25, R77, R76 ;  /* 0x0000004d194d7223 */ /* 0x000fe2000001004c */
[C---:B------:R-:W-:Y:S01]  /*2d50*/  FMUL.FTZ R76, R175.reuse, R210 ;  /* 0x000000d2af4c7220 */ /* 0x040fe20000410000 */
[----:B------:R-:W-:Y:S01]  /*2d60*/  FMUL.FTZ R74, R175, R214 ;  /* 0x000000d6af4a7220 */ /* 0x000fe20000410000 */
[----:B------:R1:W-:Y:S01]  /*2d70*/  @!P1 STS.64 [UR26+0x2e50], R2 ;  /* 0x002e5002ff009988 */ /* 0x0003e20008000a1a */
[----:B------:R-:W-:Y:S01]  /*2d80*/  FFMA.FTZ R78, R26, R78, R77 ;  /* 0x0000004e1a4e7223 */ /* 0x000fe2000001004d */
[----:B------:R-:W-:Y:S01]  /*2d90*/  FMUL.FTZ R75, R6, R75 ;  /* 0x0000004b064b7220 */ /* 0x000fe20000410000 */
[----:B------:R-:W-:Y:S01]  /*2da0*/  FMUL.FTZ R77, R7, R74 ;  /* 0x0000004a074d7220 */ /* 0x000fe20000410000 */
[----:B------:R2:W-:Y:S01]  /*2db0*/  STS [R121+0x1090], R72 ;  /* 0x0010904879007388 */ /* 0x0005e20000000800 */
[----:B------:R-:W-:Y:S01]  /*2dc0*/  FFMA.FTZ R79, R27, R79, R78 ;  /* 0x0000004f1b4f7223 */ /* 0x000fe2000001004e */
[C---:B------:R-:W-:Y:S01]  /*2dd0*/  FMUL.FTZ R87, R28.reuse, R87 ;  /* 0x000000571c577220 */ /* 0x040fe20000410000 */
[----:B------:R-:W-:Y:S01]  /*2de0*/  FMUL.FTZ R81, R81, R182 ;  /* 0x000000b651517220 */ /* 0x000fe20000410000 */
[----:B------:R3:W-:Y:S01]  /*2df0*/  STS [R120+0x4], R73 ;  /* 0x0000044978007388 */ /* 0x0007e20000000800 */
[----:B------:R-:W-:Y:S01]  /*2e00*/  FFMA.FTZ R80, R28, R80, R79 ;  /* 0x000000501c507223 */ /* 0x000fe2000001004f */
[C---:B-1----:R-:W-:Y:S01]  /*2e10*/  FMUL.FTZ R2, R175.reuse, R186 ;  /* 0x000000baaf027220 */ /* 0x042fe20000410000 */
[----:B------:R-:W-:Y:S01]  /*2e20*/  FMUL.FTZ R79, R175, R211 ;  /* 0x000000d3af4f7220 */ /* 0x000fe20000410000 */
[----:B------:R-:W-:Y:S01]  /*2e30*/  FMUL.FTZ R3, R25, R76 ;  /* 0x0000004c19037220 */ /* 0x000fe20000410000 */
[----:B------:R1:W-:Y:S01]  /*2e40*/  STS [R120+0x8], R75 ;  /* 0x0000084b78007388 */ /* 0x0003e20000000800 */
[----:B--2---:R-:W-:Y:S01]  /*2e50*/  FMUL.FTZ R72, R175, R184 ;  /* 0x000000b8af487220 */ /* 0x004fe20000410000 */
[----:B------:R-:W-:Y:S01]  /*2e60*/  FMUL.FTZ R79, R24, R79 ;  /* 0x0000004f184f7220 */ /* 0x000fe20000410000 */
[----:B------:R-:W-:Y:S01]  /*2e70*/  P2R R213, PR, RZ, 0x2 ;  /* 0x00000002ffd57803 */ /* 0x000fe20000000000 */
[----:B------:R2:W-:Y:S01]  /*2e80*/  STS [R120+0x14], R3 ;  /* 0x0000140378007388 */ /* 0x0005e20000000800 */
[----:B---3--:R-:W-:Y:S01]  /*2e90*/  FMUL.FTZ R73, R27, R2 ;  /* 0x000000021b497220 */ /* 0x008fe20000410000 */
[----:B------:R-:W-:Y:S01]  /*2ea0*/  FMUL.FTZ R2, R175, R182 ;  /* 0x000000b6af027220 */ /* 0x000fe20000410000 */
[C---:B------:R-:W-:Y:S01]  /*2eb0*/  FFMA.FTZ R81, R29.reuse, R81, R80 ;  /* 0x000000511d517223 */ /* 0x040fe20000010050 */
[----:B------:R3:W-:Y:S01]  /*2ec0*/  STS [R120+0xc], R77 ;  /* 0x00000c4d78007388 */ /* 0x0007e20000000800 */
[----:B------:R-:W-:Y:S01]  /*2ed0*/  FMUL.FTZ R82, R82, R176 ;  /* 0x000000b052527220 */ /* 0x000fe20000410000 */
[----:B-1----:R-:W-:Y:S01]  /*2ee0*/  FMUL.FTZ R75, R29, R2 ;  /* 0x000000021d4b7220 */ /* 0x002fe20000410000 */
[----:B------:R-:W-:Y:S01]  /*2ef0*/  FMUL.FTZ R2, R175, R180 ;  /* 0x000000b4af027220 */ /* 0x000fe20000410000 */
[----:B------:R1:W-:Y:S01]  /*2f00*/  STS [R120+0x10], R79 ;  /* 0x0000104f78007388 */ /* 0x0003e20000000800 */
[----:B------:R-:W-:Y:S01]  /*2f10*/  FMUL.FTZ R83, R83, R184 ;  /* 0x000000b853537220 */ /* 0x000fe20000410000 */
[----:B--2---:R-:W-:Y:S01]  /*2f20*/  FMUL.FTZ R3, R31, R72 ;  /* 0x000000481f037220 */ /* 0x004fe20000410000 */
[C---:B------:R-:W-:Y:S01]  /*2f30*/  FMUL.FTZ R72, R175.reuse, R178 ;  /* 0x000000b2af487220 */ /* 0x040fe20000410000 */
[----:B------:R2:W-:Y:S01]  /*2f40*/  STS [R120+0x1c], R73 ;  /* 0x00001c4978007388 */ /* 0x0005e20000000800 */
[----:B------:R-:W-:Y:S01]  /*2f50*/  FFMA.FTZ R82, R30, R82, R81 ;  /* 0x000000521e527223 */ /* 0x000fe20000010051 */
[----:B---3--:R-:W-:Y:S01]  /*2f60*/  FMUL.FTZ R77, R175, R181 ;  /* 0x000000b5af4d7220 */ /* 0x008fe20000410000 */
[----:B------:R-:W-:Y:S01]  /*2f70*/  FMUL.FTZ R70, R70, R179 ;  /* 0x000000b346467220 */ /* 0x000fe20000410000 */
[----:B------:R3:W-:Y:S01]  /*2f80*/  STS [R120+0x24], R75 ;  /* 0x0000244b78007388 */ /* 0x0007e20000000800 */
[----:B------:R-:W-:Y:S01]  /*2f90*/  FFMA.FTZ R83, R31, R83, R82 ;  /* 0x000000531f537223 */ /* 0x000fe20000010052 */
[----:B-1----:R-:W-:Y:S01]  /*2fa0*/  FMUL.FTZ R79, R175, R179 ;  /* 0x000000b3af4f7220 */ /* 0x002fe20000410000 */
[----:B0-----:R-:W-:Y:S01]  /*2fb0*/  FFMA.FTZ R208, R84, R208, R205 ;  /* 0x000000d054d07223 */ /* 0x001fe200000100cd */
[----:B------:R-:W-:Y:S01]  /*2fc0*/  FMUL.FTZ R77, R32, R77 ;  /* 0x0000004d204d7220 */ /* 0x000fe20000410000 */
[----:B------:R-:W-:Y:S01]  /*2fd0*/  STS [R120+0x18], R85 ;  /* 0x0000185578007388 */ /* 0x000fe20000000800 */
[----:B--2---:R-:W-:Y:S01]  /*2fe0*/  FMUL.FTZ R73, R33, R2 ;  /* 0x0000000221497220 */ /* 0x004fe20000410000 */
[----:B------:R-:W-:Y:S01]  /*2ff0*/  FFMA.FTZ R206, R197, R208, R206 ;  /* 0x000000d0c5ce7223 */ /* 0x000fe200000100ce */
[----:B------:R-:W-:Y:S01]  /*3000*/  FMUL.FTZ R79, R34, R79 ;  /* 0x0000004f224f7220 */ /* 0x000fe20000410000 */
[----:B------:R-:W-:Y:S01]  /*3010*/  STS [R120+0x20], R87 ;  /* 0x0000205778007388 */ /* 0x000fe20000000800 */
[----:B---3--:R-:W-:Y:S01]  /*3020*/  FMUL.FTZ R75, R35, R72 ;  /* 0x00000048234b7220 */ /* 0x008fe20000410000 */
[----:B------:R-:W-:Y:S01]  /*3030*/  FFMA.FTZ R202, R193, R206, R202 ;  /* 0x000000cec1ca7223 */ /* 0x000fe200000100ca */
[----:B------:R-:W-:Y:S01]  /*3040*/  FMUL.FTZ R193, R175, R176 ;  /* 0x000000b0afc17220 */ /* 0x000fe20000410000 */
[----:B------:R0:W-:Y:S01]  /*3050*/  STS [R120+0x2c], R3 ;  /* 0x00002c0378007388 */ /* 0x0001e20000000800 */
[----:B------:R-:W-:Y:S01]  /*3060*/  FMUL.FTZ R72, R68, R181 ;  /* 0x000000b544487220 */ /* 0x000fe20000410000 */
[----:B------:R-:W-:Y:S01]  /*3070*/  FFMA.FTZ R194, R194, R202, R203 ;  /* 0x000000cac2c27223 */ /* 0x000fe200000100cb */
[----:B------:R-:W-:Y:S01]  /*3080*/  FMUL.FTZ R193, R30, R193 ;  /* 0x000000c11ec17220 */ /* 0x000fe20000410000 */
[----:B------:R-:W-:Y:S01]  /*3090*/  STS [R120+0x30], R77 ;  /* 0x0000304d78007388 */ /* 0x000fe20000000800 */
[----:B------:R-:W-:Y:S01]  /*30a0*/  FFMA.FTZ R72, R32, R72, R83 ;  /* 0x0000004820487223 */ /* 0x000fe20000010053 */
[----:B------:R-:W-:Y:S01]  /*30b0*/  FFMA.FTZ R200, R191, R194, R200 ;  /* 0x000000c2bfc87223 */ /* 0x000fe200000100c8 */
[----:B------:R-:W-:Y:S01]  /*30c0*/  BSSY.RECONVERGENT B0, `(.L_x_5287) ;  /* 0x0000021000007945 */ /* 0x000fe20003800200 */
[----:B------:R-:W-:Y:S02]  /*30d0*/  STS [R120+0x28], R193 ;  /* 0x000028c178007388 */ /* 0x000fe40000000800 */
[----:B------:R-:W-:Y:S01]  /*30e0*/  FFMA.FTZ R190, R190, R200, R201 ;  /* 0x000000c8bebe7223 */ /* 0x000fe200000100c9 */
[----:B0-----:R-:W-:Y:S01]  /*30f0*/  IMAD.WIDE.U32 R2, R96, UR6, R98 ;  /* 0x0000000660027c25 */ /* 0x001fe2000f8e0062 */
[----:B------:R0:W-:Y:S03]  /*3100*/  STS [R120+0x34], R73 ;  /* 0x0000344978007388 */ /* 0x0001e60000000800 */
[----:B------:R-:W-:Y:S01]  /*3110*/  FFMA.FTZ R198, R187, R190, R198 ;  /* 0x000000bebbc67223 */ /* 0x000fe200000100c6 */
[----:B------:R1:W-:Y:S01]  /*3120*/  STS [R120+0x38], R79 ;  /* 0x0000384f78007388 */ /* 0x0003e20000000800 */
[----:B------:R-:W-:-:S02]  /*3130*/  LEA R68, P1, R2, UR40, 0x2 ;  /* 0x0000002802447c11 */ /* 0x000fc4000f8210ff */
[----:B------:R-:W-:Y:S01]  /*3140*/  FFMA.FTZ R188, R188, R198, R199 ;  /* 0x000000c6bcbc7223 */ /* 0x000fe200000100c7 */
[----:B------:R1:W-:Y:S03]  /*3150*/  STS [R120+0x3c], R75 ;  /* 0x00003c4b78007388 */ /* 0x0003e60000000800 */
[----:B------:R-:W-:Y:S01]  /*3160*/  FFMA.FTZ R196, R173, R188, R196 ;  /* 0x000000bcadc47223 */ /* 0x000fe200000100c4 */
[----:B0-----:R-:W-:Y:S01]  /*3170*/  IMAD R73, R97, UR6, R3 ;  /* 0x0000000661497c24 */ /* 0x001fe2000f8e0203 */
[----:B------:R-:W-:Y:S01]  /*3180*/  BAR.SYNC.DEFER_BLOCKING 0x0 ;  /* 0x0000000000007b1d */ /* 0x000fe20000010000 */
[----:B------:R-:W-:Y:S01]  /*3190*/  FMUL.FTZ R3, R69, R180 ;  /* 0x000000b445037220 */ /* 0x000fe20000410000 */
[----:B------:R-:W-:Y:S02]  /*31a0*/  FFMA.FTZ R174, R174, R196, R195 ;  /* 0x000000c4aeae7223 */ /* 0x000fe400000100c3 */
[----:B------:R-:W-:Y:S01]  /*31b0*/  LEA.HI.X R69, R2, UR41, R73, 0x2, P1 ;  /* 0x0000002902457c11 */ /* 0x000fe200088f1449 */
[----:B------:R-:W-:Y:S01]  /*31c0*/  FFMA.FTZ R3, R33, R3, R72 ;  /* 0x0000000321037223 */ /* 0x000fe20000010048 */
[----:B------:R-:W-:Y:S01]  /*31d0*/  FFMA.FTZ R192, R171, R174, R192 ;  /* 0x000000aeabc07223 */ /* 0x000fe200000100c0 */
[----:B------:R-:W-:Y:S01]  /*31e0*/  IADD3 R171, PT, PT, -R204, UR43, RZ ;  /* 0x0000002bccab7c10 */ /* 0x000fe2000fffe1ff */
[----:B------:R-:W-:Y:S01]  /*31f0*/  FMUL.FTZ R2, R71, R178 ;  /* 0x000000b247027220 */ /* 0x000fe20000410000 */
[----:B------:R-:W-:Y:S01]  /*3200*/  FFMA.FTZ R70, R34, R70, R3 ;  /* 0x0000004622467223 */ /* 0x000fe20000010003 */
[----:B------:R-:W-:Y:S01]  /*3210*/  FFMA.FTZ R168, R168, R192, R177 ;  /* 0x000000c0a8a87223 */ /* 0x000fe200000100b1 */
[----:B------:R-:W-:-:S02]  /*3220*/  ISETP.GE.AND P1, PT, R171, 0x1, PT ;  /* 0x00000001ab00780c */ /* 0x000fc40003f26270 */
[----:B------:R-:W-:Y:S01]  /*3230*/  ISETP.GE.AND P2, PT, R171, 0x41, PT ;  /* 0x00000041ab00780c */ /* 0x000fe20003f46270 */
[----:B------:R-:W-:Y:S01]  /*3240*/  FFMA.FTZ R90, R167, R168, R90 ;  /* 0x000000a8a75a7223 */ /* 0x000fe2000001005a */
[C---:B------:R-:W-:Y:S02]  /*3250*/  ISETP.GE.AND P3, PT, R171.reuse, 0x81, PT ;  /* 0x00000081ab00780c */ /* 0x040fe40003f66270 */
[----:B------:R-:W-:Y:S01]  /*3260*/  ISETP.GE.AND P4, PT, R171, 0xc1, PT ;  /* 0x000000c1ab00780c */ /* 0x000fe20003f86270 */
[----:B------:R-:W-:-:S04]  /*3270*/  FFMA.FTZ R170, R170, R90, R91 ;  /* 0x0000005aaaaa7223 */ /* 0x000fc8000001005b */
[----:B------:R-:W-:Y:S01]  /*3280*/  FFMA.FTZ R88, R169, R170, R88 ;  /* 0x000000aaa9587223 */ /* 0x000fe20000010058 */
[----:B------:R1:W0:Y:S01]  /*3290*/  LDS R85, [R119+0x1190] ;  /* 0x0011900077557984 */ /* 0x0002220000000800 */
[----:B------:R-:W-:Y:S06]  /*32a0*/  @!P1 BRA `(.L_x_5288) ;  /* 0x0000000000089947 */ /* 0x000fec0003800000 */
[----:B------:R-:W2:Y:S04]  /*32b0*/  LDS R3, [R122+0x1090] ;  /* 0x001090007a037984 */ /* 0x000ea80000000800 */
[----:B--2---:R2:W-:Y:S02]  /*32c0*/  REDG.E.ADD.F32.FTZ.RN.STRONG.GPU desc[UR32][R68.64], R3 ;  /* 0x00000003440079a6 */ /* 0x0045e4000c12f320 */
.L_x_5288:
[----:B------:R-:W-:Y:S05]  /*32d0*/  BSYNC.RECONVERGENT B0 ;  /* 0x0000000000007941 */ /* 0x000fea0003800200 */
.L_x_5287:
[----:B------:R-:W-:Y:S04]  /*32e0*/  BSSY.RECONVERGENT B0, `(.L_x_5289) ;  /* 0x0000003000007945 */ /* 0x000fe80003800200 */
[----:B------:R-:W-:Y:S05]  /*32f0*/  @!P2 BRA `(.L_x_5290) ;  /* 0x000000000004a947 */ /* 0x000fea0003800000 */
[----:B0-----:R3:W-:Y:S02]  /*3300*/  REDG.E.ADD.F32.FTZ.RN.STRONG.GPU desc[UR32][R68.64+0x100], R85 ;  /* 0x00010055440079a6 */ /* 0x0017e4000c12f320 */
.L_x_5290:
[----:B------:R-:W-:Y:S05]  /*3310*/  BSYNC.RECONVERGENT B0 ;  /* 0x0000000000007941 */ /* 0x000fea0003800200 */
.L_x_5289:
[----:B--2---:R2:W4:Y:S01]  /*3320*/  LDS R3, [R118+0x1290] ;  /* 0x0012900076037984 */ /* 0x0045220000000800 */
[----:B------:R-:W-:Y:S04]  /*3330*/  BSSY.RECONVERGENT B0, `(.L_x_5291) ;  /* 0x0000003000007945 */ /* 0x000fe80003800200 */
[----:B------:R-:W-:Y:S05]  /*3340*/  @!P3 BRA `(.L_x_5292) ;  /* 0x000000000004b947 */ /* 0x000fea0003800000 */
[----:B----4-:R4:W-:Y:S02]  /*3350*/  REDG.E.ADD.F32.FTZ.RN.STRONG.GPU desc[UR32][R68.64+0x200], R3 ;  /* 0x00020003440079a6 */ /* 0x0109e4000c12f320 */
.L_x_5292:
[----:B------:R-:W-:Y:S05]  /*3360*/  BSYNC.RECONVERGENT B0 ;  /* 0x0000000000007941 */ /* 0x000fea0003800200 */
.L_x_5291:
[----:B----4-:R4:W0:Y:S01]  /*3370*/  LDS R3, [R117+0x1390] ;  /* 0x0013900075037984 */ /* 0x0108220000000800 */
[----:B------:R-:W-:Y:S04]  /*3380*/  BSSY.RECONVERGENT B0, `(.L_x_5293) ;  /* 0x0000003000007945 */ /* 0x000fe80003800200 */
[----:B------:R-:W-:Y:S05]  /*3390*/  @!P4 BRA `(.L_x_5294) ;  /* 0x000000000004c947 */ /* 0x000fea0003800000 */
[----:B0-----:R0:W-:Y:S02]  /*33a0*/  REDG.E.ADD.F32.FTZ.RN.STRONG.GPU desc[UR32][R68.64+0x300], R3 ;  /* 0x00030003440079a6 */ /* 0x0011e4000c12f320 */
.L_x_5294:
[----:B------:R-:W-:Y:S05]  /*33b0*/  BSYNC.RECONVERGENT B0 ;  /* 0x0000000000007941 */ /* 0x000fea0003800200 */
.L_x_5293:
[----:B0-----:R0:W0:Y:S01]  /*33c0*/  LDS R3, [R116+0x1490] ;  /* 0x0014900074037984 */ /* 0x0010220000000800 */
[----:B------:R-:W-:Y:S01]  /*33d0*/  ISETP.GE.AND P6, PT, R171, 0x101, PT ;  /* 0x00000101ab00780c */ /* 0x000fe20003fc6270 */
[----:B------:R-:W-:Y:S01]  /*33e0*/  BSSY.RECONVERGENT B0, `(.L_x_5295) ;  /* 0x000000a000007945 */ /* 0x000fe20003800200 */
[----:B------:R-:W-:Y:S01]  /*33f0*/  FFMA.FTZ R2, R35, R2, R70 ;  /* 0x0000000223027223 */ /* 0x000fe20000010046 */
[----:B------:R-:W-:Y:S01]  /*3400*/  FFMA.FTZ R172, R172, R88, R89 ;  /* 0x00000058acac7223 */ /* 0x000fe20000010059 */
[C---:B------:R-:W-:Y:S02]  /*3410*/  ISETP.GE.AND P1, PT, R171.reuse, 0x141, PT ;  /* 0x00000141ab00780c */ /* 0x040fe40003f26270 */
[C---:B------:R-:W-:Y:S02]  /*3420*/  ISETP.GE.AND P2, PT, R171.reuse, 0x181, PT ;  /* 0x00000181ab00780c */ /* 0x040fe40003f46270 */
[C---:B------:R-:W-:Y:S02]  /*3430*/  ISETP.GE.AND P3, PT, R171.reuse, 0x1c1, PT ;  /* 0x000001c1ab00780c */ /* 0x040fe40003f66270 */
[----:B------:R-:W-:-:S02]  /*3440*/  ISETP.GE.AND P4, PT, R171, 0x201, PT ;  /* 0x00000201ab00780c */ /* 0x000fc40003f86270 */
[----:B------:R-:W-:Y:S01]  /*3450*/  ISETP.GE.AND P5, PT, R171, 0x241, PT ;  /* 0x00000241ab00780c */ /* 0x000fe20003fa6270 */
[----:B------:R-:W-:-:S12]  /*3460*/  @!P6 BRA `(.L_x_5296) ;  /* 0x000000000004e947 */ /* 0x000fd80003800000 */
[----:B0-----:R0:W-:Y:S02]  /*3470*/  REDG.E.ADD.F32.FTZ.RN.STRONG.GPU desc[UR32][R68.64+0x400], R3 ;  /* 0x00040003440079a6 */ /* 0x0011e4000c12f320 */
.L_x_5296:
[----:B------:R-:W-:Y:S05]  /*3480*/  BSYNC.RECONVERGENT B0 ;  /* 0x0000000000007941 */ /* 0x000fea0003800200 */
.L_x_5295:
[----:B------:R1:W1:Y:S01]  /*3490*/  LDS R71, [R115+0x1590] ;  /* 0x0015900073477984 */ /* 0x0002620000000800 */
[----:B------:R-:W-:Y:S01]  /*34a0*/  BSSY.RECONVERGENT B0, `(.L_x_5297) ;  /* 0x0000005000007945 */ /* 0x000fe20003800200 */
[----:B------:R-:W-:Y:S01]  /*34b0*/  FADD.FTZ R74, -R164, R207 ;  /* 0x000000cfa44a7221 */ /* 0x000fe20000010100 */
[----:B0-----:R-:W-:Y:S02]  /*34c0*/  FMUL.FTZ R3, R133, R172 ;  /* 0x000000ac85037220 */ /* 0x001fe40000410000 */
[----:B------:R-:W-:Y:S05]  /*34d0*/  @!P1 BRA `(.L_x_5298) ;  /* 0x0000000000049947 */ /* 0x000fea0003800000 */
[----:B-1----:R0:W-:Y:S02]  /*34e0*/  REDG.E.ADD.F32.FTZ.RN.STRONG.GPU desc[UR32][R68.64+0x500], R71 ;  /* 0x00050047440079a6 */ /* 0x0021e4000c12f320 */
.L_x_5298:
[----:B------:R-:W-:Y:S05]  /*34f0*/  BSYNC.RECONVERGENT B0 ;  /* 0x0000000000007941 */ /* 0x000fea0003800200 */
.L_x_5297:
[----:B01----:R0:W1:Y:S01]  /*3500*/  LDS R71, [R114+0x1690] ;  /* 0x0016900072477984 */ /* 0x0030620000000800 */
[----:B------:R-:W-:Y:S01]  /*3510*/  BSSY.RECONVERGENT B0, `(.L_x_5299) ;  /* 0x0000006000007945 */ /* 0x000fe20003800200 */
[----:B------:R-:W-:Y:S01]  /*3520*/  FADD.FTZ R75, -R163, R212 ;  /* 0x000000d4a34b7221 */ /* 0x000fe20000010100 */
[----:B------:R-:W-:Y:S01]  /*3530*/  FMUL.FTZ R70, R132, R88 ;  /* 0x0000005884467220 */ /* 0x000fe20000410000 */
[----:B------:R-:W-:Y:S01]  /*3540*/  FFMA.FTZ R73, R3, R74, RZ ;  /* 0x0000004a03497223 */ /* 0x000fe200000100ff */
[----:B------:R-:W-:Y:S06]  /*3550*/  @!P2 BRA `(.L_x_5300) ;  /* 0x000000000004a947 */ /* 0x000fec0003800000 */
[----:B-1----:R1:W-:Y:S02]  /*3560*/  REDG.E.ADD.F32.FTZ.RN.STRONG.GPU desc[UR32][R68.64+0x600], R71 ;  /* 0x00060047440079a6 */ /* 0x0023e4000c12f320 */
.L_x_5300:
[----:B------:R-:W-:Y:S05]  /*3570*/  BSYNC.RECONVERGENT B0 ;  /* 0x0000000000007941 */ /* 0x000fea0003800200 */
.L_x_5299:
[----:B------:R-:W-:Y:S01]  /*3580*/  FFMA.FTZ R76, R70, R75, R73 ;  /* 0x0000004b464c7223 */ /* 0x000fe20000010049 */
[----:B------:R-:W-:Y:S01]  /*3590*/  BSSY.RECONVERGENT B0, `(.L_x_5301) ;  /* 0x0000006000007945 */ /* 0x000fe20003800200 */
[----:B------:R0:W0:Y:S01]  /*35a0*/  LDS R73, [R113+0x1790] ;  /* 0x0017900071497984 */ /* 0x0000220000000800 */
[----:B------:R-:W-:Y:S01]  /*35b0*/  FADD.FTZ R78, -R162, R209 ;  /* 0x000000d1a24e7221 */ /* 0x000fe20000010100 */
[----:B-1----:R-:W-:Y:S01]  /*35c0*/  FMUL.FTZ R71, R135, R170 ;  /* 0x000000aa87477220 */ /* 0x002fe20000410000 */
[----:B------:R-:W-:Y:S06]  /*35d0*/  @!P3 BRA `(.L_x_5302) ;  /* 0x000000000004b947 */ /* 0x000fec0003800000 */
[----:B0-----:R1:W-:Y:S02]  /*35e0*/  REDG.E.ADD.F32.FTZ.RN.STRONG.GPU desc[UR32][R68.64+0x700], R73 ;  /* 0x00070049440079a6 */ /* 0x0013e4000c12f320 */
.L_x_5302:
[----:B------:R-:W-:Y:S05]  /*35f0*/  BSYNC.RECONVERGENT B0 ;  /* 0x0000000000007941 */ /* 0x000fea0003800200 */
.L_x_5301:
[----:B01----:R0:W1:Y:S01]  /*3600*/  LDS R73, [R105+0x1890] ;  /* 0x0018900069497984 */ /* 0x0030620000000800 */
[----:B------:R-:W-:Y:S01]  /*3610*/  BSSY.RECONVERGENT B0, `(.L_x_5303) ;  /* 0x0000006000007945 */ /* 0x000fe20003800200 */
[----:B------:R-:W-:Y:S01]  /*3620*/  FADD.FTZ R81, -R161, R214 ;  /* 0x000000d6a1517221 */ /* 0x000fe20000010100 */
[----:B------:R-:W-:Y:S01]  /*3630*/  FMUL.FTZ R72, R134, R90 ;  /* 0x0000005a86487220 */ /* 0x000fe20000410000 */
[----:B------:R-:W-:Y:S01]  /*3640*/  FFMA.FTZ R77, R71, R78, R76 ;  /* 0x0000004e474d7223 */ /* 0x000fe2000001004c */
[----:B------:R-:W-:Y:S06]  /*3650*/  @!P4 BRA `(.L_x_5304) ;  /* 0x000000000004c947 */ /* 0x000fec0003800000 */
[----:B-1----:R1:W-:Y:S02]  /*3660*/  REDG.E.ADD.F32.FTZ.RN.STRONG.GPU desc[UR32][R68.64+0x800], R73 ;  /* 0x00080049440079a6 */ /* 0x0023e4000c12f320 */
.L_x_5304:
[----:B------:R-:W-:Y:S05]  /*3670*/  BSYNC.RECONVERGENT B0 ;  /* 0x0000000000007941 */ /* 0x000fea0003800200 */
.L_x_5303:
[----:B------:R-:W-:Y:S01]  /*3680*/  FFMA.FTZ R80, R72, R81, R77 ;  /* 0x0000005148507223 */ /* 0x000fe2000001004d */
[----:B------:R-:W-:Y:S01]  /*3690*/  BSSY.RECONVERGENT B0, `(.L_x_5305) ;  /* 0x0000006000007945 */ /* 0x000fe20003800200 */
[----:B------:R0:W0:Y:S01]  /*36a0*/  LDS R77, [R112+0x1990] ;  /* 0x00199000704d7984 */ /* 0x0000220000000800 */
[----:B------:R-:W-:Y:S01]  /*36b0*/  FADD.FTZ R86, -R160, R211 ;  /* 0x000000d3a0567221 */ /* 0x000fe20000010100 */
[----:B-1----:R-:W-:Y:S01]  /*36c0*/  FMUL.FTZ R73, R137, R168 ;  /* 0x000000a889497220 */ /* 0x002fe20000410000 */
[----:B------:R-:W-:Y:S06]  /*36d0*/  @!P5 BRA `(.L_x_5306) ;  /* 0x000000000004d947 */ /* 0x000fec0003800000 */
[----:B0-----:R1:W-:Y:S02]  /*36e0*/  REDG.E.ADD.F32.FTZ.RN.STRONG.GPU desc[UR32][R68.64+0x900], R77 ;  /* 0x0009004d440079a6 */ /* 0x0013e4000c12f320 */
.L_x_5306:
[----:B------:R-:W-:Y:S05]  /*36f0*/  BSYNC.RECONVERGENT B0 ;  /* 0x0000000000007941 */ /* 0x000fea0003800200 */
.L_x_5305:
[----:B------:R-:W-:Y:S01]  /*3700*/  FADD.FTZ R87, -R159, R210 ;  /* 0x000000d29f577221 */ /* 0x000fe20000010100 */
[----:B------:R-:W-:Y:S01]  /*3710*/  FMUL.FTZ R76, R136, R192 ;  /* 0x000000c0884c7220 */ /* 0x000fe20000410000 */
[----:B------:R-:W-:Y:S01]  /*3720*/  FFMA.FTZ R79, R73, R86, R80 ;  /* 0x00000056494f7223 */ /* 0x000fe20000010050 */
[----:B------:R-:W-:Y:S01]  /*3730*/  FADD.FTZ R210, -R158, R185 ;  /* 0x000000b99ed27221 */ /* 0x000fe20000010100 */
[----:B01----:R-:W-:Y:S01]  /*3740*/  FMUL.FTZ R77, R139, R174 ;  /* 0x000000ae8b4d7220 */ /* 0x003fe20000410000 */
[----:B------:R-:W-:Y:S01]  /*3750*/  FADD.FTZ R167, -R157, R186 ;  /* 0x000000ba9da77221 */ /* 0x000fe20000010100 */
[----:B------:R-:W-:Y:S01]  /*3760*/  FFMA.FTZ R82, R76, R87, R79 ;  /* 0x000000574c527223 */ /* 0x000fe2000001004f */
[----:B------:R-:W-:Y:S01]  /*3770*/  FMUL.FTZ R80, R138, R196 ;  /* 0x000000c48a507220 */ /* 0x000fe20000410000 */
[----:B------:R-:W-:Y:S01]  /*3780*/  FADD.FTZ R183, -R156, R183 ;  /* 0x000000b79cb77221 */ /* 0x000fe20000010100 */
[----:B------:R-:W-:Y:S01]  /*3790*/  FMUL.FTZ R79, R141, R188 ;  /* 0x000000bc8d4f7220 */ /* 0x000fe20000410000 */
[----:B------:R-:W-:Y:S01]  /*37a0*/  FFMA.FTZ R83, R77, R210, R82 ;  /* 0x000000d24d537223 */ /* 0x000fe20000010052 */
[----:B------:R-:W-:Y:S01]  /*37b0*/  FADD.FTZ R182, -R153, R182 ;  /* 0x000000b699b67221 */ /* 0x000fe20000010100 */
[----:B------:R-:W-:Y:S01]  /*37c0*/  FMUL.FTZ R82, R140, R198 ;  /* 0x000000c68c527220 */ /* 0x000fe20000410000 */
[----:B------:R-:W-:Y:S01]  /*37d0*/  FADD.FTZ R169, -R152, R176 ;  /* 0x000000b098a97221 */ /* 0x000fe20000010100 */
[----:B------:R-:W-:Y:S01]  /*37e0*/  FFMA.FTZ R84, R80, R167, R83 ;  /* 0x000000a750547223 */ /* 0x000fe20000010053 */
[----:B------:R-:W-:Y:S01]  /*37f0*/  ISETP.GE.AND P6, PT, R171, 0x281, PT ;  /* 0x00000281ab00780c */ /* 0x000fe20003fc6270 */
[----:B------:R-:W-:Y:S01]  /*3800*/  FMUL.FTZ R83, R143, R190 ;  /* 0x000000be8f537220 */ /* 0x000fe20000410000 */
[----:B------:R-:W-:Y:S01]  /*3810*/  BSSY.RECONVERGENT B0, `(.L_x_5307) ;  /* 0x000000e000007945 */ /* 0x000fe20003800200 */
[----:B---3--:R-:W-:Y:S01]  /*3820*/  FFMA.FTZ R85, R79, R183, R84 ;  /* 0x000000b74f557223 */ /* 0x008fe20000010054 */
[----:B------:R-:W-:Y:S01]  /*3830*/  FADD.FTZ R184, -R151, R184 ;  /* 0x000000b897b87221 */ /* 0x000fe20000010100 */
[C---:B------:R-:W-:Y:S01]  /*3840*/  ISETP.GE.AND P1, PT, R171.reuse, 0x2c1, PT ;  /* 0x000002c1ab00780c */ /* 0x040fe20003f26270 */
[----:B------:R-:W-:Y:S01]  /*3850*/  FMUL.FTZ R84, R142, R200 ;  /* 0x000000c88e547220 */ /* 0x000fe20000410000 */
[----:B------:R-:W-:Y:S01]  /*3860*/  FFMA.FTZ R176, R82, R182, R85 ;  /* 0x000000b652b07223 */ /* 0x000fe20000010055 */
[C---:B------:R-:W-:Y:S01]  /*3870*/  ISETP.GE.AND P2, PT, R171.reuse, 0x301, PT ;  /* 0x00000301ab00780c */ /* 0x040fe20003f46270 */
[----:B------:R0:W1:Y:S01]  /*3880*/  LDS R85, [R111+0x1a90] ;  /* 0x001a90006f557984 */ /* 0x0000620000000800 */
[----:B------:R-:W-:Y:S01]  /*3890*/  ISETP.GE.AND P3, PT, R171, 0x341, PT ;  /* 0x00000341ab00780c */ /* 0x000fe20003f66270 */
[----:B------:R-:W-:Y:S01]  /*38a0*/  FFMA.FTZ R89, R83, R169, R176 ;  /* 0x000000a953597223 */ /* 0x000fe200000100b0 */
[----:B------:R-:W-:-:S02]  /*38b0*/  ISETP.GE.AND P4, PT, R171, 0x381, PT ;  /* 0x00000381ab00780c */ /* 0x000fc40003f86270 */
[----:B------:R-:W-:Y:S01]  /*38c0*/  ISETP.GE.AND P5, PT, R171, 0x3c1, PT ;  /* 0x000003c1ab00780c */ /* 0x000fe20003fa6270 */
[----:B------:R-:W-:-:S12]  /*38d0*/  @!P6 BRA `(.L_x_5308) ;  /* 0x000000000004e947 */ /* 0x000fd80003800000 */
[----:B-1----:R3:W-:Y:S02]  /*38e0*/  REDG.E.ADD.F32.FTZ.RN.STRONG.GPU desc[UR32][R68.64+0xa00], R85 ;  /* 0x000a0055440079a6 */ /* 0x0027e4000c12f320 */
.L_x_5308:
[----:B------:R-:W-:Y:S05]  /*38f0*/  BSYNC.RECONVERGENT B0 ;  /* 0x0000000000007941 */ /* 0x000fea0003800200 */
.L_x_5307:
[----:B------:R-:W-:Y:S01]  /*3900*/  FFMA.FTZ R186, R84, R184, R89 ;  /* 0x000000b854ba7223 */ /* 0x000fe20000010059 */
[----:B------:R-:W-:Y:S01]  /*3910*/  BSSY.RECONVERGENT B0, `(.L_x_5309) ;  /* 0x0000006000007945 */ /* 0x000fe20003800200 */
[----:B------:R0:W0:Y:S01]  /*3920*/  LDS R89, [R110+0x1b90] ;  /* 0x001b90006e597984 */ /* 0x0000220000000800 */
[----:B------:R-:W-:Y:S01]  /*3930*/  FADD.FTZ R181, -R150, R181 ;  /* 0x000000b596b57221 */ /* 0x000fe20000010100 */
[----:B-1-3--:R-:W-:Y:S01]  /*3940*/  FMUL.FTZ R85, R145, R194 ;  /* 0x000000c291557220 */ /* 0x00afe20000410000 */
[----:B------:R-:W-:Y:S06]  /*3950*/  @!P1 BRA `(.L_x_5310) ;  /* 0x0000000000049947 */ /* 0x000fec0003800000 */
[----:B0-----:R1:W-:Y:S02]  /*3960*/  REDG.E.ADD.F32.FTZ.RN.STRONG.GPU desc[UR32][R68.64+0xb00], R89 ;  /* 0x000b0059440079a6 */ /* 0x0013e4000c12f320 */
.L_x_5310:
[----:B------:R-:W-:Y:S05]  /*3970*/  BSYNC.RECONVERGENT B0 ;  /* 0x0000000000007941 */ /* 0x000fea0003800200 */
.L_x_5309:
[----:B01----:R0:W1:Y:S01]  /*3980*/  LDS R89, [R109+0x1c90] ;  /* 0x001c90006d597984 */ /* 0x0030620000000800 */
[----:B------:R-:W-:Y:S01]  /*3990*/  BSSY.RECONVERGENT B0, `(.L_x_5311) ;  /* 0x0000006000007945 */ /* 0x000fe20003800200 */
[----:B------:R-:W-:Y:S01]  /*39a0*/  FADD.FTZ R180, -R149, R180 ;  /* 0x000000b495b47221 */ /* 0x000fe20000010100 */
[----:B------:R-:W-:Y:S01]  /*39b0*/  FMUL.FTZ R176, R144, R202 ;  /* 0x000000ca90b07220 */ /* 0x000fe20000410000 */
[----:B------:R-:W-:Y:S01]  /*39c0*/  FFMA.FTZ R91, R85, R181, R186 ;  /* 0x000000b5555b7223 */ /* 0x000fe200000100ba */
[----:B------:R-:W-:Y:S06]  /*39d0*/  @!P2 BRA `(.L_x_5312) ;  /* 0x000000000004a947 */ /* 0x000fec0003800000 */
[----:B-1----:R3:W-:Y:S02]  /*39e0*/  REDG.E.ADD.F32.FTZ.RN.STRONG.GPU desc[UR32][R68.64+0xc00], R89 ;  /* 0x000c0059440079a6 */ /* 0x0027e4000c12f320 */
.L_x_5312:
[----:B------:R-:W-:Y:S05]  /*39f0*/  BSYNC.RECONVERGENT B0 ;  /* 0x0000000000007941 */ /* 0x000fea0003800200 */
.L_x_5311:
[----:B------:R-:W-:Y:S01]  /*3a00*/  FFMA.FTZ R186, R176, R180, R91 ;  /* 0x000000b4b0ba7223 */ /* 0x000fe2000001005b */
[----:B------:R-:W-:Y:S01]  /*3a10*/  BSSY.RECONVERGENT B0, `(.L_x_5313) ;  /* 0x0000006000007945 */ /* 0x000fe20003800200 */
[----:B------:R0:W0:Y:S01]  /*3a20*/  LDS R91, [R108+0x1d90] ;  /* 0x001d90006c5b7984 */ /* 0x0000220000000800 */
[----:B------:R-:W-:Y:S01]  /*3a30*/  FADD.FTZ R179, -R148, R179 ;  /* 0x000000b394b37221 */ /* 0x000fe20000010100 */
[----:B-1-3--:R-:W-:Y:S01]  /*3a40*/  FMUL.FTZ R89, R147, R206 ;  /* 0x000000ce93597220 */ /* 0x00afe20000410000 */
[----:B------:R-:W-:Y:S06]  /*3a50*/  @!P3 BRA `(.L_x_5314) ;  /* 0x000000000004b947 */ /* 0x000fec0003800000 */
[----:B0-----:R1:W-:Y:S02]  /*3a60*/  REDG.E.ADD.F32.FTZ.RN.STRONG.GPU desc[UR32][R68.64+0xd00], R91 ;  /* 0x000d005b440079a6 */ /* 0x0013e4000c12f320 */
.L_x_5314:
[----:B------:R-:W-:Y:S05]  /*3a70*/  BSYNC.RECONVERGENT B0 ;  /* 0x0000000000007941 */ /* 0x000fea0003800200 */
.L_x_5313:
[----:B------:R3:W2:Y:S01]  /*3a80*/  LDS R173, [R107+0x1e90] ;  /* 0x001e90006bad7984 */ /* 0x0006a20000000800 */
[----:B------:R-:W-:Y:S01]  /*3a90*/  BSSY.RECONVERGENT B0, `(.L_x_5315) ;  /* 0x0000006000007945 */ /* 0x000fe20003800200 */
[----:B------:R-:W-:Y:S01]  /*3aa0*/  FADD.FTZ R171, -R146, R178 ;  /* 0x000000b292ab7221 */ /* 0x000fe20000010100 */
[----:B------:R-:W-:Y:S01]  /*3ab0*/  FMUL.FTZ R178, R166, R208 ;  /* 0x000000d0a6b27220 */ /* 0x000fe20000410000 */
[----:B01----:R-:W-:Y:S01]  /*3ac0*/  FFMA.FTZ R91, R89, R179, R186 ;  /* 0x000000b3595b7223 */ /* 0x003fe200000100ba */
[----:B------:R-:W-:Y:S06]  /*3ad0*/  @!P4 BRA `(.L_x_5316) ;  /* 0x000000000004c947 */ /* 0x000fec0003800000 */
[----:B--2---:R0:W-:Y:S02]  /*3ae0*/  REDG.E.ADD.F32.FTZ.RN.STRONG.GPU desc[UR32][R68.64+0xe00], R173 ;  /* 0x000e00ad440079a6 */ /* 0x0041e4000c12f320 */
.L_x_5316:
[----:B------:R-:W-:Y:S05]  /*3af0*/  BSYNC.RECONVERGENT B0 ;  /* 0x0000000000007941 */ /* 0x000fea0003800200 */
.L_x_5315:
[----:B0-2---:R0:W1:Y:S01]  /*3b00*/  LDS R173, [R106+0x1f90] ;  /* 0x001f90006aad7984 */ /* 0x0050620000000800 */
[----:B------:R-:W-:Y:S01]  /*3b10*/  BSSY.RECONVERGENT B0, `(.L_x_5317) ;  /* 0x0000004000007945 */ /* 0x000fe20003800200 */
[----:B------:R-:W-:-:S03]  /*3b20*/  FFMA.FTZ R91, R178, R171, R91 ;  /* 0x000000abb25b7223 */ /* 0x000fc6000001005b */
[----:B------:R-:W-:Y:S05]  /*3b30*/  @!P5 BRA `(.L_x_5318) ;  /* 0x000000000004d947 */ /* 0x000fea0003800000 */
[----:B-1----:R2:W-:Y:S02]  /*3b40*/  REDG.E.ADD.F32.FTZ.RN.STRONG.GPU desc[UR32][R68.64+0xf00], R173 ;  /* 0x000f00ad440079a6 */ /* 0x0025e4000c12f320 */
.L_x_5318:
[----:B------:R-:W-:Y:S05]  /*3b50*/  BSYNC.RECONVERGENT B0 ;  /* 0x0000000000007941 */ /* 0x000fea0003800200 */
.L_x_5317:
[----:B--2---:R-:W2:Y:S01]  /*3b60*/  SHFL.DOWN PT, R68, R91, 0x1, 0x1f ;  /* 0x08201f005b447f89 */ /* 0x004ea200000e0000 */
[----:B------:R-:W-:Y:S01]  /*3b70*/  ISETP.GT.AND P1, PT, R101, 0x1e, PT ;  /* 0x0000001e6500780c */ /* 0x000fe20003f24270 */
[----:B------:R-:W-:Y:S01]  /*3b80*/  FMUL.FTZ R186, R165, R208 ;  /* 0x000000d0a5ba7220 */ /* 0x000fe20000410000 */
[----:B------:R-:W-:Y:S01]  /*3b90*/  ISETP.NE.AND P2, PT, R213, RZ, PT ;  /* 0x000000ffd500720c */ /* 0x000fe20003f45270 */
[----:B------:R-:W5:Y:S01]  /*3ba0*/  SHFL.DOWN PT, R69, R2, 0x1, 0x1f ;  /* 0x08201f0002457f89 */ /* 0x000f6200000e0000 */
        /* <DEDUP_REMOVED lines=19> */
[----:B--2---:R-:W-:Y:S01]  /*3ce0*/  @!P1 FADD.FTZ R91, R91, R68 ;  /* 0x000000445b5b9221 */ /* 0x004fe20000010000 */
[----:B------:R-:W-:Y:S01]  /*3cf0*/  FADD.FTZ R52, R3, R52 ;  /* 0x0000003403347221 */ /* 0x000fe20000010000 */
[----:B-----5:R-:W-:-:S03]  /*3d00*/  @!P1 FADD.FTZ R2, R2, R69 ;  /* 0x0000004502029221 */ /* 0x020fc60000010000 */
[----:B------:R-:W2:Y:S01]  /*3d10*/  SHFL.DOWN PT, R68, R91, 0x2, 0x1f ;  /* 0x08401f005b447f89 */ /* 0x000ea200000e0000 */
[----:B------:R-:W-:-:S03]  /*3d20*/  ISETP.GT.AND P1, PT, R101, 0x1d, PT ;  /* 0x0000001d6500780c */ /* 0x000fc60003f24270 */
[----:B------:R-:W5:Y:S10]  /*3d30*/  SHFL.DOWN PT, R69, R2, 0x2, 0x1f ;  /* 0x08401f0002457f89 */ /* 0x000f7400000e0000 */
[----:B--2---:R-:W-:Y:S01]  /*3d40*/  @!P1 FADD.FTZ R91, R91, R68 ;  /* 0x000000445b5b9221 */ /* 0x004fe20000010000 */
[----:B-----5:R-:W-:-:S04]  /*3d50*/  @!P1 FADD.FTZ R2, R2, R69 ;  /* 0x0000004502029221 */ /* 0x020fc80000010000 */
[----:B------:R-:W2:Y:S01]  /*3d60*/  SHFL.DOWN PT, R68, R91, 0x4, 0x1f ;  /* 0x08801f005b447f89 */ /* 0x000ea200000e0000 */
[----:B------:R-:W-:-:S03]  /*3d70*/  ISETP.GT.AND P1, PT, R101, 0x1b, PT ;  /* 0x0000001b6500780c */ /* 0x000fc60003f24270 */
[----:B------:R-:W5:Y:S10]  /*3d80*/  SHFL.DOWN PT, R69, R2, 0x4, 0x1f ;  /* 0x08801f0002457f89 */ /* 0x000f7400000e0000 */
[----:B--2---:R-:W-:Y:S01]  /*3d90*/  @!P1 FADD.FTZ R91, R91, R68 ;  /* 0x000000445b5b9221 */ /* 0x004fe20000010000 */
[----:B------:R-:W-:Y:S01]  /*3da0*/  FMUL.FTZ R68, R165, R206 ;  /* 0x000000cea5447220 */ /* 0x000fe20000410000 */
[----:B-----5:R-:W-:-:S03]  /*3db0*/  @!P1 FADD.FTZ R2, R2, R69 ;  /* 0x0000004502029221 */ /* 0x020fc60000010000 */
[----:B------:R-:W2:Y:S01]  /*3dc0*/  SHFL.DOWN PT, R212, R91, 0x8, 0x1f ;  /* 0x09001f005bd47f89 */ /* 0x000ea200000e0000 */
[----:B------:R-:W-:Y:S01]  /*3dd0*/  ISETP.GT.AND P1, PT, R101, 0x17, PT ;  /* 0x000000176500780c */ /* 0x000fe20003f24270 */
[----:B------:R-:W-:Y:S01]  /*3de0*/  FMUL.FTZ R179, R179, R68 ;  /* 0x00000044b3b37220 */ /* 0x000fe20000410000 */
[C---:B------:R-:W-:Y:S01]  /*3df0*/  FMUL.FTZ R68, R165.reuse, R194 ;  /* 0x000000c2a5447220 */ /* 0x040fe20000410000 */
[----:B-1----:R-:W1:Y:S01]  /*3e00*/  SHFL.DOWN PT, R173, R2, 0x8, 0x1f ;  /* 0x09001f0002ad7f89 */ /* 0x002e6200000e0000 */
        /* <DEDUP_REMOVED lines=19> */
[----:B--2---:R-:W-:Y:S01]  /*3f40*/  @!P1 FADD.FTZ R91, R91, R212 ;  /* 0x000000d45b5b9221 */ /* 0x004fe20000010000 */
[----:B------:R-:W-:Y:S01]  /*3f50*/  FMUL.FTZ R167, R210, R69 ;  /* 0x00000045d2a77220 */ /* 0x000fe20000410000 */
[----:B------:R-:W-:Y:S01]  /*3f60*/  FMUL.FTZ R69, R165, R168 ;  /* 0x000000a8a5457220 */ /* 0x000fe20000410000 */
[----:B------:R-:W-:Y:S01]  /*3f70*/  FFMA.FTZ R196, R15, R196, R180 ;  /* 0x000000c40fc47223 */ /* 0x000fe200000100b4 */
[----:B-1----:R-:W-:Y:S01]  /*3f80*/  @!P1 FADD.FTZ R2, R2, R173 ;  /* 0x000000ad02029221 */ /* 0x002fe20000010000 */
[----:B------:R-:W1:Y:S01]  /*3f90*/  SHFL.DOWN PT, R190, R91, 0x10, 0x1f ;  /* 0x0a001f005bbe7f89 */ /* 0x000e6200000e0000 */
[----:B------:R-:W-:Y:S01]  /*3fa0*/  ISETP.NE.AND P1, PT, R101, RZ, PT ;  /* 0x000000ff6500720c */ /* 0x000fe20003f25270 */
[----:B------:R-:W-:Y:S01]  /*3fb0*/  FMUL.FTZ R180, R87, R68 ;  /* 0x0000004457b47220 */ /* 0x000fe20000410000 */
[----:B------:R-:W-:Y:S01]  /*3fc0*/  FMUL.FTZ R69, R86, R69 ;  /* 0x0000004556457220 */ /* 0x000fe20000410000 */
[----:B------:R-:W2:Y:S01]  /*3fd0*/  SHFL.DOWN PT, R171, R2, 0x10, 0x1f ;  /* 0x0a001f0002ab7f89 */ /* 0x000ea200000e0000 */
[----:B------:R-:W-:Y:S01]  /*3fe0*/  FMUL.FTZ R68, R165, R90 ;  /* 0x0000005aa5447220 */ /* 0x000fe20000410000 */
[----:B------:R-:W-:Y:S01]  /*3ff0*/  FFMA.FTZ R184, R19, R200, R184 ;  /* 0x000000c813b87223 */ /* 0x000fe200000100b8 */
[----:B------:R-:W-:Y:S01]  /*4000*/  FFMA.FTZ R87, R12, R168, R69 ;  /* 0x000000a80c577223 */ /* 0x000fe20000010045 */
[----:B------:R-:W-:Y:S01]  /*4010*/  FMUL.FTZ R69, R165, R170 ;  /* 0x000000aaa5457220 */ /* 0x000fe20000410000 */
[----:B------:R-:W-:Y:S01]  /*4020*/  FMUL.FTZ R86, R81, R68 ;  /* 0x0000004451567220 */ /* 0x000fe20000410000 */
[C---:B------:R-:W-:Y:S01]  /*4030*/  FMUL.FTZ R68, R165.reuse, R88 ;  /* 0x00000058a5447220 */ /* 0x040fe20000410000 */
[----:B------:R-:W-:Y:S01]  /*4040*/  FMUL.FTZ R165, R165, R172 ;  /* 0x000000aca5a57220 */ /* 0x000fe20000410000 */
[----:B------:R-:W-:Y:S01]  /*4050*/  FMUL.FTZ R81, R78, R69 ;  /* 0x000000454e517220 */ /* 0x000fe20000410000 */
[----:B------:R-:W-:Y:S01]  /*4060*/  FFMA.FTZ R182, R17, R198, R182 ;  /* 0x000000c611b67223 */ /* 0x000fe200000100b6 */
[----:B------:R-:W-:Y:S01]  /*4070*/  @!P1 SHF.R.U32.HI R168, RZ, 0x2, R94 ;  /* 0x00000002ffa89819 */ /* 0x000fe2000001165e */
[----:B------:R-:W-:Y:S01]  /*4080*/  FMUL.FTZ R78, R75, R68 ;  /* 0x000000444b4e7220 */ /* 0x000fe20000410000 */
[----:B------:R-:W-:Y:S01]  /*4090*/  FMUL.FTZ R165, R74, R165 ;  /* 0x000000a54aa57220 */ /* 0x000fe20000410000 */
[----:B------:R-:W-:Y:S01]  /*40a0*/  FFMA.FTZ R183, R16, R188, R183 ;  /* 0x000000bc10b77223 */ /* 0x000fe200000100b7 */
[----:B------:R-:W-:Y:S01]  /*40b0*/  @!P1 LOP3.LUT R168, R168, 0xf8, RZ, 0xc0, !PT ;  /* 0x000000f8a8a89812 */ /* 0x000fe200078ec0ff */
[----:B------:R-:W-:Y:S01]  /*40c0*/  FFMA.FTZ R167, R14, R174, R167 ;  /* 0x000000ae0ea77223 */ /* 0x000fe200000100a7 */
[----:B------:R-:W-:Y:S01]  /*40d0*/  FFMA.FTZ R180, R13, R192, R180 ;  /* 0x000000c00db47223 */ /* 0x000fe200000100b4 */
[----:B------:R-:W-:Y:S01]  /*40e0*/  FFMA.FTZ R86, R11, R90, R86 ;  /* 0x0000005a0b567223 */ /* 0x000fe20000010056 */
[----:B------:R-:W-:Y:S01]  /*40f0*/  FFMA.FTZ R81, R10, R170, R81 ;  /* 0x000000aa0a517223 */ /* 0x000fe20000010051 */
[----:B------:R-:W-:Y:S01]  /*4100*/  FFMA.FTZ R78, R9, R88, R78 ;  /* 0x00000058094e7223 */ /* 0x000fe2000001004e */
[----:B-1----:R-:W-:Y:S01]  /*4110*/  FADD.FTZ R68, R91, R190 ;  /* 0x000000be5b447221 */ /* 0x002fe20000010000 */
[----:B------:R-:W-:Y:S01]  /*4120*/  FFMA.FTZ R165, R8, R172, R165 ;  /* 0x000000ac08a57223 */ /* 0x000fe200000100a5 */
[----:B------:R-:W-:Y:S01]  /*4130*/  FADD.FTZ R38, R179, R38 ;  /* 0x00000026b3267221 */ /* 0x000fe20000010000 */
[----:B------:R-:W-:Y:S01]  /*4140*/  FADD.FTZ R37, R202, R37 ;  /* 0x00000025ca257221 */ /* 0x000fe20000010000 */
[----:B--2---:R-:W-:Y:S01]  /*4150*/  FADD.FTZ R69, R2, R171 ;  /* 0x000000ab02457221 */ /* 0x004fe20000010000 */
        /* <DEDUP_REMOVED lines=15> */
[----:B------:R-:W-:Y:S05]  /*4250*/  @P2 BRA `(.L_x_5320) ;  /* 0x00000000003c2947 */ /* 0x000fea0003800000 */
[----:B------:R-:W-:Y:S01]  /*4260*/  UISETP.NE.AND UP0, UPT, UR21, UR45, UPT ;  /* 0x0000002d1500728c */ /* 0x000fe2000bf05270 */
[----:B------:R-:W2:Y:S01]  /*4270*/  LDS.64 R70, [UR27+0x2120] ;  /* 0x0021201bff467984 */ /* 0x000ea20008000a00 */
[----:B------:R-:W-:Y:S01]  /*4280*/  ULEA UR26, UR6, UR27, 0x2 ;  /* 0x0000001b061a7291 */ /* 0x000fe2000f8e10ff */
[----:B------:R-:W-:-:S03]  /*4290*/  ISETP.GT.AND P1, PT, R101, 0xf, PT ;  /* 0x0000000f6500780c */ /* 0x000fc60003f24270 */
[----:B------:R-:W-:Y:S02]  /*42a0*/  PLOP3.LUT P2, PT, PT, PT, UP0, 0x80, 0x8 ;  /* 0x000000000008781c */ /* 0x000fe40003f4f008 */
[----:B------:R-:W-:Y:S02]  /*42b0*/  FSEL R2, R2, R69, P1 ;  /* 0x0000004502027208 */ /* 0x000fe40000800000 */
[----:B------:R-:W-:-:S09]  /*42c0*/  FSEL R91, R91, R68, P1 ;  /* 0x000000445b5b7208 */ /* 0x000fd20000800000 */
[----:B------:R-:W5:Y:S04]  /*42d0*/  @P2 LDS R3, [UR26+0x3a50] ;  /* 0x003a501aff032984 */ /* 0x000f680008000800 */
[----:B------:R-:W0:Y:S01]  /*42e0*/  @P2 LDS R73, [UR26+0x3650] ;  /* 0x0036501aff492984 */ /* 0x000e220008000800 */
[----:B--2---:R-:W-:Y:S01]  /*42f0*/  FADD.FTZ R2, R71, R2 ;  /* 0x0000000247027221 */ /* 0x004fe20000010000 */
[----:B------:R-:W-:-:S03]  /*4300*/  FADD.FTZ R70, R70, R91 ;  /* 0x0000005b46467221 */ /* 0x000fc60000010000 */
[----:B-----5:R-:W-:Y:S01]  /*4310*/  @P2 FADD.FTZ R2, R2, R3 ;  /* 0x0000000302022221 */ /* 0x020fe20000010000 */
[----:B0-----:R-:W-:-:S04]  /*4320*/  @P2 FADD.FTZ R70, R70, R73 ;  /* 0x0000004946462221 */ /* 0x001fc80000010000 */
[----:B------:R2:W-:Y:S04]  /*4330*/  STS [UR26+0x3a50], R2 ;  /* 0x003a5002ff007988 */ /* 0x0005e8000800081a */
[----:B------:R2:W-:Y:S02]  /*4340*/  STS [UR26+0x3650], R70 ;  /* 0x00365046ff007988 */ /* 0x0005e4000800081a */
.L_x_5320:
[----:B------:R-:W-:Y:S05]  /*4350*/  BSYNC.RECONVERGENT B0 ;  /* 0x0000000000007941 */ /* 0x000fea0003800200 */
.L_x_5319:
[----:B------:R-:W-:-:S04]  /*4360*/  UIADD3 UR6, UPT, UPT, UR6, 0x1, URZ ;  /* 0x0000000106067890 */ /* 0x000fc8000fffe0ff */
[----:B------:R-:W-:-:S09]  /*4370*/  UISETP.GE.AND UP0, UPT, UR6, UR46, UPT ;  /* 0x0000002e0600728c */ /* 0x000fd2000bf06270 */
[----:B------:R-:W-:Y:S05]  /*4380*/  BRA.U !UP0, `(.L_x_5321) ;  /* 0xffffffd108a87547 */ /* 0x000fea000b83ffff */
.L_x_5276:
[----:B------:R-:W-:Y:S01]  /*4390*/  BAR.SYNC.DEFER_BLOCKING 0x0 ;  /* 0x0000000000007b1d */ /* 0x000fe20000010000 */
[----:B------:R-:W-:Y:S01]  /*43a0*/  UIADD3 UR40, UPT, UPT, UR21, -0x1, URZ ;  /* 0xffffffff15287890 */ /* 0x000fe2000fffe0ff */
[----:B------:R-:W-:Y:S01]  /*43b0*/  FADD.FTZ R4, R129, R48 ;  /* 0x0000003081047221 */ /* 0x000fe20000010000 */
[----:B------:R-:W-:Y:S01]  /*43c0*/  IADD3 R127, P0, PT, R127, -0x1000, RZ ;  /* 0xfffff0007f7f7810 */ /* 0x000fe20007f1e0ff */
[----:B------:R-:W-:Y:S02]  /*43d0*/  UIADD3 UR18, UP1, UPT, UR18, -0x1000, URZ ;  /* 0xfffff00012127890 */ /* 0x000fe4000ff3e0ff */
[----:B------:R-:W5:Y:S01]  /*43e0*/  LDCU.64 UR30, c[0x0][0x4f8] ;  /* 0x00009f00ff1e77ac */ /* 0x000f620008000a00 */
[----:B------:R-:W-:Y:S01]  /*43f0*/  FADD.FTZ R5, R4, R49 ;  /* 0x0000003104057221 */ /* 0x000fe20000010000 */
[----:B------:R-:W-:Y:S01]  /*4400*/  IADD3.X R126, PT, PT, R126, -0x1, RZ, P0, !PT ;  /* 0xffffffff7e7e7810 */ /* 0x000fe200007fe4ff */
[----:B------:R-:W0:Y:S02]  /*4410*/  LDCU.64 UR36, c[0x0][0x500] ;  /* 0x0000a000ff2477ac */ /* 0x000e240008000a00 */
[----:B------:R-:W-:Y:S01]  /*4420*/  FADD.FTZ R4, R5, R50 ;  /* 0x0000003205047221 */ /* 0x000fe20000010000 */
[----:B------:R-:W-:-:S03]  /*4430*/  USHF.L.U32 UR28, UR40, 0xa, URZ ;  /* 0x0000000a281c7899 */ /* 0x000fc600080006ff */
[----:B------:R-:W-:Y:S01]  /*4440*/  FADD.FTZ R5, R4, R51 ;  /* 0x0000003304057221 */ /* 0x000fe20000010000 */
[----:B------:R-:W1:Y:S01]  /*4450*/  LDCU.64 UR38, c[0x0][0x550] ;  /* 0x0000aa00ff2677ac */ /* 0x000e620008000a00 */
[----:B------:R-:W-:Y:S02]  /*4460*/  USHF.R.S32.HI UR29, URZ, 0x1f, UR28 ;  /* 0x0000001fff1d7899 */ /* 0x000fe4000801141c */
[----:B------:R-:W-:Y:S01]  /*4470*/  UIADD3 UR20, UP2, UPT, UR20, -0x1000, URZ ;  /* 0xfffff00014147890 */ /* 0x000fe2000ff5e0ff */
[----:B------:R-:W-:Y:S01]  /*4480*/  STS.128 [R0], R52 ;  /* 0x0000003400007388 */ /* 0x000fe20000000c00 */
[----:B-----5:R-:W-:Y:S02]  /*4490*/  UIMAD.WIDE.U32 UR26, UR35, UR30, UR28 ;  /* 0x0000001e231a72a5 */ /* 0x020fe4000f8e001c */
[----:B------:R-:W-:Y:S01]  /*44a0*/  UIADD3.X UR17, UPT, UPT, UR17, -0x1, URZ, UP1, !UPT ;  /* 0xffffffff11117890 */ /* 0x000fe20008ffe4ff */
[----:B------:R-:W-:Y:S01]  /*44b0*/  STS.128 [R0+0x10], R56 ;  /* 0x0000103800007388 */ /* 0x000fe20000000c00 */
[----:B------:R-:W-:Y:S01]  /*44c0*/  UIMAD UR27, UR35, UR31, UR27 ;  /* 0x0000001f231b72a4 */ /* 0x000fe2000f8e021b */
[----:B------:R-:W5:Y:S02]  /*44d0*/  LDCU.64 UR30, c[0x0][0x520] ;  /* 0x0000a400ff1e77ac */ /* 0x000f640008000a00 */
[----:B------:R-:W-:Y:S01]  /*44e0*/  STS.128 [R0+0x20], R60 ;  /* 0x0000203c00007388 */ /* 0x000fe20000000c00 */
[----:B0-----:R-:W-:-:S03]  /*44f0*/  UIMAD.WIDE.U32 UR26, UR34, UR36, UR26 ;  /* 0x00000024221a72a5 */ /* 0x001fc6000f8e001a */
[----:B------:R-:W-:Y:S01]  /*4500*/  STS.128 [R0+0x30], R64 ;  /* 0x0000304000007388 */ /* 0x000fe20000000c00 */
[----:B------:R-:W-:-:S03]  /*4510*/  NOP ;  /* 0x0000000000007918 */ /* 0x000fc60000000000 */
[----:B------:R-:W0:Y:S01]  /*4520*/  LDS.128 R8, [R100] ;  /* 0x0000000064087984 */ /* 0x000e220000000c00 */
[----:B------:R-:W-:Y:S02]  /*4530*/  UIMAD UR27, UR34, UR37, UR27 ;  /* 0x00000025221b72a4 */ /* 0x000fe4000f8e021b */
[----:B-1----:R-:W-:Y:S01]  /*4540*/  ULEA UR6, UP0, UR26, UR38, 0x2 ;  /* 0x000000261a067291 */ /* 0x002fe2000f8010ff */
[----:B------:R-:W1:Y:S01]  /*4550*/  LDS.128 R12, [R100+0x200] ;  /* 0x00020000640c7984 */ /* 0x000e620000000c00 */
[----:B------:R-:W3:Y:S03]  /*4560*/  LDCU.64 UR36, c[0x0][0x560] ;  /* 0x0000ac00ff2477ac */ /* 0x000ee60008000a00 */
[----:B------:R-:W4:Y:S01]  /*4570*/  LDS.128 R16, [R100+0x400] ;  /* 0x0004000064107984 */ /* 0x000f220000000c00 */
[----:B------:R-:W-:Y:S01]  /*4580*/  ULEA.HI.X UR26, UR26, UR39, UR27, 0x2, UP0 ;  /* 0x000000271a1a7291 */ /* 0x000fe200080f141b */
[----:B--2---:R-:W-:Y:S01]  /*4590*/  MOV R2, UR6 ;  /* 0x0000000600027c02 */ /* 0x004fe20008000f00 */
[----:B------:R-:W-:Y:S01]  /*45a0*/  UIADD3.X UR19, UPT, UPT, UR19, -0x1, URZ, UP2, !UPT ;  /* 0xffffffff13137890 */ /* 0x000fe200097fe4ff */
[----:B------:R-:W2:Y:S03]  /*45b0*/  LDS.128 R20, [R100+0x600] ;  /* 0x0006000064147984 */ /* 0x000ea60000000c00 */
[----:B------:R-:W-:-:S03]  /*45c0*/  MOV R3, UR26 ;  /* 0x0000001a00037c02 */ /* 0x000fc60008000f00 */
[----:B------:R-:W-:Y:S02]  /*45d0*/  IMAD.WIDE.U32 R2, R104, 0x10, R2 ;  /* 0x0000001068027825 */ /* 0x000fe400078e0002 */
[----:B------:R-:W5:Y:S02]  /*45e0*/  LDCU.64 UR26, c[0x0][0x518] ;  /* 0x0000a300ff1a77ac */ /* 0x000f640008000a00 */
[----:B-----5:R-:W-:Y:S01]  /*45f0*/  UIMAD.WIDE.U32 UR28, UR35, UR26, UR28 ;  /* 0x0000001a231c72a5 */ /* 0x020fe2000f8e001c */
[----:B0-----:R-:W-:Y:S03]  /*4600*/  STG.E.128 desc[UR32][R2.64], R8 ;  /* 0x0000000802007986 */ /* 0x001fe6000c101d20 */
[----:B------:R-:W-:Y:S01]  /*4610*/  UIMAD UR27, UR35, UR27, UR29 ;  /* 0x0000001b231b72a4 */ /* 0x000fe2000f8e021d */
[----:B-1----:R-:W-:Y:S02]  /*4620*/  STG.E.128 desc[UR32][R2.64+0x200], R12 ;  /* 0x0002000c02007986 */ /* 0x002fe4000c101d20 */
[----:B------:R-:W-:-:S02]  /*4630*/  UMOV UR26, UR28 ;  /* 0x0000001c001a7c82 */ /* 0x000fc40008000000 */
[----:B----4-:R-:W-:Y:S01]  /*4640*/  STG.E.128 desc[UR32][R2.64+0x400], R16 ;  /* 0x0004001002007986 */ /* 0x010fe2000c101d20 */
[----:B------:R-:W-:-:S03]  /*4650*/  UIMAD.WIDE.U32 UR26, UR34, UR30, UR26 ;  /* 0x0000001e221a72a5 */ /* 0x000fc6000f8e001a */
[----:B--2---:R0:W-:Y:S01]  /*4660*/  STG.E.128 desc[UR32][R2.64+0x600], R20 ;  /* 0x0006001402007986 */ /* 0x0041e2000c101d20 */
[----:B------:R-:W-:Y:S02]  /*4670*/  UIMAD UR27, UR34, UR31, UR27 ;  /* 0x0000001f221b72a4 */ /* 0x000fe4000f8e021b */
[----:B---3--:R-:W-:Y:S01]  /*4680*/  ULEA UR6, UP0, UR26, UR36, 0x2 ;  /* 0x000000241a067291 */ /* 0x008fe2000f8010ff */
[----:B------:R-:W-:Y:S03]  /*4690*/  BAR.SYNC.DEFER_BLOCKING 0x0 ;  /* 0x0000000000007b1d */ /* 0x000fe60000010000 */
[----:B------:R-:W-:Y:S02]  /*46a0*/  ULEA.HI.X UR26, UR26, UR37, UR27, 0x2, UP0 ;  /* 0x000000251a1a7291 */ /* 0x000fe400080f141b */
[----:B------:R-:W-:-:S04]  /*46b0*/  UIADD3 UR22, UP0, UPT, UR22, -0x1000, URZ ;  /* 0xfffff00016167890 */ /* 0x000fc8000ff1e0ff */
[----:B------:R-:W-:Y:S02]  /*46c0*/  UIADD3.X UR24, UPT, UPT, UR24, -0x1, URZ, UP0, !UPT ;  /* 0xffffffff18187890 */ /* 0x000fe400087fe4ff */
[----:B------:R-:W-:Y:S01]  /*46d0*/  UISETP.GT.AND UP0, UPT, UR21, 0x1, UPT ;  /* 0x000000011500788c */ /* 0x000fe2000bf04270 */
[----:B0-----:R-:W-:Y:S01]  /*46e0*/  FADD.FTZ R2, R5, R44 ;  /* 0x0000002c05027221 */ /* 0x001fe20000010000 */
[----:B------:R-:W-:Y:S01]  /*46f0*/  MOV R3, UR26 ;  /* 0x0000001a00037c02 */ /* 0x000fe20008000f00 */
        /* <DEDUP_REMOVED lines=28> */
.L_x_5275:
        /* <DEDUP_REMOVED lines=41> */
.L_x_5324:
[----:B------:R-:W-:Y:S05]  /*4b50*/  BSYNC.RECONVERGENT B0 ;  /* 0x0000000000007941 */ /* 0x000fea0003800200 */
.L_x_5323:
        /* <DEDUP_REMOVED lines=39> */
.L_x_5326:
[----:B------:R-:W-:Y:S05]  /*4dd0*/  BSYNC.RECONVERGENT B0 ;  /* 0x0000000000007941 */ /* 0x000fea0003800200 */
.L_x_5325:
[----:B------:R-:W-:Y:S05]  /*4de0*/  @P0 EXIT ;  /* 0x000000000000094d */ /* 0x000fea0003800000 */
[----:B------:R-:W3:Y:S01]  /*4df0*/  S2UR UR5, SR_CgaCtaId ;  /* 0x00000000000579c3 */ /* 0x000ee20000008800 */
[----:B------:R-:W-:Y:S01]  /*4e00*/  BSSY.RECONVERGENT B0, `(.L_x_5327) ;  /* 0x0000024000007945 */ /* 0x000fe20003800200 */
[----:B------:R-:W-:Y:S01]  /*4e10*/  UMOV UR4, 0x400 ;  /* 0x0000040000047882 */ /* 0x000fe20000000000 */
[----:B------:R-:W4:Y:S01]  /*4e20*/  LDCU UR6, c[0x0][0x360] ;  /* 0x00006c00ff0677ac */ /* 0x000f220008000800 */
[----:B------:R-:W0:Y:S01]  /*4e30*/  LDCU.64 UR12, c[0x0][0x4b0] ;  /* 0x00009600ff0c77ac */ /* 0x000e220008000a00 */
[----:B------:R-:W0:Y:S01]  /*4e40*/  LDCU.64 UR14, c[0x0][0x4d0] ;  /* 0x00009a00ff0e77ac */ /* 0x000e220008000a00 */
[----:B------:R-:W0:Y:S02]  /*4e50*/  LDCU.128 UR20, c[0x0][0x530] ;  /* 0x0000a600ff1477ac */ /* 0x000e240008000c00 */
[----:B0--34-:R-:W-:-:S12]  /*4e60*/  ULEA UR4, UR5, UR4, 0x18 ;  /* 0x0000000405047291 */ /* 0x019fd8000f8ec0ff */
.L_x_5328:
        /* <DEDUP_REMOVED lines=30> */
.L_x_5327:
[----:B------:R-:W-:Y:S05]  /*5050*/  EXIT ;  /* 0x000000000000794d */ /* 0x000fea0003800000 */
.L_x_5281:
[----:B------:R-:W-:Y:S01]  /*5060*/  HFMA2 R180, -RZ, RZ, 0, 5.9604644775390625e-08 ;  /* 0x00000001ffb47431 */ /* 0x000fe200000001ff */
[----:B------:R-:W-:Y:S02]  /*5070*/  MOV R178, R86 ;  /* 0x0000005600b27202 */ /* 0x000fe40000000f00 */
[----:B------:R-:W-:Y:S02]  /*5080*/  MOV R185, RZ ;  /* 0x000000ff00b97202 */ /* 0x000fe40000000f00 */
[----:B------:R-:W-:-:S07]  /*5090*/  MOV R219, 0xffffffff ;  /* 0xffffffff00db7802 */ /* 0x000fce0000000f00 */
[----:B01---5:R-:W-:Y:S05]  /*50a0*/  WARPSYNC.COLLECTIVE R219, `(.L_x_5329) ;  /* 0x00000000db087348 */ /* 0x023fea0003c00000 */
[----:B------:R2:W3:Y:S02]  /*50b0*/  SHFL.UP P6, R84, R178, R180, R185 ;  /* 0x040000b4b2547389 */ /* 0x0004e400000c00b9 */
[----:B0123-5:R-:W-:Y:S05]  /*50c0*/  ENDCOLLECTIVE ;  /* 0x000000000000791b */ /* 0x02ffea0003800000 */
.L_x_5329:
[----:B------:R-:W-:Y:S02]  /*50d0*/  MOV R178, R85 ;  /* 0x0000005500b27202 */ /* 0x000fe40000000f00 */
[----:B------:R-:W-:-:S07]  /*50e0*/  MOV R87, R84 ;  /* 0x0000005400577202 */ /* 0x000fce0000000f00 */
[----:B------:R-:W-:Y:S05]  /*50f0*/  WARPSYNC.COLLECTIVE R219, `(.L_x_5330) ;  /* 0x00000000db087348 */ /* 0x000fea0003c00000 */
[----:B------:R0:W1:Y:S02]  /*5100*/  SHFL.UP P6, R84, R178, R180, R185 ;  /* 0x040000b4b2547389 */ /* 0x00006400000c00b9 */
[----:B01----:R-:W-:Y:S05]  /*5110*/  ENDCOLLECTIVE ;  /* 0x000000000000791b */ /* 0x003fea0003800000 */
.L_x_5330:
[----:B------:R-:W-:Y:S02]  /*5120*/  HFMA2 R180, -RZ, RZ, 0, 1.1920928955078125e-07 ;  /* 0x00000002ffb47431 */ /* 0x000fe400000001ff */
[C---:B------:R-:W-:Y:S01]  /*5130*/  FFMA.FTZ R84, R86.reuse, R84, R85 ;  /* 0x0000005456547223 */ /* 0x040fe20000010055 */
[----:B------:R-:W-:-:S04]  /*5140*/  @P5 FMUL.FTZ R86, R86, R87 ;  /* 0x0000005756565220 */ /* 0x000fc80000410000 */
[----:B------:R-:W-:Y:S02]  /*5150*/  FSEL R181, R85, R84, !P5 ;  /* 0x0000005455b57208 */ /* 0x000fe40006800000 */
[----:B------:R-:W-:Y:S02]  /*5160*/  MOV R178, R86 ;  /* 0x0000005600b27202 */ /* 0x000fe40000000f00 */
[----:B------:R-:W-:-:S13]  /*5170*/  ISETP.GE.AND P5, PT, R101, 0x8, PT ;  /* 0x000000086500780c */ /* 0x000fda0003fa6270 */
[----:B------:R-:W-:Y:S05]  /*5180*/  WARPSYNC.COLLECTIVE R219, `(.L_x_5331) ;  /* 0x00000000db087348 */ /* 0x000fea0003c00000 */
[----:B------:R0:W1:Y:S02]  /*5190*/  SHFL.UP P6, R84, R178, R180, R185 ;  /* 0x040000b4b2547389 */ /* 0x00006400000c00b9 */
[----:B01----:R-:W-:Y:S05]  /*51a0*/  ENDCOLLECTIVE ;  /* 0x000000000000791b */ /* 0x003fea0003800000 */
.L_x_5331:
[----:B------:R-:W-:Y:S02]  /*51b0*/  MOV R178, R181 ;  /* 0x000000b500b27202 */ /* 0x000fe40000000f00 */
[----:B------:R-:W-:-:S07]  /*51c0*/  MOV R87, R84 ;  /* 0x0000005400577202 */ /* 0x000fce0000000f00 */
[----:B------:R-:W-:Y:S05]  /*51d0*/  WARPSYNC.COLLECTIVE R219, `(.L_x_5332) ;  /* 0x00000000db087348 */ /* 0x000fea0003c00000 */
[----:B------:R0:W1:Y:S02]  /*51e0*/  SHFL.UP P6, R84, R178, R180, R185 ;  /* 0x040000b4b2547389 */ /* 0x00006400000c00b9 */
[----:B01----:R-:W-:Y:S05]  /*51f0*/  ENDCOLLECTIVE ;  /* 0x000000000000791b */ /* 0x003fea0003800000 */
.L_x_5332:
        /* <DEDUP_REMOVED lines=8> */
.L_x_5333:
[----:B------:R-:W-:Y:S02]  /*5280*/  MOV R178, R183 ;  /* 0x000000b700b27202 */ /* 0x000fe40000000f00 */
[----:B------:R-:W-:-:S07]  /*5290*/  MOV R85, R84 ;  /* 0x0000005400557202 */ /* 0x000fce0000000f00 */
[----:B------:R-:W-:Y:S05]  /*52a0*/  WARPSYNC.COLLECTIVE R219, `(.L_x_5334) ;  /* 0x00000000db087348 */ /* 0x000fea0003c00000 */
[----:B------:R0:W1:Y:S02]  /*52b0*/  SHFL.UP P6, R84, R178, R180, R185 ;  /* 0x040000b4b2547389 */ /* 0x00006400000c00b9 */
[----:B01----:R-:W-:Y:S05]  /*52c0*/  ENDCOLLECTIVE ;  /* 0x000000000000791b */ /* 0x003fea0003800000 */
.L_x_5334:
        /* <DEDUP_REMOVED lines=8> */
.L_x_5335:
[----:B------:R-:W-:Y:S02]  /*5350*/  MOV R178, R87 ;  /* 0x0000005700b27202 */ /* 0x000fe40000000f00 */
[----:B------:R-:W-:-:S07]  /*5360*/  MOV R85, R84 ;  /* 0x0000005400557202 */ /* 0x000fce0000000f00 */
[----:B------:R-:W-:Y:S05]  /*5370*/  WARPSYNC.COLLECTIVE R219, `(.L_x_5336) ;  /* 0x00000000db087348 */ /* 0x000fea0003c00000 */
[----:B------:R0:W1:Y:S02]  /*5380*/  SHFL.UP P6, R84, R178, R180, R185 ;  /* 0x040000b4b2547389 */ /* 0x00006400000c00b9 */
[----:B01----:R-:W-:Y:S05]  /*5390*/  ENDCOLLECTIVE ;  /* 0x000000000000791b */ /* 0x003fea0003800000 */
.L_x_5336:
        /* <DEDUP_REMOVED lines=8> */
.L_x_5337:
[----:B------:R-:W-:Y:S02]  /*5420*/  MOV R178, R85 ;  /* 0x0000005500b27202 */ /* 0x000fe40000000f00 */
[----:B------:R-:W-:-:S07]  /*5430*/  MOV R181, R84 ;  /* 0x0000005400b57202 */ /* 0x000fce0000000f00 */
[----:B------:R-:W-:Y:S05]  /*5440*/  WARPSYNC.COLLECTIVE R219, `(.L_x_5338) ;  /* 0x00000000db087348 */ /* 0x000fea0003c00000 */
[----:B------:R0:W1:Y:S02]  /*5450*/  SHFL.UP P6, R84, R178, R180, R185 ;  /* 0x040000b4b2547389 */ /* 0x00006400000c00b9 */
[----:B01----:R-:W-:Y:S05]  /*5460*/  ENDCOLLECTIVE ;  /* 0x000000000000791b */ /* 0x003fea0003800000 */
.L_x_5338:
[----:B------:R-:W-:Y:S05]  /*5470*/  BRA `(.L_x_5339) ;  /* 0xffffffcc00a07947 */ /* 0x000fea000383ffff */
.L_x_5282:
        /* <DEDUP_REMOVED lines=8> */
.L_x_5341:
[----:B------:R-:W-:Y:S05]  /*5500*/  BSYNC B0 ;  /* 0x0000000000007941 */ /* 0x000fea0003800000 */
.L_x_5340:
[----:B------:R-:W-:Y:S05]  /*5510*/  BRA `(.L_x_5342) ;  /* 0xffffffcc00907947 */ /* 0x000fea000383ffff */
.L_x_5283:
        /* <DEDUP_REMOVED lines=8> */
.L_x_5344:
[----:B------:R-:W-:Y:S05]  /*55a0*/  BSYNC B0 ;  /* 0x0000000000007941 */ /* 0x000fea0003800000 */
.L_x_5343:
[----:B------:R-:W-:Y:S05]  /*55b0*/  BRA `(.L_x_5345) ;  /* 0xffffffcc00707947 */ /* 0x000fea000383ffff */
.L_x_5284:
        /* <DEDUP_REMOVED lines=8> */
.L_x_5347:
[----:B------:R-:W-:Y:S05]  /*5640*/  BSYNC B0 ;  /* 0x0000000000007941 */ /* 0x000fea0003800000 */
.L_x_5346:
        /* <DEDUP_REMOVED lines=11> */
.L_x_5348:
[----:B------:R-:W-:Y:S05]  /*5700*/  WARPSYNC.COLLECTIVE R219, `(.L_x_5349) ;  /* 0x00000000db087348 */ /* 0x000fea0003c00000 */
[----:B------:R0:W1:Y:S02]  /*5710*/  SHFL.IDX P3, R85, R220, R221, R222 ;  /* 0x000000dddc557389 */ /* 0x00006400000600de */
[----:B01----:R-:W-:Y:S05]  /*5720*/  ENDCOLLECTIVE ;  /* 0x000000000000791b */ /* 0x003fea0003800000 */
.L_x_5349:
[----:B------:R-:W-:Y:S02]  /*5730*/  MOV R220, R3 ;  /* 0x0000000300dc7202 */ /* 0x000fe40000000f00 */
[----:B------:R-:W-:Y:S02]  /*5740*/  MOV R181, R84 ;  /* 0x0000005400b57202 */ /* 0x000fe40000000f00 */
[----:B------:R-:W-:-:S07]  /*5750*/  MOV R84, R85 ;  /* 0x0000005500547202 */ /* 0x000fce0000000f00 */
[----:B------:R-:W-:Y:S05]  /*5760*/  WARPSYNC.COLLECTIVE R219, `(.L_x_5350) ;  /* 0x00000000db087348 */ /* 0x000fea0003c00000 */
[----:B------:R0:W1:Y:S02]  /*5770*/  SHFL.IDX P3, R85, R220, R221, R222 ;  /* 0x000000dddc557389 */ /* 0x00006400000600de */
[----:B01----:R-:W-:Y:S05]  /*5780*/  ENDCOLLECTIVE ;  /* 0x000000000000791b */ /* 0x003fea0003800000 */
.L_x_5350:
[----:B------:R-:W-:Y:S05]  /*5790*/  BRA `(.L_x_5351) ;  /* 0xffffffcc00107947 */ /* 0x000fea000383ffff */
.L_x_5286:
[----:B------:R-:W-:Y:S01]  /*57a0*/  HFMA2 R217, -RZ, RZ, 0, 5.9604644775390625e-08 ;  /* 0x00000001ffd97431 */ /* 0x000fe200000001ff */
[-C--:B------:R-:W-:Y:S01]  /*57b0*/  MOV R224, R86.reuse ;  /* 0x0000005600e07202 */ /* 0x080fe20000000f00 */
[----:B------:R-:W-:Y:S01]  /*57c0*/  HFMA2 R221, -RZ, RZ, 0, 0 ;  /* 0x00000000ffdd7431 */ /* 0x000fe200000001ff */
[----:B------:R-:W-:Y:S02]  /*57d0*/  MOV R226, 0x1f ;  /* 0x0000001f00e27802 */ /* 0x000fe40000000f00 */
[----:B------:R-:W-:Y:S02]  /*57e0*/  MOV R219, 0xffffffff ;  /* 0xffffffff00db7802 */ /* 0x000fe40000000f00 */
[----:B------:R-:W-:Y:S02]  /*57f0*/  MOV R87, R86 ;  /* 0x0000005600577202 */ /* 0x000fe40000000f00 */
[----:B------:R-:W-:-:S07]  /*5800*/  MOV R216, R85 ;  /* 0x0000005500d87202 */ /* 0x000fce0000000f00 */
[----:B------:R-:W-:Y:S05]  /*5810*/  WARPSYNC.COLLECTIVE R219, `(.L_x_5352) ;  /* 0x00000000db087348 */ /* 0x000fea0003c00000 */
[----:B------:R0:W1:Y:S02]  /*5820*/  SHFL.DOWN P2, R218, R224, R217, R226 ;  /* 0x080000d9e0da7389 */ /* 0x00006400000400e2 */
[----:B01----:R-:W-:Y:S05]  /*5830*/  ENDCOLLECTIVE ;  /* 0x000000000000791b */ /* 0x003fea0003800000 */
.L_x_5352:
[----:B------:R-:W-:Y:S02]  /*5840*/  MOV R222, 0x1f ;  /* 0x0000001f00de7802 */ /* 0x000fe40000000f00 */
[----:B------:R-:W-:Y:S02]  /*5850*/  MOV R224, R85 ;  /* 0x0000005500e07202 */ /* 0x000fe40000000f00 */
[----:B------:R-:W-:-:S07]  /*5860*/  MOV R84, R218 ;  /* 0x000000da00547202 */ /* 0x000fce0000000f00 */
[----:B------:R-:W-:Y:S05]  /*5870*/  WARPSYNC.COLLECTIVE R219, `(.L_x_5353) ;  /* 0x00000000db087348 */ /* 0x000fea0003c00000 */
[----:B------:R0:W1:Y:S02]  /*5880*/  SHFL.DOWN P2, R218, R224, R217, R226 ;  /* 0x080000d9e0da7389 */ /* 0x00006400000400e2 */
[----:B01----:R-:W-:Y:S05]  /*5890*/  ENDCOLLECTIVE ;  /* 0x000000000000791b */ /* 0x003fea0003800000 */
.L_x_5353:
        /* <DEDUP_REMOVED lines=11> */
.L_x_5354:
[----:B------:R-:W-:Y:S02]  /*5950*/  MOV R224, R216 ;  /* 0x000000d800e07202 */ /* 0x000fe40000000f00 */
[----:B------:R-:W-:-:S07]  /*5960*/  MOV R84, R218 ;  /* 0x000000da00547202 */ /* 0x000fce0000000f00 */
[----:B------:R-:W-:Y:S05]  /*5970*/  WARPSYNC.COLLECTIVE R219, `(.L_x_5355) ;  /* 0x00000000db087348 */ /* 0x000fea0003c00000 */
[----:B------:R0:W1:Y:S02]  /*5980*/  SHFL.DOWN P2, R218, R224, R217, R226 ;  /* 0x080000d9e0da7389 */ /* 0x00006400000400e2 */
[----:B01----:R-:W-:Y:S05]  /*5990*/  ENDCOLLECTIVE ;  /* 0x000000000000791b */ /* 0x003fea0003800000 */
.L_x_5355:
        /* <DEDUP_REMOVED lines=11> */
.L_x_5356:
[----:B------:R-:W-:Y:S02]  /*5a50*/  MOV R224, R216 ;  /* 0x000000d800e07202 */ /* 0x000fe40000000f00 */
[----:B------:R-:W-:-:S07]  /*5a60*/  MOV R84, R218 ;  /* 0x000000da00547202 */ /* 0x000fce0000000f00 */
[----:B------:R-:W-:Y:S05]  /*5a70*/  WARPSYNC.COLLECTIVE R219, `(.L_x_5357) ;  /* 0x00000000db087348 */ /* 0x000fea0003c00000 */
[----:B------:R0:W1:Y:S02]  /*5a80*/  SHFL.DOWN P2, R218, R224, R217, R226 ;  /* 0x080000d9e0da7389 */ /* 0x00006400000400e2 */
[----:B01----:R-:W-:Y:S05]  /*5a90*/  ENDCOLLECTIVE ;  /* 0x000000000000791b */ /* 0x003fea0003800000 */
.L_x_5357:
        /* <DEDUP_REMOVED lines=11> */
.L_x_5358:
[----:B------:R-:W-:Y:S02]  /*5b50*/  MOV R224, R216 ;  /* 0x000000d800e07202 */ /* 0x000fe40000000f00 */
[----:B------:R-:W-:-:S07]  /*5b60*/  MOV R84, R218 ;  /* 0x000000da00547202 */ /* 0x000fce0000000f00 */
[----:B------:R-:W-:Y:S05]  /*5b70*/  WARPSYNC.COLLECTIVE R219, `(.L_x_5359) ;  /* 0x00000000db087348 */ /* 0x000fea0003c00000 */
[----:B------:R0:W1:Y:S02]  /*5b80*/  SHFL.DOWN P2, R218, R224, R217, R226 ;  /* 0x080000d9e0da7389 */ /* 0x00006400000400e2 */
[----:B01----:R-:W-:Y:S05]  /*5b90*/  ENDCOLLECTIVE ;  /* 0x000000000000791b */ /* 0x003fea0003800000 */
.L_x_5359:
        /* <DEDUP_REMOVED lines=11> */
.L_x_5360:
[----:B------:R-:W-:Y:S02]  /*5c50*/  MOV R224, R216 ;  /* 0x000000d800e07202 */ /* 0x000fe40000000f00 */
[----:B------:R-:W-:-:S07]  /*5c60*/  MOV R84, R218 ;  /* 0x000000da00547202 */ /* 0x000fce0000000f00 */
[----:B------:R-:W-:Y:S05]  /*5c70*/  WARPSYNC.COLLECTIVE R219, `(.L_x_5361) ;  /* 0x00000000db087348 */ /* 0x000fea0003c00000 */
[----:B------:R0:W1:Y:S02]  /*5c80*/  SHFL.DOWN P2, R218, R224, R217, R226 ;  /* 0x080000d9e0da7389 */ /* 0x00006400000400e2 */
[----:B01----:R-:W-:Y:S05]  /*5c90*/  ENDCOLLECTIVE ;  /* 0x000000000000791b */ /* 0x003fea0003800000 */
.L_x_5361:
        /* <DEDUP_REMOVED lines=11> */
.L_x_5362:
[----:B------:R-:W-:Y:S02]  /*5d50*/  ISETP.NE.AND P1, PT, R94, 0x1f, PT ;  /* 0x0000001f5e00780c */ /* 0x000fe40003f25270 */
[----:B------:R-:W-:Y:S02]  /*5d60*/  MOV R220, R216 ;  /* 0x000000d800dc7202 */ /* 0x000fe40000000f00 */
[----:B------:R-:W-:-:S09]  /*5d70*/  MOV R84, R85 ;  /* 0x0000005500547202 */ /* 0x000fd20000000f00 */
[----:B------:R-:W-:Y:S05]  /*5d80*/  WARPSYNC.COLLECTIVE R219, `(.L_x_5363) ;  /* 0x00000000db087348 */ /* 0x000fea0003c00000 */
[----:B------:R0:W1:Y:S02]  /*5d90*/  SHFL.IDX P3, R85, R220, R221, R222 ;  /* 0x000000dddc557389 */ /* 0x00006400000600de */
[----:B01----:R-:W-:Y:S05]  /*5da0*/  ENDCOLLECTIVE ;  /* 0x000000000000791b */ /* 0x003fea0003800000 */
.L_x_5363:
[----:B------:R-:W-:Y:S05]  /*5db0*/  WARPSYNC.COLLECTIVE R219, `(.L_x_5364) ;  /* 0x00000000db087348 */ /* 0x000fea0003c00000 */
[----:B------:R0:W1:Y:S02]  /*5dc0*/  SHFL.DOWN P2, R218, R224, R217, R226 ;  /* 0x080000d9e0da7389 */ /* 0x00006400000400e2 */
[----:B01----:R-:W-:Y:S05]  /*5dd0*/  ENDCOLLECTIVE ;  /* 0x000000000000791b */ /* 0x003fea0003800000 */
.L_x_5364:
        /* <DEDUP_REMOVED lines=8> */
.L_x_5365:
[----:B------:R-:W-:Y:S05]  /*5e60*/  WARPSYNC.COLLECTIVE R219, `(.L_x_5366) ;  /* 0x00000000db087348 */ /* 0x000fea0003c00000 */
[----:B------:R0:W1:Y:S02]  /*5e70*/  SHFL.IDX P3, R85, R220, R221, R222 ;  /* 0x000000dddc557389 */ /* 0x00006400000600de */
[----:B01----:R-:W-:Y:S05]  /*5e80*/  ENDCOLLECTIVE ;  /* 0x000000000000791b */ /* 0x003fea0003800000 */
.L_x_5366:
[----:B------:R-:W-:Y:S01]  /*5e90*/  MOV R220, R3 ;  /* 0x0000000300dc7202 */ /* 0x000fe20000000f00 */
[----:B------:R-:W-:Y:S01]  /*5ea0*/  FFMA.FTZ R3, R3, R84, R86 ;  /* 0x0000005403037223 */ /* 0x000fe20000010056 */
[----:B------:R-:W-:-:S07]  /*5eb0*/  MOV R215, R85 ;  /* 0x0000005500d77202 */ /* 0x000fce0000000f00 */
[----:B------:R-:W-:Y:S05]  /*5ec0*/  WARPSYNC.COLLECTIVE R219, `(.L_x_5367) ;  /* 0x00000000db087348 */ /* 0x000fea0003c00000 */
[----:B------:R0:W1:Y:S02]  /*5ed0*/  SHFL.IDX P3, R85, R220, R221, R222 ;  /* 0x000000dddc557389 */ /* 0x00006400000600de */
[----:B01----:R-:W-:Y:S05]  /*5ee0*/  ENDCOLLECTIVE ;  /* 0x000000000000791b */ /* 0x003fea0003800000 */
.L_x_5367:
[----:B------:R-:W-:Y:S01]  /*5ef0*/  MOV R217, R85 ;  /* 0x0000005500d97202 */ /* 0x000fe20000000f00 */
[----:B------:R-:W-:Y:S06]  /*5f00*/  BRA `(.L_x_5368) ;  /* 0xffffffcc00047947 */ /* 0x000fec000383ffff */
.L_x_5369:
        /* <DEDUP_REMOVED lines=15> */
.L_x_10461:


//--------------------- .text._Z25selective_scan_bwd_kernelI32Selective_Scan_bwd_kernel_traitsILi64ELi16ELb1ELb0ELb1ELb0ELb1EffEEv12SSMParamsBwd --------------------------
	.section	.text._Z25selective_scan_bwd_kernelI32Selective_Scan_bwd_kernel_traitsILi64ELi16ELb1ELb0ELb1ELb0ELb1EffEEv12SSMParamsBwd,"ax",@progbits
	.align	128
        .global         _Z25selective_scan_bwd_kernelI32Selective_Scan_bwd_kernel_traitsILi64ELi16ELb1ELb0ELb1ELb0ELb1EffEEv12SSMParamsBwd
        .type           _Z25selective_scan_bwd_kernelI32Selective_Scan_bwd_kernel_traitsILi64ELi16ELb1ELb0ELb1ELb0ELb1EffEEv12SSMParamsBwd,@function
        .size           _Z25selective_scan_bwd_kernelI32Selective_Scan_bwd_kernel_traitsILi64ELi16ELb1ELb0ELb1ELb0ELb1EffEEv12SSMParamsBwd,(.L_x_10462 - _Z25selective_scan_bwd_kernelI32Selective_Scan_bwd_kernel_traitsILi64ELi16ELb1ELb0ELb1ELb0ELb1EffEEv12SSMParamsBwd)
        .other          _Z25selective_scan_bwd_kernelI32Selective_Scan_bwd_kernel_traitsILi64ELi16ELb1ELb0ELb1ELb0ELb1EffEEv12SSMParamsBwd,@"STO_CUDA_ENTRY STV_DEFAULT"
_Z25selective_scan_bwd_kernelI32Selective_Scan_bwd_kernel_traitsILi64ELi16ELb1ELb0ELb1ELb0ELb1EffEEv12SSMParamsBwd:
.text._Z25selective_scan_bwd_kernelI32Selective_Scan_bwd_kernel_traitsILi64ELi16ELb1ELb0ELb1ELb0ELb1EffEEv12SSMParamsBwd:
        /* <DEDUP_REMOVED lines=20> */
[----:B------:R-:W2:Y:S02]  /*0140*/  LDCU.128 UR20, c[0x0][0x4a0] ;  /* 0x00009400ff1477ac */ /* 0x000ea40008000c00 */
        /* <DEDUP_REMOVED lines=9> */
[----:B----4-:R3:W5:Y:S04]  /*01e0*/  @P0 LDG.E R128, desc[UR36][R2.64] ;  /* 0x0000002402800981 */ /* 0x010768000c1e1900 */
[----:B------:R4:W5:Y:S01]  /*01f0*/  @P1 LDG.E R126, desc[UR36][R4.64] ;  /* 0x00000024047e1981 */ /* 0x000962000c1e1900 */
[----:B------:R-:W-:Y:S01]  /*0200*/  UIMAD.WIDE.U32 UR4, UR39, UR12, URZ ;  /* 0x0000000c270472a5 */ /* 0x000fe2000f8e00ff */
[----:B------:R-:W-:Y:S01]  /*0210*/  HFMA2 R139, -RZ, RZ, 0, 0 ;  /* 0x00000000ff8b7431 */ /* 0x000fe200000001ff */
[----:B0-----:R-:W-:Y:S01]  /*0220*/  IADD3 R6, PT, PT, R0, 0xffffffe, RZ ;  /* 0x0ffffffe00067810 */ /* 0x001fe20007ffe0ff */
[----:B------:R-:W-:Y:S01]  /*0230*/  UIMAD.WIDE.U32 UR6, UR39, UR16, URZ ;  /* 0x00000010270672a5 */ /* 0x000fe2000f8e00ff */
[----:B---3--:R-:W-:-:S02]  /*0240*/  MOV R2, RZ ;  /* 0x000000ff00027202 */ /* 0x008fc40000000f00 */
[----:B------:R-:W0:Y:S01]  /*0250*/  F2I.FTZ.U32.TRUNC.NTZ R3, R6 ;  /* 0x0000000600037305 */ /* 0x000e22000021f000 */
[----:B------:R-:W-:Y:S02]  /*0260*/  UIMAD UR5, UR39, UR13, UR5 ;  /* 0x0000000d270572a4 */ /* 0x000fe4000f8e0205 */
[----:B------:R-:W-:Y:S01]  /*0270*/  UIMAD UR7, UR39, UR17, UR7 ;  /* 0x00000011270772a4 */ /* 0x000fe2000f8e0207 */
[----:B------:R-:W3:Y:S01]  /*0280*/  LDCU.64 UR12, c[0x0][0x498] ;  /* 0x00009300ff0c77ac */ /* 0x000ee20008000a00 */
[----:B------:R-:W1:Y:S01]  /*0290*/  LDCU.64 UR16, c[0x0][0x480] ;  /* 0x00009000ff1077ac */ /* 0x000e620008000a00 */
[----:B------:R-:W-:Y:S01]  /*02a0*/  UIMAD.WIDE.U32 UR8, UR38, UR14, UR4 ;  /* 0x0000000e260872a5 */ /* 0x000fe2000f8e0004 */
[----:B0-----:R-:W-:Y:S01]  /*02b0*/  IADD3 R0, PT, PT, RZ, -R3, RZ ;  /* 0x80000003ff007210 */ /* 0x001fe20007ffe0ff */
[----:B------:R-:W-:-:S06]  /*02c0*/  UIMAD.WIDE.U32 UR10, UR38, UR18, UR6 ;  /* 0x00000012260a72a5 */ /* 0x000fcc000f8e0006 */
[----:B------:R-:W0:Y:S01]  /*02d0*/  LDCU.128 UR4, c[0x0][0x460] ;  /* 0x00008c00ff0477ac */ /* 0x000e220008000c00 */
[----:B----4-:R-:W-:Y:S01]  /*02e0*/  IMAD R5, R0, R7, RZ ;  /* 0x0000000700057224 */ /* 0x010fe200078e02ff */
[----:B------:R-:W-:Y:S01]  /*02f0*/  IABS R0, UR38 ;  /* 0x0000002600007c13 */ /* 0x000fe20008000000 */
[----:B------:R-:W-:Y:S02]  /*0300*/  UIMAD UR26, UR38, UR15, UR9 ;  /* 0x0000000f261a72a4 */ /* 0x000fe4000f8e0209 */
[----:B------:R-:W-:Y:S01]  /*0310*/  IMAD.HI.U32 R2, R3, R5, R2 ;  /* 0x0000000503027227 */ /* 0x000fe200078e0002 */
[----:B---3--:R-:W-:Y:S01]  /*0320*/  UIMAD.WIDE.U32 UR14, UR39, UR12, URZ ;  /* 0x0000000c270e72a5 */ /* 0x008fe2000f8e00ff */
[----:B------:R-:W3:Y:S01]  /*0330*/  LDC.64 R4, c[0x0][0x3e8] ;  /* 0x0000fa00ff047b82 */ /* 0x000ee20000000a00 */
[----:B-1----:R-:W-:Y:S02]  /*0340*/  UISETP.NE.U32.AND UP0, UPT, UR16, URZ, UPT ;  /* 0x000000ff1000728c */ /* 0x002fe4000bf05070 */
[----:B------:R-:W-:Y:S01]  /*0350*/  UIMAD UR15, UR39, UR13, UR15 ;  /* 0x0000000d270f72a4 */ /* 0x000fe2000f8e020f */
[----:B------:R-:W-:Y:S01]  /*0360*/  IMAD.HI.U32 R2, R2, R0, RZ ;  /* 0x0000000002027227 */ /* 0x000fe200078e00ff */
[----:B------:R-:W-:-:S02]  /*0370*/  UISETP.NE.AND.EX UP0, UPT, UR17, URZ, UPT, UP0 ;  /* 0x000000ff1100728c */ /* 0x000fc4000bf05300 */
[----:B------:R-:W-:Y:S02]  /*0380*/  UIMAD UR28, UR38, UR19, UR11 ;  /* 0x00000013261c72a4 */ /* 0x000fe4000f8e020b */
[----:B------:R-:W-:Y:S01]  /*0390*/  IADD3 R3, PT, PT, -R2, RZ, RZ ;  /* 0x000000ff02037210 */ /* 0x000fe20007ffe1ff */
[----:B------:R-:W-:Y:S02]  /*03a0*/  ULEA UR11, UR25, 0xfffffc00, 0xa ;  /* 0xfffffc00190b7891 */ /* 0x000fe4000f8e50ff */
[----:B--2---:R-:W-:Y:S02]  /*03b0*/  UIMAD.WIDE.U32 UR18, UR38, UR20, UR14 ;  /* 0x00000014261272a5 */ /* 0x004fe4000f8e000e */
[----:B------:R-:W-:Y:S01]  /*03c0*/  IMAD R0, R7, R3, R0 ;  /* 0x0000000307007224 */ /* 0x000fe200078e0200 */
[----:B------:R-:W-:Y:S02]  /*03d0*/  UIADD3 UR10, UP3, UPT, UR11, UR10, URZ ;  /* 0x0000000a0b0a7290 */ /* 0x000fe4000ff7e0ff */
[----:B------:R-:W-:-:S02]  /*03e0*/  UIMAD UR30, UR38, UR21, UR19 ;  /* 0x00000015261e72a4 */ /* 0x000fc4000f8e0213 */
[----:B------:R-:W-:Y:S01]  /*03f0*/  ISETP.GT.U32.AND P1, PT, R7, R0, PT ;  /* 0x000000000700720c */ /* 0x000fe20003f24070 */
[----:B------:R-:W-:Y:S02]  /*0400*/  USHF.R.S32.HI UR19, URZ, 0x1f, UR11 ;  /* 0x0000001fff137899 */ /* 0x000fe4000801140b */
[----:B0-----:R-:W-:Y:S01]  /*0410*/  ULEA UR27, UP4, UR10, UR6, 0x2 ;  /* 0x000000060a1b7291 */ /* 0x001fe2000f8810ff */
[----:B------:R-:W0:Y:S01]  /*0420*/  LDCU.64 UR14, c[0x0][0x3d0] ;  /* 0x00007a00ff0e77ac */ /* 0x000e220008000a00 */
[----:B------:R-:W1:Y:S08]  /*0430*/  @UP0 LDCU UR6, c[0x0][0x384] ;  /* 0x00007080ff0607ac */ /* 0x000e700008000800 */
[-C--:B------:R-:W-:Y:S01]  /*0440*/  @!P1 IADD3 R0, PT, PT, R0, -R7.reuse, RZ ;  /* 0x8000000700009210 */ /* 0x080fe20007ffe0ff */
[----:B------:R-:W-:Y:S01]  /*0450*/  UIADD3.X UR28, UPT, UPT, UR19, UR28, URZ, UP3, !UPT ;  /* 0x0000001c131c7290 */ /* 0x000fe20009ffe4ff */
[----:B------:R-:W-:Y:S01]  /*0460*/  @!P1 IADD3 R2, PT, PT, R2, 0x1, RZ ;  /* 0x0000000102029810 */ /* 0x000fe20007ffe0ff */
[----:B------:R-:W-:Y:S01]  /*0470*/  UIMAD.WIDE.U32 UR12, UR38, UR22, URZ ;  /* 0x00000016260c72a5 */ /* 0x000fe2000f8e00ff */
[----:B------:R-:W-:Y:S01]  /*0480*/  ISETP.GE.U32.AND P0, PT, R0, R7, PT ;  /* 0x000000070000720c */ /* 0x000fe20003f06070 */
[----:B------:R-:W-:Y:S01]  /*0490*/  ULEA.HI.X UR28, UR10, UR7, UR28, 0x2, UP4 ;  /* 0x000000070a1c7291 */ /* 0x000fe2000a0f141c */
[C---:B------:R-:W-:Y:S01]  /*04a0*/  LOP3.LUT R0, R8.reuse, UR38, RZ, 0x3c, !PT ;  /* 0x0000002608007c12 */ /* 0x040fe2000f8e3cff */
[----:B------:R-:W2:Y:S01]  /*04b0*/  @UP0 LDCU UR7, c[0x0][0x38c] ;  /* 0x00007180ff0707ac */ /* 0x000ea20008000800 */
[----:B------:R-:W-:Y:S01]  /*04c0*/  ISETP.NE.AND P1, PT, R8, RZ, PT ;  /* 0x000000ff0800720c */ /* 0x000fe20003f25270 */
[----:B------:R-:W4:Y:S01]  /*04d0*/  LDC.64 R6, c[0x0][0x450] ;  /* 0x00011400ff067b82 */ /* 0x000f220000000a00 */
[----:B------:R-:W-:Y:S01]  /*04e0*/  ISETP.GE.AND P2, PT, R0, RZ, PT ;  /* 0x000000ff0000720c */ /* 0x000fe20003f46270 */
[----:B------:R-:W-:-:S02]  /*04f0*/  UIADD3 UR8, UP1, UPT, UR11, UR8, URZ ;  /* 0x000000080b087290 */ /* 0x000fc4000ff3e0ff */
[----:B------:R-:W-:Y:S01]  /*0500*/  UIMAD UR16, UR38, UR23, UR13 ;  /* 0x00000017261072a4 */ /* 0x000fe2000f8e020d */
[----:B------:R-:W2:Y:S03]  /*0510*/  @UP0 LDCU.64 UR22, c[0x0][0x480] ;  /* 0x00009000ff1607ac */ /* 0x000ea60008000a00 */
[----:B------:R-:W-:Y:S01]  /*0520*/  @P0 IADD3 R2, PT, PT, R2, 0x1, RZ ;  /* 0x0000000102020810 */ /* 0x000fe20007ffe0ff */
[----:B------:R-:W-:-:S03]  /*0530*/  ULEA UR24, UP2, UR8, UR4, 0x2 ;  /* 0x0000000408187291 */ /* 0x000fc6000f8410ff */
[----:B------:R-:W-:Y:S01]  /*0540*/  MOV R37, R2 ;  /* 0x0000000200257202 */ /* 0x000fe20000000f00 */
[----:B------:R-:W-:Y:S02]  /*0550*/  UIADD3.X UR26, UPT, UPT, UR19, UR26, URZ, UP1, !UPT ;  /* 0x0000001a131a7290 */ /* 0x000fe40008ffe4ff */
[----:B-1----:R-:W-:Y:S01]  /*0560*/  @UP0 UIMAD UR6, UR39, UR6, UR38 ;  /* 0x00000006270602a4 */ /* 0x002fe2000f8e0226 */
[----:B------:R-:W-:Y:S01]  /*0570*/  @!P2 IADD3 R37, PT, PT, -R37, RZ, RZ ;  /* 0x000000ff2525a210 */ /* 0x000fe20007ffe1ff */
[----:B------:R-:W-:Y:S01]  /*0580*/  ULEA.HI.X UR26, UR8, UR5, UR26, 0x2, UP2 ;  /* 0x00000005081a7291 */ /* 0x000fe200090f141a */
[----:B------:R-:W-:Y:S01]  /*0590*/  @!P1 LOP3.LUT R37, RZ, R8, RZ, 0x33, !PT ;  /* 0x00000008ff259212 */ /* 0x000fe200078e33ff */
[----:B0-----:R-:W-:Y:S02]  /*05a0*/  UIMAD.WIDE.U32 UR4, UR39, UR14, URZ ;  /* 0x0000000e270472a5 */ /* 0x001fe4000f8e00ff */
[----:B------:R-:W-:Y:S01]  /*05b0*/  @UP0 UIMAD UR6, UR6, UR25, URZ ;  /* 0x00000019060602a4 */ /* 0x000fe2000f8e02ff */
[----:B------:R-:W-:Y:S01]  /*05c0*/  SHF.R.S32.HI R9, RZ, 0x1f, R37 ;  /* 0x0000001fff097819 */ /* 0x000fe20000011425 */
[----:B------:R-:W-:Y:S01]  /*05d0*/  UIMAD UR5, UR39, UR15, UR5 ;  /* 0x0000000f270572a4 */ /* 0x000fe2000f8e0205 */
[----:B------:R-:W0:Y:S03]  /*05e0*/  LDCU.64 UR20, c[0x0][0x4c8] ;  /* 0x00009900ff1477ac */ /* 0x000e260008000a00 */
[-C--:B---3--:R-:W-:Y:S01]  /*05f0*/  IMAD R0, R9, R4.reuse, RZ ;  /* 0x0000000409007224 */ /* 0x088fe200078e02ff */
[----:B------:R-:W1:Y:S01]  /*0600*/  LDCU.64 UR8, c[0x0][0x528] ;  /* 0x0000a500ff0877ac */ /* 0x000e620008000a00 */
[----:B------:R-:W-:Y:S01]  /*0610*/  IMAD.WIDE.U32 R2, R37, R4, UR4 ;  /* 0x0000000425027e25 */ /* 0x000fe2000f8e0004 */
[----:B--2---:R-:W-:-:S03]  /*0620*/  @UP0 UIMAD UR6, UR6, UR7, URZ ;  /* 0x00000007060602a4 */ /* 0x004fc6000f8e02ff */
[----:B------:R-:W-:Y:S01]  /*0630*/  IMAD R5, R37, R5, R0 ;  /* 0x0000000525057224 */ /* 0x000fe200078e0200 */
[----:B------:R-:W-:Y:S01]  /*0640*/  UMOV UR4, URZ ;  /* 0x000000ff00047c82 */ /* 0x000fe20008000000 */
[----:B------:R-:W-:Y:S01]  /*0650*/  UMOV UR5, URZ ;  /* 0x000000ff00057c82 */ /* 0x000fe20008000000 */
[----:B------:R-:W-:Y:S01]  /*0660*/  @UP0 UIMAD.WIDE UR4, UR6, 0x8, UR22 ;  /* 0x00000008060408a5 */ /* 0x000fe2000f8e0216 */
[----:B------:R-:W-:Y:S01]  /*0670*/  IADD3 R124, P0, PT, R2, UR11, RZ ;  /* 0x0000000b027c7c10 */ /* 0x000fe2000ff1e0ff */
[----:B------:R-:W-:Y:S01]  /*0680*/  UISETP.GE.AND UP0, UPT, UR25, 0x1, UPT ;  /* 0x000000011900788c */ /* 0x000fe2000bf06270 */
[----:B------:R-:W-:Y:S01]  /*0690*/  IADD3 R0, PT, PT, R3, R5, RZ ;  /* 0x0000000503007210 */ /* 0x000fe20007ffe0ff */
[----:B------:R-:W-:Y:S01]  /*06a0*/  UIADD3 UR18, UP1, UPT, UR11, UR18, URZ ;  /* 0x000000120b127290 */ /* 0x000fe2000ff3e0ff */
[----:B----4-:R-:W-:Y:S01]  /*06b0*/  LEA R125, P1, R124, R6, 0x2 ;  /* 0x000000067c7d7211 */ /* 0x010fe200078210ff */
[----:B0-----:R-:W-:Y:S01]  /*06c0*/  UIMAD.WIDE.U32 UR14, UR38, UR20, URZ ;  /* 0x00000014260e72a5 */ /* 0x001fe2000f8e00ff */
[----:B------:R-:W-:Y:S01]  /*06d0*/  IADD3.X R0, PT, PT, R0, UR19, RZ, P0, !PT ;  /* 0x0000001300007c10 */ /* 0x000fe200087fe4ff */
[----:B------:R-:W-:-:S02]  /*06e0*/  UIADD3.X UR30, UPT, UPT, UR19, UR30, URZ, UP1, !UPT ;  /* 0x0000001e131e7290 */ /* 0x000fc40008ffe4ff */
[----:B-1----:R-:W-:Y:S01]  /*06f0*/  ULEA UR29, UP1, UR18, UR8, 0x2 ;  /* 0x00000008121d7291 */ /* 0x002fe2000f8210ff */
        /* <DEDUP_REMOVED lines=14> */
[----:B-1----:R-:W-:-:S04]  /*07e0*/  IMAD R0, R9, UR10, RZ ;  /* 0x0000000a09007c24 */ /* 0x002fc8000f8e02ff */
[----:B------:R-:W-:Y:S01]  /*07f0*/  IMAD R99, R37, UR11, R0 ;  /* 0x0000000b25637c24 */ /* 0x000fe2000f8e0200 */
[----:B--2---:R-:W-:Y:S01]  /*0800*/  UIMAD.WIDE.U32 UR18, UR38, UR22, URZ ;  /* 0x00000016261272a5 */ /* 0x004fe2000f8e00ff */
[----:B------:R-:W1:Y:S01]  /*0810*/  LDCU UR22, c[0x0][0x394] ;  /* 0x00007280ff1677ac */ /* 0x000e620008000800 */
[----:B----4-:R-:W-:Y:S01]  /*0820*/  UIMAD.WIDE.U32 UR20, UR38, UR8, URZ ;  /* 0x00000008261472a5 */ /* 0x010fe2000f8e00ff */
        /* <DEDUP_REMOVED lines=9> */
[C---:B------:R-:W-:Y:S01]  /*08c0*/  SHF.L.U32 R3, R136.reuse, 0x4, RZ ;  /* 0x0000000488037819 */ /* 0x040fe200000006ff */
[----:B------:R-:W-:Y:S01]  /*08d0*/  UIMAD UR25, UR38, UR9, UR21 ;  /* 0x00000009261972a4 */ /* 0x000fe2000f8e0215 */
        /* <DEDUP_REMOVED lines=11> */
[C---:B------:R-:W-:Y:S02]  /*0990*/  SHF.L.U32 R121, R136.reuse, 0x2, RZ ;  /* 0x0000000288797819 */ /* 0x040fe400000006ff */
[----:B------:R-:W-:-:S02]  /*09a0*/  IADD3 R123, PT, PT, R136, 0x200, RZ ;  /* 0x00000200887b7810 */ /* 0x000fc40007ffe0ff */
[CC--:B------:R-:W-:Y:S02]  /*09b0*/  LEA.HI R120, R136.reuse, R136.reuse, RZ, 0x1b ;  /* 0x0000008888787211 */ /* 0x0c0fe400078fd8ff */
[-C--:B------:R-:W-:Y:S02]  /*09c0*/  LEA.HI R118, R136, R3.reuse, RZ, 0x1f ;  /* 0x0000000388767211 */ /* 0x080fe400078ff8ff */
        /* <DEDUP_REMOVED lines=18> */
[----:B------:R-:W-:Y:S02]  /*0af0*/  LOP3.LUT R122, R136, 0x1f, RZ, 0xc0, !PT ;  /* 0x0000001f887a7812 */ /* 0x000fe400078ec0ff */
        /* <DEDUP_REMOVED lines=20> */
[----:B-1----:R-:W-:-:S07]  /*0c40*/  IADD3 R99, PT, PT, R37, R99, RZ ;  /* 0x0000006325637210 */ /* 0x002fce0007ffe0ff */
.L_x_5418:
[----:B------:R-:W-:Y:S01]  /*0c50*/  BAR.SYNC.DEFER_BLOCKING 0x0 ;  /* 0x0000000000007b1d */ /* 0x000fe20000010000 */
[----:B-1----:R-:W-:Y:S02]  /*0c60*/  MOV R2, UR24 ;  /* 0x0000001800027c02 */ /* 0x002fe40008000f00 */
[----:B------:R-:W-:-:S03]  /*0c70*/  MOV R3, UR26 ;  /* 0x0000001a00037c02 */ /* 0x000fc60008000f00 */
[----:B------:R-:W0:Y:S01]  /*0c80*/  S2R R98, SR_LANEID ;  /* 0x0000000000627919 */ /* 0x000e220000000000 */
[----:B------:R-:W-:Y:S01]  /*0c90*/  IMAD.WIDE.U32 R2, R101, 0x10, R2 ;  /* 0x0000001065027825 */ /* 0x000fe200078e0002 */
[----:B------:R-:W1:Y:S01]  /*0ca0*/  S2UR UR7, SR_CgaCtaId ;  /* 0x00000000000779c3 */ /* 0x000e620000008800 */
[----:B------:R-:W-:Y:S01]  /*0cb0*/  UMOV UR6, 0x400 ;  /* 0x0000040000067882 */ /* 0x000fe20000000000 */
[----:B------:R-:W-:Y:S01]  /*0cc0*/  LOP3.LUT R7, R136, 0x3e0, RZ, 0xc0, !PT ;  /* 0x000003e088077812 */ /* 0x000fe200078ec0ff */
[----:B------:R-:W2:Y:S01]  /*0cd0*/  LDCU.128 UR8, c[0x0][0x410] ;  /* 0x00008200ff0877ac */ /* 0x000ea20008000c00 */
[----:B------:R-:W-:Y:S02]  /*0ce0*/  MOV R4, UR27 ;  /* 0x0000001b00047c02 */ /* 0x000fe40008000f00 */
[----:B------:R-:W-:Y:S01]  /*0cf0*/  MOV R5, UR28 ;  /* 0x0000001c00057c02 */ /* 0x000fe20008000f00 */
[----:B------:R-:W-:Y:S01]  /*0d00*/  UIADD3 UR31, UPT, UPT, UR22, -0x1, URZ ;  /* 0xffffffff161f7890 */ /* 0x000fe2000fffe0ff */
[----:B------:R-:W3:Y:S01]  /*0d10*/  LDCU.64 UR34, c[0x0][0x488] ;  /* 0x00009100ff2277ac */ /* 0x000ee20008000a00 */
[----:B------:R-:W4:Y:S01]  /*0d20*/  LDCU.64 UR40, c[0x0][0x490] ;  /* 0x00009200ff2877ac */ /* 0x000f220008000a00 */
[----:B------:R-:W2:Y:S04]  /*0d30*/  LDG.E.128 R8, desc[UR36][R2.64] ;  /* 0x0000002402087981 */ /* 0x000ea8000c1e1d00 */
[----:B------:R-:W3:Y:S04]  /*0d40*/  LDG.E.128 R12, desc[UR36][R2.64+0x200] ;  /* 0x00020024020c7981 */ /* 0x000ee8000c1e1d00 */
[----:B------:R-:W4:Y:S04]  /*0d50*/  LDG.E.128 R16, desc[UR36][R2.64+0x400] ;  /* 0x0004002402107981 */ /* 0x000f28000c1e1d00 */
[----:B------:R0:W4:Y:S01]  /*0d60*/  LDG.E.128 R40, desc[UR36][R2.64+0x600] ;  /* 0x0006002402287981 */ /* 0x000122000c1e1d00 */
[----:B-1----:R-:W-:Y:S01]  /*0d70*/  ULEA UR6, UR7, UR6, 0x18 ;  /* 0x0000000607067291 */ /* 0x002fe2000f8ec0ff */
[----:B0-----:R-:W-:-:S02]  /*0d80*/  IADD3 R96, PT, PT, R121, R98, RZ ;  /* 0x0000006279607210 */ /* 0x001fc40007ffe0ff */
[----:B------:R-:W-:-:S03]  /*0d90*/  IADD3 R7, PT, PT, R7, R98, RZ ;  /* 0x0000006207077210 */ /* 0x000fc60007ffe0ff */
[----:B------:R-:W-:Y:S02]  /*0da0*/  LEA R96, R96, UR6, 0x4 ;  /* 0x0000000660607c11 */ /* 0x000fe4000f8e20ff */
[----:B------:R-:W-:Y:S01]  /*0db0*/  LEA R94, R7, UR6, 0x6 ;  /* 0x00000006075e7c11 */ /* 0x000fe2000f8e30ff */
[----:B------:R-:W-:Y:S02]  /*0dc0*/  IMAD.WIDE.U32 R2, R101, 0x10, R4 ;  /* 0x0000001065027825 */ /* 0x000fe400078e0004 */
        /* <DEDUP_REMOVED lines=14> */
[----:B------:R-:W-:-:S02]  /*0eb0*/  MOV R4, UR29 ;  /* 0x0000001d00047c02 */ /* 0x000fc40008000f00 */
[----:B------:R-:W-:-:S03]  /*0ec0*/  MOV R5, UR30 ;  /* 0x0000001e00057c02 */ /* 0x000fc60008000f00 */
[----:B------:R-:W-:Y:S01]  /*0ed0*/  IMAD.WIDE.U32 R4, R101, 0x10, R4 ;  /* 0x0000001065047825 */ /* 0x000fe200078e0004 */
[----:B---3--:R-:W-:Y:S04]  /*0ee0*/  STS.128 [R96], R12 ;  /* 0x0000000c60007388 */ /* 0x008fe80000000c00 */
[----:B----4-:R-:W-:Y:S04]  /*0ef0*/  STS.128 [R96+0x200], R16 ;  /* 0x0002001060007388 */ /* 0x010fe80000000c00 */
[----:B--2---:R-:W-:Y:S04]  /*0f00*/  STS.128 [R96+0x400], R40 ;  /* 0x0004002860007388 */ /* 0x004fe80000000c00 */
[----:B------:R0:W-:Y:S01]  /*0f10*/  STS.128 [R96+0x600], R44 ;  /* 0x0006002c60007388 */ /* 0x0001e20000000c00 */
        /* <DEDUP_REMOVED lines=8> */
[----:B------:R-:W4:Y:S04]  /*0fa0*/  LDG.E.128 R64, desc[UR36][R4.64+0x400] ;  /* 0x0004002404407981 */ /* 0x000f28000c1e1d00 */
[----:B0-----:R-:W4:Y:S01]  /*0fb0*/  LDG.E.128 R44, desc[UR36][R4.64+0x600] ;  /* 0x00060024042c7981 */ /* 0x001f22000c1e1d00 */
[----:B------:R-:W-:Y:S01]  /*0fc0*/  USHF.L.U32 UR6, UR31, 0xa, URZ ;  /* 0x0000000a1f067899 */ /* 0x000fe200080006ff */
[----:B------:R-:W-:-:S03]  /*0fd0*/  UMOV UR7, URZ ;  /* 0x000000ff00077c82 */ /* 0x000fc60008000000 */
[----:B------:R-:W-:-:S04]  /*0fe0*/  UIMAD.WIDE.U32 UR32, UR39, UR8, UR6 ;  /* 0x00000008272072a5 */ /* 0x000fc8000f8e0006 */
[----:B------:R-:W-:-:S03]  /*0ff0*/  UIMAD UR9, UR39, UR9, UR33 ;  /* 0x00000009270972a4 */ /* 0x000fc6000f8e0221 */
[----:B------:R-:W-:Y:S02]  /*1000*/  UMOV UR8, UR32 ;  /* 0x0000002000087c82 */ /* 0x000fe40008000000 */
[----:B------:R-:W-:-:S04]  /*1010*/  UIMAD.WIDE.U32 UR8, UR38, UR10, UR8 ;  /* 0x0000000a260872a5 */ /* 0x000fc8000f8e0008 */
[----:B------:R-:W-:Y:S02]  /*1020*/  UIMAD UR11, UR38, UR11, UR9 ;  /* 0x0000000b260b72a4 */ /* 0x000fe4000f8e0209 */
[----:B------:R-:W-:-:S04]  /*1030*/  ULEA UR9, UP0, UR8, UR34, 0x2 ;  /* 0x0000002208097291 */ /* 0x000fc8000f8010ff */
[----:B------:R-:W-:Y:S02]  /*1040*/  ULEA.HI.X UR8, UR8, UR35, UR11, 0x2, UP0 ;  /* 0x0000002308087291 */ /* 0x000fe400080f140b */
[----:B------:R-:W-:Y:S01]  /*1050*/  MOV R2, UR9 ;  /* 0x0000000900027c02 */ /* 0x000fe20008000f00 */
[----:B------:R-:W0:Y:S03]  /*1060*/  LDCU.64 UR34, c[0x0][0x478] ;  /* 0x00008f00ff2277ac */ /* 0x000e260008000a00 */
[----:B------:R-:W-:-:S03]  /*1070*/  MOV R3, UR8 ;  /* 0x0000000800037c02 */ /* 0x000fc60008000f00 */
[----:B------:R-:W-:Y:S02]  /*1080*/  IMAD.WIDE.U32 R2, R101, 0x10, R2 ;  /* 0x0000001065027825 */ /* 0x000fe400078e0002 */
[----:B------:R-:W1:Y:S01]  /*1090*/  LDCU.128 UR8, c[0x0][0x420] ;  /* 0x00008400ff0877ac */ /* 0x000e620008000c00 */
        /* <DEDUP_REMOVED lines=18> */
[--C-:B-----5:R-:W-:Y:S01]  /*11c0*/  FADD.FTZ R130, R61, R126.reuse ;  /* 0x0000007e3d827221 */ /* 0x120fe20000010000 */
[--C-:B------:R-:W-:Y:S01]  /*11d0*/  FADD.FTZ R93, R68, R126.reuse ;  /* 0x0000007e445d7221 */ /* 0x100fe20000010000 */
[--C-:B------:R-:W-:Y:S01]  /*11e0*/  FADD.FTZ R131, R62, R126.reuse ;  /* 0x0000007e3e837221 */ /* 0x100fe20000010000 */
[----:B------:R-:W-:Y:S02]  /*11f0*/  UIMAD UR11, UR38, UR11, UR9 ;  /* 0x0000000b260b72a4 */ /* 0x000fe4000f8e0209 */
[----:B0-----:R-:W-:Y:S01]  /*1200*/  ULEA UR9, UP0, UR8, UR34, 0x2 ;  /* 0x0000002208097291 */ /* 0x001fe2000f8010ff */
[--C-:B------:R-:W-:Y:S01]  /*1210*/  FADD.FTZ R97, R72, R126.reuse ;  /* 0x0000007e48617221 */ /* 0x100fe20000010000 */
[----:B------:R-:W-:Y:S01]  /*1220*/  FADD.FTZ R95, R74, R126 ;  /* 0x0000007e4a5f7221 */ /* 0x000fe20000010000 */
[----:B------:R-:W0:Y:S03]  /*1230*/  LDCU.64 UR32, c[0x0][0x510] ;  /* 0x0000a200ff2077ac */ /* 0x000e260008000a00 */
[----:B------:R-:W-:Y:S01]  /*1240*/  MOV R4, UR9 ;  /* 0x0000000900047c02 */ /* 0x000fe20008000f00 */
[----:B------:R-:W-:-:S02]  /*1250*/  ULEA.HI.X UR8, UR8, UR35, UR11, 0x2, UP0 ;  /* 0x0000002308087291 */ /* 0x000fc400080f140b */
[----:B------:R-:W1:Y:S04]  /*1260*/  LDCU.64 UR10, c[0x0][0x508] ;  /* 0x0000a100ff0a77ac */ /* 0x000e680008000a00 */
[----:B------:R-:W-:Y:S01]  /*1270*/  MOV R5, UR8 ;  /* 0x0000000800057c02 */ /* 0x000fe20008000f00 */
[----:B------:R-:W0:Y:S02]  /*1280*/  LDCU.64 UR34, c[0x0][0x558] ;  /* 0x0000ab00ff2277ac */ /* 0x000e240008000a00 */
[----:B------:R-:W-:Y:S01]  /*1290*/  IMAD.WIDE.U32 R2, R101, 0x10, R4 ;  /* 0x0000001065027825 */ /* 0x000fe200078e0004 */
[----:B--2---:R-:W-:Y:S04]  /*12a0*/  STS.128 [R96], R76 ;  /* 0x0000004c60007388 */ /* 0x004fe80000000c00 */
[----:B---3--:R2:W-:Y:S04]  /*12b0*/  STS.128 [R96+0x200], R84 ;  /* 0x0002005460007388 */ /* 0x0085e80000000c00 */
[----:B----4-:R-:W-:Y:S04]  /*12c0*/  STS.128 [R96+0x400], R88 ;  /* 0x0004005860007388 */ /* 0x010fe80000000c00 */
[----:B------:R3:W-:Y:S01]  /*12d0*/  STS.128 [R96+0x600], R132 ;  /* 0x0006008460007388 */ /* 0x0007e20000000c00 */
[----:B------:R-:W-:-:S03]  /*12e0*/  NOP ;  /* 0x0000000000007918 */ /* 0x000fc60000000000 */
[----:B------:R-:W4:Y:S04]  /*12f0*/  LDS.128 R64, [R94] ;  /* 0x000000005e407984 */ /* 0x000f280000000c00 */
[----:B------:R-:W1:Y:S04]  /*1300*/  LDS.128 R52, [R94+0x10] ;  /* 0x000010005e347984 */ /* 0x000e680000000c00 */
[----:B------:R-:W0:Y:S04]  /*1310*/  LDS.128 R44, [R94+0x20] ;  /* 0x000020005e2c7984 */ /* 0x000e280000000c00 */
[----:B------:R-:W0:Y:S01]  /*1320*/  LDS.128 R48, [R94+0x30] ;  /* 0x000030005e307984 */ /* 0x000e220000000c00 */
[----:B------:R-:W-:Y:S06]  /*1330*/  BAR.SYNC.DEFER_BLOCKING 0x0 ;  /* 0x0000000000007b1d */ /* 0x000fec0000010000 */
[----:B------:R-:W4:Y:S04]  /*1340*/  LDG.E.128 R80, desc[UR36][R2.64] ;  /* 0x0000002402507981 */ /* 0x000f28000c1e1d00 */
[----:B--2---:R-:W2:Y:S04]  /*1350*/  LDG.E.128 R84, desc[UR36][R2.64+0x200] ;  /* 0x0002002402547981 */ /* 0x004ea8000c1e1d00 */
[----:B------:R-:W2:Y:S04]  /*1360*/  LDG.E.128 R76, desc[UR36][R2.64+0x400] ;  /* 0x00040024024c7981 */ /* 0x000ea8000c1e1d00 */
[----:B---3--:R3:W2:Y:S01]  /*1370*/  LDG.E.128 R132, desc[UR36][R2.64+0x600] ;  /* 0x0006002402847981 */ /* 0x0086a2000c1e1d00 */
[----:B----4-:R-:W-:Y:S01]  /*1380*/  FMUL.FTZ R4, R65, -1.4426950216293334961 ;  /* 0xbfb8aa3b41047820 */ /* 0x010fe20000410000 */
[----:B------:R-:W-:Y:S01]  /*1390*/  FMUL.FTZ R5, R66, -1.4426950216293334961 ;  /* 0xbfb8aa3b42057820 */ /* 0x000fe20000410000 */
[----:B------:R-:W-:Y:S01]  /*13a0*/  FMUL.FTZ R6, R67, -1.4426950216293334961 ;  /* 0xbfb8aa3b43067820 */ /* 0x000fe20000410000 */
[----:B-1----:R-:W-:Y:S01]  /*13b0*/  FMUL.FTZ R7, R52, -1.4426950216293334961 ;  /* 0xbfb8aa3b34077820 */ /* 0x002fe20000410000 */
[----:B------:R-:W-:Y:S01]  /*13c0*/  FMUL.FTZ R0, R64, -1.4426950216293334961 ;  /* 0xbfb8aa3b40007820 */ /* 0x000fe20000410000 */
[----:B------:R-:W-:Y:S01]  /*13d0*/  FMUL.FTZ R39, R55, -1.4426950216293334961 ;  /* 0xbfb8aa3b37277820 */ /* 0x000fe20000410000 */
[----:B------:R-:W1:Y:S01]  /*13e0*/  MUFU.EX2 R4, R4 ;  /* 0x0000000400047308 */ /* 0x000e620000000800 */
[----:B0-----:R-:W-:Y:S01]  /*13f0*/  FMUL.FTZ R89, R45, -1.4426950216293334961 ;  /* 0xbfb8aa3b2d597820 */ /* 0x001fe20000410000 */
[----:B------:R-:W-:Y:S01]  /*1400*/  FMUL.FTZ R90, R46, -1.4426950216293334961 ;  /* 0xbfb8aa3b2e5a7820 */ /* 0x000fe20000410000 */
[----:B---3--:R-:W-:Y:S01]  /*1410*/  FMUL.FTZ R2, R53, -1.4426950216293334961 ;  /* 0xbfb8aa3b35027820 */ /* 0x008fe20000410000 */
[----:B------:R-:W-:Y:S01]  /*1420*/  FMUL.FTZ R88, R44, -1.4426950216293334961 ;  /* 0xbfb8aa3b2c587820 */ /* 0x000fe20000410000 */
[----:B------:R-:W-:Y:S01]  /*1430*/  FMUL.FTZ R38, R54, -1.4426950216293334961 ;  /* 0xbfb8aa3b36267820 */ /* 0x000fe20000410000 */
[----:B------:R-:W-:Y:S01]  /*1440*/  FMUL.FTZ R91, R48, -1.4426950216293334961 ;  /* 0xbfb8aa3b305b7820 */ /* 0x000fe20000410000 */
[----:B------:R-:W-:Y:S01]  /*1450*/  FMUL.FTZ R92, R49, -1.4426950216293334961 ;  /* 0xbfb8aa3b315c7820 */ /* 0x000fe20000410000 */
[----:B------:R-:W0:Y:S01]  /*1460*/  MUFU.EX2 R5, R5 ;  /* 0x0000000500057308 */ /* 0x000e220000000800 */
[----:B------:R-:W-:-:S04]  /*1470*/  UIMAD.WIDE.U32 UR8, UR39, UR10, UR6 ;  /* 0x0000000a270872a5 */ /* 0x000fc8000f8e0006 */
[----:B------:R-:W-:-:S03]  /*1480*/  UIMAD UR9, UR39, UR11, UR9 ;  /* 0x0000000b270972a4 */ /* 0x000fc6000f8e0209 */
[----:B------:R-:W3:Y:S01]  /*1490*/  MUFU.EX2 R6, R6 ;  /* 0x0000000600067308 */ /* 0x000ee20000000800 */
[----:B-1----:R-:W-:Y:S01]  /*14a0*/  FADD.FTZ R4, R4, 1 ;  /* 0x3f80000004047421 */ /* 0x002fe20000010000 */
[----:B------:R-:W-:-:S04]  /*14b0*/  UIMAD.WIDE.U32 UR8, UR38, UR32, UR8 ;  /* 0x00000020260872a5 */ /* 0x000fc8000f8e0008 */
[----:B------:R-:W-:Y:S02]  /*14c0*/  UIMAD UR10, UR38, UR33, UR9 ;  /* 0x00000021260a72a4 */ /* 0x000fe4000f8e0209 */
[----:B------:R-:W-:Y:S01]  /*14d0*/  MUFU.EX2 R7, R7 ;  /* 0x0000000700077308 */ /* 0x000fe20000000800 */
[----:B0-----:R-:W-:Y:S01]  /*14e0*/  FADD.FTZ R5, R5, 1 ;  /* 0x3f80000005057421 */ /* 0x001fe20000010000 */
[----:B------:R-:W-:-:S04]  /*14f0*/  ULEA UR9, UP0, UR8, UR34, 0x2 ;  /* 0x0000002208097291 */ /* 0x000fc8000f8010ff */
[----:B------:R-:W-:Y:S02]  /*1500*/  ULEA.HI.X UR8, UR8, UR35, UR10, 0x2, UP0 ;  /* 0x0000002308087291 */ /* 0x000fe400080f140a */
[----:B------:R-:W0:Y:S01]  /*1510*/  MUFU.EX2 R0, R0 ;  /* 0x0000000000007308 */ /* 0x000e220000000800 */
[----:B---3--:R-:W-:Y:S01]  /*1520*/  FADD.FTZ R6, R6, 1 ;  /* 0x3f80000006067421 */ /* 0x008fe20000010000 */
[----:B------:R-:W-:-:S04]  /*1530*/  UISETP.NE.U32.AND UP0, UPT, UR40, URZ, UPT ;  /* 0x000000ff2800728c */ /* 0x000fc8000bf05070 */
[----:B------:R-:W-:Y:S02]  /*1540*/  UISETP.NE.AND.EX UP0, UPT, UR41, URZ, UPT, UP0 ;  /* 0x000000ff2900728c */ /* 0x000fe4000bf05300 */
[----:B------:R1:W3:Y:S08]  /*1550*/  MUFU.EX2 R3, R2 ;  /* 0x0000000200037308 */ /* 0x0002f00000000800 */
[----:B------:R-:W-:Y:S01]  /*1560*/  MUFU.RCP R142, R4 ;  /* 0x00000004008e7308 */ /* 0x000fe20000001000 */
[----:B-1----:R-:W-:Y:S01]  /*1570*/  FMUL.FTZ R2, R47, -1.4426950216293334961 ;  /* 0xbfb8aa3b2f027820 */ /* 0x002fe20000410000 */
[----:B0-----:R-:W-:-:S06]  /*1580*/  FADD.FTZ R0, R0, 1 ;  /* 0x3f80000000007421 */ /* 0x001fcc0000010000 */
[----:B------:R0:W1:Y:S01]  /*1590*/  MUFU.EX2 R150, R2 ;  /* 0x0000000200967308 */ /* 0x0000620000000800 */
[----:B---3--:R-:W-:-:S07]  /*15a0*/  FADD.FTZ R3, R3, 1 ;  /* 0x3f80000003037421 */ /* 0x008fce0000010000 */
[----:B------:R-:W3:Y:S01]  /*15b0*/  MUFU.RCP R147, R5 ;  /* 0x0000000500937308 */ /* 0x000ee20000001000 */
[----:B0-----:R-:W-:-:S07]  /*15c0*/  FADD.FTZ R2, R7, 1 ;  /* 0x3f80000007027421 */ /* 0x001fce0000010000 */
[----:B------:R-:W0:Y:S01]  /*15d0*/  MUFU.RCP R144, R6 ;  /* 0x0000000600907308 */ /* 0x000e220000001000 */
[----:B-1----:R-:W-:-:S07]  /*15e0*/  FADD.FTZ R150, R150, 1 ;  /* 0x3f80000096967421 */ /* 0x002fce0000010000 */
[----:B------:R-:W1:Y:S01]  /*15f0*/  MUFU.EX2 R39, R39 ;  /* 0x0000002700277308 */ /* 0x000e620000000800 */
[----:B---3--:R-:W-:-:S07]  /*1600*/  FMUL.FTZ R151, R66, R147 ;  /* 0x0000009342977220 */ /* 0x008fce0000410000 */
[----:B------:R3:W4:Y:S01]  /*1610*/  MUFU.RCP R145, R0 ;  /* 0x0000000000917308 */ /* 0x0007220000001000 */
[----:B0-----:R-:W-:Y:S01]  /*1620*/  FMUL.FTZ R148, R67, R144 ;  /* 0x0000009043947220 */ /* 0x001fe20000410000 */
[----:B------:R-:W-:-:S04]  /*1630*/  FADD.FTZ R62, -R144, 1 ;  /* 0x3f800000903e7421 */ /* 0x000fc80000010100 */
[----:B------:R-:W-:Y:S02]  /*1640*/  FFMA.FTZ R62, R67, R62, 1 ;  /* 0x3f800000433e7423 */ /* 0x000fe4000001003e */
[----:B------:R0:W4:Y:S01]  /*1650*/  MUFU.EX2 R140, R89 ;  /* 0x00000059008c7308 */ /* 0x0001220000000800 */
[----:B-1----:R-:W-:Y:S01]  /*1660*/  FADD.FTZ R138, R39, 1 ;  /* 0x3f800000278a7421 */ /* 0x002fe20000010000 */
[--C-:B------:R-:W-:Y:S01]  /*1670*/  FADD.FTZ R39, R10, R126.reuse ;  /* 0x0000007e0a277221 */ /* 0x100fe20000010000 */
[----:B---3--:R-:W-:-:S05]  /*1680*/  FADD.FTZ R0, R11, R126 ;  /* 0x0000007e0b007221 */ /* 0x008fca0000010000 */
[----:B------:R1:W3:Y:S01]  /*1690*/  MUFU.EX2 R146, R90 ;  /* 0x0000005a00927308 */ /* 0x0002e20000000800 */
[----:B0-----:R-:W-:Y:S01]  /*16a0*/  FMUL.FTZ R89, R51, -1.4426950216293334961 ;  /* 0xbfb8aa3b33597820 */ /* 0x001fe20000410000 */
[----:B----4-:R-:W-:-:S06]  /*16b0*/  FMUL.FTZ R149, R64, R145 ;  /* 0x0000009140957220 */ /* 0x010fcc0000410000 */
[----:B------:R0:W4:Y:S01]  /*16c0*/  MUFU.EX2 R129, R88 ;  /* 0x0000005800817308 */ /* 0x0001220000000800 */
[----:B------:R-:W-:Y:S01]  /*16d0*/  FADD.FTZ R140, R140, 1 ;  /* 0x3f8000008c8c7421 */ /* 0x000fe20000010000 */
[----:B-1----:R-:W-:-:S06]  /*16e0*/  FADD.FTZ R90, R75, R126 ;  /* 0x0000007e4b5a7221 */ /* 0x002fcc0000010000 */
[----:B------:R1:W4:Y:S01]  /*16f0*/  MUFU.EX2 R159, R89 ;  /* 0x00000059009f7308 */ /* 0x0003220000000800 */
[----:B---3--:R-:W-:Y:S01]  /*1700*/  FADD.FTZ R68, R146, 1 ;  /* 0x3f80000092447421 */ /* 0x008fe20000010000 */
[----:B------:R-:W-:Y:S01]  /*1710*/  FMUL.FTZ R146, R65, R142 ;  /* 0x0000008e41927220 */ /* 0x000fe20000410000 */
[----:B0-----:R-:W-:-:S05]  /*1720*/  FMUL.FTZ R88, R50, -1.4426950216293334961 ;  /* 0xbfb8aa3b32587820 */ /* 0x001fca0000410000 */
[----:B------:R0:W-:Y:S01]  /*1730*/  MUFU.RCP R155, R2 ;  /* 0x00000002009b7308 */ /* 0x0001e20000001000 */
[--C-:B-1----:R-:W-:Y:S01]  /*1740*/  FADD.FTZ R89, R8, R126.reuse ;  /* 0x0000007e08597221 */ /* 0x102fe20000010000 */
[----:B----4-:R-:W-:Y:S01]  /*1750*/  FADD.FTZ R141, R129, 1 ;  /* 0x3f800000818d7421 */ /* 0x010fe20000010000 */
[----:B------:R-:W-:Y:S01]  /*1760*/  FADD.FTZ R129, R60, R126 ;  /* 0x0000007e3c817221 */ /* 0x000fe20000010000 */
[----:B------:R-:W-:-:S04]  /*1770*/  FADD.FTZ R60, -R142, 1 ;  /* 0x3f8000008e3c7421 */ /* 0x000fc80000010100 */
[----:B------:R1:W-:Y:S01]  /*1780*/  MUFU.RCP R152, R3 ;  /* 0x0000000300987308 */ /* 0x0003e20000001000 */
[----:B0-----:R-:W-:Y:S01]  /*1790*/  FADD.FTZ R2, R9, R126 ;  /* 0x0000007e09027221 */ /* 0x001fe20000010000 */
[----:B------:R-:W-:Y:S01]  /*17a0*/  FFMA.FTZ R60, R65, R60, 1 ;  /* 0x3f800000413c7423 */ /* 0x000fe2000001003c */
[----:B------:R-:W-:-:S05]  /*17b0*/  FADD.FTZ R159, R159, 1 ;  /* 0x3f8000009f9f7421 */ /* 0x000fca0000010000 */
[----:B------:R-:W0:Y:S01]  /*17c0*/  MUFU.EX2 R38, R38 ;  /* 0x0000002600267308 */ /* 0x000e220000000800 */
[----:B-1----:R-:W-:-:S04]  /*17d0*/  FADD.FTZ R3, -R145, 1 ;  /* 0x3f80000091037421 */ /* 0x002fc80000010100 */
[----:B------:R-:W-:Y:S01]  /*17e0*/  FFMA.FTZ R61, R64, R3, 1 ;  /* 0x3f800000403d7423 */ /* 0x000fe20000010003 */
[----:B------:R-:W-:Y:S02]  /*17f0*/  FADD.FTZ R3, -R147, 1 ;  /* 0x3f80000093037421 */ /* 0x000fe40000010100 */
[----:B------:R1:W3:Y:S08]  /*1800*/  MUFU.EX2 R153, R91 ;  /* 0x0000005b00997308 */ /* 0x0002f00000000800 */
[----:B------:R-:W4:Y:S01]  /*1810*/  MUFU.RCP R138, R138 ;  /* 0x0000008a008a7308 */ /* 0x000f220000001000 */
[----:B0-----:R-:W-:Y:S01]  /*1820*/  FADD.FTZ R38, R38, 1 ;  /* 0x3f80000026267421 */ /* 0x001fe20000010000 */
[----:B-1----:R-:W-:-:S06]  /*1830*/  FADD.FTZ R91, R70, R126 ;  /* 0x0000007e465b7221 */ /* 0x002fcc0000010000 */
[----:B------:R0:W1:Y:S01]  /*1840*/  MUFU.EX2 R156, R92 ;  /* 0x0000005c009c7308 */ /* 0x0000620000000800 */
[----:B---3--:R-:W-:Y:S01]  /*1850*/  FADD.FTZ R70, R153, 1 ;  /* 0x3f80000099467421 */ /* 0x008fe20000010000 */
[----:B------:R-:W-:-:S06]  /*1860*/  FMUL.FTZ R153, R52, R155 ;  /* 0x0000009b34997220 */ /* 0x000fcc0000410000 */
[----:B------:R3:W1:Y:S01]  /*1870*/  MUFU.EX2 R158, R88 ;  /* 0x00000058009e7308 */ /* 0x0006620000000800 */
[----:B----4-:R-:W-:Y:S01]  /*1880*/  FADD.FTZ R72, -R138, 1 ;  /* 0x3f8000008a487421 */ /* 0x010fe20000010100 */
[----:B0-----:R-:W-:-:S03]  /*1890*/  FADD.FTZ R92, R73, R126 ;  /* 0x0000007e495c7221 */ /* 0x001fc60000010000 */
[----:B------:R-:W-:-:S03]  /*18a0*/  FFMA.FTZ R73, R55, R72, 1 ;  /* 0x3f80000037497423 */ /* 0x000fc60000010048 */
[----:B------:R-:W-:Y:S01]  /*18b0*/  MUFU.RCP R157, R68 ;  /* 0x00000044009d7308 */ /* 0x000fe20000001000 */
[----:B---3--:R-:W-:Y:S01]  /*18c0*/  FADD.FTZ R88, R69, R126 ;  /* 0x0000007e45587221 */ /* 0x008fe20000010000 */
[----:B------:R-:W-:Y:S01]  /*18d0*/  FADD.FTZ R69, -R155, 1 ;  /* 0x3f8000009b457421 */ /* 0x000fe20000010100 */
[----:B-1----:R-:W-:-:S03]  /*18e0*/  FADD.FTZ R156, R156, 1 ;  /* 0x3f8000009c9c7421 */ /* 0x002fc60000010000 */
[----:B------:R-:W-:Y:S01]  /*18f0*/  FFMA.FTZ R69, R52, R69, 1 ;  /* 0x3f80000034457423 */ /* 0x000fe20000010045 */
[----:B------:R-:W-:Y:S01]  /*1900*/  FADD.FTZ R52, -R152, 1 ;  /* 0x3f80000098347421 */ /* 0x000fe20000010100 */
[----:B------:R0:W1:Y:S01]  /*1910*/  MUFU.RCP R143, R38 ;  /* 0x00000026008f7308 */ /* 0x0000620000001000 */
[----:B------:R-:W-:Y:S02]  /*1920*/  FADD.FTZ R158, R158, 1 ;  /* 0x3f8000009e9e7421 */ /* 0x000fe40000010000 */
[----:B------:R-:W-:-:S05]  /*1930*/  FFMA.FTZ R52, R53, R52, 1 ;  /* 0x3f80000035347423 */ /* 0x000fca0000010034 */
[----:B------:R3:W-:Y:S01]  /*1940*/  MUFU.RCP R154, R150 ;  /* 0x00000096009a7308 */ /* 0x0007e20000001000 */
[----:B0-----:R-:W-:-:S07]  /*1950*/  FADD.FTZ R38, R71, R126 ;  /* 0x0000007e47267221 */ /* 0x001fce0000010000 */
[----:B------:R-:W0:Y:S01]  /*1960*/  MUFU.RCP R140, R140 ;  /* 0x0000008c008c7308 */ /* 0x000e220000001000 */
[----:B---3--:R-:W-:Y:S01]  /*1970*/  FMUL.FTZ R150, R53, R152 ;  /* 0x0000009835967220 */ /* 0x008fe20000410000 */
[----:B-1----:R-:W-:-:S04]  /*1980*/  FADD.FTZ R53, -R143, 1 ;  /* 0x3f8000008f357421 */ /* 0x002fc80000010100 */
[----:B------:R-:W-:Y:S02]  /*1990*/  FFMA.FTZ R53, R54, R53, 1 ;  /* 0x3f80000036357423 */ /* 0x000fe40000010035 */
[----:B------:R-:W1:Y:S08]  /*19a0*/  MUFU.RCP R141, R141 ;  /* 0x0000008d008d7308 */ /* 0x000e700000001000 */
[----:B------:R-:W-:Y:S01]  /*19b0*/  MUFU.RCP R156, R156 ;  /* 0x0000009c009c7308 */ /* 0x000fe20000001000 */
[----:B------:R-:W-:Y:S04]  /*19c0*/  STS.128 [R96], R80 ;  /* 0x0000005060007388 */ /* 0x000fe80000000c00 */
[----:B--2---:R-:W-:Y:S04]  /*19d0*/  STS.128 [R96+0x200], R84 ;  /* 0x0002005460007388 */ /* 0x004fe80000000c00 */
[----:B------:R-:W-:Y:S04]  /*19e0*/  STS.128 [R96+0x400], R76 ;  /* 0x0004004c60007388 */ /* 0x000fe80000000c00 */
[----:B------:R2:W-:Y:S01]  /*19f0*/  STS.128 [R96+0x600], R132 ;  /* 0x0006008460007388 */ /* 0x0005e20000000c00 */
[----:B------:R-:W-:-:S03]  /*1a00*/  NOP ;  /* 0x0000000000007918 */ /* 0x000fc60000000000 */
[----:B------:R-:W3:Y:S04]  /*1a10*/  LDS.128 R4, [R94] ;  /* 0x000000005e047984 */ /* 0x000ee80000000c00 */
[----:B------:R-:W4:Y:S01]  /*1a20*/  LDS.128 R8, [R94+0x10] ;  /* 0x000010005e087984 */ /* 0x000f220000000c00 */
[----:B--2---:R-:W-:Y:S01]  /*1a30*/  FADD.FTZ R132, R63, R126 ;  /* 0x0000007e3f847221 */ /* 0x004fe20000010000 */
[----:B------:R-:W-:Y:S01]  /*1a40*/  FFMA.FTZ R63, R66, R3, 1 ;  /* 0x3f800000423f7423 */ /* 0x000fe20000010003 */
[----:B------:R-:W-:Y:S01]  /*1a50*/  FMUL.FTZ R3, R56, R149 ;  /* 0x0000009538037220 */ /* 0x000fe20000410000 */
[----:B------:R-:W-:Y:S01]  /*1a60*/  FMUL.FTZ R133, R57, R146 ;  /* 0x0000009239857220 */ /* 0x000fe20000410000 */
[----:B------:R-:W-:Y:S01]  /*1a70*/  FMUL.FTZ R135, R58, R151 ;  /* 0x000000973a877220 */ /* 0x000fe20000410000 */
[----:B------:R-:W-:Y:S01]  /*1a80*/  FMUL.FTZ R134, R59, R148 ;  /* 0x000000943b867220 */ /* 0x000fe20000410000 */
        /* <DEDUP_REMOVED lines=9> */
[----:B------:R-:W2:Y:S01]  /*1b20*/  LDS.128 R56, [R94+0x20] ;  /* 0x000020005e387984 */ /* 0x000ea20000000c00 */
[----:B------:R-:W-:Y:S01]  /*1b30*/  FMUL.FTZ R65, R65, R60 ;  /* 0x0000003c41417220 */ /* 0x000fe20000410000 */
[----:B------:R-:W-:Y:S01]  /*1b40*/  FMUL.FTZ R66, R66, R63 ;  /* 0x0000003f42427220 */ /* 0x000fe20000410000 */
[----:B------:R-:W-:Y:S01]  /*1b50*/  FMUL.FTZ R67, R67, R62 ;  /* 0x0000003e43437220 */ /* 0x000fe20000410000 */
[----:B----4-:R-:W-:Y:S01]  /*1b60*/  FMUL.FTZ R68, R12, R8 ;  /* 0x000000080c447220 */ /* 0x010fe20000410000 */
[----:B------:R-:W3:Y:S01]  /*1b70*/  LDS.128 R60, [R94+0x30] ;  /* 0x000030005e3c7984 */ /* 0x000ee20000000c00 */
[----:B------:R-:W-:Y:S01]  /*1b80*/  FMUL.FTZ R71, R13, R9 ;  /* 0x000000090d477220 */ /* 0x000fe20000410000 */
[----:B------:R4:W-:Y:S01]  /*1b90*/  MUFU.RCP R145, R70 ;  /* 0x0000004600917308 */ /* 0x0009e20000001000 */
[----:B------:R-:W-:Y:S01]  /*1ba0*/  FMUL.FTZ R68, R155, R68 ;  /* 0x000000449b447220 */ /* 0x000fe20000410000 */
[----:B------:R-:W-:Y:S01]  /*1bb0*/  BAR.SYNC.DEFER_BLOCKING 0x0 ;  /* 0x0000000000007b1d */ /* 0x000fe20000010000 */
[----:B------:R-:W-:Y:S01]  /*1bc0*/  FMUL.FTZ R71, R152, R71 ;  /* 0x0000004798477220 */ /* 0x000fe20000410000 */
[----:B------:R-:W-:Y:S01]  /*1bd0*/  FMUL.FTZ R155, R54, R143 ;  /* 0x0000008f369b7220 */ /* 0x000fe20000410000 */
[----:B------:R-:W-:Y:S01]  /*1be0*/  FMUL.FTZ R68, R68, R69 ;  /* 0x0000004544447220 */ /* 0x000fe20000410000 */
[----:B------:R-:W-:-:S02]  /*1bf0*/  FMUL.FTZ R69, R15, R11 ;  /* 0x0000000b0f457220 */ /* 0x000fc40000410000 */
[----:B------:R-:W2:Y:S01]  /*1c00*/  MUFU.RCP R147, R158 ;  /* 0x0000009e00937308 */ /* 0x000ea20000001000 */
[----:B----4-:R-:W-:Y:S01]  /*1c10*/  FMUL.FTZ R70, R14, R10 ;  /* 0x0000000a0e467220 */ /* 0x010fe20000410000 */
[----:B------:R-:W-:Y:S01]  /*1c20*/  FMUL.FTZ R72, R138, R69 ;  /* 0x000000458a487220 */ /* 0x000fe20000410000 */
[----:B------:R-:W-:Y:S01]  /*1c30*/  FMUL.FTZ R69, R71, R52 ;  /* 0x0000003447457220 */ /* 0x000fe20000410000 */
[----:B0-----:R-:W-:Y:S01]  /*1c40*/  FADD.FTZ R52, -R140, 1 ;  /* 0x3f8000008c347421 */ /* 0x001fe20000010100 */
[----:B------:R-:W-:Y:S01]  /*1c50*/  FMUL.FTZ R70, R143, R70 ;  /* 0x000000468f467220 */ /* 0x000fe20000410000 */
[----:B------:R-:W-:Y:S01]  /*1c60*/  FMUL.FTZ R71, R72, R73 ;  /* 0x0000004948477220 */ /* 0x000fe20000410000 */
[----:B------:R-:W-:Y:S01]  /*1c70*/  FADD.FTZ R73, -R157, 1 ;  /* 0x3f8000009d497421 */ /* 0x000fe20000010100 */
[----:B------:R-:W0:Y:S01]  /*1c80*/  MUFU.RCP R142, R159 ;  /* 0x0000009f008e7308 */ /* 0x000e220000001000 */
[----:B------:R-:W-:Y:S01]  /*1c90*/  FADD.FTZ R72, -R154, 1 ;  /* 0x3f8000009a487421 */ /* 0x000fe20000010100 */
[----:B------:R-:W-:Y:S01]  /*1ca0*/  FMUL.FTZ R70, R70, R53 ;  /* 0x0000003546467220 */ /* 0x000fe20000410000 */
[----:B------:R-:W-:Y:S01]  /*1cb0*/  FFMA.FTZ R76, R46, R73, 1 ;  /* 0x3f8000002e4c7423 */ /* 0x000fe20000010049 */
[----:B------:R-:W-:Y:S01]  /*1cc0*/  FFMA.FTZ R74, R45, R52, 1 ;  /* 0x3f8000002d4a7423 */ /* 0x000fe20000010034 */
[----:B------:R-:W-:Y:S01]  /*1cd0*/  FFMA.FTZ R78, R47, R72, 1 ;  /* 0x3f8000002f4e7423 */ /* 0x000fe20000010048 */
[----:B-1----:R-:W-:-:S04]  /*1ce0*/  FADD.FTZ R53, -R141, 1 ;  /* 0x3f8000008d357421 */ /* 0x002fc80000010100 */
[----:B------:R-:W-:Y:S01]  /*1cf0*/  FFMA.FTZ R53, R44, R53, 1 ;  /* 0x3f8000002c357423 */ /* 0x000fe20000010035 */
[----:B------:R-:W-:Y:S04]  /*1d00*/  STS.128 [R94], R64 ;  /* 0x000000405e007388 */ /* 0x000fe80000000c00 */
[----:B------:R1:W-:Y:S01]  /*1d10*/  STS.128 [R94+0x10], R68 ;  /* 0x000010445e007388 */ /* 0x0003e20000000c00 */
        /* <DEDUP_REMOVED lines=13> */
[----:B0-----:R-:W-:Y:S01]  /*1df0*/  FADD.FTZ R76, -R142, 1 ;  /* 0x3f8000008e4c7421 */ /* 0x001fe20000010100 */
[----:B------:R-:W-:Y:S01]  /*1e00*/  FADD.FTZ R52, -R156, 1 ;  /* 0x3f8000009c347421 */ /* 0x000fe20000010100 */
[----:B------:R-:W-:Y:S01]  /*1e10*/  FFMA.FTZ R80, R50, R77, 1 ;  /* 0x3f80000032507423 */ /* 0x000fe2000001004d */
[----:B---3--:R-:W-:Y:S01]  /*1e20*/  FMUL.FTZ R77, R41, R61 ;  /* 0x0000003d294d7220 */ /* 0x008fe20000410000 */
        /* <DEDUP_REMOVED lines=15> */
[----:B------:R-:W-:Y:S01]  /*1f20*/  STS.128 [R94+0x20], R72 ;  /* 0x000020485e007388 */ /* 0x000fe20000000c00 */
[----:B-1----:R-:W-:Y:S01]  /*1f30*/  FMUL.FTZ R68, R55, R138 ;  /* 0x0000008a37447220 */ /* 0x002fe20000410000 */
[----:B------:R-:W-:Y:S01]  /*1f40*/  FMUL.FTZ R157, R46, R157 ;  /* 0x0000009d2e9d7220 */ /* 0x000fe20000410000 */
[----:B------:R-:W-:Y:S01]  /*1f50*/  FMUL.FTZ R156, R49, R156 ;  /* 0x0000009c319c7220 */ /* 0x000fe20000410000 */
[----:B------:R0:W-:Y:S01]  /*1f60*/  STS.128 [R94+0x30], R76 ;  /* 0x0000304c5e007388 */ /* 0x0001e20000000c00 */
[----:B------:R-:W-:-:S03]  /*1f70*/  NOP ;  /* 0x0000000000007918 */ /* 0x000fc60000000000 */
[----:B------:R-:W1:Y:S01]  /*1f80*/  LDS.128 R80, [R96] ;  /* 0x0000000060507984 */ /* 0x000e620000000c00 */
[----:B------:R-:W-:Y:S01]  /*1f90*/  FMUL.FTZ R143, R18, R157 ;  /* 0x0000009d128f7220 */ /* 0x000fe20000410000 */
[----:B------:R-:W-:Y:S01]  /*1fa0*/  FFMA.FTZ R18, R32, R3, R139 ;  /* 0x0000000320127223 */ /* 0x000fe2000001008b */
[----:B------:R-:W-:Y:S01]  /*1fb0*/  FMUL.FTZ R154, R47, R154 ;  /* 0x0000009a2f9a7220 */ /* 0x000fe20000410000 */
[----:B------:R-:W2:Y:S04]  /*1fc0*/  LDS.128 R84, [R96+0x200] ;  /* 0x0002000060547984 */ /* 0x000ea80000000c00 */
[----:B------:R-:W3:Y:S01]  /*1fd0*/  LDS.128 R64, [R96+0x400] ;  /* 0x0004000060407984 */ /* 0x000ee20000000c00 */
[----:B0-----:R-:W-:Y:S01]  /*1fe0*/  FMUL.FTZ R77, R12, R153 ;  /* 0x000000990c4d7220 */ /* 0x001fe20000410000 */
[----:B------:R-:W-:Y:S01]  /*1ff0*/  FMUL.FTZ R76, R13, R150 ;  /* 0x000000960d4c7220 */ /* 0x000fe20000410000 */
[----:B------:R-:W-:Y:S01]  /*2000*/  MOV R12, UR9 ;  /* 0x00000009000c7c02 */ /* 0x000fe20008000f00 */
[----:B------:R-:W0:Y:S01]  /*2010*/  LDS.128 R52, [R96+0x600] ;  /* 0x0006000060347984 */ /* 0x000e220000000c00 */
[----:B------:R-:W-:Y:S01]  /*2020*/  MOV R13, UR8 ;  /* 0x00000008000d7c02 */ /* 0x000fe20008000f00 */
[----:B------:R-:W-:Y:S01]  /*2030*/  FMUL.FTZ R78, R15, R68 ;  /* 0x000000440f4e7220 */ /* 0x000fe20000410000 */
[----:B------:R-:W-:Y:S01]  /*2040*/  FMUL.FTZ R15, R44, R141 ;  /* 0x0000008d2c0f7220 */ /* 0x000fe20000410000 */
[----:B------:R-:W-:Y:S01]  /*2050*/  FMUL.FTZ R79, R14, R155 ;  /* 0x0000009b0e4f7220 */ /* 0x000fe20000410000 */
[----:B------:R-:W-:Y:S01]  /*2060*/  FMUL.FTZ R14, R45, R140 ;  /* 0x0000008c2d0e7220 */ /* 0x000fe20000410000 */
[----:B------:R-:W-:-:S04]  /*2070*/  IMAD.WIDE.U32 R12, R101, 0x10, R12 ;  /* 0x00000010650c7825 */ /* 0x000fc800078e000c */
        /* <DEDUP_REMOVED lines=13> */
[----:B-1----:R1:W-:Y:S04]  /*2150*/  STG.E.128 desc[UR36][R12.64], R80 ;  /* 0x000000500c007986 */ /* 0x0023e8000c101d24 */
[----:B--2---:R1:W-:Y:S04]  /*2160*/  STG.E.128 desc[UR36][R12.64+0x200], R84 ;  /* 0x000200540c007986 */ /* 0x0043e8000c101d24 */
[----:B---3--:R1:W-:Y:S04]  /*2170*/  STG.E.128 desc[UR36][R12.64+0x400], R64 ;  /* 0x000400400c007986 */ /* 0x0083e8000c101d24 */
[----:B0-----:R1:W-:Y:S01]  /*2180*/  STG.E.128 desc[UR36][R12.64+0x600], R52 ;  /* 0x000600340c007986 */ /* 0x0013e2000c101d24 */
        /* <DEDUP_REMOVED lines=22> */
[----:B------:R-:W-:-:S03]  /*22f0*/  UIMAD UR9, UR39, UR9, UR33 ;  /* 0x00000009270972a4 */ /* 0x000fc6000f8e0221 */
[----:B------:R-:W-:Y:S01]  /*2300*/  STS.128 [R94+0x20], R56 ;  /* 0x000020385e007388 */ /* 0x000fe20000000c00 */
[----:B------:R-:W-:Y:S02]  /*2310*/  UMOV UR8, UR32 ;  /* 0x0000002000087c82 */ /* 0x000fe40008000000 */
[----:B------:R-:W-:Y:S01]  /*2320*/  UIMAD.WIDE.U32 UR8, UR38, UR10, UR8 ;  /* 0x0000000a260872a5 */ /* 0x000fe2000f8e0008 */
[----:B------:R0:W-:Y:S01]  /*2330*/  STS.128 [R94+0x30], R4 ;  /* 0x000030045e007388 */ /* 0x0001e20000000c00 */
[----:B------:R-:W-:-:S03]  /*2340*/  NOP ;  /* 0x0000000000007918 */ /* 0x000fc60000000000 */
[----:B------:R-:W2:Y:S01]  /*2350*/  LDS.128 R8, [R96] ;  /* 0x0000000060087984 */ /* 0x000ea20000000c00 */
[----:B------:R-:W-:Y:S02]  /*2360*/  UIMAD UR11, UR38, UR11, UR9 ;  /* 0x0000000b260b72a4 */ /* 0x000fe4000f8e0209 */
[----:B------:R-:W-:Y:S01]  /*2370*/  ULEA UR9, UP0, UR8, UR40, 0x2 ;  /* 0x0000002808097291 */ /* 0x000fe2000f8010ff */
[----:B-1----:R-:W1:Y:S03]  /*2380*/  LDS.128 R12, [R96+0x200] ;  /* 0x00020000600c7984 */ /* 0x002e660000000c00 */
[----:B------:R-:W-:Y:S01]  /*2390*/  ULEA.HI.X UR8, UR8, UR41, UR11, 0x2, UP0 ;  /* 0x0000002908087291 */ /* 0x000fe200080f140b */
[----:B------:R-:W3:Y:S01]  /*23a0*/  LDS.128 R16, [R96+0x400] ;  /* 0x0004000060107984 */ /* 0x000ee20000000c00 */
[----:B0-----:R-:W-:-:S03]  /*23b0*/  MOV R4, UR9 ;  /* 0x0000000900047c02 */ /* 0x001fc60008000f00 */
[----:B------:R-:W0:Y:S01]  /*23c0*/  LDS.128 R48, [R96+0x600] ;  /* 0x0006000060307984 */ /* 0x000e220000000c00 */
[----:B------:R-:W-:-:S03]  /*23d0*/  MOV R5, UR8 ;  /* 0x0000000800057c02 */ /* 0x000fc60008000f00 */
[----:B------:R-:W-:-:S05]  /*23e0*/  IMAD.WIDE.U32 R4, R101, 0x10, R4 ;  /* 0x0000001065047825 */ /* 0x000fca00078e0004 */
[----:B--2---:R2:W-:Y:S04]  /*23f0*/  STG.E.128 desc[UR36][R4.64], R8 ;  /* 0x0000000804007986 */ /* 0x0045e8000c101d24 */
[----:B-1----:R2:W-:Y:S04]  /*2400*/  STG.E.128 desc[UR36][R4.64+0x200], R12 ;  /* 0x0002000c04007986 */ /* 0x0025e8000c101d24 */
[----:B---3--:R2:W-:Y:S04]  /*2410*/  STG.E.128 desc[UR36][R4.64+0x400], R16 ;  /* 0x0004001004007986 */ /* 0x0085e8000c101d24 */
[----:B0-----:R2:W-:Y:S02]  /*2420*/  STG.E.128 desc[UR36][R4.64+0x600], R48 ;  /* 0x0006003004007986 */ /* 0x0015e4000c101d24 */
.L_x_5371:
[----:B--2---:R-:W-:Y:S01]  /*2430*/  FFMA.FTZ R8, R28, R77, R69 ;  /* 0x0000004d1c087223 */ /* 0x004fe20000010045 */
[----:B------:R-:W0:Y:S01]  /*2440*/  LDCU UR8, c[0x0][0x38c] ;  /* 0x00007180ff0877ac */ /* 0x000e220008000800 */
[----:B------:R-:W-:Y:S02]  /*2450*/  CS2R R4, SRZ ;  /* 0x0000000000047805 */ /* 0x000fe4000001ff00 */
[----:B------:R-:W-:Y:S01]  /*2460*/  CS2R R6, SRZ ;  /* 0x0000000000067805 */ /* 0x000fe2000001ff00 */
[----:B------:R-:W-:Y:S01]  /*2470*/  FFMA.FTZ R11, R29, R76, R8 ;  /* 0x0000004c1d0b7223 */ /* 0x000fe20000010008 */
[----:B------:R-:W-:Y:S02]  /*2480*/  CS2R R8, SRZ ;  /* 0x0000000000087805 */ /* 0x000fe4000001ff00 */
[----:B-1----:R-:W-:Y:S02]  /*2490*/  CS2R R12, SRZ ;  /* 0x00000000000c7805 */ /* 0x002fe4000001ff00 */
[----:B------:R-:W-:Y:S01]  /*24a0*/  CS2R R18, SRZ ;  /* 0x0000000000127805 */ /* 0x000fe2000001ff00 */
[----:B------:R-:W-:Y:S01]  /*24b0*/  FFMA.FTZ R14, R30, R79, R11 ;  /* 0x0000004f1e0e7223 */ /* 0x000fe2000001000b */
[----:B------:R-:W-:Y:S01]  /*24c0*/  CS2R R10, SRZ ;  /* 0x00000000000a7805 */ /* 0x000fe2000001ff00 */
[-C--:B------:R-:W-:Y:S01]  /*24d0*/  FMUL.FTZ R41, R133, R128.reuse ;  /* 0x0000008085297220 */ /* 0x080fe20000410000 */
[----:B------:R-:W-:Y:S01]  /*24e0*/  FMUL.FTZ R42, R135, R128 ;  /* 0x00000080872a7220 */ /* 0x000fe20000410000 */
[----:B------:R-:W-:Y:S01]  /*24f0*/  FFMA.FTZ R17, R31, R78, R14 ;  /* 0x0000004e1f117223 */ /* 0x000fe2000001000e */
[----:B------:R-:W-:Y:S01]  /*2500*/  CS2R R14, SRZ ;  /* 0x00000000000e7805 */ /* 0x000fe2000001ff00 */
[-C--:B------:R-:W-:Y:S01]  /*2510*/  FMUL.FTZ R45, R76, R128.reuse ;  /* 0x000000804c2d7220 */ /* 0x080fe20000410000 */
[-C--:B------:R-:W-:Y:S01]  /*2520*/  FMUL.FTZ R46, R79, R128.reuse ;  /* 0x000000804f2e7220 */ /* 0x080fe20000410000 */
[----:B------:R-:W-:Y:S01]  /*2530*/  FFMA.FTZ R40, R24, R141, R17 ;  /* 0x0000008d18287223 */ /* 0x000fe20000010011 */
[----:B------:R-:W-:Y:S01]  /*2540*/  CS2R R16, SRZ ;  /* 0x0000000000107805 */ /* 0x000fe2000001ff00 */
        /* <DEDUP_REMOVED lines=20> */
[----:B------:R-:W-:Y:S06]  /*2690*/  BAR.SYNC.DEFER_BLOCKING 0x0 ;  /* 0x0000000000007b1d */ /* 0x000fec0000010000 */
[----:B------:R-:W-:Y:S05]  /*26a0*/  BRA.U !UP0, `(.L_x_5372) ;  /* 0x0000002d08dc7547 */ /* 0x000fea000b800000 */
[----:B------:R-:W0:Y:S01]  /*26b0*/  LDC.64 R86, c[0x0][0x3e0] ;  /* 0x0000f800ff567b82 */ /* 0x000e220000000a00 */
[----:B------:R-:W-:Y:S01]  /*26c0*/  UISETP.NE.AND UP0, UPT, UR22, 0x1, UPT ;  /* 0x000000011600788c */ /* 0x000fe2000bf05270 */
[----:B------:R-:W-:Y:S01]  /*26d0*/  IADD3 R82, P1, PT, R36, UR6, RZ ;  /* 0x0000000624527c10 */ /* 0x000fe2000ff3e0ff */
[----:B------:R-:W-:Y:S02]  /*26e0*/  HFMA2 R4, -RZ, RZ, 0, 0 ;  /* 0x00000000ff047431 */ /* 0x000fe400000001ff */
[----:B------:R-:W-:Y:S01]  /*26f0*/  FMUL.FTZ R162, R32, R97 ;  /* 0x0000006120a27220 */ /* 0x000fe20000410000 */
[----:B------:R-:W-:Y:S01]  /*2700*/  FMUL.FTZ R161, R33, R92 ;  /* 0x0000005c21a17220 */ /* 0x000fe20000410000 */
[----:B------:R-:W-:Y:S01]  /*2710*/  FMUL.FTZ R160, R34, R95 ;  /* 0x0000005f22a07220 */ /* 0x000fe20000410000 */
[----:B------:R-:W-:Y:S01]  /*2720*/  PLOP3.LUT P0, PT, PT, PT, UP0, 0x80, 0x8 ;  /* 0x000000000008781c */ /* 0x000fe20003f0f008 */
        /* <DEDUP_REMOVED lines=17> */
[----:B------:R-:W3:Y:S01]  /*2840*/  LDCU UR48, c[0x0][0x38c] ;  /* 0x00007180ff3077ac */ /* 0x000ee20008000800 */
[----:B------:R-:W4:Y:S01]  /*2850*/  LDCU UR46, c[0x0][0x388] ;  /* 0x00007100ff2e77ac */ /* 0x000f220008000800 */
[----:B------:R-:W0:Y:S01]  /*2860*/  LDCU.64 UR40, c[0x0][0x3c0] ;  /* 0x00007800ff2877ac */ /* 0x000e220008000a00 */
[----:B------:R-:W0:Y:S01]  /*2870*/  LDCU.64 UR42, c[0x0][0x3a8] ;  /* 0x00007500ff2a77ac */ /* 0x000e220008000a00 */
[----:B------:R-:W0:Y:S01]  /*2880*/  LDCU.64 UR44, c[0x0][0x540] ;  /* 0x0000a800ff2c77ac */ /* 0x000e220008000a00 */
[----:B------:R-:W0:Y:S01]  /*2890*/  LDCU.128 UR32, c[0x0][0x440] ;  /* 0x00008800ff2077ac */ /* 0x000e220008000c00 */
[----:B------:R-:W-:-:S05]  /*28a0*/  UMOV UR8, URZ ;  /* 0x000000ff00087c82 */ /* 0x000fca0008000000 */
.L_x_5417:
[----:B0-2---:R-:W-:Y:S01]  /*28b0*/  IMAD.WIDE.U32 R56, R86, UR8, RZ ;  /* 0x0000000856387c25 */ /* 0x005fe2000f8e00ff */
[----:B------:R-:W-:Y:S01]  /*28c0*/  UMOV UR10, UR18 ;  /* 0x00000012000a7c82 */ /* 0x000fe20008000000 */
[----:B------:R-:W-:Y:S02]  /*28d0*/  UMOV UR11, UR23 ;  /* 0x00000017000b7c82 */ /* 0x000fe40008000000 */
[----:B------:R-:W-:Y:S01]  /*28e0*/  IMAD R57, R87, UR8, R57 ;  /* 0x0000000857397c24 */ /* 0x000fe2000f8e0239 */
[----:B------:R-:W-:Y:S01]  /*28f0*/  LEA R60, P1, R56, R125, 0x2 ;  /* 0x0000007d383c7211 */ /* 0x000fe200078210ff */
[----:B------:R-:W-:-:S03]  /*2900*/  UIMAD.WIDE.U32 UR10, UR8, UR42, UR10 ;  /* 0x0000002a080a72a5 */ /* 0x000fc6000f8e000a */
[----:B------:R-:W-:Y:S01]  /*2910*/  LEA.HI.X R61, R56, R124, R57, 0x2, P1 ;  /* 0x0000007c383d7211 */ /* 0x000fe200008f1439 */
[----:B------:R-:W-:Y:S02]  /*2920*/  UIMAD UR9, UR8, UR43, UR11 ;  /* 0x0000002b080972a4 */ /* 0x000fe4000f8e020b */
[----:B------:R-:W-:Y:S01]  /*2930*/  ULEA UR11, UP0, UR10, UR32, 0x2 ;  /* 0x000000200a0b7291 */ /* 0x000fe2000f8010ff */
[----:B------:R-:W-:-:S03]  /*2940*/  IMAD.WIDE.U32 R56, R101, 0x10, R60 ;  /* 0x0000001065387825 */ /* 0x000fc600078e003c */
[----:B------:R-:W-:Y:S02]  /*2950*/  ULEA.HI.X UR10, UR10, UR33, UR9, 0x2, UP0 ;  /* 0x000000210a0a7291 */ /* 0x000fe400080f1409 */
[----:B-1----:R-:W-:Y:S01]  /*2960*/  MOV R58, UR11 ;  /* 0x0000000b003a7c02 */ /* 0x002fe20008000f00 */
        /* <DEDUP_REMOVED lines=14> */
[----:B------:R-:W4:Y:S01]  /*2a50*/  LDG.E R172, desc[UR36][R172.64] ;  /* 0x00000024acac7981 */ /* 0x000f22000c1e1900 */
[----:B------:R-:W1:Y:S01]  /*2a60*/  S2UR UR11, SR_CgaCtaId ;  /* 0x00000000000b79c3 */ /* 0x000e620000008800 */
[----:B------:R-:W-:-:S04]  /*2a70*/  USHF.L.U32 UR9, UR31, 0x8, URZ ;  /* 0x000000081f097899 */ /* 0x000fc800080006ff */
[----:B------:R-:W-:Y:S01]  /*2a80*/  ULOP3.LUT UR9, UR9, 0x100, URZ, 0xc0, !UPT ;  /* 0x0000010009097892 */ /* 0x000fe2000f8ec0ff */
[C---:B------:R-:W-:Y:S01]  /*2a90*/  ISETP.NE.AND P2, PT, R136.reuse, RZ, PT ;  /* 0x000000ff8800720c */ /* 0x040fe20003f45270 */
[----:B------:R-:W-:Y:S02]  /*2aa0*/  UMOV UR10, 0x400 ;  /* 0x00000400000a7882 */ /* 0x000fe40000000000 */
[----:B------:R-:W-:Y:S01]  /*2ab0*/  UIADD3 UR9, UPT, UPT, UR9, UR8, URZ ;  /* 0x0000000809097290 */ /* 0x000fe2000fffe0ff */
[----:B------:R-:W-:Y:S01]  /*2ac0*/  ISETP.NE.AND P1, PT, R136, 0x3f, PT ;  /* 0x0000003f8800780c */ /* 0x000fe20003f25270 */
[----:B------:R-:W-:Y:S01]  /*2ad0*/  BSSY.RECONVERGENT B0, `(.L_x_5373) ;  /* 0x000005c000007945 */ /* 0x000fe20003800200 */
[----:B-1----:R-:W-:Y:S01]  /*2ae0*/  ULEA UR10, UR11, UR10, 0x18 ;  /* 0x0000000a0b0a7291 */ /* 0x002fe2000f8ec0ff */
[----:B-----5:R-:W-:Y:S04]  /*2af0*/  STS.128 [R96], R60 ;  /* 0x0000003c60007388 */ /* 0x020fe80000000c00 */
[----:B--2---:R-:W-:Y:S04]  /*2b00*/  STS.128 [R96+0x200], R64 ;  /* 0x0002004060007388 */ /* 0x004fe80000000c00 */
[----:B---3--:R-:W-:Y:S04]  /*2b10*/  STS.128 [R96+0x400], R68 ;  /* 0x0004004460007388 */ /* 0x008fe80000000c00 */
[----:B----4-:R1:W-:Y:S01]  /*2b20*/  STS.128 [R96+0x600], R72 ;  /* 0x0006004860007388 */ /* 0x0103e20000000c00 */
[----:B------:R-:W-:-:S03]  /*2b30*/  NOP ;  /* 0x0000000000007918 */ /* 0x000fc60000000000 */
[----:B0-----:R-:W0:Y:S04]  /*2b40*/  LDS.128 R56, [R94] ;  /* 0x000000005e387984 */ /* 0x001e280000000c00 */
[----:B------:R-:W2:Y:S04]  /*2b50*/  LDS.128 R60, [R94+0x10] ;  /* 0x000010005e3c7984 */ /* 0x000ea80000000c00 */
[----:B------:R-:W3:Y:S04]  /*2b60*/  LDS.128 R64, [R94+0x20] ;  /* 0x000020005e407984 */ /* 0x000ee80000000c00 */
[----:B------:R-:W4:Y:S01]  /*2b70*/  LDS.128 R68, [R94+0x30] ;  /* 0x000030005e447984 */ /* 0x000f220000000c00 */
[----:B------:R-:W-:-:S04]  /*2b80*/  FMUL.FTZ R84, R163, 1.4426950216293334961 ;  /* 0x3fb8aa3ba3547820 */ /* 0x000fc80000410000 */
[-C--:B------:R-:W-:Y:S01]  /*2b90*/  FMUL.FTZ R177, R97, R84.reuse ;  /* 0x0000005461b17220 */ /* 0x080fe20000410000 */
[-C--:B------:R-:W-:Y:S01]  /*2ba0*/  FMUL.FTZ R168, R92, R84.reuse ;  /* 0x000000545ca87220 */ /* 0x080fe20000410000 */
[----:B------:R-:W-:-:S04]  /*2bb0*/  FMUL.FTZ R167, R95, R84 ;  /* 0x000000545fa77220 */ /* 0x000fc80000410000 */
        /* <DEDUP_REMOVED lines=14> */
[----:B-1----:R-:W-:Y:S01]  /*2ca0*/  SEL R72, R123, UR9, P2 ;  /* 0x000000097b487c07 */ /* 0x002fe20009000000 */
[----:B------:R-:W1:Y:S03]  /*2cb0*/  MUFU.EX2 R168, R168 ;  /* 0x000000a800a87308 */ /* 0x000e660000000800 */
[----:B------:R-:W-:-:S05]  /*2cc0*/  LEA R72, R72, UR10, 0x2 ;  /* 0x0000000a48487c11 */ /* 0x000fca000f8e10ff */
[----:B------:R-:W0:Y:S01]  /*2cd0*/  MUFU.EX2 R167, R167 ;  /* 0x000000a700a77308 */ /* 0x000e220000000800 */
[----:B-----5:R3:W-:Y:S07]  /*2ce0*/  STS [R72+0x2550], R177 ;  /* 0x002550b148007388 */ /* 0x0207ee0000000800 */
        /* <DEDUP_REMOVED lines=13> */
[C---:B0-----:R-:W-:Y:S01]  /*2dc0*/  FMUL.FTZ R74, R172.reuse, R56 ;  /* 0x00000038ac4a7220 */ /* 0x041fe20000410000 */
        /* <DEDUP_REMOVED lines=10> */
[C---:B------:R-:W-:Y:S01]  /*2e70*/  FMUL.FTZ R181, R172.reuse, R67 ;  /* 0x00000043acb57220 */ /* 0x040fe20000410000 */
[C---:B----4-:R-:W-:Y:S01]  /*2e80*/  FMUL.FTZ R184, R172.reuse, R68 ;  /* 0x00000044acb87220 */ /* 0x050fe20000410000 */
        /* <DEDUP_REMOVED lines=30> */
.L_x_5374:
[----:B------:R-:W-:-:S06]  /*3070*/  LEA R206, R136, UR10, 0x2 ;  /* 0x0000000a88ce7c11 */ /* 0x000fcc000f8e10ff */
[----:B------:R-:W0:Y:S02]  /*3080*/  LDS R206, [R206+0x2d54] ;  /* 0x002d5400cece7984 */ /* 0x000e240000000800 */
.L_x_5375:
[----:B------:R-:W-:Y:S05]  /*3090*/  BSYNC.RECONVERGENT B0 ;  /* 0x0000000000007941 */ /* 0x000fea0003800200 */
.L_x_5373:
[----:B------:R-:W2:Y:S01]  /*30a0*/  @P0 LDC R73, c[0x0][0x38c] ;  /* 0x0000e300ff490b82 */ /* 0x000ea20000000800 */
[----:B------:R-:W-:Y:S01]  /*30b0*/  MOV R72, UR22 ;  /* 0x0000001600487c02 */ /* 0x000fe20008000f00 */
[----:B------:R-:W-:Y:S01]  /*30c0*/  HFMA2 R84, -RZ, RZ, 1.875, 0 ;  /* 0x3f800000ff547431 */ /* 0x000fe200000001ff */
[----:B------:R-:W-:Y:S02]  /*30d0*/  MOV R75, 0x8 ;  /* 0x00000008004b7802 */ /* 0x000fe40000000f00 */
[----:B------:R-:W-:Y:S01]  /*30e0*/  @P0 IADD3 R72, PT, PT, R72, -0x2, RZ ;  /* 0xfffffffe48480810 */ /* 0x000fe20007ffe0ff */
[----:B------:R-:W-:Y:S01]  /*30f0*/  FMUL.FTZ R74, R177, R168 ;  /* 0x000000a8b14a7220 */ /* 0x000fe20000410000 */
[----:B------:R-:W-:-:S03]  /*3100*/  MOV R85, RZ ;  /* 0x000000ff00557202 */ /* 0x000fc60000000f00 */
[----:B------:R-:W-:Y:S01]  /*3110*/  FMUL.FTZ R179, R167, R74 ;  /* 0x0000004aa7b37220 */ /* 0x000fe20000410000 */
[----:B--2---:R-:W-:-:S04]  /*3120*/  @P0 IMAD R72, R72, R73, UR8 ;  /* 0x0000000848480e24 */ /* 0x004fc8000f8e0249 */
[----:B------:R-:W-:-:S04]  /*3130*/  @P0 IMAD.WIDE R72, R72, R75, UR4 ;  /* 0x0000000448480e25 */ /* 0x000fc8000f8e024b */
[----:B------:R-:W-:-:S04]  /*3140*/  FFMA.FTZ R75, R162, R168, R161 ;  /* 0x000000a8a24b7223 */ /* 0x000fc800000100a1 */
[----:B------:R-:W-:Y:S01]  /*3150*/  FFMA.FTZ R75, R167, R75, R160 ;  /* 0x0000004ba74b7223 */ /* 0x000fe200000100a0 */
[----:B------:R-:W-:Y:S01]  /*3160*/  FMUL.FTZ R74, R166, R179 ;  /* 0x000000b3a64a7220 */ /* 0x000fe20000410000 */
[----:B------:R2:W5:Y:S01]  /*3170*/  @P0 LDG.E.64 R84, desc[UR36][R72.64] ;  /* 0x0000002448540981 */ /* 0x000562000c1e1b00 */
[----:B------:R-:W-:Y:S01]  /*3180*/  ISETP.GT.U32.AND P1, PT, R136, 0x1f, PT ;  /* 0x0000001f8800780c */ /* 0x000fe20003f24070 */
[----:B------:R-:W-:Y:S01]  /*3190*/  FFMA.FTZ R75, R166, R75, R159 ;  /* 0x0000004ba64b7223 */ /* 0x000fe2000001009f */
[----:B------:R-:W-:-:S03]  /*31a0*/  FMUL.FTZ R179, R165, R74 ;  /* 0x0000004aa5b37220 */ /* 0x000fc60000410000 */
[----:B------:R-:W-:Y:S01]  /*31b0*/  FFMA.FTZ R75, R165, R75, R158 ;  /* 0x0000004ba54b7223 */ /* 0x000fe2000001009e */
[----:B------:R-:W-:-:S03]  /*31c0*/  FMUL.FTZ R74, R164, R179 ;  /* 0x000000b3a44a7220 */ /* 0x000fc60000410000 */
        /* <DEDUP_REMOVED lines=59> */
.L_x_5435:
[----:B------:R-:W-:Y:S01]  /*3580*/  ISETP.GE.AND P3, PT, R98, 0x10, PT ;  /* 0x000000106200780c */ /* 0x000fe20003f66270 */
[----:B----4-:R-:W-:Y:S01]  /*3590*/  FFMA.FTZ R72, R74, R72, R73 ;  /* 0x000000484a487223 */ /* 0x010fe20000010049 */
[----:B------:R-:W-:-:S04]  /*35a0*/  UMOV UR9, 0xffffffff ;  /* 0xffffffff00097882 */ /* 0x000fc80000000000 */
[----:B------:R-:W-:-:S07]  /*35b0*/  FSEL R75, R73, R72, !P3 ;  /* 0x00000048494b7208 */ /* 0x000fce0005800000 */
[----:B--23--:R-:W-:Y:S01]  /*35c0*/  @P3 FMUL.FTZ R74, R74, R179 ;  /* 0x000000b34a4a3220 */ /* 0x00cfe20000410000 */
[----:B------:R-:W-:Y:S06]  /*35d0*/  BRA.DIV UR9, `(.L_x_5378) ;  /* 0x0000003209407947 */ /* 0x000fec000b800000 */
.L_x_5438:
[----:B------:R-:W-:-:S03]  /*35e0*/  UMOV UR9, 0xffffffff ;  /* 0xffffffff00097882 */ /* 0x000fc60000000000 */
[----:B------:R-:W-:Y:S05]  /*35f0*/  BRA.DIV UR9, `(.L_x_5379) ;  /* 0x0000003209607947 */ /* 0x000fea000b800000 */
.L_x_5441:
[----:B------:R-:W-:-:S03]  /*3600*/  UMOV UR9, 0xffffffff ;  /* 0xffffffff00097882 */ /* 0x000fc60000000000 */
[----:B------:R-:W-:Y:S05]  /*3610*/  BRA.DIV UR9, `(.L_x_5380) ;  /* 0x0000003209807947 */ /* 0x000fea000b800000 */
[----:B------:R2:W3:Y:S04]  /*3620*/  SHFL.UP PT, R178, R74, 0x1, RZ ;  /* 0x042000004ab27989 */ /* 0x0004e800000e00ff */
[----:B------:R2:W4:Y:S04]  /*3630*/  SHFL.UP PT, R179, R75, 0x1, RZ ;  /* 0x042000004bb37989 */ /* 0x00052800000e00ff */
[----:B-----5:R2:W0:Y:S04]  /*3640*/  SHFL.IDX PT, R72, R84, RZ, 0x1f ;  /* 0x00001fff54487589 */ /* 0x02042800000e0000 */
[----:B------:R2:W0:Y:S02]  /*3650*/  SHFL.IDX PT, R73, R85, RZ, 0x1f ;  /* 0x00001fff55497589 */ /* 0x00042400000e0000 */
.L_x_5447:
[----:B--2---:R-:W2:Y:S01]  /*3660*/  LDS.64 R74, [R100+0x2140] ;  /* 0x00214000644a7984 */ /* 0x004ea20000000a00 */
[C---:B0--34-:R-:W-:Y:S01]  /*3670*/  @P2 FFMA.FTZ R73, R178.reuse, R73, R179 ;  /* 0x00000049b2492223 */ /* 0x059fe200000100b3 */
[----:B------:R-:W-:-:S03]  /*3680*/  @P2 FMUL.FTZ R72, R178, R72 ;  /* 0x00000048b2482220 */ /* 0x000fc60000410000 */
[-C--:B--2---:R-:W-:Y:S01]  /*3690*/  FFMA.FTZ R75, R73, R74.reuse, R75 ;  /* 0x0000004a494b7223 */ /* 0x084fe2000001004b */
[----:B------:R-:W-:-:S05]  /*36a0*/  FMUL.FTZ R74, R72, R74 ;  /* 0x0000004a484a7220 */ /* 0x000fca0000410000 */
[----:B------:R3:W-:Y:S02]  /*36b0*/  STS.128 [R100+0x2140], R72 ;  /* 0x0021404864007388 */ /* 0x0007e40000000c00 */
.L_x_5376:
[----:B------:R-:W-:Y:S05]  /*36c0*/  WARPSYNC.ALL ;  /* 0x0000000000007948 */ /* 0x000fea0003800000 */
[----:B------:R-:W-:Y:S01]  /*36d0*/  BAR.SYNC.DEFER_BLOCKING 0x0 ;  /* 0x0000000000007b1d */ /* 0x000fe20000010000 */
[C---:B0123--:R-:W-:Y:S01]  /*36e0*/  FMUL.FTZ R72, R199.reuse, R206 ;  /* 0x000000cec7487220 */ /* 0x04ffe20000410000 */
[----:B------:R-:W-:Y:S01]  /*36f0*/  FFMA.FTZ R73, R199, R204, R202 ;  /* 0x000000ccc7497223 */ /* 0x000fe200000100ca */
[----:B------:R-:W-:Y:S01]  /*3700*/  UISETP.GE.AND UP0, UPT, UR22, UR47, UPT ;  /* 0x0000002f1600728c */ /* 0x000fe2000bf06270 */
[----:B-----5:R-:W-:Y:S02]  /*3710*/  HFMA2 R84, -RZ, RZ, 1.875, 0 ;  /* 0x3f800000ff547431 */ /* 0x020fe400000001ff */
[C---:B------:R-:W-:Y:S01]  /*3720*/  FMUL.FTZ R75, R195.reuse, R72 ;  /* 0x00000048c34b7220 */ /* 0x040fe20000410000 */
[----:B------:R-:W-:Y:S01]  /*3730*/  FFMA.FTZ R73, R195, R73, R200 ;  /* 0x00000049c3497223 */ /* 0x000fe200000100c8 */
[----:B------:R-:W-:Y:S01]  /*3740*/  ULEA UR11, UR8, UR10, 0x3 ;  /* 0x0000000a080b7291 */ /* 0x000fe2000f8e18ff */
[----:B------:R-:W-:Y:S01]  /*3750*/  MOV R85, RZ ;  /* 0x000000ff00557202 */ /* 0x000fe20000000f00 */
[C---:B------:R-:W-:Y:S01]  /*3760*/  FMUL.FTZ R72, R192.reuse, R75 ;  /* 0x0000004bc0487220 */ /* 0x040fe20000410000 */
[----:B------:R-:W-:Y:S01]  /*3770*/  FFMA.FTZ R73, R192, R73, R205 ;  /* 0x00000049c0497223 */ /* 0x000fe200000100cd */
[----:B------:R-:W-:-:S02]  /*3780*/  PLOP3.LUT P2, PT, PT, PT, UP0, 0x80, 0x8 ;  /* 0x000000000008781c */ /* 0x000fc40003f4f008 */
        /* <DEDUP_REMOVED lines=97> */
.L_x_5464:
        /* <DEDUP_REMOVED lines=8> */
.L_x_5381:
        /* <DEDUP_REMOVED lines=13> */
[----:B------:R-:W-:Y:S01]  /*3ef0*/  ISETP.NE.AND P1, PT, R136, RZ, PT ;  /* 0x000000ff8800720c */ /* 0x000fe20003f25270 */
[----:B------:R-:W-:Y:S01]  /*3f00*/  FFMA.FTZ R57, R135, R58, R56 ;  /* 0x0000003a87397223 */ /* 0x000fe20000010038 */
[C---:B------:R-:W-:Y:S01]  /*3f10*/  FMUL.FTZ R58, R172.reuse, R210 ;  /* 0x000000d2ac3a7220 */ /* 0x040fe20000410000 */
[----:B------:R-:W-:Y:S01]  /*3f20*/  FMUL.FTZ R65, R65, R180 ;  /* 0x000000b441417220 */ /* 0x000fe20000410000 */
[----:B0-----:R-:W-:Y:S01]  /*3f30*/  FMUL.FTZ R72, R172, R187 ;  /* 0x000000bbac487220 */ /* 0x001fe20000410000 */
        /* <DEDUP_REMOVED lines=15> */
[----:B------:R-:W-:Y:S01]  /*4030*/  P2R R213, PR, RZ, 0x2 ;  /* 0x00000002ffd57803 */ /* 0x000fe20000000000 */
[----:B------:R-:W-:Y:S01]  /*4040*/  FFMA.FTZ R56, R78, R63, R57 ;  /* 0x0000003f4e387223 */ /* 0x000fe20000010039 */
[----:B------:R-:W-:Y:S01]  /*4050*/  FMUL.FTZ R62, R77, R62 ;  /* 0x0000003e4d3e7220 */ /* 0x000fe20000410000 */
[----:B------:R-:W-:Y:S01]  /*4060*/  FMUL.FTZ R69, R69, R178 ;  /* 0x000000b245457220 */ /* 0x000fe20000410000 */
[----:B------:R-:W-:Y:S01]  /*4070*/  FMUL.FTZ R70, R70, R179 ;  /* 0x000000b346467220 */ /* 0x000fe20000410000 */
[----:B------:R-:W-:Y:S01]  /*4080*/  FFMA.FTZ R59, R141, R64, R56 ;  /* 0x000000408d3b7223 */ /* 0x000fe20000010038 */
[----:B------:R-:W-:Y:S01]  /*4090*/  FMUL.FTZ R56, R172, R207 ;  /* 0x000000cfac387220 */ /* 0x000fe20000410000 */
[----:B------:R-:W-:Y:S01]  /*40a0*/  FMUL.FTZ R64, R76, R61 ;  /* 0x0000003d4c407220 */ /* 0x000fe20000410000 */
[C---:B-1----:R-:W-:Y:S01]  /*40b0*/  FMUL.FTZ R84, R172.reuse, R183 ;  /* 0x000000b7ac547220 */ /* 0x042fe20000410000 */
[----:B------:R-:W-:Y:S01]  /*40c0*/  BSSY.RECONVERGENT B0, `(.L_x_5383) ;  /* 0x000004a000007945 */ /* 0x000fe20003800200 */
[----:B------:R-:W-:Y:S01]  /*40d0*/  FMUL.FTZ R57, R3, R56 ;  /* 0x0000003803397220 */ /* 0x000fe20000410000 */
[----:B------:R-:W-:Y:S01]  /*40e0*/  FMUL.FTZ R56, R172, R209 ;  /* 0x000000d1ac387220 */ /* 0x000fe20000410000 */
[----:B------:R-:W-:Y:S01]  /*40f0*/  FMUL.FTZ R84, R143, R84 ;  /* 0x000000548f547220 */ /* 0x000fe20000410000 */
[----:B------:R-:W-:-:S02]  /*4100*/  FMUL.FTZ R71, R71, R177 ;  /* 0x000000b147477220 */ /* 0x000fc40000410000 */
[----:B------:R1:W-:Y:S01]  /*4110*/  STS [R118+0x1090], R57 ;  /* 0x0010903976007388 */ /* 0x0003e20000000800 */
[----:B------:R-:W-:-:S03]  /*4120*/  FMUL.FTZ R56, R135, R56 ;  /* 0x0000003887387220 */ /* 0x000fc60000410000 */
[----:B------:R2:W-:Y:S04]  /*4130*/  STS [R117+0x4], R58 ;  /* 0x0000043a75007388 */ /* 0x0005e80000000800 */
[----:B------:R3:W-:Y:S01]  /*4140*/  STS [R117+0x8], R56 ;  /* 0x0000083875007388 */ /* 0x0007e20000000800 */
[----:B-1----:R-:W-:-:S03]  /*4150*/  FMUL.FTZ R57, R172, R184 ;  /* 0x000000b8ac397220 */ /* 0x002fc60000410000 */
[----:B------:R1:W-:Y:S01]  /*4160*/  STS [R117+0x10], R62 ;  /* 0x0000103e75007388 */ /* 0x0003e20000000800 */
[----:B--2---:R-:W-:Y:S01]  /*4170*/  FMUL.FTZ R58, R78, R57 ;  /* 0x000000394e3a7220 */ /* 0x004fe20000410000 */
[----:B------:R-:W-:Y:S02]  /*4180*/  FMUL.FTZ R57, R172, R180 ;  /* 0x000000b4ac397220 */ /* 0x000fe40000410000 */
[----:B------:R2:W-:Y:S01]  /*4190*/  STS [R117+0x14], R64 ;  /* 0x0000144075007388 */ /* 0x0005e20000000800 */
[----:B0-----:R-:W-:Y:S01]  /*41a0*/  FFMA.FTZ R204, R73, R206, R204 ;  /* 0x000000ce49cc7223 */ /* 0x001fe200000100cc */
[----:B------:R-:W-:Y:S01]  /*41b0*/  FFMA.FTZ R206, R138, R65, R59 ;  /* 0x000000418ace7223 */ /* 0x000fe2000001003b */
[----:B------:R-:W-:Y:S01]  /*41c0*/  FMUL.FTZ R59, R172, R212 ;  /* 0x000000d4ac3b7220 */ /* 0x000fe20000410000 */
[----:B---3--:R-:W-:Y:S01]  /*41d0*/  FMUL.FTZ R56, R138, R57 ;  /* 0x000000398a387220 */ /* 0x008fe20000410000 */
[----:B------:R0:W-:Y:S01]  /*41e0*/  STS [R117+0x1c], R58 ;  /* 0x00001c3a75007388 */ /* 0x0001e20000000800 */
[----:B-1----:R-:W-:Y:S01]  /*41f0*/  FMUL.FTZ R62, R172, R181 ;  /* 0x000000b5ac3e7220 */ /* 0x002fe20000410000 */
[----:B------:R-:W-:Y:S01]  /*4200*/  FMUL.FTZ R60, R134, R59 ;  /* 0x0000003b863c7220 */ /* 0x000fe20000410000 */
[C---:B------:R-:W-:Y:S01]  /*4210*/  FMUL.FTZ R59, R172.reuse, R182 ;  /* 0x000000b6ac3b7220 */ /* 0x040fe20000410000 */
[----:B------:R-:W-:Y:S01]  /*4220*/  FMUL.FTZ R57, R172, R178 ;  /* 0x000000b2ac397220 */ /* 0x000fe20000410000 */
[----:B------:R-:W-:Y:S01]  /*4230*/  STS [R117+0x18], R72 ;  /* 0x0000184875007388 */ /* 0x000fe20000000800 */
[----:B------:R-:W-:Y:S01]  /*4240*/  FMUL.FTZ R62, R145, R62 ;  /* 0x0000003e913e7220 */ /* 0x000fe20000410000 */
[----:B------:R-:W-:Y:S01]  /*4250*/  FFMA.FTZ R202, R199, R204, R202 ;  /* 0x000000ccc7ca7223 */ /* 0x000fe200000100ca */
[----:B--2---:R-:W-:Y:S01]  /*4260*/  FMUL.FTZ R64, R142, R57 ;  /* 0x000000398e407220 */ /* 0x004fe20000410000 */
[----:B------:R1:W-:Y:S01]  /*4270*/  STS [R117+0xc], R60 ;  /* 0x00000c3c75007388 */ /* 0x0003e20000000800 */
[----:B0-----:R-:W-:Y:S01]  /*4280*/  FMUL.FTZ R58, R172, R179 ;  /* 0x000000b3ac3a7220 */ /* 0x001fe20000410000 */
[----:B------:R-:W-:Y:S01]  /*4290*/  FFMA.FTZ R200, R195, R202, R200 ;  /* 0x000000cac3c87223 */ /* 0x000fe200000100c8 */
[----:B------:R-:W-:Y:S01]  /*42a0*/  FFMA.FTZ R57, R143, R66, R206 ;  /* 0x000000428f397223 */ /* 0x000fe200000100ce */
[----:B------:R0:W-:Y:S02]  /*42b0*/  STS [R117+0x24], R56 ;  /* 0x0000243875007388 */ /* 0x0001e40000000800 */
[----:B------:R-:W-:-:S02]  /*42c0*/  FFMA.FTZ R192, R192, R200, R205 ;  /* 0x000000c8c0c07223 */ /* 0x000fc400000100cd */
[----:B------:R-:W-:Y:S01]  /*42d0*/  STS [R117+0x20], R74 ;  /* 0x0000204a75007388 */ /* 0x000fe20000000800 */
[----:B-1----:R-:W-:Y:S01]  /*42e0*/  FMUL.FTZ R60, R140, R59 ;  /* 0x0000003b8c3c7220 */ /* 0x002fe20000410000 */
[----:B------:R-:W-:Y:S02]  /*42f0*/  FMUL.FTZ R59, R172, R177 ;  /* 0x000000b1ac3b7220 */ /* 0x000fe40000410000 */
[----:B------:R-:W-:Y:S01]  /*4300*/  STS [R117+0x28], R84 ;  /* 0x0000285475007388 */ /* 0x000fe20000000800 */
[----:B------:R-:W-:Y:S01]  /*4310*/  FFMA.FTZ R198, R193, R192, R198 ;  /* 0x000000c0c1c67223 */ /* 0x000fe200000100c6 */
[----:B0-----:R-:W-:Y:S01]  /*4320*/  FMUL.FTZ R56, R147, R58 ;  /* 0x0000003a93387220 */ /* 0x001fe20000410000 */
[----:B------:R-:W-:Y:S01]  /*4330*/  FMUL.FTZ R72, R144, R59 ;  /* 0x0000003b90487220 */ /* 0x000fe20000410000 */
[----:B------:R-:W-:Y:S01]  /*4340*/  STS [R117+0x2c], R60 ;  /* 0x00002c3c75007388 */ /* 0x000fe20000000800 */
[----:B------:R-:W-:Y:S01]  /*4350*/  FFMA.FTZ R188, R188, R198, R203 ;  /* 0x000000c6bcbc7223 */ /* 0x000fe200000100cb */
[----:B------:R-:W-:-:S02]  /*4360*/  FFMA.FTZ R58, R140, R67, R57 ;  /* 0x000000438c3a7223 */ /* 0x000fc40000010039 */
[----:B------:R-:W-:Y:S01]  /*4370*/  STS [R117+0x30], R62 ;  /* 0x0000303e75007388 */ /* 0x000fe20000000800 */
[----:B------:R-:W-:Y:S01]  /*4380*/  FFMA.FTZ R196, R191, R188, R196 ;  /* 0x000000bcbfc47223 */ /* 0x000fe200000100c4 */
[----:B------:R-:W-:Y:S02]  /*4390*/  FFMA.FTZ R61, R145, R68, R58 ;  /* 0x00000044913d7223 */ /* 0x000fe4000001003a */
[----:B------:R-:W-:Y:S01]  /*43a0*/  STS [R117+0x34], R64 ;  /* 0x0000344075007388 */ /* 0x000fe20000000800 */
[----:B------:R-:W-:-:S03]  /*43b0*/  FFMA.FTZ R186, R186, R196, R201 ;  /* 0x000000c4baba7223 */ /* 0x000fc600000100c9 */
[----:B------:R0:W-:Y:S01]  /*43c0*/  STS [R117+0x38], R56 ;  /* 0x0000383875007388 */ /* 0x0001e20000000800 */
[----:B------:R-:W-:Y:S01]  /*43d0*/  FFMA.FTZ R194, R171, R186, R194 ;  /* 0x000000baabc27223 */ /* 0x000fe200000100c2 */
[----:B------:R-:W-:Y:S02]  /*43e0*/  MOV R171, UR46 ;  /* 0x0000002e00ab7c02 */ /* 0x000fe40008000f00 */
[----:B------:R1:W-:Y:S01]  /*43f0*/  STS [R117+0x3c], R72 ;  /* 0x00003c4875007388 */ /* 0x0003e20000000800 */
[----:B------:R-:W-:Y:S01]  /*4400*/  FFMA.FTZ R170, R170, R194, R197 ;  /* 0x000000c2aaaa7223 */ /* 0x000fe200000100c5 */
[----:B------:R-:W-:Y:S01]  /*4410*/  IADD3 R171, PT, PT, R171, -UR6, -R136 ;  /* 0x80000006abab7c10 */ /* 0x000fe2000fffe888 */
[----:B------:R-:W-:Y:S02]  /*4420*/  BAR.SYNC.DEFER_BLOCKING 0x0 ;  /* 0x0000000000007b1d */ /* 0x000fe40000010000 */
[----:B------:R-:W-:Y:S01]  /*4430*/  FFMA.FTZ R190, R169, R170, R190 ;  /* 0x000000aaa9be7223 */ /* 0x000fe200000100be */
[----:B0-----:R-:W-:Y:S01]  /*4440*/  IMAD.WIDE.U32 R56, R80, UR8, R82 ;  /* 0x0000000850387c25 */ /* 0x001fe2000f8e0052 */
[----:B------:R-:W-:-:S03]  /*4450*/  ISETP.GE.AND P2, PT, R171, 0x41, PT ;  /* 0x00000041ab00780c */ /* 0x000fc60003f46270 */
[----:B------:R-:W-:Y:S01]  /*4460*/  FFMA.FTZ R164, R164, R190, R189 ;  /* 0x000000bea4a47223 */ /* 0x000fe200000100bd */
[----:B------:R-:W-:Y:S01]  /*4470*/  IMAD R57, R81, UR8, R57 ;  /* 0x0000000851397c24 */ /* 0x000fe2000f8e0239 */
[C---:B------:R-:W-:Y:S02]  /*4480*/  LEA R58, P1, R56.reuse, UR44, 0x2 ;  /* 0x0000002c383a7c11 */ /* 0x040fe4000f8210ff */
[----:B------:R-:W-:Y:S01]  /*4490*/  FFMA.FTZ R176, R165, R164, R176 ;  /* 0x000000a4a5b07223 */ /* 0x000fe200000100b0 */
[C---:B------:R-:W-:Y:S02]  /*44a0*/  ISETP.GE.AND P3, PT, R171.reuse, 0x81, PT ;  /* 0x00000081ab00780c */ /* 0x040fe40003f66270 */
[----:B------:R-:W-:Y:S01]  /*44b0*/  LEA.HI.X R59, R56, UR45, R57, 0x2, P1 ;  /* 0x0000002d383b7c11 */ /* 0x000fe200088f1439 */
[----:B------:R-:W-:Y:S01]  /*44c0*/  FFMA.FTZ R56, R142, R69, R61 ;  /* 0x000000458e387223 */ /* 0x000fe2000001003d */
[C---:B------:R-:W-:Y:S01]  /*44d0*/  ISETP.GE.AND P1, PT, R171.reuse, 0x1, PT ;  /* 0x00000001ab00780c */ /* 0x040fe20003f26270 */
[----:B------:R-:W-:Y:S01]  /*44e0*/  FFMA.FTZ R166, R166, R176, R175 ;  /* 0x000000b0a6a67223 */ /* 0x000fe200000100af */
[----:B------:R-:W-:Y:S01]  /*44f0*/  ISETP.GE.AND P4, PT, R171, 0xc1, PT ;  /* 0x000000c1ab00780c */ /* 0x000fe20003f86270 */
[----:B------:R-:W-:-:S02]  /*4500*/  FFMA.FTZ R57, R147, R70, R56 ;  /* 0x0000004693397223 */ /* 0x000fc40000010038 */
[----:B------:R-:W-:Y:S01]  /*4510*/  FFMA.FTZ R174, R167, R166, R174 ;  /* 0x000000a6a7ae7223 */ /* 0x000fe200000100ae */
[----:B------:R1:W0:Y:S07]  /*4520*/  LDS R63, [R116+0x1190] ;  /* 0x00119000743f7984 */ /* 0x00022e0000000800 */
[----:B------:R-:W-:Y:S05]  /*4530*/  @!P1 BRA `(.L_x_5384) ;  /* 0x0000000000089947 */ /* 0x000fea0003800000 */
[----:B------:R-:W2:Y:S04]  /*4540*/  LDS R61, [R120+0x1090] ;  /* 0x00109000783d7984 */ /* 0x000ea80000000800 */
[----:B--2---:R2:W-:Y:S02]  /*4550*/  REDG.E.ADD.F32.FTZ.RN.STRONG.GPU desc[UR36][R58.64], R61 ;  /* 0x0000003d3a0079a6 */ /* 0x0045e4000c12f324 */
.L_x_5384:
[----:B------:R-:W-:Y:S05]  /*4560*/  BSYNC.RECONVERGENT B0 ;  /* 0x0000000000007941 */ /* 0x000fea0003800200 */
.L_x_5383:
[----:B------:R-:W-:Y:S04]  /*4570*/  BSSY.RECONVERGENT B0, `(.L_x_5385) ;  /* 0x0000003000007945 */ /* 0x000fe80003800200 */
[----:B------:R-:W-:Y:S05]  /*4580*/  @!P2 BRA `(.L_x_5386) ;  /* 0x000000000004a947 */ /* 0x000fea0003800000 */
[----:B0-----:R3:W-:Y:S02]  /*4590*/  REDG.E.ADD.F32.FTZ.RN.STRONG.GPU desc[UR36][R58.64+0x100], R63 ;  /* 0x0001003f3a0079a6 */ /* 0x0017e4000c12f324 */
.L_x_5386:
[----:B------:R-:W-:Y:S05]  /*45a0*/  BSYNC.RECONVERGENT B0 ;  /* 0x0000000000007941 */ /* 0x000fea0003800200 */
.L_x_5385:
[----:B--2---:R2:W4:Y:S01]  /*45b0*/  LDS R61, [R115+0x1290] ;  /* 0x00129000733d7984 */ /* 0x0045220000000800 */
[----:B------:R-:W-:Y:S04]  /*45c0*/  BSSY.RECONVERGENT B0, `(.L_x_5387) ;  /* 0x0000003000007945 */ /* 0x000fe80003800200 */
[----:B------:R-:W-:Y:S05]  /*45d0*/  @!P3 BRA `(.L_x_5388) ;  /* 0x000000000004b947 */ /* 0x000fea0003800000 */
[----:B----4-:R4:W-:Y:S02]  /*45e0*/  REDG.E.ADD.F32.FTZ.RN.STRONG.GPU desc[UR36][R58.64+0x200], R61 ;  /* 0x0002003d3a0079a6 */ /* 0x0109e4000c12f324 */
.L_x_5388:
[----:B------:R-:W-:Y:S05]  /*45f0*/  BSYNC.RECONVERGENT B0 ;  /* 0x0000000000007941 */ /* 0x000fea0003800200 */
.L_x_5387:
[----:B----4-:R4:W0:Y:S01]  /*4600*/  LDS R61, [R114+0x1390] ;  /* 0x00139000723d7984 */ /* 0x0108220000000800 */
[----:B------:R-:W-:Y:S04]  /*4610*/  BSSY.RECONVERGENT B0, `(.L_x_5389) ;  /* 0x0000003000007945 */ /* 0x000fe80003800200 */
[----:B------:R-:W-:Y:S05]  /*4620*/  @!P4 BRA `(.L_x_5390) ;  /* 0x000000000004c947 */ /* 0x000fea0003800000 */
[----:B0-----:R0:W-:Y:S02]  /*4630*/  REDG.E.ADD.F32.FTZ.RN.STRONG.GPU desc[UR36][R58.64+0x300], R61 ;  /* 0x0003003d3a0079a6 */ /* 0x0011e4000c12f324 */
.L_x_5390:
[----:B------:R-:W-:Y:S05]  /*4640*/  BSYNC.RECONVERGENT B0 ;  /* 0x0000000000007941 */ /* 0x000fea0003800200 */
.L_x_5389:
[----:B------:R-:W-:Y:S01]  /*4650*/  FFMA.FTZ R56, R144, R71, R57 ;  /* 0x0000004790387223 */ /* 0x000fe20000010039 */
[C---:B------:R-:W-:Y:S01]  /*4660*/  ISETP.GE.AND P6, PT, R171.reuse, 0x101, PT ;  /* 0x00000101ab00780c */ /* 0x040fe20003fc6270 */
[----:B------:R0:W0:Y:S01]  /*4670*/  LDS R57, [R113+0x1490] ;  /* 0x0014900071397984 */ /* 0x0000220000000800 */
[----:B------:R-:W-:Y:S01]  /*4680*/  BSSY.RECONVERGENT B0, `(.L_x_5391) ;  /* 0x0000009000007945 */ /* 0x000fe20003800200 */
        /* <DEDUP_REMOVED lines=8> */
.L_x_5392:
[----:B------:R-:W-:Y:S05]  /*4710*/  BSYNC.RECONVERGENT B0 ;  /* 0x0000000000007941 */ /* 0x000fea0003800200 */
.L_x_5391:
[----:B0-----:R0:W0:Y:S01]  /*4720*/  LDS R61, [R112+0x1590] ;  /* 0x00159000703d7984 */ /* 0x0010220000000800 */
[----:B------:R-:W-:Y:S01]  /*4730*/  BSSY.RECONVERGENT B0, `(.L_x_5393) ;  /* 0x0000005000007945 */ /* 0x000fe20003800200 */
[----:B------:R-:W-:Y:S01]  /*4740*/  FADD.FTZ R64, -R162, R207 ;  /* 0x000000cfa2407221 */ /* 0x000fe20000010100 */
[----:B------:R-:W-:Y:S02]  /*4750*/  FMUL.FTZ R57, R97, R168 ;  /* 0x000000a861397220 */ /* 0x000fe40000410000 */
[----:B------:R-:W-:Y:S05]  /*4760*/  @!P1 BRA `(.L_x_5394) ;  /* 0x0000000000049947 */ /* 0x000fea0003800000 */
[----:B0-----:R0:W-:Y:S02]  /*4770*/  REDG.E.ADD.F32.FTZ.RN.STRONG.GPU desc[UR36][R58.64+0x500], R61 ;  /* 0x0005003d3a0079a6 */ /* 0x0011e4000c12f324 */
.L_x_5394:
[----:B------:R-:W-:Y:S05]  /*4780*/  BSYNC.RECONVERGENT B0 ;  /* 0x0000000000007941 */ /* 0x000fea0003800200 */
.L_x_5393:
[----:B0-----:R0:W0:Y:S01]  /*4790*/  LDS R61, [R111+0x1690] ;  /* 0x001690006f3d7984 */ /* 0x0010220000000800 */
[----:B------:R-:W-:Y:S01]  /*47a0*/  BSSY.RECONVERGENT B0, `(.L_x_5395) ;  /* 0x0000006000007945 */ /* 0x000fe20003800200 */
[----:B------:R-:W-:Y:S01]  /*47b0*/  FADD.FTZ R65, -R161, R210 ;  /* 0x000000d2a1417221 */ /* 0x000fe20000010100 */
[----:B------:R-:W-:Y:S01]  /*47c0*/  FMUL.FTZ R60, R92, R174 ;  /* 0x000000ae5c3c7220 */ /* 0x000fe20000410000 */
[----:B---3--:R-:W-:Y:S01]  /*47d0*/  FFMA.FTZ R63, R57, R64, RZ ;  /* 0x00000040393f7223 */ /* 0x008fe200000100ff */
[----:B------:R-:W-:Y:S06]  /*47e0*/  @!P2 BRA `(.L_x_5396) ;  /* 0x000000000004a947 */ /* 0x000fec0003800000 */
[----:B0-----:R3:W-:Y:S02]  /*47f0*/  REDG.E.ADD.F32.FTZ.RN.STRONG.GPU desc[UR36][R58.64+0x600], R61 ;  /* 0x0006003d3a0079a6 */ /* 0x0017e4000c12f324 */
.L_x_5396:
[----:B------:R-:W-:Y:S05]  /*4800*/  BSYNC.RECONVERGENT B0 ;  /* 0x0000000000007941 */ /* 0x000fea0003800200 */
.L_x_5395:
[----:B------:R-:W-:Y:S01]  /*4810*/  FFMA.FTZ R66, R60, R65, R63 ;  /* 0x000000413c427223 */ /* 0x000fe2000001003f */
[----:B------:R-:W-:Y:S01]  /*4820*/  BSSY.RECONVERGENT B0, `(.L_x_5397) ;  /* 0x0000006000007945 */ /* 0x000fe20003800200 */
[----:B------:R1:W1:Y:S01]  /*4830*/  LDS R63, [R110+0x1790] ;  /* 0x001790006e3f7984 */ /* 0x0002620000000800 */
[----:B------:R-:W-:Y:S01]  /*4840*/  FADD.FTZ R68, -R160, R209 ;  /* 0x000000d1a0447221 */ /* 0x000fe20000010100 */
[----:B0--3--:R-:W-:Y:S01]  /*4850*/  FMUL.FTZ R61, R95, R166 ;  /* 0x000000a65f3d7220 */ /* 0x009fe20000410000 */
[----:B------:R-:W-:Y:S06]  /*4860*/  @!P3 BRA `(.L_x_5398) ;  /* 0x000000000004b947 */ /* 0x000fec0003800000 */
[----:B-1----:R0:W-:Y:S02]  /*4870*/  REDG.E.ADD.F32.FTZ.RN.STRONG.GPU desc[UR36][R58.64+0x700], R63 ;  /* 0x0007003f3a0079a6 */ /* 0x0021e4000c12f324 */
.L_x_5398:
[----:B------:R-:W-:Y:S05]  /*4880*/  BSYNC.RECONVERGENT B0 ;  /* 0x0000000000007941 */ /* 0x000fea0003800200 */
.L_x_5397:
[----:B01----:R0:W1:Y:S01]  /*4890*/  LDS R63, [R102+0x1890] ;  /* 0x00189000663f7984 */ /* 0x0030620000000800 */
[----:B------:R-:W-:Y:S01]  /*48a0*/  BSSY.RECONVERGENT B0, `(.L_x_5399) ;  /* 0x0000006000007945 */ /* 0x000fe20003800200 */
[----:B------:R-:W-:Y:S01]  /*48b0*/  FADD.FTZ R71, -R159, R212 ;  /* 0x000000d49f477221 */ /* 0x000fe20000010100 */
[----:B------:R-:W-:Y:S01]  /*48c0*/  FMUL.FTZ R62, R90, R176 ;  /* 0x000000b05a3e7220 */ /* 0x000fe20000410000 */
[----:B------:R-:W-:Y:S01]  /*48d0*/  FFMA.FTZ R67, R61, R68, R66 ;  /* 0x000000443d437223 */ /* 0x000fe20000010042 */
[----:B------:R-:W-:Y:S06]  /*48e0*/  @!P4 BRA `(.L_x_5400) ;  /* 0x000000000004c947 */ /* 0x000fec0003800000 */
[----:B-1----:R3:W-:Y:S02]  /*48f0*/  REDG.E.ADD.F32.FTZ.RN.STRONG.GPU desc[UR36][R58.64+0x800], R63 ;  /* 0x0008003f3a0079a6 */ /* 0x0027e4000c12f324 */
.L_x_5400:
[----:B------:R-:W-:Y:S05]  /*4900*/  BSYNC.RECONVERGENT B0 ;  /* 0x0000000000007941 */ /* 0x000fea0003800200 */
.L_x_5399:
[----:B------:R-:W-:Y:S01]  /*4910*/  FFMA.FTZ R70, R62, R71, R67 ;  /* 0x000000473e467223 */ /* 0x000fe20000010043 */
[----:B------:R-:W-:Y:S01]  /*4920*/  BSSY.RECONVERGENT B0, `(.L_x_5401) ;  /* 0x0000006000007945 */ /* 0x000fe20003800200 */
[----:B------:R0:W0:Y:S01]  /*4930*/  LDS R67, [R109+0x1990] ;  /* 0x001990006d437984 */ /* 0x0000220000000800 */
[----:B------:R-:W-:Y:S01]  /*4940*/  FADD.FTZ R84, -R158, R211 ;  /* 0x000000d39e547221 */ /* 0x000fe20000010100 */
[----:B-1-3--:R-:W-:Y:S01]  /*4950*/  FMUL.FTZ R63, R93, R164 ;  /* 0x000000a45d3f7220 */ /* 0x00afe20000410000 */
[----:B------:R-:W-:Y:S06]  /*4960*/  @!P5 BRA `(.L_x_5402) ;  /* 0x000000000004d947 */ /* 0x000fec0003800000 */
[----:B0-----:R1:W-:Y:S02]  /*4970*/  REDG.E.ADD.F32.FTZ.RN.STRONG.GPU desc[UR36][R58.64+0x900], R67 ;  /* 0x000900433a0079a6 */ /* 0x0013e4000c12f324 */
.L_x_5402:
[----:B------:R-:W-:Y:S05]  /*4980*/  BSYNC.RECONVERGENT B0 ;  /* 0x0000000000007941 */ /* 0x000fea0003800200 */
.L_x_5401:
        /* <DEDUP_REMOVED lines=13> */
[----:B------:R-:W-:Y:S01]  /*4a60*/  ISETP.GE.AND P6, PT, R171, 0x281, PT ;  /* 0x00000281ab00780c */ /* 0x000fe20003fc6270 */
[----:B------:R-:W-:Y:S01]  /*4a70*/  FFMA.FTZ R74, R70, R169, R73 ;  /* 0x000000a9464a7223 */ /* 0x000fe20000010049 */
[----:B------:R-:W-:Y:S01]  /*4a80*/  FADD.FTZ R183, -R152, R183 ;  /* 0x000000b798b77221 */ /* 0x000fe20000010100 */
[----:B------:R-:W-:Y:S01]  /*4a90*/  FMUL.FTZ R73, R39, R188 ;  /* 0x000000bc27497220 */ /* 0x000fe20000410000 */
[----:B------:R-:W-:Y:S01]  /*4aa0*/  BSSY.RECONVERGENT B0, `(.L_x_5403) ;  /* 0x000000e000007945 */ /* 0x000fe20003800200 */
[----:B------:R-:W-:Y:S01]  /*4ab0*/  FFMA.FTZ R75, R69, R185, R74 ;  /* 0x000000b9454b7223 */ /* 0x000fe2000001004a */
        /* <DEDUP_REMOVED lines=12> */
.L_x_5404:
[----:B------:R-:W-:Y:S05]  /*4b80*/  BSYNC.RECONVERGENT B0 ;  /* 0x0000000000007941 */ /* 0x000fea0003800200 */
.L_x_5403:
[----:B------:R-:W-:Y:S01]  /*4b90*/  FFMA.FTZ R184, R74, R182, R165 ;  /* 0x000000b64ab87223 */ /* 0x000fe200000100a5 */
[----:B------:R-:W-:Y:S01]  /*4ba0*/  BSSY.RECONVERGENT B0, `(.L_x_5405) ;  /* 0x0000006000007945 */ /* 0x000fe20003800200 */
[----:B------:R0:W0:Y:S01]  /*4bb0*/  LDS R165, [R107+0x1b90] ;  /* 0x001b90006ba57984 */ /* 0x0000220000000800 */
[----:B------:R-:W-:Y:S01]  /*4bc0*/  FADD.FTZ R181, -R150, R181 ;  /* 0x000000b596b57221 */ /* 0x000fe20000010100 */
[----:B-1-3--:R-:W-:Y:S01]  /*4bd0*/  FMUL.FTZ R75, R129, R192 ;  /* 0x000000c0814b7220 */ /* 0x00afe20000410000 */
[----:B------:R-:W-:Y:S06]  /*4be0*/  @!P1 BRA `(.L_x_5406) ;  /* 0x0000000000049947 */ /* 0x000fec0003800000 */
[----:B0-----:R1:W-:Y:S02]  /*4bf0*/  REDG.E.ADD.F32.FTZ.RN.STRONG.GPU desc[UR36][R58.64+0xb00], R165 ;  /* 0x000b00a53a0079a6 */ /* 0x0013e4000c12f324 */
.L_x_5406:
[----:B------:R-:W-:Y:S05]  /*4c00*/  BSYNC.RECONVERGENT B0 ;  /* 0x0000000000007941 */ /* 0x000fea0003800200 */
.L_x_5405:
[----:B01----:R0:W1:Y:S01]  /*4c10*/  LDS R165, [R106+0x1c90] ;  /* 0x001c90006aa57984 */ /* 0x0030620000000800 */
[----:B------:R-:W-:Y:S01]  /*4c20*/  BSSY.RECONVERGENT B0, `(.L_x_5407) ;  /* 0x0000006000007945 */ /* 0x000fe20003800200 */
[----:B------:R-:W-:Y:S01]  /*4c30*/  FADD.FTZ R171, -R149, R178 ;  /* 0x000000b295ab7221 */ /* 0x000fe20000010100 */
[----:B------:R-:W-:Y:S01]  /*4c40*/  FMUL.FTZ R172, R130, R200 ;  /* 0x000000c882ac7220 */ /* 0x000fe20000410000 */
[----:B------:R-:W-:Y:S01]  /*4c50*/  FFMA.FTZ R167, R75, R181, R184 ;  /* 0x000000b54ba77223 */ /* 0x000fe200000100b8 */
[----:B------:R-:W-:Y:S06]  /*4c60*/  @!P2 BRA `(.L_x_5408) ;  /* 0x000000000004a947 */ /* 0x000fec0003800000 */
[----:B-1----:R3:W-:Y:S02]  /*4c70*/  REDG.E.ADD.F32.FTZ.RN.STRONG.GPU desc[UR36][R58.64+0xc00], R165 ;  /* 0x000c00a53a0079a6 */ /* 0x0027e4000c12f324 */
.L_x_5408:
[----:B------:R-:W-:Y:S05]  /*4c80*/  BSYNC.RECONVERGENT B0 ;  /* 0x0000000000007941 */ /* 0x000fea0003800200 */
.L_x_5407:
[----:B------:R-:W-:Y:S01]  /*4c90*/  FFMA.FTZ R184, R172, R171, R167 ;  /* 0x000000abacb87223 */ /* 0x000fe200000100a7 */
[----:B------:R-:W-:Y:S01]  /*4ca0*/  BSSY.RECONVERGENT B0, `(.L_x_5409) ;  /* 0x0000006000007945 */ /* 0x000fe20003800200 */
[----:B------:R0:W0:Y:S01]  /*4cb0*/  LDS R167, [R105+0x1d90] ;  /* 0x001d900069a77984 */ /* 0x0000220000000800 */
[----:B------:R-:W-:Y:S01]  /*4cc0*/  FADD.FTZ R179, -R148, R179 ;  /* 0x000000b394b37221 */ /* 0x000fe20000010100 */
[----:B-1-3--:R-:W-:Y:S01]  /*4cd0*/  FMUL.FTZ R165, R131, R202 ;  /* 0x000000ca83a57220 */ /* 0x00afe20000410000 */
[----:B------:R-:W-:Y:S06]  /*4ce0*/  @!P3 BRA `(.L_x_5410) ;  /* 0x000000000004b947 */ /* 0x000fec0003800000 */
[----:B0-----:R1:W-:Y:S02]  /*4cf0*/  REDG.E.ADD.F32.FTZ.RN.STRONG.GPU desc[UR36][R58.64+0xd00], R167 ;  /* 0x000d00a73a0079a6 */ /* 0x0013e4000c12f324 */
.L_x_5410:
[----:B------:R-:W-:Y:S05]  /*4d00*/  BSYNC.RECONVERGENT B0 ;  /* 0x0000000000007941 */ /* 0x000fea0003800200 */
.L_x_5409:
[----:B------:R3:W2:Y:S01]  /*4d10*/  LDS R173, [R104+0x1e90] ;  /* 0x001e900068ad7984 */ /* 0x0006a20000000800 */
[----:B------:R-:W-:Y:S01]  /*4d20*/  BSSY.RECONVERGENT B0, `(.L_x_5411) ;  /* 0x0000006000007945 */ /* 0x000fe20003800200 */
[----:B------:R-:W-:Y:S01]  /*4d30*/  FADD.FTZ R177, -R146, R177 ;  /* 0x000000b192b17221 */ /* 0x000fe20000010100 */
[----:B------:R-:W-:Y:S01]  /*4d40*/  FMUL.FTZ R178, R132, R204 ;  /* 0x000000cc84b27220 */ /* 0x000fe20000410000 */
[----:B01----:R-:W-:Y:S01]  /*4d50*/  FFMA.FTZ R167, R165, R179, R184 ;  /* 0x000000b3a5a77223 */ /* 0x003fe200000100b8 */
[----:B------:R-:W-:Y:S06]  /*4d60*/  @!P4 BRA `(.L_x_5412) ;  /* 0x000000000004c947 */ /* 0x000fec0003800000 */
[----:B--2---:R0:W-:Y:S02]  /*4d70*/  REDG.E.ADD.F32.FTZ.RN.STRONG.GPU desc[UR36][R58.64+0xe00], R173 ;  /* 0x000e00ad3a0079a6 */ /* 0x0041e4000c12f324 */
.L_x_5412:
[----:B------:R-:W-:Y:S05]  /*4d80*/  BSYNC.RECONVERGENT B0 ;  /* 0x0000000000007941 */ /* 0x000fea0003800200 */
.L_x_5411:
[----:B0-2---:R0:W1:Y:S01]  /*4d90*/  LDS R173, [R103+0x1f90] ;  /* 0x001f900067ad7984 */ /* 0x0050620000000800 */
[----:B------:R-:W-:Y:S01]  /*4da0*/  BSSY.RECONVERGENT B0, `(.L_x_5413) ;  /* 0x0000004000007945 */ /* 0x000fe20003800200 */
[----:B------:R-:W-:-:S03]  /*4db0*/  FFMA.FTZ R167, R178, R177, R167 ;  /* 0x000000b1b2a77223 */ /* 0x000fc600000100a7 */
[----:B------:R-:W-:Y:S05]  /*4dc0*/  @!P5 BRA `(.L_x_5414) ;  /* 0x000000000004d947 */ /* 0x000fea0003800000 */
[----:B-1----:R2:W-:Y:S02]  /*4dd0*/  REDG.E.ADD.F32.FTZ.RN.STRONG.GPU desc[UR36][R58.64+0xf00], R173 ;  /* 0x000f00ad3a0079a6 */ /* 0x0025e4000c12f324 */
.L_x_5414:
[----:B------:R-:W-:Y:S05]  /*4de0*/  BSYNC.RECONVERGENT B0 ;  /* 0x0000000000007941 */ /* 0x000fea0003800200 */
.L_x_5413:
        /* <DEDUP_REMOVED lines=39> */
[----:B------:R-:W-:Y:S01]  /*5060*/  FMUL.FTZ R208, R177, R58 ;  /* 0x0000003ab1d07220 */ /* 0x000fe20000410000 */
[C---:B------:R-:W-:Y:S01]  /*5070*/  FMUL.FTZ R58, R163.reuse, R200 ;  /* 0x000000c8a33a7220 */ /* 0x040fe20000410000 */
[----:B------:R-:W-:Y:S01]  /*5080*/  ISETP.GT.AND P1, PT, R98, 0x17, PT ;  /* 0x000000176200780c */ /* 0x000fe20003f24270 */
[----:B-1----:R-:W1:Y:S01]  /*5090*/  SHFL.DOWN PT, R173, R56, 0x8, 0x1f ;  /* 0x09001f0038ad7f89 */ /* 0x002e6200000e0000 */
        /* <DEDUP_REMOVED lines=18> */
[----:B------:R-:W-:Y:S01]  /*51c0*/  FFMA.FTZ R182, R27, R198, R182 ;  /* 0x000000c61bb67223 */ /* 0x000fe200000100b6 */
[----:B--2---:R-:W-:Y:S01]  /*51d0*/  @!P1 FADD.FTZ R167, R167, R210 ;  /* 0x000000d2a7a79221 */ /* 0x004fe20000010000 */
[----:B------:R-:W-:Y:S01]  /*51e0*/  FFMA.FTZ R185, R24, R186, R185 ;  /* 0x000000ba18b97223 */ /* 0x000fe200000100b9 */
[----:B------:R-:W-:Y:S01]  /*51f0*/  FMUL.FTZ R180, R169, R58 ;  /* 0x0000003aa9b47220 */ /* 0x000fe20000410000 */
[----:B------:R-:W-:Y:S01]  /*5200*/  FMUL.FTZ R169, R206, R59 ;  /* 0x0000003bcea97220 */ /* 0x000fe20000410000 */
[----:B-1----:R-:W-:Y:S01]  /*5210*/  @!P1 FADD.FTZ R56, R56, R173 ;  /* 0x000000ad38389221 */ /* 0x002fe20000010000 */
[----:B------:R-:W1:Y:S01]  /*5220*/  SHFL.DOWN PT, R188, R167, 0x10, 0x1f ;  /* 0x0a001f00a7bc7f89 */ /* 0x000e6200000e0000 */
[----:B------:R-:W-:Y:S01]  /*5230*/  ISETP.NE.AND P1, PT, R98, RZ, PT ;  /* 0x000000ff6200720c */ /* 0x000fe20003f25270 */
[C---:B------:R-:W-:Y:S01]  /*5240*/  FMUL.FTZ R58, R163.reuse, R190 ;  /* 0x000000bea33a7220 */ /* 0x040fe20000410000 */
[----:B------:R-:W-:Y:S01]  /*5250*/  FMUL.FTZ R59, R163, R164 ;  /* 0x000000a4a33b7220 */ /* 0x000fe20000410000 */
[----:B------:R-:W2:Y:S01]  /*5260*/  SHFL.DOWN PT, R171, R56, 0x10, 0x1f ;  /* 0x0a001f0038ab7f89 */ /* 0x000ea200000e0000 */
        /* <DEDUP_REMOVED lines=8> */
[C---:B------:R-:W-:Y:S01]  /*52f0*/  FMUL.FTZ R59, R163.reuse, R166 ;  /* 0x000000a6a33b7220 */ /* 0x040fe20000410000 */
[C---:B------:R-:W-:Y:S01]  /*5300*/  FMUL.FTZ R58, R163.reuse, R174 ;  /* 0x000000aea33a7220 */ /* 0x040fe20000410000 */
[----:B------:R-:W-:Y:S01]  /*5310*/  @!P1 SHF.R.U32.HI R164, RZ, 0x2, R136 ;  /* 0x00000002ffa49819 */ /* 0x000fe20000011688 */
[----:B------:R-:W-:Y:S01]  /*5320*/  FMUL.FTZ R163, R163, R168 ;  /* 0x000000a8a3a37220 */ /* 0x000fe20000410000 */
[----:B------:R-:W-:Y:S01]  /*5330*/  FMUL.FTZ R71, R68, R59 ;  /* 0x0000003b44477220 */ /* 0x000fe20000410000 */
[----:B------:R-:W-:Y:S01]  /*5340*/  FMUL.FTZ R68, R65, R58 ;  /* 0x0000003a41447220 */ /* 0x000fe20000410000 */
[----:B------:R-:W-:Y:S01]  /*5350*/  @!P1 LOP3.LUT R164, R164, 0xf8, RZ, 0xc0, !PT ;  /* 0x000000f8a4a49812 */ /* 0x000fe200078ec0ff */
[----:B------:R-:W-:Y:S01]  /*5360*/  FMUL.FTZ R163, R64, R163 ;  /* 0x000000a340a37220 */ /* 0x000fe20000410000 */
        /* <DEDUP_REMOVED lines=39> */
.L_x_5416:
[----:B------:R-:W-:Y:S05]  /*55e0*/  BSYNC.RECONVERGENT B0 ;  /* 0x0000000000007941 */ /* 0x000fea0003800200 */
.L_x_5415:
[----:B------:R-:W-:-:S04]  /*55f0*/  UIADD3 UR8, UPT, UPT, UR8, 0x1, URZ ;  /* 0x0000000108087890 */ /* 0x000fc8000fffe0ff */
[----:B------:R-:W-:-:S09]  /*5600*/  UISETP.GE.AND UP0, UPT, UR8, UR48, UPT ;  /* 0x000000300800728c */ /* 0x000fd2000bf06270 */
[----:B------:R-:W-:Y:S05]  /*5610*/  BRA.U !UP0, `(.L_x_5417) ;  /* 0xffffffd108a47547 */ /* 0x000fea000b83ffff */
.L_x_5372:
[----:B------:R-:W-:Y:S01]  /*5620*/  BAR.SYNC.DEFER_BLOCKING 0x0 ;  /* 0x0000000000007b1d */ /* 0x000fe20000010000 */
[----:B------:R-:W-:Y:S01]  /*5630*/  FADD.FTZ R0, R127, R4 ;  /* 0x000000047f007221 */ /* 0x000fe20000010000 */
[----:B------:R-:W-:Y:S01]  /*5640*/  IADD3 R125, P0, PT, R125, -0x1000, RZ ;  /* 0xfffff0007d7d7810 */ /* 0x000fe20007f1e0ff */
[----:B------:R-:W-:Y:S02]  /*5650*/  UIADD3 UR27, UP1, UPT, UR27, -0x1000, URZ ;  /* 0xfffff0001b1b7890 */ /* 0x000fe4000ff3e0ff */
[----:B------:R-:W-:Y:S01]  /*5660*/  FADD.FTZ R21, R0, R5 ;  /* 0x0000000500157221 */ /* 0x000fe20000010000 */
[----:B------:R-:W5:Y:S01]  /*5670*/  LDCU.64 UR10, c[0x0][0x4f8] ;  /* 0x00009f00ff0a77ac */ /* 0x000f620008000a00 */
[----:B------:R-:W-:Y:S02]  /*5680*/  IADD3.X R124, PT, PT, R124, -0x1, RZ, P0, !PT ;  /* 0xffffffff7c7c7810 */ /* 0x000fe400007fe4ff */
[----:B------:R-:W-:Y:S01]  /*5690*/  FADD.FTZ R0, R21, R6 ;  /* 0x0000000615007221 */ /* 0x000fe20000010000 */
[----:B------:R-:W0:Y:S03]  /*56a0*/  LDCU.64 UR32, c[0x0][0x500] ;  /* 0x0000a000ff2077ac */ /* 0x000e260008000a00 */
[----:B------:R-:W-:Y:S01]  /*56b0*/  FADD.FTZ R21, R0, R7 ;  /* 0x0000000700157221 */ /* 0x000fe20000010000 */
[----:B------:R-:W1:Y:S03]  /*56c0*/  LDCU.64 UR34, c[0x0][0x550] ;  /* 0x0000aa00ff2277ac */ /* 0x000e660008000a00 */
[----:B------:R-:W-:Y:S01]  /*56d0*/  FADD.FTZ R0, R21, R8 ;  /* 0x0000000815007221 */ /* 0x000fe20000010000 */
[----:B------:R-:W-:Y:S01]  /*56e0*/  UMOV UR7, URZ ;  /* 0x000000ff00077c82 */ /* 0x000fe20008000000 */
[----:B------:R-:W-:-:S02]  /*56f0*/  UIADD3 UR24, UP2, UPT, UR24, -0x1000, URZ ;  /* 0xfffff00018187890 */ /* 0x000fc4000ff5e0ff */
[----:B------:R-:W-:Y:S02]  /*5700*/  UIADD3.X UR28, UPT, UPT, UR28, -0x1, URZ, UP1, !UPT ;  /* 0xffffffff1c1c7890 */ /* 0x000fe40008ffe4ff */
[----:B------:R-:W-:Y:S01]  /*5710*/  UIADD3.X UR26, UPT, UPT, UR26, -0x1, URZ, UP2, !UPT ;  /* 0xffffffff1a1a7890 */ /* 0x000fe200097fe4ff */
[----:B------:R-:W-:Y:S01]  /*5720*/  STS.128 [R94], R40 ;  /* 0x000000285e007388 */ /* 0x000fe20000000c00 */
[----:B-----5:R-:W-:-:S03]  /*5730*/  UIMAD.WIDE.U32 UR8, UR39, UR10, UR6 ;  /* 0x0000000a270872a5 */ /* 0x020fc6000f8e0006 */
[----:B------:R-:W-:Y:S01]  /*5740*/  STS.128 [R94+0x10], R44 ;  /* 0x0000102c5e007388 */ /* 0x000fe20000000c00 */
[----:B------:R-:W-:-:S03]  /*5750*/  UIMAD UR9, UR39, UR11, UR9 ;  /* 0x0000000b270972a4 */ /* 0x000fc6000f8e0209 */
        /* <DEDUP_REMOVED lines=8> */
[----:B------:R-:W5:Y:S03]  /*57e0*/  LDCU.64 UR32, c[0x0][0x560] ;  /* 0x0000ac00ff2077ac */ /* 0x000f660008000a00 */
[----:B------:R-:W2:Y:S01]  /*57f0*/  LDS.128 R32, [R96+0x400] ;  /* 0x0004000060207984 */ /* 0x000ea20000000c00 */
[----:B------:R-:W-:Y:S01]  /*5800*/  ULEA.HI.X UR8, UR8, UR35, UR10, 0x2, UP0 ;  /* 0x0000002308087291 */ /* 0x000fe200080f140a */
[----:B------:R-:W-:-:S02]  /*5810*/  MOV R2, UR9 ;  /* 0x0000000900027c02 */ /* 0x000fc40008000f00 */
[----:B------:R-:W3:Y:S01]  /*5820*/  LDS.128 R40, [R96+0x600] ;  /* 0x0006000060287984 */ /* 0x000ee20000000c00 */
[----:B------:R-:W4:Y:S02]  /*5830*/  LDCU.64 UR10, c[0x0][0x520] ;  /* 0x0000a400ff0a77ac */ /* 0x000f240008000a00 */
[----:B------:R-:W-:-:S03]  /*5840*/  MOV R3, UR8 ;  /* 0x0000000800037c02 */ /* 0x000fc60008000f00 */
[----:B------:R-:W-:Y:S02]  /*5850*/  IMAD.WIDE.U32 R2, R101, 0x10, R2 ;  /* 0x0000001065027825 */ /* 0x000fe400078e0002 */
[----:B------:R-:W5:Y:S02]  /*5860*/  LDCU.64 UR8, c[0x0][0x518] ;  /* 0x0000a300ff0877ac */ /* 0x000f640008000a00 */
[----:B-----5:R-:W-:Y:S01]  /*5870*/  UIMAD.WIDE.U32 UR6, UR39, UR8, UR6 ;  /* 0x00000008270672a5 */ /* 0x020fe2000f8e0006 */
[----:B0-----:R-:W-:Y:S03]  /*5880*/  STG.E.128 desc[UR36][R2.64], R24 ;  /* 0x0000001802007986 */ /* 0x001fe6000c101d24 */
[----:B------:R-:W-:Y:S01]  /*5890*/  UIMAD UR7, UR39, UR9, UR7 ;  /* 0x00000009270772a4 */ /* 0x000fe2000f8e0207 */
[----:B-1----:R-:W-:Y:S03]  /*58a0*/  STG.E.128 desc[UR36][R2.64+0x200], R28 ;  /* 0x0002001c02007986 */ /* 0x002fe6000c101d24 */
[----:B----4-:R-:W-:Y:S01]  /*58b0*/  UIMAD.WIDE.U32 UR6, UR38, UR10, UR6 ;  /* 0x0000000a260672a5 */ /* 0x010fe2000f8e0006 */
[----:B--2---:R-:W-:Y:S03]  /*58c0*/  STG.E.128 desc[UR36][R2.64+0x400], R32 ;  /* 0x0004002002007986 */ /* 0x004fe6000c101d24 */
[----:B------:R-:W-:Y:S01]  /*58d0*/  UIMAD UR8, UR38, UR11, UR7 ;  /* 0x0000000b260872a4 */ /* 0x000fe2000f8e0207 */
[----:B---3--:R0:W-:Y:S01]  /*58e0*/  STG.E.128 desc[UR36][R2.64+0x600], R40 ;  /* 0x0006002802007986 */ /* 0x0081e2000c101d24 */
[----:B------:R-:W-:Y:S01]  /*58f0*/  ULEA UR7, UP0, UR6, UR32, 0x2 ;  /* 0x0000002006077291 */ /* 0x000fe2000f8010ff */
[----:B------:R-:W-:Y:S03]  /*5900*/  BAR.SYNC.DEFER_BLOCKING 0x0 ;  /* 0x0000000000007b1d */ /* 0x000fe60000010000 */
[----:B------:R-:W-:-:S02]  /*5910*/  ULEA.HI.X UR6, UR6, UR33, UR8, 0x2, UP0 ;  /* 0x0000002106067291 */ /* 0x000fc400080f1408 */
[----:B------:R-:W-:-:S04]  /*5920*/  UIADD3 UR29, UP0, UPT, UR29, -0x1000, URZ ;  /* 0xfffff0001d1d7890 */ /* 0x000fc8000ff1e0ff */
[----:B------:R-:W-:Y:S02]  /*5930*/  UIADD3.X UR30, UPT, UPT, UR30, -0x1, URZ, UP0, !UPT ;  /* 0xffffffff1e1e7890 */ /* 0x000fe400087fe4ff */
[----:B------:R-:W-:-:S03]  /*5940*/  UISETP.GT.AND UP0, UPT, UR22, 0x1, UPT ;  /* 0x000000011600788c */ /* 0x000fc6000bf04270 */
[----:B------:R-:W-:Y:S01]  /*5950*/  UMOV UR22, UR31 ;  /* 0x0000001f00167c82 */ /* 0x000fe20008000000 */
[----:B0-----:R-:W-:Y:S02]  /*5960*/  MOV R2, UR7 ;  /* 0x0000000700027c02 */ /* 0x001fe40008000f00 */
[----:B------:R-:W-:-:S03]  /*5970*/  MOV R3, UR6 ;  /* 0x0000000600037c02 */ /* 0x000fc60008000f00 */
[----:B------:R-:W-:Y:S01]  /*5980*/  IMAD.WIDE.U32 R2, R101, 0x10, R2 ;  /* 0x0000001065027825 */ /* 0x000fe200078e0002 */
[----:B------:R-:W-:Y:S04]  /*5990*/  STS.128 [R94], R4 ;  /* 0x000000045e007388 */ /* 0x000fe80000000c00 */
[----:B------:R0:W-:Y:S04]  /*59a0*/  STS.128 [R94+0x10], R8 ;  /* 0x000010085e007388 */ /* 0x0001e80000000c00 */
[----:B------:R1:W-:Y:S04]  /*59b0*/  STS.128 [R94+0x20], R12 ;  /* 0x0000200c5e007388 */ /* 0x0003e80000000c00 */
[----:B------:R2:W-:Y:S01]  /*59c0*/  STS.128 [R94+0x30], R16 ;  /* 0x000030105e007388 */ /* 0x0005e20000000c00 */
[----:B------:R-:W-:-:S03]  /*59d0*/  NOP ;  /* 0x0000000000007918 */ /* 0x000fc60000000000 */
[----:B------:R-:W3:Y:S01]  /*59e0*/  LDS.128 R24, [R96] ;  /* 0x0000000060187984 */ /* 0x000ee20000000c00 */
[----:B0-----:R-:W-:-:S03]  /*59f0*/  FADD.FTZ R9, R0, R9 ;  /* 0x0000000900097221 */ /* 0x001fc60000010000 */
[----:B------:R-:W0:Y:S01]  /*5a00*/  LDS.128 R28, [R96+0x200] ;  /* 0x00020000601c7984 */ /* 0x000e220000000c00 */
[----:B------:R-:W-:-:S03]  /*5a10*/  FADD.FTZ R10, R9, R10 ;  /* 0x0000000a090a7221 */ /* 0x000fc60000010000 */
[----:B------:R-:W4:Y:S01]  /*5a20*/  LDS.128 R32, [R96+0x400] ;  /* 0x0004000060207984 */ /* 0x000f220000000c00 */
[----:B------:R-:W-:-:S03]  /*5a30*/  FADD.FTZ R11, R10, R11 ;  /* 0x0000000b0a0b7221 */ /* 0x000fc60000010000 */
[----:B------:R-:W5:Y:S01]  /*5a40*/  LDS.128 R40, [R96+0x600] ;  /* 0x0006000060287984 */ /* 0x000f620000000c00 */
        /* <DEDUP_REMOVED lines=13> */
.L_x_5370:
        /* <DEDUP_REMOVED lines=41> */
.L_x_5420:
[----:B------:R-:W-:Y:S05]  /*5db0*/  BSYNC.RECONVERGENT B0 ;  /* 0x0000000000007941 */ /* 0x000fea0003800200 */
.L_x_5419:
        /* <DEDUP_REMOVED lines=39> */
.L_x_5422:
[----:B------:R-:W-:Y:S05]  /*6030*/  BSYNC.RECONVERGENT B0 ;  /* 0x0000000000007941 */ /* 0x000fea0003800200 */
.L_x_5421:
[----:B------:R-:W-:Y:S05]  /*6040*/  @P0 EXIT ;  /* 0x000000000000094d */ /* 0x000fea0003800000 */
[----:B------:R-:W2:Y:S01]  /*6050*/  S2UR UR5, SR_CgaCtaId ;  /* 0x00000000000579c3 */ /* 0x000ea20000008800 */
[----:B------:R-:W-:Y:S01]  /*6060*/  BSSY.RECONVERGENT B0, `(.L_x_5423) ;  /* 0x0000024000007945 */ /* 0x000fe20003800200 */
[----:B------:R-:W-:Y:S01]  /*6070*/  UMOV UR4, 0x400 ;  /* 0x0000040000047882 */ /* 0x000fe20000000000 */
[----:B------:R-:W3:Y:S01]  /*6080*/  LDCU UR6, c[0x0][0x360] ;  /* 0x00006c00ff0677ac */ /* 0x000ee20008000800 */
[----:B------:R-:W4:Y:S01]  /*6090*/  LDCU.64 UR8, c[0x0][0x4b0] ;  /* 0x00009600ff0877ac */ /* 0x000f220008000a00 */
[----:B------:R-:W0:Y:S01]  /*60a0*/  LDCU.64 UR10, c[0x0][0x4d0] ;  /* 0x00009a00ff0a77ac */ /* 0x000e220008000a00 */
[----:B------:R-:W0:Y:S02]  /*60b0*/  LDCU.128 UR20, c[0x0][0x530] ;  /* 0x0000a600ff1477ac */ /* 0x000e240008000c00 */
[----:B0-234-:R-:W-:-:S12]  /*60c0*/  ULEA UR4, UR5, UR4, 0x18 ;  /* 0x0000000405047291 */ /* 0x01dfd8000f8ec0ff */
.L_x_5424:
        /* <DEDUP_REMOVED lines=30> */
.L_x_5423:
[----:B------:R-:W-:Y:S05]  /*62b0*/  EXIT ;  /* 0x000000000000794d */ /* 0x000fea0003800000 */
.L_x_5377:
[----:B------:R-:W-:Y:S01]  /*62c0*/  HFMA2 R180, -RZ, RZ, 0, 5.9604644775390625e-08 ;  /* 0x00000001ffb47431 */ /* 0x000fe200000001ff */
[----:B------:R-:W-:Y:S02]  /*62d0*/  MOV R183, R74 ;  /* 0x0000004a00b77202 */ /* 0x000fe40000000f00 */
[----:B------:R-:W-:Y:S02]  /*62e0*/  MOV R185, RZ ;  /* 0x000000ff00b97202 */ /* 0x000fe40000000f00 */
[----:B------:R-:W-:-:S07]  /*62f0*/  MOV R218, 0xffffffff ;  /* 0xffffffff00da7802 */ /* 0x000fce0000000f00 */
[----:B01---5:R-:W-:Y:S05]  /*6300*/  WARPSYNC.COLLECTIVE R218, `(.L_x_5425) ;  /* 0x00000000da087348 */ /* 0x023fea0003c00000 */
[----:B------:R2:W3:Y:S02]  /*6310*/  SHFL.UP P6, R72, R183, R180, R185 ;  /* 0x040000b4b7487389 */ /* 0x0004e400000c00b9 */
[----:B0123-5:R-:W-:Y:S05]  /*6320*/  ENDCOLLECTIVE ;  /* 0x000000000000791b */ /* 0x02ffea0003800000 */
.L_x_5425:
[----:B------:R-:W-:Y:S02]  /*6330*/  MOV R183, R73 ;  /* 0x0000004900b77202 */ /* 0x000fe40000000f00 */
[----:B------:R-:W-:-:S07]  /*6340*/  MOV R75, R72 ;  /* 0x00000048004b7202 */ /* 0x000fce0000000f00 */
[----:B------:R-:W-:Y:S05]  /*6350*/  WARPSYNC.COLLECTIVE R218, `(.L_x_5426) ;  /* 0x00000000da087348 */ /* 0x000fea0003c00000 */
[----:B------:R0:W1:Y:S02]  /*6360*/  SHFL.UP P6, R72, R183, R180, R185 ;  /* 0x040000b4b7487389 */ /* 0x00006400000c00b9 */
[----:B01----:R-:W-:Y:S05]  /*6370*/  ENDCOLLECTIVE ;  /* 0x000000000000791b */ /* 0x003fea0003800000 */
.L_x_5426:
        /* <DEDUP_REMOVED lines=9> */
.L_x_5427:
[----:B------:R-:W-:Y:S02]  /*6410*/  MOV R183, R179 ;  /* 0x000000b300b77202 */ /* 0x000fe40000000f00 */
[----:B------:R-:W-:-:S07]  /*6420*/  MOV R75, R72 ;  /* 0x00000048004b7202 */ /* 0x000fce0000000f00 */
[----:B------:R-:W-:Y:S05]  /*6430*/  WARPSYNC.COLLECTIVE R218, `(.L_x_5428) ;  /* 0x00000000da087348 */ /* 0x000fea0003c00000 */
[----:B------:R0:W1:Y:S02]  /*6440*/  SHFL.UP P6, R72, R183, R180, R185 ;  /* 0x040000b4b7487389 */ /* 0x00006400000c00b9 */
[----:B01----:R-:W-:Y:S05]  /*6450*/  ENDCOLLECTIVE ;  /* 0x000000000000791b */ /* 0x003fea0003800000 */
.L_x_5428:
        /* <DEDUP_REMOVED lines=8> */
.L_x_5429:
[----:B------:R-:W-:Y:S02]  /*64e0*/  MOV R183, R181 ;  /* 0x000000b500b77202 */ /* 0x000fe40000000f00 */
[----:B------:R-:W-:-:S07]  /*64f0*/  MOV R73, R72 ;  /* 0x0000004800497202 */ /* 0x000fce0000000f00 */
[----:B------:R-:W-:Y:S05]  /*6500*/  WARPSYNC.COLLECTIVE R218, `(.L_x_5430) ;  /* 0x00000000da087348 */ /* 0x000fea0003c00000 */
[----:B------:R0:W1:Y:S02]  /*6510*/  SHFL.UP P6, R72, R183, R180, R185 ;  /* 0x040000b4b7487389 */ /* 0x00006400000c00b9 */
[----:B01----:R-:W-:Y:S05]  /*6520*/  ENDCOLLECTIVE ;  /* 0x000000000000791b */ /* 0x003fea0003800000 */
.L_x_5430:
        /* <DEDUP_REMOVED lines=8> */
.L_x_5431:
[----:B------:R-:W-:Y:S02]  /*65b0*/  MOV R183, R75 ;  /* 0x0000004b00b77202 */ /* 0x000fe40000000f00 */
[----:B------:R-:W-:-:S07]  /*65c0*/  MOV R73, R72 ;  /* 0x0000004800497202 */ /* 0x000fce0000000f00 */
[----:B------:R-:W-:Y:S05]  /*65d0*/  WARPSYNC.COLLECTIVE R218, `(.L_x_5432) ;  /* 0x00000000da087348 */ /* 0x000fea0003c00000 */
[----:B------:R0:W1:Y:S02]  /*65e0*/  SHFL.UP P6, R72, R183, R180, R185 ;  /* 0x040000b4b7487389 */ /* 0x00006400000c00b9 */
[----:B01----:R-:W-:Y:S05]  /*65f0*/  ENDCOLLECTIVE ;  /* 0x000000000000791b */ /* 0x003fea0003800000 */
.L_x_5432:
        /* <DEDUP_REMOVED lines=8> */
.L_x_5433:
[----:B------:R-:W-:Y:S02]  /*6680*/  MOV R183, R73 ;  /* 0x0000004900b77202 */ /* 0x000fe40000000f00 */
[----:B------:R-:W-:-:S07]  /*6690*/  MOV R179, R72 ;  /* 0x0000004800b37202 */ /* 0x000fce0000000f00 */
[----:B------:R-:W-:Y:S05]  /*66a0*/  WARPSYNC.COLLECTIVE R218, `(.L_x_5434) ;  /* 0x00000000da087348 */ /* 0x000fea0003c00000 */
[----:B------:R0:W1:Y:S02]  /*66b0*/  SHFL.UP P6, R72, R183, R180, R185 ;  /* 0x040000b4b7487389 */ /* 0x00006400000c00b9 */
[----:B01----:R-:W-:Y:S05]  /*66c0*/  ENDCOLLECTIVE ;  /* 0x000000000000791b */ /* 0x003fea0003800000 */
.L_x_5434:
[----:B------:R-:W-:Y:S05]  /*66d0*/  BRA `(.L_x_5435) ;  /* 0xffffffcc00a87947 */ /* 0x000fea000383ffff */
.L_x_5378:
        /* <DEDUP_REMOVED lines=8> */
.L_x_5437:
[----:B------:R-:W-:Y:S05]  /*6760*/  BSYNC B0 ;  /* 0x0000000000007941 */ /* 0x000fea0003800000 */
.L_x_5436:
[----:B------:R-:W-:Y:S05]  /*6770*/  BRA `(.L_x_5438) ;  /* 0xffffffcc00987947 */ /* 0x000fea000383ffff */
.L_x_5379:
        /* <DEDUP_REMOVED lines=8> */
.L_x_5440:
[----:B------:R-:W-:Y:S05]  /*6800*/  BSYNC B0 ;  /* 0x0000000000007941 */ /* 0x000fea0003800000 */
.L_x_5439:
[----:B------:R-:W-:Y:S05]  /*6810*/  BRA `(.L_x_5441) ;  /* 0xffffffcc00787947 */ /* 0x000fea000383ffff */
.L_x_5380:
        /* <DEDUP_REMOVED lines=8> */
.L_x_5443:
[----:B------:R-:W-:Y:S05]  /*68a0*/  BSYNC B0 ;  /* 0x0000000000007941 */ /* 0x000fea0003800000 */
.L_x_5442:
        /* <DEDUP_REMOVED lines=11> */
.L_x_5444:
[----:B------:R-:W-:Y:S05]  /*6960*/  WARPSYNC.COLLECTIVE R218, `(.L_x_5445) ;  /* 0x00000000da087348 */ /* 0x000fea0003c00000 */
[----:B------:R0:W1:Y:S02]  /*6970*/  SHFL.IDX P3, R73, R219, R220, R221 ;  /* 0x000000dcdb497389 */ /* 0x00006400000600dd */
[----:B01----:R-:W-:Y:S05]  /*6980*/  ENDCOLLECTIVE ;  /* 0x000000000000791b */ /* 0x003fea0003800000 */
.L_x_5445:
[----:B------:R-:W-:Y:S02]  /*6990*/  MOV R219, R85 ;  /* 0x0000005500db7202 */ /* 0x000fe40000000f00 */
[----:B------:R-:W-:Y:S02]  /*69a0*/  MOV R179, R72 ;  /* 0x0000004800b37202 */ /* 0x000fe40000000f00 */
[----:B------:R-:W-:-:S07]  /*69b0*/  MOV R72, R73 ;  /* 0x0000004900487202 */ /* 0x000fce0000000f00 */
[----:B------:R-:W-:Y:S05]  /*69c0*/  WARPSYNC.COLLECTIVE R218, `(.L_x_5446) ;  /* 0x00000000da087348 */ /* 0x000fea0003c00000 */
[----:B------:R0:W1:Y:S02]  /*69d0*/  SHFL.IDX P3, R73, R219, R220, R221 ;  /* 0x000000dcdb497389 */ /* 0x00006400000600dd */
[----:B01----:R-:W-:Y:S05]  /*69e0*/  ENDCOLLECTIVE ;  /* 0x000000000000791b */ /* 0x003fea0003800000 */
.L_x_5446:
[----:B------:R-:W-:Y:S05]  /*69f0*/  BRA `(.L_x_5447) ;  /* 0xffffffcc00187947 */ /* 0x000fea000383ffff */
.L_x_5382:
        /* <DEDUP_REMOVED lines=10> */
.L_x_5448:
[----:B------:R-:W-:Y:S02]  /*6aa0*/  MOV R221, 0x1f ;  /* 0x0000001f00dd7802 */ /* 0x000fe40000000f00 */
[----:B------:R-:W-:Y:S02]  /*6ab0*/  MOV R217, R73 ;  /* 0x0000004900d97202 */ /* 0x000fe40000000f00 */
[----:B------:R-:W-:-:S07]  /*6ac0*/  MOV R72, R216 ;  /* 0x000000d800487202 */ /* 0x000fce0000000f00 */
[----:B------:R-:W-:Y:S05]  /*6ad0*/  WARPSYNC.COLLECTIVE R218, `(.L_x_5449) ;  /* 0x00000000da087348 */ /* 0x000fea0003c00000 */
[----:B------:R0:W1:Y:S02]  /*6ae0*/  SHFL.DOWN P2, R216, R217, R222, R223 ;  /* 0x080000ded9d87389 */ /* 0x00006400000400df */
[----:B01----:R-:W-:Y:S05]  /*6af0*/  ENDCOLLECTIVE ;  /* 0x000000000000791b */ /* 0x003fea0003800000 */
.L_x_5449:
        /* <DEDUP_REMOVED lines=11> */
.L_x_5450:
[----:B------:R-:W-:Y:S02]  /*6bb0*/  MOV R217, R214 ;  /* 0x000000d600d97202 */ /* 0x000fe40000000f00 */
[----:B------:R-:W-:-:S07]  /*6bc0*/  MOV R72, R216 ;  /* 0x000000d800487202 */ /* 0x000fce0000000f00 */
[----:B------:R-:W-:Y:S05]  /*6bd0*/  WARPSYNC.COLLECTIVE R218, `(.L_x_5451) ;  /* 0x00000000da087348 */ /* 0x000fea0003c00000 */
[----:B------:R0:W1:Y:S02]  /*6be0*/  SHFL.DOWN P2, R216, R217, R222, R223 ;  /* 0x080000ded9d87389 */ /* 0x00006400000400df */
[----:B01----:R-:W-:Y:S05]  /*6bf0*/  ENDCOLLECTIVE ;  /* 0x000000000000791b */ /* 0x003fea0003800000 */
.L_x_5451:
        /* <DEDUP_REMOVED lines=11> */
.L_x_5452:
[----:B------:R-:W-:Y:S02]  /*6cb0*/  MOV R217, R214 ;  /* 0x000000d600d97202 */ /* 0x000fe40000000f00 */
[----:B------:R-:W-:-:S07]  /*6cc0*/  MOV R72, R216 ;  /* 0x000000d800487202 */ /* 0x000fce0000000f00 */
[----:B------:R-:W-:Y:S05]  /*6cd0*/  WARPSYNC.COLLECTIVE R218, `(.L_x_5453) ;  /* 0x00000000da087348 */ /* 0x000fea0003c00000 */
[----:B------:R0:W1:Y:S02]  /*6ce0*/  SHFL.DOWN P2, R216, R217, R222, R223 ;  /* 0x080000ded9d87389 */ /* 0x00006400000400df */
[----:B01----:R-:W-:Y:S05]  /*6cf0*/  ENDCOLLECTIVE ;  /* 0x000000000000791b */ /* 0x003fea0003800000 */
.L_x_5453:
        /* <DEDUP_REMOVED lines=11> */
.L_x_5454:
[----:B------:R-:W-:Y:S02]  /*6db0*/  MOV R217, R214 ;  /* 0x000000d600d97202 */ /* 0x000fe40000000f00 */
[----:B------:R-:W-:-:S07]  /*6dc0*/  MOV R72, R216 ;  /* 0x000000d800487202 */ /* 0x000fce0000000f00 */
[----:B------:R-:W-:Y:S05]  /*6dd0*/  WARPSYNC.COLLECTIVE R218, `(.L_x_5455) ;  /* 0x00000000da087348 */ /* 0x000fea0003c00000 */
[----:B------:R0:W1:Y:S02]  /*6de0*/  SHFL.DOWN P2, R216, R217, R222, R223 ;  /* 0x080000ded9d87389 */ /* 0x00006400000400df */
[----:B01----:R-:W-:Y:S05]  /*6df0*/  ENDCOLLECTIVE ;  /* 0x000000000000791b */ /* 0x003fea0003800000 */
.L_x_5455:
        /* <DEDUP_REMOVED lines=11> */
.L_x_5456:
[----:B------:R-:W-:Y:S02]  /*6eb0*/  MOV R217, R214 ;  /* 0x000000d600d97202 */ /* 0x000fe40000000f00 */
[----:B------:R-:W-:-:S07]  /*6ec0*/  MOV R72, R216 ;  /* 0x000000d800487202 */ /* 0x000fce0000000f00 */
[----:B------:R-:W-:Y:S05]  /*6ed0*/  WARPSYNC.COLLECTIVE R218, `(.L_x_5457) ;  /* 0x00000000da087348 */ /* 0x000fea0003c00000 */
[----:B------:R0:W1:Y:S02]  /*6ee0*/  SHFL.DOWN P2, R216, R217, R222, R223 ;  /* 0x080000ded9d87389 */ /* 0x00006400000400df */
[----:B01----:R-:W-:Y:S05]  /*6ef0*/  ENDCOLLECTIVE ;  /* 0x000000000000791b */ /* 0x003fea0003800000 */
.L_x_5457:
        /* <DEDUP_REMOVED lines=11> */
.L_x_5458:
[----:B------:R-:W-:Y:S02]  /*6fb0*/  ISETP.NE.AND P1, PT, R136, 0x1f, PT ;  /* 0x0000001f8800780c */ /* 0x000fe40003f25270 */
[----:B------:R-:W-:Y:S02]  /*6fc0*/  MOV R219, R214 ;  /* 0x000000d600db7202 */ /* 0x000fe40000000f00 */
[----:B------:R-:W-:-:S09]  /*6fd0*/  MOV R72, R73 ;  /* 0x0000004900487202 */ /* 0x000fd20000000f00 */
[----:B------:R-:W-:Y:S05]  /*6fe0*/  WARPSYNC.COLLECTIVE R218, `(.L_x_5459) ;  /* 0x00000000da087348 */ /* 0x000fea0003c00000 */
[----:B------:R0:W1:Y:S02]  /*6ff0*/  SHFL.IDX P3, R73, R219, R220, R221 ;  /* 0x000000dcdb497389 */ /* 0x00006400000600dd */
[----:B01----:R-:W-:Y:S05]  /*7000*/  ENDCOLLECTIVE ;  /* 0x000000000000791b */ /* 0x003fea0003800000 */
.L_x_5459:
[----:B------:R-:W-:Y:S05]  /*7010*/  WARPSYNC.COLLECTIVE R218, `(.L_x_5460) ;  /* 0x00000000da087348 */ /* 0x000fea0003c00000 */
[----:B------:R0:W1:Y:S02]  /*7020*/  SHFL.DOWN P2, R216, R217, R222, R223 ;  /* 0x080000ded9d87389 */ /* 0x00006400000400df */
[----:B01----:R-:W-:Y:S05]  /*7030*/  ENDCOLLECTIVE ;  /* 0x000000000000791b */ /* 0x003fea0003800000 */
.L_x_5460:
        /* <DEDUP_REMOVED lines=8> */
.L_x_5461:
[----:B------:R-:W-:Y:S05]  /*70c0*/  WARPSYNC.COLLECTIVE R218, `(.L_x_5462) ;  /* 0x00000000da087348 */ /* 0x000fea0003c00000 */
[----:B------:R0:W1:Y:S02]  /*70d0*/  SHFL.IDX P3, R73, R219, R220, R221 ;  /* 0x000000dcdb497389 */ /* 0x00006400000600dd */
[----:B01----:R-:W-:Y:S05]  /*70e0*/  ENDCOLLECTIVE ;  /* 0x000000000000791b */ /* 0x003fea0003800000 */
.L_x_5462:
[----:B------:R-:W-:Y:S01]  /*70f0*/  MOV R219, R85 ;  /* 0x0000005500db7202 */ /* 0x000fe20000000f00 */
[----:B------:R-:W-:Y:S01]  /*7100*/  FFMA.FTZ R85, R85, R72, R74 ;  /* 0x0000004855557223 */ /* 0x000fe2000001004a */
[----:B------:R-:W-:-:S07]  /*7110*/  MOV R215, R73 ;  /* 0x0000004900d77202 */ /* 0x000fce0000000f00 */
[----:B------:R-:W-:Y:S05]  /*7120*/  WARPSYNC.COLLECTIVE R218, `(.L_x_5463) ;  /* 0x00000000da087348 */ /* 0x000fea0003c00000 */
[----:B------:R0:W1:Y:S02]  /*7130*/  SHFL.IDX P3, R73, R219, R220, R221 ;  /* 0x000000dcdb497389 */ /* 0x00006400000600dd */
[----:B01----:R-:W-:Y:S05]  /*7140*/  ENDCOLLECTIVE ;  /* 0x000000000000791b */ /* 0x003fea0003800000 */
.L_x_5463:
[----:B------:R-:W-:Y:S01]  /*7150*/  MOV R217, R73 ;  /* 0x0000004900d97202 */ /* 0x000fe20000000f00 */
[----:B------:R-:W-:Y:S06]  /*7160*/  BRA `(.L_x_5464) ;  /* 0xffffffcc000c7947 */ /* 0x000fec000383ffff */
.L_x_5465:
        /* <DEDUP_REMOVED lines=9> */
.L_x_10462:


//--------------------- .text._Z25selective_scan_bwd_kernelI32Selective_Scan_bwd_kernel_traitsILi64ELi16ELb1ELb0ELb1ELb1ELb0EffEEv12SSMParamsBwd --------------------------
	.section	.text._Z25selective_scan_bwd_kernelI32Selective_Scan_bwd_kernel_traitsILi64ELi16ELb1ELb0ELb1ELb1ELb0EffEEv12SSMParamsBwd,"ax",@progbits
	.align	128
        .global         _Z25selective_scan_bwd_kernelI32Selective_Scan_bwd_kernel_traitsILi64ELi16ELb1ELb0ELb1ELb1ELb0EffEEv12SSMParamsBwd
        .type           _Z25selective_scan_bwd_kernelI32Selective_Scan_bwd_kernel_traitsILi64ELi16ELb1ELb0ELb1ELb1ELb0EffEEv12SSMParamsBwd,@function
        .size           _Z25selective_scan_bwd_kernelI32Selective_Scan_bwd_kernel_traitsILi64ELi16ELb1ELb0ELb1ELb1ELb0EffEEv12SSMParamsBwd,(.L_x_10463 - _Z25selective_scan_bwd_kernelI32Selective_Scan_bwd_kernel_traitsILi64ELi16ELb1ELb0ELb1ELb1ELb0EffEEv12SSMParamsBwd)
        .other          _Z25selective_scan_bwd_kernelI32Selective_Scan_bwd_kernel_traitsILi64ELi16ELb1ELb0ELb1ELb1ELb0EffEEv12SSMParamsBwd,@"STO_CUDA_ENTRY STV_DEFAULT"
_Z25selective_scan_bwd_kernelI32Selective_Scan_bwd_kernel_traitsILi64ELi16ELb1ELb0ELb1ELb1ELb0EffEEv12SSMParamsBwd:
.text._Z25selective_scan_bwd_kernelI32Selective_Scan_bwd_kernel_traitsILi64ELi16ELb1ELb0ELb1ELb1ELb0EffEEv12SSMParamsBwd:
        /* <DEDUP_REMOVED lines=15> */
[----:B------:R-:W0:Y:S01]  /*00f0*/  LDC.64 R134, c[0x0][0x450] ;  /* 0x00011400ff867b82 */ /* 0x000e220000000a00 */
[----:B------:R-:W-:Y:S01]  /*0100*/  UISETP.NE.AND.EX UP1, UPT, UR7, URZ, UPT, UP1 ;  /* 0x000000ff0700728c */ /* 0x000fe2000bf25310 */
[----:B------:R-:W1:Y:S01]  /*0110*/  I2F.RP R0, R7 ;  /* 0x0000000700007306 */ /* 0x000e620000209400 */
[----:B------:R-:W2:Y:S01]  /*0120*/  LDCU.128 UR20, c[0x0][0x4a0] ;  /* 0x00009400ff1477ac */ /* 0x000ea20008000c00 */
[----:B------:R-:W-:-:S03]  /*0130*/  PLOP3.LUT P0, PT, PT, PT, UP0, 0x80, 0x8 ;  /* 0x000000000008781c */ /* 0x000fc60003f0f008 */
[----:B------:R-:W-:Y:S01]  /*0140*/  PLOP3.LUT P1, PT, PT, PT, UP1, 0x80, 0x8 ;  /* 0x000000000008781c */ /* 0x000fe20003f2f018 */
[----:B------:R-:W2:Y:S01]  /*0150*/  LDCU.64 UR16, c[0x0][0x480] ;  /* 0x00009000ff1077ac */ /* 0x000ea20008000a00 */
[----:B---3--:R-:W-:-:S03]  /*0160*/  @UP0 ULEA UR4, UP2, UR34, UR4, 0x2 ;  /* 0x0000000422040291 */ /* 0x008fc6000f8410ff */
[----:B------:R-:W-:Y:S02]  /*0170*/  @UP1 ULEA UR6, UP3, UR34, UR6, 0x2 ;  /* 0x0000000622061291 */ /* 0x000fe4000f8610ff */
[----:B------:R-:W-:Y:S01]  /*0180*/  @UP0 ULEA.HI.X UR5, UR34, UR5, URZ, 0x2, UP2 ;  /* 0x0000000522050291 */ /* 0x000fe200090f14ff */
[----:B-1----:R-:W1:Y:S01]  /*0190*/  MUFU.RCP R0, R0 ;  /* 0x0000000000007308 */ /* 0x002e620000001000 */
[----:B------:R-:W-:Y:S01]  /*01a0*/  MOV R2, UR4 ;  /* 0x0000000400027c02 */ /* 0x000fe20008000f00 */
[----:B------:R-:W-:Y:S01]  /*01b0*/  @UP1 ULEA.HI.X UR7, UR34, UR7, URZ, 0x2, UP3 ;  /* 0x0000000722071291 */ /* 0x000fe200098f14ff */
[----:B------:R-:W-:Y:S01]  /*01c0*/  MOV R4, UR6 ;  /* 0x0000000600047c02 */ /* 0x000fe20008000f00 */
[----:B------:R-:W3:Y:S01]  /*01d0*/  LDCU UR29, c[0x0][0x394] ;  /* 0x00007280ff1d77ac */ /* 0x000ee20008000800 */
[----:B------:R-:W-:-:S03]  /*01e0*/  MOV R3, UR5 ;  /* 0x0000000500037c02 */ /* 0x000fc60008000f00 */
[----:B------:R-:W-:Y:S01]  /*01f0*/  MOV R5, UR7 ;  /* 0x0000000700057c02 */ /* 0x000fe20008000f00 */
[----:B------:R-:W0:Y:S01]  /*0200*/  LDCU.128 UR12, c[0x0][0x460] ;  /* 0x00008c00ff0c77ac */ /* 0x000e220008000c00 */
[----:B----4-:R4:W5:Y:S01]  /*0210*/  @P0 LDG.E R138, desc[UR32][R2.64] ;  /* 0x00000020028a0981 */ /* 0x010962000c1e1900 */
[----:B-1----:R-:W-:-:S03]  /*0220*/  IADD3 R6, PT, PT, R0, 0xffffffe, RZ ;  /* 0x0ffffffe00067810 */ /* 0x002fc60007ffe0ff */
[----:B------:R1:W5:Y:S01]  /*0230*/  @P1 LDG.E R136, desc[UR32][R4.64] ;  /* 0x0000002004881981 */ /* 0x000362000c1e1900 */
[----:B------:R-:W-:Y:S01]  /*0240*/  UIMAD.WIDE.U32 UR4, UR35, UR8, URZ ;  /* 0x00000008230472a5 */ /* 0x000fe2000f8e00ff */
[----:B----4-:R-:W-:Y:S01]  /*0250*/  MOV R2, RZ ;  /* 0x000000ff00027202 */ /* 0x010fe20000000f00 */
[----:B------:R-:W4:Y:S01]  /*0260*/  F2I.FTZ.U32.TRUNC.NTZ R3, R6 ;  /* 0x0000000600037305 */ /* 0x000f22000021f000 */
[----:B------:R-:W-:Y:S02]  /*0270*/  UIMAD.WIDE.U32 UR6, UR35, UR24, URZ ;  /* 0x00000018230672a5 */ /* 0x000fe4000f8e00ff */
[----:B------:R-:W-:Y:S01]  /*0280*/  UIMAD UR5, UR35, UR9, UR5 ;  /* 0x00000009230572a4 */ /* 0x000fe2000f8e0205 */
[----:B------:R-:W3:Y:S03]  /*0290*/  LDCU.64 UR8, c[0x0][0x498] ;  /* 0x00009300ff0877ac */ /* 0x000ee60008000a00 */
[----:B------:R-:W-:-:S02]  /*02a0*/  UIMAD.WIDE.U32 UR4, UR34, UR10, UR4 ;  /* 0x0000000a220472a5 */ /* 0x000fc4000f8e0004 */
[----:B------:R-:W-:Y:S02]  /*02b0*/  UIMAD UR7, UR35, UR25, UR7 ;  /* 0x00000019230772a4 */ /* 0x000fe4000f8e0207 */
[----:B------:R-:W-:Y:S01]  /*02c0*/  UIMAD UR5, UR34, UR11, UR5 ;  /* 0x0000000b220572a4 */ /* 0x000fe2000f8e0205 */
[----:B----4-:R-:W-:Y:S01]  /*02d0*/  IADD3 R0, PT, PT, RZ, -R3, RZ ;  /* 0x80000003ff007210 */ /* 0x010fe20007ffe0ff */
[----:B------:R-:W-:Y:S02]  /*02e0*/  UIMAD.WIDE.U32 UR6, UR34, UR26, UR6 ;  /* 0x0000001a220672a5 */ /* 0x000fe4000f8e0006 */
[----:B--2---:R-:W-:Y:S02]  /*02f0*/  UISETP.NE.U32.AND UP0, UPT, UR16, URZ, UPT ;  /* 0x000000ff1000728c */ /* 0x004fe4000bf05070 */
[----:B-1----:R-:W-:Y:S01]  /*0300*/  IMAD R5, R0, R7, RZ ;  /* 0x0000000700057224 */ /* 0x002fe200078e02ff */
[----:B------:R-:W-:Y:S01]  /*0310*/  IABS R0, UR34 ;  /* 0x0000002200007c13 */ /* 0x000fe20008000000 */
[----:B------:R-:W-:-:S02]  /*0320*/  UISETP.NE.AND.EX UP0, UPT, UR17, URZ, UPT, UP0 ;  /* 0x000000ff1100728c */ /* 0x000fc4000bf05300 */
[----:B------:R-:W-:Y:S01]  /*0330*/  IMAD.HI.U32 R2, R3, R5, R2 ;  /* 0x0000000503027227 */ /* 0x000fe200078e0002 */
[----:B---3--:R-:W-:Y:S01]  /*0340*/  UIMAD.WIDE.U32 UR10, UR35, UR8, URZ ;  /* 0x00000008230a72a5 */ /* 0x008fe2000f8e00ff */
[----:B------:R-:W1:Y:S01]  /*0350*/  LDC.64 R4, c[0x0][0x3e8] ;  /* 0x0000fa00ff047b82 */ /* 0x000e620000000a00 */
[----:B------:R-:W-:Y:S02]  /*0360*/  UIMAD UR27, UR34, UR27, UR7 ;  /* 0x0000001b221b72a4 */ /* 0x000fe4000f8e0207 */
[----:B------:R-:W-:Y:S01]  /*0370*/  UIMAD UR11, UR35, UR9, UR11 ;  /* 0x00000009230b72a4 */ /* 0x000fe2000f8e020b */
[----:B------:R-:W-:Y:S01]  /*0380*/  IMAD.HI.U32 R2, R2, R0, RZ ;  /* 0x0000000002027227 */ /* 0x000fe200078e00ff */
[----:B------:R-:W-:Y:S02]  /*0390*/  UIMAD.WIDE.U32 UR8, UR34, UR22, URZ ;  /* 0x00000016220872a5 */ /* 0x000fe4000f8e00ff */
[----:B------:R-:W-:Y:S02]  /*03a0*/  UIMAD.WIDE.U32 UR18, UR34, UR20, UR10 ;  /* 0x00000014221272a5 */ /* 0x000fe4000f8e000a */
[----:B------:R-:W-:Y:S01]  /*03b0*/  IADD3 R3, PT, PT, -R2, RZ, RZ ;  /* 0x000000ff02037210 */ /* 0x000fe20007ffe1ff */
[----:B------:R-:W-:-:S02]  /*03c0*/  UIMAD UR7, UR34, UR23, UR9 ;  /* 0x00000017220772a4 */ /* 0x000fc4000f8e0209 */
[----:B------:R-:W-:Y:S02]  /*03d0*/  UIMAD UR26, UR34, UR21, UR19 ;  /* 0x00000015221a72a4 */ /* 0x000fe4000f8e0213 */
[C---:B------:R-:W-:Y:S01]  /*03e0*/  IMAD R0, R7.reuse, R3, R0 ;  /* 0x0000000307007224 */ /* 0x040fe200078e0200 */
[----:B------:R-:W-:Y:S01]  /*03f0*/  ULEA UR21, UR29, 0xfffffc00, 0xa ;  /* 0xfffffc001d157891 */ /* 0x000fe2000f8e50ff */
[----:B------:R-:W2:Y:S03]  /*0400*/  LDCU.64 UR10, c[0x0][0x3d0] ;  /* 0x00007a00ff0a77ac */ /* 0x000ea60008000a00 */
[----:B------:R-:W-:Y:S01]  /*0410*/  ISETP.GT.U32.AND P1, PT, R7, R0, PT ;  /* 0x000000000700720c */ /* 0x000fe20003f24070 */
[----:B------:R-:W-:Y:S02]  /*0420*/  UIADD3 UR6, UP3, UPT, UR21, UR6, URZ ;  /* 0x0000000615067290 */ /* 0x000fe4000ff7e0ff */
[----:B------:R-:W-:-:S02]  /*0430*/  USHF.R.S32.HI UR28, URZ, 0x1f, UR21 ;  /* 0x0000001fff1c7899 */ /* 0x000fc40008011415 */
[----:B0-----:R-:W-:Y:S02]  /*0440*/  ULEA UR17, UP4, UR6, UR14, 0x2 ;  /* 0x0000000e06117291 */ /* 0x001fe4000f8810ff */
[----:B------:R-:W-:Y:S02]  /*0450*/  UIADD3.X UR27, UPT, UPT, UR28, UR27, URZ, UP3, !UPT ;  /* 0x0000001b1c1b7290 */ /* 0x000fe40009ffe4ff */
[----:B------:R-:W-:Y:S02]  /*0460*/  UIADD3 UR4, UP1, UPT, UR21, UR4, URZ ;  /* 0x0000000415047290 */ /* 0x000fe4000ff3e0ff */
[----:B------:R-:W-:Y:S02]  /*0470*/  ULEA.HI.X UR27, UR6, UR15, UR27, 0x2, UP4 ;  /* 0x0000000f061b7291 */ /* 0x000fe4000a0f141b */
[----:B------:R-:W-:Y:S01]  /*0480*/  @!P1 IADD3 R0, PT, PT, R0, -R7, RZ ;  /* 0x8000000700009210 */ /* 0x000fe20007ffe0ff */
[----:B------:R-:W0:Y:S01]  /*0490*/  @UP0 LDCU UR6, c[0x0][0x384] ;  /* 0x00007080ff0607ac */ /* 0x000e220008000800 */
[----:B------:R-:W-:-:S02]  /*04a0*/  @!P1 IADD3 R2, PT, PT, R2, 0x1, RZ ;  /* 0x0000000102029810 */ /* 0x000fc40007ffe0ff */
[----:B------:R-:W-:Y:S01]  /*04b0*/  ISETP.GE.U32.AND P0, PT, R0, R7, PT ;  /* 0x000000070000720c */ /* 0x000fe20003f06070 */
[----:B------:R-:W-:Y:S01]  /*04c0*/  ULEA UR20, UP2, UR4, UR12, 0x2 ;  /* 0x0000000c04147291 */ /* 0x000fe2000f8410ff */
[C---:B------:R-:W-:Y:S01]  /*04d0*/  LOP3.LUT R0, R8.reuse, UR34, RZ, 0x3c, !PT ;  /* 0x0000002208007c12 */ /* 0x040fe2000f8e3cff */
[----:B------:R-:W3:Y:S01]  /*04e0*/  @UP0 LDCU UR12, c[0x0][0x38c] ;  /* 0x00007180ff0c07ac */ /* 0x000ee20008000800 */
[----:B------:R-:W-:Y:S02]  /*04f0*/  ISETP.NE.AND P1, PT, R8, RZ, PT ;  /* 0x000000ff0800720c */ /* 0x000fe40003f25270 */
[----:B------:R-:W-:Y:S01]  /*0500*/  ISETP.GE.AND P2, PT, R0, RZ, PT ;  /* 0x000000ff0000720c */ /* 0x000fe20003f46270 */
[----:B------:R-:W-:Y:S01]  /*0510*/  UIADD3.X UR19, UPT, UPT, UR28, UR5, URZ, UP1, !UPT ;  /* 0x000000051c137290 */ /* 0x000fe20008ffe4ff */
[----:B------:R-:W4:Y:S05]  /*0520*/  @UP0 LDCU.64 UR14, c[0x0][0x480] ;  /* 0x00009000ff0e07ac */ /* 0x000f2a0008000a00 */
[----:B------:R-:W-:Y:S01]  /*0530*/  @P0 IADD3 R2, PT, PT, R2, 0x1, RZ ;  /* 0x0000000102020810 */ /* 0x000fe20007ffe0ff */
[----:B------:R-:W-:-:S02]  /*0540*/  ULEA.HI.X UR19, UR4, UR13, UR19, 0x2, UP2 ;  /* 0x0000000d04137291 */ /* 0x000fc400090f1413 */
[----:B--2---:R-:W-:Y:S01]  /*0550*/  UIMAD.WIDE.U32 UR4, UR35, UR10, URZ ;  /* 0x0000000a230472a5 */ /* 0x004fe2000f8e00ff */
[----:B------:R-:W-:Y:S01]  /*0560*/  MOV R95, R2 ;  /* 0x00000002005f7202 */ /* 0x000fe20000000f00 */
[----:B0-----:R-:W-:Y:S02]  /*0570*/  @UP0 UIMAD UR6, UR35, UR6, UR34 ;  /* 0x00000006230602a4 */ /* 0x001fe4000f8e0222 */
[----:B------:R-:W-:Y:S01]  /*0580*/  UIMAD UR5, UR35, UR11, UR5 ;  /* 0x0000000b230572a4 */ /* 0x000fe2000f8e0205 */
[----:B------:R-:W-:Y:S01]  /*0590*/  @!P2 IADD3 R95, PT, PT, -R95, RZ, RZ ;  /* 0x000000ff5f5fa210 */ /* 0x000fe20007ffe1ff */
[----:B------:R-:W-:Y:S01]  /*05a0*/  @UP0 UIMAD UR6, UR6, UR29, URZ ;  /* 0x0000001d060602a4 */ /* 0x000fe2000f8e02ff */
[----:B------:R-:W-:Y:S01]  /*05b0*/  @!P1 LOP3.LUT R95, RZ, R8, RZ, 0x33, !PT ;  /* 0x00000008ff5f9212 */ /* 0x000fe200078e33ff */
[----:B------:R-:W0:Y:S03]  /*05c0*/  LDCU.64 UR22, c[0x0][0x4c8] ;  /* 0x00009900ff1677ac */ /* 0x000e260008000a00 */
[----:B------:R-:W-:Y:S01]  /*05d0*/  SHF.R.S32.HI R7, RZ, 0x1f, R95 ;  /* 0x0000001fff077819 */ /* 0x000fe2000001145f */
[----:B------:R-:W2:Y:S01]  /*05e0*/  LDCU.64 UR24, c[0x0][0x528] ;  /* 0x0000a500ff1877ac */ /* 0x000ea20008000a00 */
[----:B-1----:R-:W-:Y:S01]  /*05f0*/  IMAD.WIDE.U32 R2, R95, R4, UR4 ;  /* 0x000000045f027e25 */ /* 0x002fe2000f8e0004 */
[----:B---3--:R-:W-:-:S03]  /*0600*/  @UP0 UIMAD UR6, UR6, UR12, URZ ;  /* 0x0000000c060602a4 */ /* 0x008fc6000f8e02ff */
[----:B------:R-:W-:Y:S01]  /*0610*/  IMAD R0, R7, R4, RZ ;  /* 0x0000000407007224 */ /* 0x000fe200078e02ff */
[----:B------:R-:W-:Y:S01]  /*0620*/  UMOV UR4, URZ ;  /* 0x000000ff00047c82 */ /* 0x000fe20008000000 */
[----:B------:R-:W-:Y:S01]  /*0630*/  UMOV UR5, URZ ;  /* 0x000000ff00057c82 */ /* 0x000fe20008000000 */
[----:B----4-:R-:W-:Y:S01]  /*0640*/  @UP0 UIMAD.WIDE UR4, UR6, 0x8, UR14 ;  /* 0x00000008060408a5 */ /* 0x010fe2000f8e020e */
[----:B------:R-:W-:Y:S01]  /*0650*/  IMAD R5, R95, R5, R0 ;  /* 0x000000055f057224 */ /* 0x000fe200078e0200 */
[----:B------:R-:W-:Y:S01]  /*0660*/  IADD3 R132, P0, PT, R2, UR21, RZ ;  /* 0x0000001502847c10 */ /* 0x000fe2000ff1e0ff */
[----:B------:R-:W-:Y:S02]  /*0670*/  UISETP.GE.AND UP0, UPT, UR29, 0x1, UPT ;  /* 0x000000011d00788c */ /* 0x000fe4000bf06270 */
[----:B------:R-:W-:Y:S01]  /*0680*/  UIADD3 UR18, UP1, UPT, UR21, UR18, URZ ;  /* 0x0000001215127290 */ /* 0x000fe2000ff3e0ff */
[----:B------:R-:W-:Y:S01]  /*0690*/  IADD3 R0, PT, PT, R3, R5, RZ ;  /* 0x0000000503007210 */ /* 0x000fe20007ffe0ff */
[----:B0-----:R-:W-:Y:S01]  /*06a0*/  UIMAD.WIDE.U32 UR10, UR34, UR22, URZ ;  /* 0x00000016220a72a5 */ /* 0x001fe2000f8e00ff */
[----:B------:R-:W-:Y:S01]  /*06b0*/  LEA R134, P1, R132, R134, 0x2 ;  /* 0x0000008684867211 */ /* 0x000fe200078210ff */
[----:B------:R-:W-:-:S02]  /*06c0*/  UIADD3.X UR26, UPT, UPT, UR28, UR26, URZ, UP1, !UPT ;  /* 0x0000001a1c1a7290 */ /* 0x000fc40008ffe4ff */
[----:B------:R-:W-:Y:S01]  /*06d0*/  IADD3.X R0, PT, PT, R0, UR28, RZ, P0, !PT ;  /* 0x0000001c00007c10 */ /* 0x000fe200087fe4ff */
[----:B--2---:R-:W-:Y:S02]  /*06e0*/  ULEA UR24, UP1, UR18, UR24, 0x2 ;  /* 0x0000001812187291 */ /* 0x004fe4000f8210ff */
[----:B------:R-:W-:Y:S01]  /*06f0*/  UIMAD UR16, UR34, UR23, UR11 ;  /* 0x00000017221072a4 */ /* 0x000fe2000f8e020b */
[----:B------:R-:W-:Y:S01]  /*0700*/  LEA.HI.X R132, R132, R135, R0, 0x2, P1 ;  /* 0x0000008784847211 */ /* 0x000fe200008f1400 */
[----:B------:R-:W-:Y:S01]  /*0710*/  HFMA2 R135, -RZ, RZ, 0, 0 ;  /* 0x00000000ff877431 */ /* 0x000fe200000001ff */
        /* <DEDUP_REMOVED lines=42> */
[C---:B------:R-:W-:Y:S02]  /*09c0*/  SHF.L.U32 R130, R96.reuse, 0x2, RZ ;  /* 0x0000000260827819 */ /* 0x040fe400000006ff */
        /* <DEDUP_REMOVED lines=17> */
[C---:B------:R-:W-:Y:S02]  /*0ae0*/  LEA R129, R96.reuse, UR6, 0x3 ;  /* 0x0000000660817c11 */ /* 0x040fe4000f8e18ff */
[----:B------:R-:W-:Y:S02]  /*0af0*/  LEA.HI R126, R3, R3, RZ, 0x1b ;  /* 0x00000003037e7211 */ /* 0x000fe400078fd8ff */
[----:B------:R-:W-:Y:S02]  /*0b00*/  LOP3.LUT R131, R96, 0x1f, RZ, 0xc0, !PT ;  /* 0x0000001f60837812 */ /* 0x000fe400078ec0ff */
        /* <DEDUP_REMOVED lines=18> */
[----:B------:R-:W-:Y:S02]  /*0c30*/  LEA R110, R96, R129, 0x3 ;  /* 0x00000081606e7211 */ /* 0x000fe400078e18ff */
[----:B------:R-:W-:Y:S02]  /*0c40*/  IADD3 R109, PT, PT, R95, R109, RZ ;  /* 0x0000006d5f6d7210 */ /* 0x000fe40007ffe0ff */
[----:B------:R-:W-:Y:S01]  /*0c50*/  LEA R126, R126, UR22, 0x2 ;  /* 0x000000167e7e7c11 */ /* 0x000fe2000f8e10ff */
[----:B------:R-:W-:Y:S01]  /*0c60*/  UMOV UR22, UR24 ;  /* 0x0000001800167c82 */ /* 0x000fe20008000000 */
[----:B------:R-:W-:-:S05]  /*0c70*/  UMOV UR24, UR26 ;  /* 0x0000001a00187c82 */ /* 0x000fca0008000000 */
.L_x_5545:
[----:B------:R-:W-:Y:S01]  /*0c80*/  BAR.SYNC.DEFER_BLOCKING 0x0 ;  /* 0x0000000000007b1d */ /* 0x000fe20000010000 */
[----:B--2---:R-:W-:Y:S02]  /*0c90*/  MOV R2, UR20 ;  /* 0x0000001400027c02 */ /* 0x004fe40008000f00 */
[----:B------:R-:W-:Y:S02]  /*0ca0*/  MOV R3, UR19 ;  /* 0x0000001300037c02 */ /* 0x000fe40008000f00 */
[----:B------:R-:W-:-:S05]  /*0cb0*/  IADD3 R108, PT, PT, R131, R130, RZ ;  /* 0x00000082836c7210 */ /* 0x000fca0007ffe0ff */
[----:B------:R-:W-:-:S05]  /*0cc0*/  IMAD.WIDE.U32 R2, R108, 0x10, R2 ;  /* 0x000000106c027825 */ /* 0x000fca00078e0002 */
[----:B------:R-:W2:Y:S04]  /*0cd0*/  LDG.E.128 R4, desc[UR32][R2.64] ;  /* 0x0000002002047981 */ /* 0x000ea8000c1e1d00 */
[----:B------:R-:W3:Y:S04]  /*0ce0*/  LDG.E.128 R24, desc[UR32][R2.64+0x200] ;  /* 0x0002002002187981 */ /* 0x000ee8000c1e1d00 */
[----:B------:R-:W4:Y:S04]  /*0cf0*/  LDG.E.128 R28, desc[UR32][R2.64+0x400] ;  /* 0x00040020021c7981 */ /* 0x000f28000c1e1d00 */
[----:B------:R-:W4:Y:S01]  /*0d00*/  LDG.E.128 R32, desc[UR32][R2.64+0x600] ;  /* 0x0006002002207981 */ /* 0x000f22000c1e1d00 */
[----:B------:R-:W0:Y:S01]  /*0d10*/  S2UR UR26, SR_CgaCtaId ;  /* 0x00000000001a79c3 */ /* 0x000e220000008800 */
[----:B------:R-:W-:Y:S01]  /*0d20*/  UMOV UR6, 0x400 ;  /* 0x0000040000067882 */ /* 0x000fe20000000000 */
[----:B------:R-:W-:Y:S01]  /*0d30*/  LOP3.LUT R0, R96, 0x3e0, RZ, 0xc0, !PT ;  /* 0x000003e060007812 */ /* 0x000fe200078ec0ff */
[----:B------:R-:W1:Y:S01]  /*0d40*/  S2R R107, SR_LANEID ;  /* 0x00000000006b7919 */ /* 0x000e620000000000 */
[----:B------:R-:W-:-:S02]  /*0d50*/  MOV R92, UR18 ;  /* 0x00000012005c7c02 */ /* 0x000fc40008000f00 */
[----:B------:R-:W-:-:S03]  /*0d60*/  MOV R93, UR17 ;  /* 0x00000011005d7c02 */ /* 0x000fc60008000f00 */
[----:B------:R-:W-:Y:S01]  /*0d70*/  IMAD.WIDE.U32 R92, R108, 0x10, R92 ;  /* 0x000000106c5c7825 */ /* 0x000fe200078e005c */
[----:B0-----:R-:W-:Y:S01]  /*0d80*/  ULEA UR6, UR26, UR6, 0x18 ;  /* 0x000000061a067291 */ /* 0x001fe2000f8ec0ff */
[-C--:B-1----:R-:W-:Y:S02]  /*0d90*/  IADD3 R106, PT, PT, R130, R107.reuse, RZ ;  /* 0x0000006b826a7210 */ /* 0x082fe40007ffe0ff */
[----:B------:R-:W-:-:S03]  /*0da0*/  IADD3 R0, PT, PT, R0, R107, RZ ;  /* 0x0000006b00007210 */ /* 0x000fc60007ffe0ff */
[----:B------:R-:W-:Y:S02]  /*0db0*/  LEA R106, R106, UR6, 0x4 ;  /* 0x000000066a6a7c11 */ /* 0x000fe4000f8e20ff */
[----:B------:R-:W-:-:S03]  /*0dc0*/  LEA R104, R0, UR6, 0x6 ;  /* 0x0000000600687c11 */ /* 0x000fc6000f8e30ff */
[----:B--2---:R0:W-:Y:S04]  /*0dd0*/  STS.128 [R106], R4 ;  /* 0x000000046a007388 */ /* 0x0041e80000000c00 */
        /* <DEDUP_REMOVED lines=10> */
[----:B-1----:R-:W4:Y:S04]  /*0e80*/  LDG.E.128 R24, desc[UR32][R92.64+0x200] ;  /* 0x000200205c187981 */ /* 0x002f28000c1e1d00 */
[----:B--2---:R-:W2:Y:S04]  /*0e90*/  LDG.E.128 R28, desc[UR32][R92.64+0x400] ;  /* 0x000400205c1c7981 */ /* 0x004ea8000c1e1d00 */
[----:B---3--:R-:W3:Y:S01]  /*0ea0*/  LDG.E.128 R32, desc[UR32][R92.64+0x600] ;  /* 0x000600205c207981 */ /* 0x008ee2000c1e1d00 */
[----:B------:R-:W-:-:S02]  /*0eb0*/  MOV R2, UR22 ;  /* 0x0000001600027c02 */ /* 0x000fc40008000f00 */
[----:B------:R-:W-:-:S03]  /*0ec0*/  MOV R3, UR24 ;  /* 0x0000001800037c02 */ /* 0x000fc60008000f00 */
[----:B------:R-:W-:Y:S01]  /*0ed0*/  IMAD.WIDE.U32 R2, R108, 0x10, R2 ;  /* 0x000000106c027825 */ /* 0x000fe200078e0002 */
[----:B----4-:R-:W-:Y:S04]  /*0ee0*/  STS.128 [R106], R4 ;  /* 0x000000046a007388 */ /* 0x010fe80000000c00 */
[----:B------:R-:W-:Y:S04]  /*0ef0*/  STS.128 [R106+0x200], R24 ;  /* 0x000200186a007388 */ /* 0x000fe80000000c00 */
[----:B--2---:R-:W-:Y:S04]  /*0f00*/  STS.128 [R106+0x400], R28 ;  /* 0x0004001c6a007388 */ /* 0x004fe80000000c00 */
[----:B---3--:R-:W-:Y:S01]  /*0f10*/  STS.128 [R106+0x600], R32 ;  /* 0x000600206a007388 */ /* 0x008fe20000000c00 */
        /* <DEDUP_REMOVED lines=64> */
.L_x_5468:
[----:B------:R-:W-:Y:S05]  /*1320*/  BSYNC.RECONVERGENT B0 ;  /* 0x0000000000007941 */ /* 0x000fea0003800200 */
.L_x_5467:
        /* <DEDUP_REMOVED lines=34> */
.L_x_5470:
[----:B------:R-:W-:Y:S05]  /*1550*/  BSYNC.RECONVERGENT B0 ;  /* 0x0000000000007941 */ /* 0x000fea0003800200 */
.L_x_5469:
        /* <DEDUP_REMOVED lines=34> */
.L_x_5472:
[----:B------:R-:W-:Y:S05]  /*1780*/  BSYNC.RECONVERGENT B0 ;  /* 0x0000000000007941 */ /* 0x000fea0003800200 */
.L_x_5471:
        /* <DEDUP_REMOVED lines=34> */
.L_x_5474:
[----:B------:R-:W-:Y:S05]  /*19b0*/  BSYNC.RECONVERGENT B0 ;  /* 0x0000000000007941 */ /* 0x000fea0003800200 */
.L_x_5473:
        /* <DEDUP_REMOVED lines=34> */
.L_x_5476:
[----:B------:R-:W-:Y:S05]  /*1be0*/  BSYNC.RECONVERGENT B0 ;  /* 0x0000000000007941 */ /* 0x000fea0003800200 */
.L_x_5475:
        /* <DEDUP_REMOVED lines=37> */
.L_x_5478:
[----:B------:R-:W-:Y:S05]  /*1e40*/  BSYNC.RECONVERGENT B0 ;  /* 0x0000000000007941 */ /* 0x000fea0003800200 */
.L_x_5477:
        /* <DEDUP_REMOVED lines=39> */
.L_x_5480:
[----:B------:R-:W-:Y:S05]  /*20c0*/  BSYNC.RECONVERGENT B0 ;  /* 0x0000000000007941 */ /* 0x000fea0003800200 */
.L_x_5479:
        /* <DEDUP_REMOVED lines=38> */
.L_x_5482:
[----:B------:R-:W-:Y:S05]  /*2330*/  BSYNC.RECONVERGENT B0 ;  /* 0x0000000000007941 */ /* 0x000fea0003800200 */
.L_x_5481:
        /* <DEDUP_REMOVED lines=38> */
.L_x_5484:
[----:B------:R-:W-:Y:S05]  /*25a0*/  BSYNC.RECONVERGENT B0 ;  /* 0x0000000000007941 */ /* 0x000fea0003800200 */
.L_x_5483:
        /* <DEDUP_REMOVED lines=38> */
.L_x_5486:
[----:B------:R-:W-:Y:S05]  /*2810*/  BSYNC.RECONVERGENT B0 ;  /* 0x0000000000007941 */ /* 0x000fea0003800200 */
.L_x_5485:
        /* <DEDUP_REMOVED lines=38> */
.L_x_5488:
[----:B------:R-:W-:Y:S05]  /*2a80*/  BSYNC.RECONVERGENT B0 ;  /* 0x0000000000007941 */ /* 0x000fea0003800200 */
.L_x_5487:
        /* <DEDUP_REMOVED lines=32> */
.L_x_5490:
[----:B------:R-:W-:Y:S05]  /*2c90*/  BSYNC.RECONVERGENT B0 ;  /* 0x0000000000007941 */ /* 0x000fea0003800200 */
.L_x_5489:
        /* <DEDUP_REMOVED lines=32> */
.L_x_5492:
[----:B------:R-:W-:Y:S05]  /*2ea0*/  BSYNC.RECONVERGENT B0 ;  /* 0x0000000000007941 */ /* 0x000fea0003800200 */
.L_x_5491:
        /* <DEDUP_REMOVED lines=32> */
.L_x_5494:
[----:B------:R-:W-:Y:S05]  /*30b0*/  BSYNC.RECONVERGENT B0 ;  /* 0x0000000000007941 */ /* 0x000fea0003800200 */
.L_x_5493:
        /* <DEDUP_REMOVED lines=32> */
.L_x_5496:
[----:B------:R-:W-:Y:S05]  /*32c0*/  BSYNC.RECONVERGENT B0 ;  /* 0x0000000000007941 */ /* 0x000fea0003800200 */
.L_x_5495:
        /* <DEDUP_REMOVED lines=32> */
.L_x_5498:
[----:B------:R-:W-:Y:S05]  /*34d0*/  BSYNC.RECONVERGENT B0 ;  /* 0x0000000000007941 */ /* 0x000fea0003800200 */
.L_x_5497:
        /* <DEDUP_REMOVED lines=25> */
[----:B------:R-:W-:Y:S01]  /*3670*/  UISETP.NE.AND UP0, UPT, UR21, 0x1, UPT ;  /* 0x000000011500788c */ /* 0x000fe2000bf05270 */
[----:B------:R-:W-:Y:S01]  /*3680*/  MOV R101, UR6 ;  /* 0x0000000600657c02 */ /* 0x000fe20008000f00 */
[----:B------:R-:W-:Y:S02]  /*3690*/  HFMA2 R39, -RZ, RZ, 0, 0 ;  /* 0x00000000ff277431 */ /* 0x000fe400000001ff */
[----:B------:R-:W-:Y:S01]  /*36a0*/  FMUL.FTZ R168, R8, R105 ;  /* 0x0000006908a87220 */ /* 0x000fe20000410000 */
[----:B------:R-:W-:Y:S01]  /*36b0*/  FMUL.FTZ R167, R9, R102 ;  /* 0x0000006609a77220 */ /* 0x000fe20000410000 */
[----:B------:R-:W-:Y:S01]  /*36c0*/  LEA R100, P1, R101, R94, 0xa ;  /* 0x0000005e65647211 */ /* 0x000fe200078250ff */
[----:B------:R-:W-:Y:S01]  /*36d0*/  FMUL.FTZ R166, R10, R103 ;  /* 0x000000670aa67220 */ /* 0x000fe20000410000 */
[----:B------:R-:W1:Y:S01]  /*36e0*/  LDC.64 R154, c[0x0][0x3e0] ;  /* 0x0000f800ff9a7b82 */ /* 0x000e620000000a00 */
[----:B------:R-:W-:Y:S01]  /*36f0*/  PLOP3.LUT P0, PT, PT, PT, UP0, 0x80, 0x8 ;  /* 0x000000000008781c */ /* 0x000fe20003f0f008 */
        /* <DEDUP_REMOVED lines=16> */
[----:B------:R-:W3:Y:S01]  /*3800*/  LDCU UR44, c[0x0][0x394] ;  /* 0x00007280ff2c77ac */ /* 0x000ee20008000800 */
[----:B------:R-:W4:Y:S01]  /*3810*/  LDCU UR45, c[0x0][0x38c] ;  /* 0x00007180ff2d77ac */ /* 0x000f220008000800 */
[----:B------:R-:W0:Y:S01]  /*3820*/  LDCU.64 UR36, c[0x0][0x3c0] ;  /* 0x00007800ff2477ac */ /* 0x000e220008000a00 */
[----:B------:R-:W0:Y:S01]  /*3830*/  LDCU.64 UR38, c[0x0][0x3a8] ;  /* 0x00007500ff2677ac */ /* 0x000e220008000a00 */
[----:B------:R-:W0:Y:S01]  /*3840*/  LDCU.64 UR40, c[0x0][0x540] ;  /* 0x0000a800ff2877ac */ /* 0x000e220008000a00 */
[----:B------:R-:W0:Y:S01]  /*3850*/  LDCU.128 UR28, c[0x0][0x440] ;  /* 0x00008800ff1c77ac */ /* 0x000e220008000c00 */
[----:B------:R-:W-:-:S05]  /*3860*/  UMOV UR6, URZ ;  /* 0x000000ff00067c82 */ /* 0x000fca0008000000 */
.L_x_5544:
[----:B-1----:R-:W-:Y:S01]  /*3870*/  IMAD.WIDE.U32 R2, R154, UR6, RZ ;  /* 0x000000069a027c25 */ /* 0x002fe2000f8e00ff */
[----:B------:R-:W-:Y:S01]  /*3880*/  UMOV UR26, UR12 ;  /* 0x0000000c001a7c82 */ /* 0x000fe20008000000 */
[----:B------:R-:W-:Y:S02]  /*3890*/  UMOV UR27, UR25 ;  /* 0x00000019001b7c82 */ /* 0x000fe40008000000 */
[----:B------:R-:W-:Y:S01]  /*38a0*/  IMAD R3, R155, UR6, R3 ;  /* 0x000000069b037c24 */ /* 0x000fe2000f8e0203 */
[C---:B------:R-:W-:Y:S01]  /*38b0*/  LEA R68, P1, R2.reuse, R134, 0x2 ;  /* 0x0000008602447211 */ /* 0x040fe200078210ff */
[----:B0-----:R-:W-:Y:S01]  /*38c0*/  UIMAD.WIDE.U32 UR26, UR6, UR38, UR26 ;  /* 0x00000026061a72a5 */ /* 0x001fe2000f8e001a */
[----:B------:R-:W-:Y:S02]  /*38d0*/  IADD3 R108, PT, PT, R131, R130, RZ ;  /* 0x00000082836c7210 */ /* 0x000fe40007ffe0ff */
[----:B------:R-:W-:Y:S01]  /*38e0*/  LEA.HI.X R69, R2, R132, R3, 0x2, P1 ;  /* 0x0000008402457211 */ /* 0x000fe200008f1403 */
[----:B------:R-:W-:-:S02]  /*38f0*/  UIMAD UR27, UR6, UR39, UR27 ;  /* 0x00000027061b72a4 */ /* 0x000fc4000f8e021b */
[----:B------:R-:W-:Y:S01]  /*3900*/  ULEA UR42, UP0, UR26, UR28, 0x2 ;  /* 0x0000001c1a2a7291 */ /* 0x000fe2000f8010ff */
[----:B------:R-:W-:-:S03]  /*3910*/  IMAD.WIDE.U32 R2, R108, 0x10, R68 ;  /* 0x000000106c027825 */ /* 0x000fc600078e0044 */
[----:B------:R-:W-:Y:S02]  /*3920*/  ULEA.HI.X UR26, UR26, UR29, UR27, 0x2, UP0 ;  /* 0x0000001d1a1a7291 */ /* 0x000fe400080f141b */
[----:B------:R-:W-:Y:S01]  /*3930*/  MOV R72, UR42 ;  /* 0x0000002a00487c02 */ /* 0x000fe20008000f00 */
[----:B------:R-:W5:Y:S03]  /*3940*/  LDG.E.128 R68, desc[UR32][R2.64] ;  /* 0x0000002002447981 */ /* 0x000f66000c1e1d00 */
[----:B------:R-:W-:Y:S01]  /*3950*/  MOV R73, UR26 ;  /* 0x0000001a00497c02 */ /* 0x000fe20008000f00 */
[----:B---3--:R-:W3:Y:S04]  /*3960*/  LDG.E.128 R80, desc[UR32][R2.64+0x200] ;  /* 0x0002002002507981 */ /* 0x008ee8000c1e1d00 */
[----:B----4-:R-:W4:Y:S04]  /*3970*/  LDG.E.128 R84, desc[UR32][R2.64+0x400] ;  /* 0x0004002002547981 */ /* 0x010f28000c1e1d00 */
[----:B------:R-:W2:Y:S04]  /*3980*/  LDG.E.128 R88, desc[UR32][R2.64+0x600] ;  /* 0x0006002002587981 */ /* 0x000ea8000c1e1d00 */
[----:B------:R0:W2:Y:S01]  /*3990*/  LDG.E R169, desc[UR32][R72.64] ;  /* 0x0000002048a97981 */ /* 0x0000a2000c1e1900 */
        /* <DEDUP_REMOVED lines=8> */
[----:B------:R0:W2:Y:S01]  /*3a20*/  LDG.E R177, desc[UR32][R72.64] ;  /* 0x0000002048b17981 */ /* 0x0000a2000c1e1900 */
        /* <DEDUP_REMOVED lines=13> */
[----:B---3--:R-:W-:Y:S04]  /*3b00*/  STS.128 [R106+0x200], R80 ;  /* 0x000200506a007388 */ /* 0x008fe80000000c00 */
[----:B----4-:R-:W-:Y:S04]  /*3b10*/  STS.128 [R106+0x400], R84 ;  /* 0x000400546a007388 */ /* 0x010fe80000000c00 */
[----:B--2---:R-:W-:Y:S01]  /*3b20*/  STS.128 [R106+0x600], R88 ;  /* 0x000600586a007388 */ /* 0x004fe20000000c00 */
[----:B------:R-:W-:-:S03]  /*3b30*/  NOP ;  /* 0x0000000000007918 */ /* 0x000fc60000000000 */
[----:B0-----:R-:W0:Y:S04]  /*3b40*/  LDS.128 R72, [R104] ;  /* 0x0000000068487984 */ /* 0x001e280000000c00 */
[----:B------:R-:W1:Y:S04]  /*3b50*/  LDS.128 R76, [R104+0x10] ;  /* 0x00001000684c7984 */ /* 0x000e680000000c00 */
[----:B------:R-:W2:Y:S04]  /*3b60*/  LDS.128 R80, [R104+0x20] ;  /* 0x0000200068507984 */ /* 0x000ea80000000c00 */
[----:B------:R-:W3:Y:S01]  /*3b70*/  LDS.128 R68, [R104+0x30] ;  /* 0x0000300068447984 */ /* 0x000ee20000000c00 */
[----:B------:R-:W-:-:S04]  /*3b80*/  FMUL.FTZ R179, R169, 1.4426950216293334961 ;  /* 0x3fb8aa3ba9b37820 */ /* 0x000fc80000410000 */
[C---:B------:R-:W-:Y:S01]  /*3b90*/  FMUL.FTZ R181, R179.reuse, R105 ;  /* 0x00000069b3b57220 */ /* 0x040fe20000410000 */
[C---:B------:R-:W-:Y:S01]  /*3ba0*/  FMUL.FTZ R176, R179.reuse, R102 ;  /* 0x00000066b3b07220 */ /* 0x040fe20000410000 */
[----:B------:R-:W-:-:S04]  /*3bb0*/  FMUL.FTZ R173, R179, R103 ;  /* 0x00000067b3ad7220 */ /* 0x000fc80000410000 */
        /* <DEDUP_REMOVED lines=29> */
[----:B------:R-:W3:Y:S01]  /*3d90*/  MUFU.EX2 R199, R199 ;  /* 0x000000c700c77308 */ /* 0x000ee20000000800 */
        /* <DEDUP_REMOVED lines=9> */
[C---:B----4-:R-:W-:Y:S01]  /*3e30*/  FMUL.FTZ R2, R177.reuse, R81 ;  /* 0x00000051b1027220 */ /* 0x050fe20000410000 */
[C---:B------:R-:W-:Y:S01]  /*3e40*/  FMUL.FTZ R87, R177.reuse, R82 ;  /* 0x00000052b1577220 */ /* 0x040fe20000410000 */
[C---:B------:R-:W-:Y:S01]  /*3e50*/  FMUL.FTZ R182, R177.reuse, R83 ;  /* 0x00000053b1b67220 */ /* 0x040fe20000410000 */
[C---:B---3--:R-:W-:Y:S01]  /*3e60*/  FMUL.FTZ R183, R177.reuse, R68 ;  /* 0x00000044b1b77220 */ /* 0x048fe20000410000 */
        /* <DEDUP_REMOVED lines=29> */
.L_x_5501:
[----:B------:R-:W-:-:S06]  /*4040*/  LEA R212, R96, UR27, 0x2 ;  /* 0x0000001b60d47c11 */ /* 0x000fcc000f8e10ff */
[----:B------:R-:W0:Y:S02]  /*4050*/  LDS R212, [R212+0x2d54] ;  /* 0x002d5400d4d47984 */ /* 0x000e240000000800 */
.L_x_5502:
[----:B------:R-:W-:Y:S05]  /*4060*/  BSYNC.RECONVERGENT B0 ;  /* 0x0000000000007941 */ /* 0x000fea0003800200 */
.L_x_5500:
        /* <DEDUP_REMOVED lines=17> */
[----:B------:R-:W-:Y:S01]  /*4180*/  FFMA.FTZ R87, R172, R87, R163 ;  /* 0x00000057ac577223 */ /* 0x000fe200000100a3 */
[----:B------:R2:W5:Y:S03]  /*4190*/  @P0 LDG.E.64 R2, desc[UR32][R84.64] ;  /* 0x0000002054020981 */ /* 0x000566000c1e1b00 */
[----:B------:R-:W-:Y:S01]  /*41a0*/  FFMA.FTZ R87, R178, R87, R161 ;  /* 0x00000057b2577223 */ /* 0x000fe200000100a1 */
[----:B------:R-:W-:-:S03]  /*41b0*/  ISETP.GT.U32.AND P1, PT, R96, 0x1f, PT ;  /* 0x0000001f6000780c */ /* 0x000fc60003f24070 */
        /* <DEDUP_REMOVED lines=57> */
.L_x_5562:
[----:B------:R-:W-:Y:S01]  /*4550*/  ISETP.GE.AND P3, PT, R107, 0x10, PT ;  /* 0x000000106b00780c */ /* 0x000fe20003f66270 */
[----:B----4-:R-:W-:Y:S01]  /*4560*/  FFMA.FTZ R85, R87, R85, R84 ;  /* 0x0000005557557223 */ /* 0x010fe20000010054 */
[----:B------:R-:W-:-:S04]  /*4570*/  UMOV UR26, 0xffffffff ;  /* 0xffffffff001a7882 */ /* 0x000fc80000000000 */
[----:B------:R-:W-:-:S07]  /*4580*/  FSEL R182, R84, R85, !P3 ;  /* 0x0000005554b67208 */ /* 0x000fce0005800000 */
[----:B--23--:R-:W-:Y:S01]  /*4590*/  @P3 FMUL.FTZ R87, R87, R184 ;  /* 0x000000b857573220 */ /* 0x00cfe20000410000 */
[----:B------:R-:W-:Y:S06]  /*45a0*/  BRA.DIV UR26, `(.L_x_5505) ;  /* 0x0000003a1a487947 */ /* 0x000fec000b800000 */
.L_x_5565:
[----:B------:R-:W-:-:S03]  /*45b0*/  UMOV UR26, 0xffffffff ;  /* 0xffffffff001a7882 */ /* 0x000fc60000000000 */
[----:B------:R-:W-:Y:S05]  /*45c0*/  BRA.DIV UR26, `(.L_x_5506) ;  /* 0x0000003a1a687947 */ /* 0x000fea000b800000 */
.L_x_5568:
[----:B------:R-:W-:-:S03]  /*45d0*/  UMOV UR26, 0xffffffff ;  /* 0xffffffff001a7882 */ /* 0x000fc60000000000 */
[----:B------:R-:W-:Y:S05]  /*45e0*/  BRA.DIV UR26, `(.L_x_5507) ;  /* 0x0000003a1a887947 */ /* 0x000fea000b800000 */
[----:B------:R2:W3:Y:S04]  /*45f0*/  SHFL.UP PT, R183, R87, 0x1, RZ ;  /* 0x0420000057b77989 */ /* 0x0004e800000e00ff */
[----:B------:R-:W4:Y:S04]  /*4600*/  SHFL.UP PT, R182, R182, 0x1, RZ ;  /* 0x04200000b6b67989 */ /* 0x000f2800000e00ff */
[----:B-----5:R2:W0:Y:S04]  /*4610*/  SHFL.IDX PT, R84, R2, RZ, 0x1f ;  /* 0x00001fff02547589 */ /* 0x02042800000e0000 */
[----:B------:R2:W0:Y:S02]  /*4620*/  SHFL.IDX PT, R85, R3, RZ, 0x1f ;  /* 0x00001fff03557589 */ /* 0x00042400000e0000 */
.L_x_5574:
[----:B--2---:R-:W2:Y:S01]  /*4630*/  LDS.64 R86, [R110+0x2140] ;  /* 0x002140006e567984 */ /* 0x004ea20000000a00 */
[C---:B0--34-:R-:W-:Y:S01]  /*4640*/  @P2 FFMA.FTZ R85, R183.reuse, R85, R182 ;  /* 0x00000055b7552223 */ /* 0x059fe200000100b6 */
[----:B------:R-:W-:-:S03]  /*4650*/  @P2 FMUL.FTZ R84, R183, R84 ;  /* 0x00000054b7542220 */ /* 0x000fc60000410000 */
[-C--:B--2---:R-:W-:Y:S01]  /*4660*/  FFMA.FTZ R87, R85, R86.reuse, R87 ;  /* 0x0000005655577223 */ /* 0x084fe20000010057 */
[----:B------:R-:W-:-:S05]  /*4670*/  FMUL.FTZ R86, R84, R86 ;  /* 0x0000005654567220 */ /* 0x000fca0000410000 */
[----:B------:R3:W-:Y:S02]  /*4680*/  STS.128 [R110+0x2140], R84 ;  /* 0x002140546e007388 */ /* 0x0007e40000000c00 */
.L_x_5503:
        /* <DEDUP_REMOVED lines=24> */
[----:B------:R-:W-:Y:S01]  /*4810*/  FFMA.FTZ R84, R175, R2, R202 ;  /* 0x00000002af547223 */ /* 0x000fe200000100ca */
[----:B------:R-:W-:Y:S02]  /*4820*/  HFMA2 R2, -RZ, RZ, 1.875, 0 ;  /* 0x3f800000ff027431 */ /* 0x000fe400000001ff */
        /* <DEDUP_REMOVED lines=82> */
.L_x_5591:
        /* <DEDUP_REMOVED lines=10> */
.L_x_5508:
        /* <DEDUP_REMOVED lines=35> */
[----:B------:R-:W-:Y:S01]  /*5020*/  FMUL.FTZ R78, R83, R192 ;  /* 0x000000c0534e7220 */ /* 0x000fe20000410000 */
[C---:B------:R-:W-:Y:S01]  /*5030*/  FMUL.FTZ R83, R177.reuse, R183 ;  /* 0x000000b7b1537220 */ /* 0x040fe20000410000 */
[----:B------:R3:W-:Y:S01]  /*5040*/  STS [R126+0x4], R73 ;  /* 0x000004497e007388 */ /* 0x0007e20000000800 */
[----:B------:R-:W-:Y:S01]  /*5050*/  FFMA.FTZ R80, R28, R80, R79 ;  /* 0x000000501c507223 */ /* 0x000fe2000001004f */
[----:B-1----:R-:W-:Y:S01]  /*5060*/  FMUL.FTZ R2, R177, R184 ;  /* 0x000000b8b1027220 */ /* 0x002fe20000410000 */
[----:B------:R-:W-:Y:S01]  /*5070*/  FMUL.FTZ R3, R25, R76 ;  /* 0x0000004c19037220 */ /* 0x000fe20000410000 */
[----:B------:R-:W-:Y:S01]  /*5080*/  FMUL.FTZ R79, R177, R191 ;  /* 0x000000bfb14f7220 */ /* 0x000fe20000410000 */
[----:B------:R-:W-:Y:S01]  /*5090*/  FFMA.FTZ R85, R29, R81, R80 ;  /* 0x000000511d557223 */ /* 0x000fe20000010050 */
[C---:B------:R-:W-:Y:S01]  /*50a0*/  FMUL.FTZ R81, R177.reuse, R186 ;  /* 0x000000bab1517220 */ /* 0x040fe20000410000 */
[----:B--2---:R-:W-:Y:S01]  /*50b0*/  FMUL.FTZ R72, R177, R192 ;  /* 0x000000c0b1487220 */ /* 0x004fe20000410000 */
[----:B------:R1:W-:Y:S01]  /*50c0*/  STS [R126+0x8], R75 ;  /* 0x0000084b7e007388 */ /* 0x0003e20000000800 */
[----:B------:R-:W-:Y:S01]  /*50d0*/  FMUL.FTZ R79, R24, R79 ;  /* 0x0000004f184f7220 */ /* 0x000fe20000410000 */
[----:B---3--:R-:W-:Y:S01]  /*50e0*/  FMUL.FTZ R73, R27, R2 ;  /* 0x000000021b497220 */ /* 0x008fe20000410000 */
[----:B------:R-:W-:Y:S01]  /*50f0*/  FMUL.FTZ R2, R177, R182 ;  /* 0x000000b6b1027220 */ /* 0x000fe20000410000 */
[----:B------:R-:W-:Y:S01]  /*5100*/  FMUL.FTZ R81, R26, R81 ;  /* 0x000000511a517220 */ /* 0x000fe20000410000 */
[----:B------:R2:W-:Y:S01]  /*5110*/  STS [R126+0x14], R3 ;  /* 0x000014037e007388 */ /* 0x0005e20000000800 */
[----:B------:R-:W-:Y:S01]  /*5120*/  FMUL.FTZ R83, R28, R83 ;  /* 0x000000531c537220 */ /* 0x000fe20000410000 */
[----:B------:R-:W-:Y:S01]  /*5130*/  FMUL.FTZ R82, R82, R181 ;  /* 0x000000b552527220 */ /* 0x000fe20000410000 */
[----:B------:R-:W-:Y:S01]  /*5140*/  USHF.L.U32 UR26, UR21, 0xa, URZ ;  /* 0x0000000a151a7899 */ /* 0x000fe200080006ff */
[----:B------:R3:W-:Y:S01]  /*5150*/  STS [R126+0xc], R77 ;  /* 0x00000c4d7e007388 */ /* 0x0007e20000000800 */
[----:B-1----:R-:W-:Y:S01]  /*5160*/  FMUL.FTZ R75, R29, R2 ;  /* 0x000000021d4b7220 */ /* 0x002fe20000410000 */
[----:B------:R-:W-:Y:S01]  /*5170*/  FMUL.FTZ R2, R177, R190 ;  /* 0x000000beb1027220 */ /* 0x000fe20000410000 */
[----:B------:R-:W-:Y:S01]  /*5180*/  FFMA.FTZ R82, R30, R82, R85 ;  /* 0x000000521e527223 */ /* 0x000fe20000010055 */
[----:B------:R1:W-:Y:S01]  /*5190*/  STS [R126+0x1c], R73 ;  /* 0x00001c497e007388 */ /* 0x0003e20000000800 */
[-C--:B------:R-:W-:Y:S01]  /*51a0*/  FMUL.FTZ R68, R68, R187.reuse ;  /* 0x000000bb44447220 */ /* 0x080fe20000410000 */
[----:B--2---:R-:W-:Y:S01]  /*51b0*/  FMUL.FTZ R3, R31, R72 ;  /* 0x000000481f037220 */ /* 0x004fe20000410000 */
[C---:B------:R-:W-:Y:S01]  /*51c0*/  FMUL.FTZ R72, R177.reuse, R188 ;  /* 0x000000bcb1487220 */ /* 0x040fe20000410000 */
[----:B------:R2:W-:Y:S01]  /*51d0*/  STS [R126+0x10], R79 ;  /* 0x0000104f7e007388 */ /* 0x0005e20000000800 */
[----:B------:R-:W-:Y:S01]  /*51e0*/  P2R R215, PR, RZ, 0x2 ;  /* 0x00000002ffd77803 */ /* 0x000fe20000000000 */
[C---:B---3--:R-:W-:Y:S01]  /*51f0*/  FMUL.FTZ R77, R177.reuse, R187 ;  /* 0x000000bbb14d7220 */ /* 0x048fe20000410000 */
[----:B0-----:R-:W-:Y:S01]  /*5200*/  FFMA.FTZ R212, R84, R212, R209 ;  /* 0x000000d454d47223 */ /* 0x001fe200000100d1 */
[----:B------:R0:W-:Y:S01]  /*5210*/  STS [R126+0x18], R81 ;  /* 0x000018517e007388 */ /* 0x0001e20000000800 */
[-C--:B------:R-:W-:Y:S01]  /*5220*/  FMUL.FTZ R70, R70, R185.reuse ;  /* 0x000000b946467220 */ /* 0x080fe20000410000 */
[----:B-1----:R-:W-:Y:S01]  /*5230*/  FMUL.FTZ R73, R177, R185 ;  /* 0x000000b9b1497220 */ /* 0x002fe20000410000 */
[----:B------:R-:W-:Y:S01]  /*5240*/  FMUL.FTZ R77, R32, R77 ;  /* 0x0000004d204d7220 */ /* 0x000fe20000410000 */
[----:B------:R1:W-:Y:S01]  /*5250*/  STS [R126+0x24], R75 ;  /* 0x0000244b7e007388 */ /* 0x0003e20000000800 */
[----:B------:R-:W-:Y:S01]  /*5260*/  FFMA.FTZ R210, R199, R212, R210 ;  /* 0x000000d4c7d27223 */ /* 0x000fe200000100d2 */
[----:B--2---:R-:W-:Y:S01]  /*5270*/  FMUL.FTZ R79, R33, R2 ;  /* 0x00000002214f7220 */ /* 0x004fe20000410000 */
[----:B------:R-:W-:Y:S01]  /*5280*/  BSSY.RECONVERGENT B0, `(.L_x_5510) ;  /* 0x000002c000007945 */ /* 0x000fe20003800200 */
[----:B------:R-:W-:Y:S01]  /*5290*/  STS [R126+0x20], R83 ;  /* 0x000020537e007388 */ /* 0x000fe20000000800 */
[----:B------:R-:W-:Y:S01]  /*52a0*/  FFMA.FTZ R200, R200, R210, R207 ;  /* 0x000000d2c8c87223 */ /* 0x000fe200000100cf */
[----:B0-----:R-:W-:-:S02]  /*52b0*/  FMUL.FTZ R81, R35, R72 ;  /* 0x0000004823517220 */ /* 0x001fc40000410000 */
[----:B------:R-:W-:Y:S01]  /*52c0*/  STS [R126+0x28], R87 ;  /* 0x000028577e007388 */ /* 0x000fe20000000800 */
[----:B------:R-:W-:Y:S01]  /*52d0*/  FFMA.FTZ R208, R197, R200, R208 ;  /* 0x000000c8c5d07223 */ /* 0x000fe200000100d0 */
[----:B-1----:R-:W-:Y:S01]  /*52e0*/  FMUL.FTZ R75, R34, R73 ;  /* 0x00000049224b7220 */ /* 0x002fe20000410000 */
[----:B------:R-:W-:Y:S01]  /*52f0*/  FFMA.FTZ R73, R31, R78, R82 ;  /* 0x0000004e1f497223 */ /* 0x000fe20000010052 */
[----:B------:R0:W-:Y:S01]  /*5300*/  STS [R126+0x2c], R3 ;  /* 0x00002c037e007388 */ /* 0x0001e20000000800 */
[----:B------:R-:W-:Y:S02]  /*5310*/  FFMA.FTZ R198, R198, R208, R205 ;  /* 0x000000d0c6c67223 */ /* 0x000fe400000100cd */
[----:B------:R-:W-:Y:S01]  /*5320*/  FFMA.FTZ R72, R32, R68, R73 ;  /* 0x0000004420487223 */ /* 0x000fe20000010049 */
[----:B------:R-:W-:Y:S01]  /*5330*/  STS [R126+0x30], R77 ;  /* 0x0000304d7e007388 */ /* 0x000fe20000000800 */
[----:B------:R-:W-:Y:S01]  /*5340*/  FFMA.FTZ R206, R195, R198, R206 ;  /* 0x000000c6c3ce7223 */ /* 0x000fe200000100ce */
[----:B------:R-:W-:-:S02]  /*5350*/  LOP3.LUT R73, R96, UR26, RZ, 0xfc, !PT ;  /* 0x0000001a60497c12 */ /* 0x000fc4000f8efcff */
[----:B------:R-:W-:Y:S01]  /*5360*/  STS [R126+0x34], R79 ;  /* 0x0000344f7e007388 */ /* 0x000fe20000000800 */
[----:B------:R-:W-:Y:S01]  /*5370*/  FFMA.FTZ R196, R196, R206, R203 ;  /* 0x000000cec4c47223 */ /* 0x000fe200000100cb */
[----:B0-----:R-:W-:Y:S02]  /*5380*/  IMAD.WIDE.U32 R2, R98, UR6, R100 ;  /* 0x0000000662027c25 */ /* 0x001fe4000f8e0064 */
[----:B------:R0:W-:Y:S02]  /*5390*/  STS [R126+0x38], R75 ;  /* 0x0000384b7e007388 */ /* 0x0001e40000000800 */
[----:B------:R-:W-:Y:S01]  /*53a0*/  FFMA.FTZ R204, R193, R196, R204 ;  /* 0x000000c4c1cc7223 */ /* 0x000fe200000100cc */
[----:B------:R-:W-:Y:S01]  /*53b0*/  LEA R68, P1, R2, UR40, 0x2 ;  /* 0x0000002802447c11 */ /* 0x000fe2000f8210ff */
[----:B------:R1:W-:Y:S02]  /*53c0*/  STS [R126+0x3c], R81 ;  /* 0x00003c517e007388 */ /* 0x0003e40000000800 */
[----:B------:R-:W-:Y:S01]  /*53d0*/  FFMA.FTZ R180, R180, R204, R201 ;  /* 0x000000ccb4b47223 */ /* 0x000fe200000100c9 */
[----:B------:R-:W-:Y:S03]  /*53e0*/  BAR.SYNC.DEFER_BLOCKING 0x0 ;  /* 0x0000000000007b1d */ /* 0x000fe60000010000 */
[----:B------:R-:W-:Y:S01]  /*53f0*/  FFMA.FTZ R202, R175, R180, R202 ;  /* 0x000000b4afca7223 */ /* 0x000fe200000100ca */
[----:B0-----:R-:W-:Y:S01]  /*5400*/  IMAD R75, R99, UR6, R3 ;  /* 0x00000006634b7c24 */ /* 0x001fe2000f8e0203 */
[----:B------:R-:W-:Y:S01]  /*5410*/  IADD3 R175, PT, PT, -R73, 0x400, R162 ;  /* 0x0000040049af7810 */ /* 0x000fe20007ffe1a2 */
[----:B------:R-:W-:Y:S01]  /*5420*/  FMUL.FTZ R3, R69, R190 ;  /* 0x000000be45037220 */ /* 0x000fe20000410000 */
[----:B------:R-:W-:-:S02]  /*5430*/  FFMA.FTZ R178, R178, R202, R189 ;  /* 0x000000cab2b27223 */ /* 0x000fc400000100bd */
[----:B------:R-:W-:Y:S01]  /*5440*/  LEA.HI.X R69, R2, UR41, R75, 0x2, P1 ;  /* 0x0000002902457c11 */ /* 0x000fe200088f144b */
[----:B------:R-:W-:Y:S01]  /*5450*/  FFMA.FTZ R3, R33, R3, R72 ;  /* 0x0000000321037223 */ /* 0x000fe20000010048 */
[C---:B------:R-:W-:Y:S01]  /*5460*/  ISETP.GE.AND P1, PT, R175.reuse, 0x1, PT ;  /* 0x00000001af00780c */ /* 0x040fe20003f26270 */
[----:B------:R-:W-:Y:S01]  /*5470*/  FFMA.FTZ R172, R172, R178, R179 ;  /* 0x000000b2acac7223 */ /* 0x000fe200000100b3 */
[----:B------:R-:W-:Y:S01]  /*5480*/  ISETP.GE.AND P2, PT, R175, 0x41, PT ;  /* 0x00000041af00780c */ /* 0x000fe20003f46270 */
[----:B------:R-:W-:Y:S01]  /*5490*/  FMUL.FTZ R2, R71, R188 ;  /* 0x000000bc47027220 */ /* 0x000fe20000410000 */
[----:B------:R-:W-:Y:S01]  /*54a0*/  ISETP.GE.AND P3, PT, R175, 0x81, PT ;  /* 0x00000081af00780c */ /* 0x000fe20003f66270 */
[----:B------:R-:W-:Y:S01]  /*54b0*/  FFMA.FTZ R90, R171, R172, R90 ;  /* 0x000000acab5a7223 */ /* 0x000fe2000001005a */
[----:B------:R-:W-:Y:S01]  /*54c0*/  ISETP.GE.AND P4, PT, R175, 0xc1, PT ;  /* 0x000000c1af00780c */ /* 0x000fe20003f86270 */
[----:B------:R-:W-:Y:S02]  /*54d0*/  FFMA.FTZ R70, R34, R70, R3 ;  /* 0x0000004622467223 */ /* 0x000fe40000010003 */
[----:B------:R-:W-:-:S04]  /*54e0*/  FFMA.FTZ R174, R174, R90, R91 ;  /* 0x0000005aaeae7223 */ /* 0x000fc8000001005b */
[----:B------:R-:W-:Y:S01]  /*54f0*/  FFMA.FTZ R88, R173, R174, R88 ;  /* 0x000000aead587223 */ /* 0x000fe20000010058 */
[----:B------:R1:W0:Y:S01]  /*5500*/  LDS R83, [R125+0x1190] ;  /* 0x001190007d537984 */ /* 0x0002220000000800 */
[----:B------:R-:W-:Y:S05]  /*5510*/  @!P1 BRA `(.L_x_5511) ;  /* 0x0000000000089947 */ /* 0x000fea0003800000 */
[----:B------:R-:W2:Y:S04]  /*5520*/  LDS R3, [R128+0x1090] ;  /* 0x0010900080037984 */ /* 0x000ea80000000800 */
[----:B--2---:R2:W-:Y:S02]  /*5530*/  REDG.E.ADD.F32.FTZ.RN.STRONG.GPU desc[UR32][R68.64], R3 ;  /* 0x00000003440079a6 */ /* 0x0045e4000c12f320 */
.L_x_5511:
[----:B------:R-:W-:Y:S05]  /*5540*/  BSYNC.RECONVERGENT B0 ;  /* 0x0000000000007941 */ /* 0x000fea0003800200 */
.L_x_5510:
[----:B------:R-:W-:Y:S04]  /*5550*/  BSSY.RECONVERGENT B0, `(.L_x_5512) ;  /* 0x0000003000007945 */ /* 0x000fe80003800200 */
[----:B------:R-:W-:Y:S05]  /*5560*/  @!P2 BRA `(.L_x_5513) ;  /* 0x000000000004a947 */ /* 0x000fea0003800000 */
[----:B0-----:R3:W-:Y:S02]  /*5570*/  REDG.E.ADD.F32.FTZ.RN.STRONG.GPU desc[UR32][R68.64+0x100], R83 ;  /* 0x00010053440079a6 */ /* 0x0017e4000c12f320 */
.L_x_5513:
[----:B------:R-:W-:Y:S05]  /*5580*/  BSYNC.RECONVERGENT B0 ;  /* 0x0000000000007941 */ /* 0x000fea0003800200 */
.L_x_5512:
[----:B--2---:R2:W4:Y:S01]  /*5590*/  LDS R3, [R124+0x1290] ;  /* 0x001290007c037984 */ /* 0x0045220000000800 */
[----:B------:R-:W-:Y:S04]  /*55a0*/  BSSY.RECONVERGENT B0, `(.L_x_5514) ;  /* 0x0000003000007945 */ /* 0x000fe80003800200 */
[----:B------:R-:W-:Y:S05]  /*55b0*/  @!P3 BRA `(.L_x_5515) ;  /* 0x000000000004b947 */ /* 0x000fea0003800000 */
[----:B----4-:R4:W-:Y:S02]  /*55c0*/  REDG.E.ADD.F32.FTZ.RN.STRONG.GPU desc[UR32][R68.64+0x200], R3 ;  /* 0x00020003440079a6 */ /* 0x0109e4000c12f320 */
.L_x_5515:
[----:B------:R-:W-:Y:S05]  /*55d0*/  BSYNC.RECONVERGENT B0 ;  /* 0x0000000000007941 */ /* 0x000fea0003800200 */
.L_x_5514:
[----:B----4-:R4:W0:Y:S01]  /*55e0*/  LDS R3, [R123+0x1390] ;  /* 0x001390007b037984 */ /* 0x0108220000000800 */
[----:B------:R-:W-:Y:S04]  /*55f0*/  BSSY.RECONVERGENT B0, `(.L_x_5516) ;  /* 0x0000003000007945 */ /* 0x000fe80003800200 */
[----:B------:R-:W-:Y:S05]  /*5600*/  @!P4 BRA `(.L_x_5517) ;  /* 0x000000000004c947 */ /* 0x000fea0003800000 */
[----:B0-----:R0:W-:Y:S02]  /*5610*/  REDG.E.ADD.F32.FTZ.RN.STRONG.GPU desc[UR32][R68.64+0x300], R3 ;  /* 0x00030003440079a6 */ /* 0x0011e4000c12f320 */
.L_x_5517:
[----:B------:R-:W-:Y:S05]  /*5620*/  BSYNC.RECONVERGENT B0 ;  /* 0x0000000000007941 */ /* 0x000fea0003800200 */
.L_x_5516:
        /* <DEDUP_REMOVED lines=12> */
.L_x_5519:
[----:B------:R-:W-:Y:S05]  /*56f0*/  BSYNC.RECONVERGENT B0 ;  /* 0x0000000000007941 */ /* 0x000fea0003800200 */
.L_x_5518:
[----:B------:R1:W1:Y:S01]  /*5700*/  LDS R71, [R121+0x1590] ;  /* 0x0015900079477984 */ /* 0x0002620000000800 */
[----:B------:R-:W-:Y:S01]  /*5710*/  BSSY.RECONVERGENT B0, `(.L_x_5520) ;  /* 0x0000005000007945 */ /* 0x000fe20003800200 */
[----:B------:R-:W-:Y:S01]  /*5720*/  FADD.FTZ R74, -R168, R211 ;  /* 0x000000d3a84a7221 */ /* 0x000fe20000010100 */
[----:B0-----:R-:W-:Y:S02]  /*5730*/  FMUL.FTZ R3, R176, R105 ;  /* 0x00000069b0037220 */ /* 0x001fe40000410000 */
[----:B------:R-:W-:Y:S05]  /*5740*/  @!P1 BRA `(.L_x_5521) ;  /* 0x0000000000049947 */ /* 0x000fea0003800000 */
[----:B-1----:R0:W-:Y:S02]  /*5750*/  REDG.E.ADD.F32.FTZ.RN.STRONG.GPU desc[UR32][R68.64+0x500], R71 ;  /* 0x00050047440079a6 */ /* 0x0021e4000c12f320 */
.L_x_5521:
[----:B------:R-:W-:Y:S05]  /*5760*/  BSYNC.RECONVERGENT B0 ;  /* 0x0000000000007941 */ /* 0x000fea0003800200 */
.L_x_5520:
[----:B01----:R0:W1:Y:S01]  /*5770*/  LDS R71, [R120+0x1690] ;  /* 0x0016900078477984 */ /* 0x0030620000000800 */
[----:B------:R-:W-:Y:S01]  /*5780*/  BSSY.RECONVERGENT B0, `(.L_x_5522) ;  /* 0x0000006000007945 */ /* 0x000fe20003800200 */
[----:B------:R-:W-:Y:S01]  /*5790*/  FADD.FTZ R75, -R167, R216 ;  /* 0x000000d8a74b7221 */ /* 0x000fe20000010100 */
[----:B------:R-:W-:Y:S01]  /*57a0*/  FMUL.FTZ R70, R88, R102 ;  /* 0x0000006658467220 */ /* 0x000fe20000410000 */
[----:B------:R-:W-:Y:S01]  /*57b0*/  FFMA.FTZ R73, R3, R74, RZ ;  /* 0x0000004a03497223 */ /* 0x000fe200000100ff */
[----:B------:R-:W-:Y:S06]  /*57c0*/  @!P2 BRA `(.L_x_5523) ;  /* 0x000000000004a947 */ /* 0x000fec0003800000 */
[----:B-1----:R1:W-:Y:S02]  /*57d0*/  REDG.E.ADD.F32.FTZ.RN.STRONG.GPU desc[UR32][R68.64+0x600], R71 ;  /* 0x00060047440079a6 */ /* 0x0023e4000c12f320 */
.L_x_5523:
[----:B------:R-:W-:Y:S05]  /*57e0*/  BSYNC.RECONVERGENT B0 ;  /* 0x0000000000007941 */ /* 0x000fea0003800200 */
.L_x_5522:
[----:B------:R-:W-:Y:S01]  /*57f0*/  FFMA.FTZ R76, R70, R75, R73 ;  /* 0x0000004b464c7223 */ /* 0x000fe20000010049 */
[----:B------:R-:W-:Y:S01]  /*5800*/  BSSY.RECONVERGENT B0, `(.L_x_5524) ;  /* 0x0000006000007945 */ /* 0x000fe20003800200 */
[----:B------:R0:W0:Y:S01]  /*5810*/  LDS R73, [R119+0x1790] ;  /* 0x0017900077497984 */ /* 0x0000220000000800 */
[----:B------:R-:W-:Y:S01]  /*5820*/  FADD.FTZ R78, -R166, R213 ;  /* 0x000000d5a64e7221 */ /* 0x000fe20000010100 */
[----:B-1----:R-:W-:Y:S01]  /*5830*/  FMUL.FTZ R71, R174, R103 ;  /* 0x00000067ae477220 */ /* 0x002fe20000410000 */
[----:B------:R-:W-:Y:S06]  /*5840*/  @!P3 BRA `(.L_x_5525) ;  /* 0x000000000004b947 */ /* 0x000fec0003800000 */
[----:B0-----:R1:W-:Y:S02]  /*5850*/  REDG.E.ADD.F32.FTZ.RN.STRONG.GPU desc[UR32][R68.64+0x700], R73 ;  /* 0x00070049440079a6 */ /* 0x0013e4000c12f320 */
.L_x_5525:
[----:B------:R-:W-:Y:S05]  /*5860*/  BSYNC.RECONVERGENT B0 ;  /* 0x0000000000007941 */ /* 0x000fea0003800200 */
.L_x_5524:
[----:B01----:R0:W1:Y:S01]  /*5870*/  LDS R73, [R111+0x1890] ;  /* 0x001890006f497984 */ /* 0x0030620000000800 */
[----:B------:R-:W-:Y:S01]  /*5880*/  BSSY.RECONVERGENT B0, `(.L_x_5526) ;  /* 0x0000006000007945 */ /* 0x000fe20003800200 */
[----:B------:R-:W-:Y:S01]  /*5890*/  FADD.FTZ R81, -R165, R214 ;  /* 0x000000d6a5517221 */ /* 0x000fe20000010100 */
[----:B------:R-:W-:Y:S01]  /*58a0*/  FMUL.FTZ R72, R90, R0 ;  /* 0x000000005a487220 */ /* 0x000fe20000410000 */
[----:B------:R-:W-:Y:S01]  /*58b0*/  FFMA.FTZ R77, R71, R78, R76 ;  /* 0x0000004e474d7223 */ /* 0x000fe2000001004c */
[----:B------:R-:W-:Y:S06]  /*58c0*/  @!P4 BRA `(.L_x_5527) ;  /* 0x000000000004c947 */ /* 0x000fec0003800000 */
[----:B-1----:R1:W-:Y:S02]  /*58d0*/  REDG.E.ADD.F32.FTZ.RN.STRONG.GPU desc[UR32][R68.64+0x800], R73 ;  /* 0x00080049440079a6 */ /* 0x0023e4000c12f320 */
.L_x_5527:
[----:B------:R-:W-:Y:S05]  /*58e0*/  BSYNC.RECONVERGENT B0 ;  /* 0x0000000000007941 */ /* 0x000fea0003800200 */
.L_x_5526:
[----:B------:R-:W-:Y:S01]  /*58f0*/  FFMA.FTZ R80, R72, R81, R77 ;  /* 0x0000005148507223 */ /* 0x000fe2000001004d */
[----:B------:R-:W-:Y:S01]  /*5900*/  BSSY.RECONVERGENT B0, `(.L_x_5528) ;  /* 0x0000006000007945 */ /* 0x000fe20003800200 */
[----:B------:R0:W0:Y:S01]  /*5910*/  LDS R77, [R118+0x1990] ;  /* 0x00199000764d7984 */ /* 0x0000220000000800 */
[----:B------:R-:W-:Y:S01]  /*5920*/  FADD.FTZ R86, -R164, R191 ;  /* 0x000000bfa4567221 */ /* 0x000fe20000010100 */
[----:B-1----:R-:W-:Y:S01]  /*5930*/  FMUL.FTZ R73, R172, R139 ;  /* 0x0000008bac497220 */ /* 0x002fe20000410000 */
[----:B------:R-:W-:Y:S06]  /*5940*/  @!P5 BRA `(.L_x_5529) ;  /* 0x000000000004d947 */ /* 0x000fec0003800000 */
[----:B0-----:R1:W-:Y:S02]  /*5950*/  REDG.E.ADD.F32.FTZ.RN.STRONG.GPU desc[UR32][R68.64+0x900], R77 ;  /* 0x0009004d440079a6 */ /* 0x0013e4000c12f320 */
.L_x_5529:
[----:B------:R-:W-:Y:S05]  /*5960*/  BSYNC.RECONVERGENT B0 ;  /* 0x0000000000007941 */ /* 0x000fea0003800200 */
.L_x_5528:
        /* <DEDUP_REMOVED lines=10> */
[----:B---3--:R-:W-:Y:S01]  /*5a10*/  FFMA.FTZ R83, R77, R186, R82 ;  /* 0x000000ba4d537223 */ /* 0x008fe20000010052 */
        /* <DEDUP_REMOVED lines=20> */
.L_x_5531:
[----:B------:R-:W-:Y:S05]  /*5b60*/  BSYNC.RECONVERGENT B0 ;  /* 0x0000000000007941 */ /* 0x000fea0003800200 */
.L_x_5530:
[----:B------:R-:W-:Y:S01]  /*5b70*/  FFMA.FTZ R184, R84, R192, R89 ;  /* 0x000000c054b87223 */ /* 0x000fe20000010059 */
[----:B------:R-:W-:Y:S01]  /*5b80*/  BSSY.RECONVERGENT B0, `(.L_x_5532) ;  /* 0x0000006000007945 */ /* 0x000fe20003800200 */
[----:B------:R0:W0:Y:S01]  /*5b90*/  LDS R89, [R116+0x1b90] ;  /* 0x001b900074597984 */ /* 0x0000220000000800 */
[----:B------:R-:W-:Y:S01]  /*5ba0*/  FADD.FTZ R187, -R153, R187 ;  /* 0x000000bb99bb7221 */ /* 0x000fe20000010100 */
[----:B-1-3--:R-:W-:Y:S01]  /*5bb0*/  FMUL.FTZ R85, R208, R147 ;  /* 0x00000093d0557220 */ /* 0x00afe20000410000 */
[----:B------:R-:W-:Y:S06]  /*5bc0*/  @!P1 BRA `(.L_x_5533) ;  /* 0x0000000000049947 */ /* 0x000fec0003800000 */
[----:B0-----:R1:W-:Y:S02]  /*5bd0*/  REDG.E.ADD.F32.FTZ.RN.STRONG.GPU desc[UR32][R68.64+0xb00], R89 ;  /* 0x000b0059440079a6 */ /* 0x0013e4000c12f320 */
.L_x_5533:
[----:B------:R-:W-:Y:S05]  /*5be0*/  BSYNC.RECONVERGENT B0 ;  /* 0x0000000000007941 */ /* 0x000fea0003800200 */
.L_x_5532:
[----:B01----:R0:W1:Y:S01]  /*5bf0*/  LDS R89, [R115+0x1c90] ;  /* 0x001c900073597984 */ /* 0x0030620000000800 */
[----:B------:R-:W-:Y:S01]  /*5c00*/  BSSY.RECONVERGENT B0, `(.L_x_5534) ;  /* 0x0000006000007945 */ /* 0x000fe20003800200 */
[----:B------:R-:W-:Y:S01]  /*5c10*/  FADD.FTZ R190, -R152, R190 ;  /* 0x000000be98be7221 */ /* 0x000fe20000010100 */
[----:B------:R-:W-:Y:S01]  /*5c20*/  FMUL.FTZ R182, R200, R148 ;  /* 0x00000094c8b67220 */ /* 0x000fe20000410000 */
[----:B------:R-:W-:Y:S01]  /*5c30*/  FFMA.FTZ R91, R85, R187, R184 ;  /* 0x000000bb555b7223 */ /* 0x000fe200000100b8 */
[----:B------:R-:W-:Y:S06]  /*5c40*/  @!P2 BRA `(.L_x_5535) ;  /* 0x000000000004a947 */ /* 0x000fec0003800000 */
[----:B-1----:R3:W-:Y:S02]  /*5c50*/  REDG.E.ADD.F32.FTZ.RN.STRONG.GPU desc[UR32][R68.64+0xc00], R89 ;  /* 0x000c0059440079a6 */ /* 0x0027e4000c12f320 */
.L_x_5535:
[----:B------:R-:W-:Y:S05]  /*5c60*/  BSYNC.RECONVERGENT B0 ;  /* 0x0000000000007941 */ /* 0x000fea0003800200 */
.L_x_5534:
[----:B------:R-:W-:Y:S01]  /*5c70*/  FFMA.FTZ R194, R182, R190, R91 ;  /* 0x000000beb6c27223 */ /* 0x000fe2000001005b */
[----:B------:R-:W-:Y:S01]  /*5c80*/  BSSY.RECONVERGENT B0, `(.L_x_5536) ;  /* 0x0000006000007945 */ /* 0x000fe20003800200 */
[----:B------:R0:W0:Y:S01]  /*5c90*/  LDS R91, [R114+0x1d90] ;  /* 0x001d9000725b7984 */ /* 0x0000220000000800 */
[----:B------:R-:W-:Y:S01]  /*5ca0*/  FADD.FTZ R185, -R151, R185 ;  /* 0x000000b997b97221 */ /* 0x000fe20000010100 */
[----:B-1-3--:R-:W-:Y:S01]  /*5cb0*/  FMUL.FTZ R89, R210, R149 ;  /* 0x00000095d2597220 */ /* 0x00afe20000410000 */
[----:B------:R-:W-:Y:S06]  /*5cc0*/  @!P3 BRA `(.L_x_5537) ;  /* 0x000000000004b947 */ /* 0x000fec0003800000 */
[----:B0-----:R1:W-:Y:S02]  /*5cd0*/  REDG.E.ADD.F32.FTZ.RN.STRONG.GPU desc[UR32][R68.64+0xd00], R91 ;  /* 0x000d005b440079a6 */ /* 0x0013e4000c12f320 */
.L_x_5537:
[----:B------:R-:W-:Y:S05]  /*5ce0*/  BSYNC.RECONVERGENT B0 ;  /* 0x0000000000007941 */ /* 0x000fea0003800200 */
.L_x_5536:
[----:B------:R3:W2:Y:S01]  /*5cf0*/  LDS R175, [R113+0x1e90] ;  /* 0x001e900071af7984 */ /* 0x0006a20000000800 */
[----:B------:R-:W-:Y:S01]  /*5d00*/  BSSY.RECONVERGENT B0, `(.L_x_5538) ;  /* 0x0000006000007945 */ /* 0x000fe20003800200 */
[----:B------:R-:W-:Y:S01]  /*5d10*/  FADD.FTZ R188, -R150, R188 ;  /* 0x000000bc96bc7221 */ /* 0x000fe20000010100 */
[----:B------:R-:W-:Y:S01]  /*5d20*/  FMUL.FTZ R184, R212, R170 ;  /* 0x000000aad4b87220 */ /* 0x000fe20000410000 */
[----:B01----:R-:W-:Y:S01]  /*5d30*/  FFMA.FTZ R91, R89, R185, R194 ;  /* 0x000000b9595b7223 */ /* 0x003fe200000100c2 */
[----:B------:R-:W-:Y:S06]  /*5d40*/  @!P4 BRA `(.L_x_5539) ;  /* 0x000000000004c947 */ /* 0x000fec0003800000 */
[----:B--2---:R0:W-:Y:S02]  /*5d50*/  REDG.E.ADD.F32.FTZ.RN.STRONG.GPU desc[UR32][R68.64+0xe00], R175 ;  /* 0x000e00af440079a6 */ /* 0x0041e4000c12f320 */
.L_x_5539:
[----:B------:R-:W-:Y:S05]  /*5d60*/  BSYNC.RECONVERGENT B0 ;  /* 0x0000000000007941 */ /* 0x000fea0003800200 */
.L_x_5538:
[----:B0-2---:R0:W1:Y:S01]  /*5d70*/  LDS R175, [R112+0x1f90] ;  /* 0x001f900070af7984 */ /* 0x0050620000000800 */
[----:B------:R-:W-:Y:S01]  /*5d80*/  BSSY.RECONVERGENT B0, `(.L_x_5540) ;  /* 0x0000004000007945 */ /* 0x000fe20003800200 */
[----:B------:R-:W-:-:S03]  /*5d90*/  FFMA.FTZ R91, R184, R188, R91 ;  /* 0x000000bcb85b7223 */ /* 0x000fc6000001005b */
[----:B------:R-:W-:Y:S05]  /*5da0*/  @!P5 BRA `(.L_x_5541) ;  /* 0x000000000004d947 */ /* 0x000fea0003800000 */
[----:B-1----:R2:W-:Y:S02]  /*5db0*/  REDG.E.ADD.F32.FTZ.RN.STRONG.GPU desc[UR32][R68.64+0xf00], R175 ;  /* 0x000f00af440079a6 */ /* 0x0025e4000c12f320 */
.L_x_5541:
[----:B------:R-:W-:Y:S05]  /*5dc0*/  BSYNC.RECONVERGENT B0 ;  /* 0x0000000000007941 */ /* 0x000fea0003800200 */
.L_x_5540:
[----:B--2---:R-:W2:Y:S01]  /*5dd0*/  SHFL.DOWN PT, R68, R91, 0x1, 0x1f ;  /* 0x08201f005b447f89 */ /* 0x004ea200000e0000 */
[----:B------:R-:W-:Y:S01]  /*5de0*/  ISETP.GT.AND P1, PT, R107, 0x1e, PT ;  /* 0x0000001e6b00780c */ /* 0x000fe20003f24270 */
[----:B------:R-:W-:Y:S01]  /*5df0*/  BSSY.RECONVERGENT B0, `(.L_x_5542) ;  /* 0x000007d000007945 */ /* 0x000fe20003800200 */
[----:B------:R-:W-:Y:S01]  /*5e00*/  ISETP.NE.AND P2, PT, R215, RZ, PT ;  /* 0x000000ffd700720c */ /* 0x000fe20003f45270 */
[----:B------:R-:W5:Y:S01]  /*5e10*/  SHFL.DOWN PT, R69, R2, 0x1, 0x1f ;  /* 0x08201f0002457f89 */ /* 0x000f6200000e0000 */
        /* <DEDUP_REMOVED lines=17> */
[----:B-----5:R-:W-:-:S04]  /*5f30*/  @!P1 FADD.FTZ R2, R2, R69 ;  /* 0x0000004502029221 */ /* 0x020fc80000010000 */
        /* <DEDUP_REMOVED lines=14> */
[----:B------:R-:W-:Y:S01]  /*6020*/  FMUL.FTZ R185, R185, R68 ;  /* 0x00000044b9b97220 */ /* 0x000fe20000410000 */
[----:B-1----:R-:W1:Y:S01]  /*6030*/  SHFL.DOWN PT, R175, R2, 0x8, 0x1f ;  /* 0x09001f0002af7f89 */ /* 0x002e6200000e0000 */
[C---:B------:R-:W-:Y:S01]  /*6040*/  FMUL.FTZ R68, R169.reuse, R208 ;  /* 0x000000d0a9447220 */ /* 0x040fe20000410000 */
[----:B------:R-:W-:Y:S01]  /*6050*/  FMUL.FTZ R188, R188, R69 ;  /* 0x00000045bcbc7220 */ /* 0x000fe20000410000 */
[----:B------:R-:W-:Y:S01]  /*6060*/  FMUL.FTZ R69, R169, R200 ;  /* 0x000000c8a9457220 */ /* 0x000fe20000410000 */
[----:B------:R-:W-:Y:S01]  /*6070*/  FFMA.FTZ R185, R22, R210, R185 ;  /* 0x000000d216b97223 */ /* 0x000fe200000100b9 */
[----:B------:R-:W-:Y:S01]  /*6080*/  FMUL.FTZ R187, R187, R68 ;  /* 0x00000044bbbb7220 */ /* 0x000fe20000410000 */
[----:B------:R-:W-:Y:S01]  /*6090*/  FMUL.FTZ R68, R169, R206 ;  /* 0x000000cea9447220 */ /* 0x000fe20000410000 */
[----:B------:R-:W-:Y:S01]  /*60a0*/  FFMA.FTZ R212, R23, R212, R188 ;  /* 0x000000d417d47223 */ /* 0x000fe200000100bc */
[----:B------:R-:W-:Y:S01]  /*60b0*/  FMUL.FTZ R188, R169, R196 ;  /* 0x000000c4a9bc7220 */ /* 0x000fe20000410000 */
[----:B------:R-:W-:Y:S01]  /*60c0*/  FMUL.FTZ R190, R190, R69 ;  /* 0x00000045bebe7220 */ /* 0x000fe20000410000 */
[----:B------:R-:W-:Y:S01]  /*60d0*/  FMUL.FTZ R181, R181, R68 ;  /* 0x00000044b5b57220 */ /* 0x000fe20000410000 */
[C---:B------:R-:W-:Y:S01]  /*60e0*/  FMUL.FTZ R68, R169.reuse, R204 ;  /* 0x000000cca9447220 */ /* 0x040fe20000410000 */
[----:B------:R-:W-:Y:S01]  /*60f0*/  FMUL.FTZ R69, R169, R198 ;  /* 0x000000c6a9457220 */ /* 0x000fe20000410000 */
[----:B------:R-:W-:Y:S01]  /*6100*/  FMUL.FTZ R188, R173, R188 ;  /* 0x000000bcadbc7220 */ /* 0x000fe20000410000 */
[----:B------:R-:W-:Y:S01]  /*6110*/  FFMA.FTZ R190, R21, R200, R190 ;  /* 0x000000c815be7223 */ /* 0x000fe200000100be */
[----:B------:R-:W-:Y:S01]  /*6120*/  FMUL.FTZ R183, R183, R68 ;  /* 0x00000044b7b77220 */ /* 0x000fe20000410000 */
[----:B------:R-:W-:Y:S01]  /*6130*/  FMUL.FTZ R192, R192, R69 ;  /* 0x00000045c0c07220 */ /* 0x000fe20000410000 */
[C---:B------:R-:W-:Y:S01]  /*6140*/  FMUL.FTZ R68, R169.reuse, R180 ;  /* 0x000000b4a9447220 */ /* 0x040fe20000410000 */
[----:B------:R-:W-:Y:S01]  /*6150*/  FMUL.FTZ R69, R169, R202 ;  /* 0x000000caa9457220 */ /* 0x000fe20000410000 */
[----:B------:R-:W-:Y:S01]  /*6160*/  FFMA.FTZ R196, R17, R196, R188 ;  /* 0x000000c411c47223 */ /* 0x000fe200000100bc */
[----:B--2---:R-:W-:Y:S01]  /*6170*/  @!P1 FADD.FTZ R91, R91, R194 ;  /* 0x000000c25b5b9221 */ /* 0x004fe20000010000 */
[----:B------:R-:W-:Y:S01]  /*6180*/  FMUL.FTZ R188, R171, R68 ;  /* 0x00000044abbc7220 */ /* 0x000fe20000410000 */
[----:B------:R-:W-:Y:S01]  /*6190*/  FMUL.FTZ R171, R186, R69 ;  /* 0x00000045baab7220 */ /* 0x000fe20000410000 */
[----:B------:R-:W-:Y:S01]  /*61a0*/  FMUL.FTZ R68, R169, R178 ;  /* 0x000000b2a9447220 */ /* 0x000fe20000410000 */
[----:B-1----:R-:W-:Y:S01]  /*61b0*/  @!P1 FADD.FTZ R2, R2, R175 ;  /* 0x000000af02029221 */ /* 0x002fe20000010000 */
[----:B------:R-:W1:Y:S01]  /*61c0*/  SHFL.DOWN PT, R194, R91, 0x10, 0x1f ;  /* 0x0a001f005bc27f89 */ /* 0x000e6200000e0000 */
[----:B------:R-:W-:Y:S01]  /*61d0*/  ISETP.NE.AND P1, PT, R107, RZ, PT ;  /* 0x000000ff6b00720c */ /* 0x000fe20003f25270 */
[----:B------:R-:W-:Y:S01]  /*61e0*/  FMUL.FTZ R69, R169, R172 ;  /* 0x000000aca9457220 */ /* 0x000fe20000410000 */
[----:B------:R-:W-:Y:S01]  /*61f0*/  FFMA.FTZ R188, R15, R180, R188 ;  /* 0x000000b40fbc7223 */ /* 0x000fe200000100bc */
[----:B------:R-:W2:Y:S01]  /*6200*/  SHFL.DOWN PT, R173, R2, 0x10, 0x1f ;  /* 0x0a001f0002ad7f89 */ /* 0x000ea200000e0000 */
        /* <DEDUP_REMOVED lines=18> */
[----:B------:R-:W-:Y:S01]  /*6330*/  FFMA.FTZ R180, R13, R178, R180 ;  /* 0x000000b20db47223 */ /* 0x000fe200000100b4 */
[----:B-1----:R-:W-:Y:S01]  /*6340*/  FADD.FTZ R68, R91, R194 ;  /* 0x000000c25b447221 */ /* 0x002fe20000010000 */
[----:B------:R-:W-:Y:S01]  /*6350*/  FFMA.FTZ R86, R11, R90, R86 ;  /* 0x0000005a0b567223 */ /* 0x000fe20000010056 */
[----:B------:R-:W-:Y:S01]  /*6360*/  FFMA.FTZ R81, R10, R174, R81 ;  /* 0x000000ae0a517223 */ /* 0x000fe20000010051 */
[----:B------:R-:W-:Y:S01]  /*6370*/  FFMA.FTZ R78, R9, R88, R78 ;  /* 0x00000058094e7223 */ /* 0x000fe2000001004e */
[----:B--2---:R-:W-:Y:S01]  /*6380*/  FADD.FTZ R69, R2, R173 ;  /* 0x000000ad02457221 */ /* 0x004fe20000010000 */
[----:B------:R-:W-:Y:S01]  /*6390*/  FFMA.FTZ R169, R8, R176, R169 ;  /* 0x000000b008a97223 */ /* 0x000fe200000100a9 */
        /* <DEDUP_REMOVED lines=34> */
.L_x_5543:
[----:B------:R-:W-:Y:S05]  /*65c0*/  BSYNC.RECONVERGENT B0 ;  /* 0x0000000000007941 */ /* 0x000fea0003800200 */
.L_x_5542:
[----:B------:R-:W-:-:S04]  /*65d0*/  UIADD3 UR6, UPT, UPT, UR6, 0x1, URZ ;  /* 0x0000000106067890 */ /* 0x000fc8000fffe0ff */
[----:B------:R-:W-:-:S09]  /*65e0*/  UISETP.GE.AND UP0, UPT, UR6, UR45, UPT ;  /* 0x0000002d0600728c */ /* 0x000fd2000bf06270 */
[----:B------:R-:W-:Y:S05]  /*65f0*/  BRA.U !UP0, `(.L_x_5544) ;  /* 0xffffffd1089c7547 */ /* 0x000fea000b83ffff */
.L_x_5499:
[----:B------:R-:W-:Y:S06]  /*6600*/  BAR.SYNC.DEFER_BLOCKING 0x0 ;  /* 0x0000000000007b1d */ /* 0x000fec0000010000 */
[----:B------:R-:W2:Y:S01]  /*6610*/  LDCU.64 UR30, c[0x0][0x4f8] ;  /* 0x00009f00ff1e77ac */ /* 0x000ea20008000a00 */
[----:B------:R-:W-:Y:S01]  /*6620*/  UIADD3 UR40, UPT, UPT, UR21, -0x1, URZ ;  /* 0xffffffff15287890 */ /* 0x000fe2000fffe0ff */
[----:B------:R-:W5:Y:S01]  /*6630*/  LDCU.64 UR36, c[0x0][0x500] ;  /* 0x0000a000ff2477ac */ /* 0x000f620008000a00 */
[----:B------:R-:W0:Y:S01]  /*6640*/  LDCU.64 UR38, c[0x0][0x550] ;  /* 0x0000aa00ff2677ac */ /* 0x000e220008000a00 */
[----:B------:R-:W3:Y:S04]  /*6650*/  LDG.E.128 R4, desc[UR32][R92.64] ;  /* 0x000000205c047981 */ /* 0x000ee8000c1e1d00 */
[----:B------:R-:W4:Y:S04]  /*6660*/  LDG.E.128 R12, desc[UR32][R92.64+0x200] ;  /* 0x000200205c0c7981 */ /* 0x000f28000c1e1d00 */
[----:B------:R-:W4:Y:S04]  /*6670*/  LDG.E.128 R16, desc[UR32][R92.64+0x400] ;  /* 0x000400205c107981 */ /* 0x000f28000c1e1d00 */
[----:B------:R-:W4:Y:S01]  /*6680*/  LDG.E.128 R20, desc[UR32][R92.64+0x600] ;  /* 0x000600205c147981 */ /* 0x000f22000c1e1d00 */
[----:B------:R-:W-:-:S02]  /*6690*/  USHF.L.U32 UR28, UR40, 0xa, URZ ;  /* 0x0000000a281c7899 */ /* 0x000fc400080006ff */
[----:B------:R-:W-:Y:S02]  /*66a0*/  UIADD3 UR20, UP1, UPT, UR20, -0x1000, URZ ;  /* 0xfffff00014147890 */ /* 0x000fe4000ff3e0ff */
[----:B------:R-:W-:Y:S02]  /*66b0*/  USHF.R.S32.HI UR29, URZ, 0x1f, UR28 ;  /* 0x0000001fff1d7899 */ /* 0x000fe4000801141c */
[----:B------:R-:W-:Y:S02]  /*66c0*/  UIADD3 UR18, UP2, UPT, UR18, -0x1000, URZ ;  /* 0xfffff00012127890 */ /* 0x000fe4000ff5e0ff */
[----:B--2---:R-:W-:Y:S02]  /*66d0*/  UIMAD.WIDE.U32 UR26, UR35, UR30, UR28 ;  /* 0x0000001e231a72a5 */ /* 0x004fe4000f8e001c */
[----:B------:R-:W-:Y:S02]  /*66e0*/  UIADD3.X UR19, UPT, UPT, UR19, -0x1, URZ, UP1, !UPT ;  /* 0xffffffff13137890 */ /* 0x000fe40008ffe4ff */
[----:B------:R-:W-:Y:S01]  /*66f0*/  UIMAD UR27, UR35, UR31, UR27 ;  /* 0x0000001f231b72a4 */ /* 0x000fe2000f8e021b */
[----:B------:R-:W2:Y:S03]  /*6700*/  LDCU.64 UR30, c[0x0][0x520] ;  /* 0x0000a400ff1e77ac */ /* 0x000ea60008000a00 */
[----:B-----5:R-:W-:-:S02]  /*6710*/  UIMAD.WIDE.U32 UR26, UR34, UR36, UR26 ;  /* 0x00000024221a72a5 */ /* 0x020fc4000f8e001a */
[----:B------:R-:W-:Y:S02]  /*6720*/  UIADD3.X UR17, UPT, UPT, UR17, -0x1, URZ, UP2, !UPT ;  /* 0xffffffff11117890 */ /* 0x000fe400097fe4ff */
[----:B------:R-:W-:Y:S02]  /*6730*/  UIMAD UR27, UR34, UR37, UR27 ;  /* 0x00000025221b72a4 */ /* 0x000fe4000f8e021b */
[----:B0-----:R-:W-:Y:S01]  /*6740*/  ULEA UR6, UP0, UR26, UR38, 0x2 ;  /* 0x000000261a067291 */ /* 0x001fe2000f8010ff */
[----:B------:R-:W0:Y:S03]  /*6750*/  LDCU.64 UR36, c[0x0][0x560] ;  /* 0x0000ac00ff2477ac */ /* 0x000e260008000a00 */
[----:B------:R-:W-:Y:S01]  /*6760*/  ULEA.HI.X UR26, UR26, UR39, UR27, 0x2, UP0 ;  /* 0x000000271a1a7291 */ /* 0x000fe200080f141b */
[----:B---3--:R-:W-:Y:S04]  /*6770*/  STS.128 [R106], R4 ;  /* 0x000000046a007388 */ /* 0x008fe80000000c00 */
[----:B----4-:R-:W-:Y:S04]  /*6780*/  STS.128 [R106+0x200], R12 ;  /* 0x0002000c6a007388 */ /* 0x010fe80000000c00 */
[----:B------:R-:W-:Y:S04]  /*6790*/  STS.128 [R106+0x400], R16 ;  /* 0x000400106a007388 */ /* 0x000fe80000000c00 */
[----:B------:R-:W-:Y:S01]  /*67a0*/  STS.128 [R106+0x600], R20 ;  /* 0x000600146a007388 */ /* 0x000fe20000000c00 */
[----:B------:R-:W-:-:S03]  /*67b0*/  NOP ;  /* 0x0000000000007918 */ /* 0x000fc60000000000 */
[----:B------:R-:W3:Y:S04]  /*67c0*/  LDS.128 R24, [R104] ;  /* 0x0000000068187984 */ /* 0x000ee80000000c00 */
[----:B------:R-:W4:Y:S04]  /*67d0*/  LDS.128 R8, [R104+0x10] ;  /* 0x0000100068087984 */ /* 0x000f280000000c00 */
[----:B------:R-:W5:Y:S01]  /*67e0*/  LDS.128 R4, [R104+0x20] ;  /* 0x0000200068047984 */ /* 0x000f620000000c00 */
[--C-:B---3--:R-:W-:Y:S01]  /*67f0*/  FADD.FTZ R24, R24, R136.reuse ;  /* 0x0000008818187221 */ /* 0x108fe20000010000 */
[--C-:B------:R-:W-:Y:S01]  /*6800*/  FADD.FTZ R25, R25, R136.reuse ;  /* 0x0000008819197221 */ /* 0x100fe20000010000 */
[--C-:B------:R-:W-:Y:S01]  /*6810*/  FADD.FTZ R26, R26, R136.reuse ;  /* 0x000000881a1a7221 */ /* 0x100fe20000010000 */
[--C-:B------:R-:W-:Y:S01]  /*6820*/  FADD.FTZ R27, R27, R136.reuse ;  /* 0x000000881b1b7221 */ /* 0x100fe20000010000 */
[--C-:B----4-:R-:W-:Y:S01]  /*6830*/  FADD.FTZ R14, R8, R136.reuse ;  /* 0x00000088080e7221 */ /* 0x110fe20000010000 */
[----:B------:R-:W-:Y:S01]  /*6840*/  FSETP.GTU.FTZ.AND P2, PT, R24, 20, PT ;  /* 0x41a000001800780b */ /* 0x000fe20003f5c000 */
[--C-:B------:R-:W-:Y:S01]  /*6850*/  FADD.FTZ R16, R9, R136.reuse ;  /* 0x0000008809107221 */ /* 0x100fe20000010000 */
[----:B------:R-:W-:Y:S01]  /*6860*/  FSETP.GTU.FTZ.AND P1, PT, R25, 20, PT ;  /* 0x41a000001900780b */ /* 0x000fe20003f3c000 */
[--C-:B------:R-:W-:Y:S01]  /*6870*/  FADD.FTZ R10, R10, R136.reuse ;  /* 0x000000880a0a7221 */ /* 0x100fe20000010000 */
[----:B------:R-:W-:Y:S01]  /*6880*/  FSETP.GTU.FTZ.AND P0, PT, R26, 20, PT ;  /* 0x41a000001a00780b */ /* 0x000fe20003f1c000 */
[--C-:B------:R-:W-:Y:S01]  /*6890*/  FADD.FTZ R11, R11, R136.reuse ;  /* 0x000000880b0b7221 */ /* 0x100fe20000010000 */
[----:B------:R-:W-:Y:S01]  /*68a0*/  FSETP.GTU.FTZ.AND P6, PT, R14, 20, PT ;  /* 0x41a000000e00780b */ /* 0x000fe20003fdc000 */
[--C-:B-----5:R-:W-:Y:S01]  /*68b0*/  FADD.FTZ R6, R6, R136.reuse ;  /* 0x0000008806067221 */ /* 0x120fe20000010000 */
[----:B------:R-:W-:Y:S01]  /*68c0*/  FSETP.GTU.FTZ.AND P5, PT, R16, 20, PT ;  /* 0x41a000001000780b */ /* 0x000fe20003fbc000 */
[----:B------:R-:W-:Y:S01]  /*68d0*/  FADD.FTZ R7, R7, R136 ;  /* 0x0000008807077221 */ /* 0x000fe20000010000 */
[----:B------:R-:W-:-:S02]  /*68e0*/  FSETP.GTU.FTZ.AND P3, PT, R10, 20, PT ;  /* 0x41a000000a00780b */ /* 0x000fc40003f7c000 */
[----:B------:R-:W-:Y:S01]  /*68f0*/  FSETP.GTU.FTZ.AND P4, PT, R27, 20, PT ;  /* 0x41a000001b00780b */ /* 0x000fe20003f9c000 */
[----:B------:R-:W-:Y:S02]  /*6900*/  @!P2 FMUL.FTZ R0, R24, -1.4426950216293334961 ;  /* 0xbfb8aa3b1800a820 */ /* 0x000fe40000410000 */
[----:B------:R-:W-:Y:S02]  /*6910*/  @!P1 FMUL.FTZ R3, R25, -1.4426950216293334961 ;  /* 0xbfb8aa3b19039820 */ /* 0x000fe40000410000 */
[----:B------:R-:W-:Y:S02]  /*6920*/  @!P0 FMUL.FTZ R12, R26, -1.4426950216293334961 ;  /* 0xbfb8aa3b1a0c8820 */ /* 0x000fe40000410000 */
[----:B------:R-:W1:Y:S06]  /*6930*/  @!P2 MUFU.EX2 R0, R0 ;  /* 0x000000000000a308 */ /* 0x000e6c0000000800 */
[----:B------:R-:W-:-:S02]  /*6940*/  @!P4 FMUL.FTZ R13, R27, -1.4426950216293334961 ;  /* 0xbfb8aa3b1b0dc820 */ /* 0x000fc40000410000 */
[----:B------:R-:W3:Y:S08]  /*6950*/  @!P1 MUFU.EX2 R3, R3 ;  /* 0x0000000300039308 */ /* 0x000ef00000000800 */
[----:B------:R-:W4:Y:S01]  /*6960*/  @!P0 MUFU.EX2 R12, R12 ;  /* 0x0000000c000c8308 */ /* 0x000f220000000800 */
[----:B-1----:R-:W-:-:S07]  /*6970*/  @!P2 FADD.FTZ R2, R0, 1 ;  /* 0x3f8000000002a421 */ /* 0x002fce0000010000 */
[----:B------:R1:W5:Y:S01]  /*6980*/  @!P2 MUFU.RCP R15, R2 ;  /* 0x00000002000fa308 */ /* 0x0003620000001000 */
[----:B---3--:R-:W-:Y:S01]  /*6990*/  @!P1 FADD.FTZ R0, R3, 1 ;  /* 0x3f80000003009421 */ /* 0x008fe20000010000 */
[----:B------:R-:W-:Y:S01]  /*69a0*/  @!P6 FMUL.FTZ R3, R14, -1.4426950216293334961 ;  /* 0xbfb8aa3b0e03e820 */ /* 0x000fe20000410000 */
[----:B------:R-:W-:-:S05]  /*69b0*/  FADD.FTZ R14, R4, R136 ;  /* 0x00000088040e7221 */ /* 0x000fca0000010000 */
[----:B------:R3:W2:Y:S01]  /*69c0*/  @!P1 MUFU.RCP R8, R0 ;  /* 0x0000000000089308 */ /* 0x0006a20000001000 */
[----:B----4-:R-:W-:Y:S01]  /*69d0*/  @!P0 FADD.FTZ R12, R12, 1 ;  /* 0x3f8000000c0c8421 */ /* 0x010fe20000010000 */
[----:B-1----:R-:W-:-:S06]  /*69e0*/  @!P3 FMUL.FTZ R2, R10, -1.4426950216293334961 ;  /* 0xbfb8aa3b0a02b820 */ /* 0x002fcc0000410000 */
[----:B------:R1:W4:Y:S01]  /*69f0*/  @!P0 MUFU.RCP R9, R12 ;  /* 0x0000000c00098308 */ /* 0x0003220000001000 */
[----:B-----5:R-:W-:Y:S01]  /*6a00*/  @!P2 FMUL.FTZ R48, R48, R15 ;  /* 0x0000000f3030a220 */ /* 0x020fe20000410000 */
[----:B------:R-:W-:Y:S01]  /*6a10*/  FSETP.GTU.FTZ.AND P2, PT, R11, 20, PT ;  /* 0x41a000000b00780b */ /* 0x000fe20003f5c000 */
[----:B---3--:R-:W-:-:S05]  /*6a20*/  @!P5 FMUL.FTZ R0, R16, -1.4426950216293334961 ;  /* 0xbfb8aa3b1000d820 */ /* 0x008fca0000410000 */
[----:B------:R-:W3:Y:S01]  /*6a30*/  @!P4 MUFU.EX2 R13, R13 ;  /* 0x0000000d000dc308 */ /* 0x000ee20000000800 */
[----:B--2---:R-:W-:Y:S01]  /*6a40*/  @!P1 FMUL.FTZ R49, R49, R8 ;  /* 0x0000000831319220 */ /* 0x004fe20000410000 */
[----:B------:R-:W-:Y:S01]  /*6a50*/  FSETP.GTU.FTZ.AND P1, PT, R14, 20, PT ;  /* 0x41a000000e00780b */ /* 0x000fe20003f3c000 */
[----:B-1----:R-:W-:-:S04]  /*6a60*/  FADD.FTZ R12, R5, R136 ;  /* 0x00000088050c7221 */ /* 0x002fc80000010000 */
[----:B------:R-:W-:Y:S01]  /*6a70*/  @!P2 FMUL.FTZ R4, R11, -1.4426950216293334961 ;  /* 0xbfb8aa3b0b04a820 */ /* 0x000fe20000410000 */
[----:B------:R-:W1:Y:S01]  /*6a80*/  @!P5 MUFU.EX2 R0, R0 ;  /* 0x000000000000d308 */ /* 0x000e620000000800 */
        /* <DEDUP_REMOVED lines=9> */
[----:B-1----:R-:W-:-:S07]  /*6b20*/  @!P5 FADD.FTZ R0, R0, 1 ;  /* 0x3f8000000000d421 */ /* 0x002fce0000010000 */
[----:B------:R-:W1:Y:S01]  /*6b30*/  @!P3 MUFU.EX2 R2, R2 ;  /* 0x000000020002b308 */ /* 0x000e620000000800 */
[----:B----4-:R-:W-:-:S07]  /*6b40*/  @!P2 FADD.FTZ R4, R4, 1 ;  /* 0x3f8000000404a421 */ /* 0x010fce0000010000 */
[----:B------:R-:W4:Y:S01]  /*6b50*/  @!P6 MUFU.EX2 R3, R3 ;  /* 0x000000030003e308 */ /* 0x000f220000000800 */
[----:B---3--:R-:W-:Y:S01]  /*6b60*/  @!P1 FADD.FTZ R5, R5, 1 ;  /* 0x3f80000005059421 */ /* 0x008fe20000010000 */
[----:B------:R-:W-:Y:S04]  /*6b70*/  STS.128 [R104], R52 ;  /* 0x0000003468007388 */ /* 0x000fe80000000c00 */
[----:B------:R-:W-:Y:S02]  /*6b80*/  STS.128 [R104+0x10], R56 ;  /* 0x0000103868007388 */ /* 0x000fe40000000c00 */
[----:B------:R-:W3:Y:S01]  /*6b90*/  @!P4 MUFU.RCP R14, R13 ;  /* 0x0000000d000ec308 */ /* 0x000ee20000001000 */
[----:B-1----:R-:W-:Y:S01]  /*6ba0*/  @!P3 FADD.FTZ R2, R2, 1 ;  /* 0x3f8000000202b421 */ /* 0x002fe20000010000 */
[----:B------:R-:W-:Y:S01]  /*6bb0*/  STS.128 [R104+0x20], R60 ;  /* 0x0000203c68007388 */ /* 0x000fe20000000c00 */
[--C-:B--2---:R-:W-:Y:S01]  /*6bc0*/  FADD.FTZ R8, R8, R136.reuse ;  /* 0x0000008808087221 */ /* 0x104fe20000010000 */
[--C-:B------:R-:W-:Y:S01]  /*6bd0*/  FADD.FTZ R9, R9, R136.reuse ;  /* 0x0000008809097221 */ /* 0x100fe20000010000 */
[--C-:B------:R-:W-:Y:S01]  /*6be0*/  FADD.FTZ R10, R10, R136.reuse ;  /* 0x000000880a0a7221 */ /* 0x100fe20000010000 */
[----:B------:R-:W-:Y:S01]  /*6bf0*/  FADD.FTZ R11, R11, R136 ;  /* 0x000000880b0b7221 */ /* 0x000fe20000010000 */
[----:B------:R-:W-:Y:S01]  /*6c00*/  STS.128 [R104+0x30], R64 ;  /* 0x0000304068007388 */ /* 0x000fe20000000c00 */
[----:B------:R-:W1:Y:S01]  /*6c10*/  @!P5 MUFU.RCP R0, R0 ;  /* 0x000000000000d308 */ /* 0x000e620000001000 */
[----:B----4-:R-:W-:Y:S01]  /*6c20*/  @!P6 FADD.FTZ R3, R3, 1 ;  /* 0x3f8000000303e421 */ /* 0x010fe20000010000 */
[----:B------:R-:W-:-:S06]  /*6c30*/  NOP ;  /* 0x0000000000007918 */ /* 0x000fcc0000000000 */
[----:B------:R-:W2:Y:S01]  /*6c40*/  @!P3 MUFU.RCP R15, R2 ;  /* 0x00000002000fb308 */ /* 0x000ea20000001000 */
[----:B---3--:R-:W-:Y:S01]  /*6c50*/  @!P4 FMUL.FTZ R51, R51, R14 ;  /* 0x0000000e3333c220 */ /* 0x008fe20000410000 */
[----:B------:R-:W-:Y:S01]  /*6c60*/  FSETP.GTU.FTZ.AND P4, PT, R6, 20, PT ;  /* 0x41a000000600780b */ /* 0x000fe20003f9c000 */
[----:B------:R-:W-:Y:S05]  /*6c70*/  LDS.128 R20, [R106+0x600] ;  /* 0x000600006a147984 */ /* 0x000fea0000000c00 */
[----:B------:R-:W3:Y:S01]  /*6c80*/  @!P2 MUFU.RCP R4, R4 ;  /* 0x000000040004a308 */ /* 0x000ee20000001000 */
[----:B-1----:R-:W-:Y:S01]  /*6c90*/  @!P5 FMUL.FTZ R45, R45, R0 ;  /* 0x000000002d2dd220 */ /* 0x002fe20000410000 */
[----:B------:R-:W-:-:S05]  /*6ca0*/  FSETP.GTU.FTZ.AND P5, PT, R8, 20, PT ;  /* 0x41a000000800780b */ /* 0x000fca0003fbc000 */
[----:B------:R-:W-:Y:S01]  /*6cb0*/  @!P4 FMUL.FTZ R0, R6, -1.4426950216293334961 ;  /* 0xbfb8aa3b0600c820 */ /* 0x000fe20000410000 */
[----:B------:R-:W1:Y:S01]  /*6cc0*/  @!P1 MUFU.RCP R5, R5 ;  /* 0x0000000500059308 */ /* 0x000e620000001000 */
[----:B--2---:R-:W-:Y:S01]  /*6cd0*/  @!P3 FMUL.FTZ R46, R46, R15 ;  /* 0x0000000f2e2eb220 */ /* 0x004fe20000410000 */
[----:B------:R-:W-:-:S06]  /*6ce0*/  FSETP.GTU.FTZ.AND P3, PT, R9, 20, PT ;  /* 0x41a000000900780b */ /* 0x000fcc0003f7c000 */
[----:B------:R-:W2:Y:S01]  /*6cf0*/  @!P6 MUFU.RCP R3, R3 ;  /* 0x000000030003e308 */ /* 0x000ea20000001000 */
[----:B---3--:R-:W-:Y:S01]  /*6d00*/  @!P2 FMUL.FTZ R47, R47, R4 ;  /* 0x000000042f2fa220 */ /* 0x008fe20000410000 */
[----:B------:R-:W-:Y:S01]  /*6d10*/  FSETP.GTU.FTZ.AND P2, PT, R10, 20, PT ;  /* 0x41a000000a00780b */ /* 0x000fe20003f5c000 */
[----:B------:R-:W-:-:S05]  /*6d20*/  @!P5 FMUL.FTZ R4, R8, -1.4426950216293334961 ;  /* 0xbfb8aa3b0804d820 */ /* 0x000fca0000410000 */
[----:B------:R-:W-:Y:S01]  /*6d30*/  @!P0 MUFU.EX2 R12, R12 ;  /* 0x0000000c000c8308 */ /* 0x000fe20000000800 */
[----:B-1----:R-:W-:Y:S01]  /*6d40*/  @!P1 FMUL.FTZ R40, R40, R5 ;  /* 0x0000000528289220 */ /* 0x002fe20000410000 */
[----:B------:R-:W-:-:S05]  /*6d50*/  FSETP.GTU.FTZ.AND P1, PT, R11, 20, PT ;  /* 0x41a000000b00780b */ /* 0x000fca0003f3c000 */
[----:B------:R-:W-:Y:S01]  /*6d60*/  @!P2 FMUL.FTZ R5, R10, -1.4426950216293334961 ;  /* 0xbfb8aa3b0a05a820 */ /* 0x000fe20000410000 */
[----:B------:R1:W3:Y:S01]  /*6d70*/  @!P4 MUFU.EX2 R2, R0 ;  /* 0x000000000002c308 */ /* 0x0002e20000000800 */
[----:B--2---:R-:W-:Y:S01]  /*6d80*/  @!P6 FMUL.FTZ R44, R44, R3 ;  /* 0x000000032c2ce220 */ /* 0x004fe20000410000 */
[----:B------:R-:W-:-:S06]  /*6d90*/  FSETP.GTU.FTZ.AND P6, PT, R7, 20, PT ;  /* 0x41a000000700780b */ /* 0x000fcc0003fdc000 */
[----:B------:R2:W4:Y:S01]  /*6da0*/  @!P5 MUFU.EX2 R16, R4 ;  /* 0x000000040010d308 */ /* 0x0005220000000800 */
[----:B-1----:R-:W-:-:S06]  /*6db0*/  @!P3 FMUL.FTZ R0, R9, -1.4426950216293334961 ;  /* 0xbfb8aa3b0900b820 */ /* 0x002fcc0000410000 */
[----:B------:R-:W-:Y:S01]  /*6dc0*/  @!P6 FMUL.FTZ R3, R7, -1.4426950216293334961 ;  /* 0xbfb8aa3b0703e820 */ /* 0x000fe20000410000 */
[----:B------:R1:W5:Y:S01]  /*6dd0*/  @!P3 MUFU.EX2 R17, R0 ;  /* 0x000000000011b308 */ /* 0x0003620000000800 */
[----:B--2---:R-:W-:Y:S01]  /*6de0*/  @!P1 FMUL.FTZ R4, R11, -1.4426950216293334961 ;  /* 0xbfb8aa3b0b049820 */ /* 0x004fe20000410000 */
[----:B---3--:R-:W-:Y:S01]  /*6df0*/  @!P4 FADD.FTZ R2, R2, 1 ;  /* 0x3f8000000202c421 */ /* 0x008fe20000010000 */
[----:B------:R-:W-:Y:S05]  /*6e00*/  LDS.128 R8, [R106+0x200] ;  /* 0x000200006a087984 */ /* 0x000fea0000000c00 */
[----:B------:R-:W2:Y:S01]  /*6e10*/  @!P2 MUFU.EX2 R18, R5 ;  /* 0x000000050012a308 */ /* 0x000ea20000000800 */
[----:B-1----:R-:W-:Y:S01]  /*6e20*/  @!P0 FADD.FTZ R0, R12, 1 ;  /* 0x3f8000000c008421 */ /* 0x002fe20000010000 */
[----:B----4-:R-:W-:Y:S01]  /*6e30*/  @!P5 FADD.FTZ R16, R16, 1 ;  /* 0x3f8000001010d421 */ /* 0x010fe20000010000 */
[----:B------:R-:W1:Y:S05]  /*6e40*/  LDS.128 R12, [R106] ;  /* 0x000000006a0c7984 */ /* 0x000e6a0000000c00 */
[----:B------:R3:W4:Y:S01]  /*6e50*/  @!P1 MUFU.EX2 R19, R4 ;  /* 0x0000000400139308 */ /* 0x0007220000000800 */
[----:B-----5:R-:W-:-:S07]  /*6e60*/  @!P3 FADD.FTZ R17, R17, 1 ;  /* 0x3f8000001111b421 */ /* 0x020fce0000010000 */
[----:B------:R-:W5:Y:S01]  /*6e70*/  @!P6 MUFU.EX2 R3, R3 ;  /* 0x000000030003e308 */ /* 0x000f620000000800 */
[----:B---3--:R-:W3:Y:S01]  /*6e80*/  LDS.128 R4, [R106+0x400] ;  /* 0x000400006a047984 */ /* 0x008ee20000000c00 */
[----:B--2---:R-:W-:-:S06]  /*6e90*/  @!P2 FADD.FTZ R18, R18, 1 ;  /* 0x3f8000001212a421 */ /* 0x004fcc0000010000 */
[----:B------:R2:W0:Y:S01]  /*6ea0*/  @!P4 MUFU.RCP R25, R2 ;  /* 0x000000020019c308 */ /* 0x0004220000001000 */
[----:B----4-:R-:W-:-:S07]  /*6eb0*/  @!P1 FADD.FTZ R19, R19, 1 ;  /* 0x3f80000013139421 */ /* 0x010fce0000010000 */
[----:B------:R-:W4:Y:S01]  /*6ec0*/  @!P0 MUFU.RCP R0, R0 ;  /* 0x0000000000008308 */ /* 0x000f220000001000 */
[----:B-----5:R-:W-:Y:S01]  /*6ed0*/  @!P6 FADD.FTZ R3, R3, 1 ;  /* 0x3f8000000303e421 */ /* 0x020fe20000010000 */
[----:B--2---:R-:W-:-:S06]  /*6ee0*/  MOV R2, UR6 ;  /* 0x0000000600027c02 */ /* 0x004fcc0008000f00 */
[----:B------:R2:W5:Y:S01]  /*6ef0*/  @!P6 MUFU.RCP R24, R3 ;  /* 0x000000030018e308 */ /* 0x0005620000001000 */
[----:B0-----:R-:W-:-:S07]  /*6f00*/  @!P4 FMUL.FTZ R42, R42, R25 ;  /* 0x000000192a2ac220 */ /* 0x001fce0000410000 */
[----:B------:R-:W0:Y:S01]  /*6f10*/  @!P5 MUFU.RCP R27, R16 ;  /* 0x00000010001bd308 */ /* 0x000e220000001000 */
[----:B--2---:R-:W-:Y:S01]  /*6f20*/  MOV R3, UR26 ;  /* 0x0000001a00037c02 */ /* 0x004fe20008000f00 */
[----:B------:R-:W2:Y:S01]  /*6f30*/  LDCU.64 UR26, c[0x0][0x518] ;  /* 0x0000a300ff1a77ac */ /* 0x000ea20008000a00 */
[----:B----4-:R-:W-:Y:S01]  /*6f40*/  @!P0 FMUL.FTZ R41, R41, R0 ;  /* 0x0000000029298220 */ /* 0x010fe20000410000 */
[----:B------:R-:W-:Y:S01]  /*6f50*/  FADD.FTZ R0, R48, R135 ;  /* 0x0000008730007221 */ /* 0x000fe20000010000 */
[----:B------:R-:W-:Y:S01]  /*6f60*/  IADD3 R134, P0, PT, R134, -0x1000, RZ ;  /* 0xfffff00086867810 */ /* 0x000fe20007f1e0ff */
[----:B------:R-:W-:Y:S02]  /*6f70*/  IMAD.WIDE.U32 R2, R108, 0x10, R2 ;  /* 0x000000106c027825 */ /* 0x000fe400078e0002 */
[----:B------:R-:W4:Y:S02]  /*6f80*/  @!P3 MUFU.RCP R26, R17 ;  /* 0x00000011001ab308 */ /* 0x000f240000001000 */
[----:B-----5:R-:W-:Y:S01]  /*6f90*/  @!P6 FMUL.FTZ R43, R43, R24 ;  /* 0x000000182b2be220 */ /* 0x020fe20000410000 */
[----:B------:R-:W-:Y:S01]  /*6fa0*/  IADD3.X R132, PT, PT, R132, -0x1, RZ, P0, !PT ;  /* 0xffffffff84847810 */ /* 0x000fe200007fe4ff */
[----:B-1----:R1:W-:Y:S04]  /*6fb0*/  STG.E.128 desc[UR32][R2.64], R12 ;  /* 0x0000000c02007986 */ /* 0x0023e8000c101d20 */
[----:B------:R-:W-:Y:S01]  /*6fc0*/  STG.E.128 desc[UR32][R2.64+0x200], R8 ;  /* 0x0002000802007986 */ /* 0x000fe2000c101d20 */
[----:B------:R-:W5:Y:S01]  /*6fd0*/  @!P2 MUFU.RCP R29, R18 ;  /* 0x00000012001da308 */ /* 0x000f620000001000 */
[----:B0-----:R-:W-:-:S02]  /*6fe0*/  @!P5 FMUL.FTZ R36, R36, R27 ;  /* 0x0000001b2424d220 */ /* 0x001fc40000410000 */
[----:B---3--:R-:W-:Y:S01]  /*6ff0*/  STG.E.128 desc[UR32][R2.64+0x400], R4 ;  /* 0x0004000402007986 */ /* 0x008fe2000c101d20 */
[----:B--2---:R-:W-:-:S03]  /*7000*/  UIMAD.WIDE.U32 UR28, UR35, UR26, UR28 ;  /* 0x0000001a231c72a5 */ /* 0x004fc6000f8e001c */
[----:B------:R0:W-:Y:S01]  /*7010*/  STG.E.128 desc[UR32][R2.64+0x600], R20 ;  /* 0x0006001402007986 */ /* 0x0001e2000c101d20 */
[----:B------:R-:W2:Y:S01]  /*7020*/  @!P1 MUFU.RCP R16, R19 ;  /* 0x0000001300109308 */ /* 0x000ea20000001000 */
[----:B----4-:R-:W-:Y:S01]  /*7030*/  @!P3 FMUL.FTZ R37, R37, R26 ;  /* 0x0000001a2525b220 */ /* 0x010fe20000410000 */
[----:B------:R-:W-:Y:S01]  /*7040*/  UIMAD UR27, UR35, UR27, UR29 ;  /* 0x0000001b231b72a4 */ /* 0x000fe2000f8e021d */
[----:B------:R-:W-:Y:S01]  /*7050*/  BAR.SYNC.DEFER_BLOCKING 0x0 ;  /* 0x0000000000007b1d */ /* 0x000fe20000010000 */
[----:B-1----:R-:W-:Y:S01]  /*7060*/  FADD.FTZ R13, R0, R49 ;  /* 0x00000031000d7221 */ /* 0x002fe20000010000 */
[----:B-----5:R-:W-:-:S03]  /*7070*/  @!P2 FMUL.FTZ R38, R38, R29 ;  /* 0x0000001d2626a220 */ /* 0x020fc60000410000 */
[----:B------:R-:W-:Y:S01]  /*7080*/  FADD.FTZ R0, R13, R50 ;  /* 0x000000320d007221 */ /* 0x000fe20000010000 */
[----:B------:R-:W-:Y:S02]  /*7090*/  UMOV UR26, UR28 ;  /* 0x0000001c001a7c82 */ /* 0x000fe40008000000 */
[----:B------:R-:W-:Y:S01]  /*70a0*/  UIMAD.WIDE.U32 UR26, UR34, UR30, UR26 ;  /* 0x0000001e221a72a5 */ /* 0x000fe2000f8e001a */
[----:B--2---:R-:W-:-:S03]  /*70b0*/  @!P1 FMUL.FTZ R39, R39, R16 ;  /* 0x0000001027279220 */ /* 0x004fc60000410000 */
[----:B------:R-:W-:Y:S02]  /*70c0*/  UIMAD UR27, UR34, UR31, UR27 ;  /* 0x0000001f221b72a4 */ /* 0x000fe4000f8e021b */
[----:B------:R-:W-:-:S04]  /*70d0*/  ULEA UR6, UP0, UR26, UR36, 0x2 ;  /* 0x000000241a067291 */ /* 0x000fc8000f8010ff */
[----:B------:R-:W-:Y:S02]  /*70e0*/  ULEA.HI.X UR26, UR26, UR37, UR27, 0x2, UP0 ;  /* 0x000000251a1a7291 */ /* 0x000fe400080f141b */
[----:B0-----:R-:W-:Y:S01]  /*70f0*/  MOV R2, UR6 ;  /* 0x0000000600027c02 */ /* 0x001fe20008000f00 */
[----:B------:R0:W-:Y:S01]  /*7100*/  STS.128 [R104], R48 ;  /* 0x0000003068007388 */ /* 0x0001e20000000c00 */
[----:B------:R-:W-:Y:S02]  /*7110*/  UIADD3 UR22, UP0, UPT, UR22, -0x1000, URZ ;  /* 0xfffff00016167890 */ /* 0x000fe4000ff1e0ff */
[----:B------:R-:W-:Y:S01]  /*7120*/  MOV R3, UR26 ;  /* 0x0000001a00037c02 */ /* 0x000fe20008000f00 */
[----:B------:R1:W-:Y:S01]  /*7130*/  STS.128 [R104+0x10], R44 ;  /* 0x0000102c68007388 */ /* 0x0003e20000000c00 */
[----:B------:R-:W-:Y:S02]  /*7140*/  UIADD3.X UR24, UPT, UPT, UR24, -0x1, URZ, UP0, !UPT ;  /* 0xffffffff18187890 */ /* 0x000fe400087fe4ff */
[----:B------:R-:W-:Y:S01]  /*7150*/  UISETP.GT.AND UP0, UPT, UR21, 0x1, UPT ;  /* 0x000000011500788c */ /* 0x000fe2000bf04270 */
[----:B------:R2:W-:Y:S01]  /*7160*/  STS.128 [R104+0x20], R40 ;  /* 0x0000202868007388 */ /* 0x0005e20000000c00 */
[----:B------:R-:W-:Y:S01]  /*7170*/  IMAD.WIDE.U32 R2, R108, 0x10, R2 ;  /* 0x000000106c027825 */ /* 0x000fe200078e0002 */
[----:B------:R-:W-:-:S02]  /*7180*/  UMOV UR21, UR40 ;  /* 0x0000002800157c82 */ /* 0x000fc40008000000 */
        /* <DEDUP_REMOVED lines=24> */
.L_x_5466:
[----:B------:R-:W0:Y:S01]  /*7310*/  LDCU.64 UR12, c[0x0][0x548] ;  /* 0x0000a900ff0c77ac */ /* 0x000e220008000a00 */
[----:B--2---:R-:W1:Y:S01]  /*7320*/  S2R R11, SR_TID.X ;  /* 0x00000000000b7919 */ /* 0x004e620000002100 */
        /* <DEDUP_REMOVED lines=39> */
.L_x_5547:
[----:B------:R-:W-:Y:S05]  /*75a0*/  BSYNC.RECONVERGENT B0 ;  /* 0x0000000000007941 */ /* 0x000fea0003800200 */
.L_x_5546:
        /* <DEDUP_REMOVED lines=39> */
.L_x_5549:
[----:B------:R-:W-:Y:S05]  /*7820*/  BSYNC.RECONVERGENT B0 ;  /* 0x0000000000007941 */ /* 0x000fea0003800200 */
.L_x_5548:
        /* <DEDUP_REMOVED lines=9> */
.L_x_5551:
        /* <DEDUP_REMOVED lines=30> */
.L_x_5550:
[----:B------:R-:W-:Y:S05]  /*7aa0*/  EXIT ;  /* 0x000000000000794d */ /* 0x000fea0003800000 */
.L_x_5504:
[----:B------:R-:W-:Y:S01]  /*7ab0*/  HFMA2 R187, -RZ, RZ, 0, 5.9604644775390625e-08 ;  /* 0x00000001ffbb7431 */ /* 0x000fe200000001ff */
[----:B------:R-:W-:Y:S02]  /*7ac0*/  MOV R185, R87 ;  /* 0x0000005700b97202 */ /* 0x000fe40000000f00 */
[----:B------:R-:W-:Y:S02]  /*7ad0*/  MOV R188, RZ ;  /* 0x000000ff00bc7202 */ /* 0x000fe40000000f00 */
[----:B------:R-:W-:-:S07]  /*7ae0*/  MOV R86, 0xffffffff ;  /* 0xffffffff00567802 */ /* 0x000fce0000000f00 */
[----:B01---5:R-:W-:Y:S05]  /*7af0*/  WARPSYNC.COLLECTIVE R86, `(.L_x_5552) ;  /* 0x0000000056087348 */ /* 0x023fea0003c00000 */
[----:B------:R2:W3:Y:S02]  /*7b00*/  SHFL.UP P6, R85, R185, R187, R188 ;  /* 0x040000bbb9557389 */ /* 0x0004e400000c00bc */
[----:B0123-5:R-:W-:Y:S05]  /*7b10*/  ENDCOLLECTIVE ;  /* 0x000000000000791b */ /* 0x02ffea0003800000 */
.L_x_5552:
[----:B------:R-:W-:Y:S02]  /*7b20*/  MOV R185, R182 ;  /* 0x000000b600b97202 */ /* 0x000fe40000000f00 */
[----:B------:R-:W-:-:S07]  /*7b30*/  MOV R84, R85 ;  /* 0x0000005500547202 */ /* 0x000fce0000000f00 */
[----:B------:R-:W-:Y:S05]  /*7b40*/  WARPSYNC.COLLECTIVE R86, `(.L_x_5553) ;  /* 0x0000000056087348 */ /* 0x000fea0003c00000 */
[----:B------:R0:W1:Y:S02]  /*7b50*/  SHFL.UP P6, R85, R185, R187, R188 ;  /* 0x040000bbb9557389 */ /* 0x00006400000c00bc */
[----:B01----:R-:W-:Y:S05]  /*7b60*/  ENDCOLLECTIVE ;  /* 0x000000000000791b */ /* 0x003fea0003800000 */
.L_x_5553:
        /* <DEDUP_REMOVED lines=9> */
.L_x_5554:
[----:B------:R-:W-:Y:S02]  /*7c00*/  MOV R185, R184 ;  /* 0x000000b800b97202 */ /* 0x000fe40000000f00 */
[----:B------:R-:W-:-:S07]  /*7c10*/  MOV R84, R85 ;  /* 0x0000005500547202 */ /* 0x000fce0000000f00 */
[----:B------:R-:W-:Y:S05]  /*7c20*/  WARPSYNC.COLLECTIVE R86, `(.L_x_5555) ;  /* 0x0000000056087348 */ /* 0x000fea0003c00000 */
[----:B------:R0:W1:Y:S02]  /*7c30*/  SHFL.UP P6, R85, R185, R187, R188 ;  /* 0x040000bbb9557389 */ /* 0x00006400000c00bc */
[----:B01----:R-:W-:Y:S05]  /*7c40*/  ENDCOLLECTIVE ;  /* 0x000000000000791b */ /* 0x003fea0003800000 */
.L_x_5555:
        /* <DEDUP_REMOVED lines=8> */
.L_x_5556:
[----:B------:R-:W-:Y:S02]  /*7cd0*/  MOV R185, R186 ;  /* 0x000000ba00b97202 */ /* 0x000fe40000000f00 */
[----:B------:R-:W-:-:S07]  /*7ce0*/  MOV R84, R85 ;  /* 0x0000005500547202 */ /* 0x000fce0000000f00 */
[----:B------:R-:W-:Y:S05]  /*7cf0*/  WARPSYNC.COLLECTIVE R86, `(.L_x_5557) ;  /* 0x0000000056087348 */ /* 0x000fea0003c00000 */
[----:B------:R0:W1:Y:S02]  /*7d00*/  SHFL.UP P6, R85, R185, R187, R188 ;  /* 0x040000bbb9557389 */ /* 0x00006400000c00bc */
[----:B01----:R-:W-:Y:S05]  /*7d10*/  ENDCOLLECTIVE ;  /* 0x000000000000791b */ /* 0x003fea0003800000 */
.L_x_5557:
        /* <DEDUP_REMOVED lines=8> */
.L_x_5558:
[----:B------:R-:W-:Y:S02]  /*7da0*/  MOV R185, R182 ;  /* 0x000000b600b97202 */ /* 0x000fe40000000f00 */
[----:B------:R-:W-:-:S07]  /*7db0*/  MOV R84, R85 ;  /* 0x0000005500547202 */ /* 0x000fce0000000f00 */
[----:B------:R-:W-:Y:S05]  /*7dc0*/  WARPSYNC.COLLECTIVE R86, `(.L_x_5559) ;  /* 0x0000000056087348 */ /* 0x000fea0003c00000 */
[----:B------:R0:W1:Y:S02]  /*7dd0*/  SHFL.UP P6, R85, R185, R187, R188 ;  /* 0x040000bbb9557389 */ /* 0x00006400000c00bc */
[----:B01----:R-:W-:Y:S05]  /*7de0*/  ENDCOLLECTIVE ;  /* 0x000000000000791b */ /* 0x003fea0003800000 */
.L_x_5559:
        /* <DEDUP_REMOVED lines=8> */
.L_x_5560:
[----:B------:R-:W-:Y:S02]  /*7e70*/  MOV R185, R84 ;  /* 0x0000005400b97202 */ /* 0x000fe40000000f00 */
[----:B------:R-:W-:-:S07]  /*7e80*/  MOV R184, R85 ;  /* 0x0000005500b87202 */ /* 0x000fce0000000f00 */
[----:B------:R-:W-:Y:S05]  /*7e90*/  WARPSYNC.COLLECTIVE R86, `(.L_x_5561) ;  /* 0x0000000056087348 */ /* 0x000fea0003c00000 */
[----:B------:R0:W1:Y:S02]  /*7ea0*/  SHFL.UP P6, R85, R185, R187, R188 ;  /* 0x040000bbb9557389 */ /* 0x00006400000c00bc */
[----:B01----:R-:W-:Y:S05]  /*7eb0*/  ENDCOLLECTIVE ;  /* 0x000000000000791b */ /* 0x003fea0003800000 */
.L_x_5561:
[----:B------:R-:W-:Y:S05]  /*7ec0*/  BRA `(.L_x_5562) ;  /* 0xffffffc400a07947 */ /* 0x000fea000383ffff */
.L_x_5505:
        /* <DEDUP_REMOVED lines=8> */
.L_x_5564:
[----:B------:R-:W-:Y:S05]  /*7f50*/  BSYNC B0 ;  /* 0x0000000000007941 */ /* 0x000fea0003800000 */
.L_x_5563:
[----:B------:R-:W-:Y:S05]  /*7f60*/  BRA `(.L_x_5565) ;  /* 0xffffffc400907947 */ /* 0x000fea000383ffff */
.L_x_5506:
        /* <DEDUP_REMOVED lines=8> */
.L_x_5567:
[----:B------:R-:W-:Y:S05]  /*7ff0*/  BSYNC B0 ;  /* 0x0000000000007941 */ /* 0x000fea0003800000 */
.L_x_5566:
[----:B------:R-:W-:Y:S05]  /*8000*/  BRA `(.L_x_5568) ;  /* 0xffffffc400707947 */ /* 0x000fea000383ffff */
.L_x_5507:
        /* <DEDUP_REMOVED lines=8> */
.L_x_5570:
[----:B------:R-:W-:Y:S05]  /*8090*/  BSYNC B0 ;  /* 0x0000000000007941 */ /* 0x000fea0003800000 */
.L_x_5569:
        /* <DEDUP_REMOVED lines=11> */
.L_x_5571:
[----:B------:R-:W-:Y:S05]  /*8150*/  WARPSYNC.COLLECTIVE R86, `(.L_x_5572) ;  /* 0x0000000056087348 */ /* 0x000fea0003c00000 */
[----:B------:R0:W1:Y:S02]  /*8160*/  SHFL.IDX P3, R219, R223, R222, R225 ;  /* 0x000000dedfdb7389 */ /* 0x00006400000600e1 */
[----:B01----:R-:W-:Y:S05]  /*8170*/  ENDCOLLECTIVE ;  /* 0x000000000000791b */ /* 0x003fea0003800000 */
.L_x_5572:
[----:B------:R-:W-:Y:S02]  /*8180*/  MOV R223, R3 ;  /* 0x0000000300df7202 */ /* 0x000fe40000000f00 */
[----:B------:R-:W-:Y:S02]  /*8190*/  MOV R182, R85 ;  /* 0x0000005500b67202 */ /* 0x000fe40000000f00 */
[----:B------:R-:W-:-:S07]  /*81a0*/  MOV R84, R219 ;  /* 0x000000db00547202 */ /* 0x000fce0000000f00 */
[----:B------:R-:W-:Y:S05]  /*81b0*/  WARPSYNC.COLLECTIVE R86, `(.L_x_5573) ;  /* 0x0000000056087348 */ /* 0x000fea0003c00000 */
[----:B------:R0:W1:Y:S02]  /*81c0*/  SHFL.IDX P3, R219, R223, R222, R225 ;  /* 0x000000dedfdb7389 */ /* 0x00006400000600e1 */
[----:B01----:R-:W-:Y:S05]  /*81d0*/  ENDCOLLECTIVE ;  /* 0x000000000000791b */ /* 0x003fea0003800000 */
.L_x_5573:
[----:B------:R-:W-:Y:S01]  /*81e0*/  MOV R85, R219 ;  /* 0x000000db00557202 */ /* 0x000fe20000000f00 */
[----:B------:R-:W-:Y:S06]  /*81f0*/  BRA `(.L_x_5574) ;  /* 0xffffffc4000c7947 */ /* 0x000fec000383ffff */
.L_x_5509:
        /* <DEDUP_REMOVED lines=9> */
.L_x_5575:
[----:B------:R-:W-:Y:S02]  /*8290*/  MOV R227, R85 ;  /* 0x0000005500e37202 */ /* 0x000fe40000000f00 */
[----:B------:R-:W-:-:S07]  /*82a0*/  MOV R87, R220 ;  /* 0x000000dc00577202 */ /* 0x000fce0000000f00 */
[----:B------:R-:W-:Y:S05]  /*82b0*/  WARPSYNC.COLLECTIVE R86, `(.L_x_5576) ;  /* 0x0000000056087348 */ /* 0x000fea0003c00000 */
[----:B------:R0:W1:Y:S02]  /*82c0*/  SHFL.DOWN P2, R220, R227, R224, R229 ;  /* 0x080000e0e3dc7389 */ /* 0x00006400000400e5 */
[----:B01----:R-:W-:Y:S05]  /*82d0*/  ENDCOLLECTIVE ;  /* 0x000000000000791b */ /* 0x003fea0003800000 */
.L_x_5576:
        /* <DEDUP_REMOVED lines=11> */
.L_x_5577:
[----:B------:R-:W-:Y:S02]  /*8390*/  MOV R227, R85 ;  /* 0x0000005500e37202 */ /* 0x000fe40000000f00 */
[----:B------:R-:W-:-:S07]  /*83a0*/  MOV R87, R220 ;  /* 0x000000dc00577202 */ /* 0x000fce0000000f00 */
[----:B------:R-:W-:Y:S05]  /*83b0*/  WARPSYNC.COLLECTIVE R86, `(.L_x_5578) ;  /* 0x0000000056087348 */ /* 0x000fea0003c00000 */
[----:B------:R0:W1:Y:S02]  /*83c0*/  SHFL.DOWN P2, R220, R227, R224, R229 ;  /* 0x080000e0e3dc7389 */ /* 0x00006400000400e5 */
[----:B01----:R-:W-:Y:S05]  /*83d0*/  ENDCOLLECTIVE ;  /* 0x000000000000791b */ /* 0x003fea0003800000 */
.L_x_5578:
        /* <DEDUP_REMOVED lines=11> */
.L_x_5579:
[----:B------:R-:W-:Y:S02]  /*8490*/  MOV R227, R85 ;  /* 0x0000005500e37202 */ /* 0x000fe40000000f00 */
[----:B------:R-:W-:-:S07]  /*84a0*/  MOV R87, R220 ;  /* 0x000000dc00577202 */ /* 0x000fce0000000f00 */
[----:B------:R-:W-:Y:S05]  /*84b0*/  WARPSYNC.COLLECTIVE R86, `(.L_x_5580) ;  /* 0x0000000056087348 */ /* 0x000fea0003c00000 */
[----:B------:R0:W1:Y:S02]  /*84c0*/  SHFL.DOWN P2, R220, R227, R224, R229 ;  /* 0x080000e0e3dc7389 */ /* 0x00006400000400e5 */
[----:B01----:R-:W-:Y:S05]  /*84d0*/  ENDCOLLECTIVE ;  /* 0x000000000000791b */ /* 0x003fea0003800000 */
.L_x_5580:
        /* <DEDUP_REMOVED lines=11> */
.L_x_5581:
[----:B------:R-:W-:Y:S02]  /*8590*/  MOV R227, R85 ;  /* 0x0000005500e37202 */ /* 0x000fe40000000f00 */
[----:B------:R-:W-:-:S07]  /*85a0*/  MOV R87, R220 ;  /* 0x000000dc00577202 */ /* 0x000fce0000000f00 */
[----:B------:R-:W-:Y:S05]  /*85b0*/  WARPSYNC.COLLECTIVE R86, `(.L_x_5582) ;  /* 0x0000000056087348 */ /* 0x000fea0003c00000 */
[----:B------:R0:W1:Y:S02]  /*85c0*/  SHFL.DOWN P2, R220, R227, R224, R229 ;  /* 0x080000e0e3dc7389 */ /* 0x00006400000400e5 */
[----:B01----:R-:W-:Y:S05]  /*85d0*/  ENDCOLLECTIVE ;  /* 0x000000000000791b */ /* 0x003fea0003800000 */
.L_x_5582:
        /* <DEDUP_REMOVED lines=11> */
.L_x_5583:
[----:B------:R-:W-:Y:S02]  /*8690*/  MOV R227, R85 ;  /* 0x0000005500e37202 */ /* 0x000fe40000000f00 */
[----:B------:R-:W-:-:S07]  /*86a0*/  MOV R87, R220 ;  /* 0x000000dc00577202 */ /* 0x000fce0000000f00 */
[----:B------:R-:W-:Y:S05]  /*86b0*/  WARPSYNC.COLLECTIVE R86, `(.L_x_5584) ;  /* 0x0000000056087348 */ /* 0x000fea0003c00000 */
[----:B------:R0:W1:Y:S02]  /*86c0*/  SHFL.DOWN P2, R220, R227, R224, R229 ;  /* 0x080000e0e3dc7389 */ /* 0x00006400000400e5 */
[----:B01----:R-:W-:Y:S05]  /*86d0*/  ENDCOLLECTIVE ;  /* 0x000000000000791b */ /* 0x003fea0003800000 */
.L_x_5584:
[----:B------:R-:W-:Y:S01]  /*86e0*/  @!P1 FMUL.FTZ R87, R84, R87 ;  /* 0x0000005754579220 */ /* 0x000fe20000410000 */
[----:B------:R-:W-:Y:S01]  /*86f0*/  HFMA2 R224, -RZ, RZ, 0, 5.9604644775390625e-08 ;  /* 0x00000001ffe07431 */ /* 0x000fe200000001ff */
[----:B------:R-:W-:-:S05]  /*8700*/  MOV R215, R220 ;  /* 0x000000dc00d77202 */ /* 0x000fca0000000f00 */
        /* <DEDUP_REMOVED lines=8> */
.L_x_5585:
[----:B------:R-:W-:Y:S02]  /*8790*/  ISETP.NE.AND P1, PT, R96, 0x1f, PT ;  /* 0x0000001f6000780c */ /* 0x000fe40003f25270 */
[----:B------:R-:W-:Y:S02]  /*87a0*/  MOV R223, R85 ;  /* 0x0000005500df7202 */ /* 0x000fe40000000f00 */
[----:B------:R-:W-:-:S09]  /*87b0*/  MOV R87, R219 ;  /* 0x000000db00577202 */ /* 0x000fd20000000f00 */
[----:B------:R-:W-:Y:S05]  /*87c0*/  WARPSYNC.COLLECTIVE R86, `(.L_x_5586) ;  /* 0x0000000056087348 */ /* 0x000fea0003c00000 */
[----:B------:R0:W1:Y:S02]  /*87d0*/  SHFL.IDX P3, R219, R223, R222, R225 ;  /* 0x000000dedfdb7389 */ /* 0x00006400000600e1 */
[----:B01----:R-:W-:Y:S05]  /*87e0*/  ENDCOLLECTIVE ;  /* 0x000000000000791b */ /* 0x003fea0003800000 */
.L_x_5586:
[----:B------:R-:W-:Y:S05]  /*87f0*/  WARPSYNC.COLLECTIVE R86, `(.L_x_5587) ;  /* 0x0000000056087348 */ /* 0x000fea0003c00000 */
[----:B------:R0:W1:Y:S02]  /*8800*/  SHFL.DOWN P2, R220, R227, R224, R229 ;  /* 0x080000e0e3dc7389 */ /* 0x00006400000400e5 */
[----:B01----:R-:W-:Y:S05]  /*8810*/  ENDCOLLECTIVE ;  /* 0x000000000000791b */ /* 0x003fea0003800000 */
.L_x_5587:
        /* <DEDUP_REMOVED lines=8> */
.L_x_5588:
[----:B------:R-:W-:-:S07]  /*88a0*/  FMUL.FTZ R218, R2, R87 ;  /* 0x0000005702da7220 */ /* 0x000fce0000410000 */
[----:B------:R-:W-:Y:S05]  /*88b0*/  WARPSYNC.COLLECTIVE R86, `(.L_x_5589) ;  /* 0x0000000056087348 */ /* 0x000fea0003c00000 */
[----:B------:R0:W1:Y:S02]  /*88c0*/  SHFL.IDX P3, R219, R223, R222, R225 ;  /* 0x000000dedfdb7389 */ /* 0x00006400000600e1 */
[----:B01----:R-:W-:Y:S05]  /*88d0*/  ENDCOLLECTIVE ;  /* 0x000000000000791b */ /* 0x003fea0003800000 */
.L_x_5589:
[----:B------:R-:W-:Y:S02]  /*88e0*/  MOV R223, R3 ;  /* 0x0000000300df7202 */ /* 0x000fe40000000f00 */
[----:B------:R-:W-:-:S07]  /*88f0*/  MOV R217, R219 ;  /* 0x000000db00d97202 */ /* 0x000fce0000000f00 */
[----:B------:R-:W-:Y:S05]  /*8900*/  WARPSYNC.COLLECTIVE R86, `(.L_x_5590) ;  /* 0x0000000056087348 */ /* 0x000fea0003c00000 */
[----:B------:R0:W1:Y:S02]  /*8910*/  SHFL.IDX P3, R219, R223, R222, R225 ;  /* 0x000000dedfdb7389 */ /* 0x00006400000600e1 */
[----:B01----:R-:W-:Y:S05]  /*8920*/  ENDCOLLECTIVE ;  /* 0x000000000000791b */ /* 0x003fea0003800000 */
.L_x_5590:
[----:B------:R-:W-:Y:S05]  /*8930*/  BRA `(.L_x_5591) ;  /* 0xffffffc400047947 */ /* 0x000fea000383ffff */
.L_x_5592:
        /* <DEDUP_REMOVED lines=12> */
.L_x_10463:


//--------------------- .text._Z25selective_scan_bwd_kernelI32Selective_Scan_bwd_kernel_traitsILi64ELi16ELb1ELb0ELb1ELb1ELb1EffEEv12SSMParamsBwd --------------------------
	.section	.text._Z25selective_scan_bwd_kernelI32Selective_Scan_bwd_kernel_traitsILi64ELi16ELb1ELb0ELb1ELb1ELb1EffEEv12SSMParamsBwd,"ax",@progbits
	.align	128
        .global         _Z25selective_scan_bwd_kernelI32Selective_Scan_bwd_kernel_traitsILi64ELi16ELb1ELb0ELb1ELb1ELb1EffEEv12SSMParamsBwd
        .type           _Z25selective_scan_bwd_kernelI32Selective_Scan_bwd_kernel_traitsILi64ELi16ELb1ELb0ELb1ELb1ELb1EffEEv12SSMParamsBwd,@function
        .size           _Z25selective_scan_bwd_kernelI32Selective_Scan_bwd_kernel_traitsILi64ELi16ELb1ELb0ELb1ELb1ELb1EffEEv12SSMParamsBwd,(.L_x_10464 - _Z25selective_scan_bwd_kernelI32Selective_Scan_bwd_kernel_traitsILi64ELi16ELb1ELb0ELb1ELb1ELb1EffEEv12SSMParamsBwd)
        .other          _Z25selective_scan_bwd_kernelI32Selective_Scan_bwd_kernel_traitsILi64ELi16ELb1ELb0ELb1ELb1ELb1EffEEv12SSMParamsBwd,@"STO_CUDA_ENTRY STV_DEFAULT"
_Z25selective_scan_bwd_kernelI32Selective_Scan_bwd_kernel_traitsILi64ELi16ELb1ELb0ELb1ELb1ELb1EffEEv12SSMParamsBwd:
.text._Z25selective_scan_bwd_kernelI32Selective_Scan_bwd_kernel_traitsILi64ELi16ELb1ELb0ELb1ELb1ELb1EffEEv12SSMParamsBwd:
        /* <DEDUP_REMOVED lines=18> */
[----:B------:R-:W2:Y:S01]  /*0120*/  LDCU UR25, c[0x0][0x394] ;  /* 0x00007280ff1977ac */ /* 0x000ea20008000800 */
[----:B------:R-:W-:-:S03]  /*0130*/  PLOP3.LUT P0, PT, PT, PT, UP0, 0x80, 0x8 ;  /* 0x000000000008781c */ /* 0x000fc60003f0f008 */
[----:B------:R-:W-:Y:S01]  /*0140*/  PLOP3.LUT P1, PT, PT, PT, UP1, 0x80, 0x8 ;  /* 0x000000000008781c */ /* 0x000fe20003f2f018 */
[----:B------:R-:W2:Y:S01]  /*0150*/  LDCU.128 UR20, c[0x0][0x4a0] ;  /* 0x00009400ff1477ac */ /* 0x000ea20008000c00 */
[----:B---3--:R-:W-:-:S03]  /*0160*/  @UP0 ULEA UR4, UP2, UR31, UR4, 0x2 ;  /* 0x000000041f040291 */ /* 0x008fc6000f8410ff */
[----:B------:R-:W-:Y:S02]  /*0170*/  @UP1 ULEA UR6, UP3, UR31, UR6, 0x2 ;  /* 0x000000061f061291 */ /* 0x000fe4000f8610ff */
[----:B------:R-:W-:Y:S01]  /*0180*/  @UP0 ULEA.HI.X UR5, UR31, UR5, URZ, 0x2, UP2 ;  /* 0x000000051f050291 */ /* 0x000fe200090f14ff */
[----:B-1----:R-:W1:Y:S01]  /*0190*/  MUFU.RCP R3, R3 ;  /* 0x0000000300037308 */ /* 0x002e620000001000 */
        /* <DEDUP_REMOVED lines=9> */
[----:B-1----:R-:W-:Y:S01]  /*0230*/  IADD3 R8, PT, PT, R3, 0xffffffe, RZ ;  /* 0x0ffffffe03087810 */ /* 0x002fe20007ffe0ff */
[----:B------:R-:W-:Y:S01]  /*0240*/  UIMAD.WIDE.U32 UR6, UR38, UR16, URZ ;  /* 0x00000010260672a5 */ /* 0x000fe2000f8e00ff */
[----:B---3--:R-:W-:-:S02]  /*0250*/  HFMA2 R4, -RZ, RZ, 0, 0 ;  /* 0x00000000ff047431 */ /* 0x008fc400000001ff */
[----:B------:R-:W1:Y:S01]  /*0260*/  F2I.FTZ.U32.TRUNC.NTZ R5, R8 ;  /* 0x0000000800057305 */ /* 0x000e62000021f000 */
[----:B------:R-:W-:Y:S01]  /*0270*/  UIMAD UR5, UR38, UR13, UR5 ;  /* 0x0000000d260572a4 */ /* 0x000fe2000f8e0205 */
[----:B----4-:R-:W-:Y:S01]  /*0280*/  IABS R6, UR31 ;  /* 0x0000001f00067c13 */ /* 0x010fe20008000000 */
[----:B------:R-:W-:Y:S01]  /*0290*/  UIMAD UR7, UR38, UR17, UR7 ;  /* 0x00000011260772a4 */ /* 0x000fe2000f8e0207 */
[----:B------:R-:W3:Y:S01]  /*02a0*/  LDCU.64 UR12, c[0x0][0x498] ;  /* 0x00009300ff0c77ac */ /* 0x000ee20008000a00 */
[----:B------:R-:W4:Y:S01]  /*02b0*/  LDCU.64 UR16, c[0x0][0x480] ;  /* 0x00009000ff1077ac */ /* 0x000f220008000a00 */
[----:B------:R-:W-:Y:S01]  /*02c0*/  UIMAD.WIDE.U32 UR8, UR31, UR14, UR4 ;  /* 0x0000000e1f0872a5 */ /* 0x000fe2000f8e0004 */
[----:B-1----:R-:W-:Y:S01]  /*02d0*/  IADD3 R3, PT, PT, RZ, -R5, RZ ;  /* 0x80000005ff037210 */ /* 0x002fe20007ffe0ff */
[----:B------:R-:W-:-:S06]  /*02e0*/  UIMAD.WIDE.U32 UR10, UR31, UR18, UR6 ;  /* 0x000000121f0a72a5 */ /* 0x000fcc000f8e0006 */
[----:B------:R-:W1:Y:S01]  /*02f0*/  LDCU.128 UR4, c[0x0][0x460] ;  /* 0x00008c00ff0477ac */ /* 0x000e620008000c00 */
[----:B------:R-:W-:Y:S01]  /*0300*/  IMAD R3, R3, R10, RZ ;  /* 0x0000000a03037224 */ /* 0x000fe200078e02ff */
[----:B------:R-:W-:-:S03]  /*0310*/  UIMAD UR26, UR31, UR15, UR9 ;  /* 0x0000000f1f1a72a4 */ /* 0x000fc6000f8e0209 */
[----:B------:R-:W-:Y:S01]  /*0320*/  IMAD.HI.U32 R4, R5, R3, R4 ;  /* 0x0000000305047227 */ /* 0x000fe200078e0004 */
[----:B------:R-:W-:Y:S01]  /*0330*/  MOV R3, R6 ;  /* 0x0000000600037202 */ /* 0x000fe20000000f00 */
[----:B---3--:R-:W-:Y:S02]  /*0340*/  UIMAD.WIDE.U32 UR14, UR38, UR12, URZ ;  /* 0x0000000c260e72a5 */ /* 0x008fe4000f8e00ff */
[----:B----4-:R-:W-:Y:S02]  /*0350*/  UISETP.NE.U32.AND UP0, UPT, UR16, URZ, UPT ;  /* 0x000000ff1000728c */ /* 0x010fe4000bf05070 */
[----:B------:R-:W-:Y:S01]  /*0360*/  IMAD.HI.U32 R4, R4, R3, RZ ;  /* 0x0000000304047227 */ /* 0x000fe200078e00ff */
[----:B------:R-:W-:Y:S02]  /*0370*/  UIMAD UR15, UR38, UR13, UR15 ;  /* 0x0000000d260f72a4 */ /* 0x000fe4000f8e020f */
[----:B------:R-:W-:Y:S02]  /*0380*/  UISETP.NE.AND.EX UP0, UPT, UR17, URZ, UPT, UP0 ;  /* 0x000000ff1100728c */ /* 0x000fe4000bf05300 */
[----:B------:R-:W-:Y:S01]  /*0390*/  IADD3 R5, PT, PT, -R4, RZ, RZ ;  /* 0x000000ff04057210 */ /* 0x000fe20007ffe1ff */
[----:B------:R-:W-:-:S02]  /*03a0*/  UIMAD UR28, UR31, UR19, UR11 ;  /* 0x000000131f1c72a4 */ /* 0x000fc4000f8e020b */
[----:B--2---:R-:W-:Y:S02]  /*03b0*/  ULEA UR11, UR25, 0xfffffc00, 0xa ;  /* 0xfffffc00190b7891 */ /* 0x004fe4000f8e50ff */
[C---:B------:R-:W-:Y:S01]  /*03c0*/  IMAD R3, R10.reuse, R5, R3 ;  /* 0x000000050a037224 */ /* 0x040fe200078e0203 */
[----:B------:R-:W-:Y:S02]  /*03d0*/  UIMAD.WIDE.U32 UR18, UR31, UR20, UR14 ;  /* 0x000000141f1272a5 */ /* 0x000fe4000f8e000e */
[----:B------:R-:W-:Y:S02]  /*03e0*/  UIADD3 UR10, UP3, UPT, UR11, UR10, URZ ;  /* 0x0000000a0b0a7290 */ /* 0x000fe4000ff7e0ff */
[----:B------:R-:W-:Y:S01]  /*03f0*/  ISETP.GT.U32.AND P1, PT, R10, R3, PT ;  /* 0x000000030a00720c */ /* 0x000fe20003f24070 */
[----:B------:R-:W-:Y:S02]  /*0400*/  UIMAD UR30, UR31, UR21, UR19 ;  /* 0x000000151f1e72a4 */ /* 0x000fe4000f8e0213 */
[----:B------:R-:W-:-:S02]  /*0410*/  USHF.R.S32.HI UR19, URZ, 0x1f, UR11 ;  /* 0x0000001fff137899 */ /* 0x000fc4000801140b */
[----:B-1----:R-:W-:Y:S01]  /*0420*/  ULEA UR27, UP4, UR10, UR6, 0x2 ;  /* 0x000000060a1b7291 */ /* 0x002fe2000f8810ff */
[----:B------:R-:W1:Y:S01]  /*0430*/  LDCU.64 UR14, c[0x0][0x3d0] ;  /* 0x00007a00ff0e77ac */ /* 0x000e620008000a00 */
[----:B------:R-:W2:Y:S06]  /*0440*/  @UP0 LDCU UR6, c[0x0][0x384] ;  /* 0x00007080ff0607ac */ /* 0x000eac0008000800 */
[-C--:B------:R-:W-:Y:S02]  /*0450*/  @!P1 IADD3 R3, PT, PT, R3, -R10.reuse, RZ ;  /* 0x8000000a03039210 */ /* 0x080fe40007ffe0ff */
[----:B------:R-:W-:Y:S01]  /*0460*/  @!P1 IADD3 R4, PT, PT, R4, 0x1, RZ ;  /* 0x0000000104049810 */ /* 0x000fe20007ffe0ff */
[----:B------:R-:W-:Y:S01]  /*0470*/  UIADD3.X UR28, UPT, UPT, UR19, UR28, URZ, UP3, !UPT ;  /* 0x0000001c131c7290 */ /* 0x000fe20009ffe4ff */
[----:B------:R-:W-:Y:S01]  /*0480*/  ISETP.GE.U32.AND P0, PT, R3, R10, PT ;  /* 0x0000000a0300720c */ /* 0x000fe20003f06070 */
[----:B------:R-:W-:-:S02]  /*0490*/  UIMAD.WIDE.U32 UR12, UR31, UR22, URZ ;  /* 0x000000161f0c72a5 */ /* 0x000fc4000f8e00ff */
[C---:B------:R-:W-:Y:S01]  /*04a0*/  LOP3.LUT R3, R9.reuse, UR31, RZ, 0x3c, !PT ;  /* 0x0000001f09037c12 */ /* 0x040fe2000f8e3cff */
[----:B------:R-:W3:Y:S01]  /*04b0*/  LDC.64 R10, c[0x0][0x3e8] ;  /* 0x0000fa00ff0a7b82 */ /* 0x000ee20000000a00 */
[----:B------:R-:W-:Y:S01]  /*04c0*/  ISETP.NE.AND P1, PT, R9, RZ, PT ;  /* 0x000000ff0900720c */ /* 0x000fe20003f25270 */
[----:B------:R-:W-:Y:S01]  /*04d0*/  ULEA.HI.X UR28, UR10, UR7, UR28, 0x2, UP4 ;  /* 0x000000070a1c7291 */ /* 0x000fe2000a0f141c */
[----:B------:R-:W-:Y:S01]  /*04e0*/  ISETP.GE.AND P2, PT, R3, RZ, PT ;  /* 0x000000ff0300720c */ /* 0x000fe20003f46270 */
[----:B------:R-:W4:Y:S01]  /*04f0*/  @UP0 LDCU UR7, c[0x0][0x38c] ;  /* 0x00007180ff0707ac */ /* 0x000f220008000800 */
[----:B------:R-:W-:-:S04]  /*0500*/  UIADD3 UR8, UP1, UPT, UR11, UR8, URZ ;  /* 0x000000080b087290 */ /* 0x000fc8000ff3e0ff */
[----:B------:R-:W-:Y:S01]  /*0510*/  @P0 IADD3 R4, PT, PT, R4, 0x1, RZ ;  /* 0x0000000104040810 */ /* 0x000fe20007ffe0ff */
[----:B------:R-:W-:Y:S01]  /*0520*/  UIMAD UR16, UR31, UR23, UR13 ;  /* 0x000000171f1072a4 */ /* 0x000fe2000f8e020d */
[----:B------:R-:W0:Y:S02]  /*0530*/  @UP0 LDCU.64 UR22, c[0x0][0x480] ;  /* 0x00009000ff1607ac */ /* 0x000e240008000a00 */
[----:B------:R-:W-:Y:S01]  /*0540*/  MOV R133, R4 ;  /* 0x0000000400857202 */ /* 0x000fe20000000f00 */
[----:B------:R-:W-:-:S03]  /*0550*/  ULEA UR24, UP2, UR8, UR4, 0x2 ;  /* 0x0000000408187291 */ /* 0x000fc6000f8410ff */
[----:B------:R-:W-:Y:S01]  /*0560*/  @!P2 IADD3 R133, PT, PT, -R133, RZ, RZ ;  /* 0x000000ff8585a210 */ /* 0x000fe20007ffe1ff */
[----:B------:R-:W-:Y:S01]  /*0570*/  UIADD3.X UR26, UPT, UPT, UR19, UR26, URZ, UP1, !UPT ;  /* 0x0000001a131a7290 */ /* 0x000fe20008ffe4ff */
[----:B------:R-:W-:Y:S01]  /*0580*/  @!P1 LOP3.LUT R133, RZ, R9, RZ, 0x33, !PT ;  /* 0x00000009ff859212 */ /* 0x000fe200078e33ff */
[----:B--2---:R-:W-:Y:S02]  /*0590*/  @UP0 UIMAD UR6, UR38, UR6, UR31 ;  /* 0x00000006260602a4 */ /* 0x004fe4000f8e021f */
[----:B------:R-:W-:Y:S01]  /*05a0*/  ULEA.HI.X UR26, UR8, UR5, UR26, 0x2, UP2 ;  /* 0x00000005081a7291 */ /* 0x000fe200090f141a */
[----:B------:R-:W-:Y:S01]  /*05b0*/  SHF.R.S32.HI R15, RZ, 0x1f, R133 ;  /* 0x0000001fff0f7819 */ /* 0x000fe20000011485 */
[----:B-1----:R-:W-:Y:S02]  /*05c0*/  UIMAD.WIDE.U32 UR4, UR38, UR14, URZ ;  /* 0x0000000e260472a5 */ /* 0x002fe4000f8e00ff */
[----:B------:R-:W-:Y:S02]  /*05d0*/  @UP0 UIMAD UR6, UR6, UR25, URZ ;  /* 0x00000019060602a4 */ /* 0x000fe4000f8e02ff */
[----:B------:R-:W-:Y:S01]  /*05e0*/  UIMAD UR5, UR38, UR15, UR5 ;  /* 0x0000000f260572a4 */ /* 0x000fe2000f8e0205 */
[-C--:B---3--:R-:W-:Y:S01]  /*05f0*/  IMAD R6, R15, R10.reuse, RZ ;  /* 0x0000000a0f067224 */ /* 0x088fe200078e02ff */
[----:B------:R-:W1:Y:S03]  /*0600*/  LDCU.64 UR20, c[0x0][0x4c8] ;  /* 0x00009900ff1477ac */ /* 0x000e660008000a00 */
[C---:B------:R-:W-:Y:S01]  /*0610*/  IMAD R3, R133.reuse, R11, R6 ;  /* 0x0000000b85037224 */ /* 0x040fe200078e0206 */
[----:B------:R-:W2:Y:S01]  /*0620*/  LDCU.64 UR8, c[0x0][0x528] ;  /* 0x0000a500ff0877ac */ /* 0x000ea20008000a00 */
[----:B------:R-:W-:Y:S01]  /*0630*/  IMAD.WIDE.U32 R4, R133, R10, UR4 ;  /* 0x0000000485047e25 */ /* 0x000fe2000f8e000a */
[----:B----4-:R-:W-:Y:S01]  /*0640*/  @UP0 UIMAD UR6, UR6, UR7, URZ ;  /* 0x00000007060602a4 */ /* 0x010fe2000f8e02ff */
[----:B------:R-:W-:Y:S01]  /*0650*/  UMOV UR4, URZ ;  /* 0x000000ff00047c82 */ /* 0x000fe20008000000 */
[----:B------:R-:W-:-:S02]  /*0660*/  UMOV UR5, URZ ;  /* 0x000000ff00057c82 */ /* 0x000fc40008000000 */
[----:B0-----:R-:W-:Y:S01]  /*0670*/  @UP0 UIMAD.WIDE UR4, UR6, 0x8, UR22 ;  /* 0x00000008060408a5 */ /* 0x001fe2000f8e0216 */
[----:B------:R-:W-:Y:S01]  /*0680*/  IADD3 R7, P0, PT, R4, UR11, RZ ;  /* 0x0000000b04077c10 */ /* 0x000fe2000ff1e0ff */
[----:B------:R-:W-:Y:S01]  /*0690*/  UISETP.GE.AND UP0, UPT, UR25, 0x1, UPT ;  /* 0x000000011900788c */ /* 0x000fe2000bf06270 */
[----:B------:R-:W-:Y:S01]  /*06a0*/  IADD3 R4, PT, PT, R5, R3, RZ ;  /* 0x0000000305047210 */ /* 0x000fe20007ffe0ff */
[----:B------:R-:W-:Y:S01]  /*06b0*/  UIADD3 UR18, UP1, UPT, UR11, UR18, URZ ;  /* 0x000000120b127290 */ /* 0x000fe2000ff3e0ff */
[C---:B------:R-:W-:Y:S01]  /*06c0*/  LEA R6, P1, R7.reuse, R12, 0x2 ;  /* 0x0000000c07067211 */ /* 0x040fe200078210ff */
[----:B-1----:R-:W-:Y:S01]  /*06d0*/  UIMAD.WIDE.U32 UR14, UR31, UR20, URZ ;  /* 0x000000141f0e72a5 */ /* 0x002fe2000f8e00ff */
[----:B------:R-:W-:Y:S01]  /*06e0*/  IADD3.X R4, PT, PT, R4, UR19, RZ, P0, !PT ;  /* 0x0000001304047c10 */ /* 0x000fe200087fe4ff */
[----:B------:R-:W-:Y:S01]  /*06f0*/  UIADD3.X UR30, UPT, UPT, UR19, UR30, URZ, UP1, !UPT ;  /* 0x0000001e131e7290 */ /* 0x000fe20008ffe4ff */
[----:B------:R-:W-:Y:S01]  /*0700*/  MOV R3, RZ ;  /* 0x000000ff00037202 */ /* 0x000fe20000000f00 */
[----:B--2---:R-:W-:Y:S01]  /*0710*/  ULEA UR29, UP1, UR18, UR8, 0x2 ;  /* 0x00000008121d7291 */ /* 0x004fe2000f8210ff */
[----:B------:R-:W-:Y:S01]  /*0720*/  LEA.HI.X R7, R7, R13, R4, 0x2, P1 ;  /* 0x0000000d07077211 */ /* 0x000fe200008f1404 */
[----:B------:R-:W-:-:S02]  /*0730*/  UIMAD UR17, UR31, UR21, UR15 ;  /* 0x000000151f1172a4 */ /* 0x000fc4000f8e020f */
[----:B------:R-:W-:Y:S01]  /*0740*/  ULEA.HI.X UR30, UR18, UR9, UR30, 0x2, UP1 ;  /* 0x00000009121e7291 */ /* 0x000fe200088f141e */
[----:B------:R-:W-:Y:S11]  /*0750*/  BRA.U !UP0, `(.L_x_5593) ;  /* 0x0000007d087c7547 */ /* 0x000ff6000b800000 */
[----:B------:R-:W0:Y:S01]  /*0760*/  S2R R138, SR_TID.X ;  /* 0x00000000008a7919 */ /* 0x000e220000002100 */
[----:B------:R-:W0:Y:S01]  /*0770*/  LDC.64 R8, c[0x0][0x4d8] ;  /* 0x00013600ff087b82 */ /* 0x000e220000000a00 */
[----:B------:R-:W1:Y:S01]  /*0780*/  LDCU.64 UR10, c[0x0][0x4e0] ;  /* 0x00009c00ff0a77ac */ /* 0x000e620008000a00 */
[----:B------:R-:W-:Y:S02]  /*0790*/  MOV R139, RZ ;  /* 0x000000ff008b7202 */ /* 0x000fe40000000f00 */
[----:B------:R-:W-:Y:S01]  /*07a0*/  MOV R131, RZ ;  /* 0x000000ff00837202 */ /* 0x000fe20000000f00 */
[----:B------:R-:W2:Y:S03]  /*07b0*/  LDCU.64 UR22, c[0x0][0x3a0] ;  /* 0x00007400ff1677ac */ /* 0x000ea60008000a00 */
[----:B------:R-:W3:Y:S01]  /*07c0*/  S2UR UR7, SR_CgaCtaId ;  /* 0x00000000000779c3 */ /* 0x000ee20000008800 */
[----:B------:R-:W4:Y:S01]  /*07d0*/  LDCU.64 UR8, c[0x0][0x3b8] ;  /* 0x00007700ff0877ac */ /* 0x000f220008000a00 */
[----:B------:R-:W-:Y:S01]  /*07e0*/  UMOV UR6, 0x400 ;  /* 0x0000040000067882 */ /* 0x000fe20000000000 */
[----:B-1----:R-:W-:-:S04]  /*07f0*/  IMAD R3, R15, UR10, RZ ;  /* 0x0000000a0f037c24 */ /* 0x002fc8000f8e02ff */
[----:B------:R-:W-:Y:S01]  /*0800*/  IMAD R41, R133, UR11, R3 ;  /* 0x0000000b85297c24 */ /* 0x000fe2000f8e0203 */
[----:B--2---:R-:W-:Y:S01]  /*0810*/  UIMAD.WIDE.U32 UR18, UR31, UR22, URZ ;  /* 0x000000161f1272a5 */ /* 0x004fe2000f8e00ff */
[----:B------:R-:W-:Y:S01]  /*0820*/  MOV R3, RZ ;  /* 0x000000ff00037202 */ /* 0x000fe20000000f00 */
[----:B------:R-:W1:Y:S01]  /*0830*/  LDCU UR22, c[0x0][0x394] ;  /* 0x00007280ff1677ac */ /* 0x000e620008000800 */
[----:B----4-:R-:W-:Y:S01]  /*0840*/  UIMAD.WIDE.U32 UR20, UR31, UR8, URZ ;  /* 0x000000081f1472a5 */ /* 0x010fe2000f8e00ff */
[----:B0-----:R-:W-:Y:S01]  /*0850*/  IMAD.WIDE.U32 R4, R8, UR38, R138 ;  /* 0x0000002608047c25 */ /* 0x001fe2000f8e008a */
[C---:B------:R-:W-:Y:S01]  /*0860*/  IADD3 R13, PT, PT, R138.reuse, 0x40, RZ ;  /* 0x000000408a0d7810 */ /* 0x040fe20007ffe0ff */
[----:B---3--:R-:W-:Y:S01]  /*0870*/  ULEA UR6, UR7, UR6, 0x18 ;  /* 0x0000000607067291 */ /* 0x008fe2000f8ec0ff */
[C---:B------:R-:W-:Y:S01]  /*0880*/  IADD3 R15, PT, PT, R138.reuse, 0x80, RZ ;  /* 0x000000808a0f7810 */ /* 0x040fe20007ffe0ff */
[----:B------:R-:W-:Y:S01]  /*0890*/  IMAD R5, R9, UR38, R5 ;  /* 0x0000002609057c24 */ /* 0x000fe2000f8e0205 */
[C---:B------:R-:W-:Y:S01]  /*08a0*/  IADD3 R17, PT, PT, R138.reuse, 0xc0, RZ ;  /* 0x000000c08a117810 */ /* 0x040fe20007ffe0ff */
[----:B------:R-:W-:Y:S01]  /*08b0*/  UIADD3 UR7, UPT, UPT, UR6, 0x1090, URZ ;  /* 0x0000109006077890 */ /* 0x000fe2000fffe0ff */
[C---:B------:R-:W-:Y:S01]  /*08c0*/  SHF.L.U32 R9, R138.reuse, 0x4, RZ ;  /* 0x000000048a097819 */ /* 0x040fe200000006ff */
[----:B------:R-:W-:Y:S01]  /*08d0*/  IMAD.WIDE.U32 R132, R133, UR10, R4 ;  /* 0x0000000a85847c25 */ /* 0x000fe2000f8e0004 */
[----:B------:R-:W-:Y:S01]  /*08e0*/  MOV R4, R6 ;  /* 0x0000000600047202 */ /* 0x000fe20000000f00 */
[----:B------:R-:W-:Y:S01]  /*08f0*/  UIMAD UR23, UR31, UR23, UR19 ;  /* 0x000000171f1772a4 */ /* 0x000fe2000f8e0213 */
[C---:B------:R-:W-:Y:S01]  /*0900*/  IADD3 R19, PT, PT, R138.reuse, 0x100, RZ ;  /* 0x000001008a137810 */ /* 0x040fe20007ffe0ff */
        /* <DEDUP_REMOVED lines=11> */
[C---:B------:R-:W-:Y:S02]  /*09c0*/  SHF.L.U32 R8, R138.reuse, 0x2, RZ ;  /* 0x000000028a087819 */ /* 0x040fe400000006ff */
[----:B------:R-:W-:Y:S02]  /*09d0*/  IADD3 R6, PT, PT, R138, 0x200, RZ ;  /* 0x000002008a067810 */ /* 0x000fe40007ffe0ff */
[----:B------:R-:W-:-:S02]  /*09e0*/  LEA.HI R12, R13, R138, RZ, 0x1b ;  /* 0x0000008a0d0c7211 */ /* 0x000fc400078fd8ff */
[-C--:B------:R-:W-:Y:S02]  /*09f0*/  LEA.HI R13, R15, R138.reuse, RZ, 0x1b ;  /* 0x0000008a0f0d7211 */ /* 0x080fe400078fd8ff */
[-C--:B------:R-:W-:Y:S02]  /*0a00*/  LEA.HI R14, R17, R138.reuse, RZ, 0x1b ;  /* 0x0000008a110e7211 */ /* 0x080fe400078fd8ff */
[-C--:B------:R-:W-:Y:S02]  /*0a10*/  LEA.HI R10, R138, R9.reuse, RZ, 0x1f ;  /* 0x000000098a0a7211 */ /* 0x080fe400078ff8ff */
[----:B------:R-:W-:Y:S02]  /*0a20*/  LEA.HI R11, R9, R9, RZ, 0x1b ;  /* 0x00000009090b7211 */ /* 0x000fe400078fd8ff */
        /* <DEDUP_REMOVED lines=11> */
[----:B------:R-:W-:Y:S02]  /*0ae0*/  LOP3.LUT R8, R8, 0xf80, RZ, 0xc0, !PT ;  /* 0x00000f8008087812 */ /* 0x000fe400078ec0ff */
[----:B------:R-:W-:Y:S02]  /*0af0*/  LEA.HI R26, R6, R138, RZ, 0x1b ;  /* 0x0000008a061a7211 */ /* 0x000fe400078fd8ff */
[----:B------:R-:W-:-:S02]  /*0b00*/  LEA R9, R138, UR6, 0x3 ;  /* 0x000000068a097c11 */ /* 0x000fc4000f8e18ff */
[----:B------:R-:W-:Y:S02]  /*0b10*/  MOV R5, R7 ;  /* 0x0000000700057202 */ /* 0x000fe40000000f00 */
[----:B------:R-:W-:Y:S02]  /*0b20*/  LOP3.LUT R7, R138, 0x1f, RZ, 0xc0, !PT ;  /* 0x0000001f8a077812 */ /* 0x000fe400078ec0ff */
        /* <DEDUP_REMOVED lines=17> */
[----:B------:R-:W-:Y:S02]  /*0c40*/  LOP3.LUT R27, R8, 0x1f, R138, 0xf8, !PT ;  /* 0x0000001f081b7812 */ /* 0x000fe400078ef88a */
[----:B------:R-:W-:Y:S02]  /*0c50*/  LEA R28, R138, R9, 0x3 ;  /* 0x000000098a1c7211 */ /* 0x000fe400078e18ff */
[----:B-1----:R-:W-:-:S07]  /*0c60*/  IADD3 R29, PT, PT, R133, R41, RZ ;  /* 0x00000029851d7210 */ /* 0x002fce0007ffe0ff */
.L_x_5673:
[----:B------:R-:W-:Y:S01]  /*0c70*/  BAR.SYNC.DEFER_BLOCKING 0x0 ;  /* 0x0000000000007b1d */ /* 0x000fe20000010000 */
[----:B------:R-:W-:Y:S02]  /*0c80*/  MOV R32, UR24 ;  /* 0x0000001800207c02 */ /* 0x000fe40008000f00 */
[----:B------:R-:W-:-:S03]  /*0c90*/  MOV R33, UR26 ;  /* 0x0000001a00217c02 */ /* 0x000fc60008000f00 */
[----:B------:R-:W-:-:S05]  /*0ca0*/  IMAD.WIDE.U32 R32, R27, 0x10, R32 ;  /* 0x000000101b207825 */ /* 0x000fca00078e0020 */
[----:B0-----:R-:W2:Y:S04]  /*0cb0*/  LDG.E.128 R36, desc[UR36][R32.64] ;  /* 0x0000002420247981 */ /* 0x001ea8000c1e1d00 */
[----:B------:R-:W3:Y:S04]  /*0cc0*/  LDG.E.128 R40, desc[UR36][R32.64+0x200] ;  /* 0x0002002420287981 */ /* 0x000ee8000c1e1d00 */
[----:B------:R-:W4:Y:S04]  /*0cd0*/  LDG.E.128 R64, desc[UR36][R32.64+0x400] ;  /* 0x0004002420407981 */ /* 0x000f28000c1e1d00 */
[----:B------:R0:W4:Y:S01]  /*0ce0*/  LDG.E.128 R68, desc[UR36][R32.64+0x600] ;  /* 0x0006002420447981 */ /* 0x000122000c1e1d00 */
[----:B------:R-:W1:Y:S01]  /*0cf0*/  S2UR UR7, SR_CgaCtaId ;  /* 0x00000000000779c3 */ /* 0x000e620000008800 */
[----:B------:R-:W-:Y:S01]  /*0d00*/  UMOV UR6, 0x400 ;  /* 0x0000040000067882 */ /* 0x000fe20000000000 */
[----:B------:R-:W-:Y:S01]  /*0d10*/  LOP3.LUT R34, R138, 0x3e0, RZ, 0xc0, !PT ;  /* 0x000003e08a227812 */ /* 0x000fe200078ec0ff */
[----:B------:R-:W0:Y:S01]  /*0d20*/  S2R R31, SR_LANEID ;  /* 0x00000000001f7919 */ /* 0x000e220000000000 */
[----:B------:R-:W-:-:S02]  /*0d30*/  MOV R46, UR27 ;  /* 0x0000001b002e7c02 */ /* 0x000fc40008000f00 */
[----:B------:R-:W-:-:S03]  /*0d40*/  MOV R47, UR28 ;  /* 0x0000001c002f7c02 */ /* 0x000fc60008000f00 */
[----:B------:R-:W-:Y:S01]  /*0d50*/  IMAD.WIDE.U32 R46, R27, 0x10, R46 ;  /* 0x000000101b2e7825 */ /* 0x000fe200078e002e */
[----:B-1----:R-:W-:Y:S01]  /*0d60*/  ULEA UR6, UR7, UR6, 0x18 ;  /* 0x0000000607067291 */ /* 0x002fe2000f8ec0ff */
[-C--:B0-----:R-:W-:Y:S02]  /*0d70*/  IADD3 R30, PT, PT, R8, R31.reuse, RZ ;  /* 0x0000001f081e7210 */ /* 0x081fe40007ffe0ff */
[----:B------:R-:W-:-:S03]  /*0d80*/  IADD3 R32, PT, PT, R34, R31, RZ ;  /* 0x0000001f22207210 */ /* 0x000fc60007ffe0ff */
[----:B------:R-:W-:Y:S02]  /*0d90*/  LEA R30, R30, UR6, 0x4 ;  /* 0x000000061e1e7c11 */ /* 0x000fe4000f8e20ff */
[----:B------:R-:W-:-:S03]  /*0da0*/  LEA R32, R32, UR6, 0x6 ;  /* 0x0000000620207c11 */ /* 0x000fc6000f8e30ff */
        /* <DEDUP_REMOVED lines=10> */
[----:B0-----:R-:W2:Y:S04]  /*0e50*/  LDG.E.128 R36, desc[UR36][R46.64] ;  /* 0x000000242e247981 */ /* 0x001ea8000c1e1d00 */
[----:B------:R-:W3:Y:S04]  /*0e60*/  LDG.E.128 R72, desc[UR36][R46.64+0x200] ;  /* 0x000200242e487981 */ /* 0x000ee8000c1e1d00 */
[----:B------:R-:W4:Y:S04]  /*0e70*/  LDG.E.128 R76, desc[UR36][R46.64+0x400] ;  /* 0x000400242e4c7981 */ /* 0x000f28000c1e1d00 */
[----:B------:R-:W4:Y:S01]  /*0e80*/  LDG.E.128 R80, desc[UR36][R46.64+0x600] ;  /* 0x000600242e507981 */ /* 0x000f22000c1e1d00 */
[----:B------:R-:W-:-:S02]  /*0e90*/  MOV R44, UR29 ;  /* 0x0000001d002c7c02 */ /* 0x000fc40008000f00 */
[----:B------:R-:W-:-:S03]  /*0ea0*/  MOV R45, UR30 ;  /* 0x0000001e002d7c02 */ /* 0x000fc60008000f00 */
[----:B------:R-:W-:Y:S01]  /*0eb0*/  IMAD.WIDE.U32 R44, R27, 0x10, R44 ;  /* 0x000000101b2c7825 */ /* 0x000fe200078e002c */
[----:B--2---:R-:W-:Y:S04]  /*0ec0*/  STS.128 [R30], R36 ;  /* 0x000000241e007388 */ /* 0x004fe80000000c00 */
[----:B---3--:R0:W-:Y:S04]  /*0ed0*/  STS.128 [R30+0x200], R72 ;  /* 0x000200481e007388 */ /* 0x0081e80000000c00 */
[----:B----4-:R1:W-:Y:S04]  /*0ee0*/  STS.128 [R30+0x400], R76 ;  /* 0x0004004c1e007388 */ /* 0x0103e80000000c00 */
[----:B------:R2:W-:Y:S01]  /*0ef0*/  STS.128 [R30+0x600], R80 ;  /* 0x000600501e007388 */ /* 0x0005e20000000c00 */
[----:B------:R-:W-:-:S03]  /*0f00*/  NOP ;  /* 0x0000000000007918 */ /* 0x000fc60000000000 */
[----:B------:R-:W3:Y:S04]  /*0f10*/  LDS.128 R84, [R32] ;  /* 0x0000000020547984 */ /* 0x000ee80000000c00 */
[----:B------:R-:W4:Y:S04]  /*0f20*/  LDS.128 R40, [R32+0x10] ;  /* 0x0000100020287984 */ /* 0x000f280000000c00 */
[----:B------:R0:W4:Y:S04]  /*0f30*/  LDS.128 R68, [R32+0x20] ;  /* 0x0000200020447984 */ /* 0x0001280000000c00 */
[----:B------:R0:W4:Y:S01]  /*0f40*/  LDS.128 R64, [R32+0x30] ;  /* 0x0000300020407984 */ /* 0x0001220000000c00 */
[----:B------:R-:W-:Y:S06]  /*0f50*/  BAR.SYNC.DEFER_BLOCKING 0x0 ;  /* 0x0000000000007b1d */ /* 0x000fec0000010000 */
[----:B------:R-:W4:Y:S04]  /*0f60*/  LDG.E.128 R88, desc[UR36][R44.64] ;  /* 0x000000242c587981 */ /* 0x000f28000c1e1d00 */
[----:B0-----:R-:W4:Y:S04]  /*0f70*/  LDG.E.128 R72, desc[UR36][R44.64+0x200] ;  /* 0x000200242c487981 */ /* 0x001f28000c1e1d00 */
[----:B-1----:R-:W4:Y:S04]  /*0f80*/  LDG.E.128 R76, desc[UR36][R44.64+0x400] ;  /* 0x000400242c4c7981 */ /* 0x002f28000c1e1d00 */
[----:B--2---:R-:W2:Y:S01]  /*0f90*/  LDG.E.128 R80, desc[UR36][R44.64+0x600] ;  /* 0x000600242c507981 */ /* 0x004ea2000c1e1d00 */
[--C-:B---3-5:R-:W-:Y:S01]  /*0fa0*/  FADD.FTZ R33, R84, R2.reuse ;  /* 0x0000000254217221 */ /* 0x128fe20000010000 */
[--C-:B------:R-:W-:Y:S01]  /*0fb0*/  FADD.FTZ R34, R85, R2.reuse ;  /* 0x0000000255227221 */ /* 0x100fe20000010000 */
[--C-:B------:R-:W-:Y:S01]  /*0fc0*/  FADD.FTZ R35, R86, R2.reuse ;  /* 0x0000000256237221 */ /* 0x100fe20000010000 */
[--C-:B------:R-:W-:Y:S01]  /*0fd0*/  FADD.FTZ R36, R87, R2.reuse ;  /* 0x0000000257247221 */ /* 0x100fe20000010000 */
[--C-:B----4-:R-:W-:Y:S01]  /*0fe0*/  FADD.FTZ R37, R40, R2.reuse ;  /* 0x0000000228257221 */ /* 0x110fe20000010000 */
        /* <DEDUP_REMOVED lines=11> */
[----:B------:R0:W-:Y:S04]  /*10a0*/  STS.128 [R30+0x400], R76 ;  /* 0x0004004c1e007388 */ /* 0x0001e80000000c00 */
[----:B--2---:R0:W-:Y:S01]  /*10b0*/  STS.128 [R30+0x600], R80 ;  /* 0x000600501e007388 */ /* 0x0041e20000000c00 */
        /* <DEDUP_REMOVED lines=32> */
.L_x_5595:
[----:B------:R-:W-:Y:S05]  /*12c0*/  BSYNC.RECONVERGENT B0 ;  /* 0x0000000000007941 */ /* 0x000fea0003800200 */
.L_x_5594:
[----:B------:R-:W-:Y:S01]  /*12d0*/  BSSY.RECONVERGENT B0, `(.L_x_5596) ;  /* 0x0000022000007945 */ /* 0x000fe20003800200 */
[----:B------:R-:W-:Y:S01]  /*12e0*/  FSETP.GTU.FTZ.AND P0, PT, R39, 20, PT ;  /* 0x41a000002700780b */ /* 0x000fe20003f1c000 */
[----:B------:R-:W-:Y:S02]  /*12f0*/  FADD.FTZ R40, R43, R2 ;  /* 0x000000022b287221 */ /* 0x000fe40000010000 */
        /* <DEDUP_REMOVED lines=31> */
.L_x_5597:
[----:B------:R-:W-:Y:S05]  /*14f0*/  BSYNC.RECONVERGENT B0 ;  /* 0x0000000000007941 */ /* 0x000fea0003800200 */
.L_x_5596:
        /* <DEDUP_REMOVED lines=34> */
.L_x_5599:
[----:B------:R-:W-:Y:S05]  /*1720*/  BSYNC.RECONVERGENT B0 ;  /* 0x0000000000007941 */ /* 0x000fea0003800200 */
.L_x_5598:
        /* <DEDUP_REMOVED lines=34> */
.L_x_5601:
[----:B------:R-:W-:Y:S05]  /*1950*/  BSYNC.RECONVERGENT B0 ;  /* 0x0000000000007941 */ /* 0x000fea0003800200 */
.L_x_5600:
        /* <DEDUP_REMOVED lines=34> */
.L_x_5603:
[----:B------:R-:W-:Y:S05]  /*1b80*/  BSYNC.RECONVERGENT B0 ;  /* 0x0000000000007941 */ /* 0x000fea0003800200 */
.L_x_5602:
        /* <DEDUP_REMOVED lines=34> */
.L_x_5605:
[----:B------:R-:W-:Y:S05]  /*1db0*/  BSYNC.RECONVERGENT B0 ;  /* 0x0000000000007941 */ /* 0x000fea0003800200 */
.L_x_5604:
        /* <DEDUP_REMOVED lines=34> */
.L_x_5607:
[----:B------:R-:W-:Y:S05]  /*1fe0*/  BSYNC.RECONVERGENT B0 ;  /* 0x0000000000007941 */ /* 0x000fea0003800200 */
.L_x_5606:
        /* <DEDUP_REMOVED lines=34> */
.L_x_5609:
[----:B------:R-:W-:Y:S05]  /*2210*/  BSYNC.RECONVERGENT B0 ;  /* 0x0000000000007941 */ /* 0x000fea0003800200 */
.L_x_5608:
        /* <DEDUP_REMOVED lines=34> */
.L_x_5611:
[----:B------:R-:W-:Y:S05]  /*2440*/  BSYNC.RECONVERGENT B0 ;  /* 0x0000000000007941 */ /* 0x000fea0003800200 */
.L_x_5610:
        /* <DEDUP_REMOVED lines=34> */
.L_x_5613:
[----:B------:R-:W-:Y:S05]  /*2670*/  BSYNC.RECONVERGENT B0 ;  /* 0x0000000000007941 */ /* 0x000fea0003800200 */
.L_x_5612:
[----:B------:R-:W-:Y:S01]  /*2680*/  UIADD3 UR6, UPT, UPT, UR22, -0x1, URZ ;  /* 0xffffffff16067890 */ /* 0x000fe2000fffe0ff */
        /* <DEDUP_REMOVED lines=33> */
.L_x_5615:
[----:B------:R-:W-:Y:S05]  /*28a0*/  BSYNC.RECONVERGENT B0 ;  /* 0x0000000000007941 */ /* 0x000fea0003800200 */
.L_x_5614:
        /* <DEDUP_REMOVED lines=32> */
.L_x_5617:
[----:B------:R-:W-:Y:S05]  /*2ab0*/  BSYNC.RECONVERGENT B0 ;  /* 0x0000000000007941 */ /* 0x000fea0003800200 */
.L_x_5616:
        /* <DEDUP_REMOVED lines=32> */
.L_x_5619:
[----:B------:R-:W-:Y:S05]  /*2cc0*/  BSYNC.RECONVERGENT B0 ;  /* 0x0000000000007941 */ /* 0x000fea0003800200 */
.L_x_5618:
        /* <DEDUP_REMOVED lines=32> */
.L_x_5621:
[----:B------:R-:W-:Y:S05]  /*2ed0*/  BSYNC.RECONVERGENT B0 ;  /* 0x0000000000007941 */ /* 0x000fea0003800200 */
.L_x_5620:
        /* <DEDUP_REMOVED lines=32> */
.L_x_5623:
[----:B------:R-:W-:Y:S05]  /*30e0*/  BSYNC.RECONVERGENT B0 ;  /* 0x0000000000007941 */ /* 0x000fea0003800200 */
.L_x_5622:
        /* <DEDUP_REMOVED lines=32> */
.L_x_5625:
[----:B------:R-:W-:Y:S05]  /*32f0*/  BSYNC.RECONVERGENT B0 ;  /* 0x0000000000007941 */ /* 0x000fea0003800200 */
.L_x_5624:
[----:B------:R-:W1:Y:S01]  /*3300*/  LDCU.128 UR8, c[0x0][0x410] ;  /* 0x00008200ff0877ac */ /* 0x000e620008000c00 */
[----:B0-----:R-:W-:Y:S01]  /*3310*/  LDS.128 R72, [R32] ;  /* 0x0000000020487984 */ /* 0x001fe20000000c00 */
[----:B------:R-:W-:-:S03]  /*3320*/  USHF.L.U32 UR6, UR6, 0xa, URZ ;  /* 0x0000000a06067899 */ /* 0x000fc600080006ff */
[----:B------:R-:W-:Y:S01]  /*3330*/  LDS.128 R80, [R32+0x10] ;  /* 0x0000100020507984 */ /* 0x000fe20000000c00 */
[----:B------:R-:W0:Y:S03]  /*3340*/  LDCU.64 UR34, c[0x0][0x488] ;  /* 0x00009100ff2277ac */ /* 0x000e260008000a00 */
[----:B------:R-:W-:Y:S01]  /*3350*/  LDS.128 R84, [R32+0x20] ;  /* 0x0000200020547984 */ /* 0x000fe20000000c00 */
[----:B------:R-:W-:Y:S01]  /*3360*/  UMOV UR7, URZ ;  /* 0x000000ff00077c82 */ /* 0x000fe20008000000 */
[----:B------:R-:W2:Y:S02]  /*3370*/  LDCU.64 UR40, c[0x0][0x490] ;  /* 0x00009200ff2877ac */ /* 0x000ea40008000a00 */
[----:B------:R-:W-:Y:S01]  /*3380*/  LDS.128 R88, [R32+0x30] ;  /* 0x0000300020587984 */ /* 0x000fe20000000c00 */
[----:B-1----:R-:W-:-:S04]  /*3390*/  UIMAD.WIDE.U32 UR32, UR38, UR8, UR6 ;  /* 0x00000008262072a5 */ /* 0x002fc8000f8e0006 */
[----:B------:R-:W-:-:S03]  /*33a0*/  UIMAD UR9, UR38, UR9, UR33 ;  /* 0x00000009260972a4 */ /* 0x000fc6000f8e0221 */
[----:B------:R-:W-:Y:S02]  /*33b0*/  UMOV UR8, UR32 ;  /* 0x0000002000087c82 */ /* 0x000fe40008000000 */
[----:B------:R-:W-:-:S04]  /*33c0*/  UIMAD.WIDE.U32 UR8, UR31, UR10, UR8 ;  /* 0x0000000a1f0872a5 */ /* 0x000fc8000f8e0008 */
[----:B------:R-:W-:Y:S02]  /*33d0*/  UIMAD UR11, UR31, UR11, UR9 ;  /* 0x0000000b1f0b72a4 */ /* 0x000fe4000f8e0209 */
[----:B0-----:R-:W-:-:S04]  /*33e0*/  ULEA UR9, UP0, UR8, UR34, 0x2 ;  /* 0x0000002208097291 */ /* 0x001fc8000f8010ff */
[----:B------:R-:W-:Y:S02]  /*33f0*/  ULEA.HI.X UR8, UR8, UR35, UR11, 0x2, UP0 ;  /* 0x0000002308087291 */ /* 0x000fe400080f140b */
[----:B------:R-:W-:Y:S01]  /*3400*/  MOV R68, UR9 ;  /* 0x0000000900447c02 */ /* 0x000fe20008000f00 */
[----:B------:R-:W0:Y:S03]  /*3410*/  LDCU.64 UR34, c[0x0][0x478] ;  /* 0x00008f00ff2277ac */ /* 0x000e260008000a00 */
[----:B------:R-:W-:-:S03]  /*3420*/  MOV R69, UR8 ;  /* 0x0000000800457c02 */ /* 0x000fc60008000f00 */
[----:B------:R-:W-:Y:S01]  /*3430*/  IMAD.WIDE.U32 R68, R27, 0x10, R68 ;  /* 0x000000101b447825 */ /* 0x000fe200078e0044 */
[----:B------:R-:W-:Y:S06]  /*3440*/  BAR.SYNC.DEFER_BLOCKING 0x0 ;  /* 0x0000000000007b1d */ /* 0x000fec0000010000 */
[----:B------:R-:W1:Y:S01]  /*3450*/  LDCU.128 UR8, c[0x0][0x420] ;  /* 0x00008400ff0877ac */ /* 0x000e620008000c00 */
[----:B------:R-:W3:Y:S04]  /*3460*/  LDG.E.128 R64, desc[UR36][R68.64] ;  /* 0x0000002444407981 */ /* 0x000ee8000c1e1d00 */
[----:B------:R-:W4:Y:S04]  /*3470*/  LDG.E.128 R104, desc[UR36][R68.64+0x200] ;  /* 0x0002002444687981 */ /* 0x000f28000c1e1d00 */
[----:B------:R-:W5:Y:S04]  /*3480*/  LDG.E.128 R108, desc[UR36][R68.64+0x400] ;  /* 0x00040024446c7981 */ /* 0x000f68000c1e1d00 */
[----:B------:R-:W2:Y:S01]  /*3490*/  LDG.E.128 R112, desc[UR36][R68.64+0x600] ;  /* 0x0006002444707981 */ /* 0x000ea2000c1e1d00 */
[----:B-1----:R-:W-:-:S04]  /*34a0*/  UIMAD.WIDE.U32 UR32, UR38, UR8, UR6 ;  /* 0x00000008262072a5 */ /* 0x002fc8000f8e0006 */
[----:B------:R-:W-:-:S03]  /*34b0*/  UIMAD UR9, UR38, UR9, UR33 ;  /* 0x00000009260972a4 */ /* 0x000fc6000f8e0221 */
[----:B------:R-:W-:Y:S02]  /*34c0*/  UMOV UR8, UR32 ;  /* 0x0000002000087c82 */ /* 0x000fe40008000000 */
[----:B------:R-:W-:Y:S02]  /*34d0*/  UIMAD.WIDE.U32 UR8, UR31, UR10, UR8 ;  /* 0x0000000a1f0872a5 */ /* 0x000fe4000f8e0008 */
[----:B------:R-:W1:Y:S02]  /*34e0*/  LDCU.64 UR32, c[0x0][0x510] ;  /* 0x0000a200ff2077ac */ /* 0x000e640008000a00 */
[----:B------:R-:W-:Y:S02]  /*34f0*/  UIMAD UR11, UR31, UR11, UR9 ;  /* 0x0000000b1f0b72a4 */ /* 0x000fe4000f8e0209 */
[----:B0-----:R-:W-:-:S04]  /*3500*/  ULEA UR9, UP0, UR8, UR34, 0x2 ;  /* 0x0000002208097291 */ /* 0x001fc8000f8010ff */
[----:B------:R-:W-:Y:S02]  /*3510*/  ULEA.HI.X UR8, UR8, UR35, UR11, 0x2, UP0 ;  /* 0x0000002308087291 */ /* 0x000fe400080f140b */
[----:B------:R-:W-:Y:S01]  /*3520*/  MOV R116, UR9 ;  /* 0x0000000900747c02 */ /* 0x000fe20008000f00 */
[----:B------:R-:W0:Y:S03]  /*3530*/  LDCU.64 UR34, c[0x0][0x558] ;  /* 0x0000ab00ff2277ac */ /* 0x000e260008000a00 */
[----:B------:R-:W-:Y:S01]  /*3540*/  MOV R117, UR8 ;  /* 0x0000000800757c02 */ /* 0x000fe20008000f00 */
[----:B------:R-:W1:Y:S02]  /*3550*/  LDCU.64 UR10, c[0x0][0x508] ;  /* 0x0000a100ff0a77ac */ /* 0x000e640008000a00 */
[----:B------:R-:W-:Y:S01]  /*3560*/  IMAD.WIDE.U32 R116, R27, 0x10, R116 ;  /* 0x000000101b747825 */ /* 0x000fe200078e0074 */
[----:B---3--:R-:W-:Y:S04]  /*3570*/  STS.128 [R30], R64 ;  /* 0x000000401e007388 */ /* 0x008fe80000000c00 */
[----:B----4-:R3:W-:Y:S04]  /*3580*/  STS.128 [R30+0x200], R104 ;  /* 0x000200681e007388 */ /* 0x0107e80000000c00 */
[----:B-----5:R4:W-:Y:S04]  /*3590*/  STS.128 [R30+0x400], R108 ;  /* 0x0004006c1e007388 */ /* 0x0209e80000000c00 */
[----:B--2---:R2:W-:Y:S01]  /*35a0*/  STS.128 [R30+0x600], R112 ;  /* 0x000600701e007388 */ /* 0x0045e20000000c00 */
[----:B------:R-:W-:-:S03]  /*35b0*/  NOP ;  /* 0x0000000000007918 */ /* 0x000fc60000000000 */
[----:B------:R-:W5:Y:S04]  /*35c0*/  LDS.128 R76, [R32] ;  /* 0x00000000204c7984 */ /* 0x000f680000000c00 */
[----:B------:R-:W0:Y:S04]  /*35d0*/  LDS.128 R92, [R32+0x10] ;  /* 0x00001000205c7984 */ /* 0x000e280000000c00 */
[----:B------:R-:W1:Y:S04]  /*35e0*/  LDS.128 R96, [R32+0x20] ;  /* 0x0000200020607984 */ /* 0x000e680000000c00 */
[----:B------:R-:W1:Y:S01]  /*35f0*/  LDS.128 R100, [R32+0x30] ;  /* 0x0000300020647984 */ /* 0x000e620000000c00 */
[----:B------:R-:W-:Y:S06]  /*3600*/  BAR.SYNC.DEFER_BLOCKING 0x0 ;  /* 0x0000000000007b1d */ /* 0x000fec0000010000 */
[----:B------:R-:W5:Y:S04]  /*3610*/  LDG.E.128 R68, desc[UR36][R116.64] ;  /* 0x0000002474447981 */ /* 0x000f68000c1e1d00 */
[----:B---3--:R-:W3:Y:S04]  /*3620*/  LDG.E.128 R104, desc[UR36][R116.64+0x200] ;  /* 0x0002002474687981 */ /* 0x008ee8000c1e1d00 */
[----:B----4-:R-:W4:Y:S04]  /*3630*/  LDG.E.128 R108, desc[UR36][R116.64+0x400] ;  /* 0x00040024746c7981 */ /* 0x010f28000c1e1d00 */
[----:B--2---:R2:W4:Y:S01]  /*3640*/  LDG.E.128 R112, desc[UR36][R116.64+0x600] ;  /* 0x0006002474707981 */ /* 0x004522000c1e1d00 */
[----:B-----5:R-:W-:Y:S01]  /*3650*/  FMUL.FTZ R64, R76, -1.4426950216293334961 ;  /* 0xbfb8aa3b4c407820 */ /* 0x020fe20000410000 */
[----:B------:R-:W-:Y:S01]  /*3660*/  FMUL.FTZ R65, R77, -1.4426950216293334961 ;  /* 0xbfb8aa3b4d417820 */ /* 0x000fe20000410000 */
[----:B------:R-:W-:Y:S01]  /*3670*/  FMUL.FTZ R66, R78, -1.4426950216293334961 ;  /* 0xbfb8aa3b4e427820 */ /* 0x000fe20000410000 */
[----:B------:R-:W-:Y:S01]  /*3680*/  FMUL.FTZ R67, R79, -1.4426950216293334961 ;  /* 0xbfb8aa3b4f437820 */ /* 0x000fe20000410000 */
[----:B0-----:R-:W-:Y:S01]  /*3690*/  FMUL.FTZ R118, R92, -1.4426950216293334961 ;  /* 0xbfb8aa3b5c767820 */ /* 0x001fe20000410000 */
[----:B------:R-:W-:Y:S01]  /*36a0*/  FMUL.FTZ R119, R95, -1.4426950216293334961 ;  /* 0xbfb8aa3b5f777820 */ /* 0x000fe20000410000 */
[----:B------:R-:W0:Y:S01]  /*36b0*/  MUFU.EX2 R64, R64 ;  /* 0x0000004000407308 */ /* 0x000e220000000800 */
[----:B-1----:R-:W-:Y:S01]  /*36c0*/  FMUL.FTZ R121, R96, -1.4426950216293334961 ;  /* 0xbfb8aa3b60797820 */ /* 0x002fe20000410000 */
[----:B------:R-:W-:Y:S01]  /*36d0*/  FMUL.FTZ R135, R100, -1.4426950216293334961 ;  /* 0xbfb8aa3b64877820 */ /* 0x000fe20000410000 */
[----:B--2---:R-:W-:Y:S01]  /*36e0*/  FMUL.FTZ R116, R93, -1.4426950216293334961 ;  /* 0xbfb8aa3b5d747820 */ /* 0x004fe20000410000 */
[----:B------:R-:W-:Y:S01]  /*36f0*/  FMUL.FTZ R117, R94, -1.4426950216293334961 ;  /* 0xbfb8aa3b5e757820 */ /* 0x000fe20000410000 */
[----:B------:R-:W-:Y:S01]  /*3700*/  FMUL.FTZ R136, R101, -1.4426950216293334961 ;  /* 0xbfb8aa3b65887820 */ /* 0x000fe20000410000 */
[----:B------:R-:W-:Y:S01]  /*3710*/  FMUL.FTZ R137, R103, -1.4426950216293334961 ;  /* 0xbfb8aa3b67897820 */ /* 0x000fe20000410000 */
[----:B------:R-:W-:Y:S01]  /*3720*/  FMUL.FTZ R126, R97, -1.4426950216293334961 ;  /* 0xbfb8aa3b617e7820 */ /* 0x000fe20000410000 */
[----:B------:R-:W1:Y:S01]  /*3730*/  MUFU.EX2 R65, R65 ;  /* 0x0000004100417308 */ /* 0x000e620000000800 */
[----:B------:R-:W-:-:S04]  /*3740*/  UIMAD.WIDE.U32 UR8, UR38, UR10, UR6 ;  /* 0x0000000a260872a5 */ /* 0x000fc8000f8e0006 */
[----:B------:R-:W-:-:S03]  /*3750*/  UIMAD UR9, UR38, UR11, UR9 ;  /* 0x0000000b260972a4 */ /* 0x000fc6000f8e0209 */
[----:B------:R-:W2:Y:S01]  /*3760*/  MUFU.EX2 R66, R66 ;  /* 0x0000004200427308 */ /* 0x000ea20000000800 */
[----:B0-----:R-:W-:Y:S01]  /*3770*/  FADD.FTZ R64, R64, 1 ;  /* 0x3f80000040407421 */ /* 0x001fe20000010000 */
[----:B------:R-:W-:-:S04]  /*3780*/  UIMAD.WIDE.U32 UR8, UR31, UR32, UR8 ;  /* 0x000000201f0872a5 */ /* 0x000fc8000f8e0008 */
[----:B------:R-:W-:Y:S02]  /*3790*/  UIMAD UR10, UR31, UR33, UR9 ;  /* 0x000000211f0a72a4 */ /* 0x000fe4000f8e0209 */
[----:B------:R-:W-:Y:S01]  /*37a0*/  MUFU.EX2 R67, R67 ;  /* 0x0000004300437308 */ /* 0x000fe20000000800 */
[----:B-1----:R-:W-:Y:S01]  /*37b0*/  FADD.FTZ R65, R65, 1 ;  /* 0x3f80000041417421 */ /* 0x002fe20000010000 */
[----:B------:R-:W-:-:S04]  /*37c0*/  ULEA UR9, UP0, UR8, UR34, 0x2 ;  /* 0x0000002208097291 */ /* 0x000fc8000f8010ff */
[----:B------:R-:W-:Y:S02]  /*37d0*/  ULEA.HI.X UR8, UR8, UR35, UR10, 0x2, UP0 ;  /* 0x0000002308087291 */ /* 0x000fe400080f140a */
[----:B------:R0:W1:Y:S01]  /*37e0*/  MUFU.EX2 R122, R116 ;  /* 0x00000074007a7308 */ /* 0x0000620000000800 */
[----:B--2---:R-:W-:Y:S01]  /*37f0*/  FADD.FTZ R66, R66, 1 ;  /* 0x3f80000042427421 */ /* 0x004fe20000010000 */
[----:B------:R-:W-:-:S04]  /*3800*/  UISETP.NE.U32.AND UP0, UPT, UR40, URZ, UPT ;  /* 0x000000ff2800728c */ /* 0x000fc8000bf05070 */
[----:B------:R-:W-:Y:S02]  /*3810*/  UISETP.NE.AND.EX UP0, UPT, UR41, URZ, UPT, UP0 ;  /* 0x000000ff2900728c */ /* 0x000fe4000bf05300 */
[----:B------:R2:W5:Y:S01]  /*3820*/  MUFU.EX2 R120, R118 ;  /* 0x0000007600787308 */ /* 0x0005620000000800 */
[----:B0-----:R-:W-:-:S07]  /*3830*/  FMUL.FTZ R116, R99, -1.4426950216293334961 ;  /* 0xbfb8aa3b63747820 */ /* 0x001fce0000410000 */
[----:B------:R-:W0:Y:S01]  /*3840*/  MUFU.EX2 R123, R117 ;  /* 0x00000075007b7308 */ /* 0x000e220000000800 */
[----:B--2---:R-:W-:Y:S01]  /*3850*/  FMUL.FTZ R118, R98, -1.4426950216293334961 ;  /* 0xbfb8aa3b62767820 */ /* 0x004fe20000410000 */
[----:B-1----:R-:W-:-:S06]  /*3860*/  FADD.FTZ R122, R122, 1 ;  /* 0x3f8000007a7a7421 */ /* 0x002fcc0000010000 */
[----:B------:R-:W1:Y:S01]  /*3870*/  MUFU.EX2 R124, R119 ;  /* 0x00000077007c7308 */ /* 0x000e620000000800 */
[----:B-----5:R-:W-:-:S07]  /*3880*/  FADD.FTZ R120, R120, 1 ;  /* 0x3f80000078787421 */ /* 0x020fce0000010000 */
[----:B------:R2:W5:Y:S01]  /*3890*/  MUFU.EX2 R127, R118 ;  /* 0x00000076007f7308 */ /* 0x0005620000000800 */
[----:B0-----:R-:W-:-:S07]  /*38a0*/  FADD.FTZ R123, R123, 1 ;  /* 0x3f8000007b7b7421 */ /* 0x001fce0000010000 */
[----:B------:R-:W-:Y:S01]  /*38b0*/  MUFU.EX2 R134, R116 ;  /* 0x0000007400867308 */ /* 0x000fe20000000800 */
[----:B--2---:R-:W-:Y:S01]  /*38c0*/  FADD.FTZ R118, R67, 1 ;  /* 0x3f80000043767421 */ /* 0x004fe20000010000 */
[----:B-1----:R-:W-:-:S06]  /*38d0*/  FADD.FTZ R124, R124, 1 ;  /* 0x3f8000007c7c7421 */ /* 0x002fcc0000010000 */
[----:B------:R-:W0:Y:S01]  /*38e0*/  MUFU.RCP R117, R64 ;  /* 0x0000004000757308 */ /* 0x000e220000001000 */
[----:B-----5:R-:W-:-:S07]  /*38f0*/  FADD.FTZ R127, R127, 1 ;  /* 0x3f8000007f7f7421 */ /* 0x020fce0000010000 */
[----:B------:R-:W1:Y:S08]  /*3900*/  MUFU.RCP R116, R65 ;  /* 0x0000004100747308 */ /* 0x000e700000001000 */
[----:B------:R-:W2:Y:S01]  /*3910*/  MUFU.RCP R119, R66 ;  /* 0x0000004200777308 */ /* 0x000ea20000001000 */
[----:B0-----:R-:W-:-:S07]  /*3920*/  FMUL.FTZ R153, R76, R117 ;  /* 0x000000754c997220 */ /* 0x001fce0000410000 */
[----:B------:R-:W0:Y:S01]  /*3930*/  MUFU.RCP R118, R118 ;  /* 0x0000007600767308 */ /* 0x000e220000001000 */
[----:B-1----:R-:W-:-:S07]  /*3940*/  FMUL.FTZ R152, R77, R116 ;  /* 0x000000744d987220 */ /* 0x002fce0000410000 */
[----:B------:R1:W5:Y:S01]  /*3950*/  MUFU.EX2 R125, R121 ;  /* 0x00000079007d7308 */ /* 0x0003620000000800 */
[----:B--2---:R-:W-:-:S07]  /*3960*/  FMUL.FTZ R155, R78, R119 ;  /* 0x000000774e9b7220 */ /* 0x004fce0000410000 */
[----:B------:R2:W5:Y:S01]  /*3970*/  MUFU.EX2 R141, R135 ;  /* 0x00000087008d7308 */ /* 0x0005620000000800 */
[----:B-1----:R-:W-:Y:S01]  /*3980*/  FMUL.FTZ R121, R102, -1.4426950216293334961 ;  /* 0xbfb8aa3b66797820 */ /* 0x002fe20000410000 */
[----:B0-----:R-:W-:-:S06]  /*3990*/  FMUL.FTZ R154, R79, R118 ;  /* 0x000000764f9a7220 */ /* 0x001fcc0000410000 */
[----:B------:R-:W0:Y:S01]  /*39a0*/  MUFU.EX2 R143, R121 ;  /* 0x00000079008f7308 */ /* 0x000e220000000800 */
[----:B--2---:R-:W-:Y:S01]  /*39b0*/  FMUL.FTZ R135, R72, R153 ;  /* 0x0000009948877220 */ /* 0x004fe20000410000 */
[----:B-----5:R-:W-:-:S06]  /*39c0*/  FADD.FTZ R125, R125, 1 ;  /* 0x3f8000007d7d7421 */ /* 0x020fcc0000010000 */
[----:B------:R-:W1:Y:S01]  /*39d0*/  MUFU.RCP R121, R120 ;  /* 0x0000007800797308 */ /* 0x000e620000001000 */
[----:B------:R-:W-:-:S07]  /*39e0*/  FADD.FTZ R141, R141, 1 ;  /* 0x3f8000008d8d7421 */ /* 0x000fce0000010000 */
[----:B------:R2:W5:Y:S01]  /*39f0*/  MUFU.EX2 R142, R136 ;  /* 0x00000088008e7308 */ /* 0x0005620000000800 */
[----:B0-----:R-:W-:-:S07]  /*3a00*/  FADD.FTZ R143, R143, 1 ;  /* 0x3f8000008f8f7421 */ /* 0x001fce0000010000 */
[----:B------:R0:W5:Y:S01]  /*3a10*/  MUFU.EX2 R150, R137 ;  /* 0x0000008900967308 */ /* 0x0001620000000800 */
[----:B--2---:R-:W-:Y:S01]  /*3a20*/  FMUL.FTZ R136, R75, R154 ;  /* 0x0000009a4b887220 */ /* 0x004fe20000410000 */
[----:B-1----:R-:W-:-:S06]  /*3a30*/  FMUL.FTZ R157, R92, R121 ;  /* 0x000000795c9d7220 */ /* 0x002fcc0000410000 */
[----:B------:R-:W1:Y:S01]  /*3a40*/  MUFU.RCP R122, R122 ;  /* 0x0000007a007a7308 */ /* 0x000e620000001000 */
[----:B0-----:R-:W-:Y:S01]  /*3a50*/  FMUL.FTZ R137, R74, R155 ;  /* 0x0000009b4a897220 */ /* 0x001fe20000410000 */
[----:B-----5:R-:W-:-:S06]  /*3a60*/  FADD.FTZ R142, R142, 1 ;  /* 0x3f8000008e8e7421 */ /* 0x020fcc0000010000 */
[----:B------:R-:W0:Y:S01]  /*3a70*/  MUFU.EX2 R126, R126 ;  /* 0x0000007e007e7308 */ /* 0x000e220000000800 */
[----:B------:R-:W-:-:S07]  /*3a80*/  FADD.FTZ R150, R150, 1 ;  /* 0x3f80000096967421 */ /* 0x000fce0000010000 */
[----:B------:R-:W-:Y:S01]  /*3a90*/  MUFU.RCP R140, R124 ;  /* 0x0000007c008c7308 */ /* 0x000fe20000001000 */
[----:B-1----:R-:W-:-:S07]  /*3aa0*/  FMUL.FTZ R156, R93, R122 ;  /* 0x0000007a5d9c7220 */ /* 0x002fce0000410000 */
[----:B------:R-:W1:Y:S01]  /*3ab0*/  MUFU.RCP R123, R123 ;  /* 0x0000007b007b7308 */ /* 0x000e620000001000 */
[----:B0-----:R-:W-:-:S07]  /*3ac0*/  FADD.FTZ R126, R126, 1 ;  /* 0x3f8000007e7e7421 */ /* 0x001fce0000010000 */
[----:B------:R-:W0:Y:S08]  /*3ad0*/  MUFU.RCP R147, R127 ;  /* 0x0000007f00937308 */ /* 0x000e300000001000 */
[----:B------:R-:W-:Y:S01]  /*3ae0*/  MUFU.RCP R144, R126 ;  /* 0x0000007e00907308 */ /* 0x000fe20000001000 */
[----:B-1----:R-:W-:-:S07]  /*3af0*/  FMUL.FTZ R159, R94, R123 ;  /* 0x0000007b5e9f7220 */ /* 0x002fce0000410000 */
[----:B------:R-:W-:Y:S08]  /*3b00*/  MUFU.RCP R145, R125 ;  /* 0x0000007d00917308 */ /* 0x000ff00000001000 */
[----:B------:R1:W-:Y:S08]  /*3b10*/  MUFU.RCP R151, R143 ;  /* 0x0000008f00977308 */ /* 0x0003f00000001000 */
[----:B------:R-:W-:Y:S01]  /*3b20*/  MUFU.RCP R150, R150 ;  /* 0x0000009600967308 */ /* 0x000fe20000001000 */
[----:B-1----:R-:W-:-:S07]  /*3b30*/  FMUL.FTZ R143, R82, R159 ;  /* 0x0000009f528f7220 */ /* 0x002fce0000410000 */
[----:B------:R-:W-:Y:S08]  /*3b40*/  MUFU.RCP R148, R142 ;  /* 0x0000008e00947308 */ /* 0x000ff00000001000 */
[----:B------:R1:W-:Y:S02]  /*3b50*/  MUFU.RCP R149, R141 ;  /* 0x0000008d00957308 */ /* 0x0003e40000001000 */
[----:B-1----:R-:W-:Y:S01]  /*3b60*/  FMUL.FTZ R141, R80, R157 ;  /* 0x0000009d508d7220 */ /* 0x002fe20000410000 */
[----:B------:R-:W-:Y:S04]  /*3b70*/  STS.128 [R30], R68 ;  /* 0x000000441e007388 */ /* 0x000fe80000000c00 */
[----:B---3--:R1:W-:Y:S04]  /*3b80*/  STS.128 [R30+0x200], R104 ;  /* 0x000200681e007388 */ /* 0x0083e80000000c00 */
[----:B----4-:R2:W-:Y:S04]  /*3b90*/  STS.128 [R30+0x400], R108 ;  /* 0x0004006c1e007388 */ /* 0x0105e80000000c00 */
[----:B------:R3:W-:Y:S01]  /*3ba0*/  STS.128 [R30+0x600], R112 ;  /* 0x000600701e007388 */ /* 0x0007e20000000c00 */
[----:B------:R-:W-:-:S03]  /*3bb0*/  NOP ;  /* 0x0000000000007918 */ /* 0x000fc60000000000 */
[----:B------:R-:W4:Y:S01]  /*3bc0*/  LDS.128 R64, [R32] ;  /* 0x0000000020407984 */ /* 0x000f220000000c00 */
[----:B-1----:R-:W-:Y:S01]  /*3bd0*/  FADD.FTZ R105, -R117, 1 ;  /* 0x3f80000075697421 */ /* 0x002fe20000010100 */
[----:B------:R-:W-:Y:S02]  /*3be0*/  FADD.FTZ R104, -R116, 1 ;  /* 0x3f80000074687421 */ /* 0x000fe40000010100 */
[----:B------:R-:W1:Y:S01]  /*3bf0*/  LDS.128 R68, [R32+0x10] ;  /* 0x0000100020447984 */ /* 0x000e620000000c00 */
[----:B--2---:R-:W-:Y:S01]  /*3c00*/  FADD.FTZ R109, -R119, 1 ;  /* 0x3f800000776d7421 */ /* 0x004fe20000010100 */
[----:B------:R-:W-:Y:S01]  /*3c10*/  FFMA.FTZ R105, R76, R105, 1 ;  /* 0x3f8000004c697423 */ /* 0x000fe20000010069 */
[----:B------:R-:W-:Y:S01]  /*3c20*/  FADD.FTZ R76, -R118, 1 ;  /* 0x3f800000764c7421 */ /* 0x000fe20000010100 */
[----:B------:R-:W-:Y:S01]  /*3c30*/  FFMA.FTZ R107, R77, R104, 1 ;  /* 0x3f8000004d6b7423 */ /* 0x000fe20000010068 */
[----:B------:R-:W-:Y:S01]  /*3c40*/  FFMA.FTZ R109, R78, R109, 1 ;  /* 0x3f8000004e6d7423 */ /* 0x000fe2000001006d */
[----:B------:R-:W-:Y:S01]  /*3c50*/  FADD.FTZ R78, R134, 1 ;  /* 0x3f800000864e7421 */ /* 0x000fe20000010000 */
[----:B------:R-:W-:Y:S01]  /*3c60*/  FMUL.FTZ R134, R73, R152 ;  /* 0x0000009849867220 */ /* 0x000fe20000410000 */
[----:B------:R-:W-:Y:S01]  /*3c70*/  FFMA.FTZ R77, R79, R76, 1 ;  /* 0x3f8000004f4d7423 */ /* 0x000fe2000001004c */
[----:B------:R-:W-:Y:S01]  /*3c80*/  FADD.FTZ R79, -R121, 1 ;  /* 0x3f800000794f7421 */ /* 0x000fe20000010100 */
[----:B------:R2:W5:Y:S01]  /*3c90*/  MUFU.RCP R146, R78 ;  /* 0x0000004e00927308 */ /* 0x0005620000001000 */
[----:B---3--:R-:W-:-:S02]  /*3ca0*/  FADD.FTZ R112, -R140, 1 ;  /* 0x3f8000008c707421 */ /* 0x008fc40000010100 */
[----:B------:R-:W-:Y:S02]  /*3cb0*/  FFMA.FTZ R79, R92, R79, 1 ;  /* 0x3f8000005c4f7423 */ /* 0x000fe4000001004f */
[----:B------:R-:W-:Y:S01]  /*3cc0*/  FFMA.FTZ R113, R95, R112, 1 ;  /* 0x3f8000005f717423 */ /* 0x000fe20000010070 */
[----:B--2---:R-:W-:-:S04]  /*3cd0*/  FADD.FTZ R78, -R122, 1 ;  /* 0x3f8000007a4e7421 */ /* 0x004fc80000010100 */
[----:B------:R-:W-:Y:S01]  /*3ce0*/  FFMA.FTZ R92, R93, R78, 1 ;  /* 0x3f8000005d5c7423 */ /* 0x000fe2000001004e */
[----:B------:R-:W-:-:S04]  /*3cf0*/  FADD.FTZ R93, -R123, 1 ;  /* 0x3f8000007b5d7421 */ /* 0x000fc80000010100 */
[----:B------:R-:W-:Y:S01]  /*3d00*/  FFMA.FTZ R93, R94, R93, 1 ;  /* 0x3f8000005e5d7423 */ /* 0x000fe2000001005d */
        /* <DEDUP_REMOVED lines=9> */
[----:B------:R-:W1:Y:S01]  /*3da0*/  LDS.128 R72, [R32+0x20] ;  /* 0x0000200020487984 */ /* 0x000e620000000c00 */
        /* <DEDUP_REMOVED lines=12> */
[----:B------:R-:W-:Y:S01]  /*3e70*/  BAR.SYNC.DEFER_BLOCKING 0x0 ;  /* 0x0000000000007b1d */ /* 0x000fe20000010000 */
[----:B------:R-:W-:Y:S01]  /*3e80*/  FMUL.FTZ R109, R111, R92 ;  /* 0x0000005c6f6d7220 */ /* 0x000fe20000410000 */
[----:B------:R-:W-:Y:S01]  /*3e90*/  FMUL.FTZ R110, R123, R110 ;  /* 0x0000006e7b6e7220 */ /* 0x000fe20000410000 */
[----:B------:R-:W-:Y:S01]  /*3ea0*/  FMUL.FTZ R111, R112, R113 ;  /* 0x00000071706f7220 */ /* 0x000fe20000410000 */
[----:B0-----:R-:W-:Y:S01]  /*3eb0*/  FADD.FTZ R113, -R147, 1 ;  /* 0x3f80000093717421 */ /* 0x001fe20000010100 */
[----:B-----5:R-:W-:Y:S01]  /*3ec0*/  FADD.FTZ R112, -R146, 1 ;  /* 0x3f80000092707421 */ /* 0x020fe20000010100 */
[----:B------:R-:W-:Y:S01]  /*3ed0*/  FADD.FTZ R92, -R144, 1 ;  /* 0x3f800000905c7421 */ /* 0x000fe20000010100 */
[----:B------:R-:W-:Y:S01]  /*3ee0*/  FMUL.FTZ R110, R110, R93 ;  /* 0x0000005d6e6e7220 */ /* 0x000fe20000410000 */
[----:B------:R-:W-:Y:S01]  /*3ef0*/  FFMA.FTZ R116, R98, R113, 1 ;  /* 0x3f80000062747423 */ /* 0x000fe20000010071 */
[----:B------:R-:W-:Y:S01]  /*3f00*/  FFMA.FTZ R118, R99, R112, 1 ;  /* 0x3f80000063767423 */ /* 0x000fe20000010070 */
[----:B------:R-:W-:Y:S01]  /*3f10*/  FFMA.FTZ R114, R97, R92, 1 ;  /* 0x3f80000061727423 */ /* 0x000fe2000001005c */
[----:B------:R-:W-:Y:S01]  /*3f20*/  FADD.FTZ R93, -R145, 1 ;  /* 0x3f800000915d7421 */ /* 0x000fe20000010100 */
[----:B------:R-:W-:Y:S01]  /*3f30*/  MOV R80, UR9 ;  /* 0x0000000900507c02 */ /* 0x000fe20008000f00 */
[----:B------:R-:W-:-:S02]  /*3f40*/  FFMA.FTZ R82, R60, R135, R131 ;  /* 0x000000873c527223 */ /* 0x000fc40000010083 */
[----:B------:R-:W-:Y:S01]  /*3f50*/  FFMA.FTZ R93, R96, R93, 1 ;  /* 0x3f800000605d7423 */ /* 0x000fe2000001005d */
[----:B------:R-:W-:Y:S01]  /*3f60*/  STS.128 [R32], R104 ;  /* 0x0000006820007388 */ /* 0x000fe20000000c00 */
[----:B-1----:R-:W-:Y:S01]  /*3f70*/  FMUL.FTZ R113, R85, R73 ;  /* 0x0000004955717220 */ /* 0x002fe20000410000 */
        /* <DEDUP_REMOVED lines=15> */
[----:B--2---:R-:W-:Y:S01]  /*4070*/  FMUL.FTZ R117, R89, R77 ;  /* 0x0000004d59757220 */ /* 0x004fe20000410000 */
        /* <DEDUP_REMOVED lines=15> */
[----:B------:R0:W-:Y:S04]  /*4170*/  STS.128 [R32+0x10], R108 ;  /* 0x0000106c20007388 */ /* 0x0001e80000000c00 */
[----:B------:R-:W-:Y:S04]  /*4180*/  STS.128 [R32+0x20], R112 ;  /* 0x0000207020007388 */ /* 0x000fe80000000c00 */
[----:B------:R-:W-:Y:S01]  /*4190*/  STS.128 [R32+0x30], R116 ;  /* 0x0000307420007388 */ /* 0x000fe20000000c00 */
[----:B------:R-:W-:-:S03]  /*41a0*/  NOP ;  /* 0x0000000000007918 */ /* 0x000fc60000000000 */
[----:B------:R-:W1:Y:S01]  /*41b0*/  LDS.128 R124, [R30] ;  /* 0x000000001e7c7984 */ /* 0x000e620000000c00 */
[----:B0-----:R-:W-:Y:S01]  /*41c0*/  FMUL.FTZ R108, R95, R140 ;  /* 0x0000008c5f6c7220 */ /* 0x001fe20000410000 */
[----:B------:R-:W-:Y:S01]  /*41d0*/  FMUL.FTZ R140, R81, R156 ;  /* 0x0000009c518c7220 */ /* 0x000fe20000410000 */
[----:B------:R-:W-:Y:S01]  /*41e0*/  MOV R81, UR8 ;  /* 0x0000000800517c02 */ /* 0x000fe20008000f00 */
[----:B------:R-:W0:Y:S01]  /*41f0*/  LDS.128 R120, [R30+0x200] ;  /* 0x000200001e787984 */ /* 0x000e220000000c00 */
[----:B------:R-:W-:Y:S01]  /*4200*/  FMUL.FTZ R109, R96, R145 ;  /* 0x00000091606d7220 */ /* 0x000fe20000410000 */
[----:B------:R-:W-:Y:S01]  /*4210*/  FMUL.FTZ R96, R97, R144 ;  /* 0x0000009061607220 */ /* 0x000fe20000410000 */
[----:B------:R-:W-:Y:S01]  /*4220*/  FMUL.FTZ R142, R83, R108 ;  /* 0x0000006c538e7220 */ /* 0x000fe20000410000 */
[----:B------:R-:W2:Y:S01]  /*4230*/  LDS.128 R104, [R30+0x400] ;  /* 0x000400001e687984 */ /* 0x000ea20000000c00 */
[----:B------:R-:W-:-:S04]  /*4240*/  IMAD.WIDE.U32 R80, R27, 0x10, R80 ;  /* 0x000000101b507825 */ /* 0x000fc800078e0050 */
[----:B------:R-:W-:Y:S01]  /*4250*/  FMUL.FTZ R97, R98, R147 ;  /* 0x0000009362617220 */ /* 0x000fe20000410000 */
[----:B------:R-:W-:Y:S01]  /*4260*/  FMUL.FTZ R98, R99, R146 ;  /* 0x0000009263627220 */ /* 0x000fe20000410000 */
[----:B------:R-:W3:Y:S01]  /*4270*/  LDS.128 R92, [R30+0x600] ;  /* 0x000600001e5c7984 */ /* 0x000ee20000000c00 */
        /* <DEDUP_REMOVED lines=15> */
[----:B-1----:R1:W-:Y:S04]  /*4370*/  STG.E.128 desc[UR36][R80.64], R124 ;  /* 0x0000007c50007986 */ /* 0x0023e8000c101d24 */
[----:B0-----:R1:W-:Y:S04]  /*4380*/  STG.E.128 desc[UR36][R80.64+0x200], R120 ;  /* 0x0002007850007986 */ /* 0x0013e8000c101d24 */
[----:B--2---:R1:W-:Y:S04]  /*4390*/  STG.E.128 desc[UR36][R80.64+0x400], R104 ;  /* 0x0004006850007986 */ /* 0x0043e8000c101d24 */
[----:B---3--:R1:W-:Y:S01]  /*43a0*/  STG.E.128 desc[UR36][R80.64+0x600], R92 ;  /* 0x0006005c50007986 */ /* 0x0083e2000c101d24 */
[----:B------:R-:W-:Y:S05]  /*43b0*/  BRA.U !UP0, `(.L_x_5626) ;  /* 0x0000000108a47547 */ /* 0x000fea000b800000 */
[----:B------:R-:W-:Y:S01]  /*43c0*/  BAR.SYNC.DEFER_BLOCKING 0x0 ;  /* 0x0000000000007b1d */ /* 0x000fe20000010000 */
[----:B-1----:R-:W-:Y:S01]  /*43d0*/  FMUL.FTZ R80, R64, R153 ;  /* 0x0000009940507220 */ /* 0x002fe20000410000 */
        /* <DEDUP_REMOVED lines=20> */
[----:B------:R0:W-:Y:S01]  /*4520*/  STS.128 [R32+0x20], R72 ;  /* 0x0000204820007388 */ /* 0x0001e20000000c00 */
[----:B------:R-:W-:Y:S02]  /*4530*/  UMOV UR8, UR32 ;  /* 0x0000002000087c82 */ /* 0x000fe40008000000 */
[----:B------:R-:W-:Y:S01]  /*4540*/  UIMAD.WIDE.U32 UR8, UR31, UR10, UR8 ;  /* 0x0000000a1f0872a5 */ /* 0x000fe2000f8e0008 */
[----:B------:R-:W-:Y:S01]  /*4550*/  STS.128 [R32+0x30], R76 ;  /* 0x0000304c20007388 */ /* 0x000fe20000000c00 */
[----:B------:R-:W-:-:S03]  /*4560*/  NOP ;  /* 0x0000000000007918 */ /* 0x000fc60000000000 */
[----:B------:R-:W1:Y:S01]  /*4570*/  LDS.128 R64, [R30] ;  /* 0x000000001e407984 */ /* 0x000e620000000c00 */
        /* <DEDUP_REMOVED lines=13> */
.L_x_5626:
[----:B----4-:R-:W-:Y:S01]  /*4650*/  FFMA.FTZ R64, R56, R141, R103 ;  /* 0x0000008d38407223 */ /* 0x010fe20000010067 */
[----:B------:R-:W0:Y:S01]  /*4660*/  LDCU UR8, c[0x0][0x38c] ;  /* 0x00007180ff0877ac */ /* 0x000e220008000800 */
[----:B------:R-:W-:Y:S02]  /*4670*/  CS2R R110, SRZ ;  /* 0x00000000006e7805 */ /* 0x000fe4000001ff00 */
[----:B------:R-:W-:Y:S01]  /*4680*/  CS2R R108, SRZ ;  /* 0x00000000006c7805 */ /* 0x000fe2000001ff00 */
[----:B------:R-:W-:Y:S01]  /*4690*/  FFMA.FTZ R65, R57, R140, R64 ;  /* 0x0000008c39417223 */ /* 0x000fe20000010040 */
[----:B-1----:R-:W-:Y:S02]  /*46a0*/  CS2R R106, SRZ ;  /* 0x00000000006a7805 */ /* 0x002fe4000001ff00 */
        /* <DEDUP_REMOVED lines=66> */
.L_x_5672:
        /* <DEDUP_REMOVED lines=17> */
[----:B------:R-:W4:Y:S01]  /*4be0*/  LDG.E R166, desc[UR36][R166.64] ;  /* 0x00000024a6a67981 */ /* 0x000f22000c1e1900 */
        /* <DEDUP_REMOVED lines=8> */
[----:B------:R0:W4:Y:S01]  /*4c70*/  LDG.E R175, desc[UR36][R74.64] ;  /* 0x000000244aaf7981 */ /* 0x000122000c1e1900 */
[----:B-1----:R-:W1:Y:S01]  /*4c80*/  S2UR UR11, SR_CgaCtaId ;  /* 0x00000000000b79c3 */ /* 0x002e620000008800 */
[----:B------:R-:W-:-:S04]  /*4c90*/  USHF.L.U32 UR46, UR22, 0x8, URZ ;  /* 0x00000008162e7899 */ /* 0x000fc800080006ff */
[----:B------:R-:W-:-:S04]  /*4ca0*/  UIADD3 UR9, UPT, UPT, UR46, -0x100, URZ ;  /* 0xffffff002e097890 */ /* 0x000fc8000fffe0ff */
[----:B------:R-:W-:Y:S01]  /*4cb0*/  ULOP3.LUT UR9, UR9, 0x100, URZ, 0xc0, !UPT ;  /* 0x0000010009097892 */ /* 0x000fe2000f8ec0ff */
[C---:B------:R-:W-:Y:S01]  /*4cc0*/  ISETP.NE.AND P2, PT, R138.reuse, RZ, PT ;  /* 0x000000ff8a00720c */ /* 0x040fe20003f45270 */
[----:B------:R-:W-:Y:S02]  /*4cd0*/  UMOV UR10, 0x400 ;  /* 0x00000400000a7882 */ /* 0x000fe40000000000 */
[----:B------:R-:W-:Y:S01]  /*4ce0*/  UIADD3 UR9, UPT, UPT, UR9, UR8, URZ ;  /* 0x0000000809097290 */ /* 0x000fe2000fffe0ff */
[----:B------:R-:W-:Y:S01]  /*4cf0*/  ISETP.NE.AND P1, PT, R138, 0x3f, PT ;  /* 0x0000003f8a00780c */ /* 0x000fe20003f25270 */
[----:B-1----:R-:W-:Y:S01]  /*4d00*/  ULEA UR10, UR11, UR10, 0x18 ;  /* 0x0000000a0b0a7291 */ /* 0x002fe2000f8ec0ff */
[----:B------:R-:W-:Y:S01]  /*4d10*/  BSSY.RECONVERGENT B0, `(.L_x_5628) ;  /* 0x000005a000007945 */ /* 0x000fe20003800200 */
[----:B-----5:R-:W-:Y:S04]  /*4d20*/  STS.128 [R30], R64 ;  /* 0x000000401e007388 */ /* 0x020fe80000000c00 */
[----:B--2---:R-:W-:Y:S04]  /*4d30*/  STS.128 [R30+0x200], R68 ;  /* 0x000200441e007388 */ /* 0x004fe80000000c00 */
[----:B---3--:R1:W-:Y:S04]  /*4d40*/  STS.128 [R30+0x400], R112 ;  /* 0x000400701e007388 */ /* 0x0083e80000000c00 */
[----:B----4-:R-:W-:Y:S01]  /*4d50*/  STS.128 [R30+0x600], R116 ;  /* 0x000600741e007388 */ /* 0x010fe20000000c00 */
[----:B------:R-:W-:-:S03]  /*4d60*/  NOP ;  /* 0x0000000000007918 */ /* 0x000fc60000000000 */
[----:B------:R-:W2:Y:S04]  /*4d70*/  LDS.128 R76, [R32] ;  /* 0x00000000204c7984 */ /* 0x000ea80000000c00 */
[----:B0-----:R-:W0:Y:S04]  /*4d80*/  LDS.128 R72, [R32+0x10] ;  /* 0x0000100020487984 */ /* 0x001e280000000c00 */
[----:B------:R-:W3:Y:S04]  /*4d90*/  LDS.128 R68, [R32+0x20] ;  /* 0x0000200020447984 */ /* 0x000ee80000000c00 */
[----:B------:R-:W4:Y:S01]  /*4da0*/  LDS.128 R64, [R32+0x30] ;  /* 0x0000300020407984 */ /* 0x000f220000000c00 */
[----:B------:R-:W-:-:S04]  /*4db0*/  FMUL.FTZ R176, R166, 1.4426950216293334961 ;  /* 0x3fb8aa3ba6b07820 */ /* 0x000fc80000410000 */
[C---:B------:R-:W-:Y:S01]  /*4dc0*/  FMUL.FTZ R180, R176.reuse, R33 ;  /* 0x00000021b0b47220 */ /* 0x040fe20000410000 */
[C---:B------:R-:W-:Y:S01]  /*4dd0*/  FMUL.FTZ R171, R176.reuse, R34 ;  /* 0x00000022b0ab7220 */ /* 0x040fe20000410000 */
[C---:B------:R-:W-:Y:S01]  /*4de0*/  FMUL.FTZ R170, R176.reuse, R35 ;  /* 0x00000023b0aa7220 */ /* 0x040fe20000410000 */
[----:B------:R-:W-:-:S03]  /*4df0*/  FMUL.FTZ R169, R176, R36 ;  /* 0x00000024b0a97220 */ /* 0x000fc60000410000 */
        /* <DEDUP_REMOVED lines=13> */
[----:B-1----:R-:W-:Y:S01]  /*4ed0*/  SEL R112, R6, UR9, P2 ;  /* 0x0000000906707c07 */ /* 0x002fe20009000000 */
[----:B------:R-:W1:Y:S03]  /*4ee0*/  MUFU.EX2 R171, R171 ;  /* 0x000000ab00ab7308 */ /* 0x000e660000000800 */
[----:B------:R-:W-:-:S05]  /*4ef0*/  LEA R113, R112, UR10, 0x2 ;  /* 0x0000000a70717c11 */ /* 0x000fca000f8e10ff */
        /* <DEDUP_REMOVED lines=14> */
[----:B-----5:R1:W-:Y:S01]  /*4fe0*/  STS [R113+0x2550], R180 ;  /* 0x002550b471007388 */ /* 0x0203e20000000800 */
[C---:B--2---:R-:W-:Y:S01]  /*4ff0*/  FMUL.FTZ R118, R175.reuse, R76 ;  /* 0x0000004caf767220 */ /* 0x044fe20000410000 */
[C---:B------:R-:W-:Y:S01]  /*5000*/  FMUL.FTZ R119, R175.reuse, R77 ;  /* 0x0000004daf777220 */ /* 0x040fe20000410000 */
[C---:B------:R-:W-:Y:S01]  /*5010*/  FMUL.FTZ R176, R175.reuse, R78 ;  /* 0x0000004eafb07220 */ /* 0x040fe20000410000 */
[C---:B------:R-:W-:Y:S01]  /*5020*/  FMUL.FTZ R177, R175.reuse, R79 ;  /* 0x0000004fafb17220 */ /* 0x040fe20000410000 */
[C---:B0-----:R-:W-:Y:S01]  /*5030*/  FMUL.FTZ R178, R175.reuse, R72 ;  /* 0x00000048afb27220 */ /* 0x041fe20000410000 */
        /* <DEDUP_REMOVED lines=37> */
.L_x_5629:
[----:B------:R-:W-:-:S06]  /*5290*/  LEA R208, R138, UR10, 0x2 ;  /* 0x0000000a8ad07c11 */ /* 0x000fcc000f8e10ff */
[----:B------:R-:W0:Y:S02]  /*52a0*/  LDS R208, [R208+0x2d54] ;  /* 0x002d5400d0d07984 */ /* 0x000e240000000800 */
.L_x_5630:
[----:B------:R-:W-:Y:S05]  /*52b0*/  BSYNC.RECONVERGENT B0 ;  /* 0x0000000000007941 */ /* 0x000fea0003800200 */
.L_x_5628:
        /* <DEDUP_REMOVED lines=78> */
.L_x_5690:
[----:B------:R-:W-:Y:S01]  /*57a0*/  ISETP.GE.AND P3, PT, R31, 0x10, PT ;  /* 0x000000101f00780c */ /* 0x000fe20003f66270 */
[----:B----4-:R-:W-:Y:S01]  /*57b0*/  FFMA.FTZ R112, R114, R112, R113 ;  /* 0x0000007072707223 */ /* 0x010fe20000010071 */
[----:B------:R-:W-:-:S04]  /*57c0*/  UMOV UR9, 0xffffffff ;  /* 0xffffffff00097882 */ /* 0x000fc80000000000 */
[----:B------:R-:W-:-:S07]  /*57d0*/  FSEL R115, R113, R112, !P3 ;  /* 0x0000007071737208 */ /* 0x000fce0005800000 */
[----:B--23--:R-:W-:Y:S01]  /*57e0*/  @P3 FMUL.FTZ R114, R114, R179 ;  /* 0x000000b372723220 */ /* 0x00cfe20000410000 */
[----:B------:R-:W-:Y:S06]  /*57f0*/  BRA.DIV UR9, `(.L_x_5633) ;  /* 0x0000003a09447947 */ /* 0x000fec000b800000 */
.L_x_5693:
[----:B------:R-:W-:-:S03]  /*5800*/  UMOV UR9, 0xffffffff ;  /* 0xffffffff00097882 */ /* 0x000fc60000000000 */
[----:B------:R-:W-:Y:S05]  /*5810*/  BRA.DIV UR9, `(.L_x_5634) ;  /* 0x0000003a09647947 */ /* 0x000fea000b800000 */
.L_x_5696:
[----:B------:R-:W-:-:S03]  /*5820*/  UMOV UR9, 0xffffffff ;  /* 0xffffffff00097882 */ /* 0x000fc60000000000 */
[----:B------:R-:W-:Y:S05]  /*5830*/  BRA.DIV UR9, `(.L_x_5635) ;  /* 0x0000003a09847947 */ /* 0x000fea000b800000 */
[----:B------:R2:W3:Y:S04]  /*5840*/  SHFL.UP PT, R179, R114, 0x1, RZ ;  /* 0x0420000072b37989 */ /* 0x0004e800000e00ff */
[----:B------:R2:W4:Y:S04]  /*5850*/  SHFL.UP PT, R182, R115, 0x1, RZ ;  /* 0x0420000073b67989 */ /* 0x00052800000e00ff */
[----:B-----5:R2:W0:Y:S04]  /*5860*/  SHFL.IDX PT, R112, R116, RZ, 0x1f ;  /* 0x00001fff74707589 */ /* 0x02042800000e0000 */
[----:B------:R2:W0:Y:S02]  /*5870*/  SHFL.IDX PT, R113, R117, RZ, 0x1f ;  /* 0x00001fff75717589 */ /* 0x00042400000e0000 */
.L_x_5702:
[----:B--2---:R-:W2:Y:S01]  /*5880*/  LDS.64 R114, [R28+0x2140] ;  /* 0x002140001c727984 */ /* 0x004ea20000000a00 */
[C---:B0--34-:R-:W-:Y:S01]  /*5890*/  @P2 FFMA.FTZ R113, R179.reuse, R113, R182 ;  /* 0x00000071b3712223 */ /* 0x059fe200000100b6 */
[----:B------:R-:W-:-:S03]  /*58a0*/  @P2 FMUL.FTZ R112, R179, R112 ;  /* 0x00000070b3702220 */ /* 0x000fc60000410000 */
[-C--:B--2---:R-:W-:Y:S01]  /*58b0*/  FFMA.FTZ R115, R113, R114.reuse, R115 ;  /* 0x0000007271737223 */ /* 0x084fe20000010073 */
[----:B------:R-:W-:-:S05]  /*58c0*/  FMUL.FTZ R114, R112, R114 ;  /* 0x0000007270727220 */ /* 0x000fca0000410000 */
[----:B------:R3:W-:Y:S02]  /*58d0*/  STS.128 [R28+0x2140], R112 ;  /* 0x002140701c007388 */ /* 0x0007e40000000c00 */
.L_x_5631:
        /* <DEDUP_REMOVED lines=110> */
.L_x_5719:
        /* <DEDUP_REMOVED lines=8> */
.L_x_5636:
        /* <DEDUP_REMOVED lines=23> */
[----:B------:R-:W-:Y:S01]  /*61b0*/  P2R R209, PR, RZ, 0x2 ;  /* 0x00000002ffd17803 */ /* 0x000fe20000000000 */
[----:B------:R-:W-:Y:S01]  /*61c0*/  FMUL.FTZ R65, R65, R182 ;  /* 0x000000b641417220 */ /* 0x000fe20000410000 */
[----:B------:R-:W0:Y:S01]  /*61d0*/  LDS R76, [R9+0x2354] ;  /* 0x00235400094c7984 */ /* 0x000e220000000800 */
[----:B------:R-:W-:Y:S01]  /*61e0*/  FFMA.FTZ R72, R140, R77, R73 ;  /* 0x0000004d8c487223 */ /* 0x000fe20000010049 */
[----:B------:R-:W-:Y:S01]  /*61f0*/  FMUL.FTZ R66, R66, R181 ;  /* 0x000000b542427220 */ /* 0x000fe20000410000 */
[----:B------:R-:W-:Y:S01]  /*6200*/  BSSY.RECONVERGENT B0, `(.L_x_5638) ;  /* 0x000005a000007945 */ /* 0x000fe20003800200 */
[----:B------:R1:W-:Y:S01]  /*6210*/  @!P1 STS.64 [UR9+0x2e50], R116 ;  /* 0x002e5074ff009988 */ /* 0x0003e20008000a09 */
[----:B------:R-:W-:Y:S01]  /*6220*/  FFMA.FTZ R73, R143, R74, R72 ;  /* 0x0000004a8f497223 */ /* 0x000fe20000010048 */
[----:B------:R-:W-:Y:S01]  /*6230*/  FMUL.FTZ R72, R68, R185 ;  /* 0x000000b944487220 */ /* 0x000fe20000410000 */
[----:B------:R-:W-:-:S02]  /*6240*/  FMUL.FTZ R67, R67, R180 ;  /* 0x000000b443437220 */ /* 0x000fc40000410000 */
[----:B------:R-:W-:Y:S01]  /*6250*/  FFMA.FTZ R68, R142, R75, R73 ;  /* 0x0000004b8e447223 */ /* 0x000fe20000010049 */
[----:B------:R-:W-:-:S03]  /*6260*/  FMUL.FTZ R73, R175, R214 ;  /* 0x000000d6af497220 */ /* 0x000fc60000410000 */
[----:B------:R-:W-:Y:S01]  /*6270*/  FFMA.FTZ R75, R145, R72, R68 ;  /* 0x00000048914b7223 */ /* 0x000fe20000010044 */
[----:B------:R-:W-:Y:S01]  /*6280*/  FMUL.FTZ R68, R175, R212 ;  /* 0x000000d4af447220 */ /* 0x000fe20000410000 */
[----:B------:R-:W-:Y:S01]  /*6290*/  FMUL.FTZ R72, R69, R184 ;  /* 0x000000b845487220 */ /* 0x000fe20000410000 */
[----:B-1----:R-:W-:Y:S02]  /*62a0*/  FMUL.FTZ R116, R175, R179 ;  /* 0x000000b3af747220 */ /* 0x002fe40000410000 */
[----:B------:R-:W-:Y:S01]  /*62b0*/  FMUL.FTZ R69, R135, R68 ;  /* 0x0000004487457220 */ /* 0x000fe20000410000 */
[----:B------:R-:W-:Y:S01]  /*62c0*/  FMUL.FTZ R68, R134, R73 ;  /* 0x0000004986447220 */ /* 0x000fe20000410000 */
[----:B------:R-:W-:Y:S01]  /*62d0*/  FMUL.FTZ R73, R175, R218 ;  /* 0x000000daaf497220 */ /* 0x000fe20000410000 */
[----:B------:R-:W-:Y:S02]  /*62e0*/  FMUL.FTZ R116, R147, R116 ;  /* 0x0000007493747220 */ /* 0x000fe40000410000 */
[----:B------:R1:W-:Y:S01]  /*62f0*/  STS [R10+0x1090], R69 ;  /* 0x001090450a007388 */ /* 0x0003e20000000800 */
[----:B------:R-:W-:Y:S01]  /*6300*/  FMUL.FTZ R74, R136, R73 ;  /* 0x00000049884a7220 */ /* 0x000fe20000410000 */
[----:B------:R-:W-:-:S02]  /*6310*/  FMUL.FTZ R73, R175, R186 ;  /* 0x000000baaf497220 */ /* 0x000fc40000410000 */
[----:B------:R2:W-:Y:S04]  /*6320*/  STS [R11+0x4], R68 ;  /* 0x000004440b007388 */ /* 0x0005e80000000800 */
[----:B------:R3:W-:Y:S01]  /*6330*/  STS [R11+0xc], R74 ;  /* 0x00000c4a0b007388 */ /* 0x0007e20000000800 */
[----:B-1----:R-:W-:-:S03]  /*6340*/  FMUL.FTZ R69, R175, R188 ;  /* 0x000000bcaf457220 */ /* 0x002fc60000410000 */
[----:B------:R-:W-:Y:S01]  /*6350*/  STS [R11+0x18], R112 ;  /* 0x000018700b007388 */ /* 0x000fe20000000800 */
[----:B--2---:R-:W-:Y:S01]  /*6360*/  FMUL.FTZ R68, R142, R69 ;  /* 0x000000458e447220 */ /* 0x004fe20000410000 */
[C---:B------:R-:W-:Y:S02]  /*6370*/  FMUL.FTZ R69, R175.reuse, R184 ;  /* 0x000000b8af457220 */ /* 0x040fe40000410000 */
[----:B------:R-:W-:Y:S01]  /*6380*/  STS [R11+0x20], R114 ;  /* 0x000020720b007388 */ /* 0x000fe20000000800 */
[----:B0-----:R-:W-:Y:S01]  /*6390*/  FFMA.FTZ R205, R76, R208, R205 ;  /* 0x000000d04ccd7223 */ /* 0x001fe200000100cd */
[----:B------:R-:W-:Y:S01]  /*63a0*/  FFMA.FTZ R208, R144, R72, R75 ;  /* 0x0000004890d07223 */ /* 0x000fe2000001004b */
[C---:B------:R-:W-:Y:S01]  /*63b0*/  FMUL.FTZ R72, R175.reuse, R216 ;  /* 0x000000d8af487220 */ /* 0x040fe20000410000 */
[C---:B------:R-:W-:Y:S01]  /*63c0*/  FMUL.FTZ R76, R175.reuse, R220 ;  /* 0x000000dcaf4c7220 */ /* 0x040fe20000410000 */
[----:B------:R-:W-:Y:S01]  /*63d0*/  FMUL.FTZ R75, R175, R210 ;  /* 0x000000d2af4b7220 */ /* 0x000fe20000410000 */
[----:B------:R0:W-:Y:S01]  /*63e0*/  STS [R11+0x1c], R68 ;  /* 0x00001c440b007388 */ /* 0x0001e20000000800 */
[----:B------:R-:W-:Y:S01]  /*63f0*/  FMUL.FTZ R72, R137, R72 ;  /* 0x0000004889487220 */ /* 0x000fe20000410000 */
[----:B------:R-:W-:Y:S01]  /*6400*/  FMUL.FTZ R76, R141, R76 ;  /* 0x0000004c8d4c7220 */ /* 0x000fe20000410000 */
[----:B------:R-:W-:Y:S01]  /*6410*/  FMUL.FTZ R78, R140, R75 ;  /* 0x0000004b8c4e7220 */ /* 0x000fe20000410000 */
[----:B---3--:R-:W-:Y:S01]  /*6420*/  FMUL.FTZ R74, R146, R73 ;  /* 0x00000049924a7220 */ /* 0x008fe20000410000 */
[----:B------:R-:W-:Y:S01]  /*6430*/  STS [R11+0x28], R116 ;  /* 0x000028740b007388 */ /* 0x000fe20000000800 */
[----:B------:R-:W-:-:S03]  /*6440*/  FFMA.FTZ R195, R195, R205, R206 ;  /* 0x000000cdc3c37223 */ /* 0x000fc600000100ce */
[----:B------:R1:W-:Y:S01]  /*6450*/  STS [R11+0x8], R72 ;  /* 0x000008480b007388 */ /* 0x0003e20000000800 */
[----:B0-----:R-:W-:Y:S01]  /*6460*/  FMUL.FTZ R68, R175, R181 ;  /* 0x000000b5af447220 */ /* 0x001fe20000410000 */
[----:B------:R-:W-:Y:S02]  /*6470*/  FFMA.FTZ R203, R196, R195, R203 ;  /* 0x000000c3c4cb7223 */ /* 0x000fe400000100cb */
[----:B------:R0:W-:Y:S02]  /*6480*/  STS [R11+0x10], R76 ;  /* 0x0000104c0b007388 */ /* 0x0001e40000000800 */
[----:B------:R-:W-:Y:S02]  /*6490*/  FFMA.FTZ R193, R193, R203, R204 ;  /* 0x000000cbc1c17223 */ /* 0x000fe400000100cc */
[----:B------:R2:W-:Y:S01]  /*64a0*/  STS [R11+0x14], R78 ;  /* 0x0000144e0b007388 */ /* 0x0005e20000000800 */
[----:B-1----:R-:W-:Y:S01]  /*64b0*/  FMUL.FTZ R72, R144, R69 ;  /* 0x0000004590487220 */ /* 0x002fe20000410000 */
[----:B------:R-:W-:-:S02]  /*64c0*/  FMUL.FTZ R69, R175, R182 ;  /* 0x000000b6af457220 */ /* 0x000fc40000410000 */
[----:B------:R-:W-:Y:S01]  /*64d0*/  STS [R11+0x2c], R74 ;  /* 0x00002c4a0b007388 */ /* 0x000fe20000000800 */
[----:B------:R-:W-:Y:S01]  /*64e0*/  FFMA.FTZ R201, R194, R193, R201 ;  /* 0x000000c1c2c97223 */ /* 0x000fe200000100c9 */
[C---:B0-----:R-:W-:Y:S01]  /*64f0*/  FMUL.FTZ R76, R175.reuse, R183 ;  /* 0x000000b7af4c7220 */ /* 0x041fe20000410000 */
[----:B------:R-:W-:Y:S01]  /*6500*/  FMUL.FTZ R175, R175, R180 ;  /* 0x000000b4afaf7220 */ /* 0x000fe20000410000 */
[----:B------:R0:W-:Y:S01]  /*6510*/  STS [R11+0x24], R72 ;  /* 0x000024480b007388 */ /* 0x0001e20000000800 */
[----:B------:R-:W-:Y:S01]  /*6520*/  FFMA.FTZ R189, R189, R201, R202 ;  /* 0x000000c9bdbd7223 */ /* 0x000fe200000100ca */
[----:B------:R-:W-:Y:S01]  /*6530*/  FMUL.FTZ R76, R149, R76 ;  /* 0x0000004c954c7220 */ /* 0x000fe20000410000 */
[----:B--2---:R-:W-:Y:S01]  /*6540*/  FMUL.FTZ R78, R148, R69 ;  /* 0x00000045944e7220 */ /* 0x004fe20000410000 */
[----:B------:R-:W-:Y:S01]  /*6550*/  FMUL.FTZ R112, R150, R175 ;  /* 0x000000af96707220 */ /* 0x000fe20000410000 */
[----:B------:R-:W-:Y:S01]  /*6560*/  FFMA.FTZ R69, R147, R70, R208 ;  /* 0x0000004693457223 */ /* 0x000fe200000100d0 */
[----:B------:R-:W-:Y:S01]  /*6570*/  FFMA.FTZ R199, R192, R189, R199 ;  /* 0x000000bdc0c77223 */ /* 0x000fe200000100c7 */
[----:B------:R1:W-:Y:S01]  /*6580*/  STS [R11+0x30], R76 ;  /* 0x0000304c0b007388 */ /* 0x0003e20000000800 */
[----:B0-----:R-:W-:-:S03]  /*6590*/  FMUL.FTZ R72, R151, R68 ;  /* 0x0000004497487220 */ /* 0x001fc60000410000 */
[----:B------:R1:W-:Y:S01]  /*65a0*/  STS [R11+0x34], R78 ;  /* 0x0000344e0b007388 */ /* 0x0003e20000000800 */
[----:B------:R-:W-:Y:S01]  /*65b0*/  FFMA.FTZ R68, R146, R71, R69 ;  /* 0x0000004792447223 */ /* 0x000fe20000010045 */
[----:B------:R-:W-:Y:S01]  /*65c0*/  FFMA.FTZ R187, R187, R199, R200 ;  /* 0x000000c7bbbb7223 */ /* 0x000fe200000100c8 */
[----:B------:R-:W-:Y:S01]  /*65d0*/  IMAD.WIDE.U32 R70, R120, UR8, R122 ;  /* 0x0000000878467c25 */ /* 0x000fe2000f8e007a */
[----:B------:R1:W-:Y:S03]  /*65e0*/  STS [R11+0x38], R72 ;  /* 0x000038480b007388 */ /* 0x0003e60000000800 */
[----:B------:R-:W-:Y:S01]  /*65f0*/  FFMA.FTZ R73, R149, R64, R68 ;  /* 0x0000004095497223 */ /* 0x000fe20000010044 */
[----:B------:R-:W-:Y:S01]  /*6600*/  FFMA.FTZ R197, R174, R187, R197 ;  /* 0x000000bbaec57223 */ /* 0x000fe200000100c5 */
[----:B------:R-:W-:Y:S01]  /*6610*/  IMAD R69, R121, UR8, R71 ;  /* 0x0000000879457c24 */ /* 0x000fe2000f8e0247 */
[----:B------:R1:W-:Y:S01]  /*6620*/  STS [R11+0x3c], R112 ;  /* 0x00003c700b007388 */ /* 0x0003e20000000800 */
[----:B------:R-:W-:Y:S01]  /*6630*/  MOV R71, UR39 ;  /* 0x0000002700477c02 */ /* 0x000fe20008000f00 */
[----:B------:R-:W-:Y:S01]  /*6640*/  FFMA.FTZ R173, R173, R197, R198 ;  /* 0x000000c5adad7223 */ /* 0x000fe200000100c6 */
[----:B------:R-:W-:Y:S01]  /*6650*/  BAR.SYNC.DEFER_BLOCKING 0x0 ;  /* 0x0000000000007b1d */ /* 0x000fe20000010000 */
[----:B------:R-:W-:-:S02]  /*6660*/  LEA R68, P1, R70, UR44, 0x2 ;  /* 0x0000002c46447c11 */ /* 0x000fc4000f8210ff */
[----:B------:R-:W-:Y:S01]  /*6670*/  FFMA.FTZ R191, R172, R173, R191 ;  /* 0x000000adacbf7223 */ /* 0x000fe200000100bf */
[----:B------:R-:W-:Y:S01]  /*6680*/  IADD3 R114, PT, PT, R71, -UR6, -R138 ;  /* 0x8000000647727c10 */ /* 0x000fe2000fffe88a */
[----:B------:R-:W-:Y:S01]  /*6690*/  FFMA.FTZ R64, R148, R65, R73 ;  /* 0x0000004194407223 */ /* 0x000fe20000010049 */
[----:B------:R-:W-:Y:S01]  /*66a0*/  LEA.HI.X R69, R70, UR45, R69, 0x2, P1 ;  /* 0x0000002d46457c11 */ /* 0x000fe200088f1445 */
[----:B------:R-:W-:Y:S01]  /*66b0*/  FFMA.FTZ R167, R167, R191, R178 ;  /* 0x000000bfa7a77223 */ /* 0x000fe200000100b2 */
[C---:B------:R-:W-:Y:S01]  /*66c0*/  ISETP.GE.AND P1, PT, R114.reuse, 0x1, PT ;  /* 0x000000017200780c */ /* 0x040fe20003f26270 */
[----:B------:R-:W-:Y:S01]  /*66d0*/  FFMA.FTZ R65, R151, R66, R64 ;  /* 0x0000004297417223 */ /* 0x000fe20000010040 */
        /* <DEDUP_REMOVED lines=8> */
[----:B------:R-:W-:-:S04]  /*6760*/  LEA.HI R64, R138, R138, RZ, 0x1b ;  /* 0x0000008a8a407211 */ /* 0x000fc800078fd8ff */
[----:B------:R-:W-:-:S05]  /*6770*/  LEA R64, R64, UR10, 0x2 ;  /* 0x0000000a40407c11 */ /* 0x000fca000f8e10ff */
[----:B------:R-:W2:Y:S04]  /*6780*/  LDS R71, [R64+0x1090] ;  /* 0x0010900040477984 */ /* 0x000ea80000000800 */
[----:B--2---:R2:W-:Y:S02]  /*6790*/  REDG.E.ADD.F32.FTZ.RN.STRONG.GPU desc[UR36][R68.64], R71 ;  /* 0x00000047440079a6 */ /* 0x0045e4000c12f324 */
.L_x_5639:
[----:B------:R-:W-:Y:S05]  /*67a0*/  BSYNC.RECONVERGENT B0 ;  /* 0x0000000000007941 */ /* 0x000fea0003800200 */
.L_x_5638:
[----:B------:R-:W-:Y:S04]  /*67b0*/  BSSY.RECONVERGENT B0, `(.L_x_5640) ;  /* 0x0000003000007945 */ /* 0x000fe80003800200 */
[----:B------:R-:W-:Y:S05]  /*67c0*/  @!P2 BRA `(.L_x_5641) ;  /* 0x000000000004a947 */ /* 0x000fea0003800000 */
[----:B0-----:R3:W-:Y:S02]  /*67d0*/  REDG.E.ADD.F32.FTZ.RN.STRONG.GPU desc[UR36][R68.64+0x100], R75 ;  /* 0x0001004b440079a6 */ /* 0x0017e4000c12f324 */
.L_x_5641:
[----:B------:R-:W-:Y:S05]  /*67e0*/  BSYNC.RECONVERGENT B0 ;  /* 0x0000000000007941 */ /* 0x000fea0003800200 */
.L_x_5640:
[----:B--2---:R2:W4:Y:S01]  /*67f0*/  LDS R71, [R13+0x1290] ;  /* 0x001290000d477984 */ /* 0x0045220000000800 */
[----:B------:R-:W-:Y:S04]  /*6800*/  BSSY.RECONVERGENT B0, `(.L_x_5642) ;  /* 0x0000003000007945 */ /* 0x000fe80003800200 */
[----:B------:R-:W-:Y:S05]  /*6810*/  @!P3 BRA `(.L_x_5643) ;  /* 0x000000000004b947 */ /* 0x000fea0003800000 */
[----:B----4-:R4:W-:Y:S02]  /*6820*/  REDG.E.ADD.F32.FTZ.RN.STRONG.GPU desc[UR36][R68.64+0x200], R71 ;  /* 0x00020047440079a6 */ /* 0x0109e4000c12f324 */
.L_x_5643:
[----:B------:R-:W-:Y:S05]  /*6830*/  BSYNC.RECONVERGENT B0 ;  /* 0x0000000000007941 */ /* 0x000fea0003800200 */
.L_x_5642:
[----:B----4-:R4:W0:Y:S01]  /*6840*/  LDS R71, [R14+0x1390] ;  /* 0x001390000e477984 */ /* 0x0108220000000800 */
[----:B------:R-:W-:Y:S04]  /*6850*/  BSSY.RECONVERGENT B0, `(.L_x_5644) ;  /* 0x0000003000007945 */ /* 0x000fe80003800200 */
[----:B------:R-:W-:Y:S05]  /*6860*/  @!P4 BRA `(.L_x_5645) ;  /* 0x000000000004c947 */ /* 0x000fea0003800000 */
[----:B0-----:R0:W-:Y:S02]  /*6870*/  REDG.E.ADD.F32.FTZ.RN.STRONG.GPU desc[UR36][R68.64+0x300], R71 ;  /* 0x00030047440079a6 */ /* 0x0011e4000c12f324 */
.L_x_5645:
[----:B------:R-:W-:Y:S05]  /*6880*/  BSYNC.RECONVERGENT B0 ;  /* 0x0000000000007941 */ /* 0x000fea0003800200 */
.L_x_5644:
        /* <DEDUP_REMOVED lines=12> */
.L_x_5647:
[----:B------:R-:W-:Y:S05]  /*6950*/  BSYNC.RECONVERGENT B0 ;  /* 0x0000000000007941 */ /* 0x000fea0003800200 */
.L_x_5646:
[----:B------:R1:W1:Y:S01]  /*6960*/  LDS R67, [R16+0x1590] ;  /* 0x0015900010437984 */ /* 0x0002620000000800 */
[----:B------:R-:W-:Y:S01]  /*6970*/  BSSY.RECONVERGENT B0, `(.L_x_5648) ;  /* 0x0000005000007945 */ /* 0x000fe20003800200 */
[----:B------:R-:W-:Y:S01]  /*6980*/  FADD.FTZ R212, -R165, R212 ;  /* 0x000000d4a5d47221 */ /* 0x000fe20000010100 */
[----:B0-----:R-:W-:Y:S02]  /*6990*/  FMUL.FTZ R65, R171, R33 ;  /* 0x00000021ab417220 */ /* 0x001fe40000410000 */
[----:B------:R-:W-:Y:S05]  /*69a0*/  @!P1 BRA `(.L_x_5649) ;  /* 0x0000000000049947 */ /* 0x000fea0003800000 */
[----:B-1----:R0:W-:Y:S02]  /*69b0*/  REDG.E.ADD.F32.FTZ.RN.STRONG.GPU desc[UR36][R68.64+0x500], R67 ;  /* 0x00050043440079a6 */ /* 0x0021e4000c12f324 */
.L_x_5649:
[----:B------:R-:W-:Y:S05]  /*69c0*/  BSYNC.RECONVERGENT B0 ;  /* 0x0000000000007941 */ /* 0x000fea0003800200 */
.L_x_5648:
[----:B------:R2:W2:Y:S01]  /*69d0*/  LDS R71, [R17+0x1690] ;  /* 0x0016900011477984 */ /* 0x0004a20000000800 */
[----:B------:R-:W-:Y:S01]  /*69e0*/  BSSY.RECONVERGENT B0, `(.L_x_5650) ;  /* 0x0000006000007945 */ /* 0x000fe20003800200 */
[----:B01----:R-:W-:Y:S01]  /*69f0*/  FADD.FTZ R67, -R164, R214 ;  /* 0x000000d6a4437221 */ /* 0x003fe20000010100 */
[----:B------:R-:W-:Y:S01]  /*6a00*/  FMUL.FTZ R70, R119, R34 ;  /* 0x0000002277467220 */ /* 0x000fe20000410000 */
[----:B------:R-:W-:Y:S01]  /*6a10*/  FFMA.FTZ R73, R65, R212, RZ ;  /* 0x000000d441497223 */ /* 0x000fe200000100ff */
[----:B------:R-:W-:Y:S06]  /*6a20*/  @!P2 BRA `(.L_x_5651) ;  /* 0x000000000004a947 */ /* 0x000fec0003800000 */
[----:B--2---:R0:W-:Y:S02]  /*6a30*/  REDG.E.ADD.F32.FTZ.RN.STRONG.GPU desc[UR36][R68.64+0x600], R71 ;  /* 0x00060047440079a6 */ /* 0x0041e4000c12f324 */
.L_x_5651:
[----:B------:R-:W-:Y:S05]  /*6a40*/  BSYNC.RECONVERGENT B0 ;  /* 0x0000000000007941 */ /* 0x000fea0003800200 */
.L_x_5650:
[----:B------:R-:W-:Y:S01]  /*6a50*/  FFMA.FTZ R66, R70, R67, R73 ;  /* 0x0000004346427223 */ /* 0x000fe20000010049 */
[----:B------:R-:W-:Y:S01]  /*6a60*/  BSSY.RECONVERGENT B0, `(.L_x_5652) ;  /* 0x0000006000007945 */ /* 0x000fe20003800200 */
[----:B------:R1:W1:Y:S01]  /*6a70*/  LDS R73, [R18+0x1790] ;  /* 0x0017900012497984 */ /* 0x0002620000000800 */
[----:B------:R-:W-:Y:S01]  /*6a80*/  FADD.FTZ R216, -R163, R216 ;  /* 0x000000d8a3d87221 */ /* 0x000fe20000010100 */
[----:B0-2---:R-:W-:Y:S01]  /*6a90*/  FMUL.FTZ R71, R169, R35 ;  /* 0x00000023a9477220 */ /* 0x005fe20000410000 */
[----:B------:R-:W-:Y:S06]  /*6aa0*/  @!P3 BRA `(.L_x_5653) ;  /* 0x000000000004b947 */ /* 0x000fec0003800000 */
[----:B-1----:R0:W-:Y:S02]  /*6ab0*/  REDG.E.ADD.F32.FTZ.RN.STRONG.GPU desc[UR36][R68.64+0x700], R73 ;  /* 0x00070049440079a6 */ /* 0x0021e4000c12f324 */
.L_x_5653:
[----:B------:R-:W-:Y:S05]  /*6ac0*/  BSYNC.RECONVERGENT B0 ;  /* 0x0000000000007941 */ /* 0x000fea0003800200 */
.L_x_5652:
[----:B01----:R0:W1:Y:S01]  /*6ad0*/  LDS R73, [R26+0x1890] ;  /* 0x001890001a497984 */ /* 0x0030620000000800 */
[----:B------:R-:W-:Y:S01]  /*6ae0*/  BSSY.RECONVERGENT B0, `(.L_x_5654) ;  /* 0x0000006000007945 */ /* 0x000fe20003800200 */
[----:B------:R-:W-:Y:S01]  /*6af0*/  FADD.FTZ R79, -R162, R218 ;  /* 0x000000daa24f7221 */ /* 0x000fe20000010100 */
[----:B------:R-:W-:Y:S01]  /*6b00*/  FMUL.FTZ R72, R177, R36 ;  /* 0x00000024b1487220 */ /* 0x000fe20000410000 */
[----:B---3--:R-:W-:Y:S01]  /*6b10*/  FFMA.FTZ R75, R71, R216, R66 ;  /* 0x000000d8474b7223 */ /* 0x008fe20000010042 */
[----:B------:R-:W-:Y:S06]  /*6b20*/  @!P4 BRA `(.L_x_5655) ;  /* 0x000000000004c947 */ /* 0x000fec0003800000 */
[----:B-1----:R2:W-:Y:S02]  /*6b30*/  REDG.E.ADD.F32.FTZ.RN.STRONG.GPU desc[UR36][R68.64+0x800], R73 ;  /* 0x00080049440079a6 */ /* 0x0025e4000c12f324 */
.L_x_5655:
[----:B------:R-:W-:Y:S05]  /*6b40*/  BSYNC.RECONVERGENT B0 ;  /* 0x0000000000007941 */ /* 0x000fea0003800200 */
.L_x_5654:
[----:B------:R-:W-:Y:S01]  /*6b50*/  FFMA.FTZ R66, R72, R79, R75 ;  /* 0x0000004f48427223 */ /* 0x000fe2000001004b */
[----:B------:R-:W-:Y:S01]  /*6b60*/  BSSY.RECONVERGENT B0, `(.L_x_5656) ;  /* 0x0000006000007945 */ /* 0x000fe20003800200 */
[----:B------:R3:W0:Y:S01]  /*6b70*/  LDS R75, [R19+0x1990] ;  /* 0x00199000134b7984 */ /* 0x0006220000000800 */
[----:B------:R-:W-:Y:S01]  /*6b80*/  FADD.FTZ R220, -R161, R220 ;  /* 0x000000dca1dc7221 */ /* 0x000fe20000010100 */
[----:B-12---:R-:W-:Y:S01]  /*6b90*/  FMUL.FTZ R73, R167, R37 ;  /* 0x00000025a7497220 */ /* 0x006fe20000410000 */
[----:B------:R-:W-:Y:S06]  /*6ba0*/  @!P5 BRA `(.L_x_5657) ;  /* 0x000000000004d947 */ /* 0x000fec0003800000 */
[----:B0-----:R1:W-:Y:S02]  /*6bb0*/  REDG.E.ADD.F32.FTZ.RN.STRONG.GPU desc[UR36][R68.64+0x900], R75 ;  /* 0x0009004b440079a6 */ /* 0x0013e4000c12f324 */
.L_x_5657:
[----:B------:R-:W-:Y:S05]  /*6bc0*/  BSYNC.RECONVERGENT B0 ;  /* 0x0000000000007941 */ /* 0x000fea0003800200 */
.L_x_5656:
        /* <DEDUP_REMOVED lines=20> */
[----:B------:R-:W-:Y:S01]  /*6d10*/  ISETP.GE.AND P1, PT, R114, 0x2c1, PT ;  /* 0x000002c17200780c */ /* 0x000fe20003f26270 */
[----:B------:R-:W-:Y:S01]  /*6d20*/  FMUL.FTZ R112, R201, R44 ;  /* 0x0000002cc9707220 */ /* 0x000fe20000410000 */
[----:B------:R-:W-:Y:S01]  /*6d30*/  FFMA.FTZ R66, R78, R184, R115 ;  /* 0x000000b84e427223 */ /* 0x000fe20000010073 */
[C---:B------:R-:W-:Y:S01]  /*6d40*/  ISETP.GE.AND P2, PT, R114.reuse, 0x301, PT ;  /* 0x000003017200780c */ /* 0x040fe20003f46270 */
[----:B------:R0:W1:Y:S01]  /*6d50*/  LDS R115, [R20+0x1a90] ;  /* 0x001a900014737984 */ /* 0x0000620000000800 */
[C---:B------:R-:W-:Y:S01]  /*6d60*/  ISETP.GE.AND P3, PT, R114.reuse, 0x341, PT ;  /* 0x000003417200780c */ /* 0x040fe20003f66270 */
[----:B------:R-:W-:Y:S01]  /*6d70*/  FFMA.FTZ R175, R113, R118, R66 ;  /* 0x0000007671af7223 */ /* 0x000fe20000010042 */
[----:B------:R-:W-:-:S02]  /*6d80*/  ISETP.GE.AND P4, PT, R114, 0x381, PT ;  /* 0x000003817200780c */ /* 0x000fc40003f86270 */
[----:B------:R-:W-:Y:S01]  /*6d90*/  ISETP.GE.AND P5, PT, R114, 0x3c1, PT ;  /* 0x000003c17200780c */ /* 0x000fe20003fa6270 */
[----:B------:R-:W-:-:S12]  /*6da0*/  @!P6 BRA `(.L_x_5659) ;  /* 0x000000000004e947 */ /* 0x000fd80003800000 */
[----:B-1----:R2:W-:Y:S02]  /*6db0*/  REDG.E.ADD.F32.FTZ.RN.STRONG.GPU desc[UR36][R68.64+0xa00], R115 ;  /* 0x000a0073440079a6 */ /* 0x0025e4000c12f324 */
.L_x_5659:
[----:B------:R-:W-:Y:S05]  /*6dc0*/  BSYNC.RECONVERGENT B0 ;  /* 0x0000000000007941 */ /* 0x000fea0003800200 */
.L_x_5658:
[----:B------:R-:W-:Y:S01]  /*6dd0*/  FFMA.FTZ R66, R112, R186, R175 ;  /* 0x000000ba70427223 */ /* 0x000fe200000100af */
[----:B------:R-:W-:Y:S01]  /*6de0*/  BSSY.RECONVERGENT B0, `(.L_x_5660) ;  /* 0x0000006000007945 */ /* 0x000fe20003800200 */
[----:B------:R0:W0:Y:S01]  /*6df0*/  LDS R175, [R21+0x1b90] ;  /* 0x001b900015af7984 */ /* 0x0000220000000800 */
[----:B------:R-:W-:Y:S01]  /*6e00*/  FADD.FTZ R183, -R153, R183 ;  /* 0x000000b799b77221 */ /* 0x000fe20000010100 */
[----:B-12---:R-:W-:Y:S01]  /*6e10*/  FMUL.FTZ R115, R193, R45 ;  /* 0x0000002dc1737220 */ /* 0x006fe20000410000 */
[----:B------:R-:W-:Y:S06]  /*6e20*/  @!P1 BRA `(.L_x_5661) ;  /* 0x0000000000049947 */ /* 0x000fec0003800000 */
[----:B0-----:R1:W-:Y:S02]  /*6e30*/  REDG.E.ADD.F32.FTZ.RN.STRONG.GPU desc[UR36][R68.64+0xb00], R175 ;  /* 0x000b00af440079a6 */ /* 0x0013e4000c12f324 */
.L_x_5661:
[----:B------:R-:W-:Y:S05]  /*6e40*/  BSYNC.RECONVERGENT B0 ;  /* 0x0000000000007941 */ /* 0x000fea0003800200 */
.L_x_5660:
[----:B01----:R0:W1:Y:S01]  /*6e50*/  LDS R175, [R22+0x1c90] ;  /* 0x001c900016af7984 */ /* 0x0030620000000800 */
[----:B------:R-:W-:Y:S01]  /*6e60*/  BSSY.RECONVERGENT B0, `(.L_x_5662) ;  /* 0x0000006000007945 */ /* 0x000fe20003800200 */
[----:B------:R-:W-:Y:S01]  /*6e70*/  FADD.FTZ R182, -R152, R182 ;  /* 0x000000b698b67221 */ /* 0x000fe20000010100 */
[----:B------:R-:W-:Y:S01]  /*6e80*/  FMUL.FTZ R114, R203, R128 ;  /* 0x00000080cb727220 */ /* 0x000fe20000410000 */
[----:B------:R-:W-:Y:S01]  /*6e90*/  FFMA.FTZ R179, R115, R183, R66 ;  /* 0x000000b773b37223 */ /* 0x000fe20000010042 */
[----:B------:R-:W-:Y:S06]  /*6ea0*/  @!P2 BRA `(.L_x_5663) ;  /* 0x000000000004a947 */ /* 0x000fec0003800000 */
[----:B-1----:R2:W-:Y:S02]  /*6eb0*/  REDG.E.ADD.F32.FTZ.RN.STRONG.GPU desc[UR36][R68.64+0xc00], R175 ;  /* 0x000c00af440079a6 */ /* 0x0025e4000c12f324 */
.L_x_5663:
[----:B------:R-:W-:Y:S05]  /*6ec0*/  BSYNC.RECONVERGENT B0 ;  /* 0x0000000000007941 */ /* 0x000fea0003800200 */
.L_x_5662:
[----:B------:R-:W-:Y:S01]  /*6ed0*/  FFMA.FTZ R66, R114, R182, R179 ;  /* 0x000000b672427223 */ /* 0x000fe200000100b3 */
[----:B------:R-:W-:Y:S01]  /*6ee0*/  BSSY.RECONVERGENT B0, `(.L_x_5664) ;  /* 0x0000006000007945 */ /* 0x000fe20003800200 */
[----:B------:R0:W0:Y:S01]  /*6ef0*/  LDS R179, [R23+0x1d90] ;  /* 0x001d900017b37984 */ /* 0x0000220000000800 */
[----:B------:R-:W-:Y:S01]  /*6f00*/  FADD.FTZ R181, -R127, R181 ;  /* 0x000000b57fb57221 */ /* 0x000fe20000010100 */
[----:B-12---:R-:W-:Y:S01]  /*6f10*/  FMUL.FTZ R175, R195, R129 ;  /* 0x00000081c3af7220 */ /* 0x006fe20000410000 */
[----:B------:R-:W-:Y:S06]  /*6f20*/  @!P3 BRA `(.L_x_5665) ;  /* 0x000000000004b947 */ /* 0x000fec0003800000 */
[----:B0-----:R1:W-:Y:S02]  /*6f30*/  REDG.E.ADD.F32.FTZ.RN.STRONG.GPU desc[UR36][R68.64+0xd00], R179 ;  /* 0x000d00b3440079a6 */ /* 0x0013e4000c12f324 */
.L_x_5665:
[----:B------:R-:W-:Y:S05]  /*6f40*/  BSYNC.RECONVERGENT B0 ;  /* 0x0000000000007941 */ /* 0x000fea0003800200 */
.L_x_5664:
[----:B------:R2:W2:Y:S01]  /*6f50*/  LDS R211, [R24+0x1e90] ;  /* 0x001e900018d37984 */ /* 0x0004a20000000800 */
[----:B------:R-:W-:Y:S01]  /*6f60*/  BSSY.RECONVERGENT B0, `(.L_x_5666) ;  /* 0x0000006000007945 */ /* 0x000fe20003800200 */
[----:B------:R-:W-:Y:S01]  /*6f70*/  FADD.FTZ R180, -R126, R180 ;  /* 0x000000b47eb47221 */ /* 0x000fe20000010100 */
[----:B------:R-:W-:Y:S01]  /*6f80*/  FMUL.FTZ R116, R205, R130 ;  /* 0x00000082cd747220 */ /* 0x000fe20000410000 */
[----:B01----:R-:W-:Y:S01]  /*6f90*/  FFMA.FTZ R179, R175, R181, R66 ;  /* 0x000000b5afb37223 */ /* 0x003fe20000010042 */
[----:B------:R-:W-:Y:S06]  /*6fa0*/  @!P4 BRA `(.L_x_5667) ;  /* 0x000000000004c947 */ /* 0x000fec0003800000 */
[----:B--2---:R0:W-:Y:S02]  /*6fb0*/  REDG.E.ADD.F32.FTZ.RN.STRONG.GPU desc[UR36][R68.64+0xe00], R211 ;  /* 0x000e00d3440079a6 */ /* 0x0041e4000c12f324 */
.L_x_5667:
[----:B------:R-:W-:Y:S05]  /*6fc0*/  BSYNC.RECONVERGENT B0 ;  /* 0x0000000000007941 */ /* 0x000fea0003800200 */
.L_x_5666:
[----:B0-2---:R0:W1:Y:S01]  /*6fd0*/  LDS R211, [R25+0x1f90] ;  /* 0x001f900019d37984 */ /* 0x0050620000000800 */
[----:B------:R-:W-:Y:S01]  /*6fe0*/  BSSY.RECONVERGENT B0, `(.L_x_5668) ;  /* 0x0000004000007945 */ /* 0x000fe20003800200 */
[----:B------:R-:W-:-:S03]  /*6ff0*/  FFMA.FTZ R179, R116, R180, R179 ;  /* 0x000000b474b37223 */ /* 0x000fc600000100b3 */
[----:B------:R-:W-:Y:S05]  /*7000*/  @!P5 BRA `(.L_x_5669) ;  /* 0x000000000004d947 */ /* 0x000fea0003800000 */
[----:B-1----:R2:W-:Y:S02]  /*7010*/  REDG.E.ADD.F32.FTZ.RN.STRONG.GPU desc[UR36][R68.64+0xf00], R211 ;  /* 0x000f00d3440079a6 */ /* 0x0025e4000c12f324 */
.L_x_5669:
[----:B------:R-:W-:Y:S05]  /*7020*/  BSYNC.RECONVERGENT B0 ;  /* 0x0000000000007941 */ /* 0x000fea0003800200 */
.L_x_5668:
[----:B------:R-:W5:Y:S01]  /*7030*/  SHFL.DOWN PT, R66, R179, 0x1, 0x1f ;  /* 0x08201f00b3427f89 */ /* 0x000f6200000e0000 */
[----:B------:R-:W-:Y:S01]  /*7040*/  ISETP.GT.AND P1, PT, R31, 0x1e, PT ;  /* 0x0000001e1f00780c */ /* 0x000fe20003f24270 */
[----:B------:R-:W-:Y:S01]  /*7050*/  BSSY.RECONVERGENT B0, `(.L_x_5670) ;  /* 0x000007d000007945 */ /* 0x000fe20003800200 */
[----:B------:R-:W-:Y:S01]  /*7060*/  ISETP.NE.AND P2, PT, R209, RZ, PT ;  /* 0x000000ffd100720c */ /* 0x000fe20003f45270 */
[----:B--2---:R-:W2:Y:S01]  /*7070*/  SHFL.DOWN PT, R69, R64, 0x1, 0x1f ;  /* 0x08201f0040457f89 */ /* 0x004ea200000e0000 */
        /* <DEDUP_REMOVED lines=17> */
[----:B--2---:R-:W-:-:S04]  /*7190*/  @!P1 FADD.FTZ R64, R64, R69 ;  /* 0x0000004540409221 */ /* 0x004fc80000010000 */
        /* <DEDUP_REMOVED lines=13> */
[C---:B------:R-:W-:Y:S01]  /*7270*/  FMUL.FTZ R69, R166.reuse, R205 ;  /* 0x000000cda6457220 */ /* 0x040fe20000410000 */
[----:B------:R-:W-:Y:S01]  /*7280*/  FMUL.FTZ R181, R181, R66 ;  /* 0x00000042b5b57220 */ /* 0x000fe20000410000 */
[----:B------:R-:W5:Y:S01]  /*7290*/  SHFL.DOWN PT, R209, R64, 0x8, 0x1f ;  /* 0x09001f0040d17f89 */ /* 0x000f6200000e0000 */
        /* <DEDUP_REMOVED lines=19> */
[----:B--2---:R-:W-:Y:S01]  /*73d0*/  @!P1 FADD.FTZ R179, R179, R68 ;  /* 0x00000044b3b39221 */ /* 0x004fe20000010000 */
[----:B------:R-:W-:Y:S01]  /*73e0*/  FMUL.FTZ R68, R207, R66 ;  /* 0x00000042cf447220 */ /* 0x000fe20000410000 */
[----:B------:R-:W-:Y:S01]  /*73f0*/  FMUL.FTZ R66, R166, R191 ;  /* 0x000000bfa6427220 */ /* 0x000fe20000410000 */
[----:B------:R-:W-:Y:S01]  /*7400*/  FMUL.FTZ R181, R190, R69 ;  /* 0x00000045beb57220 */ /* 0x000fe20000410000 */
[----:B-----5:R-:W-:Y:S01]  /*7410*/  @!P1 FADD.FTZ R64, R64, R209 ;  /* 0x000000d140409221 */ /* 0x020fe20000010000 */
[----:B------:R-:W2:Y:S01]  /*7420*/  SHFL.DOWN PT, R172, R179, 0x10, 0x1f ;  /* 0x0a001f00b3ac7f89 */ /* 0x000ea200000e0000 */
[----:B------:R-:W-:Y:S01]  /*7430*/  ISETP.NE.AND P1, PT, R31, RZ, PT ;  /* 0x000000ff1f00720c */ /* 0x000fe20003f25270 */
[C---:B------:R-:W-:Y:S01]  /*7440*/  FMUL.FTZ R69, R166.reuse, R167 ;  /* 0x000000a7a6457220 */ /* 0x040fe20000410000 */
[----:B------:R-:W-:Y:S01]  /*7450*/  FFMA.FTZ R170, R59, R197, R68 ;  /* 0x000000c53baa7223 */ /* 0x000fe20000010044 */
[----:B------:R-:W5:Y:S01]  /*7460*/  SHFL.DOWN PT, R193, R64, 0x10, 0x1f ;  /* 0x0a001f0040c17f89 */ /* 0x000f6200000e0000 */
        /* <DEDUP_REMOVED lines=19> */
[----:B--2---:R-:W-:Y:S01]  /*75a0*/  FADD.FTZ R66, R179, R172 ;  /* 0x000000acb3427221 */ /* 0x004fe20000010000 */
[----:B------:R-:W-:Y:S01]  /*75b0*/  FFMA.FTZ R118, R63, R177, R118 ;  /* 0x000000b13f767223 */ /* 0x000fe20000010076 */
[----:B------:R-:W-:Y:S01]  /*75c0*/  FFMA.FTZ R79, R62, R169, R79 ;  /* 0x000000a93e4f7223 */ /* 0x000fe2000001004f */
[----:B------:R-:W-:Y:S01]  /*75d0*/  FFMA.FTZ R68, R61, R119, R68 ;  /* 0x000000773d447223 */ /* 0x000fe20000010044 */
[----:B-----5:R-:W-:Y:S01]  /*75e0*/  FADD.FTZ R67, R64, R193 ;  /* 0x000000c140437221 */ /* 0x020fe20000010000 */
        /* <DEDUP_REMOVED lines=19> */
[----:B--2---:R-:W-:Y:S05]  /*7720*/  @P2 BRA `(.L_x_5671) ;  /* 0x00000000003c2947 */ /* 0x004fea0003800000 */
        /* <DEDUP_REMOVED lines=15> */
.L_x_5671:
[----:B------:R-:W-:Y:S05]  /*7820*/  BSYNC.RECONVERGENT B0 ;  /* 0x0000000000007941 */ /* 0x000fea0003800200 */
.L_x_5670:
[----:B------:R-:W-:-:S04]  /*7830*/  UIADD3 UR8, UPT, UPT, UR8, 0x1, URZ ;  /* 0x0000000108087890 */ /* 0x000fc8000fffe0ff */
[----:B------:R-:W-:-:S09]  /*7840*/  UISETP.GE.AND UP0, UPT, UR8, UR48, UPT ;  /* 0x000000300800728c */ /* 0x000fd2000bf06270 */
[----:B------:R-:W-:Y:S05]  /*7850*/  BRA.U !UP0, `(.L_x_5672) ;  /* 0xffffffd1089c7547 */ /* 0x000fea000b83ffff */
.L_x_5627:
[----:B------:R-:W-:Y:S06]  /*7860*/  BAR.SYNC.DEFER_BLOCKING 0x0 ;  /* 0x0000000000007b1d */ /* 0x000fec0000010000 */
[----:B------:R-:W5:Y:S01]  /*7870*/  LDCU.64 UR10, c[0x0][0x4f8] ;  /* 0x00009f00ff0a77ac */ /* 0x000f620008000a00 */
[----:B------:R-:W0:Y:S01]  /*7880*/  LDCU.64 UR32, c[0x0][0x500] ;  /* 0x0000a000ff2077ac */ /* 0x000e220008000a00 */
[----:B------:R-:W1:Y:S01]  /*7890*/  LDCU.64 UR34, c[0x0][0x550] ;  /* 0x0000aa00ff2277ac */ /* 0x000e620008000a00 */
[----:B------:R-:W2:Y:S04]  /*78a0*/  LDG.E.128 R36, desc[UR36][R46.64] ;  /* 0x000000242e247981 */ /* 0x000ea8000c1e1d00 */
[----:B------:R-:W3:Y:S04]  /*78b0*/  LDG.E.128 R48, desc[UR36][R46.64+0x200] ;  /* 0x000200242e307981 */ /* 0x000ee8000c1e1d00 */
[----:B------:R-:W4:Y:S04]  /*78c0*/  LDG.E.128 R52, desc[UR36][R46.64+0x400] ;  /* 0x000400242e347981 */ /* 0x000f28000c1e1d00 */
[----:B------:R-:W4:Y:S01]  /*78d0*/  LDG.E.128 R56, desc[UR36][R46.64+0x600] ;  /* 0x000600242e387981 */ /* 0x000f22000c1e1d00 */
[----:B------:R-:W-:Y:S01]  /*78e0*/  UMOV UR7, URZ ;  /* 0x000000ff00077c82 */ /* 0x000fe20008000000 */
[----:B------:R-:W-:-:S02]  /*78f0*/  UIADD3 UR24, UP1, UPT, UR24, -0x1000, URZ ;  /* 0xfffff00018187890 */ /* 0x000fc4000ff3e0ff */
[----:B-----5:R-:W-:Y:S02]  /*7900*/  UIMAD.WIDE.U32 UR8, UR38, UR10, UR6 ;  /* 0x0000000a260872a5 */ /* 0x020fe4000f8e0006 */
[----:B------:R-:W-:Y:S02]  /*7910*/  UIADD3 UR27, UP2, UPT, UR27, -0x1000, URZ ;  /* 0xfffff0001b1b7890 */ /* 0x000fe4000ff5e0ff */
[----:B------:R-:W-:Y:S02]  /*7920*/  UIMAD UR9, UR38, UR11, UR9 ;  /* 0x0000000b260972a4 */ /* 0x000fe4000f8e0209 */
[----:B------:R-:W-:Y:S02]  /*7930*/  UIADD3.X UR26, UPT, UPT, UR26, -0x1, URZ, UP1, !UPT ;  /* 0xffffffff1a1a7890 */ /* 0x000fe40008ffe4ff */
[----:B0-----:R-:W-:Y:S02]  /*7940*/  UIMAD.WIDE.U32 UR8, UR31, UR32, UR8 ;  /* 0x000000201f0872a5 */ /* 0x001fe4000f8e0008 */
[----:B------:R-:W-:-:S02]  /*7950*/  UIADD3.X UR28, UPT, UPT, UR28, -0x1, URZ, UP2, !UPT ;  /* 0xffffffff1c1c7890 */ /* 0x000fc400097fe4ff */
[----:B------:R-:W-:Y:S02]  /*7960*/  UIMAD UR10, UR31, UR33, UR9 ;  /* 0x000000211f0a72a4 */ /* 0x000fe4000f8e0209 */
[----:B-1----:R-:W-:Y:S01]  /*7970*/  ULEA UR9, UP0, UR8, UR34, 0x2 ;  /* 0x0000002208097291 */ /* 0x002fe2000f8010ff */
[----:B------:R-:W0:Y:S03]  /*7980*/  LDCU.64 UR32, c[0x0][0x560] ;  /* 0x0000ac00ff2077ac */ /* 0x000e260008000a00 */
[----:B------:R-:W-:-:S05]  /*7990*/  ULEA.HI.X UR8, UR8, UR35, UR10, 0x2, UP0 ;  /* 0x0000002308087291 */ /* 0x000fca00080f140a */
[----:B------:R-:W1:Y:S01]  /*79a0*/  LDCU.64 UR10, c[0x0][0x520] ;  /* 0x0000a400ff0a77ac */ /* 0x000e620008000a00 */
[----:B--2---:R-:W-:Y:S04]  /*79b0*/  STS.128 [R30], R36 ;  /* 0x000000241e007388 */ /* 0x004fe80000000c00 */
[----:B---3--:R-:W-:Y:S04]  /*79c0*/  STS.128 [R30+0x200], R48 ;  /* 0x000200301e007388 */ /* 0x008fe80000000c00 */
[----:B----4-:R-:W-:Y:S04]  /*79d0*/  STS.128 [R30+0x400], R52 ;  /* 0x000400341e007388 */ /* 0x010fe80000000c00 */
[----:B------:R-:W-:Y:S01]  /*79e0*/  STS.128 [R30+0x600], R56 ;  /* 0x000600381e007388 */ /* 0x000fe20000000c00 */
[----:B------:R-:W-:-:S03]  /*79f0*/  NOP ;  /* 0x0000000000007918 */ /* 0x000fc60000000000 */
[----:B------:R-:W2:Y:S04]  /*7a00*/  LDS.128 R60, [R32] ;  /* 0x00000000203c7984 */ /* 0x000ea80000000c00 */
[----:B------:R-:W3:Y:S04]  /*7a10*/  LDS.128 R40, [R32+0x10] ;  /* 0x0000100020287984 */ /* 0x000ee80000000c00 */
[----:B------:R-:W4:Y:S01]  /*7a20*/  LDS.128 R36, [R32+0x20] ;  /* 0x0000200020247984 */ /* 0x000f220000000c00 */
[--C-:B--2---:R-:W-:Y:S01]  /*7a30*/  FADD.FTZ R60, R60, R2.reuse ;  /* 0x000000023c3c7221 */ /* 0x104fe20000010000 */
[--C-:B------:R-:W-:Y:S01]  /*7a40*/  FADD.FTZ R61, R61, R2.reuse ;  /* 0x000000023d3d7221 */ /* 0x100fe20000010000 */
[--C-:B------:R-:W-:Y:S01]  /*7a50*/  FADD.FTZ R62, R62, R2.reuse ;  /* 0x000000023e3e7221 */ /* 0x100fe20000010000 */
[--C-:B------:R-:W-:Y:S01]  /*7a60*/  FADD.FTZ R63, R63, R2.reuse ;  /* 0x000000023f3f7221 */ /* 0x100fe20000010000 */
[--C-:B---3--:R-:W-:Y:S01]  /*7a70*/  FADD.FTZ R46, R40, R2.reuse ;  /* 0x00000002282e7221 */ /* 0x108fe20000010000 */
[----:B------:R-:W-:Y:S01]  /*7a80*/  FSETP.GTU.FTZ.AND P2, PT, R60, 20, PT ;  /* 0x41a000003c00780b */ /* 0x000fe20003f5c000 */
[--C-:B------:R-:W-:Y:S01]  /*7a90*/  FADD.FTZ R41, R41, R2.reuse ;  /* 0x0000000229297221 */ /* 0x100fe20000010000 */
[----:B------:R-:W-:Y:S01]  /*7aa0*/  FSETP.GTU.FTZ.AND P1, PT, R61, 20, PT ;  /* 0x41a000003d00780b */ /* 0x000fe20003f3c000 */
[--C-:B------:R-:W-:Y:S01]  /*7ab0*/  FADD.FTZ R42, R42, R2.reuse ;  /* 0x000000022a2a7221 */ /* 0x100fe20000010000 */
[----:B------:R-:W-:Y:S01]  /*7ac0*/  FSETP.GTU.FTZ.AND P0, PT, R62, 20, PT ;  /* 0x41a000003e00780b */ /* 0x000fe20003f1c000 */
[--C-:B------:R-:W-:Y:S01]  /*7ad0*/  FADD.FTZ R43, R43, R2.reuse ;  /* 0x000000022b2b7221 */ /* 0x100fe20000010000 */
[----:B------:R-:W-:Y:S01]  /*7ae0*/  FSETP.GTU.FTZ.AND P4, PT, R63, 20, PT ;  /* 0x41a000003f00780b */ /* 0x000fe20003f9c000 */
[--C-:B----4-:R-:W-:Y:S01]  /*7af0*/  FADD.FTZ R36, R36, R2.reuse ;  /* 0x0000000224247221 */ /* 0x110fe20000010000 */
[----:B------:R-:W-:Y:S01]  /*7b00*/  FSETP.GTU.FTZ.AND P5, PT, R41, 20, PT ;  /* 0x41a000002900780b */ /* 0x000fe20003fbc000 */
[--C-:B------:R-:W-:Y:S01]  /*7b10*/  FADD.FTZ R37, R37, R2.reuse ;  /* 0x0000000225257221 */ /* 0x100fe20000010000 */
[----:B------:R-:W-:Y:S01]  /*7b20*/  FSETP.GTU.FTZ.AND P3, PT, R42, 20, PT ;  /* 0x41a000002a00780b */ /* 0x000fe20003f7c000 */
[--C-:B------:R-:W-:Y:S01]  /*7b30*/  FADD.FTZ R48, R38, R2.reuse ;  /* 0x0000000226307221 */ /* 0x100fe20000010000 */
[----:B------:R-:W-:Y:S01]  /*7b40*/  FSETP.GTU.FTZ.AND P6, PT, R46, 20, PT ;  /* 0x41a000002e00780b */ /* 0x000fe20003fdc000 */
[----:B------:R-:W-:Y:S01]  /*7b50*/  @!P2 FMUL.FTZ R31, R60, -1.4426950216293334961 ;  /* 0xbfb8aa3b3c1fa820 */ /* 0x000fe20000410000 */
[----:B------:R-:W-:Y:S01]  /*7b60*/  FADD.FTZ R49, R39, R2 ;  /* 0x0000000227317221 */ /* 0x000fe20000010000 */
[----:B------:R-:W-:-:S02]  /*7b70*/  @!P1 FMUL.FTZ R34, R61, -1.4426950216293334961 ;  /* 0xbfb8aa3b3d229820 */ /* 0x000fc40000410000 */
        /* <DEDUP_REMOVED lines=9> */
[----:B------:R3:W0:Y:S01]  /*7c10*/  @!P1 MUFU.RCP R40, R31 ;  /* 0x0000001f00289308 */ /* 0x0006220000001000 */
[----:B----4-:R-:W-:Y:S01]  /*7c20*/  @!P0 FADD.FTZ R35, R35, 1 ;  /* 0x3f80000023238421 */ /* 0x010fe20000010000 */
[----:B--2---:R-:W-:-:S06]  /*7c30*/  @!P5 FMUL.FTZ R33, R41, -1.4426950216293334961 ;  /* 0xbfb8aa3b2921d820 */ /* 0x004fcc0000410000 */
[----:B------:R-:W2:Y:S01]  /*7c40*/  @!P0 MUFU.RCP R35, R35 ;  /* 0x0000002300238308 */ /* 0x000ea20000001000 */
[----:B-----5:R-:W-:Y:S01]  /*7c50*/  @!P2 FMUL.FTZ R96, R96, R45 ;  /* 0x0000002d6060a220 */ /* 0x020fe20000410000 */
[----:B------:R-:W-:Y:S01]  /*7c60*/  FSETP.GTU.FTZ.AND P2, PT, R43, 20, PT ;  /* 0x41a000002b00780b */ /* 0x000fe20003f5c000 */
[----:B---3--:R-:W-:-:S05]  /*7c70*/  @!P3 FMUL.FTZ R31, R42, -1.4426950216293334961 ;  /* 0xbfb8aa3b2a1fb820 */ /* 0x008fca0000410000 */
[----:B------:R-:W3:Y:S01]  /*7c80*/  @!P4 MUFU.EX2 R44, R44 ;  /* 0x0000002c002cc308 */ /* 0x000ee20000000800 */
[----:B0-----:R-:W-:Y:S01]  /*7c90*/  @!P1 FMUL.FTZ R97, R97, R40 ;  /* 0x0000002861619220 */ /* 0x001fe20000410000 */
[----:B------:R-:W-:-:S06]  /*7ca0*/  FSETP.GTU.FTZ.AND P1, PT, R36, 20, PT ;  /* 0x41a000002400780b */ /* 0x000fcc0003f3c000 */
[----:B------:R-:W0:Y:S01]  /*7cb0*/  @!P3 MUFU.EX2 R31, R31 ;  /* 0x0000001f001fb308 */ /* 0x000e220000000800 */
[----:B--2---:R-:W-:Y:S01]  /*7cc0*/  @!P0 FMUL.FTZ R98, R98, R35 ;  /* 0x0000002362628220 */ /* 0x004fe20000410000 */
[----:B------:R-:W-:Y:S01]  /*7cd0*/  @!P2 FMUL.FTZ R35, R43, -1.4426950216293334961 ;  /* 0xbfb8aa3b2b23a820 */ /* 0x000fe20000410000 */
[----:B------:R-:W-:Y:S01]  /*7ce0*/  FSETP.GTU.FTZ.AND P0, PT, R37, 20, PT ;  /* 0x41a000002500780b */ /* 0x000fe20003f1c000 */
[----:B------:R-:W2:Y:S03]  /*7cf0*/  LDS.128 R40, [R32+0x30] ;  /* 0x0000300020287984 */ /* 0x000ea60000000c00 */
[----:B------:R-:W-:Y:S01]  /*7d00*/  @!P1 FMUL.FTZ R36, R36, -1.4426950216293334961 ;  /* 0xbfb8aa3b24249820 */ /* 0x000fe20000410000 */
[----:B------:R-:W4:Y:S01]  /*7d10*/  @!P2 MUFU.EX2 R35, R35 ;  /* 0x000000230023a308 */ /* 0x000f220000000800 */
[----:B---3--:R-:W-:Y:S01]  /*7d20*/  @!P4 FADD.FTZ R44, R44, 1 ;  /* 0x3f8000002c2cc421 */ /* 0x008fe20000010000 */
[----:B------:R-:W-:Y:S06]  /*7d30*/  BAR.SYNC.DEFER_BLOCKING 0x0 ;  /* 0x0000000000007b1d */ /* 0x000fec0000010000 */
[----:B------:R-:W3:Y:S01]  /*7d40*/  @!P1 MUFU.EX2 R36, R36 ;  /* 0x0000002400249308 */ /* 0x000ee20000000800 */
[----:B0-----:R-:W-:Y:S01]  /*7d50*/  @!P3 FADD.FTZ R31, R31, 1 ;  /* 0x3f8000001f1fb421 */ /* 0x001fe20000010000 */
[----:B------:R-:W-:-:S06]  /*7d60*/  @!P0 FMUL.FTZ R37, R37, -1.4426950216293334961 ;  /* 0xbfb8aa3b25258820 */ /* 0x000fcc0000410000 */
        /* <DEDUP_REMOVED lines=9> */
[--C-:B--2---:R-:W-:Y:S01]  /*7e00*/  FADD.FTZ R41, R41, R2.reuse ;  /* 0x0000000229297221 */ /* 0x104fe20000010000 */
[--C-:B------:R-:W-:Y:S01]  /*7e10*/  FADD.FTZ R42, R42, R2.reuse ;  /* 0x000000022a2a7221 */ /* 0x100fe20000010000 */
[--C-:B------:R-:W-:Y:S01]  /*7e20*/  FADD.FTZ R43, R43, R2.reuse ;  /* 0x000000022b2b7221 */ /* 0x100fe20000010000 */
[----:B------:R-:W-:-:S02]  /*7e30*/  FADD.FTZ R40, R40, R2 ;  /* 0x0000000228287221 */ /* 0x000fc40000010000 */
[----:B------:R-:W0:Y:S01]  /*7e40*/  @!P3 MUFU.RCP R47, R31 ;  /* 0x0000001f002fb308 */ /* 0x000e220000001000 */
[----:B----4-:R-:W-:Y:S01]  /*7e50*/  @!P5 FADD.FTZ R33, R33, 1 ;  /* 0x3f8000002121d421 */ /* 0x010fe20000010000 */
[----:B------:R-:W-:Y:S01]  /*7e60*/  STS.128 [R32+0x30], R80 ;  /* 0x0000305020007388 */ /* 0x000fe20000000c00 */
[----:B------:R-:W-:-:S05]  /*7e70*/  NOP ;  /* 0x0000000000007918 */ /* 0x000fca0000000000 */
[----:B------:R-:W2:Y:S01]  /*7e80*/  @!P2 MUFU.RCP R38, R35 ;  /* 0x000000230026a308 */ /* 0x000ea20000001000 */
[----:B---3--:R-:W-:Y:S01]  /*7e90*/  @!P4 FMUL.FTZ R99, R99, R44 ;  /* 0x0000002c6363c220 */ /* 0x008fe20000410000 */
[----:B------:R-:W-:Y:S01]  /*7ea0*/  FSETP.GTU.FTZ.AND P4, PT, R48, 20, PT ;  /* 0x41a000003000780b */ /* 0x000fe20003f9c000 */
[----:B------:R-:W-:Y:S05]  /*7eb0*/  LDS.128 R52, [R30+0x600] ;  /* 0x000600001e347984 */ /* 0x000fea0000000c00 */
[----:B------:R-:W3:Y:S01]  /*7ec0*/  @!P1 MUFU.RCP R39, R36 ;  /* 0x0000002400279308 */ /* 0x000ee20000001000 */
[----:B0-----:R-:W-:Y:S01]  /*7ed0*/  @!P3 FMUL.FTZ R102, R102, R47 ;  /* 0x0000002f6666b220 */ /* 0x001fe20000410000 */
[----:B------:R-:W-:-:S05]  /*7ee0*/  FSETP.GTU.FTZ.AND P3, PT, R41, 20, PT ;  /* 0x41a000002900780b */ /* 0x000fca0003f7c000 */
[----:B------:R-:W-:Y:S01]  /*7ef0*/  @!P4 FMUL.FTZ R31, R48, -1.4426950216293334961 ;  /* 0xbfb8aa3b301fc820 */ /* 0x000fe20000410000 */
[----:B------:R-:W0:Y:S01]  /*7f00*/  @!P6 MUFU.RCP R45, R34 ;  /* 0x00000022002de308 */ /* 0x000e220000001000 */
[----:B--2---:R-:W-:Y:S01]  /*7f10*/  @!P2 FMUL.FTZ R103, R103, R38 ;  /* 0x000000266767a220 */ /* 0x004fe20000410000 */
[----:B------:R-:W-:-:S06]  /*7f20*/  FSETP.GTU.FTZ.AND P2, PT, R42, 20, PT ;  /* 0x41a000002a00780b */ /* 0x000fcc0003f5c000 */
[----:B------:R-:W2:Y:S01]  /*7f30*/  @!P5 MUFU.RCP R46, R33 ;  /* 0x00000021002ed308 */ /* 0x000ea20000001000 */
[----:B---3--:R-:W-:Y:S01]  /*7f40*/  @!P1 FMUL.FTZ R104, R104, R39 ;  /* 0x0000002768689220 */ /* 0x008fe20000410000 */
[----:B------:R-:W-:-:S05]  /*7f50*/  FSETP.GTU.FTZ.AND P1, PT, R43, 20, PT ;  /* 0x41a000002b00780b */ /* 0x000fca0003f3c000 */
[----:B------:R-:W-:Y:S01]  /*7f60*/  @!P2 FMUL.FTZ R36, R42, -1.4426950216293334961 ;  /* 0xbfb8aa3b2a24a820 */ /* 0x000fe20000410000 */
[----:B------:R-:W-:Y:S01]  /*7f70*/  @!P0 MUFU.EX2 R37, R37 ;  /* 0x0000002500258308 */ /* 0x000fe20000000800 */
[----:B0-----:R-:W-:Y:S01]  /*7f80*/  @!P6 FMUL.FTZ R100, R100, R45 ;  /* 0x0000002d6464e220 */ /* 0x001fe20000410000 */
[----:B------:R-:W-:-:S05]  /*7f90*/  FSETP.GTU.FTZ.AND P6, PT, R49, 20, PT ;  /* 0x41a000003100780b */ /* 0x000fca0003fdc000 */
[----:B------:R-:W-:Y:S01]  /*7fa0*/  @!P1 FMUL.FTZ R38, R43, -1.4426950216293334961 ;  /* 0xbfb8aa3b2b269820 */ /* 0x000fe20000410000 */
[----:B------:R0:W3:Y:S01]  /*7fb0*/  @!P4 MUFU.EX2 R33, R31 ;  /* 0x0000001f0021c308 */ /* 0x0000e20000000800 */
[----:B--2---:R-:W-:Y:S01]  /*7fc0*/  @!P5 FMUL.FTZ R101, R101, R46 ;  /* 0x0000002e6565d220 */ /* 0x004fe20000410000 */
[----:B------:R-:W-:-:S05]  /*7fd0*/  FSETP.GTU.FTZ.AND P5, PT, R40, 20, PT ;  /* 0x41a000002800780b */ /* 0x000fca0003fbc000 */
[----:B------:R-:W-:Y:S01]  /*7fe0*/  @!P6 FMUL.FTZ R34, R49, -1.4426950216293334961 ;  /* 0xbfb8aa3b3122e820 */ /* 0x000fe20000410000 */
[----:B------:R-:W2:Y:S01]  /*7ff0*/  @!P2 MUFU.EX2 R46, R36 ;  /* 0x00000024002ea308 */ /* 0x000ea20000000800 */
[----:B0-----:R-:W-:Y:S01]  /*8000*/  @!P3 FMUL.FTZ R31, R41, -1.4426950216293334961 ;  /* 0xbfb8aa3b291fb820 */ /* 0x001fe20000410000 */
[----:B------:R-:W-:Y:S05]  /*8010*/  LDS.128 R48, [R30+0x400] ;  /* 0x000400001e307984 */ /* 0x000fea0000000c00 */
[----:B------:R-:W-:Y:S01]  /*8020*/  @!P5 FMUL.FTZ R35, R40, -1.4426950216293334961 ;  /* 0xbfb8aa3b2823d820 */ /* 0x000fe20000410000 */
[----:B------:R0:W4:Y:S01]  /*8030*/  @!P3 MUFU.EX2 R45, R31 ;  /* 0x0000001f002db308 */ /* 0x0001220000000800 */
[----:B------:R-:W5:Y:S01]  /*8040*/  LDS.128 R40, [R30] ;  /* 0x000000001e287984 */ /* 0x000f620000000c00 */
[----:B---3--:R-:W-:-:S06]  /*8050*/  @!P4 FADD.FTZ R33, R33, 1 ;  /* 0x3f8000002121c421 */ /* 0x008fcc0000010000 */
[----:B------:R3:W1:Y:S01]  /*8060*/  @!P1 MUFU.EX2 R47, R38 ;  /* 0x00000026002f9308 */ /* 0x0006620000000800 */
[----:B0-----:R-:W-:Y:S01]  /*8070*/  @!P0 FADD.FTZ R31, R37, 1 ;  /* 0x3f800000251f8421 */ /* 0x001fe20000010000 */
[----:B--2---:R-:W-:-:S06]  /*8080*/  @!P2 FADD.FTZ R46, R46, 1 ;  /* 0x3f8000002e2ea421 */ /* 0x004fcc0000010000 */
[----:B------:R-:W0:Y:S01]  /*8090*/  @!P6 MUFU.EX2 R34, R34 ;  /* 0x000000220022e308 */ /* 0x000e220000000800 */
[----:B---3--:R-:W2:Y:S01]  /*80a0*/  LDS.128 R36, [R30+0x200] ;  /* 0x000200001e247984 */ /* 0x008ea20000000c00 */
[----:B----4-:R-:W-:-:S06]  /*80b0*/  @!P3 FADD.FTZ R45, R45, 1 ;  /* 0x3f8000002d2db421 */ /* 0x010fcc0000010000 */
[----:B------:R-:W3:Y:S01]  /*80c0*/  @!P5 MUFU.EX2 R35, R35 ;  /* 0x000000230023d308 */ /* 0x000ee20000000800 */
[----:B-1----:R-:W-:-:S07]  /*80d0*/  @!P1 FADD.FTZ R47, R47, 1 ;  /* 0x3f8000002f2f9421 */ /* 0x002fce0000010000 */
[----:B------:R3:W1:Y:S01]  /*80e0*/  @!P0 MUFU.RCP R56, R31 ;  /* 0x0000001f00388308 */ /* 0x0006620000001000 */
[----:B0-----:R-:W-:Y:S01]  /*80f0*/  @!P6 FADD.FTZ R44, R34, 1 ;  /* 0x3f800000222ce421 */ /* 0x001fe20000010000 */
[----:B------:R-:W-:-:S06]  /*8100*/  MOV R34, UR9 ;  /* 0x0000000900227c02 */ /* 0x000fcc0008000f00 */
[----:B------:R-:W0:Y:S01]  /*8110*/  @!P4 MUFU.RCP R33, R33 ;  /* 0x000000210021c308 */ /* 0x000e220000001000 */
[----:B---3--:R-:W-:Y:S01]  /*8120*/  @!P5 FADD.FTZ R31, R35, 1 ;  /* 0x3f800000231fd421 */ /* 0x008fe20000010000 */
[----:B------:R-:W-:Y:S01]  /*8130*/  MOV R35, UR8 ;  /* 0x0000000800237c02 */ /* 0x000fe20008000f00 */
[----:B------:R-:W3:Y:S02]  /*8140*/  LDCU.64 UR8, c[0x0][0x518] ;  /* 0x0000a300ff0877ac */ /* 0x000ee40008000a00 */
[----:B------:R-:W-:-:S03]  /*8150*/  IMAD.WIDE.U32 R34, R27, 0x10, R34 ;  /* 0x000000101b227825 */ /* 0x000fc600078e0022 */
[----:B------:R4:W3:Y:S01]  /*8160*/  @!P6 MUFU.RCP R58, R44 ;  /* 0x0000002c003ae308 */ /* 0x0008e20000001000 */
[----:B-1----:R-:W-:Y:S01]  /*8170*/  @!P0 FMUL.FTZ R105, R105, R56 ;  /* 0x0000003869698220 */ /* 0x002fe20000410000 */
[----:B------:R-:W-:Y:S01]  /*8180*/  IADD3 R4, P0, PT, R4, -0x1000, RZ ;  /* 0xfffff00004047810 */ /* 0x000fe20007f1e0ff */
[----:B-----5:R-:W-:Y:S03]  /*8190*/  STG.E.128 desc[UR36][R34.64], R40 ;  /* 0x0000002822007986 */ /* 0x020fe6000c101d24 */
[----:B------:R-:W-:Y:S01]  /*81a0*/  IADD3.X R5, PT, PT, R5, -0x1, RZ, P0, !PT ;  /* 0xffffffff05057810 */ /* 0x000fe200007fe4ff */
[----:B------:R-:W-:Y:S01]  /*81b0*/  STG.E.128 desc[UR36][R34.64+0x400], R48 ;  /* 0x0004003022007986 */ /* 0x000fe2000c101d24 */
[----:B------:R-:W1:Y:S01]  /*81c0*/  @!P5 MUFU.RCP R31, R31 ;  /* 0x0000001f001fd308 */ /* 0x000e620000001000 */
[----:B----4-:R-:W-:Y:S01]  /*81d0*/  FADD.FTZ R44, R96, R3 ;  /* 0x00000003602c7221 */ /* 0x010fe20000010000 */
[----:B0-----:R-:W-:Y:S01]  /*81e0*/  @!P4 FMUL.FTZ R106, R106, R33 ;  /* 0x000000216a6ac220 */ /* 0x001fe20000410000 */
[----:B--2---:R0:W-:Y:S01]  /*81f0*/  STG.E.128 desc[UR36][R34.64+0x200], R36 ;  /* 0x0002002422007986 */ /* 0x0041e2000c101d24 */
[----:B---3--:R-:W-:Y:S01]  /*8200*/  UIMAD.WIDE.U32 UR6, UR38, UR8, UR6 ;  /* 0x00000008260672a5 */ /* 0x008fe2000f8e0006 */
[----:B------:R-:W-:-:S02]  /*8210*/  FADD.FTZ R3, R44, R97 ;  /* 0x000000612c037221 */ /* 0x000fc40000010000 */
[----:B------:R2:W-:Y:S01]  /*8220*/  STG.E.128 desc[UR36][R34.64+0x600], R52 ;  /* 0x0006003422007986 */ /* 0x0005e2000c101d24 */
[----:B------:R-:W3:Y:S01]  /*8230*/  @!P3 MUFU.RCP R60, R45 ;  /* 0x0000002d003cb308 */ /* 0x000ee20000001000 */
[----:B------:R-:W-:Y:S01]  /*8240*/  @!P6 FMUL.FTZ R107, R107, R58 ;  /* 0x0000003a6b6be220 */ /* 0x000fe20000410000 */
[----:B------:R-:W-:Y:S01]  /*8250*/  UIMAD UR7, UR38, UR9, UR7 ;  /* 0x00000009260772a4 */ /* 0x000fe2000f8e0207 */
[----:B------:R-:W-:Y:S03]  /*8260*/  BAR.SYNC.DEFER_BLOCKING 0x0 ;  /* 0x0000000000007b1d */ /* 0x000fe60000010000 */
[----:B------:R-:W-:-:S03]  /*8270*/  UIMAD.WIDE.U32 UR6, UR31, UR10, UR6 ;  /* 0x0000000a1f0672a5 */ /* 0x000fc6000f8e0006 */
[----:B------:R-:W4:Y:S01]  /*8280*/  @!P2 MUFU.RCP R57, R46 ;  /* 0x0000002e0039a308 */ /* 0x000f220000001000 */
[----:B-1----:R-:W-:Y:S01]  /*8290*/  @!P5 FMUL.FTZ R108, R108, R31 ;  /* 0x0000001f6c6cd220 */ /* 0x002fe20000410000 */
[----:B------:R-:W-:Y:S01]  /*82a0*/  UIMAD UR8, UR31, UR11, UR7 ;  /* 0x0000000b1f0872a4 */ /* 0x000fe2000f8e0207 */
[----:B0-----:R-:W-:Y:S01]  /*82b0*/  FADD.FTZ R36, R3, R98 ;  /* 0x0000006203247221 */ /* 0x001fe20000010000 */
[----:B------:R-:W-:-:S04]  /*82c0*/  ULEA UR7, UP0, UR6, UR32, 0x2 ;  /* 0x0000002006077291 */ /* 0x000fc8000f8010ff */
[----:B------:R-:W0:Y:S01]  /*82d0*/  @!P1 MUFU.RCP R62, R47 ;  /* 0x0000002f003e9308 */ /* 0x000e220000001000 */
[----:B---3--:R-:W-:Y:S01]  /*82e0*/  @!P3 FMUL.FTZ R109, R109, R60 ;  /* 0x0000003c6d6db220 */ /* 0x008fe20000410000 */
[----:B------:R-:W-:Y:S01]  /*82f0*/  FADD.FTZ R3, R36, R99 ;  /* 0x0000006324037221 */ /* 0x000fe20000010000 */
[----:B------:R-:W-:Y:S02]  /*8300*/  ULEA.HI.X UR6, UR6, UR33, UR8, 0x2, UP0 ;  /* 0x0000002106067291 */ /* 0x000fe400080f1408 */
[----:B------:R-:W-:Y:S01]  /*8310*/  UIADD3 UR29, UP0, UPT, UR29, -0x1000, URZ ;  /* 0xfffff0001d1d7890 */ /* 0x000fe2000ff1e0ff */
[----:B--2---:R-:W-:Y:S01]  /*8320*/  FADD.FTZ R34, R3, R100 ;  /* 0x0000006403227221 */ /* 0x004fe20000010000 */
[----:B----4-:R-:W-:Y:S01]  /*8330*/  @!P2 FMUL.FTZ R110, R110, R57 ;  /* 0x000000396e6ea220 */ /* 0x010fe20000410000 */
[----:B------:R-:W-:Y:S01]  /*8340*/  STS.128 [R32], R96 ;  /* 0x0000006020007388 */ /* 0x000fe20000000c00 */
[----:B------:R-:W-:Y:S01]  /*8350*/  MOV R31, UR6 ;  /* 0x00000006001f7c02 */ /* 0x000fe20008000f00 */
[----:B------:R-:W-:-:S02]  /*8360*/  UIADD3.X UR30, UPT, UPT, UR30, -0x1, URZ, UP0, !UPT ;  /* 0xffffffff1e1e7890 */ /* 0x000fc400087fe4ff */
[----:B------:R1:W-:Y:S01]  /*8370*/  STS.128 [R32+0x10], R100 ;  /* 0x0000106420007388 */ /* 0x0003e20000000c00 */
[----:B------:R-:W-:Y:S01]  /*8380*/  UISETP.GT.AND UP0, UPT, UR22, 0x1, UPT ;  /* 0x000000011600788c */ /* 0x000fe2000bf04270 */
[----:B0-----:R-:W-:Y:S02]  /*8390*/  @!P1 FMUL.FTZ R111, R111, R62 ;  /* 0x0000003e6f6f9220 */ /* 0x001fe40000410000 */
[----:B------:R0:W-:Y:S01]  /*83a0*/  STS.128 [R32+0x20], R104 ;  /* 0x0000206820007388 */ /* 0x0001e20000000c00 */
[----:B------:R-:W-:-:S03]  /*83b0*/  UIADD3 UR6, UPT, UPT, UR22, -0x1, URZ ;  /* 0xffffffff16067890 */ /* 0x000fc6000fffe0ff */
[----:B------:R-:W-:Y:S01]  /*83c0*/  STS.128 [R32+0x30], R108 ;  /* 0x0000306c20007388 */ /* 0x000fe20000000c00 */
[----:B------:R-:W-:-:S03]  /*83d0*/  NOP ;  /* 0x0000000000007918 */ /* 0x000fc60000000000 */
[----:B------:R-:W2:Y:S01]  /*83e0*/  LDS.128 R36, [R30] ;  /* 0x000000001e247984 */ /* 0x000ea20000000c00 */
[----:B-1----:R-:W-:Y:S01]  /*83f0*/  FADD.FTZ R101, R34, R101 ;  /* 0x0000006522657221 */ /* 0x002fe20000010000 */
[----:B------:R-:W-:Y:S02]  /*8400*/  UMOV UR22, UR6 ;  /* 0x0000000600167c82 */ /* 0x000fe40008000000 */
[----:B------:R-:W1:Y:S01]  /*8410*/  LDS.128 R40, [R30+0x200] ;  /* 0x000200001e287984 */ /* 0x000e620000000c00 */
[----:B------:R-:W-:-:S03]  /*8420*/  FADD.FTZ R102, R101, R102 ;  /* 0x0000006665667221 */ /* 0x000fc60000010000 */
[----:B------:R-:W3:Y:S01]  /*8430*/  LDS.128 R44, [R30+0x400] ;  /* 0x000400001e2c7984 */ /* 0x000ee20000000c00 */
[----:B------:R-:W-:-:S03]  /*8440*/  FADD.FTZ R103, R102, R103 ;  /* 0x0000006766677221 */ /* 0x000fc60000010000 */
[----:B------:R4:W5:Y:S01]  /*8450*/  LDS.128 R48, [R30+0x600] ;  /* 0x000600001e307984 */ /* 0x0009620000000c00 */
[----:B0-----:R-:W-:-:S04]  /*8460*/  FADD.FTZ R104, R103, R104 ;  /* 0x0000006867687221 */ /* 0x001fc80000010000 */
        /* <DEDUP_REMOVED lines=10> */
[----:B-1----:R0:W-:Y:S04]  /*8510*/  STG.E.128 desc[UR36][R30.64+0x200], R40 ;  /* 0x000200281e007986 */ /* 0x0021e8000c101d24 */
[----:B---3--:R0:W-:Y:S04]  /*8520*/  STG.E.128 desc[UR36][R30.64+0x400], R44 ;  /* 0x0004002c1e007986 */ /* 0x0081e8000c101d24 */
[----:B-----5:R0:W-:Y:S01]  /*8530*/  STG.E.128 desc[UR36][R30.64+0x600], R48 ;  /* 0x000600301e007986 */ /* 0x0201e2000c101d24 */
[----:B------:R-:W-:Y:S05]  /*8540*/  BRA.U UP0, `(.L_x_5673) ;  /* 0xffffff8500c87547 */ /* 0x000fea000b83ffff */
.L_x_5593:
[----:B------:R-:W1:Y:S01]  /*8550*/  LDCU.64 UR6, c[0x0][0x548] ;  /* 0x0000a900ff0677ac */ /* 0x000e620008000a00 */
[----:B------:R-:W2:Y:S01]  /*8560*/  S2R R11, SR_TID.X ;  /* 0x00000000000b7919 */ /* 0x000ea20000002100 */
[----:B------:R-:W3:Y:S01]  /*8570*/  LDCU UR18, c[0x0][0x38c] ;  /* 0x00007180ff1277ac */ /* 0x000ee20008000800 */
[----:B------:R-:W4:Y:S01]  /*8580*/  LDCU.64 UR8, c[0x0][0x568] ;  /* 0x0000ad00ff0877ac */ /* 0x000f220008000a00 */
[----:B-1----:R-:W-:-:S04]  /*8590*/  UISETP.NE.U32.AND UP0, UPT, UR6, URZ, UPT ;  /* 0x000000ff0600728c */ /* 0x002fc8000bf05070 */
[----:B------:R-:W-:-:S09]  /*85a0*/  UISETP.NE.AND.EX UP0, UPT, UR7, URZ, UPT, UP0 ;  /* 0x000000ff0700728c */ /* 0x000fd2000bf05300 */
[----:B---34-:R-:W-:Y:S05]  /*85b0*/  BRA.U !UP0, `(.L_x_5674) ;  /* 0x00000001088c7547 */ /* 0x018fea000b800000 */
[----:B-----5:R-:W1:Y:S01]  /*85c0*/  SHFL.DOWN P0, R0, R131, 0x1, 0x1f ;  /* 0x08201f0083007f89 */ /* 0x020e620000000000 */
[----:B------:R-:W-:Y:S01]  /*85d0*/  BSSY.RECONVERGENT B0, `(.L_x_5674) ;  /* 0x0000021000007945 */ /* 0x000fe20003800200 */
[----:B------:R-:W3:Y:S01]  /*85e0*/  S2R R4, SR_LANEID ;  /* 0x0000000000047919 */ /* 0x000ee20000000000 */
[----:B-1----:R-:W-:-:S05]  /*85f0*/  @P0 FADD R0, R0, R131 ;  /* 0x0000008300000221 */ /* 0x002fca0000000000 */
[----:B------:R-:W1:Y:S01]  /*8600*/  SHFL.DOWN P0, R5, R0, 0x2, 0x1f ;  /* 0x08401f0000057f89 */ /* 0x000e620000000000 */
[----:B---3--:R-:W-:Y:S02]  /*8610*/  ISETP.NE.AND P1, PT, R4, RZ, PT ;  /* 0x000000ff0400720c */ /* 0x008fe40003f25270 */
[----:B------:R-:W3:Y:S11]  /*8620*/  S2R R4, SR_TID.X ;  /* 0x0000000000047919 */ /* 0x000ef60000002100 */
[----:B------:R-:W4:Y:S01]  /*8630*/  @!P1 S2R R9, SR_CgaCtaId ;  /* 0x0000000000099919 */ /* 0x000f220000008800 */
[----:B------:R-:W-:Y:S01]  /*8640*/  @!P1 MOV R8, 0x400 ;  /* 0x0000040000089802 */ /* 0x000fe20000000f00 */
[----:B-1----:R-:W-:-:S05]  /*8650*/  @P0 FADD R5, R0, R5 ;  /* 0x0000000500050221 */ /* 0x002fca0000000000 */
[----:B------:R-:W1:Y:S01]  /*8660*/  SHFL.DOWN P0, R2, R5, 0x4, 0x1f ;  /* 0x08801f0005027f89 */ /* 0x000e620000000000 */
[----:B---3--:R-:W-:-:S04]  /*8670*/  @!P1 SHF.R.U32.HI R0, RZ, 0x3, R4 ;  /* 0x00000003ff009819 */ /* 0x008fc80000011604 */
[----:B------:R-:W-:Y:S02]  /*8680*/  @!P1 LOP3.LUT R0, R0, 0x7c, RZ, 0xc0, !PT ;  /* 0x0000007c00009812 */ /* 0x000fe400078ec0ff */
[----:B----4-:R-:W-:Y:S01]  /*8690*/  @!P1 LEA R9, R9, R8, 0x18 ;  /* 0x0000000809099211 */ /* 0x010fe200078ec0ff */
        /* <DEDUP_REMOVED lines=10> */
[----:B------:R-:W3:Y:S01]  /*8740*/  S2UR UR5, SR_CgaCtaId ;  /* 0x00000000000579c3 */ /* 0x000ee20000008800 */
[----:B------:R-:W-:Y:S02]  /*8750*/  UMOV UR4, 0x400 ;  /* 0x0000040000047882 */ /* 0x000fe40000000000 */
[----:B---3--:R-:W-:-:S09]  /*8760*/  ULEA UR4, UR5, UR4, 0x18 ;  /* 0x0000000405047291 */ /* 0x008fd2000f8ec0ff */
[----:B------:R-:W3:Y:S01]  /*8770*/  LDS R7, [UR4+0x2118] ;  /* 0x00211804ff077984 */ /* 0x000ee20008000800 */
[----:B------:R-:W-:-:S04]  /*8780*/  ULEA UR4, UP0, UR31, UR6, 0x2 ;  /* 0x000000061f047291 */ /* 0x000fc8000f8010ff */
[----:B------:R-:W-:Y:S02]  /*8790*/  ULEA.HI.X UR5, UR31, UR7, URZ, 0x2, UP0 ;  /* 0x000000071f057291 */ /* 0x000fe400080f14ff */
[----:B------:R-:W-:-:S04]  /*87a0*/  MOV R4, UR4 ;  /* 0x0000000400047c02 */ /* 0x000fc80008000f00 */
[----:B-1----:R-:W-:Y:S01]  /*87b0*/  MOV R5, UR5 ;  /* 0x0000000500057c02 */ /* 0x002fe20008000f00 */
[----:B---3--:R-:W-:-:S05]  /*87c0*/  FADD.FTZ R7, R6, R7 ;  /* 0x0000000706077221 */ /* 0x008fca0000010000 */
[----:B------:R3:W-:Y:S02]  /*87d0*/  REDG.E.ADD.F32.FTZ.RN.STRONG.GPU desc[UR36][R4.64], R7 ;  /* 0x00000007040079a6 */ /* 0x0007e4000c12f324 */
.L_x_5675:
[----:B------:R-:W-:Y:S05]  /*87e0*/  BSYNC.RECONVERGENT B0 ;  /* 0x0000000000007941 */ /* 0x000fea0003800200 */
.L_x_5674:
[----:B------:R-:W-:Y:S01]  /*87f0*/  UISETP.NE.U32.AND UP0, UPT, UR8, URZ, UPT ;  /* 0x000000ff0800728c */ /* 0x000fe2000bf05070 */
[----:B--2---:R-:W-:-:S03]  /*8800*/  ISETP.GE.AND P0, PT, R11, UR18, PT ;  /* 0x000000120b007c0c */ /* 0x004fc6000bf06270 */
[----:B------:R-:W-:-:S09]  /*8810*/  UISETP.NE.AND.EX UP0, UPT, UR9, URZ, UPT, UP0 ;  /* 0x000000ff0900728c */ /* 0x000fd2000bf05300 */
[----:B------:R-:W-:Y:S05]  /*8820*/  BRA.U !UP0, `(.L_x_5676) ;  /* 0x0000000108907547 */ /* 0x000fea000b800000 */
[----:B------:R-:W-:Y:S06]  /*8830*/  BAR.SYNC.DEFER_BLOCKING 0x0 ;  /* 0x0000000000007b1d */ /* 0x000fec0000010000 */
[----:B------:R-:W-:Y:S01]  /*8840*/  BSSY.RECONVERGENT B0, `(.L_x_5676) ;  /* 0x0000022000007945 */ /* 0x000fe20003800200 */
[----:B-----5:R-:W2:Y:S01]  /*8850*/  SHFL.DOWN P1, R0, R3, 0x1, 0x1f ;  /* 0x08201f0003007f89 */ /* 0x020ea20000020000 */
[----:B---3--:R-:W3:Y:S01]  /*8860*/  S2R R4, SR_LANEID ;  /* 0x0000000000047919 */ /* 0x008ee20000000000 */
[----:B-1----:R-:W1:Y:S01]  /*8870*/  S2R R6, SR_TID.X ;  /* 0x0000000000067919 */ /* 0x002e620000002100 */
[----:B--2---:R-:W-:-:S05]  /*8880*/  @P1 FADD R0, R0, R3 ;  /* 0x0000000300001221 */ /* 0x004fca0000000000 */
[----:B------:R-:W2:Y:S01]  /*8890*/  SHFL.DOWN P1, R5, R0, 0x2, 0x1f ;  /* 0x08401f0000057f89 */ /* 0x000ea20000020000 */
[----:B---3--:R-:W-:-:S13]  /*88a0*/  ISETP.NE.AND P2, PT, R4, RZ, PT ;  /* 0x000000ff0400720c */ /* 0x008fda0003f45270 */
[----:B------:R-:W3:Y:S01]  /*88b0*/  @!P2 S2R R8, SR_CgaCtaId ;  /* 0x000000000008a919 */ /* 0x000ee20000008800 */
[----:B------:R-:W-:Y:S01]  /*88c0*/  @!P2 MOV R3, 0x400 ;  /* 0x000004000003a802 */ /* 0x000fe20000000f00 */
[----:B--2---:R-:W-:Y:S01]  /*88d0*/  @P1 FADD R5, R0, R5 ;  /* 0x0000000500051221 */ /* 0x004fe20000000000 */
[----:B-1----:R-:W-:-:S04]  /*88e0*/  @!P2 SHF.R.U32.HI R0, RZ, 0x3, R6 ;  /* 0x00000003ff00a819 */ /* 0x002fc80000011606 */
[----:B------:R-:W1:Y:S01]  /*88f0*/  SHFL.DOWN P1, R2, R5, 0x4, 0x1f ;  /* 0x08801f0005027f89 */ /* 0x000e620000020000 */
        /* <DEDUP_REMOVED lines=22> */
.L_x_5677:
[----:B------:R-:W-:Y:S05]  /*8a60*/  BSYNC.RECONVERGENT B0 ;  /* 0x0000000000007941 */ /* 0x000fea0003800200 */
.L_x_5676:
[----:B------:R-:W-:Y:S05]  /*8a70*/  @P0 EXIT ;  /* 0x000000000000094d */ /* 0x000fea0003800000 */
[----:B------:R-:W4:Y:S01]  /*8a80*/  S2UR UR5, SR_CgaCtaId ;  /* 0x00000000000579c3 */ /* 0x000f220000008800 */
[----:B------:R-:W-:Y:S01]  /*8a90*/  BSSY.RECONVERGENT B0, `(.L_x_5678) ;  /* 0x0000024000007945 */ /* 0x000fe20003800200 */
[----:B------:R-:W-:Y:S01]  /*8aa0*/  UMOV UR4, 0x400 ;  /* 0x0000040000047882 */ /* 0x000fe20000000000 */
[----:B------:R-:W0:Y:S01]  /*8ab0*/  LDCU UR6, c[0x0][0x360] ;  /* 0x00006c00ff0677ac */ /* 0x000e220008000800 */
[----:B------:R-:W0:Y:S01]  /*8ac0*/  LDCU.64 UR8, c[0x0][0x4b0] ;  /* 0x00009600ff0877ac */ /* 0x000e220008000a00 */
[----:B------:R-:W0:Y:S01]  /*8ad0*/  LDCU.64 UR10, c[0x0][0x4d0] ;  /* 0x00009a00ff0a77ac */ /* 0x000e220008000a00 */
[----:B------:R-:W0:Y:S02]  /*8ae0*/  LDCU.128 UR20, c[0x0][0x530] ;  /* 0x0000a600ff1477ac */ /* 0x000e240008000c00 */
[----:B0---4-:R-:W-:-:S12]  /*8af0*/  ULEA UR4, UR5, UR4, 0x18 ;  /* 0x0000000405047291 */ /* 0x011fd8000f8ec0ff */
.L_x_5679:
[----:B-----5:R-:W-:Y:S02]  /*8b00*/  LEA R0, R11, UR4, 0x2 ;  /* 0x000000040b007c11 */ /* 0x020fe4000f8e10ff */
[----:B0123--:R-:W-:Y:S02]  /*8b10*/  MOV R5, UR13 ;  /* 0x0000000d00057c02 */ /* 0x00ffe40008000f00 */
        /* <DEDUP_REMOVED lines=28> */
.L_x_5678:
[----:B------:R-:W-:Y:S05]  /*8ce0*/  EXIT ;  /* 0x000000000000794d */ /* 0x000fea0003800000 */
.L_x_5632:
[----:B------:R-:W-:Y:S01]  /*8cf0*/  HFMA2 R183, -RZ, RZ, 0, 5.9604644775390625e-08 ;  /* 0x00000001ffb77431 */ /* 0x000fe200000001ff */
[----:B------:R-:W-:Y:S02]  /*8d00*/  MOV R184, R114 ;  /* 0x0000007200b87202 */ /* 0x000fe40000000f00 */
[----:B------:R-:W-:Y:S02]  /*8d10*/  MOV R186, RZ ;  /* 0x000000ff00ba7202 */ /* 0x000fe40000000f00 */
[----:B------:R-:W-:-:S07]  /*8d20*/  MOV R213, 0xffffffff ;  /* 0xffffffff00d57802 */ /* 0x000fce0000000f00 */
[----:B01---5:R-:W-:Y:S05]  /*8d30*/  WARPSYNC.COLLECTIVE R213, `(.L_x_5680) ;  /* 0x00000000d5087348 */ /* 0x023fea0003c00000 */
[----:B------:R2:W3:Y:S02]  /*8d40*/  SHFL.UP P6, R112, R184, R183, R186 ;  /* 0x040000b7b8707389 */ /* 0x0004e400000c00ba */
[----:B0123-5:R-:W-:Y:S05]  /*8d50*/  ENDCOLLECTIVE ;  /* 0x000000000000791b */ /* 0x02ffea0003800000 */
.L_x_5680:
[----:B------:R-:W-:Y:S02]  /*8d60*/  MOV R184, R113 ;  /* 0x0000007100b87202 */ /* 0x000fe40000000f00 */
[----:B------:R-:W-:-:S07]  /*8d70*/  MOV R115, R112 ;  /* 0x0000007000737202 */ /* 0x000fce0000000f00 */
[----:B------:R-:W-:Y:S05]  /*8d80*/  WARPSYNC.COLLECTIVE R213, `(.L_x_5681) ;  /* 0x00000000d5087348 */ /* 0x000fea0003c00000 */
[----:B------:R0:W1:Y:S02]  /*8d90*/  SHFL.UP P6, R112, R184, R183, R186 ;  /* 0x040000b7b8707389 */ /* 0x00006400000c00ba */
[----:B01----:R-:W-:Y:S05]  /*8da0*/  ENDCOLLECTIVE ;  /* 0x000000000000791b */ /* 0x003fea0003800000 */
.L_x_5681:
        /* <DEDUP_REMOVED lines=9> */
.L_x_5682:
[----:B------:R-:W-:Y:S02]  /*8e40*/  MOV R184, R179 ;  /* 0x000000b300b87202 */ /* 0x000fe40000000f00 */
[----:B------:R-:W-:-:S07]  /*8e50*/  MOV R115, R112 ;  /* 0x0000007000737202 */ /* 0x000fce0000000f00 */
[----:B------:R-:W-:Y:S05]  /*8e60*/  WARPSYNC.COLLECTIVE R213, `(.L_x_5683) ;  /* 0x00000000d5087348 */ /* 0x000fea0003c00000 */
[----:B------:R0:W1:Y:S02]  /*8e70*/  SHFL.UP P6, R112, R184, R183, R186 ;  /* 0x040000b7b8707389 */ /* 0x00006400000c00ba */
[----:B01----:R-:W-:Y:S05]  /*8e80*/  ENDCOLLECTIVE ;  /* 0x000000000000791b */ /* 0x003fea0003800000 */
.L_x_5683:
        /* <DEDUP_REMOVED lines=8> */
.L_x_5684:
[----:B------:R-:W-:Y:S02]  /*8f10*/  MOV R184, R181 ;  /* 0x000000b500b87202 */ /* 0x000fe40000000f00 */
[----:B------:R-:W-:-:S07]  /*8f20*/  MOV R113, R112 ;  /* 0x0000007000717202 */ /* 0x000fce0000000f00 */
[----:B------:R-:W-:Y:S05]  /*8f30*/  WARPSYNC.COLLECTIVE R213, `(.L_x_5685) ;  /* 0x00000000d5087348 */ /* 0x000fea0003c00000 */
[----:B------:R0:W1:Y:S02]  /*8f40*/  SHFL.UP P6, R112, R184, R183, R186 ;  /* 0x040000b7b8707389 */ /* 0x00006400000c00ba */
[----:B01----:R-:W-:Y:S05]  /*8f50*/  ENDCOLLECTIVE ;  /* 0x000000000000791b */ /* 0x003fea0003800000 */
.L_x_5685:
        /* <DEDUP_REMOVED lines=8> */
.L_x_5686:
[----:B------:R-:W-:Y:S02]  /*8fe0*/  MOV R184, R115 ;  /* 0x0000007300b87202 */ /* 0x000fe40000000f00 */
[----:B------:R-:W-:-:S07]  /*8ff0*/  MOV R113, R112 ;  /* 0x0000007000717202 */ /* 0x000fce0000000f00 */
[----:B------:R-:W-:Y:S05]  /*9000*/  WARPSYNC.COLLECTIVE R213, `(.L_x_5687) ;  /* 0x00000000d5087348 */ /* 0x000fea0003c00000 */
[----:B------:R0:W1:Y:S02]  /*9010*/  SHFL.UP P6, R112, R184, R183, R186 ;  /* 0x040000b7b8707389 */ /* 0x00006400000c00ba */
[----:B01----:R-:W-:Y:S05]  /*9020*/  ENDCOLLECTIVE ;  /* 0x000000000000791b */ /* 0x003fea0003800000 */
.L_x_5687:
        /* <DEDUP_REMOVED lines=8> */
.L_x_5688:
[----:B------:R-:W-:Y:S02]  /*90b0*/  MOV R184, R113 ;  /* 0x0000007100b87202 */ /* 0x000fe40000000f00 */
[----:B------:R-:W-:-:S07]  /*90c0*/  MOV R179, R112 ;  /* 0x0000007000b37202 */ /* 0x000fce0000000f00 */
[----:B------:R-:W-:Y:S05]  /*90d0*/  WARPSYNC.COLLECTIVE R213, `(.L_x_5689) ;  /* 0x00000000d5087348 */ /* 0x000fea0003c00000 */
[----:B------:R0:W1:Y:S02]  /*90e0*/  SHFL.UP P6, R112, R184, R183, R186 ;  /* 0x040000b7b8707389 */ /* 0x00006400000c00ba */
[----:B01----:R-:W-:Y:S05]  /*90f0*/  ENDCOLLECTIVE ;  /* 0x000000000000791b */ /* 0x003fea0003800000 */
.L_x_5689:
[----:B------:R-:W-:Y:S05]  /*9100*/  BRA `(.L_x_5690) ;  /* 0xffffffc400a47947 */ /* 0x000fea000383ffff */
.L_x_5633:
        /* <DEDUP_REMOVED lines=8> */
.L_x_5692:
[----:B------:R-:W-:Y:S05]  /*9190*/  BSYNC B0 ;  /* 0x0000000000007941 */ /* 0x000fea0003800000 */
.L_x_5691:
[----:B------:R-:W-:Y:S05]  /*91a0*/  BRA `(.L_x_5693) ;  /* 0xffffffc400947947 */ /* 0x000fea000383ffff */
.L_x_5634:
        /* <DEDUP_REMOVED lines=8> */
.L_x_5695:
[----:B------:R-:W-:Y:S05]  /*9230*/  BSYNC B0 ;  /* 0x0000000000007941 */ /* 0x000fea0003800000 */
.L_x_5694:
[----:B------:R-:W-:Y:S05]  /*9240*/  BRA `(.L_x_5696) ;  /* 0xffffffc400747947 */ /* 0x000fea000383ffff */
.L_x_5635:
        /* <DEDUP_REMOVED lines=8> */
.L_x_5698:
[----:B------:R-:W-:Y:S05]  /*92d0*/  BSYNC B0 ;  /* 0x0000000000007941 */ /* 0x000fea0003800000 */
.L_x_5697:
        /* <DEDUP_REMOVED lines=11> */
.L_x_5699:
[----:B------:R-:W-:Y:S05]  /*9390*/  WARPSYNC.COLLECTIVE R213, `(.L_x_5700) ;  /* 0x00000000d5087348 */ /* 0x000fea0003c00000 */
[----:B------:R0:W1:Y:S02]  /*93a0*/  SHFL.IDX P3, R113, R226, R215, R228 ;  /* 0x000000d7e2717389 */ /* 0x00006400000600e4 */
[----:B01----:R-:W-:Y:S05]  /*93b0*/  ENDCOLLECTIVE ;  /* 0x000000000000791b */ /* 0x003fea0003800000 */
.L_x_5700:
[----:B------:R-:W-:Y:S02]  /*93c0*/  MOV R226, R117 ;  /* 0x0000007500e27202 */ /* 0x000fe40000000f00 */
[----:B------:R-:W-:Y:S02]  /*93d0*/  MOV R182, R112 ;  /* 0x0000007000b67202 */ /* 0x000fe40000000f00 */
[----:B------:R-:W-:-:S07]  /*93e0*/  MOV R112, R113 ;  /* 0x0000007100707202 */ /* 0x000fce0000000f00 */
[----:B------:R-:W-:Y:S05]  /*93f0*/  WARPSYNC.COLLECTIVE R213, `(.L_x_5701) ;  /* 0x00000000d5087348 */ /* 0x000fea0003c00000 */
[----:B------:R0:W1:Y:S02]  /*9400*/  SHFL.IDX P3, R113, R226, R215, R228 ;  /* 0x000000d7e2717389 */ /* 0x00006400000600e4 */
[----:B01----:R-:W-:Y:S05]  /*9410*/  ENDCOLLECTIVE ;  /* 0x000000000000791b */ /* 0x003fea0003800000 */
.L_x_5701:
[----:B------:R-:W-:Y:S05]  /*9420*/  BRA `(.L_x_5702) ;  /* 0xffffffc400147947 */ /* 0x000fea000383ffff */
.L_x_5637:
        /* <DEDUP_REMOVED lines=10> */
.L_x_5703:
[----:B------:R-:W-:Y:S02]  /*94d0*/  MOV R228, 0x1f ;  /* 0x0000001f00e47802 */ /* 0x000fe40000000f00 */
[----:B------:R-:W-:Y:S02]  /*94e0*/  MOV R230, R113 ;  /* 0x0000007100e67202 */ /* 0x000fe40000000f00 */
[----:B------:R-:W-:-:S07]  /*94f0*/  MOV R112, R224 ;  /* 0x000000e000707202 */ /* 0x000fce0000000f00 */
[----:B------:R-:W-:Y:S05]  /*9500*/  WARPSYNC.COLLECTIVE R213, `(.L_x_5704) ;  /* 0x00000000d5087348 */ /* 0x000fea0003c00000 */
[----:B------:R0:W1:Y:S02]  /*9510*/  SHFL.DOWN P2, R224, R230, R211, R232 ;  /* 0x080000d3e6e07389 */ /* 0x00006400000400e8 */
[----:B01----:R-:W-:Y:S05]  /*9520*/  ENDCOLLECTIVE ;  /* 0x000000000000791b */ /* 0x003fea0003800000 */
.L_x_5704:
        /* <DEDUP_REMOVED lines=11> */
.L_x_5705:
[----:B------:R-:W-:Y:S02]  /*95e0*/  MOV R230, R222 ;  /* 0x000000de00e67202 */ /* 0x000fe40000000f00 */
[----:B------:R-:W-:-:S07]  /*95f0*/  MOV R112, R224 ;  /* 0x000000e000707202 */ /* 0x000fce0000000f00 */
[----:B------:R-:W-:Y:S05]  /*9600*/  WARPSYNC.COLLECTIVE R213, `(.L_x_5706) ;  /* 0x00000000d5087348 */ /* 0x000fea0003c00000 */
[----:B------:R0:W1:Y:S02]  /*9610*/  SHFL.DOWN P2, R224, R230, R211, R232 ;  /* 0x080000d3e6e07389 */ /* 0x00006400000400e8 */
[----:B01----:R-:W-:Y:S05]  /*9620*/  ENDCOLLECTIVE ;  /* 0x000000000000791b */ /* 0x003fea0003800000 */
.L_x_5706:
        /* <DEDUP_REMOVED lines=11> */
.L_x_5707:
[----:B------:R-:W-:Y:S02]  /*96e0*/  MOV R230, R222 ;  /* 0x000000de00e67202 */ /* 0x000fe40000000f00 */
[----:B------:R-:W-:-:S07]  /*96f0*/  MOV R112, R224 ;  /* 0x000000e000707202 */ /* 0x000fce0000000f00 */
[----:B------:R-:W-:Y:S05]  /*9700*/  WARPSYNC.COLLECTIVE R213, `(.L_x_5708) ;  /* 0x00000000d5087348 */ /* 0x000fea0003c00000 */
[----:B------:R0:W1:Y:S02]  /*9710*/  SHFL.DOWN P2, R224, R230, R211, R232 ;  /* 0x080000d3e6e07389 */ /* 0x00006400000400e8 */
[----:B01----:R-:W-:Y:S05]  /*9720*/  ENDCOLLECTIVE ;  /* 0x000000000000791b */ /* 0x003fea0003800000 */
.L_x_5708:
        /* <DEDUP_REMOVED lines=11> */
.L_x_5709:
[----:B------:R-:W-:Y:S02]  /*97e0*/  MOV R230, R222 ;  /* 0x000000de00e67202 */ /* 0x000fe40000000f00 */
[----:B------:R-:W-:-:S07]  /*97f0*/  MOV R112, R224 ;  /* 0x000000e000707202 */ /* 0x000fce0000000f00 */
[----:B------:R-:W-:Y:S05]  /*9800*/  WARPSYNC.COLLECTIVE R213, `(.L_x_5710) ;  /* 0x00000000d5087348 */ /* 0x000fea0003c00000 */
[----:B------:R0:W1:Y:S02]  /*9810*/  SHFL.DOWN P2, R224, R230, R211, R232 ;  /* 0x080000d3e6e07389 */ /* 0x00006400000400e8 */
[----:B01----:R-:W-:Y:S05]  /*9820*/  ENDCOLLECTIVE ;  /* 0x000000000000791b */ /* 0x003fea0003800000 */
.L_x_5710:
        /* <DEDUP_REMOVED lines=11> */
.L_x_5711:
[----:B------:R-:W-:Y:S02]  /*98e0*/  MOV R230, R222 ;  /* 0x000000de00e67202 */ /* 0x000fe40000000f00 */
[----:B------:R-:W-:-:S07]  /*98f0*/  MOV R112, R224 ;  /* 0x000000e000707202 */ /* 0x000fce0000000f00 */
[----:B------:R-:W-:Y:S05]  /*9900*/  WARPSYNC.COLLECTIVE R213, `(.L_x_5712) ;  /* 0x00000000d5087348 */ /* 0x000fea0003c00000 */
[----:B------:R0:W1:Y:S02]  /*9910*/  SHFL.DOWN P2, R224, R230, R211, R232 ;  /* 0x080000d3e6e07389 */ /* 0x00006400000400e8 */
[----:B01----:R-:W-:Y:S05]  /*9920*/  ENDCOLLECTIVE ;  /* 0x000000000000791b */ /* 0x003fea0003800000 */
.L_x_5712:
        /* <DEDUP_REMOVED lines=11> */
.L_x_5713:
[----:B------:R-:W-:Y:S02]  /*99e0*/  ISETP.NE.AND P1, PT, R138, 0x1f, PT ;  /* 0x0000001f8a00780c */ /* 0x000fe40003f25270 */
[----:B------:R-:W-:Y:S02]  /*99f0*/  MOV R226, R222 ;  /* 0x000000de00e27202 */ /* 0x000fe40000000f00 */
[----:B------:R-:W-:-:S09]  /*9a00*/  MOV R112, R113 ;  /* 0x0000007100707202 */ /* 0x000fd20000000f00 */
[----:B------:R-:W-:Y:S05]  /*9a10*/  WARPSYNC.COLLECTIVE R213, `(.L_x_5714) ;  /* 0x00000000d5087348 */ /* 0x000fea0003c00000 */
[----:B------:R0:W1:Y:S02]  /*9a20*/  SHFL.IDX P3, R113, R226, R215, R228 ;  /* 0x000000d7e2717389 */ /* 0x00006400000600e4 */
[----:B01----:R-:W-:Y:S05]  /*9a30*/  ENDCOLLECTIVE ;  /* 0x000000000000791b */ /* 0x003fea0003800000 */
.L_x_5714:
[----:B------:R-:W-:Y:S05]  /*9a40*/  WARPSYNC.COLLECTIVE R213, `(.L_x_5715) ;  /* 0x00000000d5087348 */ /* 0x000fea0003c00000 */
[----:B------:R0:W1:Y:S02]  /*9a50*/  SHFL.DOWN P2, R224, R230, R211, R232 ;  /* 0x080000d3e6e07389 */ /* 0x00006400000400e8 */
[----:B01----:R-:W-:Y:S05]  /*9a60*/  ENDCOLLECTIVE ;  /* 0x000000000000791b */ /* 0x003fea0003800000 */
.L_x_5715:
        /* <DEDUP_REMOVED lines=8> */
.L_x_5716:
[----:B------:R-:W-:Y:S05]  /*9af0*/  WARPSYNC.COLLECTIVE R213, `(.L_x_5717) ;  /* 0x00000000d5087348 */ /* 0x000fea0003c00000 */
[----:B------:R0:W1:Y:S02]  /*9b00*/  SHFL.IDX P3, R113, R226, R215, R228 ;  /* 0x000000d7e2717389 */ /* 0x00006400000600e4 */
[----:B01----:R-:W-:Y:S05]  /*9b10*/  ENDCOLLECTIVE ;  /* 0x000000000000791b */ /* 0x003fea0003800000 */
.L_x_5717:
[----:B------:R-:W-:Y:S01]  /*9b20*/  MOV R226, R117 ;  /* 0x0000007500e27202 */ /* 0x000fe20000000f00 */
[----:B------:R-:W-:Y:S01]  /*9b30*/  FFMA.FTZ R117, R117, R112, R114 ;  /* 0x0000007075757223 */ /* 0x000fe20000010072 */
[----:B------:R-:W-:-:S07]  /*9b40*/  MOV R209, R113 ;  /* 0x0000007100d17202 */ /* 0x000fce0000000f00 */
[----:B------:R-:W-:Y:S05]  /*9b50*/  WARPSYNC.COLLECTIVE R213, `(.L_x_5718) ;  /* 0x00000000d5087348 */ /* 0x000fea0003c00000 */
[----:B------:R0:W1:Y:S02]  /*9b60*/  SHFL.IDX P3, R113, R226, R215, R228 ;  /* 0x000000d7e2717389 */ /* 0x00006400000600e4 */
[----:B01----:R-:W-:Y:S05]  /*9b70*/  ENDCOLLECTIVE ;  /* 0x000000000000791b */ /* 0x003fea0003800000 */
.L_x_5718:
[----:B------:R-:W-:Y:S01]  /*9b80*/  MOV R211, R113 ;  /* 0x0000007100d37202 */ /* 0x000fe20000000f00 */
[----:B------:R-:W-:Y:S06]  /*9b90*/  BRA `(.L_x_5719) ;  /* 0xffffffc400087947 */ /* 0x000fec000383ffff */
.L_x_5720:
        /* <DEDUP_REMOVED lines=14> */
.L_x_10464:


//--------------------- .text._Z25selective_scan_bwd_kernelI32Selective_Scan_bwd_kernel_traitsILi64ELi16ELb1ELb1ELb0ELb0ELb0EffEEv12SSMParamsBwd --------------------------
	.section	.text._Z25selective_scan_bwd_kernelI32Selective_Scan_bwd_kernel_traitsILi64ELi16ELb1ELb1ELb0ELb0ELb0EffEEv12SSMParamsBwd,"ax",@progbits
	.align	128
        .global         _Z25selective_scan_bwd_kernelI32Selective_Scan_bwd_kernel_traitsILi64ELi16ELb1ELb1ELb0ELb0ELb0EffEEv12SSMParamsBwd
        .type           _Z25selective_scan_bwd_kernelI32Selective_Scan_bwd_kernel_traitsILi64ELi16ELb1ELb1ELb0ELb0ELb0EffEEv12SSMParamsBwd,@function
        .size           _Z25selective_scan_bwd_kernelI32Selective_Scan_bwd_kernel_traitsILi64ELi16ELb1ELb1ELb0ELb0ELb0EffEEv12SSMParamsBwd,(.L_x_10465 - _Z25selective_scan_bwd_kernelI32Selective_Scan_bwd_kernel_traitsILi64ELi16ELb1ELb1ELb0ELb0ELb0EffEEv12SSMParamsBwd)
        .other          _Z25selective_scan_bwd_kernelI32Selective_Scan_bwd_kernel_traitsILi64ELi16ELb1ELb1ELb0ELb0ELb0EffEEv12SSMParamsBwd,@"STO_CUDA_ENTRY STV_DEFAULT"
_Z25selective_scan_bwd_kernelI32Selective_Scan_bwd_kernel_traitsILi64ELi16ELb1ELb1ELb0ELb0ELb0EffEEv12SSMParamsBwd:
.text._Z25selective_scan_bwd_kernelI32Selective_Scan_bwd_kernel_traitsILi64ELi16ELb1ELb1ELb0ELb0ELb0EffEEv12SSMParamsBwd:
        /* <DEDUP_REMOVED lines=8> */
[----:B------:R-:W4:Y:S06]  /*0080*/  LDCU.64 UR16, c[0x0][0x498] ;  /* 0x00009300ff1077ac */ /* 0x000f2c0008000a00 */
        /* <DEDUP_REMOVED lines=9> */
[----:B------:R-:W2:Y:S01]  /*0120*/  LDCU.64 UR32, c[0x0][0x480] ;  /* 0x00009000ff2077ac */ /* 0x000ea20008000a00 */
        /* <DEDUP_REMOVED lines=13> */
[----:B------:R-:W0:Y:S01]  /*0200*/  LDCU.64 UR24, c[0x0][0x3b0] ;  /* 0x00007600ff1877ac */ /* 0x000e220008000a00 */
[----:B----4-:R-:W5:Y:S03]  /*0210*/  @P0 LDG.E R132, desc[UR26][R2.64] ;  /* 0x0000001a02840981 */ /* 0x010f66000c1e1900 */
[----:B------:R-:W4:Y:S01]  /*0220*/  LDCU.128 UR8, c[0x0][0x400] ;  /* 0x00008000ff0877ac */ /* 0x000f220008000c00 */
[----:B------:R2:W5:Y:S01]  /*0230*/  @P1 LDG.E R130, desc[UR26][R4.64] ;  /* 0x0000001a04821981 */ /* 0x000562000c1e1900 */
[----:B-1----:R-:W-:Y:S01]  /*0240*/  IADD3 R6, PT, PT, R0, 0xffffffe, RZ ;  /* 0x0ffffffe00067810 */ /* 0x002fe20007ffe0ff */
[----:B------:R-:W-:Y:S01]  /*0250*/  UIMAD.WIDE.U32 UR18, UR30, UR16, URZ ;  /* 0x000000101e1272a5 */ /* 0x000fe2000f8e00ff */
[----:B------:R-:W-:Y:S01]  /*0260*/  IABS R0, UR7 ;  /* 0x0000000700007c13 */ /* 0x000fe20008000000 */
[----:B------:R-:W-:Y:S01]  /*0270*/  UIMAD.WIDE.U32 UR4, UR30, UR20, URZ ;  /* 0x000000141e0472a5 */ /* 0x000fe2000f8e00ff */
[----:B------:R1:W3:Y:S01]  /*0280*/  F2I.FTZ.U32.TRUNC.NTZ R7, R6 ;  /* 0x0000000600077305 */ /* 0x0002e2000021f000 */
[----:B------:R-:W-:-:S02]  /*0290*/  UIMAD UR19, UR30, UR17, UR19 ;  /* 0x000000111e1372a4 */ /* 0x000fc4000f8e0213 */
[----:B------:R-:W-:Y:S01]  /*02a0*/  UIMAD UR5, UR30, UR21, UR5 ;  /* 0x000000151e0572a4 */ /* 0x000fe2000f8e0205 */
[----:B--2---:R-:W2:Y:S01]  /*02b0*/  LDC.64 R4, c[0x0][0x3c8] ;  /* 0x0000f200ff047b82 */ /* 0x004ea20000000a00 */
[----:B------:R-:W-:Y:S02]  /*02c0*/  UISETP.NE.U32.AND UP0, UPT, UR32, URZ, UPT ;  /* 0x000000ff2000728c */ /* 0x000fe4000bf05070 */
[----:B------:R-:W-:Y:S01]  /*02d0*/  UIMAD.WIDE.U32 UR4, UR7, UR22, UR4 ;  /* 0x00000016070472a5 */ /* 0x000fe2000f8e0004 */
[----:B-1----:R-:W-:Y:S01]  /*02e0*/  MOV R6, RZ ;  /* 0x000000ff00067202 */ /* 0x002fe20000000f00 */
[----:B----4-:R-:W-:Y:S02]  /*02f0*/  UIMAD.WIDE.U32 UR16, UR30, UR8, URZ ;  /* 0x000000081e1072a5 */ /* 0x010fe4000f8e00ff */
[----:B------:R-:W-:Y:S02]  /*0300*/  UISETP.NE.AND.EX UP0, UPT, UR33, URZ, UPT, UP0 ;  /* 0x000000ff2100728c */ /* 0x000fe4000bf05300 */
[----:B------:R-:W-:Y:S01]  /*0310*/  UIMAD UR17, UR30, UR9, UR17 ;  /* 0x000000091e1172a4 */ /* 0x000fe2000f8e0211 */
[----:B---3--:R-:W-:Y:S01]  /*0320*/  IADD3 R2, PT, PT, RZ, -R7, RZ ;  /* 0x80000007ff027210 */ /* 0x008fe20007ffe0ff */
[----:B------:R-:W-:-:S02]  /*0330*/  UIMAD UR28, UR7, UR23, UR5 ;  /* 0x00000017071c72a4 */ /* 0x000fc4000f8e0205 */
[----:B------:R-:W-:Y:S02]  /*0340*/  UIMAD.WIDE.U32 UR20, UR7, UR10, UR16 ;  /* 0x0000000a071472a5 */ /* 0x000fe4000f8e0010 */
[----:B------:R-:W-:Y:S01]  /*0350*/  IMAD R3, R2, R9, RZ ;  /* 0x0000000902037224 */ /* 0x000fe200078e02ff */
[----:B------:R-:W-:Y:S02]  /*0360*/  UIMAD.WIDE.U32 UR22, UR7, UR12, UR18 ;  /* 0x0000000c071672a5 */ /* 0x000fe4000f8e0012 */
[----:B------:R-:W1:Y:S01]  /*0370*/  @UP0 LDCU UR12, c[0x0][0x384] ;  /* 0x00007080ff0c07ac */ /* 0x000e620008000800 */
[----:B------:R-:W-:Y:S01]  /*0380*/  IMAD.HI.U32 R7, R7, R3, R6 ;  /* 0x0000000307077227 */ /* 0x000fe200078e0006 */
[----:B------:R-:W3:Y:S05]  /*0390*/  LDCU.128 UR16, c[0x0][0x460] ;  /* 0x00008c00ff1077ac */ /* 0x000eea0008000c00 */
[----:B------:R-:W-:Y:S01]  /*03a0*/  IMAD.HI.U32 R7, R7, R0, RZ ;  /* 0x0000000007077227 */ /* 0x000fe200078e00ff */
[----:B------:R-:W-:-:S02]  /*03b0*/  UIMAD.WIDE.U32 UR8, UR7, UR14, URZ ;  /* 0x0000000e070872a5 */ /* 0x000fc4000f8e00ff */
[----:B------:R-:W-:Y:S02]  /*03c0*/  ULEA UR29, UR36, 0xfffffc00, 0xa ;  /* 0xfffffc00241d7891 */ /* 0x000fe4000f8e50ff */
[----:B------:R-:W-:Y:S01]  /*03d0*/  IADD3 R2, PT, PT, -R7, RZ, RZ ;  /* 0x000000ff07027210 */ /* 0x000fe20007ffe1ff */
[----:B------:R-:W-:Y:S02]  /*03e0*/  UIMAD UR14, UR7, UR15, UR9 ;  /* 0x0000000f070e72a4 */ /* 0x000fe4000f8e0209 */
[----:B------:R-:W-:Y:S02]  /*03f0*/  UIMAD UR6, UR7, UR11, UR21 ;  /* 0x0000000b070672a4 */ /* 0x000fe4000f8e0215 */
[C---:B------:R-:W-:Y:S01]  /*0400*/  IMAD R0, R9.reuse, R2, R0 ;  /* 0x0000000209007224 */ /* 0x040fe200078e0200 */
[----:B------:R-:W-:Y:S01]  /*0410*/  USHF.R.S32.HI UR31, URZ, 0x1f, UR29 ;  /* 0x0000001fff1f7899 */ /* 0x000fe2000801141d */
[----:B------:R-:W4:Y:S03]  /*0420*/  @UP0 LDCU UR15, c[0x0][0x38c] ;  /* 0x00007180ff0f07ac */ /* 0x000f260008000800 */
[----:B------:R-:W-:Y:S01]  /*0430*/  ISETP.GT.U32.AND P1, PT, R9, R0, PT ;  /* 0x000000000900720c */ /* 0x000fe20003f24070 */
[----:B------:R-:W-:-:S02]  /*0440*/  UIADD3 UR5, UP3, UPT, UR29, UR4, URZ ;  /* 0x000000041d057290 */ /* 0x000fc4000ff7e0ff */
[----:B------:R-:W-:Y:S01]  /*0450*/  UIADD3 UR21, UP2, UPT, UR29, UR20, URZ ;  /* 0x000000141d157290 */ /* 0x000fe2000ff5e0ff */
[----:B------:R-:W2:Y:S01]  /*0460*/  @UP0 LDCU.64 UR34, c[0x0][0x480] ;  /* 0x00009000ff2207ac */ /* 0x000ea20008000a00 */
[----:B------:R-:W-:Y:S02]  /*0470*/  UIADD3.X UR28, UPT, UPT, UR31, UR28, URZ, UP3, !UPT ;  /* 0x0000001c1f1c7290 */ /* 0x000fe40009ffe4ff */
[----:B---3--:R-:W-:-:S06]  /*0480*/  ULEA UR20, UP3, UR21, UR18, 0x2 ;  /* 0x0000001215147291 */ /* 0x008fcc000f8610ff */
[-C--:B------:R-:W-:Y:S01]  /*0490*/  @!P1 IADD3 R0, PT, PT, R0, -R9.reuse, RZ ;  /* 0x8000000900009210 */ /* 0x080fe20007ffe0ff */
[----:B------:R-:W-:Y:S01]  /*04a0*/  UIADD3.X UR4, UPT, UPT, UR31, UR6, URZ, UP2, !UPT ;  /* 0x000000061f047290 */ /* 0x000fe200097fe4ff */
[----:B------:R-:W-:Y:S01]  /*04b0*/  @!P1 IADD3 R7, PT, PT, R7, 0x1, RZ ;  /* 0x0000000107079810 */ /* 0x000fe20007ffe0ff */
[----:B0-----:R-:W-:Y:S01]  /*04c0*/  UIMAD.WIDE.U32 UR10, UR30, UR24, URZ ;  /* 0x000000181e0a72a5 */ /* 0x001fe2000f8e00ff */
[----:B------:R-:W-:Y:S01]  /*04d0*/  ISETP.GE.U32.AND P0, PT, R0, R9, PT ;  /* 0x000000090000720c */ /* 0x000fe20003f06070 */
[----:B------:R-:W-:Y:S01]  /*04e0*/  ULEA.HI.X UR21, UR21, UR19, UR4, 0x2, UP3 ;  /* 0x0000001315157291 */ /* 0x000fe200098f1404 */
[C---:B------:R-:W-:Y:S01]  /*04f0*/  LOP3.LUT R0, R8.reuse, UR7, RZ, 0x3c, !PT ;  /* 0x0000000708007c12 */ /* 0x040fe2000f8e3cff */
[----:B-1----:R-:W-:Y:S01]  /*0500*/  @UP0 UIMAD UR4, UR30, UR12, UR7 ;  /* 0x0000000c1e0402a4 */ /* 0x002fe2000f8e0207 */
[----:B------:R-:W-:Y:S01]  /*0510*/  ISETP.NE.AND P1, PT, R8, RZ, PT ;  /* 0x000000ff0800720c */ /* 0x000fe20003f25270 */
[----:B------:R-:W-:Y:S01]  /*0520*/  UIMAD UR11, UR30, UR25, UR11 ;  /* 0x000000191e0b72a4 */ /* 0x000fe2000f8e020b */
[----:B------:R-:W-:Y:S01]  /*0530*/  ISETP.GE.AND P2, PT, R0, RZ, PT ;  /* 0x000000ff0000720c */ /* 0x000fe20003f46270 */
[----:B------:R-:W-:Y:S01]  /*0540*/  @UP0 UIMAD UR4, UR4, UR36, URZ ;  /* 0x00000024040402a4 */ /* 0x000fe2000f8e02ff */
[----:B------:R-:W0:Y:S05]  /*0550*/  LDCU.64 UR32, c[0x0][0x528] ;  /* 0x0000a500ff2077ac */ /* 0x000e2a0008000a00 */
[----:B------:R-:W-:Y:S01]  /*0560*/  @P0 IADD3 R7, PT, PT, R7, 0x1, RZ ;  /* 0x0000000107070810 */ /* 0x000fe20007ffe0ff */
[----:B------:R-:W-:-:S02]  /*0570*/  ULEA UR25, UP1, UR5, UR16, 0x2 ;  /* 0x0000001005197291 */ /* 0x000fc4000f8210ff */
[----:B----4-:R-:W-:Y:S02]  /*0580*/  @UP0 UIMAD UR6, UR4, UR15, URZ ;  /* 0x0000000f040602a4 */ /* 0x010fe4000f8e02ff */
[----:B------:R-:W-:Y:S01]  /*0590*/  ULEA.HI.X UR28, UR5, UR17, UR28, 0x2, UP1 ;  /* 0x00000011051c7291 */ /* 0x000fe200088f141c */
[----:B------:R-:W-:Y:S01]  /*05a0*/  @!P2 IADD3 R7, PT, PT, -R7, RZ, RZ ;  /* 0x000000ff0707a210 */ /* 0x000fe20007ffe1ff */
[----:B------:R-:W-:Y:S01]  /*05b0*/  UMOV UR4, URZ ;  /* 0x000000ff00047c82 */ /* 0x000fe20008000000 */
[----:B------:R-:W-:Y:S01]  /*05c0*/  @!P1 LOP3.LUT R7, RZ, R8, RZ, 0x33, !PT ;  /* 0x00000008ff079212 */ /* 0x000fe200078e33ff */
[----:B------:R-:W-:Y:S01]  /*05d0*/  UMOV UR5, URZ ;  /* 0x000000ff00057c82 */ /* 0x000fe20008000000 */
[----:B--2---:R-:W-:Y:S02]  /*05e0*/  @UP0 UIMAD.WIDE UR4, UR6, 0x8, UR34 ;  /* 0x00000008060408a5 */ /* 0x004fe4000f8e0222 */
[----:B------:R-:W-:Y:S01]  /*05f0*/  SHF.R.S32.HI R9, RZ, 0x1f, R7 ;  /* 0x0000001fff097819 */ /* 0x000fe20000011407 */
[----:B------:R-:W-:Y:S01]  /*0600*/  IMAD.WIDE.U32 R2, R7, R4, UR10 ;  /* 0x0000000a07027e25 */ /* 0x000fe2000f8e0004 */
[----:B------:R-:W-:-:S02]  /*0610*/  UISETP.GE.AND UP0, UPT, UR36, 0x1, UPT ;  /* 0x000000012400788c */ /* 0x000fc4000bf06270 */
[----:B------:R-:W-:Y:S01]  /*0620*/  UIMAD UR13, UR7, UR13, UR23 ;  /* 0x0000000d070d72a4 */ /* 0x000fe2000f8e0217 */
[----:B------:R-:W-:Y:S01]  /*0630*/  IMAD R0, R9, R4, RZ ;  /* 0x0000000409007224 */ /* 0x000fe200078e02ff */
[----:B------:R-:W-:Y:S01]  /*0640*/  IADD3 R126, P0, PT, R2, UR29, RZ ;  /* 0x0000001d027e7c10 */ /* 0x000fe2000ff1e0ff */
[----:B------:R-:W-:Y:S02]  /*0650*/  UIADD3 UR22, UP1, UPT, UR29, UR22, URZ ;  /* 0x000000161d167290 */ /* 0x000fe4000ff3e0ff */
[----:B------:R-:W-:Y:S01]  /*0660*/  IMAD R5, R7, R5, R0 ;  /* 0x0000000507057224 */ /* 0x000fe200078e0200 */
[----:B------:R-:W-:Y:S01]  /*0670*/  LEA R128, P1, R126, R128, 0x2 ;  /* 0x000000807e807211 */ /* 0x000fe200078210ff */
[----:B------:R-:W-:Y:S02]  /*0680*/  UIADD3.X UR24, UPT, UPT, UR31, UR13, URZ, UP1, !UPT ;  /* 0x0000000d1f187290 */ /* 0x000fe40008ffe4ff */
[----:B0-----:R-:W-:Y:S01]  /*0690*/  ULEA UR23, UP1, UR22, UR32, 0x2 ;  /* 0x0000002016177291 */ /* 0x001fe2000f8210ff */
[----:B------:R-:W-:-:S03]  /*06a0*/  IADD3 R0, PT, PT, R3, R5, RZ ;  /* 0x0000000503007210 */ /* 0x000fc60007ffe0ff */
[----:B------:R-:W-:Y:S01]  /*06b0*/  ULEA.HI.X UR24, UR22, UR33, UR24, 0x2, UP1 ;  /* 0x0000002116187291 */ /* 0x000fe200088f1418 */
[----:B------:R-:W-:-:S04]  /*06c0*/  IADD3.X R0, PT, PT, R0, UR31, RZ, P0, !PT ;  /* 0x0000001f00007c10 */ /* 0x000fc800087fe4ff */
[----:B------:R-:W-:Y:S01]  /*06d0*/  LEA.HI.X R126, R126, R129, R0, 0x2, P1 ;  /* 0x000000817e7e7211 */ /* 0x000fe200008f1400 */
[----:B------:R-:W-:Y:S01]  /*06e0*/  HFMA2 R129, -RZ, RZ, 0, 0 ;  /* 0x00000000ff817431 */ /* 0x000fe200000001ff */
[----:B------:R-:W-:Y:S06]  /*06f0*/  BRA.U !UP0, `(.L_x_5721) ;  /* 0x0000004108287547 */ /* 0x000fec000b800000 */
        /* <DEDUP_REMOVED lines=20> */
[C---:B------:R-:W-:Y:S01]  /*0840*/  SHF.L.U32 R5, R88.reuse, 0x4, RZ ;  /* 0x0000000458057819 */ /* 0x040fe200000006ff */
[----:B------:R-:W-:Y:S01]  /*0850*/  UIADD3 UR22, UPT, UPT, UR6, 0x1090, URZ ;  /* 0x0000109006167890 */ /* 0x000fe2000fffe0ff */
[C---:B------:R-:W-:Y:S01]  /*0860*/  IADD3 R11, PT, PT, R88.reuse, 0xc0, RZ ;  /* 0x000000c0580b7810 */ /* 0x040fe20007ffe0ff */
[----:B------:R-:W-:Y:S01]  /*0870*/  IMAD.WIDE.U32 R2, R7, UR32, R2 ;  /* 0x0000002007027c25 */ /* 0x000fe2000f8e0002 */
[C---:B------:R-:W-:Y:S01]  /*0880*/  IADD3 R7, PT, PT, R88.reuse, 0x40, RZ ;  /* 0x0000004058077810 */ /* 0x040fe20007ffe0ff */
[----:B------:R-:W-:Y:S01]  /*0890*/  UIMAD UR17, UR7, UR19, UR13 ;  /* 0x00000013071172a4 */ /* 0x000fe2000f8e020d */
[C---:B------:R-:W-:Y:S01]  /*08a0*/  IADD3 R13, PT, PT, R88.reuse, 0x100, RZ ;  /* 0x00000100580d7810 */ /* 0x040fe20007ffe0ff */
[----:B------:R-:W-:Y:S01]  /*08b0*/  UMOV UR18, UR25 ;  /* 0x0000001900127c82 */ /* 0x000fe20008000000 */
[C---:B------:R-:W-:Y:S01]  /*08c0*/  IADD3 R15, PT, PT, R88.reuse, 0x140, RZ ;  /* 0x00000140580f7810 */ /* 0x040fe20007ffe0ff */
[----:B------:R-:W-:Y:S01]  /*08d0*/  UMOV UR19, UR28 ;  /* 0x0000001c00137c82 */ /* 0x000fe20008000000 */
        /* <DEDUP_REMOVED lines=9> */
[C---:B------:R-:W-:Y:S02]  /*0970*/  SHF.L.U32 R125, R88.reuse, 0x2, RZ ;  /* 0x00000002587d7819 */ /* 0x040fe400000006ff */
[C---:B------:R-:W-:Y:S02]  /*0980*/  IADD3 R127, PT, PT, R88.reuse, 0x200, RZ ;  /* 0x00000200587f7810 */ /* 0x040fe40007ffe0ff */
[C---:B------:R-:W-:Y:S02]  /*0990*/  LEA.HI R124, R88.reuse, R88, RZ, 0x1b ;  /* 0x00000058587c7211 */ /* 0x040fe400078fd8ff */
        /* <DEDUP_REMOVED lines=15> */
[----:B------:R-:W-:Y:S02]  /*0a90*/  LOP3.LUT R125, R125, 0xf80, RZ, 0xc0, !PT ;  /* 0x00000f807d7d7812 */ /* 0x000fe400078ec0ff */
[----:B------:R-:W-:Y:S02]  /*0aa0*/  LEA.HI R106, R127, R88, RZ, 0x1b ;  /* 0x000000587f6a7211 */ /* 0x000fe400078fd8ff */
[----:B------:R-:W-:Y:S02]  /*0ab0*/  LEA R123, R88, UR6, 0x3 ;  /* 0x00000006587b7c11 */ /* 0x000fe4000f8e18ff */
[----:B------:R-:W-:-:S02]  /*0ac0*/  LEA.HI R121, R5, R5, RZ, 0x1b ;  /* 0x0000000505797211 */ /* 0x000fc400078fd8ff */
[----:B------:R-:W-:Y:S02]  /*0ad0*/  LOP3.LUT R191, R88, 0x1f, RZ, 0xc0, !PT ;  /* 0x0000001f58bf7812 */ /* 0x000fe400078ec0ff */
        /* <DEDUP_REMOVED lines=17> */
[----:B------:R-:W-:Y:S02]  /*0bf0*/  LOP3.LUT R105, R125, 0x1f, R88, 0xf8, !PT ;  /* 0x0000001f7d697812 */ /* 0x000fe400078ef858 */
[----:B------:R-:W-:Y:S02]  /*0c00*/  LEA R104, R88, R123, 0x3 ;  /* 0x0000007b58687211 */ /* 0x000fe400078e18ff */
[----:B------:R-:W-:Y:S02]  /*0c10*/  IADD3 R103, PT, PT, R3, R103, RZ ;  /* 0x0000006703677210 */ /* 0x000fe40007ffe0ff */
[----:B------:R-:W-:Y:S01]  /*0c20*/  LEA R121, R121, UR22, 0x2 ;  /* 0x0000001679797c11 */ /* 0x000fe2000f8e10ff */
[----:B------:R-:W-:Y:S01]  /*0c30*/  UMOV UR22, UR23 ;  /* 0x0000001700167c82 */ /* 0x000fe20008000000 */
[----:B-1----:R-:W-:-:S05]  /*0c40*/  UMOV UR23, UR24 ;  /* 0x0000001800177c82 */ /* 0x002fca0008000000 */
.L_x_5768:
        /* <DEDUP_REMOVED lines=31> */
[----:B-1----:R-:W4:Y:S04]  /*0e40*/  LDG.E.128 R24, desc[UR26][R4.64] ;  /* 0x0000001a04187981 */ /* 0x002f28000c1e1d00 */
[----:B--2---:R-:W2:Y:S04]  /*0e50*/  LDG.E.128 R28, desc[UR26][R4.64+0x200] ;  /* 0x0002001a041c7981 */ /* 0x004ea8000c1e1d00 */
[----:B------:R-:W2:Y:S04]  /*0e60*/  LDG.E.128 R36, desc[UR26][R4.64+0x400] ;  /* 0x0004001a04247981 */ /* 0x000ea8000c1e1d00 */
[----:B------:R-:W2:Y:S01]  /*0e70*/  LDG.E.128 R40, desc[UR26][R4.64+0x600] ;  /* 0x0006001a04287981 */ /* 0x000ea2000c1e1d00 */
[----:B---3--:R-:W-:-:S02]  /*0e80*/  MOV R32, UR22 ;  /* 0x0000001600207c02 */ /* 0x008fc40008000f00 */
[----:B------:R-:W-:-:S03]  /*0e90*/  MOV R33, UR23 ;  /* 0x0000001700217c02 */ /* 0x000fc60008000f00 */
[----:B------:R-:W-:Y:S01]  /*0ea0*/  IMAD.WIDE.U32 R32, R105, 0x10, R32 ;  /* 0x0000001069207825 */ /* 0x000fe200078e0020 */
[----:B----4-:R-:W-:Y:S04]  /*0eb0*/  STS.128 [R101], R24 ;  /* 0x0000001865007388 */ /* 0x010fe80000000c00 */
[----:B--2---:R-:W-:Y:S04]  /*0ec0*/  STS.128 [R101+0x200], R28 ;  /* 0x0002001c65007388 */ /* 0x004fe80000000c00 */
[----:B------:R1:W-:Y:S04]  /*0ed0*/  STS.128 [R101+0x400], R36 ;  /* 0x0004002465007388 */ /* 0x0003e80000000c00 */
[----:B------:R2:W-:Y:S01]  /*0ee0*/  STS.128 [R101+0x600], R40 ;  /* 0x0006002865007388 */ /* 0x0005e20000000c00 */
[----:B------:R-:W-:-:S03]  /*0ef0*/  NOP ;  /* 0x0000000000007918 */ /* 0x000fc60000000000 */
[----:B------:R-:W-:Y:S04]  /*0f00*/  LDS.128 R80, [R100] ;  /* 0x0000000064507984 */ /* 0x000fe80000000c00 */
[----:B------:R-:W-:Y:S04]  /*0f10*/  LDS.128 R76, [R100+0x10] ;  /* 0x00001000644c7984 */ /* 0x000fe80000000c00 */
[----:B------:R-:W-:Y:S04]  /*0f20*/  LDS.128 R72, [R100+0x20] ;  /* 0x0000200064487984 */ /* 0x000fe80000000c00 */
[----:B------:R-:W-:Y:S01]  /*0f30*/  LDS.128 R68, [R100+0x30] ;  /* 0x0000300064447984 */ /* 0x000fe20000000c00 */
[----:B------:R-:W-:Y:S06]  /*0f40*/  BAR.SYNC.DEFER_BLOCKING 0x0 ;  /* 0x0000000000007b1d */ /* 0x000fec0000010000 */
[----:B------:R-:W3:Y:S04]  /*0f50*/  LDG.E.128 R44, desc[UR26][R32.64] ;  /* 0x0000001a202c7981 */ /* 0x000ee8000c1e1d00 */
[----:B------:R-:W4:Y:S04]  /*0f60*/  LDG.E.128 R48, desc[UR26][R32.64+0x200] ;  /* 0x0002001a20307981 */ /* 0x000f28000c1e1d00 */
[----:B-1----:R-:W4:Y:S04]  /*0f70*/  LDG.E.128 R36, desc[UR26][R32.64+0x400] ;  /* 0x0004001a20247981 */ /* 0x002f28000c1e1d00 */
[----:B--2---:R-:W2:Y:S01]  /*0f80*/  LDG.E.128 R40, desc[UR26][R32.64+0x600] ;  /* 0x0006001a20287981 */ /* 0x004ea2000c1e1d00 */
[----:B0-----:R-:W-:-:S03]  /*0f90*/  UISETP.GE.AND UP0, UPT, UR6, 0x1, UPT ;  /* 0x000000010600788c */ /* 0x001fc6000bf06270 */
[----:B---3--:R0:W-:Y:S04]  /*0fa0*/  STS.128 [R101], R44 ;  /* 0x0000002c65007388 */ /* 0x0081e80000000c00 */
[----:B----4-:R1:W-:Y:S04]  /*0fb0*/  STS.128 [R101+0x200], R48 ;  /* 0x0002003065007388 */ /* 0x0103e80000000c00 */
[----:B------:R3:W-:Y:S04]  /*0fc0*/  STS.128 [R101+0x400], R36 ;  /* 0x0004002465007388 */ /* 0x0007e80000000c00 */
[----:B--2---:R2:W-:Y:S01]  /*0fd0*/  STS.128 [R101+0x600], R40 ;  /* 0x0006002865007388 */ /* 0x0045e20000000c00 */
[----:B------:R-:W-:-:S03]  /*0fe0*/  NOP ;  /* 0x0000000000007918 */ /* 0x000fc60000000000 */
[----:B------:R-:W4:Y:S01]  /*0ff0*/  LDS.128 R4, [R100] ;  /* 0x0000000064047984 */ /* 0x000f220000000c00 */
[----:B0-----:R-:W-:Y:S02]  /*1000*/  CS2R R46, SRZ ;  /* 0x00000000002e7805 */ /* 0x001fe4000001ff00 */
[----:B-1----:R-:W-:Y:S01]  /*1010*/  CS2R R50, SRZ ;  /* 0x0000000000327805 */ /* 0x002fe2000001ff00 */
[----:B------:R-:W0:Y:S01]  /*1020*/  LDS.128 R24, [R100+0x10] ;  /* 0x0000100064187984 */ /* 0x000e220000000c00 */
[----:B---3--:R-:W-:Y:S02]  /*1030*/  CS2R R38, SRZ ;  /* 0x0000000000267805 */ /* 0x008fe4000001ff00 */
[----:B------:R-:W-:Y:S01]  /*1040*/  CS2R R36, SRZ ;  /* 0x0000000000247805 */ /* 0x000fe2000001ff00 */
[----:B------:R-:W1:Y:S01]  /*1050*/  LDS.128 R28, [R100+0x20] ;  /* 0x00002000641c7984 */ /* 0x000e620000000c00 */
[----:B--2---:R-:W-:Y:S02]  /*1060*/  CS2R R42, SRZ ;  /* 0x00000000002a7805 */ /* 0x004fe4000001ff00 */
[----:B------:R-:W-:Y:S01]  /*1070*/  CS2R R40, SRZ ;  /* 0x0000000000287805 */ /* 0x000fe2000001ff00 */
[----:B------:R-:W2:Y:S01]  /*1080*/  LDS.128 R32, [R100+0x30] ;  /* 0x0000300064207984 */ /* 0x000ea20000000c00 */
[----:B----4-:R-:W-:Y:S01]  /*1090*/  FFMA.FTZ R0, R8, R4, R131 ;  /* 0x0000000408007223 */ /* 0x010fe20000010083 */
[-C--:B-----5:R-:W-:Y:S01]  /*10a0*/  FMUL.FTZ R52, R4, R132.reuse ;  /* 0x0000008404347220 */ /* 0x0a0fe20000410000 */
[-C--:B------:R-:W-:Y:S01]  /*10b0*/  FMUL.FTZ R54, R6, R132.reuse ;  /* 0x0000008406367220 */ /* 0x080fe20000410000 */
[-C--:B------:R-:W-:Y:S01]  /*10c0*/  FMUL.FTZ R55, R7, R132.reuse ;  /* 0x0000008407377220 */ /* 0x080fe20000410000 */
[----:B------:R-:W-:Y:S01]  /*10d0*/  FFMA.FTZ R53, R9, R5, R0 ;  /* 0x0000000509357223 */ /* 0x000fe20000010000 */
[-C--:B0-----:R-:W-:Y:S01]  /*10e0*/  FMUL.FTZ R56, R24, R132.reuse ;  /* 0x0000008418387220 */ /* 0x081fe20000410000 */
[-C--:B------:R-:W-:Y:S01]  /*10f0*/  FMUL.FTZ R57, R25, R132.reuse ;  /* 0x0000008419397220 */ /* 0x080fe20000410000 */
[----:B------:R-:W-:Y:S01]  /*1100*/  FMUL.FTZ R58, R26, R132 ;  /* 0x000000841a3a7220 */ /* 0x000fe20000410000 */
[----:B------:R-:W-:Y:S01]  /*1110*/  FFMA.FTZ R0, R10, R6, R53 ;  /* 0x000000060a007223 */ /* 0x000fe20000010035 */
[-C--:B-1----:R-:W-:Y:S01]  /*1120*/  FMUL.FTZ R60, R28, R132.reuse ;  /* 0x000000841c3c7220 */ /* 0x082fe20000410000 */
[-C--:B------:R-:W-:Y:S01]  /*1130*/  FMUL.FTZ R61, R29, R132.reuse ;  /* 0x000000841d3d7220 */ /* 0x080fe20000410000 */
[-C--:B------:R-:W-:Y:S01]  /*1140*/  FMUL.FTZ R62, R30, R132.reuse ;  /* 0x000000841e3e7220 */ /* 0x080fe20000410000 */
[----:B------:R-:W-:Y:S01]  /*1150*/  FFMA.FTZ R45, R11, R7, R0 ;  /* 0x000000070b2d7223 */ /* 0x000fe20000010000 */
[-C--:B------:R-:W-:Y:S01]  /*1160*/  FMUL.FTZ R63, R31, R132.reuse ;  /* 0x000000841f3f7220 */ /* 0x080fe20000410000 */
[-C--:B--2---:R-:W-:Y:S01]  /*1170*/  FMUL.FTZ R64, R32, R132.reuse ;  /* 0x0000008420407220 */ /* 0x084fe20000410000 */
[----:B------:R-:W-:Y:S01]  /*1180*/  FMUL.FTZ R66, R34, R132 ;  /* 0x0000008422427220 */ /* 0x000fe20000410000 */
[----:B------:R-:W-:Y:S01]  /*1190*/  FFMA.FTZ R0, R12, R24, R45 ;  /* 0x000000180c007223 */ /* 0x000fe2000001002d */
[----:B------:R-:W-:-:S03]  /*11a0*/  FMUL.FTZ R67, R35, R132 ;  /* 0x0000008423437220 */ /* 0x000fc60000410000 */
[----:B------:R-:W-:-:S04]  /*11b0*/  FFMA.FTZ R45, R13, R25, R0 ;  /* 0x000000190d2d7223 */ /* 0x000fc80000010000 */
[----:B------:R-:W-:Y:S01]  /*11c0*/  FFMA.FTZ R0, R14, R26, R45 ;  /* 0x0000001a0e007223 */ /* 0x000fe2000001002d */
[----:B------:R-:W-:-:S03]  /*11d0*/  CS2R R44, SRZ ;  /* 0x00000000002c7805 */ /* 0x000fc6000001ff00 */
[----:B------:R-:W-:-:S04]  /*11e0*/  FFMA.FTZ R49, R15, R27, R0 ;  /* 0x0000001b0f317223 */ /* 0x000fc80000010000 */
[----:B------:R-:W-:Y:S01]  /*11f0*/  FFMA.FTZ R0, R16, R28, R49 ;  /* 0x0000001c10007223 */ /* 0x000fe20000010031 */
[----:B------:R-:W-:-:S03]  /*1200*/  CS2R R48, SRZ ;  /* 0x0000000000307805 */ /* 0x000fc6000001ff00 */
[----:B------:R-:W-:-:S04]  /*1210*/  FFMA.FTZ R53, R17, R29, R0 ;  /* 0x0000001d11357223 */ /* 0x000fc80000010000 */
[----:B------:R-:W-:Y:S01]  /*1220*/  FFMA.FTZ R0, R18, R30, R53 ;  /* 0x0000001e12007223 */ /* 0x000fe20000010035 */
[----:B------:R-:W-:-:S03]  /*1230*/  FMUL.FTZ R53, R5, R132 ;  /* 0x0000008405357220 */ /* 0x000fc60000410000 */
[----:B------:R-:W-:-:S04]  /*1240*/  FFMA.FTZ R59, R19, R31, R0 ;  /* 0x0000001f133b7223 */ /* 0x000fc80000010000 */
[----:B------:R-:W-:Y:S01]  /*1250*/  FFMA.FTZ R0, R20, R32, R59 ;  /* 0x0000002014007223 */ /* 0x000fe2000001003b */
[----:B------:R-:W-:-:S03]  /*1260*/  FMUL.FTZ R59, R27, R132 ;  /* 0x000000841b3b7220 */ /* 0x000fc60000410000 */
[----:B------:R-:W-:-:S04]  /*1270*/  FFMA.FTZ R65, R21, R33, R0 ;  /* 0x0000002115417223 */ /* 0x000fc80000010000 */
[----:B------:R-:W-:Y:S01]  /*1280*/  FFMA.FTZ R0, R22, R34, R65 ;  /* 0x0000002216007223 */ /* 0x000fe20000010041 */
[----:B------:R-:W-:-:S03]  /*1290*/  FMUL.FTZ R65, R33, R132 ;  /* 0x0000008421417220 */ /* 0x000fc60000410000 */
        /* <DEDUP_REMOVED lines=10> */
[----:B------:R-:W-:Y:S01]  /*1340*/  USHF.L.U32 UR6, UR6, 0x8, URZ ;  /* 0x0000000806067899 */ /* 0x000fe200080006ff */
[----:B------:R-:W1:Y:S01]  /*1350*/  LDC.64 R94, c[0x0][0x440] ;  /* 0x00011000ff5e7b82 */ /* 0x000e620000000a00 */
[----:B------:R-:W-:Y:S01]  /*1360*/  PLOP3.LUT P0, PT, PT, PT, UP0, 0x80, 0x8 ;  /* 0x000000000008781c */ /* 0x000fe20003f0f008 */
[--C-:B------:R-:W-:Y:S01]  /*1370*/  FADD.FTZ R136, R83, R130.reuse ;  /* 0x0000008253887221 */ /* 0x100fe20000010000 */
[----:B------:R-:W-:Y:S01]  /*1380*/  IADD3 R96, P1, PT, R2, UR24, RZ ;  /* 0x0000001802607c10 */ /* 0x000fe2000ff3e0ff */
[--C-:B------:R-:W-:Y:S01]  /*1390*/  FADD.FTZ R137, R76, R130.reuse ;  /* 0x000000824c897221 */ /* 0x100fe20000010000 */
[--C-:B------:R-:W-:Y:S01]  /*13a0*/  FADD.FTZ R138, R77, R130.reuse ;  /* 0x000000824d8a7221 */ /* 0x100fe20000010000 */
[--C-:B------:R-:W-:Y:S01]  /*13b0*/  FADD.FTZ R139, R78, R130.reuse ;  /* 0x000000824e8b7221 */ /* 0x100fe20000010000 */
[--C-:B------:R-:W-:Y:S01]  /*13c0*/  FADD.FTZ R140, R79, R130.reuse ;  /* 0x000000824f8c7221 */ /* 0x100fe20000010000 */
[----:B------:R-:W2:Y:S01]  /*13d0*/  LDC.64 R92, c[0x0][0x3a8] ;  /* 0x0000ea00ff5c7b82 */ /* 0x000ea20000000a00 */
[--C-:B------:R-:W-:Y:S01]  /*13e0*/  FADD.FTZ R141, R72, R130.reuse ;  /* 0x00000082488d7221 */ /* 0x100fe20000010000 */
[--C-:B------:R-:W-:Y:S01]  /*13f0*/  FADD.FTZ R142, R73, R130.reuse ;  /* 0x00000082498e7221 */ /* 0x100fe20000010000 */
[--C-:B------:R-:W-:Y:S01]  /*1400*/  FADD.FTZ R143, R74, R130.reuse ;  /* 0x000000824a8f7221 */ /* 0x100fe20000010000 */
[--C-:B------:R-:W-:Y:S01]  /*1410*/  FADD.FTZ R144, R75, R130.reuse ;  /* 0x000000824b907221 */ /* 0x100fe20000010000 */
[--C-:B------:R-:W-:Y:S01]  /*1420*/  FADD.FTZ R145, R68, R130.reuse ;  /* 0x0000008244917221 */ /* 0x100fe20000010000 */
[--C-:B------:R-:W-:Y:S01]  /*1430*/  FADD.FTZ R146, R69, R130.reuse ;  /* 0x0000008245927221 */ /* 0x100fe20000010000 */
[----:B------:R-:W-:Y:S01]  /*1440*/  ISETP.EQ.AND P0, PT, R191, RZ, P0 ;  /* 0x000000ffbf00720c */ /* 0x000fe20000702270 */
[----:B------:R-:W3:Y:S01]  /*1450*/  LDC.64 R90, c[0x0][0x4d0] ;  /* 0x00013400ff5a7b82 */ /* 0x000ee20000000a00 */
[--C-:B------:R-:W-:Y:S01]  /*1460*/  FADD.FTZ R147, R70, R130.reuse ;  /* 0x0000008246937221 */ /* 0x100fe20000010000 */
[----:B------:R-:W-:Y:S01]  /*1470*/  FADD.FTZ R150, R71, R130 ;  /* 0x0000008247967221 */ /* 0x000fe20000010000 */
[----:B------:R-:W-:Y:S01]  /*1480*/  MOV R39, RZ ;  /* 0x000000ff00277202 */ /* 0x000fe20000000f00 */
[----:B------:R-:W-:Y:S01]  /*1490*/  ULOP3.LUT UR28, UR6, 0x100, URZ, 0xc0, !UPT ;  /* 0x00000100061c7892 */ /* 0x000fe2000f8ec0ff */
[----:B------:R-:W-:Y:S01]  /*14a0*/  LOP3.LUT R206, R88, UR24, RZ, 0xfc, !PT ;  /* 0x0000001858ce7c12 */ /* 0x000fe2000f8efcff */
[----:B------:R-:W4:Y:S01]  /*14b0*/  LDCU UR38, c[0x0][0x394] ;  /* 0x00007280ff2677ac */ /* 0x000f220008000800 */
[----:B------:R-:W-:Y:S01]  /*14c0*/  IADD3.X R97, PT, PT, RZ, R103, RZ, P1, !PT ;  /* 0x00000067ff617210 */ /* 0x000fe20000ffe4ff */
[----:B------:R-:W0:Y:S01]  /*14d0*/  LDCU UR39, c[0x0][0x38c] ;  /* 0x00007180ff2777ac */ /* 0x000e220008000800 */
[----:B------:R-:W0:Y:S01]  /*14e0*/  LDCU UR31, c[0x0][0x388] ;  /* 0x00007100ff1f77ac */ /* 0x000e220008000800 */
[----:B------:R-:W0:Y:S01]  /*14f0*/  LDCU.64 UR32, c[0x0][0x450] ;  /* 0x00008a00ff2077ac */ /* 0x000e220008000a00 */
[----:B------:R-:W0:Y:S01]  /*1500*/  LDCU.64 UR34, c[0x0][0x3e0] ;  /* 0x00007c00ff2277ac */ /* 0x000e220008000a00 */
[----:B------:R-:W0:Y:S01]  /*1510*/  LDCU.64 UR36, c[0x0][0x538] ;  /* 0x0000a700ff2477ac */ /* 0x000e220008000a00 */
[----:B------:R-:W-:-:S05]  /*1520*/  UMOV UR6, URZ ;  /* 0x000000ff00067c82 */ /* 0x000fca0008000000 */
.L_x_5767:
[----:B0-----:R-:W-:-:S04]  /*1530*/  IMAD.WIDE.U32 R68, R152, UR6, RZ ;  /* 0x0000000698447c25 */ /* 0x001fc8000f8e00ff */
[----:B------:R-:W-:Y:S01]  /*1540*/  IMAD R69, R153, UR6, R69 ;  /* 0x0000000699457c24 */ /* 0x000fe2000f8e0245 */
[----:B------:R-:W-:-:S04]  /*1550*/  LEA R84, P1, R68, R128, 0x2 ;  /* 0x0000008044547211 */ /* 0x000fc800078210ff */
[----:B------:R-:W-:-:S03]  /*1560*/  LEA.HI.X R85, R68, R126, R69, 0x2, P1 ;  /* 0x0000007e44557211 */ /* 0x000fc600008f1445 */
[----:B------:R-:W-:-:S05]  /*1570*/  IMAD.WIDE.U32 R84, R105, 0x10, R84 ;  /* 0x0000001069547825 */ /* 0x000fca00078e0054 */
[----:B------:R-:W5:Y:S04]  /*1580*/  LDG.E.128 R68, desc[UR26][R84.64] ;  /* 0x0000001a54447981 */ /* 0x000f68000c1e1d00 */
[----:B----4-:R-:W4:Y:S04]  /*1590*/  LDG.E.128 R72, desc[UR26][R84.64+0x200] ;  /* 0x0002001a54487981 */ /* 0x010f28000c1e1d00 */
[----:B------:R-:W3:Y:S04]  /*15a0*/  LDG.E.128 R76, desc[UR26][R84.64+0x400] ;  /* 0x0004001a544c7981 */ /* 0x000ee8000c1e1d00 */
[----:B------:R0:W3:Y:S01]  /*15b0*/  LDG.E.128 R80, desc[UR26][R84.64+0x600] ;  /* 0x0006001a54507981 */ /* 0x0000e2000c1e1d00 */
[----:B------:R-:W-:-:S02]  /*15c0*/  MOV R98, UR10 ;  /* 0x0000000a00627c02 */ /* 0x000fc40008000f00 */
[----:B------:R-:W-:Y:S02]  /*15d0*/  MOV R87, UR15 ;  /* 0x0000000f00577c02 */ /* 0x000fe40008000f00 */
[----:B------:R-:W-:Y:S02]  /*15e0*/  MOV R86, R98 ;  /* 0x0000006200567202 */ /* 0x000fe40000000f00 */
[----:B------:R-:W-:-:S03]  /*15f0*/  MOV R99, UR11 ;  /* 0x0000000b00637c02 */ /* 0x000fc60008000f00 */
[----:B--2---:R-:W-:-:S04]  /*1600*/  IMAD.WIDE.U32 R86, R92, UR6, R86 ;  /* 0x000000065c567c25 */ /* 0x004fc8000f8e0056 */
[----:B------:R-:W-:Y:S01]  /*1610*/  IMAD R0, R93, UR6, R87 ;  /* 0x000000065d007c24 */ /* 0x000fe2000f8e0257 */
[----:B-1----:R-:W-:-:S04]  /*1620*/  LEA R148, P1, R86, R94, 0x2 ;  /* 0x0000005e56947211 */ /* 0x002fc800078210ff */
[----:B------:R-:W-:-:S05]  /*1630*/  LEA.HI.X R149, R86, R95, R0, 0x2, P1 ;  /* 0x0000005f56957211 */ /* 0x000fca00008f1400 */
[----:B------:R-:W2:Y:S01]  /*1640*/  LDG.E R148, desc[UR26][R148.64] ;  /* 0x0000001a94947981 */ /* 0x000ea2000c1e1900 */
        /* <DEDUP_REMOVED lines=8> */
[----:B------:R-:W0:Y:S01]  /*16d0*/  S2UR UR25, SR_CgaCtaId ;  /* 0x00000000001979c3 */ /* 0x000e220000008800 */
[----:B-----5:R1:W-:Y:S04]  /*16e0*/  STS.128 [R101], R68 ;  /* 0x0000004465007388 */ /* 0x0203e80000000c00 */
[----:B----4-:R-:W-:Y:S04]  /*16f0*/  STS.128 [R101+0x200], R72 ;  /* 0x0002004865007388 */ /* 0x010fe80000000c00 */
[----:B---3--:R-:W-:Y:S04]  /*1700*/  STS.128 [R101+0x400], R76 ;  /* 0x0004004c65007388 */ /* 0x008fe80000000c00 */
[----:B------:R-:W-:Y:S01]  /*1710*/  STS.128 [R101+0x600], R80 ;  /* 0x0006005065007388 */ /* 0x000fe20000000c00 */
[----:B------:R-:W-:-:S03]  /*1720*/  NOP ;  /* 0x0000000000007918 */ /* 0x000fc60000000000 */
[----:B------:R3:W4:Y:S01]  /*1730*/  LDG.E R84, desc[UR26][R84.64] ;  /* 0x0000001a54547981 */ /* 0x000722000c1e1900 */
[----:B------:R-:W-:Y:S01]  /*1740*/  UIADD3 UR29, UPT, UPT, UR28, UR6, URZ ;  /* 0x000000061c1d7290 */ /* 0x000fe2000fffe0ff */
[C---:B------:R-:W-:Y:S01]  /*1750*/  ISETP.NE.AND P2, PT, R88.reuse, RZ, PT ;  /* 0x000000ff5800720c */ /* 0x040fe20003f45270 */
[----:B------:R-:W-:Y:S01]  /*1760*/  UMOV UR24, 0x400 ;  /* 0x0000040000187882 */ /* 0x000fe20000000000 */
[----:B------:R-:W5:Y:S01]  /*1770*/  LDS.128 R72, [R100+0x10] ;  /* 0x0000100064487984 */ /* 0x000f620000000c00 */
[----:B0-----:R-:W-:Y:S01]  /*1780*/  ULEA UR25, UR25, UR24, 0x18 ;  /* 0x0000001819197291 */ /* 0x001fe2000f8ec0ff */
[----:B------:R-:W-:Y:S01]  /*1790*/  ISETP.NE.AND P1, PT, R88, 0x3f, PT ;  /* 0x0000003f5800780c */ /* 0x000fe20003f25270 */
[----:B------:R-:W-:Y:S01]  /*17a0*/  FMUL.FTZ R98, R9, R134 ;  /* 0x0000008609627220 */ /* 0x000fe20000410000 */
[----:B-1----:R-:W-:Y:S01]  /*17b0*/  SEL R68, R127, UR29, P2 ;  /* 0x0000001d7f447c07 */ /* 0x002fe20009000000 */
[----:B------:R-:W0:Y:S01]  /*17c0*/  LDS.128 R76, [R100+0x20] ;  /* 0x00002000644c7984 */ /* 0x000e220000000c00 */
[----:B---3--:R-:W-:Y:S01]  /*17d0*/  FMUL.FTZ R85, R8, R133 ;  /* 0x0000008508557220 */ /* 0x008fe20000410000 */
[----:B------:R-:W-:Y:S01]  /*17e0*/  FMUL.FTZ R87, R10, R135 ;  /* 0x000000870a577220 */ /* 0x000fe20000410000 */
[----:B------:R-:W-:Y:S01]  /*17f0*/  LEA R86, R68, UR25, 0x2 ;  /* 0x0000001944567c11 */ /* 0x000fe2000f8e10ff */
[----:B------:R-:W-:Y:S01]  /*1800*/  LDS.128 R80, [R100+0x30] ;  /* 0x0000300064507984 */ /* 0x000fe20000000c00 */
[----:B------:R-:W-:Y:S01]  /*1810*/  FMUL.FTZ R164, R11, R136 ;  /* 0x000000880ba47220 */ /* 0x000fe20000410000 */
[----:B------:R-:W-:Y:S01]  /*1820*/  FMUL.FTZ R163, R12, R137 ;  /* 0x000000890ca37220 */ /* 0x000fe20000410000 */
[----:B------:R-:W-:Y:S01]  /*1830*/  FMUL.FTZ R162, R13, R138 ;  /* 0x0000008a0da27220 */ /* 0x000fe20000410000 */
[----:B------:R-:W1:Y:S01]  /*1840*/  LDS.128 R68, [R100] ;  /* 0x0000000064447984 */ /* 0x000e620000000c00 */
[----:B--2---:R-:W-:Y:S01]  /*1850*/  FMUL.FTZ R0, R148, 1.4426950216293334961 ;  /* 0x3fb8aa3b94007820 */ /* 0x004fe20000410000 */
[----:B------:R-:W-:Y:S01]  /*1860*/  FMUL.FTZ R161, R14, R139 ;  /* 0x0000008b0ea17220 */ /* 0x000fe20000410000 */
[----:B------:R-:W-:Y:S01]  /*1870*/  FMUL.FTZ R160, R15, R140 ;  /* 0x0000008c0fa07220 */ /* 0x000fe20000410000 */
        /* <DEDUP_REMOVED lines=19> */
[----:B------:R-:W-:Y:S01]  /*19b0*/  FMUL.FTZ R158, R17, R142 ;  /* 0x0000008e119e7220 */ /* 0x000fe20000410000 */
[----:B------:R-:W-:Y:S01]  /*19c0*/  FMUL.FTZ R157, R18, R143 ;  /* 0x0000008f129d7220 */ /* 0x000fe20000410000 */
[----:B------:R-:W-:Y:S01]  /*19d0*/  FMUL.FTZ R156, R19, R144 ;  /* 0x00000090139c7220 */ /* 0x000fe20000410000 */
[----:B------:R-:W-:Y:S01]  /*19e0*/  FMUL.FTZ R155, R20, R145 ;  /* 0x00000091149b7220 */ /* 0x000fe20000410000 */
[----:B------:R-:W-:Y:S01]  /*19f0*/  FMUL.FTZ R154, R21, R146 ;  /* 0x00000092159a7220 */ /* 0x000fe20000410000 */
[----:B--2---:R2:W-:Y:S01]  /*1a00*/  STS [R86+0x2550], R175 ;  /* 0x002550af56007388 */ /* 0x0045e20000000800 */
[----:B------:R-:W-:Y:S01]  /*1a10*/  FMUL.FTZ R151, R22, R147 ;  /* 0x0000009316977220 */ /* 0x000fe20000410000 */
[----:B------:R-:W3:Y:S01]  /*1a20*/  MUFU.EX2 R169, R169 ;  /* 0x000000a900a97308 */ /* 0x000ee20000000800 */
[----:B------:R-:W-:Y:S01]  /*1a30*/  BSSY.RECONVERGENT B0, `(.L_x_5723) ;  /* 0x000003c000007945 */ /* 0x000fe20003800200 */
[----:B-----5:R-:W-:Y:S01]  /*1a40*/  FMUL.FTZ R163, R72, R163 ;  /* 0x000000a348a37220 */ /* 0x020fe20000410000 */
[----:B------:R-:W-:Y:S01]  /*1a50*/  FMUL.FTZ R162, R73, R162 ;  /* 0x000000a249a27220 */ /* 0x000fe20000410000 */
[----:B------:R-:W-:Y:S01]  /*1a60*/  FMUL.FTZ R161, R74, R161 ;  /* 0x000000a14aa17220 */ /* 0x000fe20000410000 */
[----:B------:R-:W-:Y:S01]  /*1a70*/  FMUL.FTZ R160, R75, R160 ;  /* 0x000000a04ba07220 */ /* 0x000fe20000410000 */
[----:B0-----:R-:W-:Y:S01]  /*1a80*/  FMUL.FTZ R159, R76, R159 ;  /* 0x0000009f4c9f7220 */ /* 0x001fe20000410000 */
[----:B------:R-:W-:Y:S01]  /*1a90*/  FMUL.FTZ R158, R77, R158 ;  /* 0x0000009e4d9e7220 */ /* 0x000fe20000410000 */
[----:B------:R-:W0:Y:S01]  /*1aa0*/  MUFU.EX2 R168, R168 ;  /* 0x000000a800a87308 */ /* 0x000e220000000800 */
[----:B--2---:R-:W-:Y:S01]  /*1ab0*/  FMUL.FTZ R86, R23, R150 ;  /* 0x0000009617567220 */ /* 0x004fe20000410000 */
[----:B-1----:R-:W-:Y:S01]  /*1ac0*/  FMUL.FTZ R0, R68, R85 ;  /* 0x0000005544007220 */ /* 0x002fe20000410000 */
[----:B------:R-:W-:Y:S01]  /*1ad0*/  FMUL.FTZ R171, R69, R98 ;  /* 0x0000006245ab7220 */ /* 0x000fe20000410000 */
[----:B------:R-:W-:Y:S01]  /*1ae0*/  FMUL.FTZ R172, R70, R87 ;  /* 0x0000005746ac7220 */ /* 0x000fe20000410000 */
[----:B------:R-:W-:Y:S01]  /*1af0*/  FMUL.FTZ R164, R71, R164 ;  /* 0x000000a447a47220 */ /* 0x000fe20000410000 */
[----:B------:R-:W-:Y:S01]  /*1b00*/  FMUL.FTZ R157, R78, R157 ;  /* 0x0000009d4e9d7220 */ /* 0x000fe20000410000 */
[----:B------:R-:W-:Y:S01]  /*1b10*/  FMUL.FTZ R156, R79, R156 ;  /* 0x0000009c4f9c7220 */ /* 0x000fe20000410000 */
[----:B------:R-:W1:Y:S01]  /*1b20*/  MUFU.EX2 R174, R174 ;  /* 0x000000ae00ae7308 */ /* 0x000e620000000800 */
[----:B------:R-:W-:Y:S01]  /*1b30*/  FMUL.FTZ R155, R80, R155 ;  /* 0x0000009b509b7220 */ /* 0x000fe20000410000 */
[----:B------:R-:W-:Y:S01]  /*1b40*/  FMUL.FTZ R154, R81, R154 ;  /* 0x0000009a519a7220 */ /* 0x000fe20000410000 */
[----:B------:R-:W-:Y:S01]  /*1b50*/  FMUL.FTZ R151, R82, R151 ;  /* 0x0000009752977220 */ /* 0x000fe20000410000 */
[----:B------:R-:W-:-:S04]  /*1b60*/  FMUL.FTZ R149, R83, R86 ;  /* 0x0000005653957220 */ /* 0x000fc80000410000 */
        /* <DEDUP_REMOVED lines=11> */
[-C--:B----4-:R-:W-:Y:S01]  /*1c20*/  FMUL.FTZ R167, R4, R84.reuse ;  /* 0x0000005404a77220 */ /* 0x090fe20000410000 */
        /* <DEDUP_REMOVED lines=26> */
.L_x_5724:
[----:B------:R-:W-:-:S06]  /*1dd0*/  LEA R204, R88, UR25, 0x2 ;  /* 0x0000001958cc7c11 */ /* 0x000fcc000f8e10ff */
[----:B------:R-:W0:Y:S02]  /*1de0*/  LDS R204, [R204+0x2d54] ;  /* 0x002d5400cccc7984 */ /* 0x000e240000000800 */
.L_x_5725:
[----:B------:R-:W-:Y:S05]  /*1df0*/  BSYNC.RECONVERGENT B0 ;  /* 0x0000000000007941 */ /* 0x000fea0003800200 */
.L_x_5723:
        /* <DEDUP_REMOVED lines=78> */
.L_x_5785:
[----:B------:R-:W-:Y:S01]  /*22e0*/  ISETP.GE.AND P3, PT, R102, 0x10, PT ;  /* 0x000000106600780c */ /* 0x000fe20003f66270 */
[----:B----4-:R-:W-:Y:S01]  /*22f0*/  FFMA.FTZ R85, R87, R85, R84 ;  /* 0x0000005557557223 */ /* 0x010fe20000010054 */
[----:B------:R-:W-:-:S04]  /*2300*/  UMOV UR24, 0xffffffff ;  /* 0xffffffff00187882 */ /* 0x000fc80000000000 */
[----:B------:R-:W-:-:S07]  /*2310*/  FSEL R176, R84, R85, !P3 ;  /* 0x0000005554b07208 */ /* 0x000fce0005800000 */
[----:B--23--:R-:W-:Y:S01]  /*2320*/  @P3 FMUL.FTZ R87, R87, R178 ;  /* 0x000000b257573220 */ /* 0x00cfe20000410000 */
[----:B------:R-:W-:Y:S06]  /*2330*/  BRA.DIV UR24, `(.L_x_5728) ;  /* 0x0000003218187947 */ /* 0x000fec000b800000 */
.L_x_5788:
[----:B------:R-:W-:-:S03]  /*2340*/  UMOV UR24, 0xffffffff ;  /* 0xffffffff00187882 */ /* 0x000fc60000000000 */
[----:B------:R-:W-:Y:S05]  /*2350*/  BRA.DIV UR24, `(.L_x_5729) ;  /* 0x0000003218387947 */ /* 0x000fea000b800000 */
.L_x_5791:
[----:B------:R-:W-:-:S03]  /*2360*/  UMOV UR24, 0xffffffff ;  /* 0xffffffff00187882 */ /* 0x000fc60000000000 */
[----:B------:R-:W-:Y:S05]  /*2370*/  BRA.DIV UR24, `(.L_x_5730) ;  /* 0x0000003218587947 */ /* 0x000fea000b800000 */
[----:B------:R2:W3:Y:S04]  /*2380*/  SHFL.UP PT, R178, R87, 0x1, RZ ;  /* 0x0420000057b27989 */ /* 0x0004e800000e00ff */
[----:B------:R2:W4:Y:S04]  /*2390*/  SHFL.UP PT, R205, R176, 0x1, RZ ;  /* 0x04200000b0cd7989 */ /* 0x00052800000e00ff */
[----:B-----5:R2:W0:Y:S04]  /*23a0*/  SHFL.IDX PT, R84, R98, RZ, 0x1f ;  /* 0x00001fff62547589 */ /* 0x02042800000e0000 */
[----:B------:R2:W0:Y:S02]  /*23b0*/  SHFL.IDX PT, R85, R99, RZ, 0x1f ;  /* 0x00001fff63557589 */ /* 0x00042400000e0000 */
.L_x_5797:
[----:B--2---:R-:W2:Y:S01]  /*23c0*/  LDS.64 R86, [R104+0x2140] ;  /* 0x0021400068567984 */ /* 0x004ea20000000a00 */
[C---:B0--34-:R-:W-:Y:S01]  /*23d0*/  @P2 FFMA.FTZ R85, R178.reuse, R85, R205 ;  /* 0x00000055b2552223 */ /* 0x059fe200000100cd */
[----:B------:R-:W-:-:S03]  /*23e0*/  @P2 FMUL.FTZ R84, R178, R84 ;  /* 0x00000054b2542220 */ /* 0x000fc60000410000 */
[-C--:B--2---:R-:W-:Y:S01]  /*23f0*/  FFMA.FTZ R87, R85, R86.reuse, R87 ;  /* 0x0000005655577223 */ /* 0x084fe20000010057 */
[----:B------:R-:W-:-:S05]  /*2400*/  FMUL.FTZ R86, R84, R86 ;  /* 0x0000005654567220 */ /* 0x000fca0000410000 */
[----:B------:R3:W-:Y:S02]  /*2410*/  STS.128 [R104+0x2140], R84 ;  /* 0x0021405468007388 */ /* 0x0007e40000000c00 */
.L_x_5726:
        /* <DEDUP_REMOVED lines=108> */
.L_x_5814:
        /* <DEDUP_REMOVED lines=10> */
.L_x_5731:
        /* <DEDUP_REMOVED lines=16> */
[----:B------:R-:W-:Y:S01]  /*2c80*/  BSSY.RECONVERGENT B0, `(.L_x_5733) ;  /* 0x0000074000007945 */ /* 0x000fe20003800200 */
[----:B0-----:R-:W0:Y:S04]  /*2c90*/  LDS R84, [R123+0x2354] ;  /* 0x002354007b547984 */ /* 0x001e280000000800 */
[----:B------:R1:W-:Y:S01]  /*2ca0*/  @!P1 STS.64 [UR24+0x2e50], R98 ;  /* 0x002e5062ff009988 */ /* 0x0003e20008000a18 */
[----:B0-----:R-:W-:Y:S01]  /*2cb0*/  FFMA.FTZ R203, R84, R204, R203 ;  /* 0x000000cc54cb7223 */ /* 0x001fe200000100cb */
[----:B------:R-:W-:-:S03]  /*2cc0*/  FFMA.FTZ R84, R4, R205, RZ ;  /* 0x000000cd04547223 */ /* 0x000fc600000100ff */
[----:B------:R-:W-:Y:S01]  /*2cd0*/  FFMA.FTZ R201, R202, R203, R201 ;  /* 0x000000cbcac97223 */ /* 0x000fe200000100c9 */
[----:B------:R-:W-:-:S03]  /*2ce0*/  FFMA.FTZ R85, R5, R208, R84 ;  /* 0x000000d005557223 */ /* 0x000fc60000010054 */
[----:B------:R-:W-:Y:S01]  /*2cf0*/  FFMA.FTZ R199, R200, R201, R199 ;  /* 0x000000c9c8c77223 */ /* 0x000fe200000100c7 */
[----:B------:R-:W-:-:S03]  /*2d00*/  FFMA.FTZ R84, R6, R207, R85 ;  /* 0x000000cf06547223 */ /* 0x000fc60000010055 */
[----:B------:R-:W-:Y:S01]  /*2d10*/  FFMA.FTZ R197, R197, R199, R198 ;  /* 0x000000c7c5c57223 */ /* 0x000fe200000100c6 */
[----:B------:R-:W-:Y:S01]  /*2d20*/  FFMA.FTZ R85, R7, R209, R84 ;  /* 0x000000d107557223 */ /* 0x000fe20000010054 */
[----:B------:R-:W-:Y:S01]  /*2d30*/  FMUL.FTZ R198, R150, R203 ;  /* 0x000000cb96c67220 */ /* 0x000fe20000410000 */
[----:B------:R-:W-:Y:S01]  /*2d40*/  FMUL.FTZ R209, R147, R201 ;  /* 0x000000c993d17220 */ /* 0x000fe20000410000 */
[-C--:B------:R-:W-:Y:S01]  /*2d50*/  FFMA.FTZ R195, R194, R197.reuse, R195 ;  /* 0x000000c5c2c37223 */ /* 0x080fe200000100c3 */
[----:B------:R-:W-:Y:S01]  /*2d60*/  FFMA.FTZ R84, R24, R210, R85 ;  /* 0x000000d218547223 */ /* 0x000fe20000010055 */
[----:B------:R-:W-:Y:S01]  /*2d70*/  FMUL.FTZ R207, R145, R197 ;  /* 0x000000c591cf7220 */ /* 0x000fe20000410000 */
[----:B------:R-:W-:Y:S01]  /*2d80*/  FMUL.FTZ R194, R146, R199 ;  /* 0x000000c792c27220 */ /* 0x000fe20000410000 */
[----:B------:R-:W-:Y:S01]  /*2d90*/  FFMA.FTZ R189, R189, R195, R196 ;  /* 0x000000c3bdbd7223 */ /* 0x000fe200000100c4 */
[----:B------:R-:W-:Y:S01]  /*2da0*/  FFMA.FTZ R85, R25, R211, R84 ;  /* 0x000000d319557223 */ /* 0x000fe20000010054 */
[----:B------:R-:W-:-:S02]  /*2db0*/  P2R R196, PR, RZ, 0x2 ;  /* 0x00000002ffc47803 */ /* 0x000fc40000000000 */
[-C--:B------:R-:W-:Y:S01]  /*2dc0*/  FFMA.FTZ R193, R190, R189.reuse, R193 ;  /* 0x000000bdbec17223 */ /* 0x080fe200000100c1 */
[----:B------:R-:W-:Y:S01]  /*2dd0*/  FFMA.FTZ R84, R26, R212, R85 ;  /* 0x000000d41a547223 */ /* 0x000fe20000010055 */
[----:B-1----:R-:W-:Y:S02]  /*2de0*/  FMUL.FTZ R99, R143, R189 ;  /* 0x000000bd8f637220 */ /* 0x002fe40000410000 */
[----:B------:R-:W-:Y:S01]  /*2df0*/  FFMA.FTZ R185, R185, R193, R192 ;  /* 0x000000c1b9b97223 */ /* 0x000fe200000100c0 */
[----:B------:R-:W-:Y:S01]  /*2e00*/  FFMA.FTZ R213, R27, R213, R84 ;  /* 0x000000d51bd57223 */ /* 0x000fe20000010054 */
[----:B------:R-:W-:Y:S01]  /*2e10*/  FMUL.FTZ R190, R142, R193 ;  /* 0x000000c18ebe7220 */ /* 0x000fe20000410000 */
[----:B------:R-:W-:Y:S01]  /*2e20*/  FMUL.FTZ R192, R144, R195 ;  /* 0x000000c390c07220 */ /* 0x000fe20000410000 */
[----:B------:R-:W-:Y:S01]  /*2e30*/  FFMA.FTZ R187, R188, R185, R187 ;  /* 0x000000b9bcbb7223 */ /* 0x000fe200000100bb */
[----:B------:R-:W-:-:S03]  /*2e40*/  FFMA.FTZ R214, R28, R214, R213 ;  /* 0x000000d61cd67223 */ /* 0x000fc600000100d5 */
[-C--:B------:R-:W-:Y:S01]  /*2e50*/  FFMA.FTZ R183, R183, R187.reuse, R186 ;  /* 0x000000bbb7b77223 */ /* 0x080fe200000100ba */
[----:B------:R-:W-:-:S03]  /*2e60*/  FMUL.FTZ R186, R140, R187 ;  /* 0x000000bb8cba7220 */ /* 0x000fc60000410000 */
[-C--:B------:R-:W-:Y:S01]  /*2e70*/  FFMA.FTZ R184, R184, R183.reuse, R181 ;  /* 0x000000b7b8b87223 */ /* 0x080fe200000100b5 */
[----:B------:R-:W-:Y:S01]  /*2e80*/  FMUL.FTZ R205, R139, R183 ;  /* 0x000000b78bcd7220 */ /* 0x000fe20000410000 */
[----:B------:R-:W-:Y:S02]  /*2e90*/  FMUL.FTZ R188, R15, R186 ;  /* 0x000000ba0fbc7220 */ /* 0x000fe40000410000 */
[----:B------:R-:W-:-:S04]  /*2ea0*/  FFMA.FTZ R177, R179, R184, R177 ;  /* 0x000000b8b3b17223 */ /* 0x000fc800000100b1 */
[-C--:B------:R-:W-:Y:S01]  /*2eb0*/  FFMA.FTZ R173, R174, R177.reuse, R173 ;  /* 0x000000b1aead7223 */ /* 0x080fe200000100ad */
[----:B------:R-:W-:-:S03]  /*2ec0*/  FMUL.FTZ R181, R137, R177 ;  /* 0x000000b189b57220 */ /* 0x000fc60000410000 */
[----:B------:R-:W-:Y:S01]  /*2ed0*/  FFMA.FTZ R165, R168, R173, R165 ;  /* 0x000000ada8a57223 */ /* 0x000fe200000100a5 */
[----:B------:R-:W-:-:S03]  /*2ee0*/  FMUL.FTZ R168, R12, R181 ;  /* 0x000000b50ca87220 */ /* 0x000fc60000410000 */
[-C--:B------:R-:W-:Y:S01]  /*2ef0*/  FFMA.FTZ R169, R169, R165.reuse, R166 ;  /* 0x000000a5a9a97223 */ /* 0x080fe200000100a6 */
[----:B------:R-:W-:-:S03]  /*2f00*/  FMUL.FTZ R179, R135, R165 ;  /* 0x000000a587b37220 */ /* 0x000fc60000410000 */
[-C--:B------:R-:W-:Y:S01]  /*2f10*/  FFMA.FTZ R167, R170, R169.reuse, R167 ;  /* 0x000000a9aaa77223 */ /* 0x080fe200000100a7 */
[----:B------:R-:W-:Y:S01]  /*2f20*/  FMUL.FTZ R86, R134, R169 ;  /* 0x000000a986567220 */ /* 0x000fe20000410000 */
[----:B------:R-:W-:Y:S02]  /*2f30*/  FMUL.FTZ R170, R138, R184 ;  /* 0x000000b88aaa7220 */ /* 0x000fe40000410000 */
[----:B------:R-:W-:Y:S01]  /*2f40*/  FMUL.FTZ R85, R133, R167 ;  /* 0x000000a785557220 */ /* 0x000fe20000410000 */
[----:B------:R-:W-:Y:S01]  /*2f50*/  FMUL.FTZ R166, R9, R86 ;  /* 0x0000005609a67220 */ /* 0x000fe20000410000 */
[----:B------:R-:W-:Y:S02]  /*2f60*/  FMUL.FTZ R174, R13, R170 ;  /* 0x000000aa0dae7220 */ /* 0x000fe40000410000 */
[-C--:B------:R-:W-:Y:S01]  /*2f70*/  FFMA.FTZ R84, R0, R85.reuse, RZ ;  /* 0x0000005500547223 */ /* 0x080fe200000100ff */
[----:B------:R-:W-:-:S03]  /*2f80*/  FMUL.FTZ R85, R8, R85 ;  /* 0x0000005508557220 */ /* 0x000fc60000410000 */
[----:B------:R-:W-:Y:S01]  /*2f90*/  FFMA.FTZ R87, R171, R86, R84 ;  /* 0x00000056ab577223 */ /* 0x000fe20000010054 */
[----:B------:R-:W-:Y:S01]  /*2fa0*/  FMUL.FTZ R86, R136, R173 ;  /* 0x000000ad88567220 */ /* 0x000fe20000410000 */
[-C--:B------:R-:W-:Y:S01]  /*2fb0*/  FMUL.FTZ R84, R10, R179.reuse ;  /* 0x000000b30a547220 */ /* 0x080fe20000410000 */
[----:B------:R0:W-:Y:S01]  /*2fc0*/  STS [R122+0x1090], R85 ;  /* 0x001090557a007388 */ /* 0x0001e20000000800 */
[----:B------:R-:W-:Y:S01]  /*2fd0*/  FFMA.FTZ R87, R172, R179, R87 ;  /* 0x000000b3ac577223 */ /* 0x000fe20000010057 */
[-C--:B------:R-:W-:Y:S02]  /*2fe0*/  FMUL.FTZ R98, R11, R86.reuse ;  /* 0x000000560b627220 */ /* 0x080fe40000410000 */
[----:B------:R1:W-:Y:S01]  /*2ff0*/  STS [R121+0x4], R166 ;  /* 0x000004a679007388 */ /* 0x0003e20000000800 */
[----:B------:R-:W-:Y:S01]  /*3000*/  FFMA.FTZ R86, R164, R86, R87 ;  /* 0x00000056a4567223 */ /* 0x000fe20000010057 */
[----:B------:R-:W-:Y:S02]  /*3010*/  FFMA.FTZ R87, R29, R216, R214 ;  /* 0x000000d81d577223 */ /* 0x000fe400000100d6 */
[----:B------:R2:W-:Y:S01]  /*3020*/  STS [R121+0x8], R84 ;  /* 0x0000085479007388 */ /* 0x0005e20000000800 */
[----:B------:R-:W-:Y:S01]  /*3030*/  FFMA.FTZ R181, R163, R181, R86 ;  /* 0x000000b5a3b57223 */ /* 0x000fe20000010056 */
[----:B0-----:R-:W-:Y:S01]  /*3040*/  FMUL.FTZ R85, R141, R185 ;  /* 0x000000b98d557220 */ /* 0x001fe20000410000 */
[----:B------:R-:W-:Y:S01]  /*3050*/  FFMA.FTZ R86, R30, R215, R87 ;  /* 0x000000d71e567223 */ /* 0x000fe20000010057 */
[----:B------:R0:W-:Y:S01]  /*3060*/  STS [R121+0xc], R98 ;  /* 0x00000c6279007388 */ /* 0x0001e20000000800 */
[----:B------:R-:W-:Y:S01]  /*3070*/  FFMA.FTZ R170, R162, R170, R181 ;  /* 0x000000aaa2aa7223 */ /* 0x000fe200000100b5 */
[-C--:B-1----:R-:W-:Y:S01]  /*3080*/  FMUL.FTZ R166, R14, R205.reuse ;  /* 0x000000cd0ea67220 */ /* 0x082fe20000410000 */
[----:B------:R-:W-:Y:S01]  /*3090*/  FFMA.FTZ R179, R31, R182, R86 ;  /* 0x000000b61fb37223 */ /* 0x000fe20000010056 */
        /* <DEDUP_REMOVED lines=14> */
[----:B0-----:R-:W-:Y:S02]  /*3180*/  FMUL.FTZ R166, R20, R207 ;  /* 0x000000cf14a67220 */ /* 0x001fe40000410000 */
[----:B------:R0:W-:Y:S01]  /*3190*/  STS [R121+0x28], R168 ;  /* 0x000028a879007388 */ /* 0x0001e20000000800 */
[----:B------:R-:W-:Y:S01]  /*31a0*/  FFMA.FTZ R99, R156, R192, R99 ;  /* 0x000000c09c637223 */ /* 0x000fe20000010063 */
[----:B-1----:R-:W-:Y:S02]  /*31b0*/  FMUL.FTZ R84, R21, R194 ;  /* 0x000000c215547220 */ /* 0x002fe40000410000 */
[----:B------:R-:W-:Y:S01]  /*31c0*/  STS [R121+0x1c], R188 ;  /* 0x00001cbc79007388 */ /* 0x000fe20000000800 */
[----:B--2---:R-:W-:-:S03]  /*31d0*/  FMUL.FTZ R98, R22, R209 ;  /* 0x000000d116627220 */ /* 0x004fc60000410000 */
[----:B------:R-:W-:Y:S01]  /*31e0*/  STS [R121+0x2c], R174 ;  /* 0x00002cae79007388 */ /* 0x000fe20000000800 */
[----:B0-----:R-:W-:-:S03]  /*31f0*/  FMUL.FTZ R168, R23, R198 ;  /* 0x000000c617a87220 */ /* 0x001fc60000410000 */
[----:B------:R0:W-:Y:S04]  /*3200*/  STS [R121+0x30], R166 ;  /* 0x000030a679007388 */ /* 0x0001e80000000800 */
[----:B------:R1:W-:Y:S04]  /*3210*/  STS [R121+0x34], R84 ;  /* 0x0000345479007388 */ /* 0x0003e80000000800 */
[----:B------:R2:W-:Y:S01]  /*3220*/  STS [R121+0x38], R98 ;  /* 0x0000386279007388 */ /* 0x0005e20000000800 */
[----:B0-----:R-:W-:-:S03]  /*3230*/  FFMA.FTZ R166, R32, R175, R179 ;  /* 0x000000af20a67223 */ /* 0x001fc600000100b3 */
[----:B------:R0:W-:Y:S01]  /*3240*/  STS [R121+0x3c], R168 ;  /* 0x00003ca879007388 */ /* 0x0001e20000000800 */
[----:B-1----:R-:W-:Y:S01]  /*3250*/  IMAD.WIDE.U32 R84, R90, UR6, R96 ;  /* 0x000000065a547c25 */ /* 0x002fe2000f8e0060 */
[----:B------:R-:W-:Y:S03]  /*3260*/  BAR.SYNC.DEFER_BLOCKING 0x0 ;  /* 0x0000000000007b1d */ /* 0x000fe60000010000 */
[----:B------:R-:W-:Y:S01]  /*3270*/  IMAD R85, R91, UR6, R85 ;  /* 0x000000065b557c24 */ /* 0x000fe2000f8e0255 */
[----:B------:R-:W-:Y:S01]  /*3280*/  LEA R86, P1, R84, UR36, 0x2 ;  /* 0x0000002454567c11 */ /* 0x000fe2000f8210ff */
[----:B--2---:R-:W-:Y:S01]  /*3290*/  FADD.FTZ R98, -R155, R175 ;  /* 0x000000af9b627221 */ /* 0x004fe20000010100 */
[----:B------:R-:W-:Y:S02]  /*32a0*/  IADD3 R155, PT, PT, -R206, UR31, RZ ;  /* 0x0000001fce9b7c10 */ /* 0x000fe4000fffe1ff */
[----:B------:R-:W-:Y:S01]  /*32b0*/  LEA.HI.X R87, R84, UR37, R85, 0x2, P1 ;  /* 0x0000002554577c11 */ /* 0x000fe200088f1455 */
[----:B------:R-:W-:Y:S01]  /*32c0*/  FFMA.FTZ R85, R33, R180, R166 ;  /* 0x000000b421557223 */ /* 0x000fe200000100a6 */
[----:B------:R-:W-:Y:S01]  /*32d0*/  ISETP.GE.AND P1, PT, R155, 0x1, PT ;  /* 0x000000019b00780c */ /* 0x000fe20003f26270 */
[----:B------:R-:W-:Y:S01]  /*32e0*/  FFMA.FTZ R99, R98, R207, R99 ;  /* 0x000000cf62637223 */ /* 0x000fe20000010063 */
[----:B------:R-:W-:Y:S01]  /*32f0*/  FADD.FTZ R166, -R151, R178 ;  /* 0x000000b297a67221 */ /* 0x000fe20000010100 */
[----:B------:R-:W-:Y:S01]  /*3300*/  FFMA.FTZ R178, R34, R178, R85 ;  /* 0x000000b222b27223 */ /* 0x000fe20000010055 */
[----:B------:R-:W-:Y:S01]  /*3310*/  FADD.FTZ R84, -R149, R176 ;  /* 0x000000b095547221 */ /* 0x000fe20000010100 */
[----:B------:R-:W-:Y:S01]  /*3320*/  FFMA.FTZ R99, R154, R194, R99 ;  /* 0x000000c29a637223 */ /* 0x000fe20000010063 */
[----:B------:R-:W-:Y:S01]  /*3330*/  ISETP.GE.AND P2, PT, R155, 0x41, PT ;  /* 0x000000419b00780c */ /* 0x000fe20003f46270 */
[----:B------:R-:W-:Y:S01]  /*3340*/  FFMA.FTZ R176, R35, R176, R178 ;  /* 0x000000b023b07223 */ /* 0x000fe200000100b2 */
[C---:B------:R-:W-:Y:S01]  /*3350*/  ISETP.GE.AND P3, PT, R155.reuse, 0x81, PT ;  /* 0x000000819b00780c */ /* 0x040fe20003f66270 */
[----:B------:R-:W-:Y:S01]  /*3360*/  FFMA.FTZ R99, R166, R209, R99 ;  /* 0x000000d1a6637223 */ /* 0x000fe20000010063 */
[----:B------:R-:W-:Y:S01]  /*3370*/  ISETP.GE.AND P4, PT, R155, 0xc1, PT ;  /* 0x000000c19b00780c */ /* 0x000fe20003f86270 */
[----:B------:R0:W1:Y:S02]  /*3380*/  LDS R181, [R120+0x1190] ;  /* 0x0011900078b57984 */ /* 0x0000640000000800 */
[----:B------:R-:W-:Y:S10]  /*3390*/  @!P1 BRA `(.L_x_5734) ;  /* 0x0000000000089947 */ /* 0x000ff40003800000 */
[----:B------:R-:W2:Y:S04]  /*33a0*/  LDS R85, [R124+0x1090] ;  /* 0x001090007c557984 */ /* 0x000ea80000000800 */
[----:B--2---:R2:W-:Y:S02]  /*33b0*/  REDG.E.ADD.F32.FTZ.RN.STRONG.GPU desc[UR26][R86.64], R85 ;  /* 0x00000055560079a6 */ /* 0x0045e4000c12f31a */
.L_x_5734:
[----:B------:R-:W-:Y:S05]  /*33c0*/  BSYNC.RECONVERGENT B0 ;  /* 0x0000000000007941 */ /* 0x000fea0003800200 */
.L_x_5733:
[----:B------:R-:W-:Y:S04]  /*33d0*/  BSSY.RECONVERGENT B0, `(.L_x_5735) ;  /* 0x0000003000007945 */ /* 0x000fe80003800200 */
[----:B------:R-:W-:Y:S05]  /*33e0*/  @!P2 BRA `(.L_x_5736) ;  /* 0x000000000004a947 */ /* 0x000fea0003800000 */
[----:B-1----:R3:W-:Y:S02]  /*33f0*/  REDG.E.ADD.F32.FTZ.RN.STRONG.GPU desc[UR26][R86.64+0x100], R181 ;  /* 0x000100b5560079a6 */ /* 0x0027e4000c12f31a */
.L_x_5736:
[----:B------:R-:W-:Y:S05]  /*3400*/  BSYNC.RECONVERGENT B0 ;  /* 0x0000000000007941 */ /* 0x000fea0003800200 */
.L_x_5735:
[----:B--2---:R2:W4:Y:S01]  /*3410*/  LDS R85, [R119+0x1290] ;  /* 0x0012900077557984 */ /* 0x0045220000000800 */
[----:B------:R-:W-:Y:S04]  /*3420*/  BSSY.RECONVERGENT B0, `(.L_x_5737) ;  /* 0x0000003000007945 */ /* 0x000fe80003800200 */
[----:B------:R-:W-:Y:S05]  /*3430*/  @!P3 BRA `(.L_x_5738) ;  /* 0x000000000004b947 */ /* 0x000fea0003800000 */
[----:B----4-:R4:W-:Y:S02]  /*3440*/  REDG.E.ADD.F32.FTZ.RN.STRONG.GPU desc[UR26][R86.64+0x200], R85 ;  /* 0x00020055560079a6 */ /* 0x0109e4000c12f31a */
.L_x_5738:
[----:B------:R-:W-:Y:S05]  /*3450*/  BSYNC.RECONVERGENT B0 ;  /* 0x0000000000007941 */ /* 0x000fea0003800200 */
.L_x_5737:
[----:B----4-:R4:W0:Y:S01]  /*3460*/  LDS R85, [R118+0x1390] ;  /* 0x0013900076557984 */ /* 0x0108220000000800 */
[----:B------:R-:W-:Y:S04]  /*3470*/  BSSY.RECONVERGENT B0, `(.L_x_5739) ;  /* 0x0000003000007945 */ /* 0x000fe80003800200 */
[----:B------:R-:W-:Y:S05]  /*3480*/  @!P4 BRA `(.L_x_5740) ;  /* 0x000000000004c947 */ /* 0x000fea0003800000 */
[----:B0-----:R0:W-:Y:S02]  /*3490*/  REDG.E.ADD.F32.FTZ.RN.STRONG.GPU desc[UR26][R86.64+0x300], R85 ;  /* 0x00030055560079a6 */ /* 0x0011e4000c12f31a */
.L_x_5740:
[----:B------:R-:W-:Y:S05]  /*34a0*/  BSYNC.RECONVERGENT B0 ;  /* 0x0000000000007941 */ /* 0x000fea0003800200 */
.L_x_5739:
[----:B0-----:R-:W-:Y:S01]  /*34b0*/  FFMA.FTZ R85, R84, R198, R99 ;  /* 0x000000c654557223 */ /* 0x001fe20000010063 */
[C---:B------:R-:W-:Y:S01]  /*34c0*/  ISETP.GE.AND P6, PT, R155.reuse, 0x101, PT ;  /* 0x000001019b00780c */ /* 0x040fe20003fc6270 */
[----:B------:R0:W0:Y:S01]  /*34d0*/  LDS R99, [R117+0x1490] ;  /* 0x0014900075637984 */ /* 0x0000220000000800 */
[----:B------:R-:W-:Y:S01]  /*34e0*/  BSSY.RECONVERGENT B0, `(.L_x_5741) ;  /* 0x0000008000007945 */ /* 0x000fe20003800200 */
[C---:B------:R-:W-:Y:S02]  /*34f0*/  ISETP.GE.AND P1, PT, R155.reuse, 0x141, PT ;  /* 0x000001419b00780c */ /* 0x040fe40003f26270 */
[C---:B------:R-:W-:Y:S02]  /*3500*/  ISETP.GE.AND P2, PT, R155.reuse, 0x181, PT ;  /* 0x000001819b00780c */ /* 0x040fe40003f46270 */
[C---:B------:R-:W-:Y:S02]  /*3510*/  ISETP.GE.AND P3, PT, R155.reuse, 0x1c1, PT ;  /* 0x000001c19b00780c */ /* 0x040fe40003f66270 */
[----:B------:R-:W-:-:S02]  /*3520*/  ISETP.GE.AND P4, PT, R155, 0x201, PT ;  /* 0x000002019b00780c */ /* 0x000fc40003f86270 */
[----:B------:R-:W-:Y:S02]  /*3530*/  ISETP.GE.AND P5, PT, R155, 0x241, PT ;  /* 0x000002419b00780c */ /* 0x000fe40003fa6270 */
[----:B------:R-:W-:Y:S11]  /*3540*/  @!P6 BRA `(.L_x_5742) ;  /* 0x000000000004e947 */ /* 0x000ff60003800000 */
[----:B0-----:R0:W-:Y:S02]  /*3550*/  REDG.E.ADD.F32.FTZ.RN.STRONG.GPU desc[UR26][R86.64+0x400], R99 ;  /* 0x00040063560079a6 */ /* 0x0011e4000c12f31a */
.L_x_5742:
[----:B------:R-:W-:Y:S05]  /*3560*/  BSYNC.RECONVERGENT B0 ;  /* 0x0000000000007941 */ /* 0x000fea0003800200 */
.L_x_5741:
[----:B0-----:R0:W0:Y:S01]  /*3570*/  LDS R99, [R116+0x1590] ;  /* 0x0015900074637984 */ /* 0x0010220000000800 */
[----:B------:R-:W-:Y:S04]  /*3580*/  BSSY.RECONVERGENT B0, `(.L_x_5743) ;  /* 0x0000003000007945 */ /* 0x000fe80003800200 */
[----:B------:R-:W-:Y:S05]  /*3590*/  @!P1 BRA `(.L_x_5744) ;  /* 0x0000000000049947 */ /* 0x000fea0003800000 */
[----:B0-----:R0:W-:Y:S02]  /*35a0*/  REDG.E.ADD.F32.FTZ.RN.STRONG.GPU desc[UR26][R86.64+0x500], R99 ;  /* 0x00050063560079a6 */ /* 0x0011e4000c12f31a */
.L_x_5744:
[----:B------:R-:W-:Y:S05]  /*35b0*/  BSYNC.RECONVERGENT B0 ;  /* 0x0000000000007941 */ /* 0x000fea0003800200 */
.L_x_5743:
[----:B0-----:R0:W0:Y:S01]  /*35c0*/  LDS R99, [R115+0x1690] ;  /* 0x0016900073637984 */ /* 0x0010220000000800 */
[----:B------:R-:W-:Y:S04]  /*35d0*/  BSSY.RECONVERGENT B0, `(.L_x_5745) ;  /* 0x0000003000007945 */ /* 0x000fe80003800200 */
[----:B------:R-:W-:Y:S05]  /*35e0*/  @!P2 BRA `(.L_x_5746) ;  /* 0x000000000004a947 */ /* 0x000fea0003800000 */
[----:B0-----:R0:W-:Y:S02]  /*35f0*/  REDG.E.ADD.F32.FTZ.RN.STRONG.GPU desc[UR26][R86.64+0x600], R99 ;  /* 0x00060063560079a6 */ /* 0x0011e4000c12f31a */
.L_x_5746:
[----:B------:R-:W-:Y:S05]  /*3600*/  BSYNC.RECONVERGENT B0 ;  /* 0x0000000000007941 */ /* 0x000fea0003800200 */
.L_x_5745:
[----:B0-----:R0:W0:Y:S01]  /*3610*/  LDS R99, [R114+0x1790] ;  /* 0x0017900072637984 */ /* 0x0010220000000800 */
[----:B------:R-:W-:Y:S04]  /*3620*/  BSSY.RECONVERGENT B0, `(.L_x_5747) ;  /* 0x0000003000007945 */ /* 0x000fe80003800200 */
[----:B------:R-:W-:Y:S05]  /*3630*/  @!P3 BRA `(.L_x_5748) ;  /* 0x000000000004b947 */ /* 0x000fea0003800000 */
[----:B0-----:R0:W-:Y:S02]  /*3640*/  REDG.E.ADD.F32.FTZ.RN.STRONG.GPU desc[UR26][R86.64+0x700], R99 ;  /* 0x00070063560079a6 */ /* 0x0011e4000c12f31a */
.L_x_5748:
[----:B------:R-:W-:Y:S05]  /*3650*/  BSYNC.RECONVERGENT B0 ;  /* 0x0000000000007941 */ /* 0x000fea0003800200 */
.L_x_5747:
[----:B0-----:R0:W0:Y:S01]  /*3660*/  LDS R99, [R106+0x1890] ;  /* 0x001890006a637984 */ /* 0x0010220000000800 */
[----:B------:R-:W-:Y:S04]  /*3670*/  BSSY.RECONVERGENT B0, `(.L_x_5749) ;  /* 0x0000003000007945 */ /* 0x000fe80003800200 */
[----:B------:R-:W-:Y:S05]  /*3680*/  @!P4 BRA `(.L_x_5750) ;  /* 0x000000000004c947 */ /* 0x000fea0003800000 */
[----:B0-----:R0:W-:Y:S02]  /*3690*/  REDG.E.ADD.F32.FTZ.RN.STRONG.GPU desc[UR26][R86.64+0x800], R99 ;  /* 0x00080063560079a6 */ /* 0x0011e4000c12f31a */
.L_x_5750:
[----:B------:R-:W-:Y:S05]  /*36a0*/  BSYNC.RECONVERGENT B0 ;  /* 0x0000000000007941 */ /* 0x000fea0003800200 */
.L_x_5749:
[----:B0-----:R0:W0:Y:S01]  /*36b0*/  LDS R99, [R113+0x1990] ;  /* 0x0019900071637984 */ /* 0x0010220000000800 */
[----:B------:R-:W-:Y:S04]  /*36c0*/  BSSY.RECONVERGENT B0, `(.L_x_5751) ;  /* 0x0000003000007945 */ /* 0x000fe80003800200 */
[----:B------:R-:W-:Y:S05]  /*36d0*/  @!P5 BRA `(.L_x_5752) ;  /* 0x000000000004d947 */ /* 0x000fea0003800000 */
[----:B0-----:R0:W-:Y:S02]  /*36e0*/  REDG.E.ADD.F32.FTZ.RN.STRONG.GPU desc[UR26][R86.64+0x900], R99 ;  /* 0x00090063560079a6 */ /* 0x0011e4000c12f31a */
.L_x_5752:
[----:B------:R-:W-:Y:S05]  /*36f0*/  BSYNC.RECONVERGENT B0 ;  /* 0x0000000000007941 */ /* 0x000fea0003800200 */
.L_x_5751:
[----:B0-----:R0:W0:Y:S01]  /*3700*/  LDS R99, [R112+0x1a90] ;  /* 0x001a900070637984 */ /* 0x0010220000000800 */
[C---:B------:R-:W-:Y:S01]  /*3710*/  ISETP.GE.AND P6, PT, R155.reuse, 0x281, PT ;  /* 0x000002819b00780c */ /* 0x040fe20003fc6270 */
[----:B------:R-:W-:Y:S01]  /*3720*/  BSSY.RECONVERGENT B0, `(.L_x_5753) ;  /* 0x0000008000007945 */ /* 0x000fe20003800200 */
[C---:B------:R-:W-:Y:S02]  /*3730*/  ISETP.GE.AND P1, PT, R155.reuse, 0x2c1, PT ;  /* 0x000002c19b00780c */ /* 0x040fe40003f26270 */
[C---:B------:R-:W-:Y:S02]  /*3740*/  ISETP.GE.AND P2, PT, R155.reuse, 0x301, PT ;  /* 0x000003019b00780c */ /* 0x040fe40003f46270 */
[C---:B------:R-:W-:Y:S02]  /*3750*/  ISETP.GE.AND P3, PT, R155.reuse, 0x341, PT ;  /* 0x000003419b00780c */ /* 0x040fe40003f66270 */
[C---:B------:R-:W-:Y:S02]  /*3760*/  ISETP.GE.AND P4, PT, R155.reuse, 0x381, PT ;  /* 0x000003819b00780c */ /* 0x040fe40003f86270 */
[----:B------:R-:W-:-:S03]  /*3770*/  ISETP.GE.AND P5, PT, R155, 0x3c1, PT ;  /* 0x000003c19b00780c */ /* 0x000fc60003fa6270 */
[----:B------:R-:W-:Y:S10]  /*3780*/  @!P6 BRA `(.L_x_5754) ;  /* 0x000000000004e947 */ /* 0x000ff40003800000 */
[----:B0-----:R0:W-:Y:S02]  /*3790*/  REDG.E.ADD.F32.FTZ.RN.STRONG.GPU desc[UR26][R86.64+0xa00], R99 ;  /* 0x000a0063560079a6 */ /* 0x0011e4000c12f31a */
.L_x_5754:
[----:B------:R-:W-:Y:S05]  /*37a0*/  BSYNC.RECONVERGENT B0 ;  /* 0x0000000000007941 */ /* 0x000fea0003800200 */
.L_x_5753:
[----:B0-----:R0:W0:Y:S01]  /*37b0*/  LDS R99, [R111+0x1b90] ;  /* 0x001b90006f637984 */ /* 0x0010220000000800 */
[----:B------:R-:W-:Y:S04]  /*37c0*/  BSSY.RECONVERGENT B0, `(.L_x_5755) ;  /* 0x0000003000007945 */ /* 0x000fe80003800200 */
[----:B------:R-:W-:Y:S05]  /*37d0*/  @!P1 BRA `(.L_x_5756) ;  /* 0x0000000000049947 */ /* 0x000fea0003800000 */
[----:B0-----:R0:W-:Y:S02]  /*37e0*/  REDG.E.ADD.F32.FTZ.RN.STRONG.GPU desc[UR26][R86.64+0xb00], R99 ;  /* 0x000b0063560079a6 */ /* 0x0011e4000c12f31a */
.L_x_5756:
[----:B------:R-:W-:Y:S05]  /*37f0*/  BSYNC.RECONVERGENT B0 ;  /* 0x0000000000007941 */ /* 0x000fea0003800200 */
.L_x_5755:
[----:B0-----:R0:W0:Y:S01]  /*3800*/  LDS R99, [R110+0x1c90] ;  /* 0x001c90006e637984 */ /* 0x0010220000000800 */
[----:B------:R-:W-:Y:S04]  /*3810*/  BSSY.RECONVERGENT B0, `(.L_x_5757) ;  /* 0x0000003000007945 */ /* 0x000fe80003800200 */
[----:B------:R-:W-:Y:S05]  /*3820*/  @!P2 BRA `(.L_x_5758) ;  /* 0x000000000004a947 */ /* 0x000fea0003800000 */
[----:B0-----:R0:W-:Y:S02]  /*3830*/  REDG.E.ADD.F32.FTZ.RN.STRONG.GPU desc[UR26][R86.64+0xc00], R99 ;  /* 0x000c0063560079a6 */ /* 0x0011e4000c12f31a */
.L_x_5758:
[----:B------:R-:W-:Y:S05]  /*3840*/  BSYNC.RECONVERGENT B0 ;  /* 0x0000000000007941 */ /* 0x000fea0003800200 */
.L_x_5757:
[----:B0-----:R0:W0:Y:S01]  /*3850*/  LDS R99, [R109+0x1d90] ;  /* 0x001d90006d637984 */ /* 0x0010220000000800 */
[----:B------:R-:W-:Y:S04]  /*3860*/  BSSY.RECONVERGENT B0, `(.L_x_5759) ;  /* 0x0000003000007945 */ /* 0x000fe80003800200 */
[----:B------:R-:W-:Y:S05]  /*3870*/  @!P3 BRA `(.L_x_5760) ;  /* 0x000000000004b947 */ /* 0x000fea0003800000 */
[----:B0-----:R0:W-:Y:S02]  /*3880*/  REDG.E.ADD.F32.FTZ.RN.STRONG.GPU desc[UR26][R86.64+0xd00], R99 ;  /* 0x000d0063560079a6 */ /* 0x0011e4000c12f31a */
.L_x_5760:
[----:B------:R-:W-:Y:S05]  /*3890*/  BSYNC.RECONVERGENT B0 ;  /* 0x0000000000007941 */ /* 0x000fea0003800200 */
.L_x_5759:
[----:B0-----:R0:W0:Y:S01]  /*38a0*/  LDS R99, [R108+0x1e90] ;  /* 0x001e90006c637984 */ /* 0x0010220000000800 */
[----:B------:R-:W-:Y:S04]  /*38b0*/  BSSY.RECONVERGENT B0, `(.L_x_5761) ;  /* 0x0000003000007945 */ /* 0x000fe80003800200 */
[----:B------:R-:W-:Y:S05]  /*38c0*/  @!P4 BRA `(.L_x_5762) ;  /* 0x000000000004c947 */ /* 0x000fea0003800000 */
[----:B0-----:R0:W-:Y:S02]  /*38d0*/  REDG.E.ADD.F32.FTZ.RN.STRONG.GPU desc[UR26][R86.64+0xe00], R99 ;  /* 0x000e0063560079a6 */ /* 0x0011e4000c12f31a */
.L_x_5762:
[----:B------:R-:W-:Y:S05]  /*38e0*/  BSYNC.RECONVERGENT B0 ;  /* 0x0000000000007941 */ /* 0x000fea0003800200 */
.L_x_5761:
[----:B0-----:R0:W0:Y:S01]  /*38f0*/  LDS R99, [R107+0x1f90] ;  /* 0x001f90006b637984 */ /* 0x0010220000000800 */
[----:B------:R-:W-:Y:S04]  /*3900*/  BSSY.RECONVERGENT B0, `(.L_x_5763) ;  /* 0x0000003000007945 */ /* 0x000fe80003800200 */
[----:B------:R-:W-:Y:S05]  /*3910*/  @!P5 BRA `(.L_x_5764) ;  /* 0x000000000004d947 */ /* 0x000fea0003800000 */
[----:B0-----:R0:W-:Y:S02]  /*3920*/  REDG.E.ADD.F32.FTZ.RN.STRONG.GPU desc[UR26][R86.64+0xf00], R99 ;  /* 0x000f0063560079a6 */ /* 0x0011e4000c12f31a */
.L_x_5764:
[----:B------:R-:W-:Y:S05]  /*3930*/  BSYNC.RECONVERGENT B0 ;  /* 0x0000000000007941 */ /* 0x000fea0003800200 */
.L_x_5763:
[----:B0--3--:R-:W0:Y:S01]  /*3940*/  SHFL.DOWN PT, R86, R85, 0x1, 0x1f ;  /* 0x08201f0055567f89 */ /* 0x009e2200000e0000 */
[----:B------:R-:W-:Y:S01]  /*3950*/  ISETP.GT.AND P1, PT, R102, 0x1e, PT ;  /* 0x0000001e6600780c */ /* 0x000fe20003f24270 */
[----:B------:R-:W-:Y:S01]  /*3960*/  BSSY.RECONVERGENT B0, `(.L_x_5765) ;  /* 0x000008d000007945 */ /* 0x000fe20003800200 */
[----:B------:R-:W-:Y:S01]  /*3970*/  ISETP.NE.AND P2, PT, R196, RZ, PT ;  /* 0x000000ffc400720c */ /* 0x000fe20003f45270 */
[----:B------:R-:W3:Y:S10]  /*3980*/  SHFL.DOWN PT, R87, R176, 0x1, 0x1f ;  /* 0x08201f00b0577f89 */ /* 0x000ef400000e0000 */
[----:B0-----:R-:W-:Y:S01]  /*3990*/  @!P1 FADD.FTZ R85, R85, R86 ;  /* 0x0000005655559221 */ /* 0x001fe20000010000 */
[----:B---3--:R-:W-:-:S04]  /*39a0*/  @!P1 FADD.FTZ R176, R176, R87 ;  /* 0x00000057b0b09221 */ /* 0x008fc80000010000 */
[----:B------:R-:W0:Y:S01]  /*39b0*/  SHFL.DOWN PT, R86, R85, 0x2, 0x1f ;  /* 0x08401f0055567f89 */ /* 0x000e2200000e0000 */
[----:B------:R-:W-:-:S03]  /*39c0*/  ISETP.GT.AND P1, PT, R102, 0x1d, PT ;  /* 0x0000001d6600780c */ /* 0x000fc60003f24270 */
[----:B------:R-:W3:Y:S10]  /*39d0*/  SHFL.DOWN PT, R87, R176, 0x2, 0x1f ;  /* 0x08401f00b0577f89 */ /* 0x000ef400000e0000 */
[----:B0-----:R-:W-:Y:S01]  /*39e0*/  @!P1 FADD.FTZ R85, R85, R86 ;  /* 0x0000005655559221 */ /* 0x001fe20000010000 */
[----:B---3--:R-:W-:-:S04]  /*39f0*/  @!P1 FADD.FTZ R176, R176, R87 ;  /* 0x00000057b0b09221 */ /* 0x008fc80000010000 */
[----:B------:R-:W0:Y:S01]  /*3a00*/  SHFL.DOWN PT, R86, R85, 0x4, 0x1f ;  /* 0x08801f0055567f89 */ /* 0x000e2200000e0000 */
[----:B------:R-:W-:-:S03]  /*3a10*/  ISETP.GT.AND P1, PT, R102, 0x1b, PT ;  /* 0x0000001b6600780c */ /* 0x000fc60003f24270 */
[----:B------:R-:W3:Y:S10]  /*3a20*/  SHFL.DOWN PT, R87, R176, 0x4, 0x1f ;  /* 0x08801f00b0577f89 */ /* 0x000ef400000e0000 */
[----:B0-----:R-:W-:Y:S01]  /*3a30*/  @!P1 FADD.FTZ R85, R85, R86 ;  /* 0x0000005655559221 */ /* 0x001fe20000010000 */
[-C--:B------:R-:W-:Y:S01]  /*3a40*/  FMUL.FTZ R86, R83, R203.reuse ;  /* 0x000000cb53567220 */ /* 0x080fe20000410000 */
[C---:B------:R-:W-:Y:S01]  /*3a50*/  FMUL.FTZ R203, R148.reuse, R203 ;  /* 0x000000cb94cb7220 */ /* 0x040fe20000410000 */
[----:B------:R-:W-:Y:S01]  /*3a60*/  FMUL.FTZ R83, R148, R199 ;  /* 0x000000c794537220 */ /* 0x000fe20000410000 */
[----:B---3--:R-:W-:Y:S01]  /*3a70*/  @!P1 FADD.FTZ R176, R176, R87 ;  /* 0x00000057b0b09221 */ /* 0x008fe20000010000 */
[----:B------:R-:W0:Y:S01]  /*3a80*/  SHFL.DOWN PT, R170, R85, 0x8, 0x1f ;  /* 0x09001f0055aa7f89 */ /* 0x000e2200000e0000 */
[----:B------:R-:W-:Y:S01]  /*3a90*/  ISETP.GT.AND P1, PT, R102, 0x17, PT ;  /* 0x000000176600780c */ /* 0x000fe20003f24270 */
[----:B------:R-:W-:Y:S01]  /*3aa0*/  FMUL.FTZ R168, R84, R203 ;  /* 0x000000cb54a87220 */ /* 0x000fe20000410000 */
[----:B------:R-:W-:Y:S01]  /*3ab0*/  FMUL.FTZ R84, R81, R199 ;  /* 0x000000c751547220 */ /* 0x000fe20000410000 */
[----:B------:R-:W3:Y:S01]  /*3ac0*/  SHFL.DOWN PT, R99, R176, 0x8, 0x1f ;  /* 0x09001f00b0637f89 */ /* 0x000ee200000e0000 */
[-C--:B------:R-:W-:Y:S01]  /*3ad0*/  FMUL.FTZ R81, R80, R197.reuse ;  /* 0x000000c550517220 */ /* 0x080fe20000410000 */
[----:B------:R-:W-:Y:S01]  /*3ae0*/  FMUL.FTZ R197, R148, R197 ;  /* 0x000000c594c57220 */ /* 0x000fe20000410000 */
[----:B------:R-:W-:Y:S01]  /*3af0*/  FMUL.FTZ R154, R154, R83 ;  /* 0x000000539a9a7220 */ /* 0x000fe20000410000 */
[-C--:B------:R-:W-:Y:S01]  /*3b00*/  FMUL.FTZ R80, R148, R189.reuse ;  /* 0x000000bd94507220 */ /* 0x080fe20000410000 */
[----:B------:R-:W-:Y:S01]  /*3b10*/  FMUL.FTZ R189, R78, R189 ;  /* 0x000000bd4ebd7220 */ /* 0x000fe20000410000 */
[----:B------:R-:W-:Y:S01]  /*3b20*/  FMUL.FTZ R197, R98, R197 ;  /* 0x000000c562c57220 */ /* 0x000fe20000410000 */
[----:B------:R-:W-:Y:S01]  /*3b30*/  FMUL.FTZ R78, R75, R187 ;  /* 0x000000bb4b4e7220 */ /* 0x000fe20000410000 */
[----:B------:R-:W-:Y:S01]  /*3b40*/  FMUL.FTZ R157, R157, R80 ;  /* 0x000000509d9d7220 */ /* 0x000fe20000410000 */
[----:B------:R-:W-:Y:S01]  /*3b50*/  FMUL.FTZ R80, R77, R193 ;  /* 0x000000c14d507220 */ /* 0x000fe20000410000 */
[-C--:B------:R-:W-:Y:S01]  /*3b60*/  FMUL.FTZ R75, R148, R184.reuse ;  /* 0x000000b8944b7220 */ /* 0x080fe20000410000 */
[-C--:B------:R-:W-:Y:S01]  /*3b70*/  FMUL.FTZ R77, R74, R183.reuse ;  /* 0x000000b74a4d7220 */ /* 0x080fe20000410000 */
[----:B------:R-:W-:Y:S01]  /*3b80*/  FMUL.FTZ R74, R148, R183 ;  /* 0x000000b7944a7220 */ /* 0x000fe20000410000 */
[----:B------:R-:W-:Y:S01]  /*3b90*/  FMUL.FTZ R184, R73, R184 ;  /* 0x000000b849b87220 */ /* 0x000fe20000410000 */
[----:B------:R-:W-:Y:S01]  /*3ba0*/  FMUL.FTZ R162, R162, R75 ;  /* 0x0000004ba2a27220 */ /* 0x000fe20000410000 */
[----:B------:R-:W-:Y:S01]  /*3bb0*/  FMUL.FTZ R75, R72, R177 ;  /* 0x000000b1484b7220 */ /* 0x000fe20000410000 */
[----:B------:R-:W-:Y:S01]  /*3bc0*/  FMUL.FTZ R87, R82, R201 ;  /* 0x000000c952577220 */ /* 0x000fe20000410000 */
[----:B------:R-:W-:Y:S01]  /*3bd0*/  FMUL.FTZ R161, R161, R74 ;  /* 0x0000004aa1a17220 */ /* 0x000fe20000410000 */
[C---:B------:R-:W-:Y:S01]  /*3be0*/  FMUL.FTZ R72, R148.reuse, R177 ;  /* 0x000000b194487220 */ /* 0x040fe20000410000 */
[----:B------:R-:W-:Y:S01]  /*3bf0*/  FMUL.FTZ R73, R148, R173 ;  /* 0x000000ad94497220 */ /* 0x000fe20000410000 */
[----:B0-----:R-:W-:Y:S01]  /*3c00*/  @!P1 FADD.FTZ R85, R85, R170 ;  /* 0x000000aa55559221 */ /* 0x001fe20000010000 */
[----:B------:R-:W-:Y:S01]  /*3c10*/  FMUL.FTZ R82, R79, R195 ;  /* 0x000000c34f527220 */ /* 0x000fe20000410000 */
[-C--:B------:R-:W-:Y:S01]  /*3c20*/  FMUL.FTZ R79, R76, R185.reuse ;  /* 0x000000b94c4f7220 */ /* 0x080fe20000410000 */
[----:B------:R-:W-:Y:S01]  /*3c30*/  FMUL.FTZ R76, R148, R185 ;  /* 0x000000b9944c7220 */ /* 0x000fe20000410000 */
[----:B---3--:R-:W-:Y:S01]  /*3c40*/  @!P1 FADD.FTZ R176, R176, R99 ;  /* 0x00000063b0b09221 */ /* 0x008fe20000010000 */
[----:B------:R-:W0:Y:S01]  /*3c50*/  SHFL.DOWN PT, R98, R85, 0x10, 0x1f ;  /* 0x0a001f0055627f89 */ /* 0x000e2200000e0000 */
[----:B------:R-:W-:Y:S01]  /*3c60*/  ISETP.NE.AND P1, PT, R102, RZ, PT ;  /* 0x000000ff6600720c */ /* 0x000fe20003f25270 */
[----:B------:R-:W-:Y:S01]  /*3c70*/  FMUL.FTZ R163, R163, R72 ;  /* 0x00000048a3a37220 */ /* 0x000fe20000410000 */
[----:B------:R-:W-:Y:S01]  /*3c80*/  FMUL.FTZ R164, R164, R73 ;  /* 0x00000049a4a47220 */ /* 0x000fe20000410000 */
[----:B------:R-:W3:Y:S01]  /*3c90*/  SHFL.DOWN PT, R83, R176, 0x10, 0x1f ;  /* 0x0a001f00b0537f89 */ /* 0x000ee200000e0000 */
[----:B------:R-:W-:Y:S01]  /*3ca0*/  FMUL.FTZ R73, R70, R165 ;  /* 0x000000a546497220 */ /* 0x000fe20000410000 */
[----:B------:R-:W-:Y:S01]  /*3cb0*/  FMUL.FTZ R72, R69, R169 ;  /* 0x000000a945487220 */ /* 0x000fe20000410000 */
[C---:B------:R-:W-:Y:S01]  /*3cc0*/  FMUL.FTZ R201, R148.reuse, R201 ;  /* 0x000000c994c97220 */ /* 0x040fe20000410000 */
[C---:B------:R-:W-:Y:S01]  /*3cd0*/  FMUL.FTZ R195, R148.reuse, R195 ;  /* 0x000000c394c37220 */ /* 0x040fe20000410000 */
[C---:B------:R-:W-:Y:S01]  /*3ce0*/  FMUL.FTZ R193, R148.reuse, R193 ;  /* 0x000000c194c17220 */ /* 0x040fe20000410000 */
[C---:B------:R-:W-:Y:S01]  /*3cf0*/  FMUL.FTZ R187, R148.reuse, R187 ;  /* 0x000000bb94bb7220 */ /* 0x040fe20000410000 */
[C---:B------:R-:W-:Y:S01]  /*3d00*/  FMUL.FTZ R165, R148.reuse, R165 ;  /* 0x000000a594a57220 */ /* 0x040fe20000410000 */
        /* <DEDUP_REMOVED lines=9> */
[----:B------:R-:W-:Y:S01]  /*3da0*/  FMUL.FTZ R160, R160, R187 ;  /* 0x000000bba0a07220 */ /* 0x000fe20000410000 */
[----:B------:R-:W-:Y:S01]  /*3db0*/  FMUL.FTZ R165, R172, R165 ;  /* 0x000000a5aca57220 */ /* 0x000fe20000410000 */
[----:B------:R-:W-:Y:S01]  /*3dc0*/  FMUL.FTZ R167, R68, R167 ;  /* 0x000000a744a77220 */ /* 0x000fe20000410000 */
[----:B0-----:R-:W-:Y:S01]  /*3dd0*/  FADD.FTZ R70, R85, R98 ;  /* 0x0000006255467221 */ /* 0x001fe20000010000 */
[----:B------:R-:W-:Y:S01]  /*3de0*/  FMUL.FTZ R74, R171, R74 ;  /* 0x0000004aab4a7220 */ /* 0x000fe20000410000 */
[----:B------:R-:W-:Y:S01]  /*3df0*/  FMUL.FTZ R69, R0, R69 ;  /* 0x0000004500457220 */ /* 0x000fe20000410000 */
[----:B------:R-:W-:Y:S01]  /*3e00*/  FFMA.FTZ R168, R23, R86, R168 ;  /* 0x0000005617a87223 */ /* 0x000fe200000100a8 */
[----:B---3--:R-:W-:Y:S01]  /*3e10*/  FADD.FTZ R71, R176, R83 ;  /* 0x00000053b0477221 */ /* 0x008fe20000010000 */
[----:B------:R-:W-:Y:S01]  /*3e20*/  FFMA.FTZ R201, R22, R87, R201 ;  /* 0x0000005716c97223 */ /* 0x000fe200000100c9 */
[----:B------:R-:W-:Y:S01]  /*3e30*/  FFMA.FTZ R154, R21, R84, R154 ;  /* 0x00000054159a7223 */ /* 0x000fe2000001009a */
[----:B------:R-:W-:Y:S01]  /*3e40*/  FFMA.FTZ R197, R20, R81, R197 ;  /* 0x0000005114c57223 */ /* 0x000fe200000100c5 */
[----:B------:R-:W-:Y:S01]  /*3e50*/  FFMA.FTZ R156, R19, R82, R156 ;  /* 0x00000052139c7223 */ /* 0x000fe2000001009c */
[----:B------:R0:W-:Y:S01]  /*3e60*/  @!P1 STS.64 [R99+UR25+0x2118], R70 ;  /* 0x0021184663009988 */ /* 0x0001e20008000a19 */
        /* <DEDUP_REMOVED lines=42> */
[----:B------:R-:W-:Y:S01]  /*4110*/  FADD.FTZ R48, R69, R48 ;  /* 0x0000003045307221 */ /* 0x000fe20000010000 */
[----:B------:R-:W-:Y:S06]  /*4120*/  BAR.SYNC.DEFER_BLOCKING 0x0 ;  /* 0x0000000000007b1d */ /* 0x000fec0000010000 */
[----:B0-----:R-:W-:Y:S05]  /*4130*/  @P2 BRA `(.L_x_5766) ;  /* 0x00000000003c2947 */ /* 0x001fea0003800000 */
[----:B------:R-:W-:Y:S01]  /*4140*/  UISETP.NE.AND UP0, UPT, UR16, UR38, UPT ;  /* 0x000000261000728c */ /* 0x000fe2000bf05270 */
[----:B------:R-:W0:Y:S01]  /*4150*/  LDS.64 R68, [UR25+0x2120] ;  /* 0x00212019ff447984 */ /* 0x000e220008000a00 */
[----:B------:R-:W-:Y:S01]  /*4160*/  ULEA UR24, UR6, UR25, 0x2 ;  /* 0x0000001906187291 */ /* 0x000fe2000f8e10ff */
[----:B------:R-:W-:-:S03]  /*4170*/  ISETP.GT.AND P1, PT, R102, 0xf, PT ;  /* 0x0000000f6600780c */ /* 0x000fc60003f24270 */
[----:B------:R-:W-:Y:S02]  /*4180*/  PLOP3.LUT P2, PT, PT, PT, UP0, 0x80, 0x8 ;  /* 0x000000000008781c */ /* 0x000fe40003f4f008 */
[----:B------:R-:W-:Y:S02]  /*4190*/  FSEL R176, R176, R71, P1 ;  /* 0x00000047b0b07208 */ /* 0x000fe40000800000 */
[----:B------:R-:W-:-:S09]  /*41a0*/  FSEL R85, R85, R70, P1 ;  /* 0x0000004655557208 */ /* 0x000fd20000800000 */
[----:B------:R-:W3:Y:S04]  /*41b0*/  @P2 LDS R0, [UR24+0x3a50] ;  /* 0x003a5018ff002984 */ /* 0x000ee80008000800 */
[----:B------:R-:W5:Y:S01]  /*41c0*/  @P2 LDS R73, [UR24+0x3650] ;  /* 0x00365018ff492984 */ /* 0x000f620008000800 */
[----:B0-----:R-:W-:Y:S01]  /*41d0*/  FADD.FTZ R69, R69, R176 ;  /* 0x000000b045457221 */ /* 0x001fe20000010000 */
[----:B------:R-:W-:-:S03]  /*41e0*/  FADD.FTZ R68, R68, R85 ;  /* 0x0000005544447221 */ /* 0x000fc60000010000 */
[----:B---3--:R-:W-:Y:S01]  /*41f0*/  @P2 FADD.FTZ R69, R69, R0 ;  /* 0x0000000045452221 */ /* 0x008fe20000010000 */
[----:B-----5:R-:W-:-:S04]  /*4200*/  @P2 FADD.FTZ R68, R68, R73 ;  /* 0x0000004944442221 */ /* 0x020fc80000010000 */
[----:B------:R0:W-:Y:S04]  /*4210*/  STS [UR24+0x3a50], R69 ;  /* 0x003a5045ff007988 */ /* 0x0001e80008000818 */
[----:B------:R0:W-:Y:S02]  /*4220*/  STS [UR24+0x3650], R68 ;  /* 0x00365044ff007988 */ /* 0x0001e40008000818 */
.L_x_5766:
[----:B------:R-:W-:Y:S05]  /*4230*/  BSYNC.RECONVERGENT B0 ;  /* 0x0000000000007941 */ /* 0x000fea0003800200 */
.L_x_5765:
[----:B------:R-:W-:-:S04]  /*4240*/  UIADD3 UR6, UPT, UPT, UR6, 0x1, URZ ;  /* 0x0000000106067890 */ /* 0x000fc8000fffe0ff */
[----:B------:R-:W-:-:S09]  /*4250*/  UISETP.GE.AND UP0, UPT, UR6, UR39, UPT ;  /* 0x000000270600728c */ /* 0x000fd2000bf06270 */
[----:B------:R-:W-:Y:S05]  /*4260*/  BRA.U !UP0, `(.L_x_5767) ;  /* 0xffffffd108b07547 */ /* 0x000fea000b83ffff */
.L_x_5722:
[----:B------:R-:W-:Y:S01]  /*4270*/  BAR.SYNC.DEFER_BLOCKING 0x0 ;  /* 0x0000000000007b1d */ /* 0x000fe20000010000 */
[----:B------:R-:W-:Y:S01]  /*4280*/  UIADD3 UR31, UPT, UPT, UR16, -0x1, URZ ;  /* 0xffffffff101f7890 */ /* 0x000fe2000fffe0ff */
[----:B------:R-:W-:Y:S01]  /*4290*/  FADD.FTZ R0, R129, R48 ;  /* 0x0000003081007221 */ /* 0x000fe20000010000 */
[----:B------:R-:W-:Y:S01]  /*42a0*/  IADD3 R128, P0, PT, R128, -0x1000, RZ ;  /* 0xfffff00080807810 */ /* 0x000fe20007f1e0ff */
[----:B------:R-:W-:Y:S02]  /*42b0*/  UIADD3 UR20, UP1, UPT, UR20, -0x1000, URZ ;  /* 0xfffff00014147890 */ /* 0x000fe4000ff3e0ff */
[----:B------:R-:W3:Y:S01]  /*42c0*/  LDCU.64 UR32, c[0x0][0x4f8] ;  /* 0x00009f00ff2077ac */ /* 0x000ee20008000a00 */
[----:B------:R-:W-:Y:S01]  /*42d0*/  FADD.FTZ R7, R0, R49 ;  /* 0x0000003100077221 */ /* 0x000fe20000010000 */
[----:B------:R-:W-:Y:S01]  /*42e0*/  IADD3.X R126, PT, PT, R126, -0x1, RZ, P0, !PT ;  /* 0xffffffff7e7e7810 */ /* 0x000fe200007fe4ff */
[----:B------:R-:W5:Y:S02]  /*42f0*/  LDCU.64 UR34, c[0x0][0x500] ;  /* 0x0000a000ff2277ac */ /* 0x000f640008000a00 */
[----:B------:R-:W-:Y:S01]  /*4300*/  FADD.FTZ R0, R7, R50 ;  /* 0x0000003207007221 */ /* 0x000fe20000010000 */
[----:B------:R-:W-:-:S03]  /*4310*/  USHF.L.U32 UR28, UR31, 0xa, URZ ;  /* 0x0000000a1f1c7899 */ /* 0x000fc600080006ff */
[----:B------:R-:W-:Y:S01]  /*4320*/  FADD.FTZ R7, R0, R51 ;  /* 0x0000003300077221 */ /* 0x000fe20000010000 */
[----:B------:R-:W0:Y:S03]  /*4330*/  LDCU.64 UR36, c[0x0][0x550] ;  /* 0x0000aa00ff2477ac */ /* 0x000e260008000a00 */
[----:B------:R-:W-:Y:S01]  /*4340*/  FADD.FTZ R0, R7, R44 ;  /* 0x0000002c07007221 */ /* 0x000fe20000010000 */
[----:B------:R-:W-:Y:S02]  /*4350*/  USHF.R.S32.HI UR29, URZ, 0x1f, UR28 ;  /* 0x0000001fff1d7899 */ /* 0x000fe4000801141c */
[----:B------:R-:W-:Y:S01]  /*4360*/  UIADD3 UR18, UP2, UPT, UR18, -0x1000, URZ ;  /* 0xfffff00012127890 */ /* 0x000fe2000ff5e0ff */
[----:B------:R-:W-:Y:S01]  /*4370*/  STS.128 [R100], R52 ;  /* 0x0000003464007388 */ /* 0x000fe20000000c00 */
[----:B---3--:R-:W-:Y:S02]  /*4380*/  UIMAD.WIDE.U32 UR24, UR30, UR32, UR28 ;  /* 0x000000201e1872a5 */ /* 0x008fe4000f8e001c */
[----:B------:R-:W-:Y:S01]  /*4390*/  UIADD3.X UR21, UPT, UPT, UR21, -0x1, URZ, UP1, !UPT ;  /* 0xffffffff15157890 */ /* 0x000fe20008ffe4ff */
[----:B------:R-:W-:Y:S01]  /*43a0*/  STS.128 [R100+0x10], R56 ;  /* 0x0000103864007388 */ /* 0x000fe20000000c00 */
[----:B------:R-:W-:Y:S01]  /*43b0*/  UIMAD UR25, UR30, UR33, UR25 ;  /* 0x000000211e1972a4 */ /* 0x000fe2000f8e0219 */
[----:B------:R-:W3:Y:S02]  /*43c0*/  LDCU.64 UR32, c[0x0][0x520] ;  /* 0x0000a400ff2077ac */ /* 0x000ee40008000a00 */
[----:B------:R-:W-:Y:S01]  /*43d0*/  STS.128 [R100+0x20], R60 ;  /* 0x0000203c64007388 */ /* 0x000fe20000000c00 */
[----:B-----5:R-:W-:-:S03]  /*43e0*/  UIMAD.WIDE.U32 UR24, UR7, UR34, UR24 ;  /* 0x00000022071872a5 */ /* 0x020fc6000f8e0018 */
[----:B------:R-:W-:Y:S01]  /*43f0*/  STS.128 [R100+0x30], R64 ;  /* 0x0000304064007388 */ /* 0x000fe20000000c00 */
[----:B------:R-:W-:-:S03]  /*4400*/  NOP ;  /* 0x0000000000007918 */ /* 0x000fc60000000000 */
[----:B------:R-:W5:Y:S01]  /*4410*/  LDS.128 R8, [R101] ;  /* 0x0000000065087984 */ /* 0x000f620000000c00 */
[----:B------:R-:W-:Y:S02]  /*4420*/  UIMAD UR25, UR7, UR35, UR25 ;  /* 0x00000023071972a4 */ /* 0x000fe4000f8e0219 */
[----:B0-----:R-:W-:Y:S01]  /*4430*/  ULEA UR6, UP0, UR24, UR36, 0x2 ;  /* 0x0000002418067291 */ /* 0x001fe2000f8010ff */
[----:B------:R-:W0:Y:S01]  /*4440*/  LDS.128 R12, [R101+0x200] ;  /* 0x00020000650c7984 */ /* 0x000e220000000c00 */
[----:B------:R-:W1:Y:S03]  /*4450*/  LDCU.64 UR34, c[0x0][0x560] ;  /* 0x0000ac00ff2277ac */ /* 0x000e660008000a00 */
[----:B------:R-:W2:Y:S01]  /*4460*/  LDS.128 R16, [R101+0x400] ;  /* 0x0004000065107984 */ /* 0x000ea20000000c00 */
[----:B------:R-:W-:Y:S01]  /*4470*/  ULEA.HI.X UR24, UR24, UR37, UR25, 0x2, UP0 ;  /* 0x0000002518187291 */ /* 0x000fe200080f1419 */
[----:B------:R-:W-:Y:S01]  /*4480*/  MOV R4, UR6 ;  /* 0x0000000600047c02 */ /* 0x000fe20008000f00 */
[----:B------:R-:W-:Y:S01]  /*4490*/  UIADD3.X UR19, UPT, UPT, UR19, -0x1, URZ, UP2, !UPT ;  /* 0xffffffff13137890 */ /* 0x000fe200097fe4ff */
[----:B------:R-:W4:Y:S03]  /*44a0*/  LDS.128 R20, [R101+0x600] ;  /* 0x0006000065147984 */ /* 0x000f260000000c00 */
[----:B------:R-:W-:-:S03]  /*44b0*/  MOV R5, UR24 ;  /* 0x0000001800057c02 */ /* 0x000fc60008000f00 */
[----:B------:R-:W-:Y:S02]  /*44c0*/  IMAD.WIDE.U32 R4, R105, 0x10, R4 ;  /* 0x0000001069047825 */ /* 0x000fe400078e0004 */
[----:B------:R-:W3:Y:S02]  /*44d0*/  LDCU.64 UR24, c[0x0][0x518] ;  /* 0x0000a300ff1877ac */ /* 0x000ee40008000a00 */
[----:B---3--:R-:W-:Y:S01]  /*44e0*/  UIMAD.WIDE.U32 UR28, UR30, UR24, UR28 ;  /* 0x000000181e1c72a5 */ /* 0x008fe2000f8e001c */
[----:B-----5:R-:W-:Y:S03]  /*44f0*/  STG.E.128 desc[UR26][R4.64], R8 ;  /* 0x0000000804007986 */ /* 0x020fe6000c101d1a */
[----:B------:R-:W-:Y:S01]  /*4500*/  UIMAD UR25, UR30, UR25, UR29 ;  /* 0x000000191e1972a4 */ /* 0x000fe2000f8e021d */
[----:B0-----:R-:W-:Y:S02]  /*4510*/  STG.E.128 desc[UR26][R4.64+0x200], R12 ;  /* 0x0002000c04007986 */ /* 0x001fe4000c101d1a */
[----:B------:R-:W-:-:S02]  /*4520*/  UMOV UR24, UR28 ;  /* 0x0000001c00187c82 */ /* 0x000fc40008000000 */
[----:B--2---:R-:W-:Y:S01]  /*4530*/  STG.E.128 desc[UR26][R4.64+0x400], R16 ;  /* 0x0004001004007986 */ /* 0x004fe2000c101d1a */
[----:B------:R-:W-:-:S03]  /*4540*/  UIMAD.WIDE.U32 UR24, UR7, UR32, UR24 ;  /* 0x00000020071872a5 */ /* 0x000fc6000f8e0018 */
[----:B----4-:R0:W-:Y:S01]  /*4550*/  STG.E.128 desc[UR26][R4.64+0x600], R20 ;  /* 0x0006001404007986 */ /* 0x0101e2000c101d1a */
[----:B------:R-:W-:Y:S02]  /*4560*/  UIMAD UR25, UR7, UR33, UR25 ;  /* 0x00000021071972a4 */ /* 0x000fe4000f8e0219 */
[----:B-1----:R-:W-:Y:S01]  /*4570*/  ULEA UR6, UP0, UR24, UR34, 0x2 ;  /* 0x0000002218067291 */ /* 0x002fe2000f8010ff */
[----:B------:R-:W-:Y:S03]  /*4580*/  BAR.SYNC.DEFER_BLOCKING 0x0 ;  /* 0x0000000000007b1d */ /* 0x000fe60000010000 */
[----:B------:R-:W-:Y:S02]  /*4590*/  ULEA.HI.X UR24, UR24, UR35, UR25, 0x2, UP0 ;  /* 0x0000002318187291 */ /* 0x000fe400080f1419 */
[----:B------:R-:W-:-:S04]  /*45a0*/  UIADD3 UR22, UP0, UPT, UR22, -0x1000, URZ ;  /* 0xfffff00016167890 */ /* 0x000fc8000ff1e0ff */
[----:B------:R-:W-:Y:S02]  /*45b0*/  UIADD3.X UR23, UPT, UPT, UR23, -0x1, URZ, UP0, !UPT ;  /* 0xffffffff17177890 */ /* 0x000fe400087fe4ff */
[----:B------:R-:W-:Y:S01]  /*45c0*/  UISETP.GT.AND UP0, UPT, UR16, 0x1, UPT ;  /* 0x000000011000788c */ /* 0x000fe2000bf04270 */
[----:B0-----:R-:W-:Y:S02]  /*45d0*/  MOV R4, UR6 ;  /* 0x0000000600047c02 */ /* 0x001fe40008000f00 */
[----:B------:R-:W-:Y:S01]  /*45e0*/  UMOV UR16, UR31 ;  /* 0x0000001f00107c82 */ /* 0x000fe20008000000 */
        /* <DEDUP_REMOVED lines=27> */
.L_x_5721:
        /* <DEDUP_REMOVED lines=41> */
.L_x_5770:
[----:B------:R-:W-:Y:S05]  /*4a30*/  BSYNC.RECONVERGENT B0 ;  /* 0x0000000000007941 */ /* 0x000fea0003800200 */
.L_x_5769:
        /* <DEDUP_REMOVED lines=39> */
.L_x_5772:
[----:B------:R-:W-:Y:S05]  /*4cb0*/  BSYNC.RECONVERGENT B0 ;  /* 0x0000000000007941 */ /* 0x000fea0003800200 */
.L_x_5771:
[----:B------:R-:W-:Y:S05]  /*4cc0*/  @P0 EXIT ;  /* 0x000000000000094d */ /* 0x000fea0003800000 */
[----:B------:R-:W3:Y:S01]  /*4cd0*/  S2UR UR12, SR_CgaCtaId ;  /* 0x00000000000c79c3 */ /* 0x000ee20000008800 */
[----:B------:R-:W4:Y:S01]  /*4ce0*/  LDCU.64 UR10, c[0x0][0x4e8] ;  /* 0x00009d00ff0a77ac */ /* 0x000f220008000a00 */
[----:B------:R-:W-:Y:S01]  /*4cf0*/  BSSY.RECONVERGENT B0, `(.L_x_5773) ;  /* 0x0000027000007945 */ /* 0x000fe20003800200 */
[----:B------:R-:W-:Y:S01]  /*4d00*/  UMOV UR6, 0x400 ;  /* 0x0000040000067882 */ /* 0x000fe20000000000 */
[----:B------:R-:W0:Y:S01]  /*4d10*/  LDCU UR13, c[0x0][0x360] ;  /* 0x00006c00ff0d77ac */ /* 0x000e220008000800 */
[----:B------:R-:W0:Y:S01]  /*4d20*/  LDCU.64 UR16, c[0x0][0x4b0] ;  /* 0x00009600ff1077ac */ /* 0x000e220008000a00 */
[----:B------:R-:W0:Y:S01]  /*4d30*/  LDCU.64 UR18, c[0x0][0x530] ;  /* 0x0000a600ff1277ac */ /* 0x000e220008000a00 */
[----:B------:R-:W0:Y:S01]  /*4d40*/  LDCU.64 UR20, c[0x0][0x4f0] ;  /* 0x00009e00ff1477ac */ /* 0x000e220008000a00 */
[----:B----4-:R-:W-:Y:S01]  /*4d50*/  UIMAD.WIDE.U32 UR4, UR7, UR10, URZ ;  /* 0x0000000a070472a5 */ /* 0x010fe2000f8e00ff */
[----:B------:R-:W4:Y:S03]  /*4d60*/  LDCU.64 UR22, c[0x0][0x540] ;  /* 0x0000a800ff1677ac */ /* 0x000f260008000a00 */
[----:B------:R-:W-:-:S02]  /*4d70*/  UIMAD UR7, UR7, UR11, UR5 ;  /* 0x0000000b070772a4 */ /* 0x000fc4000f8e0205 */
[----:B0--3--:R-:W-:-:S12]  /*4d80*/  ULEA UR6, UR12, UR6, 0x18 ;  /* 0x000000060c067291 */ /* 0x009fd8000f8ec0ff */
.L_x_5774:
        /* <DEDUP_REMOVED lines=30> */
.L_x_5773:
[----:B------:R-:W-:Y:S05]  /*4f70*/  EXIT ;  /* 0x000000000000794d */ /* 0x000fea0003800000 */
.L_x_5727:
[----:B------:R-:W-:Y:S01]  /*4f80*/  HFMA2 R182, -RZ, RZ, 0, 5.9604644775390625e-08 ;  /* 0x00000001ffb67431 */ /* 0x000fe200000001ff */
[----:B------:R-:W-:Y:S02]  /*4f90*/  MOV R207, R87 ;  /* 0x0000005700cf7202 */ /* 0x000fe40000000f00 */
[----:B------:R-:W-:Y:S02]  /*4fa0*/  MOV R209, RZ ;  /* 0x000000ff00d17202 */ /* 0x000fe40000000f00 */
[----:B------:R-:W-:-:S07]  /*4fb0*/  MOV R86, 0xffffffff ;  /* 0xffffffff00567802 */ /* 0x000fce0000000f00 */
[----:B01---5:R-:W-:Y:S05]  /*4fc0*/  WARPSYNC.COLLECTIVE R86, `(.L_x_5775) ;  /* 0x0000000056087348 */ /* 0x023fea0003c00000 */
[----:B------:R2:W3:Y:S02]  /*4fd0*/  SHFL.UP P6, R85, R207, R182, R209 ;  /* 0x040000b6cf557389 */ /* 0x0004e400000c00d1 */
[----:B0123-5:R-:W-:Y:S05]  /*4fe0*/  ENDCOLLECTIVE ;  /* 0x000000000000791b */ /* 0x02ffea0003800000 */
.L_x_5775:
[----:B------:R-:W-:Y:S02]  /*4ff0*/  MOV R207, R176 ;  /* 0x000000b000cf7202 */ /* 0x000fe40000000f00 */
[----:B------:R-:W-:-:S07]  /*5000*/  MOV R84, R85 ;  /* 0x0000005500547202 */ /* 0x000fce0000000f00 */
[----:B------:R-:W-:Y:S05]  /*5010*/  WARPSYNC.COLLECTIVE R86, `(.L_x_5776) ;  /* 0x0000000056087348 */ /* 0x000fea0003c00000 */
[----:B------:R0:W1:Y:S02]  /*5020*/  SHFL.UP P6, R85, R207, R182, R209 ;  /* 0x040000b6cf557389 */ /* 0x00006400000c00d1 */
[----:B01----:R-:W-:Y:S05]  /*5030*/  ENDCOLLECTIVE ;  /* 0x000000000000791b */ /* 0x003fea0003800000 */
.L_x_5776:
        /* <DEDUP_REMOVED lines=9> */
.L_x_5777:
[----:B------:R-:W-:Y:S02]  /*50d0*/  MOV R207, R178 ;  /* 0x000000b200cf7202 */ /* 0x000fe40000000f00 */
[----:B------:R-:W-:-:S07]  /*50e0*/  MOV R84, R85 ;  /* 0x0000005500547202 */ /* 0x000fce0000000f00 */
[----:B------:R-:W-:Y:S05]  /*50f0*/  WARPSYNC.COLLECTIVE R86, `(.L_x_5778) ;  /* 0x0000000056087348 */ /* 0x000fea0003c00000 */
[----:B------:R0:W1:Y:S02]  /*5100*/  SHFL.UP P6, R85, R207, R182, R209 ;  /* 0x040000b6cf557389 */ /* 0x00006400000c00d1 */
[----:B01----:R-:W-:Y:S05]  /*5110*/  ENDCOLLECTIVE ;  /* 0x000000000000791b */ /* 0x003fea0003800000 */
.L_x_5778:
        /* <DEDUP_REMOVED lines=8> */
.L_x_5779:
[----:B------:R-:W-:Y:S02]  /*51a0*/  MOV R207, R180 ;  /* 0x000000b400cf7202 */ /* 0x000fe40000000f00 */
[----:B------:R-:W-:-:S07]  /*51b0*/  MOV R84, R85 ;  /* 0x0000005500547202 */ /* 0x000fce0000000f00 */
[----:B------:R-:W-:Y:S05]  /*51c0*/  WARPSYNC.COLLECTIVE R86, `(.L_x_5780) ;  /* 0x0000000056087348 */ /* 0x000fea0003c00000 */
[----:B------:R0:W1:Y:S02]  /*51d0*/  SHFL.UP P6, R85, R207, R182, R209 ;  /* 0x040000b6cf557389 */ /* 0x00006400000c00d1 */
[----:B01----:R-:W-:Y:S05]  /*51e0*/  ENDCOLLECTIVE ;  /* 0x000000000000791b */ /* 0x003fea0003800000 */
.L_x_5780:
        /* <DEDUP_REMOVED lines=8> */
.L_x_5781:
[----:B------:R-:W-:Y:S02]  /*5270*/  MOV R207, R176 ;  /* 0x000000b000cf7202 */ /* 0x000fe40000000f00 */
[----:B------:R-:W-:-:S07]  /*5280*/  MOV R84, R85 ;  /* 0x0000005500547202 */ /* 0x000fce0000000f00 */
[----:B------:R-:W-:Y:S05]  /*5290*/  WARPSYNC.COLLECTIVE R86, `(.L_x_5782) ;  /* 0x0000000056087348 */ /* 0x000fea0003c00000 */
[----:B------:R0:W1:Y:S02]  /*52a0*/  SHFL.UP P6, R85, R207, R182, R209 ;  /* 0x040000b6cf557389 */ /* 0x00006400000c00d1 */
[----:B01----:R-:W-:Y:S05]  /*52b0*/  ENDCOLLECTIVE ;  /* 0x000000000000791b */ /* 0x003fea0003800000 */
.L_x_5782:
        /* <DEDUP_REMOVED lines=8> */
.L_x_5783:
[----:B------:R-:W-:Y:S02]  /*5340*/  MOV R207, R84 ;  /* 0x0000005400cf7202 */ /* 0x000fe40000000f00 */
[----:B------:R-:W-:-:S07]  /*5350*/  MOV R178, R85 ;  /* 0x0000005500b27202 */ /* 0x000fce0000000f00 */
[----:B------:R-:W-:Y:S05]  /*5360*/  WARPSYNC.COLLECTIVE R86, `(.L_x_5784) ;  /* 0x0000000056087348 */ /* 0x000fea0003c00000 */
[----:B------:R0:W1:Y:S02]  /*5370*/  SHFL.UP P6, R85, R207, R182, R209 ;  /* 0x040000b6cf557389 */ /* 0x00006400000c00d1 */
[----:B01----:R-:W-:Y:S05]  /*5380*/  ENDCOLLECTIVE ;  /* 0x000000000000791b */ /* 0x003fea0003800000 */
.L_x_5784:
[----:B------:R-:W-:Y:S05]  /*5390*/  BRA `(.L_x_5785) ;  /* 0xffffffcc00d07947 */ /* 0x000fea000383ffff */
.L_x_5728:
        /* <DEDUP_REMOVED lines=8> */
.L_x_5787:
[----:B------:R-:W-:Y:S05]  /*5420*/  BSYNC B0 ;  /* 0x0000000000007941 */ /* 0x000fea0003800000 */
.L_x_5786:
[----:B------:R-:W-:Y:S05]  /*5430*/  BRA `(.L_x_5788) ;  /* 0xffffffcc00c07947 */ /* 0x000fea000383ffff */
.L_x_5729:
        /* <DEDUP_REMOVED lines=8> */
.L_x_5790:
[----:B------:R-:W-:Y:S05]  /*54c0*/  BSYNC B0 ;  /* 0x0000000000007941 */ /* 0x000fea0003800000 */
.L_x_5789:
[----:B------:R-:W-:Y:S05]  /*54d0*/  BRA `(.L_x_5791) ;  /* 0xffffffcc00a07947 */ /* 0x000fea000383ffff */
.L_x_5730:
        /* <DEDUP_REMOVED lines=8> */
.L_x_5793:
[----:B------:R-:W-:Y:S05]  /*5560*/  BSYNC B0 ;  /* 0x0000000000007941 */ /* 0x000fea0003800000 */
.L_x_5792:
        /* <DEDUP_REMOVED lines=11> */
.L_x_5794:
[----:B------:R-:W-:Y:S05]  /*5620*/  WARPSYNC.COLLECTIVE R86, `(.L_x_5795) ;  /* 0x0000000056087348 */ /* 0x000fea0003c00000 */
[----:B------:R0:W1:Y:S02]  /*5630*/  SHFL.IDX P3, R221, R223, R224, R225 ;  /* 0x000000e0dfdd7389 */ /* 0x00006400000600e1 */
[----:B01----:R-:W-:Y:S05]  /*5640*/  ENDCOLLECTIVE ;  /* 0x000000000000791b */ /* 0x003fea0003800000 */
.L_x_5795:
[----:B------:R-:W-:Y:S02]  /*5650*/  MOV R223, R99 ;  /* 0x0000006300df7202 */ /* 0x000fe40000000f00 */
[----:B------:R-:W-:Y:S02]  /*5660*/  MOV R205, R85 ;  /* 0x0000005500cd7202 */ /* 0x000fe40000000f00 */
[----:B------:R-:W-:-:S07]  /*5670*/  MOV R84, R221 ;  /* 0x000000dd00547202 */ /* 0x000fce0000000f00 */
[----:B------:R-:W-:Y:S05]  /*5680*/  WARPSYNC.COLLECTIVE R86, `(.L_x_5796) ;  /* 0x0000000056087348 */ /* 0x000fea0003c00000 */
[----:B------:R0:W1:Y:S02]  /*5690*/  SHFL.IDX P3, R221, R223, R224, R225 ;  /* 0x000000e0dfdd7389 */ /* 0x00006400000600e1 */
[----:B01----:R-:W-:Y:S05]  /*56a0*/  ENDCOLLECTIVE ;  /* 0x000000000000791b */ /* 0x003fea0003800000 */
.L_x_5796:
[----:B------:R-:W-:Y:S01]  /*56b0*/  MOV R85, R221 ;  /* 0x000000dd00557202 */ /* 0x000fe20000000f00 */
[----:B------:R-:W-:Y:S06]  /*56c0*/  BRA `(.L_x_5797) ;  /* 0xffffffcc003c7947 */ /* 0x000fec000383ffff */
.L_x_5732:
        /* <DEDUP_REMOVED lines=9> */
.L_x_5798:
[----:B------:R-:W-:Y:S02]  /*5760*/  MOV R227, R85 ;  /* 0x0000005500e37202 */ /* 0x000fe40000000f00 */
[----:B------:R-:W-:-:S07]  /*5770*/  MOV R87, R220 ;  /* 0x000000dc00577202 */ /* 0x000fce0000000f00 */
[----:B------:R-:W-:Y:S05]  /*5780*/  WARPSYNC.COLLECTIVE R86, `(.L_x_5799) ;  /* 0x0000000056087348 */ /* 0x000fea0003c00000 */
[----:B------:R0:W1:Y:S02]  /*5790*/  SHFL.DOWN P2, R220, R227, R226, R229 ;  /* 0x080000e2e3dc7389 */ /* 0x00006400000400e5 */
[----:B01----:R-:W-:Y:S05]  /*57a0*/  ENDCOLLECTIVE ;  /* 0x000000000000791b */ /* 0x003fea0003800000 */
.L_x_5799:
        /* <DEDUP_REMOVED lines=11> */
.L_x_5800:
[----:B------:R-:W-:Y:S02]  /*5860*/  MOV R227, R85 ;  /* 0x0000005500e37202 */ /* 0x000fe40000000f00 */
[----:B------:R-:W-:-:S07]  /*5870*/  MOV R87, R220 ;  /* 0x000000dc00577202 */ /* 0x000fce0000000f00 */
[----:B------:R-:W-:Y:S05]  /*5880*/  WARPSYNC.COLLECTIVE R86, `(.L_x_5801) ;  /* 0x0000000056087348 */ /* 0x000fea0003c00000 */
[----:B------:R0:W1:Y:S02]  /*5890*/  SHFL.DOWN P2, R220, R227, R226, R229 ;  /* 0x080000e2e3dc7389 */ /* 0x00006400000400e5 */
[----:B01----:R-:W-:Y:S05]  /*58a0*/  ENDCOLLECTIVE ;  /* 0x000000000000791b */ /* 0x003fea0003800000 */
.L_x_5801:
        /* <DEDUP_REMOVED lines=11> */
.L_x_5802:
[----:B------:R-:W-:Y:S02]  /*5960*/  MOV R227, R85 ;  /* 0x0000005500e37202 */ /* 0x000fe40000000f00 */
[----:B------:R-:W-:-:S07]  /*5970*/  MOV R87, R220 ;  /* 0x000000dc00577202 */ /* 0x000fce0000000f00 */
[----:B------:R-:W-:Y:S05]  /*5980*/  WARPSYNC.COLLECTIVE R86, `(.L_x_5803) ;  /* 0x0000000056087348 */ /* 0x000fea0003c00000 */
[----:B------:R0:W1:Y:S02]  /*5990*/  SHFL.DOWN P2, R220, R227, R226, R229 ;  /* 0x080000e2e3dc7389 */ /* 0x00006400000400e5 */
[----:B01----:R-:W-:Y:S05]  /*59a0*/  ENDCOLLECTIVE ;  /* 0x000000000000791b */ /* 0x003fea0003800000 */
.L_x_5803:
        /* <DEDUP_REMOVED lines=11> */
.L_x_5804:
[----:B------:R-:W-:Y:S02]  /*5a60*/  MOV R227, R85 ;  /* 0x0000005500e37202 */ /* 0x000fe40000000f00 */
[----:B------:R-:W-:-:S07]  /*5a70*/  MOV R87, R220 ;  /* 0x000000dc00577202 */ /* 0x000fce0000000f00 */
[----:B------:R-:W-:Y:S05]  /*5a80*/  WARPSYNC.COLLECTIVE R86, `(.L_x_5805) ;  /* 0x0000000056087348 */ /* 0x000fea0003c00000 */
[----:B------:R0:W1:Y:S02]  /*5a90*/  SHFL.DOWN P2, R220, R227, R226, R229 ;  /* 0x080000e2e3dc7389 */ /* 0x00006400000400e5 */
[----:B01----:R-:W-:Y:S05]  /*5aa0*/  ENDCOLLECTIVE ;  /* 0x000000000000791b */ /* 0x003fea0003800000 */
.L_x_5805:
        /* <DEDUP_REMOVED lines=11> */
.L_x_5806:
[----:B------:R-:W-:Y:S02]  /*5b60*/  MOV R227, R85 ;  /* 0x0000005500e37202 */ /* 0x000fe40000000f00 */
[----:B------:R-:W-:-:S07]  /*5b70*/  MOV R87, R220 ;  /* 0x000000dc00577202 */ /* 0x000fce0000000f00 */
[----:B------:R-:W-:Y:S05]  /*5b80*/  WARPSYNC.COLLECTIVE R86, `(.L_x_5807) ;  /* 0x0000000056087348 */ /* 0x000fea0003c00000 */
[----:B------:R0:W1:Y:S02]  /*5b90*/  SHFL.DOWN P2, R220, R227, R226, R229 ;  /* 0x080000e2e3dc7389 */ /* 0x00006400000400e5 */
[----:B01----:R-:W-:Y:S05]  /*5ba0*/  ENDCOLLECTIVE ;  /* 0x000000000000791b */ /* 0x003fea0003800000 */
.L_x_5807:
        /* <DEDUP_REMOVED lines=11> */
.L_x_5808:
[----:B------:R-:W-:Y:S02]  /*5c60*/  ISETP.NE.AND P1, PT, R88, 0x1f, PT ;  /* 0x0000001f5800780c */ /* 0x000fe40003f25270 */
[----:B------:R-:W-:Y:S02]  /*5c70*/  MOV R223, R85 ;  /* 0x0000005500df7202 */ /* 0x000fe40000000f00 */
[----:B------:R-:W-:-:S09]  /*5c80*/  MOV R87, R221 ;  /* 0x000000dd00577202 */ /* 0x000fd20000000f00 */
[----:B------:R-:W-:Y:S05]  /*5c90*/  WARPSYNC.COLLECTIVE R86, `(.L_x_5809) ;  /* 0x0000000056087348 */ /* 0x000fea0003c00000 */
[----:B------:R0:W1:Y:S02]  /*5ca0*/  SHFL.IDX P3, R221, R223, R224, R225 ;  /* 0x000000e0dfdd7389 */ /* 0x00006400000600e1 */
[----:B01----:R-:W-:Y:S05]  /*5cb0*/  ENDCOLLECTIVE ;  /* 0x000000000000791b */ /* 0x003fea0003800000 */
.L_x_5809:
[----:B------:R-:W-:Y:S05]  /*5cc0*/  WARPSYNC.COLLECTIVE R86, `(.L_x_5810) ;  /* 0x0000000056087348 */ /* 0x000fea0003c00000 */
[----:B------:R0:W1:Y:S02]  /*5cd0*/  SHFL.DOWN P2, R220, R227, R226, R229 ;  /* 0x080000e2e3dc7389 */ /* 0x00006400000400e5 */
[----:B01----:R-:W-:Y:S05]  /*5ce0*/  ENDCOLLECTIVE ;  /* 0x000000000000791b */ /* 0x003fea0003800000 */
.L_x_5810:
        /* <DEDUP_REMOVED lines=8> */
.L_x_5811:
[----:B------:R-:W-:-:S07]  /*5d70*/  FMUL.FTZ R218, R98, R87 ;  /* 0x0000005762da7220 */ /* 0x000fce0000410000 */
[----:B------:R-:W-:Y:S05]  /*5d80*/  WARPSYNC.COLLECTIVE R86, `(.L_x_5812) ;  /* 0x0000000056087348 */ /* 0x000fea0003c00000 */
[----:B------:R0:W1:Y:S02]  /*5d90*/  SHFL.IDX P3, R221, R223, R224, R225 ;  /* 0x000000e0dfdd7389 */ /* 0x00006400000600e1 */
[----:B01----:R-:W-:Y:S05]  /*5da0*/  ENDCOLLECTIVE ;  /* 0x000000000000791b */ /* 0x003fea0003800000 */
.L_x_5812:
[----:B------:R-:W-:Y:S02]  /*5db0*/  MOV R223, R99 ;  /* 0x0000006300df7202 */ /* 0x000fe40000000f00 */
[----:B------:R-:W-:-:S07]  /*5dc0*/  MOV R219, R221 ;  /* 0x000000dd00db7202 */ /* 0x000fce0000000f00 */
[----:B------:R-:W-:Y:S05]  /*5dd0*/  WARPSYNC.COLLECTIVE R86, `(.L_x_5813) ;  /* 0x0000000056087348 */ /* 0x000fea0003c00000 */
[----:B------:R0:W1:Y:S02]  /*5de0*/  SHFL.IDX P3, R221, R223, R224, R225 ;  /* 0x000000e0dfdd7389 */ /* 0x00006400000600e1 */
[----:B01----:R-:W-:Y:S05]  /*5df0*/  ENDCOLLECTIVE ;  /* 0x000000000000791b */ /* 0x003fea0003800000 */
.L_x_5813:
[----:B------:R-:W-:Y:S05]  /*5e00*/  BRA `(.L_x_5814) ;  /* 0xffffffcc00347947 */ /* 0x000fea000383ffff */
.L_x_5815:
        /* <DEDUP_REMOVED lines=15> */
.L_x_10465:


//--------------------- .text._Z25selective_scan_bwd_kernelI32Selective_Scan_bwd_kernel_traitsILi64ELi16ELb1ELb1ELb0ELb0ELb1EffEEv12SSMParamsBwd --------------------------
	.section	.text._Z25selective_scan_bwd_kernelI32Selective_Scan_bwd_kernel_traitsILi64ELi16ELb1ELb1ELb0ELb0ELb1EffEEv12SSMParamsBwd,"ax",@progbits
	.align	128
        .global         _Z25selective_scan_bwd_kernelI32Selective_Scan_bwd_kernel_traitsILi64ELi16ELb1ELb1ELb0ELb0ELb1EffEEv12SSMParamsBwd
        .type           _Z25selective_scan_bwd_kernelI32Selective_Scan_bwd_kernel_traitsILi64ELi16ELb1ELb1ELb0ELb0ELb1EffEEv12SSMParamsBwd,@function
        .size           _Z25selective_scan_bwd_kernelI32Selective_Scan_bwd_kernel_traitsILi64ELi16ELb1ELb1ELb0ELb0ELb1EffEEv12SSMParamsBwd,(.L_x_10466 - _Z25selective_scan_bwd_kernelI32Selective_Scan_bwd_kernel_traitsILi64ELi16ELb1ELb1ELb0ELb0ELb1EffEEv12SSMParamsBwd)
        .other          _Z25selective_scan_bwd_kernelI32Selective_Scan_bwd_kernel_traitsILi64ELi16ELb1ELb1ELb0ELb0ELb1EffEEv12SSMParamsBwd,@"STO_CUDA_ENTRY STV_DEFAULT"
_Z25selective_scan_bwd_kernelI32Selective_Scan_bwd_kernel_traitsILi64ELi16ELb1ELb1ELb0ELb0ELb1EffEEv12SSMParamsBwd:
.text._Z25selective_scan_bwd_kernelI32Selective_Scan_bwd_kernel_traitsILi64ELi16ELb1ELb1ELb0ELb0ELb1EffEEv12SSMParamsBwd:
        /* <DEDUP_REMOVED lines=17> */
[----:B------:R-:W1:Y:S02]  /*0110*/  LDCU.64 UR28, c[0x0][0x480] ;  /* 0x00009000ff1c77ac */ /* 0x000e640008000a00 */
        /* <DEDUP_REMOVED lines=11> */
[----:B------:R-:W-:Y:S01]  /*01d0*/  MOV R3, UR5 ;  /* 0x0000000500037c02 */ /* 0x000fe20008000f00 */
[----:B----4-:R-:W-:Y:S02]  /*01e0*/  UIMAD.WIDE.U32 UR12, UR32, UR16, URZ ;  /* 0x00000010200c72a5 */ /* 0x010fe4000f8e00ff */
[----:B------:R-:W-:-:S02]  /*01f0*/  MOV R5, UR7 ;  /* 0x0000000700057c02 */ /* 0x000fc40008000f00 */
[----:B------:R-:W5:Y:S01]  /*0200*/  @P0 LDG.E R128, desc[UR30][R2.64] ;  /* 0x0000001e02800981 */ /* 0x000f62000c1e1900 */
[----:B------:R-:W4:Y:S03]  /*0210*/  LDCU.64 UR24, c[0x0][0x3b0] ;  /* 0x00007600ff1877ac */ /* 0x000f260008000a00 */
[----:B------:R2:W5:Y:S01]  /*0220*/  @P1 LDG.E R126, desc[UR30][R4.64] ;  /* 0x0000001e047e1981 */ /* 0x000562000c1e1900 */
[----:B------:R-:W-:Y:S01]  /*0230*/  UIMAD UR13, UR32, UR17, UR13 ;  /* 0x00000011200d72a4 */ /* 0x000fe2000f8e020d */
[----:B------:R-:W-:Y:S01]  /*0240*/  HFMA2 R139, -RZ, RZ, 0, 0 ;  /* 0x00000000ff8b7431 */ /* 0x000fe200000001ff */
[----:B0-----:R-:W-:Y:S01]  /*0250*/  IADD3 R6, PT, PT, R0, 0xffffffe, RZ ;  /* 0x0ffffffe00067810 */ /* 0x001fe20007ffe0ff */
[----:B------:R-:W0:Y:S01]  /*0260*/  LDCU.128 UR4, c[0x0][0x4a0] ;  /* 0x00009400ff0477ac */ /* 0x000e220008000c00 */
[----:B------:R-:W-:Y:S02]  /*0270*/  IABS R0, UR14 ;  /* 0x0000000e00007c13 */ /* 0x000fe40008000000 */
[----:B------:R3:W4:Y:S01]  /*0280*/  F2I.FTZ.U32.TRUNC.NTZ R7, R6 ;  /* 0x0000000600077305 */ /* 0x000722000021f000 */
[----:B------:R-:W-:-:S02]  /*0290*/  UIMAD.WIDE.U32 UR16, UR14, UR18, UR12 ;  /* 0x000000120e1072a5 */ /* 0x000fc4000f8e000c */
[----:B-1----:R-:W-:Y:S01]  /*02a0*/  UISETP.NE.U32.AND UP0, UPT, UR28, URZ, UPT ;  /* 0x000000ff1c00728c */ /* 0x002fe2000bf05070 */
[----:B--2---:R-:W1:Y:S01]  /*02b0*/  LDC.64 R4, c[0x0][0x3c8] ;  /* 0x0000f200ff047b82 */ /* 0x004e620000000a00 */
[----:B------:R-:W-:Y:S02]  /*02c0*/  UIMAD UR26, UR14, UR19, UR17 ;  /* 0x000000130e1a72a4 */ /* 0x000fe4000f8e0211 */
[----:B------:R-:W-:Y:S01]  /*02d0*/  UIMAD.WIDE.U32 UR18, UR32, UR8, URZ ;  /* 0x00000008201272a5 */ /* 0x000fe2000f8e00ff */
[----:B---3--:R-:W-:Y:S01]  /*02e0*/  MOV R6, RZ ;  /* 0x000000ff00067202 */ /* 0x008fe20000000f00 */
[----:B------:R-:W-:Y:S02]  /*02f0*/  UIMAD.WIDE.U32 UR20, UR32, UR22, URZ ;  /* 0x00000016201472a5 */ /* 0x000fe4000f8e00ff */
[----:B------:R-:W-:-:S03]  /*0300*/  UIMAD UR9, UR32, UR9, UR19 ;  /* 0x00000009200972a4 */ /* 0x000fc6000f8e0213 */
[----:B------:R-:W-:Y:S01]  /*0310*/  UMOV UR8, UR18 ;  /* 0x0000001200087c82 */ /* 0x000fe20008000000 */
[----:B----4-:R-:W-:Y:S01]  /*0320*/  IADD3 R2, PT, PT, RZ, -R7, RZ ;  /* 0x80000007ff027210 */ /* 0x010fe20007ffe0ff */
[----:B------:R-:W-:Y:S02]  /*0330*/  UIMAD.WIDE.U32 UR8, UR14, UR10, UR8 ;  /* 0x0000000a0e0872a5 */ /* 0x000fe4000f8e0008 */
[----:B------:R-:W-:Y:S02]  /*0340*/  UISETP.NE.AND.EX UP0, UPT, UR29, URZ, UPT, UP0 ;  /* 0x000000ff1d00728c */ /* 0x000fe4000bf05300 */
[----:B------:R-:W-:Y:S01]  /*0350*/  IMAD R3, R2, R9, RZ ;  /* 0x0000000902037224 */ /* 0x000fe200078e02ff */
[----:B------:R-:W-:Y:S02]  /*0360*/  UIMAD UR21, UR32, UR23, UR21 ;  /* 0x00000017201572a4 */ /* 0x000fe4000f8e0215 */
[----:B0-----:R-:W-:Y:S01]  /*0370*/  UIMAD.WIDE.U32 UR12, UR14, UR6, URZ ;  /* 0x000000060e0c72a5 */ /* 0x001fe2000f8e00ff */
[----:B------:R-:W-:Y:S01]  /*0380*/  IMAD.HI.U32 R7, R7, R3, R6 ;  /* 0x0000000307077227 */ /* 0x000fe200078e0006 */
[----:B------:R-:W-:-:S02]  /*0390*/  UIMAD.WIDE.U32 UR18, UR14, UR4, UR20 ;  /* 0x000000040e1272a5 */ /* 0x000fc4000f8e0014 */
[----:B------:R-:W-:Y:S02]  /*03a0*/  UIMAD UR15, UR14, UR7, UR13 ;  /* 0x000000070e0f72a4 */ /* 0x000fe4000f8e020d */
[----:B------:R-:W-:Y:S01]  /*03b0*/  UIMAD UR23, UR14, UR5, UR19 ;  /* 0x000000050e1772a4 */ /* 0x000fe2000f8e0213 */
[----:B------:R-:W-:Y:S01]  /*03c0*/  IMAD.HI.U32 R7, R7, R0, RZ ;  /* 0x0000000007077227 */ /* 0x000fe200078e00ff */
[----:B------:R-:W-:Y:S01]  /*03d0*/  UIMAD UR22, UR14, UR11, UR9 ;  /* 0x0000000b0e1672a4 */ /* 0x000fe2000f8e0209 */
[----:B------:R-:W0:Y:S03]  /*03e0*/  LDCU.128 UR4, c[0x0][0x460] ;  /* 0x00008c00ff0477ac */ /* 0x000e260008000c00 */
[----:B------:R-:W-:Y:S01]  /*03f0*/  IADD3 R2, PT, PT, -R7, RZ, RZ ;  /* 0x000000ff07027210 */ /* 0x000fe20007ffe1ff */
[----:B------:R-:W2:Y:S04]  /*0400*/  @UP0 LDCU UR9, c[0x0][0x384] ;  /* 0x00007080ff0907ac */ /* 0x000ea80008000800 */
[C---:B------:R-:W-:Y:S01]  /*0410*/  IMAD R0, R9.reuse, R2, R0 ;  /* 0x0000000209007224 */ /* 0x040fe200078e0200 */
[----:B------:R-:W3:Y:S04]  /*0420*/  @UP0 LDCU UR17, c[0x0][0x38c] ;  /* 0x00007180ff1107ac */ /* 0x000ee80008000800 */
[----:B------:R-:W-:Y:S01]  /*0430*/  ISETP.GT.U32.AND P1, PT, R9, R0, PT ;  /* 0x000000000900720c */ /* 0x000fe20003f24070 */
[----:B------:R-:W-:-:S02]  /*0440*/  ULEA UR19, UR33, 0xfffffc00, 0xa ;  /* 0xfffffc0021137891 */ /* 0x000fc4000f8e50ff */
[----:B------:R-:W-:Y:S01]  /*0450*/  UIMAD.WIDE.U32 UR10, UR32, UR24, URZ ;  /* 0x00000018200a72a5 */ /* 0x000fe2000f8e00ff */
[----:B------:R-:W4:Y:S01]  /*0460*/  @UP0 LDCU.64 UR34, c[0x0][0x480] ;  /* 0x00009000ff2207ac */ /* 0x000f220008000a00 */
[----:B------:R-:W-:Y:S02]  /*0470*/  UIADD3 UR16, UP3, UPT, UR19, UR16, URZ ;  /* 0x0000001013107290 */ /* 0x000fe4000ff7e0ff */
[----:B------:R-:W-:-:S06]  /*0480*/  UIMAD UR11, UR32, UR25, UR11 ;  /* 0x00000019200b72a4 */ /* 0x000fcc000f8e020b */
[-C--:B------:R-:W-:Y:S01]  /*0490*/  @!P1 IADD3 R0, PT, PT, R0, -R9.reuse, RZ ;  /* 0x8000000900009210 */ /* 0x080fe20007ffe0ff */
[----:B0-----:R-:W-:Y:S01]  /*04a0*/  ULEA UR25, UP1, UR16, UR4, 0x2 ;  /* 0x0000000410197291 */ /* 0x001fe2000f8210ff */
[----:B------:R-:W-:Y:S01]  /*04b0*/  @!P1 IADD3 R7, PT, PT, R7, 0x1, RZ ;  /* 0x0000000107079810 */ /* 0x000fe20007ffe0ff */
[----:B--2---:R-:W-:Y:S01]  /*04c0*/  @UP0 UIMAD UR4, UR32, UR9, UR14 ;  /* 0x00000009200402a4 */ /* 0x004fe2000f8e020e */
[----:B------:R-:W-:Y:S01]  /*04d0*/  ISETP.GE.U32.AND P0, PT, R0, R9, PT ;  /* 0x000000090000720c */ /* 0x000fe20003f06070 */
[----:B------:R-:W-:Y:S01]  /*04e0*/  USHF.R.S32.HI UR24, URZ, 0x1f, UR19 ;  /* 0x0000001fff187899 */ /* 0x000fe20008011413 */
[C---:B------:R-:W-:Y:S01]  /*04f0*/  LOP3.LUT R0, R8.reuse, UR14, RZ, 0x3c, !PT ;  /* 0x0000000e08007c12 */ /* 0x040fe2000f8e3cff */
[----:B------:R-:W-:Y:S01]  /*0500*/  UIADD3 UR8, UP2, UPT, UR19, UR8, URZ ;  /* 0x0000000813087290 */ /* 0x000fe2000ff5e0ff */
[----:B------:R-:W-:Y:S01]  /*0510*/  ISETP.NE.AND P1, PT, R8, RZ, PT ;  /* 0x000000ff0800720c */ /* 0x000fe20003f25270 */
[----:B------:R-:W-:Y:S01]  /*0520*/  @UP0 UIMAD UR4, UR4, UR33, URZ ;  /* 0x00000021040402a4 */ /* 0x000fe2000f8e02ff */
[----:B------:R-:W-:Y:S01]  /*0530*/  ISETP.GE.AND P2, PT, R0, RZ, PT ;  /* 0x000000ff0000720c */ /* 0x000fe20003f46270 */
[----:B------:R-:W0:Y:S01]  /*0540*/  LDCU.64 UR20, c[0x0][0x528] ;  /* 0x0000a500ff1477ac */ /* 0x000e220008000a00 */
[----:B------:R-:W-:-:S05]  /*0550*/  UIADD3.X UR26, UPT, UPT, UR24, UR26, URZ, UP3, !UPT ;  /* 0x0000001a181a7290 */ /* 0x000fca0009ffe4ff */
[----:B------:R-:W-:Y:S01]  /*0560*/  @P0 IADD3 R7, PT, PT, R7, 0x1, RZ ;  /* 0x0000000107070810 */ /* 0x000fe20007ffe0ff */
[----:B------:R-:W-:Y:S02]  /*0570*/  ULEA UR27, UP3, UR8, UR6, 0x2 ;  /* 0x00000006081b7291 */ /* 0x000fe4000f8610ff */
[----:B---3--:R-:W-:Y:S01]  /*0580*/  @UP0 UIMAD UR6, UR4, UR17, URZ ;  /* 0x00000011040602a4 */ /* 0x008fe2000f8e02ff */
[----:B------:R-:W-:Y:S01]  /*0590*/  MOV R37, R7 ;  /* 0x0000000700257202 */ /* 0x000fe20000000f00 */
[----:B------:R-:W-:Y:S01]  /*05a0*/  ULEA.HI.X UR26, UR16, UR5, UR26, 0x2, UP1 ;  /* 0x00000005101a7291 */ /* 0x000fe200088f141a */
[----:B------:R-:W2:Y:S01]  /*05b0*/  LDC.64 R6, c[0x0][0x448] ;  /* 0x00011200ff067b82 */ /* 0x000ea20000000a00 */
[----:B------:R-:W-:Y:S01]  /*05c0*/  UMOV UR4, URZ ;  /* 0x000000ff00047c82 */ /* 0x000fe20008000000 */
[----:B------:R-:W-:Y:S01]  /*05d0*/  @!P2 IADD3 R37, PT, PT, -R37, RZ, RZ ;  /* 0x000000ff2525a210 */ /* 0x000fe20007ffe1ff */
[----:B------:R-:W-:Y:S01]  /*05e0*/  UMOV UR5, URZ ;  /* 0x000000ff00057c82 */ /* 0x000fe20008000000 */
[----:B------:R-:W-:Y:S01]  /*05f0*/  @!P1 LOP3.LUT R37, RZ, R8, RZ, 0x33, !PT ;  /* 0x00000008ff259212 */ /* 0x000fe200078e33ff */
[----:B----4-:R-:W-:-:S02]  /*0600*/  @UP0 UIMAD.WIDE UR4, UR6, 0x8, UR34 ;  /* 0x00000008060408a5 */ /* 0x010fc4000f8e0222 */
[----:B------:R-:W-:Y:S01]  /*0610*/  UISETP.GE.AND UP0, UPT, UR33, 0x1, UPT ;  /* 0x000000012100788c */ /* 0x000fe2000bf06270 */
[----:B------:R-:W-:Y:S01]  /*0620*/  SHF.R.S32.HI R9, RZ, 0x1f, R37 ;  /* 0x0000001fff097819 */ /* 0x000fe20000011425 */
[-C--:B-1----:R-:W-:Y:S01]  /*0630*/  IMAD.WIDE.U32 R2, R37, R4.reuse, UR10 ;  /* 0x0000000a25027e25 */ /* 0x082fe2000f8e0004 */
[----:B------:R-:W-:Y:S02]  /*0640*/  UIADD3 UR18, UP1, UPT, UR19, UR18, URZ ;  /* 0x0000001213127290 */ /* 0x000fe4000ff3e0ff */
[----:B------:R-:W-:Y:S01]  /*0650*/  UIADD3.X UR22, UPT, UPT, UR24, UR22, URZ, UP2, !UPT ;  /* 0x0000001618167290 */ /* 0x000fe200097fe4ff */
[----:B------:R-:W-:Y:S01]  /*0660*/  IMAD R0, R9, R4, RZ ;  /* 0x0000000409007224 */ /* 0x000fe200078e02ff */
[----:B------:R-:W-:Y:S01]  /*0670*/  IADD3 R124, P0, PT, R2, UR19, RZ ;  /* 0x00000013027c7c10 */ /* 0x000fe2000ff1e0ff */
[----:B------:R-:W-:Y:S02]  /*0680*/  UIADD3.X UR23, UPT, UPT, UR24, UR23, URZ, UP1, !UPT ;  /* 0x0000001718177290 */ /* 0x000fe40008ffe4ff */
[----:B------:R-:W-:Y:S01]  /*0690*/  IMAD R5, R37, R5, R0 ;  /* 0x0000000525057224 */ /* 0x000fe200078e0200 */
[----:B0-----:R-:W-:-:S02]  /*06a0*/  ULEA UR29, UP1, UR18, UR20, 0x2 ;  /* 0x00000014121d7291 */ /* 0x001fc4000f8210ff */
[----:B------:R-:W-:Y:S02]  /*06b0*/  ULEA.HI.X UR22, UR8, UR7, UR22, 0x2, UP3 ;  /* 0x0000000708167291 */ /* 0x000fe400098f1416 */
[----:B------:R-:W-:Y:S01]  /*06c0*/  IADD3 R0, PT, PT, R3, R5, RZ ;  /* 0x0000000503007210 */ /* 0x000fe20007ffe0ff */
[----:B------:R-:W-:Y:S01]  /*06d0*/  ULEA.HI.X UR23, UR18, UR21, UR23, 0x2, UP1 ;  /* 0x0000001512177291 */ /* 0x000fe200088f1417 */
[----:B--2---:R-:W-:Y:S02]  /*06e0*/  LEA R125, P1, R124, R6, 0x2 ;  /* 0x000000067c7d7211 */ /* 0x004fe400078210ff */
[----:B------:R-:W-:-:S04]  /*06f0*/  IADD3.X R0, PT, PT, R0, UR24, RZ, P0, !PT ;  /* 0x0000001800007c10 */ /* 0x000fc800087fe4ff */
[----:B------:R-:W-:Y:S01]  /*0700*/  LEA.HI.X R124, R124, R7, R0, 0x2, P1 ;  /* 0x000000077c7c7211 */ /* 0x000fe200008f1400 */
        /* <DEDUP_REMOVED lines=11> */
[----:B------:R-:W0:Y:S01]  /*07c0*/  LDCU UR24, c[0x0][0x394] ;  /* 0x00007280ff1877ac */ /* 0x000e220008000800 */
[----:B-1----:R-:W-:-:S04]  /*07d0*/  IMAD R0, R9, UR10, RZ ;  /* 0x0000000a09007c24 */ /* 0x002fc8000f8e02ff */
        /* <DEDUP_REMOVED lines=44> */
[----:B------:R-:W-:Y:S02]  /*0aa0*/  LOP3.LUT R121, R121, 0xf80, RZ, 0xc0, !PT ;  /* 0x00000f8079797812 */ /* 0x000fe400078ec0ff */
[----:B------:R-:W-:Y:S02]  /*0ab0*/  LEA.HI R102, R123, R136, RZ, 0x1b ;  /* 0x000000887b667211 */ /* 0x000fe400078fd8ff */
[C---:B------:R-:W-:Y:S02]  /*0ac0*/  LEA R119, R136.reuse, UR6, 0x3 ;  /* 0x0000000688777c11 */ /* 0x040fe4000f8e18ff */
        /* <DEDUP_REMOVED lines=19> */
[----:B------:R-:W-:Y:S02]  /*0c00*/  LOP3.LUT R101, R121, 0x1f, R136, 0xf8, !PT ;  /* 0x0000001f79657812 */ /* 0x000fe400078ef888 */
[----:B------:R-:W-:-:S02]  /*0c10*/  LEA R100, R136, R119, 0x3 ;  /* 0x0000007788647211 */ /* 0x000fc400078e18ff */
[----:B------:R-:W-:-:S07]  /*0c20*/  IADD3 R99, PT, PT, R37, R99, RZ ;  /* 0x0000006325637210 */ /* 0x000fce0007ffe0ff */
.L_x_5864:
        /* <DEDUP_REMOVED lines=382> */
.L_x_5817:
        /* <DEDUP_REMOVED lines=43> */
[----:B------:R-:W-:Y:S01]  /*26c0*/  USHF.L.U32 UR8, UR28, 0x8, URZ ;  /* 0x000000081c087899 */ /* 0x000fe200080006ff */
[----:B------:R-:W-:Y:S01]  /*26d0*/  HFMA2 R4, -RZ, RZ, 0, 0 ;  /* 0x00000000ff047431 */ /* 0x000fe200000001ff */
[----:B------:R-:W-:Y:S01]  /*26e0*/  IADD3 R206, PT, PT, R136, UR6, RZ ;  /* 0x0000000688ce7c10 */ /* 0x000fe2000fffe0ff */
[----:B------:R-:W1:Y:S01]  /*26f0*/  LDCU UR41, c[0x0][0x394] ;  /* 0x00007280ff2977ac */ /* 0x000e620008000800 */
[----:B------:R-:W-:Y:S01]  /*2700*/  PLOP3.LUT P0, PT, PT, PT, UP0, 0x80, 0x8 ;  /* 0x000000000008781c */ /* 0x000fe20003f0f008 */
[----:B------:R-:W2:Y:S01]  /*2710*/  LDC.64 R80, c[0x0][0x440] ;  /* 0x00011000ff507b82 */ /* 0x000ea20000000a00 */
[----:B------:R-:W-:Y:S01]  /*2720*/  IADD3.X R87, PT, PT, RZ, R99, RZ, P1, !PT ;  /* 0x00000063ff577210 */ /* 0x000fe20000ffe4ff */
[----:B------:R-:W-:Y:S01]  /*2730*/  ULOP3.LUT UR33, UR8, 0x100, URZ, 0xc0, !UPT ;  /* 0x0000010008217892 */ /* 0x000fe2000f8ec0ff */
[----:B------:R-:W-:Y:S01]  /*2740*/  ISETP.EQ.AND P0, PT, R122, RZ, P0 ;  /* 0x000000ff7a00720c */ /* 0x000fe20000702270 */
[----:B------:R-:W3:Y:S04]  /*2750*/  LDCU UR42, c[0x0][0x38c] ;  /* 0x00007180ff2a77ac */ /* 0x000ee80008000800 */
[----:B------:R-:W4:Y:S01]  /*2760*/  LDC.64 R82, c[0x0][0x3a8] ;  /* 0x0000ea00ff527b82 */ /* 0x000f220000000a00 */
[----:B------:R-:W0:Y:S01]  /*2770*/  LDCU UR40, c[0x0][0x388] ;  /* 0x00007100ff2877ac */ /* 0x000e220008000800 */
[----:B------:R-:W0:Y:S06]  /*2780*/  LDCU.64 UR34, c[0x0][0x450] ;  /* 0x00008a00ff2277ac */ /* 0x000e2c0008000a00 */
[----:B------:R-:W0:Y:S01]  /*2790*/  LDC.64 R84, c[0x0][0x4d0] ;  /* 0x00013400ff547b82 */ /* 0x000e220000000a00 */
[----:B------:R-:W0:Y:S01]  /*27a0*/  LDCU.64 UR36, c[0x0][0x3e0] ;  /* 0x00007c00ff2477ac */ /* 0x000e220008000a00 */
[----:B------:R-:W0:Y:S01]  /*27b0*/  LDCU.64 UR38, c[0x0][0x538] ;  /* 0x0000a700ff2677ac */ /* 0x000e220008000a00 */
[----:B-1----:R-:W-:-:S05]  /*27c0*/  UMOV UR8, URZ ;  /* 0x000000ff00087c82 */ /* 0x002fca0008000000 */
.L_x_5863:
[----:B0-----:R-:W-:-:S04]  /*27d0*/  IMAD.WIDE.U32 R56, R150, UR8, RZ ;  /* 0x0000000896387c25 */ /* 0x001fc8000f8e00ff */
[----:B------:R-:W-:Y:S01]  /*27e0*/  IMAD R57, R151, UR8, R57 ;  /* 0x0000000897397c24 */ /* 0x000fe2000f8e0239 */
[----:B------:R-:W-:-:S04]  /*27f0*/  LEA R72, P1, R56, R125, 0x2 ;  /* 0x0000007d38487211 */ /* 0x000fc800078210ff */
[----:B------:R-:W-:-:S03]  /*2800*/  LEA.HI.X R73, R56, R124, R57, 0x2, P1 ;  /* 0x0000007c38497211 */ /* 0x000fc600008f1439 */
[----:B------:R-:W-:-:S05]  /*2810*/  IMAD.WIDE.U32 R72, R101, 0x10, R72 ;  /* 0x0000001065487825 */ /* 0x000fca00078e0048 */
[----:B------:R-:W5:Y:S04]  /*2820*/  LDG.E.128 R56, desc[UR30][R72.64] ;  /* 0x0000001e48387981 */ /* 0x000f68000c1e1d00 */
[----:B------:R-:W3:Y:S04]  /*2830*/  LDG.E.128 R60, desc[UR30][R72.64+0x200] ;  /* 0x0002001e483c7981 */ /* 0x000ee8000c1e1d00 */
[----:B------:R-:W3:Y:S04]  /*2840*/  LDG.E.128 R64, desc[UR30][R72.64+0x400] ;  /* 0x0004001e48407981 */ /* 0x000ee8000c1e1d00 */
[----:B------:R0:W3:Y:S01]  /*2850*/  LDG.E.128 R68, desc[UR30][R72.64+0x600] ;  /* 0x0006001e48447981 */ /* 0x0000e2000c1e1d00 */
[----:B------:R-:W-:-:S02]  /*2860*/  MOV R148, UR16 ;  /* 0x0000001000947c02 */ /* 0x000fc40008000f00 */
[----:B------:R-:W-:Y:S02]  /*2870*/  MOV R75, UR20 ;  /* 0x00000014004b7c02 */ /* 0x000fe40008000f00 */
[----:B------:R-:W-:Y:S02]  /*2880*/  MOV R74, R148 ;  /* 0x00000094004a7202 */ /* 0x000fe40000000f00 */
[----:B------:R-:W-:-:S03]  /*2890*/  MOV R149, UR17 ;  /* 0x0000001100957c02 */ /* 0x000fc60008000f00 */
[----:B----4-:R-:W-:-:S04]  /*28a0*/  IMAD.WIDE.U32 R74, R82, UR8, R74 ;  /* 0x00000008524a7c25 */ /* 0x010fc8000f8e004a */
[----:B------:R-:W-:Y:S01]  /*28b0*/  IMAD R75, R83, UR8, R75 ;  /* 0x00000008534b7c24 */ /* 0x000fe2000f8e024b */
[----:B--2---:R-:W-:-:S04]  /*28c0*/  LEA R148, P1, R74, R80, 0x2 ;  /* 0x000000504a947211 */ /* 0x004fc800078210ff */
        /* <DEDUP_REMOVED lines=9> */
[----:B------:R-:W-:-:S05]  /*2960*/  MOV R73, UR10 ;  /* 0x0000000a00497c02 */ /* 0x000fca0008000f00 */
[----:B------:R-:W0:Y:S01]  /*2970*/  S2UR UR10, SR_CgaCtaId ;  /* 0x00000000000a79c3 */ /* 0x000e220000008800 */
[----:B-1---5:R1:W-:Y:S04]  /*2980*/  STS.128 [R96], R56 ;  /* 0x0000003860007388 */ /* 0x0223e80000000c00 */
[----:B---3--:R-:W-:Y:S04]  /*2990*/  STS.128 [R96+0x200], R60 ;  /* 0x0002003c60007388 */ /* 0x008fe80000000c00 */
[----:B------:R-:W-:Y:S04]  /*29a0*/  STS.128 [R96+0x400], R64 ;  /* 0x0004004060007388 */ /* 0x000fe80000000c00 */
        /* <DEDUP_REMOVED lines=49> */
[----:B------:R-:W2:Y:S01]  /*2cc0*/  MUFU.EX2 R169, R169 ;  /* 0x000000a900a97308 */ /* 0x000ea20000000800 */
[----:B------:R-:W-:Y:S01]  /*2cd0*/  FMUL.FTZ R74, R23, R132 ;  /* 0x00000084174a7220 */ /* 0x000fe20000410000 */
[----:B------:R-:W-:Y:S01]  /*2ce0*/  BSSY.RECONVERGENT B0, `(.L_x_5819) ;  /* 0x000003b000007945 */ /* 0x000fe20003800200 */
[----:B-----5:R-:W-:Y:S01]  /*2cf0*/  FMUL.FTZ R163, R60, R163 ;  /* 0x000000a33ca37220 */ /* 0x020fe20000410000 */
[----:B------:R-:W-:Y:S01]  /*2d00*/  FMUL.FTZ R162, R61, R162 ;  /* 0x000000a23da27220 */ /* 0x000fe20000410000 */
[----:B------:R-:W-:Y:S01]  /*2d10*/  FMUL.FTZ R161, R62, R161 ;  /* 0x000000a13ea17220 */ /* 0x000fe20000410000 */
[----:B------:R-:W-:Y:S01]  /*2d20*/  FMUL.FTZ R160, R63, R160 ;  /* 0x000000a03fa07220 */ /* 0x000fe20000410000 */
[----:B0-----:R-:W-:Y:S01]  /*2d30*/  FMUL.FTZ R159, R64, R159 ;  /* 0x0000009f409f7220 */ /* 0x001fe20000410000 */
[----:B------:R-:W0:Y:S01]  /*2d40*/  MUFU.EX2 R168, R168 ;  /* 0x000000a800a87308 */ /* 0x000e220000000800 */
[----:B------:R-:W-:Y:S01]  /*2d50*/  FMUL.FTZ R158, R65, R158 ;  /* 0x0000009e419e7220 */ /* 0x000fe20000410000 */
        /* <DEDUP_REMOVED lines=49> */
.L_x_5820:
[----:B------:R-:W-:-:S06]  /*3070*/  LEA R204, R136, UR10, 0x2 ;  /* 0x0000000a88cc7c11 */ /* 0x000fcc000f8e10ff */
[----:B------:R-:W0:Y:S02]  /*3080*/  LDS R204, [R204+0x2d54] ;  /* 0x002d5400cccc7984 */ /* 0x000e240000000800 */
.L_x_5821:
[----:B------:R-:W-:Y:S05]  /*3090*/  BSYNC.RECONVERGENT B0 ;  /* 0x0000000000007941 */ /* 0x000fea0003800200 */
.L_x_5819:
        /* <DEDUP_REMOVED lines=78> */
.L_x_5881:
[----:B------:R-:W-:Y:S01]  /*3580*/  ISETP.GE.AND P3, PT, R98, 0x10, PT ;  /* 0x000000106200780c */ /* 0x000fe20003f66270 */
[----:B----4-:R-:W-:Y:S01]  /*3590*/  FFMA.FTZ R73, R75, R73, R72 ;  /* 0x000000494b497223 */ /* 0x010fe20000010048 */
[----:B------:R-:W-:-:S04]  /*35a0*/  UMOV UR9, 0xffffffff ;  /* 0xffffffff00097882 */ /* 0x000fc80000000000 */
[----:B------:R-:W-:-:S07]  /*35b0*/  FSEL R177, R72, R73, !P3 ;  /* 0x0000004948b17208 */ /* 0x000fce0005800000 */
[----:B--23--:R-:W-:Y:S01]  /*35c0*/  @P3 FMUL.FTZ R75, R75, R180 ;  /* 0x000000b44b4b3220 */ /* 0x00cfe20000410000 */
[----:B------:R-:W-:Y:S06]  /*35d0*/  BRA.DIV UR9, `(.L_x_5824) ;  /* 0x00000032090c7947 */ /* 0x000fec000b800000 */
.L_x_5884:
[----:B------:R-:W-:-:S03]  /*35e0*/  UMOV UR9, 0xffffffff ;  /* 0xffffffff00097882 */ /* 0x000fc60000000000 */
[----:B------:R-:W-:Y:S05]  /*35f0*/  BRA.DIV UR9, `(.L_x_5825) ;  /* 0x00000032092c7947 */ /* 0x000fea000b800000 */
.L_x_5887:
[----:B------:R-:W-:-:S03]  /*3600*/  UMOV UR9, 0xffffffff ;  /* 0xffffffff00097882 */ /* 0x000fc60000000000 */
[----:B------:R-:W-:Y:S05]  /*3610*/  BRA.DIV UR9, `(.L_x_5826) ;  /* 0x00000032094c7947 */ /* 0x000fea000b800000 */
[----:B------:R2:W3:Y:S04]  /*3620*/  SHFL.UP PT, R178, R75, 0x1, RZ ;  /* 0x042000004bb27989 */ /* 0x0004e800000e00ff */
[----:B------:R-:W4:Y:S04]  /*3630*/  SHFL.UP PT, R177, R177, 0x1, RZ ;  /* 0x04200000b1b17989 */ /* 0x000f2800000e00ff */
[----:B-----5:R2:W0:Y:S04]  /*3640*/  SHFL.IDX PT, R72, R148, RZ, 0x1f ;  /* 0x00001fff94487589 */ /* 0x02042800000e0000 */
[----:B------:R2:W0:Y:S02]  /*3650*/  SHFL.IDX PT, R73, R149, RZ, 0x1f ;  /* 0x00001fff95497589 */ /* 0x00042400000e0000 */
.L_x_5893:
[----:B--2---:R-:W2:Y:S01]  /*3660*/  LDS.64 R74, [R100+0x2140] ;  /* 0x00214000644a7984 */ /* 0x004ea20000000a00 */
[C---:B0--34-:R-:W-:Y:S01]  /*3670*/  @P2 FFMA.FTZ R73, R178.reuse, R73, R177 ;  /* 0x00000049b2492223 */ /* 0x059fe200000100b1 */
[----:B------:R-:W-:-:S03]  /*3680*/  @P2 FMUL.FTZ R72, R178, R72 ;  /* 0x00000048b2482220 */ /* 0x000fc60000410000 */
[-C--:B--2---:R-:W-:Y:S01]  /*3690*/  FFMA.FTZ R75, R73, R74.reuse, R75 ;  /* 0x0000004a494b7223 */ /* 0x084fe2000001004b */
[----:B------:R-:W-:-:S05]  /*36a0*/  FMUL.FTZ R74, R72, R74 ;  /* 0x0000004a484a7220 */ /* 0x000fca0000410000 */
[----:B------:R3:W-:Y:S02]  /*36b0*/  STS.128 [R100+0x2140], R72 ;  /* 0x0021404864007388 */ /* 0x0007e40000000c00 */
.L_x_5822:
        /* <DEDUP_REMOVED lines=108> */
.L_x_5910:
        /* <DEDUP_REMOVED lines=10> */
.L_x_5827:
[----:B------:R-:W-:Y:S05]  /*3e20*/  WARPSYNC.ALL ;  /* 0x0000000000007948 */ /* 0x000fea0003800000 */
[----:B------:R-:W-:Y:S01]  /*3e30*/  BAR.SYNC.DEFER_BLOCKING 0x0 ;  /* 0x0000000000007b1d */ /* 0x000fe20000010000 */
[----:B0-----:R-:W-:Y:S01]  /*3e40*/  FFMA.FTZ R72, R3, R205, RZ ;  /* 0x000000cd03487223 */ /* 0x001fe200000100ff */
[----:B------:R-:W-:Y:S01]  /*3e50*/  ISETP.NE.AND P1, PT, R136, RZ, PT ;  /* 0x000000ff8800720c */ /* 0x000fe20003f25270 */
[----:B------:R-:W-:Y:S01]  /*3e60*/  FADD.FTZ R171, -R171, R208 ;  /* 0x000000d0abab7221 */ /* 0x000fe20000010100 */
[----:B------:R-:W-:Y:S01]  /*3e70*/  FADD.FTZ R172, -R172, R207 ;  /* 0x000000cfacac7221 */ /* 0x000fe20000010100 */
[----:B------:R-:W-:Y:S01]  /*3e80*/  FFMA.FTZ R72, R133, R208, R72 ;  /* 0x000000d085487223 */ /* 0x000fe20000010048 */
[----:B------:R-:W-:Y:S01]  /*3e90*/  FADD.FTZ R164, -R164, R209 ;  /* 0x000000d1a4a47221 */ /* 0x000fe20000010100 */
        /* <DEDUP_REMOVED lines=13> */
[----:B------:R-:W-:Y:S01]  /*3f70*/  BSSY.RECONVERGENT B0, `(.L_x_5829) ;  /* 0x000006f000007945 */ /* 0x000fe20003800200 */
[----:B------:R-:W-:Y:S01]  /*3f80*/  FFMA.FTZ R74, R76, R211, R75 ;  /* 0x000000d34c4a7223 */ /* 0x000fe2000001004b */
[----:B------:R-:W0:Y:S04]  /*3f90*/  LDS R73, [R119+0x2354] ;  /* 0x0023540077497984 */ /* 0x000e280000000800 */
[----:B------:R1:W-:Y:S01]  /*3fa0*/  @!P1 STS.64 [UR9+0x2e50], R148 ;  /* 0x002e5094ff009988 */ /* 0x0003e20008000a09 */
[----:B0-----:R-:W-:-:S04]  /*3fb0*/  FFMA.FTZ R73, R73, R204, R202 ;  /* 0x000000cc49497223 */ /* 0x001fc800000100ca */
[----:B------:R-:W-:-:S04]  /*3fc0*/  FFMA.FTZ R203, R203, R73, R200 ;  /* 0x00000049cbcb7223 */ /* 0x000fc800000100c8 */
[----:B------:R-:W-:-:S04]  /*3fd0*/  FFMA.FTZ R201, R198, R203, R201 ;  /* 0x000000cbc6c97223 */ /* 0x000fc800000100c9 */
[----:B------:R-:W-:Y:S01]  /*3fe0*/  FFMA.FTZ R199, R199, R201, R196 ;  /* 0x000000c9c7c77223 */ /* 0x000fe200000100c4 */
[----:B------:R-:W-:-:S03]  /*3ff0*/  FMUL.FTZ R196, R132, R73 ;  /* 0x0000004984c47220 */ /* 0x000fc60000410000 */
[-C--:B------:R-:W-:Y:S01]  /*4000*/  FFMA.FTZ R197, R192, R199.reuse, R197 ;  /* 0x000000c7c0c57223 */ /* 0x080fe200000100c5 */
[----:B------:R-:W-:Y:S01]  /*4010*/  FMUL.FTZ R211, R129, R199 ;  /* 0x000000c781d37220 */ /* 0x000fe20000410000 */
[----:B------:R-:W-:Y:S02]  /*4020*/  FMUL.FTZ R192, R130, R201 ;  /* 0x000000c982c07220 */ /* 0x000fe40000410000 */
[----:B------:R-:W-:Y:S01]  /*4030*/  FFMA.FTZ R193, R193, R197, R194 ;  /* 0x000000c5c1c17223 */ /* 0x000fe200000100c2 */
[----:B------:R-:W-:-:S03]  /*4040*/  P2R R194, PR, RZ, 0x2 ;  /* 0x00000002ffc27803 */ /* 0x000fc60000000000 */
[----:B------:R-:W-:-:S04]  /*4050*/  FFMA.FTZ R195, R188, R193, R195 ;  /* 0x000000c1bcc37223 */ /* 0x000fc800000100c3 */
[-C--:B------:R-:W-:Y:S01]  /*4060*/  FFMA.FTZ R189, R189, R195.reuse, R190 ;  /* 0x000000c3bdbd7223 */ /* 0x080fe200000100be */
[----:B------:R-:W-:Y:S01]  /*4070*/  FMUL.FTZ R188, R2, R195 ;  /* 0x000000c302bc7220 */ /* 0x000fe20000410000 */
[----:B------:R-:W-:Y:S02]  /*4080*/  FMUL.FTZ R190, R0, R197 ;  /* 0x000000c500be7220 */ /* 0x000fe40000410000 */
[----:B------:R-:W-:-:S04]  /*4090*/  FFMA.FTZ R191, R186, R189, R191 ;  /* 0x000000bdbabf7223 */ /* 0x000fc800000100bf */
[-C--:B------:R-:W-:Y:S01]  /*40a0*/  FFMA.FTZ R187, R187, R191.reuse, R184 ;  /* 0x000000bfbbbb7223 */ /* 0x080fe200000100b8 */
[----:B------:R-:W-:-:S03]  /*40b0*/  FMUL.FTZ R184, R38, R191 ;  /* 0x000000bf26b87220 */ /* 0x000fc60000410000 */
[-C--:B------:R-:W-:Y:S01]  /*40c0*/  FFMA.FTZ R182, R182, R187.reuse, R185 ;  /* 0x000000bbb6b67223 */ /* 0x080fe200000100b9 */
[----:B------:R-:W-:Y:S01]  /*40d0*/  FMUL.FTZ R207, R91, R187 ;  /* 0x000000bb5bcf7220 */ /* 0x000fe20000410000 */
[----:B------:R-:W-:Y:S02]  /*40e0*/  FMUL.FTZ R186, R31, R184 ;  /* 0x000000b81fba7220 */ /* 0x000fe40000410000 */
[----:B------:R-:W-:Y:S01]  /*40f0*/  FFMA.FTZ R179, R181, R182, R179 ;  /* 0x000000b6b5b37223 */ /* 0x000fe200000100b3 */
[----:B------:R-:W-:-:S03]  /*4100*/  FFMA.FTZ R181, R79, R212, R74 ;  /* 0x000000d44fb57223 */ /* 0x000fc6000001004a */
[-C--:B------:R-:W-:Y:S01]  /*4110*/  FFMA.FTZ R173, R174, R179.reuse, R173 ;  /* 0x000000b3aead7223 */ /* 0x080fe200000100ad */
[----:B------:R-:W-:Y:S01]  /*4120*/  FMUL.FTZ R205, R93, R179 ;  /* 0x000000b35dcd7220 */ /* 0x000fe20000410000 */
[----:B------:R-:W-:Y:S02]  /*4130*/  FMUL.FTZ R174, R88, R182 ;  /* 0x000000b658ae7220 */ /* 0x000fe40000410000 */
[----:B------:R-:W-:Y:S02]  /*4140*/  FFMA.FTZ R165, R168, R173, R165 ;  /* 0x000000ada8a57223 */ /* 0x000fe400000100a5 */
[----:B------:R-:W-:Y:S02]  /*4150*/  FMUL.FTZ R176, R29, R174 ;  /* 0x000000ae1db07220 */ /* 0x000fe40000410000 */
[-C--:B------:R-:W-:Y:S01]  /*4160*/  FFMA.FTZ R169, R169, R165.reuse, R166 ;  /* 0x000000a5a9a97223 */ /* 0x080fe200000100a6 */
[----:B------:R-:W-:-:S03]  /*4170*/  FMUL.FTZ R185, R95, R165 ;  /* 0x000000a55fb97220 */ /* 0x000fc60000410000 */
[-C--:B------:R-:W-:Y:S01]  /*4180*/  FFMA.FTZ R167, R170, R169.reuse, R167 ;  /* 0x000000a9aaa77223 */ /* 0x080fe200000100a7 */
[----:B------:R-:W-:Y:S01]  /*4190*/  FMUL.FTZ R166, R92, R169 ;  /* 0x000000a95ca67220 */ /* 0x000fe20000410000 */
[----:B------:R-:W-:Y:S01]  /*41a0*/  FFMA.FTZ R170, R78, R213, R181 ;  /* 0x000000d54eaa7223 */ /* 0x000fe200000100b5 */
[----:B------:R-:W-:Y:S01]  /*41b0*/  FMUL.FTZ R213, R131, R203 ;  /* 0x000000cb83d57220 */ /* 0x000fe20000410000 */
[----:B------:R-:W-:Y:S01]  /*41c0*/  FMUL.FTZ R75, R97, R167 ;  /* 0x000000a7614b7220 */ /* 0x000fe20000410000 */
[----:B------:R-:W-:Y:S01]  /*41d0*/  FMUL.FTZ R168, R33, R166 ;  /* 0x000000a621a87220 */ /* 0x000fe20000410000 */
[----:B------:R-:W-:Y:S01]  /*41e0*/  FFMA.FTZ R209, R141, R214, R170 ;  /* 0x000000d68dd17223 */ /* 0x000fe200000100aa */
[----:B------:R-:W-:Y:S01]  /*41f0*/  FMUL.FTZ R170, R28, R205 ;  /* 0x000000cd1caa7220 */ /* 0x000fe20000410000 */
[-C--:B------:R-:W-:Y:S01]  /*4200*/  FFMA.FTZ R74, R72, R75.reuse, RZ ;  /* 0x0000004b484a7223 */ /* 0x080fe200000100ff */
[----:B------:R-:W-:-:S03]  /*4210*/  FMUL.FTZ R75, R32, R75 ;  /* 0x0000004b204b7220 */ /* 0x000fc60000410000 */
[----:B------:R-:W-:Y:S01]  /*4220*/  FFMA.FTZ R181, R171, R166, R74 ;  /* 0x000000a6abb57223 */ /* 0x000fe2000001004a */
[----:B------:R-:W-:Y:S01]  /*4230*/  FMUL.FTZ R166, R90, R173 ;  /* 0x000000ad5aa67220 */ /* 0x000fe20000410000 */
[-C--:B------:R-:W-:Y:S01]  /*4240*/  FMUL.FTZ R74, R34, R185.reuse ;  /* 0x000000b9224a7220 */ /* 0x080fe20000410000 */
[----:B------:R0:W-:Y:S01]  /*4250*/  STS [R118+0x1090], R75 ;  /* 0x0010904b76007388 */ /* 0x0001e20000000800 */
[----:B------:R-:W-:Y:S01]  /*4260*/  FFMA.FTZ R181, R172, R185, R181 ;  /* 0x000000b9acb57223 */ /* 0x000fe200000100b5 */
[-C--:B-1----:R-:W-:Y:S01]  /*4270*/  FMUL.FTZ R148, R35, R166.reuse ;  /* 0x000000a623947220 */ /* 0x082fe20000410000 */
[----:B------:R-:W-:Y:S01]  /*4280*/  FMUL.FTZ R185, R39, R193 ;  /* 0x000000c127b97220 */ /* 0x000fe20000410000 */
        /* <DEDUP_REMOVED lines=14> */
[----:B0-----:R-:W-:Y:S02]  /*4370*/  FMUL.FTZ R170, R26, R185 ;  /* 0x000000b91aaa7220 */ /* 0x001fe40000410000 */
[----:B------:R0:W-:Y:S01]  /*4380*/  STS [R117+0x18], R168 ;  /* 0x000018a875007388 */ /* 0x0001e20000000800 */
[-C--:B------:R-:W-:Y:S01]  /*4390*/  FFMA.FTZ R149, R159, R75.reuse, R184 ;  /* 0x0000004b9f957223 */ /* 0x080fe200000100b8 */
[----:B-1----:R-:W-:Y:S02]  /*43a0*/  FMUL.FTZ R74, R24, R75 ;  /* 0x0000004b184a7220 */ /* 0x002fe40000410000 */
[----:B------:R1:W-:Y:S01]  /*43b0*/  STS [R117+0x24], R148 ;  /* 0x0000249475007388 */ /* 0x0003e20000000800 */
[----:B------:R-:W-:Y:S01]  /*43c0*/  FFMA.FTZ R188, R158, R188, R149 ;  /* 0x000000bc9ebc7223 */ /* 0x000fe20000010095 */
[----:B--2---:R-:W-:-:S02]  /*43d0*/  FMUL.FTZ R176, R27, R190 ;  /* 0x000000be1bb07220 */ /* 0x004fc40000410000 */
[----:B------:R2:W-:Y:S01]  /*43e0*/  STS [R117+0x28], R170 ;  /* 0x000028aa75007388 */ /* 0x0005e20000000800 */
[----:B------:R-:W-:Y:S01]  /*43f0*/  FFMA.FTZ R185, R157, R185, R188 ;  /* 0x000000b99db97223 */ /* 0x000fe200000100bc */
[----:B0-----:R-:W-:Y:S02]  /*4400*/  FMUL.FTZ R168, R20, R211 ;  /* 0x000000d314a87220 */ /* 0x001fe40000410000 */
[----:B------:R-:W-:Y:S01]  /*4410*/  STS [R117+0x1c], R186 ;  /* 0x00001cba75007388 */ /* 0x000fe20000000800 */
[----:B------:R-:W-:Y:S01]  /*4420*/  FFMA.FTZ R185, R156, R190, R185 ;  /* 0x000000be9cb97223 */ /* 0x000fe200000100b9 */
[----:B-1----:R-:W-:Y:S02]  /*4430*/  FMUL.FTZ R148, R22, R213 ;  /* 0x000000d516947220 */ /* 0x002fe40000410000 */
[----:B------:R0:W-:Y:S01]  /*4440*/  STS [R117+0x20], R74 ;  /* 0x0000204a75007388 */ /* 0x0001e20000000800 */
[----:B--2---:R-:W-:-:S03]  /*4450*/  FMUL.FTZ R170, R23, R196 ;  /* 0x000000c417aa7220 */ /* 0x004fc60000410000 */
[----:B------:R-:W-:Y:S04]  /*4460*/  STS [R117+0x2c], R176 ;  /* 0x00002cb075007388 */ /* 0x000fe80000000800 */
[----:B------:R1:W-:Y:S01]  /*4470*/  STS [R117+0x30], R168 ;  /* 0x000030a875007388 */ /* 0x0003e20000000800 */
[----:B0-----:R-:W-:-:S03]  /*4480*/  FFMA.FTZ R74, R138, R215, R209 ;  /* 0x000000d78a4a7223 */ /* 0x001fc600000100d1 */
[----:B------:R0:W-:Y:S01]  /*4490*/  STS [R117+0x34], R166 ;  /* 0x000034a675007388 */ /* 0x0001e20000000800 */
[----:B------:R-:W-:Y:S01]  /*44a0*/  FFMA.FTZ R181, R143, R216, R74 ;  /* 0x000000d88fb57223 */ /* 0x000fe2000001004a */
[----:B------:R-:W-:Y:S02]  /*44b0*/  IMAD.WIDE.U32 R74, R84, UR8, R86 ;  /* 0x00000008544a7c25 */ /* 0x000fe4000f8e0056 */
[----:B------:R2:W-:Y:S02]  /*44c0*/  STS [R117+0x38], R148 ;  /* 0x0000389475007388 */ /* 0x0005e40000000800 */
[----:B-1----:R-:W-:Y:S01]  /*44d0*/  FADD.FTZ R168, -R155, R180 ;  /* 0x000000b49ba87221 */ /* 0x002fe20000010100 */
[----:B------:R-:W-:Y:S01]  /*44e0*/  IMAD R149, R85, UR8, R75 ;  /* 0x0000000855957c24 */ /* 0x000fe2000f8e024b */
[----:B------:R1:W-:Y:S01]  /*44f0*/  STS [R117+0x3c], R170 ;  /* 0x00003caa75007388 */ /* 0x0003e20000000800 */
[----:B------:R-:W-:Y:S01]  /*4500*/  IADD3 R155, PT, PT, -R206, UR40, RZ ;  /* 0x00000028ce9b7c10 */ /* 0x000fe2000fffe1ff */
[----:B0-----:R-:W-:Y:S01]  /*4510*/  FFMA.FTZ R166, R140, R183, R181 ;  /* 0x000000b78ca67223 */ /* 0x001fe200000100b5 */
[----:B------:R-:W-:Y:S01]  /*4520*/  FFMA.FTZ R185, R168, R211, R185 ;  /* 0x000000d3a8b97223 */ /* 0x000fe200000100b9 */
[----:B------:R-:W-:Y:S01]  /*4530*/  BAR.SYNC.DEFER_BLOCKING 0x0 ;  /* 0x0000000000007b1d */ /* 0x000fe20000010000 */
[----:B------:R-:W-:Y:S01]  /*4540*/  ISETP.GE.AND P2, PT, R155, 0x41, PT ;  /* 0x000000419b00780c */ /* 0x000fe20003f46270 */
[----:B------:R-:W-:Y:S01]  /*4550*/  FFMA.FTZ R75, R145, R180, R166 ;  /* 0x000000b4914b7223 */ /* 0x000fe200000100a6 */
[----:B--2---:R-:W-:Y:S01]  /*4560*/  LEA R148, P1, R74, UR38, 0x2 ;  /* 0x000000264a947c11 */ /* 0x004fe2000f8210ff */
[----:B------:R-:W-:Y:S01]  /*4570*/  FADD.FTZ R166, -R153, R178 ;  /* 0x000000b299a67221 */ /* 0x000fe20000010100 */
[----:B------:R-:W-:Y:S01]  /*4580*/  FFMA.FTZ R185, R154, R192, R185 ;  /* 0x000000c09ab97223 */ /* 0x000fe200000100b9 */
[C---:B------:R-:W-:Y:S01]  /*4590*/  ISETP.GE.AND P3, PT, R155.reuse, 0x81, PT ;  /* 0x000000819b00780c */ /* 0x040fe20003f66270 */
[----:B-1----:R-:W-:Y:S01]  /*45a0*/  FADD.FTZ R170, -R152, R175 ;  /* 0x000000af98aa7221 */ /* 0x002fe20000010100 */
[----:B------:R-:W-:Y:S01]  /*45b0*/  LEA.HI.X R149, R74, UR39, R149, 0x2, P1 ;  /* 0x000000274a957c11 */ /* 0x000fe200088f1495 */
[----:B------:R-:W-:Y:S01]  /*45c0*/  FFMA.FTZ R74, R142, R177, R75 ;  /* 0x000000b18e4a7223 */ /* 0x000fe2000001004b */
[C---:B------:R-:W-:Y:S01]  /*45d0*/  ISETP.GE.AND P1, PT, R155.reuse, 0x1, PT ;  /* 0x000000019b00780c */ /* 0x040fe20003f26270 */
[----:B------:R-:W-:Y:S01]  /*45e0*/  FFMA.FTZ R185, R166, R213, R185 ;  /* 0x000000d5a6b97223 */ /* 0x000fe200000100b9 */
[----:B------:R-:W-:Y:S01]  /*45f0*/  ISETP.GE.AND P4, PT, R155, 0xc1, PT ;  /* 0x000000c19b00780c */ /* 0x000fe20003f86270 */
[----:B------:R-:W-:-:S04]  /*4600*/  FFMA.FTZ R75, R147, R178, R74 ;  /* 0x000000b2934b7223 */ /* 0x000fc8000001004a */
[----:B------:R-:W-:Y:S01]  /*4610*/  FFMA.FTZ R74, R144, R175, R75 ;  /* 0x000000af904a7223 */ /* 0x000fe2000001004b */
[----:B------:R0:W1:Y:S05]  /*4620*/  LDS R205, [R116+0x1190] ;  /* 0x0011900074cd7984 */ /* 0x00006a0000000800 */
[----:B------:R-:W-:Y:S05]  /*4630*/  @!P1 BRA `(.L_x_5830) ;  /* 0x0000000000089947 */ /* 0x000fea0003800000 */
[----:B------:R-:W2:Y:S04]  /*4640*/  LDS R75, [R120+0x1090] ;  /* 0x00109000784b7984 */ /* 0x000ea80000000800 */
[----:B--2---:R2:W-:Y:S02]  /*4650*/  REDG.E.ADD.F32.FTZ.RN.STRONG.GPU desc[UR30][R148.64], R75 ;  /* 0x0000004b940079a6 */ /* 0x0045e4000c12f31e */
.L_x_5830:
[----:B------:R-:W-:Y:S05]  /*4660*/  BSYNC.RECONVERGENT B0 ;  /* 0x0000000000007941 */ /* 0x000fea0003800200 */
.L_x_5829:
[----:B------:R-:W-:Y:S04]  /*4670*/  BSSY.RECONVERGENT B0, `(.L_x_5831) ;  /* 0x0000003000007945 */ /* 0x000fe80003800200 */
[----:B------:R-:W-:Y:S05]  /*4680*/  @!P2 BRA `(.L_x_5832) ;  /* 0x000000000004a947 */ /* 0x000fea0003800000 */
[----:B-1----:R3:W-:Y:S02]  /*4690*/  REDG.E.ADD.F32.FTZ.RN.STRONG.GPU desc[UR30][R148.64+0x100], R205 ;  /* 0x000100cd940079a6 */ /* 0x0027e4000c12f31e */
.L_x_5832:
[----:B------:R-:W-:Y:S05]  /*46a0*/  BSYNC.RECONVERGENT B0 ;  /* 0x0000000000007941 */ /* 0x000fea0003800200 */
.L_x_5831:
[----:B--2---:R2:W4:Y:S01]  /*46b0*/  LDS R75, [R115+0x1290] ;  /* 0x00129000734b7984 */ /* 0x0045220000000800 */
[----:B------:R-:W-:Y:S04]  /*46c0*/  BSSY.RECONVERGENT B0, `(.L_x_5833) ;  /* 0x0000003000007945 */ /* 0x000fe80003800200 */
[----:B------:R-:W-:Y:S05]  /*46d0*/  @!P3 BRA `(.L_x_5834) ;  /* 0x000000000004b947 */ /* 0x000fea0003800000 */
[----:B----4-:R4:W-:Y:S02]  /*46e0*/  REDG.E.ADD.F32.FTZ.RN.STRONG.GPU desc[UR30][R148.64+0x200], R75 ;  /* 0x0002004b940079a6 */ /* 0x0109e4000c12f31e */
.L_x_5834:
[----:B------:R-:W-:Y:S05]  /*46f0*/  BSYNC.RECONVERGENT B0 ;  /* 0x0000000000007941 */ /* 0x000fea0003800200 */
.L_x_5833:
[----:B----4-:R4:W0:Y:S01]  /*4700*/  LDS R75, [R114+0x1390] ;  /* 0x00139000724b7984 */ /* 0x0108220000000800 */
[----:B------:R-:W-:Y:S04]  /*4710*/  BSSY.RECONVERGENT B0, `(.L_x_5835) ;  /* 0x0000003000007945 */ /* 0x000fe80003800200 */
[----:B------:R-:W-:Y:S05]  /*4720*/  @!P4 BRA `(.L_x_5836) ;  /* 0x000000000004c947 */ /* 0x000fea0003800000 */
[----:B0-----:R0:W-:Y:S02]  /*4730*/  REDG.E.ADD.F32.FTZ.RN.STRONG.GPU desc[UR30][R148.64+0x300], R75 ;  /* 0x0003004b940079a6 */ /* 0x0011e4000c12f31e */
.L_x_5836:
[----:B------:R-:W-:Y:S05]  /*4740*/  BSYNC.RECONVERGENT B0 ;  /* 0x0000000000007941 */ /* 0x000fea0003800200 */
.L_x_5835:
[----:B------:R1:W1:Y:S01]  /*4750*/  LDS R153, [R113+0x1490] ;  /* 0x0014900071997984 */ /* 0x0002620000000800 */
[C---:B------:R-:W-:Y:S01]  /*4760*/  ISETP.GE.AND P6, PT, R155.reuse, 0x101, PT ;  /* 0x000001019b00780c */ /* 0x040fe20003fc6270 */
[----:B------:R-:W-:Y:S01]  /*4770*/  BSSY.RECONVERGENT B0, `(.L_x_5837) ;  /* 0x0000009000007945 */ /* 0x000fe20003800200 */
[----:B0-----:R-:W-:Y:S01]  /*4780*/  FFMA.FTZ R75, R170, R196, R185 ;  /* 0x000000c4aa4b7223 */ /* 0x001fe200000100b9 */
[C---:B------:R-:W-:Y:S02]  /*4790*/  ISETP.GE.AND P1, PT, R155.reuse, 0x141, PT ;  /* 0x000001419b00780c */ /* 0x040fe40003f26270 */
[C---:B------:R-:W-:Y:S02]  /*47a0*/  ISETP.GE.AND P2, PT, R155.reuse, 0x181, PT ;  /* 0x000001819b00780c */ /* 0x040fe40003f46270 */
[C---:B------:R-:W-:Y:S02]  /*47b0*/  ISETP.GE.AND P3, PT, R155.reuse, 0x1c1, PT ;  /* 0x000001c19b00780c */ /* 0x040fe40003f66270 */
[----:B------:R-:W-:-:S02]  /*47c0*/  ISETP.GE.AND P4, PT, R155, 0x201, PT ;  /* 0x000002019b00780c */ /* 0x000fc40003f86270 */
[----:B------:R-:W-:Y:S02]  /*47d0*/  ISETP.GE.AND P5, PT, R155, 0x241, PT ;  /* 0x000002419b00780c */ /* 0x000fe40003fa6270 */
[----:B------:R-:W-:Y:S11]  /*47e0*/  @!P6 BRA `(.L_x_5838) ;  /* 0x000000000004e947 */ /* 0x000ff60003800000 */
[----:B-1----:R0:W-:Y:S02]  /*47f0*/  REDG.E.ADD.F32.FTZ.RN.STRONG.GPU desc[UR30][R148.64+0x400], R153 ;  /* 0x00040099940079a6 */ /* 0x0021e4000c12f31e */
.L_x_5838:
[----:B------:R-:W-:Y:S05]  /*4800*/  BSYNC.RECONVERGENT B0 ;  /* 0x0000000000007941 */ /* 0x000fea0003800200 */
.L_x_5837:
[----:B01----:R0:W1:Y:S01]  /*4810*/  LDS R153, [R112+0x1590] ;  /* 0x0015900070997984 */ /* 0x0030620000000800 */
[----:B------:R-:W-:Y:S04]  /*4820*/  BSSY.RECONVERGENT B0, `(.L_x_5839) ;  /* 0x0000003000007945 */ /* 0x000fe80003800200 */
[----:B------:R-:W-:Y:S05]  /*4830*/  @!P1 BRA `(.L_x_5840) ;  /* 0x0000000000049947 */ /* 0x000fea0003800000 */
[----:B-1----:R1:W-:Y:S02]  /*4840*/  REDG.E.ADD.F32.FTZ.RN.STRONG.GPU desc[UR30][R148.64+0x500], R153 ;  /* 0x00050099940079a6 */ /* 0x0023e4000c12f31e */
.L_x_5840:
[----:B------:R-:W-:Y:S05]  /*4850*/  BSYNC.RECONVERGENT B0 ;  /* 0x0000000000007941 */ /* 0x000fea0003800200 */
.L_x_5839:
[----:B-1----:R1:W0:Y:S01]  /*4860*/  LDS R153, [R111+0x1690] ;  /* 0x001690006f997984 */ /* 0x0022220000000800 */
[----:B------:R-:W-:Y:S04]  /*4870*/  BSSY.RECONVERGENT B0, `(.L_x_5841) ;  /* 0x0000003000007945 */ /* 0x000fe80003800200 */
[----:B------:R-:W-:Y:S05]  /*4880*/  @!P2 BRA `(.L_x_5842) ;  /* 0x000000000004a947 */ /* 0x000fea0003800000 */
[----:B0-----:R0:W-:Y:S02]  /*4890*/  REDG.E.ADD.F32.FTZ.RN.STRONG.GPU desc[UR30][R148.64+0x600], R153 ;  /* 0x00060099940079a6 */ /* 0x0011e4000c12f31e */
.L_x_5842:
[----:B------:R-:W-:Y:S05]  /*48a0*/  BSYNC.RECONVERGENT B0 ;  /* 0x0000000000007941 */ /* 0x000fea0003800200 */
.L_x_5841:
[----:B0-----:R0:W0:Y:S01]  /*48b0*/  LDS R153, [R110+0x1790] ;  /* 0x001790006e997984 */ /* 0x0010220000000800 */
[----:B------:R-:W-:Y:S04]  /*48c0*/  BSSY.RECONVERGENT B0, `(.L_x_5843) ;  /* 0x0000003000007945 */ /* 0x000fe80003800200 */
[----:B------:R-:W-:Y:S05]  /*48d0*/  @!P3 BRA `(.L_x_5844) ;  /* 0x000000000004b947 */ /* 0x000fea0003800000 */
[----:B0-----:R0:W-:Y:S02]  /*48e0*/  REDG.E.ADD.F32.FTZ.RN.STRONG.GPU desc[UR30][R148.64+0x700], R153 ;  /* 0x00070099940079a6 */ /* 0x0011e4000c12f31e */
.L_x_5844:
[----:B------:R-:W-:Y:S05]  /*48f0*/  BSYNC.RECONVERGENT B0 ;  /* 0x0000000000007941 */ /* 0x000fea0003800200 */
.L_x_5843:
[----:B0-----:R0:W0:Y:S01]  /*4900*/  LDS R153, [R102+0x1890] ;  /* 0x0018900066997984 */ /* 0x0010220000000800 */
[----:B------:R-:W-:Y:S04]  /*4910*/  BSSY.RECONVERGENT B0, `(.L_x_5845) ;  /* 0x0000003000007945 */ /* 0x000fe80003800200 */
[----:B------:R-:W-:Y:S05]  /*4920*/  @!P4 BRA `(.L_x_5846) ;  /* 0x000000000004c947 */ /* 0x000fea0003800000 */
[----:B0-----:R0:W-:Y:S02]  /*4930*/  REDG.E.ADD.F32.FTZ.RN.STRONG.GPU desc[UR30][R148.64+0x800], R153 ;  /* 0x00080099940079a6 */ /* 0x0011e4000c12f31e */
.L_x_5846:
[----:B------:R-:W-:Y:S05]  /*4940*/  BSYNC.RECONVERGENT B0 ;  /* 0x0000000000007941 */ /* 0x000fea0003800200 */
.L_x_5845:
[----:B0-----:R0:W0:Y:S01]  /*4950*/  LDS R153, [R109+0x1990] ;  /* 0x001990006d997984 */ /* 0x0010220000000800 */
[----:B------:R-:W-:Y:S04]  /*4960*/  BSSY.RECONVERGENT B0, `(.L_x_5847) ;  /* 0x0000003000007945 */ /* 0x000fe80003800200 */
[----:B------:R-:W-:Y:S05]  /*4970*/  @!P5 BRA `(.L_x_5848) ;  /* 0x000000000004d947 */ /* 0x000fea0003800000 */
[----:B0-----:R0:W-:Y:S02]  /*4980*/  REDG.E.ADD.F32.FTZ.RN.STRONG.GPU desc[UR30][R148.64+0x900], R153 ;  /* 0x00090099940079a6 */ /* 0x0011e4000c12f31e */
.L_x_5848:
[----:B------:R-:W-:Y:S05]  /*4990*/  BSYNC.RECONVERGENT B0 ;  /* 0x0000000000007941 */ /* 0x000fea0003800200 */
.L_x_5847:
        /* <DEDUP_REMOVED lines=10> */
.L_x_5850:
[----:B------:R-:W-:Y:S05]  /*4a40*/  BSYNC.RECONVERGENT B0 ;  /* 0x0000000000007941 */ /* 0x000fea0003800200 */
.L_x_5849:
[----:B0-----:R0:W0:Y:S01]  /*4a50*/  LDS R153, [R107+0x1b90] ;  /* 0x001b90006b997984 */ /* 0x0010220000000800 */
[----:B------:R-:W-:Y:S04]  /*4a60*/  BSSY.RECONVERGENT B0, `(.L_x_5851) ;  /* 0x0000003000007945 */ /* 0x000fe80003800200 */
[----:B------:R-:W-:Y:S05]  /*4a70*/  @!P1 BRA `(.L_x_5852) ;  /* 0x0000000000049947 */ /* 0x000fea0003800000 */
[----:B0-----:R0:W-:Y:S02]  /*4a80*/  REDG.E.ADD.F32.FTZ.RN.STRONG.GPU desc[UR30][R148.64+0xb00], R153 ;  /* 0x000b0099940079a6 */ /* 0x0011e4000c12f31e */
.L_x_5852:
[----:B------:R-:W-:Y:S05]  /*4a90*/  BSYNC.RECONVERGENT B0 ;  /* 0x0000000000007941 */ /* 0x000fea0003800200 */
.L_x_5851:
[----:B0-----:R0:W0:Y:S01]  /*4aa0*/  LDS R153, [R106+0x1c90] ;  /* 0x001c90006a997984 */ /* 0x0010220000000800 */
[----:B------:R-:W-:Y:S04]  /*4ab0*/  BSSY.RECONVERGENT B0, `(.L_x_5853) ;  /* 0x0000003000007945 */ /* 0x000fe80003800200 */
[----:B------:R-:W-:Y:S05]  /*4ac0*/  @!P2 BRA `(.L_x_5854) ;  /* 0x000000000004a947 */ /* 0x000fea0003800000 */
[----:B0-----:R0:W-:Y:S02]  /*4ad0*/  REDG.E.ADD.F32.FTZ.RN.STRONG.GPU desc[UR30][R148.64+0xc00], R153 ;  /* 0x000c0099940079a6 */ /* 0x0011e4000c12f31e */
.L_x_5854:
[----:B------:R-:W-:Y:S05]  /*4ae0*/  BSYNC.RECONVERGENT B0 ;  /* 0x0000000000007941 */ /* 0x000fea0003800200 */
.L_x_5853:
[----:B0-----:R0:W0:Y:S01]  /*4af0*/  LDS R153, [R105+0x1d90] ;  /* 0x001d900069997984 */ /* 0x0010220000000800 */
[----:B------:R-:W-:Y:S04]  /*4b00*/  BSSY.RECONVERGENT B0, `(.L_x_5855) ;  /* 0x0000003000007945 */ /* 0x000fe80003800200 */
[----:B------:R-:W-:Y:S05]  /*4b10*/  @!P3 BRA `(.L_x_5856) ;  /* 0x000000000004b947 */ /* 0x000fea0003800000 */
[----:B0-----:R0:W-:Y:S02]  /*4b20*/  REDG.E.ADD.F32.FTZ.RN.STRONG.GPU desc[UR30][R148.64+0xd00], R153 ;  /* 0x000d0099940079a6 */ /* 0x0011e4000c12f31e */
.L_x_5856:
[----:B------:R-:W-:Y:S05]  /*4b30*/  BSYNC.RECONVERGENT B0 ;  /* 0x0000000000007941 */ /* 0x000fea0003800200 */
.L_x_5855:
[----:B0-----:R0:W0:Y:S01]  /*4b40*/  LDS R153, [R104+0x1e90] ;  /* 0x001e900068997984 */ /* 0x0010220000000800 */
[----:B------:R-:W-:Y:S04]  /*4b50*/  BSSY.RECONVERGENT B0, `(.L_x_5857) ;  /* 0x0000003000007945 */ /* 0x000fe80003800200 */
[----:B------:R-:W-:Y:S05]  /*4b60*/  @!P4 BRA `(.L_x_5858) ;  /* 0x000000000004c947 */ /* 0x000fea0003800000 */
[----:B0-----:R0:W-:Y:S02]  /*4b70*/  REDG.E.ADD.F32.FTZ.RN.STRONG.GPU desc[UR30][R148.64+0xe00], R153 ;  /* 0x000e0099940079a6 */ /* 0x0011e4000c12f31e */
.L_x_5858:
[----:B------:R-:W-:Y:S05]  /*4b80*/  BSYNC.RECONVERGENT B0 ;  /* 0x0000000000007941 */ /* 0x000fea0003800200 */
.L_x_5857:
[----:B0-----:R0:W0:Y:S01]  /*4b90*/  LDS R153, [R103+0x1f90] ;  /* 0x001f900067997984 */ /* 0x0010220000000800 */
[----:B------:R-:W-:Y:S04]  /*4ba0*/  BSSY.RECONVERGENT B0, `(.L_x_5859) ;  /* 0x0000003000007945 */ /* 0x000fe80003800200 */
[----:B------:R-:W-:Y:S05]  /*4bb0*/  @!P5 BRA `(.L_x_5860) ;  /* 0x000000000004d947 */ /* 0x000fea0003800000 */
[----:B0-----:R0:W-:Y:S02]  /*4bc0*/  REDG.E.ADD.F32.FTZ.RN.STRONG.GPU desc[UR30][R148.64+0xf00], R153 ;  /* 0x000f0099940079a6 */ /* 0x0011e4000c12f31e */
.L_x_5860:
[----:B------:R-:W-:Y:S05]  /*4bd0*/  BSYNC.RECONVERGENT B0 ;  /* 0x0000000000007941 */ /* 0x000fea0003800200 */
.L_x_5859:
[----:B0--3--:R-:W0:Y:S01]  /*4be0*/  SHFL.DOWN PT, R148, R75, 0x1, 0x1f ;  /* 0x08201f004b947f89 */ /* 0x009e2200000e0000 */
[----:B------:R-:W-:Y:S01]  /*4bf0*/  ISETP.GT.AND P1, PT, R98, 0x1e, PT ;  /* 0x0000001e6200780c */ /* 0x000fe20003f24270 */
[----:B------:R-:W-:Y:S01]  /*4c00*/  FMUL.FTZ R152, R71, R73 ;  /* 0x0000004947987220 */ /* 0x000fe20000410000 */
[----:B------:R-:W-:Y:S01]  /*4c10*/  FMUL.FTZ R71, R146, R201 ;  /* 0x000000c992477220 */ /* 0x000fe20000410000 */
[----:B------:R-:W3:Y:S01]  /*4c20*/  SHFL.DOWN PT, R149, R74, 0x1, 0x1f ;  /* 0x08201f004a957f89 */ /* 0x000ee200000e0000 */
[----:B------:R-:W-:Y:S01]  /*4c30*/  ISETP.NE.AND P2, PT, R194, RZ, PT ;  /* 0x000000ffc200720c */ /* 0x000fe20003f45270 */
[----:B------:R-:W-:Y:S01]  /*4c40*/  BSSY.RECONVERGENT B0, `(.L_x_5861) ;  /* 0x0000089000007945 */ /* 0x000fe20003800200 */
[----:B------:R-:W-:Y:S01]  /*4c50*/  FMUL.FTZ R154, R154, R71 ;  /* 0x000000479a9a7220 */ /* 0x000fe20000410000 */
[----:B------:R-:W-:-:S06]  /*4c60*/  FFMA.FTZ R55, R132, R152, R55 ;  /* 0x0000009884377223 */ /* 0x000fcc0000010037 */
        /* <DEDUP_REMOVED lines=11> */
[----:B------:R-:W-:Y:S01]  /*4d20*/  FMUL.FTZ R148, R69, R201 ;  /* 0x000000c945947220 */ /* 0x000fe20000410000 */
[----:B------:R-:W-:Y:S01]  /*4d30*/  FMUL.FTZ R69, R68, R199 ;  /* 0x000000c744457220 */ /* 0x000fe20000410000 */
[----:B------:R-:W-:Y:S01]  /*4d40*/  FMUL.FTZ R68, R146, R193 ;  /* 0x000000c192447220 */ /* 0x000fe20000410000 */
[----:B---3--:R-:W-:Y:S01]  /*4d50*/  @!P1 FADD.FTZ R74, R74, R149 ;  /* 0x000000954a4a9221 */ /* 0x008fe20000010000 */
[----:B------:R-:W0:Y:S01]  /*4d60*/  SHFL.DOWN PT, R174, R75, 0x8, 0x1f ;  /* 0x09001f004bae7f89 */ /* 0x000e2200000e0000 */
[----:B------:R-:W-:Y:S01]  /*4d70*/  ISETP.GT.AND P1, PT, R98, 0x17, PT ;  /* 0x000000176200780c */ /* 0x000fe20003f24270 */
[----:B------:R-:W-:Y:S01]  /*4d80*/  FMUL.FTZ R149, R146, R73 ;  /* 0x0000004992957220 */ /* 0x000fe20000410000 */
[-C--:B------:R-:W-:Y:S01]  /*4d90*/  FMUL.FTZ R73, R70, R203.reuse ;  /* 0x000000cb46497220 */ /* 0x080fe20000410000 */
[----:B------:R-:W3:Y:S01]  /*4da0*/  SHFL.DOWN PT, R153, R74, 0x8, 0x1f ;  /* 0x09001f004a997f89 */ /* 0x000ee200000e0000 */
[----:B------:R-:W-:Y:S01]  /*4db0*/  FMUL.FTZ R203, R146, R203 ;  /* 0x000000cb92cb7220 */ /* 0x000fe20000410000 */
        /* <DEDUP_REMOVED lines=10> */
[-C--:B------:R-:W-:Y:S01]  /*4e60*/  FMUL.FTZ R63, R60, R179.reuse ;  /* 0x000000b33c3f7220 */ /* 0x080fe20000410000 */
[----:B------:R-:W-:Y:S01]  /*4e70*/  FMUL.FTZ R161, R161, R62 ;  /* 0x0000003ea1a17220 */ /* 0x000fe20000410000 */
[C---:B------:R-:W-:Y:S01]  /*4e80*/  FMUL.FTZ R60, R146.reuse, R179 ;  /* 0x000000b3923c7220 */ /* 0x040fe20000410000 */
[----:B------:R-:W-:Y:S01]  /*4e90*/  FMUL.FTZ R61, R146, R173 ;  /* 0x000000ad923d7220 */ /* 0x000fe20000410000 */
[----:B------:R-:W-:Y:S01]  /*4ea0*/  FMUL.FTZ R70, R67, R197 ;  /* 0x000000c543467220 */ /* 0x000fe20000410000 */
[-C--:B------:R-:W-:Y:S01]  /*4eb0*/  FMUL.FTZ R67, R64, R189.reuse ;  /* 0x000000bd40437220 */ /* 0x080fe20000410000 */
[----:B------:R-:W-:Y:S01]  /*4ec0*/  FMUL.FTZ R64, R146, R189 ;  /* 0x000000bd92407220 */ /* 0x000fe20000410000 */
[----:B------:R-:W-:Y:S01]  /*4ed0*/  FMUL.FTZ R170, R170, R149 ;  /* 0x00000095aaaa7220 */ /* 0x000fe20000410000 */
[----:B0-----:R-:W-:Y:S01]  /*4ee0*/  @!P1 FADD.FTZ R75, R75, R174 ;  /* 0x000000ae4b4b9221 */ /* 0x001fe20000010000 */
[----:B------:R-:W-:Y:S01]  /*4ef0*/  FMUL.FTZ R163, R163, R60 ;  /* 0x0000003ca3a37220 */ /* 0x000fe20000410000 */
[----:B------:R-:W-:Y:S01]  /*4f00*/  FMUL.FTZ R164, R164, R61 ;  /* 0x0000003da4a47220 */ /* 0x000fe20000410000 */
[----:B------:R-:W-:Y:S01]  /*4f10*/  FMUL.FTZ R61, R58, R165 ;  /* 0x000000a53a3d7220 */ /* 0x000fe20000410000 */
[----:B---3--:R-:W-:Y:S01]  /*4f20*/  @!P1 FADD.FTZ R74, R74, R153 ;  /* 0x000000994a4a9221 */ /* 0x008fe20000010000 */
[----:B------:R-:W0:Y:S01]  /*4f30*/  SHFL.DOWN PT, R166, R75, 0x10, 0x1f ;  /* 0x0a001f004ba67f89 */ /* 0x000e2200000e0000 */
[----:B------:R-:W-:Y:S01]  /*4f40*/  ISETP.NE.AND P1, PT, R98, RZ, PT ;  /* 0x000000ff6200720c */ /* 0x000fe20003f25270 */
[----:B------:R-:W-:Y:S01]  /*4f50*/  FMUL.FTZ R60, R57, R169 ;  /* 0x000000a9393c7220 */ /* 0x000fe20000410000 */
[C---:B------:R-:W-:Y:S01]  /*4f60*/  FMUL.FTZ R199, R146.reuse, R199 ;  /* 0x000000c792c77220 */ /* 0x040fe20000410000 */
[----:B------:R-:W3:Y:S01]  /*4f70*/  SHFL.DOWN PT, R71, R74, 0x10, 0x1f ;  /* 0x0a001f004a477f89 */ /* 0x000ee200000e0000 */
[C---:B------:R-:W-:Y:S01]  /*4f80*/  FMUL.FTZ R197, R146.reuse, R197 ;  /* 0x000000c592c57220 */ /* 0x040fe20000410000 */
        /* <DEDUP_REMOVED lines=16> */
[----:B------:R-:W-:Y:S01]  /*5090*/  FFMA.FTZ R170, R23, R152, R170 ;  /* 0x0000009817aa7223 */ /* 0x000fe200000100aa */
[----:B------:R-:W-:Y:S01]  /*50a0*/  FMUL.FTZ R62, R171, R62 ;  /* 0x0000003eab3e7220 */ /* 0x000fe20000410000 */
[----:B0-----:R-:W-:Y:S01]  /*50b0*/  FADD.FTZ R58, R75, R166 ;  /* 0x000000a64b3a7221 */ /* 0x001fe20000010000 */
[----:B------:R-:W-:Y:S01]  /*50c0*/  FFMA.FTZ R203, R22, R73, R203 ;  /* 0x0000004916cb7223 */ /* 0x000fe200000100cb */
[----:B------:R-:W-:Y:S01]  /*50d0*/  FFMA.FTZ R154, R21, R148, R154 ;  /* 0x00000094159a7223 */ /* 0x000fe2000001009a */
        /* <DEDUP_REMOVED lines=63> */
.L_x_5862:
[----:B------:R-:W-:Y:S05]  /*54d0*/  BSYNC.RECONVERGENT B0 ;  /* 0x0000000000007941 */ /* 0x000fea0003800200 */
.L_x_5861:
[----:B------:R-:W-:-:S04]  /*54e0*/  UIADD3 UR8, UPT, UPT, UR8, 0x1, URZ ;  /* 0x0000000108087890 */ /* 0x000fc8000fffe0ff */
[----:B------:R-:W-:-:S09]  /*54f0*/  UISETP.GE.AND UP0, UPT, UR8, UR42, UPT ;  /* 0x0000002a0800728c */ /* 0x000fd2000bf06270 */
[----:B------:R-:W-:Y:S05]  /*5500*/  BRA.U !UP0, `(.L_x_5863) ;  /* 0xffffffd108b07547 */ /* 0x000fea000b83ffff */
.L_x_5818:
[----:B------:R-:W-:Y:S01]  /*5510*/  BAR.SYNC.DEFER_BLOCKING 0x0 ;  /* 0x0000000000007b1d */ /* 0x000fe20000010000 */
[----:B------:R-:W-:Y:S01]  /*5520*/  FADD.FTZ R0, R127, R4 ;  /* 0x000000047f007221 */ /* 0x000fe20000010000 */
[----:B------:R-:W-:Y:S01]  /*5530*/  IADD3 R125, P0, PT, R125, -0x1000, RZ ;  /* 0xfffff0007d7d7810 */ /* 0x000fe20007f1e0ff */
[----:B------:R-:W-:Y:S02]  /*5540*/  UIADD3 UR27, UP1, UPT, UR27, -0x1000, URZ ;  /* 0xfffff0001b1b7890 */ /* 0x000fe4000ff3e0ff */
[----:B------:R-:W-:Y:S01]  /*5550*/  FADD.FTZ R21, R0, R5 ;  /* 0x0000000500157221 */ /* 0x000fe20000010000 */
[----:B------:R-:W3:Y:S01]  /*5560*/  LDCU.64 UR10, c[0x0][0x4f8] ;  /* 0x00009f00ff0a77ac */ /* 0x000ee20008000a00 */
[----:B------:R-:W-:Y:S02]  /*5570*/  IADD3.X R124, PT, PT, R124, -0x1, RZ, P0, !PT ;  /* 0xffffffff7c7c7810 */ /* 0x000fe400007fe4ff */
[----:B------:R-:W-:Y:S01]  /*5580*/  FADD.FTZ R0, R21, R6 ;  /* 0x0000000615007221 */ /* 0x000fe20000010000 */
[----:B------:R-:W5:Y:S03]  /*5590*/  LDCU.64 UR34, c[0x0][0x500] ;  /* 0x0000a000ff2277ac */ /* 0x000f660008000a00 */
[----:B------:R-:W-:Y:S01]  /*55a0*/  FADD.FTZ R21, R0, R7 ;  /* 0x0000000700157221 */ /* 0x000fe20000010000 */
[----:B------:R-:W0:Y:S03]  /*55b0*/  LDCU.64 UR36, c[0x0][0x550] ;  /* 0x0000aa00ff2477ac */ /* 0x000e260008000a00 */
[----:B------:R-:W-:Y:S01]  /*55c0*/  FADD.FTZ R0, R21, R8 ;  /* 0x0000000815007221 */ /* 0x000fe20000010000 */
[----:B------:R-:W-:Y:S01]  /*55d0*/  UMOV UR7, URZ ;  /* 0x000000ff00077c82 */ /* 0x000fe20008000000 */
[----:B------:R-:W-:-:S02]  /*55e0*/  UIADD3 UR25, UP2, UPT, UR25, -0x1000, URZ ;  /* 0xfffff00019197890 */ /* 0x000fc4000ff5e0ff */
[----:B------:R-:W-:Y:S02]  /*55f0*/  UIADD3.X UR22, UPT, UPT, UR22, -0x1, URZ, UP1, !UPT ;  /* 0xffffffff16167890 */ /* 0x000fe40008ffe4ff */
[----:B------:R-:W-:Y:S01]  /*5600*/  UIADD3.X UR26, UPT, UPT, UR26, -0x1, URZ, UP2, !UPT ;  /* 0xffffffff1a1a7890 */ /* 0x000fe200097fe4ff */
[----:B------:R-:W-:Y:S01]  /*5610*/  STS.128 [R94], R40 ;  /* 0x000000285e007388 */ /* 0x000fe20000000c00 */
[----:B---3--:R-:W-:-:S03]  /*5620*/  UIMAD.WIDE.U32 UR8, UR32, UR10, UR6 ;  /* 0x0000000a200872a5 */ /* 0x008fc6000f8e0006 */
[----:B------:R-:W-:Y:S01]  /*5630*/  STS.128 [R94+0x10], R44 ;  /* 0x0000102c5e007388 */ /* 0x000fe20000000c00 */
[----:B------:R-:W-:-:S03]  /*5640*/  UIMAD UR9, UR32, UR11, UR9 ;  /* 0x0000000b200972a4 */ /* 0x000fc6000f8e0209 */
[----:B------:R-:W-:Y:S01]  /*5650*/  STS.128 [R94+0x20], R48 ;  /* 0x000020305e007388 */ /* 0x000fe20000000c00 */
[----:B-----5:R-:W-:-:S03]  /*5660*/  UIMAD.WIDE.U32 UR8, UR14, UR34, UR8 ;  /* 0x000000220e0872a5 */ /* 0x020fc6000f8e0008 */
[----:B------:R-:W-:Y:S01]  /*5670*/  STS.128 [R94+0x30], R52 ;  /* 0x000030345e007388 */ /* 0x000fe20000000c00 */
[----:B------:R-:W-:-:S03]  /*5680*/  NOP ;  /* 0x0000000000007918 */ /* 0x000fc60000000000 */
[----:B------:R-:W3:Y:S01]  /*5690*/  LDS.128 R24, [R96] ;  /* 0x0000000060187984 */ /* 0x000ee20000000c00 */
[----:B------:R-:W-:Y:S02]  /*56a0*/  UIMAD UR10, UR14, UR35, UR9 ;  /* 0x000000230e0a72a4 */ /* 0x000fe4000f8e0209 */
[----:B0-----:R-:W-:Y:S01]  /*56b0*/  ULEA UR9, UP0, UR8, UR36, 0x2 ;  /* 0x0000002408097291 */ /* 0x001fe2000f8010ff */
[----:B------:R-:W0:Y:S01]  /*56c0*/  LDS.128 R28, [R96+0x200] ;  /* 0x00020000601c7984 */ /* 0x000e220000000c00 */
[----:B------:R-:W5:Y:S03]  /*56d0*/  LDCU.64 UR34, c[0x0][0x560] ;  /* 0x0000ac00ff2277ac */ /* 0x000f660008000a00 */
[----:B------:R-:W1:Y:S01]  /*56e0*/  LDS.128 R32, [R96+0x400] ;  /* 0x0004000060207984 */ /* 0x000e620000000c00 */
[----:B------:R-:W-:Y:S01]  /*56f0*/  ULEA.HI.X UR8, UR8, UR37, UR10, 0x2, UP0 ;  /* 0x0000002508087291 */ /* 0x000fe200080f140a */
[----:B------:R-:W-:-:S02]  /*5700*/  MOV R2, UR9 ;  /* 0x0000000900027c02 */ /* 0x000fc40008000f00 */
[----:B------:R-:W2:Y:S01]  /*5710*/  LDS.128 R40, [R96+0x600] ;  /* 0x0006000060287984 */ /* 0x000ea20000000c00 */
[----:B------:R-:W4:Y:S02]  /*5720*/  LDCU.64 UR10, c[0x0][0x520] ;  /* 0x0000a400ff0a77ac */ /* 0x000f240008000a00 */
[----:B------:R-:W-:-:S03]  /*5730*/  MOV R3, UR8 ;  /* 0x0000000800037c02 */ /* 0x000fc60008000f00 */
[----:B------:R-:W-:Y:S02]  /*5740*/  IMAD.WIDE.U32 R2, R101, 0x10, R2 ;  /* 0x0000001065027825 */ /* 0x000fe400078e0002 */
[----:B------:R-:W5:Y:S02]  /*5750*/  LDCU.64 UR8, c[0x0][0x518] ;  /* 0x0000a300ff0877ac */ /* 0x000f640008000a00 */
[----:B-----5:R-:W-:Y:S01]  /*5760*/  UIMAD.WIDE.U32 UR6, UR32, UR8, UR6 ;  /* 0x00000008200672a5 */ /* 0x020fe2000f8e0006 */
[----:B---3--:R-:W-:Y:S03]  /*5770*/  STG.E.128 desc[UR30][R2.64], R24 ;  /* 0x0000001802007986 */ /* 0x008fe6000c101d1e */
[----:B------:R-:W-:Y:S01]  /*5780*/  UIMAD UR7, UR32, UR9, UR7 ;  /* 0x00000009200772a4 */ /* 0x000fe2000f8e0207 */
[----:B0-----:R-:W-:Y:S03]  /*5790*/  STG.E.128 desc[UR30][R2.64+0x200], R28 ;  /* 0x0002001c02007986 */ /* 0x001fe6000c101d1e */
[----:B----4-:R-:W-:Y:S01]  /*57a0*/  UIMAD.WIDE.U32 UR6, UR14, UR10, UR6 ;  /* 0x0000000a0e0672a5 */ /* 0x010fe2000f8e0006 */
[----:B-1----:R-:W-:Y:S03]  /*57b0*/  STG.E.128 desc[UR30][R2.64+0x400], R32 ;  /* 0x0004002002007986 */ /* 0x002fe6000c101d1e */
[----:B------:R-:W-:Y:S01]  /*57c0*/  UIMAD UR8, UR14, UR11, UR7 ;  /* 0x0000000b0e0872a4 */ /* 0x000fe2000f8e0207 */
[----:B--2---:R0:W-:Y:S01]  /*57d0*/  STG.E.128 desc[UR30][R2.64+0x600], R40 ;  /* 0x0006002802007986 */ /* 0x0041e2000c101d1e */
        /* <DEDUP_REMOVED lines=35> */
.L_x_5816:
        /* <DEDUP_REMOVED lines=41> */
.L_x_5866:
[----:B------:R-:W-:Y:S05]  /*5ca0*/  BSYNC.RECONVERGENT B0 ;  /* 0x0000000000007941 */ /* 0x000fea0003800200 */
.L_x_5865:
        /* <DEDUP_REMOVED lines=39> */
.L_x_5868:
[----:B------:R-:W-:Y:S05]  /*5f20*/  BSYNC.RECONVERGENT B0 ;  /* 0x0000000000007941 */ /* 0x000fea0003800200 */
.L_x_5867:
[----:B------:R-:W-:Y:S05]  /*5f30*/  @P0 EXIT ;  /* 0x000000000000094d */ /* 0x000fea0003800000 */
[----:B------:R-:W2:Y:S01]  /*5f40*/  S2UR UR8, SR_CgaCtaId ;  /* 0x00000000000879c3 */ /* 0x000ea20000008800 */
[----:B------:R-:W3:Y:S01]  /*5f50*/  LDCU.64 UR6, c[0x0][0x4e8] ;  /* 0x00009d00ff0677ac */ /* 0x000ee20008000a00 */
[----:B------:R-:W-:Y:S01]  /*5f60*/  BSSY.RECONVERGENT B0, `(.L_x_5869) ;  /* 0x0000027000007945 */ /* 0x000fe20003800200 */
[----:B------:R-:W4:Y:S01]  /*5f70*/  LDCU UR9, c[0x0][0x360] ;  /* 0x00006c00ff0977ac */ /* 0x000f220008000800 */
[----:B------:R-:W0:Y:S01]  /*5f80*/  LDCU.64 UR10, c[0x0][0x4b0] ;  /* 0x00009600ff0a77ac */ /* 0x000e220008000a00 */
[----:B------:R-:W0:Y:S01]  /*5f90*/  LDCU.64 UR16, c[0x0][0x530] ;  /* 0x0000a600ff1077ac */ /* 0x000e220008000a00 */
[----:B------:R-:W0:Y:S01]  /*5fa0*/  LDCU.64 UR18, c[0x0][0x4f0] ;  /* 0x00009e00ff1277ac */ /* 0x000e220008000a00 */
[----:B---3--:R-:W-:Y:S01]  /*5fb0*/  UIMAD.WIDE.U32 UR4, UR14, UR6, URZ ;  /* 0x000000060e0472a5 */ /* 0x008fe2000f8e00ff */
[----:B------:R-:W3:Y:S02]  /*5fc0*/  LDCU.64 UR20, c[0x0][0x540] ;  /* 0x0000a800ff1477ac */ /* 0x000ee40008000a00 */
[----:B------:R-:W-:Y:S01]  /*5fd0*/  UMOV UR6, 0x400 ;  /* 0x0000040000067882 */ /* 0x000fe20000000000 */
[----:B------:R-:W-:-:S02]  /*5fe0*/  UIMAD UR14, UR14, UR7, UR5 ;  /* 0x000000070e0e72a4 */ /* 0x000fc4000f8e0205 */
[----:B0-2-4-:R-:W-:-:S12]  /*5ff0*/  ULEA UR6, UR8, UR6, 0x18 ;  /* 0x0000000608067291 */ /* 0x015fd8000f8ec0ff */
.L_x_5870:
        /* <DEDUP_REMOVED lines=24> */
[----:B---3--:R-:W-:-:S04]  /*6180*/  LEA R8, P1, R6, UR20, 0x2 ;  /* 0x0000001406087c11 */ /* 0x008fc8000f8210ff */
[----:B------:R-:W-:Y:S01]  /*6190*/  LEA.HI.X R9, R6, UR21, R3, 0x2, P1 ;  /* 0x0000001506097c11 */ /* 0x000fe200088f1403 */
[----:B0-----:R0:W-:Y:S04]  /*61a0*/  REDG.E.ADD.F32.FTZ.RN.STRONG.GPU desc[UR30][R4.64], R13 ;  /* 0x0000000d040079a6 */ /* 0x0011e8000c12f31e */
[----:B-1----:R0:W-:Y:S01]  /*61b0*/  REDG.E.ADD.F32.FTZ.RN.STRONG.GPU desc[UR30][R8.64], R15 ;  /* 0x0000000f080079a6 */ /* 0x0021e2000c12f31e */
[----:B------:R-:W-:Y:S05]  /*61c0*/  @!P0 BRA `(.L_x_5870) ;  /* 0xfffffffc008c8947 */ /* 0x000fea000383ffff */
[----:B------:R-:W-:Y:S05]  /*61d0*/  BSYNC.RECONVERGENT B0 ;  /* 0x0000000000007941 */ /* 0x000fea0003800200 */
.L_x_5869:
[----:B------:R-:W-:Y:S05]  /*61e0*/  EXIT ;  /* 0x000000000000794d */ /* 0x000fea0003800000 */
.L_x_5823:
[----:B------:R-:W-:Y:S01]  /*61f0*/  HFMA2 R205, -RZ, RZ, 0, 5.9604644775390625e-08 ;  /* 0x00000001ffcd7431 */ /* 0x000fe200000001ff */
[----:B------:R-:W-:Y:S02]  /*6200*/  MOV R183, R75 ;  /* 0x0000004b00b77202 */ /* 0x000fe40000000f00 */
[----:B------:R-:W-:Y:S02]  /*6210*/  MOV R210, RZ ;  /* 0x000000ff00d27202 */ /* 0x000fe40000000f00 */
[----:B------:R-:W-:-:S07]  /*6220*/  MOV R74, 0xffffffff ;  /* 0xffffffff004a7802 */ /* 0x000fce0000000f00 */
[----:B01---5:R-:W-:Y:S05]  /*6230*/  WARPSYNC.COLLECTIVE R74, `(.L_x_5871) ;  /* 0x000000004a087348 */ /* 0x023fea0003c00000 */
[----:B------:R2:W3:Y:S02]  /*6240*/  SHFL.UP P6, R73, R183, R205, R210 ;  /* 0x040000cdb7497389 */ /* 0x0004e400000c00d2 */
[----:B0123-5:R-:W-:Y:S05]  /*6250*/  ENDCOLLECTIVE ;  /* 0x000000000000791b */ /* 0x02ffea0003800000 */
.L_x_5871:
[----:B------:R-:W-:Y:S02]  /*6260*/  MOV R183, R178 ;  /* 0x000000b200b77202 */ /* 0x000fe40000000f00 */
[----:B------:R-:W-:-:S07]  /*6270*/  MOV R72, R73 ;  /* 0x0000004900487202 */ /* 0x000fce0000000f00 */
[----:B------:R-:W-:Y:S05]  /*6280*/  WARPSYNC.COLLECTIVE R74, `(.L_x_5872) ;  /* 0x000000004a087348 */ /* 0x000fea0003c00000 */
[----:B------:R0:W1:Y:S02]  /*6290*/  SHFL.UP P6, R73, R183, R205, R210 ;  /* 0x040000cdb7497389 */ /* 0x00006400000c00d2 */
[----:B01----:R-:W-:Y:S05]  /*62a0*/  ENDCOLLECTIVE ;  /* 0x000000000000791b */ /* 0x003fea0003800000 */
.L_x_5872:
        /* <DEDUP_REMOVED lines=9> */
.L_x_5873:
[----:B------:R-:W-:Y:S02]  /*6340*/  MOV R183, R180 ;  /* 0x000000b400b77202 */ /* 0x000fe40000000f00 */
[----:B------:R-:W-:-:S07]  /*6350*/  MOV R72, R73 ;  /* 0x0000004900487202 */ /* 0x000fce0000000f00 */
[----:B------:R-:W-:Y:S05]  /*6360*/  WARPSYNC.COLLECTIVE R74, `(.L_x_5874) ;  /* 0x000000004a087348 */ /* 0x000fea0003c00000 */
[----:B------:R0:W1:Y:S02]  /*6370*/  SHFL.UP P6, R73, R183, R205, R210 ;  /* 0x040000cdb7497389 */ /* 0x00006400000c00d2 */
[----:B01----:R-:W-:Y:S05]  /*6380*/  ENDCOLLECTIVE ;  /* 0x000000000000791b */ /* 0x003fea0003800000 */
.L_x_5874:
        /* <DEDUP_REMOVED lines=8> */
.L_x_5875:
[----:B------:R-:W-:Y:S02]  /*6410*/  MOV R183, R208 ;  /* 0x000000d000b77202 */ /* 0x000fe40000000f00 */
[----:B------:R-:W-:-:S07]  /*6420*/  MOV R72, R73 ;  /* 0x0000004900487202 */ /* 0x000fce0000000f00 */
[----:B------:R-:W-:Y:S05]  /*6430*/  WARPSYNC.COLLECTIVE R74, `(.L_x_5876) ;  /* 0x000000004a087348 */ /* 0x000fea0003c00000 */
[----:B------:R0:W1:Y:S02]  /*6440*/  SHFL.UP P6, R73, R183, R205, R210 ;  /* 0x040000cdb7497389 */ /* 0x00006400000c00d2 */
[----:B01----:R-:W-:Y:S05]  /*6450*/  ENDCOLLECTIVE ;  /* 0x000000000000791b */ /* 0x003fea0003800000 */
.L_x_5876:
        /* <DEDUP_REMOVED lines=8> */
.L_x_5877:
[----:B------:R-:W-:Y:S02]  /*64e0*/  MOV R183, R178 ;  /* 0x000000b200b77202 */ /* 0x000fe40000000f00 */
[----:B------:R-:W-:-:S07]  /*64f0*/  MOV R72, R73 ;  /* 0x0000004900487202 */ /* 0x000fce0000000f00 */
[----:B------:R-:W-:Y:S05]  /*6500*/  WARPSYNC.COLLECTIVE R74, `(.L_x_5878) ;  /* 0x000000004a087348 */ /* 0x000fea0003c00000 */
[----:B------:R0:W1:Y:S02]  /*6510*/  SHFL.UP P6, R73, R183, R205, R210 ;  /* 0x040000cdb7497389 */ /* 0x00006400000c00d2 */
[----:B01----:R-:W-:Y:S05]  /*6520*/  ENDCOLLECTIVE ;  /* 0x000000000000791b */ /* 0x003fea0003800000 */
.L_x_5878:
        /* <DEDUP_REMOVED lines=8> */
.L_x_5879:
[----:B------:R-:W-:Y:S02]  /*65b0*/  MOV R183, R72 ;  /* 0x0000004800b77202 */ /* 0x000fe40000000f00 */
[----:B------:R-:W-:-:S07]  /*65c0*/  MOV R180, R73 ;  /* 0x0000004900b47202 */ /* 0x000fce0000000f00 */
[----:B------:R-:W-:Y:S05]  /*65d0*/  WARPSYNC.COLLECTIVE R74, `(.L_x_5880) ;  /* 0x000000004a087348 */ /* 0x000fea0003c00000 */
[----:B------:R0:W1:Y:S02]  /*65e0*/  SHFL.UP P6, R73, R183, R205, R210 ;  /* 0x040000cdb7497389 */ /* 0x00006400000c00d2 */
[----:B01----:R-:W-:Y:S05]  /*65f0*/  ENDCOLLECTIVE ;  /* 0x000000000000791b */ /* 0x003fea0003800000 */
.L_x_5880:
[----:B------:R-:W-:Y:S05]  /*6600*/  BRA `(.L_x_5881) ;  /* 0xffffffcc00dc7947 */ /* 0x000fea000383ffff */
.L_x_5824:
        /* <DEDUP_REMOVED lines=8> */
.L_x_5883:
[----:B------:R-:W-:Y:S05]  /*6690*/  BSYNC B0 ;  /* 0x0000000000007941 */ /* 0x000fea0003800000 */
.L_x_5882:
[----:B------:R-:W-:Y:S05]  /*66a0*/  BRA `(.L_x_5884) ;  /* 0xffffffcc00cc7947 */ /* 0x000fea000383ffff */
.L_x_5825:
        /* <DEDUP_REMOVED lines=8> */
.L_x_5886:
[----:B------:R-:W-:Y:S05]  /*6730*/  BSYNC B0 ;  /* 0x0000000000007941 */ /* 0x000fea0003800000 */
.L_x_5885:
[----:B------:R-:W-:Y:S05]  /*6740*/  BRA `(.L_x_5887) ;  /* 0xffffffcc00ac7947 */ /* 0x000fea000383ffff */
.L_x_5826:
        /* <DEDUP_REMOVED lines=8> */
.L_x_5889:
[----:B------:R-:W-:Y:S05]  /*67d0*/  BSYNC B0 ;  /* 0x0000000000007941 */ /* 0x000fea0003800000 */
.L_x_5888:
        /* <DEDUP_REMOVED lines=11> */
.L_x_5890:
[----:B------:R-:W-:Y:S05]  /*6890*/  WARPSYNC.COLLECTIVE R74, `(.L_x_5891) ;  /* 0x000000004a087348 */ /* 0x000fea0003c00000 */
[----:B------:R0:W1:Y:S02]  /*68a0*/  SHFL.IDX P3, R221, R223, R224, R225 ;  /* 0x000000e0dfdd7389 */ /* 0x00006400000600e1 */
[----:B01----:R-:W-:Y:S05]  /*68b0*/  ENDCOLLECTIVE ;  /* 0x000000000000791b */ /* 0x003fea0003800000 */
.L_x_5891:
[----:B------:R-:W-:Y:S02]  /*68c0*/  MOV R223, R149 ;  /* 0x0000009500df7202 */ /* 0x000fe40000000f00 */
[----:B------:R-:W-:Y:S02]  /*68d0*/  MOV R177, R73 ;  /* 0x0000004900b17202 */ /* 0x000fe40000000f00 */
[----:B------:R-:W-:-:S07]  /*68e0*/  MOV R72, R221 ;  /* 0x000000dd00487202 */ /* 0x000fce0000000f00 */
[----:B------:R-:W-:Y:S05]  /*68f0*/  WARPSYNC.COLLECTIVE R74, `(.L_x_5892) ;  /* 0x000000004a087348 */ /* 0x000fea0003c00000 */
[----:B------:R0:W1:Y:S02]  /*6900*/  SHFL.IDX P3, R221, R223, R224, R225 ;  /* 0x000000e0dfdd7389 */ /* 0x00006400000600e1 */
[----:B01----:R-:W-:Y:S05]  /*6910*/  ENDCOLLECTIVE ;  /* 0x000000000000791b */ /* 0x003fea0003800000 */
.L_x_5892:
[----:B------:R-:W-:Y:S01]  /*6920*/  MOV R73, R221 ;  /* 0x000000dd00497202 */ /* 0x000fe20000000f00 */
[----:B------:R-:W-:Y:S06]  /*6930*/  BRA `(.L_x_5893) ;  /* 0xffffffcc00487947 */ /* 0x000fec000383ffff */
.L_x_5828:
        /* <DEDUP_REMOVED lines=9> */
.L_x_5894:
[----:B------:R-:W-:Y:S02]  /*69d0*/  MOV R227, R73 ;  /* 0x0000004900e37202 */ /* 0x000fe40000000f00 */
[----:B------:R-:W-:-:S07]  /*69e0*/  MOV R75, R220 ;  /* 0x000000dc004b7202 */ /* 0x000fce0000000f00 */
[----:B------:R-:W-:Y:S05]  /*69f0*/  WARPSYNC.COLLECTIVE R74, `(.L_x_5895) ;  /* 0x000000004a087348 */ /* 0x000fea0003c00000 */
[----:B------:R0:W1:Y:S02]  /*6a00*/  SHFL.DOWN P2, R220, R227, R226, R229 ;  /* 0x080000e2e3dc7389 */ /* 0x00006400000400e5 */
[----:B01----:R-:W-:Y:S05]  /*6a10*/  ENDCOLLECTIVE ;  /* 0x000000000000791b */ /* 0x003fea0003800000 */
.L_x_5895:
        /* <DEDUP_REMOVED lines=11> */
.L_x_5896:
[----:B------:R-:W-:Y:S02]  /*6ad0*/  MOV R227, R73 ;  /* 0x0000004900e37202 */ /* 0x000fe40000000f00 */
[----:B------:R-:W-:-:S07]  /*6ae0*/  MOV R75, R220 ;  /* 0x000000dc004b7202 */ /* 0x000fce0000000f00 */
[----:B------:R-:W-:Y:S05]  /*6af0*/  WARPSYNC.COLLECTIVE R74, `(.L_x_5897) ;  /* 0x000000004a087348 */ /* 0x000fea0003c00000 */
[----:B------:R0:W1:Y:S02]  /*6b00*/  SHFL.DOWN P2, R220, R227, R226, R229 ;  /* 0x080000e2e3dc7389 */ /* 0x00006400000400e5 */
[----:B01----:R-:W-:Y:S05]  /*6b10*/  ENDCOLLECTIVE ;  /* 0x000000000000791b */ /* 0x003fea0003800000 */
.L_x_5897:
        /* <DEDUP_REMOVED lines=11> */
.L_x_5898:
[----:B------:R-:W-:Y:S02]  /*6bd0*/  MOV R227, R73 ;  /* 0x0000004900e37202 */ /* 0x000fe40000000f00 */
[----:B------:R-:W-:-:S07]  /*6be0*/  MOV R75, R220 ;  /* 0x000000dc004b7202 */ /* 0x000fce0000000f00 */
[----:B------:R-:W-:Y:S05]  /*6bf0*/  WARPSYNC.COLLECTIVE R74, `(.L_x_5899) ;  /* 0x000000004a087348 */ /* 0x000fea0003c00000 */
[----:B------:R0:W1:Y:S02]  /*6c00*/  SHFL.DOWN P2, R220, R227, R226, R229 ;  /* 0x080000e2e3dc7389 */ /* 0x00006400000400e5 */
[----:B01----:R-:W-:Y:S05]  /*6c10*/  ENDCOLLECTIVE ;  /* 0x000000000000791b */ /* 0x003fea0003800000 */
.L_x_5899:
        /* <DEDUP_REMOVED lines=11> */
.L_x_5900:
[----:B------:R-:W-:Y:S02]  /*6cd0*/  MOV R227, R73 ;  /* 0x0000004900e37202 */ /* 0x000fe40000000f00 */
[----:B------:R-:W-:-:S07]  /*6ce0*/  MOV R75, R220 ;  /* 0x000000dc004b7202 */ /* 0x000fce0000000f00 */
[----:B------:R-:W-:Y:S05]  /*6cf0*/  WARPSYNC.COLLECTIVE R74, `(.L_x_5901) ;  /* 0x000000004a087348 */ /* 0x000fea0003c00000 */
[----:B------:R0:W1:Y:S02]  /*6d00*/  SHFL.DOWN P2, R220, R227, R226, R229 ;  /* 0x080000e2e3dc7389 */ /* 0x00006400000400e5 */
[----:B01----:R-:W-:Y:S05]  /*6d10*/  ENDCOLLECTIVE ;  /* 0x000000000000791b */ /* 0x003fea0003800000 */
.L_x_5901:
        /* <DEDUP_REMOVED lines=11> */
.L_x_5902:
[----:B------:R-:W-:Y:S02]  /*6dd0*/  MOV R227, R73 ;  /* 0x0000004900e37202 */ /* 0x000fe40000000f00 */
[----:B------:R-:W-:-:S07]  /*6de0*/  MOV R75, R220 ;  /* 0x000000dc004b7202 */ /* 0x000fce0000000f00 */
[----:B------:R-:W-:Y:S05]  /*6df0*/  WARPSYNC.COLLECTIVE R74, `(.L_x_5903) ;  /* 0x000000004a087348 */ /* 0x000fea0003c00000 */
[----:B------:R0:W1:Y:S02]  /*6e00*/  SHFL.DOWN P2, R220, R227, R226, R229 ;  /* 0x080000e2e3dc7389 */ /* 0x00006400000400e5 */
[----:B01----:R-:W-:Y:S05]  /*6e10*/  ENDCOLLECTIVE ;  /* 0x000000000000791b */ /* 0x003fea0003800000 */
.L_x_5903:
        /* <DEDUP_REMOVED lines=11> */
.L_x_5904:
[----:B------:R-:W-:Y:S02]  /*6ed0*/  ISETP.NE.AND P1, PT, R136, 0x1f, PT ;  /* 0x0000001f8800780c */ /* 0x000fe40003f25270 */
[----:B------:R-:W-:Y:S02]  /*6ee0*/  MOV R223, R73 ;  /* 0x0000004900df7202 */ /* 0x000fe40000000f00 */
[----:B------:R-:W-:-:S09]  /*6ef0*/  MOV R75, R221 ;  /* 0x000000dd004b7202 */ /* 0x000fd20000000f00 */
[----:B------:R-:W-:Y:S05]  /*6f00*/  WARPSYNC.COLLECTIVE R74, `(.L_x_5905) ;  /* 0x000000004a087348 */ /* 0x000fea0003c00000 */
[----:B------:R0:W1:Y:S02]  /*6f10*/  SHFL.IDX P3, R221, R223, R224, R225 ;  /* 0x000000e0dfdd7389 */ /* 0x00006400000600e1 */
[----:B01----:R-:W-:Y:S05]  /*6f20*/  ENDCOLLECTIVE ;  /* 0x000000000000791b */ /* 0x003fea0003800000 */
.L_x_5905:
[----:B------:R-:W-:Y:S05]  /*6f30*/  WARPSYNC.COLLECTIVE R74, `(.L_x_5906) ;  /* 0x000000004a087348 */ /* 0x000fea0003c00000 */
[----:B------:R0:W1:Y:S02]  /*6f40*/  SHFL.DOWN P2, R220, R227, R226, R229 ;  /* 0x080000e2e3dc7389 */ /* 0x00006400000400e5 */
[----:B01----:R-:W-:Y:S05]  /*6f50*/  ENDCOLLECTIVE ;  /* 0x000000000000791b */ /* 0x003fea0003800000 */
.L_x_5906:
        /* <DEDUP_REMOVED lines=8> */
.L_x_5907:
[----:B------:R-:W-:-:S07]  /*6fe0*/  FMUL.FTZ R218, R148, R75 ;  /* 0x0000004b94da7220 */ /* 0x000fce0000410000 */
[----:B------:R-:W-:Y:S05]  /*6ff0*/  WARPSYNC.COLLECTIVE R74, `(.L_x_5908) ;  /* 0x000000004a087348 */ /* 0x000fea0003c00000 */
[----:B------:R0:W1:Y:S02]  /*7000*/  SHFL.IDX P3, R221, R223, R224, R225 ;  /* 0x000000e0dfdd7389 */ /* 0x00006400000600e1 */
[----:B01----:R-:W-:Y:S05]  /*7010*/  ENDCOLLECTIVE ;  /* 0x000000000000791b */ /* 0x003fea0003800000 */
.L_x_5908:
[----:B------:R-:W-:Y:S02]  /*7020*/  MOV R223, R149 ;  /* 0x0000009500df7202 */ /* 0x000fe40000000f00 */
[----:B------:R-:W-:-:S07]  /*7030*/  MOV R219, R221 ;  /* 0x000000dd00db7202 */ /* 0x000fce0000000f00 */
[----:B------:R-:W-:Y:S05]  /*7040*/  WARPSYNC.COLLECTIVE R74, `(.L_x_5909) ;  /* 0x000000004a087348 */ /* 0x000fea0003c00000 */
[----:B------:R0:W1:Y:S02]  /*7050*/  SHFL.IDX P3, R221, R223, R224, R225 ;  /* 0x000000e0dfdd7389 */ /* 0x00006400000600e1 */
[----:B01----:R-:W-:Y:S05]  /*7060*/  ENDCOLLECTIVE ;  /* 0x000000000000791b */ /* 0x003fea0003800000 */
.L_x_5909:
[----:B------:R-:W-:Y:S05]  /*7070*/  BRA `(.L_x_5910) ;  /* 0xffffffcc00407947 */ /* 0x000fea000383ffff */
.L_x_5911:
        /* <DEDUP_REMOVED lines=16> */
.L_x_10466:


//--------------------- .text._Z25selective_scan_bwd_kernelI32Selective_Scan_bwd_kernel_traitsILi64ELi16ELb1ELb1ELb0ELb1ELb0EffEEv12SSMParamsBwd --------------------------
	.section	.text._Z25selective_scan_bwd_kernelI32Selective_Scan_bwd_kernel_traitsILi64ELi16ELb1ELb1ELb0ELb1ELb0EffEEv12SSMParamsBwd,"ax",@progbits
	.align	128
        .global         _Z25selective_scan_bwd_kernelI32Selective_Scan_bwd_kernel_traitsILi64ELi16ELb1ELb1ELb0ELb1ELb0EffEEv12SSMParamsBwd
        .type           _Z25selective_scan_bwd_kernelI32Selective_Scan_bwd_kernel_traitsILi64ELi16ELb1ELb1ELb0ELb1ELb0EffEEv12SSMParamsBwd,@function
        .size           _Z25selective_scan_bwd_kernelI32Selective_Scan_bwd_kernel_traitsILi64ELi16ELb1ELb1ELb0ELb1ELb0EffEEv12SSMParamsBwd,(.L_x_10467 - _Z25selective_scan_bwd_kernelI32Selective_Scan_bwd_kernel_traitsILi64ELi16ELb1ELb1ELb0ELb1ELb0EffEEv12SSMParamsBwd)
        .other          _Z25selective_scan_bwd_kernelI32Selective_Scan_bwd_kernel_traitsILi64ELi16ELb1ELb1ELb0ELb1ELb0EffEEv12SSMParamsBwd,@"STO_CUDA_ENTRY STV_DEFAULT"
_Z25selective_scan_bwd_kernelI32Selective_Scan_bwd_kernel_traitsILi64ELi16ELb1ELb1ELb0ELb1ELb0EffEEv12SSMParamsBwd:
.text._Z25selective_scan_bwd_kernelI32Selective_Scan_bwd_kernel_traitsILi64ELi16ELb1ELb1ELb0ELb1ELb0EffEEv12SSMParamsBwd:
        /* <DEDUP_REMOVED lines=197> */
.L_x_5991:
[----:B------:R-:W-:Y:S01]  /*0c50*/  BAR.SYNC.DEFER_BLOCKING 0x0 ;  /* 0x0000000000007b1d */ /* 0x000fe20000010000 */
[----:B0-----:R-:W-:Y:S02]  /*0c60*/  MOV R2, UR18 ;  /* 0x0000001200027c02 */ /* 0x001fe40008000f00 */
        /* <DEDUP_REMOVED lines=30> */
[----:B-1----:R-:W4:Y:S04]  /*0e50*/  LDG.E.128 R28, desc[UR26][R2.64+0x400] ;  /* 0x0004001a021c7981 */ /* 0x002f28000c1e1d00 */
[----:B--2---:R-:W2:Y:S01]  /*0e60*/  LDG.E.128 R32, desc[UR26][R2.64+0x600] ;  /* 0x0006001a02207981 */ /* 0x004ea2000c1e1d00 */
[----:B------:R-:W-:-:S02]  /*0e70*/  MOV R48, UR22 ;  /* 0x0000001600307c02 */ /* 0x000fc40008000f00 */
[----:B------:R-:W-:-:S03]  /*0e80*/  MOV R49, UR23 ;  /* 0x0000001700317c02 */ /* 0x000fc60008000f00 */
[----:B------:R-:W-:Y:S01]  /*0e90*/  IMAD.WIDE.U32 R48, R111, 0x10, R48 ;  /* 0x000000106f307825 */ /* 0x000fe200078e0030 */
[----:B---3--:R-:W-:Y:S04]  /*0ea0*/  STS.128 [R107], R4 ;  /* 0x000000046b007388 */ /* 0x008fe80000000c00 */
[----:B----4-:R-:W-:Y:S04]  /*0eb0*/  STS.128 [R107+0x200], R24 ;  /* 0x000200186b007388 */ /* 0x010fe80000000c00 */
[----:B------:R-:W-:Y:S04]  /*0ec0*/  STS.128 [R107+0x400], R28 ;  /* 0x0004001c6b007388 */ /* 0x000fe80000000c00 */
[----:B--2---:R-:W-:Y:S01]  /*0ed0*/  STS.128 [R107+0x600], R32 ;  /* 0x000600206b007388 */ /* 0x004fe20000000c00 */
        /* <DEDUP_REMOVED lines=64> */
.L_x_5914:
[----:B------:R-:W-:Y:S05]  /*12e0*/  BSYNC.RECONVERGENT B0 ;  /* 0x0000000000007941 */ /* 0x000fea0003800200 */
.L_x_5913:
        /* <DEDUP_REMOVED lines=34> */
.L_x_5916:
[----:B------:R-:W-:Y:S05]  /*1510*/  BSYNC.RECONVERGENT B0 ;  /* 0x0000000000007941 */ /* 0x000fea0003800200 */
.L_x_5915:
        /* <DEDUP_REMOVED lines=34> */
.L_x_5918:
[----:B------:R-:W-:Y:S05]  /*1740*/  BSYNC.RECONVERGENT B0 ;  /* 0x0000000000007941 */ /* 0x000fea0003800200 */
.L_x_5917:
        /* <DEDUP_REMOVED lines=34> */
.L_x_5920:
[----:B------:R-:W-:Y:S05]  /*1970*/  BSYNC.RECONVERGENT B0 ;  /* 0x0000000000007941 */ /* 0x000fea0003800200 */
.L_x_5919:
        /* <DEDUP_REMOVED lines=34> */
.L_x_5922:
[----:B------:R-:W-:Y:S05]  /*1ba0*/  BSYNC.RECONVERGENT B0 ;  /* 0x0000000000007941 */ /* 0x000fea0003800200 */
.L_x_5921:
        /* <DEDUP_REMOVED lines=37> */
.L_x_5924:
[----:B------:R-:W-:Y:S05]  /*1e00*/  BSYNC.RECONVERGENT B0 ;  /* 0x0000000000007941 */ /* 0x000fea0003800200 */
.L_x_5923:
[----:B------:R-:W-:Y:S01]  /*1e10*/  FADD.FTZ R148, R37, R136 ;  /* 0x0000008825947221 */ /* 0x000fe20000010000 */
[----:B------:R-:W-:Y:S01]  /*1e20*/  FFMA.FTZ R37, R9, R5, R42 ;  /* 0x0000000509257223 */ /* 0x000fe2000001002a */
[--C-:B------:R-:W-:Y:S01]  /*1e30*/  FADD.FTZ R152, R39, R136.reuse ;  /* 0x0000008827987221 */ /* 0x100fe20000010000 */
[----:B------:R-:W-:Y:S01]  /*1e40*/  BSSY.RECONVERGENT B0, `(.L_x_5925) ;  /* 0x0000024000007945 */ /* 0x000fe20003800200 */
[----:B------:R-:W-:Y:S01]  /*1e50*/  HFMA2 R39, -RZ, RZ, 0, 0 ;  /* 0x00000000ff277431 */ /* 0x000fe200000001ff */
[----:B------:R-:W-:Y:S01]  /*1e60*/  FSETP.GTU.FTZ.AND P5, PT, R146, 20, PT ;  /* 0x41a000009200780b */ /* 0x000fe20003fbc000 */
[----:B------:R-:W-:Y:S01]  /*1e70*/  FADD.FTZ R149, R38, R136 ;  /* 0x0000008826957221 */ /* 0x000fe20000010000 */
[----:B------:R-:W-:Y:S01]  /*1e80*/  FFMA.FTZ R40, R10, R6, R37 ;  /* 0x000000060a287223 */ /* 0x000fe20000010025 */
[----:B------:R-:W-:Y:S10]  /*1e90*/  @P0 BRA `(.L_x_5926) ;  /* 0x0000000000780947 */ /* 0x000ff40003800000 */
        /* <DEDUP_REMOVED lines=30> */
.L_x_5926:
[----:B------:R-:W-:Y:S05]  /*2080*/  BSYNC.RECONVERGENT B0 ;  /* 0x0000000000007941 */ /* 0x000fea0003800200 */
.L_x_5925:
        /* <DEDUP_REMOVED lines=38> */
.L_x_5928:
[----:B------:R-:W-:Y:S05]  /*22f0*/  BSYNC.RECONVERGENT B0 ;  /* 0x0000000000007941 */ /* 0x000fea0003800200 */
.L_x_5927:
        /* <DEDUP_REMOVED lines=38> */
.L_x_5930:
[----:B------:R-:W-:Y:S05]  /*2560*/  BSYNC.RECONVERGENT B0 ;  /* 0x0000000000007941 */ /* 0x000fea0003800200 */
.L_x_5929:
        /* <DEDUP_REMOVED lines=38> */
.L_x_5932:
[----:B------:R-:W-:Y:S05]  /*27d0*/  BSYNC.RECONVERGENT B0 ;  /* 0x0000000000007941 */ /* 0x000fea0003800200 */
.L_x_5931:
[----:B------:R-:W-:Y:S01]  /*27e0*/  FFMA.FTZ R53, R17, R29, R52 ;  /* 0x0000001d11357223 */ /* 0x000fe20000010034 */
[----:B------:R-:W-:Y:S01]  /*27f0*/  BSSY.RECONVERGENT B0, `(.L_x_5933) ;  /* 0x0000025000007945 */ /* 0x000fe20003800200 */
[----:B------:R-:W-:Y:S02]  /*2800*/  FSETP.GTU.FTZ.AND P3, PT, R152, 20, PT ;  /* 0x41a000009800780b */ /* 0x000fe40003f7c000 */
[----:B------:R-:W-:Y:S02]  /*2810*/  CS2R R48, SRZ ;  /* 0x0000000000307805 */ /* 0x000fe4000001ff00 */
[----:B------:R-:W-:Y:S01]  /*2820*/  MOV R50, RZ ;  /* 0x000000ff00327202 */ /* 0x000fe20000000f00 */
[----:B------:R-:W-:Y:S01]  /*2830*/  FMUL.FTZ R52, R4, R138 ;  /* 0x0000008a04347220 */ /* 0x000fe20000410000 */
[----:B0-----:R-:W-:Y:S01]  /*2840*/  FFMA.FTZ R56, R18, R30, R53 ;  /* 0x0000001e12387223 */ /* 0x001fe20000010035 */
        /* <DEDUP_REMOVED lines=31> */
.L_x_5934:
[----:B------:R-:W-:Y:S05]  /*2a40*/  BSYNC.RECONVERGENT B0 ;  /* 0x0000000000007941 */ /* 0x000fea0003800200 */
.L_x_5933:
        /* <DEDUP_REMOVED lines=32> */
.L_x_5936:
[----:B------:R-:W-:Y:S05]  /*2c50*/  BSYNC.RECONVERGENT B0 ;  /* 0x0000000000007941 */ /* 0x000fea0003800200 */
.L_x_5935:
        /* <DEDUP_REMOVED lines=32> */
.L_x_5938:
[----:B------:R-:W-:Y:S05]  /*2e60*/  BSYNC.RECONVERGENT B0 ;  /* 0x0000000000007941 */ /* 0x000fea0003800200 */
.L_x_5937:
        /* <DEDUP_REMOVED lines=32> */
.L_x_5940:
[----:B------:R-:W-:Y:S05]  /*3070*/  BSYNC.RECONVERGENT B0 ;  /* 0x0000000000007941 */ /* 0x000fea0003800200 */
.L_x_5939:
        /* <DEDUP_REMOVED lines=32> */
.L_x_5942:
[----:B------:R-:W-:Y:S05]  /*3280*/  BSYNC.RECONVERGENT B0 ;  /* 0x0000000000007941 */ /* 0x000fea0003800200 */
.L_x_5941:
        /* <DEDUP_REMOVED lines=32> */
.L_x_5944:
[----:B------:R-:W-:Y:S05]  /*3490*/  BSYNC.RECONVERGENT B0 ;  /* 0x0000000000007941 */ /* 0x000fea0003800200 */
.L_x_5943:
        /* <DEDUP_REMOVED lines=25> */
[----:B------:R-:W-:Y:S01]  /*3630*/  UISETP.NE.AND UP0, UPT, UR16, 0x1, UPT ;  /* 0x000000011000788c */ /* 0x000fe2000bf05270 */
[----:B------:R-:W-:Y:S01]  /*3640*/  HFMA2 R39, -RZ, RZ, 0, 0 ;  /* 0x00000000ff277431 */ /* 0x000fe200000001ff */
[----:B------:R-:W-:Y:S02]  /*3650*/  USHF.L.U32 UR24, UR6, 0xa, URZ ;  /* 0x0000000a06187899 */ /* 0x000fe400080006ff */
[----:B------:R-:W-:Y:S02]  /*3660*/  USHF.L.U32 UR6, UR6, 0x8, URZ ;  /* 0x0000000806067899 */ /* 0x000fe400080006ff */
[----:B------:R-:W-:Y:S01]  /*3670*/  PLOP3.LUT P0, PT, PT, PT, UP0, 0x80, 0x8 ;  /* 0x000000000008781c */ /* 0x000fe20003f0f008 */
[----:B------:R-:W1:Y:S01]  /*3680*/  LDC.64 R98, c[0x0][0x440] ;  /* 0x00011000ff627b82 */ /* 0x000e620000000a00 */
[----:B------:R-:W-:Y:S01]  /*3690*/  IADD3 R92, P1, PT, R88, UR24, RZ ;  /* 0x00000018585c7c10 */ /* 0x000fe2000ff3e0ff */
[----:B------:R-:W-:Y:S01]  /*36a0*/  ULOP3.LUT UR28, UR6, 0x100, URZ, 0xc0, !UPT ;  /* 0x00000100061c7892 */ /* 0x000fe2000f8ec0ff */
[----:B------:R-:W-:Y:S01]  /*36b0*/  ISETP.EQ.AND P0, PT, R195, RZ, P0 ;  /* 0x000000ffc300720c */ /* 0x000fe20000702270 */
[----:B------:R-:W2:Y:S01]  /*36c0*/  LDCU UR38, c[0x0][0x394] ;  /* 0x00007280ff2677ac */ /* 0x000ea20008000800 */
[----:B------:R-:W-:-:S02]  /*36d0*/  LOP3.LUT R207, R90, UR24, RZ, 0xfc, !PT ;  /* 0x000000185acf7c12 */ /* 0x000fc4000f8efcff */
[----:B------:R-:W-:Y:S01]  /*36e0*/  IADD3.X R93, PT, PT, RZ, R109, RZ, P1, !PT ;  /* 0x0000006dff5d7210 */ /* 0x000fe20000ffe4ff */
[----:B------:R-:W3:Y:S01]  /*36f0*/  LDC.64 R96, c[0x0][0x3a8] ;  /* 0x0000ea00ff607b82 */ /* 0x000ee20000000a00 */
[----:B------:R-:W4:Y:S01]  /*3700*/  LDCU UR39, c[0x0][0x38c] ;  /* 0x00007180ff2777ac */ /* 0x000f220008000800 */
[----:B------:R-:W0:Y:S06]  /*3710*/  LDCU UR31, c[0x0][0x388] ;  /* 0x00007100ff1f77ac */ /* 0x000e2c0008000800 */
[----:B------:R-:W0:Y:S01]  /*3720*/  LDC.64 R94, c[0x0][0x4d0] ;  /* 0x00013400ff5e7b82 */ /* 0x000e220000000a00 */
[----:B------:R-:W0:Y:S01]  /*3730*/  LDCU.64 UR32, c[0x0][0x450] ;  /* 0x00008a00ff2077ac */ /* 0x000e220008000a00 */
[----:B------:R-:W0:Y:S01]  /*3740*/  LDCU.64 UR34, c[0x0][0x3e0] ;  /* 0x00007c00ff2277ac */ /* 0x000e220008000a00 */
[----:B------:R-:W0:Y:S01]  /*3750*/  LDCU.64 UR36, c[0x0][0x538] ;  /* 0x0000a700ff2477ac */ /* 0x000e220008000a00 */
[----:B------:R-:W-:-:S05]  /*3760*/  UMOV UR6, URZ ;  /* 0x000000ff00067c82 */ /* 0x000fca0008000000 */
.L_x_5990:
[----:B0-----:R-:W-:-:S04]  /*3770*/  IMAD.WIDE.U32 R68, R156, UR6, RZ ;  /* 0x000000069c447c25 */ /* 0x001fc8000f8e00ff */
[----:B------:R-:W-:Y:S01]  /*3780*/  IMAD R69, R157, UR6, R69 ;  /* 0x000000069d457c24 */ /* 0x000fe2000f8e0245 */
[----:B------:R-:W-:-:S04]  /*3790*/  LEA R84, P1, R68, R134, 0x2 ;  /* 0x0000008644547211 */ /* 0x000fc800078210ff */
[----:B------:R-:W-:-:S03]  /*37a0*/  LEA.HI.X R85, R68, R132, R69, 0x2, P1 ;  /* 0x0000008444557211 */ /* 0x000fc600008f1445 */
[----:B------:R-:W-:-:S05]  /*37b0*/  IMAD.WIDE.U32 R84, R111, 0x10, R84 ;  /* 0x000000106f547825 */ /* 0x000fca00078e0054 */
[----:B------:R-:W5:Y:S04]  /*37c0*/  LDG.E.128 R68, desc[UR26][R84.64] ;  /* 0x0000001a54447981 */ /* 0x000f68000c1e1d00 */
[----:B--2---:R-:W2:Y:S04]  /*37d0*/  LDG.E.128 R72, desc[UR26][R84.64+0x200] ;  /* 0x0002001a54487981 */ /* 0x004ea8000c1e1d00 */
[----:B----4-:R-:W4:Y:S04]  /*37e0*/  LDG.E.128 R76, desc[UR26][R84.64+0x400] ;  /* 0x0004001a544c7981 */ /* 0x010f28000c1e1d00 */
[----:B------:R0:W4:Y:S01]  /*37f0*/  LDG.E.128 R80, desc[UR26][R84.64+0x600] ;  /* 0x0006001a54507981 */ /* 0x000122000c1e1d00 */
[----:B------:R-:W-:-:S02]  /*3800*/  MOV R100, UR10 ;  /* 0x0000000a00647c02 */ /* 0x000fc40008000f00 */
[----:B------:R-:W-:Y:S02]  /*3810*/  MOV R87, UR15 ;  /* 0x0000000f00577c02 */ /* 0x000fe40008000f00 */
[----:B------:R-:W-:Y:S02]  /*3820*/  MOV R86, R100 ;  /* 0x0000006400567202 */ /* 0x000fe40000000f00 */
[----:B------:R-:W-:-:S03]  /*3830*/  MOV R101, UR11 ;  /* 0x0000000b00657c02 */ /* 0x000fc60008000f00 */
[----:B---3--:R-:W-:-:S04]  /*3840*/  IMAD.WIDE.U32 R86, R96, UR6, R86 ;  /* 0x0000000660567c25 */ /* 0x008fc8000f8e0056 */
[----:B------:R-:W-:Y:S01]  /*3850*/  IMAD R0, R97, UR6, R87 ;  /* 0x0000000661007c24 */ /* 0x000fe2000f8e0257 */
[----:B-1----:R-:W-:-:S04]  /*3860*/  LEA R150, P1, R86, R98, 0x2 ;  /* 0x0000006256967211 */ /* 0x002fc800078210ff */
[----:B------:R-:W-:-:S05]  /*3870*/  LEA.HI.X R151, R86, R99, R0, 0x2, P1 ;  /* 0x0000006356977211 */ /* 0x000fca00008f1400 */
[----:B------:R-:W3:Y:S01]  /*3880*/  LDG.E R150, desc[UR26][R150.64] ;  /* 0x0000001a96967981 */ /* 0x000ee2000c1e1900 */
        /* <DEDUP_REMOVED lines=10> */
[----:B--2---:R-:W-:Y:S04]  /*3930*/  STS.128 [R107+0x200], R72 ;  /* 0x000200486b007388 */ /* 0x004fe80000000c00 */
[----:B----4-:R-:W-:Y:S04]  /*3940*/  STS.128 [R107+0x400], R76 ;  /* 0x0004004c6b007388 */ /* 0x010fe80000000c00 */
        /* <DEDUP_REMOVED lines=12> */
[----:B------:R-:W-:Y:S01]  /*3a10*/  FMUL.FTZ R174, R9, R104 ;  /* 0x0000006809ae7220 */ /* 0x000fe20000410000 */
[----:B------:R-:W-:Y:S01]  /*3a20*/  FMUL.FTZ R167, R10, R103 ;  /* 0x000000670aa77220 */ /* 0x000fe20000410000 */
[----:B--2---:R-:W-:Y:S01]  /*3a30*/  LEA R85, R68, UR25, 0x2 ;  /* 0x0000001944557c11 */ /* 0x004fe2000f8e10ff */
[----:B------:R-:W-:Y:S01]  /*3a40*/  LDS.128 R80, [R106+0x30] ;  /* 0x000030006a507984 */ /* 0x000fe20000000c00 */
[----:B------:R-:W-:Y:S01]  /*3a50*/  FMUL.FTZ R166, R11, R102 ;  /* 0x000000660ba67220 */ /* 0x000fe20000410000 */
[----:B------:R-:W-:Y:S01]  /*3a60*/  FMUL.FTZ R165, R12, R139 ;  /* 0x0000008b0ca57220 */ /* 0x000fe20000410000 */
[----:B------:R-:W-:Y:S01]  /*3a70*/  FMUL.FTZ R164, R13, R140 ;  /* 0x0000008c0da47220 */ /* 0x000fe20000410000 */
[----:B------:R-:W1:Y:S01]  /*3a80*/  LDS.128 R68, [R106] ;  /* 0x000000006a447984 */ /* 0x000e620000000c00 */
[----:B---3--:R-:W-:Y:S01]  /*3a90*/  FMUL.FTZ R0, R150, 1.4426950216293334961 ;  /* 0x3fb8aa3b96007820 */ /* 0x008fe20000410000 */
[----:B------:R-:W-:Y:S01]  /*3aa0*/  FMUL.FTZ R163, R14, R141 ;  /* 0x0000008d0ea37220 */ /* 0x000fe20000410000 */
[----:B------:R-:W-:Y:S01]  /*3ab0*/  FMUL.FTZ R162, R15, R142 ;  /* 0x0000008e0fa27220 */ /* 0x000fe20000410000 */
[----:B------:R-:W-:Y:S01]  /*3ac0*/  FMUL.FTZ R161, R16, R143 ;  /* 0x0000008f10a17220 */ /* 0x000fe20000410000 */
[C---:B------:R-:W-:Y:S01]  /*3ad0*/  FMUL.FTZ R180, R0.reuse, R105 ;  /* 0x0000006900b47220 */ /* 0x040fe20000410000 */
[C---:B------:R-:W-:Y:S01]  /*3ae0*/  FMUL.FTZ R173, R0.reuse, R104 ;  /* 0x0000006800ad7220 */ /* 0x040fe20000410000 */
[C---:B------:R-:W-:Y:S01]  /*3af0*/  FMUL.FTZ R172, R0.reuse, R103 ;  /* 0x0000006700ac7220 */ /* 0x040fe20000410000 */
[C---:B------:R-:W-:Y:S01]  /*3b00*/  FMUL.FTZ R171, R0.reuse, R102 ;  /* 0x0000006600ab7220 */ /* 0x040fe20000410000 */
[C---:B------:R-:W-:Y:S01]  /*3b10*/  FMUL.FTZ R176, R0.reuse, R139 ;  /* 0x0000008b00b07220 */ /* 0x040fe20000410000 */
[C---:B------:R-:W-:Y:S01]  /*3b20*/  FMUL.FTZ R181, R0.reuse, R140 ;  /* 0x0000008c00b57220 */ /* 0x040fe20000410000 */
        /* <DEDUP_REMOVED lines=78> */
.L_x_5947:
[----:B------:R-:W-:-:S06]  /*4010*/  LEA R208, R90, UR25, 0x2 ;  /* 0x000000195ad07c11 */ /* 0x000fcc000f8e10ff */
[----:B------:R-:W0:Y:S02]  /*4020*/  LDS R208, [R208+0x2d54] ;  /* 0x002d5400d0d07984 */ /* 0x000e240000000800 */
.L_x_5948:
[----:B------:R-:W-:Y:S05]  /*4030*/  BSYNC.RECONVERGENT B0 ;  /* 0x0000000000007941 */ /* 0x000fea0003800200 */
.L_x_5946:
        /* <DEDUP_REMOVED lines=78> */
.L_x_6008:
[----:B------:R-:W-:Y:S01]  /*4520*/  ISETP.GE.AND P3, PT, R108, 0x10, PT ;  /* 0x000000106c00780c */ /* 0x000fe20003f66270 */
[----:B----4-:R-:W-:Y:S01]  /*4530*/  FFMA.FTZ R85, R87, R85, R84 ;  /* 0x0000005557557223 */ /* 0x010fe20000010054 */
[----:B------:R-:W-:-:S04]  /*4540*/  UMOV UR24, 0xffffffff ;  /* 0xffffffff00187882 */ /* 0x000fc80000000000 */
[----:B------:R-:W-:-:S07]  /*4550*/  FSEL R182, R84, R85, !P3 ;  /* 0x0000005554b67208 */ /* 0x000fce0005800000 */
[----:B--23--:R-:W-:Y:S01]  /*4560*/  @P3 FMUL.FTZ R87, R87, R184 ;  /* 0x000000b857573220 */ /* 0x00cfe20000410000 */
[----:B------:R-:W-:Y:S06]  /*4570*/  BRA.DIV UR24, `(.L_x_5951) ;  /* 0x0000003a18107947 */ /* 0x000fec000b800000 */
.L_x_6011:
[----:B------:R-:W-:-:S03]  /*4580*/  UMOV UR24, 0xffffffff ;  /* 0xffffffff00187882 */ /* 0x000fc60000000000 */
[----:B------:R-:W-:Y:S05]  /*4590*/  BRA.DIV UR24, `(.L_x_5952) ;  /* 0x0000003a18307947 */ /* 0x000fea000b800000 */
.L_x_6014:
[----:B------:R-:W-:-:S03]  /*45a0*/  UMOV UR24, 0xffffffff ;  /* 0xffffffff00187882 */ /* 0x000fc60000000000 */
[----:B------:R-:W-:Y:S05]  /*45b0*/  BRA.DIV UR24, `(.L_x_5953) ;  /* 0x0000003a18507947 */ /* 0x000fea000b800000 */
[----:B------:R2:W3:Y:S04]  /*45c0*/  SHFL.UP PT, R183, R87, 0x1, RZ ;  /* 0x0420000057b77989 */ /* 0x0004e800000e00ff */
[----:B------:R-:W4:Y:S04]  /*45d0*/  SHFL.UP PT, R182, R182, 0x1, RZ ;  /* 0x04200000b6b67989 */ /* 0x000f2800000e00ff */
[----:B-----5:R2:W0:Y:S04]  /*45e0*/  SHFL.IDX PT, R84, R100, RZ, 0x1f ;  /* 0x00001fff64547589 */ /* 0x02042800000e0000 */
[----:B------:R2:W0:Y:S02]  /*45f0*/  SHFL.IDX PT, R85, R101, RZ, 0x1f ;  /* 0x00001fff65557589 */ /* 0x00042400000e0000 */
.L_x_6020:
[----:B--2---:R-:W2:Y:S01]  /*4600*/  LDS.64 R86, [R110+0x2140] ;  /* 0x002140006e567984 */ /* 0x004ea20000000a00 */
[C---:B0--34-:R-:W-:Y:S01]  /*4610*/  @P2 FFMA.FTZ R85, R183.reuse, R85, R182 ;  /* 0x00000055b7552223 */ /* 0x059fe200000100b6 */
[----:B------:R-:W-:-:S03]  /*4620*/  @P2 FMUL.FTZ R84, R183, R84 ;  /* 0x00000054b7542220 */ /* 0x000fc60000410000 */
[-C--:B--2---:R-:W-:Y:S01]  /*4630*/  FFMA.FTZ R87, R85, R86.reuse, R87 ;  /* 0x0000005655577223 */ /* 0x084fe20000010057 */
[----:B------:R-:W-:-:S05]  /*4640*/  FMUL.FTZ R86, R84, R86 ;  /* 0x0000005654567220 */ /* 0x000fca0000410000 */
[----:B------:R3:W-:Y:S02]  /*4650*/  STS.128 [R110+0x2140], R84 ;  /* 0x002140546e007388 */ /* 0x0007e40000000c00 */
.L_x_5949:
        /* <DEDUP_REMOVED lines=108> */
.L_x_6037:
        /* <DEDUP_REMOVED lines=10> */
.L_x_5954:
        /* <DEDUP_REMOVED lines=20> */
[----:B------:R-:W-:Y:S02]  /*4f00*/  BSSY.RECONVERGENT B0, `(.L_x_5956) ;  /* 0x0000070000007945 */ /* 0x000fe40003800200 */
[----:B------:R-:W-:Y:S01]  /*4f10*/  FFMA.FTZ R85, R25, R216, R84 ;  /* 0x000000d819557223 */ /* 0x000fe20000010054 */
[----:B------:R-:W0:Y:S03]  /*4f20*/  LDS R219, [R129+0x2354] ;  /* 0x0023540081db7984 */ /* 0x000e260000000800 */
[----:B------:R-:W-:Y:S01]  /*4f30*/  FFMA.FTZ R84, R26, R215, R85 ;  /* 0x000000d71a547223 */ /* 0x000fe20000010055 */
[----:B------:R1:W-:Y:S03]  /*4f40*/  @!P1 STS.64 [UR24+0x2e50], R100 ;  /* 0x002e5064ff009988 */ /* 0x0003e60008000a18 */
[----:B------:R-:W-:Y:S01]  /*4f50*/  FFMA.FTZ R213, R27, R213, R84 ;  /* 0x000000d51bd57223 */ /* 0x000fe20000010054 */
[----:B0-----:R-:W-:-:S04]  /*4f60*/  FFMA.FTZ R219, R219, R208, R206 ;  /* 0x000000d0dbdb7223 */ /* 0x001fc800000100ce */
[----:B------:R-:W-:-:S04]  /*4f70*/  FFMA.FTZ R205, R205, R219, R204 ;  /* 0x000000dbcdcd7223 */ /* 0x000fc800000100cc */
[----:B------:R-:W-:Y:S01]  /*4f80*/  FFMA.FTZ R203, R202, R205, R203 ;  /* 0x000000cdcacb7223 */ /* 0x000fe200000100cb */
[----:B------:R-:W-:-:S03]  /*4f90*/  FMUL.FTZ R215, R205, R149 ;  /* 0x00000095cdd77220 */ /* 0x000fc60000410000 */
[----:B------:R-:W-:Y:S01]  /*4fa0*/  FFMA.FTZ R201, R201, R203, R200 ;  /* 0x000000cbc9c97223 */ /* 0x000fe200000100c8 */
[----:B------:R-:W-:-:S03]  /*4fb0*/  FMUL.FTZ R200, R219, R152 ;  /* 0x00000098dbc87220 */ /* 0x000fc60000410000 */
[----:B------:R-:W-:Y:S01]  /*4fc0*/  FFMA.FTZ R199, R196, R201, R199 ;  /* 0x000000c9c4c77223 */ /* 0x000fe200000100c7 */
[----:B------:R-:W-:-:S03]  /*4fd0*/  FMUL.FTZ R196, R203, R148 ;  /* 0x00000094cbc47220 */ /* 0x000fc60000410000 */
[----:B------:R-:W-:Y:S01]  /*4fe0*/  FFMA.FTZ R193, R193, R199, R198 ;  /* 0x000000c7c1c17223 */ /* 0x000fe200000100c6 */
[----:B------:R-:W-:-:S03]  /*4ff0*/  P2R R198, PR, RZ, 0x2 ;  /* 0x00000002ffc67803 */ /* 0x000fc60000000000 */
[----:B------:R-:W-:Y:S01]  /*5000*/  FFMA.FTZ R197, R194, R193, R197 ;  /* 0x000000c1c2c57223 */ /* 0x000fe200000100c5 */
[----:B------:R-:W-:Y:S01]  /*5010*/  FMUL.FTZ R194, R199, R146 ;  /* 0x00000092c7c27220 */ /* 0x000fe20000410000 */
[----:B-1----:R-:W-:Y:S02]  /*5020*/  FMUL.FTZ R101, R193, R145 ;  /* 0x00000091c1657220 */ /* 0x002fe40000410000 */
[----:B------:R-:W-:Y:S01]  /*5030*/  FFMA.FTZ R191, R191, R197, R192 ;  /* 0x000000c5bfbf7223 */ /* 0x000fe200000100c0 */
[----:B------:R-:W-:-:S03]  /*5040*/  FMUL.FTZ R192, R197, R144 ;  /* 0x00000090c5c07220 */ /* 0x000fc60000410000 */
[----:B------:R-:W-:Y:S01]  /*5050*/  FFMA.FTZ R189, R190, R191, R189 ;  /* 0x000000bfbebd7223 */ /* 0x000fe200000100bd */
[----:B------:R-:W-:Y:S01]  /*5060*/  FFMA.FTZ R190, R28, R217, R213 ;  /* 0x000000d91cbe7223 */ /* 0x000fe200000100d5 */
[----:B------:R-:W-:Y:S02]  /*5070*/  FMUL.FTZ R213, R201, R147 ;  /* 0x00000093c9d57220 */ /* 0x000fe40000410000 */
[----:B------:R-:W-:-:S04]  /*5080*/  FFMA.FTZ R187, R188, R189, R187 ;  /* 0x000000bdbcbb7223 */ /* 0x000fc800000100bb */
[----:B------:R-:W-:Y:S01]  /*5090*/  FFMA.FTZ R179, R179, R187, R0 ;  /* 0x000000bbb3b37223 */ /* 0x000fe20000010000 */
[----:B------:R-:W-:Y:S01]  /*50a0*/  FADD.FTZ R0, -R177, R209 ;  /* 0x000000d1b1007221 */ /* 0x000fe20000010100 */
[----:B------:R-:W-:Y:S02]  /*50b0*/  FMUL.FTZ R211, R187, R141 ;  /* 0x0000008dbbd37220 */ /* 0x000fe40000410000 */
[----:B------:R-:W-:Y:S01]  /*50c0*/  FFMA.FTZ R181, R181, R179, R178 ;  /* 0x000000b3b5b57223 */ /* 0x000fe200000100b2 */
[----:B------:R-:W-:-:S03]  /*50d0*/  FMUL.FTZ R178, R189, R142 ;  /* 0x0000008ebdb27220 */ /* 0x000fc60000410000 */
[----:B------:R-:W-:Y:S01]  /*50e0*/  FFMA.FTZ R175, R176, R181, R175 ;  /* 0x000000b5b0af7223 */ /* 0x000fe200000100af */
[----:B------:R-:W-:Y:S01]  /*50f0*/  FMUL.FTZ R209, R181, R139 ;  /* 0x0000008bb5d17220 */ /* 0x000fe20000410000 */
        /* <DEDUP_REMOVED lines=8> */
[----:B------:R-:W-:Y:S01]  /*5180*/  FMUL.FTZ R170, R12, R209 ;  /* 0x000000d10caa7220 */ /* 0x000fe20000410000 */
[----:B------:R-:W-:Y:S01]  /*5190*/  FMUL.FTZ R176, R13, R172 ;  /* 0x000000ac0db07220 */ /* 0x000fe20000410000 */
        /* <DEDUP_REMOVED lines=10> */
[----:B------:R-:W-:Y:S01]  /*5240*/  FFMA.FTZ R87, R29, R218, R190 ;  /* 0x000000da1d577223 */ /* 0x000fe200000100be */
[----:B------:R-:W-:Y:S02]  /*5250*/  FFMA.FTZ R168, R166, R168, R177 ;  /* 0x000000a8a6a87223 */ /* 0x000fe400000100b1 */
[----:B------:R2:W-:Y:S01]  /*5260*/  STS [R127+0x8], R84 ;  /* 0x000008547f007388 */ /* 0x0005e20000000800 */
[----:B0-----:R-:W-:Y:S01]  /*5270*/  FMUL.FTZ R85, R191, R143 ;  /* 0x0000008fbf557220 */ /* 0x001fe20000410000 */
[----:B------:R-:W-:Y:S01]  /*5280*/  FFMA.FTZ R209, R165, R209, R168 ;  /* 0x000000d1a5d17223 */ /* 0x000fe200000100a8 */
[----:B------:R-:W-:Y:S01]  /*5290*/  FMUL.FTZ R168, R23, R200 ;  /* 0x000000c817a87220 */ /* 0x000fe20000410000 */
[----:B------:R0:W-:Y:S01]  /*52a0*/  STS [R127+0xc], R100 ;  /* 0x00000c647f007388 */ /* 0x0001e20000000800 */
[----:B-1----:R-:W-:Y:S01]  /*52b0*/  FMUL.FTZ R86, R14, R211 ;  /* 0x000000d30e567220 */ /* 0x002fe20000410000 */
[----:B------:R-:W-:-:S02]  /*52c0*/  FFMA.FTZ R172, R164, R172, R209 ;  /* 0x000000aca4ac7223 */ /* 0x000fc400000100d1 */
[----:B------:R1:W-:Y:S01]  /*52d0*/  STS [R127+0x10], R170 ;  /* 0x000010aa7f007388 */ /* 0x0003e20000000800 */
[----:B--2---:R-:W-:Y:S01]  /*52e0*/  FMUL.FTZ R84, R16, R85 ;  /* 0x0000005510547220 */ /* 0x004fe20000410000 */
[----:B------:R-:W-:Y:S02]  /*52f0*/  FFMA.FTZ R211, R163, R211, R172 ;  /* 0x000000d3a3d37223 */ /* 0x000fe400000100ac */
[----:B------:R2:W-:Y:S01]  /*5300*/  STS [R127+0x14], R176 ;  /* 0x000014b07f007388 */ /* 0x0005e20000000800 */
[----:B0-----:R-:W-:Y:S01]  /*5310*/  FMUL.FTZ R100, R17, R192 ;  /* 0x000000c011647220 */ /* 0x001fe20000410000 */
[----:B------:R-:W-:Y:S02]  /*5320*/  FFMA.FTZ R178, R162, R178, R211 ;  /* 0x000000b2a2b27223 */ /* 0x000fe400000100d3 */
[----:B------:R0:W-:Y:S01]  /*5330*/  STS [R127+0x18], R86 ;  /* 0x000018567f007388 */ /* 0x0001e20000000800 */
[----:B-1----:R-:W-:-:S03]  /*5340*/  FMUL.FTZ R170, R18, R101 ;  /* 0x0000006512aa7220 */ /* 0x002fc60000410000 */
[----:B------:R1:W-:Y:S01]  /*5350*/  STS [R127+0x20], R84 ;  /* 0x000020547f007388 */ /* 0x0003e20000000800 */
[----:B--2---:R-:W-:-:S03]  /*5360*/  FMUL.FTZ R176, R19, R194 ;  /* 0x000000c213b07220 */ /* 0x004fc60000410000 */
[----:B------:R2:W-:Y:S01]  /*5370*/  STS [R127+0x24], R100 ;  /* 0x000024647f007388 */ /* 0x0005e20000000800 */
[----:B0-----:R-:W-:-:S03]  /*5380*/  FMUL.FTZ R86, R20, R213 ;  /* 0x000000d514567220 */ /* 0x001fc60000410000 */
[----:B------:R-:W-:Y:S01]  /*5390*/  STS [R127+0x1c], R188 ;  /* 0x00001cbc7f007388 */ /* 0x000fe20000000800 */
[----:B-1----:R-:W-:-:S03]  /*53a0*/  FMUL.FTZ R84, R21, R196 ;  /* 0x000000c415547220 */ /* 0x002fc60000410000 */
[----:B------:R0:W-:Y:S01]  /*53b0*/  STS [R127+0x28], R170 ;  /* 0x000028aa7f007388 */ /* 0x0001e20000000800 */
[----:B--2---:R-:W-:-:S03]  /*53c0*/  FMUL.FTZ R100, R22, R215 ;  /* 0x000000d716647220 */ /* 0x004fc60000410000 */
[----:B------:R-:W-:Y:S04]  /*53d0*/  STS [R127+0x2c], R176 ;  /* 0x00002cb07f007388 */ /* 0x000fe80000000800 */
[----:B------:R1:W-:Y:S01]  /*53e0*/  STS [R127+0x30], R86 ;  /* 0x000030567f007388 */ /* 0x0003e20000000800 */
[----:B0-----:R-:W-:-:S03]  /*53f0*/  FADD.FTZ R170, -R151, R180 ;  /* 0x000000b497aa7221 */ /* 0x001fc60000010100 */
[----:B------:R0:W-:Y:S04]  /*5400*/  STS [R127+0x34], R84 ;  /* 0x000034547f007388 */ /* 0x0001e80000000800 */
[----:B------:R2:W-:Y:S01]  /*5410*/  STS [R127+0x38], R100 ;  /* 0x000038647f007388 */ /* 0x0005e20000000800 */
[----:B-1----:R-:W-:Y:S01]  /*5420*/  FFMA.FTZ R86, R30, R185, R87 ;  /* 0x000000b91e567223 */ /* 0x002fe20000010057 */
[----:B------:R-:W-:Y:S02]  /*5430*/  FFMA.FTZ R87, R161, R85, R178 ;  /* 0x00000055a1577223 */ /* 0x000fe400000100b2 */
[----:B------:R1:W-:Y:S01]  /*5440*/  STS [R127+0x3c], R168 ;  /* 0x00003ca87f007388 */ /* 0x0003e20000000800 */
[----:B0-----:R-:W-:-:S04]  /*5450*/  IMAD.WIDE.U32 R84, R94, UR6, R92 ;  /* 0x000000065e547c25 */ /* 0x001fc8000f8e005c */
[----:B------:R-:W-:Y:S01]  /*5460*/  FFMA.FTZ R177, R31, R186, R86 ;  /* 0x000000ba1fb17223 */ /* 0x000fe20000010056 */
[----:B------:R-:W-:Y:S01]  /*5470*/  BAR.SYNC.DEFER_BLOCKING 0x0 ;  /* 0x0000000000007b1d */ /* 0x000fe20000010000 */
[----:B------:R-:W-:Y:S01]  /*5480*/  FFMA.FTZ R192, R160, R192, R87 ;  /* 0x000000c0a0c07223 */ /* 0x000fe20000010057 */
[----:B------:R-:W-:Y:S01]  /*5490*/  IMAD R85, R95, UR6, R85 ;  /* 0x000000065f557c24 */ /* 0x000fe2000f8e0255 */
[C---:B------:R-:W-:Y:S01]  /*54a0*/  LEA R86, P1, R84.reuse, UR36, 0x2 ;  /* 0x0000002454567c11 */ /* 0x040fe2000f8210ff */
[----:B--2---:R-:W-:Y:S01]  /*54b0*/  FADD.FTZ R100, -R155, R183 ;  /* 0x000000b79b647221 */ /* 0x004fe20000010100 */
[----:B------:R-:W-:Y:S01]  /*54c0*/  IADD3 R155, PT, PT, -R207, UR31, RZ ;  /* 0x0000001fcf9b7c10 */ /* 0x000fe2000fffe1ff */
[----:B------:R-:W-:Y:S01]  /*54d0*/  FFMA.FTZ R101, R159, R101, R192 ;  /* 0x000000659f657223 */ /* 0x000fe200000100c0 */
[----:B------:R-:W-:Y:S01]  /*54e0*/  LEA.HI.X R87, R84, UR37, R85, 0x2, P1 ;  /* 0x0000002554577c11 */ /* 0x000fe200088f1455 */
[----:B-1----:R-:W-:Y:S01]  /*54f0*/  FFMA.FTZ R168, R32, R183, R177 ;  /* 0x000000b720a87223 */ /* 0x002fe200000100b1 */
[----:B------:R-:W-:Y:S01]  /*5500*/  ISETP.GE.AND P1, PT, R155, 0x1, PT ;  /* 0x000000019b00780c */ /* 0x000fe20003f26270 */
[----:B------:R-:W-:Y:S01]  /*5510*/  FFMA.FTZ R101, R158, R194, R101 ;  /* 0x000000c29e657223 */ /* 0x000fe20000010065 */
[----:B------:R-:W-:Y:S01]  /*5520*/  FADD.FTZ R84, -R153, R182 ;  /* 0x000000b699547221 */ /* 0x000fe20000010100 */
[----:B------:R-:W-:Y:S01]  /*5530*/  FFMA.FTZ R85, R33, R184, R168 ;  /* 0x000000b821557223 */ /* 0x000fe200000100a8 */
[C---:B------:R-:W-:Y:S01]  /*5540*/  ISETP.GE.AND P2, PT, R155.reuse, 0x41, PT ;  /* 0x000000419b00780c */ /* 0x040fe20003f46270 */
[----:B------:R-:W-:Y:S01]  /*5550*/  FFMA.FTZ R101, R100, R213, R101 ;  /* 0x000000d564657223 */ /* 0x000fe20000010065 */
[C---:B------:R-:W-:Y:S01]  /*5560*/  ISETP.GE.AND P3, PT, R155.reuse, 0x81, PT ;  /* 0x000000819b00780c */ /* 0x040fe20003f66270 */
[----:B------:R-:W-:Y:S01]  /*5570*/  FFMA.FTZ R182, R34, R182, R85 ;  /* 0x000000b622b67223 */ /* 0x000fe20000010055 */
[----:B------:R-:W-:Y:S01]  /*5580*/  ISETP.GE.AND P4, PT, R155, 0xc1, PT ;  /* 0x000000c19b00780c */ /* 0x000fe20003f86270 */
[----:B------:R-:W-:-:S02]  /*5590*/  FFMA.FTZ R101, R154, R196, R101 ;  /* 0x000000c49a657223 */ /* 0x000fc40000010065 */
[----:B------:R-:W-:Y:S02]  /*55a0*/  FFMA.FTZ R180, R35, R180, R182 ;  /* 0x000000b423b47223 */ /* 0x000fe400000100b6 */
[----:B------:R-:W-:Y:S01]  /*55b0*/  FFMA.FTZ R101, R84, R215, R101 ;  /* 0x000000d754657223 */ /* 0x000fe20000010065 */
[----:B------:R0:W1:Y:S01]  /*55c0*/  LDS R209, [R126+0x1190] ;  /* 0x001190007ed17984 */ /* 0x0000620000000800 */
[----:B------:R-:W-:Y:S06]  /*55d0*/  @!P1 BRA `(.L_x_5957) ;  /* 0x0000000000089947 */ /* 0x000fec0003800000 */
[----:B------:R-:W2:Y:S04]  /*55e0*/  LDS R85, [R130+0x1090] ;  /* 0x0010900082557984 */ /* 0x000ea80000000800 */
[----:B--2---:R2:W-:Y:S02]  /*55f0*/  REDG.E.ADD.F32.FTZ.RN.STRONG.GPU desc[UR26][R86.64], R85 ;  /* 0x00000055560079a6 */ /* 0x0045e4000c12f31a */
.L_x_5957:
[----:B------:R-:W-:Y:S05]  /*5600*/  BSYNC.RECONVERGENT B0 ;  /* 0x0000000000007941 */ /* 0x000fea0003800200 */
.L_x_5956:
[----:B------:R-:W-:Y:S04]  /*5610*/  BSSY.RECONVERGENT B0, `(.L_x_5958) ;  /* 0x0000003000007945 */ /* 0x000fe80003800200 */
[----:B------:R-:W-:Y:S05]  /*5620*/  @!P2 BRA `(.L_x_5959) ;  /* 0x000000000004a947 */ /* 0x000fea0003800000 */
[----:B-1----:R3:W-:Y:S02]  /*5630*/  REDG.E.ADD.F32.FTZ.RN.STRONG.GPU desc[UR26][R86.64+0x100], R209 ;  /* 0x000100d1560079a6 */ /* 0x0027e4000c12f31a */
.L_x_5959:
[----:B------:R-:W-:Y:S05]  /*5640*/  BSYNC.RECONVERGENT B0 ;  /* 0x0000000000007941 */ /* 0x000fea0003800200 */
.L_x_5958:
[----:B--2---:R2:W4:Y:S01]  /*5650*/  LDS R85, [R125+0x1290] ;  /* 0x001290007d557984 */ /* 0x0045220000000800 */
[----:B------:R-:W-:Y:S04]  /*5660*/  BSSY.RECONVERGENT B0, `(.L_x_5960) ;  /* 0x0000003000007945 */ /* 0x000fe80003800200 */
[----:B------:R-:W-:Y:S05]  /*5670*/  @!P3 BRA `(.L_x_5961) ;  /* 0x000000000004b947 */ /* 0x000fea0003800000 */
[----:B----4-:R4:W-:Y:S02]  /*5680*/  REDG.E.ADD.F32.FTZ.RN.STRONG.GPU desc[UR26][R86.64+0x200], R85 ;  /* 0x00020055560079a6 */ /* 0x0109e4000c12f31a */
.L_x_5961:
[----:B------:R-:W-:Y:S05]  /*5690*/  BSYNC.RECONVERGENT B0 ;  /* 0x0000000000007941 */ /* 0x000fea0003800200 */
.L_x_5960:
[----:B----4-:R4:W0:Y:S01]  /*56a0*/  LDS R85, [R124+0x1390] ;  /* 0x001390007c557984 */ /* 0x0108220000000800 */
[----:B------:R-:W-:Y:S04]  /*56b0*/  BSSY.RECONVERGENT B0, `(.L_x_5962) ;  /* 0x0000003000007945 */ /* 0x000fe80003800200 */
[----:B------:R-:W-:Y:S05]  /*56c0*/  @!P4 BRA `(.L_x_5963) ;  /* 0x000000000004c947 */ /* 0x000fea0003800000 */
[----:B0-----:R0:W-:Y:S02]  /*56d0*/  REDG.E.ADD.F32.FTZ.RN.STRONG.GPU desc[UR26][R86.64+0x300], R85 ;  /* 0x00030055560079a6 */ /* 0x0011e4000c12f31a */
.L_x_5963:
[----:B------:R-:W-:Y:S05]  /*56e0*/  BSYNC.RECONVERGENT B0 ;  /* 0x0000000000007941 */ /* 0x000fea0003800200 */
.L_x_5962:
        /* <DEDUP_REMOVED lines=11> */
.L_x_5965:
[----:B------:R-:W-:Y:S05]  /*57a0*/  BSYNC.RECONVERGENT B0 ;  /* 0x0000000000007941 */ /* 0x000fea0003800200 */
.L_x_5964:
[----:B0-----:R0:W0:Y:S01]  /*57b0*/  LDS R101, [R122+0x1590] ;  /* 0x001590007a657984 */ /* 0x0010220000000800 */
[----:B------:R-:W-:Y:S04]  /*57c0*/  BSSY.RECONVERGENT B0, `(.L_x_5966) ;  /* 0x0000003000007945 */ /* 0x000fe80003800200 */
[----:B------:R-:W-:Y:S05]  /*57d0*/  @!P1 BRA `(.L_x_5967) ;  /* 0x0000000000049947 */ /* 0x000fea0003800000 */
[----:B0-----:R0:W-:Y:S02]  /*57e0*/  REDG.E.ADD.F32.FTZ.RN.STRONG.GPU desc[UR26][R86.64+0x500], R101 ;  /* 0x00050065560079a6 */ /* 0x0011e4000c12f31a */
.L_x_5967:
[----:B------:R-:W-:Y:S05]  /*57f0*/  BSYNC.RECONVERGENT B0 ;  /* 0x0000000000007941 */ /* 0x000fea0003800200 */
.L_x_5966:
[----:B0-----:R0:W0:Y:S01]  /*5800*/  LDS R101, [R121+0x1690] ;  /* 0x0016900079657984 */ /* 0x0010220000000800 */
[----:B------:R-:W-:Y:S04]  /*5810*/  BSSY.RECONVERGENT B0, `(.L_x_5968) ;  /* 0x0000003000007945 */ /* 0x000fe80003800200 */
[----:B------:R-:W-:Y:S05]  /*5820*/  @!P2 BRA `(.L_x_5969) ;  /* 0x000000000004a947 */ /* 0x000fea0003800000 */
[----:B0-----:R0:W-:Y:S02]  /*5830*/  REDG.E.ADD.F32.FTZ.RN.STRONG.GPU desc[UR26][R86.64+0x600], R101 ;  /* 0x00060065560079a6 */ /* 0x0011e4000c12f31a */
.L_x_5969:
[----:B------:R-:W-:Y:S05]  /*5840*/  BSYNC.RECONVERGENT B0 ;  /* 0x0000000000007941 */ /* 0x000fea0003800200 */
.L_x_5968:
[----:B0-----:R0:W0:Y:S01]  /*5850*/  LDS R101, [R120+0x1790] ;  /* 0x0017900078657984 */ /* 0x0010220000000800 */
[----:B------:R-:W-:Y:S04]  /*5860*/  BSSY.RECONVERGENT B0, `(.L_x_5970) ;  /* 0x0000003000007945 */ /* 0x000fe80003800200 */
[----:B------:R-:W-:Y:S05]  /*5870*/  @!P3 BRA `(.L_x_5971) ;  /* 0x000000000004b947 */ /* 0x000fea0003800000 */
[----:B0-----:R0:W-:Y:S02]  /*5880*/  REDG.E.ADD.F32.FTZ.RN.STRONG.GPU desc[UR26][R86.64+0x700], R101 ;  /* 0x00070065560079a6 */ /* 0x0011e4000c12f31a */
.L_x_5971:
[----:B------:R-:W-:Y:S05]  /*5890*/  BSYNC.RECONVERGENT B0 ;  /* 0x0000000000007941 */ /* 0x000fea0003800200 */
.L_x_5970:
[----:B0-----:R0:W0:Y:S01]  /*58a0*/  LDS R101, [R112+0x1890] ;  /* 0x0018900070657984 */ /* 0x0010220000000800 */
[----:B------:R-:W-:Y:S04]  /*58b0*/  BSSY.RECONVERGENT B0, `(.L_x_5972) ;  /* 0x0000003000007945 */ /* 0x000fe80003800200 */
[----:B------:R-:W-:Y:S05]  /*58c0*/  @!P4 BRA `(.L_x_5973) ;  /* 0x000000000004c947 */ /* 0x000fea0003800000 */
[----:B0-----:R0:W-:Y:S02]  /*58d0*/  REDG.E.ADD.F32.FTZ.RN.STRONG.GPU desc[UR26][R86.64+0x800], R101 ;  /* 0x00080065560079a6 */ /* 0x0011e4000c12f31a */
.L_x_5973:
[----:B------:R-:W-:Y:S05]  /*58e0*/  BSYNC.RECONVERGENT B0 ;  /* 0x0000000000007941 */ /* 0x000fea0003800200 */
.L_x_5972:
[----:B0-----:R0:W0:Y:S01]  /*58f0*/  LDS R101, [R119+0x1990] ;  /* 0x0019900077657984 */ /* 0x0010220000000800 */
[----:B------:R-:W-:Y:S04]  /*5900*/  BSSY.RECONVERGENT B0, `(.L_x_5974) ;  /* 0x0000003000007945 */ /* 0x000fe80003800200 */
[----:B------:R-:W-:Y:S05]  /*5910*/  @!P5 BRA `(.L_x_5975) ;  /* 0x000000000004d947 */ /* 0x000fea0003800000 */
[----:B0-----:R0:W-:Y:S02]  /*5920*/  REDG.E.ADD.F32.FTZ.RN.STRONG.GPU desc[UR26][R86.64+0x900], R101 ;  /* 0x00090065560079a6 */ /* 0x0011e4000c12f31a */
.L_x_5975:
[----:B------:R-:W-:Y:S05]  /*5930*/  BSYNC.RECONVERGENT B0 ;  /* 0x0000000000007941 */ /* 0x000fea0003800200 */
.L_x_5974:
        /* <DEDUP_REMOVED lines=10> */
.L_x_5977:
[----:B------:R-:W-:Y:S05]  /*59e0*/  BSYNC.RECONVERGENT B0 ;  /* 0x0000000000007941 */ /* 0x000fea0003800200 */
.L_x_5976:
[----:B0-----:R0:W0:Y:S01]  /*59f0*/  LDS R101, [R117+0x1b90] ;  /* 0x001b900075657984 */ /* 0x0010220000000800 */
[----:B------:R-:W-:Y:S04]  /*5a00*/  BSSY.RECONVERGENT B0, `(.L_x_5978) ;  /* 0x0000003000007945 */ /* 0x000fe80003800200 */
[----:B------:R-:W-:Y:S05]  /*5a10*/  @!P1 BRA `(.L_x_5979) ;  /* 0x0000000000049947 */ /* 0x000fea0003800000 */
[----:B0-----:R0:W-:Y:S02]  /*5a20*/  REDG.E.ADD.F32.FTZ.RN.STRONG.GPU desc[UR26][R86.64+0xb00], R101 ;  /* 0x000b0065560079a6 */ /* 0x0011e4000c12f31a */
.L_x_5979:
[----:B------:R-:W-:Y:S05]  /*5a30*/  BSYNC.RECONVERGENT B0 ;  /* 0x0000000000007941 */ /* 0x000fea0003800200 */
.L_x_5978:
[----:B0-----:R0:W0:Y:S01]  /*5a40*/  LDS R101, [R116+0x1c90] ;  /* 0x001c900074657984 */ /* 0x0010220000000800 */
[----:B------:R-:W-:Y:S04]  /*5a50*/  BSSY.RECONVERGENT B0, `(.L_x_5980) ;  /* 0x0000003000007945 */ /* 0x000fe80003800200 */
[----:B------:R-:W-:Y:S05]  /*5a60*/  @!P2 BRA `(.L_x_5981) ;  /* 0x000000000004a947 */ /* 0x000fea0003800000 */
[----:B0-----:R0:W-:Y:S02]  /*5a70*/  REDG.E.ADD.F32.FTZ.RN.STRONG.GPU desc[UR26][R86.64+0xc00], R101 ;  /* 0x000c0065560079a6 */ /* 0x0011e4000c12f31a */
.L_x_5981:
[----:B------:R-:W-:Y:S05]  /*5a80*/  BSYNC.RECONVERGENT B0 ;  /* 0x0000000000007941 */ /* 0x000fea0003800200 */
.L_x_5980:
[----:B0-----:R0:W0:Y:S01]  /*5a90*/  LDS R101, [R115+0x1d90] ;  /* 0x001d900073657984 */ /* 0x0010220000000800 */
[----:B------:R-:W-:Y:S04]  /*5aa0*/  BSSY.RECONVERGENT B0, `(.L_x_5982) ;  /* 0x0000003000007945 */ /* 0x000fe80003800200 */
[----:B------:R-:W-:Y:S05]  /*5ab0*/  @!P3 BRA `(.L_x_5983) ;  /* 0x000000000004b947 */ /* 0x000fea0003800000 */
[----:B0-----:R0:W-:Y:S02]  /*5ac0*/  REDG.E.ADD.F32.FTZ.RN.STRONG.GPU desc[UR26][R86.64+0xd00], R101 ;  /* 0x000d0065560079a6 */ /* 0x0011e4000c12f31a */
.L_x_5983:
[----:B------:R-:W-:Y:S05]  /*5ad0*/  BSYNC.RECONVERGENT B0 ;  /* 0x0000000000007941 */ /* 0x000fea0003800200 */
.L_x_5982:
[----:B0-----:R0:W0:Y:S01]  /*5ae0*/  LDS R101, [R114+0x1e90] ;  /* 0x001e900072657984 */ /* 0x0010220000000800 */
[----:B------:R-:W-:Y:S04]  /*5af0*/  BSSY.RECONVERGENT B0, `(.L_x_5984) ;  /* 0x0000003000007945 */ /* 0x000fe80003800200 */
[----:B------:R-:W-:Y:S05]  /*5b00*/  @!P4 BRA `(.L_x_5985) ;  /* 0x000000000004c947 */ /* 0x000fea0003800000 */
[----:B0-----:R0:W-:Y:S02]  /*5b10*/  REDG.E.ADD.F32.FTZ.RN.STRONG.GPU desc[UR26][R86.64+0xe00], R101 ;  /* 0x000e0065560079a6 */ /* 0x0011e4000c12f31a */
.L_x_5985:
[----:B------:R-:W-:Y:S05]  /*5b20*/  BSYNC.RECONVERGENT B0 ;  /* 0x0000000000007941 */ /* 0x000fea0003800200 */
.L_x_5984:
[----:B0-----:R0:W0:Y:S01]  /*5b30*/  LDS R101, [R113+0x1f90] ;  /* 0x001f900071657984 */ /* 0x0010220000000800 */
[----:B------:R-:W-:Y:S04]  /*5b40*/  BSSY.RECONVERGENT B0, `(.L_x_5986) ;  /* 0x0000003000007945 */ /* 0x000fe80003800200 */
[----:B------:R-:W-:Y:S05]  /*5b50*/  @!P5 BRA `(.L_x_5987) ;  /* 0x000000000004d947 */ /* 0x000fea0003800000 */
[----:B0-----:R0:W-:Y:S02]  /*5b60*/  REDG.E.ADD.F32.FTZ.RN.STRONG.GPU desc[UR26][R86.64+0xf00], R101 ;  /* 0x000f0065560079a6 */ /* 0x0011e4000c12f31a */
.L_x_5987:
[----:B------:R-:W-:Y:S05]  /*5b70*/  BSYNC.RECONVERGENT B0 ;  /* 0x0000000000007941 */ /* 0x000fea0003800200 */
.L_x_5986:
[----:B0--3--:R-:W0:Y:S01]  /*5b80*/  SHFL.DOWN PT, R86, R85, 0x1, 0x1f ;  /* 0x08201f0055567f89 */ /* 0x009e2200000e0000 */
[----:B------:R-:W-:Y:S01]  /*5b90*/  ISETP.GT.AND P1, PT, R108, 0x1e, PT ;  /* 0x0000001e6c00780c */ /* 0x000fe20003f24270 */
[----:B------:R-:W-:Y:S01]  /*5ba0*/  FMUL.FTZ R168, R83, R219 ;  /* 0x000000db53a87220 */ /* 0x000fe20000410000 */
[----:B------:R-:W-:Y:S01]  /*5bb0*/  FMUL.FTZ R83, R150, R203 ;  /* 0x000000cb96537220 */ /* 0x000fe20000410000 */
[----:B------:R-:W3:Y:S01]  /*5bc0*/  SHFL.DOWN PT, R87, R180, 0x1, 0x1f ;  /* 0x08201f00b4577f89 */ /* 0x000ee200000e0000 */
[----:B------:R-:W-:Y:S01]  /*5bd0*/  ISETP.NE.AND P2, PT, R198, RZ, PT ;  /* 0x000000ffc600720c */ /* 0x000fe20003f45270 */
[----:B------:R-:W-:Y:S01]  /*5be0*/  FMUL.FTZ R219, R150, R219 ;  /* 0x000000db96db7220 */ /* 0x000fe20000410000 */
[----:B------:R-:W-:Y:S01]  /*5bf0*/  FMUL.FTZ R154, R154, R83 ;  /* 0x000000539a9a7220 */ /* 0x000fe20000410000 */
[----:B------:R-:W-:Y:S01]  /*5c00*/  BSSY.RECONVERGENT B0, `(.L_x_5988) ;  /* 0x0000087000007945 */ /* 0x000fe20003800200 */
[----:B------:R-:W-:Y:S01]  /*5c10*/  FFMA.FTZ R67, R168, R152, R67 ;  /* 0x00000098a8437223 */ /* 0x000fe20000010043 */
[----:B------:R-:W-:-:S04]  /*5c20*/  FMUL.FTZ R170, R170, R219 ;  /* 0x000000dbaaaa7220 */ /* 0x000fc80000410000 */
[----:B------:R-:W-:-:S04]  /*5c30*/  FFMA.FTZ R170, R23, R168, R170 ;  /* 0x000000a817aa7223 */ /* 0x000fc800000100aa */
[----:B------:R-:W-:Y:S01]  /*5c40*/  FADD.FTZ R39, R170, R39 ;  /* 0x00000027aa277221 */ /* 0x000fe20000010000 */
        /* <DEDUP_REMOVED lines=12> */
[-C--:B------:R-:W-:Y:S01]  /*5d10*/  FMUL.FTZ R81, R80, R201.reuse ;  /* 0x000000c950517220 */ /* 0x080fe20000410000 */
[----:B------:R-:W-:Y:S01]  /*5d20*/  FMUL.FTZ R201, R150, R201 ;  /* 0x000000c996c97220 */ /* 0x000fe20000410000 */
[----:B---3--:R-:W-:Y:S01]  /*5d30*/  @!P1 FADD.FTZ R180, R180, R87 ;  /* 0x00000057b4b49221 */ /* 0x008fe20000010000 */
[----:B------:R-:W0:Y:S01]  /*5d40*/  SHFL.DOWN PT, R172, R85, 0x8, 0x1f ;  /* 0x09001f0055ac7f89 */ /* 0x000e2200000e0000 */
[----:B------:R-:W-:Y:S01]  /*5d50*/  ISETP.GT.AND P1, PT, R108, 0x17, PT ;  /* 0x000000176c00780c */ /* 0x000fe20003f24270 */
[----:B------:R-:W-:Y:S01]  /*5d60*/  FMUL.FTZ R201, R100, R201 ;  /* 0x000000c964c97220 */ /* 0x000fe20000410000 */
[----:B------:R-:W-:Y:S01]  /*5d70*/  FMUL.FTZ R80, R150, R193 ;  /* 0x000000c196507220 */ /* 0x000fe20000410000 */
[----:B------:R-:W3:Y:S01]  /*5d80*/  SHFL.DOWN PT, R101, R180, 0x8, 0x1f ;  /* 0x09001f00b4657f89 */ /* 0x000ee200000e0000 */
        /* <DEDUP_REMOVED lines=17> */
[C---:B------:R-:W-:Y:S01]  /*5ea0*/  FMUL.FTZ R76, R150.reuse, R191 ;  /* 0x000000bf964c7220 */ /* 0x040fe20000410000 */
[C---:B------:R-:W-:Y:S01]  /*5eb0*/  FMUL.FTZ R73, R150.reuse, R175 ;  /* 0x000000af96497220 */ /* 0x040fe20000410000 */
[----:B0-----:R-:W-:Y:S01]  /*5ec0*/  @!P1 FADD.FTZ R85, R85, R172 ;  /* 0x000000ac55559221 */ /* 0x001fe20000010000 */
[----:B------:R-:W-:Y:S01]  /*5ed0*/  FMUL.FTZ R165, R165, R72 ;  /* 0x00000048a5a57220 */ /* 0x000fe20000410000 */
[----:B------:R-:W-:Y:S01]  /*5ee0*/  FMUL.FTZ R72, R69, R169 ;  /* 0x000000a945487220 */ /* 0x000fe20000410000 */
[----:B------:R-:W-:Y:S01]  /*5ef0*/  FMUL.FTZ R199, R150, R199 ;  /* 0x000000c796c77220 */ /* 0x000fe20000410000 */
[----:B---3--:R-:W-:Y:S01]  /*5f00*/  @!P1 FADD.FTZ R180, R180, R101 ;  /* 0x00000065b4b49221 */ /* 0x008fe20000010000 */
[----:B------:R-:W0:Y:S01]  /*5f10*/  SHFL.DOWN PT, R100, R85, 0x10, 0x1f ;  /* 0x0a001f0055647f89 */ /* 0x000e2200000e0000 */
[----:B------:R-:W-:Y:S01]  /*5f20*/  ISETP.NE.AND P1, PT, R108, RZ, PT ;  /* 0x000000ff6c00720c */ /* 0x000fe20003f25270 */
[C---:B------:R-:W-:Y:S01]  /*5f30*/  FMUL.FTZ R197, R150.reuse, R197 ;  /* 0x000000c596c57220 */ /* 0x040fe20000410000 */
[C---:B------:R-:W-:Y:S01]  /*5f40*/  FMUL.FTZ R189, R150.reuse, R189 ;  /* 0x000000bd96bd7220 */ /* 0x040fe20000410000 */
[----:B------:R-:W3:Y:S01]  /*5f50*/  SHFL.DOWN PT, R83, R180, 0x10, 0x1f ;  /* 0x0a001f00b4537f89 */ /* 0x000ee200000e0000 */
        /* <DEDUP_REMOVED lines=81> */
.L_x_5989:
[----:B------:R-:W-:Y:S05]  /*6470*/  BSYNC.RECONVERGENT B0 ;  /* 0x0000000000007941 */ /* 0x000fea0003800200 */
.L_x_5988:
[----:B------:R-:W-:-:S04]  /*6480*/  UIADD3 UR6, UPT, UPT, UR6, 0x1, URZ ;  /* 0x0000000106067890 */ /* 0x000fc8000fffe0ff */
[----:B------:R-:W-:-:S09]  /*6490*/  UISETP.GE.AND UP0, UPT, UR6, UR39, UPT ;  /* 0x000000270600728c */ /* 0x000fd2000bf06270 */
[----:B------:R-:W-:Y:S05]  /*64a0*/  BRA.U !UP0, `(.L_x_5990) ;  /* 0xffffffd108b07547 */ /* 0x000fea000b83ffff */
.L_x_5945:
[----:B------:R-:W-:Y:S06]  /*64b0*/  BAR.SYNC.DEFER_BLOCKING 0x0 ;  /* 0x0000000000007b1d */ /* 0x000fec0000010000 */
[----:B------:R-:W3:Y:S01]  /*64c0*/  LDCU.64 UR32, c[0x0][0x4f8] ;  /* 0x00009f00ff2077ac */ /* 0x000ee20008000a00 */
[----:B------:R-:W-:Y:S01]  /*64d0*/  UIADD3 UR31, UPT, UPT, UR16, -0x1, URZ ;  /* 0xffffffff101f7890 */ /* 0x000fe2000fffe0ff */
[----:B------:R-:W5:Y:S01]  /*64e0*/  LDCU.64 UR34, c[0x0][0x500] ;  /* 0x0000a000ff2277ac */ /* 0x000f620008000a00 */
[----:B------:R-:W0:Y:S01]  /*64f0*/  LDCU.64 UR36, c[0x0][0x550] ;  /* 0x0000aa00ff2477ac */ /* 0x000e220008000a00 */
[----:B------:R-:W2:Y:S04]  /*6500*/  LDG.E.128 R4, desc[UR26][R2.64] ;  /* 0x0000001a02047981 */ /* 0x000ea8000c1e1d00 */
[----:B------:R-:W4:Y:S04]  /*6510*/  LDG.E.128 R12, desc[UR26][R2.64+0x200] ;  /* 0x0002001a020c7981 */ /* 0x000f28000c1e1d00 */
[----:B------:R-:W4:Y:S04]  /*6520*/  LDG.E.128 R16, desc[UR26][R2.64+0x400] ;  /* 0x0004001a02107981 */ /* 0x000f28000c1e1d00 */
[----:B------:R-:W4:Y:S01]  /*6530*/  LDG.E.128 R20, desc[UR26][R2.64+0x600] ;  /* 0x0006001a02147981 */ /* 0x000f22000c1e1d00 */
[----:B------:R-:W-:-:S02]  /*6540*/  USHF.L.U32 UR28, UR31, 0xa, URZ ;  /* 0x0000000a1f1c7899 */ /* 0x000fc400080006ff */
[----:B------:R-:W-:Y:S02]  /*6550*/  UIADD3 UR18, UP1, UPT, UR18, -0x1000, URZ ;  /* 0xfffff00012127890 */ /* 0x000fe4000ff3e0ff */
[----:B------:R-:W-:Y:S02]  /*6560*/  USHF.R.S32.HI UR29, URZ, 0x1f, UR28 ;  /* 0x0000001fff1d7899 */ /* 0x000fe4000801141c */
[----:B------:R-:W-:Y:S02]  /*6570*/  UIADD3 UR20, UP2, UPT, UR20, -0x1000, URZ ;  /* 0xfffff00014147890 */ /* 0x000fe4000ff5e0ff */
[----:B---3--:R-:W-:Y:S02]  /*6580*/  UIMAD.WIDE.U32 UR24, UR30, UR32, UR28 ;  /* 0x000000201e1872a5 */ /* 0x008fe4000f8e001c */
[----:B------:R-:W-:Y:S02]  /*6590*/  UIADD3.X UR19, UPT, UPT, UR19, -0x1, URZ, UP1, !UPT ;  /* 0xffffffff13137890 */ /* 0x000fe40008ffe4ff */
[----:B------:R-:W-:Y:S01]  /*65a0*/  UIMAD UR25, UR30, UR33, UR25 ;  /* 0x000000211e1972a4 */ /* 0x000fe2000f8e0219 */
[----:B------:R-:W3:Y:S03]  /*65b0*/  LDCU.64 UR32, c[0x0][0x520] ;  /* 0x0000a400ff2077ac */ /* 0x000ee60008000a00 */
[----:B-----5:R-:W-:-:S02]  /*65c0*/  UIMAD.WIDE.U32 UR24, UR7, UR34, UR24 ;  /* 0x00000022071872a5 */ /* 0x020fc4000f8e0018 */
[----:B------:R-:W-:Y:S02]  /*65d0*/  UIADD3.X UR21, UPT, UPT, UR21, -0x1, URZ, UP2, !UPT ;  /* 0xffffffff15157890 */ /* 0x000fe400097fe4ff */
[----:B------:R-:W-:Y:S02]  /*65e0*/  UIMAD UR25, UR7, UR35, UR25 ;  /* 0x00000023071972a4 */ /* 0x000fe4000f8e0219 */
[----:B0-----:R-:W-:Y:S01]  /*65f0*/  ULEA UR6, UP0, UR24, UR36, 0x2 ;  /* 0x0000002418067291 */ /* 0x001fe2000f8010ff */
[----:B------:R-:W0:Y:S03]  /*6600*/  LDCU.64 UR34, c[0x0][0x560] ;  /* 0x0000ac00ff2277ac */ /* 0x000e260008000a00 */
[----:B------:R-:W-:Y:S01]  /*6610*/  ULEA.HI.X UR24, UR24, UR37, UR25, 0x2, UP0 ;  /* 0x0000002518187291 */ /* 0x000fe200080f1419 */
[----:B--2---:R-:W-:Y:S04]  /*6620*/  STS.128 [R107], R4 ;  /* 0x000000046b007388 */ /* 0x004fe80000000c00 */
[----:B----4-:R-:W-:Y:S04]  /*6630*/  STS.128 [R107+0x200], R12 ;  /* 0x0002000c6b007388 */ /* 0x010fe80000000c00 */
[----:B------:R-:W-:Y:S04]  /*6640*/  STS.128 [R107+0x400], R16 ;  /* 0x000400106b007388 */ /* 0x000fe80000000c00 */
[----:B------:R-:W-:Y:S01]  /*6650*/  STS.128 [R107+0x600], R20 ;  /* 0x000600146b007388 */ /* 0x000fe20000000c00 */
[----:B------:R-:W-:-:S03]  /*6660*/  NOP ;  /* 0x0000000000007918 */ /* 0x000fc60000000000 */
[----:B------:R-:W2:Y:S04]  /*6670*/  LDS.128 R24, [R106] ;  /* 0x000000006a187984 */ /* 0x000ea80000000c00 */
[----:B------:R-:W4:Y:S04]  /*6680*/  LDS.128 R8, [R106+0x10] ;  /* 0x000010006a087984 */ /* 0x000f280000000c00 */
[----:B------:R-:W5:Y:S01]  /*6690*/  LDS.128 R4, [R106+0x20] ;  /* 0x000020006a047984 */ /* 0x000f620000000c00 */
[--C-:B--2---:R-:W-:Y:S01]  /*66a0*/  FADD.FTZ R24, R24, R136.reuse ;  /* 0x0000008818187221 */ /* 0x104fe20000010000 */
        /* <DEDUP_REMOVED lines=19> */
[----:B------:R-:W2:Y:S02]  /*67e0*/  @!P2 MUFU.EX2 R0, R0 ;  /* 0x000000000000a308 */ /* 0x000ea40000000800 */
[----:B------:R-:W-:-:S06]  /*67f0*/  @!P4 FMUL.FTZ R13, R27, -1.4426950216293334961 ;  /* 0xbfb8aa3b1b0dc820 */ /* 0x000fcc0000410000 */
[----:B------:R-:W4:Y:S08]  /*6800*/  @!P1 MUFU.EX2 R3, R3 ;  /* 0x0000000300039308 */ /* 0x000f300000000800 */
[----:B------:R-:W5:Y:S01]  /*6810*/  @!P0 MUFU.EX2 R12, R12 ;  /* 0x0000000c000c8308 */ /* 0x000f620000000800 */
[----:B--2---:R-:W-:-:S07]  /*6820*/  @!P2 FADD.FTZ R2, R0, 1 ;  /* 0x3f8000000002a421 */ /* 0x004fce0000010000 */
[----:B------:R2:W1:Y:S01]  /*6830*/  @!P2 MUFU.RCP R15, R2 ;  /* 0x00000002000fa308 */ /* 0x0004620000001000 */
[----:B----4-:R-:W-:Y:S01]  /*6840*/  @!P1 FADD.FTZ R0, R3, 1 ;  /* 0x3f80000003009421 */ /* 0x010fe20000010000 */
[----:B------:R-:W-:Y:S01]  /*6850*/  @!P6 FMUL.FTZ R3, R14, -1.4426950216293334961 ;  /* 0xbfb8aa3b0e03e820 */ /* 0x000fe20000410000 */
[----:B------:R-:W-:-:S05]  /*6860*/  FADD.FTZ R14, R4, R136 ;  /* 0x00000088040e7221 */ /* 0x000fca0000010000 */
[----:B------:R4:W3:Y:S01]  /*6870*/  @!P1 MUFU.RCP R8, R0 ;  /* 0x0000000000089308 */ /* 0x0008e20000001000 */
[----:B-----5:R-:W-:Y:S01]  /*6880*/  @!P0 FADD.FTZ R12, R12, 1 ;  /* 0x3f8000000c0c8421 */ /* 0x020fe20000010000 */
[----:B--2---:R-:W-:-:S06]  /*6890*/  @!P3 FMUL.FTZ R2, R10, -1.4426950216293334961 ;  /* 0xbfb8aa3b0a02b820 */ /* 0x004fcc0000410000 */
[----:B------:R2:W5:Y:S01]  /*68a0*/  @!P0 MUFU.RCP R9, R12 ;  /* 0x0000000c00098308 */ /* 0x0005620000001000 */
[----:B-1----:R-:W-:Y:S01]  /*68b0*/  @!P2 FMUL.FTZ R48, R48, R15 ;  /* 0x0000000f3030a220 */ /* 0x002fe20000410000 */
[----:B------:R-:W-:Y:S01]  /*68c0*/  FSETP.GTU.FTZ.AND P2, PT, R11, 20, PT ;  /* 0x41a000000b00780b */ /* 0x000fe20003f5c000 */
[----:B----4-:R-:W-:-:S05]  /*68d0*/  @!P5 FMUL.FTZ R0, R16, -1.4426950216293334961 ;  /* 0xbfb8aa3b1000d820 */ /* 0x010fca0000410000 */
[----:B------:R-:W1:Y:S01]  /*68e0*/  @!P4 MUFU.EX2 R13, R13 ;  /* 0x0000000d000dc308 */ /* 0x000e620000000800 */
[----:B---3--:R-:W-:Y:S01]  /*68f0*/  @!P1 FMUL.FTZ R49, R49, R8 ;  /* 0x0000000831319220 */ /* 0x008fe20000410000 */
[----:B------:R-:W-:Y:S01]  /*6900*/  FSETP.GTU.FTZ.AND P1, PT, R14, 20, PT ;  /* 0x41a000000e00780b */ /* 0x000fe20003f3c000 */
[----:B--2---:R-:W-:-:S04]  /*6910*/  FADD.FTZ R12, R5, R136 ;  /* 0x00000088050c7221 */ /* 0x004fc80000010000 */
[----:B------:R-:W-:Y:S01]  /*6920*/  @!P2 FMUL.FTZ R4, R11, -1.4426950216293334961 ;  /* 0xbfb8aa3b0b04a820 */ /* 0x000fe20000410000 */
[----:B------:R-:W2:Y:S01]  /*6930*/  @!P5 MUFU.EX2 R0, R0 ;  /* 0x000000000000d308 */ /* 0x000ea20000000800 */
[----:B-----5:R-:W-:Y:S01]  /*6940*/  @!P0 FMUL.FTZ R50, R50, R9 ;  /* 0x0000000932328220 */ /* 0x020fe20000410000 */
[----:B------:R-:W-:Y:S01]  /*6950*/  FSETP.GTU.FTZ.AND P0, PT, R12, 20, PT ;  /* 0x41a000000c00780b */ /* 0x000fe20003f1c000 */
[----:B------:R-:W3:Y:S04]  /*6960*/  LDS.128 R8, [R106+0x30] ;  /* 0x000030006a087984 */ /* 0x000ee80000000c00 */
[----:B------:R-:W-:Y:S01]  /*6970*/  @!P1 FMUL.FTZ R5, R14, -1.4426950216293334961 ;  /* 0xbfb8aa3b0e059820 */ /* 0x000fe20000410000 */
[----:B------:R-:W4:Y:S01]  /*6980*/  @!P2 MUFU.EX2 R4, R4 ;  /* 0x000000040004a308 */ /* 0x000f220000000800 */
[----:B-1----:R-:W-:Y:S01]  /*6990*/  @!P4 FADD.FTZ R13, R13, 1 ;  /* 0x3f8000000d0dc421 */ /* 0x002fe20000010000 */
[----:B------:R-:W-:Y:S05]  /*69a0*/  BAR.SYNC.DEFER_BLOCKING 0x0 ;  /* 0x0000000000007b1d */ /* 0x000fea0000010000 */
[----:B------:R-:W-:Y:S01]  /*69b0*/  @!P0 FMUL.FTZ R12, R12, -1.4426950216293334961 ;  /* 0xbfb8aa3b0c0c8820 */ /* 0x000fe20000410000 */
[----:B------:R-:W1:Y:S01]  /*69c0*/  @!P1 MUFU.EX2 R5, R5 ;  /* 0x0000000500059308 */ /* 0x000e620000000800 */
[----:B--2---:R-:W-:-:S07]  /*69d0*/  @!P5 FADD.FTZ R0, R0, 1 ;  /* 0x3f8000000000d421 */ /* 0x004fce0000010000 */
[----:B------:R-:W2:Y:S01]  /*69e0*/  @!P3 MUFU.EX2 R2, R2 ;  /* 0x000000020002b308 */ /* 0x000ea20000000800 */
[----:B----4-:R-:W-:-:S07]  /*69f0*/  @!P2 FADD.FTZ R4, R4, 1 ;  /* 0x3f8000000404a421 */ /* 0x010fce0000010000 */
[----:B------:R-:W4:Y:S01]  /*6a00*/  @!P6 MUFU.EX2 R3, R3 ;  /* 0x000000030003e308 */ /* 0x000f220000000800 */
[----:B-1----:R-:W-:Y:S01]  /*6a10*/  @!P1 FADD.FTZ R5, R5, 1 ;  /* 0x3f80000005059421 */ /* 0x002fe20000010000 */
[----:B------:R-:W-:Y:S04]  /*6a20*/  STS.128 [R106], R52 ;  /* 0x000000346a007388 */ /* 0x000fe80000000c00 */
[----:B------:R-:W-:Y:S02]  /*6a30*/  STS.128 [R106+0x10], R56 ;  /* 0x000010386a007388 */ /* 0x000fe40000000c00 */
[----:B------:R-:W1:Y:S01]  /*6a40*/  @!P4 MUFU.RCP R14, R13 ;  /* 0x0000000d000ec308 */ /* 0x000e620000001000 */
[----:B--2---:R-:W-:Y:S01]  /*6a50*/  @!P3 FADD.FTZ R2, R2, 1 ;  /* 0x3f8000000202b421 */ /* 0x004fe20000010000 */
[----:B------:R-:W-:Y:S01]  /*6a60*/  STS.128 [R106+0x20], R60 ;  /* 0x0000203c6a007388 */ /* 0x000fe20000000c00 */
[--C-:B---3--:R-:W-:Y:S01]  /*6a70*/  FADD.FTZ R8, R8, R136.reuse ;  /* 0x0000008808087221 */ /* 0x108fe20000010000 */
[--C-:B------:R-:W-:Y:S01]  /*6a80*/  FADD.FTZ R9, R9, R136.reuse ;  /* 0x0000008809097221 */ /* 0x100fe20000010000 */
[--C-:B------:R-:W-:Y:S01]  /*6a90*/  FADD.FTZ R10, R10, R136.reuse ;  /* 0x000000880a0a7221 */ /* 0x100fe20000010000 */
[----:B------:R-:W-:Y:S01]  /*6aa0*/  FADD.FTZ R11, R11, R136 ;  /* 0x000000880b0b7221 */ /* 0x000fe20000010000 */
[----:B------:R-:W-:Y:S01]  /*6ab0*/  STS.128 [R106+0x30], R64 ;  /* 0x000030406a007388 */ /* 0x000fe20000000c00 */
[----:B------:R-:W2:Y:S01]  /*6ac0*/  @!P5 MUFU.RCP R0, R0 ;  /* 0x000000000000d308 */ /* 0x000ea20000001000 */
[----:B----4-:R-:W-:Y:S01]  /*6ad0*/  @!P6 FADD.FTZ R3, R3, 1 ;  /* 0x3f8000000303e421 */ /* 0x010fe20000010000 */
[----:B------:R-:W-:-:S06]  /*6ae0*/  NOP ;  /* 0x0000000000007918 */ /* 0x000fcc0000000000 */
[----:B------:R-:W3:Y:S01]  /*6af0*/  @!P3 MUFU.RCP R15, R2 ;  /* 0x00000002000fb308 */ /* 0x000ee20000001000 */
[----:B-1----:R-:W-:Y:S01]  /*6b00*/  @!P4 FMUL.FTZ R51, R51, R14 ;  /* 0x0000000e3333c220 */ /* 0x002fe20000410000 */
[----:B------:R-:W-:Y:S01]  /*6b10*/  FSETP.GTU.FTZ.AND P4, PT, R6, 20, PT ;  /* 0x41a000000600780b */ /* 0x000fe20003f9c000 */
[----:B------:R-:W-:Y:S05]  /*6b20*/  LDS.128 R16, [R107+0x400] ;  /* 0x000400006b107984 */ /* 0x000fea0000000c00 */
[----:B------:R-:W1:Y:S01]  /*6b30*/  @!P2 MUFU.RCP R4, R4 ;  /* 0x000000040004a308 */ /* 0x000e620000001000 */
[----:B--2---:R-:W-:Y:S01]  /*6b40*/  @!P5 FMUL.FTZ R45, R45, R0 ;  /* 0x000000002d2dd220 */ /* 0x004fe20000410000 */
[----:B------:R-:W-:-:S05]  /*6b50*/  FSETP.GTU.FTZ.AND P5, PT, R8, 20, PT ;  /* 0x41a000000800780b */ /* 0x000fca0003fbc000 */
[----:B------:R-:W-:Y:S01]  /*6b60*/  @!P4 FMUL.FTZ R0, R6, -1.4426950216293334961 ;  /* 0xbfb8aa3b0600c820 */ /* 0x000fe20000410000 */
[----:B------:R-:W2:Y:S01]  /*6b70*/  @!P1 MUFU.RCP R5, R5 ;  /* 0x0000000500059308 */ /* 0x000ea20000001000 */
[----:B---3--:R-:W-:Y:S01]  /*6b80*/  @!P3 FMUL.FTZ R46, R46, R15 ;  /* 0x0000000f2e2eb220 */ /* 0x008fe20000410000 */
[----:B------:R-:W-:-:S06]  /*6b90*/  FSETP.GTU.FTZ.AND P3, PT, R9, 20, PT ;  /* 0x41a000000900780b */ /* 0x000fcc0003f7c000 */
[----:B------:R-:W3:Y:S01]  /*6ba0*/  @!P6 MUFU.RCP R3, R3 ;  /* 0x000000030003e308 */ /* 0x000ee20000001000 */
[----:B-1----:R-:W-:Y:S01]  /*6bb0*/  @!P2 FMUL.FTZ R47, R47, R4 ;  /* 0x000000042f2fa220 */ /* 0x002fe20000410000 */
[----:B------:R-:W-:Y:S01]  /*6bc0*/  FSETP.GTU.FTZ.AND P2, PT, R10, 20, PT ;  /* 0x41a000000a00780b */ /* 0x000fe20003f5c000 */
[----:B------:R-:W-:-:S05]  /*6bd0*/  @!P5 FMUL.FTZ R4, R8, -1.4426950216293334961 ;  /* 0xbfb8aa3b0804d820 */ /* 0x000fca0000410000 */
[----:B------:R-:W-:Y:S01]  /*6be0*/  @!P0 MUFU.EX2 R12, R12 ;  /* 0x0000000c000c8308 */ /* 0x000fe20000000800 */
[----:B--2---:R-:W-:Y:S01]  /*6bf0*/  @!P1 FMUL.FTZ R40, R40, R5 ;  /* 0x0000000528289220 */ /* 0x004fe20000410000 */
[----:B------:R-:W-:-:S05]  /*6c00*/  FSETP.GTU.FTZ.AND P1, PT, R11, 20, PT ;  /* 0x41a000000b00780b */ /* 0x000fca0003f3c000 */
[----:B------:R-:W-:Y:S01]  /*6c10*/  @!P2 FMUL.FTZ R5, R10, -1.4426950216293334961 ;  /* 0xbfb8aa3b0a05a820 */ /* 0x000fe20000410000 */
[----:B------:R1:W2:Y:S01]  /*6c20*/  @!P4 MUFU.EX2 R2, R0 ;  /* 0x000000000002c308 */ /* 0x0002a20000000800 */
[----:B---3--:R-:W-:Y:S01]  /*6c30*/  @!P6 FMUL.FTZ R44, R44, R3 ;  /* 0x000000032c2ce220 */ /* 0x008fe20000410000 */
[----:B------:R-:W-:-:S05]  /*6c40*/  FSETP.GTU.FTZ.AND P6, PT, R7, 20, PT ;  /* 0x41a000000700780b */ /* 0x000fca0003fdc000 */
[----:B------:R-:W-:Y:S01]  /*6c50*/  @!P1 FMUL.FTZ R13, R11, -1.4426950216293334961 ;  /* 0xbfb8aa3b0b0d9820 */ /* 0x000fe20000410000 */
[----:B------:R-:W3:Y:S01]  /*6c60*/  @!P5 MUFU.EX2 R21, R4 ;  /* 0x000000040015d308 */ /* 0x000ee20000000800 */
[----:B-1----:R-:W-:Y:S02]  /*6c70*/  @!P3 FMUL.FTZ R0, R9, -1.4426950216293334961 ;  /* 0xbfb8aa3b0900b820 */ /* 0x002fe40000410000 */
[----:B------:R-:W1:Y:S04]  /*6c80*/  LDS.128 R8, [R107] ;  /* 0x000000006b087984 */ /* 0x000e680000000c00 */
[----:B------:R-:W-:Y:S01]  /*6c90*/  @!P6 FMUL.FTZ R3, R7, -1.4426950216293334961 ;  /* 0xbfb8aa3b0703e820 */ /* 0x000fe20000410000 */
[----:B------:R4:W5:Y:S01]  /*6ca0*/  @!P3 MUFU.EX2 R22, R0 ;  /* 0x000000000016b308 */ /* 0x0009620000000800 */
[----:B--2---:R-:W-:-:S07]  /*6cb0*/  @!P4 FADD.FTZ R2, R2, 1 ;  /* 0x3f8000000202c421 */ /* 0x004fce0000010000 */
[----:B------:R2:W0:Y:S01]  /*6cc0*/  @!P2 MUFU.EX2 R23, R5 ;  /* 0x000000050017a308 */ /* 0x0004220000000800 */
[----:B----4-:R-:W-:Y:S01]  /*6cd0*/  @!P0 FADD.FTZ R0, R12, 1 ;  /* 0x3f8000000c008421 */ /* 0x010fe20000010000 */
[----:B---3--:R-:W-:-:S06]  /*6ce0*/  @!P5 FADD.FTZ R21, R21, 1 ;  /* 0x3f8000001515d421 */ /* 0x008fcc0000010000 */
[----:B------:R3:W4:Y:S01]  /*6cf0*/  @!P1 MUFU.EX2 R24, R13 ;  /* 0x0000000d00189308 */ /* 0x0007220000000800 */
[----:B--2---:R-:W2:Y:S01]  /*6d00*/  LDS.128 R4, [R107+0x200] ;  /* 0x000200006b047984 */ /* 0x004ea20000000c00 */
[----:B-----5:R-:W-:-:S06]  /*6d10*/  @!P3 FADD.FTZ R22, R22, 1 ;  /* 0x3f8000001616b421 */ /* 0x020fcc0000010000 */
[----:B------:R-:W5:Y:S01]  /*6d20*/  @!P6 MUFU.EX2 R3, R3 ;  /* 0x000000030003e308 */ /* 0x000f620000000800 */
[----:B---3--:R-:W3:Y:S01]  /*6d30*/  LDS.128 R12, [R107+0x600] ;  /* 0x000600006b0c7984 */ /* 0x008ee20000000c00 */
[----:B0-----:R-:W-:-:S06]  /*6d40*/  @!P2 FADD.FTZ R23, R23, 1 ;  /* 0x3f8000001717a421 */ /* 0x001fcc0000010000 */
[----:B------:R0:W1:Y:S01]  /*6d50*/  @!P4 MUFU.RCP R25, R2 ;  /* 0x000000020019c308 */ /* 0x0000620000001000 */
[----:B----4-:R-:W-:-:S07]  /*6d60*/  @!P1 FADD.FTZ R24, R24, 1 ;  /* 0x3f80000018189421 */ /* 0x010fce0000010000 */
[----:B------:R4:W2:Y:S01]  /*6d70*/  @!P0 MUFU.RCP R26, R0 ;  /* 0x00000000001a8308 */ /* 0x0008a20000001000 */
[----:B-----5:R-:W-:Y:S01]  /*6d80*/  @!P6 FADD.FTZ R20, R3, 1 ;  /* 0x3f8000000314e421 */ /* 0x020fe20000010000 */
[----:B0-----:R-:W-:Y:S02]  /*6d90*/  MOV R2, UR6 ;  /* 0x0000000600027c02 */ /* 0x001fe40008000f00 */
[----:B------:R-:W-:Y:S01]  /*6da0*/  MOV R3, UR24 ;  /* 0x0000001800037c02 */ /* 0x000fe20008000f00 */
[----:B------:R-:W0:Y:S03]  /*6db0*/  LDCU.64 UR24, c[0x0][0x518] ;  /* 0x0000a300ff1877ac */ /* 0x000e260008000a00 */
[----:B------:R-:W5:Y:S01]  /*6dc0*/  @!P6 MUFU.RCP R20, R20 ;  /* 0x000000140014e308 */ /* 0x000f620000001000 */
[----:B------:R-:W-:-:S04]  /*6dd0*/  IMAD.WIDE.U32 R2, R111, 0x10, R2 ;  /* 0x000000106f027825 */ /* 0x000fc800078e0002 */
[----:B-1----:R-:W-:Y:S01]  /*6de0*/  @!P4 FMUL.FTZ R42, R42, R25 ;  /* 0x000000192a2ac220 */ /* 0x002fe20000410000 */
[----:B----4-:R-:W-:Y:S01]  /*6df0*/  FADD.FTZ R0, R48, R135 ;  /* 0x0000008730007221 */ /* 0x010fe20000010000 */
[----:B------:R-:W-:Y:S01]  /*6e00*/  STG.E.128 desc[UR26][R2.64], R8 ;  /* 0x0000000802007986 */ /* 0x000fe2000c101d1a */
[----:B------:R1:W4:Y:S01]  /*6e10*/  @!P5 MUFU.RCP R27, R21 ;  /* 0x00000015001bd308 */ /* 0x0003220000001000 */
[----:B--2---:R-:W-:Y:S02]  /*6e20*/  @!P0 FMUL.FTZ R41, R41, R26 ;  /* 0x0000001a29298220 */ /* 0x004fe40000410000 */
[----:B------:R-:W-:Y:S01]  /*6e30*/  STG.E.128 desc[UR26][R2.64+0x200], R4 ;  /* 0x0002000402007986 */ /* 0x000fe2000c101d1a */
[----:B------:R-:W-:-:S03]  /*6e40*/  IADD3 R134, P0, PT, R134, -0x1000, RZ ;  /* 0xfffff00086867810 */ /* 0x000fc60007f1e0ff */
[----:B------:R-:W-:Y:S01]  /*6e50*/  STG.E.128 desc[UR26][R2.64+0x400], R16 ;  /* 0x0004001002007986 */ /* 0x000fe2000c101d1a */
[----:B0-----:R-:W-:Y:S01]  /*6e60*/  UIMAD.WIDE.U32 UR28, UR30, UR24, UR28 ;  /* 0x000000181e1c72a5 */ /* 0x001fe2000f8e001c */
[----:B------:R-:W0:Y:S01]  /*6e70*/  @!P3 MUFU.RCP R22, R22 ;  /* 0x000000160016b308 */ /* 0x000e220000001000 */
[----:B-----5:R-:W-:Y:S01]  /*6e80*/  @!P6 FMUL.FTZ R43, R43, R20 ;  /* 0x000000142b2be220 */ /* 0x020fe20000410000 */
[----:B---3--:R2:W-:Y:S01]  /*6e90*/  STG.E.128 desc[UR26][R2.64+0x600], R12 ;  /* 0x0006000c02007986 */ /* 0x0085e2000c101d1a */
[----:B-1----:R-:W-:Y:S01]  /*6ea0*/  FADD.FTZ R21, R0, R49 ;  /* 0x0000003100157221 */ /* 0x002fe20000010000 */
[----:B------:R-:W-:Y:S01]  /*6eb0*/  UIMAD UR25, UR30, UR25, UR29 ;  /* 0x000000191e1972a4 */ /* 0x000fe2000f8e021d */
[----:B------:R-:W-:Y:S01]  /*6ec0*/  IADD3.X R132, PT, PT, R132, -0x1, RZ, P0, !PT ;  /* 0xffffffff84847810 */ /* 0x000fe200007fe4ff */
[----:B------:R-:W-:Y:S01]  /*6ed0*/  BAR.SYNC.DEFER_BLOCKING 0x0 ;  /* 0x0000000000007b1d */ /* 0x000fe20000010000 */
[----:B------:R-:W-:Y:S01]  /*6ee0*/  FADD.FTZ R0, R21, R50 ;  /* 0x0000003215007221 */ /* 0x000fe20000010000 */
[----:B----4-:R-:W-:-:S04]  /*6ef0*/  @!P5 FMUL.FTZ R36, R36, R27 ;  /* 0x0000001b2424d220 */ /* 0x010fc80000410000 */
[----:B------:R-:W1:Y:S01]  /*6f00*/  @!P2 MUFU.RCP R23, R23 ;  /* 0x000000170017a308 */ /* 0x000e620000001000 */
[----:B------:R-:W-:Y:S02]  /*6f10*/  UMOV UR24, UR28 ;  /* 0x0000001c00187c82 */ /* 0x000fe40008000000 */
[----:B------:R-:W-:Y:S01]  /*6f20*/  UIMAD.WIDE.U32 UR24, UR7, UR32, UR24 ;  /* 0x00000020071872a5 */ /* 0x000fe2000f8e0018 */
[----:B0-----:R-:W-:-:S03]  /*6f30*/  @!P3 FMUL.FTZ R37, R37, R22 ;  /* 0x000000162525b220 */ /* 0x001fc60000410000 */
[----:B------:R-:W-:Y:S01]  /*6f40*/  UIMAD UR25, UR7, UR33, UR25 ;  /* 0x00000021071972a4 */ /* 0x000fe2000f8e0219 */
[----:B------:R-:W0:Y:S01]  /*6f50*/  @!P1 MUFU.RCP R24, R24 ;  /* 0x0000001800189308 */ /* 0x000e220000001000 */
[----:B--2---:R-:W-:Y:S01]  /*6f60*/  FADD.FTZ R3, R0, R51 ;  /* 0x0000003300037221 */ /* 0x004fe20000010000 */
[----:B------:R-:W-:-:S03]  /*6f70*/  ULEA UR6, UP0, UR24, UR34, 0x2 ;  /* 0x0000002218067291 */ /* 0x000fc6000f8010ff */
[----:B------:R-:W-:Y:S01]  /*6f80*/  FADD.FTZ R0, R3, R44 ;  /* 0x0000002c03007221 */ /* 0x000fe20000010000 */
[----:B------:R-:W-:Y:S02]  /*6f90*/  ULEA.HI.X UR24, UR24, UR35, UR25, 0x2, UP0 ;  /* 0x0000002318187291 */ /* 0x000fe400080f1419 */
[----:B------:R-:W-:Y:S01]  /*6fa0*/  MOV R2, UR6 ;  /* 0x0000000600027c02 */ /* 0x000fe20008000f00 */
[----:B-1----:R-:W-:Y:S01]  /*6fb0*/  @!P2 FMUL.FTZ R38, R38, R23 ;  /* 0x000000172626a220 */ /* 0x002fe20000410000 */
[----:B------:R-:W-:Y:S01]  /*6fc0*/  STS.128 [R106], R48 ;  /* 0x000000306a007388 */ /* 0x000fe20000000c00 */
[----:B------:R-:W-:Y:S01]  /*6fd0*/  UIADD3 UR22, UP0, UPT, UR22, -0x1000, URZ ;  /* 0xfffff00016167890 */ /* 0x000fe2000ff1e0ff */
[----:B------:R-:W-:Y:S02]  /*6fe0*/  MOV R3, UR24 ;  /* 0x0000001800037c02 */ /* 0x000fe40008000f00 */
[----:B------:R1:W-:Y:S01]  /*6ff0*/  STS.128 [R106+0x10], R44 ;  /* 0x0000102c6a007388 */ /* 0x0003e20000000c00 */
[----:B------:R-:W-:Y:S01]  /*7000*/  UIADD3.X UR23, UPT, UPT, UR23, -0x1, URZ, UP0, !UPT ;  /* 0xffffffff17177890 */ /* 0x000fe200087fe4ff */
[----:B0-----:R-:W-:-:S02]  /*7010*/  @!P1 FMUL.FTZ R39, R39, R24 ;  /* 0x0000001827279220 */ /* 0x001fc40000410000 */
[----:B------:R0:W-:Y:S01]  /*7020*/  STS.128 [R106+0x20], R40 ;  /* 0x000020286a007388 */ /* 0x0001e20000000c00 */
[----:B------:R-:W-:Y:S01]  /*7030*/  IMAD.WIDE.U32 R2, R111, 0x10, R2 ;  /* 0x000000106f027825 */ /* 0x000fe200078e0002 */
[----:B------:R-:W-:Y:S02]  /*7040*/  UISETP.GT.AND UP0, UPT, UR16, 0x1, UPT ;  /* 0x000000011000788c */ /* 0x000fe4000bf04270 */
[----:B------:R2:W-:Y:S01]  /*7050*/  STS.128 [R106+0x30], R36 ;  /* 0x000030246a007388 */ /* 0x0005e20000000c00 */
[----:B------:R-:W-:-:S03]  /*7060*/  NOP ;  /* 0x0000000000007918 */ /* 0x000fc60000000000 */
[----:B------:R-:W3:Y:S01]  /*7070*/  LDS.128 R4, [R107] ;  /* 0x000000006b047984 */ /* 0x000ee20000000c00 */
[----:B-1----:R-:W-:Y:S01]  /*7080*/  FADD.FTZ R45, R0, R45 ;  /* 0x0000002d002d7221 */ /* 0x002fe20000010000 */
[----:B------:R-:W-:Y:S02]  /*7090*/  UMOV UR16, UR31 ;  /* 0x0000001f00107c82 */ /* 0x000fe40008000000 */
[----:B------:R-:W1:Y:S01]  /*70a0*/  LDS.128 R8, [R107+0x200] ;  /* 0x000200006b087984 */ /* 0x000e620000000c00 */
[----:B------:R-:W-:-:S03]  /*70b0*/  FADD.FTZ R46, R45, R46 ;  /* 0x0000002e2d2e7221 */ /* 0x000fc60000010000 */
[----:B------:R-:W4:Y:S01]  /*70c0*/  LDS.128 R12, [R107+0x400] ;  /* 0x000400006b0c7984 */ /* 0x000f220000000c00 */
[----:B------:R-:W-:-:S03]  /*70d0*/  FADD.FTZ R47, R46, R47 ;  /* 0x0000002f2e2f7221 */ /* 0x000fc60000010000 */
[----:B------:R-:W5:Y:S01]  /*70e0*/  LDS.128 R16, [R107+0x600] ;  /* 0x000600006b107984 */ /* 0x000f620000000c00 */
[----:B0-----:R-:W-:-:S04]  /*70f0*/  FADD.FTZ R40, R47, R40 ;  /* 0x000000282f287221 */ /* 0x001fc80000010000 */
        /* <DEDUP_REMOVED lines=8> */
[----:B-1----:R0:W-:Y:S04]  /*7180*/  STG.E.128 desc[UR26][R2.64+0x200], R8 ;  /* 0x0002000802007986 */ /* 0x0021e8000c101d1a */
[----:B----4-:R0:W-:Y:S04]  /*7190*/  STG.E.128 desc[UR26][R2.64+0x400], R12 ;  /* 0x0004000c02007986 */ /* 0x0101e8000c101d1a */
[----:B-----5:R0:W-:Y:S01]  /*71a0*/  STG.E.128 desc[UR26][R2.64+0x600], R16 ;  /* 0x0006001002007986 */ /* 0x0201e2000c101d1a */
[----:B------:R-:W-:Y:S05]  /*71b0*/  BRA.U UP0, `(.L_x_5991) ;  /* 0xffffff9900a47547 */ /* 0x000fea000b83ffff */
.L_x_5912:
        /* <DEDUP_REMOVED lines=41> */
.L_x_5993:
[----:B------:R-:W-:Y:S05]  /*7450*/  BSYNC.RECONVERGENT B0 ;  /* 0x0000000000007941 */ /* 0x000fea0003800200 */
.L_x_5992:
[----:B------:R-:W-:Y:S01]  /*7460*/  UISETP.NE.U32.AND UP0, UPT, UR12, URZ, UPT ;  /* 0x000000ff0c00728c */ /* 0x000fe2000bf05070 */
[----:B0-----:R-:W-:-:S03]  /*7470*/  ISETP.GE.AND P0, PT, R11, UR15, PT ;  /* 0x0000000f0b007c0c */ /* 0x001fc6000bf06270 */
[----:B------:R-:W-:-:S09]  /*7480*/  UISETP.NE.AND.EX UP0, UPT, UR13, URZ, UPT, UP0 ;  /* 0x000000ff0d00728c */ /* 0x000fd2000bf05300 */
[----:B------:R-:W-:Y:S05]  /*7490*/  BRA.U !UP0, `(.L_x_5994) ;  /* 0x0000000108907547 */ /* 0x000fea000b800000 */
[----:B------:R-:W-:Y:S06]  /*74a0*/  BAR.SYNC.DEFER_BLOCKING 0x0 ;  /* 0x0000000000007b1d */ /* 0x000fec0000010000 */
[----:B------:R-:W-:Y:S01]  /*74b0*/  BSSY.RECONVERGENT B0, `(.L_x_5994) ;  /* 0x0000022000007945 */ /* 0x000fe20003800200 */
[----:B------:R-:W0:Y:S01]  /*74c0*/  SHFL.DOWN P1, R0, R135, 0x1, 0x1f ;  /* 0x08201f0087007f89 */ /* 0x000e220000020000 */
[----:B-1----:R-:W1:Y:S01]  /*74d0*/  S2R R4, SR_LANEID ;  /* 0x0000000000047919 */ /* 0x002e620000000000 */
        /* <DEDUP_REMOVED lines=31> */
.L_x_5995:
[----:B------:R-:W-:Y:S05]  /*76d0*/  BSYNC.RECONVERGENT B0 ;  /* 0x0000000000007941 */ /* 0x000fea0003800200 */
.L_x_5994:
        /* <DEDUP_REMOVED lines=13> */
.L_x_5997:
        /* <DEDUP_REMOVED lines=30> */
.L_x_5996:
[----:B------:R-:W-:Y:S05]  /*7990*/  EXIT ;  /* 0x000000000000794d */ /* 0x000fea0003800000 */
.L_x_5950:
[----:B------:R-:W-:Y:S01]  /*79a0*/  HFMA2 R209, -RZ, RZ, 0, 5.9604644775390625e-08 ;  /* 0x00000001ffd17431 */ /* 0x000fe200000001ff */
[----:B------:R-:W-:Y:S02]  /*79b0*/  MOV R185, R87 ;  /* 0x0000005700b97202 */ /* 0x000fe40000000f00 */
[----:B------:R-:W-:Y:S02]  /*79c0*/  MOV R210, RZ ;  /* 0x000000ff00d27202 */ /* 0x000fe40000000f00 */
[----:B------:R-:W-:-:S07]  /*79d0*/  MOV R86, 0xffffffff ;  /* 0xffffffff00567802 */ /* 0x000fce0000000f00 */
[----:B01---5:R-:W-:Y:S05]  /*79e0*/  WARPSYNC.COLLECTIVE R86, `(.L_x_5998) ;  /* 0x0000000056087348 */ /* 0x023fea0003c00000 */
[----:B------:R2:W3:Y:S02]  /*79f0*/  SHFL.UP P6, R85, R185, R209, R210 ;  /* 0x040000d1b9557389 */ /* 0x0004e400000c00d2 */
[----:B0123-5:R-:W-:Y:S05]  /*7a00*/  ENDCOLLECTIVE ;  /* 0x000000000000791b */ /* 0x02ffea0003800000 */
.L_x_5998:
[----:B------:R-:W-:Y:S02]  /*7a10*/  MOV R185, R182 ;  /* 0x000000b600b97202 */ /* 0x000fe40000000f00 */
[----:B------:R-:W-:-:S07]  /*7a20*/  MOV R84, R85 ;  /* 0x0000005500547202 */ /* 0x000fce0000000f00 */
[----:B------:R-:W-:Y:S05]  /*7a30*/  WARPSYNC.COLLECTIVE R86, `(.L_x_5999) ;  /* 0x0000000056087348 */ /* 0x000fea0003c00000 */
[----:B------:R0:W1:Y:S02]  /*7a40*/  SHFL.UP P6, R85, R185, R209, R210 ;  /* 0x040000d1b9557389 */ /* 0x00006400000c00d2 */
[----:B01----:R-:W-:Y:S05]  /*7a50*/  ENDCOLLECTIVE ;  /* 0x000000000000791b */ /* 0x003fea0003800000 */
.L_x_5999:
        /* <DEDUP_REMOVED lines=9> */
.L_x_6000:
[----:B------:R-:W-:Y:S02]  /*7af0*/  MOV R185, R184 ;  /* 0x000000b800b97202 */ /* 0x000fe40000000f00 */
[----:B------:R-:W-:-:S07]  /*7b00*/  MOV R84, R85 ;  /* 0x0000005500547202 */ /* 0x000fce0000000f00 */
[----:B------:R-:W-:Y:S05]  /*7b10*/  WARPSYNC.COLLECTIVE R86, `(.L_x_6001) ;  /* 0x0000000056087348 */ /* 0x000fea0003c00000 */
[----:B------:R0:W1:Y:S02]  /*7b20*/  SHFL.UP P6, R85, R185, R209, R210 ;  /* 0x040000d1b9557389 */ /* 0x00006400000c00d2 */
[----:B01----:R-:W-:Y:S05]  /*7b30*/  ENDCOLLECTIVE ;  /* 0x000000000000791b */ /* 0x003fea0003800000 */
.L_x_6001:
        /* <DEDUP_REMOVED lines=8> */
.L_x_6002:
[----:B------:R-:W-:Y:S02]  /*7bc0*/  MOV R185, R186 ;  /* 0x000000ba00b97202 */ /* 0x000fe40000000f00 */
[----:B------:R-:W-:-:S07]  /*7bd0*/  MOV R84, R85 ;  /* 0x0000005500547202 */ /* 0x000fce0000000f00 */
[----:B------:R-:W-:Y:S05]  /*7be0*/  WARPSYNC.COLLECTIVE R86, `(.L_x_6003) ;  /* 0x0000000056087348 */ /* 0x000fea0003c00000 */
[----:B------:R0:W1:Y:S02]  /*7bf0*/  SHFL.UP P6, R85, R185, R209, R210 ;  /* 0x040000d1b9557389 */ /* 0x00006400000c00d2 */
[----:B01----:R-:W-:Y:S05]  /*7c00*/  ENDCOLLECTIVE ;  /* 0x000000000000791b */ /* 0x003fea0003800000 */
.L_x_6003:
        /* <DEDUP_REMOVED lines=8> */
.L_x_6004:
[----:B------:R-:W-:Y:S02]  /*7c90*/  MOV R185, R182 ;  /* 0x000000b600b97202 */ /* 0x000fe40000000f00 */
[----:B------:R-:W-:-:S07]  /*7ca0*/  MOV R84, R85 ;  /* 0x0000005500547202 */ /* 0x000fce0000000f00 */
[----:B------:R-:W-:Y:S05]  /*7cb0*/  WARPSYNC.COLLECTIVE R86, `(.L_x_6005) ;  /* 0x0000000056087348 */ /* 0x000fea0003c00000 */
[----:B------:R0:W1:Y:S02]  /*7cc0*/  SHFL.UP P6, R85, R185, R209, R210 ;  /* 0x040000d1b9557389 */ /* 0x00006400000c00d2 */
[----:B01----:R-:W-:Y:S05]  /*7cd0*/  ENDCOLLECTIVE ;  /* 0x000000000000791b */ /* 0x003fea0003800000 */
.L_x_6005:
        /* <DEDUP_REMOVED lines=8> */
.L_x_6006:
[----:B------:R-:W-:Y:S02]  /*7d60*/  MOV R185, R84 ;  /* 0x0000005400b97202 */ /* 0x000fe40000000f00 */
[----:B------:R-:W-:-:S07]  /*7d70*/  MOV R184, R85 ;  /* 0x0000005500b87202 */ /* 0x000fce0000000f00 */
[----:B------:R-:W-:Y:S05]  /*7d80*/  WARPSYNC.COLLECTIVE R86, `(.L_x_6007) ;  /* 0x0000000056087348 */ /* 0x000fea0003c00000 */
[----:B------:R0:W1:Y:S02]  /*7d90*/  SHFL.UP P6, R85, R185, R209, R210 ;  /* 0x040000d1b9557389 */ /* 0x00006400000c00d2 */
[----:B01----:R-:W-:Y:S05]  /*7da0*/  ENDCOLLECTIVE ;  /* 0x000000000000791b */ /* 0x003fea0003800000 */
.L_x_6007:
[----:B------:R-:W-:Y:S05]  /*7db0*/  BRA `(.L_x_6008) ;  /* 0xffffffc400d87947 */ /* 0x000fea000383ffff */
.L_x_5951:
        /* <DEDUP_REMOVED lines=8> */
.L_x_6010:
[----:B------:R-:W-:Y:S05]  /*7e40*/  BSYNC B0 ;  /* 0x0000000000007941 */ /* 0x000fea0003800000 */
.L_x_6009:
[----:B------:R-:W-:Y:S05]  /*7e50*/  BRA `(.L_x_6011) ;  /* 0xffffffc400c87947 */ /* 0x000fea000383ffff */
.L_x_5952:
        /* <DEDUP_REMOVED lines=8> */
.L_x_6013:
[----:B------:R-:W-:Y:S05]  /*7ee0*/  BSYNC B0 ;  /* 0x0000000000007941 */ /* 0x000fea0003800000 */
.L_x_6012:
[----:B------:R-:W-:Y:S05]  /*7ef0*/  BRA `(.L_x_6014) ;  /* 0xffffffc400a87947 */ /* 0x000fea000383ffff */
.L_x_5953:
        /* <DEDUP_REMOVED lines=8> */
.L_x_6016:
[----:B------:R-:W-:Y:S05]  /*7f80*/  BSYNC B0 ;  /* 0x0000000000007941 */ /* 0x000fea0003800000 */
.L_x_6015:
        /* <DEDUP_REMOVED lines=11> */
.L_x_6017:
[----:B------:R-:W-:Y:S05]  /*8040*/  WARPSYNC.COLLECTIVE R86, `(.L_x_6018) ;  /* 0x0000000056087348 */ /* 0x000fea0003c00000 */
[----:B------:R0:W1:Y:S02]  /*8050*/  SHFL.IDX P3, R223, R225, R226, R227 ;  /* 0x000000e2e1df7389 */ /* 0x00006400000600e3 */
[----:B01----:R-:W-:Y:S05]  /*8060*/  ENDCOLLECTIVE ;  /* 0x000000000000791b */ /* 0x003fea0003800000 */
.L_x_6018:
[----:B------:R-:W-:Y:S02]  /*8070*/  MOV R225, R101 ;  /* 0x0000006500e17202 */ /* 0x000fe40000000f00 */
[----:B------:R-:W-:Y:S02]  /*8080*/  MOV R182, R85 ;  /* 0x0000005500b67202 */ /* 0x000fe40000000f00 */
[----:B------:R-:W-:-:S07]  /*8090*/  MOV R84, R223 ;  /* 0x000000df00547202 */ /* 0x000fce0000000f00 */
[----:B------:R-:W-:Y:S05]  /*80a0*/  WARPSYNC.COLLECTIVE R86, `(.L_x_6019) ;  /* 0x0000000056087348 */ /* 0x000fea0003c00000 */
[----:B------:R0:W1:Y:S02]  /*80b0*/  SHFL.IDX P3, R223, R225, R226, R227 ;  /* 0x000000e2e1df7389 */ /* 0x00006400000600e3 */
[----:B01----:R-:W-:Y:S05]  /*80c0*/  ENDCOLLECTIVE ;  /* 0x000000000000791b */ /* 0x003fea0003800000 */
.L_x_6019:
[----:B------:R-:W-:Y:S01]  /*80d0*/  MOV R85, R223 ;  /* 0x000000df00557202 */ /* 0x000fe20000000f00 */
[----:B------:R-:W-:Y:S06]  /*80e0*/  BRA `(.L_x_6020) ;  /* 0xffffffc400447947 */ /* 0x000fec000383ffff */
.L_x_5955:
        /* <DEDUP_REMOVED lines=9> */
.L_x_6021:
[----:B------:R-:W-:Y:S02]  /*8180*/  MOV R229, R85 ;  /* 0x0000005500e57202 */ /* 0x000fe40000000f00 */
[----:B------:R-:W-:-:S07]  /*8190*/  MOV R87, R222 ;  /* 0x000000de00577202 */ /* 0x000fce0000000f00 */
[----:B------:R-:W-:Y:S05]  /*81a0*/  WARPSYNC.COLLECTIVE R86, `(.L_x_6022) ;  /* 0x0000000056087348 */ /* 0x000fea0003c00000 */
[----:B------:R0:W1:Y:S02]  /*81b0*/  SHFL.DOWN P2, R222, R229, R228, R231 ;  /* 0x080000e4e5de7389 */ /* 0x00006400000400e7 */
[----:B01----:R-:W-:Y:S05]  /*81c0*/  ENDCOLLECTIVE ;  /* 0x000000000000791b */ /* 0x003fea0003800000 */
.L_x_6022:
        /* <DEDUP_REMOVED lines=11> */
.L_x_6023:
[----:B------:R-:W-:Y:S02]  /*8280*/  MOV R229, R85 ;  /* 0x0000005500e57202 */ /* 0x000fe40000000f00 */
[----:B------:R-:W-:-:S07]  /*8290*/  MOV R87, R222 ;  /* 0x000000de00577202 */ /* 0x000fce0000000f00 */
[----:B------:R-:W-:Y:S05]  /*82a0*/  WARPSYNC.COLLECTIVE R86, `(.L_x_6024) ;  /* 0x0000000056087348 */ /* 0x000fea0003c00000 */
[----:B------:R0:W1:Y:S02]  /*82b0*/  SHFL.DOWN P2, R222, R229, R228, R231 ;  /* 0x080000e4e5de7389 */ /* 0x00006400000400e7 */
[----:B01----:R-:W-:Y:S05]  /*82c0*/  ENDCOLLECTIVE ;  /* 0x000000000000791b */ /* 0x003fea0003800000 */
.L_x_6024:
        /* <DEDUP_REMOVED lines=11> */
.L_x_6025:
[----:B------:R-:W-:Y:S02]  /*8380*/  MOV R229, R85 ;  /* 0x0000005500e57202 */ /* 0x000fe40000000f00 */
[----:B------:R-:W-:-:S07]  /*8390*/  MOV R87, R222 ;  /* 0x000000de00577202 */ /* 0x000fce0000000f00 */
[----:B------:R-:W-:Y:S05]  /*83a0*/  WARPSYNC.COLLECTIVE R86, `(.L_x_6026) ;  /* 0x0000000056087348 */ /* 0x000fea0003c00000 */
[----:B------:R0:W1:Y:S02]  /*83b0*/  SHFL.DOWN P2, R222, R229, R228, R231 ;  /* 0x080000e4e5de7389 */ /* 0x00006400000400e7 */
[----:B01----:R-:W-:Y:S05]  /*83c0*/  ENDCOLLECTIVE ;  /* 0x000000000000791b */ /* 0x003fea0003800000 */
.L_x_6026:
        /* <DEDUP_REMOVED lines=11> */
.L_x_6027:
[----:B------:R-:W-:Y:S02]  /*8480*/  MOV R229, R85 ;  /* 0x0000005500e57202 */ /* 0x000fe40000000f00 */
[----:B------:R-:W-:-:S07]  /*8490*/  MOV R87, R222 ;  /* 0x000000de00577202 */ /* 0x000fce0000000f00 */
[----:B------:R-:W-:Y:S05]  /*84a0*/  WARPSYNC.COLLECTIVE R86, `(.L_x_6028) ;  /* 0x0000000056087348 */ /* 0x000fea0003c00000 */
[----:B------:R0:W1:Y:S02]  /*84b0*/  SHFL.DOWN P2, R222, R229, R228, R231 ;  /* 0x080000e4e5de7389 */ /* 0x00006400000400e7 */
[----:B01----:R-:W-:Y:S05]  /*84c0*/  ENDCOLLECTIVE ;  /* 0x000000000000791b */ /* 0x003fea0003800000 */
.L_x_6028:
        /* <DEDUP_REMOVED lines=11> */
.L_x_6029:
[----:B------:R-:W-:Y:S02]  /*8580*/  MOV R229, R85 ;  /* 0x0000005500e57202 */ /* 0x000fe40000000f00 */
[----:B------:R-:W-:-:S07]  /*8590*/  MOV R87, R222 ;  /* 0x000000de00577202 */ /* 0x000fce0000000f00 */
[----:B------:R-:W-:Y:S05]  /*85a0*/  WARPSYNC.COLLECTIVE R86, `(.L_x_6030) ;  /* 0x0000000056087348 */ /* 0x000fea0003c00000 */
[----:B------:R0:W1:Y:S02]  /*85b0*/  SHFL.DOWN P2, R222, R229, R228, R231 ;  /* 0x080000e4e5de7389 */ /* 0x00006400000400e7 */
[----:B01----:R-:W-:Y:S05]  /*85c0*/  ENDCOLLECTIVE ;  /* 0x000000000000791b */ /* 0x003fea0003800000 */
.L_x_6030:
        /* <DEDUP_REMOVED lines=11> */
.L_x_6031:
[----:B------:R-:W-:Y:S02]  /*8680*/  ISETP.NE.AND P1, PT, R90, 0x1f, PT ;  /* 0x0000001f5a00780c */ /* 0x000fe40003f25270 */
[----:B------:R-:W-:Y:S02]  /*8690*/  MOV R225, R85 ;  /* 0x0000005500e17202 */ /* 0x000fe40000000f00 */
[----:B------:R-:W-:-:S09]  /*86a0*/  MOV R87, R223 ;  /* 0x000000df00577202 */ /* 0x000fd20000000f00 */
[----:B------:R-:W-:Y:S05]  /*86b0*/  WARPSYNC.COLLECTIVE R86, `(.L_x_6032) ;  /* 0x0000000056087348 */ /* 0x000fea0003c00000 */
[----:B------:R0:W1:Y:S02]  /*86c0*/  SHFL.IDX P3, R223, R225, R226, R227 ;  /* 0x000000e2e1df7389 */ /* 0x00006400000600e3 */
[----:B01----:R-:W-:Y:S05]  /*86d0*/  ENDCOLLECTIVE ;  /* 0x000000000000791b */ /* 0x003fea0003800000 */
.L_x_6032:
[----:B------:R-:W-:Y:S05]  /*86e0*/  WARPSYNC.COLLECTIVE R86, `(.L_x_6033) ;  /* 0x0000000056087348 */ /* 0x000fea0003c00000 */
[----:B------:R0:W1:Y:S02]  /*86f0*/  SHFL.DOWN P2, R222, R229, R228, R231 ;  /* 0x080000e4e5de7389 */ /* 0x00006400000400e7 */
[----:B01----:R-:W-:Y:S05]  /*8700*/  ENDCOLLECTIVE ;  /* 0x000000000000791b */ /* 0x003fea0003800000 */
.L_x_6033:
        /* <DEDUP_REMOVED lines=8> */
.L_x_6034:
[----:B------:R-:W-:-:S07]  /*8790*/  FMUL.FTZ R220, R100, R87 ;  /* 0x0000005764dc7220 */ /* 0x000fce0000410000 */
[----:B------:R-:W-:Y:S05]  /*87a0*/  WARPSYNC.COLLECTIVE R86, `(.L_x_6035) ;  /* 0x0000000056087348 */ /* 0x000fea0003c00000 */
[----:B------:R0:W1:Y:S02]  /*87b0*/  SHFL.IDX P3, R223, R225, R226, R227 ;  /* 0x000000e2e1df7389 */ /* 0x00006400000600e3 */
[----:B01----:R-:W-:Y:S05]  /*87c0*/  ENDCOLLECTIVE ;  /* 0x000000000000791b */ /* 0x003fea0003800000 */
.L_x_6035:
[----:B------:R-:W-:Y:S02]  /*87d0*/  MOV R225, R101 ;  /* 0x0000006500e17202 */ /* 0x000fe40000000f00 */
[----:B------:R-:W-:-:S07]  /*87e0*/  MOV R221, R223 ;  /* 0x000000df00dd7202 */ /* 0x000fce0000000f00 */
[----:B------:R-:W-:Y:S05]  /*87f0*/  WARPSYNC.COLLECTIVE R86, `(.L_x_6036) ;  /* 0x0000000056087348 */ /* 0x000fea0003c00000 */
[----:B------:R0:W1:Y:S02]  /*8800*/  SHFL.IDX P3, R223, R225, R226, R227 ;  /* 0x000000e2e1df7389 */ /* 0x00006400000600e3 */
[----:B01----:R-:W-:Y:S05]  /*8810*/  ENDCOLLECTIVE ;  /* 0x000000000000791b */ /* 0x003fea0003800000 */
.L_x_6036:
[----:B------:R-:W-:Y:S05]  /*8820*/  BRA `(.L_x_6037) ;  /* 0xffffffc4003c7947 */ /* 0x000fea000383ffff */
.L_x_6038:
        /* <DEDUP_REMOVED lines=13> */
.L_x_10467:


//--------------------- .text._Z25selective_scan_bwd_kernelI32Selective_Scan_bwd_kernel_traitsILi64ELi16ELb1ELb1ELb0ELb1ELb1EffEEv12SSMParamsBwd --------------------------
	.section	.text._Z25selective_scan_bwd_kernelI32Selective_Scan_bwd_kernel_traitsILi64ELi16ELb1ELb1ELb0ELb1ELb1EffEEv12SSMParamsBwd,"ax",@progbits
	.align	128
        .global         _Z25selective_scan_bwd_kernelI32Selective_Scan_bwd_kernel_traitsILi64ELi16ELb1ELb1ELb0ELb1ELb1EffEEv12SSMParamsBwd
        .type           _Z25selective_scan_bwd_kernelI32Selective_Scan_bwd_kernel_traitsILi64ELi16ELb1ELb1ELb0ELb1ELb1EffEEv12SSMParamsBwd,@function
        .size           _Z25selective_scan_bwd_kernelI32Selective_Scan_bwd_kernel_traitsILi64ELi16ELb1ELb1ELb0ELb1ELb1EffEEv12SSMParamsBwd,(.L_x_10468 - _Z25selective_scan_bwd_kernelI32Selective_Scan_bwd_kernel_traitsILi64ELi16ELb1ELb1ELb0ELb1ELb1EffEEv12SSMParamsBwd)
        .other          _Z25selective_scan_bwd_kernelI32Selective_Scan_bwd_kernel_traitsILi64ELi16ELb1ELb1ELb0ELb1ELb1EffEEv12SSMParamsBwd,@"STO_CUDA_ENTRY STV_DEFAULT"
_Z25selective_scan_bwd_kernelI32Selective_Scan_bwd_kernel_traitsILi64ELi16ELb1ELb1ELb0ELb1ELb1EffEEv12SSMParamsBwd:
.text._Z25selective_scan_bwd_kernelI32Selective_Scan_bwd_kernel_traitsILi64ELi16ELb1ELb1ELb0ELb1ELb1EffEEv12SSMParamsBwd:
        /* <DEDUP_REMOVED lines=10> */
[----:B------:R-:W4:Y:S01]  /*00a0*/  LDCU.64 UR22, c[0x0][0x498] ;  /* 0x00009300ff1677ac */ /* 0x000f220008000a00 */
        /* <DEDUP_REMOVED lines=19> */
[----:B------:R-:W-:Y:S01]  /*01e0*/  MOV R5, UR5 ;  /* 0x0000000500057c02 */ /* 0x000fe20008000f00 */
[----:B----4-:R-:W-:Y:S02]  /*01f0*/  UIMAD.WIDE.U32 UR12, UR32, UR16, URZ ;  /* 0x00000010200c72a5 */ /* 0x010fe4000f8e00ff */
[----:B------:R-:W-:-:S02]  /*0200*/  MOV R7, UR7 ;  /* 0x0000000700077c02 */ /* 0x000fc40008000f00 */
[----:B------:R4:W5:Y:S01]  /*0210*/  @P0 LDG.E R0, desc[UR30][R4.64] ;  /* 0x0000001e04000981 */ /* 0x000962000c1e1900 */
[----:B------:R-:W0:Y:S03]  /*0220*/  LDCU.64 UR26, c[0x0][0x3b0] ;  /* 0x00007600ff1a77ac */ /* 0x000e260008000a00 */
[----:B------:R0:W5:Y:S01]  /*0230*/  @P1 LDG.E R2, desc[UR30][R6.64] ;  /* 0x0000001e06021981 */ /* 0x000162000c1e1900 */
[----:B------:R-:W-:Y:S01]  /*0240*/  UIMAD UR13, UR32, UR17, UR13 ;  /* 0x00000011200d72a4 */ /* 0x000fe2000f8e020d */
[----:B------:R-:W-:Y:S01]  /*0250*/  HFMA2 R131, -RZ, RZ, 0, 0 ;  /* 0x00000000ff837431 */ /* 0x000fe200000001ff */
[----:B-1----:R-:W-:Y:S01]  /*0260*/  IADD3 R8, PT, PT, R3, 0xffffffe, RZ ;  /* 0x0ffffffe03087810 */ /* 0x002fe20007ffe0ff */
[----:B------:R-:W1:Y:S01]  /*0270*/  LDCU.128 UR4, c[0x0][0x4a0] ;  /* 0x00009400ff0477ac */ /* 0x000e620008000c00 */
[----:B------:R-:W-:Y:S02]  /*0280*/  IABS R3, UR14 ;  /* 0x0000000e00037c13 */ /* 0x000fe40008000000 */
[----:B------:R4:W3:Y:S01]  /*0290*/  F2I.FTZ.U32.TRUNC.NTZ R9, R8 ;  /* 0x0000000800097305 */ /* 0x0008e2000021f000 */
[----:B------:R-:W-:-:S02]  /*02a0*/  UIMAD.WIDE.U32 UR16, UR14, UR18, UR12 ;  /* 0x000000120e1072a5 */ /* 0x000fc4000f8e000c */
[----:B------:R-:W-:Y:S02]  /*02b0*/  UIMAD.WIDE.U32 UR20, UR32, UR22, URZ ;  /* 0x00000016201472a5 */ /* 0x000fe4000f8e00ff */
[----:B------:R-:W-:Y:S02]  /*02c0*/  UIMAD UR22, UR14, UR19, UR17 ;  /* 0x000000130e1672a4 */ /* 0x000fe4000f8e0211 */
[----:B--2---:R-:W-:Y:S01]  /*02d0*/  UIMAD.WIDE.U32 UR18, UR32, UR8, URZ ;  /* 0x00000008201272a5 */ /* 0x004fe2000f8e00ff */
[----:B----4-:R-:W-:Y:S01]  /*02e0*/  HFMA2 R8, -RZ, RZ, 0, 0 ;  /* 0x00000000ff087431 */ /* 0x010fe200000001ff */
[----:B------:R-:W-:Y:S02]  /*02f0*/  UISETP.NE.U32.AND UP0, UPT, UR28, URZ, UPT ;  /* 0x000000ff1c00728c */ /* 0x000fe4000bf05070 */
[----:B------:R-:W-:-:S03]  /*0300*/  UIMAD UR9, UR32, UR9, UR19 ;  /* 0x00000009200972a4 */ /* 0x000fc6000f8e0213 */
[----:B------:R-:W-:Y:S01]  /*0310*/  UMOV UR8, UR18 ;  /* 0x0000001200087c82 */ /* 0x000fe20008000000 */
[----:B---3--:R-:W-:Y:S01]  /*0320*/  IADD3 R5, PT, PT, RZ, -R9, RZ ;  /* 0x80000009ff057210 */ /* 0x008fe20007ffe0ff */
[----:B------:R-:W-:Y:S02]  /*0330*/  UIMAD.WIDE.U32 UR8, UR14, UR10, UR8 ;  /* 0x0000000a0e0872a5 */ /* 0x000fe4000f8e0008 */
[----:B------:R-:W-:Y:S02]  /*0340*/  UISETP.NE.AND.EX UP0, UPT, UR29, URZ, UPT, UP0 ;  /* 0x000000ff1d00728c */ /* 0x000fe4000bf05300 */
[----:B------:R-:W-:Y:S01]  /*0350*/  IMAD R5, R5, R10, RZ ;  /* 0x0000000a05057224 */ /* 0x000fe200078e02ff */
[----:B------:R-:W-:Y:S02]  /*0360*/  UIMAD UR21, UR32, UR23, UR21 ;  /* 0x00000017201572a4 */ /* 0x000fe4000f8e0215 */
[----:B-1----:R-:W-:Y:S01]  /*0370*/  UIMAD.WIDE.U32 UR12, UR14, UR6, URZ ;  /* 0x000000060e0c72a5 */ /* 0x002fe2000f8e00ff */
[----:B------:R-:W-:Y:S01]  /*0380*/  IMAD.HI.U32 R9, R9, R5, R8 ;  /* 0x0000000509097227 */ /* 0x000fe200078e0008 */
[----:B------:R-:W-:-:S02]  /*0390*/  UIMAD.WIDE.U32 UR18, UR14, UR4, UR20 ;  /* 0x000000040e1272a5 */ /* 0x000fc4000f8e0014 */
[----:B------:R-:W-:Y:S02]  /*03a0*/  UIMAD UR15, UR14, UR7, UR13 ;  /* 0x000000070e0f72a4 */ /* 0x000fe4000f8e020d */
[----:B------:R-:W-:Y:S01]  /*03b0*/  UIMAD UR25, UR14, UR5, UR19 ;  /* 0x000000050e1972a4 */ /* 0x000fe2000f8e0213 */
[----:B------:R-:W-:Y:S01]  /*03c0*/  IMAD.HI.U32 R9, R9, R3, RZ ;  /* 0x0000000309097227 */ /* 0x000fe200078e00ff */
[----:B------:R-:W-:Y:S01]  /*03d0*/  UIMAD UR24, UR14, UR11, UR9 ;  /* 0x0000000b0e1872a4 */ /* 0x000fe2000f8e0209 */
[----:B------:R-:W1:Y:S03]  /*03e0*/  LDCU.128 UR4, c[0x0][0x460] ;  /* 0x00008c00ff0477ac */ /* 0x000e660008000c00 */
[----:B------:R-:W-:Y:S01]  /*03f0*/  IADD3 R4, PT, PT, -R9, RZ, RZ ;  /* 0x000000ff09047210 */ /* 0x000fe20007ffe1ff */
[----:B------:R-:W2:Y:S04]  /*0400*/  @UP0 LDCU UR9, c[0x0][0x384] ;  /* 0x00007080ff0907ac */ /* 0x000ea80008000800 */
[C---:B------:R-:W-:Y:S01]  /*0410*/  IMAD R3, R10.reuse, R4, R3 ;  /* 0x000000040a037224 */ /* 0x040fe200078e0203 */
[----:B------:R-:W3:Y:S04]  /*0420*/  @UP0 LDCU UR17, c[0x0][0x38c] ;  /* 0x00007180ff1107ac */ /* 0x000ee80008000800 */
[----:B------:R-:W-:Y:S01]  /*0430*/  ISETP.GT.U32.AND P1, PT, R10, R3, PT ;  /* 0x000000030a00720c */ /* 0x000fe20003f24070 */
[----:B------:R-:W-:-:S02]  /*0440*/  ULEA UR19, UR33, 0xfffffc00, 0xa ;  /* 0xfffffc0021137891 */ /* 0x000fc4000f8e50ff */
[----:B0-----:R-:W-:Y:S01]  /*0450*/  UIMAD.WIDE.U32 UR10, UR32, UR26, URZ ;  /* 0x0000001a200a72a5 */ /* 0x001fe2000f8e00ff */
[----:B------:R-:W0:Y:S01]  /*0460*/  @UP0 LDCU.64 UR20, c[0x0][0x480] ;  /* 0x00009000ff1407ac */ /* 0x000e220008000a00 */
[----:B------:R-:W-:Y:S02]  /*0470*/  UIADD3 UR16, UP3, UPT, UR19, UR16, URZ ;  /* 0x0000001013107290 */ /* 0x000fe4000ff7e0ff */
[----:B------:R-:W-:-:S06]  /*0480*/  UIMAD UR11, UR32, UR27, UR11 ;  /* 0x0000001b200b72a4 */ /* 0x000fcc000f8e020b */
[-C--:B------:R-:W-:Y:S01]  /*0490*/  @!P1 IADD3 R3, PT, PT, R3, -R10.reuse, RZ ;  /* 0x8000000a03039210 */ /* 0x080fe20007ffe0ff */
[----:B-1----:R-:W-:Y:S01]  /*04a0*/  ULEA UR27, UP1, UR16, UR4, 0x2 ;  /* 0x00000004101b7291 */ /* 0x002fe2000f8210ff */
        /* <DEDUP_REMOVED lines=9> */
[----:B------:R-:W1:Y:S01]  /*0540*/  LDCU.64 UR28, c[0x0][0x528] ;  /* 0x0000a500ff1c77ac */ /* 0x000e620008000a00 */
        /* <DEDUP_REMOVED lines=11> */
[----:B0-----:R-:W-:-:S02]  /*0600*/  @UP0 UIMAD.WIDE UR4, UR6, 0x8, UR20 ;  /* 0x00000008060408a5 */ /* 0x001fc4000f8e0214 */
[----:B------:R-:W-:Y:S01]  /*0610*/  UISETP.GE.AND UP0, UPT, UR33, 0x1, UPT ;  /* 0x000000012100788c */ /* 0x000fe2000bf06270 */
[----:B------:R-:W-:Y:S01]  /*0620*/  SHF.R.S32.HI R11, RZ, 0x1f, R139 ;  /* 0x0000001fff0b7819 */ /* 0x000fe2000001148b */
[-C--:B------:R-:W-:Y:S01]  /*0630*/  IMAD.WIDE.U32 R4, R139, R12.reuse, UR10 ;  /* 0x0000000a8b047e25 */ /* 0x080fe2000f8e000c */
[----:B------:R-:W-:Y:S02]  /*0640*/  UIADD3 UR18, UP1, UPT, UR19, UR18, URZ ;  /* 0x0000001213127290 */ /* 0x000fe4000ff3e0ff */
[----:B------:R-:W-:Y:S01]  /*0650*/  UIADD3.X UR24, UPT, UPT, UR26, UR24, URZ, UP2, !UPT ;  /* 0x000000181a187290 */ /* 0x000fe200097fe4ff */
[----:B------:R-:W-:Y:S01]  /*0660*/  IMAD R6, R11, R12, RZ ;  /* 0x0000000c0b067224 */ /* 0x000fe200078e02ff */
[----:B------:R-:W-:Y:S01]  /*0670*/  IADD3 R7, P0, PT, R4, UR19, RZ ;  /* 0x0000001304077c10 */ /* 0x000fe2000ff1e0ff */
[----:B------:R-:W-:Y:S02]  /*0680*/  UIADD3.X UR25, UPT, UPT, UR26, UR25, URZ, UP1, !UPT ;  /* 0x000000191a197290 */ /* 0x000fe40008ffe4ff */
[----:B------:R-:W-:Y:S01]  /*0690*/  IMAD R3, R139, R13, R6 ;  /* 0x0000000d8b037224 */ /* 0x000fe200078e0206 */
[----:B-1----:R-:W-:-:S02]  /*06a0*/  ULEA UR28, UP1, UR18, UR28, 0x2 ;  /* 0x0000001c121c7291 */ /* 0x002fc4000f8210ff */
[----:B------:R-:W-:Y:S02]  /*06b0*/  ULEA.HI.X UR24, UR8, UR7, UR24, 0x2, UP3 ;  /* 0x0000000708187291 */ /* 0x000fe400098f1418 */
[----:B------:R-:W-:Y:S01]  /*06c0*/  IADD3 R4, PT, PT, R5, R3, RZ ;  /* 0x0000000305047210 */ /* 0x000fe20007ffe0ff */
[----:B------:R-:W-:Y:S01]  /*06d0*/  ULEA.HI.X UR25, UR18, UR29, UR25, 0x2, UP1 ;  /* 0x0000001d12197291 */ /* 0x000fe200088f1419 */
[C---:B--2---:R-:W-:Y:S02]  /*06e0*/  LEA R6, P1, R7.reuse, R8, 0x2 ;  /* 0x0000000807067211 */ /* 0x044fe400078210ff */
[----:B------:R-:W-:Y:S02]  /*06f0*/  IADD3.X R4, PT, PT, R4, UR26, RZ, P0, !PT ;  /* 0x0000001a04047c10 */ /* 0x000fe400087fe4ff */
[----:B------:R-:W-:Y:S02]  /*0700*/  MOV R3, RZ ;  /* 0x000000ff00037202 */ /* 0x000fe40000000f00 */
[----:B------:R-:W-:Y:S01]  /*0710*/  LEA.HI.X R7, R7, R9, R4, 0x2, P1 ;  /* 0x0000000907077211 */ /* 0x000fe200008f1404 */
[----:B------:R-:W-:Y:S06]  /*0720*/  BRA.U !UP0, `(.L_x_6039) ;  /* 0x0000007d08407547 */ /* 0x000fec000b800000 */
        /* <DEDUP_REMOVED lines=9> */
[----:B------:R-:W0:Y:S01]  /*07c0*/  LDCU UR26, c[0x0][0x394] ;  /* 0x00007280ff1a77ac */ /* 0x000e220008000800 */
[----:B-1----:R-:W-:-:S04]  /*07d0*/  IMAD R3, R11, UR10, RZ ;  /* 0x0000000a0b037c24 */ /* 0x002fc8000f8e02ff */
[----:B------:R-:W-:Y:S01]  /*07e0*/  IMAD R41, R139, UR11, R3 ;  /* 0x0000000b8b297c24 */ /* 0x000fe2000f8e0203 */
[----:B--2---:R-:W-:Y:S01]  /*07f0*/  UIMAD.WIDE.U32 UR16, UR14, UR8, URZ ;  /* 0x000000080e1072a5 */ /* 0x004fe2000f8e00ff */
[----:B------:R-:W-:Y:S01]  /*0800*/  MOV R3, RZ ;  /* 0x000000ff00037202 */ /* 0x000fe20000000f00 */
[----:B----4-:R-:W-:Y:S02]  /*0810*/  UIMAD.WIDE.U32 UR18, UR14, UR20, URZ ;  /* 0x000000140e1272a5 */ /* 0x010fe4000f8e00ff */
[----:B------:R-:W-:Y:S01]  /*0820*/  UIMAD UR20, UR14, UR9, UR17 ;  /* 0x000000090e1472a4 */ /* 0x000fe2000f8e0211 */
        /* <DEDUP_REMOVED lines=9> */
[----:B------:R-:W-:-:S02]  /*08c0*/  IADD3 R19, PT, PT, R140, 0x100, RZ ;  /* 0x000001008c137810 */ /* 0x000fc40007ffe0ff */
[----:B------:R-:W-:Y:S02]  /*08d0*/  MOV R4, R6 ;  /* 0x0000000600047202 */ /* 0x000fe40000000f00 */
[C---:B------:R-:W-:Y:S02]  /*08e0*/  IADD3 R21, PT, PT, R140.reuse, 0x140, RZ ;  /* 0x000001408c157810 */ /* 0x040fe40007ffe0ff */
[C---:B------:R-:W-:Y:S02]  /*08f0*/  IADD3 R23, PT, PT, R140.reuse, 0x180, RZ ;  /* 0x000001808c177810 */ /* 0x040fe40007ffe0ff */
[C---:B------:R-:W-:Y:S02]  /*0900*/  IADD3 R25, PT, PT, R140.reuse, 0x1c0, RZ ;  /* 0x000001c08c197810 */ /* 0x040fe40007ffe0ff */
[C---:B------:R-:W-:Y:S02]  /*0910*/  IADD3 R27, PT, PT, R140.reuse, 0x240, RZ ;  /* 0x000002408c1b7810 */ /* 0x040fe40007ffe0ff */
[----:B------:R-:W-:-:S02]  /*0920*/  LEA.HI R10, R140, R140, RZ, 0x1b ;  /* 0x0000008c8c0a7211 */ /* 0x000fc400078fd8ff */
[C---:B------:R-:W-:Y:S02]  /*0930*/  IADD3 R13, PT, PT, R140.reuse, 0x40, RZ ;  /* 0x000000408c0d7810 */ /* 0x040fe40007ffe0ff */
[C---:B------:R-:W-:Y:S02]  /*0940*/  IADD3 R29, PT, PT, R140.reuse, 0x280, RZ ;  /* 0x000002808c1d7810 */ /* 0x040fe40007ffe0ff */
[C---:B------:R-:W-:Y:S02]  /*0950*/  IADD3 R31, PT, PT, R140.reuse, 0x2c0, RZ ;  /* 0x000002c08c1f7810 */ /* 0x040fe40007ffe0ff */
[C---:B------:R-:W-:Y:S02]  /*0960*/  IADD3 R33, PT, PT, R140.reuse, 0x300, RZ ;  /* 0x000003008c217810 */ /* 0x040fe40007ffe0ff */
[C---:B------:R-:W-:Y:S02]  /*0970*/  IADD3 R35, PT, PT, R140.reuse, 0x340, RZ ;  /* 0x000003408c237810 */ /* 0x040fe40007ffe0ff */
[----:B------:R-:W-:-:S02]  /*0980*/  IADD3 R37, PT, PT, R140, 0x380, RZ ;  /* 0x000003808c257810 */ /* 0x000fc40007ffe0ff */
[C---:B------:R-:W-:Y:S02]  /*0990*/  IADD3 R39, PT, PT, R140.reuse, 0x3c0, RZ ;  /* 0x000003c08c277810 */ /* 0x040fe40007ffe0ff */
[C---:B------:R-:W-:Y:S02]  /*09a0*/  SHF.L.U32 R8, R140.reuse, 0x2, RZ ;  /* 0x000000028c087819 */ /* 0x040fe400000006ff */
[C---:B------:R-:W-:Y:S02]  /*09b0*/  IADD3 R6, PT, PT, R140.reuse, 0x200, RZ ;  /* 0x000002008c067810 */ /* 0x040fe40007ffe0ff */
        /* <DEDUP_REMOVED lines=9> */
[----:B------:R-:W-:Y:S02]  /*0a50*/  LEA R9, R10, UR6, 0x2 ;  /* 0x000000060a097c11 */ /* 0x000fe4000f8e10ff */
        /* <DEDUP_REMOVED lines=10> */
[----:B------:R-:W-:-:S02]  /*0b00*/  MOV R5, R7 ;  /* 0x0000000700057202 */ /* 0x000fc40000000f00 */
        /* <DEDUP_REMOVED lines=20> */
[----:B------:R-:W-:-:S07]  /*0c50*/  IADD3 R30, PT, PT, R139, R41, RZ ;  /* 0x000000298b1e7210 */ /* 0x000fce0007ffe0ff */
.L_x_6119:
[----:B------:R-:W-:Y:S01]  /*0c60*/  BAR.SYNC.DEFER_BLOCKING 0x0 ;  /* 0x0000000000007b1d */ /* 0x000fe20000010000 */
[----:B------:R-:W-:Y:S02]  /*0c70*/  MOV R34, UR27 ;  /* 0x0000001b00227c02 */ /* 0x000fe40008000f00 */
[----:B------:R-:W-:-:S03]  /*0c80*/  MOV R35, UR22 ;  /* 0x0000001600237c02 */ /* 0x000fc60008000f00 */
[----:B------:R-:W-:-:S05]  /*0c90*/  IMAD.WIDE.U32 R34, R28, 0x10, R34 ;  /* 0x000000101c227825 */ /* 0x000fca00078e0022 */
[----:B-1----:R-:W2:Y:S04]  /*0ca0*/  LDG.E.128 R36, desc[UR30][R34.64] ;  /* 0x0000001e22247981 */ /* 0x002ea8000c1e1d00 */
        /* <DEDUP_REMOVED lines=96> */
.L_x_6041:
[----:B------:R-:W-:Y:S05]  /*12b0*/  BSYNC.RECONVERGENT B0 ;  /* 0x0000000000007941 */ /* 0x000fea0003800200 */
.L_x_6040:
        /* <DEDUP_REMOVED lines=34> */
.L_x_6043:
[----:B------:R-:W-:Y:S05]  /*14e0*/  BSYNC.RECONVERGENT B0 ;  /* 0x0000000000007941 */ /* 0x000fea0003800200 */
.L_x_6042:
        /* <DEDUP_REMOVED lines=34> */
.L_x_6045:
[----:B------:R-:W-:Y:S05]  /*1710*/  BSYNC.RECONVERGENT B0 ;  /* 0x0000000000007941 */ /* 0x000fea0003800200 */
.L_x_6044:
        /* <DEDUP_REMOVED lines=34> */
.L_x_6047:
[----:B------:R-:W-:Y:S05]  /*1940*/  BSYNC.RECONVERGENT B0 ;  /* 0x0000000000007941 */ /* 0x000fea0003800200 */
.L_x_6046:
        /* <DEDUP_REMOVED lines=34> */
.L_x_6049:
[----:B------:R-:W-:Y:S05]  /*1b70*/  BSYNC.RECONVERGENT B0 ;  /* 0x0000000000007941 */ /* 0x000fea0003800200 */
.L_x_6048:
        /* <DEDUP_REMOVED lines=34> */
.L_x_6051:
[----:B------:R-:W-:Y:S05]  /*1da0*/  BSYNC.RECONVERGENT B0 ;  /* 0x0000000000007941 */ /* 0x000fea0003800200 */
.L_x_6050:
        /* <DEDUP_REMOVED lines=34> */
.L_x_6053:
[----:B------:R-:W-:Y:S05]  /*1fd0*/  BSYNC.RECONVERGENT B0 ;  /* 0x0000000000007941 */ /* 0x000fea0003800200 */
.L_x_6052:
        /* <DEDUP_REMOVED lines=34> */
.L_x_6055:
[----:B------:R-:W-:Y:S05]  /*2200*/  BSYNC.RECONVERGENT B0 ;  /* 0x0000000000007941 */ /* 0x000fea0003800200 */
.L_x_6054:
        /* <DEDUP_REMOVED lines=34> */
.L_x_6057:
[----:B------:R-:W-:Y:S05]  /*2430*/  BSYNC.RECONVERGENT B0 ;  /* 0x0000000000007941 */ /* 0x000fea0003800200 */
.L_x_6056:
        /* <DEDUP_REMOVED lines=34> */
.L_x_6059:
[----:B------:R-:W-:Y:S05]  /*2660*/  BSYNC.RECONVERGENT B0 ;  /* 0x0000000000007941 */ /* 0x000fea0003800200 */
.L_x_6058:
        /* <DEDUP_REMOVED lines=33> */
.L_x_6061:
[----:B------:R-:W-:Y:S05]  /*2880*/  BSYNC.RECONVERGENT B0 ;  /* 0x0000000000007941 */ /* 0x000fea0003800200 */
.L_x_6060:
        /* <DEDUP_REMOVED lines=32> */
.L_x_6063:
[----:B------:R-:W-:Y:S05]  /*2a90*/  BSYNC.RECONVERGENT B0 ;  /* 0x0000000000007941 */ /* 0x000fea0003800200 */
.L_x_6062:
        /* <DEDUP_REMOVED lines=32> */
.L_x_6065:
[----:B------:R-:W-:Y:S05]  /*2ca0*/  BSYNC.RECONVERGENT B0 ;  /* 0x0000000000007941 */ /* 0x000fea0003800200 */
.L_x_6064:
        /* <DEDUP_REMOVED lines=32> */
.L_x_6067:
[----:B------:R-:W-:Y:S05]  /*2eb0*/  BSYNC.RECONVERGENT B0 ;  /* 0x0000000000007941 */ /* 0x000fea0003800200 */
.L_x_6066:
        /* <DEDUP_REMOVED lines=32> */
.L_x_6069:
[----:B------:R-:W-:Y:S05]  /*30c0*/  BSYNC.RECONVERGENT B0 ;  /* 0x0000000000007941 */ /* 0x000fea0003800200 */
.L_x_6068:
        /* <DEDUP_REMOVED lines=32> */
.L_x_6071:
[----:B------:R-:W-:Y:S05]  /*32d0*/  BSYNC.RECONVERGENT B0 ;  /* 0x0000000000007941 */ /* 0x000fea0003800200 */
.L_x_6070:
[----:B------:R-:W1:Y:S01]  /*32e0*/  LDCU.128 UR8, c[0x0][0x410] ;  /* 0x00008200ff0877ac */ /* 0x000e620008000c00 */
[----:B0-----:R-:W-:Y:S01]  /*32f0*/  LDS.128 R72, [R33] ;  /* 0x0000000021487984 */ /* 0x001fe20000000c00 */
[----:B------:R-:W-:-:S03]  /*3300*/  UIADD3 UR29, UPT, UPT, UR26, -0x1, URZ ;  /* 0xffffffff1a1d7890 */ /* 0x000fc6000fffe0ff */
[----:B------:R-:W-:Y:S01]  /*3310*/  LDS.128 R80, [R33+0x10] ;  /* 0x0000100021507984 */ /* 0x000fe20000000c00 */
[----:B------:R-:W0:Y:S03]  /*3320*/  LDCU.64 UR36, c[0x0][0x488] ;  /* 0x00009100ff2477ac */ /* 0x000e260008000a00 */
[----:B------:R-:W-:Y:S01]  /*3330*/  LDS.128 R84, [R33+0x20] ;  /* 0x0000200021547984 */ /* 0x000fe20000000c00 */
[----:B------:R-:W-:Y:S01]  /*3340*/  USHF.L.U32 UR6, UR29, 0xa, URZ ;  /* 0x0000000a1d067899 */ /* 0x000fe200080006ff */
[----:B------:R-:W-:Y:S02]  /*3350*/  UMOV UR7, URZ ;  /* 0x000000ff00077c82 */ /* 0x000fe40008000000 */
[----:B------:R-:W-:Y:S01]  /*3360*/  LDS.128 R88, [R33+0x30] ;  /* 0x0000300021587984 */ /* 0x000fe20000000c00 */
[----:B------:R-:W2:Y:S01]  /*3370*/  LDCU.64 UR38, c[0x0][0x490] ;  /* 0x00009200ff2677ac */ /* 0x000ea20008000a00 */
        /* <DEDUP_REMOVED lines=93> */
[----:B--2---:R-:W-:-:S04]  /*3950*/  FMUL.FTZ R153, R78, R119 ;  /* 0x000000774e997220 */ /* 0x004fc80000410000 */
[----:B------:R-:W-:-:S03]  /*3960*/  FMUL.FTZ R137, R74, R153 ;  /* 0x000000994a897220 */ /* 0x000fc60000410000 */
        /* <DEDUP_REMOVED lines=8> */
[----:B------:R2:W-:Y:S01]  /*39f0*/  MUFU.EX2 R147, R135 ;  /* 0x0000008700937308 */ /* 0x0005e20000000800 */
[----:B0-----:R-:W-:-:S07]  /*3a00*/  FADD.FTZ R149, R149, 1 ;  /* 0x3f80000095957421 */ /* 0x001fce0000010000 */
[----:B------:R-:W0:Y:S01]  /*3a10*/  MUFU.RCP R122, R122 ;  /* 0x0000007a007a7308 */ /* 0x000e220000001000 */
[----:B--2---:R-:W-:Y:S01]  /*3a20*/  FMUL.FTZ R135, R72, R151 ;  /* 0x0000009748877220 */ /* 0x004fe20000410000 */
[----:B-1----:R-:W-:-:S06]  /*3a30*/  FMUL.FTZ R155, R92, R121 ;  /* 0x000000795c9b7220 */ /* 0x002fcc0000410000 */
[----:B------:R-:W1:Y:S08]  /*3a40*/  MUFU.EX2 R126, R126 ;  /* 0x0000007e007e7308 */ /* 0x000e700000000800 */
[----:B------:R-:W-:Y:S01]  /*3a50*/  MUFU.RCP R142, R124 ;  /* 0x0000007c008e7308 */ /* 0x000fe20000001000 */
[----:B0-----:R-:W-:-:S07]  /*3a60*/  FMUL.FTZ R152, R93, R122 ;  /* 0x0000007a5d987220 */ /* 0x001fce0000410000 */
[----:B------:R-:W0:Y:S01]  /*3a70*/  MUFU.EX2 R156, R136 ;  /* 0x00000088009c7308 */ /* 0x000e220000000800 */
[----:B-1----:R-:W-:-:S07]  /*3a80*/  FADD.FTZ R126, R126, 1 ;  /* 0x3f8000007e7e7421 */ /* 0x002fce0000010000 */
[----:B------:R-:W1:Y:S08]  /*3a90*/  MUFU.RCP R123, R123 ;  /* 0x0000007b007b7308 */ /* 0x000e700000001000 */
[----:B------:R-:W2:Y:S01]  /*3aa0*/  MUFU.RCP R145, R127 ;  /* 0x0000007f00917308 */ /* 0x000ea20000001000 */
[----:B0-----:R-:W-:-:S07]  /*3ab0*/  FADD.FTZ R156, R156, 1 ;  /* 0x3f8000009c9c7421 */ /* 0x001fce0000010000 */
[----:B------:R-:W-:Y:S01]  /*3ac0*/  MUFU.RCP R136, R126 ;  /* 0x0000007e00887308 */ /* 0x000fe20000001000 */
[----:B-1----:R-:W-:-:S07]  /*3ad0*/  FMUL.FTZ R157, R94, R123 ;  /* 0x0000007b5e9d7220 */ /* 0x002fce0000410000 */
[----:B------:R-:W-:Y:S08]  /*3ae0*/  MUFU.RCP R143, R125 ;  /* 0x0000007d008f7308 */ /* 0x000ff00000001000 */
[----:B------:R-:W-:Y:S08]  /*3af0*/  MUFU.RCP R149, R149 ;  /* 0x0000009500957308 */ /* 0x000ff00000001000 */
[----:B------:R-:W-:Y:S01]  /*3b00*/  MUFU.RCP R156, R156 ;  /* 0x0000009c009c7308 */ /* 0x000fe20000001000 */
[----:B------:R-:W-:Y:S04]  /*3b10*/  STS.128 [R32], R68 ;  /* 0x0000004420007388 */ /* 0x000fe80000000c00 */
[----:B---3--:R0:W-:Y:S04]  /*3b20*/  STS.128 [R32+0x200], R104 ;  /* 0x0002006820007388 */ /* 0x0081e80000000c00 */
[----:B----4-:R1:W-:Y:S04]  /*3b30*/  STS.128 [R32+0x400], R108 ;  /* 0x0004006c20007388 */ /* 0x0103e80000000c00 */
[----:B------:R3:W-:Y:S01]  /*3b40*/  STS.128 [R32+0x600], R112 ;  /* 0x0006007020007388 */ /* 0x0007e20000000c00 */
[----:B------:R-:W-:-:S03]  /*3b50*/  NOP ;  /* 0x0000000000007918 */ /* 0x000fc60000000000 */
[----:B------:R-:W4:Y:S01]  /*3b60*/  LDS.128 R64, [R33] ;  /* 0x0000000021407984 */ /* 0x000f220000000c00 */
[----:B0-----:R-:W-:Y:S01]  /*3b70*/  FADD.FTZ R105, -R117, 1 ;  /* 0x3f80000075697421 */ /* 0x001fe20000010100 */
[----:B------:R-:W-:Y:S02]  /*3b80*/  FADD.FTZ R104, -R116, 1 ;  /* 0x3f80000074687421 */ /* 0x000fe40000010100 */
[----:B------:R-:W0:Y:S01]  /*3b90*/  LDS.128 R68, [R33+0x10] ;  /* 0x0000100021447984 */ /* 0x000e220000000c00 */
[----:B-1----:R-:W-:Y:S01]  /*3ba0*/  FADD.FTZ R109, -R119, 1 ;  /* 0x3f800000776d7421 */ /* 0x002fe20000010100 */
        /* <DEDUP_REMOVED lines=9> */
[----:B---3--:R-:W-:Y:S01]  /*3c40*/  FADD.FTZ R112, -R142, 1 ;  /* 0x3f8000008e707421 */ /* 0x008fe20000010100 */
[----:B------:R-:W-:Y:S01]  /*3c50*/  FADD.FTZ R110, R147, 1 ;  /* 0x3f800000936e7421 */ /* 0x000fe20000010000 */
[----:B------:R-:W-:-:S02]  /*3c60*/  FFMA.FTZ R79, R92, R79, 1 ;  /* 0x3f8000005c4f7423 */ /* 0x000fc4000001004f */
[----:B------:R-:W-:-:S03]  /*3c70*/  FFMA.FTZ R113, R95, R112, 1 ;  /* 0x3f8000005f717423 */ /* 0x000fc60000010070 */
[----:B------:R3:W5:Y:S01]  /*3c80*/  MUFU.RCP R154, R110 ;  /* 0x0000006e009a7308 */ /* 0x0007620000001000 */
[----:B-1----:R-:W-:-:S04]  /*3c90*/  FADD.FTZ R78, -R122, 1 ;  /* 0x3f8000007a4e7421 */ /* 0x002fc80000010100 */
[----:B------:R-:W-:Y:S01]  /*3ca0*/  FFMA.FTZ R92, R93, R78, 1 ;  /* 0x3f8000005d5c7423 */ /* 0x000fe2000001004e */
[----:B------:R-:W-:Y:S02]  /*3cb0*/  FADD.FTZ R93, -R123, 1 ;  /* 0x3f8000007b5d7421 */ /* 0x000fe40000010100 */
[----:B------:R-:W1:Y:S02]  /*3cc0*/  MUFU.RCP R147, R146 ;  /* 0x0000009200937308 */ /* 0x000e640000001000 */
        /* <DEDUP_REMOVED lines=19> */
[----:B------:R-:W4:Y:S01]  /*3e00*/  LDS.128 R76, [R33+0x30] ;  /* 0x00003000214c7984 */ /* 0x000f220000000c00 */
[----:B------:R-:W-:Y:S01]  /*3e10*/  FMUL.FTZ R111, R122, R111 ;  /* 0x0000006f7a6f7220 */ /* 0x000fe20000410000 */
[----:B---3--:R-:W-:Y:S01]  /*3e20*/  FMUL.FTZ R110, R82, R70 ;  /* 0x00000046526e7220 */ /* 0x008fe20000410000 */
[----:B------:R-:W-:Y:S01]  /*3e30*/  FMUL.FTZ R112, R142, R109 ;  /* 0x0000006d8e707220 */ /* 0x000fe20000410000 */
[----:B------:R-:W-:Y:S01]  /*3e40*/  BAR.SYNC.DEFER_BLOCKING 0x0 ;  /* 0x0000000000007b1d */ /* 0x000fe20000010000 */
[----:B------:R-:W-:Y:S01]  /*3e50*/  FMUL.FTZ R109, R111, R92 ;  /* 0x0000005c6f6d7220 */ /* 0x000fe20000410000 */
[----:B------:R-:W-:Y:S01]  /*3e60*/  FMUL.FTZ R110, R123, R110 ;  /* 0x0000006e7b6e7220 */ /* 0x000fe20000410000 */
[----:B------:R-:W-:Y:S01]  /*3e70*/  FMUL.FTZ R111, R112, R113 ;  /* 0x00000071706f7220 */ /* 0x000fe20000410000 */
[----:B--2---:R-:W-:Y:S01]  /*3e80*/  FADD.FTZ R113, -R145, 1 ;  /* 0x3f80000091717421 */ /* 0x004fe20000010100 */
[----:B-----5:R-:W-:Y:S01]  /*3e90*/  FADD.FTZ R112, -R144, 1 ;  /* 0x3f80000090707421 */ /* 0x020fe20000010100 */
[----:B------:R-:W-:Y:S01]  /*3ea0*/  FADD.FTZ R92, -R136, 1 ;  /* 0x3f800000885c7421 */ /* 0x000fe20000010100 */
[----:B------:R-:W-:Y:S01]  /*3eb0*/  FMUL.FTZ R110, R110, R93 ;  /* 0x0000005d6e6e7220 */ /* 0x000fe20000410000 */
[----:B------:R-:W-:Y:S01]  /*3ec0*/  FFMA.FTZ R116, R98, R113, 1 ;  /* 0x3f80000062747423 */ /* 0x000fe20000010071 */
[----:B------:R-:W-:Y:S01]  /*3ed0*/  FFMA.FTZ R118, R99, R112, 1 ;  /* 0x3f80000063767423 */ /* 0x000fe20000010070 */
[----:B------:R-:W-:Y:S01]  /*3ee0*/  FFMA.FTZ R114, R97, R92, 1 ;  /* 0x3f80000061727423 */ /* 0x000fe2000001005c */
[----:B------:R-:W-:-:S04]  /*3ef0*/  FADD.FTZ R93, -R143, 1 ;  /* 0x3f8000008f5d7421 */ /* 0x000fc80000010100 */
[----:B------:R-:W-:Y:S01]  /*3f00*/  FFMA.FTZ R93, R96, R93, 1 ;  /* 0x3f800000605d7423 */ /* 0x000fe2000001005d */
[----:B------:R-:W-:Y:S01]  /*3f10*/  STS.128 [R33], R104 ;  /* 0x0000006821007388 */ /* 0x000fe20000000c00 */
        /* <DEDUP_REMOVED lines=16> */
[----:B----4-:R-:W-:Y:S01]  /*4020*/  FMUL.FTZ R117, R89, R77 ;  /* 0x0000004d59757220 */ /* 0x010fe20000410000 */
        /* <DEDUP_REMOVED lines=17> */
[----:B------:R-:W-:-:S02]  /*4140*/  FMUL.FTZ R156, R103, R156 ;  /* 0x0000009c679c7220 */ /* 0x000fc40000410000 */
[----:B------:R-:W-:Y:S02]  /*4150*/  STS.128 [R33+0x20], R112 ;  /* 0x0000207021007388 */ /* 0x000fe40000000c00 */
[----:B------:R-:W-:Y:S02]  /*4160*/  FMUL.FTZ R146, R91, R156 ;  /* 0x0000009c5b927220 */ /* 0x000fe40000410000 */
[----:B------:R1:W-:Y:S01]  /*4170*/  STS.128 [R33+0x30], R116 ;  /* 0x0000307421007388 */ /* 0x0003e20000000c00 */
[----:B------:R-:W-:-:S03]  /*4180*/  NOP ;  /* 0x0000000000007918 */ /* 0x000fc60000000000 */
[----:B------:R-:W2:Y:S01]  /*4190*/  LDS.128 R124, [R32] ;  /* 0x00000000207c7984 */ /* 0x000ea20000000c00 */
[----:B0-----:R-:W-:-:S03]  /*41a0*/  FMUL.FTZ R108, R95, R142 ;  /* 0x0000008e5f6c7220 */ /* 0x001fc60000410000 */
[----:B------:R-:W0:Y:S04]  /*41b0*/  LDS.128 R120, [R32+0x200] ;  /* 0x0002000020787984 */ /* 0x000e280000000c00 */
[----:B------:R-:W3:Y:S01]  /*41c0*/  LDS.128 R104, [R32+0x400] ;  /* 0x0004000020687984 */ /* 0x000ee20000000c00 */
[----:B-1----:R-:W-:Y:S01]  /*41d0*/  FMUL.FTZ R117, R80, R155 ;  /* 0x0000009b50757220 */ /* 0x002fe20000410000 */
[----:B------:R-:W-:Y:S01]  /*41e0*/  FMUL.FTZ R116, R81, R152 ;  /* 0x0000009851747220 */ /* 0x000fe20000410000 */
[----:B------:R-:W-:Y:S01]  /*41f0*/  MOV R80, UR9 ;  /* 0x0000000900507c02 */ /* 0x000fe20008000f00 */
[----:B------:R-:W1:Y:S01]  /*4200*/  LDS.128 R92, [R32+0x600] ;  /* 0x00060000205c7984 */ /* 0x000e620000000c00 */
[----:B------:R-:W-:Y:S01]  /*4210*/  MOV R81, UR8 ;  /* 0x0000000800517c02 */ /* 0x000fe20008000f00 */
[----:B------:R-:W-:Y:S01]  /*4220*/  FMUL.FTZ R118, R83, R108 ;  /* 0x0000006c53767220 */ /* 0x000fe20000410000 */
[----:B------:R-:W-:Y:S01]  /*4230*/  FMUL.FTZ R83, R96, R143 ;  /* 0x0000008f60537220 */ /* 0x000fe20000410000 */
[----:B------:R-:W-:Y:S01]  /*4240*/  FMUL.FTZ R119, R82, R157 ;  /* 0x0000009d52777220 */ /* 0x000fe20000410000 */
[----:B------:R-:W-:Y:S01]  /*4250*/  FMUL.FTZ R96, R99, R144 ;  /* 0x0000009063607220 */ /* 0x000fe20000410000 */
[----:B------:R-:W-:-:S04]  /*4260*/  IMAD.WIDE.U32 R80, R28, 0x10, R80 ;  /* 0x000000101c507825 */ /* 0x000fc800078e0050 */
        /* <DEDUP_REMOVED lines=15> */
[----:B--2---:R2:W-:Y:S04]  /*4360*/  STG.E.128 desc[UR30][R80.64], R124 ;  /* 0x0000007c50007986 */ /* 0x0045e8000c101d1e */
[----:B0-----:R2:W-:Y:S04]  /*4370*/  STG.E.128 desc[UR30][R80.64+0x200], R120 ;  /* 0x0002007850007986 */ /* 0x0015e8000c101d1e */
[----:B---3--:R2:W-:Y:S04]  /*4380*/  STG.E.128 desc[UR30][R80.64+0x400], R104 ;  /* 0x0004006850007986 */ /* 0x0085e8000c101d1e */
        /* <DEDUP_REMOVED lines=25> */
[----:B------:R-:W-:Y:S02]  /*4520*/  UMOV UR8, UR34 ;  /* 0x0000002200087c82 */ /* 0x000fe40008000000 */
[----:B------:R-:W-:Y:S01]  /*4530*/  UIMAD.WIDE.U32 UR8, UR14, UR10, UR8 ;  /* 0x0000000a0e0872a5 */ /* 0x000fe2000f8e0008 */
[----:B------:R-:W-:Y:S01]  /*4540*/  STS.128 [R33+0x30], R76 ;  /* 0x0000304c21007388 */ /* 0x000fe20000000c00 */
[----:B------:R-:W-:-:S03]  /*4550*/  NOP ;  /* 0x0000000000007918 */ /* 0x000fc60000000000 */
[----:B--2---:R-:W0:Y:S01]  /*4560*/  LDS.128 R80, [R32] ;  /* 0x0000000020507984 */ /* 0x004e220000000c00 */
[----:B------:R-:W-:Y:S02]  /*4570*/  UIMAD UR11, UR14, UR11, UR9 ;  /* 0x0000000b0e0b72a4 */ /* 0x000fe4000f8e0209 */
[----:B------:R-:W-:Y:S01]  /*4580*/  ULEA UR9, UP0, UR8, UR38, 0x2 ;  /* 0x0000002608097291 */ /* 0x000fe2000f8010ff */
[----:B------:R-:W2:Y:S03]  /*4590*/  LDS.128 R84, [R32+0x200] ;  /* 0x0002000020547984 */ /* 0x000ea60000000c00 */
[----:B------:R-:W-:Y:S01]  /*45a0*/  ULEA.HI.X UR8, UR8, UR39, UR11, 0x2, UP0 ;  /* 0x0000002708087291 */ /* 0x000fe200080f140b */
[----:B------:R-:W3:Y:S01]  /*45b0*/  LDS.128 R88, [R32+0x400] ;  /* 0x0004000020587984 */ /* 0x000ee20000000c00 */
[----:B-1----:R-:W-:-:S03]  /*45c0*/  MOV R64, UR9 ;  /* 0x0000000900407c02 */ /* 0x002fc60008000f00 */
[----:B------:R-:W1:Y:S01]  /*45d0*/  LDS.128 R92, [R32+0x600] ;  /* 0x00060000205c7984 */ /* 0x000e620000000c00 */
[----:B------:R-:W-:-:S03]  /*45e0*/  MOV R65, UR8 ;  /* 0x0000000800417c02 */ /* 0x000fc60008000f00 */
[----:B------:R-:W-:-:S05]  /*45f0*/  IMAD.WIDE.U32 R64, R28, 0x10, R64 ;  /* 0x000000101c407825 */ /* 0x000fca00078e0040 */
[----:B0-----:R0:W-:Y:S04]  /*4600*/  STG.E.128 desc[UR30][R64.64], R80 ;  /* 0x0000005040007986 */ /* 0x0011e8000c101d1e */
[----:B--2---:R0:W-:Y:S04]  /*4610*/  STG.E.128 desc[UR30][R64.64+0x200], R84 ;  /* 0x0002005440007986 */ /* 0x0041e8000c101d1e */
[----:B---3--:R0:W-:Y:S04]  /*4620*/  STG.E.128 desc[UR30][R64.64+0x400], R88 ;  /* 0x0004005840007986 */ /* 0x0081e8000c101d1e */
[----:B-1----:R0:W-:Y:S02]  /*4630*/  STG.E.128 desc[UR30][R64.64+0x600], R92 ;  /* 0x0006005c40007986 */ /* 0x0021e4000c101d1e */
.L_x_6072:
[----:B0-----:R-:W-:Y:S01]  /*4640*/  FFMA.FTZ R64, R56, R117, R99 ;  /* 0x0000007538407223 */ /* 0x001fe20000010063 */
[----:B------:R-:W0:Y:S01]  /*4650*/  LDCU UR8, c[0x0][0x38c] ;  /* 0x00007180ff0877ac */ /* 0x000e220008000800 */
[----:B------:R-:W-:Y:S02]  /*4660*/  CS2R R110, SRZ ;  /* 0x00000000006e7805 */ /* 0x000fe4000001ff00 */
[----:B------:R-:W-:Y:S01]  /*4670*/  CS2R R108, SRZ ;  /* 0x00000000006c7805 */ /* 0x000fe2000001ff00 */
[----:B------:R-:W-:Y:S01]  /*4680*/  FFMA.FTZ R65, R57, R116, R64 ;  /* 0x0000007439417223 */ /* 0x000fe20000010040 */
[----:B--2---:R-:W-:Y:S02]  /*4690*/  CS2R R106, SRZ ;  /* 0x00000000006a7805 */ /* 0x004fe4000001ff00 */
        /* <DEDUP_REMOVED lines=37> */
[----:B------:R-:W-:Y:S01]  /*48f0*/  HFMA2 R111, -RZ, RZ, 0, 0 ;  /* 0x00000000ff6f7431 */ /* 0x000fe200000001ff */
[----:B------:R-:W-:Y:S01]  /*4900*/  USHF.L.U32 UR29, UR29, 0x8, URZ ;  /* 0x000000081d1d7899 */ /* 0x000fe200080006ff */
[----:B------:R-:W-:Y:S01]  /*4910*/  IADD3 R207, PT, PT, R140, UR6, RZ ;  /* 0x000000068ccf7c10 */ /* 0x000fe2000fffe0ff */
[----:B------:R-:W1:Y:S01]  /*4920*/  LDCU UR40, c[0x0][0x394] ;  /* 0x00007280ff2877ac */ /* 0x000e620008000800 */
[----:B------:R-:W-:Y:S01]  /*4930*/  PLOP3.LUT P0, PT, PT, PT, UP0, 0x80, 0x8 ;  /* 0x000000000008781c */ /* 0x000fe20003f0f008 */
[----:B------:R-:W2:Y:S01]  /*4940*/  LDC.64 R120, c[0x0][0x440] ;  /* 0x00011000ff787b82 */ /* 0x000ea20000000a00 */
[----:B------:R-:W-:Y:S01]  /*4950*/  IADD3.X R127, PT, PT, RZ, R30, RZ, P1, !PT ;  /* 0x0000001eff7f7210 */ /* 0x000fe20000ffe4ff */
[----:B------:R-:W3:Y:S01]  /*4960*/  LDCU UR41, c[0x0][0x38c] ;  /* 0x00007180ff2977ac */ /* 0x000ee20008000800 */
[----:B------:R-:W-:Y:S01]  /*4970*/  ISETP.EQ.AND P0, PT, R7, RZ, P0 ;  /* 0x000000ff0700720c */ /* 0x000fe20000702270 */
[----:B------:R-:W4:Y:S04]  /*4980*/  LDCU UR33, c[0x0][0x388] ;  /* 0x00007100ff2177ac */ /* 0x000f280008000800 */
[----:B------:R-:W0:Y:S01]  /*4990*/  LDC.64 R122, c[0x0][0x3a8] ;  /* 0x0000ea00ff7a7b82 */ /* 0x000e220000000a00 */
[----:B------:R-:W0:Y:S01]  /*49a0*/  LDCU.64 UR34, c[0x0][0x450] ;  /* 0x00008a00ff2277ac */ /* 0x000e220008000a00 */
[----:B------:R-:W0:Y:S06]  /*49b0*/  LDCU.64 UR36, c[0x0][0x3e0] ;  /* 0x00007c00ff2477ac */ /* 0x000e2c0008000a00 */
[----:B------:R-:W0:Y:S01]  /*49c0*/  LDC.64 R124, c[0x0][0x4d0] ;  /* 0x00013400ff7c7b82 */ /* 0x000e220000000a00 */
[----:B------:R-:W0:Y:S01]  /*49d0*/  LDCU.64 UR38, c[0x0][0x538] ;  /* 0x0000a700ff2677ac */ /* 0x000e220008000a00 */
[----:B------:R-:W-:Y:S01]  /*49e0*/  ULOP3.LUT UR29, UR29, 0x100, URZ, 0xc0, !UPT ;  /* 0x000001001d1d7892 */ /* 0x000fe2000f8ec0ff */
[----:B-1----:R-:W-:-:S11]  /*49f0*/  UMOV UR8, URZ ;  /* 0x000000ff00087c82 */ /* 0x002fd60008000000 */
.L_x_6118:
[----:B0-----:R-:W-:-:S04]  /*4a00*/  IMAD.WIDE.U32 R64, R152, UR8, RZ ;  /* 0x0000000898407c25 */ /* 0x001fc8000f8e00ff */
[----:B------:R-:W-:Y:S01]  /*4a10*/  IMAD R65, R153, UR8, R65 ;  /* 0x0000000899417c24 */ /* 0x000fe2000f8e0241 */
[----:B------:R-:W-:-:S04]  /*4a20*/  LEA R112, P1, R64, R4, 0x2 ;  /* 0x0000000440707211 */ /* 0x000fc800078210ff */
[----:B------:R-:W-:-:S03]  /*4a30*/  LEA.HI.X R113, R64, R5, R65, 0x2, P1 ;  /* 0x0000000540717211 */ /* 0x000fc600008f1441 */
[----:B------:R-:W-:-:S05]  /*4a40*/  IMAD.WIDE.U32 R112, R28, 0x10, R112 ;  /* 0x000000101c707825 */ /* 0x000fca00078e0070 */
[----:B---3--:R-:W5:Y:S04]  /*4a50*/  LDG.E.128 R64, desc[UR30][R112.64] ;  /* 0x0000001e70407981 */ /* 0x008f68000c1e1d00 */
[----:B------:R-:W3:Y:S04]  /*4a60*/  LDG.E.128 R68, desc[UR30][R112.64+0x200] ;  /* 0x0002001e70447981 */ /* 0x000ee8000c1e1d00 */
[----:B----4-:R-:W4:Y:S04]  /*4a70*/  LDG.E.128 R72, desc[UR30][R112.64+0x400] ;  /* 0x0004001e70487981 */ /* 0x010f28000c1e1d00 */
[----:B------:R0:W4:Y:S01]  /*4a80*/  LDG.E.128 R76, desc[UR30][R112.64+0x600] ;  /* 0x0006001e704c7981 */ /* 0x000122000c1e1d00 */
[----:B------:R-:W-:-:S02]  /*4a90*/  MOV R150, UR16 ;  /* 0x0000001000967c02 */ /* 0x000fc40008000f00 */
[----:B------:R-:W-:Y:S02]  /*4aa0*/  MOV R115, UR20 ;  /* 0x0000001400737c02 */ /* 0x000fe40008000f00 */
[----:B------:R-:W-:Y:S02]  /*4ab0*/  MOV R114, R150 ;  /* 0x0000009600727202 */ /* 0x000fe40000000f00 */
[----:B------:R-:W-:-:S03]  /*4ac0*/  MOV R151, UR17 ;  /* 0x0000001100977c02 */ /* 0x000fc60008000f00 */
[----:B------:R-:W-:-:S04]  /*4ad0*/  IMAD.WIDE.U32 R114, R122, UR8, R114 ;  /* 0x000000087a727c25 */ /* 0x000fc8000f8e0072 */
        /* <DEDUP_REMOVED lines=15> */
[----:B----4-:R-:W-:Y:S04]  /*4bd0*/  STS.128 [R32+0x400], R72 ;  /* 0x0004004820007388 */ /* 0x010fe80000000c00 */
[----:B------:R-:W-:Y:S01]  /*4be0*/  STS.128 [R32+0x600], R76 ;  /* 0x0006004c20007388 */ /* 0x000fe20000000c00 */
[----:B------:R-:W-:-:S03]  /*4bf0*/  NOP ;  /* 0x0000000000007918 */ /* 0x000fc60000000000 */
[----:B------:R3:W4:Y:S01]  /*4c00*/  LDG.E R112, desc[UR30][R112.64] ;  /* 0x0000001e70707981 */ /* 0x000722000c1e1900 */
[----:B------:R-:W-:Y:S01]  /*4c10*/  UIADD3 UR11, UPT, UPT, UR29, UR8, URZ ;  /* 0x000000081d0b7290 */ /* 0x000fe2000fffe0ff */
[C---:B------:R-:W-:Y:S01]  /*4c20*/  ISETP.NE.AND P2, PT, R140.reuse, RZ, PT ;  /* 0x000000ff8c00720c */ /* 0x040fe20003f45270 */
[----:B------:R-:W-:Y:S01]  /*4c30*/  UMOV UR9, 0x400 ;  /* 0x0000040000097882 */ /* 0x000fe20000000000 */
[----:B------:R-:W5:Y:S01]  /*4c40*/  LDS.128 R76, [R33] ;  /* 0x00000000214c7984 */ /* 0x000f620000000c00 */
[----:B0-----:R-:W-:Y:S01]  /*4c50*/  ULEA UR10, UR10, UR9, 0x18 ;  /* 0x000000090a0a7291 */ /* 0x001fe2000f8ec0ff */
[----:B------:R-:W-:Y:S01]  /*4c60*/  ISETP.NE.AND P1, PT, R140, 0x3f, PT ;  /* 0x0000003f8c00780c */ /* 0x000fe20003f25270 */
[----:B------:R-:W-:Y:S01]  /*4c70*/  FMUL.FTZ R177, R60, R35 ;  /* 0x000000233cb17220 */ /* 0x000fe20000410000 */
[----:B-1----:R-:W-:Y:S01]  /*4c80*/  SEL R64, R6, UR11, P2 ;  /* 0x0000000b06407c07 */ /* 0x002fe20009000000 */
[----:B------:R-:W0:Y:S01]  /*4c90*/  LDS.128 R72, [R33+0x10] ;  /* 0x0000100021487984 */ /* 0x000e220000000c00 */
[----:B------:R-:W-:Y:S01]  /*4ca0*/  FMUL.FTZ R174, R61, R34 ;  /* 0x000000223dae7220 */ /* 0x000fe20000410000 */
[----:B------:R-:W-:Y:S01]  /*4cb0*/  FMUL.FTZ R167, R62, R37 ;  /* 0x000000253ea77220 */ /* 0x000fe20000410000 */
[----:B---3--:R-:W-:Y:S01]  /*4cc0*/  LEA R113, R64, UR10, 0x2 ;  /* 0x0000000a40717c11 */ /* 0x008fe2000f8e10ff */
[----:B------:R-:W1:Y:S01]  /*4cd0*/  LDS.128 R68, [R33+0x20] ;  /* 0x0000200021447984 */ /* 0x000e620000000c00 */
[----:B------:R-:W-:Y:S01]  /*4ce0*/  FMUL.FTZ R166, R63, R36 ;  /* 0x000000243fa67220 */ /* 0x000fe20000410000 */
[----:B------:R-:W-:Y:S01]  /*4cf0*/  FMUL.FTZ R165, R56, R39 ;  /* 0x0000002738a57220 */ /* 0x000fe20000410000 */
[----:B------:R-:W-:Y:S01]  /*4d00*/  FMUL.FTZ R164, R57, R38 ;  /* 0x0000002639a47220 */ /* 0x000fe20000410000 */
[----:B------:R-:W3:Y:S01]  /*4d10*/  LDS.128 R64, [R33+0x30] ;  /* 0x0000300021407984 */ /* 0x000ee20000000c00 */
[----:B--2---:R-:W-:Y:S01]  /*4d20*/  FMUL.FTZ R114, R148, 1.4426950216293334961 ;  /* 0x3fb8aa3b94727820 */ /* 0x004fe20000410000 */
        /* <DEDUP_REMOVED lines=38> */
[----:B------:R-:W-:Y:S01]  /*4f90*/  FMUL.FTZ R163, R74, R163 ;  /* 0x000000a34aa37220 */ /* 0x000fe20000410000 */
[----:B------:R-:W-:Y:S01]  /*4fa0*/  FMUL.FTZ R162, R75, R162 ;  /* 0x000000a24ba27220 */ /* 0x000fe20000410000 */
[----:B-1----:R-:W-:Y:S01]  /*4fb0*/  FMUL.FTZ R161, R68, R161 ;  /* 0x000000a144a17220 */ /* 0x002fe20000410000 */
[----:B------:R-:W-:Y:S01]  /*4fc0*/  FMUL.FTZ R160, R69, R160 ;  /* 0x000000a045a07220 */ /* 0x000fe20000410000 */
[----:B------:R-:W-:Y:S01]  /*4fd0*/  FMUL.FTZ R159, R70, R159 ;  /* 0x0000009f469f7220 */ /* 0x000fe20000410000 */
[----:B------:R-:W-:Y:S01]  /*4fe0*/  FMUL.FTZ R158, R71, R158 ;  /* 0x0000009e479e7220 */ /* 0x000fe20000410000 */
[----:B------:R-:W1:Y:S01]  /*4ff0*/  MUFU.EX2 R176, R176 ;  /* 0x000000b000b07308 */ /* 0x000e620000000800 */
[----:B---3--:R-:W-:Y:S01]  /*5000*/  FMUL.FTZ R157, R64, R157 ;  /* 0x0000009d409d7220 */ /* 0x008fe20000410000 */
[----:B------:R-:W-:Y:S01]  /*5010*/  FMUL.FTZ R156, R65, R156 ;  /* 0x0000009c419c7220 */ /* 0x000fe20000410000 */
[----:B------:R-:W-:Y:S01]  /*5020*/  FMUL.FTZ R155, R66, R155 ;  /* 0x0000009b429b7220 */ /* 0x000fe20000410000 */
[----:B------:R-:W-:-:S04]  /*5030*/  FMUL.FTZ R154, R67, R154 ;  /* 0x0000009a439a7220 */ /* 0x000fc80000410000 */
        /* <DEDUP_REMOVED lines=38> */
.L_x_6075:
[----:B------:R-:W-:-:S06]  /*52a0*/  LEA R208, R140, UR10, 0x2 ;  /* 0x0000000a8cd07c11 */ /* 0x000fcc000f8e10ff */
[----:B------:R-:W0:Y:S02]  /*52b0*/  LDS R208, [R208+0x2d54] ;  /* 0x002d5400d0d07984 */ /* 0x000e240000000800 */
.L_x_6076:
[----:B------:R-:W-:Y:S05]  /*52c0*/  BSYNC.RECONVERGENT B0 ;  /* 0x0000000000007941 */ /* 0x000fea0003800200 */
.L_x_6074:
        /* <DEDUP_REMOVED lines=78> */
.L_x_6136:
[----:B------:R-:W-:Y:S01]  /*57b0*/  ISETP.GE.AND P3, PT, R31, 0x10, PT ;  /* 0x000000101f00780c */ /* 0x000fe20003f66270 */
[----:B----4-:R-:W-:Y:S01]  /*57c0*/  FFMA.FTZ R113, R115, R113, R112 ;  /* 0x0000007173717223 */ /* 0x010fe20000010070 */
[----:B------:R-:W-:-:S04]  /*57d0*/  UMOV UR9, 0xffffffff ;  /* 0xffffffff00097882 */ /* 0x000fc80000000000 */
[----:B------:R-:W-:-:S07]  /*57e0*/  FSEL R183, R112, R113, !P3 ;  /* 0x0000007170b77208 */ /* 0x000fce0005800000 */
[----:B--23--:R-:W-:Y:S01]  /*57f0*/  @P3 FMUL.FTZ R115, R115, R186 ;  /* 0x000000ba73733220 */ /* 0x00cfe20000410000 */
[----:B------:R-:W-:Y:S06]  /*5800*/  BRA.DIV UR9, `(.L_x_6079) ;  /* 0x0000003a09087947 */ /* 0x000fec000b800000 */
.L_x_6139:
[----:B------:R-:W-:-:S03]  /*5810*/  UMOV UR9, 0xffffffff ;  /* 0xffffffff00097882 */ /* 0x000fc60000000000 */
[----:B------:R-:W-:Y:S05]  /*5820*/  BRA.DIV UR9, `(.L_x_6080) ;  /* 0x0000003a09287947 */ /* 0x000fea000b800000 */
.L_x_6142:
[----:B------:R-:W-:-:S03]  /*5830*/  UMOV UR9, 0xffffffff ;  /* 0xffffffff00097882 */ /* 0x000fc60000000000 */
[----:B------:R-:W-:Y:S05]  /*5840*/  BRA.DIV UR9, `(.L_x_6081) ;  /* 0x0000003a09487947 */ /* 0x000fea000b800000 */
[----:B------:R2:W3:Y:S04]  /*5850*/  SHFL.UP PT, R184, R115, 0x1, RZ ;  /* 0x0420000073b87989 */ /* 0x0004e800000e00ff */
[----:B------:R-:W4:Y:S04]  /*5860*/  SHFL.UP PT, R183, R183, 0x1, RZ ;  /* 0x04200000b7b77989 */ /* 0x000f2800000e00ff */
[----:B-----5:R2:W0:Y:S04]  /*5870*/  SHFL.IDX PT, R112, R150, RZ, 0x1f ;  /* 0x00001fff96707589 */ /* 0x02042800000e0000 */
[----:B------:R2:W0:Y:S02]  /*5880*/  SHFL.IDX PT, R113, R151, RZ, 0x1f ;  /* 0x00001fff97717589 */ /* 0x00042400000e0000 */
.L_x_6148:
[----:B--2---:R-:W2:Y:S01]  /*5890*/  LDS.64 R114, [R29+0x2140] ;  /* 0x002140001d727984 */ /* 0x004ea20000000a00 */
[C---:B0--34-:R-:W-:Y:S01]  /*58a0*/  @P2 FFMA.FTZ R113, R184.reuse, R113, R183 ;  /* 0x00000071b8712223 */ /* 0x059fe200000100b7 */
[----:B------:R-:W-:-:S03]  /*58b0*/  @P2 FMUL.FTZ R112, R184, R112 ;  /* 0x00000070b8702220 */ /* 0x000fc60000410000 */
[-C--:B--2---:R-:W-:Y:S01]  /*58c0*/  FFMA.FTZ R115, R113, R114.reuse, R115 ;  /* 0x0000007271737223 */ /* 0x084fe20000010073 */
[----:B------:R-:W-:-:S05]  /*58d0*/  FMUL.FTZ R114, R112, R114 ;  /* 0x0000007270727220 */ /* 0x000fca0000410000 */
[----:B------:R3:W-:Y:S02]  /*58e0*/  STS.128 [R29+0x2140], R112 ;  /* 0x002140701d007388 */ /* 0x0007e40000000c00 */
.L_x_6077:
        /* <DEDUP_REMOVED lines=108> */
.L_x_6165:
        /* <DEDUP_REMOVED lines=10> */
.L_x_6082:
        /* <DEDUP_REMOVED lines=23> */
[----:B------:R-:W-:Y:S01]  /*61c0*/  FADD.FTZ R154, -R154, R183 ;  /* 0x000000b79a9a7221 */ /* 0x000fe20000010100 */
[----:B------:R-:W0:Y:S02]  /*61d0*/  LDS R113, [R10+0x2354] ;  /* 0x002354000a717984 */ /* 0x000e240000000800 */
[----:B------:R-:W-:-:S02]  /*61e0*/  FFMA.FTZ R177, R119, R216, R114 ;  /* 0x000000d877b17223 */ /* 0x000fc40000010072 */
[----:B------:R1:W-:Y:S01]  /*61f0*/  @!P1 STS.64 [UR9+0x2e50], R150 ;  /* 0x002e5096ff009988 */ /* 0x0003e20008000a09 */
[----:B0-----:R-:W-:-:S04]  /*6200*/  FFMA.FTZ R113, R113, R208, R206 ;  /* 0x000000d071717223 */ /* 0x001fc800000100ce */
[----:B------:R-:W-:-:S04]  /*6210*/  FFMA.FTZ R205, R205, R113, R204 ;  /* 0x00000071cdcd7223 */ /* 0x000fc800000100cc */
[----:B------:R-:W-:Y:S01]  /*6220*/  FFMA.FTZ R203, R202, R205, R203 ;  /* 0x000000cdcacb7223 */ /* 0x000fe200000100cb */
[----:B------:R-:W-:-:S03]  /*6230*/  FMUL.FTZ R227, R205, R129 ;  /* 0x00000081cde37220 */ /* 0x000fc60000410000 */
[----:B------:R-:W-:-:S04]  /*6240*/  FFMA.FTZ R201, R201, R203, R200 ;  /* 0x000000cbc9c97223 */ /* 0x000fc800000100c8 */
[----:B------:R-:W-:-:S04]  /*6250*/  FFMA.FTZ R199, R196, R201, R199 ;  /* 0x000000c9c4c77223 */ /* 0x000fc800000100c7 */
[----:B------:R-:W-:-:S04]  /*6260*/  FFMA.FTZ R195, R195, R199, R198 ;  /* 0x000000c7c3c37223 */ /* 0x000fc800000100c6 */
[----:B------:R-:W-:Y:S01]  /*6270*/  FFMA.FTZ R197, R194, R195, R197 ;  /* 0x000000c3c2c57223 */ /* 0x000fe200000100c5 */
[----:B------:R-:W-:-:S03]  /*6280*/  FMUL.FTZ R225, R195, R45 ;  /* 0x0000002dc3e17220 */ /* 0x000fc60000410000 */
[----:B------:R-:W-:Y:S01]  /*6290*/  FFMA.FTZ R193, R193, R197, R192 ;  /* 0x000000c5c1c17223 */ /* 0x000fe200000100c0 */
[----:B-1----:R-:W-:-:S03]  /*62a0*/  FMUL.FTZ R150, R197, R42 ;  /* 0x0000002ac5967220 */ /* 0x002fc60000410000 */
[----:B------:R-:W-:Y:S01]  /*62b0*/  FFMA.FTZ R191, R190, R193, R191 ;  /* 0x000000c1bebf7223 */ /* 0x000fe200000100bf */
[----:B------:R-:W-:Y:S01]  /*62c0*/  FMUL.FTZ R221, R193, R43 ;  /* 0x0000002bc1dd7220 */ /* 0x000fe20000410000 */
[----:B------:R-:W-:Y:S02]  /*62d0*/  FMUL.FTZ R190, R113, R128 ;  /* 0x0000008071be7220 */ /* 0x000fe40000410000 */
[----:B------:R-:W-:Y:S01]  /*62e0*/  FFMA.FTZ R189, R189, R191, R188 ;  /* 0x000000bfbdbd7223 */ /* 0x000fe200000100bc */
[----:B------:R-:W-:-:S03]  /*62f0*/  P2R R188, PR, RZ, 0x2 ;  /* 0x00000002ffbc7803 */ /* 0x000fc60000000000 */
[----:B------:R-:W-:Y:S01]  /*6300*/  FFMA.FTZ R178, R180, R189, R178 ;  /* 0x000000bdb4b27223 */ /* 0x000fe200000100b2 */
[----:B------:R-:W-:Y:S01]  /*6310*/  FMUL.FTZ R215, R189, R41 ;  /* 0x00000029bdd77220 */ /* 0x000fe20000410000 */
[----:B------:R-:W-:Y:S02]  /*6320*/  FMUL.FTZ R180, R203, R46 ;  /* 0x0000002ecbb47220 */ /* 0x000fe40000410000 */
[----:B------:R-:W-:-:S04]  /*6330*/  FFMA.FTZ R179, R181, R178, R179 ;  /* 0x000000b2b5b37223 */ /* 0x000fc800000100b3 */
[----:B------:R-:W-:Y:S01]  /*6340*/  FFMA.FTZ R175, R176, R179, R175 ;  /* 0x000000b3b0af7223 */ /* 0x000fe200000100af */
[----:B------:R-:W-:Y:S01]  /*6350*/  FMUL.FTZ R209, R179, R39 ;  /* 0x00000027b3d17220 */ /* 0x000fe20000410000 */
[----:B------:R-:W-:Y:S02]  /*6360*/  FMUL.FTZ R176, R199, R44 ;  /* 0x0000002cc7b07220 */ /* 0x000fe40000410000 */
[----:B------:R-:W-:Y:S01]  /*6370*/  FFMA.FTZ R171, R171, R175, R168 ;  /* 0x000000afabab7223 */ /* 0x000fe200000100a8 */
[----:B------:R-:W-:-:S03]  /*6380*/  FMUL.FTZ R211, R56, R209 ;  /* 0x000000d138d37220 */ /* 0x000fc60000410000 */
[----:B------:R-:W-:Y:S01]  /*6390*/  FFMA.FTZ R169, R172, R171, R169 ;  /* 0x000000abaca97223 */ /* 0x000fe200000100a9 */
[----:B------:R-:W-:-:S03]  /*63a0*/  FMUL.FTZ R172, R178, R38 ;  /* 0x00000026b2ac7220 */ /* 0x000fc60000410000 */
[----:B------:R-:W-:Y:S01]  /*63b0*/  FFMA.FTZ R173, R173, R169, R170 ;  /* 0x000000a9adad7223 */ /* 0x000fe200000100aa */
[----:B------:R-:W-:Y:S01]  /*63c0*/  FFMA.FTZ R170, R118, R213, R177 ;  /* 0x000000d576aa7223 */ /* 0x000fe200000100b1 */
[----:B------:R-:W-:Y:S01]  /*63d0*/  FMUL.FTZ R168, R169, R34 ;  /* 0x00000022a9a87220 */ /* 0x000fe20000410000 */
[----:B------:R-:W-:Y:S01]  /*63e0*/  FMUL.FTZ R213, R57, R172 ;  /* 0x000000ac39d57220 */ /* 0x000fe20000410000 */
[----:B------:R-:W-:Y:S01]  /*63f0*/  FMUL.FTZ R115, R173, R35 ;  /* 0x00000023ad737220 */ /* 0x000fe20000410000 */
[----:B------:R-:W-:Y:S01]  /*6400*/  FFMA.FTZ R223, R143, R218, R170 ;  /* 0x000000da8fdf7223 */ /* 0x000fe200000100aa */
[----:B------:R-:W-:Y:S02]  /*6410*/  FMUL.FTZ R170, R175, R36 ;  /* 0x00000024afaa7220 */ /* 0x000fe40000410000 */
[-C--:B------:R-:W-:Y:S01]  /*6420*/  FFMA.FTZ R177, R112, R115.reuse, RZ ;  /* 0x0000007370b17223 */ /* 0x080fe200000100ff */
[----:B------:R-:W-:Y:S01]  /*6430*/  FMUL.FTZ R114, R60, R115 ;  /* 0x000000733c727220 */ /* 0x000fe20000410000 */
[----:B------:R-:W-:Y:S01]  /*6440*/  FMUL.FTZ R115, R61, R168 ;  /* 0x000000a83d737220 */ /* 0x000fe20000410000 */
[----:B------:R-:W-:Y:S01]  /*6450*/  FMUL.FTZ R151, R63, R170 ;  /* 0x000000aa3f977220 */ /* 0x000fe20000410000 */
[----:B------:R-:W-:Y:S01]  /*6460*/  FFMA.FTZ R168, R174, R168, R177 ;  /* 0x000000a8aea87223 */ /* 0x000fe200000100b1 */
[----:B------:R-:W-:Y:S01]  /*6470*/  FMUL.FTZ R177, R171, R37 ;  /* 0x00000025abb17220 */ /* 0x000fe20000410000 */
[----:B------:R0:W-:Y:S03]  /*6480*/  STS [R11+0x1090], R114 ;  /* 0x001090720b007388 */ /* 0x0001e60000000800 */
[-C--:B------:R-:W-:Y:S01]  /*6490*/  FFMA.FTZ R181, R167, R177.reuse, R168 ;  /* 0x000000b1a7b57223 */ /* 0x080fe200000100a8 */
[----:B------:R-:W-:Y:S01]  /*64a0*/  FMUL.FTZ R177, R62, R177 ;  /* 0x000000b13eb17220 */ /* 0x000fe20000410000 */
[----:B------:R1:W-:Y:S01]  /*64b0*/  STS [R12+0x4], R115 ;  /* 0x000004730c007388 */ /* 0x0003e20000000800 */
[----:B------:R-:W-:Y:S01]  /*64c0*/  FFMA.FTZ R168, R136, R217, R223 ;  /* 0x000000d988a87223 */ /* 0x000fe200000100df */
[----:B------:R-:W-:Y:S01]  /*64d0*/  FFMA.FTZ R170, R166, R170, R181 ;  /* 0x000000aaa6aa7223 */ /* 0x000fe200000100b5 */
[----:B------:R-:W-:Y:S01]  /*64e0*/  FMUL.FTZ R181, R201, R47 ;  /* 0x0000002fc9b57220 */ /* 0x000fe20000410000 */
[----:B------:R2:W-:Y:S01]  /*64f0*/  STS [R12+0x8], R177 ;  /* 0x000008b10c007388 */ /* 0x0005e20000000800 */
[----:B0-----:R-:W-:Y:S01]  /*6500*/  FMUL.FTZ R114, R191, R40 ;  /* 0x00000028bf727220 */ /* 0x001fe20000410000 */
[----:B------:R-:W-:-:S02]  /*6510*/  FFMA.FTZ R209, R165, R209, R170 ;  /* 0x000000d1a5d17223 */ /* 0x000fc400000100aa */
[----:B------:R0:W-:Y:S01]  /*6520*/  STS [R12+0x10], R211 ;  /* 0x000010d30c007388 */ /* 0x0001e20000000800 */
[----:B------:R-:W-:Y:S01]  /*6530*/  FMUL.FTZ R219, R59, R114 ;  /* 0x000000723bdb7220 */ /* 0x000fe20000410000 */
[----:B-1----:R-:W-:Y:S01]  /*6540*/  FMUL.FTZ R115, R58, R215 ;  /* 0x000000d73a737220 */ /* 0x002fe20000410000 */
[----:B------:R-:W-:Y:S01]  /*6550*/  FFMA.FTZ R172, R164, R172, R209 ;  /* 0x000000aca4ac7223 */ /* 0x000fe200000100d1 */
[----:B------:R1:W-:Y:S01]  /*6560*/  STS [R12+0xc], R151 ;  /* 0x00000c970c007388 */ /* 0x0003e20000000800 */
[----:B--2---:R-:W-:Y:S02]  /*6570*/  FMUL.FTZ R177, R52, R221 ;  /* 0x000000dd34b17220 */ /* 0x004fe40000410000 */
[----:B------:R-:W-:Y:S01]  /*6580*/  FFMA.FTZ R215, R163, R215, R172 ;  /* 0x000000d7a3d77223 */ /* 0x000fe200000100ac */
[----:B------:R2:W-:Y:S01]  /*6590*/  STS [R12+0x14], R213 ;  /* 0x000014d50c007388 */ /* 0x0005e20000000800 */
[----:B------:R-:W-:Y:S01]  /*65a0*/  FADD.FTZ R172, -R157, R184 ;  /* 0x000000b89dac7221 */ /* 0x000fe20000010100 */
[----:B0-----:R-:W-:Y:S01]  /*65b0*/  FMUL.FTZ R211, R54, R225 ;  /* 0x000000e136d37220 */ /* 0x001fe20000410000 */
[----:B------:R-:W-:Y:S01]  /*65c0*/  FFMA.FTZ R114, R162, R114, R215 ;  /* 0x00000072a2727223 */ /* 0x000fe200000100d7 */
[----:B------:R0:W-:Y:S01]  /*65d0*/  STS [R12+0x18], R115 ;  /* 0x000018730c007388 */ /* 0x0001e20000000800 */
[----:B------:R-:W-:Y:S01]  /*65e0*/  IADD3 R157, PT, PT, -R207, UR33, RZ ;  /* 0x00000021cf9d7c10 */ /* 0x000fe2000fffe1ff */
[----:B-1----:R-:W-:Y:S01]  /*65f0*/  FMUL.FTZ R151, R53, R150 ;  /* 0x0000009635977220 */ /* 0x002fe20000410000 */
[----:B------:R-:W-:Y:S01]  /*6600*/  FFMA.FTZ R221, R161, R221, R114 ;  /* 0x000000dda1dd7223 */ /* 0x000fe20000010072 */
[----:B------:R1:W-:Y:S01]  /*6610*/  STS [R12+0x1c], R219 ;  /* 0x00001cdb0c007388 */ /* 0x0003e20000000800 */
[----:B------:R-:W-:Y:S01]  /*6620*/  ISETP.GE.AND P2, PT, R157, 0x41, PT ;  /* 0x000000419d00780c */ /* 0x000fe20003f46270 */
[----:B--2---:R-:W-:Y:S01]  /*6630*/  FMUL.FTZ R213, R55, R176 ;  /* 0x000000b037d57220 */ /* 0x004fe20000410000 */
[C---:B------:R-:W-:Y:S01]  /*6640*/  ISETP.GE.AND P3, PT, R157.reuse, 0x81, PT ;  /* 0x000000819d00780c */ /* 0x040fe20003f66270 */
[----:B------:R2:W-:Y:S01]  /*6650*/  STS [R12+0x20], R177 ;  /* 0x000020b10c007388 */ /* 0x0005e20000000800 */
[----:B------:R-:W-:Y:S01]  /*6660*/  ISETP.GE.AND P4, PT, R157, 0xc1, PT ;  /* 0x000000c19d00780c */ /* 0x000fe20003f86270 */
[----:B0-----:R-:W-:-:S02]  /*6670*/  FMUL.FTZ R115, R48, R181 ;  /* 0x000000b530737220 */ /* 0x001fc40000410000 */
[----:B------:R0:W-:Y:S01]  /*6680*/  STS [R12+0x28], R211 ;  /* 0x000028d30c007388 */ /* 0x0001e20000000800 */
[----:B-1----:R-:W-:-:S03]  /*6690*/  FMUL.FTZ R219, R50, R227 ;  /* 0x000000e332db7220 */ /* 0x002fc60000410000 */
[----:B------:R1:W-:Y:S01]  /*66a0*/  STS [R12+0x24], R151 ;  /* 0x000024970c007388 */ /* 0x0003e20000000800 */
[----:B--2---:R-:W-:-:S03]  /*66b0*/  FMUL.FTZ R177, R49, R180 ;  /* 0x000000b431b17220 */ /* 0x004fc60000410000 */
[----:B------:R-:W-:Y:S01]  /*66c0*/  STS [R12+0x2c], R213 ;  /* 0x00002cd50c007388 */ /* 0x000fe20000000800 */
[----:B0-----:R-:W-:-:S03]  /*66d0*/  FMUL.FTZ R211, R51, R190 ;  /* 0x000000be33d37220 */ /* 0x001fc60000410000 */
[----:B------:R0:W-:Y:S01]  /*66e0*/  STS [R12+0x30], R115 ;  /* 0x000030730c007388 */ /* 0x0001e20000000800 */
[----:B-1----:R-:W-:Y:S01]  /*66f0*/  FFMA.FTZ R151, R145, R186, R168 ;  /* 0x000000ba91977223 */ /* 0x002fe200000100a8 */
[----:B------:R-:W-:Y:S02]  /*6700*/  FFMA.FTZ R168, R160, R150, R221 ;  /* 0x00000096a0a87223 */ /* 0x000fe400000100dd */
[----:B------:R1:W-:Y:S01]  /*6710*/  STS [R12+0x34], R177 ;  /* 0x000034b10c007388 */ /* 0x0003e20000000800 */
[----:B------:R-:W-:Y:S01]  /*6720*/  FFMA.FTZ R170, R142, R187, R151 ;  /* 0x000000bb8eaa7223 */ /* 0x000fe20000010097 */
[----:B------:R-:W-:Y:S02]  /*6730*/  FFMA.FTZ R225, R159, R225, R168 ;  /* 0x000000e19fe17223 */ /* 0x000fe400000100a8 */
[----:B------:R1:W-:Y:S01]  /*6740*/  STS [R12+0x38], R219 ;  /* 0x000038db0c007388 */ /* 0x0003e20000000800 */
[----:B0-----:R-:W-:-:S04]  /*6750*/  IMAD.WIDE.U32 R114, R124, UR8, R126 ;  /* 0x000000087c727c25 */ /* 0x001fc8000f8e007e */
[----:B------:R-:W-:Y:S01]  /*6760*/  FFMA.FTZ R225, R158, R176, R225 ;  /* 0x000000b09ee17223 */ /* 0x000fe200000100e1 */
[----:B------:R1:W-:Y:S01]  /*6770*/  STS [R12+0x3c], R211 ;  /* 0x00003cd30c007388 */ /* 0x0003e20000000800 */
[----:B------:R-:W-:Y:S01]  /*6780*/  IMAD R151, R125, UR8, R115 ;  /* 0x000000087d977c24 */ /* 0x000fe2000f8e0273 */
[----:B------:R-:W-:Y:S01]  /*6790*/  BAR.SYNC.DEFER_BLOCKING 0x0 ;  /* 0x0000000000007b1d */ /* 0x000fe20000010000 */
[----:B------:R-:W-:Y:S01]  /*67a0*/  LEA R150, P1, R114, UR38, 0x2 ;  /* 0x0000002672967c11 */ /* 0x000fe2000f8210ff */
[----:B------:R-:W-:Y:S01]  /*67b0*/  FFMA.FTZ R115, R147, R184, R170 ;  /* 0x000000b893737223 */ /* 0x000fe200000100aa */
[----:B------:R-:W-:Y:S01]  /*67c0*/  FFMA.FTZ R225, R172, R181, R225 ;  /* 0x000000b5ace17223 */ /* 0x000fe200000100e1 */
[----:B------:R-:W-:Y:S01]  /*67d0*/  FADD.FTZ R170, -R155, R182 ;  /* 0x000000b69baa7221 */ /* 0x000fe20000010100 */
[----:B------:R-:W-:Y:S01]  /*67e0*/  LEA.HI.X R151, R114, UR39, R151, 0x2, P1 ;  /* 0x0000002772977c11 */ /* 0x000fe200088f1497 */
[----:B------:R-:W-:Y:S01]  /*67f0*/  FFMA.FTZ R114, R144, R185, R115 ;  /* 0x000000b990727223 */ /* 0x000fe20000010073 */
[----:B------:R-:W-:Y:S01]  /*6800*/  ISETP.GE.AND P1, PT, R157, 0x1, PT ;  /* 0x000000019d00780c */ /* 0x000fe20003f26270 */
[----:B------:R-:W-:-:S02]  /*6810*/  FFMA.FTZ R225, R156, R180, R225 ;  /* 0x000000b49ce17223 */ /* 0x000fc400000100e1 */
[----:B------:R-:W-:Y:S02]  /*6820*/  FFMA.FTZ R115, R149, R182, R114 ;  /* 0x000000b695737223 */ /* 0x000fe40000010072 */
[----:B------:R-:W-:Y:S02]  /*6830*/  FFMA.FTZ R225, R170, R227, R225 ;  /* 0x000000e3aae17223 */ /* 0x000fe400000100e1 */
[----:B------:R-:W-:Y:S01]  /*6840*/  FFMA.FTZ R114, R146, R183, R115 ;  /* 0x000000b792727223 */ /* 0x000fe20000010073 */
[----:B------:R1:W0:Y:S05]  /*6850*/  LDS R209, [R13+0x1190] ;  /* 0x001190000dd17984 */ /* 0x00022a0000000800 */
[----:B------:R-:W-:Y:S05]  /*6860*/  @!P1 BRA `(.L_x_6085) ;  /* 0x0000000000089947 */ /* 0x000fea0003800000 */
[----:B------:R-:W2:Y:S04]  /*6870*/  LDS R115, [R9+0x1090] ;  /* 0x0010900009737984 */ /* 0x000ea80000000800 */
[----:B--2---:R2:W-:Y:S02]  /*6880*/  REDG.E.ADD.F32.FTZ.RN.STRONG.GPU desc[UR30][R150.64], R115 ;  /* 0x00000073960079a6 */ /* 0x0045e4000c12f31e */
.L_x_6085:
[----:B------:R-:W-:Y:S05]  /*6890*/  BSYNC.RECONVERGENT B0 ;  /* 0x0000000000007941 */ /* 0x000fea0003800200 */
.L_x_6084:
[----:B------:R-:W-:Y:S04]  /*68a0*/  BSSY.RECONVERGENT B0, `(.L_x_6086) ;  /* 0x0000003000007945 */ /* 0x000fe80003800200 */
[----:B------:R-:W-:Y:S05]  /*68b0*/  @!P2 BRA `(.L_x_6087) ;  /* 0x000000000004a947 */ /* 0x000fea0003800000 */
[----:B0-----:R3:W-:Y:S02]  /*68c0*/  REDG.E.ADD.F32.FTZ.RN.STRONG.GPU desc[UR30][R150.64+0x100], R209 ;  /* 0x000100d1960079a6 */ /* 0x0017e4000c12f31e */
.L_x_6087:
[----:B------:R-:W-:Y:S05]  /*68d0*/  BSYNC.RECONVERGENT B0 ;  /* 0x0000000000007941 */ /* 0x000fea0003800200 */
.L_x_6086:
[----:B--2---:R2:W4:Y:S01]  /*68e0*/  LDS R115, [R14+0x1290] ;  /* 0x001290000e737984 */ /* 0x0045220000000800 */
[----:B------:R-:W-:Y:S04]  /*68f0*/  BSSY.RECONVERGENT B0, `(.L_x_6088) ;  /* 0x0000003000007945 */ /* 0x000fe80003800200 */
[----:B------:R-:W-:Y:S05]  /*6900*/  @!P3 BRA `(.L_x_6089) ;  /* 0x000000000004b947 */ /* 0x000fea0003800000 */
[----:B----4-:R4:W-:Y:S02]  /*6910*/  REDG.E.ADD.F32.FTZ.RN.STRONG.GPU desc[UR30][R150.64+0x200], R115 ;  /* 0x00020073960079a6 */ /* 0x0109e4000c12f31e */
.L_x_6089:
[----:B------:R-:W-:Y:S05]  /*6920*/  BSYNC.RECONVERGENT B0 ;  /* 0x0000000000007941 */ /* 0x000fea0003800200 */
.L_x_6088:
[----:B----4-:R4:W0:Y:S01]  /*6930*/  LDS R115, [R15+0x1390] ;  /* 0x001390000f737984 */ /* 0x0108220000000800 */
[----:B------:R-:W-:Y:S04]  /*6940*/  BSSY.RECONVERGENT B0, `(.L_x_6090) ;  /* 0x0000003000007945 */ /* 0x000fe80003800200 */
[----:B------:R-:W-:Y:S05]  /*6950*/  @!P4 BRA `(.L_x_6091) ;  /* 0x000000000004c947 */ /* 0x000fea0003800000 */
[----:B0-----:R0:W-:Y:S02]  /*6960*/  REDG.E.ADD.F32.FTZ.RN.STRONG.GPU desc[UR30][R150.64+0x300], R115 ;  /* 0x00030073960079a6 */ /* 0x0011e4000c12f31e */
.L_x_6091:
[----:B------:R-:W-:Y:S05]  /*6970*/  BSYNC.RECONVERGENT B0 ;  /* 0x0000000000007941 */ /* 0x000fea0003800200 */
.L_x_6090:
        /* <DEDUP_REMOVED lines=11> */
.L_x_6093:
[----:B------:R-:W-:Y:S05]  /*6a30*/  BSYNC.RECONVERGENT B0 ;  /* 0x0000000000007941 */ /* 0x000fea0003800200 */
.L_x_6092:
[----:B01----:R0:W1:Y:S01]  /*6a40*/  LDS R155, [R17+0x1590] ;  /* 0x00159000119b7984 */ /* 0x0030620000000800 */
[----:B------:R-:W-:Y:S04]  /*6a50*/  BSSY.RECONVERGENT B0, `(.L_x_6094) ;  /* 0x0000003000007945 */ /* 0x000fe80003800200 */
[----:B------:R-:W-:Y:S05]  /*6a60*/  @!P1 BRA `(.L_x_6095) ;  /* 0x0000000000049947 */ /* 0x000fea0003800000 */
[----:B-1----:R1:W-:Y:S02]  /*6a70*/  REDG.E.ADD.F32.FTZ.RN.STRONG.GPU desc[UR30][R150.64+0x500], R155 ;  /* 0x0005009b960079a6 */ /* 0x0023e4000c12f31e */
.L_x_6095:
[----:B------:R-:W-:Y:S05]  /*6a80*/  BSYNC.RECONVERGENT B0 ;  /* 0x0000000000007941 */ /* 0x000fea0003800200 */
.L_x_6094:
[----:B-1----:R1:W0:Y:S01]  /*6a90*/  LDS R155, [R18+0x1690] ;  /* 0x00169000129b7984 */ /* 0x0022220000000800 */
[----:B------:R-:W-:Y:S04]  /*6aa0*/  BSSY.RECONVERGENT B0, `(.L_x_6096) ;  /* 0x0000003000007945 */ /* 0x000fe80003800200 */
[----:B------:R-:W-:Y:S05]  /*6ab0*/  @!P2 BRA `(.L_x_6097) ;  /* 0x000000000004a947 */ /* 0x000fea0003800000 */
[----:B0-----:R0:W-:Y:S02]  /*6ac0*/  REDG.E.ADD.F32.FTZ.RN.STRONG.GPU desc[UR30][R150.64+0x600], R155 ;  /* 0x0006009b960079a6 */ /* 0x0011e4000c12f31e */
.L_x_6097:
[----:B------:R-:W-:Y:S05]  /*6ad0*/  BSYNC.RECONVERGENT B0 ;  /* 0x0000000000007941 */ /* 0x000fea0003800200 */
.L_x_6096:
[----:B0-----:R0:W0:Y:S01]  /*6ae0*/  LDS R155, [R19+0x1790] ;  /* 0x00179000139b7984 */ /* 0x0010220000000800 */
[----:B------:R-:W-:Y:S04]  /*6af0*/  BSSY.RECONVERGENT B0, `(.L_x_6098) ;  /* 0x0000003000007945 */ /* 0x000fe80003800200 */
[----:B------:R-:W-:Y:S05]  /*6b00*/  @!P3 BRA `(.L_x_6099) ;  /* 0x000000000004b947 */ /* 0x000fea0003800000 */
[----:B0-----:R0:W-:Y:S02]  /*6b10*/  REDG.E.ADD.F32.FTZ.RN.STRONG.GPU desc[UR30][R150.64+0x700], R155 ;  /* 0x0007009b960079a6 */ /* 0x0011e4000c12f31e */
.L_x_6099:
[----:B------:R-:W-:Y:S05]  /*6b20*/  BSYNC.RECONVERGENT B0 ;  /* 0x0000000000007941 */ /* 0x000fea0003800200 */
.L_x_6098:
[----:B0-----:R0:W0:Y:S01]  /*6b30*/  LDS R155, [R27+0x1890] ;  /* 0x001890001b9b7984 */ /* 0x0010220000000800 */
[----:B------:R-:W-:Y:S04]  /*6b40*/  BSSY.RECONVERGENT B0, `(.L_x_6100) ;  /* 0x0000003000007945 */ /* 0x000fe80003800200 */
[----:B------:R-:W-:Y:S05]  /*6b50*/  @!P4 BRA `(.L_x_6101) ;  /* 0x000000000004c947 */ /* 0x000fea0003800000 */
[----:B0-----:R0:W-:Y:S02]  /*6b60*/  REDG.E.ADD.F32.FTZ.RN.STRONG.GPU desc[UR30][R150.64+0x800], R155 ;  /* 0x0008009b960079a6 */ /* 0x0011e4000c12f31e */
.L_x_6101:
[----:B------:R-:W-:Y:S05]  /*6b70*/  BSYNC.RECONVERGENT B0 ;  /* 0x0000000000007941 */ /* 0x000fea0003800200 */
.L_x_6100:
[----:B0-----:R0:W0:Y:S01]  /*6b80*/  LDS R155, [R20+0x1990] ;  /* 0x00199000149b7984 */ /* 0x0010220000000800 */
[----:B------:R-:W-:Y:S04]  /*6b90*/  BSSY.RECONVERGENT B0, `(.L_x_6102) ;  /* 0x0000003000007945 */ /* 0x000fe80003800200 */
[----:B------:R-:W-:Y:S05]  /*6ba0*/  @!P5 BRA `(.L_x_6103) ;  /* 0x000000000004d947 */ /* 0x000fea0003800000 */
[----:B0-----:R0:W-:Y:S02]  /*6bb0*/  REDG.E.ADD.F32.FTZ.RN.STRONG.GPU desc[UR30][R150.64+0x900], R155 ;  /* 0x0009009b960079a6 */ /* 0x0011e4000c12f31e */
.L_x_6103:
[----:B------:R-:W-:Y:S05]  /*6bc0*/  BSYNC.RECONVERGENT B0 ;  /* 0x0000000000007941 */ /* 0x000fea0003800200 */
.L_x_6102:
        /* <DEDUP_REMOVED lines=10> */
.L_x_6105:
[----:B------:R-:W-:Y:S05]  /*6c70*/  BSYNC.RECONVERGENT B0 ;  /* 0x0000000000007941 */ /* 0x000fea0003800200 */
.L_x_6104:
[----:B0-----:R0:W0:Y:S01]  /*6c80*/  LDS R155, [R22+0x1b90] ;  /* 0x001b9000169b7984 */ /* 0x0010220000000800 */
[----:B------:R-:W-:Y:S04]  /*6c90*/  BSSY.RECONVERGENT B0, `(.L_x_6106) ;  /* 0x0000003000007945 */ /* 0x000fe80003800200 */
[----:B------:R-:W-:Y:S05]  /*6ca0*/  @!P1 BRA `(.L_x_6107) ;  /* 0x0000000000049947 */ /* 0x000fea0003800000 */
[----:B0-----:R0:W-:Y:S02]  /*6cb0*/  REDG.E.ADD.F32.FTZ.RN.STRONG.GPU desc[UR30][R150.64+0xb00], R155 ;  /* 0x000b009b960079a6 */ /* 0x0011e4000c12f31e */
.L_x_6107:
[----:B------:R-:W-:Y:S05]  /*6cc0*/  BSYNC.RECONVERGENT B0 ;  /* 0x0000000000007941 */ /* 0x000fea0003800200 */
.L_x_6106:
[----:B0-----:R0:W0:Y:S01]  /*6cd0*/  LDS R155, [R23+0x1c90] ;  /* 0x001c9000179b7984 */ /* 0x0010220000000800 */
[----:B------:R-:W-:Y:S04]  /*6ce0*/  BSSY.RECONVERGENT B0, `(.L_x_6108) ;  /* 0x0000003000007945 */ /* 0x000fe80003800200 */
[----:B------:R-:W-:Y:S05]  /*6cf0*/  @!P2 BRA `(.L_x_6109) ;  /* 0x000000000004a947 */ /* 0x000fea0003800000 */
[----:B0-----:R0:W-:Y:S02]  /*6d00*/  REDG.E.ADD.F32.FTZ.RN.STRONG.GPU desc[UR30][R150.64+0xc00], R155 ;  /* 0x000c009b960079a6 */ /* 0x0011e4000c12f31e */
.L_x_6109:
[----:B------:R-:W-:Y:S05]  /*6d10*/  BSYNC.RECONVERGENT B0 ;  /* 0x0000000000007941 */ /* 0x000fea0003800200 */
.L_x_6108:
[----:B0-----:R0:W0:Y:S01]  /*6d20*/  LDS R155, [R24+0x1d90] ;  /* 0x001d9000189b7984 */ /* 0x0010220000000800 */
[----:B------:R-:W-:Y:S04]  /*6d30*/  BSSY.RECONVERGENT B0, `(.L_x_6110) ;  /* 0x0000003000007945 */ /* 0x000fe80003800200 */
[----:B------:R-:W-:Y:S05]  /*6d40*/  @!P3 BRA `(.L_x_6111) ;  /* 0x000000000004b947 */ /* 0x000fea0003800000 */
[----:B0-----:R0:W-:Y:S02]  /*6d50*/  REDG.E.ADD.F32.FTZ.RN.STRONG.GPU desc[UR30][R150.64+0xd00], R155 ;  /* 0x000d009b960079a6 */ /* 0x0011e4000c12f31e */
.L_x_6111:
[----:B------:R-:W-:Y:S05]  /*6d60*/  BSYNC.RECONVERGENT B0 ;  /* 0x0000000000007941 */ /* 0x000fea0003800200 */
.L_x_6110:
[----:B0-----:R0:W0:Y:S01]  /*6d70*/  LDS R155, [R25+0x1e90] ;  /* 0x001e9000199b7984 */ /* 0x0010220000000800 */
[----:B------:R-:W-:Y:S04]  /*6d80*/  BSSY.RECONVERGENT B0, `(.L_x_6112) ;  /* 0x0000003000007945 */ /* 0x000fe80003800200 */
[----:B------:R-:W-:Y:S05]  /*6d90*/  @!P4 BRA `(.L_x_6113) ;  /* 0x000000000004c947 */ /* 0x000fea0003800000 */
[----:B0-----:R0:W-:Y:S02]  /*6da0*/  REDG.E.ADD.F32.FTZ.RN.STRONG.GPU desc[UR30][R150.64+0xe00], R155 ;  /* 0x000e009b960079a6 */ /* 0x0011e4000c12f31e */
.L_x_6113:
[----:B------:R-:W-:Y:S05]  /*6db0*/  BSYNC.RECONVERGENT B0 ;  /* 0x0000000000007941 */ /* 0x000fea0003800200 */
.L_x_6112:
[----:B0-----:R0:W0:Y:S01]  /*6dc0*/  LDS R155, [R26+0x1f90] ;  /* 0x001f90001a9b7984 */ /* 0x0010220000000800 */
[----:B------:R-:W-:Y:S04]  /*6dd0*/  BSSY.RECONVERGENT B0, `(.L_x_6114) ;  /* 0x0000003000007945 */ /* 0x000fe80003800200 */
[----:B------:R-:W-:Y:S05]  /*6de0*/  @!P5 BRA `(.L_x_6115) ;  /* 0x000000000004d947 */ /* 0x000fea0003800000 */
[----:B0-----:R0:W-:Y:S02]  /*6df0*/  REDG.E.ADD.F32.FTZ.RN.STRONG.GPU desc[UR30][R150.64+0xf00], R155 ;  /* 0x000f009b960079a6 */ /* 0x0011e4000c12f31e */
.L_x_6115:
[----:B------:R-:W-:Y:S05]  /*6e00*/  BSYNC.RECONVERGENT B0 ;  /* 0x0000000000007941 */ /* 0x000fea0003800200 */
.L_x_6114:
[----:B0--3--:R-:W0:Y:S01]  /*6e10*/  SHFL.DOWN PT, R150, R115, 0x1, 0x1f ;  /* 0x08201f0073967f89 */ /* 0x009e2200000e0000 */
[----:B------:R-:W-:Y:S01]  /*6e20*/  ISETP.GT.AND P1, PT, R31, 0x1e, PT ;  /* 0x0000001e1f00780c */ /* 0x000fe20003f24270 */
[----:B------:R-:W-:Y:S01]  /*6e30*/  FMUL.FTZ R155, R66, R205 ;  /* 0x000000cd429b7220 */ /* 0x000fe20000410000 */
[----:B------:R-:W-:Y:S01]  /*6e40*/  FMUL.FTZ R176, R67, R113 ;  /* 0x0000007143b07220 */ /* 0x000fe20000410000 */
[----:B------:R-:W3:Y:S01]  /*6e50*/  SHFL.DOWN PT, R151, R114, 0x1, 0x1f ;  /* 0x08201f0072977f89 */ /* 0x000ee200000e0000 */
[C---:B------:R-:W-:Y:S01]  /*6e60*/  FMUL.FTZ R205, R148.reuse, R205 ;  /* 0x000000cd94cd7220 */ /* 0x040fe20000410000 */
[CC--:B------:R-:W-:Y:S01]  /*6e70*/  FMUL.FTZ R67, R148.reuse, R203.reuse ;  /* 0x000000cb94437220 */ /* 0x0c0fe20000410000 */
[----:B------:R-:W-:Y:S01]  /*6e80*/  FMUL.FTZ R168, R65, R203 ;  /* 0x000000cb41a87220 */ /* 0x000fe20000410000 */
[CC--:B------:R-:W-:Y:S01]  /*6e90*/  FMUL.FTZ R65, R148.reuse, R178.reuse ;  /* 0x000000b294417220 */ /* 0x0c0fe20000410000 */
[----:B------:R-:W-:Y:S01]  /*6ea0*/  FMUL.FTZ R113, R148, R113 ;  /* 0x0000007194717220 */ /* 0x000fe20000410000 */
[----:B------:R-:W-:Y:S01]  /*6eb0*/  FMUL.FTZ R205, R170, R205 ;  /* 0x000000cdaacd7220 */ /* 0x000fe20000410000 */
[----:B------:R-:W-:Y:S01]  /*6ec0*/  FMUL.FTZ R170, R156, R67 ;  /* 0x000000439caa7220 */ /* 0x000fe20000410000 */
[----:B------:R-:W-:Y:S01]  /*6ed0*/  FMUL.FTZ R156, R71, R199 ;  /* 0x000000c7479c7220 */ /* 0x000fe20000410000 */
[----:B------:R-:W-:Y:S01]  /*6ee0*/  ISETP.NE.AND P2, PT, R188, RZ, PT ;  /* 0x000000ffbc00720c */ /* 0x000fe20003f45270 */
        /* <DEDUP_REMOVED lines=8> */
[C---:B------:R-:W-:Y:S01]  /*6f70*/  FMUL.FTZ R68, R148.reuse, R171 ;  /* 0x000000ab94447220 */ /* 0x040fe20000410000 */
[----:B------:R-:W-:Y:S01]  /*6f80*/  FMUL.FTZ R67, R148, R173 ;  /* 0x000000ad94437220 */ /* 0x000fe20000410000 */
        /* <DEDUP_REMOVED lines=28> */
[----:B------:R-:W-:Y:S01]  /*7150*/  FADD.FTZ R109, R170, R109 ;  /* 0x0000006daa6d7221 */ /* 0x000fe20000010000 */
[----:B0-----:R-:W-:Y:S01]  /*7160*/  @!P1 FADD.FTZ R115, R115, R150 ;  /* 0x0000009673739221 */ /* 0x001fe20000010000 */
[----:B------:R-:W-:Y:S01]  /*7170*/  FFMA.FTZ R85, R154, R42, R85 ;  /* 0x0000002a9a557223 */ /* 0x000fe20000010055 */
[----:B------:R-:W-:Y:S01]  /*7180*/  FADD.FTZ R107, R158, R107 ;  /* 0x0000006b9e6b7221 */ /* 0x000fe20000010000 */
[----:B------:R-:W-:Y:S01]  /*7190*/  FFMA.FTZ R84, R113, R43, R84 ;  /* 0x0000002b71547223 */ /* 0x000fe20000010054 */
[----:B---3--:R-:W-:Y:S01]  /*71a0*/  @!P1 FADD.FTZ R114, R114, R151 ;  /* 0x0000009772729221 */ /* 0x008fe20000010000 */
[----:B------:R-:W0:Y:S01]  /*71b0*/  SHFL.DOWN PT, R150, R115, 0x4, 0x1f ;  /* 0x08801f0073967f89 */ /* 0x000e2200000e0000 */
[----:B------:R-:W-:Y:S01]  /*71c0*/  ISETP.GT.AND P1, PT, R31, 0x1b, PT ;  /* 0x0000001b1f00780c */ /* 0x000fe20003f24270 */
[----:B------:R-:W-:Y:S01]  /*71d0*/  FADD.FTZ R105, R160, R105 ;  /* 0x00000069a0697221 */ /* 0x000fe20000010000 */
[----:B------:R-:W-:Y:S01]  /*71e0*/  FFMA.FTZ R89, R178, R38, R89 ;  /* 0x00000026b2597223 */ /* 0x000fe20000010059 */
[----:B------:R-:W3:Y:S01]  /*71f0*/  SHFL.DOWN PT, R151, R114, 0x4, 0x1f ;  /* 0x08801f0072977f89 */ /* 0x000ee200000e0000 */
[----:B------:R-:W-:Y:S01]  /*7200*/  FFMA.FTZ R88, R71, R39, R88 ;  /* 0x0000002747587223 */ /* 0x000fe20000010058 */
[----:B------:R-:W-:Y:S01]  /*7210*/  FADD.FTZ R101, R164, R101 ;  /* 0x00000065a4657221 */ /* 0x000fe20000010000 */
[----:B------:R-:W-:Y:S01]  /*7220*/  FFMA.FTZ R94, R69, R37, R94 ;  /* 0x00000025455e7223 */ /* 0x000fe2000001005e */
[----:B------:R-:W-:Y:S01]  /*7230*/  FFMA.FTZ R92, R173, R35, R92 ;  /* 0x00000023ad5c7223 */ /* 0x000fe2000001005c */
[----:B------:R-:W-:Y:S01]  /*7240*/  FADD.FTZ R98, R167, R98 ;  /* 0x00000062a7627221 */ /* 0x000fe20000010000 */
[----:B------:R-:W-:-:S04]  /*7250*/  FADD.FTZ R96, R67, R96 ;  /* 0x0000006043607221 */ /* 0x000fc80000010000 */
[----:B0-----:R-:W-:Y:S01]  /*7260*/  @!P1 FADD.FTZ R115, R115, R150 ;  /* 0x0000009673739221 */ /* 0x001fe20000010000 */
[----:B---3--:R-:W-:-:S04]  /*7270*/  @!P1 FADD.FTZ R114, R114, R151 ;  /* 0x0000009772729221 */ /* 0x008fc80000010000 */
[----:B------:R-:W0:Y:S01]  /*7280*/  SHFL.DOWN PT, R150, R115, 0x8, 0x1f ;  /* 0x09001f0073967f89 */ /* 0x000e2200000e0000 */
[----:B------:R-:W-:Y:S01]  /*7290*/  ISETP.GT.AND P1, PT, R31, 0x17, PT ;  /* 0x000000171f00780c */ /* 0x000fe20003f24270 */
[-C--:B------:R-:W-:Y:S01]  /*72a0*/  FMUL.FTZ R151, R64, R201.reuse ;  /* 0x000000c940977220 */ /* 0x080fe20000410000 */
[C---:B------:R-:W-:Y:S01]  /*72b0*/  FMUL.FTZ R201, R148.reuse, R201 ;  /* 0x000000c994c97220 */ /* 0x040fe20000410000 */
[----:B------:R-:W3:Y:S01]  /*72c0*/  SHFL.DOWN PT, R157, R114, 0x8, 0x1f ;  /* 0x09001f00729d7f89 */ /* 0x000ee200000e0000 */
[-C--:B------:R-:W-:Y:S01]  /*72d0*/  FMUL.FTZ R64, R148, R195.reuse ;  /* 0x000000c394407220 */ /* 0x080fe20000410000 */
        /* <DEDUP_REMOVED lines=11> */
[----:B------:R-:W-:Y:S01]  /*7390*/  FFMA.FTZ R86, R195, R45, R86 ;  /* 0x0000002dc3567223 */ /* 0x000fe20000010056 */
[----:B------:R-:W-:Y:S01]  /*73a0*/  FFMA.FTZ R161, R52, R113, R161 ;  /* 0x0000007134a17223 */ /* 0x000fe200000100a1 */
[----:B------:R-:W-:Y:S01]  /*73b0*/  FMUL.FTZ R163, R163, R64 ;  /* 0x00000040a3a37220 */ /* 0x000fe20000410000 */
[C---:B------:R-:W-:Y:S01]  /*73c0*/  FMUL.FTZ R64, R148.reuse, R179 ;  /* 0x000000b394407220 */ /* 0x040fe20000410000 */
[----:B------:R-:W-:Y:S01]  /*73d0*/  FADD.FTZ R108, R201, R108 ;  /* 0x0000006cc96c7221 */ /* 0x000fe20000010000 */
[----:B------:R-:W-:Y:S01]  /*73e0*/  FADD.FTZ R106, R159, R106 ;  /* 0x0000006a9f6a7221 */ /* 0x000fe20000010000 */
[----:B------:R-:W-:Y:S01]  /*73f0*/  FADD.FTZ R104, R161, R104 ;  /* 0x00000068a1687221 */ /* 0x000fe20000010000 */
[----:B0-----:R-:W-:Y:S01]  /*7400*/  @!P1 FADD.FTZ R115, R115, R150 ;  /* 0x0000009673739221 */ /* 0x001fe20000010000 */
[-C--:B------:R-:W-:Y:S01]  /*7410*/  FMUL.FTZ R150, R75, R191.reuse ;  /* 0x000000bf4b967220 */ /* 0x080fe20000410000 */
[----:B------:R-:W-:Y:S01]  /*7420*/  FMUL.FTZ R191, R148, R191 ;  /* 0x000000bf94bf7220 */ /* 0x000fe20000410000 */
[----:B------:R-:W-:Y:S01]  /*7430*/  FMUL.FTZ R165, R165, R64 ;  /* 0x00000040a5a57220 */ /* 0x000fe20000410000 */
[----:B---3--:R-:W-:Y:S01]  /*7440*/  @!P1 FADD.FTZ R114, R114, R157 ;  /* 0x0000009d72729221 */ /* 0x008fe20000010000 */
[----:B------:R-:W0:Y:S01]  /*7450*/  SHFL.DOWN PT, R172, R115, 0x10, 0x1f ;  /* 0x0a001f0073ac7f89 */ /* 0x000e2200000e0000 */
[----:B------:R-:W-:Y:S01]  /*7460*/  ISETP.NE.AND P1, PT, R31, RZ, PT ;  /* 0x000000ff1f00720c */ /* 0x000fe20003f25270 */
[----:B------:R-:W-:Y:S01]  /*7470*/  FMUL.FTZ R75, R74, R189 ;  /* 0x000000bd4a4b7220 */ /* 0x000fe20000410000 */
[----:B------:R-:W-:Y:S01]  /*7480*/  FMUL.FTZ R162, R162, R191 ;  /* 0x000000bfa2a27220 */ /* 0x000fe20000410000 */
[----:B------:R-:W3:Y:S01]  /*7490*/  SHFL.DOWN PT, R157, R114, 0x10, 0x1f ;  /* 0x0a001f00729d7f89 */ /* 0x000ee200000e0000 */
[----:B------:R-:W-:Y:S01]  /*74a0*/  FFMA.FTZ R165, R56, R71, R165 ;  /* 0x0000004738a57223 */ /* 0x000fe200000100a5 */
[----:B------:R-:W-:Y:S01]  /*74b0*/  FFMA.FTZ R163, R58, R75, R163 ;  /* 0x0000004b3aa37223 */ /* 0x000fe200000100a3 */
[----:B------:R-:W-:Y:S01]  /*74c0*/  FFMA.FTZ R162, R59, R150, R162 ;  /* 0x000000963ba27223 */ /* 0x000fe200000100a2 */
[----:B------:R-:W-:Y:S01]  /*74d0*/  FFMA.FTZ R91, R150, R40, R91 ;  /* 0x00000028965b7223 */ /* 0x000fe2000001005b */
[----:B------:R-:W-:Y:S01]  /*74e0*/  FFMA.FTZ R90, R75, R41, R90 ;  /* 0x000000294b5a7223 */ /* 0x000fe2000001005a */
[----:B------:R-:W-:Y:S01]  /*74f0*/  FADD.FTZ R102, R163, R102 ;  /* 0x00000066a3667221 */ /* 0x000fe20000010000 */
[----:B------:R-:W-:Y:S01]  /*7500*/  FADD.FTZ R103, R162, R103 ;  /* 0x00000067a2677221 */ /* 0x000fe20000010000 */
[----:B------:R-:W-:Y:S01]  /*7510*/  FFMA.FTZ R95, R70, R36, R95 ;  /* 0x00000024465f7223 */ /* 0x000fe2000001005f */
[----:B------:R-:W-:Y:S01]  /*7520*/  FADD.FTZ R100, R165, R100 ;  /* 0x00000064a5647221 */ /* 0x000fe20000010000 */
[----:B------:R-:W-:Y:S01]  /*7530*/  @!P1 SHF.R.U32.HI R66, RZ, 0x2, R140 ;  /* 0x00000002ff429819 */ /* 0x000fe2000001168c */
[----:B------:R-:W-:-:S03]  /*7540*/  FADD.FTZ R99, R166, R99 ;  /* 0x00000063a6637221 */ /* 0x000fc60000010000 */
[----:B------:R-:W-:Y:S01]  /*7550*/  @!P1 LOP3.LUT R72, R66, 0xf8, RZ, 0xc0, !PT ;  /* 0x000000f842489812 */ /* 0x000fe200078ec0ff */
[-C--:B------:R-:W-:Y:S01]  /*7560*/  FMUL.FTZ R66, R77, R169.reuse ;  /* 0x000000a94d427220 */ /* 0x080fe20000410000 */
[----:B------:R-:W-:-:S03]  /*7570*/  FMUL.FTZ R169, R148, R169 ;  /* 0x000000a994a97220 */ /* 0x000fc60000410000 */
[----:B------:R-:W-:Y:S01]  /*7580*/  FFMA.FTZ R93, R66, R34, R93 ;  /* 0x00000022425d7223 */ /* 0x000fe2000001005d */
[----:B0-----:R-:W-:Y:S01]  /*7590*/  FADD.FTZ R64, R115, R172 ;  /* 0x000000ac73407221 */ /* 0x001fe20000010000 */
[----:B------:R-:W-:Y:S01]  /*75a0*/  FMUL.FTZ R174, R174, R169 ;  /* 0x000000a9aeae7220 */ /* 0x000fe20000410000 */
[----:B---3--:R-:W-:-:S03]  /*75b0*/  FADD.FTZ R65, R114, R157 ;  /* 0x0000009d72417221 */ /* 0x008fc60000010000 */
[----:B------:R-:W-:Y:S02]  /*75c0*/  FFMA.FTZ R174, R61, R66, R174 ;  /* 0x000000423dae7223 */ /* 0x000fe400000100ae */
[----:B------:R0:W-:Y:S02]  /*75d0*/  @!P1 STS.64 [R72+UR10+0x2118], R64 ;  /* 0x0021184048009988 */ /* 0x0001e40008000a0a */
[----:B------:R-:W-:Y:S01]  /*75e0*/  FADD.FTZ R97, R174, R97 ;  /* 0x00000061ae617221 */ /* 0x000fe20000010000 */
[----:B------:R-:W-:Y:S06]  /*75f0*/  BAR.SYNC.DEFER_BLOCKING 0x0 ;  /* 0x0000000000007b1d */ /* 0x000fec0000010000 */
[----:B------:R-:W-:Y:S05]  /*7600*/  @P2 BRA `(.L_x_6117) ;  /* 0x00000000003c2947 */ /* 0x000fea0003800000 */
[----:B------:R-:W-:Y:S01]  /*7610*/  UISETP.NE.AND UP0, UPT, UR26, UR40, UPT ;  /* 0x000000281a00728c */ /* 0x000fe2000bf05270 */
[----:B------:R-:W3:Y:S01]  /*7620*/  LDS.64 R66, [UR10+0x2120] ;  /* 0x0021200aff427984 */ /* 0x000ee20008000a00 */
[----:B------:R-:W-:Y:S01]  /*7630*/  ULEA UR9, UR8, UR10, 0x2 ;  /* 0x0000000a08097291 */ /* 0x000fe2000f8e10ff */
[----:B------:R-:W-:-:S03]  /*7640*/  ISETP.GT.AND P1, PT, R31, 0xf, PT ;  /* 0x0000000f1f00780c */ /* 0x000fc60003f24270 */
[----:B------:R-:W-:Y:S02]  /*7650*/  PLOP3.LUT P2, PT, PT, PT, UP0, 0x80, 0x8 ;  /* 0x000000000008781c */ /* 0x000fe40003f4f008 */
[----:B------:R-:W-:Y:S02]  /*7660*/  FSEL R114, R114, R65, P1 ;  /* 0x0000004172727208 */ /* 0x000fe40000800000 */
[----:B------:R-:W-:-:S09]  /*7670*/  FSEL R115, R115, R64, P1 ;  /* 0x0000004073737208 */ /* 0x000fd20000800000 */
[----:B------:R-:W5:Y:S04]  /*7680*/  @P2 LDS R68, [UR9+0x3a50] ;  /* 0x003a5009ff442984 */ /* 0x000f680008000800 */
[----:B------:R-:W1:Y:S01]  /*7690*/  @P2 LDS R69, [UR9+0x3650] ;  /* 0x00365009ff452984 */ /* 0x000e620008000800 */
[----:B---3--:R-:W-:Y:S01]  /*76a0*/  FADD.FTZ R67, R67, R114 ;  /* 0x0000007243437221 */ /* 0x008fe20000010000 */
[----:B------:R-:W-:-:S03]  /*76b0*/  FADD.FTZ R66, R66, R115 ;  /* 0x0000007342427221 */ /* 0x000fc60000010000 */
[----:B-----5:R-:W-:Y:S01]  /*76c0*/  @P2 FADD.FTZ R67, R67, R68 ;  /* 0x0000004443432221 */ /* 0x020fe20000010000 */
[----:B-1----:R-:W-:-:S04]  /*76d0*/  @P2 FADD.FTZ R66, R66, R69 ;  /* 0x0000004542422221 */ /* 0x002fc80000010000 */
[----:B------:R3:W-:Y:S04]  /*76e0*/  STS [UR9+0x3a50], R67 ;  /* 0x003a5043ff007988 */ /* 0x0007e80008000809 */
[----:B------:R3:W-:Y:S02]  /*76f0*/  STS [UR9+0x3650], R66 ;  /* 0x00365042ff007988 */ /* 0x0007e40008000809 */
.L_x_6117:
[----:B------:R-:W-:Y:S05]  /*7700*/  BSYNC.RECONVERGENT B0 ;  /* 0x0000000000007941 */ /* 0x000fea0003800200 */
.L_x_6116:
[----:B------:R-:W-:-:S04]  /*7710*/  UIADD3 UR8, UPT, UPT, UR8, 0x1, URZ ;  /* 0x0000000108087890 */ /* 0x000fc8000fffe0ff */
[----:B------:R-:W-:-:S09]  /*7720*/  UISETP.GE.AND UP0, UPT, UR8, UR41, UPT ;  /* 0x000000290800728c */ /* 0x000fd2000bf06270 */
[----:B------:R-:W-:Y:S05]  /*7730*/  BRA.U !UP0, `(.L_x_6118) ;  /* 0xffffffd108b07547 */ /* 0x000fea000b83ffff */
.L_x_6073:
        /* <DEDUP_REMOVED lines=57> */
[----:B------:R-:W-:-:S05]  /*7ad0*/  FADD.FTZ R46, R36, R2 ;  /* 0x00000002242e7221 */ /* 0x000fca0000010000 */
        /* <DEDUP_REMOVED lines=10> */
[----:B--2---:R-:W-:-:S04]  /*7b80*/  FADD.FTZ R44, R37, R2 ;  /* 0x00000002252c7221 */ /* 0x004fc80000010000 */
        /* <DEDUP_REMOVED lines=24> */
[----:B------:R-:W-:Y:S01]  /*7d10*/  FADD.FTZ R43, R43, R2 ;  /* 0x000000022b2b7221 */ /* 0x000fe20000010000 */
[----:B------:R-:W-:Y:S01]  /*7d20*/  STS.128 [R33+0x30], R80 ;  /* 0x0000305021007388 */ /* 0x000fe20000000c00 */
[----:B------:R-:W0:Y:S01]  /*7d30*/  @!P5 MUFU.RCP R34, R34 ;  /* 0x000000220022d308 */ /* 0x000e220000001000 */
[----:B----4-:R-:W-:Y:S01]  /*7d40*/  @!P6 FADD.FTZ R35, R35, 1 ;  /* 0x3f8000002323e421 */ /* 0x010fe20000010000 */
[----:B------:R-:W-:-:S06]  /*7d50*/  NOP ;  /* 0x0000000000007918 */ /* 0x000fcc0000000000 */
[----:B------:R2:W4:Y:S01]  /*7d60*/  @!P3 MUFU.RCP R47, R31 ;  /* 0x0000001f002fb308 */ /* 0x0005220000001000 */
[----:B---3--:R-:W-:Y:S01]  /*7d70*/  @!P4 FMUL.FTZ R99, R99, R46 ;  /* 0x0000002e6363c220 */ /* 0x008fe20000410000 */
[----:B------:R-:W-:Y:S01]  /*7d80*/  FSETP.GTU.FTZ.AND P4, PT, R38, 20, PT ;  /* 0x41a000002600780b */ /* 0x000fe20003f9c000 */
[----:B------:R-:W-:Y:S05]  /*7d90*/  LDS.128 R48, [R32+0x400] ;  /* 0x0004000020307984 */ /* 0x000fea0000000c00 */
[----:B------:R-:W3:Y:S01]  /*7da0*/  @!P2 MUFU.RCP R36, R36 ;  /* 0x000000240024a308 */ /* 0x000ee20000001000 */
[----:B0-----:R-:W-:Y:S01]  /*7db0*/  @!P5 FMUL.FTZ R101, R101, R34 ;  /* 0x000000226565d220 */ /* 0x001fe20000410000 */
[----:B------:R-:W-:-:S05]  /*7dc0*/  FSETP.GTU.FTZ.AND P5, PT, R40, 20, PT ;  /* 0x41a000002800780b */ /* 0x000fca0003fbc000 */
[----:B--2---:R-:W-:Y:S01]  /*7dd0*/  @!P4 FMUL.FTZ R31, R38, -1.4426950216293334961 ;  /* 0xbfb8aa3b261fc820 */ /* 0x004fe20000410000 */
[----:B------:R-:W0:Y:S01]  /*7de0*/  @!P1 MUFU.RCP R37, R37 ;  /* 0x0000002500259308 */ /* 0x000e220000001000 */
[----:B----4-:R-:W-:Y:S01]  /*7df0*/  @!P3 FMUL.FTZ R102, R102, R47 ;  /* 0x0000002f6666b220 */ /* 0x010fe20000410000 */
[----:B------:R-:W-:-:S06]  /*7e00*/  FSETP.GTU.FTZ.AND P3, PT, R41, 20, PT ;  /* 0x41a000002900780b */ /* 0x000fcc0003f7c000 */
[----:B------:R-:W2:Y:S01]  /*7e10*/  @!P6 MUFU.RCP R35, R35 ;  /* 0x000000230023e308 */ /* 0x000ea20000001000 */
[----:B---3--:R-:W-:Y:S01]  /*7e20*/  @!P2 FMUL.FTZ R103, R103, R36 ;  /* 0x000000246767a220 */ /* 0x008fe20000410000 */
[----:B------:R-:W-:Y:S01]  /*7e30*/  FSETP.GTU.FTZ.AND P2, PT, R42, 20, PT ;  /* 0x41a000002a00780b */ /* 0x000fe20003f5c000 */
[----:B------:R-:W-:-:S05]  /*7e40*/  @!P5 FMUL.FTZ R36, R40, -1.4426950216293334961 ;  /* 0xbfb8aa3b2824d820 */ /* 0x000fca0000410000 */
        /* <DEDUP_REMOVED lines=9> */
[----:B0-----:R-:W-:Y:S02]  /*7ee0*/  @!P3 FMUL.FTZ R31, R41, -1.4426950216293334961 ;  /* 0xbfb8aa3b291fb820 */ /* 0x001fe40000410000 */
[----:B------:R-:W0:Y:S04]  /*7ef0*/  LDS.128 R40, [R32] ;  /* 0x0000000020287984 */ /* 0x000e280000000c00 */
[----:B------:R-:W-:Y:S01]  /*7f00*/  @!P6 FMUL.FTZ R35, R39, -1.4426950216293334961 ;  /* 0xbfb8aa3b2723e820 */ /* 0x000fe20000410000 */
[----:B------:R4:W5:Y:S01]  /*7f10*/  @!P3 MUFU.EX2 R54, R31 ;  /* 0x0000001f0036b308 */ /* 0x0009620000000800 */
[----:B---3--:R-:W-:-:S07]  /*7f20*/  @!P4 FADD.FTZ R34, R34, 1 ;  /* 0x3f8000002222c421 */ /* 0x008fce0000010000 */
[----:B------:R-:W3:Y:S01]  /*7f30*/  @!P2 MUFU.EX2 R55, R37 ;  /* 0x000000250037a308 */ /* 0x000ee20000000800 */
[----:B----4-:R-:W-:Y:S01]  /*7f40*/  @!P0 FADD.FTZ R31, R44, 1 ;  /* 0x3f8000002c1f8421 */ /* 0x010fe20000010000 */
[----:B--2---:R-:W-:Y:S01]  /*7f50*/  @!P5 FADD.FTZ R53, R53, 1 ;  /* 0x3f8000003535d421 */ /* 0x004fe20000010000 */
[----:B------:R-:W2:Y:S05]  /*7f60*/  LDS.128 R44, [R32+0x600] ;  /* 0x00060000202c7984 */ /* 0x000eaa0000000c00 */
[----:B------:R4:W1:Y:S01]  /*7f70*/  @!P1 MUFU.EX2 R56, R38 ;  /* 0x0000002600389308 */ /* 0x0008620000000800 */
[----:B-----5:R-:W-:-:S07]  /*7f80*/  @!P3 FADD.FTZ R54, R54, 1 ;  /* 0x3f8000003636b421 */ /* 0x020fce0000010000 */
[----:B------:R-:W5:Y:S01]  /*7f90*/  @!P6 MUFU.EX2 R35, R35 ;  /* 0x000000230023e308 */ /* 0x000f620000000800 */
[----:B----4-:R-:W4:Y:S01]  /*7fa0*/  LDS.128 R36, [R32+0x200] ;  /* 0x0002000020247984 */ /* 0x010f220000000c00 */
[----:B---3--:R-:W-:-:S06]  /*7fb0*/  @!P2 FADD.FTZ R55, R55, 1 ;  /* 0x3f8000003737a421 */ /* 0x008fcc0000010000 */
[----:B------:R3:W0:Y:S01]  /*7fc0*/  @!P4 MUFU.RCP R57, R34 ;  /* 0x000000220039c308 */ /* 0x0006220000001000 */
[----:B-1----:R-:W-:-:S07]  /*7fd0*/  @!P1 FADD.FTZ R56, R56, 1 ;  /* 0x3f80000038389421 */ /* 0x002fce0000010000 */
[----:B------:R-:W1:Y:S01]  /*7fe0*/  @!P0 MUFU.RCP R58, R31 ;  /* 0x0000001f003a8308 */ /* 0x000e620000001000 */
[----:B-----5:R-:W-:Y:S01]  /*7ff0*/  @!P6 FADD.FTZ R52, R35, 1 ;  /* 0x3f8000002334e421 */ /* 0x020fe20000010000 */
[----:B---3--:R-:W-:Y:S02]  /*8000*/  MOV R34, UR9 ;  /* 0x0000000900227c02 */ /* 0x008fe40008000f00 */
[----:B------:R-:W-:Y:S01]  /*8010*/  MOV R35, UR8 ;  /* 0x0000000800237c02 */ /* 0x000fe20008000f00 */
[----:B------:R-:W3:Y:S03]  /*8020*/  LDCU.64 UR8, c[0x0][0x518] ;  /* 0x0000a300ff0877ac */ /* 0x000ee60008000a00 */
[----:B------:R5:W4:Y:S01]  /*8030*/  @!P6 MUFU.RCP R60, R52 ;  /* 0x00000034003ce308 */ /* 0x000b220000001000 */
[----:B------:R-:W-:-:S04]  /*8040*/  IMAD.WIDE.U32 R34, R28, 0x10, R34 ;  /* 0x000000101c227825 */ /* 0x000fc800078e0022 */
[----:B0-----:R-:W-:Y:S01]  /*8050*/  @!P4 FMUL.FTZ R106, R106, R57 ;  /* 0x000000396a6ac220 */ /* 0x001fe20000410000 */
[----:B------:R-:W-:Y:S02]  /*8060*/  STG.E.128 desc[UR30][R34.64], R40 ;  /* 0x0000002822007986 */ /* 0x000fe4000c101d1e */
[----:B------:R-:W0:Y:S01]  /*8070*/  @!P5 MUFU.RCP R53, R53 ;  /* 0x000000350035d308 */ /* 0x000e220000001000 */
[----:B-----5:R-:W-:Y:S01]  /*8080*/  FADD.FTZ R52, R96, R3 ;  /* 0x0000000360347221 */ /* 0x020fe20000010000 */
[----:B------:R-:W-:Y:S01]  /*8090*/  STG.E.128 desc[UR30][R34.64+0x400], R48 ;  /* 0x0004003022007986 */ /* 0x000fe2000c101d1e */
[----:B-1----:R-:W-:Y:S01]  /*80a0*/  @!P0 FMUL.FTZ R105, R105, R58 ;  /* 0x0000003a69698220 */ /* 0x002fe20000410000 */
[----:B------:R-:W-:Y:S01]  /*80b0*/  IADD3 R4, P0, PT, R4, -0x1000, RZ ;  /* 0xfffff00004047810 */ /* 0x000fe20007f1e0ff */
[----:B------:R-:W-:Y:S01]  /*80c0*/  FADD.FTZ R3, R52, R97 ;  /* 0x0000006134037221 */ /* 0x000fe20000010000 */
[----:B--2---:R-:W-:Y:S01]  /*80d0*/  STG.E.128 desc[UR30][R34.64+0x600], R44 ;  /* 0x0006002c22007986 */ /* 0x004fe2000c101d1e */
[----:B---3--:R-:W-:Y:S01]  /*80e0*/  UIMAD.WIDE.U32 UR6, UR32, UR8, UR6 ;  /* 0x00000008200672a5 */ /* 0x008fe2000f8e0006 */
[----:B------:R-:W1:Y:S01]  /*80f0*/  @!P3 MUFU.RCP R54, R54 ;  /* 0x000000360036b308 */ /* 0x000e620000001000 */
[----:B----4-:R-:W-:Y:S01]  /*8100*/  @!P6 FMUL.FTZ R107, R107, R60 ;  /* 0x0000003c6b6be220 */ /* 0x010fe20000410000 */
[----:B------:R2:W-:Y:S01]  /*8110*/  STG.E.128 desc[UR30][R34.64+0x200], R36 ;  /* 0x0002002422007986 */ /* 0x0005e2000c101d1e */
[----:B------:R-:W-:Y:S01]  /*8120*/  UIMAD UR7, UR32, UR9, UR7 ;  /* 0x00000009200772a4 */ /* 0x000fe2000f8e0207 */
[----:B------:R-:W-:Y:S01]  /*8130*/  IADD3.X R5, PT, PT, R5, -0x1, RZ, P0, !PT ;  /* 0xffffffff05057810 */ /* 0x000fe200007fe4ff */
[----:B------:R-:W-:Y:S02]  /*8140*/  BAR.SYNC.DEFER_BLOCKING 0x0 ;  /* 0x0000000000007b1d */ /* 0x000fe40000010000 */
[----:B------:R-:W-:Y:S01]  /*8150*/  UIMAD.WIDE.U32 UR6, UR14, UR10, UR6 ;  /* 0x0000000a0e0672a5 */ /* 0x000fe2000f8e0006 */
[----:B0-----:R-:W-:-:S03]  /*8160*/  @!P5 FMUL.FTZ R108, R108, R53 ;  /* 0x000000356c6cd220 */ /* 0x001fc60000410000 */
[----:B------:R-:W-:Y:S01]  /*8170*/  UIMAD UR8, UR14, UR11, UR7 ;  /* 0x0000000b0e0872a4 */ /* 0x000fe2000f8e0207 */
[----:B------:R-:W0:Y:S01]  /*8180*/  @!P2 MUFU.RCP R55, R55 ;  /* 0x000000370037a308 */ /* 0x000e220000001000 */
[----:B------:R-:W-:Y:S01]  /*8190*/  ULEA UR7, UP0, UR6, UR34, 0x2 ;  /* 0x0000002206077291 */ /* 0x000fe2000f8010ff */
[----:B-1----:R-:W-:-:S03]  /*81a0*/  @!P3 FMUL.FTZ R109, R109, R54 ;  /* 0x000000366d6db220 */ /* 0x002fc60000410000 */
[----:B------:R-:W-:-:S03]  /*81b0*/  ULEA.HI.X UR6, UR6, UR35, UR8, 0x2, UP0 ;  /* 0x0000002306067291 */ /* 0x000fc600080f1408 */
[----:B------:R-:W1:Y:S01]  /*81c0*/  @!P1 MUFU.RCP R56, R56 ;  /* 0x0000003800389308 */ /* 0x000e620000001000 */
[----:B--2---:R-:W-:Y:S01]  /*81d0*/  FADD.FTZ R36, R3, R98 ;  /* 0x0000006203247221 */ /* 0x004fe20000010000 */
[----:B------:R-:W-:-:S03]  /*81e0*/  UIADD3 UR28, UP0, UPT, UR28, -0x1000, URZ ;  /* 0xfffff0001c1c7890 */ /* 0x000fc6000ff1e0ff */
[----:B------:R-:W-:Y:S01]  /*81f0*/  FADD.FTZ R3, R36, R99 ;  /* 0x0000006324037221 */ /* 0x000fe20000010000 */
[----:B------:R-:W-:Y:S02]  /*8200*/  UIADD3.X UR25, UPT, UPT, UR25, -0x1, URZ, UP0, !UPT ;  /* 0xffffffff19197890 */ /* 0x000fe400087fe4ff */
[----:B------:R-:W-:Y:S01]  /*8210*/  UISETP.GT.AND UP0, UPT, UR26, 0x1, UPT ;  /* 0x000000011a00788c */ /* 0x000fe2000bf04270 */
[----:B0-----:R-:W-:Y:S01]  /*8220*/  @!P2 FMUL.FTZ R110, R110, R55 ;  /* 0x000000376e6ea220 */ /* 0x001fe20000410000 */
[----:B------:R-:W-:Y:S01]  /*8230*/  STS.128 [R33], R96 ;  /* 0x0000006021007388 */ /* 0x000fe20000000c00 */
[----:B------:R-:W-:-:S03]  /*8240*/  FADD.FTZ R34, R3, R100 ;  /* 0x0000006403227221 */ /* 0x000fc60000010000 */
[----:B------:R0:W-:Y:S01]  /*8250*/  STS.128 [R33+0x10], R100 ;  /* 0x0000106421007388 */ /* 0x0001e20000000c00 */
[----:B-1----:R-:W-:-:S03]  /*8260*/  @!P1 FMUL.FTZ R111, R111, R56 ;  /* 0x000000386f6f9220 */ /* 0x002fc60000410000 */
[----:B------:R-:W-:Y:S04]  /*8270*/  STS.128 [R33+0x20], R104 ;  /* 0x0000206821007388 */ /* 0x000fe80000000c00 */
[----:B------:R1:W-:Y:S01]  /*8280*/  STS.128 [R33+0x30], R108 ;  /* 0x0000306c21007388 */ /* 0x0003e20000000c00 */
[----:B------:R-:W-:-:S03]  /*8290*/  NOP ;  /* 0x0000000000007918 */ /* 0x000fc60000000000 */
[----:B------:R-:W2:Y:S01]  /*82a0*/  LDS.128 R36, [R32] ;  /* 0x0000000020247984 */ /* 0x000ea20000000c00 */
[----:B0-----:R-:W-:-:S03]  /*82b0*/  FADD.FTZ R101, R34, R101 ;  /* 0x0000006522657221 */ /* 0x001fc60000010000 */
[----:B------:R-:W0:Y:S01]  /*82c0*/  LDS.128 R40, [R32+0x200] ;  /* 0x0002000020287984 */ /* 0x000e220000000c00 */
[----:B------:R-:W-:-:S03]  /*82d0*/  FADD.FTZ R102, R101, R102 ;  /* 0x0000006665667221 */ /* 0x000fc60000010000 */
[----:B------:R-:W3:Y:S01]  /*82e0*/  LDS.128 R44, [R32+0x400] ;  /* 0x00040000202c7984 */ /* 0x000ee20000000c00 */
[----:B------:R-:W-:Y:S01]  /*82f0*/  FADD.FTZ R103, R102, R103 ;  /* 0x0000006766677221 */ /* 0x000fe20000010000 */
[----:B-1----:R-:W-:Y:S01]  /*8300*/  MOV R33, UR6 ;  /* 0x0000000600217c02 */ /* 0x002fe20008000f00 */
[----:B------:R-:W-:Y:S01]  /*8310*/  UIADD3 UR6, UPT, UPT, UR26, -0x1, URZ ;  /* 0xffffffff1a067890 */ /* 0x000fe2000fffe0ff */
[----:B------:R1:W4:Y:S01]  /*8320*/  LDS.128 R48, [R32+0x600] ;  /* 0x0006000020307984 */ /* 0x0003220000000c00 */
[----:B------:R-:W-:-:S04]  /*8330*/  FADD.FTZ R104, R103, R104 ;  /* 0x0000006867687221 */ /* 0x000fc80000010000 */
[----:B------:R-:W-:Y:S01]  /*8340*/  FADD.FTZ R105, R104, R105 ;  /* 0x0000006968697221 */ /* 0x000fe20000010000 */
[----:B------:R-:W-:Y:S01]  /*8350*/  UMOV UR26, UR6 ;  /* 0x00000006001a7c82 */ /* 0x000fe20008000000 */
[----:B-1----:R-:W-:Y:S02]  /*8360*/  MOV R32, UR7 ;  /* 0x0000000700207c02 */ /* 0x002fe40008000f00 */
[----:B------:R-:W-:-:S03]  /*8370*/  FADD.FTZ R106, R105, R106 ;  /* 0x0000006a696a7221 */ /* 0x000fc60000010000 */
        /* <DEDUP_REMOVED lines=9> */
[----:B----4-:R1:W-:Y:S01]  /*8410*/  STG.E.128 desc[UR30][R32.64+0x600], R48 ;  /* 0x0006003020007986 */ /* 0x0103e2000c101d1e */
[----:B------:R-:W-:Y:S05]  /*8420*/  BRA.U UP0, `(.L_x_6119) ;  /* 0xffffff89000c7547 */ /* 0x000fea000b83ffff */
.L_x_6039:
[----:B------:R-:W0:Y:S01]  /*8430*/  LDCU.64 UR6, c[0x0][0x548] ;  /* 0x0000a900ff0677ac */ /* 0x000e220008000a00 */
[----:B------:R-:W2:Y:S01]  /*8440*/  S2R R11, SR_TID.X ;  /* 0x00000000000b7919 */ /* 0x000ea20000002100 */
[----:B------:R-:W3:Y:S01]  /*8450*/  LDCU UR22, c[0x0][0x38c] ;  /* 0x00007180ff1677ac */ /* 0x000ee20008000800 */
[----:B------:R-:W4:Y:S01]  /*8460*/  LDCU.64 UR8, c[0x0][0x568] ;  /* 0x0000ad00ff0877ac */ /* 0x000f220008000a00 */
[----:B0-----:R-:W-:-:S04]  /*8470*/  UISETP.NE.U32.AND UP0, UPT, UR6, URZ, UPT ;  /* 0x000000ff0600728c */ /* 0x001fc8000bf05070 */
[----:B------:R-:W-:-:S09]  /*8480*/  UISETP.NE.AND.EX UP0, UPT, UR7, URZ, UPT, UP0 ;  /* 0x000000ff0700728c */ /* 0x000fd2000bf05300 */
[----:B---34-:R-:W-:Y:S05]  /*8490*/  BRA.U !UP0, `(.L_x_6120) ;  /* 0x00000001088c7547 */ /* 0x018fea000b800000 */
[----:B-----5:R-:W0:Y:S01]  /*84a0*/  SHFL.DOWN P0, R0, R131, 0x1, 0x1f ;  /* 0x08201f0083007f89 */ /* 0x020e220000000000 */
[----:B------:R-:W-:Y:S01]  /*84b0*/  BSSY.RECONVERGENT B0, `(.L_x_6120) ;  /* 0x0000021000007945 */ /* 0x000fe20003800200 */
[----:B------:R-:W3:Y:S01]  /*84c0*/  S2R R4, SR_LANEID ;  /* 0x0000000000047919 */ /* 0x000ee20000000000 */
[----:B0-----:R-:W-:-:S05]  /*84d0*/  @P0 FADD R0, R0, R131 ;  /* 0x0000008300000221 */ /* 0x001fca0000000000 */
[----:B------:R-:W0:Y:S01]  /*84e0*/  SHFL.DOWN P0, R5, R0, 0x2, 0x1f ;  /* 0x08401f0000057f89 */ /* 0x000e220000000000 */
[----:B---3--:R-:W-:Y:S02]  /*84f0*/  ISETP.NE.AND P1, PT, R4, RZ, PT ;  /* 0x000000ff0400720c */ /* 0x008fe40003f25270 */
[----:B------:R-:W3:Y:S11]  /*8500*/  S2R R4, SR_TID.X ;  /* 0x0000000000047919 */ /* 0x000ef60000002100 */
[----:B------:R-:W4:Y:S01]  /*8510*/  @!P1 S2R R9, SR_CgaCtaId ;  /* 0x0000000000099919 */ /* 0x000f220000008800 */
[----:B------:R-:W-:Y:S01]  /*8520*/  @!P1 MOV R8, 0x400 ;  /* 0x0000040000089802 */ /* 0x000fe20000000f00 */
[----:B0-----:R-:W-:-:S05]  /*8530*/  @P0 FADD R5, R0, R5 ;  /* 0x0000000500050221 */ /* 0x001fca0000000000 */
[----:B------:R-:W0:Y:S01]  /*8540*/  SHFL.DOWN P0, R2, R5, 0x4, 0x1f ;  /* 0x08801f0005027f89 */ /* 0x000e220000000000 */
[----:B---3--:R-:W-:-:S04]  /*8550*/  @!P1 SHF.R.U32.HI R0, RZ, 0x3, R4 ;  /* 0x00000003ff009819 */ /* 0x008fc80000011604 */
[----:B------:R-:W-:Y:S02]  /*8560*/  @!P1 LOP3.LUT R0, R0, 0x7c, RZ, 0xc0, !PT ;  /* 0x0000007c00009812 */ /* 0x000fe400078ec0ff */
[----:B----4-:R-:W-:Y:S01]  /*8570*/  @!P1 LEA R9, R9, R8, 0x18 ;  /* 0x0000000809099211 */ /* 0x010fe200078ec0ff */
        /* <DEDUP_REMOVED lines=17> */
[----:B0-----:R-:W-:Y:S01]  /*8690*/  MOV R5, UR5 ;  /* 0x0000000500057c02 */ /* 0x001fe20008000f00 */
[----:B---3--:R-:W-:-:S05]  /*86a0*/  FADD.FTZ R7, R6, R7 ;  /* 0x0000000706077221 */ /* 0x008fca0000010000 */
[----:B------:R3:W-:Y:S02]  /*86b0*/  REDG.E.ADD.F32.FTZ.RN.STRONG.GPU desc[UR30][R4.64], R7 ;  /* 0x00000007040079a6 */ /* 0x0007e4000c12f31e */
.L_x_6121:
[----:B------:R-:W-:Y:S05]  /*86c0*/  BSYNC.RECONVERGENT B0 ;  /* 0x0000000000007941 */ /* 0x000fea0003800200 */
.L_x_6120:
        /* <DEDUP_REMOVED lines=8> */
[----:B0-----:R-:W0:Y:S01]  /*8750*/  S2R R6, SR_TID.X ;  /* 0x0000000000067919 */ /* 0x001e220000002100 */
[----:B--2---:R-:W-:-:S05]  /*8760*/  @P1 FADD R0, R0, R3 ;  /* 0x0000000300001221 */ /* 0x004fca0000000000 */
[----:B------:R-:W2:Y:S01]  /*8770*/  SHFL.DOWN P1, R5, R0, 0x2, 0x1f ;  /* 0x08401f0000057f89 */ /* 0x000ea20000020000 */
[----:B---3--:R-:W-:-:S13]  /*8780*/  ISETP.NE.AND P2, PT, R4, RZ, PT ;  /* 0x000000ff0400720c */ /* 0x008fda0003f45270 */
[----:B------:R-:W3:Y:S01]  /*8790*/  @!P2 S2R R8, SR_CgaCtaId ;  /* 0x000000000008a919 */ /* 0x000ee20000008800 */
[----:B------:R-:W-:Y:S01]  /*87a0*/  @!P2 MOV R3, 0x400 ;  /* 0x000004000003a802 */ /* 0x000fe20000000f00 */
[----:B--2---:R-:W-:Y:S01]  /*87b0*/  @P1 FADD R5, R0, R5 ;  /* 0x0000000500051221 */ /* 0x004fe20000000000 */
[----:B0-----:R-:W-:-:S04]  /*87c0*/  @!P2 SHF.R.U32.HI R0, RZ, 0x3, R6 ;  /* 0x00000003ff00a819 */ /* 0x001fc80000011606 */
[----:B------:R-:W0:Y:S01]  /*87d0*/  SHFL.DOWN P1, R2, R5, 0x4, 0x1f ;  /* 0x08801f0005027f89 */ /* 0x000e220000020000 */
        /* <DEDUP_REMOVED lines=22> */
.L_x_6123:
[----:B------:R-:W-:Y:S05]  /*8940*/  BSYNC.RECONVERGENT B0 ;  /* 0x0000000000007941 */ /* 0x000fea0003800200 */
.L_x_6122:
[----:B------:R-:W-:Y:S05]  /*8950*/  @P0 EXIT ;  /* 0x000000000000094d */ /* 0x000fea0003800000 */
[----:B------:R-:W4:Y:S01]  /*8960*/  S2UR UR8, SR_CgaCtaId ;  /* 0x00000000000879c3 */ /* 0x000f220000008800 */
[----:B------:R-:W0:Y:S01]  /*8970*/  LDCU.64 UR6, c[0x0][0x4e8] ;  /* 0x00009d00ff0677ac */ /* 0x000e220008000a00 */
[----:B------:R-:W-:Y:S01]  /*8980*/  BSSY.RECONVERGENT B0, `(.L_x_6124) ;  /* 0x0000027000007945 */ /* 0x000fe20003800200 */
[----:B------:R-:W1:Y:S01]  /*8990*/  LDCU UR9, c[0x0][0x360] ;  /* 0x00006c00ff0977ac */ /* 0x000e620008000800 */
[----:B------:R-:W1:Y:S01]  /*89a0*/  LDCU.64 UR10, c[0x0][0x4b0] ;  /* 0x00009600ff0a77ac */ /* 0x000e620008000a00 */
[----:B------:R-:W1:Y:S01]  /*89b0*/  LDCU.64 UR16, c[0x0][0x530] ;  /* 0x0000a600ff1077ac */ /* 0x000e620008000a00 */
[----:B------:R-:W1:Y:S01]  /*89c0*/  LDCU.64 UR18, c[0x0][0x4f0] ;  /* 0x00009e00ff1277ac */ /* 0x000e620008000a00 */
[----:B0-----:R-:W-:Y:S01]  /*89d0*/  UIMAD.WIDE.U32 UR4, UR14, UR6, URZ ;  /* 0x000000060e0472a5 */ /* 0x001fe2000f8e00ff */
[----:B------:R-:W0:Y:S02]  /*89e0*/  LDCU.64 UR20, c[0x0][0x540] ;  /* 0x0000a800ff1477ac */ /* 0x000e240008000a00 */
[----:B------:R-:W-:Y:S01]  /*89f0*/  UMOV UR6, 0x400 ;  /* 0x0000040000067882 */ /* 0x000fe20000000000 */
[----:B------:R-:W-:-:S02]  /*8a00*/  UIMAD UR14, UR14, UR7, UR5 ;  /* 0x000000070e0e72a4 */ /* 0x000fc4000f8e0205 */
[----:B-1--4-:R-:W-:-:S12]  /*8a10*/  ULEA UR6, UR8, UR6, 0x18 ;  /* 0x0000000608067291 */ /* 0x012fd8000f8ec0ff */
.L_x_6125:
[----:B-----5:R-:W-:Y:S02]  /*8a20*/  LEA R0, R11, UR6, 0x2 ;  /* 0x000000060b007c11 */ /* 0x020fe4000f8e10ff */
[----:B-123--:R-:W-:Y:S02]  /*8a30*/  MOV R5, UR13 ;  /* 0x0000000d00057c02 */ /* 0x00efe40008000f00 */
[----:B------:R-:W-:Y:S01]  /*8a40*/  MOV R4, UR12 ;  /* 0x0000000c00047c02 */ /* 0x000fe20008000f00 */
[----:B------:R-:W1:Y:S01]  /*8a50*/  LDS R13, [R0+0x3650] ;  /* 0x00365000000d7984 */ /* 0x000e620000000800 */
[----:B------:R-:W-:Y:S02]  /*8a60*/  SHF.R.S32.HI R5, RZ, 0x1f, R11 ;  /* 0x0000001fff057819 */ /* 0x000fe4000001140b */
[----:B------:R-:W-:Y:S01]  /*8a70*/  MOV R3, UR15 ;  /* 0x0000000f00037c02 */ /* 0x000fe20008000f00 */
[----:B------:R-:W2:Y:S01]  /*8a80*/  LDS R15, [R0+0x3a50] ;  /* 0x003a5000000f7984 */ /* 0x000ea20000000800 */
        /* <DEDUP_REMOVED lines=17> */
[----:B0-----:R-:W-:-:S04]  /*8ba0*/  LEA R8, P1, R6, UR20, 0x2 ;  /* 0x0000001406087c11 */ /* 0x001fc8000f8210ff */
[----:B------:R-:W-:Y:S01]  /*8bb0*/  LEA.HI.X R9, R6, UR21, R3, 0x2, P1 ;  /* 0x0000001506097c11 */ /* 0x000fe200088f1403 */
[----:B-1----:R1:W-:Y:S04]  /*8bc0*/  REDG.E.ADD.F32.FTZ.RN.STRONG.GPU desc[UR30][R4.64], R13 ;  /* 0x0000000d040079a6 */ /* 0x0023e8000c12f31e */
[----:B--2---:R1:W-:Y:S01]  /*8bd0*/  REDG.E.ADD.F32.FTZ.RN.STRONG.GPU desc[UR30][R8.64], R15 ;  /* 0x0000000f080079a6 */ /* 0x0043e2000c12f31e */
[----:B------:R-:W-:Y:S05]  /*8be0*/  @!P0 BRA `(.L_x_6125) ;  /* 0xfffffffc008c8947 */ /* 0x000fea000383ffff */
[----:B------:R-:W-:Y:S05]  /*8bf0*/  BSYNC.RECONVERGENT B0 ;  /* 0x0000000000007941 */ /* 0x000fea0003800200 */
.L_x_6124:
[----:B------:R-:W-:Y:S05]  /*8c00*/  EXIT ;  /* 0x000000000000794d */ /* 0x000fea0003800000 */
.L_x_6078:
[----:B------:R-:W-:Y:S01]  /*8c10*/  HFMA2 R187, -RZ, RZ, 0, 5.9604644775390625e-08 ;  /* 0x00000001ffbb7431 */ /* 0x000fe200000001ff */
[----:B------:R-:W-:Y:S02]  /*8c20*/  MOV R185, R115 ;  /* 0x0000007300b97202 */ /* 0x000fe40000000f00 */
[----:B------:R-:W-:Y:S02]  /*8c30*/  MOV R212, RZ ;  /* 0x000000ff00d47202 */ /* 0x000fe40000000f00 */
[----:B------:R-:W-:-:S07]  /*8c40*/  MOV R114, 0xffffffff ;  /* 0xffffffff00727802 */ /* 0x000fce0000000f00 */
[----:B01---5:R-:W-:Y:S05]  /*8c50*/  WARPSYNC.COLLECTIVE R114, `(.L_x_6126) ;  /* 0x0000000072087348 */ /* 0x023fea0003c00000 */
[----:B------:R2:W3:Y:S02]  /*8c60*/  SHFL.UP P6, R113, R185, R187, R212 ;  /* 0x040000bbb9717389 */ /* 0x0004e400000c00d4 */
[----:B0123-5:R-:W-:Y:S05]  /*8c70*/  ENDCOLLECTIVE ;  /* 0x000000000000791b */ /* 0x02ffea0003800000 */
.L_x_6126:
[----:B------:R-:W-:Y:S02]  /*8c80*/  MOV R185, R184 ;  /* 0x000000b800b97202 */ /* 0x000fe40000000f00 */
[----:B------:R-:W-:-:S07]  /*8c90*/  MOV R112, R113 ;  /* 0x0000007100707202 */ /* 0x000fce0000000f00 */
[----:B------:R-:W-:Y:S05]  /*8ca0*/  WARPSYNC.COLLECTIVE R114, `(.L_x_6127) ;  /* 0x0000000072087348 */ /* 0x000fea0003c00000 */
[----:B------:R0:W1:Y:S02]  /*8cb0*/  SHFL.UP P6, R113, R185, R187, R212 ;  /* 0x040000bbb9717389 */ /* 0x00006400000c00d4 */
[----:B01----:R-:W-:Y:S05]  /*8cc0*/  ENDCOLLECTIVE ;  /* 0x000000000000791b */ /* 0x003fea0003800000 */
.L_x_6127:
        /* <DEDUP_REMOVED lines=9> */
.L_x_6128:
[----:B------:R-:W-:Y:S02]  /*8d60*/  MOV R185, R186 ;  /* 0x000000ba00b97202 */ /* 0x000fe40000000f00 */
[----:B------:R-:W-:-:S07]  /*8d70*/  MOV R112, R113 ;  /* 0x0000007100707202 */ /* 0x000fce0000000f00 */
[----:B------:R-:W-:Y:S05]  /*8d80*/  WARPSYNC.COLLECTIVE R114, `(.L_x_6129) ;  /* 0x0000000072087348 */ /* 0x000fea0003c00000 */
[----:B------:R0:W1:Y:S02]  /*8d90*/  SHFL.UP P6, R113, R185, R187, R212 ;  /* 0x040000bbb9717389 */ /* 0x00006400000c00d4 */
[----:B01----:R-:W-:Y:S05]  /*8da0*/  ENDCOLLECTIVE ;  /* 0x000000000000791b */ /* 0x003fea0003800000 */
.L_x_6129:
        /* <DEDUP_REMOVED lines=8> */
.L_x_6130:
[----:B------:R-:W-:Y:S02]  /*8e30*/  MOV R185, R210 ;  /* 0x000000d200b97202 */ /* 0x000fe40000000f00 */
[----:B------:R-:W-:-:S07]  /*8e40*/  MOV R112, R113 ;  /* 0x0000007100707202 */ /* 0x000fce0000000f00 */
[----:B------:R-:W-:Y:S05]  /*8e50*/  WARPSYNC.COLLECTIVE R114, `(.L_x_6131) ;  /* 0x0000000072087348 */ /* 0x000fea0003c00000 */
[----:B------:R0:W1:Y:S02]  /*8e60*/  SHFL.UP P6, R113, R185, R187, R212 ;  /* 0x040000bbb9717389 */ /* 0x00006400000c00d4 */
[----:B01----:R-:W-:Y:S05]  /*8e70*/  ENDCOLLECTIVE ;  /* 0x000000000000791b */ /* 0x003fea0003800000 */
.L_x_6131:
        /* <DEDUP_REMOVED lines=8> */
.L_x_6132:
[----:B------:R-:W-:Y:S02]  /*8f00*/  MOV R185, R184 ;  /* 0x000000b800b97202 */ /* 0x000fe40000000f00 */
[----:B------:R-:W-:-:S07]  /*8f10*/  MOV R112, R113 ;  /* 0x0000007100707202 */ /* 0x000fce0000000f00 */
[----:B------:R-:W-:Y:S05]  /*8f20*/  WARPSYNC.COLLECTIVE R114, `(.L_x_6133) ;  /* 0x0000000072087348 */ /* 0x000fea0003c00000 */
[----:B------:R0:W1:Y:S02]  /*8f30*/  SHFL.UP P6, R113, R185, R187, R212 ;  /* 0x040000bbb9717389 */ /* 0x00006400000c00d4 */
[----:B01----:R-:W-:Y:S05]  /*8f40*/  ENDCOLLECTIVE ;  /* 0x000000000000791b */ /* 0x003fea0003800000 */
.L_x_6133:
        /* <DEDUP_REMOVED lines=8> */
.L_x_6134:
[----:B------:R-:W-:Y:S02]  /*8fd0*/  MOV R185, R112 ;  /* 0x0000007000b97202 */ /* 0x000fe40000000f00 */
[----:B------:R-:W-:-:S07]  /*8fe0*/  MOV R186, R113 ;  /* 0x0000007100ba7202 */ /* 0x000fce0000000f00 */
[----:B------:R-:W-:Y:S05]  /*8ff0*/  WARPSYNC.COLLECTIVE R114, `(.L_x_6135) ;  /* 0x0000000072087348 */ /* 0x000fea0003c00000 */
[----:B------:R0:W1:Y:S02]  /*9000*/  SHFL.UP P6, R113, R185, R187, R212 ;  /* 0x040000bbb9717389 */ /* 0x00006400000c00d4 */
[----:B01----:R-:W-:Y:S05]  /*9010*/  ENDCOLLECTIVE ;  /* 0x000000000000791b */ /* 0x003fea0003800000 */
.L_x_6135:
[----:B------:R-:W-:Y:S05]  /*9020*/  BRA `(.L_x_6136) ;  /* 0xffffffc400e07947 */ /* 0x000fea000383ffff */
.L_x_6079:
        /* <DEDUP_REMOVED lines=8> */
.L_x_6138:
[----:B------:R-:W-:Y:S05]  /*90b0*/  BSYNC B0 ;  /* 0x0000000000007941 */ /* 0x000fea0003800000 */
.L_x_6137:
[----:B------:R-:W-:Y:S05]  /*90c0*/  BRA `(.L_x_6139) ;  /* 0xffffffc400d07947 */ /* 0x000fea000383ffff */
.L_x_6080:
        /* <DEDUP_REMOVED lines=8> */
.L_x_6141:
[----:B------:R-:W-:Y:S05]  /*9150*/  BSYNC B0 ;  /* 0x0000000000007941 */ /* 0x000fea0003800000 */
.L_x_6140:
[----:B------:R-:W-:Y:S05]  /*9160*/  BRA `(.L_x_6142) ;  /* 0xffffffc400b07947 */ /* 0x000fea000383ffff */
.L_x_6081:
        /* <DEDUP_REMOVED lines=8> */
.L_x_6144:
[----:B------:R-:W-:Y:S05]  /*91f0*/  BSYNC B0 ;  /* 0x0000000000007941 */ /* 0x000fea0003800000 */
.L_x_6143:
        /* <DEDUP_REMOVED lines=11> */
.L_x_6145:
[----:B------:R-:W-:Y:S05]  /*92b0*/  WARPSYNC.COLLECTIVE R114, `(.L_x_6146) ;  /* 0x0000000072087348 */ /* 0x000fea0003c00000 */
[----:B------:R0:W1:Y:S02]  /*92c0*/  SHFL.IDX P3, R223, R225, R226, R227 ;  /* 0x000000e2e1df7389 */ /* 0x00006400000600e3 */
[----:B01----:R-:W-:Y:S05]  /*92d0*/  ENDCOLLECTIVE ;  /* 0x000000000000791b */ /* 0x003fea0003800000 */
.L_x_6146:
[----:B------:R-:W-:Y:S02]  /*92e0*/  MOV R225, R151 ;  /* 0x0000009700e17202 */ /* 0x000fe40000000f00 */
[----:B------:R-:W-:Y:S02]  /*92f0*/  MOV R183, R113 ;  /* 0x0000007100b77202 */ /* 0x000fe40000000f00 */
[----:B------:R-:W-:-:S07]  /*9300*/  MOV R112, R223 ;  /* 0x000000df00707202 */ /* 0x000fce0000000f00 */
[----:B------:R-:W-:Y:S05]  /*9310*/  WARPSYNC.COLLECTIVE R114, `(.L_x_6147) ;  /* 0x0000000072087348 */ /* 0x000fea0003c00000 */
[----:B------:R0:W1:Y:S02]  /*9320*/  SHFL.IDX P3, R223, R225, R226, R227 ;  /* 0x000000e2e1df7389 */ /* 0x00006400000600e3 */
[----:B01----:R-:W-:Y:S05]  /*9330*/  ENDCOLLECTIVE ;  /* 0x000000000000791b */ /* 0x003fea0003800000 */
.L_x_6147:
[----:B------:R-:W-:Y:S01]  /*9340*/  MOV R113, R223 ;  /* 0x000000df00717202 */ /* 0x000fe20000000f00 */
[----:B------:R-:W-:Y:S06]  /*9350*/  BRA `(.L_x_6148) ;  /* 0xffffffc4004c7947 */ /* 0x000fec000383ffff */
.L_x_6083:
        /* <DEDUP_REMOVED lines=9> */
.L_x_6149:
[----:B------:R-:W-:Y:S02]  /*93f0*/  MOV R229, R113 ;  /* 0x0000007100e57202 */ /* 0x000fe40000000f00 */
[----:B------:R-:W-:-:S07]  /*9400*/  MOV R115, R222 ;  /* 0x000000de00737202 */ /* 0x000fce0000000f00 */
[----:B------:R-:W-:Y:S05]  /*9410*/  WARPSYNC.COLLECTIVE R114, `(.L_x_6150) ;  /* 0x0000000072087348 */ /* 0x000fea0003c00000 */
[----:B------:R0:W1:Y:S02]  /*9420*/  SHFL.DOWN P2, R222, R229, R228, R231 ;  /* 0x080000e4e5de7389 */ /* 0x00006400000400e7 */
[----:B01----:R-:W-:Y:S05]  /*9430*/  ENDCOLLECTIVE ;  /* 0x000000000000791b */ /* 0x003fea0003800000 */
.L_x_6150:
        /* <DEDUP_REMOVED lines=11> */
.L_x_6151:
[----:B------:R-:W-:Y:S02]  /*94f0*/  MOV R229, R113 ;  /* 0x0000007100e57202 */ /* 0x000fe40000000f00 */
[----:B------:R-:W-:-:S07]  /*9500*/  MOV R115, R222 ;  /* 0x000000de00737202 */ /* 0x000fce0000000f00 */
[----:B------:R-:W-:Y:S05]  /*9510*/  WARPSYNC.COLLECTIVE R114, `(.L_x_6152) ;  /* 0x0000000072087348 */ /* 0x000fea0003c00000 */
[----:B------:R0:W1:Y:S02]  /*9520*/  SHFL.DOWN P2, R222, R229, R228, R231 ;  /* 0x080000e4e5de7389 */ /* 0x00006400000400e7 */
[----:B01----:R-:W-:Y:S05]  /*9530*/  ENDCOLLECTIVE ;  /* 0x000000000000791b */ /* 0x003fea0003800000 */
.L_x_6152:
        /* <DEDUP_REMOVED lines=11> */
.L_x_6153:
[----:B------:R-:W-:Y:S02]  /*95f0*/  MOV R229, R113 ;  /* 0x0000007100e57202 */ /* 0x000fe40000000f00 */
[----:B------:R-:W-:-:S07]  /*9600*/  MOV R115, R222 ;  /* 0x000000de00737202 */ /* 0x000fce0000000f00 */
[----:B------:R-:W-:Y:S05]  /*9610*/  WARPSYNC.COLLECTIVE R114, `(.L_x_6154) ;  /* 0x0000000072087348 */ /* 0x000fea0003c00000 */
[----:B------:R0:W1:Y:S02]  /*9620*/  SHFL.DOWN P2, R222, R229, R228, R231 ;  /* 0x080000e4e5de7389 */ /* 0x00006400000400e7 */
[----:B01----:R-:W-:Y:S05]  /*9630*/  ENDCOLLECTIVE ;  /* 0x000000000000791b */ /* 0x003fea0003800000 */
.L_x_6154:
        /* <DEDUP_REMOVED lines=11> */
.L_x_6155:
[----:B------:R-:W-:Y:S02]  /*96f0*/  MOV R229, R113 ;  /* 0x0000007100e57202 */ /* 0x000fe40000000f00 */
[----:B------:R-:W-:-:S07]  /*9700*/  MOV R115, R222 ;  /* 0x000000de00737202 */ /* 0x000fce0000000f00 */
[----:B------:R-:W-:Y:S05]  /*9710*/  WARPSYNC.COLLECTIVE R114, `(.L_x_6156) ;  /* 0x0000000072087348 */ /* 0x000fea0003c00000 */
[----:B------:R0:W1:Y:S02]  /*9720*/  SHFL.DOWN P2, R222, R229, R228, R231 ;  /* 0x080000e4e5de7389 */ /* 0x00006400000400e7 */
[----:B01----:R-:W-:Y:S05]  /*9730*/  ENDCOLLECTIVE ;  /* 0x000000000000791b */ /* 0x003fea0003800000 */
.L_x_6156:
        /* <DEDUP_REMOVED lines=11> */
.L_x_6157:
[----:B------:R-:W-:Y:S02]  /*97f0*/  MOV R229, R113 ;  /* 0x0000007100e57202 */ /* 0x000fe40000000f00 */
[----:B------:R-:W-:-:S07]  /*9800*/  MOV R115, R222 ;  /* 0x000000de00737202 */ /* 0x000fce0000000f00 */
[----:B------:R-:W-:Y:S05]  /*9810*/  WARPSYNC.COLLECTIVE R114, `(.L_x_6158) ;  /* 0x0000000072087348 */ /* 0x000fea0003c00000 */
[----:B------:R0:W1:Y:S02]  /*9820*/  SHFL.DOWN P2, R222, R229, R228, R231 ;  /* 0x080000e4e5de7389 */ /* 0x00006400000400e7 */
[----:B01----:R-:W-:Y:S05]  /*9830*/  ENDCOLLECTIVE ;  /* 0x000000000000791b */ /* 0x003fea0003800000 */
.L_x_6158:
        /* <DEDUP_REMOVED lines=11> */
.L_x_6159:
[----:B------:R-:W-:Y:S02]  /*98f0*/  ISETP.NE.AND P1, PT, R140, 0x1f, PT ;  /* 0x0000001f8c00780c */ /* 0x000fe40003f25270 */
[----:B------:R-:W-:Y:S02]  /*9900*/  MOV R225, R113 ;  /* 0x0000007100e17202 */ /* 0x000fe40000000f00 */
[----:B------:R-:W-:-:S09]  /*9910*/  MOV R115, R223 ;  /* 0x000000df00737202 */ /* 0x000fd20000000f00 */
[----:B------:R-:W-:Y:S05]  /*9920*/  WARPSYNC.COLLECTIVE R114, `(.L_x_6160) ;  /* 0x0000000072087348 */ /* 0x000fea0003c00000 */
[----:B------:R0:W1:Y:S02]  /*9930*/  SHFL.IDX P3, R223, R225, R226, R227 ;  /* 0x000000e2e1df7389 */ /* 0x00006400000600e3 */
[----:B01----:R-:W-:Y:S05]  /*9940*/  ENDCOLLECTIVE ;  /* 0x000000000000791b */ /* 0x003fea0003800000 */
.L_x_6160:
[----:B------:R-:W-:Y:S05]  /*9950*/  WARPSYNC.COLLECTIVE R114, `(.L_x_6161) ;  /* 0x0000000072087348 */ /* 0x000fea0003c00000 */
[----:B------:R0:W1:Y:S02]  /*9960*/  SHFL.DOWN P2, R222, R229, R228, R231 ;  /* 0x080000e4e5de7389 */ /* 0x00006400000400e7 */
[----:B01----:R-:W-:Y:S05]  /*9970*/  ENDCOLLECTIVE ;  /* 0x000000000000791b */ /* 0x003fea0003800000 */
.L_x_6161:
        /* <DEDUP_REMOVED lines=8> */
.L_x_6162:
[----:B------:R-:W-:-:S07]  /*9a00*/  FMUL.FTZ R220, R150, R115 ;  /* 0x0000007396dc7220 */ /* 0x000fce0000410000 */
[----:B------:R-:W-:Y:S05]  /*9a10*/  WARPSYNC.COLLECTIVE R114, `(.L_x_6163) ;  /* 0x0000000072087348 */ /* 0x000fea0003c00000 */
[----:B------:R0:W1:Y:S02]  /*9a20*/  SHFL.IDX P3, R223, R225, R226, R227 ;  /* 0x000000e2e1df7389 */ /* 0x00006400000600e3 */
[----:B01----:R-:W-:Y:S05]  /*9a30*/  ENDCOLLECTIVE ;  /* 0x000000000000791b */ /* 0x003fea0003800000 */
.L_x_6163:
[----:B------:R-:W-:Y:S02]  /*9a40*/  MOV R225, R151 ;  /* 0x0000009700e17202 */ /* 0x000fe40000000f00 */
[----:B------:R-:W-:-:S07]  /*9a50*/  MOV R221, R223 ;  /* 0x000000df00dd7202 */ /* 0x000fce0000000f00 */
[----:B------:R-:W-:Y:S05]  /*9a60*/  WARPSYNC.COLLECTIVE R114, `(.L_x_6164) ;  /* 0x0000000072087348 */ /* 0x000fea0003c00000 */
[----:B------:R0:W1:Y:S02]  /*9a70*/  SHFL.IDX P3, R223, R225, R226, R227 ;  /* 0x000000e2e1df7389 */ /* 0x00006400000600e3 */
[----:B01----:R-:W-:Y:S05]  /*9a80*/  ENDCOLLECTIVE ;  /* 0x000000000000791b */ /* 0x003fea0003800000 */
.L_x_6164:
[----:B------:R-:W-:Y:S05]  /*9a90*/  BRA `(.L_x_6165) ;  /* 0xffffffc400447947 */ /* 0x000fea000383ffff */
.L_x_6166:
        /* <DEDUP_REMOVED lines=14> */
.L_x_10468:


//--------------------- .text._Z25selective_scan_bwd_kernelI32Selective_Scan_bwd_kernel_traitsILi64ELi16ELb1ELb1ELb1ELb0ELb0EffEEv12SSMParamsBwd --------------------------
	.section	.text._Z25selective_scan_bwd_kernelI32Selective_Scan_bwd_kernel_traitsILi64ELi16ELb1ELb1ELb1ELb0ELb0EffEEv12SSMParamsBwd,"ax",@progbits
	.align	128
        .global         _Z25selective_scan_bwd_kernelI32Selective_Scan_bwd_kernel_traitsILi64ELi16ELb1ELb1ELb1ELb0ELb0EffEEv12SSMParamsBwd
        .type           _Z25selective_scan_bwd_kernelI32Selective_Scan_bwd_kernel_traitsILi64ELi16ELb1ELb1ELb1ELb0ELb0EffEEv12SSMParamsBwd,@function
        .size           _Z25selective_scan_bwd_kernelI32Selective_Scan_bwd_kernel_traitsILi64ELi16ELb1ELb1ELb1ELb0ELb0EffEEv12SSMParamsBwd,(.L_x_10469 - _Z25selective_scan_bwd_kernelI32Selective_Scan_bwd_kernel_traitsILi64ELi16ELb1ELb1ELb1ELb0ELb0EffEEv12SSMParamsBwd)
        .other          _Z25selective_scan_bwd_kernelI32Selective_Scan_bwd_kernel_traitsILi64ELi16ELb1ELb1ELb1ELb0ELb0EffEEv12SSMParamsBwd,@"STO_CUDA_ENTRY STV_DEFAULT"
_Z25selective_scan_bwd_kernelI32Selective_Scan_bwd_kernel_traitsILi64ELi16ELb1ELb1ELb1ELb0ELb0EffEEv12SSMParamsBwd:
.text._Z25selective_scan_bwd_kernelI32Selective_Scan_bwd_kernel_traitsILi64ELi16ELb1ELb1ELb1ELb0ELb0EffEEv12SSMParamsBwd:
[----:B------:R-:W-:Y:S08]  /*0000*/  LDC R1, c[0x0][0x37c] ;  /* 0x0000df00ff017b82 */ /* 0x000ff00000000800 */
[----:B------:R-:W0:Y:S01]  /*0010*/  LDC R8, c[0x0][0x398] ;  /* 0x0000e600ff087b82 */ /* 0x000e220000000800 */
[----:B------:R-:W1:Y:S01]  /*0020*/  LDCU.64 UR4, c[0x0][0x458] ;  /* 0x00008b00ff0477ac */ /* 0x000e620008000a00 */
[----:B------:R-:W-:Y:S01]  /*0030*/  CS2R R120, SRZ ;  /* 0x0000000000787805 */ /* 0x000fe2000001ff00 */
[----:B------:R-:W2:Y:S05]  /*0040*/  LDCU.64 UR6, c[0x0][0x470] ;  /* 0x00008e00ff0677ac */ /* 0x000eaa0008000a00 */
        /* <DEDUP_REMOVED lines=15> */
[----:B------:R-:W0:Y:S01]  /*0140*/  LDCU UR23, c[0x0][0x394] ;  /* 0x00007280ff1777ac */ /* 0x000e220008000800 */
[----:B------:R-:W0:Y:S01]  /*0150*/  LDC.64 R122, c[0x0][0x448] ;  /* 0x00011200ff7a7b82 */ /* 0x000e220000000a00 */
[----:B---3--:R-:W-:Y:S02]  /*0160*/  @UP0 ULEA UR4, UP2, UR26, UR4, 0x2 ;  /* 0x000000041a040291 */ /* 0x008fe4000f8410ff */
[----:B------:R-:W-:Y:S02]  /*0170*/  @UP1 ULEA UR6, UP3, UR26, UR6, 0x2 ;  /* 0x000000061a061291 */ /* 0x000fe4000f8610ff */
[----:B------:R-:W-:Y:S01]  /*0180*/  @UP0 ULEA.HI.X UR5, UR26, UR5, URZ, 0x2, UP2 ;  /* 0x000000051a050291 */ /* 0x000fe200090f14ff */
[----:B-1----:R-:W1:Y:S01]  /*0190*/  MUFU.RCP R0, R0 ;  /* 0x0000000000007308 */ /* 0x002e620000001000 */
[----:B------:R-:W-:Y:S01]  /*01a0*/  MOV R2, UR4 ;  /* 0x0000000400027c02 */ /* 0x000fe20008000f00 */
[----:B------:R-:W-:Y:S01]  /*01b0*/  @UP1 ULEA.HI.X UR7, UR26, UR7, URZ, 0x2, UP3 ;  /* 0x000000071a071291 */ /* 0x000fe200098f14ff */
[----:B------:R-:W-:Y:S01]  /*01c0*/  MOV R4, UR6 ;  /* 0x0000000600047c02 */ /* 0x000fe20008000f00 */
[----:B------:R-:W3:Y:S01]  /*01d0*/  LDC.64 R12, c[0x0][0x450] ;  /* 0x00011400ff0c7b82 */ /* 0x000ee20000000a00 */
[----:B------:R-:W-:-:S03]  /*01e0*/  MOV R3, UR5 ;  /* 0x0000000500037c02 */ /* 0x000fc60008000f00 */
[----:B------:R-:W-:Y:S02]  /*01f0*/  MOV R5, UR7 ;  /* 0x0000000700057c02 */ /* 0x000fe40008000f00 */
[----:B----4-:R-:W5:Y:S01]  /*0200*/  @P0 LDG.E R120, desc[UR24][R2.64] ;  /* 0x0000001802780981 */ /* 0x010f62000c1e1900 */
[----:B-1----:R-:W-:Y:S01]  /*0210*/  IADD3 R6, PT, PT, R0, 0xffffffe, RZ ;  /* 0x0ffffffe00067810 */ /* 0x002fe20007ffe0ff */
[----:B------:R-:W-:Y:S02]  /*0220*/  UIMAD.WIDE.U32 UR4, UR27, UR12, URZ ;  /* 0x0000000c1b0472a5 */ /* 0x000fe4000f8e00ff */
[----:B------:R1:W5:Y:S01]  /*0230*/  @P1 LDG.E R121, desc[UR24][R4.64] ;  /* 0x0000001804791981 */ /* 0x000362000c1e1900 */
[----:B------:R-:W-:Y:S01]  /*0240*/  UIMAD.WIDE.U32 UR8, UR27, UR28, URZ ;  /* 0x0000001c1b0872a5 */ /* 0x000fe2000f8e00ff */
[----:B------:R4:W0:Y:S01]  /*0250*/  F2I.FTZ.U32.TRUNC.NTZ R7, R6 ;  /* 0x0000000600077305 */ /* 0x000822000021f000 */
[----:B------:R-:W-:Y:S01]  /*0260*/  UIMAD UR5, UR27, UR13, UR5 ;  /* 0x0000000d1b0572a4 */ /* 0x000fe2000f8e0205 */
[----:B------:R-:W-:Y:S01]  /*0270*/  MOV R125, RZ ;  /* 0x000000ff007d7202 */ /* 0x000fe20000000f00 */
[----:B------:R-:W0:Y:S02]  /*0280*/  LDCU.64 UR12, c[0x0][0x498] ;  /* 0x00009300ff0c77ac */ /* 0x000e240008000a00 */
[----:B------:R-:W-:Y:S01]  /*0290*/  UIMAD.WIDE.U32 UR10, UR26, UR14, UR4 ;  /* 0x0000000e1a0a72a5 */ /* 0x000fe2000f8e0004 */
[----:B-1----:R-:W1:Y:S01]  /*02a0*/  LDC.64 R4, c[0x0][0x3c8] ;  /* 0x0000f200ff047b82 */ /* 0x002e620000000a00 */
[----:B----4-:R-:W-:Y:S01]  /*02b0*/  HFMA2 R6, -RZ, RZ, 0, 0 ;  /* 0x00000000ff067431 */ /* 0x010fe200000001ff */
[----:B--2---:R-:W-:-:S04]  /*02c0*/  UISETP.NE.U32.AND UP0, UPT, UR20, URZ, UPT ;  /* 0x000000ff1400728c */ /* 0x004fc8000bf05070 */
[----:B------:R-:W2:Y:S01]  /*02d0*/  LDCU.128 UR4, c[0x0][0x4a0] ;  /* 0x00009400ff0477ac */ /* 0x000ea20008000c00 */
[----:B0-----:R-:W-:Y:S01]  /*02e0*/  IADD3 R0, PT, PT, RZ, -R7, RZ ;  /* 0x80000007ff007210 */ /* 0x001fe20007ffe0ff */
[----:B------:R-:W-:Y:S02]  /*02f0*/  UIMAD UR22, UR26, UR15, UR11 ;  /* 0x0000000f1a1672a4 */ /* 0x000fe4000f8e020b */
[----:B------:R-:W-:Y:S02]  /*0300*/  UIMAD UR9, UR27, UR29, UR9 ;  /* 0x0000001d1b0972a4 */ /* 0x000fe4000f8e0209 */
[----:B------:R-:W-:Y:S01]  /*0310*/  IMAD R3, R0, R9, RZ ;  /* 0x0000000900037224 */ /* 0x000fe200078e02ff */
[----:B------:R-:W-:Y:S01]  /*0320*/  IABS R0, UR26 ;  /* 0x0000001a00007c13 */ /* 0x000fe20008000000 */
[----:B------:R-:W-:Y:S02]  /*0330*/  UIMAD.WIDE.U32 UR18, UR27, UR12, URZ ;  /* 0x0000000c1b1272a5 */ /* 0x000fe4000f8e00ff */
[----:B------:R-:W-:Y:S01]  /*0340*/  IMAD.HI.U32 R6, R7, R3, R6 ;  /* 0x0000000307067227 */ /* 0x000fe200078e0006 */
[----:B------:R-:W-:-:S02]  /*0350*/  UISETP.NE.AND.EX UP0, UPT, UR21, URZ, UPT, UP0 ;  /* 0x000000ff1500728c */ /* 0x000fc4000bf05300 */
[----:B------:R-:W-:Y:S01]  /*0360*/  UIMAD UR19, UR27, UR13, UR19 ;  /* 0x0000000d1b1372a4 */ /* 0x000fe2000f8e0213 */
[----:B------:R-:W0:Y:S02]  /*0370*/  LDCU.128 UR12, c[0x0][0x460] ;  /* 0x00008c00ff0c77ac */ /* 0x000e240008000c00 */
[----:B------:R-:W-:Y:S01]  /*0380*/  IMAD.HI.U32 R6, R6, R0, RZ ;  /* 0x0000000006067227 */ /* 0x000fe200078e00ff */
[----:B------:R-:W4:Y:S04]  /*0390*/  LDCU.64 UR28, c[0x0][0x3b0] ;  /* 0x00007600ff1c77ac */ /* 0x000f280008000a00 */
[----:B------:R-:W-:Y:S01]  /*03a0*/  IADD3 R2, PT, PT, -R6, RZ, RZ ;  /* 0x000000ff06027210 */ /* 0x000fe20007ffe1ff */
[----:B------:R-:W-:Y:S02]  /*03b0*/  UIMAD.WIDE.U32 UR16, UR26, UR30, UR8 ;  /* 0x0000001e1a1072a5 */ /* 0x000fe4000f8e0008 */
[----:B------:R-:W-:-:S02]  /*03c0*/  ULEA UR32, UR23, 0xfffffc00, 0xa ;  /* 0xfffffc0017207891 */ /* 0x000fc4000f8e50ff */
[C---:B------:R-:W-:Y:S01]  /*03d0*/  IMAD R0, R9.reuse, R2, R0 ;  /* 0x0000000209007224 */ /* 0x040fe200078e0200 */
[----:B------:R-:W-:Y:S01]  /*03e0*/  LOP3.LUT R2, R8, UR26, RZ, 0x3c, !PT ;  /* 0x0000001a08027c12 */ /* 0x000fe2000f8e3cff */
[----:B------:R-:W-:Y:S02]  /*03f0*/  UIMAD UR11, UR26, UR31, UR17 ;  /* 0x0000001f1a0b72a4 */ /* 0x000fe4000f8e0211 */
[----:B------:R-:W-:Y:S01]  /*0400*/  USHF.R.S32.HI UR33, URZ, 0x1f, UR32 ;  /* 0x0000001fff217899 */ /* 0x000fe20008011420 */
[----:B------:R-:W-:Y:S01]  /*0410*/  ISETP.GT.U32.AND P1, PT, R9, R0, PT ;  /* 0x000000000900720c */ /* 0x000fe20003f24070 */
[----:B------:R-:W-:Y:S01]  /*0420*/  UIADD3 UR17, UP3, UPT, UR32, UR16, URZ ;  /* 0x0000001020117290 */ /* 0x000fe2000ff7e0ff */
[----:B------:R-:W-:Y:S01]  /*0430*/  ISETP.GE.AND P2, PT, R2, RZ, PT ;  /* 0x000000ff0200720c */ /* 0x000fe20003f46270 */
[----:B--2---:R-:W-:Y:S01]  /*0440*/  UIMAD.WIDE.U32 UR8, UR26, UR6, URZ ;  /* 0x000000061a0872a5 */ /* 0x004fe2000f8e00ff */
[----:B------:R-:W2:Y:S01]  /*0450*/  @UP0 LDCU UR6, c[0x0][0x384] ;  /* 0x00007080ff0607ac */ /* 0x000ea20008000800 */
[----:B------:R-:W-:Y:S01]  /*0460*/  UIMAD.WIDE.U32 UR18, UR26, UR4, UR18 ;  /* 0x000000041a1272a5 */ /* 0x000fe2000f8e0012 */
[----:B------:R-:W3:Y:S07]  /*0470*/  LDCU.64 UR30, c[0x0][0x3d0] ;  /* 0x00007a00ff1e77ac */ /* 0x000eee0008000a00 */
[----:B------:R-:W-:-:S02]  /*0480*/  @!P1 IADD3 R0, PT, PT, R0, -R9, RZ ;  /* 0x8000000900009210 */ /* 0x000fc40007ffe0ff */
[----:B------:R-:W-:Y:S01]  /*0490*/  @!P1 IADD3 R6, PT, PT, R6, 0x1, RZ ;  /* 0x0000000106069810 */ /* 0x000fe20007ffe0ff */
[----:B0-----:R-:W-:Y:S01]  /*04a0*/  ULEA UR16, UP4, UR17, UR14, 0x2 ;  /* 0x0000000e11107291 */ /* 0x001fe2000f8810ff */
[----:B------:R-:W-:Y:S01]  /*04b0*/  ISETP.GE.U32.AND P0, PT, R0, R9, PT ;  /* 0x000000090000720c */ /* 0x000fe20003f06070 */
[----:B------:R-:W-:Y:S01]  /*04c0*/  UIADD3.X UR4, UPT, UPT, UR33, UR11, URZ, UP3, !UPT ;  /* 0x0000000b21047290 */ /* 0x000fe20009ffe4ff */
[----:B------:R-:W-:Y:S01]  /*04d0*/  ISETP.NE.AND P1, PT, R8, RZ, PT ;  /* 0x000000ff0800720c */ /* 0x000fe20003f25270 */
[----:B------:R-:W-:Y:S02]  /*04e0*/  UIADD3 UR10, UP1, UPT, UR32, UR10, URZ ;  /* 0x0000000a200a7290 */ /* 0x000fe4000ff3e0ff */
[----:B------:R-:W-:Y:S02]  /*04f0*/  UIMAD UR20, UR26, UR5, UR19 ;  /* 0x000000051a1472a4 */ /* 0x000fe4000f8e0213 */
[----:B------:R-:W-:Y:S02]  /*0500*/  ULEA.HI.X UR17, UR17, UR15, UR4, 0x2, UP4 ;  /* 0x0000000f11117291 */ /* 0x000fe4000a0f1404 */
[----:B------:R-:W-:-:S02]  /*0510*/  ULEA UR21, UP2, UR10, UR12, 0x2 ;  /* 0x0000000c0a157291 */ /* 0x000fc4000f8410ff */
[----:B----4-:R-:W-:Y:S02]  /*0520*/  UIMAD.WIDE.U32 UR4, UR27, UR28, URZ ;  /* 0x0000001c1b0472a5 */ /* 0x010fe4000f8e00ff */
[----:B------:R-:W-:Y:S01]  /*0530*/  @P0 IADD3 R6, PT, PT, R6, 0x1, RZ ;  /* 0x0000000106060810 */ /* 0x000fe20007ffe0ff */
[----:B------:R-:W0:Y:S03]  /*0540*/  @UP0 LDCU UR12, c[0x0][0x38c] ;  /* 0x00007180ff0c07ac */ /* 0x000e260008000800 */
[----:B------:R-:W-:Y:S01]  /*0550*/  MOV R15, R6 ;  /* 0x00000006000f7202 */ /* 0x000fe20000000f00 */
[----:B------:R-:W-:Y:S01]  /*0560*/  UIMAD UR5, UR27, UR29, UR5 ;  /* 0x0000001d1b0572a4 */ /* 0x000fe2000f8e0205 */
[----:B------:R-:W4:Y:S02]  /*0570*/  @UP0 LDCU.64 UR28, c[0x0][0x480] ;  /* 0x00009000ff1c07ac */ /* 0x000f240008000a00 */
[----:B------:R-:W-:-:S02]  /*0580*/  @!P2 IADD3 R15, PT, PT, -R15, RZ, RZ ;  /* 0x000000ff0f0fa210 */ /* 0x000fc40007ffe1ff */
[----:B------:R-:W-:Y:S01]  /*0590*/  @!P1 LOP3.LUT R15, RZ, R8, RZ, 0x33, !PT ;  /* 0x00000008ff0f9212 */ /* 0x000fe200078e33ff */
[----:B------:R-:W-:Y:S02]  /*05a0*/  UIADD3.X UR22, UPT, UPT, UR33, UR22, URZ, UP1, !UPT ;  /* 0x0000001621167290 */ /* 0x000fe40008ffe4ff */
[----:B--2---:R-:W-:Y:S01]  /*05b0*/  @UP0 UIMAD UR6, UR27, UR6, UR26 ;  /* 0x000000061b0602a4 */ /* 0x004fe2000f8e021a */
[----:B------:R-:W-:Y:S01]  /*05c0*/  SHF.R.S32.HI R17, RZ, 0x1f, R15 ;  /* 0x0000001fff117819 */ /* 0x000fe2000001140f */
[----:B------:R-:W-:Y:S02]  /*05d0*/  ULEA.HI.X UR22, UR10, UR13, UR22, 0x2, UP2 ;  /* 0x0000000d0a167291 */ /* 0x000fe400090f1416 */
[----:B---3--:R-:W-:Y:S02]  /*05e0*/  UIMAD.WIDE.U32 UR10, UR27, UR30, URZ ;  /* 0x0000001e1b0a72a5 */ /* 0x008fe4000f8e00ff */
[C---:B------:R-:W-:Y:S01]  /*05f0*/  IMAD R2, R17.reuse, R10, RZ ;  /* 0x0000000a11027224 */ /* 0x040fe200078e02ff */
[----:B------:R-:W-:Y:S01]  /*0600*/  @UP0 UIMAD UR6, UR6, UR23, URZ ;  /* 0x00000017060602a4 */ /* 0x000fe2000f8e02ff */
[----:B-1----:R-:W-:Y:S01]  /*0610*/  IMAD R0, R17, R4, RZ ;  /* 0x0000000411007224 */ /* 0x002fe200078e02ff */
[----:B------:R-:W1:Y:S01]  /*0620*/  LDCU.64 UR14, c[0x0][0x528] ;  /* 0x0000a500ff0e77ac */ /* 0x000e620008000a00 */
[----:B------:R-:W-:-:S02]  /*0630*/  IMAD R9, R15, R11, R2 ;  /* 0x0000000b0f097224 */ /* 0x000fc400078e0202 */
[C---:B------:R-:W-:Y:S01]  /*0640*/  IMAD.WIDE.U32 R2, R15.reuse, R4, UR4 ;  /* 0x000000040f027e25 */ /* 0x040fe2000f8e0004 */
[----:B------:R-:W-:Y:S02]  /*0650*/  UIMAD UR11, UR27, UR31, UR11 ;  /* 0x0000001f1b0b72a4 */ /* 0x000fe4000f8e020b */
[----:B0-----:R-:W-:Y:S01]  /*0660*/  @UP0 UIMAD UR6, UR6, UR12, URZ ;  /* 0x0000000c060602a4 */ /* 0x001fe2000f8e02ff */
[C---:B------:R-:W-:Y:S01]  /*0670*/  IMAD R7, R15.reuse, R5, R0 ;  /* 0x000000050f077224 */ /* 0x040fe200078e0200 */
[----:B------:R-:W-:Y:S01]  /*0680*/  UMOV UR4, URZ ;  /* 0x000000ff00047c82 */ /* 0x000fe20008000000 */
[----:B------:R-:W-:Y:S01]  /*0690*/  UMOV UR5, URZ ;  /* 0x000000ff00057c82 */ /* 0x000fe20008000000 */
[----:B------:R-:W-:Y:S01]  /*06a0*/  IMAD.WIDE.U32 R4, R15, R10, UR10 ;  /* 0x0000000a0f047e25 */ /* 0x000fe2000f8e000a */
[----:B------:R-:W-:Y:S01]  /*06b0*/  IADD3 R124, P0, PT, R2, UR32, RZ ;  /* 0x00000020027c7c10 */ /* 0x000fe2000ff1e0ff */
[----:B----4-:R-:W-:Y:S01]  /*06c0*/  @UP0 UIMAD.WIDE UR4, UR6, 0x8, UR28 ;  /* 0x00000008060408a5 */ /* 0x010fe2000f8e021c */
[----:B------:R-:W-:Y:S01]  /*06d0*/  IADD3 R2, PT, PT, R3, R7, RZ ;  /* 0x0000000703027210 */ /* 0x000fe20007ffe0ff */
[----:B------:R-:W-:Y:S01]  /*06e0*/  UISETP.GE.AND UP0, UPT, UR23, 0x1, UPT ;  /* 0x000000011700788c */ /* 0x000fe2000bf06270 */
[----:B------:R-:W-:Y:S01]  /*06f0*/  IADD3 R127, P2, PT, R4, UR32, RZ ;  /* 0x00000020047f7c10 */ /* 0x000fe2000ff5e0ff */
[----:B------:R-:W-:Y:S01]  /*0700*/  UIADD3 UR18, UP1, UPT, UR32, UR18, URZ ;  /* 0x0000001220127290 */ /* 0x000fe2000ff3e0ff */
[----:B------:R-:W-:Y:S01]  /*0710*/  IADD3 R0, PT, PT, R5, R9, RZ ;  /* 0x0000000905007210 */ /* 0x000fe20007ffe0ff */
[----:B------:R-:W-:Y:S01]  /*0720*/  UIMAD UR7, UR26, UR7, UR9 ;  /* 0x000000071a0772a4 */ /* 0x000fe2000f8e0209 */
[----:B------:R-:W-:Y:S01]  /*0730*/  LEA R122, P1, R124, R122, 0x2 ;  /* 0x0000007a7c7a7211 */ /* 0x000fe200078210ff */
[----:B------:R-:W-:-:S02]  /*0740*/  UIADD3.X UR20, UPT, UPT, UR33, UR20, URZ, UP1, !UPT ;  /* 0x0000001421147290 */ /* 0x000fc40008ffe4ff */
[----:B------:R-:W-:Y:S01]  /*0750*/  IADD3.X R2, PT, PT, R2, UR33, RZ, P0, !PT ;  /* 0x0000002102027c10 */ /* 0x000fe200087fe4ff */
[----:B-1----:R-:W-:Y:S01]  /*0760*/  ULEA UR19, UP1, UR18, UR14, 0x2 ;  /* 0x0000000e12137291 */ /* 0x002fe2000f8210ff */
[C---:B------:R-:W-:Y:S02]  /*0770*/  LEA R126, P3, R127.reuse, R12, 0x2 ;  /* 0x0000000c7f7e7211 */ /* 0x040fe400078610ff */
[----:B------:R-:W-:Y:S01]  /*0780*/  IADD3.X R0, PT, PT, R0, UR33, RZ, P2, !PT ;  /* 0x0000002100007c10 */ /* 0x000fe200097fe4ff */
[----:B------:R-:W-:Y:S01]  /*0790*/  ULEA.HI.X UR20, UR18, UR15, UR20, 0x2, UP1 ;  /* 0x0000000f12147291 */ /* 0x000fe200088f1414 */
[----:B------:R-:W-:Y:S01]  /*07a0*/  LEA.HI.X R124, R124, R123, R2, 0x2, P1 ;  /* 0x0000007b7c7c7211 */ /* 0x000fe200008f1402 */
[----:B------:R-:W-:Y:S01]  /*07b0*/  HFMA2 R123, -RZ, RZ, 0, 0 ;  /* 0x00000000ff7b7431 */ /* 0x000fe200000001ff */
[----:B------:R-:W-:Y:S01]  /*07c0*/  LEA.HI.X R127, R127, R13, R0, 0x2, P3 ;  /* 0x0000000d7f7f7211 */ /* 0x000fe200018f1400 */
[----:B------:R-:W-:Y:S08]  /*07d0*/  BRA.U !UP0, `(.L_x_6167) ;  /* 0x0000004108fc7547 */ /* 0x000ff0000b800000 */
[----:B------:R-:W0:Y:S01]  /*07e0*/  S2R R106, SR_TID.X ;  /* 0x00000000006a7919 */ /* 0x000e220000002100 */
[----:B------:R-:W0:Y:S01]  /*07f0*/  LDC.64 R6, c[0x0][0x4b8] ;  /* 0x00012e00ff067b82 */ /* 0x000e220000000a00 */
[----:B------:R-:W1:Y:S01]  /*0800*/  LDCU.64 UR14, c[0x0][0x4c0] ;  /* 0x00009800ff0e77ac */ /* 0x000e620008000a00 */
[----:B------:R-:W-:Y:S02]  /*0810*/  MOV R107, RZ ;  /* 0x000000ff006b7202 */ /* 0x000fe40000000f00 */
[----:B------:R-:W-:Y:S01]  /*0820*/  MOV R125, RZ ;  /* 0x000000ff007d7202 */ /* 0x000fe20000000f00 */
[----:B------:R-:W2:Y:S01]  /*0830*/  LDCU.64 UR28, c[0x0][0x4e0] ;  /* 0x00009c00ff1c77ac */ /* 0x000ea20008000a00 */
[----:B------:R-:W-:Y:S02]  /*0840*/  MOV R123, RZ ;  /* 0x000000ff007b7202 */ /* 0x000fe40000000f00 */
[----:B------:R-:W3:Y:S01]  /*0850*/  LDC.64 R8, c[0x0][0x4d8] ;  /* 0x00013600ff087b82 */ /* 0x000ee20000000a00 */
[----:B------:R-:W4:Y:S01]  /*0860*/  LDCU.64 UR12, c[0x0][0x3a0] ;  /* 0x00007400ff0c77ac */ /* 0x000f220008000a00 */
[----:B------:R-:W-:-:S06]  /*0870*/  UMOV UR6, 0x400 ;  /* 0x0000040000067882 */ /* 0x000fcc0000000000 */
[----:B------:R-:W2:Y:S01]  /*0880*/  S2UR UR18, SR_CgaCtaId ;  /* 0x00000000001279c3 */ /* 0x000ea20000008800 */
[----:B-1----:R-:W-:-:S04]  /*0890*/  IMAD R0, R17, UR14, RZ ;  /* 0x0000000e11007c24 */ /* 0x002fc8000f8e02ff */
[----:B------:R-:W-:Y:S01]  /*08a0*/  IMAD R151, R15, UR15, R0 ;  /* 0x0000000f0f977c24 */ /* 0x000fe2000f8e0200 */
[----:B------:R-:W-:Y:S01]  /*08b0*/  UMOV UR15, UR22 ;  /* 0x00000016000f7c82 */ /* 0x000fe20008000000 */
[----:B----4-:R-:W-:Y:S01]  /*08c0*/  UIMAD.WIDE.U32 UR10, UR26, UR12, URZ ;  /* 0x0000000c1a0a72a5 */ /* 0x010fe2000f8e00ff */
[----:B------:R-:W1:Y:S01]  /*08d0*/  LDCU UR12, c[0x0][0x394] ;  /* 0x00007280ff0c77ac */ /* 0x000e620008000800 */
[--C-:B0-----:R-:W-:Y:S01]  /*08e0*/  IMAD.WIDE.U32 R2, R6, UR27, R106.reuse ;  /* 0x0000001b06027c25 */ /* 0x101fe2000f8e006a */
[C---:B------:R-:W-:Y:S01]  /*08f0*/  SHF.L.U32 R131, R106.reuse, 0x2, RZ ;  /* 0x000000026a837819 */ /* 0x040fe200000006ff */
[----:B------:R-:W-:Y:S01]  /*0900*/  UIMAD UR13, UR26, UR13, UR11 ;  /* 0x0000000d1a0d72a4 */ /* 0x000fe2000f8e020b */
[----:B------:R-:W-:Y:S01]  /*0910*/  IADD3 R11, PT, PT, R106, 0xc0, RZ ;  /* 0x000000c06a0b7810 */ /* 0x000fe20007ffe0ff */
[----:B---3--:R-:W-:Y:S01]  /*0920*/  IMAD.WIDE.U32 R4, R8, UR27, R106 ;  /* 0x0000001b08047c25 */ /* 0x008fe2000f8e006a */
[C---:B------:R-:W-:Y:S02]  /*0930*/  IADD3 R13, PT, PT, R106.reuse, 0x100, RZ ;  /* 0x000001006a0d7810 */ /* 0x040fe40007ffe0ff */
[C---:B------:R-:W-:Y:S01]  /*0940*/  IADD3 R19, PT, PT, R106.reuse, 0x1c0, RZ ;  /* 0x000001c06a137810 */ /* 0x040fe20007ffe0ff */
[----:B------:R-:W-:Y:S01]  /*0950*/  IMAD R3, R7, UR27, R3 ;  /* 0x0000001b07037c24 */ /* 0x000fe2000f8e0203 */
[----:B--2---:R-:W-:Y:S01]  /*0960*/  ULEA UR6, UR18, UR6, 0x18 ;  /* 0x0000000612067291 */ /* 0x004fe2000f8ec0ff */
[----:B------:R-:W-:Y:S01]  /*0970*/  IMAD R5, R9, UR27, R5 ;  /* 0x0000001b09057c24 */ /* 0x000fe2000f8e0205 */
[C---:B------:R-:W-:Y:S01]  /*0980*/  IADD3 R7, PT, PT, R106.reuse, 0x40, RZ ;  /* 0x000000406a077810 */ /* 0x040fe20007ffe0ff */
[----:B------:R-:W-:Y:S01]  /*0990*/  IMAD R6, R17, UR28, RZ ;  /* 0x0000001c11067c24 */ /* 0x000fe2000f8e02ff */
[C---:B------:R-:W-:Y:S01]  /*09a0*/  IADD3 R9, PT, PT, R106.reuse, 0x80, RZ ;  /* 0x000000806a097810 */ /* 0x040fe20007ffe0ff */
[C---:B------:R-:W-:Y:S01]  /*09b0*/  IMAD.WIDE.U32 R104, R15.reuse, UR14, R2 ;  /* 0x0000000e0f687c25 */ /* 0x040fe2000f8e0002 */
[C---:B------:R-:W-:Y:S01]  /*09c0*/  IADD3 R17, PT, PT, R106.reuse, 0x180, RZ ;  /* 0x000001806a117810 */ /* 0x040fe20007ffe0ff */
[----:B------:R-:W-:Y:S01]  /*09d0*/  UIADD3 UR18, UPT, UPT, UR6, 0x2100, URZ ;  /* 0x0000210006127890 */ /* 0x000fe2000fffe0ff */
[C---:B------:R-:W-:Y:S01]  /*09e0*/  IADD3 R21, PT, PT, R106.reuse, 0x240, RZ ;  /* 0x000002406a157810 */ /* 0x040fe20007ffe0ff */
[C---:B------:R-:W-:Y:S01]  /*09f0*/  IMAD R35, R15.reuse, UR29, R6 ;  /* 0x0000001d0f237c24 */ /* 0x040fe2000f8e0206 */
[C---:B------:R-:W-:Y:S01]  /*0a00*/  IADD3 R23, PT, PT, R106.reuse, 0x280, RZ ;  /* 0x000002806a177810 */ /* 0x040fe20007ffe0ff */
[----:B------:R-:W-:Y:S01]  /*0a10*/  IMAD.WIDE.U32 R2, R15, UR28, R4 ;  /* 0x0000001c0f027c25 */ /* 0x000fe2000f8e0004 */
[C---:B------:R-:W-:Y:S01]  /*0a20*/  SHF.L.U32 R5, R106.reuse, 0x4, RZ ;  /* 0x000000046a057819 */ /* 0x040fe200000006ff */
        /* <DEDUP_REMOVED lines=8> */
[----:B------:R-:W-:Y:S02]  /*0ab0*/  LOP3.LUT R131, R131, 0xf80, RZ, 0xc0, !PT ;  /* 0x00000f8083837812 */ /* 0x000fe400078ec0ff */
[C---:B------:R-:W-:Y:S02]  /*0ac0*/  LEA R133, R106.reuse, UR6, 0x3 ;  /* 0x000000066a857c11 */ /* 0x040fe4000f8e18ff */
[CC--:B------:R-:W-:Y:S02]  /*0ad0*/  LEA.HI R147, R106.reuse, R106.reuse, RZ, 0x1b ;  /* 0x0000006a6a937211 */ /* 0x0c0fe400078fd8ff */
[-C--:B------:R-:W-:Y:S02]  /*0ae0*/  LEA.HI R128, R106, R5.reuse, RZ, 0x1f ;  /* 0x000000056a807211 */ /* 0x080fe400078ff8ff */
[----:B------:R-:W-:Y:S02]  /*0af0*/  LEA.HI R130, R5, R5, RZ, 0x1b ;  /* 0x0000000505827211 */ /* 0x000fe400078fd8ff */
        /* <DEDUP_REMOVED lines=14> */
[----:B------:R-:W-:Y:S02]  /*0be0*/  LEA.HI R148, R129, R106, RZ, 0x1b ;  /* 0x0000006a81947211 */ /* 0x000fe400078fd8ff */
[C---:B------:R-:W-:Y:S02]  /*0bf0*/  LOP3.LUT R177, R106.reuse, 0x1f, RZ, 0xc0, !PT ;  /* 0x0000001f6ab17812 */ /* 0x040fe400078ec0ff */
[----:B------:R-:W-:Y:S02]  /*0c00*/  LOP3.LUT R149, R131, 0x1f, R106, 0xf8, !PT ;  /* 0x0000001f83957812 */ /* 0x000fe400078ef86a */
[----:B------:R-:W-:Y:S02]  /*0c10*/  LEA R150, R106, R133, 0x3 ;  /* 0x000000856a967211 */ /* 0x000fe400078e18ff */
[----:B------:R-:W-:-:S02]  /*0c20*/  IADD3 R151, PT, PT, R105, R151, RZ ;  /* 0x0000009769977210 */ /* 0x000fc40007ffe0ff */
[----:B------:R-:W-:Y:S02]  /*0c30*/  IADD3 R152, PT, PT, R3, R35, RZ ;  /* 0x0000002303987210 */ /* 0x000fe40007ffe0ff */
        /* <DEDUP_REMOVED lines=18> */
[----:B------:R-:W-:Y:S01]  /*0d60*/  UMOV UR18, UR19 ;  /* 0x0000001300127c82 */ /* 0x000fe20008000000 */
[----:B-1----:R-:W-:-:S05]  /*0d70*/  UMOV UR19, UR20 ;  /* 0x0000001400137c82 */ /* 0x002fca0008000000 */
.L_x_6214:
[----:B------:R-:W-:Y:S01]  /*0d80*/  BAR.SYNC.DEFER_BLOCKING 0x0 ;  /* 0x0000000000007b1d */ /* 0x000fe20000010000 */
[----:B--2---:R-:W-:Y:S02]  /*0d90*/  MOV R4, UR14 ;  /* 0x0000000e00047c02 */ /* 0x004fe40008000f00 */
[----:B------:R-:W-:-:S03]  /*0da0*/  MOV R5, UR15 ;  /* 0x0000000f00057c02 */ /* 0x000fc60008000f00 */
        /* <DEDUP_REMOVED lines=50> */
[----:B---3--:R-:W-:Y:S04]  /*10d0*/  STS.128 [R153], R44 ;  /* 0x0000002c99007388 */ /* 0x008fe80000000c00 */
[----:B----4-:R0:W-:Y:S04]  /*10e0*/  STS.128 [R153+0x200], R48 ;  /* 0x0002003099007388 */ /* 0x0101e80000000c00 */
[----:B------:R1:W-:Y:S04]  /*10f0*/  STS.128 [R153+0x400], R36 ;  /* 0x0004002499007388 */ /* 0x0003e80000000c00 */
[----:B--2---:R2:W-:Y:S01]  /*1100*/  STS.128 [R153+0x600], R40 ;  /* 0x0006002899007388 */ /* 0x0045e20000000c00 */
[----:B------:R-:W-:-:S03]  /*1110*/  NOP ;  /* 0x0000000000007918 */ /* 0x000fc60000000000 */
[----:B------:R-:W3:Y:S01]  /*1120*/  LDS.128 R20, [R155] ;  /* 0x000000009b147984 */ /* 0x000ee20000000c00 */
[----:B0-----:R-:W-:Y:S02]  /*1130*/  CS2R R48, SRZ ;  /* 0x0000000000307805 */ /* 0x001fe4000001ff00 */
[----:B------:R-:W-:Y:S01]  /*1140*/  CS2R R46, SRZ ;  /* 0x00000000002e7805 */ /* 0x000fe2000001ff00 */
[----:B------:R-:W0:Y:S01]  /*1150*/  LDS.128 R24, [R155+0x10] ;  /* 0x000010009b187984 */ /* 0x000e220000000c00 */
[----:B-1----:R-:W-:Y:S02]  /*1160*/  CS2R R38, SRZ ;  /* 0x0000000000267805 */ /* 0x002fe4000001ff00 */
[----:B------:R-:W-:Y:S01]  /*1170*/  CS2R R36, SRZ ;  /* 0x0000000000247805 */ /* 0x000fe2000001ff00 */
[----:B------:R-:W1:Y:S01]  /*1180*/  LDS.128 R28, [R155+0x20] ;  /* 0x000020009b1c7984 */ /* 0x000e620000000c00 */
[----:B--2---:R-:W-:-:S03]  /*1190*/  CS2R R42, SRZ ;  /* 0x00000000002a7805 */ /* 0x004fc6000001ff00 */
[----:B------:R-:W2:Y:S01]  /*11a0*/  LDS.128 R32, [R155+0x30] ;  /* 0x000030009b207984 */ /* 0x000ea20000000c00 */
[----:B---3--:R-:W-:Y:S01]  /*11b0*/  FFMA.FTZ R0, R4, R20, R123 ;  /* 0x0000001404007223 */ /* 0x008fe2000001007b */
        /* <DEDUP_REMOVED lines=16> */
[----:B------:R-:W-:Y:S01]  /*12c0*/  CS2R R44, SRZ ;  /* 0x00000000002c7805 */ /* 0x000fe2000001ff00 */
[----:B------:R-:W-:-:S02]  /*12d0*/  FMUL.FTZ R67, R35, R120 ;  /* 0x0000007823437220 */ /* 0x000fc40000410000 */
        /* <DEDUP_REMOVED lines=18> */
[----:B------:R-:W0:Y:S01]  /*1400*/  LDC R166, c[0x0][0x388] ;  /* 0x0000e200ffa67b82 */ /* 0x000e220000000800 */
[----:B------:R-:W-:Y:S01]  /*1410*/  UIADD3 UR6, UPT, UPT, UR12, -0x1, URZ ;  /* 0xffffffff0c067890 */ /* 0x000fe2000fffe0ff */
[----:B------:R-:W-:Y:S01]  /*1420*/  HFMA2 R49, -RZ, RZ, 0, 0 ;  /* 0x00000000ff317431 */ /* 0x000fe200000001ff */
[----:B------:R-:W-:Y:S01]  /*1430*/  UISETP.NE.AND UP0, UPT, UR12, 0x1, UPT ;  /* 0x000000010c00788c */ /* 0x000fe2000bf05270 */
[--C-:B------:R-:W-:Y:S01]  /*1440*/  FADD.FTZ R157, R80, R121.reuse ;  /* 0x00000079509d7221 */ /* 0x100fe20000010000 */
[----:B------:R-:W-:Y:S01]  /*1450*/  USHF.L.U32 UR6, UR6, 0xa, URZ ;  /* 0x0000000a06067899 */ /* 0x000fe200080006ff */
[--C-:B------:R-:W-:Y:S01]  /*1460*/  FADD.FTZ R156, R81, R121.reuse ;  /* 0x00000079519c7221 */ /* 0x100fe20000010000 */
[--C-:B------:R-:W-:Y:S01]  /*1470*/  FADD.FTZ R163, R82, R121.reuse ;  /* 0x0000007952a37221 */ /* 0x100fe20000010000 */
[----:B------:R-:W1:Y:S01]  /*1480*/  LDC.64 R158, c[0x0][0x3c0] ;  /* 0x0000f000ff9e7b82 */ /* 0x000e620000000a00 */
[----:B------:R-:W-:Y:S01]  /*1490*/  PLOP3.LUT P2, PT, PT, PT, UP0, 0x80, 0x8 ;  /* 0x000000000008781c */ /* 0x000fe20003f4f008 */
[--C-:B------:R-:W-:Y:S01]  /*14a0*/  FADD.FTZ R162, R83, R121.reuse ;  /* 0x0000007953a27221 */ /* 0x100fe20000010000 */
[----:B------:R-:W-:Y:S01]  /*14b0*/  IADD3 R116, P0, PT, R104, UR6, RZ ;  /* 0x0000000668747c10 */ /* 0x000fe2000ff1e0ff */
[--C-:B------:R-:W-:Y:S01]  /*14c0*/  FADD.FTZ R165, R76, R121.reuse ;  /* 0x000000794ca57221 */ /* 0x100fe20000010000 */
[----:B------:R-:W-:Y:S01]  /*14d0*/  IADD3 R118, P1, PT, R2, UR6, RZ ;  /* 0x0000000602767c10 */ /* 0x000fe2000ff3e0ff */
        /* <DEDUP_REMOVED lines=12> */
[--C-:B------:R-:W-:Y:S01]  /*15a0*/  FADD.FTZ R175, R70, R121.reuse ;  /* 0x0000007946af7221 */ /* 0x100fe20000010000 */
[----:B------:R-:W-:Y:S01]  /*15b0*/  FADD.FTZ R178, R71, R121 ;  /* 0x0000007947b27221 */ /* 0x000fe20000010000 */
[----:B------:R-:W-:Y:S01]  /*15c0*/  IADD3.X R117, PT, PT, RZ, R151, RZ, P0, !PT ;  /* 0x00000097ff757210 */ /* 0x000fe200007fe4ff */
[----:B------:R-:W4:Y:S01]  /*15d0*/  LDCU UR32, c[0x0][0x394] ;  /* 0x00007280ff2077ac */ /* 0x000f220008000800 */
[----:B------:R-:W-:-:S02]  /*15e0*/  IADD3.X R119, PT, PT, RZ, R152, RZ, P1, !PT ;  /* 0x00000098ff777210 */ /* 0x000fc40000ffe4ff */
[----:B------:R-:W0:Y:S01]  /*15f0*/  LDC.64 R160, c[0x0][0x3e0] ;  /* 0x0000f800ffa07b82 */ /* 0x000e220000000a00 */
[----:B------:R-:W0:Y:S01]  /*1600*/  LDCU UR33, c[0x0][0x38c] ;  /* 0x00007180ff2177ac */ /* 0x000e220008000800 */
[----:B------:R-:W0:Y:S06]  /*1610*/  LDCU.64 UR28, c[0x0][0x538] ;  /* 0x0000a700ff1c77ac */ /* 0x000e2c0008000a00 */
[----:B------:R-:W0:Y:S01]  /*1620*/  LDC.64 R112, c[0x0][0x4d0] ;  /* 0x00013400ff707b82 */ /* 0x000e220000000a00 */
[----:B------:R-:W0:Y:S01]  /*1630*/  LDCU.64 UR30, c[0x0][0x540] ;  /* 0x0000a800ff1e77ac */ /* 0x000e220008000a00 */
[----:B------:R-:W-:-:S06]  /*1640*/  UMOV UR6, URZ ;  /* 0x000000ff00067c82 */ /* 0x000fcc0008000000 */
[----:B----4-:R-:W0:Y:S02]  /*1650*/  LDC.64 R114, c[0x0][0x4f0] ;  /* 0x00013c00ff727b82 */ /* 0x010e240000000a00 */
.L_x_6213:
[----:B-1----:R-:W-:-:S04]  /*1660*/  IMAD.WIDE.U32 R68, R158, UR6, RZ ;  /* 0x000000069e447c25 */ /* 0x002fc8000f8e00ff */
[----:B------:R-:W-:Y:S01]  /*1670*/  IMAD R69, R159, UR6, R69 ;  /* 0x000000069f457c24 */ /* 0x000fe2000f8e0245 */
[----:B------:R-:W-:-:S04]  /*1680*/  LEA R84, P0, R68, R122, 0x2 ;  /* 0x0000007a44547211 */ /* 0x000fc800078010ff */
[----:B------:R-:W-:-:S03]  /*1690*/  LEA.HI.X R85, R68, R124, R69, 0x2, P0 ;  /* 0x0000007c44557211 */ /* 0x000fc600000f1445 */
[----:B------:R-:W-:-:S05]  /*16a0*/  IMAD.WIDE.U32 R84, R149, 0x10, R84 ;  /* 0x0000001095547825 */ /* 0x000fca00078e0054 */
[----:B----4-:R-:W4:Y:S04]  /*16b0*/  LDG.E.128 R68, desc[UR24][R84.64] ;  /* 0x0000001854447981 */ /* 0x010f28000c1e1d00 */
[----:B------:R-:W5:Y:S04]  /*16c0*/  LDG.E.128 R72, desc[UR24][R84.64+0x200] ;  /* 0x0002001854487981 */ /* 0x000f68000c1e1d00 */
[----:B------:R-:W5:Y:S04]  /*16d0*/  LDG.E.128 R76, desc[UR24][R84.64+0x400] ;  /* 0x00040018544c7981 */ /* 0x000f68000c1e1d00 */
[----:B0-----:R-:W5:Y:S01]  /*16e0*/  LDG.E.128 R80, desc[UR24][R84.64+0x600] ;  /* 0x0006001854507981 */ /* 0x001f62000c1e1d00 */
[----:B------:R-:W-:-:S02]  /*16f0*/  MOV R88, UR10 ;  /* 0x0000000a00587c02 */ /* 0x000fc40008000f00 */
[----:B------:R-:W-:Y:S02]  /*1700*/  MOV R87, UR13 ;  /* 0x0000000d00577c02 */ /* 0x000fe40008000f00 */
[----:B------:R-:W-:Y:S02]  /*1710*/  MOV R86, R88 ;  /* 0x0000005800567202 */ /* 0x000fe40000000f00 */
[----:B------:R-:W-:-:S03]  /*1720*/  MOV R89, UR11 ;  /* 0x0000000b00597c02 */ /* 0x000fc60008000f00 */
[----:B---3--:R-:W-:-:S04]  /*1730*/  IMAD.WIDE.U32 R86, R110, UR6, R86 ;  /* 0x000000066e567c25 */ /* 0x008fc8000f8e0056 */
[----:B------:R-:W-:Y:S01]  /*1740*/  IMAD R0, R111, UR6, R87 ;  /* 0x000000066f007c24 */ /* 0x000fe2000f8e0257 */
[----:B--2---:R-:W-:-:S04]  /*1750*/  LEA R88, P0, R86, R108, 0x2 ;  /* 0x0000006c56587211 */ /* 0x004fc800078010ff */
[----:B------:R-:W-:Y:S01]  /*1760*/  LEA.HI.X R89, R86, R109, R0, 0x2, P0 ;  /* 0x0000006d56597211 */ /* 0x000fe200000f1400 */
[----:B0-----:R-:W-:-:S04]  /*1770*/  IMAD.WIDE.U32 R86, R160, UR6, RZ ;  /* 0x00000006a0567c25 */ /* 0x001fc8000f8e00ff */
[----:B------:R-:W-:Y:S01]  /*1780*/  IMAD R0, R161, UR6, R87 ;  /* 0x00000006a1007c24 */ /* 0x000fe2000f8e0257 */
[C---:B------:R-:W-:Y:S01]  /*1790*/  LEA R100, P0, R86.reuse, R126, 0x2 ;  /* 0x0000007e56647211 */ /* 0x040fe200078010ff */
[----:B------:R-:W2:Y:S03]  /*17a0*/  LDG.E R176, desc[UR24][R88.64] ;  /* 0x0000001858b07981 */ /* 0x000ea6000c1e1900 */
[----:B------:R-:W-:-:S03]  /*17b0*/  LEA.HI.X R101, R86, R127, R0, 0x2, P0 ;  /* 0x0000007f56657211 */ /* 0x000fc600000f1400 */
[----:B------:R-:W-:Y:S01]  /*17c0*/  IMAD.WIDE.U32 R100, R149, 0x10, R100 ;  /* 0x0000001095647825 */ /* 0x000fe200078e0064 */
[----:B----4-:R-:W-:Y:S04]  /*17d0*/  STS.128 [R153], R68 ;  /* 0x0000004499007388 */ /* 0x010fe80000000c00 */
[----:B-----5:R-:W-:Y:S04]  /*17e0*/  STS.128 [R153+0x200], R72 ;  /* 0x0002004899007388 */ /* 0x020fe80000000c00 */
[----:B------:R-:W-:Y:S04]  /*17f0*/  STS.128 [R153+0x400], R76 ;  /* 0x0004004c99007388 */ /* 0x000fe80000000c00 */
[----:B------:R-:W-:Y:S01]  /*1800*/  STS.128 [R153+0x600], R80 ;  /* 0x0006005099007388 */ /* 0x000fe20000000c00 */
[----:B------:R-:W-:-:S03]  /*1810*/  NOP ;  /* 0x0000000000007918 */ /* 0x000fc60000000000 */
[----:B------:R-:W3:Y:S04]  /*1820*/  LDG.E.128 R84, desc[UR24][R100.64] ;  /* 0x0000001864547981 */ /* 0x000ee8000c1e1d00 */
[----:B------:R-:W4:Y:S04]  /*1830*/  LDG.E.128 R88, desc[UR24][R100.64+0x200] ;  /* 0x0002001864587981 */ /* 0x000f28000c1e1d00 */
[----:B------:R-:W5:Y:S04]  /*1840*/  LDG.E.128 R92, desc[UR24][R100.64+0x400] ;  /* 0x00040018645c7981 */ /* 0x000f68000c1e1d00 */
[----:B------:R-:W5:Y:S01]  /*1850*/  LDG.E.128 R96, desc[UR24][R100.64+0x600] ;  /* 0x0006001864607981 */ /* 0x000f62000c1e1d00 */
[----:B------:R-:W0:Y:S01]  /*1860*/  S2UR UR22, SR_CgaCtaId ;  /* 0x00000000001679c3 */ /* 0x000e220000008800 */
[----:B------:R-:W-:Y:S01]  /*1870*/  USHF.L.U32 UR23, UR12, 0x8, URZ ;  /* 0x000000080c177899 */ /* 0x000fe200080006ff */
[----:B------:R-:W-:Y:S01]  /*1880*/  ISETP.NE.AND P1, PT, R106, RZ, PT ;  /* 0x000000ff6a00720c */ /* 0x000fe20003f25270 */
[----:B------:R-:W1:Y:S01]  /*1890*/  LDS.128 R68, [R155] ;  /* 0x000000009b447984 */ /* 0x000e620000000c00 */
[----:B------:R-:W-:Y:S01]  /*18a0*/  UMOV UR21, 0x400 ;  /* 0x0000040000157882 */ /* 0x000fe20000000000 */
[----:B------:R-:W-:Y:S01]  /*18b0*/  UIADD3 UR20, UPT, UPT, UR23, -0x100, URZ ;  /* 0xffffff0017147890 */ /* 0x000fe2000fffe0ff */
[----:B--2---:R-:W-:Y:S01]  /*18c0*/  FMUL.FTZ R186, R176, 1.4426950216293334961 ;  /* 0x3fb8aa3bb0ba7820 */ /* 0x004fe20000410000 */
[----:B------:R-:W2:Y:S01]  /*18d0*/  LDS.128 R72, [R155+0x10] ;  /* 0x000010009b487984 */ /* 0x000ea20000000c00 */
[----:B------:R-:W-:Y:S01]  /*18e0*/  ISETP.NE.AND P0, PT, R106, 0x3f, PT ;  /* 0x0000003f6a00780c */ /* 0x000fe20003f05270 */
[----:B------:R-:W-:Y:S01]  /*18f0*/  ULOP3.LUT UR20, UR20, 0x100, URZ, 0xc0, !UPT ;  /* 0x0000010014147892 */ /* 0x000fe2000f8ec0ff */
[-C--:B------:R-:W-:Y:S01]  /*1900*/  FMUL.FTZ R205, R157, R186.reuse ;  /* 0x000000ba9dcd7220 */ /* 0x080fe20000410000 */
[----:B------:R-:W2:Y:S01]  /*1910*/  LDS.128 R76, [R155+0x20] ;  /* 0x000020009b4c7984 */ /* 0x000ea20000000c00 */
[-C--:B------:R-:W-:Y:S01]  /*1920*/  FMUL.FTZ R0, R156, R186.reuse ;  /* 0x000000ba9c007220 */ /* 0x080fe20000410000 */
[----:B------:R-:W-:Y:S01]  /*1930*/  UIADD3 UR20, UPT, UPT, UR20, UR6, URZ ;  /* 0x0000000614147290 */ /* 0x000fe2000fffe0ff */
[-C--:B------:R-:W-:Y:S01]  /*1940*/  FMUL.FTZ R179, R163, R186.reuse ;  /* 0x000000baa3b37220 */ /* 0x080fe20000410000 */
[----:B------:R-:W-:Y:S01]  /*1950*/  LDS.128 R80, [R155+0x30] ;  /* 0x000030009b507984 */ /* 0x000fe20000000c00 */
        /* <DEDUP_REMOVED lines=10> */
[----:B0-----:R-:W-:Y:S01]  /*1a00*/  ULEA UR21, UR22, UR21, 0x18 ;  /* 0x0000001516157291 */ /* 0x001fe2000f8ec0ff */
[----:B------:R-:W-:Y:S01]  /*1a10*/  SEL R187, R129, UR20, P1 ;  /* 0x0000001481bb7c07 */ /* 0x000fe20008800000 */
        /* <DEDUP_REMOVED lines=8> */
[----:B------:R-:W0:Y:S01]  /*1aa0*/  MUFU.EX2 R179, R179 ;  /* 0x000000b300b37308 */ /* 0x000e220000000800 */
[----:B------:R-:W-:Y:S01]  /*1ab0*/  BSSY.RECONVERGENT B0, `(.L_x_6169) ;  /* 0x0000052000007945 */ /* 0x000fe20003800200 */
[----:B-1----:R-:W-:-:S06]  /*1ac0*/  FMUL.FTZ R196, R71, R196 ;  /* 0x000000c447c47220 */ /* 0x002fcc0000410000 */
[----:B------:R-:W1:Y:S01]  /*1ad0*/  MUFU.EX2 R183, R183 ;  /* 0x000000b700b77308 */ /* 0x000e620000000800 */
[----:B--2---:R-:W-:Y:S01]  /*1ae0*/  FMUL.FTZ R195, R72, R195 ;  /* 0x000000c348c37220 */ /* 0x004fe20000410000 */
[----:B------:R-:W-:Y:S01]  /*1af0*/  FMUL.FTZ R194, R73, R194 ;  /* 0x000000c249c27220 */ /* 0x000fe20000410000 */
[----:B------:R-:W-:Y:S01]  /*1b00*/  FMUL.FTZ R193, R74, R193 ;  /* 0x000000c14ac17220 */ /* 0x000fe20000410000 */
[----:B------:R-:W-:Y:S01]  /*1b10*/  FMUL.FTZ R192, R75, R192 ;  /* 0x000000c04bc07220 */ /* 0x000fe20000410000 */
[----:B------:R-:W-:-:S03]  /*1b20*/  FMUL.FTZ R191, R76, R191 ;  /* 0x000000bf4cbf7220 */ /* 0x000fc60000410000 */
[----:B------:R-:W2:Y:S08]  /*1b30*/  MUFU.EX2 R182, R182 ;  /* 0x000000b600b67308 */ /* 0x000eb00000000800 */
[----:B------:R-:W0:Y:S08]  /*1b40*/  MUFU.EX2 R181, R181 ;  /* 0x000000b500b57308 */ /* 0x000e300000000800 */
[----:B------:R-:W0:Y:S08]  /*1b50*/  MUFU.EX2 R180, R180 ;  /* 0x000000b400b47308 */ /* 0x000e300000000800 */
[----:B------:R-:W0:Y:S08]  /*1b60*/  MUFU.EX2 R199, R199 ;  /* 0x000000c700c77308 */ /* 0x000e300000000800 */
[----:B------:R-:W0:Y:S08]  /*1b70*/  MUFU.EX2 R210, R210 ;  /* 0x000000d200d27308 */ /* 0x000e300000000800 */
[----:B------:R-:W0:Y:S08]  /*1b80*/  MUFU.EX2 R209, R209 ;  /* 0x000000d100d17308 */ /* 0x000e300000000800 */
[----:B------:R-:W0:Y:S08]  /*1b90*/  MUFU.EX2 R208, R208 ;  /* 0x000000d000d07308 */ /* 0x000e300000000800 */
[----:B------:R-:W0:Y:S01]  /*1ba0*/  MUFU.EX2 R207, R207 ;  /* 0x000000cf00cf7308 */ /* 0x000e220000000800 */
[----:B---3--:R-:W-:Y:S04]  /*1bb0*/  STS.128 [R153+0x1080], R84 ;  /* 0x0010805499007388 */ /* 0x008fe80000000c00 */
[----:B----4-:R-:W-:Y:S04]  /*1bc0*/  STS.128 [R153+0x1280], R88 ;  /* 0x0012805899007388 */ /* 0x010fe80000000c00 */
[----:B-----5:R-:W-:Y:S04]  /*1bd0*/  STS.128 [R153+0x1480], R92 ;  /* 0x0014805c99007388 */ /* 0x020fe80000000c00 */
[----:B------:R3:W-:Y:S01]  /*1be0*/  STS.128 [R153+0x1680], R96 ;  /* 0x0016806099007388 */ /* 0x0007e20000000c00 */
[----:B------:R-:W-:-:S03]  /*1bf0*/  NOP ;  /* 0x0000000000007918 */ /* 0x000fc60000000000 */
[----:B------:R-:W4:Y:S04]  /*1c00*/  LDS.128 R84, [R155+0x1090] ;  /* 0x001090009b547984 */ /* 0x000f280000000c00 */
[----:B------:R-:W5:Y:S04]  /*1c10*/  LDS.128 R100, [R155+0x1080] ;  /* 0x001080009b647984 */ /* 0x000f680000000c00 */
[----:B------:R-:W1:Y:S01]  /*1c20*/  LDS.128 R88, [R155+0x10a0] ;  /* 0x0010a0009b587984 */ /* 0x000e620000000c00 */
[-C--:B---3--:R-:W-:Y:S01]  /*1c30*/  FMUL.FTZ R99, R168, R186.reuse ;  /* 0x000000baa8637220 */ /* 0x088fe20000410000 */
[-C--:B------:R-:W-:Y:S01]  /*1c40*/  FMUL.FTZ R98, R169, R186.reuse ;  /* 0x000000baa9627220 */ /* 0x080fe20000410000 */
[----:B------:R-:W-:Y:S01]  /*1c50*/  FMUL.FTZ R96, R170, R186 ;  /* 0x000000baaa607220 */ /* 0x000fe20000410000 */
[----:B------:R-:W3:Y:S03]  /*1c60*/  LDS.128 R92, [R155+0x10b0] ;  /* 0x0010b0009b5c7984 */ /* 0x000ee60000000c00 */
[----:B------:R-:W0:Y:S08]  /*1c70*/  MUFU.EX2 R99, R99 ;  /* 0x0000006300637308 */ /* 0x000e300000000800 */
[----:B------:R-:W0:Y:S08]  /*1c80*/  MUFU.EX2 R98, R98 ;  /* 0x0000006200627308 */ /* 0x000e300000000800 */
[----:B------:R-:W0:Y:S01]  /*1c90*/  MUFU.EX2 R96, R96 ;  /* 0x0000006000607308 */ /* 0x000e220000000800 */
[----:B----4-:R-:W-:Y:S01]  /*1ca0*/  FMUL.FTZ R184, R24, R84 ;  /* 0x0000005418b87220 */ /* 0x010fe20000410000 */
[----:B------:R-:W-:Y:S01]  /*1cb0*/  LEA R84, R187, UR21, 0x2 ;  /* 0x00000015bb547c11 */ /* 0x000fe2000f8e10ff */
[----:B------:R-:W-:Y:S01]  /*1cc0*/  FMUL.FTZ R185, R25, R85 ;  /* 0x0000005519b97220 */ /* 0x000fe20000410000 */
[----:B------:R-:W-:Y:S01]  /*1cd0*/  FMUL.FTZ R200, R26, R86 ;  /* 0x000000561ac87220 */ /* 0x000fe20000410000 */
[----:B-----5:R-:W-:Y:S01]  /*1ce0*/  FMUL.FTZ R97, R20, R100 ;  /* 0x0000006414617220 */ /* 0x020fe20000410000 */
[----:B------:R-:W-:Y:S01]  /*1cf0*/  FMUL.FTZ R100, R21, R101 ;  /* 0x0000006515647220 */ /* 0x000fe20000410000 */
[----:B------:R-:W-:Y:S01]  /*1d00*/  FMUL.FTZ R201, R27, R87 ;  /* 0x000000571bc97220 */ /* 0x000fe20000410000 */
[----:B------:R4:W0:Y:S01]  /*1d10*/  MUFU.EX2 R101, R188 ;  /* 0x000000bc00657308 */ /* 0x0008220000000800 */
[----:B-1----:R-:W-:Y:S01]  /*1d20*/  FMUL.FTZ R203, R28, R88 ;  /* 0x000000581ccb7220 */ /* 0x002fe20000410000 */
[----:B------:R-:W-:Y:S01]  /*1d30*/  FMUL.FTZ R204, R29, R89 ;  /* 0x000000591dcc7220 */ /* 0x000fe20000410000 */
[----:B------:R1:W-:Y:S01]  /*1d40*/  STS [R84+0x4640], R205 ;  /* 0x004640cd54007388 */ /* 0x0003e20000000800 */
[----:B------:R-:W-:Y:S01]  /*1d50*/  FMUL.FTZ R85, R4, R157 ;  /* 0x0000009d04557220 */ /* 0x000fe20000410000 */
[----:B---3--:R-:W-:Y:S01]  /*1d60*/  FMUL.FTZ R206, R34, R94 ;  /* 0x0000005e22ce7220 */ /* 0x008fe20000410000 */
[----:B------:R-:W-:Y:S01]  /*1d70*/  FMUL.FTZ R223, R35, R95 ;  /* 0x0000005f23df7220 */ /* 0x000fe20000410000 */
[----:B------:R-:W-:Y:S01]  /*1d80*/  FMUL.FTZ R86, R5, R156 ;  /* 0x0000009c05567220 */ /* 0x000fe20000410000 */
[----:B------:R-:W-:Y:S01]  /*1d90*/  FMUL.FTZ R87, R6, R163 ;  /* 0x000000a306577220 */ /* 0x000fe20000410000 */
[----:B------:R-:W-:Y:S01]  /*1da0*/  FMUL.FTZ R89, R14, R171 ;  /* 0x000000ab0e597220 */ /* 0x000fe20000410000 */
[----:B----4-:R-:W-:Y:S01]  /*1db0*/  FMUL.FTZ R188, R15, R172 ;  /* 0x000000ac0fbc7220 */ /* 0x010fe20000410000 */
        /* <DEDUP_REMOVED lines=31> */
.L_x_6170:
[----:B------:R-:W-:-:S06]  /*1fb0*/  LEA R220, R106, UR21, 0x2 ;  /* 0x000000156adc7c11 */ /* 0x000fcc000f8e10ff */
[----:B------:R-:W0:Y:S02]  /*1fc0*/  LDS R220, [R220+0x4e44] ;  /* 0x004e4400dcdc7984 */ /* 0x000e240000000800 */
.L_x_6171:
[----:B------:R-:W-:Y:S05]  /*1fd0*/  BSYNC.RECONVERGENT B0 ;  /* 0x0000000000007941 */ /* 0x000fea0003800200 */
.L_x_6169:
        /* <DEDUP_REMOVED lines=78> */
.L_x_6230:
[----:B------:R-:W-:Y:S01]  /*24c0*/  ISETP.GE.AND P3, PT, R154, 0x10, PT ;  /* 0x000000109a00780c */ /* 0x000fe20003f66270 */
[----:B----4-:R-:W-:Y:S01]  /*24d0*/  FFMA.FTZ R85, R87, R85, R84 ;  /* 0x0000005557557223 */ /* 0x010fe20000010054 */
[----:B------:R-:W-:-:S04]  /*24e0*/  UMOV UR20, 0xffffffff ;  /* 0xffffffff00147882 */ /* 0x000fc80000000000 */
[----:B------:R-:W-:-:S07]  /*24f0*/  FSEL R211, R84, R85, !P3 ;  /* 0x0000005554d37208 */ /* 0x000fce0005800000 */
[----:B--23--:R-:W-:Y:S01]  /*2500*/  @P3 FMUL.FTZ R87, R87, R214 ;  /* 0x000000d657573220 */ /* 0x00cfe20000410000 */
[----:B------:R-:W-:Y:S06]  /*2510*/  BRA.DIV UR20, `(.L_x_6174) ;  /* 0x0000003214647947 */ /* 0x000fec000b800000 */
.L_x_6233:
[----:B------:R-:W-:-:S03]  /*2520*/  UMOV UR20, 0xffffffff ;  /* 0xffffffff00147882 */ /* 0x000fc60000000000 */
[----:B------:R-:W-:Y:S05]  /*2530*/  BRA.DIV UR20, `(.L_x_6175) ;  /* 0x0000003214847947 */ /* 0x000fea000b800000 */
.L_x_6236:
[----:B------:R-:W-:-:S03]  /*2540*/  UMOV UR20, 0xffffffff ;  /* 0xffffffff00147882 */ /* 0x000fc60000000000 */
[----:B------:R-:W-:Y:S05]  /*2550*/  BRA.DIV UR20, `(.L_x_6176) ;  /* 0x0000003214a47947 */ /* 0x000fea000b800000 */
[----:B------:R2:W3:Y:S04]  /*2560*/  SHFL.UP PT, R212, R87, 0x1, RZ ;  /* 0x0420000057d47989 */ /* 0x0004e800000e00ff */
[----:B------:R-:W4:Y:S04]  /*2570*/  SHFL.UP PT, R211, R211, 0x1, RZ ;  /* 0x04200000d3d37989 */ /* 0x000f2800000e00ff */
[----:B-----5:R2:W0:Y:S04]  /*2580*/  SHFL.IDX PT, R84, R88, RZ, 0x1f ;  /* 0x00001fff58547589 */ /* 0x02042800000e0000 */
[----:B------:R2:W0:Y:S02]  /*2590*/  SHFL.IDX PT, R85, R89, RZ, 0x1f ;  /* 0x00001fff59557589 */ /* 0x00042400000e0000 */
.L_x_6242:
[----:B--2---:R-:W2:Y:S01]  /*25a0*/  LDS.64 R86, [R150+0x4230] ;  /* 0x0042300096567984 */ /* 0x004ea20000000a00 */
[C---:B0--34-:R-:W-:Y:S01]  /*25b0*/  @P1 FFMA.FTZ R85, R212.reuse, R85, R211 ;  /* 0x00000055d4551223 */ /* 0x059fe200000100d3 */
[----:B------:R-:W-:-:S03]  /*25c0*/  @P1 FMUL.FTZ R84, R212, R84 ;  /* 0x00000054d4541220 */ /* 0x000fc60000410000 */
[-C--:B--2---:R-:W-:Y:S01]  /*25d0*/  FFMA.FTZ R87, R85, R86.reuse, R87 ;  /* 0x0000005655577223 */ /* 0x084fe20000010057 */
[----:B------:R-:W-:-:S05]  /*25e0*/  FMUL.FTZ R86, R84, R86 ;  /* 0x0000005654567220 */ /* 0x000fca0000410000 */
[----:B------:R3:W-:Y:S02]  /*25f0*/  STS.128 [R150+0x4230], R84 ;  /* 0x0042305496007388 */ /* 0x0007e40000000c00 */
.L_x_6172:
        /* <DEDUP_REMOVED lines=109> */
.L_x_6259:
        /* <DEDUP_REMOVED lines=10> */
.L_x_6177:
[----:B------:R-:W-:Y:S05]  /*2d70*/  WARPSYNC.ALL ;  /* 0x0000000000007948 */ /* 0x000fea0003800000 */
[----:B------:R-:W-:Y:S01]  /*2d80*/  BAR.SYNC.DEFER_BLOCKING 0x0 ;  /* 0x0000000000007b1d */ /* 0x000fe20000010000 */
[----:B------:R-:W-:Y:S01]  /*2d90*/  FADD.FTZ R197, -R197, R218 ;  /* 0x000000dac5c57221 */ /* 0x000fe20000010100 */
        /* <DEDUP_REMOVED lines=16> */
[----:B------:R-:W-:Y:S01]  /*2ea0*/  FMUL.FTZ R213, R27, R213 ;  /* 0x000000d51bd57220 */ /* 0x000fe20000410000 */
[----:B------:R-:W-:Y:S01]  /*2eb0*/  USHF.L.U32 UR20, UR12, 0xa, URZ ;  /* 0x0000000a0c147899 */ /* 0x000fe200080006ff */
[----:B------:R-:W-:Y:S01]  /*2ec0*/  FMUL.FTZ R219, R22, R219 ;  /* 0x000000db16db7220 */ /* 0x000fe20000410000 */
[----:B------:R-:W-:Y:S01]  /*2ed0*/  FMUL.FTZ R217, R23, R217 ;  /* 0x000000d917d97220 */ /* 0x000fe20000410000 */
[----:B------:R-:W-:Y:S01]  /*2ee0*/  FMUL.FTZ R215, R25, R215 ;  /* 0x000000d719d77220 */ /* 0x000fe20000410000 */
[----:B------:R-:W-:Y:S01]  /*2ef0*/  FMUL.FTZ R241, R21, R218 ;  /* 0x000000da15f17220 */ /* 0x000fe20000410000 */
[----:B0-----:R-:W0:Y:S01]  /*2f00*/  LDS R84, [R133+0x4444] ;  /* 0x0044440085547984 */ /* 0x001e220000000800 */
[----:B------:R-:W-:Y:S01]  /*2f10*/  FMUL.FTZ R243, R24, R216 ;  /* 0x000000d818f37220 */ /* 0x000fe20000410000 */
[----:B------:R-:W-:Y:S01]  /*2f20*/  FMUL.FTZ R245, R26, R214 ;  /* 0x000000d61af57220 */ /* 0x000fe20000410000 */
[----:B------:R-:W-:Y:S01]  /*2f30*/  FMUL.FTZ R211, R28, R211 ;  /* 0x000000d31cd37220 */ /* 0x000fe20000410000 */
[----:B------:R1:W-:Y:S01]  /*2f40*/  @!P3 STS.64 [UR22+0x4f40], R88 ;  /* 0x004f4058ff00b988 */ /* 0x0003e20008000a16 */
[----:B------:R-:W-:Y:S01]  /*2f50*/  FMUL.FTZ R205, R30, R205 ;  /* 0x000000cd1ecd7220 */ /* 0x000fe20000410000 */
[----:B------:R-:W-:Y:S01]  /*2f60*/  FMUL.FTZ R227, R31, R227 ;  /* 0x000000e31fe37220 */ /* 0x000fe20000410000 */
[----:B------:R-:W-:Y:S01]  /*2f70*/  FMUL.FTZ R225, R33, R225 ;  /* 0x000000e121e17220 */ /* 0x000fe20000410000 */
[----:B------:R-:W-:Y:S01]  /*2f80*/  BSSY.RECONVERGENT B0, `(.L_x_6179) ;  /* 0x000008d000007945 */ /* 0x000fe20003800200 */
[----:B0-----:R-:W-:Y:S01]  /*2f90*/  FFMA.FTZ R223, R84, R220, R223 ;  /* 0x000000dc54df7223 */ /* 0x001fe200000100df */
[----:B------:R-:W-:-:S04]  /*2fa0*/  IMAD.WIDE.U32 R84, R112, UR6, R116 ;  /* 0x0000000670547c25 */ /* 0x000fc8000f8e0074 */
[----:B------:R-:W-:Y:S01]  /*2fb0*/  FFMA.FTZ R207, R207, R223, R206 ;  /* 0x000000dfcfcf7223 */ /* 0x000fe200000100ce */
[----:B------:R-:W-:Y:S01]  /*2fc0*/  IMAD R87, R113, UR6, R85 ;  /* 0x0000000671577c24 */ /* 0x000fe2000f8e0255 */
[----:B------:R-:W-:Y:S02]  /*2fd0*/  LEA R86, P0, R84, UR28, 0x2 ;  /* 0x0000001c54567c11 */ /* 0x000fe4000f8010ff */
[----:B------:R-:W-:Y:S02]  /*2fe0*/  FFMA.FTZ R229, R208, R207, R93 ;  /* 0x000000cfd0e57223 */ /* 0x000fe4000001005d */
[----:B------:R-:W-:Y:S02]  /*2ff0*/  LEA.HI.X R87, R84, UR29, R87, 0x2, P0 ;  /* 0x0000001d54577c11 */ /* 0x000fe400080f1457 */
[----:B------:R-:W-:Y:S01]  /*3000*/  FFMA.FTZ R209, R209, R229, R92 ;  /* 0x000000e5d1d17223 */ /* 0x000fe2000001005c */
[----:B------:R-:W-:-:S04]  /*3010*/  IMAD.WIDE.U32 R92, R114, UR6, R118 ;  /* 0x00000006725c7c25 */ /* 0x000fc8000f8e0076 */
[----:B------:R-:W-:Y:S01]  /*3020*/  FFMA.FTZ R231, R210, R209, R91 ;  /* 0x000000d1d2e77223 */ /* 0x000fe2000001005b */
[----:B------:R-:W-:-:S03]  /*3030*/  IMAD R91, R115, UR6, R93 ;  /* 0x00000006735b7c24 */ /* 0x000fc6000f8e025d */
[----:B------:R-:W-:Y:S01]  /*3040*/  FFMA.FTZ R199, R199, R231, R90 ;  /* 0x000000e7c7c77223 */ /* 0x000fe2000001005a */
[----:B------:R-:W-:-:S03]  /*3050*/  LEA R90, P1, R92, UR30, 0x2 ;  /* 0x0000001e5c5a7c11 */ /* 0x000fc6000f8210ff */
[----:B------:R-:W-:Y:S01]  /*3060*/  FFMA.FTZ R101, R101, R199, R204 ;  /* 0x000000c765657223 */ /* 0x000fe200000100cc */
[----:B------:R-:W-:-:S03]  /*3070*/  LEA.HI.X R91, R92, UR31, R91, 0x2, P1 ;  /* 0x0000001f5c5b7c11 */ /* 0x000fc600088f145b */
[----:B------:R-:W-:Y:S01]  /*3080*/  FFMA.FTZ R203, R96, R101, R203 ;  /* 0x0000006560cb7223 */ /* 0x000fe200000100cb */
[----:B------:R-:W-:-:S03]  /*3090*/  P2R R96, PR, RZ, 0x8 ;  /* 0x00000008ff607803 */ /* 0x000fc60000000000 */
[----:B------:R-:W-:-:S04]  /*30a0*/  FFMA.FTZ R201, R98, R203, R201 ;  /* 0x000000cb62c97223 */ /* 0x000fc800000100c9 */
[----:B------:R-:W-:-:S04]  /*30b0*/  FFMA.FTZ R99, R99, R201, R200 ;  /* 0x000000c963637223 */ /* 0x000fc800000100c8 */
[----:B------:R-:W-:-:S04]  /*30c0*/  FFMA.FTZ R185, R180, R99, R185 ;  /* 0x00000063b4b97223 */ /* 0x000fc800000100b9 */
[----:B------:R-:W-:-:S04]  /*30d0*/  FFMA.FTZ R181, R181, R185, R184 ;  /* 0x000000b9b5b57223 */ /* 0x000fc800000100b8 */
[----:B------:R-:W-:-:S04]  /*30e0*/  FFMA.FTZ R103, R182, R181, R103 ;  /* 0x000000b5b6677223 */ /* 0x000fc80000010067 */
[-C--:B------:R-:W-:Y:S01]  /*30f0*/  FFMA.FTZ R183, R183, R103.reuse, R102 ;  /* 0x00000067b7b77223 */ /* 0x080fe20000010066 */
[----:B------:R-:W-:-:S03]  /*3100*/  FMUL.FTZ R98, R162, R103 ;  /* 0x00000067a2627220 */ /* 0x000fc60000410000 */
[-C--:B------:R-:W-:Y:S01]  /*3110*/  FFMA.FTZ R179, R179, R183.reuse, R100 ;  /* 0x000000b7b3b37223 */ /* 0x080fe20000010064 */
[----:B------:R-:W-:Y:S01]  /*3120*/  FMUL.FTZ R235, R163, R183 ;  /* 0x000000b7a3eb7220 */ /* 0x000fe20000410000 */
[----:B------:R-:W-:Y:S02]  /*3130*/  FMUL.FTZ R237, R7, R98 ;  /* 0x0000006207ed7220 */ /* 0x000fe40000410000 */
[-C--:B------:R-:W-:Y:S01]  /*3140*/  FFMA.FTZ R97, R0, R179.reuse, R97 ;  /* 0x000000b300617223 */ /* 0x080fe20000010061 */
[----:B------:R-:W-:Y:S01]  /*3150*/  FADD.FTZ R0, -R202, R221 ;  /* 0x000000ddca007221 */ /* 0x000fe20000010100 */
[----:B------:R-:W-:Y:S01]  /*3160*/  FMUL.FTZ R92, R156, R179 ;  /* 0x000000b39c5c7220 */ /* 0x000fe20000410000 */
[----:B-1----:R-:W-:Y:S01]  /*3170*/  FMUL.FTZ R89, R6, R235 ;  /* 0x000000eb06597220 */ /* 0x002fe20000410000 */
[----:B------:R-:W-:Y:S02]  /*3180*/  FMUL.FTZ R85, R157, R97 ;  /* 0x000000619d557220 */ /* 0x000fe40000410000 */
[----:B------:R-:W-:-:S02]  /*3190*/  FMUL.FTZ R233, R5, R92 ;  /* 0x0000005c05e97220 */ /* 0x000fc40000410000 */
[-C--:B------:R-:W-:Y:S01]  /*31a0*/  FFMA.FTZ R84, R0, R85.reuse, RZ ;  /* 0x0000005500547223 */ /* 0x080fe200000100ff */
[----:B------:R-:W-:-:S03]  /*31b0*/  FMUL.FTZ R93, R4, R85 ;  /* 0x00000055045d7220 */ /* 0x000fc60000410000 */
[----:B------:R-:W-:Y:S01]  /*31c0*/  FFMA.FTZ R85, R197, R92, R84 ;  /* 0x0000005cc5557223 */ /* 0x000fe20000010054 */
[----:B------:R-:W-:Y:S01]  /*31d0*/  FMUL.FTZ R84, R164, R185 ;  /* 0x000000b9a4547220 */ /* 0x000fe20000410000 */
[----:B------:R0:W-:Y:S01]  /*31e0*/  STS [R128], R93 ;  /* 0x0000005d80007388 */ /* 0x0001e20000000800 */
[----:B------:R-:W-:Y:S01]  /*31f0*/  FMUL.FTZ R92, R170, R101 ;  /* 0x00000065aa5c7220 */ /* 0x000fe20000410000 */
[----:B------:R-:W-:Y:S01]  /*3200*/  FFMA.FTZ R85, R198, R235, R85 ;  /* 0x000000ebc6557223 */ /* 0x000fe20000010055 */
[----:B------:R-:W-:Y:S01]  /*3210*/  FMUL.FTZ R235, R167, R99 ;  /* 0x00000063a7eb7220 */ /* 0x000fe20000410000 */
[----:B------:R1:W-:Y:S02]  /*3220*/  STS [R130+0x4], R233 ;  /* 0x000004e982007388 */ /* 0x0003e40000000800 */
[----:B------:R-:W-:Y:S01]  /*3230*/  FFMA.FTZ R98, R196, R98, R85 ;  /* 0x00000062c4627223 */ /* 0x000fe20000010055 */
[----:B------:R-:W-:Y:S01]  /*3240*/  FMUL.FTZ R85, R165, R181 ;  /* 0x000000b5a5557220 */ /* 0x000fe20000410000 */
[----:B------:R2:W-:Y:S03]  /*3250*/  STS [R130+0x8], R89 ;  /* 0x0000085982007388 */ /* 0x0005e60000000800 */
[-C--:B0-----:R-:W-:Y:S01]  /*3260*/  FFMA.FTZ R93, R195, R85.reuse, R98 ;  /* 0x00000055c35d7223 */ /* 0x081fe20000010062 */
[----:B------:R0:W-:Y:S01]  /*3270*/  STS [R130+0xc], R237 ;  /* 0x00000ced82007388 */ /* 0x0001e20000000800 */
[----:B------:R-:W-:Y:S01]  /*3280*/  FMUL.FTZ R85, R8, R85 ;  /* 0x0000005508557220 */ /* 0x000fe20000410000 */
[-C--:B-1----:R-:W-:Y:S01]  /*3290*/  FMUL.FTZ R233, R9, R84.reuse ;  /* 0x0000005409e97220 */ /* 0x082fe20000410000 */
[----:B------:R-:W-:Y:S01]  /*32a0*/  FFMA.FTZ R84, R194, R84, R93 ;  /* 0x00000054c2547223 */ /* 0x000fe2000001005d */
[----:B--2---:R-:W-:-:S03]  /*32b0*/  FMUL.FTZ R89, R10, R235 ;  /* 0x000000eb0a597220 */ /* 0x004fc60000410000 */
[----:B------:R-:W-:Y:S01]  /*32c0*/  FFMA.FTZ R235, R193, R235, R84 ;  /* 0x000000ebc1eb7223 */ /* 0x000fe20000010054 */
[----:B------:R-:W-:Y:S01]  /*32d0*/  FMUL.FTZ R84, R168, R201 ;  /* 0x000000c9a8547220 */ /* 0x000fe20000410000 */
[----:B------:R1:W-:Y:S01]  /*32e0*/  STS [R130+0x10], R85 ;  /* 0x0000105582007388 */ /* 0x0003e20000000800 */
[----:B0-----:R-:W-:Y:S02]  /*32f0*/  FMUL.FTZ R237, R169, R203 ;  /* 0x000000cba9ed7220 */ /* 0x001fe40000410000 */
[-C--:B------:R-:W-:Y:S01]  /*3300*/  FFMA.FTZ R88, R192, R84.reuse, R235 ;  /* 0x00000054c0587223 */ /* 0x080fe200000100eb */
[----:B------:R0:W-:Y:S01]  /*3310*/  STS [R130+0x18], R89 ;  /* 0x0000185982007388 */ /* 0x0001e20000000800 */
[----:B------:R-:W-:Y:S01]  /*3320*/  FMUL.FTZ R235, R171, R199 ;  /* 0x000000c7abeb7220 */ /* 0x000fe20000410000 */
[----:B------:R-:W-:Y:S01]  /*3330*/  FMUL.FTZ R93, R11, R84 ;  /* 0x000000540b5d7220 */ /* 0x000fe20000410000 */
[----:B------:R-:W-:Y:S01]  /*3340*/  FFMA.FTZ R88, R191, R237, R88 ;  /* 0x000000edbf587223 */ /* 0x000fe20000010058 */
[----:B------:R-:W-:Y:S01]  /*3350*/  FMUL.FTZ R84, R172, R231 ;  /* 0x000000e7ac547220 */ /* 0x000fe20000410000 */
[----:B------:R2:W-:Y:S01]  /*3360*/  STS [R130+0x14], R233 ;  /* 0x000014e982007388 */ /* 0x0005e20000000800 */
[----:B-1----:R-:W-:Y:S01]  /*3370*/  FMUL.FTZ R85, R12, R237 ;  /* 0x000000ed0c557220 */ /* 0x002fe20000410000 */
[----:B------:R-:W-:-:S02]  /*3380*/  FMUL.FTZ R237, R173, R209 ;  /* 0x000000d1aded7220 */ /* 0x000fc40000410000 */
[----:B------:R1:W-:Y:S01]  /*3390*/  STS [R130+0x1c], R93 ;  /* 0x00001c5d82007388 */ /* 0x0003e20000000800 */
[----:B0-----:R-:W-:-:S03]  /*33a0*/  FFMA.FTZ R89, R189, R92, R88 ;  /* 0x0000005cbd597223 */ /* 0x001fc60000010058 */
[----:B------:R0:W-:Y:S01]  /*33b0*/  STS [R130+0x20], R85 ;  /* 0x0000205582007388 */ /* 0x0001e20000000800 */
[-C--:B------:R-:W-:Y:S01]  /*33c0*/  FFMA.FTZ R89, R190, R235.reuse, R89 ;  /* 0x000000ebbe597223 */ /* 0x080fe20000010059 */
[----:B--2---:R-:W-:Y:S01]  /*33d0*/  FMUL.FTZ R233, R13, R92 ;  /* 0x0000005c0de97220 */ /* 0x004fe20000410000 */
[----:B------:R-:W-:Y:S01]  /*33e0*/  FMUL.FTZ R235, R14, R235 ;  /* 0x000000eb0eeb7220 */ /* 0x000fe20000410000 */
[----:B------:R-:W-:Y:S01]  /*33f0*/  FMUL.FTZ R92, R178, R223 ;  /* 0x000000dfb25c7220 */ /* 0x000fe20000410000 */
[-C--:B-1----:R-:W-:Y:S01]  /*3400*/  FMUL.FTZ R93, R15, R84.reuse ;  /* 0x000000540f5d7220 */ /* 0x082fe20000410000 */
[----:B------:R-:W-:Y:S01]  /*3410*/  FFMA.FTZ R84, R188, R84, R89 ;  /* 0x00000054bc547223 */ /* 0x000fe20000010059 */
[----:B------:R1:W-:Y:S01]  /*3420*/  STS [R130+0x24], R233 ;  /* 0x000024e982007388 */ /* 0x0003e20000000800 */
[-C--:B0-----:R-:W-:Y:S02]  /*3430*/  FMUL.FTZ R85, R16, R237.reuse ;  /* 0x000000ed10557220 */ /* 0x081fe40000410000 */
[----:B------:R-:W-:Y:S01]  /*3440*/  FFMA.FTZ R237, R187, R237, R84 ;  /* 0x000000edbbed7223 */ /* 0x000fe20000010054 */
[----:B------:R-:W-:Y:S01]  /*3450*/  FMUL.FTZ R84, R174, R229 ;  /* 0x000000e5ae547220 */ /* 0x000fe20000410000 */
[----:B------:R0:W-:Y:S03]  /*3460*/  STS [R130+0x28], R235 ;  /* 0x000028eb82007388 */ /* 0x0001e60000000800 */
[-C--:B------:R-:W-:Y:S01]  /*3470*/  FMUL.FTZ R89, R17, R84.reuse ;  /* 0x0000005411597220 */ /* 0x080fe20000410000 */
[----:B------:R2:W-:Y:S01]  /*3480*/  STS [R130+0x2c], R93 ;  /* 0x00002c5d82007388 */ /* 0x0005e20000000800 */
[----:B-1----:R-:W-:Y:S01]  /*3490*/  FMUL.FTZ R233, R175, R207 ;  /* 0x000000cfafe97220 */ /* 0x002fe20000410000 */
[----:B------:R-:W-:-:S02]  /*34a0*/  FFMA.FTZ R88, R186, R84, R237 ;  /* 0x00000054ba587223 */ /* 0x000fc400000100ed */
[----:B------:R-:W-:Y:S01]  /*34b0*/  STS [R130+0x30], R85 ;  /* 0x0000305582007388 */ /* 0x000fe20000000800 */
[-C--:B0-----:R-:W-:Y:S01]  /*34c0*/  FMUL.FTZ R235, R18, R233.reuse ;  /* 0x000000e912eb7220 */ /* 0x081fe20000410000 */
[----:B------:R-:W-:Y:S02]  /*34d0*/  FFMA.FTZ R233, R95, R233, R88 ;  /* 0x000000e95fe97223 */ /* 0x000fe40000010058 */
[----:B------:R-:W-:Y:S01]  /*34e0*/  STS [R130+0x34], R89 ;  /* 0x0000345982007388 */ /* 0x000fe20000000800 */
[-C--:B--2---:R-:W-:Y:S01]  /*34f0*/  FMUL.FTZ R93, R19, R92.reuse ;  /* 0x0000005c135d7220 */ /* 0x084fe20000410000 */
[----:B------:R-:W-:Y:S02]  /*3500*/  FFMA.FTZ R84, R94, R92, R233 ;  /* 0x0000005c5e547223 */ /* 0x000fe400000100e9 */
[----:B------:R-:W-:Y:S04]  /*3510*/  STS [R130+0x38], R235 ;  /* 0x000038eb82007388 */ /* 0x000fe80000000800 */
[----:B------:R-:W-:Y:S01]  /*3520*/  STS [R130+0x3c], R93 ;  /* 0x00003c5d82007388 */ /* 0x000fe20000000800 */
[----:B------:R-:W-:Y:S06]  /*3530*/  BAR.SYNC.DEFER_BLOCKING 0x0 ;  /* 0x0000000000007b1d */ /* 0x000fec0000010000 */
[----:B------:R-:W0:Y:S04]  /*3540*/  LDS R247, [R147] ;  /* 0x0000000093f77984 */ /* 0x000e280000000800 */
[----:B------:R-:W1:Y:S04]  /*3550*/  LDS R249, [R132+0x100] ;  /* 0x0001000084f97984 */ /* 0x000e680000000800 */
[----:B------:R-:W2:Y:S04]  /*3560*/  LDS R251, [R134+0x200] ;  /* 0x0002000086fb7984 */ /* 0x000ea80000000800 */
        /* <DEDUP_REMOVED lines=16> */
[----:B-----5:R-:W-:-:S03]  /*3670*/  FMUL.FTZ R239, R29, R212 ;  /* 0x000000d41def7220 */ /* 0x020fc60000410000 */
[----:B------:R5:W-:Y:S01]  /*3680*/  STS [R130+0x108c], R217 ;  /* 0x00108cd982007388 */ /* 0x000be20000000800 */
[----:B-1----:R-:W-:-:S03]  /*3690*/  LOP3.LUT R213, R106, UR20, RZ, 0xfc, !PT ;  /* 0x000000146ad57c12 */ /* 0x002fc6000f8efcff */
[----:B------:R1:W-:Y:S01]  /*36a0*/  STS [R130+0x1094], R215 ;  /* 0x001094d782007388 */ /* 0x0003e20000000800 */
[----:B------:R-:W-:Y:S01]  /*36b0*/  IADD3 R213, PT, PT, -R213, 0x400, R166 ;  /* 0x00000400d5d57810 */ /* 0x000fe20007ffe1a6 */
[----:B--2---:R-:W-:Y:S02]  /*36c0*/  FMUL.FTZ R219, R35, R222 ;  /* 0x000000de23db7220 */ /* 0x004fe40000410000 */
[----:B------:R2:W-:Y:S01]  /*36d0*/  STS [R130+0x1084], R241 ;  /* 0x001084f182007388 */ /* 0x0005e20000000800 */
[C---:B------:R-:W-:Y:S01]  /*36e0*/  ISETP.GE.AND P6, PT, R213.reuse, 0x1, PT ;  /* 0x00000001d500780c */ /* 0x040fe20003fc6270 */
[----:B-----5:R-:W-:Y:S02]  /*36f0*/  FMUL.FTZ R217, R34, R224 ;  /* 0x000000e022d97220 */ /* 0x020fe40000410000 */
[----:B------:R2:W-:Y:S01]  /*3700*/  STS [R130+0x1090], R243 ;  /* 0x001090f382007388 */ /* 0x0005e20000000800 */
[C---:B------:R-:W-:Y:S01]  /*3710*/  ISETP.GE.AND P0, PT, R213.reuse, 0x41, PT ;  /* 0x00000041d500780c */ /* 0x040fe20003f06270 */
[----:B-1----:R-:W-:Y:S01]  /*3720*/  FMUL.FTZ R215, R32, R226 ;  /* 0x000000e220d77220 */ /* 0x002fe20000410000 */
[C---:B------:R-:W-:Y:S01]  /*3730*/  ISETP.GE.AND P3, PT, R213.reuse, 0x81, PT ;  /* 0x00000081d500780c */ /* 0x040fe20003f66270 */
[----:B------:R2:W-:Y:S01]  /*3740*/  STS [R130+0x1098], R245 ;  /* 0x001098f582007388 */ /* 0x0005e20000000800 */
[----:B------:R-:W-:-:S02]  /*3750*/  ISETP.GE.AND P4, PT, R213, 0xc1, PT ;  /* 0x000000c1d500780c */ /* 0x000fc40003f86270 */
[C---:B------:R-:W-:Y:S01]  /*3760*/  ISETP.GE.AND P5, PT, R213.reuse, 0x101, PT ;  /* 0x00000101d500780c */ /* 0x040fe20003fa6270 */
[----:B------:R2:W-:Y:S01]  /*3770*/  STS [R130+0x10a0], R211 ;  /* 0x0010a0d382007388 */ /* 0x0005e20000000800 */
[----:B------:R-:W-:-:S03]  /*3780*/  ISETP.GE.AND P1, PT, R213, 0x141, PT ;  /* 0x00000141d500780c */ /* 0x000fc60003f26270 */
[----:B------:R2:W-:Y:S04]  /*3790*/  STS [R130+0x10a4], R239 ;  /* 0x0010a4ef82007388 */ /* 0x0005e80000000800 */
[----:B------:R2:W-:Y:S04]  /*37a0*/  STS [R130+0x10a8], R205 ;  /* 0x0010a8cd82007388 */ /* 0x0005e80000000800 */
[----:B------:R2:W-:Y:S04]  /*37b0*/  STS [R130+0x10ac], R227 ;  /* 0x0010ace382007388 */ /* 0x0005e80000000800 */
[----:B------:R2:W-:Y:S04]  /*37c0*/  STS [R130+0x10b0], R215 ;  /* 0x0010b0d782007388 */ /* 0x0005e80000000800 */
[----:B------:R2:W-:Y:S04]  /*37d0*/  STS [R130+0x10b4], R225 ;  /* 0x0010b4e182007388 */ /* 0x0005e80000000800 */
[----:B------:R2:W-:Y:S04]  /*37e0*/  STS [R130+0x10b8], R217 ;  /* 0x0010b8d982007388 */ /* 0x0005e80000000800 */
[----:B------:R2:W-:Y:S01]  /*37f0*/  STS [R130+0x10bc], R219 ;  /* 0x0010bcdb82007388 */ /* 0x0005e20000000800 */
[----:B------:R-:W-:Y:S06]  /*3800*/  BAR.SYNC.DEFER_BLOCKING 0x0 ;  /* 0x0000000000007b1d */ /* 0x000fec0000010000 */
[----:B0--34-:R-:W-:Y:S05]  /*3810*/  @!P6 BRA `(.L_x_6180) ;  /* 0x00000000000ce947 */ /* 0x019fea0003800000 */
[----:B--2---:R-:W0:Y:S04]  /*3820*/  LDS R205, [R147+0x1080] ;  /* 0x0010800093cd7984 */ /* 0x004e280000000800 */
[----:B------:R1:W-:Y:S04]  /*3830*/  REDG.E.ADD.F32.FTZ.RN.STRONG.GPU desc[UR24][R86.64], R247 ;  /* 0x000000f7560079a6 */ /* 0x0003e8000c12f318 */
[----:B0-----:R1:W-:Y:S02]  /*3840*/  REDG.E.ADD.F32.FTZ.RN.STRONG.GPU desc[UR24][R90.64], R205 ;  /* 0x000000cd5a0079a6 */ /* 0x0013e4000c12f318 */
.L_x_6180:
[----:B------:R-:W-:Y:S05]  /*3850*/  BSYNC.RECONVERGENT B0 ;  /* 0x0000000000007941 */ /* 0x000fea0003800200 */
.L_x_6179:
[----:B-12---:R0:W1:Y:S01]  /*3860*/  LDS R205, [R132+0x1180] ;  /* 0x0011800084cd7984 */ /* 0x0060620000000800 */
[----:B------:R-:W-:Y:S04]  /*3870*/  BSSY.RECONVERGENT B0, `(.L_x_6181) ;  /* 0x0000004000007945 */ /* 0x000fe80003800200 */
[----:B------:R-:W-:Y:S05]  /*3880*/  @!P0 BRA `(.L_x_6182) ;  /* 0x0000000000088947 */ /* 0x000fea0003800000 */
[----:B------:R2:W-:Y:S04]  /*3890*/  REDG.E.ADD.F32.FTZ.RN.STRONG.GPU desc[UR24][R86.64+0x100], R249 ;  /* 0x000100f9560079a6 */ /* 0x0005e8000c12f318 */
[----:B-1----:R2:W-:Y:S02]  /*38a0*/  REDG.E.ADD.F32.FTZ.RN.STRONG.GPU desc[UR24][R90.64+0x100], R205 ;  /* 0x000100cd5a0079a6 */ /* 0x0025e4000c12f318 */
.L_x_6182:
[----:B------:R-:W-:Y:S05]  /*38b0*/  BSYNC.RECONVERGENT B0 ;  /* 0x0000000000007941 */ /* 0x000fea0003800200 */
.L_x_6181:
[----:B-12---:R1:W2:Y:S01]  /*38c0*/  LDS R205, [R134+0x1280] ;  /* 0x0012800086cd7984 */ /* 0x0062a20000000800 */
[----:B------:R-:W-:Y:S04]  /*38d0*/  BSSY.RECONVERGENT B0, `(.L_x_6183) ;  /* 0x0000004000007945 */ /* 0x000fe80003800200 */
[----:B------:R-:W-:Y:S05]  /*38e0*/  @!P3 BRA `(.L_x_6184) ;  /* 0x000000000008b947 */ /* 0x000fea0003800000 */
[----:B------:R3:W-:Y:S04]  /*38f0*/  REDG.E.ADD.F32.FTZ.RN.STRONG.GPU desc[UR24][R86.64+0x200], R251 ;  /* 0x000200fb560079a6 */ /* 0x0007e8000c12f318 */
[----:B--2---:R3:W-:Y:S02]  /*3900*/  REDG.E.ADD.F32.FTZ.RN.STRONG.GPU desc[UR24][R90.64+0x200], R205 ;  /* 0x000200cd5a0079a6 */ /* 0x0047e4000c12f318 */
.L_x_6184:
[----:B------:R-:W-:Y:S05]  /*3910*/  BSYNC.RECONVERGENT B0 ;  /* 0x0000000000007941 */ /* 0x000fea0003800200 */
.L_x_6183:
[----:B--23--:R2:W3:Y:S01]  /*3920*/  LDS R205, [R135+0x1380] ;  /* 0x0013800087cd7984 */ /* 0x00c4e20000000800 */
[----:B------:R-:W-:Y:S04]  /*3930*/  BSSY.RECONVERGENT B0, `(.L_x_6185) ;  /* 0x0000004000007945 */ /* 0x000fe80003800200 */
[----:B------:R-:W-:Y:S05]  /*3940*/  @!P4 BRA `(.L_x_6186) ;  /* 0x000000000008c947 */ /* 0x000fea0003800000 */
[----:B------:R4:W-:Y:S04]  /*3950*/  REDG.E.ADD.F32.FTZ.RN.STRONG.GPU desc[UR24][R86.64+0x300], R88 ;  /* 0x00030058560079a6 */ /* 0x0009e8000c12f318 */
[----:B---3--:R4:W-:Y:S02]  /*3960*/  REDG.E.ADD.F32.FTZ.RN.STRONG.GPU desc[UR24][R90.64+0x300], R205 ;  /* 0x000300cd5a0079a6 */ /* 0x0089e4000c12f318 */
.L_x_6186:
[----:B------:R-:W-:Y:S05]  /*3970*/  BSYNC.RECONVERGENT B0 ;  /* 0x0000000000007941 */ /* 0x000fea0003800200 */
.L_x_6185:
[----:B---34-:R3:W4:Y:S01]  /*3980*/  LDS R205, [R136+0x1480] ;  /* 0x0014800088cd7984 */ /* 0x0187220000000800 */
[----:B------:R-:W-:Y:S04]  /*3990*/  BSSY.RECONVERGENT B0, `(.L_x_6187) ;  /* 0x0000004000007945 */ /* 0x000fe80003800200 */
[----:B------:R-:W-:Y:S05]  /*39a0*/  @!P5 BRA `(.L_x_6188) ;  /* 0x000000000008d947 */ /* 0x000fea0003800000 */
[----:B------:R0:W-:Y:S04]  /*39b0*/  REDG.E.ADD.F32.FTZ.RN.STRONG.GPU desc[UR24][R86.64+0x400], R92 ;  /* 0x0004005c560079a6 */ /* 0x0001e8000c12f318 */
[----:B----4-:R0:W-:Y:S02]  /*39c0*/  REDG.E.ADD.F32.FTZ.RN.STRONG.GPU desc[UR24][R90.64+0x400], R205 ;  /* 0x000400cd5a0079a6 */ /* 0x0101e4000c12f318 */
.L_x_6188:
[----:B------:R-:W-:Y:S05]  /*39d0*/  BSYNC.RECONVERGENT B0 ;  /* 0x0000000000007941 */ /* 0x000fea0003800200 */
.L_x_6187:
[----:B0---4-:R0:W4:Y:S01]  /*39e0*/  LDS R205, [R137+0x1580] ;  /* 0x0015800089cd7984 */ /* 0x0111220000000800 */
[----:B------:R-:W-:Y:S01]  /*39f0*/  BSSY.RECONVERGENT B0, `(.L_x_6189) ;  /* 0x0000009000007945 */ /* 0x000fe20003800200 */
[C---:B------:R-:W-:Y:S02]  /*3a00*/  ISETP.GE.AND P3, PT, R213.reuse, 0x181, PT ;  /* 0x00000181d500780c */ /* 0x040fe40003f66270 */
[C---:B------:R-:W-:Y:S02]  /*3a10*/  ISETP.GE.AND P4, PT, R213.reuse, 0x1c1, PT ;  /* 0x000001c1d500780c */ /* 0x040fe40003f86270 */
[C---:B------:R-:W-:Y:S02]  /*3a20*/  ISETP.GE.AND P5, PT, R213.reuse, 0x201, PT ;  /* 0x00000201d500780c */ /* 0x040fe40003fa6270 */
[C---:B------:R-:W-:Y:S02]  /*3a30*/  ISETP.GE.AND P6, PT, R213.reuse, 0x241, PT ;  /* 0x00000241d500780c */ /* 0x040fe40003fc6270 */
[----:B------:R-:W-:Y:S01]  /*3a40*/  ISETP.GE.AND P0, PT, R213, 0x281, PT ;  /* 0x00000281d500780c */ /* 0x000fe20003f06270 */
[----:B0-----:R-:W-:-:S12]  /*3a50*/  @!P1 BRA `(.L_x_6190) ;  /* 0x0000000000089947 */ /* 0x001fd80003800000 */
[----:B------:R0:W-:Y:S04]  /*3a60*/  REDG.E.ADD.F32.FTZ.RN.STRONG.GPU desc[UR24][R86.64+0x500], R98 ;  /* 0x00050062560079a6 */ /* 0x0001e8000c12f318 */
[----:B----4-:R0:W-:Y:S02]  /*3a70*/  REDG.E.ADD.F32.FTZ.RN.STRONG.GPU desc[UR24][R90.64+0x500], R205 ;  /* 0x000500cd5a0079a6 */ /* 0x0101e4000c12f318 */
.L_x_6190:
[----:B------:R-:W-:Y:S05]  /*3a80*/  BSYNC.RECONVERGENT B0 ;  /* 0x0000000000007941 */ /* 0x000fea0003800200 */
.L_x_6189:
[----:B0---4-:R0:W4:Y:S01]  /*3a90*/  LDS R205, [R138+0x1680] ;  /* 0x001680008acd7984 */ /* 0x0111220000000800 */
[----:B------:R-:W-:Y:S04]  /*3aa0*/  BSSY.RECONVERGENT B0, `(.L_x_6191) ;  /* 0x0000004000007945 */ /* 0x000fe80003800200 */
[----:B------:R-:W-:Y:S05]  /*3ab0*/  @!P3 BRA `(.L_x_6192) ;  /* 0x000000000008b947 */ /* 0x000fea0003800000 */
[----:B------:R0:W-:Y:S04]  /*3ac0*/  REDG.E.ADD.F32.FTZ.RN.STRONG.GPU desc[UR24][R86.64+0x600], R100 ;  /* 0x00060064560079a6 */ /* 0x0001e8000c12f318 */
[----:B----4-:R0:W-:Y:S02]  /*3ad0*/  REDG.E.ADD.F32.FTZ.RN.STRONG.GPU desc[UR24][R90.64+0x600], R205 ;  /* 0x000600cd5a0079a6 */ /* 0x0101e4000c12f318 */
.L_x_6192:
[----:B------:R-:W-:Y:S05]  /*3ae0*/  BSYNC.RECONVERGENT B0 ;  /* 0x0000000000007941 */ /* 0x000fea0003800200 */
.L_x_6191:
[----:B0---4-:R0:W4:Y:S01]  /*3af0*/  LDS R205, [R139+0x1780] ;  /* 0x001780008bcd7984 */ /* 0x0111220000000800 */
[----:B------:R-:W-:Y:S04]  /*3b00*/  BSSY.RECONVERGENT B0, `(.L_x_6193) ;  /* 0x0000004000007945 */ /* 0x000fe80003800200 */
[----:B------:R-:W-:Y:S05]  /*3b10*/  @!P4 BRA `(.L_x_6194) ;  /* 0x000000000008c947 */ /* 0x000fea0003800000 */
[----:B------:R0:W-:Y:S04]  /*3b20*/  REDG.E.ADD.F32.FTZ.RN.STRONG.GPU desc[UR24][R86.64+0x700], R102 ;  /* 0x00070066560079a6 */ /* 0x0001e8000c12f318 */
[----:B----4-:R0:W-:Y:S02]  /*3b30*/  REDG.E.ADD.F32.FTZ.RN.STRONG.GPU desc[UR24][R90.64+0x700], R205 ;  /* 0x000700cd5a0079a6 */ /* 0x0101e4000c12f318 */
.L_x_6194:
[----:B------:R-:W-:Y:S05]  /*3b40*/  BSYNC.RECONVERGENT B0 ;  /* 0x0000000000007941 */ /* 0x000fea0003800200 */
.L_x_6193:
[----:B0---4-:R0:W4:Y:S01]  /*3b50*/  LDS R205, [R148+0x1880] ;  /* 0x0018800094cd7984 */ /* 0x0111220000000800 */
[----:B------:R-:W-:Y:S04]  /*3b60*/  BSSY.RECONVERGENT B0, `(.L_x_6195) ;  /* 0x0000004000007945 */ /* 0x000fe80003800200 */
[----:B------:R-:W-:Y:S05]  /*3b70*/  @!P5 BRA `(.L_x_6196) ;  /* 0x000000000008d947 */ /* 0x000fea0003800000 */
[----:B------:R0:W-:Y:S04]  /*3b80*/  REDG.E.ADD.F32.FTZ.RN.STRONG.GPU desc[UR24][R86.64+0x800], R180 ;  /* 0x000800b4560079a6 */ /* 0x0001e8000c12f318 */
[----:B----4-:R0:W-:Y:S02]  /*3b90*/  REDG.E.ADD.F32.FTZ.RN.STRONG.GPU desc[UR24][R90.64+0x800], R205 ;  /* 0x000800cd5a0079a6 */ /* 0x0101e4000c12f318 */
.L_x_6196:
[----:B------:R-:W-:Y:S05]  /*3ba0*/  BSYNC.RECONVERGENT B0 ;  /* 0x0000000000007941 */ /* 0x000fea0003800200 */
.L_x_6195:
[----:B0---4-:R0:W4:Y:S01]  /*3bb0*/  LDS R205, [R140+0x1980] ;  /* 0x001980008ccd7984 */ /* 0x0111220000000800 */
[----:B------:R-:W-:Y:S04]  /*3bc0*/  BSSY.RECONVERGENT B0, `(.L_x_6197) ;  /* 0x0000004000007945 */ /* 0x000fe80003800200 */
[----:B------:R-:W-:Y:S05]  /*3bd0*/  @!P6 BRA `(.L_x_6198) ;  /* 0x000000000008e947 */ /* 0x000fea0003800000 */
[----:B------:R0:W-:Y:S04]  /*3be0*/  REDG.E.ADD.F32.FTZ.RN.STRONG.GPU desc[UR24][R86.64+0x900], R237 ;  /* 0x000900ed560079a6 */ /* 0x0001e8000c12f318 */
[----:B----4-:R0:W-:Y:S02]  /*3bf0*/  REDG.E.ADD.F32.FTZ.RN.STRONG.GPU desc[UR24][R90.64+0x900], R205 ;  /* 0x000900cd5a0079a6 */ /* 0x0101e4000c12f318 */
.L_x_6198:
[----:B------:R-:W-:Y:S05]  /*3c00*/  BSYNC.RECONVERGENT B0 ;  /* 0x0000000000007941 */ /* 0x000fea0003800200 */
.L_x_6197:
        /* <DEDUP_REMOVED lines=10> */
.L_x_6200:
[----:B------:R-:W-:Y:S05]  /*3cb0*/  BSYNC.RECONVERGENT B0 ;  /* 0x0000000000007941 */ /* 0x000fea0003800200 */
.L_x_6199:
[----:B0---4-:R0:W4:Y:S01]  /*3cc0*/  LDS R205, [R142+0x1b80] ;  /* 0x001b80008ecd7984 */ /* 0x0111220000000800 */
[----:B------:R-:W-:Y:S04]  /*3cd0*/  BSSY.RECONVERGENT B0, `(.L_x_6201) ;  /* 0x0000004000007945 */ /* 0x000fe80003800200 */
[----:B------:R-:W-:Y:S05]  /*3ce0*/  @!P1 BRA `(.L_x_6202) ;  /* 0x0000000000089947 */ /* 0x000fea0003800000 */
[----:B------:R0:W-:Y:S04]  /*3cf0*/  REDG.E.ADD.F32.FTZ.RN.STRONG.GPU desc[UR24][R86.64+0xb00], R233 ;  /* 0x000b00e9560079a6 */ /* 0x0001e8000c12f318 */
[----:B----4-:R0:W-:Y:S02]  /*3d00*/  REDG.E.ADD.F32.FTZ.RN.STRONG.GPU desc[UR24][R90.64+0xb00], R205 ;  /* 0x000b00cd5a0079a6 */ /* 0x0101e4000c12f318 */
.L_x_6202:
[----:B------:R-:W-:Y:S05]  /*3d10*/  BSYNC.RECONVERGENT B0 ;  /* 0x0000000000007941 */ /* 0x000fea0003800200 */
.L_x_6201:
[----:B0---4-:R0:W4:Y:S01]  /*3d20*/  LDS R205, [R143+0x1c80] ;  /* 0x001c80008fcd7984 */ /* 0x0111220000000800 */
[----:B------:R-:W-:Y:S04]  /*3d30*/  BSSY.RECONVERGENT B0, `(.L_x_6203) ;  /* 0x0000004000007945 */ /* 0x000fe80003800200 */
[----:B------:R-:W-:Y:S05]  /*3d40*/  @!P3 BRA `(.L_x_6204) ;  /* 0x000000000008b947 */ /* 0x000fea0003800000 */
[----:B------:R0:W-:Y:S04]  /*3d50*/  REDG.E.ADD.F32.FTZ.RN.STRONG.GPU desc[UR24][R86.64+0xc00], R221 ;  /* 0x000c00dd560079a6 */ /* 0x0001e8000c12f318 */
[----:B----4-:R0:W-:Y:S02]  /*3d60*/  REDG.E.ADD.F32.FTZ.RN.STRONG.GPU desc[UR24][R90.64+0xc00], R205 ;  /* 0x000c00cd5a0079a6 */ /* 0x0101e4000c12f318 */
.L_x_6204:
[----:B------:R-:W-:Y:S05]  /*3d70*/  BSYNC.RECONVERGENT B0 ;  /* 0x0000000000007941 */ /* 0x000fea0003800200 */
.L_x_6203:
[----:B0---4-:R0:W4:Y:S01]  /*3d80*/  LDS R205, [R144+0x1d80] ;  /* 0x001d800090cd7984 */ /* 0x0111220000000800 */
[----:B------:R-:W-:Y:S04]  /*3d90*/  BSSY.RECONVERGENT B0, `(.L_x_6205) ;  /* 0x0000004000007945 */ /* 0x000fe80003800200 */
[----:B------:R-:W-:Y:S05]  /*3da0*/  @!P4 BRA `(.L_x_6206) ;  /* 0x000000000008c947 */ /* 0x000fea0003800000 */
[----:B------:R0:W-:Y:S04]  /*3db0*/  REDG.E.ADD.F32.FTZ.RN.STRONG.GPU desc[UR24][R86.64+0xd00], R93 ;  /* 0x000d005d560079a6 */ /* 0x0001e8000c12f318 */
[----:B----4-:R0:W-:Y:S02]  /*3dc0*/  REDG.E.ADD.F32.FTZ.RN.STRONG.GPU desc[UR24][R90.64+0xd00], R205 ;  /* 0x000d00cd5a0079a6 */ /* 0x0101e4000c12f318 */
.L_x_6206:
[----:B------:R-:W-:Y:S05]  /*3dd0*/  BSYNC.RECONVERGENT B0 ;  /* 0x0000000000007941 */ /* 0x000fea0003800200 */
.L_x_6205:
[----:B0-----:R0:W0:Y:S01]  /*3de0*/  LDS R93, [R145+0x1e80] ;  /* 0x001e8000915d7984 */ /* 0x0010220000000800 */
[----:B------:R-:W-:Y:S04]  /*3df0*/  BSSY.RECONVERGENT B0, `(.L_x_6207) ;  /* 0x0000004000007945 */ /* 0x000fe80003800200 */
[----:B------:R-:W-:Y:S05]  /*3e00*/  @!P5 BRA `(.L_x_6208) ;  /* 0x000000000008d947 */ /* 0x000fea0003800000 */
[----:B------:R1:W-:Y:S04]  /*3e10*/  REDG.E.ADD.F32.FTZ.RN.STRONG.GPU desc[UR24][R86.64+0xe00], R89 ;  /* 0x000e0059560079a6 */ /* 0x0003e8000c12f318 */
[----:B0-----:R1:W-:Y:S02]  /*3e20*/  REDG.E.ADD.F32.FTZ.RN.STRONG.GPU desc[UR24][R90.64+0xe00], R93 ;  /* 0x000e005d5a0079a6 */ /* 0x0013e4000c12f318 */
.L_x_6208:
[----:B------:R-:W-:Y:S05]  /*3e30*/  BSYNC.RECONVERGENT B0 ;  /* 0x0000000000007941 */ /* 0x000fea0003800200 */
.L_x_6207:
[----:B-1----:R1:W0:Y:S01]  /*3e40*/  LDS R89, [R146+0x1f80] ;  /* 0x001f800092597984 */ /* 0x0022220000000800 */
[----:B------:R-:W-:Y:S04]  /*3e50*/  BSSY.RECONVERGENT B0, `(.L_x_6209) ;  /* 0x0000004000007945 */ /* 0x000fe80003800200 */
[----:B------:R-:W-:Y:S05]  /*3e60*/  @!P6 BRA `(.L_x_6210) ;  /* 0x000000000008e947 */ /* 0x000fea0003800000 */
[----:B------:R1:W-:Y:S04]  /*3e70*/  REDG.E.ADD.F32.FTZ.RN.STRONG.GPU desc[UR24][R86.64+0xf00], R85 ;  /* 0x000f0055560079a6 */ /* 0x0003e8000c12f318 */
[----:B0-----:R1:W-:Y:S02]  /*3e80*/  REDG.E.ADD.F32.FTZ.RN.STRONG.GPU desc[UR24][R90.64+0xf00], R89 ;  /* 0x000f00595a0079a6 */ /* 0x0013e4000c12f318 */
.L_x_6210:
[----:B------:R-:W-:Y:S05]  /*3e90*/  BSYNC.RECONVERGENT B0 ;  /* 0x0000000000007941 */ /* 0x000fea0003800200 */
.L_x_6209:
[----:B01----:R-:W0:Y:S01]  /*3ea0*/  SHFL.DOWN P0, R89, R84, 0x1, 0x1f ;  /* 0x08201f0054597f89 */ /* 0x003e220000000000 */
[----:B------:R-:W-:Y:S01]  /*3eb0*/  FMUL.FTZ R86, R81, R229 ;  /* 0x000000e551567220 */ /* 0x000fe20000410000 */
[----:B------:R-:W-:Y:S01]  /*3ec0*/  FMUL.FTZ R81, R176, R231 ;  /* 0x000000e7b0517220 */ /* 0x000fe20000410000 */
[----:B------:R-:W-:Y:S01]  /*3ed0*/  FMUL.FTZ R88, R83, R223 ;  /* 0x000000df53587220 */ /* 0x000fe20000410000 */
[-C--:B------:R-:W-:Y:S01]  /*3ee0*/  FMUL.FTZ R83, R80, R209.reuse ;  /* 0x000000d150537220 */ /* 0x080fe20000410000 */
[----:B------:R-:W-:Y:S01]  /*3ef0*/  FMUL.FTZ R80, R176, R209 ;  /* 0x000000d1b0507220 */ /* 0x000fe20000410000 */
[----:B------:R-:W-:Y:S01]  /*3f00*/  FMUL.FTZ R188, R188, R81 ;  /* 0x00000051bcbc7220 */ /* 0x000fe20000410000 */
[----:B------:R-:W-:Y:S01]  /*3f10*/  ISETP.NE.AND P1, PT, R154, RZ, PT ;  /* 0x000000ff9a00720c */ /* 0x000fe20003f25270 */
[----:B------:R-:W-:Y:S01]  /*3f20*/  FMUL.FTZ R85, R82, R207 ;  /* 0x000000cf52557220 */ /* 0x000fe20000410000 */
[----:B------:R-:W-:Y:S01]  /*3f30*/  FMUL.FTZ R187, R187, R80 ;  /* 0x00000050bbbb7220 */ /* 0x000fe20000410000 */
[----:B------:R-:W-:Y:S01]  /*3f40*/  FMUL.FTZ R80, R77, R101 ;  /* 0x000000654d507220 */ /* 0x000fe20000410000 */
[-C--:B------:R-:W-:Y:S01]  /*3f50*/  FMUL.FTZ R77, R74, R99.reuse ;  /* 0x000000634a4d7220 */ /* 0x080fe20000410000 */
[C---:B------:R-:W-:Y:S01]  /*3f60*/  FMUL.FTZ R74, R176.reuse, R99 ;  /* 0x00000063b04a7220 */ /* 0x040fe20000410000 */
[----:B------:R-:W-:Y:S01]  /*3f70*/  FMUL.FTZ R82, R176, R207 ;  /* 0x000000cfb0527220 */ /* 0x000fe20000410000 */
[----:B------:R-:W-:Y:S01]  /*3f80*/  ISETP.NE.AND P3, PT, R96, RZ, PT ;  /* 0x000000ff6000720c */ /* 0x000fe20003f65270 */
[C---:B------:R-:W-:Y:S01]  /*3f90*/  FMUL.FTZ R87, R176.reuse, R223 ;  /* 0x000000dfb0577220 */ /* 0x040fe20000410000 */
[----:B------:R-:W-:Y:S01]  /*3fa0*/  FMUL.FTZ R193, R193, R74 ;  /* 0x0000004ac1c17220 */ /* 0x000fe20000410000 */
[----:B------:R-:W-:Y:S01]  /*3fb0*/  FMUL.FTZ R74, R71, R103 ;  /* 0x00000067474a7220 */ /* 0x000fe20000410000 */
[----:B------:R-:W-:Y:S01]  /*3fc0*/  FMUL.FTZ R95, R95, R82 ;  /* 0x000000525f5f7220 */ /* 0x000fe20000410000 */
[C---:B------:R-:W-:Y:S01]  /*3fd0*/  FMUL.FTZ R229, R176.reuse, R229 ;  /* 0x000000e5b0e57220 */ /* 0x040fe20000410000 */
[----:B------:R-:W-:Y:S01]  /*3fe0*/  @!P1 SHF.R.U32.HI R71, RZ, 0x3, R106 ;  /* 0x00000003ff479819 */ /* 0x000fe2000001166a */
[----:B------:R-:W-:Y:S01]  /*3ff0*/  FMUL.FTZ R82, R176, R101 ;  /* 0x00000065b0527220 */ /* 0x000fe20000410000 */
[----:B------:R-:W-:Y:S01]  /*4000*/  FMUL.FTZ R94, R94, R87 ;  /* 0x000000575e5e7220 */ /* 0x000fe20000410000 */
[----:B------:R-:W-:Y:S01]  /*4010*/  FMUL.FTZ R186, R186, R229 ;  /* 0x000000e5baba7220 */ /* 0x000fe20000410000 */
[----:B0-----:R-:W-:Y:S01]  /*4020*/  @P0 FADD R89, R84, R89 ;  /* 0x0000005954590221 */ /* 0x001fe20000000000 */
[----:B------:R-:W-:Y:S01]  /*4030*/  FMUL.FTZ R84, R79, R231 ;  /* 0x000000e74f547220 */ /* 0x000fe20000410000 */
[----:B------:R-:W-:Y:S01]  /*4040*/  FMUL.FTZ R79, R78, R199 ;  /* 0x000000c74e4f7220 */ /* 0x000fe20000410000 */
[-C--:B------:R-:W-:Y:S01]  /*4050*/  FMUL.FTZ R78, R176, R203.reuse ;  /* 0x000000cbb04e7220 */ /* 0x080fe20000410000 */
[----:B------:R-:W-:Y:S01]  /*4060*/  FMUL.FTZ R203, R76, R203 ;  /* 0x000000cb4ccb7220 */ /* 0x000fe20000410000 */
[----:B------:R-:W0:Y:S01]  /*4070*/  SHFL.DOWN P0, R90, R89, 0x2, 0x1f ;  /* 0x08401f00595a7f89 */ /* 0x000e220000000000 */
[----:B------:R-:W-:Y:S01]  /*4080*/  FMUL.FTZ R76, R73, R185 ;  /* 0x000000b9494c7220 */ /* 0x000fe20000410000 */
[----:B------:R-:W-:Y:S01]  /*4090*/  FMUL.FTZ R191, R191, R78 ;  /* 0x0000004ebfbf7220 */ /* 0x000fe20000410000 */
[----:B------:R-:W-:Y:S01]  /*40a0*/  FMUL.FTZ R78, R75, R201 ;  /* 0x000000c94b4e7220 */ /* 0x000fe20000410000 */
[C---:B------:R-:W-:Y:S01]  /*40b0*/  FMUL.FTZ R75, R176.reuse, R185 ;  /* 0x000000b9b04b7220 */ /* 0x040fe20000410000 */
[C---:B------:R-:W-:Y:S01]  /*40c0*/  FMUL.FTZ R199, R176.reuse, R199 ;  /* 0x000000c7b0c77220 */ /* 0x040fe20000410000 */
[C---:B------:R-:W-:Y:S01]  /*40d0*/  FMUL.FTZ R201, R176.reuse, R201 ;  /* 0x000000c9b0c97220 */ /* 0x040fe20000410000 */
        /* <DEDUP_REMOVED lines=47> */
[----:B------:R-:W-:Y:S01]  /*43d0*/  @!P1 LOP3.LUT R90, R71, 0x7c, RZ, 0xc0, !PT ;  /* 0x0000007c475a9812 */ /* 0x000fe200078ec0ff */
[----:B------:R-:W-:Y:S01]  /*43e0*/  FMUL.FTZ R71, R70, R183 ;  /* 0x000000b746477220 */ /* 0x000fe20000410000 */
[----:B------:R-:W-:Y:S01]  /*43f0*/  FMUL.FTZ R70, R69, R179 ;  /* 0x000000b345467220 */ /* 0x000fe20000410000 */
[C---:B------:R-:W-:Y:S01]  /*4400*/  FMUL.FTZ R183, R176.reuse, R183 ;  /* 0x000000b7b0b77220 */ /* 0x040fe20000410000 */
[----:B------:R-:W0:Y:S01]  /*4410*/  SHFL.DOWN P0, R92, R91, 0x8, 0x1f ;  /* 0x09001f005b5c7f89 */ /* 0x000e220000000000 */
[-C--:B------:R-:W-:Y:S01]  /*4420*/  FMUL.FTZ R69, R176, R97.reuse ;  /* 0x00000061b0457220 */ /* 0x080fe20000410000 */
[----:B------:R-:W-:Y:S01]  /*4430*/  FMUL.FTZ R97, R68, R97 ;  /* 0x0000006144617220 */ /* 0x000fe20000410000 */
[----:B------:R-:W-:Y:S01]  /*4440*/  FMUL.FTZ R183, R198, R183 ;  /* 0x000000b7c6b77220 */ /* 0x000fe20000410000 */
[----:B------:R-:W-:Y:S01]  /*4450*/  FFMA.FTZ R72, R5, R70, R72 ;  /* 0x0000004605487223 */ /* 0x000fe20000010048 */
[----:B------:R-:W-:Y:S01]  /*4460*/  FMUL.FTZ R69, R0, R69 ;  /* 0x0000004500457220 */ /* 0x000fe20000410000 */
[----:B------:R-:W-:Y:S01]  /*4470*/  FADD.FTZ R43, R192, R43 ;  /* 0x0000002bc02b7221 */ /* 0x000fe20000010000 */
        /* <DEDUP_REMOVED lines=24> */
[----:B------:R-:W5:Y:S01]  /*4600*/  @P0 LDS R69, [UR20+0x5740] ;  /* 0x00574014ff450984 */ /* 0x000f620008000800 */
[----:B-1----:R-:W-:-:S04]  /*4610*/  FADD.FTZ R0, R81, R0 ;  /* 0x0000000051007221 */ /* 0x002fc80000010000 */
[----:B-----5:R-:W-:-:S05]  /*4620*/  @P0 FADD.FTZ R0, R0, R69 ;  /* 0x0000004500000221 */ /* 0x020fca0000010000 */
[----:B------:R1:W-:Y:S02]  /*4630*/  STS [UR20+0x5740], R0 ;  /* 0x00574000ff007988 */ /* 0x0003e40008000814 */
.L_x_6212:
[----:B------:R-:W-:Y:S05]  /*4640*/  BSYNC.RECONVERGENT B0 ;  /* 0x0000000000007941 */ /* 0x000fea0003800200 */
.L_x_6211:
[----:B------:R-:W-:-:S04]  /*4650*/  UIADD3 UR6, UPT, UPT, UR6, 0x1, URZ ;  /* 0x0000000106067890 */ /* 0x000fc8000fffe0ff */
[----:B------:R-:W-:-:S09]  /*4660*/  UISETP.GE.AND UP0, UPT, UR6, UR33, UPT ;  /* 0x000000210600728c */ /* 0x000fd2000bf06270 */
[----:B------:R-:W-:Y:S05]  /*4670*/  BRA.U !UP0, `(.L_x_6213) ;  /* 0xffffffcd08f87547 */ /* 0x000fea000b83ffff */
.L_x_6168:
[----:B------:R-:W-:Y:S01]  /*4680*/  BAR.SYNC.DEFER_BLOCKING 0x0 ;  /* 0x0000000000007b1d */ /* 0x000fe20000010000 */
[----:B------:R-:W-:Y:S01]  /*4690*/  UIADD3 UR34, UPT, UPT, UR12, -0x1, URZ ;  /* 0xffffffff0c227890 */ /* 0x000fe2000fffe0ff */
[----:B-1----:R-:W-:Y:S01]  /*46a0*/  FADD.FTZ R0, R125, R44 ;  /* 0x0000002c7d007221 */ /* 0x002fe20000010000 */
[----:B------:R-:W-:Y:S01]  /*46b0*/  IADD3 R122, P0, PT, R122, -0x1000, RZ ;  /* 0xfffff0007a7a7810 */ /* 0x000fe20007f1e0ff */
[----:B------:R-:W-:Y:S01]  /*46c0*/  UIADD3 UR16, UP1, UPT, UR16, -0x1000, URZ ;  /* 0xfffff00010107890 */ /* 0x000fe2000ff3e0ff */
[----:B------:R-:W-:Y:S01]  /*46d0*/  IADD3 R126, P1, PT, R126, -0x1000, RZ ;  /* 0xfffff0007e7e7810 */ /* 0x000fe20007f3e0ff */
[----:B------:R-:W1:Y:S01]  /*46e0*/  LDCU.64 UR28, c[0x0][0x4f8] ;  /* 0x00009f00ff1c77ac */ /* 0x000e620008000a00 */
[----:B------:R-:W-:Y:S01]  /*46f0*/  FADD.FTZ R7, R0, R45 ;  /* 0x0000002d00077221 */ /* 0x000fe20000010000 */
[----:B------:R-:W-:Y:S01]  /*4700*/  IADD3.X R124, PT, PT, R124, -0x1, RZ, P0, !PT ;  /* 0xffffffff7c7c7810 */ /* 0x000fe200007fe4ff */
[----:B------:R-:W5:Y:S02]  /*4710*/  LDCU.64 UR30, c[0x0][0x500] ;  /* 0x0000a000ff1e77ac */ /* 0x000f640008000a00 */
[----:B------:R-:W-:Y:S01]  /*4720*/  FADD.FTZ R0, R7, R46 ;  /* 0x0000002e07007221 */ /* 0x000fe20000010000 */
[----:B------:R-:W-:Y:S01]  /*4730*/  IADD3.X R127, PT, PT, R127, -0x1, RZ, P1, !PT ;  /* 0xffffffff7f7f7810 */ /* 0x000fe20000ffe4ff */
[----:B------:R-:W-:-:S02]  /*4740*/  USHF.L.U32 UR22, UR34, 0xa, URZ ;  /* 0x0000000a22167899 */ /* 0x000fc400080006ff */
[----:B------:R-:W-:Y:S01]  /*4750*/  FADD.FTZ R7, R0, R47 ;  /* 0x0000002f00077221 */ /* 0x000fe20000010000 */
[----:B------:R-:W0:Y:S03]  /*4760*/  LDCU.64 UR32, c[0x0][0x550] ;  /* 0x0000aa00ff2077ac */ /* 0x000e260008000a00 */
[----:B------:R-:W-:Y:S01]  /*4770*/  FADD.FTZ R0, R7, R40 ;  /* 0x0000002807007221 */ /* 0x000fe20000010000 */
[----:B------:R-:W-:Y:S02]  /*4780*/  USHF.R.S32.HI UR23, URZ, 0x1f, UR22 ;  /* 0x0000001fff177899 */ /* 0x000fe40008011416 */
[----:B------:R-:W-:Y:S01]  /*4790*/  UIADD3 UR14, UP2, UPT, UR14, -0x1000, URZ ;  /* 0xfffff0000e0e7890 */ /* 0x000fe2000ff5e0ff */
[----:B------:R-:W-:Y:S01]  /*47a0*/  STS.128 [R155], R52 ;  /* 0x000000349b007388 */ /* 0x000fe20000000c00 */
[----:B-1----:R-:W-:Y:S02]  /*47b0*/  UIMAD.WIDE.U32 UR20, UR27, UR28, UR22 ;  /* 0x0000001c1b1472a5 */ /* 0x002fe4000f8e0016 */
[----:B------:R-:W-:Y:S01]  /*47c0*/  UIADD3.X UR17, UPT, UPT, UR17, -0x1, URZ, UP1, !UPT ;  /* 0xffffffff11117890 */ /* 0x000fe20008ffe4ff */
[----:B------:R-:W-:Y:S01]  /*47d0*/  STS.128 [R155+0x10], R56 ;  /* 0x000010389b007388 */ /* 0x000fe20000000c00 */
[----:B------:R-:W-:Y:S01]  /*47e0*/  UIMAD UR21, UR27, UR29, UR21 ;  /* 0x0000001d1b1572a4 */ /* 0x000fe2000f8e0215 */
[----:B------:R-:W1:Y:S02]  /*47f0*/  LDCU.64 UR28, c[0x0][0x520] ;  /* 0x0000a400ff1c77ac */ /* 0x000e640008000a00 */
        /* <DEDUP_REMOVED lines=8> */
[----:B------:R-:W2:Y:S03]  /*4880*/  LDCU.64 UR30, c[0x0][0x560] ;  /* 0x0000ac00ff1e77ac */ /* 0x000ea60008000a00 */
[----:B------:R-:W3:Y:S01]  /*4890*/  LDS.128 R16, [R153+0x400] ;  /* 0x0004000099107984 */ /* 0x000ee20000000c00 */
[----:B------:R-:W-:Y:S01]  /*48a0*/  ULEA.HI.X UR20, UR20, UR33, UR21, 0x2, UP0 ;  /* 0x0000002114147291 */ /* 0x000fe200080f1415 */
[----:B------:R-:W-:Y:S01]  /*48b0*/  MOV R4, UR6 ;  /* 0x0000000600047c02 */ /* 0x000fe20008000f00 */
[----:B------:R-:W-:Y:S01]  /*48c0*/  UIADD3.X UR15, UPT, UPT, UR15, -0x1, URZ, UP2, !UPT ;  /* 0xffffffff0f0f7890 */ /* 0x000fe200097fe4ff */
[----:B------:R-:W4:Y:S03]  /*48d0*/  LDS.128 R20, [R153+0x600] ;  /* 0x0006000099147984 */ /* 0x000f260000000c00 */
[----:B------:R-:W-:-:S03]  /*48e0*/  MOV R5, UR20 ;  /* 0x0000001400057c02 */ /* 0x000fc60008000f00 */
[----:B------:R-:W-:Y:S02]  /*48f0*/  IMAD.WIDE.U32 R4, R149, 0x10, R4 ;  /* 0x0000001095047825 */ /* 0x000fe400078e0004 */
[----:B------:R-:W1:Y:S02]  /*4900*/  LDCU.64 UR20, c[0x0][0x518] ;  /* 0x0000a300ff1477ac */ /* 0x000e640008000a00 */
[----:B-1----:R-:W-:Y:S01]  /*4910*/  UIMAD.WIDE.U32 UR22, UR27, UR20, UR22 ;  /* 0x000000141b1672a5 */ /* 0x002fe2000f8e0016 */
[----:B-----5:R-:W-:Y:S03]  /*4920*/  STG.E.128 desc[UR24][R4.64], R8 ;  /* 0x0000000804007986 */ /* 0x020fe6000c101d18 */
[----:B------:R-:W-:Y:S01]  /*4930*/  UIMAD UR21, UR27, UR21, UR23 ;  /* 0x000000151b1572a4 */ /* 0x000fe2000f8e0217 */
[----:B0-----:R-:W-:Y:S02]  /*4940*/  STG.E.128 desc[UR24][R4.64+0x200], R12 ;  /* 0x0002000c04007986 */ /* 0x001fe4000c101d18 */
[----:B------:R-:W-:-:S02]  /*4950*/  UMOV UR20, UR22 ;  /* 0x0000001600147c82 */ /* 0x000fc40008000000 */
[----:B---3--:R-:W-:Y:S01]  /*4960*/  STG.E.128 desc[UR24][R4.64+0x400], R16 ;  /* 0x0004001004007986 */ /* 0x008fe2000c101d18 */
[----:B------:R-:W-:-:S03]  /*4970*/  UIMAD.WIDE.U32 UR20, UR26, UR28, UR20 ;  /* 0x0000001c1a1472a5 */ /* 0x000fc6000f8e0014 */
[----:B----4-:R0:W-:Y:S01]  /*4980*/  STG.E.128 desc[UR24][R4.64+0x600], R20 ;  /* 0x0006001404007986 */ /* 0x0101e2000c101d18 */
[----:B------:R-:W-:Y:S02]  /*4990*/  UIMAD UR21, UR26, UR29, UR21 ;  /* 0x0000001d1a1572a4 */ /* 0x000fe4000f8e0215 */
[----:B--2---:R-:W-:Y:S01]  /*49a0*/  ULEA UR6, UP0, UR20, UR30, 0x2 ;  /* 0x0000001e14067291 */ /* 0x004fe2000f8010ff */
        /* <DEDUP_REMOVED lines=17> */
[----:B------:R-:W-:Y:S01]  /*4ac0*/  FADD.FTZ R43, R42, R43 ;  /* 0x0000002b2a2b7221 */ /* 0x000fe20000010000 */
[----:B------:R-:W-:Y:S02]  /*4ad0*/  IMAD.WIDE.U32 R4, R149, 0x10, R4 ;  /* 0x0000001095047825 */ /* 0x000fe400078e0004 */
[----:B------:R-:W4:Y:S02]  /*4ae0*/  LDS.128 R16, [R153+0x400] ;  /* 0x0004000099107984 */ /* 0x000f240000000c00 */
[----:B-1----:R-:W-:-:S02]  /*4af0*/  FADD.FTZ R36, R43, R36 ;  /* 0x000000242b247221 */ /* 0x002fc40000010000 */
[----:B------:R-:W1:Y:S02]  /*4b00*/  LDS.128 R20, [R153+0x600] ;  /* 0x0006000099147984 */ /* 0x000e640000000c00 */
[----:B------:R-:W-:-:S04]  /*4b10*/  FADD.FTZ R37, R36, R37 ;  /* 0x0000002524257221 */ /* 0x000fc80000010000 */
[----:B------:R-:W-:-:S04]  /*4b20*/  FADD.FTZ R38, R37, R38 ;  /* 0x0000002625267221 */ /* 0x000fc80000010000 */
[----:B------:R-:W-:-:S04]  /*4b30*/  FADD.FTZ R39, R38, R39 ;  /* 0x0000002726277221 */ /* 0x000fc80000010000 */
[----:B--2---:R-:W-:-:S04]  /*4b40*/  FADD.FTZ R48, R39, R48 ;  /* 0x0000003027307221 */ /* 0x004fc80000010000 */
[----:B------:R-:W-:-:S04]  /*4b50*/  FADD.FTZ R49, R48, R49 ;  /* 0x0000003130317221 */ /* 0x000fc80000010000 */
[----:B------:R-:W-:-:S04]  /*4b60*/  FADD.FTZ R50, R49, R50 ;  /* 0x0000003231327221 */ /* 0x000fc80000010000 */
[----:B------:R-:W-:Y:S01]  /*4b70*/  FADD.FTZ R125, R50, R51 ;  /* 0x00000033327d7221 */ /* 0x000fe20000010000 */
[----:B---3--:R2:W-:Y:S04]  /*4b80*/  STG.E.128 desc[UR24][R4.64], R8 ;  /* 0x0000000804007986 */ /* 0x0085e8000c101d18 */
[----:B0-----:R2:W-:Y:S04]  /*4b90*/  STG.E.128 desc[UR24][R4.64+0x200], R12 ;  /* 0x0002000c04007986 */ /* 0x0015e8000c101d18 */
[----:B----4-:R2:W-:Y:S04]  /*4ba0*/  STG.E.128 desc[UR24][R4.64+0x400], R16 ;  /* 0x0004001004007986 */ /* 0x0105e8000c101d18 */
[----:B-1----:R2:W-:Y:S01]  /*4bb0*/  STG.E.128 desc[UR24][R4.64+0x600], R20 ;  /* 0x0006001404007986 */ /* 0x0025e2000c101d18 */
[----:B------:R-:W-:Y:S05]  /*4bc0*/  BRA.U UP0, `(.L_x_6214) ;  /* 0xffffffc1006c7547 */ /* 0x000fea000b83ffff */
.L_x_6167:
        /* <DEDUP_REMOVED lines=38> */
[----:B------:R-:W-:Y:S01]  /*4e30*/  MOV R3, UR5 ;  /* 0x0000000500037c02 */ /* 0x000fe20008000f00 */
[----:B--2---:R-:W-:-:S05]  /*4e40*/  FADD.FTZ R5, R4, R5 ;  /* 0x0000000504057221 */ /* 0x004fca0000010000 */
[----:B------:R2:W-:Y:S02]  /*4e50*/  REDG.E.ADD.F32.FTZ.RN.STRONG.GPU desc[UR24][R2.64], R5 ;  /* 0x00000005020079a6 */ /* 0x0005e4000c12f318 */
.L_x_6216:
[----:B------:R-:W-:Y:S05]  /*4e60*/  BSYNC.RECONVERGENT B0 ;  /* 0x0000000000007941 */ /* 0x000fea0003800200 */
.L_x_6215:
        /* <DEDUP_REMOVED lines=39> */
.L_x_6218:
[----:B------:R-:W-:Y:S05]  /*50e0*/  BSYNC.RECONVERGENT B0 ;  /* 0x0000000000007941 */ /* 0x000fea0003800200 */
.L_x_6217:
[----:B------:R-:W-:Y:S05]  /*50f0*/  @P0 EXIT ;  /* 0x000000000000094d */ /* 0x000fea0003800000 */
[----:B------:R-:W3:Y:S01]  /*5100*/  S2UR UR5, SR_CgaCtaId ;  /* 0x00000000000579c3 */ /* 0x000ee20000008800 */
[----:B0-----:R-:W-:Y:S01]  /*5110*/  MOV R7, R9 ;  /* 0x0000000900077202 */ /* 0x001fe20000000f00 */
[----:B------:R-:W-:Y:S01]  /*5120*/  UMOV UR4, 0x400 ;  /* 0x0000040000047882 */ /* 0x000fe20000000000 */
[----:B------:R-:W0:Y:S01]  /*5130*/  LDCU UR6, c[0x0][0x360] ;  /* 0x00006c00ff0677ac */ /* 0x000e220008000800 */
[----:B------:R-:W4:Y:S01]  /*5140*/  LDCU.64 UR10, c[0x0][0x4b0] ;  /* 0x00009600ff0a77ac */ /* 0x000f220008000a00 */
[----:B------:R-:W0:Y:S02]  /*5150*/  LDCU.64 UR12, c[0x0][0x530] ;  /* 0x0000a600ff0c77ac */ /* 0x000e240008000a00 */
[----:B0--34-:R-:W-:-:S12]  /*5160*/  ULEA UR4, UR5, UR4, 0x18 ;  /* 0x0000000405047291 */ /* 0x019fd8000f8ec0ff */
.L_x_6219:
        /* <DEDUP_REMOVED lines=18> */
.L_x_6173:
[----:B------:R-:W-:Y:S01]  /*5290*/  HFMA2 R215, -RZ, RZ, 0, 5.9604644775390625e-08 ;  /* 0x00000001ffd77431 */ /* 0x000fe200000001ff */
[----:B------:R-:W-:Y:S02]  /*52a0*/  MOV R213, R87 ;  /* 0x0000005700d57202 */ /* 0x000fe40000000f00 */
[----:B------:R-:W-:Y:S02]  /*52b0*/  MOV R218, RZ ;  /* 0x000000ff00da7202 */ /* 0x000fe40000000f00 */
[----:B------:R-:W-:-:S07]  /*52c0*/  MOV R86, 0xffffffff ;  /* 0xffffffff00567802 */ /* 0x000fce0000000f00 */
[----:B01---5:R-:W-:Y:S05]  /*52d0*/  WARPSYNC.COLLECTIVE R86, `(.L_x_6220) ;  /* 0x0000000056087348 */ /* 0x023fea0003c00000 */
[----:B------:R2:W3:Y:S02]  /*52e0*/  SHFL.UP P6, R85, R213, R215, R218 ;  /* 0x040000d7d5557389 */ /* 0x0004e400000c00da */
[----:B0123-5:R-:W-:Y:S05]  /*52f0*/  ENDCOLLECTIVE ;  /* 0x000000000000791b */ /* 0x02ffea0003800000 */
.L_x_6220:
[----:B------:R-:W-:Y:S02]  /*5300*/  MOV R213, R212 ;  /* 0x000000d400d57202 */ /* 0x000fe40000000f00 */
[----:B------:R-:W-:-:S07]  /*5310*/  MOV R84, R85 ;  /* 0x0000005500547202 */ /* 0x000fce0000000f00 */
[----:B------:R-:W-:Y:S05]  /*5320*/  WARPSYNC.COLLECTIVE R86, `(.L_x_6221) ;  /* 0x0000000056087348 */ /* 0x000fea0003c00000 */
[----:B------:R0:W1:Y:S02]  /*5330*/  SHFL.UP P6, R85, R213, R215, R218 ;  /* 0x040000d7d5557389 */ /* 0x00006400000c00da */
[----:B01----:R-:W-:Y:S05]  /*5340*/  ENDCOLLECTIVE ;  /* 0x000000000000791b */ /* 0x003fea0003800000 */
.L_x_6221:
        /* <DEDUP_REMOVED lines=9> */
.L_x_6222:
[----:B------:R-:W-:Y:S02]  /*53e0*/  MOV R213, R214 ;  /* 0x000000d600d57202 */ /* 0x000fe40000000f00 */
[----:B------:R-:W-:-:S07]  /*53f0*/  MOV R84, R85 ;  /* 0x0000005500547202 */ /* 0x000fce0000000f00 */
[----:B------:R-:W-:Y:S05]  /*5400*/  WARPSYNC.COLLECTIVE R86, `(.L_x_6223) ;  /* 0x0000000056087348 */ /* 0x000fea0003c00000 */
[----:B------:R0:W1:Y:S02]  /*5410*/  SHFL.UP P6, R85, R213, R215, R218 ;  /* 0x040000d7d5557389 */ /* 0x00006400000c00da */
[----:B01----:R-:W-:Y:S05]  /*5420*/  ENDCOLLECTIVE ;  /* 0x000000000000791b */ /* 0x003fea0003800000 */
.L_x_6223:
        /* <DEDUP_REMOVED lines=8> */
.L_x_6224:
[----:B------:R-:W-:Y:S02]  /*54b0*/  MOV R213, R216 ;  /* 0x000000d800d57202 */ /* 0x000fe40000000f00 */
[----:B------:R-:W-:-:S07]  /*54c0*/  MOV R84, R85 ;  /* 0x0000005500547202 */ /* 0x000fce0000000f00 */
[----:B------:R-:W-:Y:S05]  /*54d0*/  WARPSYNC.COLLECTIVE R86, `(.L_x_6225) ;  /* 0x0000000056087348 */ /* 0x000fea0003c00000 */
[----:B------:R0:W1:Y:S02]  /*54e0*/  SHFL.UP P6, R85, R213, R215, R218 ;  /* 0x040000d7d5557389 */ /* 0x00006400000c00da */
[----:B01----:R-:W-:Y:S05]  /*54f0*/  ENDCOLLECTIVE ;  /* 0x000000000000791b */ /* 0x003fea0003800000 */
.L_x_6225:
        /* <DEDUP_REMOVED lines=8> */
.L_x_6226:
[----:B------:R-:W-:Y:S02]  /*5580*/  MOV R213, R212 ;  /* 0x000000d400d57202 */ /* 0x000fe40000000f00 */
[----:B------:R-:W-:-:S07]  /*5590*/  MOV R84, R85 ;  /* 0x0000005500547202 */ /* 0x000fce0000000f00 */
[----:B------:R-:W-:Y:S05]  /*55a0*/  WARPSYNC.COLLECTIVE R86, `(.L_x_6227) ;  /* 0x0000000056087348 */ /* 0x000fea0003c00000 */
[----:B------:R0:W1:Y:S02]  /*55b0*/  SHFL.UP P6, R85, R213, R215, R218 ;  /* 0x040000d7d5557389 */ /* 0x00006400000c00da */
[----:B01----:R-:W-:Y:S05]  /*55c0*/  ENDCOLLECTIVE ;  /* 0x000000000000791b */ /* 0x003fea0003800000 */
.L_x_6227:
        /* <DEDUP_REMOVED lines=8> */
.L_x_6228:
[----:B------:R-:W-:Y:S02]  /*5650*/  MOV R213, R84 ;  /* 0x0000005400d57202 */ /* 0x000fe40000000f00 */
[----:B------:R-:W-:-:S07]  /*5660*/  MOV R214, R85 ;  /* 0x0000005500d67202 */ /* 0x000fce0000000f00 */
[----:B------:R-:W-:Y:S05]  /*5670*/  WARPSYNC.COLLECTIVE R86, `(.L_x_6229) ;  /* 0x0000000056087348 */ /* 0x000fea0003c00000 */
[----:B------:R0:W1:Y:S02]  /*5680*/  SHFL.UP P6, R85, R213, R215, R218 ;  /* 0x040000d7d5557389 */ /* 0x00006400000c00da */
[----:B01----:R-:W-:Y:S05]  /*5690*/  ENDCOLLECTIVE ;  /* 0x000000000000791b */ /* 0x003fea0003800000 */
.L_x_6229:
[----:B------:R-:W-:Y:S05]  /*56a0*/  BRA `(.L_x_6230) ;  /* 0xffffffcc00847947 */ /* 0x000fea000383ffff */
.L_x_6174:
        /* <DEDUP_REMOVED lines=8> */
.L_x_6232:
[----:B------:R-:W-:Y:S05]  /*5730*/  BSYNC B0 ;  /* 0x0000000000007941 */ /* 0x000fea0003800000 */
.L_x_6231:
[----:B------:R-:W-:Y:S05]  /*5740*/  BRA `(.L_x_6233) ;  /* 0xffffffcc00747947 */ /* 0x000fea000383ffff */
.L_x_6175:
        /* <DEDUP_REMOVED lines=8> */
.L_x_6235:
[----:B------:R-:W-:Y:S05]  /*57d0*/  BSYNC B0 ;  /* 0x0000000000007941 */ /* 0x000fea0003800000 */
.L_x_6234:
[----:B------:R-:W-:Y:S05]  /*57e0*/  BRA `(.L_x_6236) ;  /* 0xffffffcc00547947 */ /* 0x000fea000383ffff */
.L_x_6176:
        /* <DEDUP_REMOVED lines=8> */
.L_x_6238:
[----:B------:R-:W-:Y:S05]  /*5870*/  BSYNC B0 ;  /* 0x0000000000007941 */ /* 0x000fea0003800000 */
.L_x_6237:
        /* <DEDUP_REMOVED lines=11> */
.L_x_6239:
[----:B------:R-:W-:Y:S05]  /*5930*/  WARPSYNC.COLLECTIVE R86, `(.L_x_6240) ;  /* 0x0000000056087348 */ /* 0x000fea0003c00000 */
[----:B------:R0:W1:Y:S02]  /*5940*/  SHFL.IDX P3, R232, R235, R234, R237 ;  /* 0x000000eaebe87389 */ /* 0x00006400000600ed */
[----:B01----:R-:W-:Y:S05]  /*5950*/  ENDCOLLECTIVE ;  /* 0x000000000000791b */ /* 0x003fea0003800000 */
.L_x_6240:
[----:B------:R-:W-:Y:S02]  /*5960*/  MOV R235, R89 ;  /* 0x0000005900eb7202 */ /* 0x000fe40000000f00 */
[----:B------:R-:W-:Y:S02]  /*5970*/  MOV R211, R85 ;  /* 0x0000005500d37202 */ /* 0x000fe40000000f00 */
[----:B------:R-:W-:-:S07]  /*5980*/  MOV R84, R232 ;  /* 0x000000e800547202 */ /* 0x000fce0000000f00 */
[----:B------:R-:W-:Y:S05]  /*5990*/  WARPSYNC.COLLECTIVE R86, `(.L_x_6241) ;  /* 0x0000000056087348 */ /* 0x000fea0003c00000 */
[----:B------:R0:W1:Y:S02]  /*59a0*/  SHFL.IDX P3, R232, R235, R234, R237 ;  /* 0x000000eaebe87389 */ /* 0x00006400000600ed */
[----:B01----:R-:W-:Y:S05]  /*59b0*/  ENDCOLLECTIVE ;  /* 0x000000000000791b */ /* 0x003fea0003800000 */
.L_x_6241:
[----:B------:R-:W-:Y:S01]  /*59c0*/  MOV R85, R232 ;  /* 0x000000e800557202 */ /* 0x000fe20000000f00 */
[----:B------:R-:W-:Y:S06]  /*59d0*/  BRA `(.L_x_6242) ;  /* 0xffffffc800f07947 */ /* 0x000fec000383ffff */
.L_x_6178:
[----:B------:R-:W-:Y:S01]  /*59e0*/  HFMA2 R236, -RZ, RZ, 0, 5.9604644775390625e-08 ;  /* 0x00000001ffec7431 */ /* 0x000fe200000001ff */
[----:B------:R-:W-:Y:S01]  /*59f0*/  MOV R239, R85 ;  /* 0x0000005500ef7202 */ /* 0x000fe20000000f00 */
[----:B------:R-:W-:Y:S01]  /*5a00*/  HFMA2 R234, -RZ, RZ, 0, 0 ;  /* 0x00000000ffea7431 */ /* 0x000fe200000001ff */
[----:B------:R-:W-:Y:S02]  /*5a10*/  MOV R241, 0x1f ;  /* 0x0000001f00f17802 */ /* 0x000fe40000000f00 */
[----:B------:R-:W-:Y:S02]  /*5a20*/  MOV R86, 0xffffffff ;  /* 0xffffffff00567802 */ /* 0x000fe40000000f00 */
[----:B------:R-:W-:Y:S02]  /*5a30*/  MOV R84, R87 ;  /* 0x0000005700547202 */ /* 0x000fe40000000f00 */
[----:B------:R-:W-:-:S07]  /*5a40*/  MOV R237, 0x1f ;  /* 0x0000001f00ed7802 */ /* 0x000fce0000000f00 */
[----:B------:R-:W-:Y:S05]  /*5a50*/  WARPSYNC.COLLECTIVE R86, `(.L_x_6243) ;  /* 0x0000000056087348 */ /* 0x000fea0003c00000 */
[----:B------:R0:W1:Y:S02]  /*5a60*/  SHFL.DOWN P1, R230, R239, R236, R241 ;  /* 0x080000ecefe67389 */ /* 0x00006400000200f1 */
[----:B01----:R-:W-:Y:S05]  /*5a70*/  ENDCOLLECTIVE ;  /* 0x000000000000791b */ /* 0x003fea0003800000 */
.L_x_6243:
[----:B------:R-:W-:Y:S02]  /*5a80*/  MOV R239, R87 ;  /* 0x0000005700ef7202 */ /* 0x000fe40000000f00 */
[----:B------:R-:W-:-:S07]  /*5a90*/  MOV R228, R230 ;  /* 0x000000e600e47202 */ /* 0x000fce0000000f00 */
[----:B------:R-:W-:Y:S05]  /*5aa0*/  WARPSYNC.COLLECTIVE R86, `(.L_x_6244) ;  /* 0x0000000056087348 */ /* 0x000fea0003c00000 */
[----:B------:R0:W1:Y:S02]  /*5ab0*/  SHFL.DOWN P1, R230, R239, R236, R241 ;  /* 0x080000ecefe67389 */ /* 0x00006400000200f1 */
[----:B01----:R-:W-:Y:S05]  /*5ac0*/  ENDCOLLECTIVE ;  /* 0x000000000000791b */ /* 0x003fea0003800000 */
.L_x_6244:
        /* <DEDUP_REMOVED lines=11> */
.L_x_6245:
[----:B------:R-:W-:Y:S02]  /*5b80*/  MOV R239, R84 ;  /* 0x0000005400ef7202 */ /* 0x000fe40000000f00 */
[----:B------:R-:W-:-:S07]  /*5b90*/  MOV R228, R230 ;  /* 0x000000e600e47202 */ /* 0x000fce0000000f00 */
[----:B------:R-:W-:Y:S05]  /*5ba0*/  WARPSYNC.COLLECTIVE R86, `(.L_x_6246) ;  /* 0x0000000056087348 */ /* 0x000fea0003c00000 */
[----:B------:R0:W1:Y:S02]  /*5bb0*/  SHFL.DOWN P1, R230, R239, R236, R241 ;  /* 0x080000ecefe67389 */ /* 0x00006400000200f1 */
[----:B01----:R-:W-:Y:S05]  /*5bc0*/  ENDCOLLECTIVE ;  /* 0x000000000000791b */ /* 0x003fea0003800000 */
.L_x_6246:
        /* <DEDUP_REMOVED lines=11> */
.L_x_6247:
[----:B------:R-:W-:Y:S02]  /*5c80*/  MOV R239, R84 ;  /* 0x0000005400ef7202 */ /* 0x000fe40000000f00 */
[----:B------:R-:W-:-:S07]  /*5c90*/  MOV R228, R230 ;  /* 0x000000e600e47202 */ /* 0x000fce0000000f00 */
[----:B------:R-:W-:Y:S05]  /*5ca0*/  WARPSYNC.COLLECTIVE R86, `(.L_x_6248) ;  /* 0x0000000056087348 */ /* 0x000fea0003c00000 */
[----:B------:R0:W1:Y:S02]  /*5cb0*/  SHFL.DOWN P1, R230, R239, R236, R241 ;  /* 0x080000ecefe67389 */ /* 0x00006400000200f1 */
[----:B01----:R-:W-:Y:S05]  /*5cc0*/  ENDCOLLECTIVE ;  /* 0x000000000000791b */ /* 0x003fea0003800000 */
.L_x_6248:
        /* <DEDUP_REMOVED lines=11> */
.L_x_6249:
[----:B------:R-:W-:Y:S02]  /*5d80*/  MOV R239, R84 ;  /* 0x0000005400ef7202 */ /* 0x000fe40000000f00 */
[----:B------:R-:W-:-:S07]  /*5d90*/  MOV R228, R230 ;  /* 0x000000e600e47202 */ /* 0x000fce0000000f00 */
[----:B------:R-:W-:Y:S05]  /*5da0*/  WARPSYNC.COLLECTIVE R86, `(.L_x_6250) ;  /* 0x0000000056087348 */ /* 0x000fea0003c00000 */
[----:B------:R0:W1:Y:S02]  /*5db0*/  SHFL.DOWN P1, R230, R239, R236, R241 ;  /* 0x080000ecefe67389 */ /* 0x00006400000200f1 */
[----:B01----:R-:W-:Y:S05]  /*5dc0*/  ENDCOLLECTIVE ;  /* 0x000000000000791b */ /* 0x003fea0003800000 */
.L_x_6250:
        /* <DEDUP_REMOVED lines=11> */
.L_x_6251:
[----:B------:R-:W-:Y:S02]  /*5e80*/  MOV R239, R84 ;  /* 0x0000005400ef7202 */ /* 0x000fe40000000f00 */
[----:B------:R-:W-:-:S07]  /*5e90*/  MOV R228, R230 ;  /* 0x000000e600e47202 */ /* 0x000fce0000000f00 */
[----:B------:R-:W-:Y:S05]  /*5ea0*/  WARPSYNC.COLLECTIVE R86, `(.L_x_6252) ;  /* 0x0000000056087348 */ /* 0x000fea0003c00000 */
[----:B------:R0:W1:Y:S02]  /*5eb0*/  SHFL.DOWN P1, R230, R239, R236, R241 ;  /* 0x080000ecefe67389 */ /* 0x00006400000200f1 */
[----:B01----:R-:W-:Y:S05]  /*5ec0*/  ENDCOLLECTIVE ;  /* 0x000000000000791b */ /* 0x003fea0003800000 */
.L_x_6252:
        /* <DEDUP_REMOVED lines=11> */
.L_x_6253:
[----:B------:R-:W-:Y:S02]  /*5f80*/  ISETP.NE.AND P0, PT, R106, 0x1f, PT ;  /* 0x0000001f6a00780c */ /* 0x000fe40003f05270 */
[----:B------:R-:W-:Y:S02]  /*5f90*/  MOV R235, R84 ;  /* 0x0000005400eb7202 */ /* 0x000fe40000000f00 */
[----:B------:R-:W-:-:S09]  /*5fa0*/  MOV R87, R232 ;  /* 0x000000e800577202 */ /* 0x000fd20000000f00 */
[----:B------:R-:W-:Y:S05]  /*5fb0*/  WARPSYNC.COLLECTIVE R86, `(.L_x_6254) ;  /* 0x0000000056087348 */ /* 0x000fea0003c00000 */
[----:B------:R0:W1:Y:S02]  /*5fc0*/  SHFL.IDX P3, R232, R235, R234, R237 ;  /* 0x000000eaebe87389 */ /* 0x00006400000600ed */
[----:B01----:R-:W-:Y:S05]  /*5fd0*/  ENDCOLLECTIVE ;  /* 0x000000000000791b */ /* 0x003fea0003800000 */
.L_x_6254:
[----:B------:R-:W-:Y:S05]  /*5fe0*/  WARPSYNC.COLLECTIVE R86, `(.L_x_6255) ;  /* 0x0000000056087348 */ /* 0x000fea0003c00000 */
[----:B------:R0:W1:Y:S02]  /*5ff0*/  SHFL.DOWN P1, R230, R239, R236, R241 ;  /* 0x080000ecefe67389 */ /* 0x00006400000200f1 */
[----:B01----:R-:W-:Y:S05]  /*6000*/  ENDCOLLECTIVE ;  /* 0x000000000000791b */ /* 0x003fea0003800000 */
.L_x_6255:
        /* <DEDUP_REMOVED lines=8> */
.L_x_6256:
[----:B------:R-:W-:-:S07]  /*6090*/  FMUL.FTZ R228, R88, R87 ;  /* 0x0000005758e47220 */ /* 0x000fce0000410000 */
[----:B------:R-:W-:Y:S05]  /*60a0*/  WARPSYNC.COLLECTIVE R86, `(.L_x_6257) ;  /* 0x0000000056087348 */ /* 0x000fea0003c00000 */
[----:B------:R0:W1:Y:S02]  /*60b0*/  SHFL.IDX P3, R232, R235, R234, R237 ;  /* 0x000000eaebe87389 */ /* 0x00006400000600ed */
[----:B01----:R-:W-:Y:S05]  /*60c0*/  ENDCOLLECTIVE ;  /* 0x000000000000791b */ /* 0x003fea0003800000 */
.L_x_6257:
[----:B------:R-:W-:Y:S02]  /*60d0*/  MOV R235, R89 ;  /* 0x0000005900eb7202 */ /* 0x000fe40000000f00 */
[----:B------:R-:W-:-:S07]  /*60e0*/  MOV R231, R232 ;  /* 0x000000e800e77202 */ /* 0x000fce0000000f00 */
[----:B------:R-:W-:Y:S05]  /*60f0*/  WARPSYNC.COLLECTIVE R86, `(.L_x_6258) ;  /* 0x0000000056087348 */ /* 0x000fea0003c00000 */
[----:B------:R0:W1:Y:S02]  /*6100*/  SHFL.IDX P3, R232, R235, R234, R237 ;  /* 0x000000eaebe87389 */ /* 0x00006400000600ed */
[----:B01----:R-:W-:Y:S05]  /*6110*/  ENDCOLLECTIVE ;  /* 0x000000000000791b */ /* 0x003fea0003800000 */
.L_x_6258:
[----:B------:R-:W-:Y:S05]  /*6120*/  BRA `(.L_x_6259) ;  /* 0xffffffc800e87947 */ /* 0x000fea000383ffff */
.L_x_6260:
        /* <DEDUP_REMOVED lines=13> */
.L_x_10469:


//--------------------- .text._Z25selective_scan_bwd_kernelI32Selective_Scan_bwd_kernel_traitsILi64ELi16ELb1ELb1ELb1ELb0ELb1EffEEv12SSMParamsBwd --------------------------
	.section	.text._Z25selective_scan_bwd_kernelI32Selective_Scan_bwd_kernel_traitsILi64ELi16ELb1ELb1ELb1ELb0ELb1EffEEv12SSMParamsBwd,"ax",@progbits
	.align	128
        .global         _Z25selective_scan_bwd_kernelI32Selective_Scan_bwd_kernel_traitsILi64ELi16ELb1ELb1ELb1ELb0ELb1EffEEv12SSMParamsBwd
        .type           _Z25selective_scan_bwd_kernelI32Selective_Scan_bwd_kernel_traitsILi64ELi16ELb1ELb1ELb1ELb0ELb1EffEEv12SSMParamsBwd,@function
        .size           _Z25selective_scan_bwd_kernelI32Selective_Scan_bwd_kernel_traitsILi64ELi16ELb1ELb1ELb1ELb0ELb1EffEEv12SSMParamsBwd,(.L_x_10470 - _Z25selective_scan_bwd_kernelI32Selective_Scan_bwd_kernel_traitsILi64ELi16ELb1ELb1ELb1ELb0ELb1EffEEv12SSMParamsBwd)
        .other          _Z25selective_scan_bwd_kernelI32Selective_Scan_bwd_kernel_traitsILi64ELi16ELb1ELb1ELb1ELb0ELb1EffEEv12SSMParamsBwd,@"STO_CUDA_ENTRY STV_DEFAULT"
_Z25selective_scan_bwd_kernelI32Selective_Scan_bwd_kernel_traitsILi64ELi16ELb1ELb1ELb1ELb0ELb1EffEEv12SSMParamsBwd:
.text._Z25selective_scan_bwd_kernelI32Selective_Scan_bwd_kernel_traitsILi64ELi16ELb1ELb1ELb1ELb0ELb1EffEEv12SSMParamsBwd:
        /* <DEDUP_REMOVED lines=22> */
[----:B------:R-:W0:Y:S01]  /*0160*/  LDC.64 R14, c[0x0][0x448] ;  /* 0x00011200ff0e7b82 */ /* 0x000e220000000a00 */
[----:B---3--:R-:W-:Y:S02]  /*0170*/  @UP0 ULEA UR4, UP2, UR27, UR4, 0x2 ;  /* 0x000000041b040291 */ /* 0x008fe4000f8410ff */
[----:B------:R-:W-:Y:S02]  /*0180*/  @UP1 ULEA UR6, UP3, UR27, UR6, 0x2 ;  /* 0x000000061b061291 */ /* 0x000fe4000f8610ff */
[----:B------:R-:W-:Y:S01]  /*0190*/  @UP0 ULEA.HI.X UR5, UR27, UR5, URZ, 0x2, UP2 ;  /* 0x000000051b050291 */ /* 0x000fe200090f14ff */
[----:B-1----:R-:W1:Y:S01]  /*01a0*/  MUFU.RCP R0, R0 ;  /* 0x0000000000007308 */ /* 0x002e620000001000 */
[----:B------:R-:W-:Y:S01]  /*01b0*/  @UP1 ULEA.HI.X UR7, UR27, UR7, URZ, 0x2, UP3 ;  /* 0x000000071b071291 */ /* 0x000fe200098f14ff */
[----:B------:R-:W-:Y:S01]  /*01c0*/  MOV R2, UR4 ;  /* 0x0000000400027c02 */ /* 0x000fe20008000f00 */
[----:B------:R-:W3:Y:S01]  /*01d0*/  LDCU UR26, c[0x0][0x394] ;  /* 0x00007280ff1a77ac */ /* 0x000ee20008000800 */
[----:B------:R-:W-:Y:S01]  /*01e0*/  MOV R4, UR6 ;  /* 0x0000000600047c02 */ /* 0x000fe20008000f00 */
[----:B------:R-:W0:Y:S01]  /*01f0*/  LDC.64 R20, c[0x0][0x450] ;  /* 0x00011400ff147b82 */ /* 0x000e220000000a00 */
[----:B------:R-:W-:-:S02]  /*0200*/  MOV R3, UR5 ;  /* 0x0000000500037c02 */ /* 0x000fc40008000f00 */
[----:B------:R-:W-:-:S03]  /*0210*/  MOV R5, UR7 ;  /* 0x0000000700057c02 */ /* 0x000fc60008000f00 */
[----:B----4-:R-:W5:Y:S01]  /*0220*/  @P0 LDG.E R136, desc[UR28][R2.64] ;  /* 0x0000001c02880981 */ /* 0x010f62000c1e1900 */
[----:B-1----:R-:W-:Y:S01]  /*0230*/  IADD3 R6, PT, PT, R0, 0xffffffe, RZ ;  /* 0x0ffffffe00067810 */ /* 0x002fe20007ffe0ff */
[----:B------:R-:W-:Y:S02]  /*0240*/  UIMAD.WIDE.U32 UR4, UR32, UR8, URZ ;  /* 0x00000008200472a5 */ /* 0x000fe4000f8e00ff */
[----:B------:R1:W5:Y:S01]  /*0250*/  @P1 LDG.E R12, desc[UR28][R4.64] ;  /* 0x0000001c040c1981 */ /* 0x000362000c1e1900 */
[----:B------:R-:W4:Y:S01]  /*0260*/  LDCU.64 UR6, c[0x0][0x498] ;  /* 0x00009300ff0677ac */ /* 0x000f220008000a00 */
[----:B------:R3:W4:Y:S01]  /*0270*/  F2I.FTZ.U32.TRUNC.NTZ R7, R6 ;  /* 0x0000000600077305 */ /* 0x000722000021f000 */
[----:B------:R-:W-:Y:S01]  /*0280*/  HFMA2 R157, -RZ, RZ, 0, 0 ;  /* 0x00000000ff9d7431 */ /* 0x000fe200000001ff */
[----:B------:R-:W-:Y:S02]  /*0290*/  UIMAD UR5, UR32, UR9, UR5 ;  /* 0x00000009200572a4 */ /* 0x000fe4000f8e0205 */
[----:B--2---:R-:W-:-:S02]  /*02a0*/  UISETP.NE.U32.AND UP0, UPT, UR24, URZ, UPT ;  /* 0x000000ff1800728c */ /* 0x004fc4000bf05070 */
[----:B------:R-:W-:Y:S01]  /*02b0*/  UIMAD.WIDE.U32 UR8, UR27, UR10, UR4 ;  /* 0x0000000a1b0872a5 */ /* 0x000fe2000f8e0004 */
[----:B-1----:R-:W1:Y:S01]  /*02c0*/  LDC.64 R4, c[0x0][0x3c8] ;  /* 0x0000f200ff047b82 */ /* 0x002e620000000a00 */
[----:B---3--:R-:W-:Y:S01]  /*02d0*/  HFMA2 R6, -RZ, RZ, 0, 0 ;  /* 0x00000000ff067431 */ /* 0x008fe200000001ff */
[----:B------:R-:W-:Y:S02]  /*02e0*/  UIMAD.WIDE.U32 UR4, UR32, UR36, URZ ;  /* 0x00000024200472a5 */ /* 0x000fe4000f8e00ff */
[----:B------:R-:W-:Y:S02]  /*02f0*/  UIMAD UR21, UR27, UR11, UR9 ;  /* 0x0000000b1b1572a4 */ /* 0x000fe4000f8e0209 */
[----:B------:R-:W-:Y:S01]  /*0300*/  UIMAD UR5, UR32, UR37, UR5 ;  /* 0x00000025200572a4 */ /* 0x000fe2000f8e0205 */
[----:B----4-:R-:W-:Y:S01]  /*0310*/  IADD3 R0, PT, PT, RZ, -R7, RZ ;  /* 0x80000007ff007210 */ /* 0x010fe20007ffe0ff */
[----:B------:R-:W-:Y:S02]  /*0320*/  UIMAD.WIDE.U32 UR10, UR27, UR14, URZ ;  /* 0x0000000e1b0a72a5 */ /* 0x000fe4000f8e00ff */
[----:B------:R-:W-:-:S02]  /*0330*/  UIMAD.WIDE.U32 UR18, UR32, UR6, URZ ;  /* 0x00000006201272a5 */ /* 0x000fc4000f8e00ff */
[----:B------:R-:W-:Y:S01]  /*0340*/  IMAD R3, R0, R9, RZ ;  /* 0x0000000900037224 */ /* 0x000fe200078e02ff */
[----:B------:R-:W-:Y:S01]  /*0350*/  IABS R0, UR27 ;  /* 0x0000001b00007c13 */ /* 0x000fe20008000000 */
[----:B------:R-:W-:Y:S02]  /*0360*/  UIMAD.WIDE.U32 UR16, UR27, UR38, UR4 ;  /* 0x000000261b1072a5 */ /* 0x000fe4000f8e0004 */
[----:B------:R-:W-:Y:S01]  /*0370*/  IMAD.HI.U32 R6, R7, R3, R6 ;  /* 0x0000000307067227 */ /* 0x000fe200078e0006 */
[----:B------:R-:W-:Y:S01]  /*0380*/  UIMAD UR19, UR32, UR7, UR19 ;  /* 0x00000007201372a4 */ /* 0x000fe2000f8e0213 */
[----:B------:R-:W2:Y:S04]  /*0390*/  LDCU.128 UR4, c[0x0][0x460] ;  /* 0x00008c00ff0477ac */ /* 0x000ea80008000c00 */
[----:B------:R-:W-:Y:S01]  /*03a0*/  IMAD.HI.U32 R6, R6, R0, RZ ;  /* 0x0000000006067227 */ /* 0x000fe200078e00ff */
[----:B------:R-:W-:-:S02]  /*03b0*/  UIMAD.WIDE.U32 UR18, UR27, UR12, UR18 ;  /* 0x0000000c1b1272a5 */ /* 0x000fc4000f8e0012 */
[----:B------:R-:W-:Y:S02]  /*03c0*/  UIMAD UR9, UR27, UR15, UR11 ;  /* 0x0000000f1b0972a4 */ /* 0x000fe4000f8e020b */
[----:B------:R-:W-:Y:S01]  /*03d0*/  IADD3 R2, PT, PT, -R6, RZ, RZ ;  /* 0x000000ff06027210 */ /* 0x000fe20007ffe1ff */
[----:B------:R-:W-:Y:S02]  /*03e0*/  UIMAD UR13, UR27, UR13, UR19 ;  /* 0x0000000d1b0d72a4 */ /* 0x000fe4000f8e0213 */
[----:B------:R-:W-:Y:S02]  /*03f0*/  ULEA UR19, UR26, 0xfffffc00, 0xa ;  /* 0xfffffc001a137891 */ /* 0x000fe4000f8e50ff */
[C---:B------:R-:W-:Y:S01]  /*0400*/  IMAD R0, R9.reuse, R2, R0 ;  /* 0x0000000209007224 */ /* 0x040fe200078e0200 */
[----:B------:R-:W-:Y:S01]  /*0410*/  UISETP.NE.AND.EX UP0, UPT, UR25, URZ, UPT, UP0 ;  /* 0x000000ff1900728c */ /* 0x000fe2000bf05300 */
[----:B------:R-:W-:Y:S01]  /*0420*/  LOP3.LUT R2, R8, UR27, RZ, 0x3c, !PT ;  /* 0x0000001b08027c12 */ /* 0x000fe2000f8e3cff */
[----:B------:R-:W3:Y:S02]  /*0430*/  LDCU.64 UR14, c[0x0][0x3b0] ;  /* 0x00007600ff0e77ac */ /* 0x000ee40008000a00 */
[----:B------:R-:W-:Y:S01]  /*0440*/  ISETP.GT.U32.AND P1, PT, R9, R0, PT ;  /* 0x000000000900720c */ /* 0x000fe20003f24070 */
[----:B------:R-:W-:Y:S01]  /*0450*/  UIADD3 UR8, UP1, UPT, UR19, UR8, URZ ;  /* 0x0000000813087290 */ /* 0x000fe2000ff3e0ff */
[----:B------:R-:W-:Y:S01]  /*0460*/  ISETP.GE.AND P2, PT, R2, RZ, PT ;  /* 0x000000ff0200720c */ /* 0x000fe20003f46270 */
[----:B------:R-:W-:-:S02]  /*0470*/  USHF.R.S32.HI UR30, URZ, 0x1f, UR19 ;  /* 0x0000001fff1e7899 */ /* 0x000fc40008011413 */
[----:B--2---:R-:W-:Y:S02]  /*0480*/  ULEA UR20, UP2, UR8, UR4, 0x2 ;  /* 0x0000000408147291 */ /* 0x004fe4000f8410ff */
[----:B------:R-:W-:Y:S01]  /*0490*/  UIADD3.X UR21, UPT, UPT, UR30, UR21, URZ, UP1, !UPT ;  /* 0x000000151e157290 */ /* 0x000fe20008ffe4ff */
[----:B------:R-:W2:Y:S05]  /*04a0*/  LDCU.64 UR24, c[0x0][0x3d0] ;  /* 0x00007a00ff1877ac */ /* 0x000eaa0008000a00 */
[-C--:B------:R-:W-:Y:S01]  /*04b0*/  @!P1 IADD3 R0, PT, PT, R0, -R9.reuse, RZ ;  /* 0x8000000900009210 */ /* 0x080fe20007ffe0ff */
[----:B------:R-:W-:Y:S01]  /*04c0*/  ULEA.HI.X UR21, UR8, UR5, UR21, 0x2, UP2 ;  /* 0x0000000508157291 */ /* 0x000fe200090f1415 */
[----:B------:R-:W-:Y:S01]  /*04d0*/  @!P1 IADD3 R6, PT, PT, R6, 0x1, RZ ;  /* 0x0000000106069810 */ /* 0x000fe20007ffe0ff */
[----:B------:R-:W4:Y:S01]  /*04e0*/  @UP0 LDCU UR8, c[0x0][0x384] ;  /* 0x00007080ff0807ac */ /* 0x000f220008000800 */
[----:B------:R-:W-:-:S02]  /*04f0*/  ISETP.GE.U32.AND P0, PT, R0, R9, PT ;  /* 0x000000090000720c */ /* 0x000fc40003f06070 */
[----:B------:R-:W-:Y:S01]  /*0500*/  ISETP.NE.AND P1, PT, R8, RZ, PT ;  /* 0x000000ff0800720c */ /* 0x000fe20003f25270 */
[----:B---3--:R-:W-:Y:S01]  /*0510*/  UIMAD.WIDE.U32 UR4, UR32, UR14, URZ ;  /* 0x0000000e200472a5 */ /* 0x008fe2000f8e00ff */
[----:B------:R-:W3:Y:S01]  /*0520*/  @UP0 LDCU UR12, c[0x0][0x38c] ;  /* 0x00007180ff0c07ac */ /* 0x000ee20008000800 */
[----:B------:R-:W-:Y:S02]  /*0530*/  UIMAD UR23, UR27, UR39, UR17 ;  /* 0x000000271b1772a4 */ /* 0x000fe4000f8e0211 */
[----:B------:R-:W-:-:S06]  /*0540*/  UIADD3 UR16, UP3, UPT, UR19, UR16, URZ ;  /* 0x0000001013107290 */ /* 0x000fcc000ff7e0ff */
[----:B------:R-:W-:Y:S01]  /*0550*/  @P0 IADD3 R6, PT, PT, R6, 0x1, RZ ;  /* 0x0000000106060810 */ /* 0x000fe20007ffe0ff */
[----:B------:R-:W-:Y:S01]  /*0560*/  UIMAD UR5, UR32, UR15, UR5 ;  /* 0x0000000f200572a4 */ /* 0x000fe2000f8e0205 */
[----:B------:R-:W3:Y:S02]  /*0570*/  @UP0 LDCU.64 UR14, c[0x0][0x480] ;  /* 0x00009000ff0e07ac */ /* 0x000ee40008000a00 */
[----:B------:R-:W-:Y:S01]  /*0580*/  MOV R171, R6 ;  /* 0x0000000600ab7202 */ /* 0x000fe20000000f00 */
[----:B------:R-:W-:-:S03]  /*0590*/  ULEA UR22, UP4, UR16, UR6, 0x2 ;  /* 0x0000000610167291 */ /* 0x000fc6000f8810ff */
[----:B------:R-:W-:Y:S01]  /*05a0*/  @!P2 IADD3 R171, PT, PT, -R171, RZ, RZ ;  /* 0x000000ffababa210 */ /* 0x000fe20007ffe1ff */
[----:B------:R-:W-:Y:S01]  /*05b0*/  UIADD3.X UR23, UPT, UPT, UR30, UR23, URZ, UP3, !UPT ;  /* 0x000000171e177290 */ /* 0x000fe20009ffe4ff */
[----:B------:R-:W-:Y:S01]  /*05c0*/  @!P1 LOP3.LUT R171, RZ, R8, RZ, 0x33, !PT ;  /* 0x00000008ffab9212 */ /* 0x000fe200078e33ff */
[----:B----4-:R-:W-:Y:S02]  /*05d0*/  @UP0 UIMAD UR8, UR32, UR8, UR27 ;  /* 0x00000008200802a4 */ /* 0x010fe4000f8e021b */
[----:B------:R-:W-:Y:S01]  /*05e0*/  ULEA.HI.X UR23, UR16, UR7, UR23, 0x2, UP4 ;  /* 0x0000000710177291 */ /* 0x000fe2000a0f1417 */
[----:B------:R-:W-:Y:S01]  /*05f0*/  SHF.R.S32.HI R13, RZ, 0x1f, R171 ;  /* 0x0000001fff0d7819 */ /* 0x000fe200000114ab */
[----:B--2---:R-:W-:Y:S02]  /*0600*/  UIMAD.WIDE.U32 UR6, UR32, UR24, URZ ;  /* 0x00000018200672a5 */ /* 0x004fe4000f8e00ff */
[----:B------:R-:W-:Y:S02]  /*0610*/  @UP0 UIMAD UR8, UR8, UR26, URZ ;  /* 0x0000001a080802a4 */ /* 0x000fe4000f8e02ff */
[C---:B0-----:R-:W-:Y:S01]  /*0620*/  IMAD R2, R13.reuse, R10, RZ ;  /* 0x0000000a0d027224 */ /* 0x041fe200078e02ff */
[----:B------:R-:W0:Y:S01]  /*0630*/  LDCU.64 UR16, c[0x0][0x528] ;  /* 0x0000a500ff1077ac */ /* 0x000e220008000a00 */
[----:B-1----:R-:W-:-:S02]  /*0640*/  IMAD R0, R13, R4, RZ ;  /* 0x000000040d007224 */ /* 0x002fc400078e02ff */
[C---:B------:R-:W-:Y:S01]  /*0650*/  IMAD R9, R171.reuse, R11, R2 ;  /* 0x0000000bab097224 */ /* 0x040fe200078e0202 */
[----:B------:R-:W-:Y:S01]  /*0660*/  UIMAD UR7, UR32, UR25, UR7 ;  /* 0x00000019200772a4 */ /* 0x000fe2000f8e0207 */
[C---:B------:R-:W-:Y:S01]  /*0670*/  IMAD.WIDE.U32 R2, R171.reuse, R4, UR4 ;  /* 0x00000004ab027e25 */ /* 0x040fe2000f8e0004 */
[----:B---3--:R-:W-:Y:S01]  /*0680*/  @UP0 UIMAD UR8, UR8, UR12, URZ ;  /* 0x0000000c080802a4 */ /* 0x008fe2000f8e02ff */
[----:B------:R-:W-:Y:S02]  /*0690*/  UMOV UR4, URZ ;  /* 0x000000ff00047c82 */ /* 0x000fe40008000000 */
[C---:B------:R-:W-:Y:S01]  /*06a0*/  IMAD R7, R171.reuse, R5, R0 ;  /* 0x00000005ab077224 */ /* 0x040fe200078e0200 */
[----:B------:R-:W-:Y:S01]  /*06b0*/  UMOV UR5, URZ ;  /* 0x000000ff00057c82 */ /* 0x000fe20008000000 */
[----:B------:R-:W-:Y:S01]  /*06c0*/  IMAD.WIDE.U32 R4, R171, R10, UR6 ;  /* 0x00000006ab047e25 */ /* 0x000fe2000f8e000a */
[----:B------:R-:W-:Y:S01]  /*06d0*/  @UP0 UIMAD.WIDE UR4, UR8, 0x8, UR14 ;  /* 0x00000008080408a5 */ /* 0x000fe2000f8e020e */
[----:B------:R-:W-:Y:S01]  /*06e0*/  IADD3 R16, P0, PT, R2, UR19, RZ ;  /* 0x0000001302107c10 */ /* 0x000fe2000ff1e0ff */
[----:B------:R-:W-:Y:S01]  /*06f0*/  UISETP.GE.AND UP0, UPT, UR26, 0x1, UPT ;  /* 0x000000011a00788c */ /* 0x000fe2000bf06270 */
[----:B------:R-:W-:Y:S01]  /*0700*/  IADD3 R2, PT, PT, R3, R7, RZ ;  /* 0x0000000703027210 */ /* 0x000fe20007ffe0ff */
[----:B------:R-:W-:-:S02]  /*0710*/  UIADD3 UR18, UP1, UPT, UR19, UR18, URZ ;  /* 0x0000001213127290 */ /* 0x000fc4000ff3e0ff */
[----:B------:R-:W-:Y:S02]  /*0720*/  IADD3 R18, P2, PT, R4, UR19, RZ ;  /* 0x0000001304127c10 */ /* 0x000fe4000ff5e0ff */
[----:B------:R-:W-:Y:S01]  /*0730*/  IADD3 R0, PT, PT, R5, R9, RZ ;  /* 0x0000000905007210 */ /* 0x000fe20007ffe0ff */
[----:B------:R-:W-:Y:S01]  /*0740*/  UIADD3.X UR25, UPT, UPT, UR30, UR13, URZ, UP1, !UPT ;  /* 0x0000000d1e197290 */ /* 0x000fe20008ffe4ff */
[----:B------:R-:W-:Y:S01]  /*0750*/  LEA R14, P1, R16, R14, 0x2 ;  /* 0x0000000e100e7211 */ /* 0x000fe200078210ff */
[----:B0-----:R-:W-:Y:S01]  /*0760*/  ULEA UR24, UP1, UR18, UR16, 0x2 ;  /* 0x0000001012187291 */ /* 0x001fe2000f8210ff */
[----:B------:R-:W-:Y:S02]  /*0770*/  IADD3.X R2, PT, PT, R2, UR30, RZ, P0, !PT ;  /* 0x0000001e02027c10 */ /* 0x000fe400087fe4ff */
[----:B------:R-:W-:Y:S01]  /*0780*/  LEA R17, P3, R18, R20, 0x2 ;  /* 0x0000001412117211 */ /* 0x000fe200078610ff */
[----:B------:R-:W-:Y:S01]  /*0790*/  ULEA.HI.X UR25, UR18, UR17, UR25, 0x2, UP1 ;  /* 0x0000001112197291 */ /* 0x000fe200088f1419 */
[----:B------:R-:W-:-:S02]  /*07a0*/  IADD3.X R0, PT, PT, R0, UR30, RZ, P2, !PT ;  /* 0x0000001e00007c10 */ /* 0x000fc400097fe4ff */
[----:B------:R-:W-:Y:S02]  /*07b0*/  LEA.HI.X R16, R16, R15, R2, 0x2, P1 ;  /* 0x0000000f10107211 */ /* 0x000fe400008f1402 */
[----:B------:R-:W-:Y:S02]  /*07c0*/  LEA.HI.X R18, R18, R21, R0, 0x2, P3 ;  /* 0x0000001512127211 */ /* 0x000fe400018f1400 */
[----:B------:R-:W-:Y:S01]  /*07d0*/  MOV R15, RZ ;  /* 0x000000ff000f7202 */ /* 0x000fe20000000f00 */
        /* <DEDUP_REMOVED lines=10> */
[----:B------:R-:W-:Y:S01]  /*0880*/  UMOV UR6, 0x400 ;  /* 0x0000040000067882 */ /* 0x000fe20000000000 */
[----:B------:R-:W0:Y:S05]  /*0890*/  LDCU UR19, c[0x0][0x394] ;  /* 0x00007280ff1377ac */ /* 0x000e2a0008000800 */
[----:B------:R-:W2:Y:S01]  /*08a0*/  S2UR UR7, SR_CgaCtaId ;  /* 0x00000000000779c3 */ /* 0x000ea20000008800 */
[----:B-1----:R-:W-:-:S04]  /*08b0*/  IMAD R0, R13, UR14, RZ ;  /* 0x0000000e0d007c24 */ /* 0x002fc8000f8e02ff */
[----:B------:R-:W-:Y:S01]  /*08c0*/  IMAD R47, R171, UR15, R0 ;  /* 0x0000000fab2f7c24 */ /* 0x000fe2000f8e0200 */
[----:B----4-:R-:W-:Y:S01]  /*08d0*/  UIMAD.WIDE.U32 UR16, UR27, UR12, URZ ;  /* 0x0000000c1b1072a5 */ /* 0x010fe2000f8e00ff */
[--C-:B0-----:R-:W-:Y:S01]  /*08e0*/  IMAD.WIDE.U32 R2, R6, UR32, R174.reuse ;  /* 0x0000002006027c25 */ /* 0x101fe2000f8e00ae */
[C---:B------:R-:W-:Y:S02]  /*08f0*/  IADD3 R35, PT, PT, R174.reuse, 0x2c0, RZ ;  /* 0x000002c0ae237810 */ /* 0x040fe40007ffe0ff */
[----:B------:R-:W-:Y:S01]  /*0900*/  UIMAD UR18, UR27, UR13, UR17 ;  /* 0x0000000d1b1272a4 */ /* 0x000fe2000f8e0211 */
[----:B------:R-:W-:Y:S01]  /*0910*/  IADD3 R37, PT, PT, R174, 0x300, RZ ;  /* 0x00000300ae257810 */ /* 0x000fe20007ffe0ff */
[----:B---3--:R-:W-:Y:S01]  /*0920*/  IMAD.WIDE.U32 R4, R8, UR32, R174 ;  /* 0x0000002008047c25 */ /* 0x008fe2000f8e00ae */
[C---:B------:R-:W-:Y:S02]  /*0930*/  IADD3 R11, PT, PT, R174.reuse, 0x100, RZ ;  /* 0x00000100ae0b7810 */ /* 0x040fe40007ffe0ff */
[C---:B------:R-:W-:Y:S01]  /*0940*/  IADD3 R25, PT, PT, R174.reuse, 0x180, RZ ;  /* 0x00000180ae197810 */ /* 0x040fe20007ffe0ff */
[----:B------:R-:W-:Y:S01]  /*0950*/  IMAD R3, R7, UR32, R3 ;  /* 0x0000002007037c24 */ /* 0x000fe2000f8e0203 */
[----:B--2---:R-:W-:Y:S01]  /*0960*/  ULEA UR6, UR7, UR6, 0x18 ;  /* 0x0000000607067291 */ /* 0x004fe2000f8ec0ff */
[----:B------:R-:W-:Y:S01]  /*0970*/  IMAD R6, R13, UR30, RZ ;  /* 0x0000001e0d067c24 */ /* 0x000fe2000f8e02ff */
[C---:B------:R-:W-:Y:S01]  /*0980*/  IADD3 R7, PT, PT, R174.reuse, 0x80, RZ ;  /* 0x00000080ae077810 */ /* 0x040fe20007ffe0ff */
[----:B------:R-:W-:Y:S01]  /*0990*/  IMAD R5, R9, UR32, R5 ;  /* 0x0000002009057c24 */ /* 0x000fe2000f8e0205 */
[C---:B------:R-:W-:Y:S01]  /*09a0*/  IADD3 R9, PT, PT, R174.reuse, 0xc0, RZ ;  /* 0x000000c0ae097810 */ /* 0x040fe20007ffe0ff */
[C---:B------:R-:W-:Y:S01]  /*09b0*/  IMAD.WIDE.U32 R172, R171.reuse, UR14, R2 ;  /* 0x0000000eabac7c25 */ /* 0x040fe2000f8e0002 */
[C---:B------:R-:W-:Y:S01]  /*09c0*/  SHF.L.U32 R3, R174.reuse, 0x4, RZ ;  /* 0x00000004ae037819 */ /* 0x040fe200000006ff */
[----:B------:R-:W-:Y:S01]  /*09d0*/  UIADD3 UR7, UPT, UPT, UR6, 0x2100, URZ ;  /* 0x0000210006077890 */ /* 0x000fe2000fffe0ff */
[C---:B------:R-:W-:Y:S01]  /*09e0*/  IADD3 R13, PT, PT, R174.reuse, 0x140, RZ ;  /* 0x00000140ae0d7810 */ /* 0x040fe20007ffe0ff */
[C---:B------:R-:W-:Y:S01]  /*09f0*/  IMAD R49, R171.reuse, UR31, R6 ;  /* 0x0000001fab317c24 */ /* 0x040fe2000f8e0206 */
[C---:B------:R-:W-:Y:S01]  /*0a00*/  IADD3 R27, PT, PT, R174.reuse, 0x1c0, RZ ;  /* 0x000001c0ae1b7810 */ /* 0x040fe20007ffe0ff */
[----:B------:R-:W-:Y:S01]  /*0a10*/  IMAD.WIDE.U32 R170, R171, UR30, R4 ;  /* 0x0000001eabaa7c25 */ /* 0x000fe2000f8e0004 */
        /* <DEDUP_REMOVED lines=8> */
[-C--:B------:R-:W-:Y:S02]  /*0aa0*/  LEA.HI R34, R35, R174.reuse, RZ, 0x1b ;  /* 0x000000ae23227211 */ /* 0x080fe400078fd8ff */
[-C--:B------:R-:W-:Y:S02]  /*0ab0*/  LEA.HI R35, R37, R174.reuse, RZ, 0x1b ;  /* 0x000000ae25237211 */ /* 0x080fe400078fd8ff */
[C---:B------:R-:W-:Y:S02]  /*0ac0*/  LEA.HI R39, R174.reuse, R174, RZ, 0x1b ;  /* 0x000000aeae277211 */ /* 0x040fe400078fd8ff */
        /* <DEDUP_REMOVED lines=38> */
[----:B------:R-:W-:Y:S02]  /*0d30*/  IADD3 R43, PT, PT, R173, R47, RZ ;  /* 0x0000002fad2b7210 */ /* 0x000fe40007ffe0ff */
[----:B------:R-:W-:-:S07]  /*0d40*/  IADD3 R132, PT, PT, R171, R49, RZ ;  /* 0x00000031ab847210 */ /* 0x000fce0007ffe0ff */
.L_x_6309:
[----:B------:R-:W-:Y:S01]  /*0d50*/  BAR.SYNC.DEFER_BLOCKING 0x0 ;  /* 0x0000000000007b1d */ /* 0x000fe20000010000 */
[----:B--2---:R-:W-:Y:S02]  /*0d60*/  MOV R2, UR20 ;  /* 0x0000001400027c02 */ /* 0x004fe40008000f00 */
        /* <DEDUP_REMOVED lines=47> */
[----:B------:R-:W1:Y:S01]  /*1060*/  LDS.128 R68, [R135+0x30] ;  /* 0x0000300087447984 */ /* 0x000e620000000c00 */
[----:B------:R-:W-:Y:S06]  /*1070*/  BAR.SYNC.DEFER_BLOCKING 0x0 ;  /* 0x0000000000007b1d */ /* 0x000fec0000010000 */
[----:B0-----:R-:W2:Y:S04]  /*1080*/  LDG.E.128 R60, desc[UR28][R8.64] ;  /* 0x0000001c083c7981 */ /* 0x001ea8000c1e1d00 */
[----:B------:R-:W3:Y:S04]  /*1090*/  LDG.E.128 R88, desc[UR28][R8.64+0x200] ;  /* 0x0002001c08587981 */ /* 0x000ee8000c1e1d00 */
[----:B------:R-:W4:Y:S04]  /*10a0*/  LDG.E.128 R92, desc[UR28][R8.64+0x400] ;  /* 0x0004001c085c7981 */ /* 0x000f28000c1e1d00 */
[----:B------:R-:W4:Y:S01]  /*10b0*/  LDG.E.128 R96, desc[UR28][R8.64+0x600] ;  /* 0x0006001c08607981 */ /* 0x000f22000c1e1d00 */
        /* <DEDUP_REMOVED lines=24> */
[----:B--2---:R-:W2:Y:S04]  /*1240*/  LDG.E.128 R60, desc[UR28][R2.64] ;  /* 0x0000001c023c7981 */ /* 0x004ea8000c1e1d00 */
        /* <DEDUP_REMOVED lines=12> */
[----:B------:R-:W-:Y:S01]  /*1310*/  FADD.FTZ R140, R71, R12 ;  /* 0x0000000c478c7221 */ /* 0x000fe20000010000 */
[----:B------:R-:W0:Y:S02]  /*1320*/  LDCU.64 UR30, c[0x0][0x510] ;  /* 0x0000a200ff1e77ac */ /* 0x000e240008000a00 */
[----:B------:R-:W-:-:S02]  /*1330*/  ULEA.HI.X UR12, UR12, UR35, UR15, 0x2, UP0 ;  /* 0x000000230c0c7291 */ /* 0x000fc400080f140f */
[----:B------:R-:W-:Y:S01]  /*1340*/  MOV R8, UR8 ;  /* 0x0000000800087c02 */ /* 0x000fe20008000f00 */
[----:B------:R-:W1:Y:S03]  /*1350*/  LDCU.64 UR34, c[0x0][0x558] ;  /* 0x0000ab00ff2277ac */ /* 0x000e660008000a00 */
[----:B------:R-:W-:Y:S01]  /*1360*/  MOV R9, UR12 ;  /* 0x0000000c00097c02 */ /* 0x000fe20008000f00 */
[----:B------:R-:W0:Y:S02]  /*1370*/  LDCU.64 UR14, c[0x0][0x508] ;  /* 0x0000a100ff0e77ac */ /* 0x000e240008000a00 */
[----:B------:R-:W-:Y:S01]  /*1380*/  IMAD.WIDE.U32 R2, R41, 0x10, R8 ;  /* 0x0000001029027825 */ /* 0x000fe200078e0008 */
[----:B--2---:R-:W-:Y:S04]  /*1390*/  STS.128 [R133], R60 ;  /* 0x0000003c85007388 */ /* 0x004fe80000000c00 */
[----:B---3--:R2:W-:Y:S04]  /*13a0*/  STS.128 [R133+0x200], R108 ;  /* 0x0002006c85007388 */ /* 0x0085e80000000c00 */
[----:B----4-:R3:W-:Y:S04]  /*13b0*/  STS.128 [R133+0x400], R120 ;  /* 0x0004007885007388 */ /* 0x0107e80000000c00 */
[----:B------:R-:W-:Y:S01]  /*13c0*/  STS.128 [R133+0x600], R124 ;  /* 0x0006007c85007388 */ /* 0x000fe20000000c00 */
[----:B------:R-:W-:-:S03]  /*13d0*/  NOP ;  /* 0x0000000000007918 */ /* 0x000fc60000000000 */
[----:B------:R-:W4:Y:S04]  /*13e0*/  LDS.128 R100, [R135] ;  /* 0x0000000087647984 */ /* 0x000f280000000c00 */
[----:B------:R-:W-:Y:S04]  /*13f0*/  LDS.128 R88, [R135+0x10] ;  /* 0x0000100087587984 */ /* 0x000fe80000000c00 */
[----:B------:R-:W1:Y:S04]  /*1400*/  LDS.128 R92, [R135+0x20] ;  /* 0x00002000875c7984 */ /* 0x000e680000000c00 */
[----:B------:R-:W0:Y:S01]  /*1410*/  LDS.128 R96, [R135+0x30] ;  /* 0x0000300087607984 */ /* 0x000e220000000c00 */
[----:B------:R-:W-:Y:S06]  /*1420*/  BAR.SYNC.DEFER_BLOCKING 0x0 ;  /* 0x0000000000007b1d */ /* 0x000fec0000010000 */
[----:B------:R-:W4:Y:S04]  /*1430*/  LDG.E.128 R112, desc[UR28][R2.64] ;  /* 0x0000001c02707981 */ /* 0x000f28000c1e1d00 */
[----:B------:R-:W4:Y:S04]  /*1440*/  LDG.E.128 R116, desc[UR28][R2.64+0x200] ;  /* 0x0002001c02747981 */ /* 0x000f28000c1e1d00 */
[----:B--2---:R-:W2:Y:S04]  /*1450*/  LDG.E.128 R108, desc[UR28][R2.64+0x400] ;  /* 0x0004001c026c7981 */ /* 0x004ea8000c1e1d00 */
[----:B---3--:R3:W2:Y:S01]  /*1460*/  LDG.E.128 R120, desc[UR28][R2.64+0x600] ;  /* 0x0006001c02787981 */ /* 0x0086a2000c1e1d00 */
[----:B----4-:R-:W-:Y:S01]  /*1470*/  FMUL.FTZ R10, R103, -1.4426950216293334961 ;  /* 0xbfb8aa3b670a7820 */ /* 0x010fe20000410000 */
[----:B------:R-:W-:Y:S01]  /*1480*/  FMUL.FTZ R0, R100, -1.4426950216293334961 ;  /* 0xbfb8aa3b64007820 */ /* 0x000fe20000410000 */
[----:B------:R-:W-:Y:S01]  /*1490*/  FMUL.FTZ R8, R101, -1.4426950216293334961 ;  /* 0xbfb8aa3b65087820 */ /* 0x000fe20000410000 */
[----:B------:R-:W-:Y:S01]  /*14a0*/  FMUL.FTZ R9, R102, -1.4426950216293334961 ;  /* 0xbfb8aa3b66097820 */ /* 0x000fe20000410000 */
[----:B-1----:R-:W-:Y:S01]  /*14b0*/  FMUL.FTZ R60, R92, -1.4426950216293334961 ;  /* 0xbfb8aa3b5c3c7820 */ /* 0x002fe20000410000 */
[----:B------:R-:W-:Y:S01]  /*14c0*/  FMUL.FTZ R61, R93, -1.4426950216293334961 ;  /* 0xbfb8aa3b5d3d7820 */ /* 0x000fe20000410000 */
[----:B------:R-:W1:Y:S01]  /*14d0*/  MUFU.EX2 R10, R10 ;  /* 0x0000000a000a7308 */ /* 0x000e620000000800 */
[----:B------:R-:W-:Y:S01]  /*14e0*/  FMUL.FTZ R62, R94, -1.4426950216293334961 ;  /* 0xbfb8aa3b5e3e7820 */ /* 0x000fe20000410000 */
[----:B------:R-:W-:Y:S01]  /*14f0*/  FMUL.FTZ R63, R95, -1.4426950216293334961 ;  /* 0xbfb8aa3b5f3f7820 */ /* 0x000fe20000410000 */
[----:B---3--:R-:W-:Y:S01]  /*1500*/  FMUL.FTZ R2, R89, -1.4426950216293334961 ;  /* 0xbfb8aa3b59027820 */ /* 0x008fe20000410000 */
[----:B------:R-:W-:Y:S01]  /*1510*/  FMUL.FTZ R3, R90, -1.4426950216293334961 ;  /* 0xbfb8aa3b5a037820 */ /* 0x000fe20000410000 */
[----:B------:R-:W-:Y:S01]  /*1520*/  FMUL.FTZ R11, R88, -1.4426950216293334961 ;  /* 0xbfb8aa3b580b7820 */ /* 0x000fe20000410000 */
[----:B------:R-:W-:Y:S01]  /*1530*/  FMUL.FTZ R13, R91, -1.4426950216293334961 ;  /* 0xbfb8aa3b5b0d7820 */ /* 0x000fe20000410000 */
[----:B0-----:R-:W-:Y:S01]  /*1540*/  FMUL.FTZ R128, R96, -1.4426950216293334961 ;  /* 0xbfb8aa3b60807820 */ /* 0x001fe20000410000 */
[----:B------:R-:W0:Y:S01]  /*1550*/  MUFU.EX2 R0, R0 ;  /* 0x0000000000007308 */ /* 0x000e220000000800 */
[----:B------:R-:W-:-:S04]  /*1560*/  UIMAD.WIDE.U32 UR12, UR32, UR14, UR6 ;  /* 0x0000000e200c72a5 */ /* 0x000fc8000f8e0006 */
[----:B------:R-:W-:-:S03]  /*1570*/  UIMAD UR13, UR32, UR15, UR13 ;  /* 0x0000000f200d72a4 */ /* 0x000fc6000f8e020d */
[----:B------:R-:W3:Y:S01]  /*1580*/  MUFU.EX2 R2, R2 ;  /* 0x0000000200027308 */ /* 0x000ee20000000800 */
[----:B-1----:R-:W-:Y:S01]  /*1590*/  FADD.FTZ R10, R10, 1 ;  /* 0x3f8000000a0a7421 */ /* 0x002fe20000010000 */
[----:B------:R-:W-:-:S04]  /*15a0*/  UIMAD.WIDE.U32 UR12, UR27, UR30, UR12 ;  /* 0x0000001e1b0c72a5 */ /* 0x000fc8000f8e000c */
[----:B------:R-:W-:Y:S02]  /*15b0*/  UIMAD UR13, UR27, UR31, UR13 ;  /* 0x0000001f1b0d72a4 */ /* 0x000fe4000f8e020d */
[----:B------:R-:W1:Y:S01]  /*15c0*/  MUFU.EX2 R3, R3 ;  /* 0x0000000300037308 */ /* 0x000e620000000800 */
[----:B0-----:R-:W-:Y:S01]  /*15d0*/  FADD.FTZ R0, R0, 1 ;  /* 0x3f80000000007421 */ /* 0x001fe20000010000 */
[----:B------:R-:W-:-:S04]  /*15e0*/  ULEA UR8, UP0, UR12, UR34, 0x2 ;  /* 0x000000220c087291 */ /* 0x000fc8000f8010ff */
[----:B------:R-:W-:Y:S02]  /*15f0*/  ULEA.HI.X UR12, UR12, UR35, UR13, 0x2, UP0 ;  /* 0x000000230c0c7291 */ /* 0x000fe400080f140d */
[----:B------:R-:W0:Y:S01]  /*1600*/  MUFU.EX2 R8, R8 ;  /* 0x0000000800087308 */ /* 0x000e220000000800 */
[----:B---3--:R-:W-:Y:S01]  /*1610*/  FADD.FTZ R2, R2, 1 ;  /* 0x3f80000002027421 */ /* 0x008fe20000010000 */
[----:B------:R-:W-:-:S04]  /*1620*/  UISETP.NE.U32.AND UP0, UPT, UR36, URZ, UPT ;  /* 0x000000ff2400728c */ /* 0x000fc8000bf05070 */
[----:B------:R-:W-:Y:S02]  /*1630*/  UISETP.NE.AND.EX UP0, UPT, UR37, URZ, UPT, UP0 ;  /* 0x000000ff2500728c */ /* 0x000fe4000bf05300 */
[----:B------:R-:W3:Y:S01]  /*1640*/  MUFU.EX2 R9, R9 ;  /* 0x0000000900097308 */ /* 0x000ee20000000800 */
[----:B-1----:R-:W-:-:S07]  /*1650*/  FADD.FTZ R3, R3, 1 ;  /* 0x3f80000003037421 */ /* 0x002fce0000010000 */
[----:B------:R1:W4:Y:S01]  /*1660*/  MUFU.EX2 R125, R60 ;  /* 0x0000003c007d7308 */ /* 0x0003220000000800 */
[----:B0-----:R-:W-:-:S07]  /*1670*/  FADD.FTZ R8, R8, 1 ;  /* 0x3f80000008087421 */ /* 0x001fce0000010000 */
[----:B------:R0:W4:Y:S01]  /*1680*/  MUFU.EX2 R126, R61 ;  /* 0x0000003d007e7308 */ /* 0x0001220000000800 */
[----:B-1----:R-:W-:Y:S01]  /*1690*/  FMUL.FTZ R60, R98, -1.4426950216293334961 ;  /* 0xbfb8aa3b623c7820 */ /* 0x002fe20000410000 */
[----:B---3--:R-:W-:-:S06]  /*16a0*/  FADD.FTZ R9, R9, 1 ;  /* 0x3f80000009097421 */ /* 0x008fcc0000010000 */
[----:B------:R-:W1:Y:S01]  /*16b0*/  MUFU.EX2 R127, R62 ;  /* 0x0000003e007f7308 */ /* 0x000e620000000800 */
[----:B0-----:R-:W-:Y:S01]  /*16c0*/  FMUL.FTZ R61, R99, -1.4426950216293334961 ;  /* 0xbfb8aa3b633d7820 */ /* 0x001fe20000410000 */
[----:B----4-:R-:W-:-:S06]  /*16d0*/  FADD.FTZ R125, R125, 1 ;  /* 0x3f8000007d7d7421 */ /* 0x010fcc0000010000 */
[----:B------:R-:W-:Y:S01]  /*16e0*/  MUFU.EX2 R141, R63 ;  /* 0x0000003f008d7308 */ /* 0x000fe20000000800 */
[----:B------:R-:W-:-:S07]  /*16f0*/  FADD.FTZ R126, R126, 1 ;  /* 0x3f8000007e7e7421 */ /* 0x000fce0000010000 */
[----:B------:R-:W0:Y:S01]  /*1700*/  MUFU.EX2 R154, R60 ;  /* 0x0000003c009a7308 */ /* 0x000e220000000800 */
[----:B-1----:R-:W-:-:S07]  /*1710*/  FADD.FTZ R147, R127, 1 ;  /* 0x3f8000007f937421 */ /* 0x002fce0000010000 */
[----:B------:R-:W1:Y:S08]  /*1720*/  MUFU.EX2 R155, R61 ;  /* 0x0000003d009b7308 */ /* 0x000e700000000800 */
[----:B------:R-:W3:Y:S01]  /*1730*/  MUFU.EX2 R11, R11 ;  /* 0x0000000b000b7308 */ /* 0x000ee20000000800 */
[----:B0-----:R-:W-:-:S07]  /*1740*/  FADD.FTZ R154, R154, 1 ;  /* 0x3f8000009a9a7421 */ /* 0x001fce0000010000 */
[----:B------:R0:W4:Y:S01]  /*1750*/  MUFU.RCP R146, R10 ;  /* 0x0000000a00927308 */ /* 0x0001220000001000 */
[----:B-1----:R-:W-:-:S07]  /*1760*/  FADD.FTZ R155, R155, 1 ;  /* 0x3f8000009b9b7421 */ /* 0x002fce0000010000 */
[----:B------:R1:W4:Y:S01]  /*1770*/  MUFU.RCP R145, R0 ;  /* 0x0000000000917308 */ /* 0x0003220000001000 */
[--C-:B0-----:R-:W-:Y:S01]  /*1780*/  FADD.FTZ R10, R5, R12.reuse ;  /* 0x0000000c050a7221 */ /* 0x101fe20000010000 */
[----:B------:R-:W-:Y:S01]  /*1790*/  FADD.FTZ R5, R64, R12 ;  /* 0x0000000c40057221 */ /* 0x000fe20000010000 */
[----:B---3--:R-:W-:-:S05]  /*17a0*/  FADD.FTZ R11, R11, 1 ;  /* 0x3f8000000b0b7421 */ /* 0x008fca0000010000 */
[----:B------:R0:W-:Y:S01]  /*17b0*/  MUFU.RCP R148, R2 ;  /* 0x0000000200947308 */ /* 0x0001e20000001000 */
[----:B-1----:R-:W-:Y:S01]  /*17c0*/  FADD.FTZ R0, R67, R12 ;  /* 0x0000000c43007221 */ /* 0x002fe20000010000 */
[----:B----4-:R-:W-:-:S06]  /*17d0*/  FADD.FTZ R70, -R146, 1 ;  /* 0x3f80000092467421 */ /* 0x010fcc0000010100 */
[----:B------:R1:W-:Y:S01]  /*17e0*/  MUFU.RCP R131, R3 ;  /* 0x0000000300837308 */ /* 0x0003e20000001000 */
[----:B0-----:R-:W-:Y:S01]  /*17f0*/  FADD.FTZ R2, R65, R12 ;  /* 0x0000000c41027221 */ /* 0x001fe20000010000 */
[----:B------:R-:W-:-:S06]  /*1800*/  FADD.FTZ R69, -R145, 1 ;  /* 0x3f80000091457421 */ /* 0x000fcc0000010100 */
[----:B------:R0:W3:Y:S01]  /*1810*/  MUFU.RCP R144, R8 ;  /* 0x0000000800907308 */ /* 0x0000e20000001000 */
[----:B-1----:R-:W-:-:S07]  /*1820*/  FADD.FTZ R3, R66, R12 ;  /* 0x0000000c42037221 */ /* 0x002fce0000010000 */
[----:B------:R1:W4:Y:S01]  /*1830*/  MUFU.RCP R149, R9 ;  /* 0x0000000900957308 */ /* 0x0003220000001000 */
[--C-:B0-----:R-:W-:Y:S01]  /*1840*/  FADD.FTZ R8, R7, R12.reuse ;  /* 0x0000000c07087221 */ /* 0x101fe20000010000 */
[----:B------:R-:W-:Y:S01]  /*1850*/  FADD.FTZ R7, R106, R12 ;  /* 0x0000000c6a077221 */ /* 0x000fe20000010000 */
[----:B------:R-:W-:-:S05]  /*1860*/  FFMA.FTZ R106, R103, R70, 1 ;  /* 0x3f800000676a7423 */ /* 0x000fca0000010046 */
[----:B------:R0:W4:Y:S01]  /*1870*/  MUFU.EX2 R124, R13 ;  /* 0x0000000d007c7308 */ /* 0x0001220000000800 */
[----:B---3--:R-:W-:Y:S01]  /*1880*/  FADD.FTZ R68, -R144, 1 ;  /* 0x3f80000090447421 */ /* 0x008fe20000010100 */
[----:B-1----:R-:W-:-:S03]  /*1890*/  FADD.FTZ R9, R104, R12 ;  /* 0x0000000c68097221 */ /* 0x002fc60000010000 */
[----:B------:R-:W-:-:S03]  /*18a0*/  FFMA.FTZ R104, R101, R68, 1 ;  /* 0x3f80000065687423 */ /* 0x000fc60000010044 */
[----:B------:R1:W-:Y:S01]  /*18b0*/  MUFU.RCP R151, R11 ;  /* 0x0000000b00977308 */ /* 0x0003e20000001000 */
[----:B0-----:R-:W-:Y:S01]  /*18c0*/  FMUL.FTZ R13, R97, -1.4426950216293334961 ;  /* 0xbfb8aa3b610d7820 */ /* 0x001fe20000410000 */
[----:B----4-:R-:W-:-:S04]  /*18d0*/  FMUL.FTZ R127, R102, R149 ;  /* 0x00000095667f7220 */ /* 0x010fc80000410000 */
[----:B------:R-:W-:Y:S02]  /*18e0*/  FMUL.FTZ R143, R74, R127 ;  /* 0x0000007f4a8f7220 */ /* 0x000fe40000410000 */
[----:B------:R0:W3:Y:S01]  /*18f0*/  MUFU.EX2 R153, R13 ;  /* 0x0000000d00997308 */ /* 0x0000e20000000800 */
[--C-:B-1----:R-:W-:Y:S01]  /*1900*/  FADD.FTZ R11, R6, R12.reuse ;  /* 0x0000000c060b7221 */ /* 0x102fe20000010000 */
[----:B------:R-:W-:Y:S01]  /*1910*/  FADD.FTZ R6, R105, R12 ;  /* 0x0000000c69067221 */ /* 0x000fe20000010000 */
[----:B------:R-:W-:Y:S01]  /*1920*/  FFMA.FTZ R105, R100, R69, 1 ;  /* 0x3f80000064697423 */ /* 0x000fe20000010045 */
[----:B------:R-:W-:Y:S01]  /*1930*/  FADD.FTZ R69, -R149, 1 ;  /* 0x3f80000095457421 */ /* 0x000fe20000010100 */
[----:B------:R-:W-:-:S03]  /*1940*/  FADD.FTZ R124, R124, 1 ;  /* 0x3f8000007c7c7421 */ /* 0x000fc60000010000 */
[----:B------:R-:W1:Y:S01]  /*1950*/  MUFU.EX2 R152, R128 ;  /* 0x0000008000987308 */ /* 0x000e620000000800 */
[--C-:B0-----:R-:W-:Y:S01]  /*1960*/  FADD.FTZ R13, R4, R12.reuse ;  /* 0x0000000c040d7221 */ /* 0x101fe20000010000 */
[----:B------:R-:W-:Y:S01]  /*1970*/  FADD.FTZ R4, R107, R12 ;  /* 0x0000000c6b047221 */ /* 0x000fe20000010000 */
[----:B------:R-:W-:Y:S01]  /*1980*/  FFMA.FTZ R107, R102, R69, 1 ;  /* 0x3f800000666b7423 */ /* 0x000fe20000010045 */
[----:B------:R-:W-:-:S04]  /*1990*/  FADD.FTZ R102, R141, 1 ;  /* 0x3f8000008d667421 */ /* 0x000fc80000010000 */
[----:B------:R0:W4:Y:S01]  /*19a0*/  MUFU.RCP R128, R124 ;  /* 0x0000007c00807308 */ /* 0x0001220000001000 */
[----:B---3--:R-:W-:-:S07]  /*19b0*/  FADD.FTZ R153, R153, 1 ;  /* 0x3f80000099997421 */ /* 0x008fce0000010000 */
[----:B------:R3:W-:Y:S01]  /*19c0*/  MUFU.RCP R129, R125 ;  /* 0x0000007d00817308 */ /* 0x0007e20000001000 */
[----:B0-----:R-:W-:Y:S01]  /*19d0*/  FMUL.FTZ R124, R101, R144 ;  /* 0x00000090657c7220 */ /* 0x001fe20000410000 */
[----:B------:R-:W-:Y:S01]  /*19e0*/  FADD.FTZ R101, -R151, 1 ;  /* 0x3f80000097657421 */ /* 0x000fe20000010100 */
[----:B-1----:R-:W-:Y:S02]  /*19f0*/  FADD.FTZ R152, R152, 1 ;  /* 0x3f80000098987421 */ /* 0x002fe40000010000 */
[----:B------:R-:W-:-:S03]  /*1a00*/  FMUL.FTZ R142, R73, R124 ;  /* 0x0000007c498e7220 */ /* 0x000fc60000410000 */
[----:B------:R0:W-:Y:S01]  /*1a10*/  MUFU.RCP R130, R126 ;  /* 0x0000007e00827308 */ /* 0x0001e20000001000 */
[----:B---3--:R-:W-:-:S04]  /*1a20*/  FMUL.FTZ R125, R100, R145 ;  /* 0x00000091647d7220 */ /* 0x008fc80000410000 */
[----:B------:R-:W-:-:S03]  /*1a30*/  FMUL.FTZ R141, R72, R125 ;  /* 0x0000007d488d7220 */ /* 0x000fc60000410000 */
[----:B------:R1:W-:Y:S01]  /*1a40*/  MUFU.RCP R150, R102 ;  /* 0x0000006600967308 */ /* 0x0003e20000001000 */
[----:B0-----:R-:W-:-:S04]  /*1a50*/  FMUL.FTZ R126, R103, R146 ;  /* 0x00000092677e7220 */ /* 0x001fc80000410000 */
[----:B------:R-:W-:-:S03]  /*1a60*/  FMUL.FTZ R156, R75, R126 ;  /* 0x0000007e4b9c7220 */ /* 0x000fc60000410000 */
[----:B------:R-:W0:Y:S01]  /*1a70*/  MUFU.RCP R147, R147 ;  /* 0x0000009300937308 */ /* 0x000e220000001000 */
[----:B------:R-:W-:Y:S04]  /*1a80*/  STS.128 [R133], R112 ;  /* 0x0000007085007388 */ /* 0x000fe80000000c00 */
[----:B------:R-:W-:Y:S04]  /*1a90*/  STS.128 [R133+0x200], R116 ;  /* 0x0002007485007388 */ /* 0x000fe80000000c00 */
[----:B--2---:R2:W-:Y:S04]  /*1aa0*/  STS.128 [R133+0x400], R108 ;  /* 0x0004006c85007388 */ /* 0x0045e80000000c00 */
[----:B------:R-:W-:Y:S01]  /*1ab0*/  STS.128 [R133+0x600], R120 ;  /* 0x0006007885007388 */ /* 0x000fe20000000c00 */
[----:B------:R-:W-:-:S03]  /*1ac0*/  NOP ;  /* 0x0000000000007918 */ /* 0x000fc60000000000 */
[----:B------:R-:W3:Y:S04]  /*1ad0*/  LDS.128 R60, [R135] ;  /* 0x00000000873c7984 */ /* 0x000ee80000000c00 */
[----:B------:R-:W1:Y:S01]  /*1ae0*/  LDS.128 R64, [R135+0x10] ;  /* 0x0000100087407984 */ /* 0x000e620000000c00 */
[----:B--2---:R-:W-:-:S03]  /*1af0*/  FFMA.FTZ R108, R88, R101, 1 ;  /* 0x3f800000586c7423 */ /* 0x004fc60000010065 */
        /* <DEDUP_REMOVED lines=12> */
[C---:B------:R-:W-:Y:S01]  /*1bc0*/  FADD.FTZ R88, -R148.reuse, 1 ;  /* 0x3f80000094587421 */ /* 0x040fe20000010100 */
[----:B------:R-:W-:Y:S01]  /*1bd0*/  FMUL.FTZ R144, R89, R148 ;  /* 0x0000009459907220 */ /* 0x000fe20000410000 */
[----:B------:R-:W-:Y:S01]  /*1be0*/  FMUL.FTZ R151, R151, R100 ;  /* 0x0000006497977220 */ /* 0x000fe20000410000 */
[----:B------:R-:W-:Y:S01]  /*1bf0*/  FMUL.FTZ R148, R148, R101 ;  /* 0x0000006594947220 */ /* 0x000fe20000410000 */
[----:B------:R-:W-:Y:S01]  /*1c00*/  FMUL.FTZ R100, R72, R105 ;  /* 0x0000006948647220 */ /* 0x000fe20000410000 */
[----:B------:R-:W-:Y:S01]  /*1c10*/  FMUL.FTZ R101, R73, R104 ;  /* 0x0000006849657220 */ /* 0x000fe20000410000 */
[----:B------:R-:W-:Y:S01]  /*1c20*/  FMUL.FTZ R102, R74, R107 ;  /* 0x0000006b4a667220 */ /* 0x000fe20000410000 */
[----:B------:R-:W-:Y:S01]  /*1c30*/  FMUL.FTZ R103, R75, R106 ;  /* 0x0000006a4b677220 */ /* 0x000fe20000410000 */
[----:B----4-:R-:W-:Y:S01]  /*1c40*/  FADD.FTZ R106, -R128, 1 ;  /* 0x3f800000806a7421 */ /* 0x010fe20000010100 */
[----:B------:R-:W1:Y:S01]  /*1c50*/  LDS.128 R72, [R135+0x30] ;  /* 0x0000300087487984 */ /* 0x000e620000000c00 */
[----:B------:R-:W-:Y:S01]  /*1c60*/  FMUL.FTZ R105, R79, R67 ;  /* 0x000000434f697220 */ /* 0x000fe20000410000 */
[----:B------:R-:W-:Y:S01]  /*1c70*/  FFMA.FTZ R109, R89, R88, 1 ;  /* 0x3f800000596d7423 */ /* 0x000fe20000010058 */
[----:B------:R-:W-:Y:S01]  /*1c80*/  FMUL.FTZ R104, R151, R108 ;  /* 0x0000006c97687220 */ /* 0x000fe20000410000 */
[----:B------:R-:W-:Y:S01]  /*1c90*/  FADD.FTZ R89, -R131, 1 ;  /* 0x3f80000083597421 */ /* 0x000fe20000010100 */
[----:B------:R-:W-:Y:S01]  /*1ca0*/  FMUL.FTZ R88, R78, R66 ;  /* 0x000000424e587220 */ /* 0x000fe20000410000 */
[----:B------:R-:W-:Y:S01]  /*1cb0*/  FFMA.FTZ R108, R91, R106, 1 ;  /* 0x3f8000005b6c7423 */ /* 0x000fe2000001006a */
[----:B------:R-:W-:Y:S01]  /*1cc0*/  FMUL.FTZ R107, R128, R105 ;  /* 0x00000069806b7220 */ /* 0x000fe20000410000 */
[----:B------:R-:W3:Y:S01]  /*1cd0*/  MUFU.RCP R151, R154 ;  /* 0x0000009a00977308 */ /* 0x000ee20000001000 */
[----:B------:R-:W-:Y:S01]  /*1ce0*/  FFMA.FTZ R89, R90, R89, 1 ;  /* 0x3f8000005a597423 */ /* 0x000fe20000010059 */
[----:B------:R-:W-:Y:S01]  /*1cf0*/  FMUL.FTZ R88, R131, R88 ;  /* 0x0000005883587220 */ /* 0x000fe20000410000 */
[----:B------:R-:W-:Y:S01]  /*1d00*/  FMUL.FTZ R105, R148, R109 ;  /* 0x0000006d94697220 */ /* 0x000fe20000410000 */
[----:B------:R-:W-:Y:S01]  /*1d10*/  FMUL.FTZ R107, R107, R108 ;  /* 0x0000006c6b6b7220 */ /* 0x000fe20000410000 */
[----:B0-----:R-:W-:Y:S01]  /*1d20*/  FADD.FTZ R109, -R147, 1 ;  /* 0x3f800000936d7421 */ /* 0x001fe20000010100 */
[----:B------:R-:W-:Y:S01]  /*1d30*/  FADD.FTZ R108, -R150, 1 ;  /* 0x3f800000966c7421 */ /* 0x000fe20000010100 */
[----:B------:R-:W-:Y:S01]  /*1d40*/  FMUL.FTZ R106, R88, R89 ;  /* 0x00000059586a7220 */ /* 0x000fe20000410000 */
[----:B------:R-:W0:Y:S01]  /*1d50*/  MUFU.RCP R148, R155 ;  /* 0x0000009b00947308 */ /* 0x000e220000001000 */
[----:B------:R-:W-:Y:S01]  /*1d60*/  FADD.FTZ R88, -R130, 1 ;  /* 0x3f80000082587421 */ /* 0x000fe20000010100 */
[----:B------:R-:W-:Y:S01]  /*1d70*/  FFMA.FTZ R112, R94, R109, 1 ;  /* 0x3f8000005e707423 */ /* 0x000fe2000001006d */
[----:B------:R-:W-:Y:S01]  /*1d80*/  FFMA.FTZ R114, R95, R108, 1 ;  /* 0x3f8000005f727423 */ /* 0x000fe2000001006c */
[----:B--2---:R-:W-:Y:S01]  /*1d90*/  FMUL.FTZ R109, R81, R69 ;  /* 0x00000045516d7220 */ /* 0x004fe20000410000 */
[----:B------:R-:W-:Y:S01]  /*1da0*/  FMUL.FTZ R108, R82, R70 ;  /* 0x00000046526c7220 */ /* 0x000fe20000410000 */
[----:B------:R-:W-:Y:S01]  /*1db0*/  FMUL.FTZ R113, R83, R71 ;  /* 0x0000004753717220 */ /* 0x000fe20000410000 */
[----:B------:R-:W-:Y:S01]  /*1dc0*/  FFMA.FTZ R110, R93, R88, 1 ;  /* 0x3f8000005d6e7423 */ /* 0x000fe20000010058 */
[----:B------:R-:W2:Y:S01]  /*1dd0*/  MUFU.RCP R146, R153 ;  /* 0x0000009900927308 */ /* 0x000ea20000001000 */
        /* <DEDUP_REMOVED lines=11> */
[----:B------:R-:W4:Y:S01]  /*1e90*/  MUFU.RCP R149, R152 ;  /* 0x0000009800957308 */ /* 0x000f220000001000 */
[----:B---3--:R-:W-:Y:S01]  /*1ea0*/  FADD.FTZ R113, -R151, 1 ;  /* 0x3f80000097717421 */ /* 0x008fe20000010100 */
[----:B------:R-:W-:Y:S01]  /*1eb0*/  FMUL.FTZ R108, R88, R89 ;  /* 0x00000059586c7220 */ /* 0x000fe20000410000 */
[----:B0-----:R-:W-:Y:S01]  /*1ec0*/  FADD.FTZ R112, -R148, 1 ;  /* 0x3f80000094707421 */ /* 0x001fe20000010100 */
[----:B-1----:R-:W-:Y:S01]  /*1ed0*/  FMUL.FTZ R117, R87, R75 ;  /* 0x0000004b57757220 */ /* 0x002fe20000410000 */
[----:B--2---:R-:W-:Y:S01]  /*1ee0*/  FADD.FTZ R88, -R146, 1 ;  /* 0x3f80000092587421 */ /* 0x004fe20000010100 */
[----:B------:R-:W-:Y:S01]  /*1ef0*/  FFMA.FTZ R116, R98, R113, 1 ;  /* 0x3f80000062747423 */ /* 0x000fe20000010071 */
        /* <DEDUP_REMOVED lines=10> */
[C---:B----4-:R-:W-:Y:S01]  /*1fa0*/  FADD.FTZ R89, -R149.reuse, 1 ;  /* 0x3f80000095597421 */ /* 0x050fe20000010100 */
[----:B------:R-:W-:Y:S01]  /*1fb0*/  FMUL.FTZ R88, R149, R88 ;  /* 0x0000005895587220 */ /* 0x000fe20000410000 */
[----:B------:R-:W-:Y:S01]  /*1fc0*/  FMUL.FTZ R114, R115, R116 ;  /* 0x0000007473727220 */ /* 0x000fe20000410000 */
[----:B------:R-:W-:Y:S01]  /*1fd0*/  FMUL.FTZ R115, R117, R118 ;  /* 0x0000007675737220 */ /* 0x000fe20000410000 */
[----:B------:R-:W-:Y:S01]  /*1fe0*/  FFMA.FTZ R89, R96, R89, 1 ;  /* 0x3f80000060597423 */ /* 0x000fe20000010059 */
[----:B------:R-:W-:Y:S01]  /*1ff0*/  STS.128 [R135], R100 ;  /* 0x0000006487007388 */ /* 0x000fe20000000c00 */
[----:B------:R-:W-:Y:S01]  /*2000*/  FMUL.FTZ R128, R91, R128 ;  /* 0x000000805b807220 */ /* 0x000fe20000410000 */
[----:B------:R-:W-:Y:S01]  /*2010*/  FMUL.FTZ R159, R76, R145 ;  /* 0x000000914c9f7220 */ /* 0x000fe20000410000 */
[----:B------:R-:W-:Y:S01]  /*2020*/  FMUL.FTZ R112, R88, R89 ;  /* 0x0000005958707220 */ /* 0x000fe20000410000 */
[----:B------:R-:W-:Y:S01]  /*2030*/  STS.128 [R135+0x10], R104 ;  /* 0x0000106887007388 */ /* 0x000fe20000000c00 */
[----:B------:R-:W-:Y:S01]  /*2040*/  FMUL.FTZ R158, R77, R144 ;  /* 0x000000904d9e7220 */ /* 0x000fe20000410000 */
[----:B------:R-:W-:Y:S01]  /*2050*/  MOV R76, UR8 ;  /* 0x00000008004c7c02 */ /* 0x000fe20008000f00 */
[----:B------:R-:W-:Y:S01]  /*2060*/  FMUL.FTZ R161, R78, R131 ;  /* 0x000000834ea17220 */ /* 0x000fe20000410000 */
[----:B------:R-:W-:Y:S01]  /*2070*/  STS.128 [R135+0x20], R108 ;  /* 0x0000206c87007388 */ /* 0x000fe20000000c00 */
[----:B------:R-:W-:Y:S01]  /*2080*/  MOV R77, UR12 ;  /* 0x0000000c004d7c02 */ /* 0x000fe20008000f00 */
[----:B------:R-:W-:Y:S01]  /*2090*/  FFMA.FTZ R78, R44, R141, R157 ;  /* 0x0000008d2c4e7223 */ /* 0x000fe2000001009d */
[----:B------:R-:W-:Y:S01]  /*20a0*/  FMUL.FTZ R160, R79, R128 ;  /* 0x000000804fa07220 */ /* 0x000fe20000410000 */
[----:B------:R-:W-:Y:S01]  /*20b0*/  STS.128 [R135+0x30], R112 ;  /* 0x0000307087007388 */ /* 0x000fe20000000c00 */
[----:B------:R-:W-:-:S03]  /*20c0*/  NOP ;  /* 0x0000000000007918 */ /* 0x000fc60000000000 */
[----:B------:R-:W0:Y:S01]  /*20d0*/  LDS.128 R120, [R133] ;  /* 0x0000000085787984 */ /* 0x000e220000000c00 */
[----:B------:R-:W-:-:S04]  /*20e0*/  IMAD.WIDE.U32 R76, R41, 0x10, R76 ;  /* 0x00000010294c7825 */ /* 0x000fc800078e004c */
[----:B------:R-:W-:Y:S01]  /*20f0*/  FFMA.FTZ R79, R45, R142, R78 ;  /* 0x0000008e2d4f7223 */ /* 0x000fe2000001004e */
        /* <DEDUP_REMOVED lines=31> */
[----:B------:R-:W-:Y:S01]  /*22f0*/  FMUL.FTZ R64, R64, R145 ;  /* 0x0000009140407220 */ /* 0x000fe20000410000 */
[----:B------:R-:W1:Y:S01]  /*2300*/  LDCU.128 UR12, c[0x0][0x430] ;  /* 0x00008600ff0c77ac */ /* 0x000e620008000c00 */
        /* <DEDUP_REMOVED lines=12> */
[----:B-1----:R-:W-:-:S03]  /*23d0*/  UIMAD.WIDE.U32 UR30, UR32, UR12, UR6 ;  /* 0x0000000c201e72a5 */ /* 0x002fc6000f8e0006 */
[----:B------:R-:W-:Y:S01]  /*23e0*/  STS.128 [R135+0x10], R64 ;  /* 0x0000104087007388 */ /* 0x000fe20000000c00 */
[----:B------:R-:W-:-:S03]  /*23f0*/  UIMAD UR13, UR32, UR13, UR31 ;  /* 0x0000000d200d72a4 */ /* 0x000fc6000f8e021f */
[----:B------:R-:W-:Y:S01]  /*2400*/  STS.128 [R135+0x20], R68 ;  /* 0x0000204487007388 */ /* 0x000fe20000000c00 */
[----:B------:R-:W-:Y:S02]  /*2410*/  UMOV UR12, UR30 ;  /* 0x0000001e000c7c82 */ /* 0x000fe40008000000 */
[----:B------:R-:W-:Y:S01]  /*2420*/  UIMAD.WIDE.U32 UR12, UR27, UR14, UR12 ;  /* 0x0000000e1b0c72a5 */ /* 0x000fe2000f8e000c */
[----:B------:R-:W-:Y:S01]  /*2430*/  STS.128 [R135+0x30], R72 ;  /* 0x0000304887007388 */ /* 0x000fe20000000c00 */
[----:B------:R-:W-:-:S03]  /*2440*/  NOP ;  /* 0x0000000000007918 */ /* 0x000fc60000000000 */
[----:B0-----:R-:W0:Y:S01]  /*2450*/  LDS.128 R76, [R133] ;  /* 0x00000000854c7984 */ /* 0x001e220000000c00 */
        /* <DEDUP_REMOVED lines=13> */
.L_x_6262:
[----:B------:R-:W-:Y:S01]  /*2530*/  FFMA.FTZ R64, R48, R159, R93 ;  /* 0x0000009f30407223 */ /* 0x000fe2000001005d */
[----:B------:R-:W1:Y:S01]  /*2540*/  LDCU UR8, c[0x0][0x38c] ;  /* 0x00007180ff0877ac */ /* 0x000e620008000800 */
[----:B----4-:R-:W-:Y:S02]  /*2550*/  CS2R R60, SRZ ;  /* 0x00000000003c7805 */ /* 0x010fe4000001ff00 */
[----:B------:R-:W-:Y:S01]  /*2560*/  CS2R R62, SRZ ;  /* 0x00000000003e7805 */ /* 0x000fe2000001ff00 */
[----:B------:R-:W-:Y:S01]  /*2570*/  FFMA.FTZ R67, R49, R158, R64 ;  /* 0x0000009e31437223 */ /* 0x000fe20000010040 */
[----:B------:R-:W-:Y:S02]  /*2580*/  CS2R R64, SRZ ;  /* 0x0000000000407805 */ /* 0x000fe4000001ff00 */
[----:B------:R-:W-:Y:S02]  /*2590*/  CS2R R68, SRZ ;  /* 0x0000000000447805 */ /* 0x000fe4000001ff00 */
[----:B------:R-:W-:Y:S01]  /*25a0*/  CS2R R74, SRZ ;  /* 0x00000000004a7805 */ /* 0x000fe2000001ff00 */
[----:B------:R-:W-:Y:S01]  /*25b0*/  FFMA.FTZ R70, R50, R161, R67 ;  /* 0x000000a132467223 */ /* 0x000fe20000010043 */
[----:B------:R-:W-:Y:S01]  /*25c0*/  CS2R R66, SRZ ;  /* 0x0000000000427805 */ /* 0x000fe2000001ff00 */
[-C--:B0-----:R-:W-:Y:S01]  /*25d0*/  FMUL.FTZ R77, R142, R136.reuse ;  /* 0x000000888e4d7220 */ /* 0x081fe20000410000 */
        /* <DEDUP_REMOVED lines=8> */
[----:B-1----:R-:W-:Y:S01]  /*2660*/  UISETP.GE.AND UP0, UPT, UR8, 0x1, UPT ;  /* 0x000000010800788c */ /* 0x002fe2000bf06270 */
        /* <DEDUP_REMOVED lines=24> */
[----:B------:R-:W-:Y:S01]  /*27f0*/  IADD3 R176, P1, PT, R170, UR6, RZ ;  /* 0x00000006aab07c10 */ /* 0x000fe2000ff3e0ff */
[----:B------:R-:W-:Y:S01]  /*2800*/  HFMA2 R60, -RZ, RZ, 0, 0 ;  /* 0x00000000ff3c7431 */ /* 0x000fe200000001ff */
[----:B------:R-:W-:Y:S01]  /*2810*/  IADD3.X R179, PT, PT, RZ, R43, RZ, P0, !PT ;  /* 0x0000002bffb37210 */ /* 0x000fe200007fe4ff */
[----:B------:R-:W-:Y:S01]  /*2820*/  ULOP3.LUT UR13, UR8, 0x100, URZ, 0xc0, !UPT ;  /* 0x00000100080d7892 */ /* 0x000fe2000f8ec0ff */
[----:B------:R-:W1:Y:S01]  /*2830*/  LDC.64 R146, c[0x0][0x440] ;  /* 0x00011000ff927b82 */ /* 0x000e620000000a00 */
[----:B------:R-:W-:Y:S01]  /*2840*/  PLOP3.LUT P2, PT, PT, PT, UP0, 0x80, 0x8 ;  /* 0x000000000008781c */ /* 0x000fe20003f4f008 */
[----:B------:R-:W2:Y:S01]  /*2850*/  LDCU UR36, c[0x0][0x394] ;  /* 0x00007280ff2477ac */ /* 0x000ea20008000800 */
[----:B------:R-:W-:-:S02]  /*2860*/  IADD3.X R177, PT, PT, RZ, R132, RZ, P1, !PT ;  /* 0x00000084ffb17210 */ /* 0x000fc40000ffe4ff */
[----:B------:R-:W-:Y:S01]  /*2870*/  ISETP.EQ.AND P2, PT, R20, RZ, P2 ;  /* 0x000000ff1400720c */ /* 0x000fe20001742270 */
[----:B------:R-:W3:Y:S02]  /*2880*/  LDCU UR37, c[0x0][0x38c] ;  /* 0x00007180ff2577ac */ /* 0x000ee40008000800 */
[----:B------:R-:W4:Y:S01]  /*2890*/  LDC.64 R148, c[0x0][0x3a8] ;  /* 0x0000ea00ff947b82 */ /* 0x000f220000000a00 */
[----:B------:R-:W0:Y:S01]  /*28a0*/  LDCU UR33, c[0x0][0x388] ;  /* 0x00007100ff2177ac */ /* 0x000e220008000800 */
[----:B------:R-:W0:Y:S06]  /*28b0*/  LDCU.64 UR30, c[0x0][0x538] ;  /* 0x0000a700ff1e77ac */ /* 0x000e2c0008000a00 */
[----:B------:R-:W0:Y:S01]  /*28c0*/  LDC.64 R150, c[0x0][0x3e0] ;  /* 0x0000f800ff967b82 */ /* 0x000e220000000a00 */
[----:B------:R-:W0:Y:S01]  /*28d0*/  LDCU.64 UR34, c[0x0][0x540] ;  /* 0x0000a800ff2277ac */ /* 0x000e220008000a00 */
[----:B------:R-:W-:-:S06]  /*28e0*/  UMOV UR8, URZ ;  /* 0x000000ff00087c82 */ /* 0x000fcc0008000000 */
[----:B------:R-:W0:Y:S08]  /*28f0*/  LDC.64 R152, c[0x0][0x4d0] ;  /* 0x00013400ff987b82 */ /* 0x000e300000000a00 */
[----:B--23--:R-:W0:Y:S02]  /*2900*/  LDC.64 R154, c[0x0][0x4f0] ;  /* 0x00013c00ff9a7b82 */ /* 0x00ce240000000a00 */
.L_x_6308:
[----:B0-----:R-:W-:-:S04]  /*2910*/  IMAD.WIDE.U32 R92, R144, UR8, RZ ;  /* 0x00000008905c7c25 */ /* 0x001fc8000f8e00ff */
[----:B------:R-:W-:Y:S01]  /*2920*/  IMAD R93, R145, UR8, R93 ;  /* 0x00000008915d7c24 */ /* 0x000fe2000f8e025d */
[----:B------:R-:W-:-:S04]  /*2930*/  LEA R108, P0, R92, R14, 0x2 ;  /* 0x0000000e5c6c7211 */ /* 0x000fc800078010ff */
[----:B------:R-:W-:-:S03]  /*2940*/  LEA.HI.X R109, R92, R16, R93, 0x2, P0 ;  /* 0x000000105c6d7211 */ /* 0x000fc600000f145d */
[----:B------:R-:W-:-:S05]  /*2950*/  IMAD.WIDE.U32 R108, R41, 0x10, R108 ;  /* 0x00000010296c7825 */ /* 0x000fca00078e006c */
[----:B--2---:R-:W2:Y:S04]  /*2960*/  LDG.E.128 R92, desc[UR28][R108.64] ;  /* 0x0000001c6c5c7981 */ /* 0x004ea8000c1e1d00 */
[----:B-1-3--:R-:W3:Y:S04]  /*2970*/  LDG.E.128 R96, desc[UR28][R108.64+0x200] ;  /* 0x0002001c6c607981 */ /* 0x00aee8000c1e1d00 */
[----:B------:R-:W5:Y:S04]  /*2980*/  LDG.E.128 R100, desc[UR28][R108.64+0x400] ;  /* 0x0004001c6c647981 */ /* 0x000f68000c1e1d00 */
[----:B------:R-:W5:Y:S01]  /*2990*/  LDG.E.128 R104, desc[UR28][R108.64+0x600] ;  /* 0x0006001c6c687981 */ /* 0x000f62000c1e1d00 */
[----:B------:R-:W-:-:S02]  /*29a0*/  MOV R112, UR16 ;  /* 0x0000001000707c02 */ /* 0x000fc40008000f00 */
[----:B------:R-:W-:Y:S02]  /*29b0*/  MOV R111, UR18 ;  /* 0x00000012006f7c02 */ /* 0x000fe40008000f00 */
[----:B------:R-:W-:Y:S02]  /*29c0*/  MOV R110, R112 ;  /* 0x00000070006e7202 */ /* 0x000fe40000000f00 */
[----:B------:R-:W-:-:S03]  /*29d0*/  MOV R113, UR17 ;  /* 0x0000001100717c02 */ /* 0x000fc60008000f00 */
[----:B----4-:R-:W-:-:S04]  /*29e0*/  IMAD.WIDE.U32 R110, R148, UR8, R110 ;  /* 0x00000008946e7c25 */ /* 0x010fc8000f8e006e */
[----:B------:R-:W-:Y:S01]  /*29f0*/  IMAD R111, R149, UR8, R111 ;  /* 0x00000008956f7c24 */ /* 0x000fe2000f8e026f */
[----:B-1----:R-:W-:-:S04]  /*2a00*/  LEA R180, P0, R110, R146, 0x2 ;  /* 0x000000926eb47211 */ /* 0x002fc800078010ff */
[----:B------:R-:W-:Y:S01]  /*2a10*/  LEA.HI.X R181, R110, R147, R111, 0x2, P0 ;  /* 0x000000936eb57211 */ /* 0x000fe200000f146f */
[----:B------:R-:W-:-:S04]  /*2a20*/  IMAD.WIDE.U32 R110, R150, UR8, RZ ;  /* 0x00000008966e7c25 */ /* 0x000fc8000f8e00ff */
[----:B------:R-:W-:Y:S01]  /*2a30*/  IMAD R111, R151, UR8, R111 ;  /* 0x00000008976f7c24 */ /* 0x000fe2000f8e026f */
[C---:B------:R-:W-:Y:S01]  /*2a40*/  LEA R124, P0, R110.reuse, R17, 0x2 ;  /* 0x000000116e7c7211 */ /* 0x040fe200078010ff */
[----:B------:R-:W4:Y:S03]  /*2a50*/  LDG.E R180, desc[UR28][R180.64] ;  /* 0x0000001cb4b47981 */ /* 0x000f26000c1e1900 */
[----:B------:R-:W-:-:S03]  /*2a60*/  LEA.HI.X R125, R110, R18, R111, 0x2, P0 ;  /* 0x000000126e7d7211 */ /* 0x000fc600000f146f */
[----:B------:R-:W-:Y:S01]  /*2a70*/  IMAD.WIDE.U32 R124, R41, 0x10, R124 ;  /* 0x00000010297c7825 */ /* 0x000fe200078e007c */
[----:B--2---:R-:W-:Y:S04]  /*2a80*/  STS.128 [R133], R92 ;  /* 0x0000005c85007388 */ /* 0x004fe80000000c00 */
[----:B---3--:R-:W-:Y:S04]  /*2a90*/  STS.128 [R133+0x200], R96 ;  /* 0x0002006085007388 */ /* 0x008fe80000000c00 */
[----:B-----5:R-:W-:Y:S04]  /*2aa0*/  STS.128 [R133+0x400], R100 ;  /* 0x0004006485007388 */ /* 0x020fe80000000c00 */
[----:B------:R-:W-:Y:S01]  /*2ab0*/  STS.128 [R133+0x600], R104 ;  /* 0x0006006885007388 */ /* 0x000fe20000000c00 */
[----:B------:R-:W-:-:S03]  /*2ac0*/  NOP ;  /* 0x0000000000007918 */ /* 0x000fc60000000000 */
[----:B------:R-:W2:Y:S04]  /*2ad0*/  LDG.E.128 R108, desc[UR28][R124.64] ;  /* 0x0000001c7c6c7981 */ /* 0x000ea8000c1e1d00 */
[----:B------:R-:W3:Y:S04]  /*2ae0*/  LDG.E.128 R112, desc[UR28][R124.64+0x200] ;  /* 0x0002001c7c707981 */ /* 0x000ee8000c1e1d00 */
[----:B------:R-:W5:Y:S04]  /*2af0*/  LDG.E.128 R116, desc[UR28][R124.64+0x400] ;  /* 0x0004001c7c747981 */ /* 0x000f68000c1e1d00 */
[----:B------:R-:W5:Y:S01]  /*2b00*/  LDG.E.128 R120, desc[UR28][R124.64+0x600] ;  /* 0x0006001c7c787981 */ /* 0x000f62000c1e1d00 */
[----:B------:R-:W0:Y:S01]  /*2b10*/  S2UR UR14, SR_CgaCtaId ;  /* 0x00000000000e79c3 */ /* 0x000e220000008800 */
[----:B------:R-:W-:Y:S01]  /*2b20*/  UIADD3 UR15, UPT, UPT, UR13, UR8, URZ ;  /* 0x000000080d0f7290 */ /* 0x000fe2000fffe0ff */
[C---:B------:R-:W-:Y:S01]  /*2b30*/  ISETP.NE.AND P1, PT, R174.reuse, RZ, PT ;  /* 0x000000ffae00720c */ /* 0x040fe20003f25270 */
[----:B------:R-:W1:Y:S01]  /*2b40*/  LDS.128 R92, [R135] ;  /* 0x00000000875c7984 */ /* 0x000e620000000c00 */
[----:B------:R-:W-:Y:S01]  /*2b50*/  UMOV UR12, 0x400 ;  /* 0x00000400000c7882 */ /* 0x000fe20000000000 */
[----:B------:R-:W-:Y:S01]  /*2b60*/  ISETP.NE.AND P0, PT, R174, 0x3f, PT ;  /* 0x0000003fae00780c */ /* 0x000fe20003f05270 */
[----:B----4-:R-:W-:Y:S01]  /*2b70*/  FMUL.FTZ R186, R180, 1.4426950216293334961 ;  /* 0x3fb8aa3bb4ba7820 */ /* 0x010fe20000410000 */
[----:B------:R-:W4:Y:S01]  /*2b80*/  LDS.128 R96, [R135+0x10] ;  /* 0x0000100087607984 */ /* 0x000f220000000c00 */
[----:B------:R-:W-:Y:S01]  /*2b90*/  FMUL.FTZ R199, R44, R13 ;  /* 0x0000000d2cc77220 */ /* 0x000fe20000410000 */
[----:B------:R-:W-:Y:S01]  /*2ba0*/  FMUL.FTZ R194, R45, R10 ;  /* 0x0000000a2dc27220 */ /* 0x000fe20000410000 */
[-C--:B------:R-:W-:Y:S01]  /*2bb0*/  FMUL.FTZ R208, R13, R186.reuse ;  /* 0x000000ba0dd07220 */ /* 0x080fe20000410000 */
[----:B------:R-:W4:Y:S01]  /*2bc0*/  LDS.128 R100, [R135+0x20] ;  /* 0x0000200087647984 */ /* 0x000f220000000c00 */
[-C--:B------:R-:W-:Y:S01]  /*2bd0*/  FMUL.FTZ R181, R10, R186.reuse ;  /* 0x000000ba0ab57220 */ /* 0x080fe20000410000 */
[-C--:B------:R-:W-:Y:S01]  /*2be0*/  FMUL.FTZ R182, R11, R186.reuse ;  /* 0x000000ba0bb67220 */ /* 0x080fe20000410000 */
[-C--:B------:R-:W-:Y:S01]  /*2bf0*/  FMUL.FTZ R185, R8, R186.reuse ;  /* 0x000000ba08b97220 */ /* 0x080fe20000410000 */
[----:B------:R-:W5:Y:S01]  /*2c00*/  LDS.128 R104, [R135+0x30] ;  /* 0x0000300087687984 */ /* 0x000f620000000c00 */
[----:B------:R-:W5:Y:S01]  /*2c10*/  MUFU.EX2 R208, R208 ;  /* 0x000000d000d07308 */ /* 0x000f620000000800 */
[-C--:B------:R-:W-:Y:S01]  /*2c20*/  FMUL.FTZ R184, R9, R186.reuse ;  /* 0x000000ba09b87220 */ /* 0x080fe20000410000 */
[-C--:B------:R-:W-:Y:S01]  /*2c30*/  FMUL.FTZ R183, R6, R186.reuse ;  /* 0x000000ba06b77220 */ /* 0x080fe20000410000 */
[-C--:B------:R-:W-:Y:S01]  /*2c40*/  FMUL.FTZ R196, R0, R186.reuse ;  /* 0x000000ba00c47220 */ /* 0x080fe20000410000 */
[-C--:B------:R-:W-:Y:S01]  /*2c50*/  FMUL.FTZ R207, R139, R186.reuse ;  /* 0x000000ba8bcf7220 */ /* 0x080fe20000410000 */
[----:B------:R-:W-:Y:S01]  /*2c60*/  FMUL.FTZ R209, R140, R186 ;  /* 0x000000ba8cd17220 */ /* 0x000fe20000410000 */
[----:B------:R-:W-:Y:S01]  /*2c70*/  FMUL.FTZ R195, R46, R11 ;  /* 0x0000000b2ec37220 */ /* 0x000fe20000410000 */
[----:B------:R-:W-:Y:S01]  /*2c80*/  FMUL.FTZ R192, R47, R8 ;  /* 0x000000082fc07220 */ /* 0x000fe20000410000 */
[----:B0-----:R-:W-:Y:S01]  /*2c90*/  ULEA UR14, UR14, UR12, 0x18 ;  /* 0x0000000c0e0e7291 */ /* 0x001fe2000f8ec0ff */
[----:B------:R-:W0:Y:S01]  /*2ca0*/  MUFU.EX2 R181, R181 ;  /* 0x000000b500b57308 */ /* 0x000e220000000800 */
[----:B------:R-:W-:Y:S01]  /*2cb0*/  FMUL.FTZ R193, R48, R9 ;  /* 0x0000000930c17220 */ /* 0x000fe20000410000 */
[----:B------:R-:W-:Y:S01]  /*2cc0*/  FMUL.FTZ R190, R49, R6 ;  /* 0x0000000631be7220 */ /* 0x000fe20000410000 */
[----:B------:R-:W-:Y:S01]  /*2cd0*/  FMUL.FTZ R187, R54, R3 ;  /* 0x0000000336bb7220 */ /* 0x000fe20000410000 */
[----:B------:R-:W-:Y:S01]  /*2ce0*/  FMUL.FTZ R210, R57, R138 ;  /* 0x0000008a39d27220 */ /* 0x000fe20000410000 */
[----:B------:R-:W-:Y:S01]  /*2cf0*/  FMUL.FTZ R212, R59, R140 ;  /* 0x0000008c3bd47220 */ /* 0x000fe20000410000 */
[----:B------:R-:W-:Y:S02]  /*2d00*/  BSSY.RECONVERGENT B0, `(.L_x_6264) ;  /* 0x0000056000007945 */ /* 0x000fe40003800200 */
[----:B------:R-:W0:Y:S08]  /*2d10*/  MUFU.EX2 R182, R182 ;  /* 0x000000b600b67308 */ /* 0x000e300000000800 */
[----:B------:R-:W0:Y:S01]  /*2d20*/  MUFU.EX2 R185, R185 ;  /* 0x000000b900b97308 */ /* 0x000e220000000800 */
[----:B-1----:R-:W-:Y:S01]  /*2d30*/  FMUL.FTZ R199, R92, R199 ;  /* 0x000000c75cc77220 */ /* 0x002fe20000410000 */
[----:B------:R-:W-:Y:S01]  /*2d40*/  FMUL.FTZ R194, R93, R194 ;  /* 0x000000c25dc27220 */ /* 0x000fe20000410000 */
[----:B------:R-:W-:Y:S01]  /*2d50*/  FMUL.FTZ R195, R94, R195 ;  /* 0x000000c35ec37220 */ /* 0x000fe20000410000 */
[----:B------:R-:W-:Y:S01]  /*2d60*/  FMUL.FTZ R192, R95, R192 ;  /* 0x000000c05fc07220 */ /* 0x000fe20000410000 */
[----:B----4-:R-:W-:Y:S01]  /*2d70*/  FMUL.FTZ R193, R96, R193 ;  /* 0x000000c160c17220 */ /* 0x010fe20000410000 */
[----:B------:R-:W-:-:S02]  /*2d80*/  FMUL.FTZ R190, R97, R190 ;  /* 0x000000be61be7220 */ /* 0x000fc40000410000 */
[----:B------:R-:W1:Y:S01]  /*2d90*/  MUFU.EX2 R184, R184 ;  /* 0x000000b800b87308 */ /* 0x000e620000000800 */
[----:B------:R-:W-:-:S07]  /*2da0*/  FMUL.FTZ R187, R102, R187 ;  /* 0x000000bb66bb7220 */ /* 0x000fce0000410000 */
[----:B------:R-:W4:Y:S08]  /*2db0*/  MUFU.EX2 R183, R183 ;  /* 0x000000b700b77308 */ /* 0x000f300000000800 */
[----:B------:R-:W0:Y:S08]  /*2dc0*/  MUFU.EX2 R196, R196 ;  /* 0x000000c400c47308 */ /* 0x000e300000000800 */
[----:B------:R-:W0:Y:S08]  /*2dd0*/  MUFU.EX2 R207, R207 ;  /* 0x000000cf00cf7308 */ /* 0x000e300000000800 */
[----:B------:R-:W0:Y:S01]  /*2de0*/  MUFU.EX2 R209, R209 ;  /* 0x000000d100d17308 */ /* 0x000e220000000800 */
[----:B--2---:R-:W-:Y:S04]  /*2df0*/  STS.128 [R133+0x1080], R108 ;  /* 0x0010806c85007388 */ /* 0x004fe80000000c00 */
[----:B---3--:R-:W-:Y:S04]  /*2e00*/  STS.128 [R133+0x1280], R112 ;  /* 0x0012807085007388 */ /* 0x008fe80000000c00 */
[----:B-----5:R2:W-:Y:S04]  /*2e10*/  STS.128 [R133+0x1480], R116 ;  /* 0x0014807485007388 */ /* 0x0205e80000000c00 */
[----:B------:R3:W-:Y:S01]  /*2e20*/  STS.128 [R133+0x1680], R120 ;  /* 0x0016807885007388 */ /* 0x0007e20000000c00 */
[----:B------:R-:W-:-:S03]  /*2e30*/  NOP ;  /* 0x0000000000007918 */ /* 0x000fc60000000000 */
[----:B------:R-:W5:Y:S04]  /*2e40*/  LDS.128 R112, [R135+0x10b0] ;  /* 0x0010b00087707984 */ /* 0x000f680000000c00 */
[----:B------:R-:W1:Y:S01]  /*2e50*/  LDS.128 R108, [R135+0x10a0] ;  /* 0x0010a000876c7984 */ /* 0x000e620000000c00 */
[-C--:B--2---:R-:W-:Y:S01]  /*2e60*/  FMUL.FTZ R119, R7, R186.reuse ;  /* 0x000000ba07777220 */ /* 0x084fe20000410000 */
[-C--:B------:R-:W-:Y:S01]  /*2e70*/  FMUL.FTZ R118, R4, R186.reuse ;  /* 0x000000ba04767220 */ /* 0x080fe20000410000 */
[-C--:B------:R-:W-:Y:S01]  /*2e80*/  FMUL.FTZ R117, R5, R186.reuse ;  /* 0x000000ba05757220 */ /* 0x080fe20000410000 */
[----:B------:R-:W2:Y:S01]  /*2e90*/  LDS.128 R128, [R135+0x1090] ;  /* 0x0010900087807984 */ /* 0x000ea20000000c00 */
[-C--:B------:R-:W-:Y:S01]  /*2ea0*/  FMUL.FTZ R116, R2, R186.reuse ;  /* 0x000000ba02747220 */ /* 0x080fe20000410000 */
[----:B---3--:R-:W-:Y:S01]  /*2eb0*/  FMUL.FTZ R120, R3, R186 ;  /* 0x000000ba03787220 */ /* 0x008fe20000410000 */
[----:B------:R-:W-:Y:S01]  /*2ec0*/  SEL R121, R19, UR15, P1 ;  /* 0x0000000f13797c07 */ /* 0x000fe20008800000 */
[----:B------:R-:W3:Y:S01]  /*2ed0*/  LDS.128 R124, [R135+0x1080] ;  /* 0x00108000877c7984 */ /* 0x000ee20000000c00 */
[----:B------:R-:W0:Y:S01]  /*2ee0*/  MUFU.EX2 R119, R119 ;  /* 0x0000007700777308 */ /* 0x000e220000000800 */
[----:B------:R-:W-:Y:S01]  /*2ef0*/  FMUL.FTZ R123, R58, R139 ;  /* 0x0000008b3a7b7220 */ /* 0x000fe20000410000 */
[----:B------:R-:W-:-:S03]  /*2f00*/  LEA R121, R121, UR14, 0x2 ;  /* 0x0000000e79797c11 */ /* 0x000fc6000f8e10ff */
[----:B------:R-:W-:Y:S02]  /*2f10*/  FMUL.FTZ R123, R106, R123 ;  /* 0x0000007b6a7b7220 */ /* 0x000fe40000410000 */
[----:B------:R4:W-:Y:S01]  /*2f20*/  STS [R121+0x4640], R208 ;  /* 0x004640d079007388 */ /* 0x0009e20000000800 */
[----:B------:R-:W0:Y:S08]  /*2f30*/  MUFU.EX2 R118, R118 ;  /* 0x0000007600767308 */ /* 0x000e300000000800 */
[----:B------:R-:W0:Y:S01]  /*2f40*/  MUFU.EX2 R117, R117 ;  /* 0x0000007500757308 */ /* 0x000e220000000800 */
[----:B----4-:R-:W-:-:S07]  /*2f50*/  FMUL.FTZ R121, R107, R212 ;  /* 0x000000d46b797220 */ /* 0x010fce0000410000 */
[----:B------:R-:W4:Y:S01]  /*2f60*/  MUFU.EX2 R116, R116 ;  /* 0x0000007400747308 */ /* 0x000f220000000800 */
[----:B-----5:R-:W-:Y:S01]  /*2f70*/  FMUL.FTZ R206, R169, R114 ;  /* 0x00000072a9ce7220 */ /* 0x020fe20000410000 */
[----:B------:R-:W-:Y:S01]  /*2f80*/  FMUL.FTZ R114, R138, R186 ;  /* 0x000000ba8a727220 */ /* 0x000fe20000410000 */
[----:B------:R-:W-:Y:S01]  /*2f90*/  FMUL.FTZ R225, R168, R115 ;  /* 0x00000073a8e17220 */ /* 0x000fe20000410000 */
[----:B------:R-:W-:Y:S01]  /*2fa0*/  FMUL.FTZ R202, R167, R112 ;  /* 0x00000070a7ca7220 */ /* 0x000fe20000410000 */
[----:B-1----:R-:W-:-:S03]  /*2fb0*/  FMUL.FTZ R201, R163, R108 ;  /* 0x0000006ca3c97220 */ /* 0x002fc60000410000 */
[----:B------:R-:W1:Y:S01]  /*2fc0*/  MUFU.EX2 R120, R120 ;  /* 0x0000007800787308 */ /* 0x000e620000000800 */
        /* <DEDUP_REMOVED lines=8> */
[----:B------:R-:W-:Y:S01]  /*3050*/  FMUL.FTZ R110, R53, R2 ;  /* 0x00000002356e7220 */ /* 0x000fe20000410000 */
[----:B------:R-:W-:Y:S01]  /*3060*/  FMUL.FTZ R112, R55, R0 ;  /* 0x0000000037707220 */ /* 0x000fe20000410000 */
[----:B------:R-:W-:Y:S01]  /*3070*/  FMUL.FTZ R113, R56, R137 ;  /* 0x0000008938717220 */ /* 0x000fe20000410000 */
[----:B--2---:R-:W-:Y:S01]  /*3080*/  FMUL.FTZ R122, R158, R129 ;  /* 0x000000819e7a7220 */ /* 0x004fe20000410000 */
[----:B------:R-:W-:Y:S01]  /*3090*/  FMUL.FTZ R197, R161, R130 ;  /* 0x00000082a1c57220 */ /* 0x000fe20000410000 */
[----:B------:R-:W-:Y:S01]  /*30a0*/  FMUL.FTZ R198, R160, R131 ;  /* 0x00000083a0c67220 */ /* 0x000fe20000410000 */
[----:B---3--:R-:W-:Y:S01]  /*30b0*/  FMUL.FTZ R124, R141, R124 ;  /* 0x0000007c8d7c7220 */ /* 0x008fe20000410000 */
[----:B------:R2:W3:Y:S01]  /*30c0*/  MUFU.EX2 R115, R108 ;  /* 0x0000006c00737308 */ /* 0x0004e20000000800 */
        /* <DEDUP_REMOVED lines=10> */
[----:B------:R-:W-:-:S02]  /*3170*/  FMUL.FTZ R129, R105, R210 ;  /* 0x000000d269817220 */ /* 0x000fc40000410000 */
[----:B------:R-:W-:Y:S01]  /*3180*/  FMUL.FTZ R191, R99, R108 ;  /* 0x0000006c63bf7220 */ /* 0x000fe20000410000 */
[----:B------:R-:W-:Y:S06]  /*3190*/  BAR.SYNC.DEFER_BLOCKING 0x0 ;  /* 0x0000000000007b1d */ /* 0x000fec0000010000 */
[----:B01--4-:R-:W-:Y:S05]  /*31a0*/  @P0 BRA `(.L_x_6265) ;  /* 0x0000000000240947 */ /* 0x013fea0003800000 */
        /* <DEDUP_REMOVED lines=9> */
.L_x_6265:
[----:B------:R-:W-:-:S06]  /*3240*/  LEA R226, R174, UR14, 0x2 ;  /* 0x0000000eaee27c11 */ /* 0x000fcc000f8e10ff */
[----:B------:R-:W0:Y:S02]  /*3250*/  LDS R226, [R226+0x4e44] ;  /* 0x004e4400e2e27984 */ /* 0x000e240000000800 */
.L_x_6266:
[----:B------:R-:W-:Y:S05]  /*3260*/  BSYNC.RECONVERGENT B0 ;  /* 0x0000000000007941 */ /* 0x000fea0003800200 */
.L_x_6264:
        /* <DEDUP_REMOVED lines=32> */
[----:B---3--:R-:W-:-:S03]  /*3470*/  FFMA.FTZ R110, R115, R110, R130 ;  /* 0x0000006e736e7223 */ /* 0x008fc60000010082 */
        /* <DEDUP_REMOVED lines=45> */
.L_x_6325:
[----:B------:R-:W-:Y:S01]  /*3750*/  ISETP.GE.AND P3, PT, R134, 0x10, PT ;  /* 0x000000108600780c */ /* 0x000fe20003f66270 */
[----:B----4-:R-:W-:Y:S01]  /*3760*/  FFMA.FTZ R109, R111, R109, R108 ;  /* 0x0000006d6f6d7223 */ /* 0x010fe2000001006c */
[----:B------:R-:W-:-:S04]  /*3770*/  UMOV UR12, 0xffffffff ;  /* 0xffffffff000c7882 */ /* 0x000fc80000000000 */
[----:B------:R-:W-:-:S07]  /*3780*/  FSEL R210, R108, R109, !P3 ;  /* 0x0000006d6cd27208 */ /* 0x000fce0005800000 */
[----:B--23--:R-:W-:Y:S01]  /*3790*/  @P3 FMUL.FTZ R111, R111, R212 ;  /* 0x000000d46f6f3220 */ /* 0x00cfe20000410000 */
[----:B------:R-:W-:Y:S06]  /*37a0*/  BRA.DIV UR12, `(.L_x_6269) ;  /* 0x000000320c507947 */ /* 0x000fec000b800000 */
.L_x_6328:
[----:B------:R-:W-:-:S03]  /*37b0*/  UMOV UR12, 0xffffffff ;  /* 0xffffffff000c7882 */ /* 0x000fc60000000000 */
[----:B------:R-:W-:Y:S05]  /*37c0*/  BRA.DIV UR12, `(.L_x_6270) ;  /* 0x000000320c707947 */ /* 0x000fea000b800000 */
.L_x_6331:
[----:B------:R-:W-:-:S03]  /*37d0*/  UMOV UR12, 0xffffffff ;  /* 0xffffffff000c7882 */ /* 0x000fc60000000000 */
[----:B------:R-:W-:Y:S05]  /*37e0*/  BRA.DIV UR12, `(.L_x_6271) ;  /* 0x000000320c907947 */ /* 0x000fea000b800000 */
[----:B------:R2:W3:Y:S04]  /*37f0*/  SHFL.UP PT, R211, R111, 0x1, RZ ;  /* 0x042000006fd37989 */ /* 0x0004e800000e00ff */
[----:B------:R-:W4:Y:S04]  /*3800*/  SHFL.UP PT, R210, R210, 0x1, RZ ;  /* 0x04200000d2d27989 */ /* 0x000f2800000e00ff */
[----:B-----5:R2:W0:Y:S04]  /*3810*/  SHFL.IDX PT, R108, R112, RZ, 0x1f ;  /* 0x00001fff706c7589 */ /* 0x02042800000e0000 */
[----:B------:R2:W0:Y:S02]  /*3820*/  SHFL.IDX PT, R109, R113, RZ, 0x1f ;  /* 0x00001fff716d7589 */ /* 0x00042400000e0000 */
.L_x_6337:
[----:B--2---:R-:W2:Y:S01]  /*3830*/  LDS.64 R110, [R42+0x4230] ;  /* 0x004230002a6e7984 */ /* 0x004ea20000000a00 */
[C---:B0--34-:R-:W-:Y:S01]  /*3840*/  @P1 FFMA.FTZ R109, R211.reuse, R109, R210 ;  /* 0x0000006dd36d1223 */ /* 0x059fe200000100d2 */
[----:B------:R-:W-:-:S03]  /*3850*/  @P1 FMUL.FTZ R108, R211, R108 ;  /* 0x0000006cd36c1220 */ /* 0x000fc60000410000 */
[-C--:B--2---:R-:W-:Y:S01]  /*3860*/  FFMA.FTZ R111, R109, R110.reuse, R111 ;  /* 0x0000006e6d6f7223 */ /* 0x084fe2000001006f */
[----:B------:R-:W-:-:S05]  /*3870*/  FMUL.FTZ R110, R108, R110 ;  /* 0x0000006e6c6e7220 */ /* 0x000fca0000410000 */
[----:B------:R3:W-:Y:S02]  /*3880*/  STS.128 [R42+0x4230], R108 ;  /* 0x0042306c2a007388 */ /* 0x0007e40000000c00 */
.L_x_6267:
        /* <DEDUP_REMOVED lines=108> */
.L_x_6354:
        /* <DEDUP_REMOVED lines=10> */
.L_x_6272:
        /* <DEDUP_REMOVED lines=20> */
[----:B------:R-:W-:Y:S01]  /*4130*/  FMUL.FTZ R217, R156, R217 ;  /* 0x000000d99cd97220 */ /* 0x000fe20000410000 */
        /* <DEDUP_REMOVED lines=10> */
[----:B------:R-:W-:Y:S01]  /*41e0*/  BSSY.RECONVERGENT B0, `(.L_x_6274) ;  /* 0x000008e000007945 */ /* 0x000fe20003800200 */
[----:B0-----:R-:W-:Y:S01]  /*41f0*/  FFMA.FTZ R225, R108, R226, R225 ;  /* 0x000000e26ce17223 */ /* 0x001fe200000100e1 */
[----:B------:R-:W-:-:S04]  /*4200*/  IMAD.WIDE.U32 R108, R152, UR8, R178 ;  /* 0x00000008986c7c25 */ /* 0x000fc8000f8e00b2 */
[----:B------:R-:W-:Y:S01]  /*4210*/  FFMA.FTZ R209, R209, R225, R206 ;  /* 0x000000e1d1d17223 */ /* 0x000fe200000100ce */
[----:B------:R-:W-:Y:S01]  /*4220*/  IMAD R111, R153, UR8, R109 ;  /* 0x00000008996f7c24 */ /* 0x000fe2000f8e026d */
[C---:B------:R-:W-:Y:S02]  /*4230*/  LEA R110, P0, R108.reuse, UR30, 0x2 ;  /* 0x0000001e6c6e7c11 */ /* 0x040fe4000f8010ff */
[----:B------:R-:W-:Y:S02]  /*4240*/  FFMA.FTZ R207, R207, R209, R204 ;  /* 0x000000d1cfcf7223 */ /* 0x000fe400000100cc */
[----:B------:R-:W-:Y:S01]  /*4250*/  LEA.HI.X R111, R108, UR31, R111, 0x2, P0 ;  /* 0x0000001f6c6f7c11 */ /* 0x000fe200080f146f */
[----:B------:R-:W-:Y:S01]  /*4260*/  FADD.FTZ R108, -R199, R218 ;  /* 0x000000dac76c7221 */ /* 0x000fe20000010100 */
[----:B------:R-:W-:Y:S01]  /*4270*/  FFMA.FTZ R227, R114, R207, R202 ;  /* 0x000000cf72e37223 */ /* 0x000fe200000100ca */
[----:B------:R-:W-:-:S03]  /*4280*/  FMUL.FTZ R218, R141, R218 ;  /* 0x000000da8dda7220 */ /* 0x000fc60000410000 */
[----:B------:R-:W-:-:S04]  /*4290*/  FFMA.FTZ R229, R115, R227, R200 ;  /* 0x000000e373e57223 */ /* 0x000fc800000100c8 */
[----:B------:R-:W-:-:S04]  /*42a0*/  FFMA.FTZ R205, R196, R229, R205 ;  /* 0x000000e5c4cd7223 */ /* 0x000fc800000100cd */
[----:B------:R-:W-:-:S04]  /*42b0*/  FFMA.FTZ R203, R120, R205, R203 ;  /* 0x000000cd78cb7223 */ /* 0x000fc800000100cb */
[----:B------:R-:W-:-:S04]  /*42c0*/  FFMA.FTZ R201, R116, R203, R201 ;  /* 0x000000cb74c97223 */ /* 0x000fc800000100c9 */
[----:B------:R-:W-:Y:S01]  /*42d0*/  FFMA.FTZ R231, R117, R201, R198 ;  /* 0x000000c975e77223 */ /* 0x000fe200000100c6 */
[----:B------:R-:W-:-:S04]  /*42e0*/  IMAD.WIDE.U32 R116, R154, UR8, R176 ;  /* 0x000000089a747c25 */ /* 0x000fc8000f8e00b0 */
[----:B------:R-:W-:Y:S01]  /*42f0*/  FFMA.FTZ R197, R118, R231, R197 ;  /* 0x000000e776c57223 */ /* 0x000fe200000100c5 */
[----:B------:R-:W-:Y:S01]  /*4300*/  IMAD R115, R155, UR8, R117 ;  /* 0x000000089b737c24 */ /* 0x000fe2000f8e0275 */
[C---:B------:R-:W-:Y:S02]  /*4310*/  LEA R114, P1, R116.reuse, UR34, 0x2 ;  /* 0x0000002274727c11 */ /* 0x040fe4000f8210ff */
[-C--:B------:R-:W-:Y:S01]  /*4320*/  FFMA.FTZ R119, R119, R197.reuse, R122 ;  /* 0x000000c577777223 */ /* 0x080fe2000001007a */
[----:B------:R-:W-:Y:S01]  /*4330*/  FMUL.FTZ R235, R7, R197 ;  /* 0x000000c507eb7220 */ /* 0x000fe20000410000 */
[----:B------:R-:W-:Y:S02]  /*4340*/  LEA.HI.X R115, R116, UR35, R115, 0x2, P1 ;  /* 0x0000002374737c11 */ /* 0x000fe400088f1473 */
[-C--:B------:R-:W-:Y:S01]  /*4350*/  FFMA.FTZ R183, R183, R119.reuse, R128 ;  /* 0x00000077b7b77223 */ /* 0x080fe20000010080 */
[----:B-1----:R-:W-:-:S03]  /*4360*/  FMUL.FTZ R112, R6, R119 ;  /* 0x0000007706707220 */ /* 0x002fc60000410000 */
[----:B------:R-:W-:-:S04]  /*4370*/  FFMA.FTZ R127, R184, R183, R127 ;  /* 0x000000b7b87f7223 */ /* 0x000fc8000001007f */
[-C--:B------:R-:W-:Y:S01]  /*4380*/  FFMA.FTZ R185, R185, R127.reuse, R126 ;  /* 0x0000007fb9b97223 */ /* 0x080fe2000001007e */
[----:B------:R-:W-:-:S03]  /*4390*/  FMUL.FTZ R122, R8, R127 ;  /* 0x0000007f087a7220 */ /* 0x000fc60000410000 */
[-C--:B------:R-:W-:Y:S01]  /*43a0*/  FFMA.FTZ R125, R182, R185.reuse, R125 ;  /* 0x000000b9b67d7223 */ /* 0x080fe2000001007d */
[----:B------:R-:W-:Y:S01]  /*43b0*/  FMUL.FTZ R117, R11, R185 ;  /* 0x000000b90b757220 */ /* 0x000fe20000410000 */
[----:B------:R-:W-:Y:S02]  /*43c0*/  FMUL.FTZ R199, R47, R122 ;  /* 0x0000007a2fc77220 */ /* 0x000fe40000410000 */
[-C--:B------:R-:W-:Y:S01]  /*43d0*/  FFMA.FTZ R181, R181, R125.reuse, R124 ;  /* 0x0000007db5b57223 */ /* 0x080fe2000001007c */
[----:B------:R-:W-:Y:S01]  /*43e0*/  FMUL.FTZ R116, R10, R125 ;  /* 0x0000007d0a747220 */ /* 0x000fe20000410000 */
[----:B------:R-:W-:Y:S01]  /*43f0*/  FMUL.FTZ R113, R46, R117 ;  /* 0x000000752e717220 */ /* 0x000fe20000410000 */
[----:B------:R-:W-:Y:S01]  /*4400*/  P2R R124, PR, RZ, 0x8 ;  /* 0x00000008ff7c7803 */ /* 0x000fe20000000000 */
[----:B------:R-:W-:-:S04]  /*4410*/  FMUL.FTZ R109, R13, R181 ;  /* 0x000000b50d6d7220 */ /* 0x000fc80000410000 */
[-C--:B------:R-:W-:Y:S01]  /*4420*/  FMUL.FTZ R118, R44, R109.reuse ;  /* 0x0000006d2c767220 */ /* 0x080fe20000410000 */
[----:B------:R-:W-:-:S04]  /*4430*/  FFMA.FTZ R109, R108, R109, RZ ;  /* 0x0000006d6c6d7223 */ /* 0x000fc800000100ff */
[-C--:B------:R-:W-:Y:S01]  /*4440*/  FFMA.FTZ R120, R194, R116.reuse, R109 ;  /* 0x00000074c2787223 */ /* 0x080fe2000001006d */
[----:B------:R-:W-:Y:S01]  /*4450*/  FMUL.FTZ R109, R45, R116 ;  /* 0x000000742d6d7220 */ /* 0x000fe20000410000 */
[----:B------:R0:W-:Y:S01]  /*4460*/  STS [R23], R118 ;  /* 0x0000007617007388 */ /* 0x0001e20000000800 */
[----:B------:R-:W-:Y:S01]  /*4470*/  FMUL.FTZ R116, R4, R231 ;  /* 0x000000e704747220 */ /* 0x000fe20000410000 */
[----:B------:R-:W-:Y:S02]  /*4480*/  FFMA.FTZ R117, R195, R117, R120 ;  /* 0x00000075c3757223 */ /* 0x000fe40000010078 */
[----:B------:R1:W-:Y:S02]  /*4490*/  STS [R24+0x4], R109 ;  /* 0x0000046d18007388 */ /* 0x0003e40000000800 */
[----:B------:R-:W-:Y:S01]  /*44a0*/  FFMA.FTZ R122, R192, R122, R117 ;  /* 0x0000007ac07a7223 */ /* 0x000fe20000010075 */
[----:B------:R-:W-:Y:S01]  /*44b0*/  FMUL.FTZ R117, R9, R183 ;  /* 0x000000b709757220 */ /* 0x000fe20000410000 */
[----:B------:R2:W-:Y:S01]  /*44c0*/  STS [R24+0x8], R113 ;  /* 0x0000087118007388 */ /* 0x0005e20000000800 */
[----:B0-----:R-:W-:-:S02]  /*44d0*/  FMUL.FTZ R118, R2, R203 ;  /* 0x000000cb02767220 */ /* 0x001fc40000410000 */
[-C--:B------:R-:W-:Y:S01]  /*44e0*/  FFMA.FTZ R233, R193, R117.reuse, R122 ;  /* 0x00000075c1e97223 */ /* 0x080fe2000001007a */
        /* <DEDUP_REMOVED lines=8> */
[-C--:B------:R-:W-:Y:S01]  /*4570*/  FMUL.FTZ R233, R51, R116.reuse ;  /* 0x0000007433e97220 */ /* 0x080fe20000410000 */
[----:B0-----:R-:W-:Y:S01]  /*4580*/  FFMA.FTZ R199, R191, R116, R112 ;  /* 0x00000074bfc77223 */ /* 0x001fe20000010070 */
[----:B------:R-:W-:Y:S01]  /*4590*/  FMUL.FTZ R116, R0, R229 ;  /* 0x000000e500747220 */ /* 0x000fe20000410000 */
[----:B------:R0:W-:Y:S02]  /*45a0*/  STS [R24+0x18], R113 ;  /* 0x0000187118007388 */ /* 0x0001e40000000800 */
[----:B------:R-:W-:Y:S01]  /*45b0*/  FFMA.FTZ R112, R186, R235, R199 ;  /* 0x000000ebba707223 */ /* 0x000fe200000100c7 */
[----:B------:R-:W-:Y:S01]  /*45c0*/  FMUL.FTZ R199, R55, R116 ;  /* 0x0000007437c77220 */ /* 0x000fe20000410000 */
[----:B------:R2:W-:Y:S02]  /*45d0*/  STS [R24+0x10], R117 ;  /* 0x0000107518007388 */ /* 0x0005e40000000800 */
[-C--:B------:R-:W-:Y:S01]  /*45e0*/  FFMA.FTZ R112, R189, R118.reuse, R112 ;  /* 0x00000076bd707223 */ /* 0x080fe20000010070 */
[----:B-1----:R-:W-:Y:S01]  /*45f0*/  FMUL.FTZ R109, R53, R118 ;  /* 0x00000076356d7220 */ /* 0x002fe20000410000 */
[----:B------:R-:W-:Y:S01]  /*4600*/  FMUL.FTZ R118, R140, R225 ;  /* 0x000000e18c767220 */ /* 0x000fe20000410000 */
[----:B------:R-:W-:Y:S01]  /*4610*/  STS [R24+0x1c], R233 ;  /* 0x00001ce918007388 */ /* 0x000fe20000000800 */
[----:B0-----:R-:W-:-:S03]  /*4620*/  FMUL.FTZ R113, R3, R205 ;  /* 0x000000cd03717220 */ /* 0x001fc60000410000 */
[----:B------:R0:W-:Y:S01]  /*4630*/  STS [R24+0x24], R109 ;  /* 0x0000246d18007388 */ /* 0x0001e20000000800 */
[----:B------:R-:W-:Y:S01]  /*4640*/  FFMA.FTZ R112, R187, R113, R112 ;  /* 0x00000071bb707223 */ /* 0x000fe20000010070 */
[----:B--2---:R-:W-:Y:S01]  /*4650*/  FMUL.FTZ R117, R52, R235 ;  /* 0x000000eb34757220 */ /* 0x004fe20000410000 */
[----:B------:R-:W-:Y:S01]  /*4660*/  FMUL.FTZ R235, R137, R227 ;  /* 0x000000e389eb7220 */ /* 0x000fe20000410000 */
[----:B------:R-:W-:Y:S01]  /*4670*/  FMUL.FTZ R113, R54, R113 ;  /* 0x0000007136717220 */ /* 0x000fe20000410000 */
[----:B------:R1:W-:Y:S04]  /*4680*/  STS [R24+0x2c], R199 ;  /* 0x00002cc718007388 */ /* 0x0003e80000000800 */
[----:B------:R2:W-:Y:S01]  /*4690*/  STS [R24+0x20], R117 ;  /* 0x0000207518007388 */ /* 0x0005e20000000800 */
[----:B0-----:R-:W-:Y:S01]  /*46a0*/  FFMA.FTZ R109, R131, R116, R112 ;  /* 0x00000074836d7223 */ /* 0x001fe20000010070 */
[----:B------:R-:W-:-:S02]  /*46b0*/  FMUL.FTZ R116, R138, R207 ;  /* 0x000000cf8a747220 */ /* 0x000fc40000410000 */
[----:B------:R0:W-:Y:S01]  /*46c0*/  STS [R24+0x28], R113 ;  /* 0x0000287118007388 */ /* 0x0001e20000000800 */
[----:B------:R-:W-:Y:S01]  /*46d0*/  FFMA.FTZ R112, R130, R235, R109 ;  /* 0x000000eb82707223 */ /* 0x000fe2000001006d */
[----:B------:R-:W-:Y:S01]  /*46e0*/  FMUL.FTZ R109, R139, R209 ;  /* 0x000000d18b6d7220 */ /* 0x000fe20000410000 */
[----:B------:R-:W-:Y:S01]  /*46f0*/  FMUL.FTZ R233, R57, R116 ;  /* 0x0000007439e97220 */ /* 0x000fe20000410000 */
[----:B-1----:R-:W-:Y:S01]  /*4700*/  FMUL.FTZ R199, R59, R118 ;  /* 0x000000763bc77220 */ /* 0x002fe20000410000 */
[----:B------:R-:W-:Y:S01]  /*4710*/  FFMA.FTZ R112, R129, R116, R112 ;  /* 0x0000007481707223 */ /* 0x000fe20000010070 */
[----:B--2---:R-:W-:Y:S02]  /*4720*/  FMUL.FTZ R117, R56, R235 ;  /* 0x000000eb38757220 */ /* 0x004fe40000410000 */
[----:B------:R-:W-:Y:S01]  /*4730*/  STS [R24+0x34], R233 ;  /* 0x000034e918007388 */ /* 0x000fe20000000800 */
[-C--:B------:R-:W-:Y:S01]  /*4740*/  FFMA.FTZ R112, R123, R109.reuse, R112 ;  /* 0x0000006d7b707223 */ /* 0x080fe20000010070 */
[----:B0-----:R-:W-:-:S02]  /*4750*/  FMUL.FTZ R113, R58, R109 ;  /* 0x0000006d3a717220 */ /* 0x001fc40000410000 */
[----:B------:R-:W-:Y:S01]  /*4760*/  STS [R24+0x30], R117 ;  /* 0x0000307518007388 */ /* 0x000fe20000000800 */
[----:B------:R-:W-:-:S03]  /*4770*/  FFMA.FTZ R109, R121, R118, R112 ;  /* 0x00000076796d7223 */ /* 0x000fc60000010070 */
        /* <DEDUP_REMOVED lines=19> */
[----:B------:R-:W-:Y:S04]  /*48b0*/  STS [R23+0x1080], R218 ;  /* 0x001080da17007388 */ /* 0x000fe80000000800 */
[----:B------:R5:W-:Y:S04]  /*48c0*/  STS [R24+0x1088], R239 ;  /* 0x001088ef18007388 */ /* 0x000be80000000800 */
[----:B------:R1:W-:Y:S04]  /*48d0*/  STS [R24+0x1084], R237 ;  /* 0x001084ed18007388 */ /* 0x0003e80000000800 */
[----:B------:R2:W-:Y:S01]  /*48e0*/  STS [R24+0x108c], R217 ;  /* 0x00108cd918007388 */ /* 0x0005e20000000800 */
[----:B-----5:R-:W-:-:S03]  /*48f0*/  MOV R239, UR33 ;  /* 0x0000002100ef7c02 */ /* 0x020fc60008000f00 */
[----:B------:R5:W-:Y:S01]  /*4900*/  STS [R24+0x1094], R215 ;  /* 0x001094d718007388 */ /* 0x000be20000000800 */
[----:B------:R-:W-:Y:S01]  /*4910*/  IADD3 R182, PT, PT, R239, -UR6, -R174 ;  /* 0x80000006efb67c10 */ /* 0x000fe2000fffe8ae */
[----:B-1----:R-:W-:Y:S02]  /*4920*/  FMUL.FTZ R237, R160, R212 ;  /* 0x000000d4a0ed7220 */ /* 0x002fe40000410000 */
[----:B------:R1:W-:Y:S01]  /*4930*/  STS [R24+0x1098], R213 ;  /* 0x001098d518007388 */ /* 0x0003e20000000800 */
[----:B------:R-:W-:Y:S01]  /*4940*/  ISETP.GE.AND P6, PT, R182, 0x1, PT ;  /* 0x00000001b600780c */ /* 0x000fe20003fc6270 */
[----:B--2---:R-:W-:Y:S02]  /*4950*/  FMUL.FTZ R217, R168, R220 ;  /* 0x000000dca8d97220 */ /* 0x004fe40000410000 */
[----:B------:R2:W-:Y:S01]  /*4960*/  STS [R24+0x1090], R241 ;  /* 0x001090f118007388 */ /* 0x0005e20000000800 */
[C---:B------:R-:W-:Y:S01]  /*4970*/  ISETP.GE.AND P0, PT, R182.reuse, 0x41, PT ;  /* 0x00000041b600780c */ /* 0x040fe20003f06270 */
[----:B-----5:R-:W-:Y:S01]  /*4980*/  FMUL.FTZ R215, R169, R222 ;  /* 0x000000dea9d77220 */ /* 0x020fe20000410000 */
[C---:B------:R-:W-:Y:S01]  /*4990*/  ISETP.GE.AND P3, PT, R182.reuse, 0x81, PT ;  /* 0x00000081b600780c */ /* 0x040fe20003f66270 */
[----:B------:R2:W-:Y:S01]  /*49a0*/  STS [R24+0x109c], R237 ;  /* 0x00109ced18007388 */ /* 0x0005e20000000800 */
[----:B------:R-:W-:Y:S01]  /*49b0*/  ISETP.GE.AND P4, PT, R182, 0xc1, PT ;  /* 0x000000c1b600780c */ /* 0x000fe20003f86270 */
[----:B-1----:R-:W-:Y:S01]  /*49c0*/  FMUL.FTZ R213, R166, R224 ;  /* 0x000000e0a6d57220 */ /* 0x002fe20000410000 */
        /* <DEDUP_REMOVED lines=15> */
.L_x_6275:
[----:B------:R-:W-:Y:S05]  /*4ac0*/  BSYNC.RECONVERGENT B0 ;  /* 0x0000000000007941 */ /* 0x000fea0003800200 */
.L_x_6274:
[----:B-12---:R0:W1:Y:S01]  /*4ad0*/  LDS R211, [R25+0x1180] ;  /* 0x0011800019d37984 */ /* 0x0060620000000800 */
[----:B------:R-:W-:Y:S04]  /*4ae0*/  BSSY.RECONVERGENT B0, `(.L_x_6276) ;  /* 0x0000004000007945 */ /* 0x000fe80003800200 */
[----:B------:R-:W-:Y:S05]  /*4af0*/  @!P0 BRA `(.L_x_6277) ;  /* 0x0000000000088947 */ /* 0x000fea0003800000 */
[----:B------:R2:W-:Y:S04]  /*4b00*/  REDG.E.ADD.F32.FTZ.RN.STRONG.GPU desc[UR28][R110.64+0x100], R249 ;  /* 0x000100f96e0079a6 */ /* 0x0005e8000c12f31c */
[----:B-1----:R2:W-:Y:S02]  /*4b10*/  REDG.E.ADD.F32.FTZ.RN.STRONG.GPU desc[UR28][R114.64+0x100], R211 ;  /* 0x000100d3720079a6 */ /* 0x0025e4000c12f31c */
.L_x_6277:
[----:B------:R-:W-:Y:S05]  /*4b20*/  BSYNC.RECONVERGENT B0 ;  /* 0x0000000000007941 */ /* 0x000fea0003800200 */
.L_x_6276:
[----:B-12---:R1:W2:Y:S01]  /*4b30*/  LDS R211, [R26+0x1280] ;  /* 0x001280001ad37984 */ /* 0x0062a20000000800 */
[----:B------:R-:W-:Y:S04]  /*4b40*/  BSSY.RECONVERGENT B0, `(.L_x_6278) ;  /* 0x0000004000007945 */ /* 0x000fe80003800200 */
[----:B------:R-:W-:Y:S05]  /*4b50*/  @!P3 BRA `(.L_x_6279) ;  /* 0x000000000008b947 */ /* 0x000fea0003800000 */
[----:B------:R3:W-:Y:S04]  /*4b60*/  REDG.E.ADD.F32.FTZ.RN.STRONG.GPU desc[UR28][R110.64+0x200], R251 ;  /* 0x000200fb6e0079a6 */ /* 0x0007e8000c12f31c */
[----:B--2---:R3:W-:Y:S02]  /*4b70*/  REDG.E.ADD.F32.FTZ.RN.STRONG.GPU desc[UR28][R114.64+0x200], R211 ;  /* 0x000200d3720079a6 */ /* 0x0047e4000c12f31c */
.L_x_6279:
[----:B------:R-:W-:Y:S05]  /*4b80*/  BSYNC.RECONVERGENT B0 ;  /* 0x0000000000007941 */ /* 0x000fea0003800200 */
.L_x_6278:
[----:B--23--:R2:W3:Y:S01]  /*4b90*/  LDS R211, [R27+0x1380] ;  /* 0x001380001bd37984 */ /* 0x00c4e20000000800 */
[----:B------:R-:W-:Y:S04]  /*4ba0*/  BSSY.RECONVERGENT B0, `(.L_x_6280) ;  /* 0x0000004000007945 */ /* 0x000fe80003800200 */
[----:B------:R-:W-:Y:S05]  /*4bb0*/  @!P4 BRA `(.L_x_6281) ;  /* 0x000000000008c947 */ /* 0x000fea0003800000 */
[----:B------:R4:W-:Y:S04]  /*4bc0*/  REDG.E.ADD.F32.FTZ.RN.STRONG.GPU desc[UR28][R110.64+0x300], R112 ;  /* 0x000300706e0079a6 */ /* 0x0009e8000c12f31c */
[----:B---3--:R4:W-:Y:S02]  /*4bd0*/  REDG.E.ADD.F32.FTZ.RN.STRONG.GPU desc[UR28][R114.64+0x300], R211 ;  /* 0x000300d3720079a6 */ /* 0x0089e4000c12f31c */
.L_x_6281:
[----:B------:R-:W-:Y:S05]  /*4be0*/  BSYNC.RECONVERGENT B0 ;  /* 0x0000000000007941 */ /* 0x000fea0003800200 */
.L_x_6280:
[----:B---34-:R3:W4:Y:S01]  /*4bf0*/  LDS R211, [R28+0x1480] ;  /* 0x001480001cd37984 */ /* 0x0187220000000800 */
[----:B------:R-:W-:Y:S04]  /*4c00*/  BSSY.RECONVERGENT B0, `(.L_x_6282) ;  /* 0x0000004000007945 */ /* 0x000fe80003800200 */
[----:B------:R-:W-:Y:S05]  /*4c10*/  @!P5 BRA `(.L_x_6283) ;  /* 0x000000000008d947 */ /* 0x000fea0003800000 */
[----:B------:R0:W-:Y:S04]  /*4c20*/  REDG.E.ADD.F32.FTZ.RN.STRONG.GPU desc[UR28][R110.64+0x400], R116 ;  /* 0x000400746e0079a6 */ /* 0x0001e8000c12f31c */
[----:B----4-:R0:W-:Y:S02]  /*4c30*/  REDG.E.ADD.F32.FTZ.RN.STRONG.GPU desc[UR28][R114.64+0x400], R211 ;  /* 0x000400d3720079a6 */ /* 0x0101e4000c12f31c */
.L_x_6283:
[----:B------:R-:W-:Y:S05]  /*4c40*/  BSYNC.RECONVERGENT B0 ;  /* 0x0000000000007941 */ /* 0x000fea0003800200 */
.L_x_6282:
        /* <DEDUP_REMOVED lines=10> */
.L_x_6285:
[----:B------:R-:W-:Y:S05]  /*4cf0*/  BSYNC.RECONVERGENT B0 ;  /* 0x0000000000007941 */ /* 0x000fea0003800200 */
.L_x_6284:
[----:B0---4-:R0:W4:Y:S01]  /*4d00*/  LDS R211, [R30+0x1680] ;  /* 0x001680001ed37984 */ /* 0x0111220000000800 */
[----:B------:R-:W-:Y:S04]  /*4d10*/  BSSY.RECONVERGENT B0, `(.L_x_6286) ;  /* 0x0000004000007945 */ /* 0x000fe80003800200 */
[----:B------:R-:W-:Y:S05]  /*4d20*/  @!P3 BRA `(.L_x_6287) ;  /* 0x000000000008b947 */ /* 0x000fea0003800000 */
[----:B------:R0:W-:Y:S04]  /*4d30*/  REDG.E.ADD.F32.FTZ.RN.STRONG.GPU desc[UR28][R110.64+0x600], R120 ;  /* 0x000600786e0079a6 */ /* 0x0001e8000c12f31c */
[----:B----4-:R0:W-:Y:S02]  /*4d40*/  REDG.E.ADD.F32.FTZ.RN.STRONG.GPU desc[UR28][R114.64+0x600], R211 ;  /* 0x000600d3720079a6 */ /* 0x0101e4000c12f31c */
.L_x_6287:
[----:B------:R-:W-:Y:S05]  /*4d50*/  BSYNC.RECONVERGENT B0 ;  /* 0x0000000000007941 */ /* 0x000fea0003800200 */
.L_x_6286:
[----:B0---4-:R0:W4:Y:S01]  /*4d60*/  LDS R211, [R31+0x1780] ;  /* 0x001780001fd37984 */ /* 0x0111220000000800 */
[----:B------:R-:W-:Y:S04]  /*4d70*/  BSSY.RECONVERGENT B0, `(.L_x_6288) ;  /* 0x0000004000007945 */ /* 0x000fe80003800200 */
[----:B------:R-:W-:Y:S05]  /*4d80*/  @!P4 BRA `(.L_x_6289) ;  /* 0x000000000008c947 */ /* 0x000fea0003800000 */
[----:B------:R0:W-:Y:S04]  /*4d90*/  REDG.E.ADD.F32.FTZ.RN.STRONG.GPU desc[UR28][R110.64+0x700], R122 ;  /* 0x0007007a6e0079a6 */ /* 0x0001e8000c12f31c */
[----:B----4-:R0:W-:Y:S02]  /*4da0*/  REDG.E.ADD.F32.FTZ.RN.STRONG.GPU desc[UR28][R114.64+0x700], R211 ;  /* 0x000700d3720079a6 */ /* 0x0101e4000c12f31c */
.L_x_6289:
[----:B------:R-:W-:Y:S05]  /*4db0*/  BSYNC.RECONVERGENT B0 ;  /* 0x0000000000007941 */ /* 0x000fea0003800200 */
.L_x_6288:
[----:B0---4-:R0:W4:Y:S01]  /*4dc0*/  LDS R211, [R40+0x1880] ;  /* 0x0018800028d37984 */ /* 0x0111220000000800 */
[----:B------:R-:W-:Y:S04]  /*4dd0*/  BSSY.RECONVERGENT B0, `(.L_x_6290) ;  /* 0x0000004000007945 */ /* 0x000fe80003800200 */
[----:B------:R-:W-:Y:S05]  /*4de0*/  @!P5 BRA `(.L_x_6291) ;  /* 0x000000000008d947 */ /* 0x000fea0003800000 */
[----:B------:R0:W-:Y:S04]  /*4df0*/  REDG.E.ADD.F32.FTZ.RN.STRONG.GPU desc[UR28][R110.64+0x800], R126 ;  /* 0x0008007e6e0079a6 */ /* 0x0001e8000c12f31c */
[----:B----4-:R0:W-:Y:S02]  /*4e00*/  REDG.E.ADD.F32.FTZ.RN.STRONG.GPU desc[UR28][R114.64+0x800], R211 ;  /* 0x000800d3720079a6 */ /* 0x0101e4000c12f31c */
.L_x_6291:
[----:B------:R-:W-:Y:S05]  /*4e10*/  BSYNC.RECONVERGENT B0 ;  /* 0x0000000000007941 */ /* 0x000fea0003800200 */
.L_x_6290:
[----:B0---4-:R0:W4:Y:S01]  /*4e20*/  LDS R211, [R32+0x1980] ;  /* 0x0019800020d37984 */ /* 0x0111220000000800 */
[----:B------:R-:W-:Y:S04]  /*4e30*/  BSSY.RECONVERGENT B0, `(.L_x_6292) ;  /* 0x0000004000007945 */ /* 0x000fe80003800200 */
[----:B------:R-:W-:Y:S05]  /*4e40*/  @!P6 BRA `(.L_x_6293) ;  /* 0x000000000008e947 */ /* 0x000fea0003800000 */
[----:B------:R0:W-:Y:S04]  /*4e50*/  REDG.E.ADD.F32.FTZ.RN.STRONG.GPU desc[UR28][R110.64+0x900], R128 ;  /* 0x000900806e0079a6 */ /* 0x0001e8000c12f31c */
[----:B----4-:R0:W-:Y:S02]  /*4e60*/  REDG.E.ADD.F32.FTZ.RN.STRONG.GPU desc[UR28][R114.64+0x900], R211 ;  /* 0x000900d3720079a6 */ /* 0x0101e4000c12f31c */
.L_x_6293:
[----:B------:R-:W-:Y:S05]  /*4e70*/  BSYNC.RECONVERGENT B0 ;  /* 0x0000000000007941 */ /* 0x000fea0003800200 */
.L_x_6292:
        /* <DEDUP_REMOVED lines=10> */
.L_x_6295:
[----:B------:R-:W-:Y:S05]  /*4f20*/  BSYNC.RECONVERGENT B0 ;  /* 0x0000000000007941 */ /* 0x000fea0003800200 */
.L_x_6294:
[----:B0---4-:R0:W4:Y:S01]  /*4f30*/  LDS R211, [R34+0x1b80] ;  /* 0x001b800022d37984 */ /* 0x0111220000000800 */
[----:B------:R-:W-:Y:S04]  /*4f40*/  BSSY.RECONVERGENT B0, `(.L_x_6296) ;  /* 0x0000004000007945 */ /* 0x000fe80003800200 */
[----:B------:R-:W-:Y:S05]  /*4f50*/  @!P1 BRA `(.L_x_6297) ;  /* 0x0000000000089947 */ /* 0x000fea0003800000 */
[----:B------:R0:W-:Y:S04]  /*4f60*/  REDG.E.ADD.F32.FTZ.RN.STRONG.GPU desc[UR28][R110.64+0xb00], R233 ;  /* 0x000b00e96e0079a6 */ /* 0x0001e8000c12f31c */
[----:B----4-:R0:W-:Y:S02]  /*4f70*/  REDG.E.ADD.F32.FTZ.RN.STRONG.GPU desc[UR28][R114.64+0xb00], R211 ;  /* 0x000b00d3720079a6 */ /* 0x0101e4000c12f31c */
.L_x_6297:
[----:B------:R-:W-:Y:S05]  /*4f80*/  BSYNC.RECONVERGENT B0 ;  /* 0x0000000000007941 */ /* 0x000fea0003800200 */
.L_x_6296:
[----:B0---4-:R0:W4:Y:S01]  /*4f90*/  LDS R211, [R35+0x1c80] ;  /* 0x001c800023d37984 */ /* 0x0111220000000800 */
[----:B------:R-:W-:Y:S04]  /*4fa0*/  BSSY.RECONVERGENT B0, `(.L_x_6298) ;  /* 0x0000004000007945 */ /* 0x000fe80003800200 */
[----:B------:R-:W-:Y:S05]  /*4fb0*/  @!P3 BRA `(.L_x_6299) ;  /* 0x000000000008b947 */ /* 0x000fea0003800000 */
[----:B------:R0:W-:Y:S04]  /*4fc0*/  REDG.E.ADD.F32.FTZ.RN.STRONG.GPU desc[UR28][R110.64+0xc00], R219 ;  /* 0x000c00db6e0079a6 */ /* 0x0001e8000c12f31c */
[----:B----4-:R0:W-:Y:S02]  /*4fd0*/  REDG.E.ADD.F32.FTZ.RN.STRONG.GPU desc[UR28][R114.64+0xc00], R211 ;  /* 0x000c00d3720079a6 */ /* 0x0101e4000c12f31c */
.L_x_6299:
[----:B------:R-:W-:Y:S05]  /*4fe0*/  BSYNC.RECONVERGENT B0 ;  /* 0x0000000000007941 */ /* 0x000fea0003800200 */
.L_x_6298:
[----:B0---4-:R0:W4:Y:S01]  /*4ff0*/  LDS R211, [R36+0x1d80] ;  /* 0x001d800024d37984 */ /* 0x0111220000000800 */
[----:B------:R-:W-:Y:S04]  /*5000*/  BSSY.RECONVERGENT B0, `(.L_x_6300) ;  /* 0x0000004000007945 */ /* 0x000fe80003800200 */
[----:B------:R-:W-:Y:S05]  /*5010*/  @!P4 BRA `(.L_x_6301) ;  /* 0x000000000008c947 */ /* 0x000fea0003800000 */
[----:B------:R0:W-:Y:S04]  /*5020*/  REDG.E.ADD.F32.FTZ.RN.STRONG.GPU desc[UR28][R110.64+0xd00], R199 ;  /* 0x000d00c76e0079a6 */ /* 0x0001e8000c12f31c */
[----:B----4-:R0:W-:Y:S02]  /*5030*/  REDG.E.ADD.F32.FTZ.RN.STRONG.GPU desc[UR28][R114.64+0xd00], R211 ;  /* 0x000d00d3720079a6 */ /* 0x0101e4000c12f31c */
.L_x_6301:
[----:B------:R-:W-:Y:S05]  /*5040*/  BSYNC.RECONVERGENT B0 ;  /* 0x0000000000007941 */ /* 0x000fea0003800200 */
.L_x_6300:
[----:B0-----:R0:W0:Y:S01]  /*5050*/  LDS R199, [R37+0x1e80] ;  /* 0x001e800025c77984 */ /* 0x0010220000000800 */
[----:B------:R-:W-:Y:S04]  /*5060*/  BSSY.RECONVERGENT B0, `(.L_x_6302) ;  /* 0x0000004000007945 */ /* 0x000fe80003800200 */
[----:B------:R-:W-:Y:S05]  /*5070*/  @!P5 BRA `(.L_x_6303) ;  /* 0x000000000008d947 */ /* 0x000fea0003800000 */
[----:B------:R1:W-:Y:S04]  /*5080*/  REDG.E.ADD.F32.FTZ.RN.STRONG.GPU desc[UR28][R110.64+0xe00], R117 ;  /* 0x000e00756e0079a6 */ /* 0x0003e8000c12f31c */
[----:B0-----:R1:W-:Y:S02]  /*5090*/  REDG.E.ADD.F32.FTZ.RN.STRONG.GPU desc[UR28][R114.64+0xe00], R199 ;  /* 0x000e00c7720079a6 */ /* 0x0013e4000c12f31c */
.L_x_6303:
[----:B------:R-:W-:Y:S05]  /*50a0*/  BSYNC.RECONVERGENT B0 ;  /* 0x0000000000007941 */ /* 0x000fea0003800200 */
.L_x_6302:
[----:B-1----:R1:W0:Y:S01]  /*50b0*/  LDS R117, [R38+0x1f80] ;  /* 0x001f800026757984 */ /* 0x0022220000000800 */
[----:B------:R-:W-:Y:S04]  /*50c0*/  BSSY.RECONVERGENT B0, `(.L_x_6304) ;  /* 0x0000004000007945 */ /* 0x000fe80003800200 */
[----:B------:R-:W-:Y:S05]  /*50d0*/  @!P6 BRA `(.L_x_6305) ;  /* 0x000000000008e947 */ /* 0x000fea0003800000 */
[----:B------:R1:W-:Y:S04]  /*50e0*/  REDG.E.ADD.F32.FTZ.RN.STRONG.GPU desc[UR28][R110.64+0xf00], R113 ;  /* 0x000f00716e0079a6 */ /* 0x0003e8000c12f31c */
[----:B0-----:R1:W-:Y:S02]  /*50f0*/  REDG.E.ADD.F32.FTZ.RN.STRONG.GPU desc[UR28][R114.64+0xf00], R117 ;  /* 0x000f0075720079a6 */ /* 0x0013e4000c12f31c */
.L_x_6305:
[----:B------:R-:W-:Y:S05]  /*5100*/  BSYNC.RECONVERGENT B0 ;  /* 0x0000000000007941 */ /* 0x000fea0003800200 */
.L_x_6304:
[----:B-1----:R-:W1:Y:S01]  /*5110*/  SHFL.DOWN P0, R114, R109, 0x1, 0x1f ;  /* 0x08201f006d727f89 */ /* 0x002e620000000000 */
[----:B------:R-:W-:Y:S01]  /*5120*/  ISETP.NE.AND P3, PT, R124, RZ, PT ;  /* 0x000000ff7c00720c */ /* 0x000fe20003f65270 */
[----:B------:R-:W-:Y:S01]  /*5130*/  FMUL.FTZ R111, R106, R209 ;  /* 0x000000d16a6f7220 */ /* 0x000fe20000410000 */
        /* <DEDUP_REMOVED lines=9> */
[-C--:B------:R-:W-:Y:S01]  /*51d0*/  FMUL.FTZ R106, R101, R203.reuse ;  /* 0x000000cb656a7220 */ /* 0x080fe20000410000 */
[C---:B------:R-:W-:Y:S01]  /*51e0*/  FMUL.FTZ R102, R180.reuse, R203 ;  /* 0x000000cbb4667220 */ /* 0x040fe20000410000 */
[C---:B------:R-:W-:Y:S01]  /*51f0*/  FMUL.FTZ R112, R180.reuse, R225 ;  /* 0x000000e1b4707220 */ /* 0x040fe20000410000 */
[-C--:B------:R-:W-:Y:S01]  /*5200*/  FMUL.FTZ R101, R180, R201.reuse ;  /* 0x000000c9b4657220 */ /* 0x080fe20000410000 */
[----:B------:R-:W-:Y:S01]  /*5210*/  FMUL.FTZ R201, R100, R201 ;  /* 0x000000c964c97220 */ /* 0x000fe20000410000 */
[----:B------:R-:W-:Y:S01]  /*5220*/  FMUL.FTZ R123, R123, R110 ;  /* 0x0000006e7b7b7220 */ /* 0x000fe20000410000 */
[CC--:B------:R-:W-:Y:S01]  /*5230*/  FMUL.FTZ R100, R180.reuse, R231.reuse ;  /* 0x000000e7b4647220 */ /* 0x0c0fe20000410000 */
[----:B------:R-:W-:Y:S01]  /*5240*/  FMUL.FTZ R110, R189, R102 ;  /* 0x00000066bd6e7220 */ /* 0x000fe20000410000 */
[----:B------:R-:W-:Y:S01]  /*5250*/  FMUL.FTZ R122, R121, R112 ;  /* 0x00000070797a7220 */ /* 0x000fe20000410000 */
[----:B------:R-:W-:Y:S01]  /*5260*/  FMUL.FTZ R102, R99, R231 ;  /* 0x000000e763667220 */ /* 0x000fe20000410000 */
        /* <DEDUP_REMOVED lines=8> */
[----:B------:R-:W-:Y:S01]  /*52f0*/  @!P1 SHF.R.U32.HI R95, RZ, 0x3, R174 ;  /* 0x00000003ff5f9819 */ /* 0x000fe200000116ae */
[-C--:B------:R-:W-:Y:S01]  /*5300*/  FMUL.FTZ R99, R96, R183.reuse ;  /* 0x000000b760637220 */ /* 0x080fe20000410000 */
[C---:B------:R-:W-:Y:S01]  /*5310*/  FMUL.FTZ R96, R180.reuse, R183 ;  /* 0x000000b7b4607220 */ /* 0x040fe20000410000 */
[C---:B------:R-:W-:Y:S01]  /*5320*/  FMUL.FTZ R227, R180.reuse, R227 ;  /* 0x000000e3b4e37220 */ /* 0x040fe20000410000 */
        /* <DEDUP_REMOVED lines=19> */
[----:B-1----:R-:W-:Y:S01]  /*5460*/  @P0 FADD R113, R114, R113 ;  /* 0x0000007172710221 */ /* 0x002fe20000000000 */
[----:B------:R-:W-:Y:S01]  /*5470*/  FMUL.FTZ R114, R131, R104 ;  /* 0x0000006883727220 */ /* 0x000fe20000410000 */
[C---:B------:R-:W-:Y:S01]  /*5480*/  FMUL.FTZ R104, R180.reuse, R205 ;  /* 0x000000cdb4687220 */ /* 0x040fe20000410000 */
[----:B------:R-:W-:Y:S01]  /*5490*/  FFMA.FTZ R88, R137, R107, R88 ;  /* 0x0000006b89587223 */ /* 0x000fe20000010058 */
[----:B------:R-:W-:Y:S01]  /*54a0*/  FADD.FTZ R74, R123, R74 ;  /* 0x0000004a7b4a7221 */ /* 0x000fe20000010000 */
[----:B------:R-:W1:Y:S01]  /*54b0*/  SHFL.DOWN P0, R124, R113, 0x4, 0x1f ;  /* 0x08801f00717c7f89 */ /* 0x000e620000000000 */
        /* <DEDUP_REMOVED lines=8> */
[----:B------:R-:W-:Y:S01]  /*5540*/  @!P1 LOP3.LUT R97, R95, 0x7c, RZ, 0xc0, !PT ;  /* 0x0000007c5f619812 */ /* 0x000fe200078ec0ff */
[----:B------:R-:W-:Y:S01]  /*5550*/  FMUL.FTZ R95, R94, R185 ;  /* 0x000000b95e5f7220 */ /* 0x000fe20000410000 */
[-C--:B------:R-:W-:Y:S01]  /*5560*/  FMUL.FTZ R94, R93, R125.reuse ;  /* 0x0000007d5d5e7220 */ /* 0x080fe20000410000 */
[C---:B------:R-:W-:Y:S01]  /*5570*/  FMUL.FTZ R125, R180.reuse, R125 ;  /* 0x0000007db47d7220 */ /* 0x040fe20000410000 */
[-C--:B------:R-:W-:Y:S01]  /*5580*/  FMUL.FTZ R93, R180, R181.reuse ;  /* 0x000000b5b45d7220 */ /* 0x080fe20000410000 */
[----:B------:R-:W-:Y:S01]  /*5590*/  FMUL.FTZ R181, R92, R181 ;  /* 0x000000b55cb57220 */ /* 0x000fe20000410000 */
[----:B------:R-:W-:Y:S01]  /*55a0*/  FFMA.FTZ R190, R49, R100, R190 ;  /* 0x0000006431be7223 */ /* 0x000fe200000100be */
[----:B------:R-:W-:Y:S01]  /*55b0*/  FMUL.FTZ R194, R194, R125 ;  /* 0x0000007dc2c27220 */ /* 0x000fe20000410000 */
[----:B------:R-:W-:Y:S01]  /*55c0*/  FMUL.FTZ R93, R108, R93 ;  /* 0x0000005d6c5d7220 */ /* 0x000fe20000410000 */
[----:B------:R-:W-:Y:S01]  /*55d0*/  FFMA.FTZ R192, R47, R98, R192 ;  /* 0x000000622fc07223 */ /* 0x000fe200000100c0 */
[----:B------:R-:W-:Y:S01]  /*55e0*/  FFMA.FTZ R195, R46, R95, R195 ;  /* 0x0000005f2ec37223 */ /* 0x000fe200000100c3 */
[----:B------:R-:W-:Y:S01]  /*55f0*/  FFMA.FTZ R194, R45, R94, R194 ;  /* 0x0000005e2dc27223 */ /* 0x000fe200000100c2 */
[----:B------:R-:W-:Y:S01]  /*5600*/  FFMA.FTZ R93, R44, R181, R93 ;  /* 0x000000b52c5d7223 */ /* 0x000fe2000001005d */
[----:B------:R-:W-:Y:S01]  /*5610*/  FFMA.FTZ R87, R0, R112, R87 ;  /* 0x0000007000577223 */ /* 0x000fe20000010057 */
[----:B------:R-:W-:Y:S01]  /*5620*/  FADD.FTZ R73, R118, R73 ;  /* 0x0000004976497221 */ /* 0x000fe20000010000 */
[----:B-1----:R-:W-:Y:S01]  /*5630*/  @P0 FADD R124, R113, R124 ;  /* 0x0000007c717c0221 */ /* 0x002fe20000000000 */
[----:B------:R-:W-:Y:S01]  /*5640*/  FFMA.FTZ R86, R3, R105, R86 ;  /* 0x0000006903567223 */ /* 0x000fe20000010056 */
[----:B------:R-:W-:Y:S01]  /*5650*/  FADD.FTZ R72, R227, R72 ;  /* 0x00000048e3487221 */ /* 0x000fe20000010000 */
        /* <DEDUP_REMOVED lines=37> */
.L_x_6307:
[----:B------:R-:W-:Y:S05]  /*58b0*/  BSYNC.RECONVERGENT B0 ;  /* 0x0000000000007941 */ /* 0x000fea0003800200 */
.L_x_6306:
[----:B------:R-:W-:-:S04]  /*58c0*/  UIADD3 UR8, UPT, UPT, UR8, 0x1, URZ ;  /* 0x0000000108087890 */ /* 0x000fc8000fffe0ff */
[----:B------:R-:W-:-:S09]  /*58d0*/  UISETP.GE.AND UP0, UPT, UR8, UR37, UPT ;  /* 0x000000250800728c */ /* 0x000fd2000bf06270 */
[----:B------:R-:W-:Y:S05]  /*58e0*/  BRA.U !UP0, `(.L_x_6308) ;  /* 0xffffffd108087547 */ /* 0x000fea000b83ffff */
.L_x_6263:
[----:B------:R-:W-:Y:S01]  /*58f0*/  BAR.SYNC.DEFER_BLOCKING 0x0 ;  /* 0x0000000000007b1d */ /* 0x000fe20000010000 */
[----:B------:R-:W-:Y:S01]  /*5900*/  FADD.FTZ R0, R15, R60 ;  /* 0x0000003c0f007221 */ /* 0x000fe20000010000 */
[----:B------:R-:W-:Y:S01]  /*5910*/  IADD3 R14, P0, PT, R14, -0x1000, RZ ;  /* 0xfffff0000e0e7810 */ /* 0x000fe20007f1e0ff */
[----:B------:R-:W-:Y:S01]  /*5920*/  UIADD3 UR22, UP1, UPT, UR22, -0x1000, URZ ;  /* 0xfffff00016167890 */ /* 0x000fe2000ff3e0ff */
[----:B------:R-:W-:Y:S01]  /*5930*/  IADD3 R17, P1, PT, R17, -0x1000, RZ ;  /* 0xfffff00011117810 */ /* 0x000fe20007f3e0ff */
[----:B------:R-:W-:Y:S01]  /*5940*/  FADD.FTZ R5, R0, R61 ;  /* 0x0000003d00057221 */ /* 0x000fe20000010000 */
[----:B------:R-:W5:Y:S01]  /*5950*/  LDCU.64 UR14, c[0x0][0x4f8] ;  /* 0x00009f00ff0e77ac */ /* 0x000f620008000a00 */
[----:B------:R-:W-:Y:S02]  /*5960*/  IADD3.X R16, PT, PT, R16, -0x1, RZ, P0, !PT ;  /* 0xffffffff10107810 */ /* 0x000fe400007fe4ff */
[----:B------:R-:W-:Y:S01]  /*5970*/  FADD.FTZ R0, R5, R62 ;  /* 0x0000003e05007221 */ /* 0x000fe20000010000 */
[----:B------:R-:W0:Y:S01]  /*5980*/  LDCU.64 UR30, c[0x0][0x500] ;  /* 0x0000a000ff1e77ac */ /* 0x000e220008000a00 */
[----:B------:R-:W-:-:S02]  /*5990*/  IADD3.X R18, PT, PT, R18, -0x1, RZ, P1, !PT ;  /* 0xffffffff12127810 */ /* 0x000fc40000ffe4ff */
[----:B------:R-:W-:Y:S01]  /*59a0*/  FADD.FTZ R5, R0, R63 ;  /* 0x0000003f00057221 */ /* 0x000fe20000010000 */
[----:B------:R-:W1:Y:S03]  /*59b0*/  LDCU.64 UR34, c[0x0][0x550] ;  /* 0x0000aa00ff2277ac */ /* 0x000e660008000a00 */
[----:B------:R-:W-:Y:S01]  /*59c0*/  FADD.FTZ R0, R5, R64 ;  /* 0x0000004005007221 */ /* 0x000fe20000010000 */
[----:B------:R-:W-:Y:S01]  /*59d0*/  UMOV UR7, URZ ;  /* 0x000000ff00077c82 */ /* 0x000fe20008000000 */
[----:B------:R-:W-:Y:S02]  /*59e0*/  UIADD3 UR20, UP2, UPT, UR20, -0x1000, URZ ;  /* 0xfffff00014147890 */ /* 0x000fe4000ff5e0ff */
[----:B------:R-:W-:Y:S02]  /*59f0*/  UIADD3.X UR23, UPT, UPT, UR23, -0x1, URZ, UP1, !UPT ;  /* 0xffffffff17177890 */ /* 0x000fe40008ffe4ff */
[----:B------:R-:W-:Y:S01]  /*5a00*/  UIADD3.X UR21, UPT, UPT, UR21, -0x1, URZ, UP2, !UPT ;  /* 0xffffffff15157890 */ /* 0x000fe200097fe4ff */
[----:B------:R-:W-:Y:S01]  /*5a10*/  STS.128 [R135], R76 ;  /* 0x0000004c87007388 */ /* 0x000fe20000000c00 */
[----:B-----5:R-:W-:-:S03]  /*5a20*/  UIMAD.WIDE.U32 UR12, UR32, UR14, UR6 ;  /* 0x0000000e200c72a5 */ /* 0x020fc6000f8e0006 */
        /* <DEDUP_REMOVED lines=11> */
[----:B------:R-:W2:Y:S03]  /*5ae0*/  LDCU.64 UR30, c[0x0][0x560] ;  /* 0x0000ac00ff1e77ac */ /* 0x000ea60008000a00 */
[----:B------:R-:W3:Y:S01]  /*5af0*/  LDS.128 R48, [R133+0x400] ;  /* 0x0004000085307984 */ /* 0x000ee20000000c00 */
[----:B------:R-:W-:Y:S01]  /*5b00*/  ULEA.HI.X UR12, UR12, UR35, UR13, 0x2, UP0 ;  /* 0x000000230c0c7291 */ /* 0x000fe200080f140d */
[----:B------:R-:W-:-:S02]  /*5b10*/  MOV R2, UR8 ;  /* 0x0000000800027c02 */ /* 0x000fc40008000f00 */
[----:B------:R-:W4:Y:S03]  /*5b20*/  LDS.128 R52, [R133+0x600] ;  /* 0x0006000085347984 */ /* 0x000f260000000c00 */
[----:B------:R-:W-:-:S03]  /*5b30*/  MOV R3, UR12 ;  /* 0x0000000c00037c02 */ /* 0x000fc60008000f00 */
[----:B------:R-:W-:Y:S02]  /*5b40*/  IMAD.WIDE.U32 R2, R41, 0x10, R2 ;  /* 0x0000001029027825 */ /* 0x000fe400078e0002 */
[----:B------:R-:W5:Y:S02]  /*5b50*/  LDCU.64 UR12, c[0x0][0x518] ;  /* 0x0000a300ff0c77ac */ /* 0x000f640008000a00 */
[----:B-----5:R-:W-:Y:S01]  /*5b60*/  UIMAD.WIDE.U32 UR6, UR32, UR12, UR6 ;  /* 0x0000000c200672a5 */ /* 0x020fe2000f8e0006 */
[----:B0-----:R-:W-:Y:S03]  /*5b70*/  STG.E.128 desc[UR28][R2.64], R8 ;  /* 0x0000000802007986 */ /* 0x001fe6000c101d1c */
[----:B------:R-:W-:Y:S01]  /*5b80*/  UIMAD UR7, UR32, UR13, UR7 ;  /* 0x0000000d200772a4 */ /* 0x000fe2000f8e0207 */
[----:B-1----:R-:W-:Y:S03]  /*5b90*/  STG.E.128 desc[UR28][R2.64+0x200], R44 ;  /* 0x0002002c02007986 */ /* 0x002fe6000c101d1c */
[----:B------:R-:W-:Y:S01]  /*5ba0*/  UIMAD.WIDE.U32 UR6, UR27, UR14, UR6 ;  /* 0x0000000e1b0672a5 */ /* 0x000fe2000f8e0006 */
[----:B---3--:R-:W-:Y:S03]  /*5bb0*/  STG.E.128 desc[UR28][R2.64+0x400], R48 ;  /* 0x0004003002007986 */ /* 0x008fe6000c101d1c */
[----:B------:R-:W-:Y:S01]  /*5bc0*/  UIMAD UR8, UR27, UR15, UR7 ;  /* 0x0000000f1b0872a4 */ /* 0x000fe2000f8e0207 */
[----:B----4-:R0:W-:Y:S01]  /*5bd0*/  STG.E.128 desc[UR28][R2.64+0x600], R52 ;  /* 0x0006003402007986 */ /* 0x0101e2000c101d1c */
[----:B--2---:R-:W-:Y:S01]  /*5be0*/  ULEA UR7, UP0, UR6, UR30, 0x2 ;  /* 0x0000001e06077291 */ /* 0x004fe2000f8010ff */
[----:B------:R-:W-:Y:S03]  /*5bf0*/  BAR.SYNC.DEFER_BLOCKING 0x0 ;  /* 0x0000000000007b1d */ /* 0x000fe60000010000 */
[----:B------:R-:W-:-:S02]  /*5c00*/  ULEA.HI.X UR6, UR6, UR31, UR8, 0x2, UP0 ;  /* 0x0000001f06067291 */ /* 0x000fc400080f1408 */
[----:B------:R-:W-:-:S04]  /*5c10*/  UIADD3 UR24, UP0, UPT, UR24, -0x1000, URZ ;  /* 0xfffff00018187890 */ /* 0x000fc8000ff1e0ff */
[----:B------:R-:W-:Y:S02]  /*5c20*/  UIADD3.X UR25, UPT, UPT, UR25, -0x1, URZ, UP0, !UPT ;  /* 0xffffffff19197890 */ /* 0x000fe400087fe4ff */
[----:B------:R-:W-:-:S03]  /*5c30*/  UISETP.GT.AND UP0, UPT, UR19, 0x1, UPT ;  /* 0x000000011300788c */ /* 0x000fc6000bf04270 */
[----:B------:R-:W-:Y:S01]  /*5c40*/  UMOV UR19, UR26 ;  /* 0x0000001a00137c82 */ /* 0x000fe20008000000 */
[----:B0-----:R-:W-:Y:S01]  /*5c50*/  FADD.FTZ R3, R0, R65 ;  /* 0x0000004100037221 */ /* 0x001fe20000010000 */
[----:B------:R-:W-:Y:S01]  /*5c60*/  MOV R2, UR7 ;  /* 0x0000000700027c02 */ /* 0x000fe20008000f00 */
        /* <DEDUP_REMOVED lines=26> */
.L_x_6261:
        /* <DEDUP_REMOVED lines=41> */
.L_x_6311:
[----:B------:R-:W-:Y:S05]  /*60a0*/  BSYNC.RECONVERGENT B0 ;  /* 0x0000000000007941 */ /* 0x000fea0003800200 */
.L_x_6310:
        /* <DEDUP_REMOVED lines=39> */
.L_x_6313:
[----:B------:R-:W-:Y:S05]  /*6320*/  BSYNC.RECONVERGENT B0 ;  /* 0x0000000000007941 */ /* 0x000fea0003800200 */
.L_x_6312:
        /* <DEDUP_REMOVED lines=8> */
.L_x_6314:
        /* <DEDUP_REMOVED lines=18> */
.L_x_6268:
[----:B------:R-:W-:Y:S01]  /*64d0*/  HFMA2 R215, -RZ, RZ, 0, 5.9604644775390625e-08 ;  /* 0x00000001ffd77431 */ /* 0x000fe200000001ff */
[----:B------:R-:W-:Y:S02]  /*64e0*/  MOV R213, R111 ;  /* 0x0000006f00d57202 */ /* 0x000fe40000000f00 */
[----:B------:R-:W-:Y:S02]  /*64f0*/  MOV R216, RZ ;  /* 0x000000ff00d87202 */ /* 0x000fe40000000f00 */
[----:B------:R-:W-:-:S07]  /*6500*/  MOV R110, 0xffffffff ;  /* 0xffffffff006e7802 */ /* 0x000fce0000000f00 */
[----:B01---5:R-:W-:Y:S05]  /*6510*/  WARPSYNC.COLLECTIVE R110, `(.L_x_6315) ;  /* 0x000000006e087348 */ /* 0x023fea0003c00000 */
[----:B------:R2:W3:Y:S02]  /*6520*/  SHFL.UP P6, R109, R213, R215, R216 ;  /* 0x040000d7d56d7389 */ /* 0x0004e400000c00d8 */
[----:B0123-5:R-:W-:Y:S05]  /*6530*/  ENDCOLLECTIVE ;  /* 0x000000000000791b */ /* 0x02ffea0003800000 */
.L_x_6315:
[----:B------:R-:W-:Y:S02]  /*6540*/  MOV R213, R210 ;  /* 0x000000d200d57202 */ /* 0x000fe40000000f00 */
[----:B------:R-:W-:-:S07]  /*6550*/  MOV R108, R109 ;  /* 0x0000006d006c7202 */ /* 0x000fce0000000f00 */
[----:B------:R-:W-:Y:S05]  /*6560*/  WARPSYNC.COLLECTIVE R110, `(.L_x_6316) ;  /* 0x000000006e087348 */ /* 0x000fea0003c00000 */
[----:B------:R0:W1:Y:S02]  /*6570*/  SHFL.UP P6, R109, R213, R215, R216 ;  /* 0x040000d7d56d7389 */ /* 0x00006400000c00d8 */
[----:B01----:R-:W-:Y:S05]  /*6580*/  ENDCOLLECTIVE ;  /* 0x000000000000791b */ /* 0x003fea0003800000 */
.L_x_6316:
        /* <DEDUP_REMOVED lines=9> */
.L_x_6317:
[----:B------:R-:W-:Y:S02]  /*6620*/  MOV R213, R212 ;  /* 0x000000d400d57202 */ /* 0x000fe40000000f00 */
[----:B------:R-:W-:-:S07]  /*6630*/  MOV R108, R109 ;  /* 0x0000006d006c7202 */ /* 0x000fce0000000f00 */
[----:B------:R-:W-:Y:S05]  /*6640*/  WARPSYNC.COLLECTIVE R110, `(.L_x_6318) ;  /* 0x000000006e087348 */ /* 0x000fea0003c00000 */
[----:B------:R0:W1:Y:S02]  /*6650*/  SHFL.UP P6, R109, R213, R215, R216 ;  /* 0x040000d7d56d7389 */ /* 0x00006400000c00d8 */
[----:B01----:R-:W-:Y:S05]  /*6660*/  ENDCOLLECTIVE ;  /* 0x000000000000791b */ /* 0x003fea0003800000 */
.L_x_6318:
        /* <DEDUP_REMOVED lines=8> */
.L_x_6319:
[----:B------:R-:W-:Y:S02]  /*66f0*/  MOV R213, R214 ;  /* 0x000000d600d57202 */ /* 0x000fe40000000f00 */
[----:B------:R-:W-:-:S07]  /*6700*/  MOV R108, R109 ;  /* 0x0000006d006c7202 */ /* 0x000fce0000000f00 */
[----:B------:R-:W-:Y:S05]  /*6710*/  WARPSYNC.COLLECTIVE R110, `(.L_x_6320) ;  /* 0x000000006e087348 */ /* 0x000fea0003c00000 */
[----:B------:R0:W1:Y:S02]  /*6720*/  SHFL.UP P6, R109, R213, R215, R216 ;  /* 0x040000d7d56d7389 */ /* 0x00006400000c00d8 */
[----:B01----:R-:W-:Y:S05]  /*6730*/  ENDCOLLECTIVE ;  /* 0x000000000000791b */ /* 0x003fea0003800000 */
.L_x_6320:
        /* <DEDUP_REMOVED lines=8> */
.L_x_6321:
[----:B------:R-:W-:Y:S02]  /*67c0*/  MOV R213, R210 ;  /* 0x000000d200d57202 */ /* 0x000fe40000000f00 */
[----:B------:R-:W-:-:S07]  /*67d0*/  MOV R108, R109 ;  /* 0x0000006d006c7202 */ /* 0x000fce0000000f00 */
[----:B------:R-:W-:Y:S05]  /*67e0*/  WARPSYNC.COLLECTIVE R110, `(.L_x_6322) ;  /* 0x000000006e087348 */ /* 0x000fea0003c00000 */
[----:B------:R0:W1:Y:S02]  /*67f0*/  SHFL.UP P6, R109, R213, R215, R216 ;  /* 0x040000d7d56d7389 */ /* 0x00006400000c00d8 */
[----:B01----:R-:W-:Y:S05]  /*6800*/  ENDCOLLECTIVE ;  /* 0x000000000000791b */ /* 0x003fea0003800000 */
.L_x_6322:
        /* <DEDUP_REMOVED lines=8> */
.L_x_6323:
[----:B------:R-:W-:Y:S02]  /*6890*/  MOV R213, R108 ;  /* 0x0000006c00d57202 */ /* 0x000fe40000000f00 */
[----:B------:R-:W-:-:S07]  /*68a0*/  MOV R212, R109 ;  /* 0x0000006d00d47202 */ /* 0x000fce0000000f00 */
[----:B------:R-:W-:Y:S05]  /*68b0*/  WARPSYNC.COLLECTIVE R110, `(.L_x_6324) ;  /* 0x000000006e087348 */ /* 0x000fea0003c00000 */
[----:B------:R0:W1:Y:S02]  /*68c0*/  SHFL.UP P6, R109, R213, R215, R216 ;  /* 0x040000d7d56d7389 */ /* 0x00006400000c00d8 */
[----:B01----:R-:W-:Y:S05]  /*68d0*/  ENDCOLLECTIVE ;  /* 0x000000000000791b */ /* 0x003fea0003800000 */
.L_x_6324:
[----:B------:R-:W-:Y:S05]  /*68e0*/  BRA `(.L_x_6325) ;  /* 0xffffffcc00987947 */ /* 0x000fea000383ffff */
.L_x_6269:
        /* <DEDUP_REMOVED lines=8> */
.L_x_6327:
[----:B------:R-:W-:Y:S05]  /*6970*/  BSYNC B0 ;  /* 0x0000000000007941 */ /* 0x000fea0003800000 */
.L_x_6326:
[----:B------:R-:W-:Y:S05]  /*6980*/  BRA `(.L_x_6328) ;  /* 0xffffffcc00887947 */ /* 0x000fea000383ffff */
.L_x_6270:
        /* <DEDUP_REMOVED lines=8> */
.L_x_6330:
[----:B------:R-:W-:Y:S05]  /*6a10*/  BSYNC B0 ;  /* 0x0000000000007941 */ /* 0x000fea0003800000 */
.L_x_6329:
[----:B------:R-:W-:Y:S05]  /*6a20*/  BRA `(.L_x_6331) ;  /* 0xffffffcc00687947 */ /* 0x000fea000383ffff */
.L_x_6271:
        /* <DEDUP_REMOVED lines=8> */
.L_x_6333:
[----:B------:R-:W-:Y:S05]  /*6ab0*/  BSYNC B0 ;  /* 0x0000000000007941 */ /* 0x000fea0003800000 */
.L_x_6332:
        /* <DEDUP_REMOVED lines=11> */
.L_x_6334:
[----:B------:R-:W-:Y:S05]  /*6b70*/  WARPSYNC.COLLECTIVE R110, `(.L_x_6335) ;  /* 0x000000006e087348 */ /* 0x000fea0003c00000 */
[----:B------:R0:W1:Y:S02]  /*6b80*/  SHFL.IDX P3, R231, R233, R234, R235 ;  /* 0x000000eae9e77389 */ /* 0x00006400000600eb */
[----:B01----:R-:W-:Y:S05]  /*6b90*/  ENDCOLLECTIVE ;  /* 0x000000000000791b */ /* 0x003fea0003800000 */
.L_x_6335:
[----:B------:R-:W-:Y:S02]  /*6ba0*/  MOV R233, R113 ;  /* 0x0000007100e97202 */ /* 0x000fe40000000f00 */
[----:B------:R-:W-:Y:S02]  /*6bb0*/  MOV R210, R109 ;  /* 0x0000006d00d27202 */ /* 0x000fe40000000f00 */
[----:B------:R-:W-:-:S07]  /*6bc0*/  MOV R108, R231 ;  /* 0x000000e7006c7202 */ /* 0x000fce0000000f00 */
[----:B------:R-:W-:Y:S05]  /*6bd0*/  WARPSYNC.COLLECTIVE R110, `(.L_x_6336) ;  /* 0x000000006e087348 */ /* 0x000fea0003c00000 */
[----:B------:R0:W1:Y:S02]  /*6be0*/  SHFL.IDX P3, R231, R233, R234, R235 ;  /* 0x000000eae9e77389 */ /* 0x00006400000600eb */
[----:B01----:R-:W-:Y:S05]  /*6bf0*/  ENDCOLLECTIVE ;  /* 0x000000000000791b */ /* 0x003fea0003800000 */
.L_x_6336:
[----:B------:R-:W-:Y:S01]  /*6c00*/  MOV R109, R231 ;  /* 0x000000e7006d7202 */ /* 0x000fe20000000f00 */
[----:B------:R-:W-:Y:S06]  /*6c10*/  BRA `(.L_x_6337) ;  /* 0xffffffcc00047947 */ /* 0x000fec000383ffff */
.L_x_6273:
        /* <DEDUP_REMOVED lines=9> */
.L_x_6338:
[----:B------:R-:W-:Y:S02]  /*6cb0*/  MOV R237, R109 ;  /* 0x0000006d00ed7202 */ /* 0x000fe40000000f00 */
[----:B------:R-:W-:-:S07]  /*6cc0*/  MOV R111, R230 ;  /* 0x000000e6006f7202 */ /* 0x000fce0000000f00 */
[----:B------:R-:W-:Y:S05]  /*6cd0*/  WARPSYNC.COLLECTIVE R110, `(.L_x_6339) ;  /* 0x000000006e087348 */ /* 0x000fea0003c00000 */
[----:B------:R0:W1:Y:S02]  /*6ce0*/  SHFL.DOWN P1, R230, R237, R236, R239 ;  /* 0x080000ecede67389 */ /* 0x00006400000200ef */
[----:B01----:R-:W-:Y:S05]  /*6cf0*/  ENDCOLLECTIVE ;  /* 0x000000000000791b */ /* 0x003fea0003800000 */
.L_x_6339:
        /* <DEDUP_REMOVED lines=11> */
.L_x_6340:
[----:B------:R-:W-:Y:S02]  /*6db0*/  MOV R237, R109 ;  /* 0x0000006d00ed7202 */ /* 0x000fe40000000f00 */
[----:B------:R-:W-:-:S07]  /*6dc0*/  MOV R111, R230 ;  /* 0x000000e6006f7202 */ /* 0x000fce0000000f00 */
[----:B------:R-:W-:Y:S05]  /*6dd0*/  WARPSYNC.COLLECTIVE R110, `(.L_x_6341) ;  /* 0x000000006e087348 */ /* 0x000fea0003c00000 */
[----:B------:R0:W1:Y:S02]  /*6de0*/  SHFL.DOWN P1, R230, R237, R236, R239 ;  /* 0x080000ecede67389 */ /* 0x00006400000200ef */
[----:B01----:R-:W-:Y:S05]  /*6df0*/  ENDCOLLECTIVE ;  /* 0x000000000000791b */ /* 0x003fea0003800000 */
.L_x_6341:
        /* <DEDUP_REMOVED lines=11> */
.L_x_6342:
[----:B------:R-:W-:Y:S02]  /*6eb0*/  MOV R237, R109 ;  /* 0x0000006d00ed7202 */ /* 0x000fe40000000f00 */
[----:B------:R-:W-:-:S07]  /*6ec0*/  MOV R111, R230 ;  /* 0x000000e6006f7202 */ /* 0x000fce0000000f00 */
[----:B------:R-:W-:Y:S05]  /*6ed0*/  WARPSYNC.COLLECTIVE R110, `(.L_x_6343) ;  /* 0x000000006e087348 */ /* 0x000fea0003c00000 */
[----:B------:R0:W1:Y:S02]  /*6ee0*/  SHFL.DOWN P1, R230, R237, R236, R239 ;  /* 0x080000ecede67389 */ /* 0x00006400000200ef */
[----:B01----:R-:W-:Y:S05]  /*6ef0*/  ENDCOLLECTIVE ;  /* 0x000000000000791b */ /* 0x003fea0003800000 */
.L_x_6343:
        /* <DEDUP_REMOVED lines=11> */
.L_x_6344:
[----:B------:R-:W-:Y:S02]  /*6fb0*/  MOV R237, R109 ;  /* 0x0000006d00ed7202 */ /* 0x000fe40000000f00 */
[----:B------:R-:W-:-:S07]  /*6fc0*/  MOV R111, R230 ;  /* 0x000000e6006f7202 */ /* 0x000fce0000000f00 */
[----:B------:R-:W-:Y:S05]  /*6fd0*/  WARPSYNC.COLLECTIVE R110, `(.L_x_6345) ;  /* 0x000000006e087348 */ /* 0x000fea0003c00000 */
[----:B------:R0:W1:Y:S02]  /*6fe0*/  SHFL.DOWN P1, R230, R237, R236, R239 ;  /* 0x080000ecede67389 */ /* 0x00006400000200ef */
[----:B01----:R-:W-:Y:S05]  /*6ff0*/  ENDCOLLECTIVE ;  /* 0x000000000000791b */ /* 0x003fea0003800000 */
.L_x_6345:
        /* <DEDUP_REMOVED lines=11> */
.L_x_6346:
[----:B------:R-:W-:Y:S02]  /*70b0*/  MOV R237, R109 ;  /* 0x0000006d00ed7202 */ /* 0x000fe40000000f00 */
[----:B------:R-:W-:-:S07]  /*70c0*/  MOV R111, R230 ;  /* 0x000000e6006f7202 */ /* 0x000fce0000000f00 */
[----:B------:R-:W-:Y:S05]  /*70d0*/  WARPSYNC.COLLECTIVE R110, `(.L_x_6347) ;  /* 0x000000006e087348 */ /* 0x000fea0003c00000 */
[----:B------:R0:W1:Y:S02]  /*70e0*/  SHFL.DOWN P1, R230, R237, R236, R239 ;  /* 0x080000ecede67389 */ /* 0x00006400000200ef */
[----:B01----:R-:W-:Y:S05]  /*70f0*/  ENDCOLLECTIVE ;  /* 0x000000000000791b */ /* 0x003fea0003800000 */
.L_x_6347:
        /* <DEDUP_REMOVED lines=11> */
.L_x_6348:
[----:B------:R-:W-:Y:S02]  /*71b0*/  ISETP.NE.AND P0, PT, R174, 0x1f, PT ;  /* 0x0000001fae00780c */ /* 0x000fe40003f05270 */
[----:B------:R-:W-:Y:S02]  /*71c0*/  MOV R233, R109 ;  /* 0x0000006d00e97202 */ /* 0x000fe40000000f00 */
[----:B------:R-:W-:-:S09]  /*71d0*/  MOV R111, R231 ;  /* 0x000000e7006f7202 */ /* 0x000fd20000000f00 */
[----:B------:R-:W-:Y:S05]  /*71e0*/  WARPSYNC.COLLECTIVE R110, `(.L_x_6349) ;  /* 0x000000006e087348 */ /* 0x000fea0003c00000 */
[----:B------:R0:W1:Y:S02]  /*71f0*/  SHFL.IDX P3, R231, R233, R234, R235 ;  /* 0x000000eae9e77389 */ /* 0x00006400000600eb */
[----:B01----:R-:W-:Y:S05]  /*7200*/  ENDCOLLECTIVE ;  /* 0x000000000000791b */ /* 0x003fea0003800000 */
.L_x_6349:
[----:B------:R-:W-:Y:S05]  /*7210*/  WARPSYNC.COLLECTIVE R110, `(.L_x_6350) ;  /* 0x000000006e087348 */ /* 0x000fea0003c00000 */
[----:B------:R0:W1:Y:S02]  /*7220*/  SHFL.DOWN P1, R230, R237, R236, R239 ;  /* 0x080000ecede67389 */ /* 0x00006400000200ef */
[----:B01----:R-:W-:Y:S05]  /*7230*/  ENDCOLLECTIVE ;  /* 0x000000000000791b */ /* 0x003fea0003800000 */
.L_x_6350:
        /* <DEDUP_REMOVED lines=8> */
.L_x_6351:
[----:B------:R-:W-:-:S07]  /*72c0*/  FMUL.FTZ R228, R112, R111 ;  /* 0x0000006f70e47220 */ /* 0x000fce0000410000 */
[----:B------:R-:W-:Y:S05]  /*72d0*/  WARPSYNC.COLLECTIVE R110, `(.L_x_6352) ;  /* 0x000000006e087348 */ /* 0x000fea0003c00000 */
[----:B------:R0:W1:Y:S02]  /*72e0*/  SHFL.IDX P3, R231, R233, R234, R235 ;  /* 0x000000eae9e77389 */ /* 0x00006400000600eb */
[----:B01----:R-:W-:Y:S05]  /*72f0*/  ENDCOLLECTIVE ;  /* 0x000000000000791b */ /* 0x003fea0003800000 */
.L_x_6352:
[----:B------:R-:W-:Y:S02]  /*7300*/  MOV R233, R113 ;  /* 0x0000007100e97202 */ /* 0x000fe40000000f00 */
[----:B------:R-:W-:-:S07]  /*7310*/  MOV R229, R231 ;  /* 0x000000e700e57202 */ /* 0x000fce0000000f00 */
[----:B------:R-:W-:Y:S05]  /*7320*/  WARPSYNC.COLLECTIVE R110, `(.L_x_6353) ;  /* 0x000000006e087348 */ /* 0x000fea0003c00000 */
[----:B------:R0:W1:Y:S02]  /*7330*/  SHFL.IDX P3, R231, R233, R234, R235 ;  /* 0x000000eae9e77389 */ /* 0x00006400000600eb */
[----:B01----:R-:W-:Y:S05]  /*7340*/  ENDCOLLECTIVE ;  /* 0x000000000000791b */ /* 0x003fea0003800000 */
.L_x_6353:
[----:B------:R-:W-:Y:S05]  /*7350*/  BRA `(.L_x_6354) ;  /* 0xffffffc800fc7947 */ /* 0x000fea000383ffff */
.L_x_6355:
        /* <DEDUP_REMOVED lines=10> */
.L_x_10470:


//--------------------- .text._Z25selective_scan_bwd_kernelI32Selective_Scan_bwd_kernel_traitsILi64ELi16ELb1ELb1ELb1ELb1ELb0EffEEv12SSMParamsBwd --------------------------
	.section	.text._Z25selective_scan_bwd_kernelI32Selective_Scan_bwd_kernel_traitsILi64ELi16ELb1ELb1ELb1ELb1ELb0EffEEv12SSMParamsBwd,"ax",@progbits
	.align	128
        .global         _Z25selective_scan_bwd_kernelI32Selective_Scan_bwd_kernel_traitsILi64ELi16ELb1ELb1ELb1ELb1ELb0EffEEv12SSMParamsBwd
        .type           _Z25selective_scan_bwd_kernelI32Selective_Scan_bwd_kernel_traitsILi64ELi16ELb1ELb1ELb1ELb1ELb0EffEEv12SSMParamsBwd,@function
        .size           _Z25selective_scan_bwd_kernelI32Selective_Scan_bwd_kernel_traitsILi64ELi16ELb1ELb1ELb1ELb1ELb0EffEEv12SSMParamsBwd,(.L_x_10471 - _Z25selective_scan_bwd_kernelI32Selective_Scan_bwd_kernel_traitsILi64ELi16ELb1ELb1ELb1ELb1ELb0EffEEv12SSMParamsBwd)
        .other          _Z25selective_scan_bwd_kernelI32Selective_Scan_bwd_kernel_traitsILi64ELi16ELb1ELb1ELb1ELb1ELb0EffEEv12SSMParamsBwd,@"STO_CUDA_ENTRY STV_DEFAULT"
_Z25selective_scan_bwd_kernelI32Selective_Scan_bwd_kernel_traitsILi64ELi16ELb1ELb1ELb1ELb1ELb0EffEEv12SSMParamsBwd:
.text._Z25selective_scan_bwd_kernelI32Selective_Scan_bwd_kernel_traitsILi64ELi16ELb1ELb1ELb1ELb1ELb0EffEEv12SSMParamsBwd:
        /* <DEDUP_REMOVED lines=32> */
[----:B------:R-:W0:Y:S02]  /*0200*/  LDC.64 R14, c[0x0][0x450] ;  /* 0x00011400ff0e7b82 */ /* 0x000e240000000a00 */
[----:B------:R-:W-:Y:S01]  /*0210*/  MOV R5, UR7 ;  /* 0x0000000700057c02 */ /* 0x000fe20008000f00 */
[----:B------:R-:W0:Y:S01]  /*0220*/  LDCU.64 UR30, c[0x0][0x528] ;  /* 0x0000a500ff1e77ac */ /* 0x000e220008000a00 */
[----:B----4-:R-:W5:Y:S01]  /*0230*/  @P0 LDG.E R156, desc[UR24][R2.64] ;  /* 0x00000018029c0981 */ /* 0x010f62000c1e1900 */
[----:B-1----:R-:W-:Y:S01]  /*0240*/  IADD3 R6, PT, PT, R0, 0xffffffe, RZ ;  /* 0x0ffffffe00067810 */ /* 0x002fe20007ffe0ff */
[----:B------:R-:W-:-:S02]  /*0250*/  UIMAD.WIDE.U32 UR4, UR27, UR8, URZ ;  /* 0x000000081b0472a5 */ /* 0x000fc4000f8e00ff */
[----:B------:R1:W5:Y:S01]  /*0260*/  @P1 LDG.E R154, desc[UR24][R4.64] ;  /* 0x00000018049a1981 */ /* 0x000362000c1e1900 */
[----:B------:R-:W-:Y:S01]  /*0270*/  UIMAD.WIDE.U32 UR6, UR27, UR12, URZ ;  /* 0x0000000c1b0672a5 */ /* 0x000fe2000f8e00ff */
[----:B------:R4:W2:Y:S01]  /*0280*/  F2I.FTZ.U32.TRUNC.NTZ R7, R6 ;  /* 0x0000000600077305 */ /* 0x0008a2000021f000 */
[----:B------:R-:W-:Y:S01]  /*0290*/  UIMAD UR5, UR27, UR9, UR5 ;  /* 0x000000091b0572a4 */ /* 0x000fe2000f8e0205 */
[----:B------:R-:W-:Y:S01]  /*02a0*/  HFMA2 R161, -RZ, RZ, 0, 0 ;  /* 0x00000000ffa17431 */ /* 0x000fe200000001ff */
[----:B------:R-:W-:Y:S01]  /*02b0*/  UIMAD UR7, UR27, UR13, UR7 ;  /* 0x0000000d1b0772a4 */ /* 0x000fe2000f8e0207 */
[----:B------:R-:W-:Y:S01]  /*02c0*/  MOV R159, RZ ;  /* 0x000000ff009f7202 */ /* 0x000fe20000000f00 */
[----:B------:R-:W-:Y:S02]  /*02d0*/  UIMAD.WIDE.U32 UR4, UR26, UR10, UR4 ;  /* 0x0000000a1a0472a5 */ /* 0x000fe4000f8e0004 */
[----:B------:R-:W-:Y:S01]  /*02e0*/  UIMAD.WIDE.U32 UR16, UR26, UR14, UR6 ;  /* 0x0000000e1a1072a5 */ /* 0x000fe2000f8e0006 */
[----:B-1----:R-:W1:Y:S01]  /*02f0*/  LDC.64 R4, c[0x0][0x3c8] ;  /* 0x0000f200ff047b82 */ /* 0x002e620000000a00 */
[----:B----4-:R-:W-:Y:S01]  /*0300*/  HFMA2 R6, -RZ, RZ, 0, 0 ;  /* 0x00000000ff067431 */ /* 0x010fe200000001ff */
[----:B------:R-:W-:-:S02]  /*0310*/  UIMAD UR21, UR26, UR11, UR5 ;  /* 0x0000000b1a1572a4 */ /* 0x000fc4000f8e0205 */
[----:B------:R-:W-:Y:S01]  /*0320*/  UIMAD UR5, UR26, UR15, UR17 ;  /* 0x0000000f1a0572a4 */ /* 0x000fe2000f8e0211 */
[----:B------:R-:W4:Y:S01]  /*0330*/  LDCU.128 UR12, c[0x0][0x460] ;  /* 0x00008c00ff0c77ac */ /* 0x000f220008000c00 */
[----:B--2---:R-:W-:Y:S01]  /*0340*/  IADD3 R0, PT, PT, RZ, -R7, RZ ;  /* 0x80000007ff007210 */ /* 0x004fe20007ffe0ff */
[----:B------:R-:W2:Y:S04]  /*0350*/  LDCU.128 UR8, c[0x0][0x4a0] ;  /* 0x00009400ff0877ac */ /* 0x000ea80008000c00 */
[----:B------:R-:W-:Y:S01]  /*0360*/  IMAD R3, R0, R9, RZ ;  /* 0x0000000900037224 */ /* 0x000fe200078e02ff */
[----:B------:R-:W-:Y:S01]  /*0370*/  IABS R0, UR26 ;  /* 0x0000001a00007c13 */ /* 0x000fe20008000000 */
[----:B------:R-:W-:Y:S02]  /*0380*/  UIMAD.WIDE.U32 UR18, UR27, UR22, URZ ;  /* 0x000000161b1272a5 */ /* 0x000fe4000f8e00ff */
[----:B------:R-:W-:Y:S01]  /*0390*/  IMAD.HI.U32 R6, R7, R3, R6 ;  /* 0x0000000307067227 */ /* 0x000fe200078e0006 */
[----:B------:R-:W-:-:S02]  /*03a0*/  UISETP.NE.U32.AND UP0, UPT, UR28, URZ, UPT ;  /* 0x000000ff1c00728c */ /* 0x000fc4000bf05070 */
[----:B---3--:R-:W-:Y:S02]  /*03b0*/  ULEA UR33, UR32, 0xfffffc00, 0xa ;  /* 0xfffffc0020217891 */ /* 0x008fe4000f8e50ff */
[----:B------:R-:W-:Y:S01]  /*03c0*/  UIMAD UR19, UR27, UR23, UR19 ;  /* 0x000000171b1372a4 */ /* 0x000fe2000f8e0213 */
[----:B------:R-:W-:Y:S01]  /*03d0*/  IMAD.HI.U32 R6, R6, R0, RZ ;  /* 0x0000000006067227 */ /* 0x000fe200078e00ff */
[----:B------:R-:W-:Y:S01]  /*03e0*/  UISETP.NE.AND.EX UP0, UPT, UR29, URZ, UPT, UP0 ;  /* 0x000000ff1d00728c */ /* 0x000fe2000bf05300 */
[----:B------:R-:W3:Y:S03]  /*03f0*/  LDCU.64 UR22, c[0x0][0x3b0] ;  /* 0x00007600ff1677ac */ /* 0x000ee60008000a00 */
[----:B------:R-:W-:Y:S01]  /*0400*/  IADD3 R2, PT, PT, -R6, RZ, RZ ;  /* 0x000000ff06027210 */ /* 0x000fe20007ffe1ff */
[----:B------:R-:W-:Y:S02]  /*0410*/  UIADD3 UR17, UP3, UPT, UR33, UR16, URZ ;  /* 0x0000001021117290 */ /* 0x000fe4000ff7e0ff */
[----:B------:R-:W-:-:S02]  /*0420*/  USHF.R.S32.HI UR34, URZ, 0x1f, UR33 ;  /* 0x0000001fff227899 */ /* 0x000fc40008011421 */
[C---:B------:R-:W-:Y:S01]  /*0430*/  IMAD R0, R9.reuse, R2, R0 ;  /* 0x0000000209007224 */ /* 0x040fe200078e0200 */
[----:B------:R-:W-:Y:S01]  /*0440*/  UIADD3 UR4, UP1, UPT, UR33, UR4, URZ ;  /* 0x0000000421047290 */ /* 0x000fe2000ff3e0ff */
[----:B------:R-:W-:Y:S01]  /*0450*/  LOP3.LUT R2, R8, UR26, RZ, 0x3c, !PT ;  /* 0x0000001a08027c12 */ /* 0x000fe2000f8e3cff */
[----:B----4-:R-:W-:Y:S02]  /*0460*/  ULEA UR16, UP4, UR17, UR14, 0x2 ;  /* 0x0000000e11107291 */ /* 0x010fe4000f8810ff */
[----:B------:R-:W-:Y:S01]  /*0470*/  ISETP.GT.U32.AND P1, PT, R9, R0, PT ;  /* 0x000000000900720c */ /* 0x000fe20003f24070 */
[----:B------:R-:W-:Y:S01]  /*0480*/  ULEA UR20, UP2, UR4, UR12, 0x2 ;  /* 0x0000000c04147291 */ /* 0x000fe2000f8410ff */
[----:B------:R-:W-:Y:S01]  /*0490*/  ISETP.GE.AND P2, PT, R2, RZ, PT ;  /* 0x000000ff0200720c */ /* 0x000fe20003f46270 */
[----:B------:R-:W-:Y:S02]  /*04a0*/  UIADD3.X UR14, UPT, UPT, UR34, UR21, URZ, UP1, !UPT ;  /* 0x00000015220e7290 */ /* 0x000fe40008ffe4ff */
[----:B--2---:R-:W-:-:S02]  /*04b0*/  UIMAD.WIDE.U32 UR18, UR26, UR8, UR18 ;  /* 0x000000081a1272a5 */ /* 0x004fc4000f8e0012 */
[----:B------:R-:W-:Y:S01]  /*04c0*/  ULEA.HI.X UR14, UR4, UR13, UR14, 0x2, UP2 ;  /* 0x0000000d040e7291 */ /* 0x000fe200090f140e */
[----:B------:R-:W2:Y:S05]  /*04d0*/  @UP0 LDCU UR13, c[0x0][0x384] ;  /* 0x00007080ff0d07ac */ /* 0x000eaa0008000800 */
[-C--:B------:R-:W-:Y:S01]  /*04e0*/  @!P1 IADD3 R0, PT, PT, R0, -R9.reuse, RZ ;  /* 0x8000000900009210 */ /* 0x080fe20007ffe0ff */
[----:B------:R-:W4:Y:S01]  /*04f0*/  LDCU.64 UR28, c[0x0][0x3d0] ;  /* 0x00007a00ff1c77ac */ /* 0x000f220008000a00 */
[----:B------:R-:W-:Y:S02]  /*0500*/  @!P1 IADD3 R6, PT, PT, R6, 0x1, RZ ;  /* 0x0000000106069810 */ /* 0x000fe40007ffe0ff */
[----:B------:R-:W-:Y:S01]  /*0510*/  ISETP.GE.U32.AND P0, PT, R0, R9, PT ;  /* 0x000000090000720c */ /* 0x000fe20003f06070 */
[----:B------:R-:W-:Y:S01]  /*0520*/  UIMAD UR9, UR26, UR9, UR19 ;  /* 0x000000091a0972a4 */ /* 0x000fe2000f8e0213 */
[----:B------:R-:W-:Y:S01]  /*0530*/  ISETP.NE.AND P1, PT, R8, RZ, PT ;  /* 0x000000ff0800720c */ /* 0x000fe20003f25270 */
[----:B------:R-:W-:-:S02]  /*0540*/  UIADD3.X UR19, UPT, UPT, UR34, UR5, URZ, UP3, !UPT ;  /* 0x0000000522137290 */ /* 0x000fc40009ffe4ff */
[----:B---3--:R-:W-:Y:S02]  /*0550*/  UIMAD.WIDE.U32 UR4, UR27, UR22, URZ ;  /* 0x000000161b0472a5 */ /* 0x008fe4000f8e00ff */
[----:B------:R-:W-:Y:S01]  /*0560*/  ULEA.HI.X UR19, UR17, UR15, UR19, 0x2, UP4 ;  /* 0x0000000f11137291 */ /* 0x000fe2000a0f1413 */
[----:B------:R-:W3:Y:S05]  /*0570*/  @UP0 LDCU UR15, c[0x0][0x38c] ;  /* 0x00007180ff0f07ac */ /* 0x000eea0008000800 */
[----:B------:R-:W-:Y:S01]  /*0580*/  @P0 IADD3 R6, PT, PT, R6, 0x1, RZ ;  /* 0x0000000106060810 */ /* 0x000fe20007ffe0ff */
[----:B------:R-:W-:Y:S01]  /*0590*/  UIMAD UR5, UR27, UR23, UR5 ;  /* 0x000000171b0572a4 */ /* 0x000fe2000f8e0205 */
[----:B------:R-:W3:Y:S02]  /*05a0*/  @UP0 LDCU.64 UR22, c[0x0][0x480] ;  /* 0x00009000ff1607ac */ /* 0x000ee40008000a00 */
[----:B------:R-:W-:Y:S01]  /*05b0*/  MOV R107, R6 ;  /* 0x00000006006b7202 */ /* 0x000fe20000000f00 */
[----:B------:R-:W-:-:S03]  /*05c0*/  UIADD3 UR18, UP1, UPT, UR33, UR18, URZ ;  /* 0x0000001221127290 */ /* 0x000fc6000ff3e0ff */
[----:B------:R-:W-:Y:S01]  /*05d0*/  @!P2 IADD3 R107, PT, PT, -R107, RZ, RZ ;  /* 0x000000ff6b6ba210 */ /* 0x000fe20007ffe1ff */
[----:B------:R-:W-:Y:S01]  /*05e0*/  UIMAD.WIDE.U32 UR6, UR26, UR10, URZ ;  /* 0x0000000a1a0672a5 */ /* 0x000fe2000f8e00ff */
[----:B------:R-:W-:Y:S01]  /*05f0*/  @!P1 LOP3.LUT R107, RZ, R8, RZ, 0x33, !PT ;  /* 0x00000008ff6b9212 */ /* 0x000fe200078e33ff */
[----:B------:R-:W-:Y:S02]  /*0600*/  UIADD3.X UR12, UPT, UPT, UR34, UR9, URZ, UP1, !UPT ;  /* 0x00000009220c7290 */ /* 0x000fe40008ffe4ff */
[----:B------:R-:W-:Y:S01]  /*0610*/  UIMAD UR8, UR26, UR11, UR7 ;  /* 0x0000000b1a0872a4 */ /* 0x000fe2000f8e0207 */
[----:B------:R-:W-:Y:S01]  /*0620*/  SHF.R.S32.HI R41, RZ, 0x1f, R107 ;  /* 0x0000001fff297819 */ /* 0x000fe2000001146b */
[----:B--2---:R-:W-:Y:S02]  /*0630*/  @UP0 UIMAD UR9, UR27, UR13, UR26 ;  /* 0x0000000d1b0902a4 */ /* 0x004fe4000f8e021a */
[----:B----4-:R-:W-:Y:S02]  /*0640*/  UIMAD.WIDE.U32 UR10, UR27, UR28, URZ ;  /* 0x0000001c1b0a72a5 */ /* 0x010fe4000f8e00ff */
[----:B------:R-:W-:Y:S01]  /*0650*/  @UP0 UIMAD UR9, UR9, UR32, URZ ;  /* 0x00000020090902a4 */ /* 0x000fe2000f8e02ff */
[C---:B0-----:R-:W-:Y:S01]  /*0660*/  IMAD R2, R41.reuse, R10, RZ ;  /* 0x0000000a29027224 */ /* 0x041fe200078e02ff */
[----:B------:R-:W-:Y:S01]  /*0670*/  UIMAD UR11, UR27, UR29, UR11 ;  /* 0x0000001d1b0b72a4 */ /* 0x000fe2000f8e020b */
[----:B-1----:R-:W-:Y:S01]  /*0680*/  IMAD R0, R41, R4, RZ ;  /* 0x0000000429007224 */ /* 0x002fe200078e02ff */
[----:B---3--:R-:W-:Y:S01]  /*0690*/  @UP0 UIMAD UR9, UR9, UR15, URZ ;  /* 0x0000000f090902a4 */ /* 0x008fe2000f8e02ff */
[C---:B------:R-:W-:Y:S01]  /*06a0*/  IMAD R9, R107.reuse, R11, R2 ;  /* 0x0000000b6b097224 */ /* 0x040fe200078e0202 */
[----:B------:R-:W-:Y:S01]  /*06b0*/  ULEA UR17, UP1, UR18, UR30, 0x2 ;  /* 0x0000001e12117291 */ /* 0x000fe2000f8210ff */
[----:B------:R-:W-:-:S02]  /*06c0*/  IMAD R7, R107, R5, R0 ;  /* 0x000000056b077224 */ /* 0x000fc400078e0200 */
[C---:B------:R-:W-:Y:S01]  /*06d0*/  IMAD.WIDE.U32 R2, R107.reuse, R4, UR4 ;  /* 0x000000046b027e25 */ /* 0x040fe2000f8e0004 */
[----:B------:R-:W-:Y:S01]  /*06e0*/  UMOV UR4, URZ ;  /* 0x000000ff00047c82 */ /* 0x000fe20008000000 */
[----:B------:R-:W-:Y:S01]  /*06f0*/  UMOV UR5, URZ ;  /* 0x000000ff00057c82 */ /* 0x000fe20008000000 */
[----:B------:R-:W-:Y:S01]  /*0700*/  @UP0 UIMAD.WIDE UR4, UR9, 0x8, UR22 ;  /* 0x00000008090408a5 */ /* 0x000fe2000f8e0216 */
[----:B------:R-:W-:Y:S01]  /*0710*/  IMAD.WIDE.U32 R4, R107, R10, UR10 ;  /* 0x0000000a6b047e25 */ /* 0x000fe2000f8e000a */
[----:B------:R-:W-:Y:S01]  /*0720*/  UISETP.GE.AND UP0, UPT, UR32, 0x1, UPT ;  /* 0x000000012000788c */ /* 0x000fe2000bf06270 */
[----:B------:R-:W-:Y:S01]  /*0730*/  IADD3 R134, P0, PT, R2, UR33, RZ ;  /* 0x0000002102867c10 */ /* 0x000fe2000ff1e0ff */
[----:B------:R-:W-:Y:S01]  /*0740*/  ULEA.HI.X UR18, UR18, UR31, UR12, 0x2, UP1 ;  /* 0x0000001f12127291 */ /* 0x000fe200088f140c */
[----:B------:R-:W-:Y:S02]  /*0750*/  IADD3 R2, PT, PT, R3, R7, RZ ;  /* 0x0000000703027210 */ /* 0x000fe40007ffe0ff */
[----:B------:R-:W-:-:S02]  /*0760*/  IADD3 R132, P2, PT, R4, UR33, RZ ;  /* 0x0000002104847c10 */ /* 0x000fc4000ff5e0ff */
[----:B------:R-:W-:Y:S02]  /*0770*/  IADD3 R0, PT, PT, R5, R9, RZ ;  /* 0x0000000905007210 */ /* 0x000fe40007ffe0ff */
[----:B------:R-:W-:Y:S02]  /*0780*/  LEA R135, P1, R134, R12, 0x2 ;  /* 0x0000000c86877211 */ /* 0x000fe400078210ff */
[----:B------:R-:W-:Y:S02]  /*0790*/  LEA R133, P3, R132, R14, 0x2 ;  /* 0x0000000e84857211 */ /* 0x000fe400078610ff */
[----:B------:R-:W-:Y:S02]  /*07a0*/  IADD3.X R2, PT, PT, R2, UR34, RZ, P0, !PT ;  /* 0x0000002202027c10 */ /* 0x000fe400087fe4ff */
[----:B------:R-:W-:Y:S02]  /*07b0*/  IADD3.X R0, PT, PT, R0, UR34, RZ, P2, !PT ;  /* 0x0000002200007c10 */ /* 0x000fe400097fe4ff */
[----:B------:R-:W-:-:S02]  /*07c0*/  LEA.HI.X R134, R134, R13, R2, 0x2, P1 ;  /* 0x0000000d86867211 */ /* 0x000fc400008f1402 */
        /* <DEDUP_REMOVED lines=13> */
[----:B------:R-:W-:-:S04]  /*08a0*/  UMOV UR16, UR19 ;  /* 0x0000001300107c82 */ /* 0x000fc80008000000 */
[----:B------:R-:W2:Y:S01]  /*08b0*/  LDC.64 R10, c[0x0][0x4d8] ;  /* 0x00013600ff0a7b82 */ /* 0x000ea20000000a00 */
[----:B-1----:R-:W-:-:S04]  /*08c0*/  IMAD R0, R41, UR22, RZ ;  /* 0x0000001629007c24 */ /* 0x002fc8000f8e02ff */
[----:B------:R-:W-:Y:S02]  /*08d0*/  IMAD R127, R107, UR23, R0 ;  /* 0x000000176b7f7c24 */ /* 0x000fe4000f8e0200 */
[----:B0-----:R-:W-:Y:S01]  /*08e0*/  IMAD.WIDE.U32 R4, R8, UR27, R2 ;  /* 0x0000001b08047c25 */ /* 0x001fe2000f8e0002 */
[----:B---3--:R-:W-:Y:S01]  /*08f0*/  ULEA UR9, UR10, UR9, 0x18 ;  /* 0x000000090a097291 */ /* 0x008fe2000f8ec0ff */
[C---:B------:R-:W-:Y:S01]  /*0900*/  IADD3 R13, PT, PT, R2.reuse, 0x40, RZ ;  /* 0x00000040020d7810 */ /* 0x040fe20007ffe0ff */
[----:B----4-:R-:W-:Y:S01]  /*0910*/  UIMAD.WIDE.U32 UR10, UR26, UR12, URZ ;  /* 0x0000000c1a0a72a5 */ /* 0x010fe2000f8e00ff */
[----:B------:R-:W-:Y:S01]  /*0920*/  IMAD R5, R9, UR27, R5 ;  /* 0x0000001b09057c24 */ /* 0x000fe2000f8e0205 */
[C---:B------:R-:W-:Y:S01]  /*0930*/  SHF.L.U32 R9, R2.reuse, 0x4, RZ ;  /* 0x0000000402097819 */ /* 0x040fe200000006ff */
[----:B--2---:R-:W-:Y:S01]  /*0940*/  IMAD R8, R41, UR28, RZ ;  /* 0x0000001c29087c24 */ /* 0x004fe2000f8e02ff */
[C---:B------:R-:W-:Y:S01]  /*0950*/  IADD3 R15, PT, PT, R2.reuse, 0x80, RZ ;  /* 0x00000080020f7810 */ /* 0x040fe20007ffe0ff */
[----:B------:R-:W-:Y:S01]  /*0960*/  IMAD.WIDE.U32 R104, R107, UR22, R4 ;  /* 0x000000166b687c25 */ /* 0x000fe2000f8e0004 */
[C---:B------:R-:W-:Y:S01]  /*0970*/  IADD3 R17, PT, PT, R2.reuse, 0xc0, RZ ;  /* 0x000000c002117810 */ /* 0x040fe20007ffe0ff */
[----:B------:R-:W-:Y:S01]  /*0980*/  UIMAD UR12, UR26, UR13, UR11 ;  /* 0x0000000d1a0c72a4 */ /* 0x000fe2000f8e020b */
[----:B------:R-:W-:Y:S01]  /*0990*/  IADD3 R19, PT, PT, R2, 0x100, RZ ;  /* 0x0000010002137810 */ /* 0x000fe20007ffe0ff */
[----:B------:R-:W-:Y:S01]  /*09a0*/  IMAD.WIDE.U32 R6, R10, UR27, R2 ;  /* 0x0000001b0a067c25 */ /* 0x000fe2000f8e0002 */
[C---:B------:R-:W-:Y:S01]  /*09b0*/  IADD3 R21, PT, PT, R2.reuse, 0x140, RZ ;  /* 0x0000014002157810 */ /* 0x040fe20007ffe0ff */
[----:B------:R-:W-:Y:S01]  /*09c0*/  UMOV UR13, UR20 ;  /* 0x00000014000d7c82 */ /* 0x000fe20008000000 */
[C---:B------:R-:W-:Y:S01]  /*09d0*/  IADD3 R23, PT, PT, R2.reuse, 0x180, RZ ;  /* 0x0000018002177810 */ /* 0x040fe20007ffe0ff */
[----:B------:R-:W-:Y:S01]  /*09e0*/  IMAD R7, R11, UR27, R7 ;  /* 0x0000001b0b077c24 */ /* 0x000fe2000f8e0207 */
        /* <DEDUP_REMOVED lines=10> */
[----:B------:R-:W-:Y:S01]  /*0a90*/  MOV R155, UR9 ;  /* 0x00000009009b7c02 */ /* 0x000fe20008000f00 */
[----:B------:R-:W0:Y:S01]  /*0aa0*/  LDCU UR9, c[0x0][0x394] ;  /* 0x00007280ff0977ac */ /* 0x000e220008000800 */
        /* <DEDUP_REMOVED lines=16> */
[----:B------:R-:W-:Y:S02]  /*0bb0*/  IADD3 R136, PT, PT, R155, 0x2100, RZ ;  /* 0x000021009b887810 */ /* 0x000fe40007ffe0ff */
[-C--:B------:R-:W-:Y:S02]  /*0bc0*/  LEA.HI R37, R37, R2.reuse, RZ, 0x1b ;  /* 0x0000000225257211 */ /* 0x080fe400078fd8ff */
[----:B------:R-:W-:-:S02]  /*0bd0*/  LEA.HI R137, R157, R2, RZ, 0x1b ;  /* 0x000000029d897211 */ /* 0x000fc400078fd8ff */
[----:B------:R-:W-:Y:S02]  /*0be0*/  LEA.HI R39, R39, R2, RZ, 0x1b ;  /* 0x0000000227277211 */ /* 0x000fe400078fd8ff */
[C---:B------:R-:W-:Y:S02]  /*0bf0*/  SHF.L.U32 R129, R2.reuse, 0x2, RZ ;  /* 0x0000000202817819 */ /* 0x040fe400000006ff */
[----:B------:R-:W-:Y:S02]  /*0c00*/  LEA R131, R2, R155, 0x3 ;  /* 0x0000009b02837211 */ /* 0x000fe400078e18ff */
[-C--:B------:R-:W-:Y:S02]  /*0c10*/  LEA R153, R153, R136.reuse, 0x2 ;  /* 0x0000008899997211 */ /* 0x080fe400078e10ff */
[-C--:B------:R-:W-:Y:S02]  /*0c20*/  LEA R152, R9, R136.reuse, 0x2 ;  /* 0x0000008809987211 */ /* 0x080fe400078e10ff */
        /* <DEDUP_REMOVED lines=15> */
[----:B------:R-:W-:Y:S02]  /*0d20*/  LEA R136, R39, R136, 0x2 ;  /* 0x0000008827887211 */ /* 0x000fe400078e10ff */
[C---:B------:R-:W-:Y:S02]  /*0d30*/  LOP3.LUT R130, R2.reuse, 0x1f, RZ, 0xc0, !PT ;  /* 0x0000001f02827812 */ /* 0x040fe400078ec0ff */
[----:B------:R-:W-:Y:S02]  /*0d40*/  LOP3.LUT R129, R129, 0xf80, RZ, 0xc0, !PT ;  /* 0x00000f8081817812 */ /* 0x000fe400078ec0ff */
[----:B------:R-:W-:-:S02]  /*0d50*/  LEA R128, R2, R131, 0x3 ;  /* 0x0000008302807211 */ /* 0x000fc400078e18ff */
[----:B------:R-:W-:Y:S02]  /*0d60*/  IADD3 R127, PT, PT, R105, R127, RZ ;  /* 0x0000007f697f7210 */ /* 0x000fe40007ffe0ff */
[----:B0-----:R-:W-:-:S07]  /*0d70*/  IADD3 R126, PT, PT, R107, R5, RZ ;  /* 0x000000056b7e7210 */ /* 0x001fce0007ffe0ff */
.L_x_6435:
[----:B------:R-:W-:Y:S01]  /*0d80*/  BAR.SYNC.DEFER_BLOCKING 0x0 ;  /* 0x0000000000007b1d */ /* 0x000fe20000010000 */
[----:B-1----:R-:W-:Y:S02]  /*0d90*/  MOV R4, UR13 ;  /* 0x0000000d00047c02 */ /* 0x002fe40008000f00 */
[----:B------:R-:W-:Y:S02]  /*0da0*/  MOV R5, UR14 ;  /* 0x0000000e00057c02 */ /* 0x000fe40008000f00 */
[----:B------:R-:W-:-:S05]  /*0db0*/  IADD3 R125, PT, PT, R130, R129, RZ ;  /* 0x00000081827d7210 */ /* 0x000fca0007ffe0ff */
[----:B------:R-:W-:-:S05]  /*0dc0*/  IMAD.WIDE.U32 R4, R125, 0x10, R4 ;  /* 0x000000107d047825 */ /* 0x000fca00078e0004 */
[----:B------:R-:W2:Y:S04]  /*0dd0*/  LDG.E.128 R8, desc[UR24][R4.64] ;  /* 0x0000001804087981 */ /* 0x000ea8000c1e1d00 */
[----:B------:R-:W3:Y:S04]  /*0de0*/  LDG.E.128 R20, desc[UR24][R4.64+0x200] ;  /* 0x0002001804147981 */ /* 0x000ee8000c1e1d00 */
[----:B------:R-:W4:Y:S04]  /*0df0*/  LDG.E.128 R24, desc[UR24][R4.64+0x400] ;  /* 0x0004001804187981 */ /* 0x000f28000c1e1d00 */
[----:B------:R-:W4:Y:S01]  /*0e00*/  LDG.E.128 R28, desc[UR24][R4.64+0x600] ;  /* 0x00060018041c7981 */ /* 0x000f22000c1e1d00 */
[----:B------:R-:W-:-:S02]  /*0e10*/  LOP3.LUT R7, R2, 0x3e0, RZ, 0xc0, !PT ;  /* 0x000003e002077812 */ /* 0x000fc400078ec0ff */
[----:B------:R-:W-:Y:S01]  /*0e20*/  MOV R108, UR15 ;  /* 0x0000000f006c7c02 */ /* 0x000fe20008000f00 */
[----:B------:R-:W0:Y:S01]  /*0e30*/  S2R R124, SR_LANEID ;  /* 0x00000000007c7919 */ /* 0x000e220000000000 */
[----:B------:R-:W-:-:S03]  /*0e40*/  MOV R109, UR16 ;  /* 0x00000010006d7c02 */ /* 0x000fc60008000f00 */
[----:B------:R-:W-:Y:S01]  /*0e50*/  IMAD.WIDE.U32 R108, R125, 0x10, R108 ;  /* 0x000000107d6c7825 */ /* 0x000fe200078e006c */
[-C--:B0-----:R-:W-:Y:S02]  /*0e60*/  IADD3 R0, PT, PT, R129, R124.reuse, RZ ;  /* 0x0000007c81007210 */ /* 0x081fe40007ffe0ff */
[----:B------:R-:W-:Y:S02]  /*0e70*/  IADD3 R122, PT, PT, R7, R124, RZ ;  /* 0x0000007c077a7210 */ /* 0x000fe40007ffe0ff */
[-C--:B------:R-:W-:Y:S02]  /*0e80*/  LEA R123, R0, R155.reuse, 0x4 ;  /* 0x0000009b007b7211 */ /* 0x080fe400078e20ff */
[----:B------:R-:W-:-:S03]  /*0e90*/  LEA R122, R122, R155, 0x6 ;  /* 0x0000009b7a7a7211 */ /* 0x000fc600078e30ff */
        /* <DEDUP_REMOVED lines=85> */
.L_x_6358:
[----:B------:R-:W-:Y:S05]  /*13f0*/  BSYNC.RECONVERGENT B0 ;  /* 0x0000000000007941 */ /* 0x000fea0003800200 */
.L_x_6357:
        /* <DEDUP_REMOVED lines=34> */
.L_x_6360:
[----:B------:R-:W-:Y:S05]  /*1620*/  BSYNC.RECONVERGENT B0 ;  /* 0x0000000000007941 */ /* 0x000fea0003800200 */
.L_x_6359:
        /* <DEDUP_REMOVED lines=34> */
.L_x_6362:
[----:B------:R-:W-:Y:S05]  /*1850*/  BSYNC.RECONVERGENT B0 ;  /* 0x0000000000007941 */ /* 0x000fea0003800200 */
.L_x_6361:
        /* <DEDUP_REMOVED lines=34> */
.L_x_6364:
[----:B------:R-:W-:Y:S05]  /*1a80*/  BSYNC.RECONVERGENT B0 ;  /* 0x0000000000007941 */ /* 0x000fea0003800200 */
.L_x_6363:
        /* <DEDUP_REMOVED lines=34> */
.L_x_6366:
[----:B------:R-:W-:Y:S05]  /*1cb0*/  BSYNC.RECONVERGENT B0 ;  /* 0x0000000000007941 */ /* 0x000fea0003800200 */
.L_x_6365:
        /* <DEDUP_REMOVED lines=37> */
.L_x_6368:
[----:B------:R-:W-:Y:S05]  /*1f10*/  BSYNC.RECONVERGENT B0 ;  /* 0x0000000000007941 */ /* 0x000fea0003800200 */
.L_x_6367:
        /* <DEDUP_REMOVED lines=39> */
.L_x_6370:
[----:B------:R-:W-:Y:S05]  /*2190*/  BSYNC.RECONVERGENT B0 ;  /* 0x0000000000007941 */ /* 0x000fea0003800200 */
.L_x_6369:
        /* <DEDUP_REMOVED lines=38> */
.L_x_6372:
[----:B------:R-:W-:Y:S05]  /*2400*/  BSYNC.RECONVERGENT B0 ;  /* 0x0000000000007941 */ /* 0x000fea0003800200 */
.L_x_6371:
        /* <DEDUP_REMOVED lines=38> */
.L_x_6374:
[----:B------:R-:W-:Y:S05]  /*2670*/  BSYNC.RECONVERGENT B0 ;  /* 0x0000000000007941 */ /* 0x000fea0003800200 */
.L_x_6373:
        /* <DEDUP_REMOVED lines=38> */
.L_x_6376:
[----:B------:R-:W-:Y:S05]  /*28e0*/  BSYNC.RECONVERGENT B0 ;  /* 0x0000000000007941 */ /* 0x000fea0003800200 */
.L_x_6375:
        /* <DEDUP_REMOVED lines=38> */
.L_x_6378:
[----:B------:R-:W-:Y:S05]  /*2b50*/  BSYNC.RECONVERGENT B0 ;  /* 0x0000000000007941 */ /* 0x000fea0003800200 */
.L_x_6377:
[----:B------:R-:W-:Y:S04]  /*2b60*/  BSSY.RECONVERGENT B0, `(.L_x_6379) ;  /* 0x0000020000007945 */ /* 0x000fe80003800200 */
        /* <DEDUP_REMOVED lines=31> */
.L_x_6380:
[----:B------:R-:W-:Y:S05]  /*2d60*/  BSYNC.RECONVERGENT B0 ;  /* 0x0000000000007941 */ /* 0x000fea0003800200 */
.L_x_6379:
        /* <DEDUP_REMOVED lines=32> */
.L_x_6382:
[----:B------:R-:W-:Y:S05]  /*2f70*/  BSYNC.RECONVERGENT B0 ;  /* 0x0000000000007941 */ /* 0x000fea0003800200 */
.L_x_6381:
        /* <DEDUP_REMOVED lines=32> */
.L_x_6384:
[----:B------:R-:W-:Y:S05]  /*3180*/  BSYNC.RECONVERGENT B0 ;  /* 0x0000000000007941 */ /* 0x000fea0003800200 */
.L_x_6383:
        /* <DEDUP_REMOVED lines=32> */
.L_x_6386:
[----:B------:R-:W-:Y:S05]  /*3390*/  BSYNC.RECONVERGENT B0 ;  /* 0x0000000000007941 */ /* 0x000fea0003800200 */
.L_x_6385:
        /* <DEDUP_REMOVED lines=32> */
.L_x_6388:
[----:B------:R-:W-:Y:S05]  /*35a0*/  BSYNC.RECONVERGENT B0 ;  /* 0x0000000000007941 */ /* 0x000fea0003800200 */
.L_x_6387:
[----:B------:R-:W1:Y:S01]  /*35b0*/  LDCU UR20, c[0x0][0x38c] ;  /* 0x00007180ff1477ac */ /* 0x000e620008000800 */
[----:B0-----:R-:W-:Y:S01]  /*35c0*/  FFMA.FTZ R59, R15, R31, R0 ;  /* 0x0000001f0f3b7223 */ /* 0x001fe20000010000 */
        /* <DEDUP_REMOVED lines=16> */
[----:B-1----:R-:W-:Y:S01]  /*36d0*/  UISETP.GE.AND UP0, UPT, UR20, 0x1, UPT ;  /* 0x000000011400788c */ /* 0x002fe2000bf06270 */
[-C--:B------:R-:W-:Y:S01]  /*36e0*/  FMUL.FTZ R66, R34, R156.reuse ;  /* 0x0000009c22427220 */ /* 0x080fe20000410000 */
[----:B------:R-:W-:Y:S01]  /*36f0*/  FMUL.FTZ R67, R35, R156 ;  /* 0x0000009c23437220 */ /* 0x000fe20000410000 */
[----:B------:R-:W-:Y:S01]  /*3700*/  FFMA.FTZ R161, R19, R35, R0 ;  /* 0x0000002313a17223 */ /* 0x000fe20000010000 */
[----:B------:R-:W-:Y:S06]  /*3710*/  BAR.SYNC.DEFER_BLOCKING 0x0 ;  /* 0x0000000000007b1d */ /* 0x000fec0000010000 */
[----:B------:R-:W-:Y:S05]  /*3720*/  BRA.U !UP0, `(.L_x_6389) ;  /* 0x0000003108787547 */ /* 0x000fea000b800000 */
[----:B------:R-:W0:Y:S01]  /*3730*/  LDC.64 R110, c[0x0][0x440] ;  /* 0x00011000ff6e7b82 */ /* 0x000e220000000a00 */
[----:B------:R-:W-:Y:S01]  /*3740*/  UISETP.NE.AND UP0, UPT, UR9, 0x1, UPT ;  /* 0x000000010900788c */ /* 0x000fe2000bf05270 */
[----:B------:R-:W-:Y:S01]  /*3750*/  MOV R113, UR19 ;  /* 0x0000001300717c02 */ /* 0x000fe20008000f00 */
[----:B------:R-:W-:Y:S01]  /*3760*/  HFMA2 R166, -RZ, RZ, 0, 0 ;  /* 0x00000000ffa67431 */ /* 0x000fe200000001ff */
[----:B------:R-:W-:Y:S01]  /*3770*/  MOV R39, RZ ;  /* 0x000000ff00277202 */ /* 0x000fe20000000f00 */
[----:B------:R-:W1:Y:S01]  /*3780*/  LDCU UR42, c[0x0][0x394] ;  /* 0x00007280ff2a77ac */ /* 0x000e620008000800 */
[----:B------:R-:W-:Y:S02]  /*3790*/  LEA R112, P0, R113, R104, 0xa ;  /* 0x0000006871707211 */ /* 0x000fe400078050ff */
[----:B------:R-:W-:Y:S01]  /*37a0*/  PLOP3.LUT P2, PT, PT, PT, UP0, 0x80, 0x8 ;  /* 0x000000000008781c */ /* 0x000fe20003f4f008 */
[----:B------:R-:W2:Y:S01]  /*37b0*/  LDCU UR43, c[0x0][0x38c] ;  /* 0x00007180ff2b77ac */ /* 0x000ea20008000800 */
[----:B------:R-:W-:-:S02]  /*37c0*/  IADD3.X R113, PT, PT, RZ, R127, RZ, P0, !PT ;  /* 0x0000007fff717210 */ /* 0x000fc400007fe4ff */
[----:B------:R-:W-:Y:S01]  /*37d0*/  ISETP.EQ.AND P2, PT, R130, RZ, P2 ;  /* 0x000000ff8200720c */ /* 0x000fe20001742270 */
[----:B------:R-:W3:Y:S01]  /*37e0*/  LDCU UR40, c[0x0][0x388] ;  /* 0x00007100ff2877ac */ /* 0x000ee20008000800 */
[----:B------:R-:W4:Y:S01]  /*37f0*/  LDCU.64 UR22, c[0x0][0x3c0] ;  /* 0x00007800ff1677ac */ /* 0x000f220008000a00 */
[----:B------:R-:W0:Y:S01]  /*3800*/  LDCU.64 UR28, c[0x0][0x3a8] ;  /* 0x00007500ff1c77ac */ /* 0x000e220008000a00 */
[----:B------:R-:W0:Y:S01]  /*3810*/  LDCU.64 UR30, c[0x0][0x3e0] ;  /* 0x00007c00ff1e77ac */ /* 0x000e220008000a00 */
[----:B------:R-:W0:Y:S01]  /*3820*/  LDCU.64 UR32, c[0x0][0x4d0] ;  /* 0x00009a00ff2077ac */ /* 0x000e220008000a00 */
[----:B------:R-:W0:Y:S01]  /*3830*/  LDCU.64 UR34, c[0x0][0x4f0] ;  /* 0x00009e00ff2277ac */ /* 0x000e220008000a00 */
[----:B------:R-:W0:Y:S01]  /*3840*/  LDCU.64 UR36, c[0x0][0x538] ;  /* 0x0000a700ff2477ac */ /* 0x000e220008000a00 */
[----:B------:R-:W0:Y:S05]  /*3850*/  LDCU.64 UR38, c[0x0][0x540] ;  /* 0x0000a800ff2677ac */ /* 0x000e2a0008000a00 */
.L_x_6434:
[----:B----4-:R-:W-:Y:S01]  /*3860*/  IMAD.WIDE.U32 R68, R166, UR22, RZ ;  /* 0x00000016a6447c25 */ /* 0x010fe2000f8e00ff */
[----:B------:R-:W-:-:S03]  /*3870*/  IADD3 R125, PT, PT, R130, R129, RZ ;  /* 0x00000081827d7210 */ /* 0x000fc60007ffe0ff */
[----:B------:R-:W-:Y:S01]  /*3880*/  IMAD R69, R166, UR23, R69 ;  /* 0x00000017a6457c24 */ /* 0x000fe2000f8e0245 */
[----:B------:R-:W-:-:S04]  /*3890*/  LEA R84, P0, R68, R135, 0x2 ;  /* 0x0000008744547211 */ /* 0x000fc800078010ff */
[----:B------:R-:W-:-:S03]  /*38a0*/  LEA.HI.X R85, R68, R134, R69, 0x2, P0 ;  /* 0x0000008644557211 */ /* 0x000fc600000f1445 */
[----:B------:R-:W-:-:S05]  /*38b0*/  IMAD.WIDE.U32 R84, R125, 0x10, R84 ;  /* 0x000000107d547825 */ /* 0x000fca00078e0054 */
[----:B------:R-:W4:Y:S04]  /*38c0*/  LDG.E.128 R68, desc[UR24][R84.64] ;  /* 0x0000001854447981 */ /* 0x000f28000c1e1d00 */
[----:B------:R-:W5:Y:S04]  /*38d0*/  LDG.E.128 R72, desc[UR24][R84.64+0x200] ;  /* 0x0002001854487981 */ /* 0x000f68000c1e1d00 */
[----:B0-2---:R-:W2:Y:S04]  /*38e0*/  LDG.E.128 R76, desc[UR24][R84.64+0x400] ;  /* 0x00040018544c7981 */ /* 0x005ea8000c1e1d00 */
[----:B---3--:R-:W3:Y:S01]  /*38f0*/  LDG.E.128 R80, desc[UR24][R84.64+0x600] ;  /* 0x0006001854507981 */ /* 0x008ee2000c1e1d00 */
[----:B------:R-:W-:-:S02]  /*3900*/  MOV R88, UR10 ;  /* 0x0000000a00587c02 */ /* 0x000fc40008000f00 */
[----:B------:R-:W-:Y:S02]  /*3910*/  MOV R87, UR12 ;  /* 0x0000000c00577c02 */ /* 0x000fe40008000f00 */
[----:B------:R-:W-:Y:S02]  /*3920*/  MOV R86, R88 ;  /* 0x0000005800567202 */ /* 0x000fe40000000f00 */
[----:B------:R-:W-:-:S03]  /*3930*/  MOV R89, UR11 ;  /* 0x0000000b00597c02 */ /* 0x000fc60008000f00 */
[----:B0-----:R-:W-:-:S04]  /*3940*/  IMAD.WIDE.U32 R86, R166, UR28, R86 ;  /* 0x0000001ca6567c25 */ /* 0x001fc8000f8e0056 */
[----:B------:R-:W-:Y:S01]  /*3950*/  IMAD R0, R166, UR29, R87 ;  /* 0x0000001da6007c24 */ /* 0x000fe2000f8e0257 */
[----:B------:R-:W-:-:S04]  /*3960*/  LEA R88, P0, R86, R110, 0x2 ;  /* 0x0000006e56587211 */ /* 0x000fc800078010ff */
[----:B------:R-:W-:Y:S01]  /*3970*/  LEA.HI.X R89, R86, R111, R0, 0x2, P0 ;  /* 0x0000006f56597211 */ /* 0x000fe200000f1400 */
[----:B------:R-:W-:-:S04]  /*3980*/  IMAD.WIDE.U32 R86, R166, UR30, RZ ;  /* 0x0000001ea6567c25 */ /* 0x000fc8000f8e00ff */
[----:B------:R-:W-:Y:S01]  /*3990*/  IMAD R87, R166, UR31, R87 ;  /* 0x0000001fa6577c24 */ /* 0x000fe2000f8e0257 */
[C---:B------:R-:W-:Y:S01]  /*39a0*/  LEA R100, P0, R86.reuse, R133, 0x2 ;  /* 0x0000008556647211 */ /* 0x040fe200078010ff */
[----:B------:R-:W3:Y:S03]  /*39b0*/  LDG.E R164, desc[UR24][R88.64] ;  /* 0x0000001858a47981 */ /* 0x000ee6000c1e1900 */
[----:B------:R-:W-:-:S03]  /*39c0*/  LEA.HI.X R101, R86, R132, R87, 0x2, P0 ;  /* 0x0000008456657211 */ /* 0x000fc600000f1457 */
[----:B------:R-:W-:Y:S01]  /*39d0*/  IMAD.WIDE.U32 R100, R125, 0x10, R100 ;  /* 0x000000107d647825 */ /* 0x000fe200078e0064 */
[----:B----4-:R-:W-:Y:S04]  /*39e0*/  STS.128 [R123], R68 ;  /* 0x000000447b007388 */ /* 0x010fe80000000c00 */
[----:B-----5:R-:W-:Y:S04]  /*39f0*/  STS.128 [R123+0x200], R72 ;  /* 0x000200487b007388 */ /* 0x020fe80000000c00 */
[----:B--2---:R-:W-:Y:S04]  /*3a00*/  STS.128 [R123+0x400], R76 ;  /* 0x0004004c7b007388 */ /* 0x004fe80000000c00 */
[----:B---3--:R-:W-:Y:S01]  /*3a10*/  STS.128 [R123+0x600], R80 ;  /* 0x000600507b007388 */ /* 0x008fe20000000c00 */
[----:B------:R-:W-:-:S03]  /*3a20*/  NOP ;  /* 0x0000000000007918 */ /* 0x000fc60000000000 */
[----:B------:R-:W2:Y:S04]  /*3a30*/  LDG.E.128 R84, desc[UR24][R100.64] ;  /* 0x0000001864547981 */ /* 0x000ea8000c1e1d00 */
[----:B------:R-:W3:Y:S04]  /*3a40*/  LDG.E.128 R88, desc[UR24][R100.64+0x200] ;  /* 0x0002001864587981 */ /* 0x000ee8000c1e1d00 */
[----:B------:R-:W4:Y:S04]  /*3a50*/  LDG.E.128 R92, desc[UR24][R100.64+0x400] ;  /* 0x00040018645c7981 */ /* 0x000f28000c1e1d00 */
[----:B------:R-:W5:Y:S01]  /*3a60*/  LDG.E.128 R96, desc[UR24][R100.64+0x600] ;  /* 0x0006001864607981 */ /* 0x000f62000c1e1d00 */
[----:B------:R-:W-:Y:S01]  /*3a70*/  USHF.L.U32 UR41, UR9, 0x8, URZ ;  /* 0x0000000809297899 */ /* 0x000fe200080006ff */
[----:B------:R-:W-:Y:S01]  /*3a80*/  ISETP.NE.AND P1, PT, R2, RZ, PT ;  /* 0x000000ff0200720c */ /* 0x000fe20003f25270 */
[----:B------:R-:W-:Y:S01]  /*3a90*/  FMUL.FTZ R179, R10, R115 ;  /* 0x000000730ab37220 */ /* 0x000fe20000410000 */
[----:B------:R-:W-:Y:S01]  /*3aa0*/  LDS.128 R68, [R122] ;  /* 0x000000007a447984 */ /* 0x000fe20000000c00 */
[----:B------:R-:W-:Y:S01]  /*3ab0*/  UIADD3 UR19, UPT, UPT, UR41, -0x100, URZ ;  /* 0xffffff0029137890 */ /* 0x000fe2000fffe0ff */
[----:B------:R-:W-:Y:S01]  /*3ac0*/  ISETP.NE.AND P0, PT, R2, 0x3f, PT ;  /* 0x0000003f0200780c */ /* 0x000fe20003f05270 */
[----:B------:R-:W-:Y:S01]  /*3ad0*/  FMUL.FTZ R175, R164, 1.4426950216293334961 ;  /* 0x3fb8aa3ba4af7820 */ /* 0x000fe20000410000 */
[----:B------:R-:W0:Y:S01]  /*3ae0*/  LDS.128 R72, [R122+0x10] ;  /* 0x000010007a487984 */ /* 0x000e220000000c00 */
[----:B------:R-:W-:Y:S01]  /*3af0*/  ULOP3.LUT UR19, UR19, 0x100, URZ, 0xc0, !UPT ;  /* 0x0000010013137892 */ /* 0x000fe2000f8ec0ff */
[----:B------:R-:W-:Y:S01]  /*3b00*/  FMUL.FTZ R180, R11, R114 ;  /* 0x000000720bb47220 */ /* 0x000fe20000410000 */
[C---:B------:R-:W-:Y:S01]  /*3b10*/  FMUL.FTZ R205, R175.reuse, R121 ;  /* 0x00000079afcd7220 */ /* 0x040fe20000410000 */
[----:B-1----:R-:W1:Y:S01]  /*3b20*/  LDS.128 R76, [R122+0x20] ;  /* 0x000020007a4c7984 */ /* 0x002e620000000c00 */
[C---:B------:R-:W-:Y:S01]  /*3b30*/  FMUL.FTZ R0, R175.reuse, R120 ;  /* 0x00000078af007220 */ /* 0x040fe20000410000 */
[C---:B------:R-:W-:Y:S01]  /*3b40*/  FMUL.FTZ R170, R175.reuse, R119 ;  /* 0x00000077afaa7220 */ /* 0x040fe20000410000 */
[C---:B------:R-:W-:Y:S01]  /*3b50*/  FMUL.FTZ R171, R175.reuse, R118 ;  /* 0x00000076afab7220 */ /* 0x040fe20000410000 */
[----:B------:R-:W1:Y:S01]  /*3b60*/  LDS.128 R80, [R122+0x30] ;  /* 0x000030007a507984 */ /* 0x000e620000000c00 */
[----:B------:R-:W5:Y:S01]  /*3b70*/  MUFU.EX2 R205, R205 ;  /* 0x000000cd00cd7308 */ /* 0x000f620000000800 */
[C---:B------:R-:W-:Y:S01]  /*3b80*/  FMUL.FTZ R174, R175.reuse, R117 ;  /* 0x00000075afae7220 */ /* 0x040fe20000410000 */
[C---:B------:R-:W-:Y:S01]  /*3b90*/  FMUL.FTZ R173, R175.reuse, R116 ;  /* 0x00000074afad7220 */ /* 0x040fe20000410000 */
[C---:B------:R-:W-:Y:S01]  /*3ba0*/  FMUL.FTZ R172, R175.reuse, R115 ;  /* 0x00000073afac7220 */ /* 0x040fe20000410000 */
[----:B------:R-:W-:Y:S01]  /*3bb0*/  IADD3 R176, PT, PT, R166, UR19, RZ ;  /* 0x00000013a6b07c10 */ /* 0x000fe2000fffe0ff */
[C---:B------:R-:W-:Y:S01]  /*3bc0*/  FMUL.FTZ R191, R175.reuse, R160 ;  /* 0x000000a0afbf7220 */ /* 0x040fe20000410000 */
[C---:B------:R-:W-:Y:S01]  /*3bd0*/  FMUL.FTZ R214, R175.reuse, R167 ;  /* 0x000000a7afd67220 */ /* 0x040fe20000410000 */
[C---:B------:R-:W-:Y:S01]  /*3be0*/  FMUL.FTZ R216, R175.reuse, R169 ;  /* 0x000000a9afd87220 */ /* 0x040fe20000410000 */
[C---:B------:R-:W-:Y:S01]  /*3bf0*/  FMUL.FTZ R217, R175.reuse, R168 ;  /* 0x000000a8afd97220 */ /* 0x040fe20000410000 */
[----:B------:R-:W-:Y:S01]  /*3c00*/  SEL R178, R176, R157, !P1 ;  /* 0x0000009db0b27207 */ /* 0x000fe20004800000 */
[----:B------:R-:W0:Y:S01]  /*3c10*/  MUFU.EX2 R0, R0 ;  /* 0x0000000000007308 */ /* 0x000e220000000800 */
[----:B------:R-:W-:Y:S01]  /*3c20*/  FMUL.FTZ R177, R175, R165 ;  /* 0x000000a5afb17220 */ /* 0x000fe20000410000 */
[----:B------:R-:W-:Y:S01]  /*3c30*/  FMUL.FTZ R181, R12, R163 ;  /* 0x000000a30cb57220 */ /* 0x000fe20000410000 */
[----:B------:R-:W-:Y:S01]  /*3c40*/  LEA R178, R178, R155, 0x2 ;  /* 0x0000009bb2b27211 */ /* 0x000fe200078e10ff */
[----:B------:R-:W-:Y:S01]  /*3c50*/  FMUL.FTZ R185, R14, R165 ;  /* 0x000000a50eb97220 */ /* 0x000fe20000410000 */
[----:B------:R-:W-:Y:S01]  /*3c60*/  FMUL.FTZ R182, R15, R160 ;  /* 0x000000a00fb67220 */ /* 0x000fe20000410000 */
[----:B------:R-:W-:Y:S01]  /*3c70*/  FMUL.FTZ R186, R17, R162 ;  /* 0x000000a211ba7220 */ /* 0x000fe20000410000 */
[----:B------:R-:W-:Y:S01]  /*3c80*/  FMUL.FTZ R187, R18, R169 ;  /* 0x000000a912bb7220 */ /* 0x000fe20000410000 */
[----:B------:R-:W1:Y:S01]  /*3c90*/  MUFU.EX2 R170, R170 ;  /* 0x000000aa00aa7308 */ /* 0x000e620000000800 */
[----:B------:R-:W-:Y:S01]  /*3ca0*/  FMUL.FTZ R188, R19, R168 ;  /* 0x000000a813bc7220 */ /* 0x000fe20000410000 */
[----:B------:R-:W-:Y:S06]  /*3cb0*/  BSSY.RECONVERGENT B0, `(.L_x_6390) ;  /* 0x0000054000007945 */ /* 0x000fec0003800200 */
[----:B------:R-:W2:Y:S01]  /*3cc0*/  MUFU.EX2 R171, R171 ;  /* 0x000000ab00ab7308 */ /* 0x000ea20000000800 */
[----:B0-----:R-:W-:Y:S01]  /*3cd0*/  FMUL.FTZ R179, R74, R179 ;  /* 0x000000b34ab37220 */ /* 0x001fe20000410000 */
[----:B------:R-:W-:-:S06]  /*3ce0*/  FMUL.FTZ R180, R75, R180 ;  /* 0x000000b44bb47220 */ /* 0x000fcc0000410000 */
[----:B------:R-:W0:Y:S01]  /*3cf0*/  MUFU.EX2 R174, R174 ;  /* 0x000000ae00ae7308 */ /* 0x000e220000000800 */
[----:B-1----:R-:W-:Y:S01]  /*3d00*/  FMUL.FTZ R181, R76, R181 ;  /* 0x000000b54cb57220 */ /* 0x002fe20000410000 */
[----:B------:R-:W-:Y:S01]  /*3d10*/  FMUL.FTZ R185, R78, R185 ;  /* 0x000000b94eb97220 */ /* 0x000fe20000410000 */
[----:B------:R-:W-:Y:S01]  /*3d20*/  FMUL.FTZ R182, R79, R182 ;  /* 0x000000b64fb67220 */ /* 0x000fe20000410000 */
[----:B------:R-:W-:Y:S01]  /*3d30*/  FMUL.FTZ R186, R81, R186 ;  /* 0x000000ba51ba7220 */ /* 0x000fe20000410000 */
[----:B------:R-:W-:Y:S01]  /*3d40*/  FMUL.FTZ R187, R82, R187 ;  /* 0x000000bb52bb7220 */ /* 0x000fe20000410000 */
[----:B------:R-:W-:Y:S02]  /*3d50*/  FMUL.FTZ R188, R83, R188 ;  /* 0x000000bc53bc7220 */ /* 0x000fe40000410000 */
[----:B------:R-:W1:Y:S08]  /*3d60*/  MUFU.EX2 R173, R173 ;  /* 0x000000ad00ad7308 */ /* 0x000e700000000800 */
[----:B------:R-:W0:Y:S08]  /*3d70*/  MUFU.EX2 R172, R172 ;  /* 0x000000ac00ac7308 */ /* 0x000e300000000800 */
[----:B------:R-:W0:Y:S08]  /*3d80*/  MUFU.EX2 R191, R191 ;  /* 0x000000bf00bf7308 */ /* 0x000e300000000800 */
[----:B------:R-:W0:Y:S08]  /*3d90*/  MUFU.EX2 R214, R214 ;  /* 0x000000d600d67308 */ /* 0x000e300000000800 */
[----:B------:R-:W0:Y:S08]  /*3da0*/  MUFU.EX2 R216, R216 ;  /* 0x000000d800d87308 */ /* 0x000e300000000800 */
[----:B------:R-:W0:Y:S01]  /*3db0*/  MUFU.EX2 R217, R217 ;  /* 0x000000d900d97308 */ /* 0x000e220000000800 */
[----:B--2---:R-:W-:Y:S04]  /*3dc0*/  STS.128 [R123+0x1080], R84 ;  /* 0x001080547b007388 */ /* 0x004fe80000000c00 */
[----:B---3--:R-:W-:Y:S04]  /*3dd0*/  STS.128 [R123+0x1280], R88 ;  /* 0x001280587b007388 */ /* 0x008fe80000000c00 */
[----:B----4-:R-:W-:Y:S04]  /*3de0*/  STS.128 [R123+0x1480], R92 ;  /* 0x0014805c7b007388 */ /* 0x010fe80000000c00 */
[----:B-----5:R2:W-:Y:S01]  /*3df0*/  STS.128 [R123+0x1680], R96 ;  /* 0x001680607b007388 */ /* 0x0205e20000000c00 */
[----:B------:R-:W-:-:S03]  /*3e00*/  NOP ;  /* 0x0000000000007918 */ /* 0x000fc60000000000 */
[----:B------:R-:W3:Y:S04]  /*3e10*/  LDS.128 R92, [R122+0x10b0] ;  /* 0x0010b0007a5c7984 */ /* 0x000ee80000000c00 */
[----:B------:R-:W4:Y:S04]  /*3e20*/  LDS.128 R100, [R122+0x1080] ;  /* 0x001080007a647984 */ /* 0x000f280000000c00 */
[----:B------:R-:W5:Y:S01]  /*3e30*/  LDS.128 R84, [R122+0x1090] ;  /* 0x001090007a547984 */ /* 0x000f620000000c00 */
[C---:B--2---:R-:W-:Y:S01]  /*3e40*/  FMUL.FTZ R99, R175.reuse, R114 ;  /* 0x00000072af637220 */ /* 0x044fe20000410000 */
[C---:B------:R-:W-:Y:S01]  /*3e50*/  FMUL.FTZ R98, R175.reuse, R163 ;  /* 0x000000a3af627220 */ /* 0x040fe20000410000 */
[----:B------:R-:W-:Y:S01]  /*3e60*/  FMUL.FTZ R96, R175, R158 ;  /* 0x0000009eaf607220 */ /* 0x000fe20000410000 */
[----:B------:R-:W2:Y:S03]  /*3e70*/  LDS.128 R88, [R122+0x10a0] ;  /* 0x0010a0007a587984 */ /* 0x000ea60000000c00 */
[----:B------:R-:W0:Y:S01]  /*3e80*/  MUFU.EX2 R99, R99 ;  /* 0x0000006300637308 */ /* 0x000e220000000800 */
[----:B------:R1:W-:Y:S07]  /*3e90*/  STS [R178+0x4640], R205 ;  /* 0x004640cdb2007388 */ /* 0x0003ee0000000800 */
[----:B------:R-:W0:Y:S01]  /*3ea0*/  MUFU.EX2 R98, R98 ;  /* 0x0000006200627308 */ /* 0x000e220000000800 */
[----:B-1----:R-:W-:-:S04]  /*3eb0*/  FMUL.FTZ R178, R9, R116 ;  /* 0x0000007409b27220 */ /* 0x002fc80000410000 */
[----:B------:R-:W-:-:S03]  /*3ec0*/  FMUL.FTZ R178, R73, R178 ;  /* 0x000000b249b27220 */ /* 0x000fc60000410000 */
[----:B------:R-:W1:Y:S01]  /*3ed0*/  MUFU.EX2 R96, R96 ;  /* 0x0000006000607308 */ /* 0x000e620000000800 */
[----:B---3--:R-:W-:Y:S01]  /*3ee0*/  FMUL.FTZ R212, R33, R93 ;  /* 0x0000005d21d47220 */ /* 0x008fe20000410000 */
[----:B------:R-:W-:Y:S01]  /*3ef0*/  FMUL.FTZ R93, R175, R162 ;  /* 0x000000a2af5d7220 */ /* 0x000fe20000410000 */
[----:B------:R-:W-:Y:S01]  /*3f00*/  FMUL.FTZ R218, R34, R94 ;  /* 0x0000005e22da7220 */ /* 0x000fe20000410000 */
[----:B------:R-:W-:Y:S01]  /*3f10*/  FMUL.FTZ R94, R7, R118 ;  /* 0x00000076075e7220 */ /* 0x000fe20000410000 */
[----:B----4-:R-:W-:Y:S01]  /*3f20*/  FMUL.FTZ R97, R20, R100 ;  /* 0x0000006414617220 */ /* 0x010fe20000410000 */
[----:B------:R-:W-:Y:S02]  /*3f30*/  FMUL.FTZ R215, R35, R95 ;  /* 0x0000005f23d77220 */ /* 0x000fe40000410000 */
[----:B------:R3:W4:Y:S01]  /*3f40*/  MUFU.EX2 R100, R177 ;  /* 0x000000b100647308 */ /* 0x0007220000000800 */
[----:B------:R-:W-:Y:S01]  /*3f50*/  FMUL.FTZ R101, R21, R101 ;  /* 0x0000006515657220 */ /* 0x000fe20000410000 */
[----:B-----5:R-:W-:Y:S01]  /*3f60*/  FMUL.FTZ R176, R24, R84 ;  /* 0x0000005418b07220 */ /* 0x020fe20000410000 */
[----:B------:R-:W-:Y:S01]  /*3f70*/  FMUL.FTZ R189, R25, R85 ;  /* 0x0000005519bd7220 */ /* 0x000fe20000410000 */
[----:B------:R-:W-:Y:S01]  /*3f80*/  FMUL.FTZ R192, R26, R86 ;  /* 0x000000561ac07220 */ /* 0x000fe20000410000 */
[----:B------:R-:W-:Y:S01]  /*3f90*/  FMUL.FTZ R193, R27, R87 ;  /* 0x000000571bc17220 */ /* 0x000fe20000410000 */
[----:B--2---:R-:W-:Y:S01]  /*3fa0*/  FMUL.FTZ R197, R29, R89 ;  /* 0x000000591dc57220 */ /* 0x004fe20000410000 */
[----:B------:R-:W-:Y:S01]  /*3fb0*/  FMUL.FTZ R85, R4, R121 ;  /* 0x0000007904557220 */ /* 0x000fe20000410000 */
[----:B------:R-:W2:Y:S01]  /*3fc0*/  MUFU.EX2 R93, R93 ;  /* 0x0000005d005d7308 */ /* 0x000ea20000000800 */
        /* <DEDUP_REMOVED lines=23> */
[----:B------:R-:W0:Y:S01]  /*4140*/  S2UR UR20, SR_CgaCtaId ;  /* 0x00000000001479c3 */ /* 0x000e220000008800 */
[----:B------:R-:W-:Y:S01]  /*4150*/  UMOV UR19, 0x400 ;  /* 0x0000040000137882 */ /* 0x000fe20000000000 */
[----:B------:R-:W-:-:S06]  /*4160*/  ULOP3.LUT UR21, UR41, 0x100, URZ, 0xc0, !UPT ;  /* 0x0000010029157892 */ /* 0x000fcc000f8ec0ff */
[----:B------:R-:W-:Y:S01]  /*4170*/  IADD3 R84, PT, PT, R166, UR21, RZ ;  /* 0x00000015a6547c10 */ /* 0x000fe2000fffe0ff */
[----:B0-----:R-:W-:-:S06]  /*4180*/  ULEA UR19, UR20, UR19, 0x18 ;  /* 0x0000001314137291 */ /* 0x001fcc000f8ec0ff */
[----:B------:R-:W-:-:S04]  /*4190*/  MOV R155, UR19 ;  /* 0x00000013009b7c02 */ /* 0x000fc80008000f00 */
[----:B------:R-:W-:-:S05]  /*41a0*/  LEA R84, R84, R155, 0x2 ;  /* 0x0000009b54547211 */ /* 0x000fca00078e10ff */
[----:B------:R1:W2:Y:S01]  /*41b0*/  LDS R220, [R84+0x4640] ;  /* 0x0046400054dc7984 */ /* 0x0002a20000000800 */
[----:B------:R-:W-:Y:S05]  /*41c0*/  BRA `(.L_x_6392) ;  /* 0x0000000000087947 */ /* 0x000fea0003800000 */
.L_x_6391:
[----:B------:R-:W-:-:S06]  /*41d0*/  LEA R220, R2, R155, 0x2 ;  /* 0x0000009b02dc7211 */ /* 0x000fcc00078e10ff */
[----:B------:R-:W0:Y:S02]  /*41e0*/  LDS R220, [R220+0x4e44] ;  /* 0x004e4400dcdc7984 */ /* 0x000e240000000800 */
.L_x_6392:
[----:B------:R-:W-:Y:S05]  /*41f0*/  BSYNC.RECONVERGENT B0 ;  /* 0x0000000000007941 */ /* 0x000fea0003800200 */
.L_x_6390:
[----:B-1----:R-:W1:Y:S01]  /*4200*/  @P2 LDC R84, c[0x0][0x38c] ;  /* 0x0000e300ff542b82 */ /* 0x002e620000000800 */
[----:B------:R-:W-:Y:S01]  /*4210*/  MOV R85, UR9 ;  /* 0x0000000900557c02 */ /* 0x000fe20008000f00 */
[----:B------:R-:W-:Y:S01]  /*4220*/  HFMA2 R88, -RZ, RZ, 1.875, 0 ;  /* 0x3f800000ff587431 */ /* 0x000fe200000001ff */
[----:B------:R-:W-:Y:S02]  /*4230*/  MOV R86, 0x8 ;  /* 0x0000000800567802 */ /* 0x000fe40000000f00 */
[----:B------:R-:W-:Y:S01]  /*4240*/  @P2 IADD3 R85, PT, PT, R85, -0x2, RZ ;  /* 0xfffffffe55552810 */ /* 0x000fe20007ffe0ff */
[----:B------:R-:W-:Y:S01]  /*4250*/  FMUL.FTZ R87, R205, R0 ;  /* 0x00000000cd577220 */ /* 0x000fe20000410000 */
[----:B------:R-:W-:-:S03]  /*4260*/  MOV R89, RZ ;  /* 0x000000ff00597202 */ /* 0x000fc60000000f00 */
[----:B------:R-:W-:Y:S01]  /*4270*/  FMUL.FTZ R194, R170, R87 ;  /* 0x00000057aac27220 */ /* 0x000fe20000410000 */
[----:B-1----:R-:W-:-:S04]  /*4280*/  @P2 IMAD R85, R85, R84, R166 ;  /* 0x0000005455552224 */ /* 0x002fc800078e02a6 */
        /* <DEDUP_REMOVED lines=11> */
[----:B-1----:R-:W-:-:S03]  /*4340*/  FMUL.FTZ R84, R172, R87 ;  /* 0x00000057ac547220 */ /* 0x002fc60000410000 */
        /* <DEDUP_REMOVED lines=22> */
[----:B-1----:R-:W1:Y:S01]  /*44b0*/  LDS.128 R84, [R128+0x4230] ;  /* 0x0042300080547984 */ /* 0x002e620000000c00 */
[C---:B------:R-:W-:Y:S01]  /*44c0*/  ISETP.GE.AND P3, PT, R124.reuse, 0x10, PT ;  /* 0x000000107c00780c */ /* 0x040fe20003f66270 */
[----:B------:R-:W-:Y:S01]  /*44d0*/  UMOV UR19, 0xffffffff ;  /* 0xffffffff00137882 */ /* 0x000fe20000000000 */
[C---:B------:R-:W-:Y:S02]  /*44e0*/  ISETP.GE.AND P5, PT, R124.reuse, 0x8, PT ;  /* 0x000000087c00780c */ /* 0x040fe40003fa6270 */
[----:B------:R-:W-:Y:S01]  /*44f0*/  ISETP.GE.AND P4, PT, R124, 0x2, PT ;  /* 0x000000027c00780c */ /* 0x000fe20003f86270 */
[-C--:B-1----:R-:W-:Y:S01]  /*4500*/  FFMA.FTZ R194, R85, R86.reuse, R87 ;  /* 0x0000005655c27223 */ /* 0x082fe20000010057 */
[----:B------:R-:W-:Y:S01]  /*4510*/  FMUL.FTZ R87, R84, R86 ;  /* 0x0000005654577220 */ /* 0x000fe20000410000 */
[----:B------:R-:W-:Y:S02]  /*4520*/  P2R R84, PR, RZ, 0x8 ;  /* 0x00000008ff547803 */ /* 0x000fe40000000000 */
[----:B------:R-:W-:-:S02]  /*4530*/  P2R R84, PR, RZ, 0x20 ;  /* 0x00000020ff547803 */ /* 0x000fc40000000000 */
[C---:B------:R-:W-:Y:S02]  /*4540*/  ISETP.GE.AND P3, PT, R124.reuse, 0x4, PT ;  /* 0x000000047c00780c */ /* 0x040fe40003f66270 */
[----:B------:R-:W-:Y:S01]  /*4550*/  ISETP.GE.AND P5, PT, R124, 0x1, PT ;  /* 0x000000017c00780c */ /* 0x000fe20003fa6270 */
[----:B------:R-:W-:-:S12]  /*4560*/  BRA.DIV UR19, `(.L_x_6394) ;  /* 0x0000003613e47947 */ /* 0x000fd8000b800000 */
[----:B------:R-:W1:Y:S01]  /*4570*/  SHFL.UP PT, R85, R194, 0x1, RZ ;  /* 0x04200000c2557989 */ /* 0x000e6200000e00ff */
[----:B------:R-:W-:-:S03]  /*4580*/  ISETP.GE.AND P6, PT, R124, 0x8, PT ;  /* 0x000000087c00780c */ /* 0x000fc60003fc6270 */
        /* <DEDUP_REMOVED lines=21> */
.L_x_6451:
[----:B------:R-:W-:Y:S01]  /*46e0*/  ISETP.GE.AND P3, PT, R124, 0x10, PT ;  /* 0x000000107c00780c */ /* 0x000fe20003f66270 */
[----:B----4-:R-:W-:Y:S01]  /*46f0*/  FFMA.FTZ R85, R87, R85, R84 ;  /* 0x0000005557557223 */ /* 0x010fe20000010054 */
[----:B------:R-:W-:-:S04]  /*4700*/  UMOV UR19, 0xffffffff ;  /* 0xffffffff00137882 */ /* 0x000fc80000000000 */
[----:B------:R-:W-:-:S07]  /*4710*/  FSEL R194, R84, R85, !P3 ;  /* 0x0000005554c27208 */ /* 0x000fce0005800000 */
[----:B-1-3--:R-:W-:Y:S01]  /*4720*/  @P3 FMUL.FTZ R87, R87, R196 ;  /* 0x000000c457573220 */ /* 0x00afe20000410000 */
[----:B------:R-:W-:Y:S06]  /*4730*/  BRA.DIV UR19, `(.L_x_6395) ;  /* 0x0000003a13787947 */ /* 0x000fec000b800000 */
.L_x_6454:
[----:B------:R-:W-:-:S03]  /*4740*/  UMOV UR19, 0xffffffff ;  /* 0xffffffff00137882 */ /* 0x000fc60000000000 */
[----:B------:R-:W-:Y:S05]  /*4750*/  BRA.DIV UR19, `(.L_x_6396) ;  /* 0x0000003a13987947 */ /* 0x000fea000b800000 */
.L_x_6457:
[----:B------:R-:W-:-:S03]  /*4760*/  UMOV UR19, 0xffffffff ;  /* 0xffffffff00137882 */ /* 0x000fc60000000000 */
[----:B------:R-:W-:Y:S05]  /*4770*/  BRA.DIV UR19, `(.L_x_6397) ;  /* 0x0000003a13b87947 */ /* 0x000fea000b800000 */
[----:B------:R1:W3:Y:S04]  /*4780*/  SHFL.UP PT, R196, R87, 0x1, RZ ;  /* 0x0420000057c47989 */ /* 0x0002e800000e00ff */
[----:B------:R1:W4:Y:S04]  /*4790*/  SHFL.UP PT, R199, R194, 0x1, RZ ;  /* 0x04200000c2c77989 */ /* 0x00032800000e00ff */
[----:B-----5:R1:W0:Y:S04]  /*47a0*/  SHFL.IDX PT, R84, R88, RZ, 0x1f ;  /* 0x00001fff58547589 */ /* 0x02022800000e0000 */
[----:B------:R1:W0:Y:S02]  /*47b0*/  SHFL.IDX PT, R85, R89, RZ, 0x1f ;  /* 0x00001fff59557589 */ /* 0x00022400000e0000 */
.L_x_6463:
[----:B-1----:R-:W1:Y:S01]  /*47c0*/  LDS.64 R86, [R128+0x4230] ;  /* 0x0042300080567984 */ /* 0x002e620000000a00 */
[C---:B0--34-:R-:W-:Y:S01]  /*47d0*/  @P1 FFMA.FTZ R85, R196.reuse, R85, R199 ;  /* 0x00000055c4551223 */ /* 0x059fe200000100c7 */
[----:B------:R-:W-:-:S03]  /*47e0*/  @P1 FMUL.FTZ R84, R196, R84 ;  /* 0x00000054c4541220 */ /* 0x000fc60000410000 */
[-C--:B-1----:R-:W-:Y:S01]  /*47f0*/  FFMA.FTZ R87, R85, R86.reuse, R87 ;  /* 0x0000005655577223 */ /* 0x082fe20000010057 */
[----:B------:R-:W-:-:S05]  /*4800*/  FMUL.FTZ R86, R84, R86 ;  /* 0x0000005654567220 */ /* 0x000fca0000410000 */
[----:B------:R3:W-:Y:S02]  /*4810*/  STS.128 [R128+0x4230], R84 ;  /* 0x0042305480007388 */ /* 0x0007e40000000c00 */
.L_x_6393:
        /* <DEDUP_REMOVED lines=8> */
[----:B------:R-:W-:-:S02]  /*48a0*/  MOV R89, RZ ;  /* 0x000000ff00597202 */ /* 0x000fc40000000f00 */
        /* <DEDUP_REMOVED lines=8> */
[----:B------:R-:W-:-:S02]  /*4930*/  LEA R207, R166, R155, 0x3 ;  /* 0x0000009ba6cf7211 */ /* 0x000fc400078e18ff */
[C---:B------:R-:W-:Y:S01]  /*4940*/  FMUL.FTZ R85, R100.reuse, R85 ;  /* 0x0000005564557220 */ /* 0x040fe20000410000 */
[----:B------:R-:W-:Y:S01]  /*4950*/  FFMA.FTZ R87, R100, R87, R197 ;  /* 0x0000005764577223 */ /* 0x000fe200000100c5 */
[----:B------:R-:W0:Y:S02]  /*4960*/  LDS R84, [R131+0x4234] ;  /* 0x0042340083547984 */ /* 0x000e240000000800 */
[C---:B------:R-:W-:Y:S01]  /*4970*/  FMUL.FTZ R85, R96.reuse, R85 ;  /* 0x0000005560557220 */ /* 0x040fe20000410000 */
[----:B------:R-:W-:Y:S02]  /*4980*/  FFMA.FTZ R87, R96, R87, R195 ;  /* 0x0000005760577223 */ /* 0x000fe400000100c3 */
[----:B------:R1:W2:Y:S02]  /*4990*/  @!P1 LDS.64 R88, [R207+0x4f40] ;  /* 0x004f4000cf589984 */ /* 0x0002a40000000a00 */
        /* <DEDUP_REMOVED lines=22> */
[C---:B------:R-:W-:Y:S01]  /*4b00*/  FMUL.FTZ R84, R0.reuse, R85 ;  /* 0x0000005500547220 */ /* 0x040fe20000410000 */
        /* <DEDUP_REMOVED lines=62> */
.L_x_6480:
        /* <DEDUP_REMOVED lines=10> */
.L_x_6398:
[----:B------:R-:W-:Y:S05]  /*4f90*/  WARPSYNC.ALL ;  /* 0x0000000000007948 */ /* 0x000fea0003800000 */
[----:B------:R-:W-:Y:S01]  /*4fa0*/  BAR.SYNC.DEFER_BLOCKING 0x0 ;  /* 0x0000000000007b1d */ /* 0x000fe20000010000 */
[----:B------:R-:W-:Y:S01]  /*4fb0*/  ULEA UR19, UR9, 0xfffffc00, 0xa ;  /* 0xfffffc0009137891 */ /* 0x000fe2000f8e50ff */
[----:B0-----:R-:W-:Y:S01]  /*4fc0*/  IMAD.WIDE.U32 R86, R166, UR32, R112 ;  /* 0x00000020a6567c25 */ /* 0x001fe2000f8e0070 */
[----:B------:R-:W-:-:S03]  /*4fd0*/  ISETP.NE.AND P3, PT, R2, RZ, PT ;  /* 0x000000ff0200720c */ /* 0x000fc60003f65270 */
        /* <DEDUP_REMOVED lines=20> */
[----:B------:R-:W0:Y:S01]  /*5120*/  LDS R84, [R131+0x4444] ;  /* 0x0044440083547984 */ /* 0x000e220000000800 */
[----:B------:R-:W-:Y:S01]  /*5130*/  FMUL.FTZ R209, R34, R209 ;  /* 0x000000d122d17220 */ /* 0x000fe20000410000 */
[----:B------:R-:W-:Y:S02]  /*5140*/  BSSY.RECONVERGENT B0, `(.L_x_6400) ;  /* 0x0000095000007945 */ /* 0x000fe40003800200 */
[----:B------:R1:W-:Y:S01]  /*5150*/  @!P3 STS.64 [R207+0x4f40], R88 ;  /* 0x004f4058cf00b388 */ /* 0x0003e20000000a00 */
[----:B0-----:R-:W-:Y:S01]  /*5160*/  FFMA.FTZ R215, R84, R220, R215 ;  /* 0x000000dc54d77223 */ /* 0x001fe200000100d7 */
[----:B------:R-:W-:-:S03]  /*5170*/  IADD3 R84, P0, PT, R106, UR19, RZ ;  /* 0x000000136a547c10 */ /* 0x000fc6000ff1e0ff */
[----:B------:R-:W-:Y:S01]  /*5180*/  FFMA.FTZ R217, R217, R215, R218 ;  /* 0x000000d7d9d97223 */ /* 0x000fe200000100da */
[----:B------:R-:W-:-:S03]  /*5190*/  IADD3.X R85, PT, PT, RZ, R126, RZ, P0, !PT ;  /* 0x0000007eff557210 */ /* 0x000fc600007fe4ff */
[----:B------:R-:W-:-:S04]  /*51a0*/  FFMA.FTZ R219, R216, R217, R212 ;  /* 0x000000d9d8db7223 */ /* 0x000fc800000100d4 */
[----:B------:R-:W-:Y:S01]  /*51b0*/  FFMA.FTZ R221, R93, R219, R92 ;  /* 0x000000db5ddd7223 */ /* 0x000fe2000001005c */
[----:B------:R-:W-:Y:S01]  /*51c0*/  IMAD.WIDE.U32 R92, R166, UR34, R84 ;  /* 0x00000022a65c7c25 */ /* 0x000fe2000f8e0054 */
[----:B------:R-:W-:-:S03]  /*51d0*/  LEA R84, P0, R86, UR36, 0x2 ;  /* 0x0000002456547c11 */ /* 0x000fc6000f8010ff */
[----:B------:R-:W-:Y:S01]  /*51e0*/  FFMA.FTZ R223, R214, R221, R91 ;  /* 0x000000ddd6df7223 */ /* 0x000fe2000001005b */
[C---:B------:R-:W-:Y:S02]  /*51f0*/  IMAD R85, R166.reuse, UR33, R87 ;  /* 0x00000021a6557c24 */ /* 0x040fe4000f8e0257 */
[----:B------:R-:W-:Y:S02]  /*5200*/  IMAD R91, R166, UR35, R93 ;  /* 0x00000023a65b7c24 */ /* 0x000fe4000f8e025d */
[----:B------:R-:W-:Y:S01]  /*5210*/  FFMA.FTZ R191, R191, R223, R90 ;  /* 0x000000dfbfbf7223 */ /* 0x000fe2000001005a */
[----:B------:R-:W-:Y:S02]  /*5220*/  LEA R90, P1, R92, UR38, 0x2 ;  /* 0x000000265c5a7c11 */ /* 0x000fe4000f8210ff */
[----:B------:R-:W-:Y:S01]  /*5230*/  LEA.HI.X R85, R86, UR37, R85, 0x2, P0 ;  /* 0x0000002556557c11 */ /* 0x000fe200080f1455 */
[----:B------:R-:W-:Y:S01]  /*5240*/  FFMA.FTZ R197, R100, R191, R197 ;  /* 0x000000bf64c57223 */ /* 0x000fe200000100c5 */
[----:B------:R-:W-:-:S02]  /*5250*/  LEA.HI.X R91, R92, UR39, R91, 0x2, P1 ;  /* 0x000000275c5b7c11 */ /* 0x000fc400088f145b */
[----:B------:R-:W-:Y:S01]  /*5260*/  P2R R100, PR, RZ, 0x8 ;  /* 0x00000008ff647803 */ /* 0x000fe20000000000 */
[----:B------:R-:W-:-:S04]  /*5270*/  FFMA.FTZ R195, R96, R197, R195 ;  /* 0x000000c560c37223 */ /* 0x000fc800000100c3 */
[----:B------:R-:W-:-:S04]  /*5280*/  FFMA.FTZ R193, R98, R195, R193 ;  /* 0x000000c362c17223 */ /* 0x000fc800000100c1 */
[----:B------:R-:W-:-:S04]  /*5290*/  FFMA.FTZ R99, R99, R193, R192 ;  /* 0x000000c163637223 */ /* 0x000fc800000100c0 */
[----:B------:R-:W-:Y:S01]  /*52a0*/  FFMA.FTZ R189, R172, R99, R189 ;  /* 0x00000063acbd7223 */ /* 0x000fe200000100bd */
[----:B------:R-:W-:-:S03]  /*52b0*/  FMUL.FTZ R227, R99, R115 ;  /* 0x0000007363e37220 */ /* 0x000fc60000410000 */
[----:B------:R-:W-:-:S04]  /*52c0*/  FFMA.FTZ R173, R173, R189, R176 ;  /* 0x000000bdadad7223 */ /* 0x000fc800000100b0 */
[----:B------:R-:W-:-:S04]  /*52d0*/  FFMA.FTZ R103, R174, R173, R103 ;  /* 0x000000adae677223 */ /* 0x000fc80000010067 */
[----:B------:R-:W-:Y:S01]  /*52e0*/  FFMA.FTZ R171, R171, R103, R102 ;  /* 0x00000067abab7223 */ /* 0x000fe20000010066 */
[----:B------:R-:W-:-:S03]  /*52f0*/  FMUL.FTZ R98, R103, R118 ;  /* 0x0000007667627220 */ /* 0x000fc60000410000 */
[----:B------:R-:W-:Y:S01]  /*5300*/  FFMA.FTZ R101, R170, R171, R101 ;  /* 0x000000abaa657223 */ /* 0x000fe20000010065 */
[----:B------:R-:W-:Y:S01]  /*5310*/  FMUL.FTZ R93, R171, R119 ;  /* 0x00000077ab5d7220 */ /* 0x000fe20000410000 */
[----:B-1----:R-:W-:Y:S02]  /*5320*/  FMUL.FTZ R207, R7, R98 ;  /* 0x0000006207cf7220 */ /* 0x002fe40000410000 */
[----:B------:R-:W-:Y:S01]  /*5330*/  FFMA.FTZ R97, R0, R101, R97 ;  /* 0x0000006500617223 */ /* 0x000fe20000010061 */
[----:B------:R-:W-:Y:S01]  /*5340*/  FADD.FTZ R0, -R190, R205 ;  /* 0x000000cdbe007221 */ /* 0x000fe20000010100 */
[----:B------:R-:W-:Y:S01]  /*5350*/  FMUL.FTZ R92, R101, R120 ;  /* 0x00000078655c7220 */ /* 0x000fe20000410000 */
[----:B------:R-:W-:Y:S01]  /*5360*/  FMUL.FTZ R89, R6, R93 ;  /* 0x0000005d06597220 */ /* 0x000fe20000410000 */
[----:B------:R-:W-:-:S04]  /*5370*/  FMUL.FTZ R87, R97, R121 ;  /* 0x0000007961577220 */ /* 0x000fc80000410000 */
[-C--:B------:R-:W-:Y:S01]  /*5380*/  FFMA.FTZ R86, R0, R87.reuse, RZ ;  /* 0x0000005700567223 */ /* 0x080fe200000100ff */
[----:B------:R-:W-:Y:S01]  /*5390*/  FMUL.FTZ R96, R4, R87 ;  /* 0x0000005704607220 */ /* 0x000fe20000410000 */
[-C--:B------:R-:W-:Y:S02]  /*53a0*/  FMUL.FTZ R87, R5, R92.reuse ;  /* 0x0000005c05577220 */ /* 0x080fe40000410000 */
[----:B------:R-:W-:Y:S01]  /*53b0*/  FFMA.FTZ R86, R95, R92, R86 ;  /* 0x0000005c5f567223 */ /* 0x000fe20000010056 */
[----:B------:R-:W-:Y:S01]  /*53c0*/  FMUL.FTZ R92, R197, R158 ;  /* 0x0000009ec55c7220 */ /* 0x000fe20000410000 */
[----:B------:R-:W-:Y:S02]  /*53d0*/  STS [R153], R96 ;  /* 0x0000006099007388 */ /* 0x000fe40000000800 */
[----:B------:R-:W-:Y:S01]  /*53e0*/  FFMA.FTZ R93, R175, R93, R86 ;  /* 0x0000005daf5d7223 */ /* 0x000fe20000010056 */
[----:B------:R-:W-:Y:S01]  /*53f0*/  FMUL.FTZ R86, R189, R116 ;  /* 0x00000074bd567220 */ /* 0x000fe20000410000 */
[----:B------:R0:W-:Y:S02]  /*5400*/  STS [R152+0x4], R87 ;  /* 0x0000045798007388 */ /* 0x0001e40000000800 */
[----:B------:R-:W-:Y:S01]  /*5410*/  FFMA.FTZ R98, R94, R98, R93 ;  /* 0x000000625e627223 */ /* 0x000fe2000001005d */
[----:B------:R-:W-:Y:S01]  /*5420*/  FMUL.FTZ R93, R173, R117 ;  /* 0x00000075ad5d7220 */ /* 0x000fe20000410000 */
[----:B------:R1:W-:Y:S03]  /*5430*/  STS [R152+0x8], R89 ;  /* 0x0000085998007388 */ /* 0x0003e60000000800 */
[-C--:B------:R-:W-:Y:S01]  /*5440*/  FFMA.FTZ R225, R177, R93.reuse, R98 ;  /* 0x0000005db1e17223 */ /* 0x080fe20000010062 */
[----:B------:R-:W-:Y:S01]  /*5450*/  FMUL.FTZ R93, R8, R93 ;  /* 0x0000005d085d7220 */ /* 0x000fe20000410000 */
[----:B------:R2:W-:Y:S01]  /*5460*/  STS [R152+0xc], R207 ;  /* 0x00000ccf98007388 */ /* 0x0005e20000000800 */
[-C--:B0-----:R-:W-:Y:S01]  /*5470*/  FMUL.FTZ R87, R9, R86.reuse ;  /* 0x0000005609577220 */ /* 0x081fe20000410000 */
[----:B------:R-:W-:Y:S01]  /*5480*/  FFMA.FTZ R86, R178, R86, R225 ;  /* 0x00000056b2567223 */ /* 0x000fe200000100e1 */
[----:B------:R-:W-:Y:S01]  /*5490*/  FMUL.FTZ R225, R195, R163 ;  /* 0x000000a3c3e17220 */ /* 0x000fe20000410000 */
[----:B------:R0:W-:Y:S01]  /*54a0*/  STS [R152+0x10], R93 ;  /* 0x0000105d98007388 */ /* 0x0001e20000000800 */
[-C--:B-1----:R-:W-:Y:S01]  /*54b0*/  FMUL.FTZ R89, R10, R227.reuse ;  /* 0x000000e30a597220 */ /* 0x082fe20000410000 */
[----:B------:R-:W-:Y:S01]  /*54c0*/  FFMA.FTZ R227, R179, R227, R86 ;  /* 0x000000e3b3e37223 */ /* 0x000fe20000010056 */
[----:B------:R-:W-:Y:S01]  /*54d0*/  FMUL.FTZ R86, R193, R114 ;  /* 0x00000072c1567220 */ /* 0x000fe20000410000 */
[----:B------:R1:W-:Y:S03]  /*54e0*/  STS [R152+0x14], R87 ;  /* 0x0000145798007388 */ /* 0x0003e60000000800 */
[-C--:B------:R-:W-:Y:S01]  /*54f0*/  FFMA.FTZ R88, R180, R86.reuse, R227 ;  /* 0x00000056b4587223 */ /* 0x080fe200000100e3 */
[----:B------:R3:W-:Y:S01]  /*5500*/  STS [R152+0x18], R89 ;  /* 0x0000185998007388 */ /* 0x0007e20000000800 */
[----:B--2---:R-:W-:Y:S01]  /*5510*/  FMUL.FTZ R207, R11, R86 ;  /* 0x000000560bcf7220 */ /* 0x004fe20000410000 */
[-C--:B0-----:R-:W-:Y:S01]  /*5520*/  FMUL.FTZ R93, R12, R225.reuse ;  /* 0x000000e10c5d7220 */ /* 0x081fe20000410000 */
[----:B------:R-:W-:Y:S01]  /*5530*/  FFMA.FTZ R88, R181, R225, R88 ;  /* 0x000000e1b5587223 */ /* 0x000fe20000010058 */
[----:B------:R-:W-:Y:S01]  /*5540*/  FMUL.FTZ R86, R223, R160 ;  /* 0x000000a0df567220 */ /* 0x000fe20000410000 */
[----:B------:R-:W-:Y:S01]  /*5550*/  FMUL.FTZ R227, R221, R167 ;  /* 0x000000a7dde37220 */ /* 0x000fe20000410000 */
[-C--:B-1----:R-:W-:Y:S01]  /*5560*/  FMUL.FTZ R87, R13, R92.reuse ;  /* 0x0000005c0d577220 */ /* 0x082fe20000410000 */
[----:B------:R-:W-:Y:S01]  /*5570*/  FFMA.FTZ R88, R183, R92, R88 ;  /* 0x0000005cb7587223 */ /* 0x000fe20000010058 */
[----:B------:R0:W-:Y:S01]  /*5580*/  STS [R152+0x1c], R207 ;  /* 0x00001ccf98007388 */ /* 0x0001e20000000800 */
[----:B------:R-:W-:Y:S01]  /*5590*/  FMUL.FTZ R92, R215, R168 ;  /* 0x000000a8d75c7220 */ /* 0x000fe20000410000 */
[----:B---3--:R-:W-:-:S02]  /*55a0*/  FMUL.FTZ R89, R191, R165 ;  /* 0x000000a5bf597220 */ /* 0x008fc40000410000 */
[----:B------:R1:W-:Y:S02]  /*55b0*/  STS [R152+0x24], R87 ;  /* 0x0000245798007388 */ /* 0x0003e40000000800 */
[-C--:B------:R-:W-:Y:S01]  /*55c0*/  FFMA.FTZ R225, R185, R89.reuse, R88 ;  /* 0x00000059b9e17223 */ /* 0x080fe20000010058 */
[----:B------:R-:W-:Y:S01]  /*55d0*/  FMUL.FTZ R89, R14, R89 ;  /* 0x000000590e597220 */ /* 0x000fe20000410000 */
[----:B------:R2:W-:Y:S02]  /*55e0*/  STS [R152+0x20], R93 ;  /* 0x0000205d98007388 */ /* 0x0005e40000000800 */
[-C--:B------:R-:W-:Y:S01]  /*55f0*/  FFMA.FTZ R225, R182, R86.reuse, R225 ;  /* 0x00000056b6e17223 */ /* 0x080fe200000100e1 */
[----:B0-----:R-:W-:Y:S01]  /*5600*/  FMUL.FTZ R207, R15, R86 ;  /* 0x000000560fcf7220 */ /* 0x001fe20000410000 */
[----:B------:R-:W-:Y:S01]  /*5610*/  FMUL.FTZ R86, R219, R162 ;  /* 0x000000a2db567220 */ /* 0x000fe20000410000 */
[----:B------:R0:W-:Y:S01]  /*5620*/  STS [R152+0x28], R89 ;  /* 0x0000285998007388 */ /* 0x0001e20000000800 */
[----:B------:R-:W-:Y:S01]  /*5630*/  FFMA.FTZ R225, R184, R227, R225 ;  /* 0x000000e3b8e17223 */ /* 0x000fe200000100e1 */
[----:B-1----:R-:W-:-:S02]  /*5640*/  FMUL.FTZ R87, R217, R169 ;  /* 0x000000a9d9577220 */ /* 0x002fc40000410000 */
[----:B------:R1:W-:Y:S01]  /*5650*/  STS [R152+0x2c], R207 ;  /* 0x00002ccf98007388 */ /* 0x0003e20000000800 */
[-C--:B------:R-:W-:Y:S01]  /*5660*/  FFMA.FTZ R88, R186, R86.reuse, R225 ;  /* 0x00000056ba587223 */ /* 0x080fe200000100e1 */
[----:B--2---:R-:W-:Y:S01]  /*5670*/  FMUL.FTZ R93, R16, R227 ;  /* 0x000000e3105d7220 */ /* 0x004fe20000410000 */
[----:B------:R-:W-:Y:S01]  /*5680*/  FMUL.FTZ R225, R17, R86 ;  /* 0x0000005611e17220 */ /* 0x000fe20000410000 */
[----:B0-----:R-:W-:-:S03]  /*5690*/  FMUL.FTZ R89, R18, R87 ;  /* 0x0000005712597220 */ /* 0x001fc60000410000 */
[----:B------:R0:W-:Y:S01]  /*56a0*/  STS [R152+0x30], R93 ;  /* 0x0000305d98007388 */ /* 0x0001e20000000800 */
[----:B------:R-:W-:Y:S01]  /*56b0*/  FFMA.FTZ R87, R187, R87, R88 ;  /* 0x00000057bb577223 */ /* 0x000fe20000010058 */
[----:B------:R-:W-:Y:S01]  /*56c0*/  FMUL.FTZ R88, R20, R205 ;  /* 0x000000cd14587220 */ /* 0x000fe20000410000 */
[-C--:B-1----:R-:W-:Y:S01]  /*56d0*/  FMUL.FTZ R207, R19, R92.reuse ;  /* 0x0000005c13cf7220 */ /* 0x082fe20000410000 */
[----:B------:R1:W-:Y:S01]  /*56e0*/  STS [R152+0x34], R225 ;  /* 0x000034e198007388 */ /* 0x0003e20000000800 */
[----:B------:R-:W-:Y:S01]  /*56f0*/  FFMA.FTZ R86, R188, R92, R87 ;  /* 0x0000005cbc567223 */ /* 0x000fe20000010057 */
[----:B------:R-:W-:Y:S01]  /*5700*/  FMUL.FTZ R87, R21, R206 ;  /* 0x000000ce15577220 */ /* 0x000fe20000410000 */
[----:B------:R-:W-:Y:S01]  /*5710*/  FMUL.FTZ R205, R26, R200 ;  /* 0x000000c81acd7220 */ /* 0x000fe20000410000 */
[----:B------:R2:W-:Y:S01]  /*5720*/  STS [R152+0x38], R89 ;  /* 0x0000385998007388 */ /* 0x0005e20000000800 */
[----:B0-----:R-:W-:-:S03]  /*5730*/  FMUL.FTZ R93, R24, R202 ;  /* 0x000000ca185d7220 */ /* 0x001fc60000410000 */
[----:B------:R0:W-:Y:S01]  /*5740*/  STS [R152+0x3c], R207 ;  /* 0x00003ccf98007388 */ /* 0x0001e20000000800 */
[----:B-1----:R-:W-:Y:S01]  /*5750*/  FMUL.FTZ R225, R30, R194 ;  /* 0x000000c21ee17220 */ /* 0x002fe20000410000 */
[----:B------:R-:W-:Y:S01]  /*5760*/  BAR.SYNC.DEFER_BLOCKING 0x0 ;  /* 0x0000000000007b1d */ /* 0x000fe20000010000 */
[----:B--2---:R-:W-:Y:S01]  /*5770*/  FMUL.FTZ R89, R22, R204 ;  /* 0x000000cc16597220 */ /* 0x004fe20000410000 */
[----:B0-----:R-:W-:-:S04]  /*5780*/  FMUL.FTZ R207, R29, R196 ;  /* 0x000000c41dcf7220 */ /* 0x001fc80000410000 */
        /* <DEDUP_REMOVED lines=19> */
[----:B-----5:R-:W-:-:S03]  /*58c0*/  LOP3.LUT R88, R2, UR19, RZ, 0xfc, !PT ;  /* 0x0000001302587c12 */ /* 0x020fc6000f8efcff */
[----:B------:R5:W-:Y:S01]  /*58d0*/  STS [R152+0x1090], R93 ;  /* 0x0010905d98007388 */ /* 0x000be20000000800 */
[----:B------:R-:W-:Y:S01]  /*58e0*/  IADD3 R88, PT, PT, -R88, UR40, RZ ;  /* 0x0000002858587c10 */ /* 0x000fe2000fffe1ff */
[----:B-1----:R-:W-:Y:S02]  /*58f0*/  FMUL.FTZ R87, R28, R198 ;  /* 0x000000c61c577220 */ /* 0x002fe40000410000 */
[----:B------:R1:W-:Y:S01]  /*5900*/  STS [R152+0x108c], R203 ;  /* 0x00108ccb98007388 */ /* 0x0003e20000000800 */
[C---:B------:R-:W-:Y:S01]  /*5910*/  ISETP.GE.AND P6, PT, R88.reuse, 0x1, PT ;  /* 0x000000015800780c */ /* 0x040fe20003fc6270 */
[----:B--2---:R-:W-:Y:S02]  /*5920*/  FMUL.FTZ R89, R33, R210 ;  /* 0x000000d221597220 */ /* 0x004fe40000410000 */
[----:B------:R1:W-:Y:S01]  /*5930*/  STS [R152+0x1094], R201 ;  /* 0x001094c998007388 */ /* 0x0003e20000000800 */
[C---:B------:R-:W-:Y:S01]  /*5940*/  ISETP.GE.AND P0, PT, R88.reuse, 0x41, PT ;  /* 0x000000415800780c */ /* 0x040fe20003f06270 */
[----:B-----5:R-:W-:Y:S01]  /*5950*/  FMUL.FTZ R93, R35, R208 ;  /* 0x000000d0235d7220 */ /* 0x020fe20000410000 */
        /* <DEDUP_REMOVED lines=16> */
[----:B-1----:R-:W0:Y:S04]  /*5a60*/  LDS R87, [R138+0x1080] ;  /* 0x001080008a577984 */ /* 0x002e280000000800 */
[----:B------:R2:W-:Y:S04]  /*5a70*/  REDG.E.ADD.F32.FTZ.RN.STRONG.GPU desc[UR24][R84.64], R227 ;  /* 0x000000e3540079a6 */ /* 0x0005e8000c12f318 */
[----:B0-----:R2:W-:Y:S02]  /*5a80*/  REDG.E.ADD.F32.FTZ.RN.STRONG.GPU desc[UR24][R90.64], R87 ;  /* 0x000000575a0079a6 */ /* 0x0015e4000c12f318 */
.L_x_6401:
[----:B------:R-:W-:Y:S05]  /*5a90*/  BSYNC.RECONVERGENT B0 ;  /* 0x0000000000007941 */ /* 0x000fea0003800200 */
.L_x_6400:
[----:B-12---:R0:W1:Y:S01]  /*5aa0*/  LDS R87, [R151+0x1180] ;  /* 0x0011800097577984 */ /* 0x0060620000000800 */
[----:B------:R-:W-:Y:S04]  /*5ab0*/  BSSY.RECONVERGENT B0, `(.L_x_6402) ;  /* 0x0000004000007945 */ /* 0x000fe80003800200 */
[----:B------:R-:W-:Y:S05]  /*5ac0*/  @!P0 BRA `(.L_x_6403) ;  /* 0x0000000000088947 */ /* 0x000fea0003800000 */
[----:B------:R2:W-:Y:S04]  /*5ad0*/  REDG.E.ADD.F32.FTZ.RN.STRONG.GPU desc[UR24][R84.64+0x100], R229 ;  /* 0x000100e5540079a6 */ /* 0x0005e8000c12f318 */
[----:B-1----:R2:W-:Y:S02]  /*5ae0*/  REDG.E.ADD.F32.FTZ.RN.STRONG.GPU desc[UR24][R90.64+0x100], R87 ;  /* 0x000100575a0079a6 */ /* 0x0025e4000c12f318 */
.L_x_6403:
[----:B------:R-:W-:Y:S05]  /*5af0*/  BSYNC.RECONVERGENT B0 ;  /* 0x0000000000007941 */ /* 0x000fea0003800200 */
.L_x_6402:
[----:B-12---:R1:W2:Y:S01]  /*5b00*/  LDS R87, [R150+0x1280] ;  /* 0x0012800096577984 */ /* 0x0062a20000000800 */
[----:B------:R-:W-:Y:S04]  /*5b10*/  BSSY.RECONVERGENT B0, `(.L_x_6404) ;  /* 0x0000004000007945 */ /* 0x000fe80003800200 */
[----:B------:R-:W-:Y:S05]  /*5b20*/  @!P3 BRA `(.L_x_6405) ;  /* 0x000000000008b947 */ /* 0x000fea0003800000 */
[----:B------:R3:W-:Y:S04]  /*5b30*/  REDG.E.ADD.F32.FTZ.RN.STRONG.GPU desc[UR24][R84.64+0x200], R231 ;  /* 0x000200e7540079a6 */ /* 0x0007e8000c12f318 */
[----:B--2---:R3:W-:Y:S02]  /*5b40*/  REDG.E.ADD.F32.FTZ.RN.STRONG.GPU desc[UR24][R90.64+0x200], R87 ;  /* 0x000200575a0079a6 */ /* 0x0047e4000c12f318 */
.L_x_6405:
[----:B------:R-:W-:Y:S05]  /*5b50*/  BSYNC.RECONVERGENT B0 ;  /* 0x0000000000007941 */ /* 0x000fea0003800200 */
.L_x_6404:
[----:B--23--:R2:W3:Y:S01]  /*5b60*/  LDS R87, [R149+0x1380] ;  /* 0x0013800095577984 */ /* 0x00c4e20000000800 */
[----:B------:R-:W-:Y:S04]  /*5b70*/  BSSY.RECONVERGENT B0, `(.L_x_6406) ;  /* 0x0000004000007945 */ /* 0x000fe80003800200 */
[----:B------:R-:W-:Y:S05]  /*5b80*/  @!P4 BRA `(.L_x_6407) ;  /* 0x000000000008c947 */ /* 0x000fea0003800000 */
[----:B------:R4:W-:Y:S04]  /*5b90*/  REDG.E.ADD.F32.FTZ.RN.STRONG.GPU desc[UR24][R84.64+0x300], R233 ;  /* 0x000300e9540079a6 */ /* 0x0009e8000c12f318 */
[----:B---3--:R4:W-:Y:S02]  /*5ba0*/  REDG.E.ADD.F32.FTZ.RN.STRONG.GPU desc[UR24][R90.64+0x300], R87 ;  /* 0x000300575a0079a6 */ /* 0x0089e4000c12f318 */
.L_x_6407:
[----:B------:R-:W-:Y:S05]  /*5bb0*/  BSYNC.RECONVERGENT B0 ;  /* 0x0000000000007941 */ /* 0x000fea0003800200 */
.L_x_6406:
[----:B---34-:R3:W4:Y:S01]  /*5bc0*/  LDS R87, [R148+0x1480] ;  /* 0x0014800094577984 */ /* 0x0187220000000800 */
[----:B------:R-:W-:Y:S04]  /*5bd0*/  BSSY.RECONVERGENT B0, `(.L_x_6408) ;  /* 0x0000004000007945 */ /* 0x000fe80003800200 */
[----:B------:R-:W-:Y:S05]  /*5be0*/  @!P5 BRA `(.L_x_6409) ;  /* 0x000000000008d947 */ /* 0x000fea0003800000 */
[----:B------:R0:W-:Y:S04]  /*5bf0*/  REDG.E.ADD.F32.FTZ.RN.STRONG.GPU desc[UR24][R84.64+0x400], R235 ;  /* 0x000400eb540079a6 */ /* 0x0001e8000c12f318 */
[----:B----4-:R0:W-:Y:S02]  /*5c00*/  REDG.E.ADD.F32.FTZ.RN.STRONG.GPU desc[UR24][R90.64+0x400], R87 ;  /* 0x000400575a0079a6 */ /* 0x0101e4000c12f318 */
.L_x_6409:
[----:B------:R-:W-:Y:S05]  /*5c10*/  BSYNC.RECONVERGENT B0 ;  /* 0x0000000000007941 */ /* 0x000fea0003800200 */
.L_x_6408:
        /* <DEDUP_REMOVED lines=10> */
.L_x_6411:
[----:B------:R-:W-:Y:S05]  /*5cc0*/  BSYNC.RECONVERGENT B0 ;  /* 0x0000000000007941 */ /* 0x000fea0003800200 */
.L_x_6410:
[----:B0---4-:R0:W4:Y:S01]  /*5cd0*/  LDS R87, [R146+0x1680] ;  /* 0x0016800092577984 */ /* 0x0111220000000800 */
[----:B------:R-:W-:Y:S04]  /*5ce0*/  BSSY.RECONVERGENT B0, `(.L_x_6412) ;  /* 0x0000004000007945 */ /* 0x000fe80003800200 */
[----:B------:R-:W-:Y:S05]  /*5cf0*/  @!P3 BRA `(.L_x_6413) ;  /* 0x000000000008b947 */ /* 0x000fea0003800000 */
[----:B------:R0:W-:Y:S04]  /*5d00*/  REDG.E.ADD.F32.FTZ.RN.STRONG.GPU desc[UR24][R84.64+0x600], R239 ;  /* 0x000600ef540079a6 */ /* 0x0001e8000c12f318 */
[----:B----4-:R0:W-:Y:S02]  /*5d10*/  REDG.E.ADD.F32.FTZ.RN.STRONG.GPU desc[UR24][R90.64+0x600], R87 ;  /* 0x000600575a0079a6 */ /* 0x0101e4000c12f318 */
.L_x_6413:
[----:B------:R-:W-:Y:S05]  /*5d20*/  BSYNC.RECONVERGENT B0 ;  /* 0x0000000000007941 */ /* 0x000fea0003800200 */
.L_x_6412:
[----:B0---4-:R0:W4:Y:S01]  /*5d30*/  LDS R87, [R145+0x1780] ;  /* 0x0017800091577984 */ /* 0x0111220000000800 */
[----:B------:R-:W-:Y:S04]  /*5d40*/  BSSY.RECONVERGENT B0, `(.L_x_6414) ;  /* 0x0000004000007945 */ /* 0x000fe80003800200 */
[----:B------:R-:W-:Y:S05]  /*5d50*/  @!P4 BRA `(.L_x_6415) ;  /* 0x000000000008c947 */ /* 0x000fea0003800000 */
[----:B------:R0:W-:Y:S04]  /*5d60*/  REDG.E.ADD.F32.FTZ.RN.STRONG.GPU desc[UR24][R84.64+0x700], R241 ;  /* 0x000700f1540079a6 */ /* 0x0001e8000c12f318 */
[----:B----4-:R0:W-:Y:S02]  /*5d70*/  REDG.E.ADD.F32.FTZ.RN.STRONG.GPU desc[UR24][R90.64+0x700], R87 ;  /* 0x000700575a0079a6 */ /* 0x0101e4000c12f318 */
.L_x_6415:
[----:B------:R-:W-:Y:S05]  /*5d80*/  BSYNC.RECONVERGENT B0 ;  /* 0x0000000000007941 */ /* 0x000fea0003800200 */
.L_x_6414:
[----:B0---4-:R0:W4:Y:S01]  /*5d90*/  LDS R87, [R137+0x1880] ;  /* 0x0018800089577984 */ /* 0x0111220000000800 */
[----:B------:R-:W-:Y:S04]  /*5da0*/  BSSY.RECONVERGENT B0, `(.L_x_6416) ;  /* 0x0000004000007945 */ /* 0x000fe80003800200 */
[----:B------:R-:W-:Y:S05]  /*5db0*/  @!P5 BRA `(.L_x_6417) ;  /* 0x000000000008d947 */ /* 0x000fea0003800000 */
[----:B------:R0:W-:Y:S04]  /*5dc0*/  REDG.E.ADD.F32.FTZ.RN.STRONG.GPU desc[UR24][R84.64+0x800], R243 ;  /* 0x000800f3540079a6 */ /* 0x0001e8000c12f318 */
[----:B----4-:R0:W-:Y:S02]  /*5dd0*/  REDG.E.ADD.F32.FTZ.RN.STRONG.GPU desc[UR24][R90.64+0x800], R87 ;  /* 0x000800575a0079a6 */ /* 0x0101e4000c12f318 */
.L_x_6417:
[----:B------:R-:W-:Y:S05]  /*5de0*/  BSYNC.RECONVERGENT B0 ;  /* 0x0000000000007941 */ /* 0x000fea0003800200 */
.L_x_6416:
[----:B0---4-:R0:W4:Y:S01]  /*5df0*/  LDS R87, [R144+0x1980] ;  /* 0x0019800090577984 */ /* 0x0111220000000800 */
[----:B------:R-:W-:Y:S04]  /*5e00*/  BSSY.RECONVERGENT B0, `(.L_x_6418) ;  /* 0x0000004000007945 */ /* 0x000fe80003800200 */
[----:B------:R-:W-:Y:S05]  /*5e10*/  @!P6 BRA `(.L_x_6419) ;  /* 0x000000000008e947 */ /* 0x000fea0003800000 */
[----:B------:R0:W-:Y:S04]  /*5e20*/  REDG.E.ADD.F32.FTZ.RN.STRONG.GPU desc[UR24][R84.64+0x900], R245 ;  /* 0x000900f5540079a6 */ /* 0x0001e8000c12f318 */
[----:B----4-:R0:W-:Y:S02]  /*5e30*/  REDG.E.ADD.F32.FTZ.RN.STRONG.GPU desc[UR24][R90.64+0x900], R87 ;  /* 0x000900575a0079a6 */ /* 0x0101e4000c12f318 */
.L_x_6419:
[----:B------:R-:W-:Y:S05]  /*5e40*/  BSYNC.RECONVERGENT B0 ;  /* 0x0000000000007941 */ /* 0x000fea0003800200 */
.L_x_6418:
        /* <DEDUP_REMOVED lines=10> */
.L_x_6421:
[----:B------:R-:W-:Y:S05]  /*5ef0*/  BSYNC.RECONVERGENT B0 ;  /* 0x0000000000007941 */ /* 0x000fea0003800200 */
.L_x_6420:
[----:B0---4-:R0:W4:Y:S01]  /*5f00*/  LDS R87, [R142+0x1b80] ;  /* 0x001b80008e577984 */ /* 0x0111220000000800 */
[----:B------:R-:W-:Y:S04]  /*5f10*/  BSSY.RECONVERGENT B0, `(.L_x_6422) ;  /* 0x0000004000007945 */ /* 0x000fe80003800200 */
[----:B------:R-:W-:Y:S05]  /*5f20*/  @!P1 BRA `(.L_x_6423) ;  /* 0x0000000000089947 */ /* 0x000fea0003800000 */
[----:B------:R0:W-:Y:S04]  /*5f30*/  REDG.E.ADD.F32.FTZ.RN.STRONG.GPU desc[UR24][R84.64+0xb00], R249 ;  /* 0x000b00f9540079a6 */ /* 0x0001e8000c12f318 */
[----:B----4-:R0:W-:Y:S02]  /*5f40*/  REDG.E.ADD.F32.FTZ.RN.STRONG.GPU desc[UR24][R90.64+0xb00], R87 ;  /* 0x000b00575a0079a6 */ /* 0x0101e4000c12f318 */
.L_x_6423:
[----:B------:R-:W-:Y:S05]  /*5f50*/  BSYNC.RECONVERGENT B0 ;  /* 0x0000000000007941 */ /* 0x000fea0003800200 */
.L_x_6422:
[----:B0---4-:R0:W4:Y:S01]  /*5f60*/  LDS R87, [R141+0x1c80] ;  /* 0x001c80008d577984 */ /* 0x0111220000000800 */
[----:B------:R-:W-:Y:S04]  /*5f70*/  BSSY.RECONVERGENT B0, `(.L_x_6424) ;  /* 0x0000004000007945 */ /* 0x000fe80003800200 */
[----:B------:R-:W-:Y:S05]  /*5f80*/  @!P3 BRA `(.L_x_6425) ;  /* 0x000000000008b947 */ /* 0x000fea0003800000 */
[----:B------:R0:W-:Y:S04]  /*5f90*/  REDG.E.ADD.F32.FTZ.RN.STRONG.GPU desc[UR24][R84.64+0xc00], R251 ;  /* 0x000c00fb540079a6 */ /* 0x0001e8000c12f318 */
[----:B----4-:R0:W-:Y:S02]  /*5fa0*/  REDG.E.ADD.F32.FTZ.RN.STRONG.GPU desc[UR24][R90.64+0xc00], R87 ;  /* 0x000c00575a0079a6 */ /* 0x0101e4000c12f318 */
.L_x_6425:
[----:B------:R-:W-:Y:S05]  /*5fb0*/  BSYNC.RECONVERGENT B0 ;  /* 0x0000000000007941 */ /* 0x000fea0003800200 */
.L_x_6424:
[----:B0---4-:R0:W4:Y:S01]  /*5fc0*/  LDS R87, [R140+0x1d80] ;  /* 0x001d80008c577984 */ /* 0x0111220000000800 */
[----:B------:R-:W-:Y:S04]  /*5fd0*/  BSSY.RECONVERGENT B0, `(.L_x_6426) ;  /* 0x0000004000007945 */ /* 0x000fe80003800200 */
[----:B------:R-:W-:Y:S05]  /*5fe0*/  @!P4 BRA `(.L_x_6427) ;  /* 0x000000000008c947 */ /* 0x000fea0003800000 */
[----:B------:R0:W-:Y:S04]  /*5ff0*/  REDG.E.ADD.F32.FTZ.RN.STRONG.GPU desc[UR24][R84.64+0xd00], R92 ;  /* 0x000d005c540079a6 */ /* 0x0001e8000c12f318 */
[----:B----4-:R0:W-:Y:S02]  /*6000*/  REDG.E.ADD.F32.FTZ.RN.STRONG.GPU desc[UR24][R90.64+0xd00], R87 ;  /* 0x000d00575a0079a6 */ /* 0x0101e4000c12f318 */
.L_x_6427:
[----:B------:R-:W-:Y:S05]  /*6010*/  BSYNC.RECONVERGENT B0 ;  /* 0x0000000000007941 */ /* 0x000fea0003800200 */
.L_x_6426:
[----:B0---4-:R0:W4:Y:S01]  /*6020*/  LDS R87, [R139+0x1e80] ;  /* 0x001e80008b577984 */ /* 0x0111220000000800 */
[----:B------:R-:W-:Y:S04]  /*6030*/  BSSY.RECONVERGENT B0, `(.L_x_6428) ;  /* 0x0000004000007945 */ /* 0x000fe80003800200 */
[----:B------:R-:W-:Y:S05]  /*6040*/  @!P5 BRA `(.L_x_6429) ;  /* 0x000000000008d947 */ /* 0x000fea0003800000 */
[----:B------:R0:W-:Y:S04]  /*6050*/  REDG.E.ADD.F32.FTZ.RN.STRONG.GPU desc[UR24][R84.64+0xe00], R96 ;  /* 0x000e0060540079a6 */ /* 0x0001e8000c12f318 */
[----:B----4-:R0:W-:Y:S02]  /*6060*/  REDG.E.ADD.F32.FTZ.RN.STRONG.GPU desc[UR24][R90.64+0xe00], R87 ;  /* 0x000e00575a0079a6 */ /* 0x0101e4000c12f318 */
.L_x_6429:
[----:B------:R-:W-:Y:S05]  /*6070*/  BSYNC.RECONVERGENT B0 ;  /* 0x0000000000007941 */ /* 0x000fea0003800200 */
.L_x_6428:
[----:B0---4-:R0:W4:Y:S01]  /*6080*/  LDS R87, [R136+0x1f80] ;  /* 0x001f800088577984 */ /* 0x0111220000000800 */
[----:B------:R-:W-:Y:S04]  /*6090*/  BSSY.RECONVERGENT B0, `(.L_x_6430) ;  /* 0x0000004000007945 */ /* 0x000fe80003800200 */
[----:B------:R-:W-:Y:S05]  /*60a0*/  @!P6 BRA `(.L_x_6431) ;  /* 0x000000000008e947 */ /* 0x000fea0003800000 */
[----:B------:R0:W-:Y:S04]  /*60b0*/  REDG.E.ADD.F32.FTZ.RN.STRONG.GPU desc[UR24][R84.64+0xf00], R98 ;  /* 0x000f0062540079a6 */ /* 0x0001e8000c12f318 */
[----:B----4-:R0:W-:Y:S02]  /*60c0*/  REDG.E.ADD.F32.FTZ.RN.STRONG.GPU desc[UR24][R90.64+0xf00], R87 ;  /* 0x000f00575a0079a6 */ /* 0x0101e4000c12f318 */
.L_x_6431:
[----:B------:R-:W-:Y:S05]  /*60d0*/  BSYNC.RECONVERGENT B0 ;  /* 0x0000000000007941 */ /* 0x000fea0003800200 */
.L_x_6430:
[----:B0---4-:R-:W0:Y:S01]  /*60e0*/  SHFL.DOWN P0, R87, R86, 0x1, 0x1f ;  /* 0x08201f0056577f89 */ /* 0x011e220000000000 */
[----:B------:R-:W-:Y:S01]  /*60f0*/  FMUL.FTZ R88, R81, R219 ;  /* 0x000000db51587220 */ /* 0x000fe20000410000 */
        /* <DEDUP_REMOVED lines=9> */
[-C--:B------:R-:W-:Y:S01]  /*6190*/  FMUL.FTZ R80, R164, R197.reuse ;  /* 0x000000c5a4507220 */ /* 0x080fe20000410000 */
[----:B------:R-:W-:Y:S01]  /*61a0*/  FMUL.FTZ R187, R187, R82 ;  /* 0x00000052bbbb7220 */ /* 0x000fe20000410000 */
[----:B------:R-:W-:Y:S01]  /*61b0*/  FMUL.FTZ R82, R77, R197 ;  /* 0x000000c54d527220 */ /* 0x000fe20000410000 */
[-C--:B------:R-:W-:Y:S01]  /*61c0*/  FMUL.FTZ R77, R74, R99.reuse ;  /* 0x000000634a4d7220 */ /* 0x080fe20000410000 */
[C---:B------:R-:W-:Y:S01]  /*61d0*/  FMUL.FTZ R74, R164.reuse, R99 ;  /* 0x00000063a44a7220 */ /* 0x040fe20000410000 */
[-C--:B------:R-:W-:Y:S01]  /*61e0*/  FMUL.FTZ R78, R164, R195.reuse ;  /* 0x000000c3a44e7220 */ /* 0x080fe20000410000 */
[----:B------:R-:W-:Y:S01]  /*61f0*/  FMUL.FTZ R195, R76, R195 ;  /* 0x000000c34cc37220 */ /* 0x000fe20000410000 */
[----:B------:R-:W-:Y:S01]  /*6200*/  ISETP.NE.AND P3, PT, R100, RZ, PT ;  /* 0x000000ff6400720c */ /* 0x000fe20003f65270 */
[----:B------:R-:W-:Y:S01]  /*6210*/  FMUL.FTZ R179, R179, R74 ;  /* 0x0000004ab3b37220 */ /* 0x000fe20000410000 */
[----:B------:R-:W-:Y:S01]  /*6220*/  @!P1 SHF.R.U32.HI R74, RZ, 0x3, R2 ;  /* 0x00000003ff4a9819 */ /* 0x000fe20000011602 */
[----:B------:R-:W-:Y:S01]  /*6230*/  FMUL.FTZ R76, R71, R103 ;  /* 0x00000067474c7220 */ /* 0x000fe20000410000 */
[----:B------:R-:W-:Y:S01]  /*6240*/  FMUL.FTZ R181, R181, R78 ;  /* 0x0000004eb5b57220 */ /* 0x000fe20000410000 */
[----:B------:R-:W-:Y:S01]  /*6250*/  FMUL.FTZ R71, R70, R171 ;  /* 0x000000ab46477220 */ /* 0x000fe20000410000 */
[----:B0-----:R-:W-:Y:S01]  /*6260*/  @P0 FADD R87, R86, R87 ;  /* 0x0000005756570221 */ /* 0x001fe20000000000 */
[----:B------:R-:W-:Y:S01]  /*6270*/  FMUL.FTZ R86, R79, R223 ;  /* 0x000000df4f567220 */ /* 0x000fe20000410000 */
[----:B------:R-:W-:Y:S01]  /*6280*/  @!P1 LOP3.LUT R74, R74, 0x7c, RZ, 0xc0, !PT ;  /* 0x0000007c4a4a9812 */ /* 0x000fe200078ec0ff */
[----:B------:R-:W-:Y:S01]  /*6290*/  FMUL.FTZ R78, R73, R189 ;  /* 0x000000bd494e7220 */ /* 0x000fe20000410000 */
[----:B------:R-:W-:Y:S01]  /*62a0*/  FMUL.FTZ R70, R69, R101 ;  /* 0x0000006545467220 */ /* 0x000fe20000410000 */
[----:B------:R-:W0:Y:S01]  /*62b0*/  SHFL.DOWN P0, R84, R87, 0x2, 0x1f ;  /* 0x08401f0057547f89 */ /* 0x000e220000000000 */
        /* <DEDUP_REMOVED lines=23> */
[----:B0-----:R-:W-:Y:S01]  /*6430*/  @P0 FADD R84, R87, R84 ;  /* 0x0000005457540221 */ /* 0x001fe20000000000 */
[----:B------:R-:W-:Y:S01]  /*6440*/  FFMA.FTZ R67, R90, R168, R67 ;  /* 0x000000a85a437223 */ /* 0x000fe20000010043 */
[----:B------:R-:W-:Y:S01]  /*6450*/  FFMA.FTZ R66, R83, R169, R66 ;  /* 0x000000a953427223 */ /* 0x000fe20000010042 */
        /* <DEDUP_REMOVED lines=19> */
[----:B------:R-:W-:Y:S01]  /*6590*/  FFMA.FTZ R53, R70, R120, R53 ;  /* 0x0000007846357223 */ /* 0x000fe20000010035 */
[----:B------:R-:W-:Y:S01]  /*65a0*/  FADD.FTZ R51, R94, R51 ;  /* 0x000000335e337221 */ /* 0x000fe20000010000 */
[----:B------:R-:W-:Y:S01]  /*65b0*/  FFMA.FTZ R52, R97, R121, R52 ;  /* 0x0000007961347223 */ /* 0x000fe20000010034 */
[----:B------:R-:W-:Y:S01]  /*65c0*/  FADD.FTZ R48, R69, R48 ;  /* 0x0000003045307221 */ /* 0x000fe20000010000 */
[----:B0-----:R-:W-:Y:S01]  /*65d0*/  @P0 FADD R89, R84, R89 ;  /* 0x0000005954590221 */ /* 0x001fe20000000000 */
[----:B------:R-:W-:Y:S01]  /*65e0*/  FMUL.FTZ R84, R183, R80 ;  /* 0x00000050b7547220 */ /* 0x000fe20000410000 */
[----:B------:R-:W-:Y:S01]  /*65f0*/  FMUL.FTZ R80, R75, R193 ;  /* 0x000000c14b507220 */ /* 0x000fe20000410000 */
[C---:B------:R-:W-:Y:S01]  /*6600*/  FMUL.FTZ R75, R164.reuse, R189 ;  /* 0x000000bda44b7220 */ /* 0x040fe20000410000 */
[----:B------:R-:W-:Y:S01]  /*6610*/  FMUL.FTZ R193, R164, R193 ;  /* 0x000000c1a4c17220 */ /* 0x000fe20000410000 */
[----:B------:R-:W0:Y:S01]  /*6620*/  SHFL.DOWN P0, R92, R89, 0x8, 0x1f ;  /* 0x09001f00595c7f89 */ /* 0x000e220000000000 */
[----:B------:R-:W-:Y:S01]  /*6630*/  FFMA.FTZ R84, R13, R82, R84 ;  /* 0x000000520d547223 */ /* 0x000fe20000010054 */
[----:B------:R-:W-:Y:S01]  /*6640*/  FMUL.FTZ R178, R178, R75 ;  /* 0x0000004bb2b27220 */ /* 0x000fe20000410000 */
[-C--:B------:R-:W-:Y:S01]  /*6650*/  FMUL.FTZ R75, R72, R173.reuse ;  /* 0x000000ad484b7220 */ /* 0x080fe20000410000 */
[----:B------:R-:W-:Y:S01]  /*6660*/  FMUL.FTZ R72, R164, R173 ;  /* 0x000000ada4487220 */ /* 0x000fe20000410000 */
[----:B------:R-:W-:Y:S01]  /*6670*/  FMUL.FTZ R180, R180, R193 ;  /* 0x000000c1b4b47220 */ /* 0x000fe20000410000 */
[----:B------:R-:W-:Y:S01]  /*6680*/  FFMA.FTZ R178, R9, R78, R178 ;  /* 0x0000004e09b27223 */ /* 0x000fe200000100b2 */
[----:B------:R-:W-:Y:S01]  /*6690*/  FFMA.FTZ R59, R80, R114, R59 ;  /* 0x00000072503b7223 */ /* 0x000fe2000001003b */
[----:B------:R-:W-:Y:S01]  /*66a0*/  FMUL.FTZ R177, R177, R72 ;  /* 0x00000048b1b17220 */ /* 0x000fe20000410000 */
[----:B------:R-:W-:Y:S01]  /*66b0*/  FMUL.FTZ R72, R164, R101 ;  /* 0x00000065a4487220 */ /* 0x000fe20000410000 */
[----:B------:R-:W-:Y:S01]  /*66c0*/  FFMA.FTZ R180, R11, R80, R180 ;  /* 0x000000500bb47223 */ /* 0x000fe200000100b4 */
[----:B------:R-:W-:Y:S01]  /*66d0*/  FADD.FTZ R41, R84, R41 ;  /* 0x0000002954297221 */ /* 0x000fe20000010000 */
[----:B------:R-:W-:Y:S01]  /*66e0*/  FFMA.FTZ R177, R8, R75, R177 ;  /* 0x0000004b08b17223 */ /* 0x000fe200000100b1 */
[----:B------:R-:W-:Y:S01]  /*66f0*/  FMUL.FTZ R72, R95, R72 ;  /* 0x000000485f487220 */ /* 0x000fe20000410000 */
[----:B------:R-:W-:Y:S01]  /*6700*/  FADD.FTZ R47, R180, R47 ;  /* 0x0000002fb42f7221 */ /* 0x000fe20000010000 */
[----:B------:R-:W-:Y:S01]  /*6710*/  FFMA.FTZ R56, R75, R117, R56 ;  /* 0x000000754b387223 */ /* 0x000fe20000010038 */
[----:B------:R-:W-:Y:S01]  /*6720*/  FADD.FTZ R45, R178, R45 ;  /* 0x0000002db22d7221 */ /* 0x000fe20000010000 */
[----:B------:R-:W-:Y:S01]  /*6730*/  FFMA.FTZ R72, R5, R70, R72 ;  /* 0x0000004605487223 */ /* 0x000fe20000010048 */
[----:B------:R-:W-:-:S03]  /*6740*/  FADD.FTZ R44, R177, R44 ;  /* 0x0000002cb12c7221 */ /* 0x000fc60000010000 */
[----:B------:R-:W-:Y:S01]  /*6750*/  FADD.FTZ R49, R72, R49 ;  /* 0x0000003148317221 */ /* 0x000fe20000010000 */
[----:B0-----:R-:W-:-:S05]  /*6760*/  @P0 FADD R92, R89, R92 ;  /* 0x0000005c595c0221 */ /* 0x001fca0000000000 */
[----:B------:R-:W0:Y:S02]  /*6770*/  SHFL.DOWN P0, R79, R92, 0x10, 0x1f ;  /* 0x0a001f005c4f7f89 */ /* 0x000e240000000000 */
[----:B0-----:R-:W-:Y:S01]  /*6780*/  @P0 FADD R79, R92, R79 ;  /* 0x0000004f5c4f0221 */ /* 0x001fe20000000000 */
[----:B------:R-:W-:Y:S01]  /*6790*/  @!P1 IADD3 R92, PT, PT, R155, R74, RZ ;  /* 0x0000004a9b5c9210 */ /* 0x000fe20007ffe0ff */
[----:B------:R-:W-:-:S04]  /*67a0*/  FMUL.FTZ R74, R164, R171 ;  /* 0x000000aba44a7220 */ /* 0x000fc80000410000 */
[----:B------:R-:W-:Y:S01]  /*67b0*/  FMUL.FTZ R175, R175, R74 ;  /* 0x0000004aafaf7220 */ /* 0x000fe20000410000 */
[----:B------:R0:W-:Y:S03]  /*67c0*/  @!P1 STS [R92+0x4204], R79 ;  /* 0x0042044f5c009388 */ /* 0x0001e60000000800 */
[----:B------:R-:W-:-:S04]  /*67d0*/  FFMA.FTZ R175, R6, R71, R175 ;  /* 0x0000004706af7223 */ /* 0x000fc800000100af */
[----:B------:R-:W-:Y:S01]  /*67e0*/  FADD.FTZ R50, R175, R50 ;  /* 0x00000032af327221 */ /* 0x000fe20000010000 */
[----:B------:R-:W-:Y:S06]  /*67f0*/  BAR.SYNC.DEFER_BLOCKING 0x0 ;  /* 0x0000000000007b1d */ /* 0x000fec0000010000 */
[----:B------:R-:W-:Y:S05]  /*6800*/  @P3 BRA `(.L_x_6433) ;  /* 0x0000000000303947 */ /* 0x000fea0003800000 */
[----:B------:R-:W4:Y:S01]  /*6810*/  S2UR UR20, SR_CgaCtaId ;  /* 0x00000000001479c3 */ /* 0x000f220000008800 */
[----:B------:R-:W-:Y:S01]  /*6820*/  UISETP.NE.AND UP0, UPT, UR9, UR42, UPT ;  /* 0x0000002a0900728c */ /* 0x000fe2000bf05270 */
[----:B------:R-:W-:-:S05]  /*6830*/  UMOV UR19, 0x400 ;  /* 0x0000040000137882 */ /* 0x000fca0000000000 */
[----:B------:R-:W-:Y:S01]  /*6840*/  PLOP3.LUT P0, PT, PT, PT, UP0, 0x80, 0x8 ;  /* 0x000000000008781c */ /* 0x000fe20003f0f008 */
[----:B----4-:R-:W-:-:S06]  /*6850*/  ULEA UR19, UR20, UR19, 0x18 ;  /* 0x0000001314137291 */ /* 0x010fcc000f8ec0ff */
[----:B------:R-:W-:-:S04]  /*6860*/  MOV R155, UR19 ;  /* 0x00000013009b7c02 */ /* 0x000fc80008000f00 */
[----:B------:R-:W-:Y:S01]  /*6870*/  LEA R71, R166, R155, 0x2 ;  /* 0x0000009ba6477211 */ /* 0x000fe200078e10ff */
[----:B------:R-:W4:Y:S04]  /*6880*/  LDS R0, [R155+0x4208] ;  /* 0x004208009b007984 */ /* 0x000f280000000800 */
[----:B------:R-:W5:Y:S01]  /*6890*/  @P0 LDS R69, [R71+0x5740] ;  /* 0x0057400047450984 */ /* 0x000f620000000800 */
[----:B----4-:R-:W-:-:S04]  /*68a0*/  FADD.FTZ R0, R79, R0 ;  /* 0x000000004f007221 */ /* 0x010fc80000010000 */
[----:B-----5:R-:W-:-:S05]  /*68b0*/  @P0 FADD.FTZ R0, R0, R69 ;  /* 0x0000004500000221 */ /* 0x020fca0000010000 */
[----:B------:R4:W-:Y:S02]  /*68c0*/  STS [R71+0x5740], R0 ;  /* 0x0057400047007388 */ /* 0x0009e40000000800 */
.L_x_6433:
[----:B------:R-:W-:Y:S05]  /*68d0*/  BSYNC.RECONVERGENT B0 ;  /* 0x0000000000007941 */ /* 0x000fea0003800200 */
.L_x_6432:
[----:B------:R-:W-:-:S04]  /*68e0*/  IADD3 R166, PT, PT, R166, 0x1, RZ ;  /* 0x00000001a6a67810 */ /* 0x000fc80007ffe0ff */
[----:B------:R-:W-:-:S13]  /*68f0*/  ISETP.GE.AND P0, PT, R166, UR43, PT ;  /* 0x0000002ba6007c0c */ /* 0x000fda000bf06270 */
[----:B------:R-:W-:Y:S05]  /*6900*/  @!P0 BRA `(.L_x_6434) ;  /* 0xffffffcc00d48947 */ /* 0x000fea000383ffff */
.L_x_6389:
[----:B------:R-:W-:Y:S06]  /*6910*/  BAR.SYNC.DEFER_BLOCKING 0x0 ;  /* 0x0000000000007b1d */ /* 0x000fec0000010000 */
[----:B------:R-:W5:Y:S01]  /*6920*/  LDCU.64 UR28, c[0x0][0x4f8] ;  /* 0x00009f00ff1c77ac */ /* 0x000f620008000a00 */
[----:B------:R-:W-:Y:S01]  /*6930*/  UIADD3 UR34, UPT, UPT, UR9, -0x1, URZ ;  /* 0xffffffff09227890 */ /* 0x000fe2000fffe0ff */
[----:B------:R-:W0:Y:S01]  /*6940*/  LDCU.64 UR30, c[0x0][0x500] ;  /* 0x0000a000ff1e77ac */ /* 0x000e220008000a00 */
[----:B------:R-:W1:Y:S01]  /*6950*/  LDCU.64 UR32, c[0x0][0x550] ;  /* 0x0000aa00ff2077ac */ /* 0x000e620008000a00 */
[----:B------:R-:W2:Y:S04]  /*6960*/  LDG.E.128 R4, desc[UR24][R108.64] ;  /* 0x000000186c047981 */ /* 0x000ea8000c1e1d00 */
[----:B------:R-:W3:Y:S04]  /*6970*/  LDG.E.128 R12, desc[UR24][R108.64+0x200] ;  /* 0x000200186c0c7981 */ /* 0x000ee8000c1e1d00 */
[----:B------:R-:W4:Y:S04]  /*6980*/  LDG.E.128 R16, desc[UR24][R108.64+0x400] ;  /* 0x000400186c107981 */ /* 0x000f28000c1e1d00 */
[----:B------:R-:W4:Y:S01]  /*6990*/  LDG.E.128 R20, desc[UR24][R108.64+0x600] ;  /* 0x000600186c147981 */ /* 0x000f22000c1e1d00 */
[----:B------:R-:W-:-:S02]  /*69a0*/  USHF.L.U32 UR22, UR34, 0xa, URZ ;  /* 0x0000000a22167899 */ /* 0x000fc400080006ff */
[----:B------:R-:W-:Y:S02]  /*69b0*/  UIADD3 UR13, UP1, UPT, UR13, -0x1000, URZ ;  /* 0xfffff0000d0d7890 */ /* 0x000fe4000ff3e0ff */
[----:B------:R-:W-:Y:S02]  /*69c0*/  USHF.R.S32.HI UR23, URZ, 0x1f, UR22 ;  /* 0x0000001fff177899 */ /* 0x000fe40008011416 */
[----:B------:R-:W-:Y:S02]  /*69d0*/  UIADD3 UR15, UP2, UPT, UR15, -0x1000, URZ ;  /* 0xfffff0000f0f7890 */ /* 0x000fe4000ff5e0ff */
[----:B-----5:R-:W-:Y:S02]  /*69e0*/  UIMAD.WIDE.U32 UR20, UR27, UR28, UR22 ;  /* 0x0000001c1b1472a5 */ /* 0x020fe4000f8e0016 */
[----:B------:R-:W-:Y:S02]  /*69f0*/  UIADD3.X UR14, UPT, UPT, UR14, -0x1, URZ, UP1, !UPT ;  /* 0xffffffff0e0e7890 */ /* 0x000fe40008ffe4ff */
[----:B------:R-:W-:Y:S01]  /*6a00*/  UIMAD UR21, UR27, UR29, UR21 ;  /* 0x0000001d1b1572a4 */ /* 0x000fe2000f8e0215 */
[----:B------:R-:W5:Y:S03]  /*6a10*/  LDCU.64 UR28, c[0x0][0x520] ;  /* 0x0000a400ff1c77ac */ /* 0x000f660008000a00 */
[----:B0-----:R-:W-:-:S02]  /*6a20*/  UIMAD.WIDE.U32 UR20, UR26, UR30, UR20 ;  /* 0x0000001e1a1472a5 */ /* 0x001fc4000f8e0014 */
[----:B------:R-:W-:Y:S02]  /*6a30*/  UIADD3.X UR16, UPT, UPT, UR16, -0x1, URZ, UP2, !UPT ;  /* 0xffffffff10107890 */ /* 0x000fe400097fe4ff */
[----:B------:R-:W-:Y:S02]  /*6a40*/  UIMAD UR21, UR26, UR31, UR21 ;  /* 0x0000001f1a1572a4 */ /* 0x000fe4000f8e0215 */
[----:B-1----:R-:W-:Y:S01]  /*6a50*/  ULEA UR19, UP0, UR20, UR32, 0x2 ;  /* 0x0000002014137291 */ /* 0x002fe2000f8010ff */
[----:B------:R-:W0:Y:S03]  /*6a60*/  LDCU.64 UR30, c[0x0][0x560] ;  /* 0x0000ac00ff1e77ac */ /* 0x000e260008000a00 */
[----:B------:R-:W-:Y:S01]  /*6a70*/  ULEA.HI.X UR20, UR20, UR33, UR21, 0x2, UP0 ;  /* 0x0000002114147291 */ /* 0x000fe200080f1415 */
[----:B--2---:R-:W-:Y:S04]  /*6a80*/  STS.128 [R123], R4 ;  /* 0x000000047b007388 */ /* 0x004fe80000000c00 */
[----:B---3--:R-:W-:Y:S04]  /*6a90*/  STS.128 [R123+0x200], R12 ;  /* 0x0002000c7b007388 */ /* 0x008fe80000000c00 */
[----:B----4-:R-:W-:Y:S04]  /*6aa0*/  STS.128 [R123+0x400], R16 ;  /* 0x000400107b007388 */ /* 0x010fe80000000c00 */
[----:B------:R-:W-:Y:S01]  /*6ab0*/  STS.128 [R123+0x600], R20 ;  /* 0x000600147b007388 */ /* 0x000fe20000000c00 */
[----:B------:R-:W-:-:S03]  /*6ac0*/  NOP ;  /* 0x0000000000007918 */ /* 0x000fc60000000000 */
[----:B------:R-:W1:Y:S04]  /*6ad0*/  LDS.128 R24, [R122] ;  /* 0x000000007a187984 */ /* 0x000e680000000c00 */
[----:B------:R-:W2:Y:S04]  /*6ae0*/  LDS.128 R8, [R122+0x10] ;  /* 0x000010007a087984 */ /* 0x000ea80000000c00 */
[----:B------:R-:W3:Y:S01]  /*6af0*/  LDS.128 R4, [R122+0x20] ;  /* 0x000020007a047984 */ /* 0x000ee20000000c00 */
        /* <DEDUP_REMOVED lines=12> */
[----:B---3--:R-:W-:Y:S01]  /*6bc0*/  FADD.FTZ R7, R7, R154 ;  /* 0x0000009a07077221 */ /* 0x008fe20000010000 */
[----:B------:R-:W-:-:S02]  /*6bd0*/  FSETP.GTU.FTZ.AND P6, PT, R17, 20, PT ;  /* 0x41a000001100780b */ /* 0x000fc40003fdc000 */
[----:B------:R-:W-:Y:S02]  /*6be0*/  FSETP.GTU.FTZ.AND P5, PT, R18, 20, PT ;  /* 0x41a000001200780b */ /* 0x000fe40003fbc000 */
[----:B------:R-:W-:Y:S01]  /*6bf0*/  FSETP.GTU.FTZ.AND P3, PT, R10, 20, PT ;  /* 0x41a000000a00780b */ /* 0x000fe20003f7c000 */
[----:B------:R-:W-:Y:S02]  /*6c00*/  @!P2 FMUL.FTZ R0, R24, -1.4426950216293334961 ;  /* 0xbfb8aa3b1800a820 */ /* 0x000fe40000410000 */
[----:B------:R-:W-:Y:S02]  /*6c10*/  @!P1 FMUL.FTZ R12, R25, -1.4426950216293334961 ;  /* 0xbfb8aa3b190c9820 */ /* 0x000fe40000410000 */
[----:B------:R-:W-:Y:S02]  /*6c20*/  @!P0 FMUL.FTZ R13, R26, -1.4426950216293334961 ;  /* 0xbfb8aa3b1a0d8820 */ /* 0x000fe40000410000 */
[----:B------:R-:W1:Y:S01]  /*6c30*/  @!P2 MUFU.EX2 R0, R0 ;  /* 0x000000000000a308 */ /* 0x000e620000000800 */
[----:B------:R-:W-:Y:S01]  /*6c40*/  @!P4 FMUL.FTZ R14, R27, -1.4426950216293334961 ;  /* 0xbfb8aa3b1b0ec820 */ /* 0x000fe20000410000 */
[----:B------:R-:W-:-:S06]  /*6c50*/  @!P6 FMUL.FTZ R9, R17, -1.4426950216293334961 ;  /* 0xbfb8aa3b1109e820 */ /* 0x000fcc0000410000 */
[----:B------:R-:W2:Y:S08]  /*6c60*/  @!P1 MUFU.EX2 R12, R12 ;  /* 0x0000000c000c9308 */ /* 0x000eb00000000800 */
[----:B------:R-:W3:Y:S01]  /*6c70*/  @!P0 MUFU.EX2 R13, R13 ;  /* 0x0000000d000d8308 */ /* 0x000ee20000000800 */
[----:B-1----:R-:W-:-:S07]  /*6c80*/  @!P2 FADD.FTZ R8, R0, 1 ;  /* 0x3f8000000008a421 */ /* 0x002fce0000010000 */
[----:B------:R1:W4:Y:S01]  /*6c90*/  @!P2 MUFU.RCP R15, R8 ;  /* 0x00000008000fa308 */ /* 0x0003220000001000 */
[----:B--2---:R-:W-:-:S07]  /*6ca0*/  @!P1 FADD.FTZ R0, R12, 1 ;  /* 0x3f8000000c009421 */ /* 0x004fce0000010000 */
[----:B------:R2:W5:Y:S01]  /*6cb0*/  @!P1 MUFU.RCP R16, R0 ;  /* 0x0000000000109308 */ /* 0x0005620000001000 */
[----:B---3--:R-:W-:Y:S01]  /*6cc0*/  @!P0 FADD.FTZ R13, R13, 1 ;  /* 0x3f8000000d0d8421 */ /* 0x008fe20000010000 */
[----:B-1----:R-:W-:Y:S01]  /*6cd0*/  FADD.FTZ R8, R4, R154 ;  /* 0x0000009a04087221 */ /* 0x002fe20000010000 */
[----:B------:R-:W-:-:S05]  /*6ce0*/  @!P3 FMUL.FTZ R4, R10, -1.4426950216293334961 ;  /* 0xbfb8aa3b0a04b820 */ /* 0x000fca0000410000 */
[----:B------:R-:W1:Y:S01]  /*6cf0*/  @!P0 MUFU.RCP R13, R13 ;  /* 0x0000000d000d8308 */ /* 0x000e620000001000 */
[----:B----4-:R-:W-:Y:S01]  /*6d00*/  @!P2 FMUL.FTZ R48, R48, R15 ;  /* 0x0000000f3030a220 */ /* 0x010fe20000410000 */
[----:B------:R-:W-:Y:S01]  /*6d10*/  FSETP.GTU.FTZ.AND P2, PT, R11, 20, PT ;  /* 0x41a000000b00780b */ /* 0x000fe20003f5c000 */
[----:B--2---:R-:W-:Y:S01]  /*6d20*/  @!P5 FMUL.FTZ R0, R18, -1.4426950216293334961 ;  /* 0xbfb8aa3b1200d820 */ /* 0x004fe20000410000 */
[----:B------:R-:W-:-:S04]  /*6d30*/  FADD.FTZ R15, R5, R154 ;  /* 0x0000009a050f7221 */ /* 0x000fc80000010000 */
[----:B------:R-:W2:Y:S01]  /*6d40*/  @!P4 MUFU.EX2 R14, R14 ;  /* 0x0000000e000ec308 */ /* 0x000ea20000000800 */
[----:B-----5:R-:W-:Y:S01]  /*6d50*/  @!P1 FMUL.FTZ R49, R49, R16 ;  /* 0x0000001031319220 */ /* 0x020fe20000410000 */
[----:B------:R-:W-:Y:S01]  /*6d60*/  FSETP.GTU.FTZ.AND P1, PT, R8, 20, PT ;  /* 0x41a000000800780b */ /* 0x000fe20003f3c000 */
[----:B------:R-:W-:-:S04]  /*6d70*/  FADD.FTZ R16, R6, R154 ;  /* 0x0000009a06107221 */ /* 0x000fc80000010000 */
[----:B------:R-:W-:Y:S01]  /*6d80*/  @!P2 FMUL.FTZ R5, R11, -1.4426950216293334961 ;  /* 0xbfb8aa3b0b05a820 */ /* 0x000fe20000410000 */
[----:B------:R3:W4:Y:S01]  /*6d90*/  @!P6 MUFU.EX2 R12, R9 ;  /* 0x00000009000ce308 */ /* 0x0007220000000800 */
[----:B-1----:R-:W-:Y:S01]  /*6da0*/  @!P0 FMUL.FTZ R50, R50, R13 ;  /* 0x0000000d32328220 */ /* 0x002fe20000410000 */
[----:B------:R-:W-:-:S05]  /*6db0*/  FSETP.GTU.FTZ.AND P0, PT, R15, 20, PT ;  /* 0x41a000000f00780b */ /* 0x000fca0003f1c000 */
[----:B------:R-:W-:Y:S01]  /*6dc0*/  @!P1 FMUL.FTZ R13, R8, -1.4426950216293334961 ;  /* 0xbfb8aa3b080d9820 */ /* 0x000fe20000410000 */
[----:B------:R-:W1:Y:S01]  /*6dd0*/  @!P5 MUFU.EX2 R0, R0 ;  /* 0x000000000000d308 */ /* 0x000e620000000800 */
[----:B---3--:R-:W3:Y:S01]  /*6de0*/  LDS.128 R8, [R122+0x30] ;  /* 0x000030007a087984 */ /* 0x008ee20000000c00 */
[----:B--2---:R-:W-:Y:S01]  /*6df0*/  @!P4 FADD.FTZ R14, R14, 1 ;  /* 0x3f8000000e0ec421 */ /* 0x004fe20000010000 */
[----:B------:R-:W-:Y:S04]  /*6e00*/  BAR.SYNC.DEFER_BLOCKING 0x0 ;  /* 0x0000000000007b1d */ /* 0x000fe80000010000 */
[----:B------:R-:W-:Y:S01]  /*6e10*/  @!P0 FMUL.FTZ R15, R15, -1.4426950216293334961 ;  /* 0xbfb8aa3b0f0f8820 */ /* 0x000fe20000410000 */
[----:B----4-:R-:W-:Y:S01]  /*6e20*/  @!P6 FADD.FTZ R12, R12, 1 ;  /* 0x3f8000000c0ce421 */ /* 0x010fe20000010000 */
[----:B------:R-:W2:Y:S01]  /*6e30*/  @!P1 MUFU.EX2 R13, R13 ;  /* 0x0000000d000d9308 */ /* 0x000ea20000000800 */
[----:B-1----:R-:W-:-:S07]  /*6e40*/  @!P5 FADD.FTZ R0, R0, 1 ;  /* 0x3f8000000000d421 */ /* 0x002fce0000010000 */
[----:B------:R-:W1:Y:S08]  /*6e50*/  @!P3 MUFU.EX2 R4, R4 ;  /* 0x000000040004b308 */ /* 0x000e700000000800 */
[----:B------:R-:W4:Y:S01]  /*6e60*/  @!P2 MUFU.EX2 R5, R5 ;  /* 0x000000050005a308 */ /* 0x000f220000000800 */
[----:B--2---:R-:W-:Y:S01]  /*6e70*/  @!P1 FADD.FTZ R13, R13, 1 ;  /* 0x3f8000000d0d9421 */ /* 0x004fe20000010000 */
[----:B------:R-:W-:Y:S04]  /*6e80*/  STS.128 [R122], R52 ;  /* 0x000000347a007388 */ /* 0x000fe80000000c00 */
[----:B------:R-:W-:Y:S02]  /*6e90*/  STS.128 [R122+0x10], R56 ;  /* 0x000010387a007388 */ /* 0x000fe40000000c00 */
[----:B------:R-:W2:Y:S01]  /*6ea0*/  @!P4 MUFU.RCP R14, R14 ;  /* 0x0000000e000ec308 */ /* 0x000ea20000001000 */
[----:B-1----:R-:W-:Y:S01]  /*6eb0*/  @!P3 FADD.FTZ R4, R4, 1 ;  /* 0x3f8000000404b421 */ /* 0x002fe20000010000 */
[----:B------:R-:W-:Y:S01]  /*6ec0*/  STS.128 [R122+0x20], R60 ;  /* 0x0000203c7a007388 */ /* 0x000fe20000000c00 */
[--C-:B---3--:R-:W-:Y:S01]  /*6ed0*/  FADD.FTZ R8, R8, R154.reuse ;  /* 0x0000009a08087221 */ /* 0x108fe20000010000 */
[----:B------:R-:W-:-:S04]  /*6ee0*/  FADD.FTZ R9, R9, R154 ;  /* 0x0000009a09097221 */ /* 0x000fc80000010000 */
[----:B------:R-:W1:Y:S01]  /*6ef0*/  @!P6 MUFU.RCP R17, R12 ;  /* 0x0000000c0011e308 */ /* 0x000e620000001000 */
[----:B----4-:R-:W-:Y:S01]  /*6f00*/  @!P2 FADD.FTZ R5, R5, 1 ;  /* 0x3f8000000505a421 */ /* 0x010fe20000010000 */
[--C-:B------:R-:W-:Y:S01]  /*6f10*/  FADD.FTZ R10, R10, R154.reuse ;  /* 0x0000009a0a0a7221 */ /* 0x100fe20000010000 */
[----:B------:R-:W-:Y:S01]  /*6f20*/  FADD.FTZ R11, R11, R154 ;  /* 0x0000009a0b0b7221 */ /* 0x000fe20000010000 */
[----:B------:R-:W-:Y:S04]  /*6f30*/  STS.128 [R122+0x30], R64 ;  /* 0x000030407a007388 */ /* 0x000fe80000000c00 */
[----:B------:R-:W3:Y:S01]  /*6f40*/  @!P5 MUFU.RCP R0, R0 ;  /* 0x000000000000d308 */ /* 0x000ee20000001000 */
[----:B--2---:R-:W-:Y:S01]  /*6f50*/  @!P4 FMUL.FTZ R51, R51, R14 ;  /* 0x0000000e3333c220 */ /* 0x004fe20000410000 */
[----:B------:R-:W-:-:S06]  /*6f60*/  FSETP.GTU.FTZ.AND P4, PT, R16, 20, PT ;  /* 0x41a000001000780b */ /* 0x000fcc0003f9c000 */
[----:B------:R2:W4:Y:S01]  /*6f70*/  @!P3 MUFU.RCP R19, R4 ;  /* 0x000000040013b308 */ /* 0x0005220000001000 */
[----:B-1----:R-:W-:Y:S01]  /*6f80*/  @!P6 FMUL.FTZ R44, R44, R17 ;  /* 0x000000112c2ce220 */ /* 0x002fe20000410000 */
[----:B------:R-:W-:-:S06]  /*6f90*/  FSETP.GTU.FTZ.AND P6, PT, R7, 20, PT ;  /* 0x41a000000700780b */ /* 0x000fcc0003fdc000 */
[----:B------:R-:W1:Y:S01]  /*6fa0*/  @!P2 MUFU.RCP R6, R5 ;  /* 0x000000050006a308 */ /* 0x000e620000001000 */
[----:B---3--:R-:W-:Y:S01]  /*6fb0*/  @!P5 FMUL.FTZ R45, R45, R0 ;  /* 0x000000002d2dd220 */ /* 0x008fe20000410000 */
[----:B------:R-:W-:Y:S01]  /*6fc0*/  @!P4 FMUL.FTZ R0, R16, -1.4426950216293334961 ;  /* 0xbfb8aa3b1000c820 */ /* 0x000fe20000410000 */
[----:B------:R-:W-:-:S04]  /*6fd0*/  FSETP.GTU.FTZ.AND P5, PT, R8, 20, PT ;  /* 0x41a000000800780b */ /* 0x000fc80003fbc000 */
[----:B--2---:R-:W-:Y:S01]  /*6fe0*/  @!P6 FMUL.FTZ R4, R7, -1.4426950216293334961 ;  /* 0xbfb8aa3b0704e820 */ /* 0x004fe20000410000 */
[----:B------:R-:W2:Y:S01]  /*6ff0*/  @!P1 MUFU.RCP R13, R13 ;  /* 0x0000000d000d9308 */ /* 0x000ea20000001000 */
[----:B----4-:R-:W-:Y:S01]  /*7000*/  @!P3 FMUL.FTZ R46, R46, R19 ;  /* 0x000000132e2eb220 */ /* 0x010fe20000410000 */
[----:B------:R-:W-:Y:S01]  /*7010*/  FSETP.GTU.FTZ.AND P3, PT, R9, 20, PT ;  /* 0x41a000000900780b */ /* 0x000fe20003f7c000 */
[----:B------:R-:W-:Y:S01]  /*7020*/  NOP ;  /* 0x0000000000007918 */ /* 0x000fe20000000000 */
[----:B-1----:R-:W-:Y:S01]  /*7030*/  @!P2 FMUL.FTZ R47, R47, R6 ;  /* 0x000000062f2fa220 */ /* 0x002fe20000410000 */
[----:B------:R-:W-:-:S03]  /*7040*/  FSETP.GTU.FTZ.AND P2, PT, R10, 20, PT ;  /* 0x41a000000a00780b */ /* 0x000fc60003f5c000 */
[----:B------:R-:W-:Y:S01]  /*7050*/  @!P0 MUFU.EX2 R15, R15 ;  /* 0x0000000f000f8308 */ /* 0x000fe20000000800 */
[----:B------:R-:W-:Y:S01]  /*7060*/  @!P5 FMUL.FTZ R5, R8, -1.4426950216293334961 ;  /* 0xbfb8aa3b0805d820 */ /* 0x000fe20000410000 */
[----:B------:R-:W-:Y:S01]  /*7070*/  LDS.128 R16, [R123+0x400] ;  /* 0x000400007b107984 */ /* 0x000fe20000000c00 */
[----:B--2---:R-:W-:Y:S01]  /*7080*/  @!P1 FMUL.FTZ R40, R40, R13 ;  /* 0x0000000d28289220 */ /* 0x004fe20000410000 */
[----:B------:R-:W-:-:S04]  /*7090*/  FSETP.GTU.FTZ.AND P1, PT, R11, 20, PT ;  /* 0x41a000000b00780b */ /* 0x000fc80003f3c000 */
[----:B------:R1:W2:Y:S08]  /*70a0*/  @!P4 MUFU.EX2 R12, R0 ;  /* 0x00000000000cc308 */ /* 0x0002b00000000800 */
[----:B------:R3:W4:Y:S01]  /*70b0*/  @!P6 MUFU.EX2 R21, R4 ;  /* 0x000000040015e308 */ /* 0x0007220000000800 */
[----:B-1----:R-:W-:Y:S01]  /*70c0*/  @!P3 FMUL.FTZ R0, R9, -1.4426950216293334961 ;  /* 0xbfb8aa3b0900b820 */ /* 0x002fe20000410000 */
[----:B------:R-:W-:-:S06]  /*70d0*/  @!P1 FMUL.FTZ R13, R11, -1.4426950216293334961 ;  /* 0xbfb8aa3b0b0d9820 */ /* 0x000fcc0000410000 */
[----:B------:R1:W5:Y:S01]  /*70e0*/  @!P3 MUFU.EX2 R24, R0 ;  /* 0x000000000018b308 */ /* 0x0003620000000800 */
[----:B---3--:R-:W-:Y:S01]  /*70f0*/  @!P2 FMUL.FTZ R4, R10, -1.4426950216293334961 ;  /* 0xbfb8aa3b0a04a820 */ /* 0x008fe20000410000 */
[----:B--2---:R-:W-:Y:S01]  /*7100*/  @!P4 FADD.FTZ R20, R12, 1 ;  /* 0x3f8000000c14c421 */ /* 0x004fe20000010000 */
[----:B------:R-:W2:Y:S05]  /*7110*/  LDS.128 R8, [R123+0x200] ;  /* 0x000200007b087984 */ /* 0x000eaa0000000c00 */
[----:B------:R-:W3:Y:S01]  /*7120*/  @!P5 MUFU.EX2 R23, R5 ;  /* 0x000000050017d308 */ /* 0x000ee20000000800 */
[----:B-1----:R-:W-:Y:S01]  /*7130*/  @!P0 FADD.FTZ R0, R15, 1 ;  /* 0x3f8000000f008421 */ /* 0x002fe20000010000 */
[----:B----4-:R-:W-:Y:S01]  /*7140*/  @!P6 FADD.FTZ R22, R21, 1 ;  /* 0x3f8000001516e421 */ /* 0x010fe20000010000 */
[----:B------:R-:W-:Y:S01]  /*7150*/  MOV R21, UR20 ;  /* 0x0000001400157c02 */ /* 0x000fe20008000f00 */
[----:B------:R-:W1:Y:S04]  /*7160*/  LDCU.64 UR20, c[0x0][0x518] ;  /* 0x0000a300ff1477ac */ /* 0x000e680008000a00 */
[----:B------:R4:W0:Y:S01]  /*7170*/  @!P2 MUFU.EX2 R25, R4 ;  /* 0x000000040019a308 */ /* 0x0008220000000800 */
[----:B-----5:R-:W-:-:S07]  /*7180*/  @!P3 FADD.FTZ R24, R24, 1 ;  /* 0x3f8000001818b421 */ /* 0x020fce0000010000 */
[----:B------:R5:W2:Y:S01]  /*7190*/  @!P1 MUFU.EX2 R26, R13 ;  /* 0x0000000d001a9308 */ /* 0x000aa20000000800 */
[----:B----4-:R-:W4:Y:S01]  /*71a0*/  LDS.128 R4, [R123] ;  /* 0x000000007b047984 */ /* 0x010f220000000c00 */
[----:B---3--:R-:W-:Y:S01]  /*71b0*/  @!P5 FADD.FTZ R23, R23, 1 ;  /* 0x3f8000001717d421 */ /* 0x008fe20000010000 */
[----:B-1----:R-:W-:-:S05]  /*71c0*/  UIMAD.WIDE.U32 UR22, UR27, UR20, UR22 ;  /* 0x000000141b1672a5 */ /* 0x002fca000f8e0016 */
[----:B------:R1:W3:Y:S01]  /*71d0*/  @!P4 MUFU.RCP R27, R20 ;  /* 0x00000014001bc308 */ /* 0x0002e20000001000 */
[----:B-----5:R-:W5:Y:S01]  /*71e0*/  LDS.128 R12, [R123+0x600] ;  /* 0x000600007b0c7984 */ /* 0x020f620000000c00 */
[----:B0-----:R-:W-:Y:S01]  /*71f0*/  @!P2 FADD.FTZ R25, R25, 1 ;  /* 0x3f8000001919a421 */ /* 0x001fe20000010000 */
[----:B------:R-:W-:Y:S01]  /*7200*/  UIMAD UR21, UR27, UR21, UR23 ;  /* 0x000000151b1572a4 */ /* 0x000fe2000f8e0217 */
[----:B------:R-:W-:-:S03]  /*7210*/  UMOV UR20, UR22 ;  /* 0x0000001600147c82 */ /* 0x000fc60008000000 */
[----:B------:R-:W-:Y:S01]  /*7220*/  UIMAD.WIDE.U32 UR20, UR26, UR28, UR20 ;  /* 0x0000001c1a1472a5 */ /* 0x000fe2000f8e0014 */
[----:B------:R0:W4:Y:S01]  /*7230*/  @!P0 MUFU.RCP R28, R0 ;  /* 0x00000000001c8308 */ /* 0x0001220000001000 */
[----:B-1----:R-:W-:Y:S01]  /*7240*/  MOV R20, UR19 ;  /* 0x0000001300147c02 */ /* 0x002fe20008000f00 */
[----:B--2---:R-:W-:Y:S01]  /*7250*/  @!P1 FADD.FTZ R26, R26, 1 ;  /* 0x3f8000001a1a9421 */ /* 0x004fe20000010000 */
[----:B------:R-:W-:Y:S02]  /*7260*/  UIMAD UR21, UR26, UR29, UR21 ;  /* 0x0000001d1a1572a4 */ /* 0x000fe4000f8e0215 */
[----:B------:R-:W-:Y:S01]  /*7270*/  ULEA UR19, UP0, UR20, UR30, 0x2 ;  /* 0x0000001e14137291 */ /* 0x000fe2000f8010ff */
[----:B------:R-:W-:Y:S02]  /*7280*/  IMAD.WIDE.U32 R20, R125, 0x10, R20 ;  /* 0x000000107d147825 */ /* 0x000fe400078e0014 */
[----:B------:R-:W1:Y:S02]  /*7290*/  @!P6 MUFU.RCP R22, R22 ;  /* 0x000000160016e308 */ /* 0x000e640000001000 */
[----:B0-----:R-:W-:Y:S01]  /*72a0*/  FADD.FTZ R0, R48, R159 ;  /* 0x0000009f30007221 */ /* 0x001fe20000010000 */
[----:B---3--:R-:W-:Y:S01]  /*72b0*/  @!P4 FMUL.FTZ R42, R42, R27 ;  /* 0x0000001b2a2ac220 */ /* 0x008fe20000410000 */
[----:B------:R-:W-:Y:S01]  /*72c0*/  STG.E.128 desc[UR24][R20.64+0x200], R8 ;  /* 0x0002000814007986 */ /* 0x000fe2000c101d18 */
[----:B------:R-:W-:-:S02]  /*72d0*/  ULEA.HI.X UR20, UR20, UR31, UR21, 0x2, UP0 ;  /* 0x0000001f14147291 */ /* 0x000fc400080f1415 */
[----:B------:R-:W-:Y:S01]  /*72e0*/  UIADD3 UR17, UP0, UPT, UR17, -0x1000, URZ ;  /* 0xfffff00011117890 */ /* 0x000fe2000ff1e0ff */
[----:B------:R-:W-:Y:S01]  /*72f0*/  STG.E.128 desc[UR24][R20.64+0x400], R16 ;  /* 0x0004001014007986 */ /* 0x000fe2000c101d18 */
[----:B------:R0:W2:Y:S01]  /*7300*/  @!P5 MUFU.RCP R29, R23 ;  /* 0x00000017001dd308 */ /* 0x0000a20000001000 */
[----:B----4-:R-:W-:Y:S01]  /*7310*/  @!P0 FMUL.FTZ R41, R41, R28 ;  /* 0x0000001c29298220 */ /* 0x010fe20000410000 */
[----:B------:R-:W-:Y:S01]  /*7320*/  UIADD3.X UR18, UPT, UPT, UR18, -0x1, URZ, UP0, !UPT ;  /* 0xffffffff12127890 */ /* 0x000fe200087fe4ff */
[----:B------:R-:W-:Y:S01]  /*7330*/  IADD3 R135, P0, PT, R135, -0x1000, RZ ;  /* 0xfffff00087877810 */ /* 0x000fe20007f1e0ff */
[----:B------:R-:W-:-:S03]  /*7340*/  UISETP.GT.AND UP0, UPT, UR9, 0x1, UPT ;  /* 0x000000010900788c */ /* 0x000fc6000bf04270 */
[----:B------:R-:W-:Y:S01]  /*7350*/  IADD3.X R134, PT, PT, R134, -0x1, RZ, P0, !PT ;  /* 0xffffffff86867810 */ /* 0x000fe200007fe4ff */
[----:B------:R-:W3:Y:S01]  /*7360*/  @!P3 MUFU.RCP R24, R24 ;  /* 0x000000180018b308 */ /* 0x000ee20000001000 */
[----:B------:R4:W-:Y:S01]  /*7370*/  STG.E.128 desc[UR24][R20.64], R4 ;  /* 0x0000000414007986 */ /* 0x0009e2000c101d18 */
[----:B-1----:R-:W-:Y:S01]  /*7380*/  @!P6 FMUL.FTZ R43, R43, R22 ;  /* 0x000000162b2be220 */ /* 0x002fe20000410000 */
[----:B0-----:R-:W-:Y:S01]  /*7390*/  FADD.FTZ R23, R0, R49 ;  /* 0x0000003100177221 */ /* 0x001fe20000010000 */
[----:B------:R-:W-:-:S03]  /*73a0*/  UMOV UR9, UR34 ;  /* 0x0000002200097c82 */ /* 0x000fc60008000000 */
[----:B------:R-:W-:Y:S01]  /*73b0*/  FADD.FTZ R0, R23, R50 ;  /* 0x0000003217007221 */ /* 0x000fe20000010000 */
[----:B------:R-:W0:Y:S01]  /*73c0*/  @!P2 MUFU.RCP R25, R25 ;  /* 0x000000190019a308 */ /* 0x000e220000001000 */
[----:B-----5:R-:W-:Y:S01]  /*73d0*/  STG.E.128 desc[UR24][R20.64+0x600], R12 ;  /* 0x0006000c14007986 */ /* 0x020fe2000c101d18 */
[----:B--2---:R-:W-:Y:S01]  /*73e0*/  @!P5 FMUL.FTZ R36, R36, R29 ;  /* 0x0000001d2424d220 */ /* 0x004fe20000410000 */
[----:B------:R-:W-:Y:S01]  /*73f0*/  BAR.SYNC.DEFER_BLOCKING 0x0 ;  /* 0x0000000000007b1d */ /* 0x000fe20000010000 */
[----:B---3--:R-:W-:-:S05]  /*7400*/  @!P3 FMUL.FTZ R37, R37, R24 ;  /* 0x000000182525b220 */ /* 0x008fca0000410000 */
[----:B------:R-:W1:Y:S01]  /*7410*/  @!P1 MUFU.RCP R26, R26 ;  /* 0x0000001a001a9308 */ /* 0x000e620000001000 */
[----:B----4-:R-:W-:Y:S01]  /*7420*/  FADD.FTZ R5, R0, R51 ;  /* 0x0000003300057221 */ /* 0x010fe20000010000 */
[----:B------:R-:W-:-:S03]  /*7430*/  MOV R4, UR19 ;  /* 0x0000001300047c02 */ /* 0x000fc60008000f00 */
[----:B------:R-:W-:Y:S01]  /*7440*/  FADD.FTZ R0, R5, R44 ;  /* 0x0000002c05007221 */ /* 0x000fe20000010000 */
[----:B0-----:R-:W-:Y:S01]  /*7450*/  @!P2 FMUL.FTZ R38, R38, R25 ;  /* 0x000000192626a220 */ /* 0x001fe20000410000 */
[----:B------:R-:W-:-:S03]  /*7460*/  MOV R5, UR20 ;  /* 0x0000001400057c02 */ /* 0x000fc60008000f00 */
[----:B------:R-:W-:-:S04]  /*7470*/  IMAD.WIDE.U32 R4, R125, 0x10, R4 ;  /* 0x000000107d047825 */ /* 0x000fc800078e0004 */
[----:B-1----:R-:W-:Y:S01]  /*7480*/  @!P1 FMUL.FTZ R39, R39, R26 ;  /* 0x0000001a27279220 */ /* 0x002fe20000410000 */
[----:B------:R-:W-:Y:S01]  /*7490*/  STS.128 [R122], R48 ;  /* 0x000000307a007388 */ /* 0x000fe20000000c00 */
[----:B------:R-:W-:-:S03]  /*74a0*/  IADD3 R133, P1, PT, R133, -0x1000, RZ ;  /* 0xfffff00085857810 */ /* 0x000fc60007f3e0ff */
[----:B------:R0:W-:Y:S01]  /*74b0*/  STS.128 [R122+0x10], R44 ;  /* 0x0000102c7a007388 */ /* 0x0001e20000000c00 */
[----:B------:R-:W-:-:S03]  /*74c0*/  IADD3.X R132, PT, PT, R132, -0x1, RZ, P1, !PT ;  /* 0xffffffff84847810 */ /* 0x000fc60000ffe4ff */
        /* <DEDUP_REMOVED lines=23> */
.L_x_6356:
        /* <DEDUP_REMOVED lines=41> */
.L_x_6437:
[----:B------:R-:W-:Y:S05]  /*78d0*/  BSYNC.RECONVERGENT B0 ;  /* 0x0000000000007941 */ /* 0x000fea0003800200 */
.L_x_6436:
        /* <DEDUP_REMOVED lines=39> */
.L_x_6439:
[----:B------:R-:W-:Y:S05]  /*7b50*/  BSYNC.RECONVERGENT B0 ;  /* 0x0000000000007941 */ /* 0x000fea0003800200 */
.L_x_6438:
        /* <DEDUP_REMOVED lines=8> */
.L_x_6440:
        /* <DEDUP_REMOVED lines=18> */
.L_x_6394:
[----:B------:R-:W-:Y:S01]  /*7d00*/  HFMA2 R200, -RZ, RZ, 0, 5.9604644775390625e-08 ;  /* 0x00000001ffc87431 */ /* 0x000fe200000001ff */
[----:B------:R-:W-:Y:S02]  /*7d10*/  MOV R201, R87 ;  /* 0x0000005700c97202 */ /* 0x000fe40000000f00 */
[----:B------:R-:W-:Y:S02]  /*7d20*/  MOV R203, RZ ;  /* 0x000000ff00cb7202 */ /* 0x000fe40000000f00 */
[----:B------:R-:W-:-:S07]  /*7d30*/  MOV R86, 0xffffffff ;  /* 0xffffffff00567802 */ /* 0x000fce0000000f00 */
[----:B0-2--5:R-:W-:Y:S05]  /*7d40*/  WARPSYNC.COLLECTIVE R86, `(.L_x_6441) ;  /* 0x0000000056087348 */ /* 0x025fea0003c00000 */
[----:B------:R1:W3:Y:S02]  /*7d50*/  SHFL.UP P6, R85, R201, R200, R203 ;  /* 0x040000c8c9557389 */ /* 0x0002e400000c00cb */
[----:B0123-5:R-:W-:Y:S05]  /*7d60*/  ENDCOLLECTIVE ;  /* 0x000000000000791b */ /* 0x02ffea0003800000 */
.L_x_6441:
[----:B------:R-:W-:Y:S02]  /*7d70*/  MOV R201, R194 ;  /* 0x000000c200c97202 */ /* 0x000fe40000000f00 */
[----:B------:R-:W-:-:S07]  /*7d80*/  MOV R84, R85 ;  /* 0x0000005500547202 */ /* 0x000fce0000000f00 */
[----:B------:R-:W-:Y:S05]  /*7d90*/  WARPSYNC.COLLECTIVE R86, `(.L_x_6442) ;  /* 0x0000000056087348 */ /* 0x000fea0003c00000 */
[----:B------:R0:W1:Y:S02]  /*7da0*/  SHFL.UP P6, R85, R201, R200, R203 ;  /* 0x040000c8c9557389 */ /* 0x00006400000c00cb */
[----:B01----:R-:W-:Y:S05]  /*7db0*/  ENDCOLLECTIVE ;  /* 0x000000000000791b */ /* 0x003fea0003800000 */
.L_x_6442:
        /* <DEDUP_REMOVED lines=9> */
.L_x_6443:
[----:B------:R-:W-:Y:S02]  /*7e50*/  MOV R201, R196 ;  /* 0x000000c400c97202 */ /* 0x000fe40000000f00 */
[----:B------:R-:W-:-:S07]  /*7e60*/  MOV R84, R85 ;  /* 0x0000005500547202 */ /* 0x000fce0000000f00 */
[----:B------:R-:W-:Y:S05]  /*7e70*/  WARPSYNC.COLLECTIVE R86, `(.L_x_6444) ;  /* 0x0000000056087348 */ /* 0x000fea0003c00000 */
[----:B------:R0:W1:Y:S02]  /*7e80*/  SHFL.UP P6, R85, R201, R200, R203 ;  /* 0x040000c8c9557389 */ /* 0x00006400000c00cb */
[----:B01----:R-:W-:Y:S05]  /*7e90*/  ENDCOLLECTIVE ;  /* 0x000000000000791b */ /* 0x003fea0003800000 */
.L_x_6444:
        /* <DEDUP_REMOVED lines=8> */
.L_x_6445:
[----:B------:R-:W-:Y:S02]  /*7f20*/  MOV R201, R198 ;  /* 0x000000c600c97202 */ /* 0x000fe40000000f00 */
[----:B------:R-:W-:-:S07]  /*7f30*/  MOV R84, R85 ;  /* 0x0000005500547202 */ /* 0x000fce0000000f00 */
[----:B------:R-:W-:Y:S05]  /*7f40*/  WARPSYNC.COLLECTIVE R86, `(.L_x_6446) ;  /* 0x0000000056087348 */ /* 0x000fea0003c00000 */
[----:B------:R0:W1:Y:S02]  /*7f50*/  SHFL.UP P6, R85, R201, R200, R203 ;  /* 0x040000c8c9557389 */ /* 0x00006400000c00cb */
[----:B01----:R-:W-:Y:S05]  /*7f60*/  ENDCOLLECTIVE ;  /* 0x000000000000791b */ /* 0x003fea0003800000 */
.L_x_6446:
        /* <DEDUP_REMOVED lines=8> */
.L_x_6447:
[----:B------:R-:W-:Y:S02]  /*7ff0*/  MOV R201, R194 ;  /* 0x000000c200c97202 */ /* 0x000fe40000000f00 */
[----:B------:R-:W-:-:S07]  /*8000*/  MOV R84, R85 ;  /* 0x0000005500547202 */ /* 0x000fce0000000f00 */
[----:B------:R-:W-:Y:S05]  /*8010*/  WARPSYNC.COLLECTIVE R86, `(.L_x_6448) ;  /* 0x0000000056087348 */ /* 0x000fea0003c00000 */
[----:B------:R0:W1:Y:S02]  /*8020*/  SHFL.UP P6, R85, R201, R200, R203 ;  /* 0x040000c8c9557389 */ /* 0x00006400000c00cb */
[----:B01----:R-:W-:Y:S05]  /*8030*/  ENDCOLLECTIVE ;  /* 0x000000000000791b */ /* 0x003fea0003800000 */
.L_x_6448:
        /* <DEDUP_REMOVED lines=8> */
.L_x_6449:
[----:B------:R-:W-:Y:S02]  /*80c0*/  MOV R201, R84 ;  /* 0x0000005400c97202 */ /* 0x000fe40000000f00 */
[----:B------:R-:W-:-:S07]  /*80d0*/  MOV R196, R85 ;  /* 0x0000005500c47202 */ /* 0x000fce0000000f00 */
[----:B------:R-:W-:Y:S05]  /*80e0*/  WARPSYNC.COLLECTIVE R86, `(.L_x_6450) ;  /* 0x0000000056087348 */ /* 0x000fea0003c00000 */
[----:B------:R0:W1:Y:S02]  /*80f0*/  SHFL.UP P6, R85, R201, R200, R203 ;  /* 0x040000c8c9557389 */ /* 0x00006400000c00cb */
[----:B01----:R-:W-:Y:S05]  /*8100*/  ENDCOLLECTIVE ;  /* 0x000000000000791b */ /* 0x003fea0003800000 */
.L_x_6450:
[----:B------:R-:W-:Y:S05]  /*8110*/  BRA `(.L_x_6451) ;  /* 0xffffffc400707947 */ /* 0x000fea000383ffff */
.L_x_6395:
        /* <DEDUP_REMOVED lines=8> */
.L_x_6453:
[----:B------:R-:W-:Y:S05]  /*81a0*/  BSYNC B0 ;  /* 0x0000000000007941 */ /* 0x000fea0003800000 */
.L_x_6452:
[----:B------:R-:W-:Y:S05]  /*81b0*/  BRA `(.L_x_6454) ;  /* 0xffffffc400607947 */ /* 0x000fea000383ffff */
.L_x_6396:
        /* <DEDUP_REMOVED lines=8> */
.L_x_6456:
[----:B------:R-:W-:Y:S05]  /*8240*/  BSYNC B0 ;  /* 0x0000000000007941 */ /* 0x000fea0003800000 */
.L_x_6455:
[----:B------:R-:W-:Y:S05]  /*8250*/  BRA `(.L_x_6457) ;  /* 0xffffffc400407947 */ /* 0x000fea000383ffff */
.L_x_6397:
        /* <DEDUP_REMOVED lines=8> */
.L_x_6459:
[----:B------:R-:W-:Y:S05]  /*82e0*/  BSYNC B0 ;  /* 0x0000000000007941 */ /* 0x000fea0003800000 */
.L_x_6458:
        /* <DEDUP_REMOVED lines=11> */
.L_x_6460:
[----:B------:R-:W-:Y:S05]  /*83a0*/  WARPSYNC.COLLECTIVE R86, `(.L_x_6461) ;  /* 0x0000000056087348 */ /* 0x000fea0003c00000 */
[----:B------:R0:W1:Y:S02]  /*83b0*/  SHFL.IDX P3, R223, R227, R226, R229 ;  /* 0x000000e2e3df7389 */ /* 0x00006400000600e5 */
[----:B01----:R-:W-:Y:S05]  /*83c0*/  ENDCOLLECTIVE ;  /* 0x000000000000791b */ /* 0x003fea0003800000 */
.L_x_6461:
[----:B------:R-:W-:Y:S02]  /*83d0*/  MOV R227, R89 ;  /* 0x0000005900e37202 */ /* 0x000fe40000000f00 */
[----:B------:R-:W-:Y:S02]  /*83e0*/  MOV R199, R85 ;  /* 0x0000005500c77202 */ /* 0x000fe40000000f00 */
[----:B------:R-:W-:-:S07]  /*83f0*/  MOV R84, R223 ;  /* 0x000000df00547202 */ /* 0x000fce0000000f00 */
[----:B------:R-:W-:Y:S05]  /*8400*/  WARPSYNC.COLLECTIVE R86, `(.L_x_6462) ;  /* 0x0000000056087348 */ /* 0x000fea0003c00000 */
[----:B------:R0:W1:Y:S02]  /*8410*/  SHFL.IDX P3, R223, R227, R226, R229 ;  /* 0x000000e2e3df7389 */ /* 0x00006400000600e5 */
[----:B01----:R-:W-:Y:S05]  /*8420*/  ENDCOLLECTIVE ;  /* 0x000000000000791b */ /* 0x003fea0003800000 */
.L_x_6462:
[----:B------:R-:W-:Y:S01]  /*8430*/  MOV R85, R223 ;  /* 0x000000df00557202 */ /* 0x000fe20000000f00 */
[----:B------:R-:W-:Y:S06]  /*8440*/  BRA `(.L_x_6463) ;  /* 0xffffffc000dc7947 */ /* 0x000fec000383ffff */
.L_x_6399:
        /* <DEDUP_REMOVED lines=10> */
.L_x_6464:
[----:B------:R-:W-:Y:S02]  /*84f0*/  MOV R231, R87 ;  /* 0x0000005700e77202 */ /* 0x000fe40000000f00 */
[----:B------:R-:W-:-:S07]  /*8500*/  MOV R222, R224 ;  /* 0x000000e000de7202 */ /* 0x000fce0000000f00 */
[----:B------:R-:W-:Y:S05]  /*8510*/  WARPSYNC.COLLECTIVE R86, `(.L_x_6465) ;  /* 0x0000000056087348 */ /* 0x000fea0003c00000 */
[----:B------:R0:W1:Y:S02]  /*8520*/  SHFL.DOWN P1, R224, R231, R228, R233 ;  /* 0x080000e4e7e07389 */ /* 0x00006400000200e9 */
[----:B01----:R-:W-:Y:S05]  /*8530*/  ENDCOLLECTIVE ;  /* 0x000000000000791b */ /* 0x003fea0003800000 */
.L_x_6465:
        /* <DEDUP_REMOVED lines=11> */
.L_x_6466:
[----:B------:R-:W-:Y:S02]  /*85f0*/  MOV R231, R84 ;  /* 0x0000005400e77202 */ /* 0x000fe40000000f00 */
[----:B------:R-:W-:-:S07]  /*8600*/  MOV R222, R224 ;  /* 0x000000e000de7202 */ /* 0x000fce0000000f00 */
[----:B------:R-:W-:Y:S05]  /*8610*/  WARPSYNC.COLLECTIVE R86, `(.L_x_6467) ;  /* 0x0000000056087348 */ /* 0x000fea0003c00000 */
[----:B------:R0:W1:Y:S02]  /*8620*/  SHFL.DOWN P1, R224, R231, R228, R233 ;  /* 0x080000e4e7e07389 */ /* 0x00006400000200e9 */
[----:B01----:R-:W-:Y:S05]  /*8630*/  ENDCOLLECTIVE ;  /* 0x000000000000791b */ /* 0x003fea0003800000 */
.L_x_6467:
        /* <DEDUP_REMOVED lines=11> */
.L_x_6468:
[----:B------:R-:W-:Y:S02]  /*86f0*/  MOV R231, R84 ;  /* 0x0000005400e77202 */ /* 0x000fe40000000f00 */
[----:B------:R-:W-:-:S07]  /*8700*/  MOV R222, R224 ;  /* 0x000000e000de7202 */ /* 0x000fce0000000f00 */
[----:B------:R-:W-:Y:S05]  /*8710*/  WARPSYNC.COLLECTIVE R86, `(.L_x_6469) ;  /* 0x0000000056087348 */ /* 0x000fea0003c00000 */
[----:B------:R0:W1:Y:S02]  /*8720*/  SHFL.DOWN P1, R224, R231, R228, R233 ;  /* 0x080000e4e7e07389 */ /* 0x00006400000200e9 */
[----:B01----:R-:W-:Y:S05]  /*8730*/  ENDCOLLECTIVE ;  /* 0x000000000000791b */ /* 0x003fea0003800000 */
.L_x_6469:
        /* <DEDUP_REMOVED lines=11> */
.L_x_6470:
[----:B------:R-:W-:Y:S02]  /*87f0*/  MOV R231, R84 ;  /* 0x0000005400e77202 */ /* 0x000fe40000000f00 */
[----:B------:R-:W-:-:S07]  /*8800*/  MOV R222, R224 ;  /* 0x000000e000de7202 */ /* 0x000fce0000000f00 */
[----:B------:R-:W-:Y:S05]  /*8810*/  WARPSYNC.COLLECTIVE R86, `(.L_x_6471) ;  /* 0x0000000056087348 */ /* 0x000fea0003c00000 */
[----:B------:R0:W1:Y:S02]  /*8820*/  SHFL.DOWN P1, R224, R231, R228, R233 ;  /* 0x080000e4e7e07389 */ /* 0x00006400000200e9 */
[----:B01----:R-:W-:Y:S05]  /*8830*/  ENDCOLLECTIVE ;  /* 0x000000000000791b */ /* 0x003fea0003800000 */
.L_x_6471:
        /* <DEDUP_REMOVED lines=11> */
.L_x_6472:
[----:B------:R-:W-:Y:S02]  /*88f0*/  MOV R231, R84 ;  /* 0x0000005400e77202 */ /* 0x000fe40000000f00 */
[----:B------:R-:W-:-:S07]  /*8900*/  MOV R222, R224 ;  /* 0x000000e000de7202 */ /* 0x000fce0000000f00 */
[----:B------:R-:W-:Y:S05]  /*8910*/  WARPSYNC.COLLECTIVE R86, `(.L_x_6473) ;  /* 0x0000000056087348 */ /* 0x000fea0003c00000 */
[----:B------:R0:W1:Y:S02]  /*8920*/  SHFL.DOWN P1, R224, R231, R228, R233 ;  /* 0x080000e4e7e07389 */ /* 0x00006400000200e9 */
[----:B01----:R-:W-:Y:S05]  /*8930*/  ENDCOLLECTIVE ;  /* 0x000000000000791b */ /* 0x003fea0003800000 */
.L_x_6473:
        /* <DEDUP_REMOVED lines=11> */
.L_x_6474:
[----:B------:R-:W-:Y:S02]  /*89f0*/  ISETP.NE.AND P0, PT, R2, 0x1f, PT ;  /* 0x0000001f0200780c */ /* 0x000fe40003f05270 */
[----:B------:R-:W-:Y:S02]  /*8a00*/  MOV R227, R84 ;  /* 0x0000005400e37202 */ /* 0x000fe40000000f00 */
[----:B------:R-:W-:-:S09]  /*8a10*/  MOV R87, R223 ;  /* 0x000000df00577202 */ /* 0x000fd20000000f00 */
[----:B------:R-:W-:Y:S05]  /*8a20*/  WARPSYNC.COLLECTIVE R86, `(.L_x_6475) ;  /* 0x0000000056087348 */ /* 0x000fea0003c00000 */
[----:B------:R0:W1:Y:S02]  /*8a30*/  SHFL.IDX P3, R223, R227, R226, R229 ;  /* 0x000000e2e3df7389 */ /* 0x00006400000600e5 */
[----:B01----:R-:W-:Y:S05]  /*8a40*/  ENDCOLLECTIVE ;  /* 0x000000000000791b */ /* 0x003fea0003800000 */
.L_x_6475:
[----:B------:R-:W-:Y:S05]  /*8a50*/  WARPSYNC.COLLECTIVE R86, `(.L_x_6476) ;  /* 0x0000000056087348 */ /* 0x000fea0003c00000 */
[----:B------:R0:W1:Y:S02]  /*8a60*/  SHFL.DOWN P1, R224, R231, R228, R233 ;  /* 0x080000e4e7e07389 */ /* 0x00006400000200e9 */
[----:B01----:R-:W-:Y:S05]  /*8a70*/  ENDCOLLECTIVE ;  /* 0x000000000000791b */ /* 0x003fea0003800000 */
.L_x_6476:
        /* <DEDUP_REMOVED lines=8> */
.L_x_6477:
[----:B------:R-:W-:-:S07]  /*8b00*/  FMUL.FTZ R222, R88, R87 ;  /* 0x0000005758de7220 */ /* 0x000fce0000410000 */
[----:B------:R-:W-:Y:S05]  /*8b10*/  WARPSYNC.COLLECTIVE R86, `(.L_x_6478) ;  /* 0x0000000056087348 */ /* 0x000fea0003c00000 */
[----:B------:R0:W1:Y:S02]  /*8b20*/  SHFL.IDX P3, R223, R227, R226, R229 ;  /* 0x000000e2e3df7389 */ /* 0x00006400000600e5 */
[----:B01----:R-:W-:Y:S05]  /*8b30*/  ENDCOLLECTIVE ;  /* 0x000000000000791b */ /* 0x003fea0003800000 */
.L_x_6478:
[----:B------:R-:W-:Y:S02]  /*8b40*/  MOV R227, R89 ;  /* 0x0000005900e37202 */ /* 0x000fe40000000f00 */
[----:B------:R-:W-:-:S07]  /*8b50*/  MOV R221, R223 ;  /* 0x000000df00dd7202 */ /* 0x000fce0000000f00 */
[----:B------:R-:W-:Y:S05]  /*8b60*/  WARPSYNC.COLLECTIVE R86, `(.L_x_6479) ;  /* 0x0000000056087348 */ /* 0x000fea0003c00000 */
[----:B------:R0:W1:Y:S02]  /*8b70*/  SHFL.IDX P3, R223, R227, R226, R229 ;  /* 0x000000e2e3df7389 */ /* 0x00006400000600e5 */
[----:B01----:R-:W-:Y:S05]  /*8b80*/  ENDCOLLECTIVE ;  /* 0x000000000000791b */ /* 0x003fea0003800000 */
.L_x_6479:
[----:B------:R-:W-:Y:S05]  /*8b90*/  BRA `(.L_x_6480) ;  /* 0xffffffc000d47947 */ /* 0x000fea000383ffff */
.L_x_6481:
        /* <DEDUP_REMOVED lines=14> */
.L_x_10471:


//--------------------- .text._Z25selective_scan_bwd_kernelI32Selective_Scan_bwd_kernel_traitsILi64ELi16ELb1ELb1ELb1ELb1ELb1EffEEv12SSMParamsBwd --------------------------
	.section	.text._Z25selective_scan_bwd_kernelI32Selective_Scan_bwd_kernel_traitsILi64ELi16ELb1ELb1ELb1ELb1ELb1EffEEv12SSMParamsBwd,"ax",@progbits
	.align	128
        .global         _Z25selective_scan_bwd_kernelI32Selective_Scan_bwd_kernel_traitsILi64ELi16ELb1ELb1ELb1ELb1ELb1EffEEv12SSMParamsBwd
        .type           _Z25selective_scan_bwd_kernelI32Selective_Scan_bwd_kernel_traitsILi64ELi16ELb1ELb1ELb1ELb1ELb1EffEEv12SSMParamsBwd,@function
        .size           _Z25selective_scan_bwd_kernelI32Selective_Scan_bwd_kernel_traitsILi64ELi16ELb1ELb1ELb1ELb1ELb1EffEEv12SSMParamsBwd,(.L_x_10472 - _Z25selective_scan_bwd_kernelI32Selective_Scan_bwd_kernel_traitsILi64ELi16ELb1ELb1ELb1ELb1ELb1EffEEv12SSMParamsBwd)
        .other          _Z25selective_scan_bwd_kernelI32Selective_Scan_bwd_kernel_traitsILi64ELi16ELb1ELb1ELb1ELb1ELb1EffEEv12SSMParamsBwd,@"STO_CUDA_ENTRY STV_DEFAULT"
_Z25selective_scan_bwd_kernelI32Selective_Scan_bwd_kernel_traitsILi64ELi16ELb1ELb1ELb1ELb1ELb1EffEEv12SSMParamsBwd:
.text._Z25selective_scan_bwd_kernelI32Selective_Scan_bwd_kernel_traitsILi64ELi16ELb1ELb1ELb1ELb1ELb1EffEEv12SSMParamsBwd:
        /* <DEDUP_REMOVED lines=40> */
[----:B------:R-:W-:Y:S02]  /*0280*/  UIMAD UR5, UR29, UR9, UR5 ;  /* 0x000000091d0572a4 */ /* 0x000fe4000f8e0205 */
[----:B--2---:R-:W-:Y:S02]  /*0290*/  UISETP.NE.U32.AND UP0, UPT, UR24, URZ, UPT ;  /* 0x000000ff1800728c */ /* 0x004fe4000bf05070 */
[----:B------:R-:W-:Y:S01]  /*02a0*/  UIMAD.WIDE.U32 UR8, UR28, UR10, UR4 ;  /* 0x0000000a1c0872a5 */ /* 0x000fe2000f8e0004 */
[----:B-1----:R-:W1:Y:S01]  /*02b0*/  LDC.64 R4, c[0x0][0x3c8] ;  /* 0x0000f200ff047b82 */ /* 0x002e620000000a00 */
[----:B---3--:R-:W-:Y:S01]  /*02c0*/  HFMA2 R6, -RZ, RZ, 0, 0 ;  /* 0x00000000ff067431 */ /* 0x008fe200000001ff */
[----:B------:R-:W-:-:S02]  /*02d0*/  UIMAD.WIDE.U32 UR4, UR29, UR32, URZ ;  /* 0x000000201d0472a5 */ /* 0x000fc4000f8e00ff */
[----:B------:R-:W-:Y:S02]  /*02e0*/  UIMAD UR21, UR28, UR11, UR9 ;  /* 0x0000000b1c1572a4 */ /* 0x000fe4000f8e0209 */
[----:B------:R-:W-:Y:S01]  /*02f0*/  UIMAD UR5, UR29, UR33, UR5 ;  /* 0x000000211d0572a4 */ /* 0x000fe2000f8e0205 */
[----:B----4-:R-:W-:Y:S01]  /*0300*/  IADD3 R0, PT, PT, RZ, -R7, RZ ;  /* 0x80000007ff007210 */ /* 0x010fe20007ffe0ff */
[----:B------:R-:W-:Y:S02]  /*0310*/  UIMAD.WIDE.U32 UR10, UR28, UR14, URZ ;  /* 0x0000000e1c0a72a5 */ /* 0x000fe4000f8e00ff */
[----:B------:R-:W-:Y:S02]  /*0320*/  UIMAD.WIDE.U32 UR18, UR29, UR6, URZ ;  /* 0x000000061d1272a5 */ /* 0x000fe4000f8e00ff */
[----:B------:R-:W-:Y:S01]  /*0330*/  IMAD R3, R0, R9, RZ ;  /* 0x0000000900037224 */ /* 0x000fe200078e02ff */
[----:B------:R-:W-:Y:S01]  /*0340*/  IABS R0, UR28 ;  /* 0x0000001c00007c13 */ /* 0x000fe20008000000 */
[----:B------:R-:W-:-:S02]  /*0350*/  UIMAD.WIDE.U32 UR16, UR28, UR34, UR4 ;  /* 0x000000221c1072a5 */ /* 0x000fc4000f8e0004 */
[----:B------:R-:W-:Y:S01]  /*0360*/  IMAD.HI.U32 R6, R7, R3, R6 ;  /* 0x0000000307067227 */ /* 0x000fe200078e0006 */
[----:B------:R-:W-:Y:S01]  /*0370*/  UIMAD UR19, UR29, UR7, UR19 ;  /* 0x000000071d1372a4 */ /* 0x000fe2000f8e0213 */
[----:B------:R-:W2:Y:S04]  /*0380*/  LDCU.128 UR4, c[0x0][0x460] ;  /* 0x00008c00ff0477ac */ /* 0x000ea80008000c00 */
[----:B------:R-:W-:Y:S01]  /*0390*/  IMAD.HI.U32 R6, R6, R0, RZ ;  /* 0x0000000006067227 */ /* 0x000fe200078e00ff */
[----:B------:R-:W-:Y:S02]  /*03a0*/  UIMAD.WIDE.U32 UR18, UR28, UR12, UR18 ;  /* 0x0000000c1c1272a5 */ /* 0x000fe4000f8e0012 */
[----:B------:R-:W-:Y:S02]  /*03b0*/  UIMAD UR9, UR28, UR15, UR11 ;  /* 0x0000000f1c0972a4 */ /* 0x000fe4000f8e020b */
[----:B------:R-:W-:Y:S01]  /*03c0*/  IADD3 R2, PT, PT, -R6, RZ, RZ ;  /* 0x000000ff06027210 */ /* 0x000fe20007ffe1ff */
[----:B------:R-:W-:-:S02]  /*03d0*/  UIMAD UR13, UR28, UR13, UR19 ;  /* 0x0000000d1c0d72a4 */ /* 0x000fc4000f8e0213 */
        /* <DEDUP_REMOVED lines=56> */
[----:B------:R-:W-:Y:S02]  /*0760*/  LEA R6, P3, R7, R14, 0x2 ;  /* 0x0000000e07067211 */ /* 0x000fe400078610ff */
[----:B------:R-:W-:Y:S01]  /*0770*/  IADD3.X R2, PT, PT, R2, UR31, RZ, P0, !PT ;  /* 0x0000001f02027c10 */ /* 0x000fe200087fe4ff */
[----:B------:R-:W-:Y:S01]  /*0780*/  ULEA.HI.X UR25, UR18, UR17, UR25, 0x2, UP1 ;  /* 0x0000001112197291 */ /* 0x000fe200088f1419 */
[----:B------:R-:W-:-:S02]  /*0790*/  IADD3.X R0, PT, PT, R0, UR31, RZ, P2, !PT ;  /* 0x0000001f00007c10 */ /* 0x000fc400097fe4ff */
[----:B------:R-:W-:Y:S02]  /*07a0*/  LEA.HI.X R9, R9, R13, R2, 0x2, P1 ;  /* 0x0000000d09097211 */ /* 0x000fe400008f1402 */
        /* <DEDUP_REMOVED lines=16> */
[----:B------:R-:W-:Y:S01]  /*08b0*/  MOV R0, R8 ;  /* 0x0000000800007202 */ /* 0x000fe20000000f00 */
        /* <DEDUP_REMOVED lines=13> */
[----:B------:R-:W-:Y:S01]  /*0990*/  UIADD3 UR7, UPT, UPT, UR6, 0x2100, URZ ;  /* 0x0000210006077890 */ /* 0x000fe2000fffe0ff */
[----:B------:R-:W-:Y:S01]  /*09a0*/  IMAD.WIDE.U32 R170, R169, UR14, R2 ;  /* 0x0000000ea9aa7c25 */ /* 0x000fe2000f8e0002 */
[----:B------:R-:W-:-:S02]  /*09b0*/  IADD3 R13, PT, PT, R172, 0x80, RZ ;  /* 0x00000080ac0d7810 */ /* 0x000fc40007ffe0ff */
[----:B------:R-:W-:Y:S01]  /*09c0*/  MOV R2, R9 ;  /* 0x0000000900027202 */ /* 0x000fe20000000f00 */
[C---:B------:R-:W-:Y:S01]  /*09d0*/  IMAD R43, R169.reuse, UR31, R10 ;  /* 0x0000001fa92b7c24 */ /* 0x040fe2000f8e020a */
[C---:B------:R-:W-:Y:S01]  /*09e0*/  IADD3 R17, PT, PT, R172.reuse, 0x100, RZ ;  /* 0x00000100ac117810 */ /* 0x040fe20007ffe0ff */
[----:B------:R-:W-:Y:S01]  /*09f0*/  IMAD.WIDE.U32 R168, R169, UR30, R4 ;  /* 0x0000001ea9a87c25 */ /* 0x000fe2000f8e0004 */
[----:B------:R-:W-:Y:S02]  /*0a00*/  MOV R4, R7 ;  /* 0x0000000700047202 */ /* 0x000fe40000000f00 */
[C---:B------:R-:W-:Y:S02]  /*0a10*/  SHF.L.U32 R7, R172.reuse, 0x4, RZ ;  /* 0x00000004ac077819 */ /* 0x040fe400000006ff */
        /* <DEDUP_REMOVED lines=8> */
[C---:B------:R-:W-:Y:S02]  /*0aa0*/  SHF.L.U32 R133, R172.reuse, 0x2, RZ ;  /* 0x00000002ac857819 */ /* 0x040fe400000006ff */
[----:B------:R-:W-:Y:S02]  /*0ab0*/  IADD3 R5, PT, PT, R172, 0x200, RZ ;  /* 0x00000200ac057810 */ /* 0x000fe40007ffe0ff */
[----:B------:R-:W-:Y:S02]  /*0ac0*/  LEA.HI R9, R7, R7, RZ, 0x1b ;  /* 0x0000000707097211 */ /* 0x000fe400078fd8ff */
[-C--:B------:R-:W-:Y:S02]  /*0ad0*/  LEA.HI R11, R11, R172.reuse, RZ, 0x1b ;  /* 0x000000ac0b0b7211 */ /* 0x080fe400078fd8ff */
[-C--:B------:R-:W-:Y:S02]  /*0ae0*/  LEA.HI R10, R13, R172.reuse, RZ, 0x1b ;  /* 0x000000ac0d0a7211 */ /* 0x080fe400078fd8ff */
[----:B------:R-:W-:-:S02]  /*0af0*/  LEA.HI R15, R15, R172, RZ, 0x1b ;  /* 0x000000ac0f0f7211 */ /* 0x000fc400078fd8ff */
[----:B------:R-:W-:Y:S02]  /*0b00*/  MOV R3, R6 ;  /* 0x0000000600037202 */ /* 0x000fe40000000f00 */
[-C--:B------:R-:W-:Y:S02]  /*0b10*/  LEA.HI R12, R17, R172.reuse, RZ, 0x1b ;  /* 0x000000ac110c7211 */ /* 0x080fe400078fd8ff */
[-C--:B------:R-:W-:Y:S02]  /*0b20*/  LEA.HI R13, R19, R172.reuse, RZ, 0x1b ;  /* 0x000000ac130d7211 */ /* 0x080fe400078fd8ff */
[-C--:B------:R-:W-:Y:S02]  /*0b30*/  LEA.HI R14, R21, R172.reuse, RZ, 0x1b ;  /* 0x000000ac150e7211 */ /* 0x080fe400078fd8ff */
[----:B------:R-:W-:Y:S02]  /*0b40*/  LEA.HI R25, R25, R172, RZ, 0x1b ;  /* 0x000000ac19197211 */ /* 0x000fe400078fd8ff */
[----:B------:R-:W-:-:S02]  /*0b50*/  LEA R7, R8, UR7, 0x2 ;  /* 0x0000000708077c11 */ /* 0x000fc4000f8e10ff */
        /* <DEDUP_REMOVED lines=11> */
[----:B------:R-:W-:-:S02]  /*0c10*/  LEA R8, R9, UR7, 0x2 ;  /* 0x0000000709087c11 */ /* 0x000fc4000f8e10ff */
[----:B------:R-:W-:Y:S02]  /*0c20*/  LEA R9, R11, UR7, 0x2 ;  /* 0x000000070b097c11 */ /* 0x000fe4000f8e10ff */
[----:B------:R-:W-:Y:S02]  /*0c30*/  LEA R11, R15, UR7, 0x2 ;  /* 0x000000070f0b7c11 */ /* 0x000fe4000f8e10ff */
[----:B------:R-:W-:Y:S02]  /*0c40*/  LEA R15, R25, UR7, 0x2 ;  /* 0x00000007190f7c11 */ /* 0x000fe4000f8e10ff */
        /* <DEDUP_REMOVED lines=14> */
[----:B------:R-:W-:-:S02]  /*0d30*/  LOP3.LUT R131, R133, 0x1f, R172, 0xf8, !PT ;  /* 0x0000001f85837812 */ /* 0x000fc400078ef8ac */
[----:B------:R-:W-:Y:S02]  /*0d40*/  LEA R25, R172, R6, 0x3 ;  /* 0x00000006ac197211 */ /* 0x000fe400078e18ff */
[----:B------:R-:W-:Y:S02]  /*0d50*/  IADD3 R26, PT, PT, R171, R41, RZ ;  /* 0x00000029ab1a7210 */ /* 0x000fe40007ffe0ff */
[----:B------:R-:W-:-:S07]  /*0d60*/  IADD3 R27, PT, PT, R169, R43, RZ ;  /* 0x0000002ba91b7210 */ /* 0x000fce0007ffe0ff */
.L_x_6562:
[----:B------:R-:W-:Y:S01]  /*0d70*/  BAR.SYNC.DEFER_BLOCKING 0x0 ;  /* 0x0000000000007b1d */ /* 0x000fe20000010000 */
[----:B------:R-:W-:Y:S02]  /*0d80*/  MOV R30, UR20 ;  /* 0x00000014001e7c02 */ /* 0x000fe40008000f00 */
[----:B------:R-:W-:-:S03]  /*0d90*/  MOV R31, UR21 ;  /* 0x00000015001f7c02 */ /* 0x000fc60008000f00 */
[----:B------:R-:W-:-:S05]  /*0da0*/  IMAD.WIDE.U32 R30, R131, 0x10, R30 ;  /* 0x00000010831e7825 */ /* 0x000fca00078e001e */
[----:B-1----:R-:W2:Y:S04]  /*0db0*/  LDG.E.128 R32, desc[UR26][R30.64] ;  /* 0x0000001a1e207981 */ /* 0x002ea8000c1e1d00 */
        /* <DEDUP_REMOVED lines=47> */
[--C-:B----4-:R-:W-:Y:S01]  /*10b0*/  FADD.FTZ R35, R36, R134.reuse ;  /* 0x0000008624237221 */ /* 0x110fe20000010000 */
[--C-:B------:R-:W-:Y:S01]  /*10c0*/  FADD.FTZ R32, R81, R134.reuse ;  /* 0x0000008651207221 */ /* 0x100fe20000010000 */
[--C-:B------:R-:W-:Y:S01]  /*10d0*/  FADD.FTZ R33, R82, R134.reuse ;  /* 0x0000008652217221 */ /* 0x100fe20000010000 */
[--C-:B------:R-:W-:Y:S01]  /*10e0*/  FADD.FTZ R34, R83, R134.reuse ;  /* 0x0000008653227221 */ /* 0x100fe20000010000 */
        /* <DEDUP_REMOVED lines=45> */
.L_x_6484:
[----:B------:R-:W-:Y:S05]  /*13c0*/  BSYNC.RECONVERGENT B0 ;  /* 0x0000000000007941 */ /* 0x000fea0003800200 */
.L_x_6483:
        /* <DEDUP_REMOVED lines=34> */
.L_x_6486:
[----:B------:R-:W-:Y:S05]  /*15f0*/  BSYNC.RECONVERGENT B0 ;  /* 0x0000000000007941 */ /* 0x000fea0003800200 */
.L_x_6485:
        /* <DEDUP_REMOVED lines=34> */
.L_x_6488:
[----:B------:R-:W-:Y:S05]  /*1820*/  BSYNC.RECONVERGENT B0 ;  /* 0x0000000000007941 */ /* 0x000fea0003800200 */
.L_x_6487:
        /* <DEDUP_REMOVED lines=34> */
.L_x_6490:
[----:B------:R-:W-:Y:S05]  /*1a50*/  BSYNC.RECONVERGENT B0 ;  /* 0x0000000000007941 */ /* 0x000fea0003800200 */
.L_x_6489:
        /* <DEDUP_REMOVED lines=34> */
.L_x_6492:
[----:B------:R-:W-:Y:S05]  /*1c80*/  BSYNC.RECONVERGENT B0 ;  /* 0x0000000000007941 */ /* 0x000fea0003800200 */
.L_x_6491:
        /* <DEDUP_REMOVED lines=34> */
.L_x_6494:
[----:B------:R-:W-:Y:S05]  /*1eb0*/  BSYNC.RECONVERGENT B0 ;  /* 0x0000000000007941 */ /* 0x000fea0003800200 */
.L_x_6493:
        /* <DEDUP_REMOVED lines=34> */
.L_x_6496:
[----:B------:R-:W-:Y:S05]  /*20e0*/  BSYNC.RECONVERGENT B0 ;  /* 0x0000000000007941 */ /* 0x000fea0003800200 */
.L_x_6495:
        /* <DEDUP_REMOVED lines=34> */
.L_x_6498:
[----:B------:R-:W-:Y:S05]  /*2310*/  BSYNC.RECONVERGENT B0 ;  /* 0x0000000000007941 */ /* 0x000fea0003800200 */
.L_x_6497:
        /* <DEDUP_REMOVED lines=34> */
.L_x_6500:
[----:B------:R-:W-:Y:S05]  /*2540*/  BSYNC.RECONVERGENT B0 ;  /* 0x0000000000007941 */ /* 0x000fea0003800200 */
.L_x_6499:
        /* <DEDUP_REMOVED lines=34> */
.L_x_6502:
[----:B------:R-:W-:Y:S05]  /*2770*/  BSYNC.RECONVERGENT B0 ;  /* 0x0000000000007941 */ /* 0x000fea0003800200 */
.L_x_6501:
        /* <DEDUP_REMOVED lines=34> */
.L_x_6504:
[----:B------:R-:W-:Y:S05]  /*29a0*/  BSYNC.RECONVERGENT B0 ;  /* 0x0000000000007941 */ /* 0x000fea0003800200 */
.L_x_6503:
        /* <DEDUP_REMOVED lines=32> */
.L_x_6506:
[----:B------:R-:W-:Y:S05]  /*2bb0*/  BSYNC.RECONVERGENT B0 ;  /* 0x0000000000007941 */ /* 0x000fea0003800200 */
.L_x_6505:
        /* <DEDUP_REMOVED lines=32> */
.L_x_6508:
[----:B------:R-:W-:Y:S05]  /*2dc0*/  BSYNC.RECONVERGENT B0 ;  /* 0x0000000000007941 */ /* 0x000fea0003800200 */
.L_x_6507:
        /* <DEDUP_REMOVED lines=32> */
.L_x_6510:
[----:B------:R-:W-:Y:S05]  /*2fd0*/  BSYNC.RECONVERGENT B0 ;  /* 0x0000000000007941 */ /* 0x000fea0003800200 */
.L_x_6509:
        /* <DEDUP_REMOVED lines=32> */
.L_x_6512:
[----:B------:R-:W-:Y:S05]  /*31e0*/  BSYNC.RECONVERGENT B0 ;  /* 0x0000000000007941 */ /* 0x000fea0003800200 */
.L_x_6511:
        /* <DEDUP_REMOVED lines=32> */
.L_x_6514:
[----:B------:R-:W-:Y:S05]  /*33f0*/  BSYNC.RECONVERGENT B0 ;  /* 0x0000000000007941 */ /* 0x000fea0003800200 */
.L_x_6513:
[----:B------:R-:W1:Y:S01]  /*3400*/  LDCU.128 UR12, c[0x0][0x410] ;  /* 0x00008200ff0c77ac */ /* 0x000e620008000c00 */
[----:B0-----:R-:W-:Y:S01]  /*3410*/  LDS.128 R68, [R30] ;  /* 0x000000001e447984 */ /* 0x001fe20000000c00 */
[----:B------:R-:W0:Y:S03]  /*3420*/  LDCU.64 UR32, c[0x0][0x488] ;  /* 0x00009100ff2077ac */ /* 0x000e260008000a00 */
[----:B------:R-:W-:Y:S01]  /*3430*/  LDS.128 R76, [R30+0x10] ;  /* 0x000010001e4c7984 */ /* 0x000fe20000000c00 */
[----:B------:R-:W-:-:S03]  /*3440*/  USHF.L.U32 UR6, UR6, 0xa, URZ ;  /* 0x0000000a06067899 */ /* 0x000fc600080006ff */
        /* <DEDUP_REMOVED lines=73> */
[----:B------:R0:W-:Y:S01]  /*38e0*/  MUFU.EX2 R117, R112 ;  /* 0x0000007000757308 */ /* 0x0001e20000000800 */
[----:B--2---:R-:W-:Y:S01]  /*38f0*/  FADD.FTZ R62, R62, 1 ;  /* 0x3f8000003e3e7421 */ /* 0x004fe20000010000 */
[----:B------:R-:W-:-:S04]  /*3900*/  UISETP.NE.U32.AND UP0, UPT, UR34, URZ, UPT ;  /* 0x000000ff2200728c */ /* 0x000fc8000bf05070 */
[----:B------:R-:W-:Y:S02]  /*3910*/  UISETP.NE.AND.EX UP0, UPT, UR35, URZ, UPT, UP0 ;  /* 0x000000ff2300728c */ /* 0x000fe4000bf05300 */
[----:B------:R1:W2:Y:S01]  /*3920*/  MUFU.EX2 R116, R114 ;  /* 0x0000007200747308 */ /* 0x0002a20000000800 */
[----:B0-----:R-:W-:-:S07]  /*3930*/  FMUL.FTZ R112, R95, -1.4426950216293334961 ;  /* 0xbfb8aa3b5f707820 */ /* 0x001fce0000410000 */
[----:B------:R-:W-:Y:S01]  /*3940*/  MUFU.EX2 R120, R113 ;  /* 0x0000007100787308 */ /* 0x000fe20000000800 */
[----:B-1----:R-:W-:-:S07]  /*3950*/  FMUL.FTZ R114, R94, -1.4426950216293334961 ;  /* 0xbfb8aa3b5e727820 */ /* 0x002fce0000410000 */
[----:B------:R-:W0:Y:S01]  /*3960*/  MUFU.EX2 R121, R115 ;  /* 0x0000007300797308 */ /* 0x000e220000000800 */
[----:B--2---:R-:W-:-:S07]  /*3970*/  FADD.FTZ R116, R116, 1 ;  /* 0x3f80000074747421 */ /* 0x004fce0000010000 */
[----:B------:R1:W2:Y:S08]  /*3980*/  MUFU.EX2 R124, R114 ;  /* 0x00000072007c7308 */ /* 0x0002b00000000800 */
[----:B------:R-:W-:Y:S01]  /*3990*/  MUFU.EX2 R138, R112 ;  /* 0x00000070008a7308 */ /* 0x000fe20000000800 */
[----:B-1----:R-:W-:Y:S01]  /*39a0*/  FADD.FTZ R114, R63, 1 ;  /* 0x3f8000003f727421 */ /* 0x002fe20000010000 */
[----:B0-----:R-:W-:-:S06]  /*39b0*/  FADD.FTZ R121, R121, 1 ;  /* 0x3f80000079797421 */ /* 0x001fcc0000010000 */
[----:B------:R-:W-:Y:S01]  /*39c0*/  MUFU.RCP R113, R60 ;  /* 0x0000003c00717308 */ /* 0x000fe20000001000 */
[----:B--2---:R-:W-:-:S07]  /*39d0*/  FADD.FTZ R145, R124, 1 ;  /* 0x3f8000007c917421 */ /* 0x004fce0000010000 */
[----:B------:R-:W0:Y:S08]  /*39e0*/  MUFU.RCP R112, R61 ;  /* 0x0000003d00707308 */ /* 0x000e300000001000 */
[----:B------:R-:W-:Y:S08]  /*39f0*/  MUFU.RCP R115, R62 ;  /* 0x0000003e00737308 */ /* 0x000ff00000001000 */
[----:B------:R-:W-:Y:S01]  /*3a00*/  MUFU.RCP R114, R114 ;  /* 0x0000007200727308 */ /* 0x000fe20000001000 */
[----:B0-----:R-:W-:-:S07]  /*3a10*/  FMUL.FTZ R124, R73, R112 ;  /* 0x00000070497c7220 */ /* 0x001fce0000410000 */
[----:B------:R0:W1:Y:S08]  /*3a20*/  MUFU.EX2 R122, R118 ;  /* 0x00000076007a7308 */ /* 0x0000700000000800 */
[----:B------:R-:W2:Y:S01]  /*3a30*/  MUFU.EX2 R123, R119 ;  /* 0x00000077007b7308 */ /* 0x000ea20000000800 */
[----:B0-----:R-:W-:-:S07]  /*3a40*/  FMUL.FTZ R118, R98, -1.4426950216293334961 ;  /* 0xbfb8aa3b62767820 */ /* 0x001fce0000410000 */
[----:B------:R0:W5:Y:S01]  /*3a50*/  MUFU.EX2 R147, R118 ;  /* 0x0000007600937308 */ /* 0x0001620000000800 */
[----:B-1----:R-:W-:-:S07]  /*3a60*/  FADD.FTZ R122, R122, 1 ;  /* 0x3f8000007a7a7421 */ /* 0x002fce0000010000 */
[----:B------:R1:W-:Y:S01]  /*3a70*/  MUFU.EX2 R143, R125 ;  /* 0x0000007d008f7308 */ /* 0x0003e20000000800 */
[----:B0-----:R-:W-:Y:S01]  /*3a80*/  FADD.FTZ R118, R117, 1 ;  /* 0x3f80000075767421 */ /* 0x001fe20000010000 */
[----:B------:R-:W-:Y:S01]  /*3a90*/  FADD.FTZ R117, R120, 1 ;  /* 0x3f80000078757421 */ /* 0x000fe20000010000 */
[----:B--2---:R-:W-:-:S05]  /*3aa0*/  FADD.FTZ R123, R123, 1 ;  /* 0x3f8000007b7b7421 */ /* 0x004fca0000010000 */
[----:B------:R0:W-:Y:S01]  /*3ab0*/  MUFU.EX2 R144, R126 ;  /* 0x0000007e00907308 */ /* 0x0001e20000000800 */
[----:B-1----:R-:W-:Y:S01]  /*3ac0*/  FMUL.FTZ R125, R72, R113 ;  /* 0x00000071487d7220 */ /* 0x002fe20000410000 */
[----:B-----5:R-:W-:-:S03]  /*3ad0*/  FADD.FTZ R147, R147, 1 ;  /* 0x3f80000093937421 */ /* 0x020fc60000010000 */
[----:B------:R-:W-:-:S03]  /*3ae0*/  FMUL.FTZ R139, R68, R125 ;  /* 0x0000007d448b7220 */ /* 0x000fc60000410000 */
[----:B------:R1:W2:Y:S01]  /*3af0*/  MUFU.EX2 R150, R127 ;  /* 0x0000007f00967308 */ /* 0x0002a20000000800 */
[----:B0-----:R-:W-:-:S04]  /*3b00*/  FMUL.FTZ R126, R75, R114 ;  /* 0x000000724b7e7220 */ /* 0x001fc80000410000 */
[----:B------:R-:W-:-:S03]  /*3b10*/  FMUL.FTZ R152, R71, R126 ;  /* 0x0000007e47987220 */ /* 0x000fc60000410000 */
[----:B------:R-:W-:Y:S01]  /*3b20*/  MUFU.RCP R119, R116 ;  /* 0x0000007400777308 */ /* 0x000fe20000001000 */
[----:B-1----:R-:W-:-:S04]  /*3b30*/  FMUL.FTZ R127, R74, R115 ;  /* 0x000000734a7f7220 */ /* 0x002fc80000410000 */
[----:B------:R-:W-:-:S03]  /*3b40*/  FMUL.FTZ R153, R70, R127 ;  /* 0x0000007f46997220 */ /* 0x000fc60000410000 */
[----:B------:R-:W-:Y:S01]  /*3b50*/  MUFU.RCP R118, R118 ;  /* 0x0000007600767308 */ /* 0x000fe20000001000 */
[----:B--2---:R-:W-:-:S07]  /*3b60*/  FADD.FTZ R150, R150, 1 ;  /* 0x3f80000096967421 */ /* 0x004fce0000010000 */
[----:B------:R-:W-:Y:S08]  /*3b70*/  MUFU.RCP R142, R121 ;  /* 0x00000079008e7308 */ /* 0x000ff00000001000 */
[----:B------:R-:W0:Y:S08]  /*3b80*/  MUFU.RCP R117, R117 ;  /* 0x0000007500757308 */ /* 0x000e300000001000 */
[----:B------:R-:W1:Y:S08]  /*3b90*/  MUFU.RCP R145, R145 ;  /* 0x0000009100917308 */ /* 0x000e700000001000 */
[----:B------:R-:W-:Y:S08]  /*3ba0*/  MUFU.RCP R140, R123 ;  /* 0x0000007b008c7308 */ /* 0x000ff00000001000 */
[----:B------:R-:W-:Y:S08]  /*3bb0*/  MUFU.RCP R141, R122 ;  /* 0x0000007a008d7308 */ /* 0x000ff00000001000 */
[----:B------:R0:W-:Y:S08]  /*3bc0*/  MUFU.RCP R151, R147 ;  /* 0x0000009300977308 */ /* 0x0001f00000001000 */
[----:B------:R-:W-:Y:S01]  /*3bd0*/  MUFU.RCP R150, R150 ;  /* 0x0000009600967308 */ /* 0x000fe20000001000 */
[----:B0-----:R-:W-:-:S04]  /*3be0*/  FMUL.FTZ R147, R90, R117 ;  /* 0x000000755a937220 */ /* 0x001fc80000410000 */
[----:B------:R-:W-:Y:S01]  /*3bf0*/  FMUL.FTZ R157, R78, R147 ;  /* 0x000000934e9d7220 */ /* 0x000fe20000410000 */
        /* <DEDUP_REMOVED lines=19> */
[----:B------:R-:W-:Y:S01]  /*3d30*/  FADD.FTZ R104, R143, 1 ;  /* 0x3f8000008f687421 */ /* 0x000fe20000010000 */
[C---:B------:R-:W-:Y:S01]  /*3d40*/  FMUL.FTZ R143, R88.reuse, R119 ;  /* 0x00000077588f7220 */ /* 0x040fe20000410000 */
[----:B------:R-:W-:Y:S01]  /*3d50*/  FFMA.FTZ R75, R88, R75, 1 ;  /* 0x3f800000584b7423 */ /* 0x000fe2000001004b */
[----:B---3--:R-:W-:Y:S01]  /*3d60*/  FADD.FTZ R108, -R142, 1 ;  /* 0x3f8000008e6c7421 */ /* 0x008fe20000010100 */
[----:B------:R-:W-:Y:S01]  /*3d70*/  FADD.FTZ R106, R144, 1 ;  /* 0x3f800000906a7421 */ /* 0x000fe20000010000 */
[----:B------:R-:W-:Y:S01]  /*3d80*/  FMUL.FTZ R144, R89, R118 ;  /* 0x0000007659907220 */ /* 0x000fe20000410000 */
[----:B------:R-:W-:Y:S01]  /*3d90*/  FMUL.FTZ R155, R76, R143 ;  /* 0x0000008f4c9b7220 */ /* 0x000fe20000410000 */
[----:B------:R3:W-:Y:S01]  /*3da0*/  MUFU.RCP R149, R104 ;  /* 0x0000006800957308 */ /* 0x0007e20000001000 */
[----:B--2---:R-:W-:Y:S01]  /*3db0*/  FADD.FTZ R74, -R118, 1 ;  /* 0x3f800000764a7421 */ /* 0x004fe20000010100 */
[----:B------:R-:W-:Y:S01]  /*3dc0*/  FFMA.FTZ R109, R91, R108, 1 ;  /* 0x3f8000005b6d7423 */ /* 0x000fe2000001006c */
[----:B------:R-:W-:-:S02]  /*3dd0*/  FMUL.FTZ R154, R77, R144 ;  /* 0x000000904d9a7220 */ /* 0x000fc40000410000 */
[----:B------:R-:W-:Y:S01]  /*3de0*/  FFMA.FTZ R88, R89, R74, 1 ;  /* 0x3f80000059587423 */ /* 0x000fe2000001004a */
[----:B------:R-:W-:Y:S02]  /*3df0*/  FADD.FTZ R89, -R117, 1 ;  /* 0x3f80000075597421 */ /* 0x000fe40000010100 */
[----:B------:R2:W5:Y:S02]  /*3e00*/  MUFU.RCP R148, R106 ;  /* 0x0000006a00947308 */ /* 0x0005640000001000 */
        /* <DEDUP_REMOVED lines=17> */
[----:B---3--:R-:W-:Y:S01]  /*3f20*/  FMUL.FTZ R104, R72, R75 ;  /* 0x0000004b48687220 */ /* 0x008fe20000410000 */
[----:B------:R-:W-:Y:S01]  /*3f30*/  FMUL.FTZ R105, R79, R67 ;  /* 0x000000434f697220 */ /* 0x000fe20000410000 */
[----:B------:R-:W3:Y:S01]  /*3f40*/  LDS.128 R72, [R30+0x30] ;  /* 0x000030001e487984 */ /* 0x000ee20000000c00 */
[----:B------:R-:W-:Y:S01]  /*3f50*/  FMUL.FTZ R107, R118, R107 ;  /* 0x0000006b766b7220 */ /* 0x000fe20000410000 */
[----:B--2---:R-:W-:Y:S01]  /*3f60*/  FMUL.FTZ R106, R78, R66 ;  /* 0x000000424e6a7220 */ /* 0x004fe20000410000 */
[----:B------:R-:W-:Y:S01]  /*3f70*/  FMUL.FTZ R108, R142, R105 ;  /* 0x000000698e6c7220 */ /* 0x000fe20000410000 */
[----:B------:R-:W-:Y:S01]  /*3f80*/  BAR.SYNC.DEFER_BLOCKING 0x0 ;  /* 0x0000000000007b1d */ /* 0x000fe20000010000 */
[----:B------:R-:W-:Y:S01]  /*3f90*/  FMUL.FTZ R105, R107, R88 ;  /* 0x000000586b697220 */ /* 0x000fe20000410000 */
[----:B------:R-:W-:Y:S01]  /*3fa0*/  FMUL.FTZ R106, R117, R106 ;  /* 0x0000006a756a7220 */ /* 0x000fe20000410000 */
[----:B------:R-:W-:Y:S01]  /*3fb0*/  FMUL.FTZ R107, R108, R109 ;  /* 0x0000006d6c6b7220 */ /* 0x000fe20000410000 */
[----:B-1----:R-:W-:Y:S01]  /*3fc0*/  FADD.FTZ R109, -R145, 1 ;  /* 0x3f800000916d7421 */ /* 0x002fe20000010100 */
[----:B-----5:R-:W-:Y:S01]  /*3fd0*/  FADD.FTZ R108, -R146, 1 ;  /* 0x3f800000926c7421 */ /* 0x020fe20000010100 */
[----:B------:R-:W-:Y:S01]  /*3fe0*/  FADD.FTZ R88, -R140, 1 ;  /* 0x3f8000008c587421 */ /* 0x000fe20000010100 */
[----:B------:R-:W-:Y:S01]  /*3ff0*/  FMUL.FTZ R106, R106, R89 ;  /* 0x000000596a6a7220 */ /* 0x000fe20000410000 */
[----:B------:R-:W-:Y:S01]  /*4000*/  FFMA.FTZ R112, R94, R109, 1 ;  /* 0x3f8000005e707423 */ /* 0x000fe2000001006d */
[----:B------:R-:W-:Y:S01]  /*4010*/  FFMA.FTZ R114, R95, R108, 1 ;  /* 0x3f8000005f727423 */ /* 0x000fe2000001006c */
[----:B------:R-:W-:Y:S01]  /*4020*/  FFMA.FTZ R110, R93, R88, 1 ;  /* 0x3f8000005d6e7423 */ /* 0x000fe20000010058 */
[----:B------:R-:W-:Y:S01]  /*4030*/  FADD.FTZ R89, -R141, 1 ;  /* 0x3f8000008d597421 */ /* 0x000fe20000010100 */
[----:B------:R-:W-:Y:S01]  /*4040*/  FMUL.FTZ R142, R91, R142 ;  /* 0x0000008e5b8e7220 */ /* 0x000fe20000410000 */
[----:B------:R-:W-:Y:S01]  /*4050*/  MOV R76, UR8 ;  /* 0x00000008004c7c02 */ /* 0x000fe20008000f00 */
[----:B------:R-:W-:Y:S01]  /*4060*/  FFMA.FTZ R78, R44, R139, R137 ;  /* 0x0000008b2c4e7223 */ /* 0x000fe20000010089 */
[----:B------:R-:W-:Y:S01]  /*4070*/  FFMA.FTZ R89, R92, R89, 1 ;  /* 0x3f8000005c597423 */ /* 0x000fe20000010059 */
[----:B------:R-:W-:Y:S01]  /*4080*/  MOV R77, UR12 ;  /* 0x0000000c004d7c02 */ /* 0x000fe20008000f00 */
[----:B------:R-:W-:Y:S01]  /*4090*/  FMUL.FTZ R156, R79, R142 ;  /* 0x0000008e4f9c7220 */ /* 0x000fe20000410000 */
[----:B------:R-:W-:Y:S01]  /*40a0*/  FFMA.FTZ R79, R45, R138, R78 ;  /* 0x0000008a2d4f7223 */ /* 0x000fe2000001004e */
[----:B------:R-:W-:-:S04]  /*40b0*/  IMAD.WIDE.U32 R76, R131, 0x10, R76 ;  /* 0x00000010834c7825 */ /* 0x000fc800078e004c */
[----:B------:R-:W-:Y:S01]  /*40c0*/  FFMA.FTZ R78, R46, R153, R79 ;  /* 0x000000992e4e7223 */ /* 0x000fe2000001004f */
        /* <DEDUP_REMOVED lines=42> */
[----:B------:R-:W-:-:S03]  /*4370*/  NOP ;  /* 0x0000000000007918 */ /* 0x000fc60000000000 */
[----:B------:R-:W0:Y:S01]  /*4380*/  LDS.128 R120, [R29] ;  /* 0x000000001d787984 */ /* 0x000e220000000c00 */
[----:B------:R-:W-:Y:S01]  /*4390*/  FMUL.FTZ R151, R98, R151 ;  /* 0x0000009762977220 */ /* 0x000fe20000410000 */
        /* <DEDUP_REMOVED lines=12> */
[----:B------:R-:W-:-:S02]  /*4460*/  FFMA.FTZ R93, R47, R152, R78 ;  /* 0x000000982f5d7223 */ /* 0x000fc4000001004e */
        /* <DEDUP_REMOVED lines=46> */
.L_x_6515:
        /* <DEDUP_REMOVED lines=43> */
[----:B------:R-:W-:Y:S01]  /*4a00*/  HFMA2 R62, -RZ, RZ, 0, 0 ;  /* 0x00000000ff3e7431 */ /* 0x000fe200000001ff */
[----:B------:R-:W-:Y:S01]  /*4a10*/  IADD3 R174, P1, PT, R168, UR6, RZ ;  /* 0x00000006a8ae7c10 */ /* 0x000fe2000ff3e0ff */
[----:B------:R-:W1:Y:S01]  /*4a20*/  LDCU UR34, c[0x0][0x394] ;  /* 0x00007280ff2277ac */ /* 0x000e620008000800 */
[----:B------:R-:W-:Y:S02]  /*4a30*/  IADD3.X R177, PT, PT, RZ, R26, RZ, P0, !PT ;  /* 0x0000001affb17210 */ /* 0x000fe400007fe4ff */
[----:B------:R-:W2:Y:S01]  /*4a40*/  LDC.64 R142, c[0x0][0x440] ;  /* 0x00011000ff8e7b82 */ /* 0x000ea20000000a00 */
[----:B------:R-:W-:Y:S01]  /*4a50*/  PLOP3.LUT P2, PT, PT, PT, UP0, 0x80, 0x8 ;  /* 0x000000000008781c */ /* 0x000fe20003f4f008 */
[----:B------:R-:W3:Y:S01]  /*4a60*/  LDCU UR35, c[0x0][0x38c] ;  /* 0x00007180ff2377ac */ /* 0x000ee20008000800 */
[----:B------:R-:W-:-:S02]  /*4a70*/  IADD3.X R175, PT, PT, RZ, R27, RZ, P1, !PT ;  /* 0x0000001bffaf7210 */ /* 0x000fc40000ffe4ff */
[----:B------:R-:W-:Y:S01]  /*4a80*/  ISETP.EQ.AND P2, PT, R132, RZ, P2 ;  /* 0x000000ff8400720c */ /* 0x000fe20001742270 */
[----:B------:R-:W4:Y:S02]  /*4a90*/  LDCU UR15, c[0x0][0x388] ;  /* 0x00007100ff0f77ac */ /* 0x000f240008000800 */
[----:B------:R-:W0:Y:S01]  /*4aa0*/  LDC.64 R144, c[0x0][0x3a8] ;  /* 0x0000ea00ff907b82 */ /* 0x000e220000000a00 */
[----:B------:R-:W0:Y:S01]  /*4ab0*/  LDCU.64 UR30, c[0x0][0x538] ;  /* 0x0000a700ff1e77ac */ /* 0x000e220008000a00 */
[----:B------:R-:W0:Y:S06]  /*4ac0*/  LDCU.64 UR32, c[0x0][0x540] ;  /* 0x0000a800ff2077ac */ /* 0x000e2c0008000a00 */
[----:B------:R-:W0:Y:S01]  /*4ad0*/  LDC.64 R146, c[0x0][0x3e0] ;  /* 0x0000f800ff927b82 */ /* 0x000e220000000a00 */
[----:B------:R-:W-:-:S07]  /*4ae0*/  UMOV UR8, URZ ;  /* 0x000000ff00087c82 */ /* 0x000fce0008000000 */
[----:B------:R-:W0:Y:S08]  /*4af0*/  LDC.64 R148, c[0x0][0x4d0] ;  /* 0x00013400ff947b82 */ /* 0x000e300000000a00 */
[----:B-1-34-:R-:W0:Y:S02]  /*4b00*/  LDC.64 R150, c[0x0][0x4f0] ;  /* 0x00013c00ff967b82 */ /* 0x01ae240000000a00 */
.L_x_6561:
[----:B01----:R-:W-:-:S04]  /*4b10*/  IMAD.WIDE.U32 R92, R140, UR8, RZ ;  /* 0x000000088c5c7c25 */ /* 0x003fc8000f8e00ff */
[----:B------:R-:W-:Y:S01]  /*4b20*/  IMAD R93, R141, UR8, R93 ;  /* 0x000000088d5d7c24 */ /* 0x000fe2000f8e025d */
[----:B------:R-:W-:-:S04]  /*4b30*/  LEA R108, P0, R92, R0, 0x2 ;  /* 0x000000005c6c7211 */ /* 0x000fc800078010ff */
[----:B------:R-:W-:-:S03]  /*4b40*/  LEA.HI.X R109, R92, R2, R93, 0x2, P0 ;  /* 0x000000025c6d7211 */ /* 0x000fc600000f145d */
[----:B------:R-:W-:-:S05]  /*4b50*/  IMAD.WIDE.U32 R108, R131, 0x10, R108 ;  /* 0x00000010836c7825 */ /* 0x000fca00078e006c */
[----:B---3--:R-:W3:Y:S04]  /*4b60*/  LDG.E.128 R92, desc[UR26][R108.64] ;  /* 0x0000001a6c5c7981 */ /* 0x008ee8000c1e1d00 */
[----:B----4-:R-:W4:Y:S04]  /*4b70*/  LDG.E.128 R96, desc[UR26][R108.64+0x200] ;  /* 0x0002001a6c607981 */ /* 0x010f28000c1e1d00 */
[----:B------:R-:W5:Y:S04]  /*4b80*/  LDG.E.128 R100, desc[UR26][R108.64+0x400] ;  /* 0x0004001a6c647981 */ /* 0x000f68000c1e1d00 */
[----:B------:R-:W5:Y:S01]  /*4b90*/  LDG.E.128 R104, desc[UR26][R108.64+0x600] ;  /* 0x0006001a6c687981 */ /* 0x000f62000c1e1d00 */
[----:B------:R-:W-:-:S02]  /*4ba0*/  MOV R112, UR16 ;  /* 0x0000001000707c02 */ /* 0x000fc40008000f00 */
[----:B------:R-:W-:Y:S02]  /*4bb0*/  MOV R111, UR18 ;  /* 0x00000012006f7c02 */ /* 0x000fe40008000f00 */
[----:B------:R-:W-:Y:S02]  /*4bc0*/  MOV R110, R112 ;  /* 0x00000070006e7202 */ /* 0x000fe40000000f00 */
[----:B------:R-:W-:-:S03]  /*4bd0*/  MOV R113, UR17 ;  /* 0x0000001100717c02 */ /* 0x000fc60008000f00 */
[----:B------:R-:W-:-:S04]  /*4be0*/  IMAD.WIDE.U32 R110, R144, UR8, R110 ;  /* 0x00000008906e7c25 */ /* 0x000fc8000f8e006e */
[----:B------:R-:W-:Y:S01]  /*4bf0*/  IMAD R111, R145, UR8, R111 ;  /* 0x00000008916f7c24 */ /* 0x000fe2000f8e026f */
[----:B--2---:R-:W-:-:S04]  /*4c00*/  LEA R178, P0, R110, R142, 0x2 ;  /* 0x0000008e6eb27211 */ /* 0x004fc800078010ff */
[----:B------:R-:W-:Y:S01]  /*4c10*/  LEA.HI.X R179, R110, R143, R111, 0x2, P0 ;  /* 0x0000008f6eb37211 */ /* 0x000fe200000f146f */
[----:B------:R-:W-:-:S04]  /*4c20*/  IMAD.WIDE.U32 R110, R146, UR8, RZ ;  /* 0x00000008926e7c25 */ /* 0x000fc8000f8e00ff */
[----:B------:R-:W-:Y:S01]  /*4c30*/  IMAD R111, R147, UR8, R111 ;  /* 0x00000008936f7c24 */ /* 0x000fe2000f8e026f */
[C---:B------:R-:W-:Y:S01]  /*4c40*/  LEA R124, P0, R110.reuse, R3, 0x2 ;  /* 0x000000036e7c7211 */ /* 0x040fe200078010ff */
[----:B------:R-:W2:Y:S03]  /*4c50*/  LDG.E R178, desc[UR26][R178.64] ;  /* 0x0000001ab2b27981 */ /* 0x000ea6000c1e1900 */
[----:B------:R-:W-:-:S03]  /*4c60*/  LEA.HI.X R125, R110, R4, R111, 0x2, P0 ;  /* 0x000000046e7d7211 */ /* 0x000fc600000f146f */
[----:B------:R-:W-:Y:S01]  /*4c70*/  IMAD.WIDE.U32 R124, R131, 0x10, R124 ;  /* 0x00000010837c7825 */ /* 0x000fe200078e007c */
[----:B---3--:R-:W-:Y:S04]  /*4c80*/  STS.128 [R29], R92 ;  /* 0x0000005c1d007388 */ /* 0x008fe80000000c00 */
[----:B----4-:R-:W-:Y:S04]  /*4c90*/  STS.128 [R29+0x200], R96 ;  /* 0x000200601d007388 */ /* 0x010fe80000000c00 */
[----:B-----5:R-:W-:Y:S04]  /*4ca0*/  STS.128 [R29+0x400], R100 ;  /* 0x000400641d007388 */ /* 0x020fe80000000c00 */
[----:B------:R-:W-:Y:S01]  /*4cb0*/  STS.128 [R29+0x600], R104 ;  /* 0x000600681d007388 */ /* 0x000fe20000000c00 */
[----:B------:R-:W-:-:S03]  /*4cc0*/  NOP ;  /* 0x0000000000007918 */ /* 0x000fc60000000000 */
[----:B------:R-:W3:Y:S04]  /*4cd0*/  LDG.E.128 R108, desc[UR26][R124.64] ;  /* 0x0000001a7c6c7981 */ /* 0x000ee8000c1e1d00 */
[----:B------:R-:W4:Y:S04]  /*4ce0*/  LDG.E.128 R112, desc[UR26][R124.64+0x200] ;  /* 0x0002001a7c707981 */ /* 0x000f28000c1e1d00 */
[----:B------:R-:W5:Y:S04]  /*4cf0*/  LDG.E.128 R116, desc[UR26][R124.64+0x400] ;  /* 0x0004001a7c747981 */ /* 0x000f68000c1e1d00 */
[----:B------:R-:W5:Y:S01]  /*4d00*/  LDG.E.128 R120, desc[UR26][R124.64+0x600] ;  /* 0x0006001a7c787981 */ /* 0x000f62000c1e1d00 */
[----:B------:R-:W0:Y:S01]  /*4d10*/  S2UR UR14, SR_CgaCtaId ;  /* 0x00000000000e79c3 */ /* 0x000e220000008800 */
[----:B------:R-:W-:Y:S01]  /*4d20*/  ULEA UR12, UR19, 0xffffff00, 0x8 ;  /* 0xffffff00130c7891 */ /* 0x000fe2000f8e40ff */
[----:B------:R-:W-:Y:S01]  /*4d30*/  ISETP.NE.AND P1, PT, R172, RZ, PT ;  /* 0x000000ffac00720c */ /* 0x000fe20003f25270 */
[----:B------:R-:W1:Y:S01]  /*4d40*/  LDS.128 R92, [R30] ;  /* 0x000000001e5c7984 */ /* 0x000e620000000c00 */
[----:B------:R-:W-:Y:S01]  /*4d50*/  UMOV UR13, 0x400 ;  /* 0x00000400000d7882 */ /* 0x000fe20000000000 */
[----:B------:R-:W-:Y:S01]  /*4d60*/  ULOP3.LUT UR12, UR12, 0x100, URZ, 0xc0, !UPT ;  /* 0x000001000c0c7892 */ /* 0x000fe2000f8ec0ff */
[----:B--2---:R-:W-:Y:S01]  /*4d70*/  FMUL.FTZ R187, R178, 1.4426950216293334961 ;  /* 0x3fb8aa3bb2bb7820 */ /* 0x004fe20000410000 */
[----:B------:R-:W2:Y:S01]  /*4d80*/  LDS.128 R96, [R30+0x10] ;  /* 0x000010001e607984 */ /* 0x000ea20000000c00 */
[----:B------:R-:W-:Y:S01]  /*4d90*/  ISETP.NE.AND P0, PT, R172, 0x3f, PT ;  /* 0x0000003fac00780c */ /* 0x000fe20003f05270 */
[----:B------:R-:W-:Y:S01]  /*4da0*/  UIADD3 UR12, UPT, UPT, UR12, UR8, URZ ;  /* 0x000000080c0c7290 */ /* 0x000fe2000fffe0ff */
[C---:B------:R-:W-:Y:S01]  /*4db0*/  FMUL.FTZ R182, R187.reuse, R31 ;  /* 0x0000001fbbb67220 */ /* 0x040fe20000410000 */
[----:B------:R-:W2:Y:S01]  /*4dc0*/  LDS.128 R100, [R30+0x20] ;  /* 0x000020001e647984 */ /* 0x000ea20000000c00 */
[C---:B------:R-:W-:Y:S01]  /*4dd0*/  FMUL.FTZ R179, R187.reuse, R32 ;  /* 0x00000020bbb37220 */ /* 0x040fe20000410000 */
[C---:B------:R-:W-:Y:S01]  /*4de0*/  FMUL.FTZ R180, R187.reuse, R33 ;  /* 0x00000021bbb47220 */ /* 0x040fe20000410000 */
[C---:B------:R-:W-:Y:S01]  /*4df0*/  FMUL.FTZ R184, R187.reuse, R34 ;  /* 0x00000022bbb87220 */ /* 0x040fe20000410000 */
[----:B------:R-:W-:Y:S01]  /*4e00*/  LDS.128 R104, [R30+0x30] ;  /* 0x000030001e687984 */ /* 0x000fe20000000c00 */
        /* <DEDUP_REMOVED lines=8> */
[----:B0-----:R-:W-:Y:S01]  /*4e90*/  ULEA UR13, UR14, UR13, 0x18 ;  /* 0x0000000d0e0d7291 */ /* 0x001fe2000f8ec0ff */
[----:B------:R-:W0:Y:S01]  /*4ea0*/  MUFU.EX2 R179, R179 ;  /* 0x000000b300b37308 */ /* 0x000e220000000800 */
[C---:B------:R-:W-:Y:S01]  /*4eb0*/  FMUL.FTZ R185, R187.reuse, R37 ;  /* 0x00000025bbb97220 */ /* 0x040fe20000410000 */
        /* <DEDUP_REMOVED lines=10> */
[----:B------:R-:W-:Y:S04]  /*4f60*/  BSSY.RECONVERGENT B0, `(.L_x_6517) ;  /* 0x0000052000007945 */ /* 0x000fe80003800200 */
[----:B------:R-:W0:Y:S01]  /*4f70*/  MUFU.EX2 R184, R184 ;  /* 0x000000b800b87308 */ /* 0x000e220000000800 */
[----:B-1----:R-:W-:Y:S01]  /*4f80*/  FMUL.FTZ R203, R92, R203 ;  /* 0x000000cb5ccb7220 */ /* 0x002fe20000410000 */
[----:B------:R-:W-:Y:S01]  /*4f90*/  FMUL.FTZ R200, R93, R200 ;  /* 0x000000c85dc87220 */ /* 0x000fe20000410000 */
[----:B------:R-:W-:Y:S01]  /*4fa0*/  FMUL.FTZ R199, R94, R199 ;  /* 0x000000c75ec77220 */ /* 0x000fe20000410000 */
[----:B--2---:R-:W-:-:S04]  /*4fb0*/  FMUL.FTZ R196, R97, R196 ;  /* 0x000000c461c47220 */ /* 0x004fc80000410000 */
[----:B------:R-:W1:Y:S01]  /*4fc0*/  MUFU.EX2 R183, R183 ;  /* 0x000000b700b77308 */ /* 0x000e620000000800 */
[----:B------:R-:W-:-:S07]  /*4fd0*/  FMUL.FTZ R191, R102, R191 ;  /* 0x000000bf66bf7220 */ /* 0x000fce0000410000 */
[----:B------:R-:W2:Y:S08]  /*4fe0*/  MUFU.EX2 R181, R181 ;  /* 0x000000b500b57308 */ /* 0x000eb00000000800 */
        /* <DEDUP_REMOVED lines=13> */
[C---:B---3--:R-:W-:Y:S01]  /*50c0*/  FMUL.FTZ R122, R187.reuse, R38 ;  /* 0x00000026bb7a7220 */ /* 0x048fe20000410000 */
[C---:B------:R-:W-:Y:S01]  /*50d0*/  FMUL.FTZ R121, R187.reuse, R39 ;  /* 0x00000027bb797220 */ /* 0x040fe20000410000 */
[----:B------:R-:W-:Y:S01]  /*50e0*/  FMUL.FTZ R120, R187, R40 ;  /* 0x00000028bb787220 */ /* 0x000fe20000410000 */
[----:B------:R-:W3:Y:S01]  /*50f0*/  LDS.128 R108, [R30+0x1090] ;  /* 0x001090001e6c7984 */ /* 0x000ee20000000c00 */
[----:B------:R2:W0:Y:S08]  /*5100*/  MUFU.EX2 R123, R185 ;  /* 0x000000b9007b7308 */ /* 0x0004300000000800 */
[----:B------:R-:W0:Y:S08]  /*5110*/  MUFU.EX2 R122, R122 ;  /* 0x0000007a007a7308 */ /* 0x000e300000000800 */
[----:B------:R-:W0:Y:S08]  /*5120*/  MUFU.EX2 R121, R121 ;  /* 0x0000007900797308 */ /* 0x000e300000000800 */
[----:B------:R-:W0:Y:S01]  /*5130*/  MUFU.EX2 R120, R120 ;  /* 0x0000007800787308 */ /* 0x000e220000000800 */
[----:B----4-:R-:W-:Y:S01]  /*5140*/  FMUL.FTZ R186, R152, R127 ;  /* 0x0000007f98ba7220 */ /* 0x010fe20000410000 */
[----:B------:R-:W-:Y:S01]  /*5150*/  SEL R127, R5, UR12, P1 ;  /* 0x0000000c057f7c07 */ /* 0x000fe20008800000 */
[----:B--2---:R-:W-:Y:S01]  /*5160*/  FMUL.FTZ R185, R153, R126 ;  /* 0x0000007e99b97220 */ /* 0x004fe20000410000 */
[----:B------:R-:W-:Y:S01]  /*5170*/  FMUL.FTZ R124, R139, R124 ;  /* 0x0000007c8b7c7220 */ /* 0x000fe20000410000 */
[----:B-----5:R-:W-:Y:S01]  /*5180*/  FMUL.FTZ R209, R161, R114 ;  /* 0x00000072a1d17220 */ /* 0x020fe20000410000 */
[----:B------:R-:W-:Y:S01]  /*5190*/  LEA R127, R127, UR13, 0x2 ;  /* 0x0000000d7f7f7c11 */ /* 0x000fe2000f8e10ff */
[----:B------:R-:W-:Y:S01]  /*51a0*/  FMUL.FTZ R205, R159, R112 ;  /* 0x000000709fcd7220 */ /* 0x000fe20000410000 */
[----:B------:R-:W-:Y:S01]  /*51b0*/  FMUL.FTZ R207, R158, R113 ;  /* 0x000000719ecf7220 */ /* 0x000fe20000410000 */
[----:B-1----:R-:W-:Y:S01]  /*51c0*/  FMUL.FTZ R114, R165, R118 ;  /* 0x00000076a5727220 */ /* 0x002fe20000410000 */
[----:B------:R-:W-:Y:S01]  /*51d0*/  FMUL.FTZ R213, R164, R119 ;  /* 0x00000077a4d57220 */ /* 0x000fe20000410000 */
[----:B------:R-:W-:Y:S01]  /*51e0*/  FMUL.FTZ R118, R55, R42 ;  /* 0x0000002a37767220 */ /* 0x000fe20000410000 */
[----:B------:R-:W-:Y:S01]  /*51f0*/  FMUL.FTZ R119, R56, R43 ;  /* 0x0000002b38777220 */ /* 0x000fe20000410000 */
[----:B---3--:R-:W-:Y:S01]  /*5200*/  FMUL.FTZ R188, R155, R108 ;  /* 0x0000006c9bbc7220 */ /* 0x008fe20000410000 */
        /* <DEDUP_REMOVED lines=9> */
[----:B------:R-:W-:Y:S01]  /*52a0*/  FMUL.FTZ R112, R53, R40 ;  /* 0x0000002835707220 */ /* 0x000fe20000410000 */
        /* <DEDUP_REMOVED lines=13> */
[----:B-1----:R-:W-:Y:S01]  /*5380*/  FMUL.FTZ R127, R105, R206 ;  /* 0x000000ce697f7220 */ /* 0x002fe20000410000 */
[----:B------:R-:W-:Y:S01]  /*5390*/  FMUL.FTZ R119, R106, R215 ;  /* 0x000000d76a777220 */ /* 0x000fe20000410000 */
[----:B------:R-:W-:Y:S01]  /*53a0*/  FMUL.FTZ R118, R107, R214 ;  /* 0x000000d66b767220 */ /* 0x000fe20000410000 */
[----:B------:R-:W-:Y:S06]  /*53b0*/  BAR.SYNC.DEFER_BLOCKING 0x0 ;  /* 0x0000000000007b1d */ /* 0x000fec0000010000 */
[----:B0--3--:R-:W-:Y:S05]  /*53c0*/  @P0 BRA `(.L_x_6518) ;  /* 0x0000000000240947 */ /* 0x009fea0003800000 */
        /* <DEDUP_REMOVED lines=9> */
.L_x_6518:
[----:B------:R-:W-:-:S06]  /*5460*/  LEA R206, R172, UR13, 0x2 ;  /* 0x0000000dacce7c11 */ /* 0x000fcc000f8e10ff */
[----:B------:R-:W0:Y:S02]  /*5470*/  LDS R206, [R206+0x4e44] ;  /* 0x004e4400cece7984 */ /* 0x000e240000000800 */
.L_x_6519:
[----:B------:R-:W-:Y:S05]  /*5480*/  BSYNC.RECONVERGENT B0 ;  /* 0x0000000000007941 */ /* 0x000fea0003800200 */
.L_x_6517:
        /* <DEDUP_REMOVED lines=12> */
[----:B------:R-:W-:Y:S01]  /*5550*/  FFMA.FTZ R110, R184, R110, R197 ;  /* 0x0000006eb86e7223 */ /* 0x000fe200000100c5 */
        /* <DEDUP_REMOVED lines=65> */
.L_x_6578:
[----:B------:R-:W-:Y:S01]  /*5970*/  ISETP.GE.AND P3, PT, R28, 0x10, PT ;  /* 0x000000101c00780c */ /* 0x000fe20003f66270 */
[----:B----4-:R-:W-:Y:S01]  /*5980*/  FFMA.FTZ R109, R111, R109, R108 ;  /* 0x0000006d6f6d7223 */ /* 0x010fe2000001006c */
[----:B------:R-:W-:-:S04]  /*5990*/  UMOV UR12, 0xffffffff ;  /* 0xffffffff000c7882 */ /* 0x000fc80000000000 */
[----:B------:R-:W-:-:S07]  /*59a0*/  FSEL R214, R108, R109, !P3 ;  /* 0x0000006d6cd67208 */ /* 0x000fce0005800000 */
[----:B--23--:R-:W-:Y:S01]  /*59b0*/  @P3 FMUL.FTZ R111, R111, R216 ;  /* 0x000000d86f6f3220 */ /* 0x00cfe20000410000 */
[----:B------:R-:W-:Y:S06]  /*59c0*/  BRA.DIV UR12, `(.L_x_6522) ;  /* 0x0000003a0c507947 */ /* 0x000fec000b800000 */
.L_x_6581:
[----:B------:R-:W-:-:S03]  /*59d0*/  UMOV UR12, 0xffffffff ;  /* 0xffffffff000c7882 */ /* 0x000fc60000000000 */
[----:B------:R-:W-:Y:S05]  /*59e0*/  BRA.DIV UR12, `(.L_x_6523) ;  /* 0x0000003a0c707947 */ /* 0x000fea000b800000 */
.L_x_6584:
[----:B------:R-:W-:-:S03]  /*59f0*/  UMOV UR12, 0xffffffff ;  /* 0xffffffff000c7882 */ /* 0x000fc60000000000 */
[----:B------:R-:W-:Y:S05]  /*5a00*/  BRA.DIV UR12, `(.L_x_6524) ;  /* 0x0000003a0c907947 */ /* 0x000fea000b800000 */
[----:B------:R2:W3:Y:S04]  /*5a10*/  SHFL.UP PT, R215, R111, 0x1, RZ ;  /* 0x042000006fd77989 */ /* 0x0004e800000e00ff */
[----:B------:R-:W4:Y:S04]  /*5a20*/  SHFL.UP PT, R214, R214, 0x1, RZ ;  /* 0x04200000d6d67989 */ /* 0x000f2800000e00ff */
[----:B-----5:R2:W0:Y:S04]  /*5a30*/  SHFL.IDX PT, R108, R112, RZ, 0x1f ;  /* 0x00001fff706c7589 */ /* 0x02042800000e0000 */
[----:B------:R2:W0:Y:S02]  /*5a40*/  SHFL.IDX PT, R109, R113, RZ, 0x1f ;  /* 0x00001fff716d7589 */ /* 0x00042400000e0000 */
.L_x_6590:
[----:B--2---:R-:W2:Y:S01]  /*5a50*/  LDS.64 R110, [R25+0x4230] ;  /* 0x00423000196e7984 */ /* 0x004ea20000000a00 */
[C---:B0--34-:R-:W-:Y:S01]  /*5a60*/  @P1 FFMA.FTZ R109, R215.reuse, R109, R214 ;  /* 0x0000006dd76d1223 */ /* 0x059fe200000100d6 */
[----:B------:R-:W-:-:S03]  /*5a70*/  @P1 FMUL.FTZ R108, R215, R108 ;  /* 0x0000006cd76c1220 */ /* 0x000fc60000410000 */
[-C--:B--2---:R-:W-:Y:S01]  /*5a80*/  FFMA.FTZ R111, R109, R110.reuse, R111 ;  /* 0x0000006e6d6f7223 */ /* 0x084fe2000001006f */
[----:B------:R-:W-:-:S05]  /*5a90*/  FMUL.FTZ R110, R108, R110 ;  /* 0x0000006e6c6e7220 */ /* 0x000fca0000410000 */
[----:B------:R3:W-:Y:S02]  /*5aa0*/  STS.128 [R25+0x4230], R108 ;  /* 0x0042306c19007388 */ /* 0x0007e40000000c00 */
.L_x_6520:
        /* <DEDUP_REMOVED lines=109> */
.L_x_6607:
        /* <DEDUP_REMOVED lines=10> */
.L_x_6525:
        /* <DEDUP_REMOVED lines=39> */
[----:B------:R-:W-:Y:S01]  /*6490*/  LEA.HI.X R111, R108, UR31, R111, 0x2, P0 ;  /* 0x0000001f6c6f7c11 */ /* 0x000fe200080f146f */
[----:B------:R-:W-:Y:S01]  /*64a0*/  FADD.FTZ R108, -R203, R224 ;  /* 0x000000e0cb6c7221 */ /* 0x000fe20000010100 */
[----:B------:R-:W-:Y:S01]  /*64b0*/  FFMA.FTZ R231, R210, R229, R116 ;  /* 0x000000e5d2e77223 */ /* 0x000fe20000010074 */
[----:B------:R-:W-:-:S04]  /*64c0*/  IMAD.WIDE.U32 R116, R150, UR8, R174 ;  /* 0x0000000896747c25 */ /* 0x000fc8000f8e00ae */
[----:B------:R-:W-:Y:S01]  /*64d0*/  FMUL.FTZ R224, R139, R224 ;  /* 0x000000e08be07220 */ /* 0x000fe20000410000 */
[----:B------:R-:W-:Y:S01]  /*64e0*/  FFMA.FTZ R233, R212, R231, R115 ;  /* 0x000000e7d4e97223 */ /* 0x000fe20000010073 */
[----:B------:R-:W-:Y:S01]  /*64f0*/  IMAD R115, R151, UR8, R117 ;  /* 0x0000000897737c24 */ /* 0x000fe2000f8e0275 */
[----:B------:R-:W-:Y:S02]  /*6500*/  LEA R114, P1, R116, UR32, 0x2 ;  /* 0x0000002074727c11 */ /* 0x000fe4000f8210ff */
[----:B------:R-:W-:Y:S02]  /*6510*/  FFMA.FTZ R209, R202, R233, R209 ;  /* 0x000000e9cad17223 */ /* 0x000fe400000100d1 */
[----:B------:R-:W-:Y:S02]  /*6520*/  LEA.HI.X R115, R116, UR33, R115, 0x2, P1 ;  /* 0x0000002174737c11 */ /* 0x000fe400088f1473 */
[----:B------:R-:W-:-:S04]  /*6530*/  FFMA.FTZ R207, R126, R209, R207 ;  /* 0x000000d17ecf7223 */ /* 0x000fc800000100cf */
        /* <DEDUP_REMOVED lines=8> */
[----:B------:R-:W-:-:S03]  /*65c0*/  FMUL.FTZ R235, R181, R35 ;  /* 0x00000023b5eb7220 */ /* 0x000fc60000410000 */
        /* <DEDUP_REMOVED lines=18> */
[----:B------:R-:W-:Y:S02]  /*66f0*/  FFMA.FTZ R117, R197, R126, R122 ;  /* 0x0000007ec5757223 */ /* 0x000fe4000001007a */
[----:B------:R2:W-:Y:S02]  /*6700*/  STS [R8+0x8], R113 ;  /* 0x0000087108007388 */ /* 0x0005e40000000800 */
[-C--:B------:R-:W-:Y:S01]  /*6710*/  FFMA.FTZ R117, R198, R235.reuse, R117 ;  /* 0x000000ebc6757223 */ /* 0x080fe20000010075 */
[----:B0-----:R-:W-:Y:S01]  /*6720*/  FMUL.FTZ R120, R207, R40 ;  /* 0x00000028cf787220 */ /* 0x001fe20000410000 */
[----:B------:R0:W-:Y:S01]  /*6730*/  STS [R8+0xc], R203 ;  /* 0x00000ccb08007388 */ /* 0x0001e20000000800 */
[----:B------:R-:W-:Y:S01]  /*6740*/  FMUL.FTZ R235, R48, R235 ;  /* 0x000000eb30eb7220 */ /* 0x000fe20000410000 */
[-C--:B------:R-:W-:Y:S01]  /*6750*/  FFMA.FTZ R117, R196, R112.reuse, R117 ;  /* 0x00000070c4757223 */ /* 0x080fe20000010075 */
[----:B-1----:R-:W-:-:S03]  /*6760*/  FMUL.FTZ R109, R49, R112 ;  /* 0x00000070316d7220 */ /* 0x002fc60000410000 */
[-C--:B------:R-:W-:Y:S01]  /*6770*/  FFMA.FTZ R112, R194, R237.reuse, R117 ;  /* 0x000000edc2707223 */ /* 0x080fe20000010075 */
[----:B--2---:R-:W-:Y:S01]  /*6780*/  FMUL.FTZ R113, R50, R237 ;  /* 0x000000ed32717220 */ /* 0x004fe20000410000 */
[----:B------:R-:W-:Y:S01]  /*6790*/  FMUL.FTZ R237, R205, R39 ;  /* 0x00000027cded7220 */ /* 0x000fe20000410000 */
[----:B------:R1:W-:Y:S01]  /*67a0*/  STS [R8+0x14], R109 ;  /* 0x0000146d08007388 */ /* 0x0003e20000000800 */
[-C--:B------:R-:W-:Y:S01]  /*67b0*/  FFMA.FTZ R117, R195, R116.reuse, R112 ;  /* 0x00000074c3757223 */ /* 0x080fe20000010070 */
[----:B0-----:R-:W-:Y:S01]  /*67c0*/  FMUL.FTZ R203, R51, R116 ;  /* 0x0000007433cb7220 */ /* 0x001fe20000410000 */
[----:B------:R-:W-:Y:S01]  /*67d0*/  FMUL.FTZ R116, R233, R42 ;  /* 0x0000002ae9747220 */ /* 0x000fe20000410000 */
[----:B------:R0:W-:Y:S01]  /*67e0*/  STS [R8+0x18], R113 ;  /* 0x0000187108007388 */ /* 0x0001e20000000800 */
[----:B------:R-:W-:Y:S02]  /*67f0*/  FFMA.FTZ R112, R192, R237, R117 ;  /* 0x000000edc0707223 */ /* 0x000fe40000010075 */
[----:B------:R-:W-:Y:S01]  /*6800*/  FMUL.FTZ R117, R55, R116 ;  /* 0x0000007437757220 */ /* 0x000fe20000410000 */
[----:B------:R2:W-:Y:S01]  /*6810*/  STS [R8+0x10], R235 ;  /* 0x000010eb08007388 */ /* 0x0005e20000000800 */
[-C--:B------:R-:W-:Y:S01]  /*6820*/  FFMA.FTZ R112, R193, R120.reuse, R112 ;  /* 0x00000078c1707223 */ /* 0x080fe20000010070 */
[----:B-1----:R-:W-:Y:S01]  /*6830*/  FMUL.FTZ R109, R53, R120 ;  /* 0x00000078356d7220 */ /* 0x002fe20000410000 */
[----:B------:R-:W-:Y:S01]  /*6840*/  FMUL.FTZ R120, R213, R130 ;  /* 0x00000082d5787220 */ /* 0x000fe20000410000 */
[----:B------:R1:W-:Y:S01]  /*6850*/  STS [R8+0x1c], R203 ;  /* 0x00001ccb08007388 */ /* 0x0003e20000000800 */
[----:B0-----:R-:W-:-:S03]  /*6860*/  FMUL.FTZ R113, R209, R41 ;  /* 0x00000029d1717220 */ /* 0x001fc60000410000 */
[----:B------:R0:W-:Y:S01]  /*6870*/  STS [R8+0x24], R109 ;  /* 0x0000246d08007388 */ /* 0x0001e20000000800 */
[----:B------:R-:W-:Y:S01]  /*6880*/  FFMA.FTZ R112, R191, R113, R112 ;  /* 0x00000071bf707223 */ /* 0x000fe20000010070 */
[----:B--2---:R-:W-:Y:S01]  /*6890*/  FMUL.FTZ R235, R52, R237 ;  /* 0x000000ed34eb7220 */ /* 0x004fe20000410000 */
[----:B------:R-:W-:Y:S01]  /*68a0*/  FMUL.FTZ R113, R54, R113 ;  /* 0x0000007136717220 */ /* 0x000fe20000410000 */
[----:B------:R-:W-:Y:S01]  /*68b0*/  FMUL.FTZ R237, R231, R43 ;  /* 0x0000002be7ed7220 */ /* 0x000fe20000410000 */
[----:B------:R-:W-:Y:S01]  /*68c0*/  FFMA.FTZ R112, R189, R116, R112 ;  /* 0x00000074bd707223 */ /* 0x000fe20000010070 */
[----:B------:R-:W-:Y:S01]  /*68d0*/  FMUL.FTZ R116, R229, R128 ;  /* 0x00000080e5747220 */ /* 0x000fe20000410000 */
[----:B------:R2:W-:Y:S01]  /*68e0*/  STS [R8+0x20], R235 ;  /* 0x000020eb08007388 */ /* 0x0005e20000000800 */
[----:B-1----:R-:W-:Y:S01]  /*68f0*/  FMUL.FTZ R203, R56, R237 ;  /* 0x000000ed38cb7220 */ /* 0x002fe20000410000 */
[----:B0-----:R-:W-:Y:S01]  /*6900*/  FMUL.FTZ R109, R211, R129 ;  /* 0x00000081d36d7220 */ /* 0x001fe20000410000 */
[----:B------:R-:W-:Y:S01]  /*6910*/  FFMA.FTZ R112, R187, R237, R112 ;  /* 0x000000edbb707223 */ /* 0x000fe20000010070 */
[----:B------:R0:W-:Y:S03]  /*6920*/  STS [R8+0x28], R113 ;  /* 0x0000287108007388 */ /* 0x0001e60000000800 */
[-C--:B------:R-:W-:Y:S01]  /*6930*/  FFMA.FTZ R112, R127, R116.reuse, R112 ;  /* 0x000000747f707223 */ /* 0x080fe20000010070 */
[----:B------:R1:W-:Y:S01]  /*6940*/  STS [R8+0x2c], R117 ;  /* 0x00002c7508007388 */ /* 0x0003e20000000800 */
[----:B--2---:R-:W-:-:S03]  /*6950*/  FMUL.FTZ R235, R57, R116 ;  /* 0x0000007439eb7220 */ /* 0x004fc60000410000 */
[----:B------:R-:W-:Y:S01]  /*6960*/  STS [R8+0x30], R203 ;  /* 0x000030cb08007388 */ /* 0x000fe20000000800 */
[-C--:B0-----:R-:W-:Y:S01]  /*6970*/  FMUL.FTZ R113, R58, R109.reuse ;  /* 0x0000006d3a717220 */ /* 0x081fe20000410000 */
[----:B------:R-:W-:Y:S02]  /*6980*/  FFMA.FTZ R109, R119, R109, R112 ;  /* 0x0000006d776d7223 */ /* 0x000fe40000010070 */
[----:B------:R-:W-:Y:S01]  /*6990*/  STS [R8+0x34], R235 ;  /* 0x000034eb08007388 */ /* 0x000fe20000000800 */
[-C--:B-1----:R-:W-:Y:S01]  /*69a0*/  FMUL.FTZ R117, R59, R120.reuse ;  /* 0x000000783b757220 */ /* 0x082fe20000410000 */
        /* <DEDUP_REMOVED lines=52> */
.L_x_6528:
[----:B------:R-:W-:Y:S05]  /*6cf0*/  BSYNC.RECONVERGENT B0 ;  /* 0x0000000000007941 */ /* 0x000fea0003800200 */
.L_x_6527:
[----:B-12---:R0:W1:Y:S01]  /*6d00*/  LDS R215, [R9+0x1180] ;  /* 0x0011800009d77984 */ /* 0x0060620000000800 */
[----:B------:R-:W-:Y:S04]  /*6d10*/  BSSY.RECONVERGENT B0, `(.L_x_6529) ;  /* 0x0000004000007945 */ /* 0x000fe80003800200 */
[----:B------:R-:W-:Y:S05]  /*6d20*/  @!P0 BRA `(.L_x_6530) ;  /* 0x0000000000088947 */ /* 0x000fea0003800000 */
[----:B------:R2:W-:Y:S04]  /*6d30*/  REDG.E.ADD.F32.FTZ.RN.STRONG.GPU desc[UR26][R110.64+0x100], R116 ;  /* 0x000100746e0079a6 */ /* 0x0005e8000c12f31a */
[----:B-1----:R2:W-:Y:S02]  /*6d40*/  REDG.E.ADD.F32.FTZ.RN.STRONG.GPU desc[UR26][R114.64+0x100], R215 ;  /* 0x000100d7720079a6 */ /* 0x0025e4000c12f31a */
.L_x_6530:
[----:B------:R-:W-:Y:S05]  /*6d50*/  BSYNC.RECONVERGENT B0 ;  /* 0x0000000000007941 */ /* 0x000fea0003800200 */
.L_x_6529:
[----:B-12---:R1:W2:Y:S01]  /*6d60*/  LDS R215, [R10+0x1280] ;  /* 0x001280000ad77984 */ /* 0x0062a20000000800 */
[----:B------:R-:W-:Y:S04]  /*6d70*/  BSSY.RECONVERGENT B0, `(.L_x_6531) ;  /* 0x0000004000007945 */ /* 0x000fe80003800200 */
[----:B------:R-:W-:Y:S05]  /*6d80*/  @!P3 BRA `(.L_x_6532) ;  /* 0x000000000008b947 */ /* 0x000fea0003800000 */
[----:B------:R3:W-:Y:S04]  /*6d90*/  REDG.E.ADD.F32.FTZ.RN.STRONG.GPU desc[UR26][R110.64+0x200], R120 ;  /* 0x000200786e0079a6 */ /* 0x0007e8000c12f31a */
[----:B--2---:R3:W-:Y:S02]  /*6da0*/  REDG.E.ADD.F32.FTZ.RN.STRONG.GPU desc[UR26][R114.64+0x200], R215 ;  /* 0x000200d7720079a6 */ /* 0x0047e4000c12f31a */
.L_x_6532:
[----:B------:R-:W-:Y:S05]  /*6db0*/  BSYNC.RECONVERGENT B0 ;  /* 0x0000000000007941 */ /* 0x000fea0003800200 */
.L_x_6531:
[----:B--23--:R2:W3:Y:S01]  /*6dc0*/  LDS R215, [R11+0x1380] ;  /* 0x001380000bd77984 */ /* 0x00c4e20000000800 */
[----:B------:R-:W-:Y:S04]  /*6dd0*/  BSSY.RECONVERGENT B0, `(.L_x_6533) ;  /* 0x0000004000007945 */ /* 0x000fe80003800200 */
[----:B------:R-:W-:Y:S05]  /*6de0*/  @!P4 BRA `(.L_x_6534) ;  /* 0x000000000008c947 */ /* 0x000fea0003800000 */
[----:B------:R4:W-:Y:S04]  /*6df0*/  REDG.E.ADD.F32.FTZ.RN.STRONG.GPU desc[UR26][R110.64+0x300], R122 ;  /* 0x0003007a6e0079a6 */ /* 0x0009e8000c12f31a */
[----:B---3--:R4:W-:Y:S02]  /*6e00*/  REDG.E.ADD.F32.FTZ.RN.STRONG.GPU desc[UR26][R114.64+0x300], R215 ;  /* 0x000300d7720079a6 */ /* 0x0089e4000c12f31a */
.L_x_6534:
[----:B------:R-:W-:Y:S05]  /*6e10*/  BSYNC.RECONVERGENT B0 ;  /* 0x0000000000007941 */ /* 0x000fea0003800200 */
.L_x_6533:
[----:B---34-:R3:W4:Y:S01]  /*6e20*/  LDS R215, [R12+0x1480] ;  /* 0x001480000cd77984 */ /* 0x0187220000000800 */
[----:B------:R-:W-:Y:S04]  /*6e30*/  BSSY.RECONVERGENT B0, `(.L_x_6535) ;  /* 0x0000004000007945 */ /* 0x000fe80003800200 */
[----:B------:R-:W-:Y:S05]  /*6e40*/  @!P5 BRA `(.L_x_6536) ;  /* 0x000000000008d947 */ /* 0x000fea0003800000 */
[----:B------:R0:W-:Y:S04]  /*6e50*/  REDG.E.ADD.F32.FTZ.RN.STRONG.GPU desc[UR26][R110.64+0x400], R126 ;  /* 0x0004007e6e0079a6 */ /* 0x0001e8000c12f31a */
[----:B----4-:R0:W-:Y:S02]  /*6e60*/  REDG.E.ADD.F32.FTZ.RN.STRONG.GPU desc[UR26][R114.64+0x400], R215 ;  /* 0x000400d7720079a6 */ /* 0x0101e4000c12f31a */
.L_x_6536:
[----:B------:R-:W-:Y:S05]  /*6e70*/  BSYNC.RECONVERGENT B0 ;  /* 0x0000000000007941 */ /* 0x000fea0003800200 */
.L_x_6535:
        /* <DEDUP_REMOVED lines=10> */
.L_x_6538:
[----:B------:R-:W-:Y:S05]  /*6f20*/  BSYNC.RECONVERGENT B0 ;  /* 0x0000000000007941 */ /* 0x000fea0003800200 */
.L_x_6537:
[----:B0---4-:R0:W4:Y:S01]  /*6f30*/  LDS R215, [R14+0x1680] ;  /* 0x001680000ed77984 */ /* 0x0111220000000800 */
[----:B------:R-:W-:Y:S04]  /*6f40*/  BSSY.RECONVERGENT B0, `(.L_x_6539) ;  /* 0x0000004000007945 */ /* 0x000fe80003800200 */
[----:B------:R-:W-:Y:S05]  /*6f50*/  @!P3 BRA `(.L_x_6540) ;  /* 0x000000000008b947 */ /* 0x000fea0003800000 */
[----:B------:R0:W-:Y:S04]  /*6f60*/  REDG.E.ADD.F32.FTZ.RN.STRONG.GPU desc[UR26][R110.64+0x600], R184 ;  /* 0x000600b86e0079a6 */ /* 0x0001e8000c12f31a */
[----:B----4-:R0:W-:Y:S02]  /*6f70*/  REDG.E.ADD.F32.FTZ.RN.STRONG.GPU desc[UR26][R114.64+0x600], R215 ;  /* 0x000600d7720079a6 */ /* 0x0101e4000c12f31a */
.L_x_6540:
[----:B------:R-:W-:Y:S05]  /*6f80*/  BSYNC.RECONVERGENT B0 ;  /* 0x0000000000007941 */ /* 0x000fea0003800200 */
.L_x_6539:
[----:B0---4-:R0:W4:Y:S01]  /*6f90*/  LDS R215, [R15+0x1780] ;  /* 0x001780000fd77984 */ /* 0x0111220000000800 */
[----:B------:R-:W-:Y:S04]  /*6fa0*/  BSSY.RECONVERGENT B0, `(.L_x_6541) ;  /* 0x0000004000007945 */ /* 0x000fe80003800200 */
[----:B------:R-:W-:Y:S05]  /*6fb0*/  @!P4 BRA `(.L_x_6542) ;  /* 0x000000000008c947 */ /* 0x000fea0003800000 */
[----:B------:R0:W-:Y:S04]  /*6fc0*/  REDG.E.ADD.F32.FTZ.RN.STRONG.GPU desc[UR26][R110.64+0x700], R186 ;  /* 0x000700ba6e0079a6 */ /* 0x0001e8000c12f31a */
[----:B----4-:R0:W-:Y:S02]  /*6fd0*/  REDG.E.ADD.F32.FTZ.RN.STRONG.GPU desc[UR26][R114.64+0x700], R215 ;  /* 0x000700d7720079a6 */ /* 0x0101e4000c12f31a */
.L_x_6542:
[----:B------:R-:W-:Y:S05]  /*6fe0*/  BSYNC.RECONVERGENT B0 ;  /* 0x0000000000007941 */ /* 0x000fea0003800200 */
.L_x_6541:
[----:B0---4-:R0:W4:Y:S01]  /*6ff0*/  LDS R215, [R24+0x1880] ;  /* 0x0018800018d77984 */ /* 0x0111220000000800 */
[----:B------:R-:W-:Y:S04]  /*7000*/  BSSY.RECONVERGENT B0, `(.L_x_6543) ;  /* 0x0000004000007945 */ /* 0x000fe80003800200 */
[----:B------:R-:W-:Y:S05]  /*7010*/  @!P5 BRA `(.L_x_6544) ;  /* 0x000000000008d947 */ /* 0x000fea0003800000 */
[----:B------:R0:W-:Y:S04]  /*7020*/  REDG.E.ADD.F32.FTZ.RN.STRONG.GPU desc[UR26][R110.64+0x800], R241 ;  /* 0x000800f16e0079a6 */ /* 0x0001e8000c12f31a */
[----:B----4-:R0:W-:Y:S02]  /*7030*/  REDG.E.ADD.F32.FTZ.RN.STRONG.GPU desc[UR26][R114.64+0x800], R215 ;  /* 0x000800d7720079a6 */ /* 0x0101e4000c12f31a */
.L_x_6544:
[----:B------:R-:W-:Y:S05]  /*7040*/  BSYNC.RECONVERGENT B0 ;  /* 0x0000000000007941 */ /* 0x000fea0003800200 */
.L_x_6543:
[----:B0---4-:R0:W4:Y:S01]  /*7050*/  LDS R215, [R16+0x1980] ;  /* 0x0019800010d77984 */ /* 0x0111220000000800 */
[----:B------:R-:W-:Y:S04]  /*7060*/  BSSY.RECONVERGENT B0, `(.L_x_6545) ;  /* 0x0000004000007945 */ /* 0x000fe80003800200 */
[----:B------:R-:W-:Y:S05]  /*7070*/  @!P6 BRA `(.L_x_6546) ;  /* 0x000000000008e947 */ /* 0x000fea0003800000 */
[----:B------:R0:W-:Y:S04]  /*7080*/  REDG.E.ADD.F32.FTZ.RN.STRONG.GPU desc[UR26][R110.64+0x900], R239 ;  /* 0x000900ef6e0079a6 */ /* 0x0001e8000c12f31a */
[----:B----4-:R0:W-:Y:S02]  /*7090*/  REDG.E.ADD.F32.FTZ.RN.STRONG.GPU desc[UR26][R114.64+0x900], R215 ;  /* 0x000900d7720079a6 */ /* 0x0101e4000c12f31a */
.L_x_6546:
[----:B------:R-:W-:Y:S05]  /*70a0*/  BSYNC.RECONVERGENT B0 ;  /* 0x0000000000007941 */ /* 0x000fea0003800200 */
.L_x_6545:
        /* <DEDUP_REMOVED lines=10> */
.L_x_6548:
[----:B------:R-:W-:Y:S05]  /*7150*/  BSYNC.RECONVERGENT B0 ;  /* 0x0000000000007941 */ /* 0x000fea0003800200 */
.L_x_6547:
[----:B0---4-:R0:W4:Y:S01]  /*7160*/  LDS R215, [R18+0x1b80] ;  /* 0x001b800012d77984 */ /* 0x0111220000000800 */
[----:B------:R-:W-:Y:S04]  /*7170*/  BSSY.RECONVERGENT B0, `(.L_x_6549) ;  /* 0x0000004000007945 */ /* 0x000fe80003800200 */
[----:B------:R-:W-:Y:S05]  /*7180*/  @!P1 BRA `(.L_x_6550) ;  /* 0x0000000000089947 */ /* 0x000fea0003800000 */
[----:B------:R0:W-:Y:S04]  /*7190*/  REDG.E.ADD.F32.FTZ.RN.STRONG.GPU desc[UR26][R110.64+0xb00], R235 ;  /* 0x000b00eb6e0079a6 */ /* 0x0001e8000c12f31a */
[----:B----4-:R0:W-:Y:S02]  /*71a0*/  REDG.E.ADD.F32.FTZ.RN.STRONG.GPU desc[UR26][R114.64+0xb00], R215 ;  /* 0x000b00d7720079a6 */ /* 0x0101e4000c12f31a */
.L_x_6550:
[----:B------:R-:W-:Y:S05]  /*71b0*/  BSYNC.RECONVERGENT B0 ;  /* 0x0000000000007941 */ /* 0x000fea0003800200 */
.L_x_6549:
[----:B0---4-:R0:W4:Y:S01]  /*71c0*/  LDS R215, [R19+0x1c80] ;  /* 0x001c800013d77984 */ /* 0x0111220000000800 */
[----:B------:R-:W-:Y:S04]  /*71d0*/  BSSY.RECONVERGENT B0, `(.L_x_6551) ;  /* 0x0000004000007945 */ /* 0x000fe80003800200 */
[----:B------:R-:W-:Y:S05]  /*71e0*/  @!P3 BRA `(.L_x_6552) ;  /* 0x000000000008b947 */ /* 0x000fea0003800000 */
[----:B------:R0:W-:Y:S04]  /*71f0*/  REDG.E.ADD.F32.FTZ.RN.STRONG.GPU desc[UR26][R110.64+0xc00], R221 ;  /* 0x000c00dd6e0079a6 */ /* 0x0001e8000c12f31a */
[----:B----4-:R0:W-:Y:S02]  /*7200*/  REDG.E.ADD.F32.FTZ.RN.STRONG.GPU desc[UR26][R114.64+0xc00], R215 ;  /* 0x000c00d7720079a6 */ /* 0x0101e4000c12f31a */
.L_x_6552:
[----:B------:R-:W-:Y:S05]  /*7210*/  BSYNC.RECONVERGENT B0 ;  /* 0x0000000000007941 */ /* 0x000fea0003800200 */
.L_x_6551:
[----:B0---4-:R0:W4:Y:S01]  /*7220*/  LDS R215, [R20+0x1d80] ;  /* 0x001d800014d77984 */ /* 0x0111220000000800 */
[----:B------:R-:W-:Y:S04]  /*7230*/  BSSY.RECONVERGENT B0, `(.L_x_6553) ;  /* 0x0000004000007945 */ /* 0x000fe80003800200 */
[----:B------:R-:W-:Y:S05]  /*7240*/  @!P4 BRA `(.L_x_6554) ;  /* 0x000000000008c947 */ /* 0x000fea0003800000 */
[----:B------:R0:W-:Y:S04]  /*7250*/  REDG.E.ADD.F32.FTZ.RN.STRONG.GPU desc[UR26][R110.64+0xd00], R203 ;  /* 0x000d00cb6e0079a6 */ /* 0x0001e8000c12f31a */
[----:B----4-:R0:W-:Y:S02]  /*7260*/  REDG.E.ADD.F32.FTZ.RN.STRONG.GPU desc[UR26][R114.64+0xd00], R215 ;  /* 0x000d00d7720079a6 */ /* 0x0101e4000c12f31a */
.L_x_6554:
[----:B------:R-:W-:Y:S05]  /*7270*/  BSYNC.RECONVERGENT B0 ;  /* 0x0000000000007941 */ /* 0x000fea0003800200 */
.L_x_6553:
[----:B0-----:R0:W0:Y:S01]  /*7280*/  LDS R203, [R21+0x1e80] ;  /* 0x001e800015cb7984 */ /* 0x0010220000000800 */
[----:B------:R-:W-:Y:S04]  /*7290*/  BSSY.RECONVERGENT B0, `(.L_x_6555) ;  /* 0x0000004000007945 */ /* 0x000fe80003800200 */
[----:B------:R-:W-:Y:S05]  /*72a0*/  @!P5 BRA `(.L_x_6556) ;  /* 0x000000000008d947 */ /* 0x000fea0003800000 */
[----:B------:R1:W-:Y:S04]  /*72b0*/  REDG.E.ADD.F32.FTZ.RN.STRONG.GPU desc[UR26][R110.64+0xe00], R117 ;  /* 0x000e00756e0079a6 */ /* 0x0003e8000c12f31a */
[----:B0-----:R1:W-:Y:S02]  /*72c0*/  REDG.E.ADD.F32.FTZ.RN.STRONG.GPU desc[UR26][R114.64+0xe00], R203 ;  /* 0x000e00cb720079a6 */ /* 0x0013e4000c12f31a */
.L_x_6556:
[----:B------:R-:W-:Y:S05]  /*72d0*/  BSYNC.RECONVERGENT B0 ;  /* 0x0000000000007941 */ /* 0x000fea0003800200 */
.L_x_6555:
[----:B-1----:R1:W0:Y:S01]  /*72e0*/  LDS R117, [R22+0x1f80] ;  /* 0x001f800016757984 */ /* 0x0022220000000800 */
[----:B------:R-:W-:Y:S04]  /*72f0*/  BSSY.RECONVERGENT B0, `(.L_x_6557) ;  /* 0x0000004000007945 */ /* 0x000fe80003800200 */
[----:B------:R-:W-:Y:S05]  /*7300*/  @!P6 BRA `(.L_x_6558) ;  /* 0x000000000008e947 */ /* 0x000fea0003800000 */
[----:B------:R1:W-:Y:S04]  /*7310*/  REDG.E.ADD.F32.FTZ.RN.STRONG.GPU desc[UR26][R110.64+0xf00], R113 ;  /* 0x000f00716e0079a6 */ /* 0x0003e8000c12f31a */
[----:B0-----:R1:W-:Y:S02]  /*7320*/  REDG.E.ADD.F32.FTZ.RN.STRONG.GPU desc[UR26][R114.64+0xf00], R117 ;  /* 0x000f0075720079a6 */ /* 0x0013e4000c12f31a */
.L_x_6558:
[----:B------:R-:W-:Y:S05]  /*7330*/  BSYNC.RECONVERGENT B0 ;  /* 0x0000000000007941 */ /* 0x000fea0003800200 */
.L_x_6557:
[----:B-1----:R-:W1:Y:S01]  /*7340*/  SHFL.DOWN P0, R110, R109, 0x1, 0x1f ;  /* 0x08201f006d6e7f89 */ /* 0x002e620000000000 */
[----:B------:R-:W-:Y:S01]  /*7350*/  FMUL.FTZ R122, R107, R213 ;  /* 0x000000d56b7a7220 */ /* 0x000fe20000410000 */
[----:B------:R-:W-:Y:S01]  /*7360*/  FMUL.FTZ R107, R104, R231 ;  /* 0x000000e7686b7220 */ /* 0x000fe20000410000 */
[----:B------:R-:W-:Y:S01]  /*7370*/  ISETP.NE.AND P1, PT, R28, RZ, PT ;  /* 0x000000ff1c00720c */ /* 0x000fe20003f25270 */
[C---:B------:R-:W-:Y:S01]  /*7380*/  FMUL.FTZ R113, R178.reuse, R213 ;  /* 0x000000d5b2717220 */ /* 0x040fe20000410000 */
[----:B------:R-:W-:Y:S01]  /*7390*/  FMUL.FTZ R104, R178, R233 ;  /* 0x000000e9b2687220 */ /* 0x000fe20000410000 */
[----:B------:R-:W-:Y:S01]  /*73a0*/  ISETP.NE.AND P3, PT, R124, RZ, PT ;  /* 0x000000ff7c00720c */ /* 0x000fe20003f65270 */
[----:B------:R-:W-:Y:S01]  /*73b0*/  FMUL.FTZ R111, R106, R211 ;  /* 0x000000d36a6f7220 */ /* 0x000fe20000410000 */
[----:B------:R-:W-:Y:S01]  /*73c0*/  FMUL.FTZ R124, R118, R113 ;  /* 0x00000071767c7220 */ /* 0x000fe20000410000 */
[----:B------:R-:W-:Y:S01]  /*73d0*/  FMUL.FTZ R116, R189, R104 ;  /* 0x00000068bd747220 */ /* 0x000fe20000410000 */
[----:B------:R-:W-:Y:S01]  /*73e0*/  FMUL.FTZ R118, R105, R229 ;  /* 0x000000e569767220 */ /* 0x000fe20000410000 */
[-C--:B------:R-:W-:Y:S01]  /*73f0*/  FMUL.FTZ R104, R178, R209.reuse ;  /* 0x000000d1b2687220 */ /* 0x080fe20000410000 */
[----:B------:R-:W-:Y:S01]  /*7400*/  FMUL.FTZ R105, R102, R209 ;  /* 0x000000d166697220 */ /* 0x000fe20000410000 */
[C---:B------:R-:W-:Y:S01]  /*7410*/  FMUL.FTZ R106, R178.reuse, R211 ;  /* 0x000000d3b26a7220 */ /* 0x040fe20000410000 */
[C---:B------:R-:W-:Y:S01]  /*7420*/  FMUL.FTZ R102, R178.reuse, R207 ;  /* 0x000000cfb2667220 */ /* 0x040fe20000410000 */
[----:B------:R-:W-:Y:S01]  /*7430*/  FMUL.FTZ R114, R103, R233 ;  /* 0x000000e967727220 */ /* 0x000fe20000410000 */
        /* <DEDUP_REMOVED lines=8> */
[----:B-1----:R-:W-:Y:S01]  /*74c0*/  @P0 FADD R110, R109, R110 ;  /* 0x0000006e6d6e0221 */ /* 0x002fe20000000000 */
[----:B------:R-:W-:Y:S01]  /*74d0*/  FMUL.FTZ R187, R187, R106 ;  /* 0x0000006abbbb7220 */ /* 0x000fe20000410000 */
[----:B------:R-:W-:Y:S01]  /*74e0*/  FFMA.FTZ R116, R55, R114, R116 ;  /* 0x0000007237747223 */ /* 0x000fe20000010074 */
[----:B------:R-:W-:Y:S01]  /*74f0*/  FFMA.FTZ R191, R54, R105, R191 ;  /* 0x0000006936bf7223 */ /* 0x000fe200000100bf */
[----:B------:R-:W-:Y:S01]  /*7500*/  BSSY.RECONVERGENT B0, `(.L_x_6559) ;  /* 0x000005e000007945 */ /* 0x000fe20003800200 */
[----:B------:R-:W1:Y:S01]  /*7510*/  SHFL.DOWN P0, R115, R110, 0x2, 0x1f ;  /* 0x08401f006e737f89 */ /* 0x000e620000000000 */
        /* <DEDUP_REMOVED lines=12> */
[----:B------:R-:W-:Y:S01]  /*75e0*/  FFMA.FTZ R83, R104, R38, R83 ;  /* 0x0000002668537223 */ /* 0x000fe20000010053 */
[----:B-1----:R-:W-:Y:S01]  /*75f0*/  @P0 FADD R115, R110, R115 ;  /* 0x000000736e730221 */ /* 0x002fe20000000000 */
[----:B------:R-:W-:-:S04]  /*7600*/  FMUL.FTZ R110, R178, R229 ;  /* 0x000000e5b26e7220 */ /* 0x000fc80000410000 */
[----:B------:R-:W1:Y:S01]  /*7610*/  SHFL.DOWN P0, R112, R115, 0x4, 0x1f ;  /* 0x08801f0073707f89 */ /* 0x000e620000000000 */
[----:B------:R-:W-:Y:S01]  /*7620*/  FMUL.FTZ R120, R127, R110 ;  /* 0x0000006e7f787220 */ /* 0x000fe20000410000 */
[----:B------:R-:W-:Y:S01]  /*7630*/  FMUL.FTZ R110, R101, R207 ;  /* 0x000000cf656e7220 */ /* 0x000fe20000410000 */
[-C--:B------:R-:W-:Y:S01]  /*7640*/  FMUL.FTZ R101, R178, R205.reuse ;  /* 0x000000cdb2657220 */ /* 0x080fe20000410000 */
[----:B------:R-:W-:Y:S01]  /*7650*/  FMUL.FTZ R205, R100, R205 ;  /* 0x000000cd64cd7220 */ /* 0x000fe20000410000 */
[----:B------:R-:W-:Y:S01]  /*7660*/  FMUL.FTZ R100, R178, R121 ;  /* 0x00000079b2647220 */ /* 0x000fe20000410000 */
[----:B------:R-:W-:Y:S01]  /*7670*/  FFMA.FTZ R120, R57, R118, R120 ;  /* 0x0000007639787223 */ /* 0x000fe20000010078 */
[----:B------:R-:W-:Y:S01]  /*7680*/  FMUL.FTZ R103, R192, R101 ;  /* 0x00000065c0677220 */ /* 0x000fe20000410000 */
[----:B------:R-:W-:Y:S01]  /*7690*/  FMUL.FTZ R101, R98, R201 ;  /* 0x000000c962657220 */ /* 0x000fe20000410000 */
[----:B------:R-:W-:Y:S01]  /*76a0*/  FMUL.FTZ R98, R95, R183 ;  /* 0x000000b75f627220 */ /* 0x000fe20000410000 */
[----:B------:R-:W-:Y:S01]  /*76b0*/  @!P1 SHF.R.U32.HI R95, RZ, 0x3, R172 ;  /* 0x00000003ff5f9819 */ /* 0x000fe200000116ac */
[----:B------:R-:W-:Y:S01]  /*76c0*/  FMUL.FTZ R106, R195, R100 ;  /* 0x00000064c36a7220 */ /* 0x000fe20000410000 */
[----:B------:R-:W-:Y:S01]  /*76d0*/  FMUL.FTZ R201, R178, R201 ;  /* 0x000000c9b2c97220 */ /* 0x000fe20000410000 */
[----:B------:R-:W-:Y:S01]  /*76e0*/  FFMA.FTZ R103, R52, R205, R103 ;  /* 0x000000cd34677223 */ /* 0x000fe20000010067 */
[----:B------:R-:W-:Y:S01]  /*76f0*/  @!P1 LOP3.LUT R99, R95, 0x7c, RZ, 0xc0, !PT ;  /* 0x0000007c5f639812 */ /* 0x000fe200078ec0ff */
[----:B------:R-:W-:Y:S01]  /*7700*/  FMUL.FTZ R95, R94, R185 ;  /* 0x000000b95e5f7220 */ /* 0x000fe20000410000 */
[-C--:B------:R-:W-:Y:S01]  /*7710*/  FMUL.FTZ R94, R93, R125.reuse ;  /* 0x0000007d5d5e7220 */ /* 0x080fe20000410000 */
[C---:B------:R-:W-:Y:S01]  /*7720*/  FMUL.FTZ R125, R178.reuse, R125 ;  /* 0x0000007db27d7220 */ /* 0x040fe20000410000 */
[----:B------:R-:W-:Y:S01]  /*7730*/  FMUL.FTZ R93, R178, R179 ;  /* 0x000000b3b25d7220 */ /* 0x000fe20000410000 */
[----:B------:R-:W-:Y:S01]  /*7740*/  FMUL.FTZ R201, R194, R201 ;  /* 0x000000c9c2c97220 */ /* 0x000fe20000410000 */
[----:B------:R-:W-:Y:S01]  /*7750*/  FMUL.FTZ R179, R92, R179 ;  /* 0x000000b35cb37220 */ /* 0x000fe20000410000 */
[----:B------:R-:W-:Y:S01]  /*7760*/  FMUL.FTZ R200, R200, R125 ;  /* 0x0000007dc8c87220 */ /* 0x000fe20000410000 */
[----:B------:R-:W-:Y:S01]  /*7770*/  FMUL.FTZ R93, R108, R93 ;  /* 0x0000005d6c5d7220 */ /* 0x000fe20000410000 */
[----:B------:R-:W-:Y:S01]  /*7780*/  FFMA.FTZ R106, R51, R104, R106 ;  /* 0x00000068336a7223 */ /* 0x000fe2000001006a */
[----:B-1----:R-:W-:Y:S01]  /*7790*/  @P0 FADD R112, R115, R112 ;  /* 0x0000007073700221 */ /* 0x002fe20000000000 */
[----:B------:R-:W-:Y:S01]  /*77a0*/  FFMA.FTZ R201, R50, R101, R201 ;  /* 0x0000006532c97223 */ /* 0x000fe200000100c9 */
[----:B------:R-:W-:Y:S01]  /*77b0*/  FFMA.FTZ R200, R45, R94, R200 ;  /* 0x0000005e2dc87223 */ /* 0x000fe200000100c8 */
[----:B------:R-:W-:Y:S01]  /*77c0*/  FFMA.FTZ R93, R44, R179, R93 ;  /* 0x000000b32c5d7223 */ /* 0x000fe2000001005d */
[----:B------:R-:W-:Y:S01]  /*77d0*/  FADD.FTZ R73, R120, R73 ;  /* 0x0000004978497221 */ /* 0x000fe20000010000 */
[----:B0-----:R-:W0:Y:S01]  /*77e0*/  SHFL.DOWN P0, R117, R112, 0x8, 0x1f ;  /* 0x09001f0070757f89 */ /* 0x001e220000000000 */
[----:B------:R-:W-:Y:S01]  /*77f0*/  FFMA.FTZ R85, R110, R40, R85 ;  /* 0x000000286e557223 */ /* 0x000fe20000010055 */
[----:B------:R-:W-:Y:S01]  /*7800*/  FFMA.FTZ R84, R205, R39, R84 ;  /* 0x00000027cd547223 */ /* 0x000fe20000010054 */
[----:B------:R-:W-:Y:S01]  /*7810*/  FFMA.FTZ R82, R101, R37, R82 ;  /* 0x0000002565527223 */ /* 0x000fe20000010052 */
        /* <DEDUP_REMOVED lines=9> */
[----:B0-----:R-:W-:Y:S01]  /*78b0*/  @P0 FADD R117, R112, R117 ;  /* 0x0000007570750221 */ /* 0x001fe20000000000 */
[----:B------:R-:W-:Y:S01]  /*78c0*/  FMUL.FTZ R112, R193, R102 ;  /* 0x00000066c1707220 */ /* 0x000fe20000410000 */
[----:B------:R-:W-:Y:S01]  /*78d0*/  FMUL.FTZ R102, R97, R123 ;  /* 0x0000007b61667220 */ /* 0x000fe20000410000 */
[----:B------:R-:W-:Y:S01]  /*78e0*/  FMUL.FTZ R97, R96, R181 ;  /* 0x000000b560617220 */ /* 0x000fe20000410000 */
[C---:B------:R-:W-:Y:S01]  /*78f0*/  FMUL.FTZ R96, R178.reuse, R183 ;  /* 0x000000b7b2607220 */ /* 0x040fe20000410000 */
[----:B------:R-:W0:Y:S01]  /*7900*/  SHFL.DOWN P0, R126, R117, 0x10, 0x1f ;  /* 0x0a001f00757e7f89 */ /* 0x000e220000000000 */
[C---:B------:R-:W-:Y:S01]  /*7910*/  FMUL.FTZ R181, R178.reuse, R181 ;  /* 0x000000b5b2b57220 */ /* 0x040fe20000410000 */
        /* <DEDUP_REMOVED lines=28> */
.L_x_6560:
[----:B------:R-:W-:Y:S05]  /*7ae0*/  BSYNC.RECONVERGENT B0 ;  /* 0x0000000000007941 */ /* 0x000fea0003800200 */
.L_x_6559:
[----:B------:R-:W-:-:S04]  /*7af0*/  UIADD3 UR8, UPT, UPT, UR8, 0x1, URZ ;  /* 0x0000000108087890 */ /* 0x000fc8000fffe0ff */
[----:B------:R-:W-:-:S09]  /*7b00*/  UISETP.GE.AND UP0, UPT, UR8, UR35, UPT ;  /* 0x000000230800728c */ /* 0x000fd2000bf06270 */
[----:B------:R-:W-:Y:S05]  /*7b10*/  BRA.U !UP0, `(.L_x_6561) ;  /* 0xffffffcd08fc7547 */ /* 0x000fea000b83ffff */
.L_x_6516:
[----:B------:R-:W-:Y:S06]  /*7b20*/  BAR.SYNC.DEFER_BLOCKING 0x0 ;  /* 0x0000000000007b1d */ /* 0x000fec0000010000 */
[----:B------:R-:W5:Y:S01]  /*7b30*/  LDCU.64 UR14, c[0x0][0x4f8] ;  /* 0x00009f00ff0e77ac */ /* 0x000f620008000a00 */
[----:B------:R-:W-:Y:S01]  /*7b40*/  UMOV UR7, URZ ;  /* 0x000000ff00077c82 */ /* 0x000fe20008000000 */
[----:B------:R-:W0:Y:S01]  /*7b50*/  LDCU.64 UR30, c[0x0][0x550] ;  /* 0x0000aa00ff1e77ac */ /* 0x000e220008000a00 */
[----:B------:R-:W2:Y:S04]  /*7b60*/  LDG.E.128 R36, desc[UR26][R166.64] ;  /* 0x0000001aa6247981 */ /* 0x000ea8000c1e1d00 */
[----:B------:R-:W3:Y:S04]  /*7b70*/  LDG.E.128 R40, desc[UR26][R166.64+0x200] ;  /* 0x0002001aa6287981 */ /* 0x000ee8000c1e1d00 */
[----:B------:R-:W4:Y:S04]  /*7b80*/  LDG.E.128 R44, desc[UR26][R166.64+0x400] ;  /* 0x0004001aa62c7981 */ /* 0x000f28000c1e1d00 */
[----:B------:R-:W4:Y:S01]  /*7b90*/  LDG.E.128 R48, desc[UR26][R166.64+0x600] ;  /* 0x0006001aa6307981 */ /* 0x000f22000c1e1d00 */
[----:B-----5:R-:W-:-:S02]  /*7ba0*/  UIMAD.WIDE.U32 UR12, UR29, UR14, UR6 ;  /* 0x0000000e1d0c72a5 */ /* 0x020fc4000f8e0006 */
[----:B------:R-:W-:Y:S02]  /*7bb0*/  UIADD3 UR20, UP1, UPT, UR20, -0x1000, URZ ;  /* 0xfffff00014147890 */ /* 0x000fe4000ff3e0ff */
[----:B------:R-:W-:Y:S01]  /*7bc0*/  UIMAD UR13, UR29, UR15, UR13 ;  /* 0x0000000f1d0d72a4 */ /* 0x000fe2000f8e020d */
[----:B------:R-:W5:Y:S01]  /*7bd0*/  LDCU.64 UR14, c[0x0][0x500] ;  /* 0x0000a000ff0e77ac */ /* 0x000f620008000a00 */
[----:B------:R-:W-:Y:S02]  /*7be0*/  UIADD3 UR22, UP2, UPT, UR22, -0x1000, URZ ;  /* 0xfffff00016167890 */ /* 0x000fe4000ff5e0ff */
[----:B------:R-:W-:Y:S02]  /*7bf0*/  UIADD3.X UR21, UPT, UPT, UR21, -0x1, URZ, UP1, !UPT ;  /* 0xffffffff15157890 */ /* 0x000fe40008ffe4ff */
[----:B------:R-:W-:Y:S02]  /*7c00*/  UIADD3.X UR23, UPT, UPT, UR23, -0x1, URZ, UP2, !UPT ;  /* 0xffffffff17177890 */ /* 0x000fe400097fe4ff */
[----:B-----5:R-:W-:-:S04]  /*7c10*/  UIMAD.WIDE.U32 UR12, UR28, UR14, UR12 ;  /* 0x0000000e1c0c72a5 */ /* 0x020fc8000f8e000c */
[----:B------:R-:W-:Y:S02]  /*7c20*/  UIMAD UR13, UR28, UR15, UR13 ;  /* 0x0000000f1c0d72a4 */ /* 0x000fe4000f8e020d */
[----:B0-----:R-:W-:Y:S01]  /*7c30*/  ULEA UR8, UP0, UR12, UR30, 0x2 ;  /* 0x0000001e0c087291 */ /* 0x001fe2000f8010ff */
[----:B------:R-:W0:Y:S03]  /*7c40*/  LDCU.64 UR14, c[0x0][0x520] ;  /* 0x0000a400ff0e77ac */ /* 0x000e260008000a00 */
[----:B------:R-:W-:Y:S01]  /*7c50*/  ULEA.HI.X UR12, UR12, UR31, UR13, 0x2, UP0 ;  /* 0x0000001f0c0c7291 */ /* 0x000fe200080f140d */
[----:B------:R-:W5:Y:S01]  /*7c60*/  LDCU.64 UR30, c[0x0][0x560] ;  /* 0x0000ac00ff1e77ac */ /* 0x000f620008000a00 */
        /* <DEDUP_REMOVED lines=20> */
[----:B----4-:R-:W-:Y:S01]  /*7db0*/  FADD.FTZ R39, R39, R134 ;  /* 0x0000008627277221 */ /* 0x010fe20000010000 */
[----:B------:R-:W-:-:S02]  /*7dc0*/  FSETP.GTU.FTZ.AND P5, PT, R44, 20, PT ;  /* 0x41a000002c00780b */ /* 0x000fc40003fbc000 */
[----:B------:R-:W-:Y:S02]  /*7dd0*/  FSETP.GTU.FTZ.AND P3, PT, R34, 20, PT ;  /* 0x41a000002200780b */ /* 0x000fe40003f7c000 */
[----:B------:R-:W-:Y:S01]  /*7de0*/  FSETP.GTU.FTZ.AND P6, PT, R41, 20, PT ;  /* 0x41a000002900780b */ /* 0x000fe20003fdc000 */
[----:B------:R-:W-:Y:S02]  /*7df0*/  @!P2 FMUL.FTZ R28, R52, -1.4426950216293334961 ;  /* 0xbfb8aa3b341ca820 */ /* 0x000fe40000410000 */
[----:B------:R-:W-:Y:S02]  /*7e00*/  @!P1 FMUL.FTZ R31, R53, -1.4426950216293334961 ;  /* 0xbfb8aa3b351f9820 */ /* 0x000fe40000410000 */
[----:B------:R-:W-:Y:S02]  /*7e10*/  @!P0 FMUL.FTZ R32, R54, -1.4426950216293334961 ;  /* 0xbfb8aa3b36208820 */ /* 0x000fe40000410000 */
[----:B------:R-:W2:Y:S01]  /*7e20*/  @!P2 MUFU.EX2 R28, R28 ;  /* 0x0000001c001ca308 */ /* 0x000ea20000000800 */
[----:B------:R-:W-:-:S05]  /*7e30*/  @!P4 FMUL.FTZ R40, R55, -1.4426950216293334961 ;  /* 0xbfb8aa3b3728c820 */ /* 0x000fca0000410000 */
[----:B------:R-:W-:Y:S02]  /*7e40*/  @!P6 FMUL.FTZ R41, R41, -1.4426950216293334961 ;  /* 0xbfb8aa3b2929e820 */ /* 0x000fe40000410000 */
[----:B------:R-:W3:Y:S08]  /*7e50*/  @!P1 MUFU.EX2 R31, R31 ;  /* 0x0000001f001f9308 */ /* 0x000ef00000000800 */
[----:B------:R-:W4:Y:S01]  /*7e60*/  @!P0 MUFU.EX2 R32, R32 ;  /* 0x0000002000208308 */ /* 0x000f220000000800 */
[----:B--2---:R-:W-:-:S07]  /*7e70*/  @!P2 FADD.FTZ R28, R28, 1 ;  /* 0x3f8000001c1ca421 */ /* 0x004fce0000010000 */
[----:B------:R2:W1:Y:S01]  /*7e80*/  @!P2 MUFU.RCP R43, R28 ;  /* 0x0000001c002ba308 */ /* 0x0004620000001000 */
[----:B---3--:R-:W-:-:S07]  /*7e90*/  @!P1 FADD.FTZ R31, R31, 1 ;  /* 0x3f8000001f1f9421 */ /* 0x008fce0000010000 */
[----:B------:R3:W0:Y:S01]  /*7ea0*/  @!P1 MUFU.RCP R42, R31 ;  /* 0x0000001f002a9308 */ /* 0x0006220000001000 */
[----:B----4-:R-:W-:Y:S01]  /*7eb0*/  @!P0 FADD.FTZ R32, R32, 1 ;  /* 0x3f80000020208421 */ /* 0x010fe20000010000 */
[----:B--2---:R-:W-:Y:S01]  /*7ec0*/  @!P5 FMUL.FTZ R28, R44, -1.4426950216293334961 ;  /* 0xbfb8aa3b2c1cd820 */ /* 0x004fe20000410000 */
[----:B------:R-:W-:-:S05]  /*7ed0*/  FADD.FTZ R44, R38, R134 ;  /* 0x00000086262c7221 */ /* 0x000fca0000010000 */
[----:B------:R-:W2:Y:S01]  /*7ee0*/  @!P0 MUFU.RCP R33, R32 ;  /* 0x0000002000218308 */ /* 0x000ea20000001000 */
[----:B-1----:R-:W-:Y:S01]  /*7ef0*/  @!P2 FMUL.FTZ R68, R68, R43 ;  /* 0x0000002b4444a220 */ /* 0x002fe20000410000 */
[----:B------:R-:W-:Y:S01]  /*7f00*/  FADD.FTZ R43, R36, R134 ;  /* 0x00000086242b7221 */ /* 0x000fe20000010000 */
[----:B------:R-:W-:Y:S01]  /*7f10*/  FSETP.GTU.FTZ.AND P2, PT, R35, 20, PT ;  /* 0x41a000002300780b */ /* 0x000fe20003f5c000 */
[----:B---3--:R-:W-:-:S04]  /*7f20*/  @!P3 FMUL.FTZ R31, R34, -1.4426950216293334961 ;  /* 0xbfb8aa3b221fb820 */ /* 0x008fc80000410000 */
[----:B------:R-:W1:Y:S01]  /*7f30*/  @!P4 MUFU.EX2 R40, R40 ;  /* 0x000000280028c308 */ /* 0x000e620000000800 */
[----:B0-----:R-:W-:Y:S01]  /*7f40*/  @!P1 FMUL.FTZ R69, R69, R42 ;  /* 0x0000002a45459220 */ /* 0x001fe20000410000 */
[----:B------:R-:W-:Y:S01]  /*7f50*/  FSETP.GTU.FTZ.AND P1, PT, R43, 20, PT ;  /* 0x41a000002b00780b */ /* 0x000fe20003f3c000 */
[----:B------:R-:W-:-:S05]  /*7f60*/  FADD.FTZ R42, R37, R134 ;  /* 0x00000086252a7221 */ /* 0x000fca0000010000 */
[----:B------:R-:W-:Y:S01]  /*7f70*/  @!P2 FMUL.FTZ R36, R35, -1.4426950216293334961 ;  /* 0xbfb8aa3b2324a820 */ /* 0x000fe20000410000 */
[----:B--2---:R-:W-:Y:S01]  /*7f80*/  @!P0 FMUL.FTZ R70, R70, R33 ;  /* 0x0000002146468220 */ /* 0x004fe20000410000 */
[----:B------:R-:W0:Y:S01]  /*7f90*/  @!P5 MUFU.EX2 R28, R28 ;  /* 0x0000001c001cd308 */ /* 0x000e220000000800 */
[----:B------:R-:W2:Y:S01]  /*7fa0*/  LDS.128 R32, [R30+0x30] ;  /* 0x000030001e207984 */ /* 0x000ea20000000c00 */
[----:B------:R-:W-:-:S03]  /*7fb0*/  FSETP.GTU.FTZ.AND P0, PT, R42, 20, PT ;  /* 0x41a000002a00780b */ /* 0x000fc60003f1c000 */
[----:B------:R-:W-:Y:S01]  /*7fc0*/  @!P1 FMUL.FTZ R37, R43, -1.4426950216293334961 ;  /* 0xbfb8aa3b2b259820 */ /* 0x000fe20000410000 */
[----:B------:R-:W-:Y:S01]  /*7fd0*/  BAR.SYNC.DEFER_BLOCKING 0x0 ;  /* 0x0000000000007b1d */ /* 0x000fe20000010000 */
[----:B-1----:R-:W-:-:S05]  /*7fe0*/  @!P4 FADD.FTZ R40, R40, 1 ;  /* 0x3f8000002828c421 */ /* 0x002fca0000010000 */
[----:B------:R-:W1:Y:S03]  /*7ff0*/  @!P3 MUFU.EX2 R31, R31 ;  /* 0x0000001f001fb308 */ /* 0x000e660000000800 */
[----:B------:R-:W-:Y:S01]  /*8000*/  @!P0 FMUL.FTZ R38, R42, -1.4426950216293334961 ;  /* 0xbfb8aa3b2a268820 */ /* 0x000fe20000410000 */
[----:B0-----:R-:W-:-:S04]  /*8010*/  @!P5 FADD.FTZ R28, R28, 1 ;  /* 0x3f8000001c1cd421 */ /* 0x001fc80000010000 */
[----:B------:R-:W0:Y:S08]  /*8020*/  @!P6 MUFU.EX2 R41, R41 ;  /* 0x000000290029e308 */ /* 0x000e300000000800 */
[----:B------:R-:W3:Y:S01]  /*8030*/  @!P2 MUFU.EX2 R36, R36 ;  /* 0x000000240024a308 */ /* 0x000ee20000000800 */
[----:B-1----:R-:W-:Y:S01]  /*8040*/  @!P3 FADD.FTZ R31, R31, 1 ;  /* 0x3f8000001f1fb421 */ /* 0x002fe20000010000 */
[----:B------:R-:W-:Y:S04]  /*8050*/  STS.128 [R30], R76 ;  /* 0x0000004c1e007388 */ /* 0x000fe80000000c00 */
[----:B------:R-:W-:Y:S02]  /*8060*/  STS.128 [R30+0x10], R80 ;  /* 0x000010501e007388 */ /* 0x000fe40000000c00 */
[----:B------:R-:W1:Y:S01]  /*8070*/  @!P1 MUFU.EX2 R37, R37 ;  /* 0x0000002500259308 */ /* 0x000e620000000800 */
[----:B0-----:R-:W-:Y:S01]  /*8080*/  @!P6 FADD.FTZ R41, R41, 1 ;  /* 0x3f8000002929e421 */ /* 0x001fe20000010000 */
[----:B------:R-:W-:Y:S01]  /*8090*/  STS.128 [R30+0x20], R84 ;  /* 0x000020541e007388 */ /* 0x000fe20000000c00 */
[--C-:B--2---:R-:W-:Y:S01]  /*80a0*/  FADD.FTZ R32, R32, R134.reuse ;  /* 0x0000008620207221 */ /* 0x104fe20000010000 */
[--C-:B------:R-:W-:Y:S01]  /*80b0*/  FADD.FTZ R33, R33, R134.reuse ;  /* 0x0000008621217221 */ /* 0x100fe20000010000 */
[----:B------:R-:W-:-:S03]  /*80c0*/  FADD.FTZ R34, R34, R134 ;  /* 0x0000008622227221 */ /* 0x000fc60000010000 */
[----:B------:R-:W0:Y:S01]  /*80d0*/  @!P4 MUFU.RCP R40, R40 ;  /* 0x000000280028c308 */ /* 0x000e220000001000 */
[----:B---3--:R-:W-:Y:S01]  /*80e0*/  @!P2 FADD.FTZ R36, R36, 1 ;  /* 0x3f8000002424a421 */ /* 0x008fe20000010000 */
[----:B------:R-:W-:Y:S01]  /*80f0*/  FADD.FTZ R35, R35, R134 ;  /* 0x0000008623237221 */ /* 0x000fe20000010000 */
[----:B------:R-:W-:Y:S05]  /*8100*/  STS.128 [R30+0x30], R88 ;  /* 0x000030581e007388 */ /* 0x000fea0000000c00 */
[----:B------:R-:W2:Y:S01]  /*8110*/  @!P5 MUFU.RCP R28, R28 ;  /* 0x0000001c001cd308 */ /* 0x000ea20000001000 */
[----:B-1----:R-:W-:-:S07]  /*8120*/  @!P1 FADD.FTZ R37, R37, 1 ;  /* 0x3f80000025259421 */ /* 0x002fce0000010000 */
[----:B------:R-:W1:Y:S01]  /*8130*/  @!P3 MUFU.RCP R31, R31 ;  /* 0x0000001f001fb308 */ /* 0x000e620000001000 */
[----:B0-----:R-:W-:Y:S01]  /*8140*/  @!P4 FMUL.FTZ R71, R71, R40 ;  /* 0x000000284747c220 */ /* 0x001fe20000410000 */
[----:B------:R-:W-:-:S06]  /*8150*/  FSETP.GTU.FTZ.AND P4, PT, R44, 20, PT ;  /* 0x41a000002c00780b */ /* 0x000fcc0003f9c000 */
[----:B------:R-:W0:Y:S01]  /*8160*/  @!P6 MUFU.RCP R41, R41 ;  /* 0x000000290029e308 */ /* 0x000e220000001000 */
[----:B--2---:R-:W-:Y:S01]  /*8170*/  @!P5 FMUL.FTZ R65, R65, R28 ;  /* 0x0000001c4141d220 */ /* 0x004fe20000410000 */
[----:B------:R-:W-:-:S05]  /*8180*/  FSETP.GTU.FTZ.AND P5, PT, R32, 20, PT ;  /* 0x41a000002000780b */ /* 0x000fca0003fbc000 */
[----:B------:R-:W-:Y:S01]  /*8190*/  @!P4 FMUL.FTZ R40, R44, -1.4426950216293334961 ;  /* 0xbfb8aa3b2c28c820 */ /* 0x000fe20000410000 */
[----:B------:R-:W2:Y:S01]  /*81a0*/  @!P2 MUFU.RCP R36, R36 ;  /* 0x000000240024a308 */ /* 0x000ea20000001000 */
[----:B-1----:R-:W-:Y:S01]  /*81b0*/  @!P3 FMUL.FTZ R66, R66, R31 ;  /* 0x0000001f4242b220 */ /* 0x002fe20000410000 */
[----:B------:R-:W-:Y:S01]  /*81c0*/  FSETP.GTU.FTZ.AND P3, PT, R33, 20, PT ;  /* 0x41a000002100780b */ /* 0x000fe20003f7c000 */
[----:B------:R-:W-:-:S05]  /*81d0*/  NOP ;  /* 0x0000000000007918 */ /* 0x000fca0000000000 */
[----:B------:R-:W1:Y:S01]  /*81e0*/  @!P1 MUFU.RCP R37, R37 ;  /* 0x0000002500259308 */ /* 0x000e620000001000 */
[----:B0-----:R-:W-:Y:S01]  /*81f0*/  @!P6 FMUL.FTZ R64, R64, R41 ;  /* 0x000000294040e220 */ /* 0x001fe20000410000 */
[----:B------:R-:W-:Y:S01]  /*8200*/  FSETP.GTU.FTZ.AND P6, PT, R39, 20, PT ;  /* 0x41a000002700780b */ /* 0x000fe20003fdc000 */
[----:B------:R-:W-:Y:S01]  /*8210*/  @!P5 FMUL.FTZ R31, R32, -1.4426950216293334961 ;  /* 0xbfb8aa3b201fd820 */ /* 0x000fe20000410000 */
[----:B------:R-:W-:Y:S03]  /*8220*/  LDS.128 R44, [R29+0x600] ;  /* 0x000600001d2c7984 */ /* 0x000fe60000000c00 */
[----:B------:R-:W-:Y:S01]  /*8230*/  @!P3 FMUL.FTZ R32, R33, -1.4426950216293334961 ;  /* 0xbfb8aa3b2120b820 */ /* 0x000fe20000410000 */
[----:B--2---:R-:W-:Y:S01]  /*8240*/  @!P2 FMUL.FTZ R67, R67, R36 ;  /* 0x000000244343a220 */ /* 0x004fe20000410000 */
[----:B------:R-:W-:Y:S01]  /*8250*/  FSETP.GTU.FTZ.AND P2, PT, R34, 20, PT ;  /* 0x41a000002200780b */ /* 0x000fe20003f5c000 */
[----:B------:R-:W0:Y:S05]  /*8260*/  @!P0 MUFU.EX2 R38, R38 ;  /* 0x0000002600268308 */ /* 0x000e2a0000000800 */
[----:B------:R-:W-:Y:S01]  /*8270*/  @!P6 FMUL.FTZ R28, R39, -1.4426950216293334961 ;  /* 0xbfb8aa3b271ce820 */ /* 0x000fe20000410000 */
[----:B-1----:R-:W-:Y:S01]  /*8280*/  @!P1 FMUL.FTZ R60, R60, R37 ;  /* 0x000000253c3c9220 */ /* 0x002fe20000410000 */
[----:B------:R-:W-:Y:S01]  /*8290*/  FSETP.GTU.FTZ.AND P1, PT, R35, 20, PT ;  /* 0x41a000002300780b */ /* 0x000fe20003f3c000 */
[----:B------:R-:W1:Y:S04]  /*82a0*/  @!P4 MUFU.EX2 R40, R40 ;  /* 0x000000280028c308 */ /* 0x000e680000000800 */
[----:B------:R-:W-:-:S04]  /*82b0*/  @!P2 FMUL.FTZ R33, R34, -1.4426950216293334961 ;  /* 0xbfb8aa3b2221a820 */ /* 0x000fc80000410000 */
[----:B------:R0:W2:Y:S04]  /*82c0*/  @!P6 MUFU.EX2 R48, R28 ;  /* 0x0000001c0030e308 */ /* 0x0000a80000000800 */
[----:B------:R-:W-:-:S04]  /*82d0*/  @!P1 FMUL.FTZ R36, R35, -1.4426950216293334961 ;  /* 0xbfb8aa3b23249820 */ /* 0x000fc80000410000 */
[----:B------:R1:W-:Y:S01]  /*82e0*/  @!P5 MUFU.EX2 R49, R31 ;  /* 0x0000001f0031d308 */ /* 0x0003e20000000800 */
[----:B0-----:R-:W-:-:S07]  /*82f0*/  @!P0 FADD.FTZ R28, R38, 1 ;  /* 0x3f800000261c8421 */ /* 0x001fce0000010000 */
[----:B------:R-:W0:Y:S01]  /*8300*/  @!P3 MUFU.EX2 R51, R32 ;  /* 0x000000200033b308 */ /* 0x000e220000000800 */
[----:B-1----:R-:W-:Y:S01]  /*8310*/  @!P4 FADD.FTZ R31, R40, 1 ;  /* 0x3f800000281fc421 */ /* 0x002fe20000010000 */
[----:B--2---:R-:W-:Y:S01]  /*8320*/  @!P6 FADD.FTZ R50, R48, 1 ;  /* 0x3f8000003032e421 */ /* 0x004fe20000010000 */
[----:B------:R-:W1:Y:S01]  /*8330*/  LDS.128 R40, [R29+0x400] ;  /* 0x000400001d287984 */ /* 0x000e620000000c00 */
[----:B------:R-:W-:-:S04]  /*8340*/  MOV R48, UR8 ;  /* 0x0000000800307c02 */ /* 0x000fc80008000f00 */
[----:B------:R2:W3:Y:S08]  /*8350*/  @!P2 MUFU.EX2 R52, R33 ;  /* 0x000000210034a308 */ /* 0x0004f00000000800 */
[----:B------:R4:W5:Y:S01]  /*8360*/  @!P1 MUFU.EX2 R53, R36 ;  /* 0x0000002400359308 */ /* 0x0009620000000800 */
[----:B--2---:R-:W2:Y:S01]  /*8370*/  LDS.128 R32, [R29] ;  /* 0x000000001d207984 */ /* 0x004ea20000000c00 */
[----:B0-----:R-:W-:-:S06]  /*8380*/  @!P3 FADD.FTZ R51, R51, 1 ;  /* 0x3f8000003333b421 */ /* 0x001fcc0000010000 */
[----:B------:R0:W1:Y:S01]  /*8390*/  @!P0 MUFU.RCP R54, R28 ;  /* 0x0000001c00368308 */ /* 0x0000620000001000 */
[----:B----4-:R-:W4:Y:S01]  /*83a0*/  LDS.128 R36, [R29+0x200] ;  /* 0x000200001d247984 */ /* 0x010f220000000c00 */
[----:B---3--:R-:W-:-:S06]  /*83b0*/  @!P2 FADD.FTZ R52, R52, 1 ;  /* 0x3f8000003434a421 */ /* 0x008fcc0000010000 */
[----:B------:R-:W3:Y:S01]  /*83c0*/  @!P4 MUFU.RCP R55, R31 ;  /* 0x0000001f0037c308 */ /* 0x000ee20000001000 */
[----:B0-----:R-:W-:Y:S01]  /*83d0*/  @!P5 FADD.FTZ R28, R49, 1 ;  /* 0x3f800000311cd421 */ /* 0x001fe20000010000 */
[----:B------:R-:W-:Y:S01]  /*83e0*/  MOV R49, UR12 ;  /* 0x0000000c00317c02 */ /* 0x000fe20008000f00 */
[----:B-----5:R-:W-:Y:S01]  /*83f0*/  @!P1 FADD.FTZ R53, R53, 1 ;  /* 0x3f80000035359421 */ /* 0x020fe20000010000 */
[----:B------:R-:W0:Y:S01]  /*8400*/  LDCU.64 UR12, c[0x0][0x518] ;  /* 0x0000a300ff0c77ac */ /* 0x000e220008000a00 */
[----:B------:R-:W-:-:S03]  /*8410*/  IMAD.WIDE.U32 R48, R131, 0x10, R48 ;  /* 0x0000001083307825 */ /* 0x000fc600078e0030 */
[----:B------:R5:W2:Y:S01]  /*8420*/  @!P6 MUFU.RCP R56, R50 ;  /* 0x000000320038e308 */ /* 0x000aa20000001000 */
[----:B-1----:R-:W-:Y:S01]  /*8430*/  @!P0 FMUL.FTZ R61, R61, R54 ;  /* 0x000000363d3d8220 */ /* 0x002fe20000410000 */
[----:B------:R-:W-:Y:S01]  /*8440*/  IADD3 R0, P0, PT, R0, -0x1000, RZ ;  /* 0xfffff00000007810 */ /* 0x000fe20007f1e0ff */
[----:B------:R-:W-:Y:S03]  /*8450*/  STG.E.128 desc[UR26][R48.64+0x400], R40 ;  /* 0x0004002830007986 */ /* 0x000fe6000c101d1a */
[----:B------:R-:W-:Y:S01]  /*8460*/  IADD3.X R2, PT, PT, R2, -0x1, RZ, P0, !PT ;  /* 0xffffffff02027810 */ /* 0x000fe200007fe4ff */
[----:B------:R-:W-:Y:S01]  /*8470*/  STG.E.128 desc[UR26][R48.64+0x600], R44 ;  /* 0x0006002c30007986 */ /* 0x000fe2000c101d1a */
[----:B------:R1:W4:Y:S01]  /*8480*/  @!P5 MUFU.RCP R57, R28 ;  /* 0x0000001c0039d308 */ /* 0x0003220000001000 */
[----:B---3--:R-:W-:Y:S01]  /*8490*/  @!P4 FMUL.FTZ R62, R62, R55 ;  /* 0x000000373e3ec220 */ /* 0x008fe20000410000 */
[----:B-----5:R-:W-:Y:S01]  /*84a0*/  FADD.FTZ R50, R68, R135 ;  /* 0x0000008744327221 */ /* 0x020fe20000010000 */
[----:B0-----:R-:W-:-:S03]  /*84b0*/  UIMAD.WIDE.U32 UR6, UR29, UR12, UR6 ;  /* 0x0000000c1d0672a5 */ /* 0x001fc6000f8e0006 */
[----:B------:R-:W-:Y:S01]  /*84c0*/  FADD.FTZ R31, R50, R69 ;  /* 0x00000045321f7221 */ /* 0x000fe20000010000 */
[----:B--2---:R-:W-:Y:S01]  /*84d0*/  STG.E.128 desc[UR26][R48.64], R32 ;  /* 0x0000002030007986 */ /* 0x004fe2000c101d1a */
[----:B------:R-:W0:Y:S01]  /*84e0*/  @!P3 MUFU.RCP R58, R51 ;  /* 0x00000033003ab308 */ /* 0x000e220000001000 */
[----:B------:R-:W-:Y:S01]  /*84f0*/  @!P6 FMUL.FTZ R63, R63, R56 ;  /* 0x000000383f3fe220 */ /* 0x000fe20000410000 */
[----:B-1----:R-:W-:Y:S01]  /*8500*/  FADD.FTZ R28, R31, R70 ;  /* 0x000000461f1c7221 */ /* 0x002fe20000010000 */
[----:B------:R-:W-:-:S03]  /*8510*/  UIMAD UR7, UR29, UR13, UR7 ;  /* 0x0000000d1d0772a4 */ /* 0x000fc6000f8e0207 */
[----:B------:R-:W-:Y:S01]  /*8520*/  FADD.FTZ R31, R28, R71 ;  /* 0x000000471c1f7221 */ /* 0x000fe20000010000 */
[----:B----4-:R-:W-:Y:S01]  /*8530*/  STG.E.128 desc[UR26][R48.64+0x200], R36 ;  /* 0x0002002430007986 */ /* 0x010fe2000c101d1a */
[----:B------:R-:W1:Y:S01]  /*8540*/  @!P2 MUFU.RCP R59, R52 ;  /* 0x00000034003ba308 */ /* 0x000e620000001000 */
[----:B------:R-:W-:Y:S01]  /*8550*/  @!P5 FMUL.FTZ R72, R72, R57 ;  /* 0x000000394848d220 */ /* 0x000fe20000410000 */
[----:B------:R-:W-:Y:S01]  /*8560*/  UIMAD.WIDE.U32 UR6, UR28, UR14, UR6 ;  /* 0x0000000e1c0672a5 */ /* 0x000fe2000f8e0006 */
[----:B------:R-:W-:Y:S01]  /*8570*/  BAR.SYNC.DEFER_BLOCKING 0x0 ;  /* 0x0000000000007b1d */ /* 0x000fe20000010000 */
[----:B------:R-:W-:Y:S02]  /*8580*/  FADD.FTZ R28, R31, R64 ;  /* 0x000000401f1c7221 */ /* 0x000fe40000010000 */
[----:B------:R-:W-:Y:S02]  /*8590*/  UIMAD UR8, UR28, UR15, UR7 ;  /* 0x0000000f1c0872a4 */ /* 0x000fe4000f8e0207 */
[----:B------:R-:W-:Y:S01]  /*85a0*/  FADD.FTZ R31, R28, R65 ;  /* 0x000000411c1f7221 */ /* 0x000fe20000010000 */
[----:B------:R-:W2:Y:S01]  /*85b0*/  @!P1 MUFU.RCP R76, R53 ;  /* 0x00000035004c9308 */ /* 0x000ea20000001000 */
[----:B0-----:R-:W-:Y:S01]  /*85c0*/  @!P3 FMUL.FTZ R73, R73, R58 ;  /* 0x0000003a4949b220 */ /* 0x001fe20000410000 */
[----:B------:R-:W-:-:S04]  /*85d0*/  ULEA UR7, UP0, UR6, UR30, 0x2 ;  /* 0x0000001e06077291 */ /* 0x000fc8000f8010ff */
[----:B------:R-:W-:Y:S01]  /*85e0*/  ULEA.HI.X UR6, UR6, UR31, UR8, 0x2, UP0 ;  /* 0x0000001f06067291 */ /* 0x000fe200080f1408 */
[----:B-1----:R-:W-:Y:S01]  /*85f0*/  @!P2 FMUL.FTZ R74, R74, R59 ;  /* 0x0000003b4a4aa220 */ /* 0x002fe20000410000 */
[----:B------:R-:W-:Y:S01]  /*8600*/  MOV R28, UR7 ;  /* 0x00000007001c7c02 */ /* 0x000fe20008000f00 */
[----:B------:R-:W-:-:S04]  /*8610*/  UIADD3 UR24, UP0, UPT, UR24, -0x1000, URZ ;  /* 0xfffff00018187890 */ /* 0x000fc8000ff1e0ff */
[----:B------:R-:W-:Y:S02]  /*8620*/  UIADD3.X UR25, UPT, UPT, UR25, -0x1, URZ, UP0, !UPT ;  /* 0xffffffff19197890 */ /* 0x000fe400087fe4ff */
[----:B------:R-:W-:Y:S01]  /*8630*/  UISETP.GT.AND UP0, UPT, UR19, 0x1, UPT ;  /* 0x000000011300788c */ /* 0x000fe2000bf04270 */
[----:B--2---:R-:W-:Y:S01]  /*8640*/  @!P1 FMUL.FTZ R75, R75, R76 ;  /* 0x0000004c4b4b9220 */ /* 0x004fe20000410000 */
[----:B------:R-:W-:Y:S01]  /*8650*/  STS.128 [R30], R68 ;  /* 0x000000441e007388 */ /* 0x000fe20000000c00 */
[----:B------:R-:W-:-:S03]  /*8660*/  IADD3 R3, P1, PT, R3, -0x1000, RZ ;  /* 0xfffff00003037810 */ /* 0x000fc60007f3e0ff */
[----:B------:R0:W-:Y:S01]  /*8670*/  STS.128 [R30+0x10], R64 ;  /* 0x000010401e007388 */ /* 0x0001e20000000c00 */
[----:B------:R-:W-:-:S03]  /*8680*/  IADD3.X R4, PT, PT, R4, -0x1, RZ, P1, !PT ;  /* 0xffffffff04047810 */ /* 0x000fc60000ffe4ff */
        /* <DEDUP_REMOVED lines=8> */
[----:B-1----:R-:W-:-:S03]  /*8710*/  FADD.FTZ R60, R67, R60 ;  /* 0x0000003c433c7221 */ /* 0x002fc60000010000 */
[----:B------:R1:W4:Y:S01]  /*8720*/  LDS.128 R44, [R29+0x600] ;  /* 0x000600001d2c7984 */ /* 0x0003220000000c00 */
[----:B------:R-:W-:-:S04]  /*8730*/  FADD.FTZ R61, R60, R61 ;  /* 0x0000003d3c3d7221 */ /* 0x000fc80000010000 */
[----:B------:R-:W-:Y:S01]  /*8740*/  FADD.FTZ R62, R61, R62 ;  /* 0x0000003e3d3e7221 */ /* 0x000fe20000010000 */
[----:B-1----:R-:W-:-:S03]  /*8750*/  MOV R29, UR6 ;  /* 0x00000006001d7c02 */ /* 0x002fc60008000f00 */
[----:B------:R-:W-:Y:S01]  /*8760*/  FADD.FTZ R63, R62, R63 ;  /* 0x0000003f3e3f7221 */ /* 0x000fe20000010000 */
[----:B------:R-:W-:Y:S01]  /*8770*/  UIADD3 UR6, UPT, UPT, UR19, -0x1, URZ ;  /* 0xffffffff13067890 */ /* 0x000fe2000fffe0ff */
[----:B------:R-:W-:-:S04]  /*8780*/  IMAD.WIDE.U32 R28, R131, 0x10, R28 ;  /* 0x00000010831c7825 */ /* 0x000fc800078e001c */
[----:B------:R-:W-:Y:S02]  /*8790*/  FADD.FTZ R72, R63, R72 ;  /* 0x000000483f487221 */ /* 0x000fe40000010000 */
[----:B------:R-:W-:Y:S02]  /*87a0*/  UMOV UR19, UR6 ;  /* 0x0000000600137c82 */ /* 0x000fe40008000000 */
[----:B------:R-:W-:-:S04]  /*87b0*/  FADD.FTZ R73, R72, R73 ;  /* 0x0000004948497221 */ /* 0x000fc80000010000 */
[----:B------:R-:W-:-:S04]  /*87c0*/  FADD.FTZ R74, R73, R74 ;  /* 0x0000004a494a7221 */ /* 0x000fc80000010000 */
[----:B------:R-:W-:Y:S01]  /*87d0*/  FADD.FTZ R135, R74, R75 ;  /* 0x0000004b4a877221 */ /* 0x000fe20000010000 */
[----:B--2---:R1:W-:Y:S04]  /*87e0*/  STG.E.128 desc[UR26][R28.64], R32 ;  /* 0x000000201c007986 */ /* 0x0043e8000c101d1a */
[----:B0-----:R1:W-:Y:S04]  /*87f0*/  STG.E.128 desc[UR26][R28.64+0x200], R36 ;  /* 0x000200241c007986 */ /* 0x0013e8000c101d1a */
[----:B---3--:R1:W-:Y:S04]  /*8800*/  STG.E.128 desc[UR26][R28.64+0x400], R40 ;  /* 0x000400281c007986 */ /* 0x0083e8000c101d1a */
[----:B----4-:R1:W-:Y:S01]  /*8810*/  STG.E.128 desc[UR26][R28.64+0x600], R44 ;  /* 0x0006002c1c007986 */ /* 0x0103e2000c101d1a */
[----:B------:R-:W-:Y:S05]  /*8820*/  BRA.U UP0, `(.L_x_6562) ;  /* 0xffffff8500507547 */ /* 0x000fea000b83ffff */
.L_x_6482:
        /* <DEDUP_REMOVED lines=12> */
[----:B------:R-:W0:Y:S01]  /*88f0*/  SHFL.DOWN P0, R3, R0, 0x2, 0x1f ;  /* 0x08401f0000037f89 */ /* 0x000e220000000000 */
[----:B---3--:R-:W-:-:S13]  /*8900*/  ISETP.NE.AND P1, PT, R4, RZ, PT ;  /* 0x000000ff0400720c */ /* 0x008fda0003f25270 */
[----:B------:R-:W3:Y:S01]  /*8910*/  @!P1 S2R R8, SR_CgaCtaId ;  /* 0x0000000000089919 */ /* 0x000ee20000008800 */
[----:B------:R-:W-:Y:S01]  /*8920*/  @!P1 MOV R7, 0x400 ;  /* 0x0000040000079802 */ /* 0x000fe20000000f00 */
[----:B0-----:R-:W-:Y:S01]  /*8930*/  @P0 FADD R3, R0, R3 ;  /* 0x0000000300030221 */ /* 0x001fe20000000000 */
[----:B----4-:R-:W-:-:S04]  /*8940*/  @!P1 SHF.R.U32.HI R0, RZ, 0x3, R6 ;  /* 0x00000003ff009819 */ /* 0x010fc80000011606 */
        /* <DEDUP_REMOVED lines=20> */
[----:B------:R-:W-:Y:S01]  /*8a90*/  MOV R3, UR5 ;  /* 0x0000000500037c02 */ /* 0x000fe20008000f00 */
[----:B---3--:R-:W-:-:S05]  /*8aa0*/  FADD.FTZ R5, R4, R5 ;  /* 0x0000000504057221 */ /* 0x008fca0000010000 */
[----:B------:R3:W-:Y:S02]  /*8ab0*/  REDG.E.ADD.F32.FTZ.RN.STRONG.GPU desc[UR26][R2.64], R5 ;  /* 0x00000005020079a6 */ /* 0x0007e4000c12f31a */
.L_x_6564:
[----:B------:R-:W-:Y:S05]  /*8ac0*/  BSYNC.RECONVERGENT B0 ;  /* 0x0000000000007941 */ /* 0x000fea0003800200 */
.L_x_6563:
        /* <DEDUP_REMOVED lines=8> */
[----:B------:R-:W4:Y:S01]  /*8b50*/  S2R R6, SR_TID.X ;  /* 0x0000000000067919 */ /* 0x000f220000002100 */
[----:B--2---:R-:W-:-:S05]  /*8b60*/  @P1 FADD R0, R0, R135 ;  /* 0x0000008700001221 */ /* 0x004fca0000000000 */
[----:B---3--:R-:W2:Y:S01]  /*8b70*/  SHFL.DOWN P1, R3, R0, 0x2, 0x1f ;  /* 0x08401f0000037f89 */ /* 0x008ea20000020000 */
[----:B0-----:R-:W-:-:S13]  /*8b80*/  ISETP.NE.AND P2, PT, R4, RZ, PT ;  /* 0x000000ff0400720c */ /* 0x001fda0003f45270 */
[----:B------:R-:W0:Y:S01]  /*8b90*/  @!P2 S2R R8, SR_CgaCtaId ;  /* 0x000000000008a919 */ /* 0x000e220000008800 */
[----:B------:R-:W-:Y:S01]  /*8ba0*/  @!P2 MOV R7, 0x400 ;  /* 0x000004000007a802 */ /* 0x000fe20000000f00 */
[----:B--2---:R-:W-:Y:S01]  /*8bb0*/  @P1 FADD R3, R0, R3 ;  /* 0x0000000300031221 */ /* 0x004fe20000000000 */
[----:B----4-:R-:W-:-:S04]  /*8bc0*/  @!P2 SHF.R.U32.HI R0, RZ, 0x3, R6 ;  /* 0x00000003ff00a819 */ /* 0x010fc80000011606 */
[----:B------:R-:W2:Y:S01]  /*8bd0*/  SHFL.DOWN P1, R2, R3, 0x4, 0x1f ;  /* 0x08801f0003027f89 */ /* 0x000ea20000020000 */
[----:B------:R-:W-:Y:S02]  /*8be0*/  @!P2 LOP3.LUT R0, R0, 0x7c, RZ, 0xc0, !PT ;  /* 0x0000007c0000a812 */ /* 0x000fe400078ec0ff */
[----:B0-----:R-:W-:Y:S01]  /*8bf0*/  @!P2 LEA R7, R8, R7, 0x18 ;  /* 0x000000070807a211 */ /* 0x001fe200078ec0ff */
[----:B--2---:R-:W-:-:S03]  /*8c00*/  @P1 FADD R2, R3, R2 ;  /* 0x0000000203021221 */ /* 0x004fc60000000000 */
        /* <DEDUP_REMOVED lines=19> */
.L_x_6566:
[----:B------:R-:W-:Y:S05]  /*8d40*/  BSYNC.RECONVERGENT B0 ;  /* 0x0000000000007941 */ /* 0x000fea0003800200 */
.L_x_6565:
[----:B------:R-:W-:Y:S05]  /*8d50*/  @P0 EXIT ;  /* 0x000000000000094d */ /* 0x000fea0003800000 */
[----:B------:R-:W4:Y:S01]  /*8d60*/  S2UR UR5, SR_CgaCtaId ;  /* 0x00000000000579c3 */ /* 0x000f220000008800 */
[----:B0-----:R-:W-:Y:S01]  /*8d70*/  MOV R7, R9 ;  /* 0x0000000900077202 */ /* 0x001fe20000000f00 */
[----:B------:R-:W-:Y:S01]  /*8d80*/  UMOV UR4, 0x400 ;  /* 0x0000040000047882 */ /* 0x000fe20000000000 */
[----:B------:R-:W0:Y:S01]  /*8d90*/  LDCU UR6, c[0x0][0x360] ;  /* 0x00006c00ff0677ac */ /* 0x000e220008000800 */
[----:B------:R-:W0:Y:S01]  /*8da0*/  LDCU.64 UR12, c[0x0][0x4b0] ;  /* 0x00009600ff0c77ac */ /* 0x000e220008000a00 */
[----:B------:R-:W0:Y:S02]  /*8db0*/  LDCU.64 UR14, c[0x0][0x530] ;  /* 0x0000a600ff0e77ac */ /* 0x000e240008000a00 */
[----:B0---4-:R-:W-:-:S12]  /*8dc0*/  ULEA UR4, UR5, UR4, 0x18 ;  /* 0x0000000405047291 */ /* 0x011fd8000f8ec0ff */
.L_x_6567:
[C---:B------:R-:W-:Y:S02]  /*8dd0*/  LEA R0, R7.reuse, UR4, 0x2 ;  /* 0x0000000407007c11 */ /* 0x040fe4000f8e10ff */
[----:B--23--:R-:W-:Y:S02]  /*8de0*/  SHF.R.S32.HI R2, RZ, 0x1f, R7 ;  /* 0x0000001fff027819 */ /* 0x00cfe40000011407 */
        /* <DEDUP_REMOVED lines=16> */
.L_x_6521:
[----:B------:R-:W-:Y:S01]  /*8ef0*/  HFMA2 R219, -RZ, RZ, 0, 5.9604644775390625e-08 ;  /* 0x00000001ffdb7431 */ /* 0x000fe200000001ff */
[----:B------:R-:W-:Y:S02]  /*8f00*/  MOV R217, R111 ;  /* 0x0000006f00d97202 */ /* 0x000fe40000000f00 */
[----:B------:R-:W-:Y:S02]  /*8f10*/  MOV R220, RZ ;  /* 0x000000ff00dc7202 */ /* 0x000fe40000000f00 */
[----:B------:R-:W-:-:S07]  /*8f20*/  MOV R110, 0xffffffff ;  /* 0xffffffff006e7802 */ /* 0x000fce0000000f00 */
[----:B01---5:R-:W-:Y:S05]  /*8f30*/  WARPSYNC.COLLECTIVE R110, `(.L_x_6568) ;  /* 0x000000006e087348 */ /* 0x023fea0003c00000 */
[----:B------:R2:W3:Y:S02]  /*8f40*/  SHFL.UP P6, R109, R217, R219, R220 ;  /* 0x040000dbd96d7389 */ /* 0x0004e400000c00dc */
[----:B0123-5:R-:W-:Y:S05]  /*8f50*/  ENDCOLLECTIVE ;  /* 0x000000000000791b */ /* 0x02ffea0003800000 */
.L_x_6568:
[----:B------:R-:W-:Y:S02]  /*8f60*/  MOV R217, R214 ;  /* 0x000000d600d97202 */ /* 0x000fe40000000f00 */
[----:B------:R-:W-:-:S07]  /*8f70*/  MOV R108, R109 ;  /* 0x0000006d006c7202 */ /* 0x000fce0000000f00 */
[----:B------:R-:W-:Y:S05]  /*8f80*/  WARPSYNC.COLLECTIVE R110, `(.L_x_6569) ;  /* 0x000000006e087348 */ /* 0x000fea0003c00000 */
[----:B------:R0:W1:Y:S02]  /*8f90*/  SHFL.UP P6, R109, R217, R219, R220 ;  /* 0x040000dbd96d7389 */ /* 0x00006400000c00dc */
[----:B01----:R-:W-:Y:S05]  /*8fa0*/  ENDCOLLECTIVE ;  /* 0x000000000000791b */ /* 0x003fea0003800000 */
.L_x_6569:
        /* <DEDUP_REMOVED lines=9> */
.L_x_6570:
[----:B------:R-:W-:Y:S02]  /*9040*/  MOV R217, R216 ;  /* 0x000000d800d97202 */ /* 0x000fe40000000f00 */
[----:B------:R-:W-:-:S07]  /*9050*/  MOV R108, R109 ;  /* 0x0000006d006c7202 */ /* 0x000fce0000000f00 */
[----:B------:R-:W-:Y:S05]  /*9060*/  WARPSYNC.COLLECTIVE R110, `(.L_x_6571) ;  /* 0x000000006e087348 */ /* 0x000fea0003c00000 */
[----:B------:R0:W1:Y:S02]  /*9070*/  SHFL.UP P6, R109, R217, R219, R220 ;  /* 0x040000dbd96d7389 */ /* 0x00006400000c00dc */
[----:B01----:R-:W-:Y:S05]  /*9080*/  ENDCOLLECTIVE ;  /* 0x000000000000791b */ /* 0x003fea0003800000 */
.L_x_6571:
        /* <DEDUP_REMOVED lines=8> */
.L_x_6572:
[----:B------:R-:W-:Y:S02]  /*9110*/  MOV R217, R218 ;  /* 0x000000da00d97202 */ /* 0x000fe40000000f00 */
[----:B------:R-:W-:-:S07]  /*9120*/  MOV R108, R109 ;  /* 0x0000006d006c7202 */ /* 0x000fce0000000f00 */
[----:B------:R-:W-:Y:S05]  /*9130*/  WARPSYNC.COLLECTIVE R110, `(.L_x_6573) ;  /* 0x000000006e087348 */ /* 0x000fea0003c00000 */
[----:B------:R0:W1:Y:S02]  /*9140*/  SHFL.UP P6, R109, R217, R219, R220 ;  /* 0x040000dbd96d7389 */ /* 0x00006400000c00dc */
[----:B01----:R-:W-:Y:S05]  /*9150*/  ENDCOLLECTIVE ;  /* 0x000000000000791b */ /* 0x003fea0003800000 */
.L_x_6573:
        /* <DEDUP_REMOVED lines=8> */
.L_x_6574:
[----:B------:R-:W-:Y:S02]  /*91e0*/  MOV R217, R214 ;  /* 0x000000d600d97202 */ /* 0x000fe40000000f00 */
[----:B------:R-:W-:-:S07]  /*91f0*/  MOV R108, R109 ;  /* 0x0000006d006c7202 */ /* 0x000fce0000000f00 */
[----:B------:R-:W-:Y:S05]  /*9200*/  WARPSYNC.COLLECTIVE R110, `(.L_x_6575) ;  /* 0x000000006e087348 */ /* 0x000fea0003c00000 */
[----:B------:R0:W1:Y:S02]  /*9210*/  SHFL.UP P6, R109, R217, R219, R220 ;  /* 0x040000dbd96d7389 */ /* 0x00006400000c00dc */
[----:B01----:R-:W-:Y:S05]  /*9220*/  ENDCOLLECTIVE ;  /* 0x000000000000791b */ /* 0x003fea0003800000 */
.L_x_6575:
        /* <DEDUP_REMOVED lines=8> */
.L_x_6576:
[----:B------:R-:W-:Y:S02]  /*92b0*/  MOV R217, R108 ;  /* 0x0000006c00d97202 */ /* 0x000fe40000000f00 */
[----:B------:R-:W-:-:S07]  /*92c0*/  MOV R216, R109 ;  /* 0x0000006d00d87202 */ /* 0x000fce0000000f00 */
[----:B------:R-:W-:Y:S05]  /*92d0*/  WARPSYNC.COLLECTIVE R110, `(.L_x_6577) ;  /* 0x000000006e087348 */ /* 0x000fea0003c00000 */
[----:B------:R0:W1:Y:S02]  /*92e0*/  SHFL.UP P6, R109, R217, R219, R220 ;  /* 0x040000dbd96d7389 */ /* 0x00006400000c00dc */
[----:B01----:R-:W-:Y:S05]  /*92f0*/  ENDCOLLECTIVE ;  /* 0x000000000000791b */ /* 0x003fea0003800000 */
.L_x_6577:
[----:B------:R-:W-:Y:S05]  /*9300*/  BRA `(.L_x_6578) ;  /* 0xffffffc400987947 */ /* 0x000fea000383ffff */
.L_x_6522:
        /* <DEDUP_REMOVED lines=8> */
.L_x_6580:
[----:B------:R-:W-:Y:S05]  /*9390*/  BSYNC B0 ;  /* 0x0000000000007941 */ /* 0x000fea0003800000 */
.L_x_6579:
[----:B------:R-:W-:Y:S05]  /*93a0*/  BRA `(.L_x_6581) ;  /* 0xffffffc400887947 */ /* 0x000fea000383ffff */
.L_x_6523:
        /* <DEDUP_REMOVED lines=8> */
.L_x_6583:
[----:B------:R-:W-:Y:S05]  /*9430*/  BSYNC B0 ;  /* 0x0000000000007941 */ /* 0x000fea0003800000 */
.L_x_6582:
[----:B------:R-:W-:Y:S05]  /*9440*/  BRA `(.L_x_6584) ;  /* 0xffffffc400687947 */ /* 0x000fea000383ffff */
.L_x_6524:
        /* <DEDUP_REMOVED lines=8> */
.L_x_6586:
[----:B------:R-:W-:Y:S05]  /*94d0*/  BSYNC B0 ;  /* 0x0000000000007941 */ /* 0x000fea0003800000 */
.L_x_6585:
        /* <DEDUP_REMOVED lines=11> */
.L_x_6587:
[----:B------:R-:W-:Y:S05]  /*9590*/  WARPSYNC.COLLECTIVE R110, `(.L_x_6588) ;  /* 0x000000006e087348 */ /* 0x000fea0003c00000 */
[----:B------:R0:W1:Y:S02]  /*95a0*/  SHFL.IDX P3, R233, R235, R236, R237 ;  /* 0x000000ecebe97389 */ /* 0x00006400000600ed */
[----:B01----:R-:W-:Y:S05]  /*95b0*/  ENDCOLLECTIVE ;  /* 0x000000000000791b */ /* 0x003fea0003800000 */
.L_x_6588:
[----:B------:R-:W-:Y:S02]  /*95c0*/  MOV R235, R113 ;  /* 0x0000007100eb7202 */ /* 0x000fe40000000f00 */
[----:B------:R-:W-:Y:S02]  /*95d0*/  MOV R214, R109 ;  /* 0x0000006d00d67202 */ /* 0x000fe40000000f00 */
[----:B------:R-:W-:-:S07]  /*95e0*/  MOV R108, R233 ;  /* 0x000000e9006c7202 */ /* 0x000fce0000000f00 */
[----:B------:R-:W-:Y:S05]  /*95f0*/  WARPSYNC.COLLECTIVE R110, `(.L_x_6589) ;  /* 0x000000006e087348 */ /* 0x000fea0003c00000 */
[----:B------:R0:W1:Y:S02]  /*9600*/  SHFL.IDX P3, R233, R235, R236, R237 ;  /* 0x000000ecebe97389 */ /* 0x00006400000600ed */
[----:B01----:R-:W-:Y:S05]  /*9610*/  ENDCOLLECTIVE ;  /* 0x000000000000791b */ /* 0x003fea0003800000 */
.L_x_6589:
[----:B------:R-:W-:Y:S01]  /*9620*/  MOV R109, R233 ;  /* 0x000000e9006d7202 */ /* 0x000fe20000000f00 */
[----:B------:R-:W-:Y:S06]  /*9630*/  BRA `(.L_x_6590) ;  /* 0xffffffc400047947 */ /* 0x000fec000383ffff */
.L_x_6526:
        /* <DEDUP_REMOVED lines=10> */
.L_x_6591:
[----:B------:R-:W-:Y:S02]  /*96e0*/  MOV R239, R111 ;  /* 0x0000006f00ef7202 */ /* 0x000fe40000000f00 */
[----:B------:R-:W-:-:S07]  /*96f0*/  MOV R230, R232 ;  /* 0x000000e800e67202 */ /* 0x000fce0000000f00 */
[----:B------:R-:W-:Y:S05]  /*9700*/  WARPSYNC.COLLECTIVE R110, `(.L_x_6592) ;  /* 0x000000006e087348 */ /* 0x000fea0003c00000 */
[----:B------:R0:W1:Y:S02]  /*9710*/  SHFL.DOWN P1, R232, R239, R238, R241 ;  /* 0x080000eeefe87389 */ /* 0x00006400000200f1 */
[----:B01----:R-:W-:Y:S05]  /*9720*/  ENDCOLLECTIVE ;  /* 0x000000000000791b */ /* 0x003fea0003800000 */
.L_x_6592:
        /* <DEDUP_REMOVED lines=11> */
.L_x_6593:
[----:B------:R-:W-:Y:S02]  /*97e0*/  MOV R239, R108 ;  /* 0x0000006c00ef7202 */ /* 0x000fe40000000f00 */
[----:B------:R-:W-:-:S07]  /*97f0*/  MOV R230, R232 ;  /* 0x000000e800e67202 */ /* 0x000fce0000000f00 */
[----:B------:R-:W-:Y:S05]  /*9800*/  WARPSYNC.COLLECTIVE R110, `(.L_x_6594) ;  /* 0x000000006e087348 */ /* 0x000fea0003c00000 */
[----:B------:R0:W1:Y:S02]  /*9810*/  SHFL.DOWN P1, R232, R239, R238, R241 ;  /* 0x080000eeefe87389 */ /* 0x00006400000200f1 */
[----:B01----:R-:W-:Y:S05]  /*9820*/  ENDCOLLECTIVE ;  /* 0x000000000000791b */ /* 0x003fea0003800000 */
.L_x_6594:
        /* <DEDUP_REMOVED lines=11> */
.L_x_6595:
[----:B------:R-:W-:Y:S02]  /*98e0*/  MOV R239, R108 ;  /* 0x0000006c00ef7202 */ /* 0x000fe40000000f00 */
[----:B------:R-:W-:-:S07]  /*98f0*/  MOV R230, R232 ;  /* 0x000000e800e67202 */ /* 0x000fce0000000f00 */
[----:B------:R-:W-:Y:S05]  /*9900*/  WARPSYNC.COLLECTIVE R110, `(.L_x_6596) ;  /* 0x000000006e087348 */ /* 0x000fea0003c00000 */
[----:B------:R0:W1:Y:S02]  /*9910*/  SHFL.DOWN P1, R232, R239, R238, R241 ;  /* 0x080000eeefe87389 */ /* 0x00006400000200f1 */
[----:B01----:R-:W-:Y:S05]  /*9920*/  ENDCOLLECTIVE ;  /* 0x000000000000791b */ /* 0x003fea0003800000 */
.L_x_6596:
        /* <DEDUP_REMOVED lines=11> */
.L_x_6597:
[----:B------:R-:W-:Y:S02]  /*99e0*/  MOV R239, R108 ;  /* 0x0000006c00ef7202 */ /* 0x000fe40000000f00 */
[----:B------:R-:W-:-:S07]  /*99f0*/  MOV R230, R232 ;  /* 0x000000e800e67202 */ /* 0x000fce0000000f00 */
[----:B------:R-:W-:Y:S05]  /*9a00*/  WARPSYNC.COLLECTIVE R110, `(.L_x_6598) ;  /* 0x000000006e087348 */ /* 0x000fea0003c00000 */
[----:B------:R0:W1:Y:S02]  /*9a10*/  SHFL.DOWN P1, R232, R239, R238, R241 ;  /* 0x080000eeefe87389 */ /* 0x00006400000200f1 */
[----:B01----:R-:W-:Y:S05]  /*9a20*/  ENDCOLLECTIVE ;  /* 0x000000000000791b */ /* 0x003fea0003800000 */
.L_x_6598:
        /* <DEDUP_REMOVED lines=11> */
.L_x_6599:
[----:B------:R-:W-:Y:S02]  /*9ae0*/  MOV R239, R108 ;  /* 0x0000006c00ef7202 */ /* 0x000fe40000000f00 */
[----:B------:R-:W-:-:S07]  /*9af0*/  MOV R230, R232 ;  /* 0x000000e800e67202 */ /* 0x000fce0000000f00 */
[----:B------:R-:W-:Y:S05]  /*9b00*/  WARPSYNC.COLLECTIVE R110, `(.L_x_6600) ;  /* 0x000000006e087348 */ /* 0x000fea0003c00000 */
[----:B------:R0:W1:Y:S02]  /*9b10*/  SHFL.DOWN P1, R232, R239, R238, R241 ;  /* 0x080000eeefe87389 */ /* 0x00006400000200f1 */
[----:B01----:R-:W-:Y:S05]  /*9b20*/  ENDCOLLECTIVE ;  /* 0x000000000000791b */ /* 0x003fea0003800000 */
.L_x_6600:
        /* <DEDUP_REMOVED lines=11> */
.L_x_6601:
[----:B------:R-:W-:Y:S02]  /*9be0*/  ISETP.NE.AND P0, PT, R172, 0x1f, PT ;  /* 0x0000001fac00780c */ /* 0x000fe40003f05270 */
[----:B------:R-:W-:Y:S02]  /*9bf0*/  MOV R235, R108 ;  /* 0x0000006c00eb7202 */ /* 0x000fe40000000f00 */
[----:B------:R-:W-:-:S09]  /*9c00*/  MOV R111, R233 ;  /* 0x000000e9006f7202 */ /* 0x000fd20000000f00 */
[----:B------:R-:W-:Y:S05]  /*9c10*/  WARPSYNC.COLLECTIVE R110, `(.L_x_6602) ;  /* 0x000000006e087348 */ /* 0x000fea0003c00000 */
[----:B------:R0:W1:Y:S02]  /*9c20*/  SHFL.IDX P3, R233, R235, R236, R237 ;  /* 0x000000ecebe97389 */ /* 0x00006400000600ed */
[----:B01----:R-:W-:Y:S05]  /*9c30*/  ENDCOLLECTIVE ;  /* 0x000000000000791b */ /* 0x003fea0003800000 */
.L_x_6602:
[----:B------:R-:W-:Y:S05]  /*9c40*/  WARPSYNC.COLLECTIVE R110, `(.L_x_6603) ;  /* 0x000000006e087348 */ /* 0x000fea0003c00000 */
[----:B------:R0:W1:Y:S02]  /*9c50*/  SHFL.DOWN P1, R232, R239, R238, R241 ;  /* 0x080000eeefe87389 */ /* 0x00006400000200f1 */
[----:B01----:R-:W-:Y:S05]  /*9c60*/  ENDCOLLECTIVE ;  /* 0x000000000000791b */ /* 0x003fea0003800000 */
.L_x_6603:
        /* <DEDUP_REMOVED lines=8> */
.L_x_6604:
[----:B------:R-:W-:-:S07]  /*9cf0*/  FMUL.FTZ R230, R112, R111 ;  /* 0x0000006f70e67220 */ /* 0x000fce0000410000 */
[----:B------:R-:W-:Y:S05]  /*9d00*/  WARPSYNC.COLLECTIVE R110, `(.L_x_6605) ;  /* 0x000000006e087348 */ /* 0x000fea0003c00000 */
[----:B------:R0:W1:Y:S02]  /*9d10*/  SHFL.IDX P3, R233, R235, R236, R237 ;  /* 0x000000ecebe97389 */ /* 0x00006400000600ed */
[----:B01----:R-:W-:Y:S05]  /*9d20*/  ENDCOLLECTIVE ;  /* 0x000000000000791b */ /* 0x003fea0003800000 */
.L_x_6605:
[----:B------:R-:W-:Y:S02]  /*9d30*/  MOV R235, R113 ;  /* 0x0000007100eb7202 */ /* 0x000fe40000000f00 */
[----:B------:R-:W-:-:S07]  /*9d40*/  MOV R231, R233 ;  /* 0x000000e900e77202 */ /* 0x000fce0000000f00 */
[----:B------:R-:W-:Y:S05]  /*9d50*/  WARPSYNC.COLLECTIVE R110, `(.L_x_6606) ;  /* 0x000000006e087348 */ /* 0x000fea0003c00000 */
[----:B------:R0:W1:Y:S02]  /*9d60*/  SHFL.IDX P3, R233, R235, R236, R237 ;  /* 0x000000ecebe97389 */ /* 0x00006400000600ed */
[----:B01----:R-:W-:Y:S05]  /*9d70*/  ENDCOLLECTIVE ;  /* 0x000000000000791b */ /* 0x003fea0003800000 */
.L_x_6606:
[----:B------:R-:W-:Y:S05]  /*9d80*/  BRA `(.L_x_6607) ;  /* 0xffffffc000fc7947 */ /* 0x000fea000383ffff */
.L_x_6608:
        /* <DEDUP_REMOVED lines=15> */
.L_x_10472:


//--------------------- .text._Z25selective_scan_bwd_kernelI32Selective_Scan_bwd_kernel_traitsILi32ELi16ELb0ELb0ELb0ELb0ELb0EffEEv12SSMParamsBwd --------------------------
	.section	.text._Z25selective_scan_bwd_kernelI32Selective_Scan_bwd_kernel_traitsILi32ELi16ELb0ELb0ELb0ELb0ELb0EffEEv12SSMParamsBwd,"ax",@progbits
	.align	128
        .global         _Z25selective_scan_bwd_kernelI32Selective_Scan_bwd_kernel_traitsILi32ELi16ELb0ELb0ELb0ELb0ELb0EffEEv12SSMParamsBwd
        .type           _Z25selective_scan_bwd_kernelI32Selective_Scan_bwd_kernel_traitsILi32ELi16ELb0ELb0ELb0ELb0ELb0EffEEv12SSMParamsBwd,@function
        .size           _Z25selective_scan_bwd_kernelI32Selective_Scan_bwd_kernel_traitsILi32ELi16ELb0ELb0ELb0ELb0ELb0EffEEv12SSMParamsBwd,(.L_x_10473 - _Z25selective_scan_bwd_kernelI32Selective_Scan_bwd_kernel_traitsILi32ELi16ELb0ELb0ELb0ELb0ELb0EffEEv12SSMParamsBwd)
        .other          _Z25selective_scan_bwd_kernelI32Selective_Scan_bwd_kernel_traitsILi32ELi16ELb0ELb0ELb0ELb0ELb0EffEEv12SSMParamsBwd,@"STO_CUDA_ENTRY STV_DEFAULT"
_Z25selective_scan_bwd_kernelI32Selective_Scan_bwd_kernel_traitsILi32ELi16ELb0ELb0ELb0ELb0ELb0EffEEv12SSMParamsBwd:
.text._Z25selective_scan_bwd_kernelI32Selective_Scan_bwd_kernel_traitsILi32ELi16ELb0ELb0ELb0ELb0ELb0EffEEv12SSMParamsBwd:
        /* <DEDUP_REMOVED lines=53> */
[----:B------:R-:W-:Y:S01]  /*0350*/  LEA R11, R11, 0xfffffe00, 0x9 ;  /* 0xfffffe000b0b7811 */ /* 0x000fe200078e48ff */
[----:B0-----:R-:W-:-:S04]  /*0360*/  IMAD.WIDE.U32 R18, R14, UR8, RZ ;  /* 0x000000080e127c25 */ /* 0x001fc8000f8e00ff */
[----:B------:R-:W-:Y:S01]  /*0370*/  IMAD.WIDE.U32 R4, R14, UR14, R4 ;  /* 0x0000000e0e047c25 */ /* 0x000fe2000f8e0004 */
[----:B------:R-:W-:-:S03]  /*0380*/  IADD3 R27, P3, PT, R11, R2, RZ ;  /* 0x000000020b1b7210 */ /* 0x000fc60007f7e0ff */
[----:B-1----:R-:W-:Y:S01]  /*0390*/  @P0 IMAD R9, R0, R17, RZ ;  /* 0x0000001100090224 */ /* 0x002fe200078e02ff */
[----:B------:R-:W-:Y:S01]  /*03a0*/  LEA R17, P2, R18, R20, 0x2 ;  /* 0x0000001412117211 */ /* 0x000fe200078410ff */
[C---:B------:R-:W-:Y:S01]  /*03b0*/  IMAD R0, R14.reuse, UR9, R19 ;  /* 0x000000090e007c24 */ /* 0x040fe2000f8e0213 */
[----:B------:R-:W-:Y:S01]  /*03c0*/  IADD3 R29, P4, PT, R11, R4, RZ ;  /* 0x000000040b1d7210 */ /* 0x000fe20007f9e0ff */
[----:B------:R-:W-:-:S04]  /*03d0*/  IMAD.WIDE.U32 R2, R14, R30, UR4 ;  /* 0x000000040e027e25 */ /* 0x000fc8000f8e001e */
[----:B------:R-:W-:Y:S01]  /*03e0*/  IMAD R13, R14, UR15, R5 ;  /* 0x0000000f0e0d7c24 */ /* 0x000fe2000f8e0205 */
[----:B------:R-:W-:Y:S02]  /*03f0*/  CS2R R4, SRZ ;  /* 0x0000000000047805 */ /* 0x000fe4000001ff00 */
[----:B------:R-:W-:Y:S01]  /*0400*/  LEA.HI.X R18, R18, R21, R0, 0x2, P2 ;  /* 0x0000001512127211 */ /* 0x000fe200010f1400 */
[----:B---3--:R-:W-:Y:S01]  /*0410*/  @P0 IMAD.WIDE R4, R9, 0x8, R6 ;  /* 0x0000000809040825 */ /* 0x008fe200078e0206 */
[----:B------:R-:W-:Y:S02]  /*0420*/  SHF.R.S32.HI R0, RZ, 0x1f, R11 ;  /* 0x0000001fff007819 */ /* 0x000fe4000001140b */
[----:B------:R-:W-:Y:S01]  /*0430*/  IADD3 R2, P0, PT, R11, R2, RZ ;  /* 0x000000020b027210 */ /* 0x000fe20007f1e0ff */
[C---:B------:R-:W-:Y:S02]  /*0440*/  IMAD R31, R14.reuse, R31, R3 ;  /* 0x0000001f0e1f7224 */ /* 0x040fe400078e0203 */
[----:B------:R-:W-:Y:S01]  /*0450*/  IMAD.WIDE.U32 R20, R14, UR10, RZ ;  /* 0x0000000a0e147c25 */ /* 0x000fe2000f8e00ff */
        /* <DEDUP_REMOVED lines=20> */
[----:B------:R-:W-:Y:S01]  /*05a0*/  UMOV UR4, 0x400 ;  /* 0x0000040000047882 */ /* 0x000fe20000000000 */
[----:B------:R-:W3:Y:S02]  /*05b0*/  LDCU UR8, c[0x0][0x394] ;  /* 0x00007280ff0877ac */ /* 0x000ee40008000800 */
[----:B------:R-:W4:Y:S01]  /*05c0*/  LDC.64 R6, c[0x0][0x440] ;  /* 0x00011000ff067b82 */ /* 0x000f220000000a00 */
[----:B--2---:R-:W-:-:S04]  /*05d0*/  IMAD.WIDE.U32 R2, R14, UR6, RZ ;  /* 0x000000060e027c25 */ /* 0x004fc8000f8e00ff */
[----:B------:R-:W-:Y:S01]  /*05e0*/  IMAD R25, R14, UR7, R3 ;  /* 0x000000070e197c24 */ /* 0x000fe2000f8e0203 */
[----:B-1----:R-:W-:Y:S01]  /*05f0*/  ULEA UR4, UR5, UR4, 0x18 ;  /* 0x0000000405047291 */ /* 0x002fe2000f8ec0ff */
[----:B0-----:R-:W-:Y:S02]  /*0600*/  SHF.L.U32 R0, R23, 0x4, RZ ;  /* 0x0000000417007819 */ /* 0x001fe400000006ff */
[----:B----4-:R-:W-:Y:S02]  /*0610*/  LEA R24, P0, R2, R6, 0x2 ;  /* 0x0000000602187211 */ /* 0x010fe400078010ff */
[----:B------:R-:W-:Y:S02]  /*0620*/  LOP3.LUT R0, R0, 0x3e00, RZ, 0xc0, !PT ;  /* 0x00003e0000007812 */ /* 0x000fe400078ec0ff */
[----:B------:R-:W-:Y:S02]  /*0630*/  LEA.HI.X R25, R2, R7, R25, 0x2, P0 ;  /* 0x0000000702197211 */ /* 0x000fe400000f1419 */
[----:B------:R-:W-:-:S02]  /*0640*/  LOP3.LUT R32, R0, 0x1f, R23, 0xf8, !PT ;  /* 0x0000001f00207812 */ /* 0x000fc400078ef817 */
[C---:B------:R-:W-:Y:S02]  /*0650*/  LOP3.LUT R208, R23.reuse, 0x1f, RZ, 0xc0, !PT ;  /* 0x0000001f17d07812 */ /* 0x040fe400078ec0ff */
        /* <DEDUP_REMOVED lines=16> */
.L_x_6617:
[----:B0-----:R-:W0:Y:S01]  /*0760*/  LDC R48, c[0x0][0x388] ;  /* 0x0000e200ff307b82 */ /* 0x001e220000000800 */
[----:B------:R-:W-:Y:S01]  /*0770*/  UIADD3 UR9, UPT, UPT, UR8, -0x1, URZ ;  /* 0xffffffff08097890 */ /* 0x000fe2000fffe0ff */
[----:B-1----:R-:W-:Y:S02]  /*0780*/  SHF.L.U32 R3, R32, 0x2, RZ ;  /* 0x0000000220037819 */ /* 0x002fe400000006ff */
[----:B------:R-:W-:Y:S02]  /*0790*/  CS2R R12, SRZ ;  /* 0x00000000000c7805 */ /* 0x000fe4000001ff00 */
[----:B------:R-:W-:Y:S01]  /*07a0*/  CS2R R62, SRZ ;  /* 0x00000000003e7805 */ /* 0x000fe2000001ff00 */
[----:B------:R-:W-:Y:S01]  /*07b0*/  USHF.L.U32 UR6, UR9, 0x9, URZ ;  /* 0x0000000909067899 */ /* 0x000fe200080006ff */
[C---:B------:R-:W-:Y:S01]  /*07c0*/  IADD3 R8, P0, PT, R3.reuse, R26, RZ ;  /* 0x0000001a03087210 */ /* 0x040fe20007f1e0ff */
[----:B------:R-:W-:Y:S01]  /*07d0*/  HFMA2 R0, -RZ, RZ, 0, 0 ;  /* 0x00000000ff007431 */ /* 0x000fe200000001ff */
[----:B------:R-:W-:-:S02]  /*07e0*/  IADD3 R2, P2, PT, R3, R30, RZ ;  /* 0x0000001e03027210 */ /* 0x000fc40007f5e0ff */
[----:B------:R-:W-:Y:S02]  /*07f0*/  CS2R R10, SRZ ;  /* 0x00000000000a7805 */ /* 0x000fe4000001ff00 */
[----:B------:R-:W-:Y:S01]  /*0800*/  IADD3.X R9, PT, PT, RZ, R27, RZ, P0, !PT ;  /* 0x0000001bff097210 */ /* 0x000fe200007fe4ff */
[----:B------:R-:W-:Y:S01]  /*0810*/  HFMA2 R61, -RZ, RZ, 0, 0 ;  /* 0x00000000ff3d7431 */ /* 0x000fe200000001ff */
[----:B------:R-:W-:Y:S02]  /*0820*/  IADD3 R6, P1, PT, R3, R28, RZ ;  /* 0x0000001c03067210 */ /* 0x000fe40007f3e0ff */
[----:B------:R-:W-:Y:S02]  /*0830*/  CS2R R64, SRZ ;  /* 0x0000000000407805 */ /* 0x000fe4000001ff00 */
[----:B------:R-:W-:Y:S02]  /*0840*/  IADD3.X R3, PT, PT, RZ, R31, RZ, P2, !PT ;  /* 0x0000001fff037210 */ /* 0x000fe400017fe4ff */
[----:B------:R-:W-:-:S02]  /*0850*/  CS2R R66, SRZ ;  /* 0x0000000000427805 */ /* 0x000fc4000001ff00 */
[----:B------:R-:W-:Y:S02]  /*0860*/  IADD3.X R7, PT, PT, RZ, R29, RZ, P1, !PT ;  /* 0x0000001dff077210 */ /* 0x000fe40000ffe4ff */
[----:B------:R-:W-:Y:S02]  /*0870*/  CS2R R68, SRZ ;  /* 0x0000000000447805 */ /* 0x000fe4000001ff00 */
[----:B------:R-:W-:Y:S02]  /*0880*/  MOV R57, RZ ;  /* 0x000000ff00397202 */ /* 0x000fe40000000f00 */
[----:B------:R-:W-:Y:S01]  /*0890*/  MOV R70, RZ ;  /* 0x000000ff00467202 */ /* 0x000fe20000000f00 */
[----:B------:R-:W-:Y:S01]  /*08a0*/  BAR.SYNC.DEFER_BLOCKING 0x0 ;  /* 0x0000000000007b1d */ /* 0x000fe20000010000 */
[----:B0-----:R-:W-:-:S05]  /*08b0*/  IADD3 R48, PT, PT, R48, -UR6, RZ ;  /* 0x8000000630307c10 */ /* 0x001fca000fffe0ff */
[----:B------:R-:W0:Y:S01]  /*08c0*/  S2R R49, SR_LANEID ;  /* 0x0000000000317919 */ /* 0x000e220000000000 */
[-C--:B------:R-:W-:Y:S01]  /*08d0*/  ISETP.GE.AND P0, PT, R34, R48.reuse, PT ;  /* 0x000000302200720c */ /* 0x080fe20003f06270 */
[----:B------:R-:W1:Y:S01]  /*08e0*/  S2UR UR5, SR_CgaCtaId ;  /* 0x00000000000579c3 */ /* 0x000e620000008800 */
[-C--:B------:R-:W-:Y:S01]  /*08f0*/  ISETP.GE.AND P2, PT, R32, R48.reuse, PT ;  /* 0x000000302000720c */ /* 0x080fe20003f46270 */
[----:B------:R-:W-:Y:S01]  /*0900*/  UMOV UR4, 0x400 ;  /* 0x0000040000047882 */ /* 0x000fe20000000000 */
[-C--:B------:R-:W-:Y:S01]  /*0910*/  ISETP.GE.AND P1, PT, R33, R48.reuse, PT ;  /* 0x000000302100720c */ /* 0x080fe20003f26270 */
[----:B------:R-:W-:Y:S01]  /*0920*/  HFMA2 R83, -RZ, RZ, 0, 0 ;  /* 0x00000000ff537431 */ /* 0x000fe200000001ff */
[-C--:B------:R-:W-:Y:S02]  /*0930*/  ISETP.GE.AND P6, PT, R35, R48.reuse, PT ;  /* 0x000000302300720c */ /* 0x080fe40003fc6270 */
[----:B------:R-:W-:Y:S02]  /*0940*/  CS2R R84, SRZ ;  /* 0x0000000000547805 */ /* 0x000fe4000001ff00 */
[----:B------:R-:W-:-:S02]  /*0950*/  ISETP.GE.AND P5, PT, R36, R48, PT ;  /* 0x000000302400720c */ /* 0x000fc40003fa6270 */
[----:B------:R-:W-:Y:S02]  /*0960*/  CS2R R86, SRZ ;  /* 0x0000000000567805 */ /* 0x000fe4000001ff00 */
[-C--:B------:R-:W-:Y:S02]  /*0970*/  ISETP.GE.AND P3, PT, R38, R48.reuse, PT ;  /* 0x000000302600720c */ /* 0x080fe40003f66270 */
[----:B------:R-:W-:Y:S02]  /*0980*/  CS2R R88, SRZ ;  /* 0x0000000000587805 */ /* 0x000fe4000001ff00 */
[-C--:B------:R-:W-:Y:S02]  /*0990*/  ISETP.GE.AND P4, PT, R37, R48.reuse, PT ;  /* 0x000000302500720c */ /* 0x080fe40003f86270 */
[----:B------:R-:W-:Y:S02]  /*09a0*/  CS2R R90, SRZ ;  /* 0x00000000005a7805 */ /* 0x000fe4000001ff00 */
[----:B------:R-:W-:Y:S01]  /*09b0*/  CS2R R96, SRZ ;  /* 0x0000000000607805 */ /* 0x000fe2000001ff00 */
[----:B------:R-:W2:Y:S01]  /*09c0*/  @!P0 LDG.E R13, desc[UR16][R8.64+0x100] ;  /* 0x00010010080d8981 */ /* 0x000ea2000c1e1900 */
[----:B------:R-:W-:-:S02]  /*09d0*/  ISETP.GE.AND P0, PT, R39, R48, PT ;  /* 0x000000302700720c */ /* 0x000fc40003f06270 */
[----:B------:R-:W-:Y:S01]  /*09e0*/  CS2R R100, SRZ ;  /* 0x0000000000647805 */ /* 0x000fe2000001ff00 */
[----:B------:R-:W3:Y:S01]  /*09f0*/  LDCU UR7, c[0x0][0x38c] ;  /* 0x00007180ff0777ac */ /* 0x000ee20008000800 */
[----:B------:R-:W4:Y:S04]  /*0a00*/  @!P2 LDG.E R11, desc[UR16][R8.64] ;  /* 0x00000010080ba981 */ /* 0x000f28000c1e1900 */
[----:B------:R-:W3:Y:S04]  /*0a10*/  @!P1 LDG.E R0, desc[UR16][R8.64+0x80] ;  /* 0x0000801008009981 */ /* 0x000ee8000c1e1900 */
[----:B------:R-:W2:Y:S04]  /*0a20*/  @!P6 LDG.E R10, desc[UR16][R8.64+0x180] ;  /* 0x00018010080ae981 */ /* 0x000ea8000c1e1900 */
[----:B------:R-:W2:Y:S01]  /*0a30*/  @!P0 LDG.E R62, desc[UR16][R8.64+0x380] ;  /* 0x00038010083e8981 */ /* 0x000ea2000c1e1900 */
[----:B------:R-:W-:-:S02]  /*0a40*/  ISETP.GE.AND P0, PT, R40, R48, PT ;  /* 0x000000302800720c */ /* 0x000fc40003f06270 */
[-C--:B------:R-:W-:Y:S01]  /*0a50*/  ISETP.GE.AND P1, PT, R42, R48.reuse, PT ;  /* 0x000000302a00720c */ /* 0x080fe20003f26270 */
[----:B------:R-:W2:Y:S01]  /*0a60*/  @!P5 LDG.E R57, desc[UR16][R8.64+0x200] ;  /* 0x000200100839d981 */ /* 0x000ea2000c1e1900 */
[----:B------:R-:W-:-:S03]  /*0a70*/  ISETP.GE.AND P2, PT, R43, R48, PT ;  /* 0x000000302b00720c */ /* 0x000fc60003f46270 */
[----:B------:R-:W2:Y:S04]  /*0a80*/  @!P3 LDG.E R61, desc[UR16][R8.64+0x300] ;  /* 0x00030010083db981 */ /* 0x000ea8000c1e1900 */
[----:B------:R-:W2:Y:S04]  /*0a90*/  @!P4 LDG.E R12, desc[UR16][R8.64+0x280] ;  /* 0x00028010080cc981 */ /* 0x000ea8000c1e1900 */
[----:B------:R-:W2:Y:S01]  /*0aa0*/  @!P0 LDG.E R63, desc[UR16][R8.64+0x400] ;  /* 0x00040010083f8981 */ /* 0x000ea2000c1e1900 */
[-C--:B------:R-:W-:Y:S02]  /*0ab0*/  ISETP.GE.AND P0, PT, R41, R48.reuse, PT ;  /* 0x000000302900720c */ /* 0x080fe40003f06270 */
[-C--:B------:R-:W-:Y:S01]  /*0ac0*/  ISETP.GE.AND P3, PT, R44, R48.reuse, PT ;  /* 0x000000302c00720c */ /* 0x080fe20003f66270 */
[----:B------:R-:W2:Y:S01]  /*0ad0*/  @!P1 LDG.E R65, desc[UR16][R8.64+0x500] ;  /* 0x0005001008419981 */ /* 0x000ea2000c1e1900 */
[----:B------:R-:W-:-:S02]  /*0ae0*/  ISETP.GE.AND P4, PT, R45, R48, PT ;  /* 0x000000302d00720c */ /* 0x000fc40003f86270 */
[-C--:B------:R-:W-:Y:S01]  /*0af0*/  ISETP.GE.AND P5, PT, R46, R48.reuse, PT ;  /* 0x000000302e00720c */ /* 0x080fe20003fa6270 */
[----:B------:R-:W2:Y:S01]  /*0b00*/  @!P2 LDG.E R66, desc[UR16][R8.64+0x580] ;  /* 0x000580100842a981 */ /* 0x000ea2000c1e1900 */
[----:B------:R-:W-:-:S05]  /*0b10*/  ISETP.GE.AND P6, PT, R47, R48, PT ;  /* 0x000000302f00720c */ /* 0x000fca0003fc6270 */
[----:B------:R-:W2:Y:S04]  /*0b20*/  @!P0 LDG.E R64, desc[UR16][R8.64+0x480] ;  /* 0x0004801008408981 */ /* 0x000ea8000c1e1900 */
[----:B------:R-:W2:Y:S04]  /*0b30*/  @!P3 LDG.E R67, desc[UR16][R8.64+0x600] ;  /* 0x000600100843b981 */ /* 0x000ea8000c1e1900 */
[----:B------:R-:W2:Y:S04]  /*0b40*/  @!P4 LDG.E R68, desc[UR16][R8.64+0x680] ;  /* 0x000680100844c981 */ /* 0x000ea8000c1e1900 */
[----:B------:R-:W2:Y:S04]  /*0b50*/  @!P5 LDG.E R69, desc[UR16][R8.64+0x700] ;  /* 0x000700100845d981 */ /* 0x000ea8000c1e1900 */
[----:B------:R1:W2:Y:S01]  /*0b60*/  @!P6 LDG.E R70, desc[UR16][R8.64+0x780] ;  /* 0x000780100846e981 */ /* 0x0002a2000c1e1900 */
[C---:B0-----:R-:W-:Y:S01]  /*0b70*/  IADD3 R52, PT, PT, R49.reuse, 0x20, RZ ;  /* 0x0000002031347810 */ /* 0x041fe20007ffe0ff */
[----:B-1----:R-:W-:Y:S01]  /*0b80*/  ULEA UR12, UR5, UR4, 0x18 ;  /* 0x00000004050c7291 */ /* 0x002fe2000f8ec0ff */
[----:B------:R-:W-:-:S02]  /*0b90*/  IADD3 R54, PT, PT, R49, 0x40, RZ ;  /* 0x0000004031367810 */ /* 0x000fc40007ffe0ff */
[CC--:B------:R-:W-:Y:S02]  /*0ba0*/  LEA.HI.SX32 R50, R49.reuse, R49.reuse, 0x1b ;  /* 0x0000003131327211 */ /* 0x0c0fe400078fdaff */
[C---:B------:R-:W-:Y:S02]  /*0bb0*/  IADD3 R56, PT, PT, R49.reuse, 0x60, RZ ;  /* 0x0000006031387810 */ /* 0x040fe40007ffe0ff */
[-C--:B------:R-:W-:Y:S02]  /*0bc0*/  LEA.HI.SX32 R51, R52, R49.reuse, 0x1b ;  /* 0x0000003134337211 */ /* 0x080fe400078fdaff */
[----:B------:R-:W-:Y:S02]  /*0bd0*/  IADD3 R8, PT, PT, R49, 0x80, RZ ;  /* 0x0000008031087810 */ /* 0x000fe40007ffe0ff */
[----:B------:R-:W-:Y:S02]  /*0be0*/  LEA.HI.SX32 R52, R54, R49, 0x1b ;  /* 0x0000003136347211 */ /* 0x000fe400078fdaff */
[----:B------:R-:W-:-:S02]  /*0bf0*/  LEA R50, R50, UR12, 0x2 ;  /* 0x0000000c32327c11 */ /* 0x000fc4000f8e10ff */
[-C--:B------:R-:W-:Y:S02]  /*0c00*/  LEA.HI.SX32 R53, R56, R49.reuse, 0x1b ;  /* 0x0000003138357211 */ /* 0x080fe400078fdaff */
[----:B------:R-:W-:Y:S02]  /*0c10*/  LEA.HI.SX32 R8, R8, R49, 0x1b ;  /* 0x0000003108087211 */ /* 0x000fe400078fdaff */
[----:B------:R-:W-:Y:S02]  /*0c20*/  LEA R51, R51, UR12, 0x2 ;  /* 0x0000000c33337c11 */ /* 0x000fe4000f8e10ff */
[----:B------:R-:W-:Y:S02]  /*0c30*/  LEA R52, R52, UR12, 0x2 ;  /* 0x0000000c34347c11 */ /* 0x000fe4000f8e10ff */
[C---:B------:R-:W-:Y:S02]  /*0c40*/  IADD3 R56, PT, PT, R49.reuse, 0xe0, RZ ;  /* 0x000000e031387810 */ /* 0x040fe40007ffe0ff */
[----:B------:R-:W-:-:S02]  /*0c50*/  IADD3 R58, PT, PT, R49, 0xa0, RZ ;  /* 0x000000a0313a7810 */ /* 0x000fc40007ffe0ff */
[----:B------:R-:W-:Y:S02]  /*0c60*/  LEA R53, R53, UR12, 0x2 ;  /* 0x0000000c35357c11 */ /* 0x000fe4000f8e10ff */
[----:B------:R-:W-:Y:S02]  /*0c70*/  LEA R54, R8, UR12, 0x2 ;  /* 0x0000000c08367c11 */ /* 0x000fe4000f8e10ff */
[C---:B------:R-:W-:Y:S02]  /*0c80*/  IADD3 R8, PT, PT, R49.reuse, 0xc0, RZ ;  /* 0x000000c031087810 */ /* 0x040fe40007ffe0ff */
[----:B------:R-:W-:Y:S02]  /*0c90*/  LEA.HI.SX32 R55, R58, R49, 0x1b ;  /* 0x000000313a377211 */ /* 0x000fe400078fdaff */
[C---:B------:R-:W-:Y:S02]  /*0ca0*/  IADD3 R58, PT, PT, R49.reuse, 0x100, RZ ;  /* 0x00000100313a7810 */ /* 0x040fe40007ffe0ff */
[----:B------:R-:W-:-:S02]  /*0cb0*/  IADD3 R60, PT, PT, R49, 0x120, RZ ;  /* 0x00000120313c7810 */ /* 0x000fc40007ffe0ff */
[-C--:B------:R-:W-:Y:S02]  /*0cc0*/  LEA.HI.SX32 R8, R8, R49.reuse, 0x1b ;  /* 0x0000003108087211 */ /* 0x080fe400078fdaff */
[----:B------:R-:W-:Y:S02]  /*0cd0*/  IADD3 R72, PT, PT, R49, 0x140, RZ ;  /* 0x0000014031487810 */ /* 0x000fe40007ffe0ff */
[----:B------:R-:W-:Y:S02]  /*0ce0*/  LEA R55, R55, UR12, 0x2 ;  /* 0x0000000c37377c11 */ /* 0x000fe4000f8e10ff */
[-C--:B------:R-:W-:Y:S02]  /*0cf0*/  LEA.HI.SX32 R58, R58, R49.reuse, 0x1b ;  /* 0x000000313a3a7211 */ /* 0x080fe400078fdaff */
[-C--:B------:R-:W-:Y:S02]  /*0d00*/  LEA.HI.SX32 R59, R60, R49.reuse, 0x1b ;  /* 0x000000313c3b7211 */ /* 0x080fe400078fdaff */
[----:B------:R-:W-:-:S02]  /*0d10*/  LEA.HI.SX32 R60, R72, R49, 0x1b ;  /* 0x00000031483c7211 */ /* 0x000fc400078fdaff */
[----:B------:R-:W-:Y:S02]  /*0d20*/  LEA R58, R58, UR12, 0x2 ;  /* 0x0000000c3a3a7c11 */ /* 0x000fe4000f8e10ff */
[----:B------:R-:W-:Y:S02]  /*0d30*/  LEA R59, R59, UR12, 0x2 ;  /* 0x0000000c3b3b7c11 */ /* 0x000fe4000f8e10ff */
[----:B------:R-:W-:Y:S02]  /*0d40*/  LEA R60, R60, UR12, 0x2 ;  /* 0x0000000c3c3c7c11 */ /* 0x000fe4000f8e10ff */
[----:B------:R-:W-:-:S04]  /*0d50*/  IADD3 R72, PT, PT, R49, 0x1e0, RZ ;  /* 0x000001e031487810 */ /* 0x000fc80007ffe0ff */
[----:B------:R-:W-:Y:S02]  /*0d60*/  LEA.HI.SX32 R72, R72, R49, 0x1b ;  /* 0x0000003148487211 */ /* 0x000fe400078fdaff */
[----:B------:R-:W-:Y:S02]  /*0d70*/  P2R R95, PR, RZ, 0x1 ;  /* 0x00000001ff5f7803 */ /* 0x000fe40000000000 */
[-C--:B------:R-:W-:Y:S02]  /*0d80*/  ISETP.GE.AND P0, PT, R32, R48.reuse, PT ;  /* 0x000000302000720c */ /* 0x080fe40003f06270 */
[----:B------:R-:W-:Y:S02]  /*0d90*/  P2R R94, PR, RZ, 0x2 ;  /* 0x00000002ff5e7803 */ /* 0x000fe40000000000 */
[----:B------:R-:W-:Y:S02]  /*0da0*/  P2R R93, PR, RZ, 0x4 ;  /* 0x00000004ff5d7803 */ /* 0x000fe40000000000 */
[----:B------:R-:W-:-:S02]  /*0db0*/  ISETP.GE.AND P1, PT, R35, R48, PT ;  /* 0x000000302300720c */ /* 0x000fc40003f26270 */
[----:B------:R-:W-:Y:S02]  /*0dc0*/  P2R R92, PR, RZ, 0x8 ;  /* 0x00000008ff5c7803 */ /* 0x000fe40000000000 */
[-C--:B------:R-:W-:Y:S02]  /*0dd0*/  ISETP.GE.AND P2, PT, R34, R48.reuse, PT ;  /* 0x000000302200720c */ /* 0x080fe40003f46270 */
[----:B------:R-:W-:Y:S01]  /*0de0*/  ISETP.GE.AND P3, PT, R33, R48, PT ;  /* 0x000000302100720c */ /* 0x000fe20003f66270 */
[----:B----4-:R-:W-:Y:S04]  /*0df0*/  STS [R50], R11 ;  /* 0x0000000b32007388 */ /* 0x010fe80000000800 */
[----:B---3--:R0:W-:Y:S04]  /*0e00*/  STS [R51+0x80], R0 ;  /* 0x0000800033007388 */ /* 0x0081e80000000800 */
[----:B--2---:R-:W-:Y:S04]  /*0e10*/  STS [R52+0x100], R13 ;  /* 0x0001000d34007388 */ /* 0x004fe80000000800 */
[----:B------:R-:W-:Y:S01]  /*0e20*/  STS [R53+0x180], R10 ;  /* 0x0001800a35007388 */ /* 0x000fe20000000800 */
[----:B0-----:R-:W-:-:S03]  /*0e30*/  LEA.HI.SX32 R0, R56, R49, 0x1b ;  /* 0x0000003138007211 */ /* 0x001fc600078fdaff */
[----:B------:R0:W-:Y:S01]  /*0e40*/  STS [R54+0x200], R57 ;  /* 0x0002003936007388 */ /* 0x0001e20000000800 */
[----:B------:R-:W-:Y:S02]  /*0e50*/  LEA R56, R8, UR12, 0x2 ;  /* 0x0000000c08387c11 */ /* 0x000fe4000f8e10ff */
[C---:B------:R-:W-:Y:S02]  /*0e60*/  IADD3 R8, PT, PT, R49.reuse, 0x180, RZ ;  /* 0x0000018031087810 */ /* 0x040fe40007ffe0ff */
[----:B0-----:R-:W-:Y:S02]  /*0e70*/  LEA R57, R0, UR12, 0x2 ;  /* 0x0000000c00397c11 */ /* 0x001fe4000f8e10ff */
[C---:B------:R-:W-:Y:S01]  /*0e80*/  IADD3 R0, PT, PT, R49.reuse, 0x160, RZ ;  /* 0x0000016031007810 */ /* 0x040fe20007ffe0ff */
[----:B------:R0:W-:Y:S01]  /*0e90*/  STS [R55+0x280], R12 ;  /* 0x0002800c37007388 */ /* 0x0001e20000000800 */
[----:B------:R-:W-:Y:S02]  /*0ea0*/  IADD3 R10, PT, PT, R49, 0x1a0, RZ ;  /* 0x000001a0310a7810 */ /* 0x000fe40007ffe0ff */
[-C--:B------:R-:W-:Y:S01]  /*0eb0*/  LEA.HI.SX32 R0, R0, R49.reuse, 0x1b ;  /* 0x0000003100007211 */ /* 0x080fe200078fdaff */
[----:B------:R1:W-:Y:S01]  /*0ec0*/  STS [R56+0x300], R61 ;  /* 0x0003003d38007388 */ /* 0x0003e20000000800 */
[----:B------:R-:W-:-:S02]  /*0ed0*/  LEA.HI.SX32 R8, R8, R49, 0x1b ;  /* 0x0000003108087211 */ /* 0x000fc400078fdaff */
[----:B------:R-:W-:Y:S01]  /*0ee0*/  LEA.HI.SX32 R10, R10, R49, 0x1b ;  /* 0x000000310a0a7211 */ /* 0x000fe200078fdaff */
[----:B------:R2:W-:Y:S01]  /*0ef0*/  STS [R57+0x380], R62 ;  /* 0x0003803e39007388 */ /* 0x0005e20000000800 */
[----:B0-----:R-:W-:-:S03]  /*0f00*/  IADD3 R12, PT, PT, R49, 0x1c0, RZ ;  /* 0x000001c0310c7810 */ /* 0x001fc60007ffe0ff */
[----:B------:R0:W-:Y:S01]  /*0f10*/  STS [R58+0x400], R63 ;  /* 0x0004003f3a007388 */ /* 0x0001e20000000800 */
[----:B-1----:R-:W-:Y:S02]  /*0f20*/  LEA R61, R0, UR12, 0x2 ;  /* 0x0000000c003d7c11 */ /* 0x002fe4000f8e10ff */
[----:B------:R-:W-:Y:S01]  /*0f30*/  SHF.L.U32 R0, R49, 0x4, RZ ;  /* 0x0000000431007819 */ /* 0x000fe200000006ff */
[----:B------:R1:W-:Y:S01]  /*0f40*/  STS [R59+0x480], R64 ;  /* 0x000480403b007388 */ /* 0x0003e20000000800 */
[----:B------:R-:W-:Y:S02]  /*0f50*/  LEA.HI.SX32 R12, R12, R49, 0x1b ;  /* 0x000000310c0c7211 */ /* 0x000fe400078fdaff */
[----:B--2---:R-:W-:Y:S01]  /*0f60*/  LEA R62, R8, UR12, 0x2 ;  /* 0x0000000c083e7c11 */ /* 0x004fe2000f8e10ff */
[----:B------:R2:W-:Y:S01]  /*0f70*/  STS [R60+0x500], R65 ;  /* 0x000500413c007388 */ /* 0x0005e20000000800 */
[----:B0-----:R-:W-:-:S03]  /*0f80*/  LEA R63, R10, UR12, 0x2 ;  /* 0x0000000c0a3f7c11 */ /* 0x001fc6000f8e10ff */
[----:B------:R0:W-:Y:S01]  /*0f90*/  STS [R61+0x580], R66 ;  /* 0x000580423d007388 */ /* 0x0001e20000000800 */
[----:B-1----:R-:W-:-:S03]  /*0fa0*/  LEA R64, R12, UR12, 0x2 ;  /* 0x0000000c0c407c11 */ /* 0x002fc6000f8e10ff */
[----:B------:R-:W-:Y:S01]  /*0fb0*/  STS [R62+0x600], R67 ;  /* 0x000600433e007388 */ /* 0x000fe20000000800 */
[----:B--2---:R-:W-:Y:S02]  /*0fc0*/  LEA R65, R72, UR12, 0x2 ;  /* 0x0000000c48417c11 */ /* 0x004fe4000f8e10ff */
[----:B0-----:R-:W-:Y:S01]  /*0fd0*/  LEA.HI.SX32 R66, R0, R0, 0x1b ;  /* 0x0000000000427211 */ /* 0x001fe200078fdaff */
[----:B------:R-:W-:Y:S03]  /*0fe0*/  STS [R63+0x680], R68 ;  /* 0x000680443f007388 */ /* 0x000fe60000000800 */
[----:B------:R-:W-:Y:S01]  /*0ff0*/  LEA R66, R66, UR12, 0x2 ;  /* 0x0000000c42427c11 */ /* 0x000fe2000f8e10ff */
        /* <DEDUP_REMOVED lines=20> */
[----:B------:R-:W-:-:S02]  /*1140*/  CS2R R8, SRZ ;  /* 0x0000000000087805 */ /* 0x000fc4000001ff00 */
[----:B------:R-:W-:Y:S02]  /*1150*/  CS2R R12, SRZ ;  /* 0x00000000000c7805 */ /* 0x000fe4000001ff00 */
[----:B------:R-:W-:Y:S02]  /*1160*/  CS2R R10, SRZ ;  /* 0x00000000000a7805 */ /* 0x000fe4000001ff00 */
        /* <DEDUP_REMOVED lines=27> */
[-C--:B------:R-:W-:Y:S01]  /*1320*/  ISETP.GE.AND P0, PT, R32, R48.reuse, PT ;  /* 0x000000302000720c */ /* 0x080fe20003f06270 */
[----:B------:R-:W-:Y:S01]  /*1330*/  HFMA2 R93, -RZ, RZ, 0, 0 ;  /* 0x00000000ff5d7431 */ /* 0x000fe200000001ff */
[----:B------:R-:W-:Y:S02]  /*1340*/  P2R R92, PR, RZ, 0x2 ;  /* 0x00000002ff5c7803 */ /* 0x000fe40000000000 */
[----:B------:R-:W-:Y:S02]  /*1350*/  ISETP.GE.AND P1, PT, R33, R48, PT ;  /* 0x000000302100720c */ /* 0x000fe40003f26270 */
[----:B0-----:R-:W-:Y:S01]  /*1360*/  MOV R6, RZ ;  /* 0x000000ff00067202 */ /* 0x001fe20000000f00 */
[----:B------:R-:W-:Y:S01]  /*1370*/  HFMA2 R95, -RZ, RZ, 0, 0 ;  /* 0x00000000ff5f7431 */ /* 0x000fe200000001ff */
[----:B--2---:R-:W-:Y:S04]  /*1380*/  STS [R50], R9 ;  /* 0x0000000932007388 */ /* 0x004fe80000000800 */
[----:B---3--:R-:W-:Y:S04]  /*1390*/  STS [R51+0x80], R8 ;  /* 0x0000800833007388 */ /* 0x008fe80000000800 */
[----:B----4-:R-:W-:Y:S04]  /*13a0*/  STS [R52+0x100], R11 ;  /* 0x0001000b34007388 */ /* 0x010fe80000000800 */
        /* <DEDUP_REMOVED lines=33> */
[----:B------:R-:W-:-:S03]  /*15c0*/  HFMA2 R85, -RZ, RZ, 0, 0 ;  /* 0x00000000ff557431 */ /* 0x000fc600000001ff */
[----:B------:R-:W3:Y:S01]  /*15d0*/  @!P0 LDG.E R93, desc[UR16][R2.64] ;  /* 0x00000010025d8981 */ /* 0x000ee2000c1e1900 */
[----:B------:R-:W-:-:S03]  /*15e0*/  ISETP.GE.AND P0, PT, R34, R48, PT ;  /* 0x000000302200720c */ /* 0x000fc60003f06270 */
[----:B------:R-:W4:Y:S01]  /*15f0*/  @!P1 LDG.E R0, desc[UR16][R2.64+0x80] ;  /* 0x0000801002009981 */ /* 0x000f22000c1e1900 */
[-C--:B------:R-:W-:Y:S01]  /*1600*/  ISETP.GE.AND P1, PT, R35, R48.reuse, PT ;  /* 0x000000302300720c */ /* 0x080fe20003f26270 */
[----:B------:R-:W-:Y:S01]  /*1610*/  HFMA2 R87, -RZ, RZ, 0, 0 ;  /* 0x00000000ff577431 */ /* 0x000fe200000001ff */
[----:B------:R-:W-:Y:S01]  /*1620*/  MOV R8, RZ ;  /* 0x000000ff00087202 */ /* 0x000fe20000000f00 */
[----:B------:R-:W-:Y:S01]  /*1630*/  HFMA2 R89, -RZ, RZ, 0, 0 ;  /* 0x00000000ff597431 */ /* 0x000fe200000001ff */
[----:B------:R-:W-:Y:S01]  /*1640*/  MOV R10, RZ ;  /* 0x000000ff000a7202 */ /* 0x000fe20000000f00 */
[----:B--2---:R-:W-:Y:S01]  /*1650*/  HFMA2 R91, -RZ, RZ, 0, 0 ;  /* 0x00000000ff5b7431 */ /* 0x004fe200000001ff */
[----:B------:R-:W-:Y:S01]  /*1660*/  MOV R12, RZ ;  /* 0x000000ff000c7202 */ /* 0x000fe20000000f00 */
        /* <DEDUP_REMOVED lines=17> */
[----:B------:R-:W-:Y:S02]  /*1780*/  ISETP.NE.AND P0, PT, R94, RZ, PT ;  /* 0x000000ff5e00720c */ /* 0x000fe40003f05270 */
[----:B------:R-:W-:Y:S01]  /*1790*/  MOV R92, RZ ;  /* 0x000000ff005c7202 */ /* 0x000fe20000000f00 */
[----:B------:R-:W2:Y:S05]  /*17a0*/  @!P1 LDG.E R91, desc[UR16][R2.64+0x500] ;  /* 0x00050010025b9981 */ /* 0x000eaa000c1e1900 */
[----:B------:R-:W2:Y:S05]  /*17b0*/  @!P2 LDG.E R92, desc[UR16][R2.64+0x580] ;  /* 0x00058010025ca981 */ /* 0x000eaa000c1e1900 */
[----:B------:R-:W2:Y:S01]  /*17c0*/  @!P0 LDG.E R12, desc[UR16][R2.64+0x480] ;  /* 0x00048010020c8981 */ /* 0x000ea2000c1e1900 */
[----:B------:R-:W-:Y:S01]  /*17d0*/  UISETP.GE.AND UP0, UPT, UR7, 0x1, UPT ;  /* 0x000000010700788c */ /* 0x000fe2000bf06270 */
[----:B------:R-:W-:-:S02]  /*17e0*/  HFMA2 R137, -RZ, RZ, 0, 0 ;  /* 0x00000000ff897431 */ /* 0x000fc400000001ff */
[----:B------:R-:W-:Y:S02]  /*17f0*/  HFMA2 R109, -RZ, RZ, 0, 0 ;  /* 0x00000000ff6d7431 */ /* 0x000fe400000001ff */
[----:B------:R-:W-:Y:S01]  /*1800*/  HFMA2 R167, -RZ, RZ, 0, 0 ;  /* 0x00000000ffa77431 */ /* 0x000fe200000001ff */
[----:B------:R-:W-:Y:S02]  /*1810*/  MOV R139, RZ ;  /* 0x000000ff008b7202 */ /* 0x000fe40000000f00 */
[----:B------:R-:W-:Y:S02]  /*1820*/  MOV R169, RZ ;  /* 0x000000ff00a97202 */ /* 0x000fe40000000f00 */
[----:B------:R-:W-:Y:S02]  /*1830*/  MOV R107, RZ ;  /* 0x000000ff006b7202 */ /* 0x000fe40000000f00 */
[----:B------:R-:W-:Y:S02]  /*1840*/  MOV R103, RZ ;  /* 0x000000ff00677202 */ /* 0x000fe40000000f00 */
[----:B------:R-:W-:-:S02]  /*1850*/  MOV R171, RZ ;  /* 0x000000ff00ab7202 */ /* 0x000fc40000000f00 */
[----:B------:R-:W-:Y:S01]  /*1860*/  MOV R133, RZ ;  /* 0x000000ff00857202 */ /* 0x000fe20000000f00 */
[----:B---3--:R-:W-:Y:S04]  /*1870*/  STS [R50], R93 ;  /* 0x0000005d32007388 */ /* 0x008fe80000000800 */
        /* <DEDUP_REMOVED lines=48> */
[----:B------:R-:W-:Y:S02]  /*1b80*/  HFMA2 R95, -RZ, RZ, 0, 0 ;  /* 0x00000000ff5f7431 */ /* 0x000fe400000001ff */
[----:B------:R-:W-:Y:S02]  /*1b90*/  HFMA2 R97, -RZ, RZ, 0, 0 ;  /* 0x00000000ff617431 */ /* 0x000fe400000001ff */
[----:B------:R-:W-:Y:S01]  /*1ba0*/  HFMA2 R85, -RZ, RZ, 0, 0 ;  /* 0x00000000ff557431 */ /* 0x000fe200000001ff */
        /* <DEDUP_REMOVED lines=22> */
[--C-:B------:R-:W-:Y:S01]  /*1d10*/  FADD.FTZ R116, R9, R16.reuse ;  /* 0x0000001009747221 */ /* 0x100fe20000010000 */
[--C-:B------:R-:W-:Y:S01]  /*1d20*/  FADD.FTZ R118, R11, R16.reuse ;  /* 0x000000100b767221 */ /* 0x100fe20000010000 */
[----:B------:R-:W0:Y:S01]  /*1d30*/  LDC.64 R6, c[0x0][0x3e0] ;  /* 0x0000f800ff067b82 */ /* 0x000e220000000a00 */
[----:B------:R-:W-:Y:S01]  /*1d40*/  USHF.L.U32 UR4, UR9, 0x8, URZ ;  /* 0x0000000809047899 */ /* 0x000fe200080006ff */
[--C-:B------:R-:W-:Y:S01]  /*1d50*/  FADD.FTZ R122, R149, R16.reuse ;  /* 0x00000010957a7221 */ /* 0x100fe20000010000 */
[----:B------:R-:W-:Y:S01]  /*1d60*/  UISETP.NE.AND UP0, UPT, UR8, 0x1, UPT ;  /* 0x000000010800788c */ /* 0x000fe2000bf05270 */
[--C-:B------:R-:W-:Y:S01]  /*1d70*/  FADD.FTZ R149, R151, R16.reuse ;  /* 0x0000001097957221 */ /* 0x100fe20000010000 */
[----:B------:R-:W-:Y:S01]  /*1d80*/  UIADD3 UR5, UPT, UPT, UR8, -0x2, URZ ;  /* 0xfffffffe08057890 */ /* 0x000fe2000fffe0ff */
[--C-:B------:R-:W-:Y:S01]  /*1d90*/  FADD.FTZ R124, R153, R16.reuse ;  /* 0x00000010997c7221 */ /* 0x100fe20000010000 */
[----:B------:R-:W-:Y:S01]  /*1da0*/  ULOP3.LUT UR4, UR4, 0x100, URZ, 0xc0, !UPT ;  /* 0x0000010004047892 */ /* 0x000fe2000f8ec0ff */
[----:B------:R-:W1:Y:S01]  /*1db0*/  LDC.64 R8, c[0x0][0x3c0] ;  /* 0x0000f000ff087b82 */ /* 0x000e620000000a00 */
[----:B------:R-:W-:Y:S01]  /*1dc0*/  UIMAD UR5, UR5, UR7, URZ ;  /* 0x00000007050572a4 */ /* 0x000fe2000f8e02ff */
        /* <DEDUP_REMOVED lines=10> */
[----:B------:R-:W-:Y:S01]  /*1e70*/  FADD.FTZ R155, R163, R16 ;  /* 0x00000010a39b7221 */ /* 0x000fe20000010000 */
[----:B------:R-:W-:Y:S01]  /*1e80*/  MOV R130, UR12 ;  /* 0x0000000c00827c02 */ /* 0x000fe20008000f00 */
[----:B------:R-:W-:Y:S01]  /*1e90*/  FMUL.FTZ R138, R68, R141 ;  /* 0x0000008d448a7220 */ /* 0x000fe20000410000 */
[----:B------:R-:W-:Y:S01]  /*1ea0*/  PLOP3.LUT P0, PT, PT, PT, UP0, 0x80, 0x8 ;  /* 0x000000000008781c */ /* 0x000fe20003f0f008 */
[----:B------:R-:W3:Y:S01]  /*1eb0*/  LDC R212, c[0x0][0x394] ;  /* 0x0000e500ffd47b82 */ /* 0x000ee20000000800 */
[----:B------:R-:W-:Y:S01]  /*1ec0*/  MOV R139, RZ ;  /* 0x000000ff008b7202 */ /* 0x000fe20000000f00 */
        /* <DEDUP_REMOVED lines=22> */
[----:B------:R-:W-:Y:S01]  /*2030*/  UIADD3 UR10, UPT, UPT, -UR7, URZ, URZ ;  /* 0x000000ff070a7290 */ /* 0x000fe2000fffe1ff */
[----:B------:R-:W-:Y:S01]  /*2040*/  IADD3 R166, PT, PT, R130, 0x1308, RZ ;  /* 0x0000130882a67810 */ /* 0x000fe20007ffe0ff */
[----:B------:R-:W4:Y:S01]  /*2050*/  LDCU UR11, c[0x0][0x394] ;  /* 0x00007280ff0b77ac */ /* 0x000f220008000800 */
[----:B0-----:R-:W-:-:S02]  /*2060*/  SHF.L.U64.HI R7, R6, 0x2, R7 ;  /* 0x0000000206077819 */ /* 0x001fc40000010207 */
[----:B-1----:R-:W-:Y:S02]  /*2070*/  SHF.L.U64.HI R9, R8, 0x2, R9 ;  /* 0x0000000208097819 */ /* 0x002fe40000010209 */
[----:B--2---:R-:W-:Y:S02]  /*2080*/  SHF.L.U64.HI R11, R10, 0x2, R11 ;  /* 0x000000020a0b7819 */ /* 0x004fe4000001020b */
[----:B------:R-:W-:Y:S02]  /*2090*/  MOV R168, UR4 ;  /* 0x0000000400a87c02 */ /* 0x000fe40008000f00 */
[----:B----4-:R-:W-:-:S07]  /*20a0*/  MOV R173, UR5 ;  /* 0x0000000500ad7c02 */ /* 0x010fce0008000f00 */
.L_x_6616:
[----:B------:R-:W-:Y:S02]  /*20b0*/  MOV R2, R157 ;  /* 0x0000009d00027202 */ /* 0x000fe40000000f00 */
[----:B------:R-:W-:-:S05]  /*20c0*/  MOV R3, R132 ;  /* 0x0000008400037202 */ /* 0x000fca0000000f00 */
[----:B0-----:R0:W2:Y:S01]  /*20d0*/  LDG.E R170, desc[UR16][R2.64] ;  /* 0x0000001002aa7981 */ /* 0x0010a2000c1e1900 */
[----:B------:R-:W-:Y:S02]  /*20e0*/  MOV R12, R161 ;  /* 0x000000a1000c7202 */ /* 0x000fe40000000f00 */
[----:B------:R-:W-:-:S05]  /*20f0*/  MOV R13, R136 ;  /* 0x00000088000d7202 */ /* 0x000fca0000000f00 */
[----:B------:R-:W4:Y:S01]  /*2100*/  LDG.E R12, desc[UR16][R12.64] ;  /* 0x000000100c0c7981 */ /* 0x000f22000c1e1900 */
[----:B0-----:R-:W-:Y:S02]  /*2110*/  MOV R2, R159 ;  /* 0x0000009f00027202 */ /* 0x001fe40000000f00 */
[----:B------:R-:W-:-:S05]  /*2120*/  MOV R3, R134 ;  /* 0x0000008600037202 */ /* 0x000fca0000000f00 */
[----:B------:R0:W4:Y:S01]  /*2130*/  LDG.E R175, desc[UR16][R2.64] ;  /* 0x0000001002af7981 */ /* 0x000122000c1e1900 */
        /* <DEDUP_REMOVED lines=66> */
[----:B------:R-:W-:-:S09]  /*2560*/  ULOP3.LUT UR4, UR4, 0x400, URZ, 0xc0, !UPT ;  /* 0x0000040004047892 */ /* 0x000fd2000f8ec0ff */
[----:B------:R2:W4:Y:S01]  /*2570*/  LDS R179, [R130+UR4+0xa88] ;  /* 0x000a880482b37984 */ /* 0x0005220008000800 */
[----:B------:R-:W-:Y:S05]  /*2580*/  BRA `(.L_x_6613) ;  /* 0x0000000000047947 */ /* 0x000fea0003800000 */
.L_x_6612:
[----:B------:R0:W1:Y:S02]  /*2590*/  LDS R179, [R210+0x128c] ;  /* 0x00128c00d2b37984 */ /* 0x0000640000000800 */
.L_x_6613:
[----:B------:R-:W-:Y:S05]  /*25a0*/  BSYNC.RECONVERGENT B0 ;  /* 0x0000000000007941 */ /* 0x000fea0003800200 */
.L_x_6611:
[----:B------:R-:W-:Y:S01]  /*25b0*/  MOV R204, RZ ;  /* 0x000000ff00cc7202 */ /* 0x000fe20000000f00 */
[----:B------:R-:W-:-:S05]  /*25c0*/  @P0 IMAD.WIDE R2, R173, 0x8, R4 ;  /* 0x00000008ad020825 */ /* 0x000fca00078e0204 */
[----:B------:R5:W2:Y:S01]  /*25d0*/  @P0 LDG.E R204, desc[UR16][R2.64+0x4] ;  /* 0x0000041002cc0981 */ /* 0x000aa2000c1e1900 */
[C---:B-1--4-:R-:W-:Y:S01]  /*25e0*/  FMUL.FTZ R12, R176.reuse, R179 ;  /* 0x000000b3b00c7220 */ /* 0x052fe20000410000 */
[----:B------:R-:W-:Y:S01]  /*25f0*/  FFMA.FTZ R13, R176, R206, R175 ;  /* 0x000000ceb00d7223 */ /* 0x000fe200000100af */
[C---:B------:R-:W-:Y:S01]  /*2600*/  ISETP.NE.AND P1, PT, R208.reuse, 0x1f, PT ;  /* 0x0000001fd000780c */ /* 0x040fe20003f25270 */
[----:B------:R-:W-:Y:S01]  /*2610*/  BSSY.RECONVERGENT B0, `(.L_x_6614) ;  /* 0x0000161000007945 */ /* 0x000fe20003800200 */
[C---:B------:R-:W-:Y:S01]  /*2620*/  FMUL.FTZ R12, R195.reuse, R12 ;  /* 0x0000000cc30c7220 */ /* 0x040fe20000410000 */
[----:B------:R-:W-:Y:S01]  /*2630*/  FFMA.FTZ R13, R195, R13, R202 ;  /* 0x0000000dc30d7223 */ /* 0x000fe200000100ca */
[----:B------:R-:W-:Y:S02]  /*2640*/  ISETP.GT.U32.AND P3, PT, R208, 0x1d, PT ;  /* 0x0000001dd000780c */ /* 0x000fe40003f64070 */
[C---:B------:R-:W-:Y:S01]  /*2650*/  FMUL.FTZ R12, R191.reuse, R12 ;  /* 0x0000000cbf0c7220 */ /* 0x040fe20000410000 */
[----:B------:R-:W-:Y:S01]  /*2660*/  FFMA.FTZ R13, R191, R13, R200 ;  /* 0x0000000dbf0d7223 */ /* 0x000fe200000100c8 */
[----:B-----5:R-:W-:Y:S01]  /*2670*/  FFMA.FTZ R2, R138, R174, R163 ;  /* 0x000000ae8a027223 */ /* 0x020fe200000100a3 */
[----:B------:R-:W-:Y:S01]  /*2680*/  ISETP.GT.U32.AND P4, PT, R208, 0x17, PT ;  /* 0x00000017d000780c */ /* 0x000fe20003f84070 */
        /* <DEDUP_REMOVED lines=11> */
[----:B------:R-:W-:Y:S01]  /*2740*/  FFMA.FTZ R3, R205, R2, R146 ;  /* 0x00000002cd037223 */ /* 0x000fe20000010092 */
[----:B------:R-:W-:Y:S01]  /*2750*/  FMUL.FTZ R2, R207, R174 ;  /* 0x000000aecf027220 */ /* 0x000fe20000410000 */
[C---:B------:R-:W-:Y:S01]  /*2760*/  FMUL.FTZ R12, R199.reuse, R12 ;  /* 0x0000000cc70c7220 */ /* 0x040fe20000410000 */
[----:B------:R-:W-:Y:S01]  /*2770*/  FFMA.FTZ R13, R199, R13, R190 ;  /* 0x0000000dc70d7223 */ /* 0x000fe200000100be */
[----:B------:R-:W-:Y:S01]  /*2780*/  FFMA.FTZ R3, R203, R3, R148 ;  /* 0x00000003cb037223 */ /* 0x000fe20000010094 */
[----:B------:R-:W-:Y:S01]  /*2790*/  FMUL.FTZ R2, R181, R2 ;  /* 0x00000002b5027220 */ /* 0x000fe20000410000 */
[C---:B------:R-:W-:Y:S01]  /*27a0*/  FMUL.FTZ R12, R201.reuse, R12 ;  /* 0x0000000cc90c7220 */ /* 0x040fe20000410000 */
[C---:B------:R-:W-:Y:S01]  /*27b0*/  FFMA.FTZ R13, R201.reuse, R13, R188 ;  /* 0x0000000dc90d7223 */ /* 0x040fe200000100bc */
[----:B------:R-:W-:Y:S01]  /*27c0*/  FFMA.FTZ R3, R201, R3, R150 ;  /* 0x00000003c9037223 */ /* 0x000fe20000010096 */
[----:B------:R-:W-:Y:S01]  /*27d0*/  FMUL.FTZ R2, R185, R2 ;  /* 0x00000002b9027220 */ /* 0x000fe20000410000 */
        /* <DEDUP_REMOVED lines=23> */
[----:B------:R-:W-:-:S02]  /*2950*/  FMUL.FTZ R2, R193, R2 ;  /* 0x00000002c1027220 */ /* 0x000fc40000410000 */
[----:B------:R-:W1:Y:S01]  /*2960*/  SHFL.DOWN PT, R211, R172, 0x1, 0x1f ;  /* 0x08201f00acd37f89 */ /* 0x000e6200000e0000 */
[----:B------:R-:W-:Y:S01]  /*2970*/  FFMA.FTZ R3, R195, R3, R164 ;  /* 0x00000003c3037223 */ /* 0x000fe200000100a4 */
[----:B------:R-:W-:Y:S02]  /*2980*/  FMUL.FTZ R2, R189, R2 ;  /* 0x00000002bd027220 */ /* 0x000fe40000410000 */
[----:B------:R-:W4:Y:S01]  /*2990*/  SHFL.DOWN PT, R213, R177, 0x1, 0x1f ;  /* 0x08201f00b1d57f89 */ /* 0x000f2200000e0000 */
[----:B------:R-:W-:Y:S01]  /*29a0*/  FFMA.FTZ R13, R176, R3, R165 ;  /* 0x00000003b00d7223 */ /* 0x000fe200000100a5 */
[----:B------:R-:W-:-:S04]  /*29b0*/  FMUL.FTZ R2, R187, R2 ;  /* 0x00000002bb027220 */ /* 0x000fc80000410000 */
[----:B------:R-:W5:Y:S01]  /*29c0*/  SHFL.UP PT, R12, R13, 0x1, RZ ;  /* 0x042000000d0c7989 */ /* 0x000f6200000e00ff */
[----:B------:R-:W-:-:S04]  /*29d0*/  FMUL.FTZ R2, R183, R2 ;  /* 0x00000002b7027220 */ /* 0x000fc80000410000 */
[----:B------:R-:W-:Y:S01]  /*29e0*/  FMUL.FTZ R2, R191, R2 ;  /* 0x00000002bf027220 */ /* 0x000fe20000410000 */
[----:B-1----:R-:W-:Y:S01]  /*29f0*/  @P1 FMUL.FTZ R3, R211, R172 ;  /* 0x000000acd3031220 */ /* 0x002fe20000410000 */
[----:B----4-:R-:W-:-:S04]  /*2a00*/  @P1 FFMA.FTZ R177, R172, R213, R177 ;  /* 0x000000d5acb11223 */ /* 0x010fc800000100b1 */
[----:B------:R-:W-:Y:S01]  /*2a10*/  @P1 MOV R172, R3 ;  /* 0x0000000300ac1202 */ /* 0x000fe20000000f00 */
[----:B------:R-:W-:Y:S01]  /*2a20*/  FMUL.FTZ R3, R195, R2 ;  /* 0x00000002c3037220 */ /* 0x000fe20000410000 */
[----:B------:R-:W-:Y:S01]  /*2a30*/  ISETP.GE.AND P1, PT, R49, 0x1, PT ;  /* 0x000000013100780c */ /* 0x000fe20003f26270 */
[----:B------:R-:W1:Y:S02]  /*2a40*/  SHFL.DOWN PT, R213, R177, 0x2, 0x1f ;  /* 0x08401f00b1d57f89 */ /* 0x000e6400000e0000 */
[----:B------:R-:W-:Y:S02]  /*2a50*/  FMUL.FTZ R2, R176, R3 ;  /* 0x00000003b0027220 */ /* 0x000fe40000410000 */
[----:B------:R-:W4:Y:S02]  /*2a60*/  SHFL.DOWN PT, R211, R172, 0x2, 0x1f ;  /* 0x08401f00acd37f89 */ /* 0x000f2400000e0000 */
[----:B-----5:R-:W-:Y:S02]  /*2a70*/  FFMA.FTZ R12, R2, R12, R13 ;  /* 0x0000000c020c7223 */ /* 0x020fe4000001000d */
[----:B------:R-:W5:Y:S03]  /*2a80*/  SHFL.UP PT, R3, R2, 0x1, RZ ;  /* 0x0420000002037989 */ /* 0x000f6600000e00ff */
[----:B------:R-:W-:-:S05]  /*2a90*/  FSEL R13, R13, R12, !P1 ;  /* 0x0000000c0d0d7208 */ /* 0x000fca0004800000 */
[----:B------:R-:W3:Y:S01]  /*2aa0*/  SHFL.UP PT, R12, R13, 0x2, RZ ;  /* 0x044000000d0c7989 */ /* 0x000ee200000e00ff */
[C---:B-1----:R-:W-:Y:S01]  /*2ab0*/  @!P3 FFMA.FTZ R177, R172.reuse, R213, R177 ;  /* 0x000000d5acb1b223 */ /* 0x042fe200000100b1 */
[----:B----4-:R-:W-:-:S04]  /*2ac0*/  @!P3 FMUL.FTZ R211, R172, R211 ;  /* 0x000000d3acd3b220 */ /* 0x010fc80000410000 */
[----:B------:R-:W1:Y:S01]  /*2ad0*/  SHFL.DOWN PT, R213, R177, 0x4, 0x1f ;  /* 0x08801f00b1d57f89 */ /* 0x000e6200000e0000 */
[----:B-----5:R-:W-:Y:S01]  /*2ae0*/  @P1 FMUL.FTZ R2, R2, R3 ;  /* 0x0000000302021220 */ /* 0x020fe20000410000 */
[----:B------:R-:W-:Y:S02]  /*2af0*/  @!P3 MOV R172, R211 ;  /* 0x000000d300acb202 */ /* 0x000fe40000000f00 */
[----:B------:R-:W-:Y:S02]  /*2b00*/  ISETP.GE.AND P1, PT, R49, 0x2, PT ;  /* 0x000000023100780c */ /* 0x000fe40003f26270 */
[----:B------:R-:W4:Y:S01]  /*2b10*/  SHFL.UP PT, R3, R2, 0x2, RZ ;  /* 0x0440000002037989 */ /* 0x000f2200000e00ff */
[----:B------:R-:W-:Y:S01]  /*2b20*/  ISETP.GT.U32.AND P3, PT, R208, 0x1b, PT ;  /* 0x0000001bd000780c */ /* 0x000fe20003f64070 */
[----:B---3--:R-:W-:Y:S02]  /*2b30*/  FFMA.FTZ R12, R2, R12, R13 ;  /* 0x0000000c020c7223 */ /* 0x008fe4000001000d */
[----:B------:R-:W3:Y:S03]  /*2b40*/  SHFL.DOWN PT, R211, R172, 0x4, 0x1f ;  /* 0x08801f00acd37f89 */ /* 0x000ee600000e0000 */
[----:B------:R-:W-:-:S05]  /*2b50*/  FSEL R13, R13, R12, !P1 ;  /* 0x0000000c0d0d7208 */ /* 0x000fca0004800000 */
[----:B------:R-:W5:Y:S02]  /*2b60*/  SHFL.UP PT, R12, R13, 0x4, RZ ;  /* 0x048000000d0c7989 */ /* 0x000f6400000e00ff */
[----:B-1----:R-:W-:-:S05]  /*2b70*/  @!P3 FFMA.FTZ R177, R172, R213, R177 ;  /* 0x000000d5acb1b223 */ /* 0x002fca00000100b1 */
[----:B------:R-:W1:Y:S01]  /*2b80*/  SHFL.DOWN PT, R216, R177, 0x8, 0x1f ;  /* 0x09001f00b1d87f89 */ /* 0x000e6200000e0000 */
[----:B----4-:R-:W-:Y:S01]  /*2b90*/  @P1 FMUL.FTZ R2, R2, R3 ;  /* 0x0000000302021220 */ /* 0x010fe20000410000 */
[----:B------:R-:W-:Y:S01]  /*2ba0*/  ISETP.LE.AND P1, PT, R212, UR8, PT ;  /* 0x00000008d4007c0c */ /* 0x000fe2000bf23270 */
[----:B---3--:R-:W-:-:S03]  /*2bb0*/  @!P3 FMUL.FTZ R211, R172, R211 ;  /* 0x000000d3acd3b220 */ /* 0x008fc60000410000 */
[----:B------:R-:W3:Y:S01]  /*2bc0*/  SHFL.UP PT, R3, R2, 0x4, RZ ;  /* 0x0480000002037989 */ /* 0x000ee200000e00ff */
[----:B------:R-:W-:Y:S02]  /*2bd0*/  ISETP.NE.OR P1, PT, R23, RZ, P1 ;  /* 0x000000ff1700720c */ /* 0x000fe40000f25670 */
[----:B------:R-:W-:Y:S02]  /*2be0*/  @!P3 MOV R172, R211 ;  /* 0x000000d300acb202 */ /* 0x000fe40000000f00 */
[----:B------:R-:W-:Y:S01]  /*2bf0*/  ISETP.GE.AND P3, PT, R49, 0x4, PT ;  /* 0x000000043100780c */ /* 0x000fe20003f66270 */
[----:B-----5:R-:W-:Y:S02]  /*2c00*/  FFMA.FTZ R12, R2, R12, R13 ;  /* 0x0000000c020c7223 */ /* 0x020fe4000001000d */
[----:B------:R-:W4:Y:S03]  /*2c10*/  SHFL.DOWN PT, R215, R172, 0x8, 0x1f ;  /* 0x09001f00acd77f89 */ /* 0x000f2600000e0000 */
[----:B------:R-:W-:Y:S01]  /*2c20*/  FSEL R211, R13, R12, !P3 ;  /* 0x0000000c0dd37208 */ /* 0x000fe20005800000 */
[----:B------:R-:W-:Y:S01]  /*2c30*/  HFMA2 R12, -RZ, RZ, 1.875, 0 ;  /* 0x3f800000ff0c7431 */ /* 0x000fe200000001ff */
[----:B------:R-:W-:Y:S01]  /*2c40*/  MOV R13, RZ ;  /* 0x000000ff000d7202 */ /* 0x000fe20000000f00 */
[----:B-1----:R-:W-:-:S02]  /*2c50*/  @!P4 FFMA.FTZ R177, R172, R216, R177 ;  /* 0x000000d8acb1c223 */ /* 0x002fc400000100b1 */
[----:B------:R-:W1:Y:S04]  /*2c60*/  SHFL.UP PT, R213, R211, 0x8, RZ ;  /* 0x05000000d3d57989 */ /* 0x000e6800000e00ff */
[----:B------:R-:W5:Y:S01]  /*2c70*/  SHFL.DOWN PT, R216, R177, 0x10, 0x1f ;  /* 0x0a001f00b1d87f89 */ /* 0x000f6200000e0000 */
[----:B---3--:R-:W-:-:S03]  /*2c80*/  @P3 FMUL.FTZ R2, R2, R3 ;  /* 0x0000000302023220 */ /* 0x008fc60000410000 */
[----:B------:R-:W-:Y:S01]  /*2c90*/  @!P1 LDS.64 R12, [R166] ;  /* 0x00000000a60c9984 */ /* 0x000fe20000000a00 */
[----:B------:R-:W-:Y:S02]  /*2ca0*/  ISETP.GE.AND P1, PT, R49, 0x8, PT ;  /* 0x000000083100780c */ /* 0x000fe40003f26270 */
[----:B------:R-:W-:Y:S01]  /*2cb0*/  ISETP.GT.U32.AND P3, PT, R208, 0xf, PT ;  /* 0x0000000fd000780c */ /* 0x000fe20003f64070 */
[----:B------:R-:W3:Y:S01]  /*2cc0*/  SHFL.UP PT, R3, R2, 0x8, RZ ;  /* 0x0500000002037989 */ /* 0x000ee200000e00ff */
[----:B----4-:R-:W-:-:S05]  /*2cd0*/  @!P4 FMUL.FTZ R214, R172, R215 ;  /* 0x000000d7acd6c220 */ /* 0x010fca0000410000 */
[----:B------:R-:W-:Y:S01]  /*2ce0*/  @!P4 MOV R172, R214 ;  /* 0x000000d600acc202 */ /* 0x000fe20000000f00 */
[----:B-1----:R-:W-:-:S04]  /*2cf0*/  FFMA.FTZ R214, R2, R213, R211 ;  /* 0x000000d502d67223 */ /* 0x002fc800000100d3 */
[----:B------:R-:W1:Y:S01]  /*2d00*/  SHFL.DOWN PT, R215, R172, 0x10, 0x1f ;  /* 0x0a001f00acd77f89 */ /* 0x000e6200000e0000 */
[----:B-----5:R-:W-:Y:S01]  /*2d10*/  @!P3 FFMA.FTZ R177, R172, R216, R177 ;  /* 0x000000d8acb1b223 */ /* 0x020fe200000100b1 */
[----:B------:R-:W-:-:S04]  /*2d20*/  FSEL R211, R211, R214, !P1 ;  /* 0x000000d6d3d37208 */ /* 0x000fc80004800000 */
[----:B------:R-:W-:Y:S01]  /*2d30*/  SHFL.DOWN PT, R218, R177, 0x1, 0x1f ;  /* 0x08201f00b1da7f89 */ /* 0x000fe200000e0000 */
[----:B---3--:R-:W-:-:S03]  /*2d40*/  @P1 FMUL.FTZ R2, R2, R3 ;  /* 0x0000000302021220 */ /* 0x008fc60000410000 */
[----:B------:R-:W3:Y:S01]  /*2d50*/  SHFL.UP PT, R213, R211, 0x10, RZ ;  /* 0x06000000d3d57989 */ /* 0x000ee200000e00ff */
[----:B------:R-:W-:-:S03]  /*2d60*/  ISETP.GE.AND P1, PT, R49, 0x10, PT ;  /* 0x000000103100780c */ /* 0x000fc60003f26270 */
[----:B------:R-:W4:Y:S04]  /*2d70*/  SHFL.UP PT, R3, R2, 0x10, RZ ;  /* 0x0600000002037989 */ /* 0x000f2800000e00ff */
[----:B------:R-:W-:Y:S04]  /*2d80*/  SHFL.IDX PT, R177, R177, RZ, 0x1f ;  /* 0x00001fffb1b17589 */ /* 0x000fe800000e0000 */
[----:B------:R-:W-:Y:S01]  /*2d90*/  SHFL.IDX PT, R219, R13, RZ, 0x1f ;  /* 0x00001fff0ddb7589 */ /* 0x000fe200000e0000 */
[----:B-1----:R-:W-:-:S05]  /*2da0*/  @!P3 FMUL.FTZ R214, R172, R215 ;  /* 0x000000d7acd6b220 */ /* 0x002fca0000410000 */
[----:B------:R-:W-:Y:S02]  /*2db0*/  @!P3 MOV R172, R214 ;  /* 0x000000d600acb202 */ /* 0x000fe40000000f00 */
[----:B------:R-:W-:-:S03]  /*2dc0*/  ISETP.NE.AND P3, PT, R23, 0x1f, PT ;  /* 0x0000001f1700780c */ /* 0x000fc60003f65270 */
[----:B------:R-:W1:Y:S01]  /*2dd0*/  SHFL.DOWN PT, R217, R172, 0x1, 0x1f ;  /* 0x08201f00acd97f89 */ /* 0x000e6200000e0000 */
[----:B---3--:R-:W-:-:S03]  /*2de0*/  FFMA.FTZ R214, R2, R213, R211 ;  /* 0x000000d502d67223 */ /* 0x008fc600000100d3 */
[----:B------:R-:W3:Y:S01]  /*2df0*/  SHFL.IDX PT, R172, R172, RZ, 0x1f ;  /* 0x00001fffacac7589 */ /* 0x000ee200000e0000 */
[----:B----4-:R-:W-:Y:S01]  /*2e00*/  @P1 FMUL.FTZ R2, R2, R3 ;  /* 0x0000000302021220 */ /* 0x010fe20000410000 */
[----:B------:R-:W-:Y:S02]  /*2e10*/  FSEL R214, R211, R214, !P1 ;  /* 0x000000d6d3d67208 */ /* 0x000fe40004800000 */
[----:B------:R-:W-:-:S03]  /*2e20*/  ISETP.GT.AND P1, PT, R49, 0x1d, PT ;  /* 0x0000001d3100780c */ /* 0x000fc60003f24270 */
[----:B------:R-:W-:Y:S04]  /*2e30*/  SHFL.UP PT, R2, R2, 0x1, RZ ;  /* 0x0420000002027989 */ /* 0x000fe800000e00ff */
[----:B------:R-:W-:Y:S01]  /*2e40*/  SHFL.UP PT, R215, R214, 0x1, RZ ;  /* 0x04200000d6d77989 */ /* 0x000fe200000e00ff */
[----:B-1----:R-:W-:Y:S01]  /*2e50*/  @P3 FFMA.FTZ R219, R217, R219, R218 ;  /* 0x000000dbd9db3223 */ /* 0x002fe200000100da */
[----:B------:R-:W-:-:S03]  /*2e60*/  ISETP.NE.AND P3, PT, R23, RZ, PT ;  /* 0x000000ff1700720c */ /* 0x000fc60003f65270 */
[----:B------:R-:W-:Y:S01]  /*2e70*/  FFMA.FTZ R3, R219, R179, R206 ;  /* 0x000000b3db037223 */ /* 0x000fe200000100ce */
[C---:B---3--:R-:W-:Y:S01]  /*2e80*/  FFMA.FTZ R13, R172.reuse, R13, R177 ;  /* 0x0000000dac0d7223 */ /* 0x048fe200000100b1 */
[----:B------:R-:W-:Y:S02]  /*2e90*/  FMUL.FTZ R12, R172, R12 ;  /* 0x0000000cac0c7220 */ /* 0x000fe40000410000 */
[-C--:B------:R-:W-:Y:S01]  /*2ea0*/  FFMA.FTZ R175, R176, R3.reuse, R175 ;  /* 0x00000003b0af7223 */ /* 0x080fe200000100af */
[----:B------:R-:W-:-:S03]  /*2eb0*/  FMUL.FTZ R224, R155, R3 ;  /* 0x000000039be07220 */ /* 0x000fc60000410000 */
[----:B------:R-:W-:Y:S01]  /*2ec0*/  FFMA.FTZ R179, R195, R175, R202 ;  /* 0x000000afc3b37223 */ /* 0x000fe200000100ca */
[----:B------:R-:W-:Y:S01]  /*2ed0*/  FADD.FTZ R131, R224, R131 ;  /* 0x00000083e0837221 */ /* 0x000fe20000010000 */
[----:B------:R-:W-:Y:S02]  /*2ee0*/  @!P3 STS.64 [R166], R12 ;  /* 0x0000000ca600b388 */ /* 0x000fe40000000a00 */
[----:B------:R-:W-:-:S04]  /*2ef0*/  FFMA.FTZ R211, R191, R179, R200 ;  /* 0x000000b3bfd37223 */ /* 0x000fc800000100c8 */
[-C--:B------:R-:W-:Y:S01]  /*2f00*/  FFMA.FTZ R213, R183, R211.reuse, R198 ;  /* 0x000000d3b7d57223 */ /* 0x080fe200000100c6 */
[----:B------:R-:W-:-:S03]  /*2f10*/  FMUL.FTZ R220, R126, R211 ;  /* 0x000000d37edc7220 */ /* 0x000fc60000410000 */
[----:B------:R-:W-:Y:S01]  /*2f20*/  FMUL.FTZ R218, R151, R213 ;  /* 0x000000d597da7220 */ /* 0x000fe20000410000 */
[----:B------:R-:W-:-:S03]  /*2f30*/  FADD.FTZ R125, R220, R125 ;  /* 0x0000007ddc7d7221 */ /* 0x000fc60000010000 */
[----:B------:R-:W-:Y:S01]  /*2f40*/  FADD.FTZ R123, R218, R123 ;  /* 0x0000007bda7b7221 */ /* 0x000fe20000010000 */
[----:B--2---:R-:W1:Y:S02]  /*2f50*/  SHFL.IDX PT, R216, R204, RZ, 0x1f ;  /* 0x00001fffccd87589 */ /* 0x004e6400000e0000 */
[----:B-1----:R-:W-:Y:S01]  /*2f60*/  @P2 FFMA.FTZ R216, R2, R216, R215 ;  /* 0x000000d802d82223 */ /* 0x002fe200000100d7 */
[----:B------:R-:W-:Y:S01]  /*2f70*/  FFMA.FTZ R215, R187, R213, R196 ;  /* 0x000000d5bbd77223 */ /* 0x000fe200000100c4 */
[----:B------:R-:W-:Y:S02]  /*2f80*/  ISETP.GT.AND P2, PT, R49, 0x1e, PT ;  /* 0x0000001e3100780c */ /* 0x000fe40003f44270 */
[----:B------:R-:W-:Y:S01]  /*2f90*/  FFMA.FTZ R231, R207, R216, R138 ;  /* 0x000000d8cfe77223 */ /* 0x000fe2000001008a */
[-C--:B------:R-:W-:Y:S01]  /*2fa0*/  FFMA.FTZ R207, R189, R215.reuse, R194 ;  /* 0x000000d7bdcf7223 */ /* 0x080fe200000100c2 */
[-C--:B------:R-:W-:Y:S01]  /*2fb0*/  FMUL.FTZ R216, R124, R215.reuse ;  /* 0x000000d77cd87220 */ /* 0x080fe20000410000 */
[----:B------:R-:W-:Y:S01]  /*2fc0*/  FMUL.FTZ R177, R170, R215 ;  /* 0x000000d7aab17220 */ /* 0x000fe20000410000 */
[-C--:B------:R-:W-:Y:S01]  /*2fd0*/  FFMA.FTZ R2, R174, R231.reuse, R163 ;  /* 0x000000e7ae027223 */ /* 0x080fe200000100a3 */
[----:B------:R-:W-:Y:S01]  /*2fe0*/  FFMA.FTZ R219, R0, R231, RZ ;  /* 0x000000e700db7223 */ /* 0x000fe200000100ff */
[-C--:B------:R-:W-:Y:S01]  /*2ff0*/  FFMA.FTZ R217, R193, R207.reuse, R192 ;  /* 0x000000cfc1d97223 */ /* 0x080fe200000100c0 */
[----:B------:R-:W-:Y:S01]  /*3000*/  FMUL.FTZ R214, R149, R207 ;  /* 0x000000cf95d67220 */ /* 0x000fe20000410000 */
[-C--:B------:R-:W-:Y:S01]  /*3010*/  FFMA.FTZ R233, R181, R2.reuse, R140 ;  /* 0x00000002b5e97223 */ /* 0x080fe2000001008c */
[----:B------:R-:W-:Y:S01]  /*3020*/  FFMA.FTZ R221, R84, R2, R219 ;  /* 0x0000000254dd7223 */ /* 0x000fe200000100db */
        /* <DEDUP_REMOVED lines=10> */
[CC--:B------:R-:W-:Y:S01]  /*30d0*/  FFMA.FTZ R225, R205.reuse, R237.reuse, R146 ;  /* 0x000000edcde17223 */ /* 0x0c0fe20000010092 */
[----:B------:R-:W-:Y:S01]  /*30e0*/  FFMA.FTZ R229, R90, R237, R227 ;  /* 0x000000ed5ae57223 */ /* 0x000fe200000100e3 */
[----:B------:R-:W-:Y:S01]  /*30f0*/  FFMA.FTZ R205, R205, R223, R184 ;  /* 0x000000dfcdcd7223 */ /* 0x000fe200000100b8 */
[----:B------:R-:W-:Y:S01]  /*3100*/  FADD.FTZ R184, -R142, R235 ;  /* 0x000000eb8eb87221 */ /* 0x000fe20000010100 */
[-C--:B------:R-:W-:Y:S01]  /*3110*/  FFMA.FTZ R227, R203, R225.reuse, R148 ;  /* 0x000000e1cbe37223 */ /* 0x080fe20000010094 */
[----:B------:R-:W-:Y:S01]  /*3120*/  FFMA.FTZ R229, R92, R225, R229 ;  /* 0x000000e15ce57223 */ /* 0x000fe200000100e5 */
[-C--:B------:R-:W-:Y:S01]  /*3130*/  FFMA.FTZ R197, R197, R205.reuse, R182 ;  /* 0x000000cdc5c57223 */ /* 0x080fe200000100b6 */
[----:B------:R-:W-:Y:S01]  /*3140*/  FMUL.FTZ R190, R118, R205 ;  /* 0x000000cd76be7220 */ /* 0x000fe20000410000 */
[-C--:B------:R-:W-:Y:S01]  /*3150*/  FFMA.FTZ R201, R201, R227.reuse, R150 ;  /* 0x000000e3c9c97223 */ /* 0x080fe20000010096 */
[----:B------:R-:W-:Y:S01]  /*3160*/  FFMA.FTZ R229, R94, R227, R229 ;  /* 0x000000e35ee57223 */ /* 0x000fe200000100e5 */
[----:B------:R-:W-:Y:S01]  /*3170*/  FFMA.FTZ R185, R185, R197, R180 ;  /* 0x000000c5b9b97223 */ /* 0x000fe200000100b4 */
[----:B------:R-:W-:Y:S01]  /*3180*/  FADD.FTZ R180, -R140, R233 ;  /* 0x000000e98cb47221 */ /* 0x000fe20000010100 */
[-C--:B------:R-:W-:Y:S01]  /*3190*/  FFMA.FTZ R203, R199, R201.reuse, R152 ;  /* 0x000000c9c7cb7223 */ /* 0x080fe20000010098 */
[----:B------:R-:W-:Y:S01]  /*31a0*/  FFMA.FTZ R229, R96, R201, R229 ;  /* 0x000000c960e57223 */ /* 0x000fe200000100e5 */
[-C--:B------:R-:W-:Y:S01]  /*31b0*/  FFMA.FTZ R181, R181, R185.reuse, R178 ;  /* 0x000000b9b5b57223 */ /* 0x080fe200000100b2 */
[----:B------:R-:W-:Y:S01]  /*31c0*/  FMUL.FTZ R182, R116, R185 ;  /* 0x000000b974b67220 */ /* 0x000fe20000410000 */
[----:B------:R-:W-:Y:S01]  /*31d0*/  FFMA.FTZ R239, R193, R203, R154 ;  /* 0x000000cbc1ef7223 */ /* 0x000fe2000001009a */
[----:B------:R-:W-:Y:S01]  /*31e0*/  FADD.FTZ R193, -R138, R231 ;  /* 0x000000e78ac17221 */ /* 0x000fe20000010100 */
[----:B------:R-:W-:Y:S01]  /*31f0*/  FFMA.FTZ R209, R174, R181, R209 ;  /* 0x000000b5aed17223 */ /* 0x000fe200000100d1 */
[----:B------:R-:W-:Y:S01]  /*3200*/  FFMA.FTZ R229, R98, R203, R229 ;  /* 0x000000cb62e57223 */ /* 0x000fe200000100e5 */
[----:B------:R-:W-:Y:S01]  /*3210*/  FFMA.FTZ R231, R189, R239, R156 ;  /* 0x000000efbde77223 */ /* 0x000fe2000001009c */
[----:B------:R-:W-:Y:S01]  /*3220*/  FADD.FTZ R174, -R163, R2 ;  /* 0x00000002a3ae7221 */ /* 0x000fe20000010100 */
[----:B------:R-:W-:Y:S01]  /*3230*/  FMUL.FTZ R2, R141, R209 ;  /* 0x000000d18d027220 */ /* 0x000fe20000410000 */
[----:B------:R-:W-:Y:S01]  /*3240*/  FFMA.FTZ R229, R100, R239, R229 ;  /* 0x000000ef64e57223 */ /* 0x000fe200000100e5 */
[----:B------:R-:W-:Y:S01]  /*3250*/  FFMA.FTZ R233, R187, R231, R158 ;  /* 0x000000e7bbe97223 */ /* 0x000fe2000001009e */
[----:B------:R-:W-:Y:S01]  /*3260*/  FMUL.FTZ R178, R114, R181 ;  /* 0x000000b572b27220 */ /* 0x000fe20000410000 */
[----:B------:R-:W-:Y:S01]  /*3270*/  FMUL.FTZ R186, R143, R197 ;  /* 0x000000c58fba7220 */ /* 0x000fe20000410000 */
[----:B------:R-:W-:Y:S01]  /*3280*/  FFMA.FTZ R229, R102, R231, R229 ;  /* 0x000000e766e57223 */ /* 0x000fe200000100e5 */
[----:B------:R-:W-:Y:S01]  /*3290*/  FFMA.FTZ R235, R183, R233, R160 ;  /* 0x000000e9b7eb7223 */ /* 0x000fe200000100a0 */
[----:B------:R-:W-:Y:S01]  /*32a0*/  FFMA.FTZ R183, R2, R193, RZ ;  /* 0x000000c102b77223 */ /* 0x000fe200000100ff */
[----:B------:R-:W-:Y:S01]  /*32b0*/  FADD.FTZ R187, -R144, R237 ;  /* 0x000000ed90bb7221 */ /* 0x000fe20000010100 */
[----:B------:R-:W-:Y:S01]  /*32c0*/  FFMA.FTZ R229, R104, R233, R229 ;  /* 0x000000e968e57223 */ /* 0x000fe200000100e5 */
[----:B------:R-:W-:Y:S01]  /*32d0*/  FFMA.FTZ R191, R191, R235, R162 ;  /* 0x000000ebbfbf7223 */ /* 0x000fe200000100a2 */
[----:B------:R-:W-:Y:S01]  /*32e0*/  FFMA.FTZ R183, R178, R174, R183 ;  /* 0x000000aeb2b77223 */ /* 0x000fe200000100b7 */
[----:B------:R-:W-:Y:S01]  /*32f0*/  FMUL.FTZ R196, R145, R223 ;  /* 0x000000df91c47220 */ /* 0x000fe20000410000 */
[----:B------:R-:W-:Y:S01]  /*3300*/  FFMA.FTZ R229, R106, R235, R229 ;  /* 0x000000eb6ae57223 */ /* 0x000fe200000100e5 */
[-C--:B------:R-:W-:Y:S01]  /*3310*/  FFMA.FTZ R237, R195, R191.reuse, R164 ;  /* 0x000000bfc3ed7223 */ /* 0x080fe200000100a4 */
[----:B------:R-:W-:Y:S01]  /*3320*/  FFMA.FTZ R183, R182, R180, R183 ;  /* 0x000000b4b6b77223 */ /* 0x000fe200000100b7 */
[----:B------:R-:W-:Y:S01]  /*3330*/  FADD.FTZ R195, -R146, R225 ;  /* 0x000000e192c37221 */ /* 0x000fe20000010100 */
[----:B------:R-:W-:Y:S01]  /*3340*/  FFMA.FTZ R229, R108, R191, R229 ;  /* 0x000000bf6ce57223 */ /* 0x000fe200000100e5 */
[-C--:B------:R-:W-:Y:S01]  /*3350*/  FFMA.FTZ R226, R176, R237.reuse, R165 ;  /* 0x000000edb0e27223 */ /* 0x080fe200000100a5 */
[----:B------:R-:W-:Y:S01]  /*3360*/  FFMA.FTZ R183, R186, R184, R183 ;  /* 0x000000b8bab77223 */ /* 0x000fe200000100b7 */
[----:B------:R-:W-:Y:S01]  /*3370*/  FADD.FTZ R199, -R148, R227 ;  /* 0x000000e394c77221 */ /* 0x000fe20000010100 */
        /* <DEDUP_REMOVED lines=8> */
[----:B------:R-:W-:Y:S01]  /*3400*/  FADD.FTZ R194, -R158, R233 ;  /* 0x000000e99ec27221 */ /* 0x000fe20000010100 */
[----:B------:R-:W1:Y:S01]  /*3410*/  SHFL.DOWN PT, R189, R176, 0x1, 0x1f ;  /* 0x08201f00b0bd7f89 */ /* 0x000e6200000e0000 */
[----:B------:R-:W-:Y:S01]  /*3420*/  FFMA.FTZ R183, R202, R199, R183 ;  /* 0x000000c7cab77223 */ /* 0x000fe200000100b7 */
[----:B------:R-:W-:Y:S01]  /*3430*/  FADD.FTZ R192, -R160, R235 ;  /* 0x000000eba0c07221 */ /* 0x000fe20000010100 */
[----:B------:R-:W-:Y:S01]  /*3440*/  FMUL.FTZ R225, R153, R179 ;  /* 0x000000b399e17220 */ /* 0x000fe20000410000 */
[----:B------:R-:W-:Y:S01]  /*3450*/  FADD.FTZ R191, -R162, R191 ;  /* 0x000000bfa2bf7221 */ /* 0x000fe20000010100 */
[----:B------:R-:W-:Y:S01]  /*3460*/  FFMA.FTZ R183, R204, R201, R183 ;  /* 0x000000c9ccb77223 */ /* 0x000fe200000100b7 */
[----:B------:R-:W-:Y:S01]  /*3470*/  FMUL.FTZ R227, R128, R175 ;  /* 0x000000af80e37220 */ /* 0x000fe20000410000 */
[----:B------:R-:W-:Y:S01]  /*3480*/  FADD.FTZ R117, R206, R117 ;  /* 0x00000075ce757221 */ /* 0x000fe20000010000 */
[----:B------:R-:W-:Y:S01]  /*3490*/  FMUL.FTZ R172, R170, R219 ;  /* 0x000000dbaaac7220 */ /* 0x000fe20000410000 */
[----:B------:R-:W-:Y:S01]  /*34a0*/  FFMA.FTZ R183, R206, R203, R183 ;  /* 0x000000cbceb77223 */ /* 0x000fe200000100b7 */
[----:B------:R-:W-:Y:S01]  /*34b0*/  FMUL.FTZ R12, R170, R221 ;  /* 0x000000ddaa0c7220 */ /* 0x000fe20000410000 */
[----:B------:R-:W-:Y:S01]  /*34c0*/  FADD.FTZ R99, R186, R99 ;  /* 0x00000063ba637221 */ /* 0x000fe20000010000 */
        /* <DEDUP_REMOVED lines=10> */
[----:B------:R-:W-:Y:S01]  /*3570*/  FMUL.FTZ R13, R200, R13 ;  /* 0x0000000dc80d7220 */ /* 0x000fe20000410000 */
[----:B------:R-:W-:Y:S01]  /*3580*/  FADD.FTZ R111, R196, R111 ;  /* 0x0000006fc46f7221 */ /* 0x000fe20000010000 */
[----:B-1----:R-:W-:Y:S01]  /*3590*/  @!P2 FADD.FTZ R176, R176, R189 ;  /* 0x000000bdb0b0a221 */ /* 0x002fe20000010000 */
[----:B------:R-:W-:Y:S01]  /*35a0*/  FFMA.FTZ R188, R220, R192, R183 ;  /* 0x000000c0dcbc7223 */ /* 0x000fe200000100b7 */
[----:B------:R-:W-:Y:S01]  /*35b0*/  FADD.FTZ R189, -R164, R237 ;  /* 0x000000eda4bd7221 */ /* 0x000fe20000010100 */
[----:B------:R-:W-:Y:S01]  /*35c0*/  FMUL.FTZ R198, R198, R177 ;  /* 0x000000b1c6c67220 */ /* 0x000fe20000410000 */
[----:B------:R-:W-:Y:S01]  /*35d0*/  FMUL.FTZ R12, R187, R12 ;  /* 0x0000000cbb0c7220 */ /* 0x000fe20000410000 */
[----:B------:R-:W-:Y:S01]  /*35e0*/  FFMA.FTZ R222, R225, R191, R188 ;  /* 0x000000bfe1de7223 */ /* 0x000fe200000100bc */
[----:B------:R-:W-:Y:S01]  /*35f0*/  FADD.FTZ R188, -R165, R226 ;  /* 0x000000e2a5bc7221 */ /* 0x000fe20000010100 */
[----:B------:R-:W1:Y:S01]  /*3600*/  SHFL.DOWN PT, R229, R176, 0x2, 0x1f ;  /* 0x08401f00b0e57f89 */ /* 0x000e6200000e0000 */
[----:B------:R-:W-:Y:S01]  /*3610*/  FFMA.FTZ R196, R76, R207, R13 ;  /* 0x000000cf4cc47223 */ /* 0x000fe2000001000d */
[----:B------:R-:W-:Y:S01]  /*3620*/  FFMA.FTZ R183, R227, R189, R222 ;  /* 0x000000bde3b77223 */ /* 0x000fe200000100de */
[C---:B------:R-:W-:Y:S01]  /*3630*/  FMUL.FTZ R177, R170.reuse, R213 ;  /* 0x000000d5aab17220 */ /* 0x040fe20000410000 */
[----:B------:R-:W-:Y:S01]  /*3640*/  FMUL.FTZ R13, R170, R197 ;  /* 0x000000c5aa0d7220 */ /* 0x000fe20000410000 */
[----:B------:R-:W-:Y:S01]  /*3650*/  FADD.FTZ R103, R172, R103 ;  /* 0x00000067ac677221 */ /* 0x000fe20000010000 */
[----:B------:R-:W-:Y:S01]  /*3660*/  FFMA.FTZ R183, R224, R188, R183 ;  /* 0x000000bce0b77223 */ /* 0x000fe200000100b7 */
[----:B------:R-:W-:Y:S01]  /*3670*/  FFMA.FTZ R172, R71, R205, R12 ;  /* 0x000000cd47ac7223 */ /* 0x000fe2000001000c */
[----:B------:R-:W-:Y:S01]  /*3680*/  FMUL.FTZ R187, R194, R177 ;  /* 0x000000b1c2bb7220 */ /* 0x000fe20000410000 */
[----:B------:R-:W-:Y:S01]  /*3690*/  FMUL.FTZ R177, R184, R13 ;  /* 0x0000000db8b17220 */ /* 0x000fe20000410000 */
[----:B------:R-:W-:Y:S01]  /*36a0*/  FMUL.FTZ R13, R170, R185 ;  /* 0x000000b9aa0d7220 */ /* 0x000fe20000410000 */
[----:B------:R-:W2:Y:S01]  /*36b0*/  SHFL.DOWN PT, R222, R183, 0x1, 0x1f ;  /* 0x08201f00b7de7f89 */ /* 0x000ea200000e0000 */
[----:B------:R-:W-:Y:S01]  /*36c0*/  FADD.FTZ R91, R172, R91 ;  /* 0x0000005bac5b7221 */ /* 0x000fe20000010000 */
[----:B------:R-:W-:Y:S01]  /*36d0*/  FMUL.FTZ R172, R170, R179 ;  /* 0x000000b3aaac7220 */ /* 0x000fe20000410000 */
[----:B------:R-:W-:Y:S01]  /*36e0*/  FMUL.FTZ R180, R180, R13 ;  /* 0x0000000db4b47220 */ /* 0x000fe20000410000 */
[----:B------:R-:W-:Y:S01]  /*36f0*/  FADD.FTZ R105, R190, R105 ;  /* 0x00000069be697221 */ /* 0x000fe20000010000 */
[----:B------:R-:W-:Y:S01]  /*3700*/  FFMA.FTZ R12, R70, R197, R177 ;  /* 0x000000c5460c7223 */ /* 0x000fe200000100b1 */
[----:B------:R-:W-:Y:S01]  /*3710*/  FMUL.FTZ R13, R170, R181 ;  /* 0x000000b5aa0d7220 */ /* 0x000fe20000410000 */
[----:B------:R-:W-:Y:S01]  /*3720*/  FADD.FTZ R115, R204, R115 ;  /* 0x00000073cc737221 */ /* 0x000fe20000010000 */
[----:B------:R-:W-:Y:S01]  /*3730*/  FFMA.FTZ R190, R72, R223, R195 ;  /* 0x000000df48be7223 */ /* 0x000fe200000100c3 */
[----:B------:R-:W-:Y:S01]  /*3740*/  FADD.FTZ R93, R182, R93 ;  /* 0x0000005db65d7221 */ /* 0x000fe20000010000 */
[----:B------:R-:W-:Y:S01]  /*3750*/  FMUL.FTZ R191, R191, R172 ;  /* 0x000000acbfbf7220 */ /* 0x000fe20000410000 */
[C---:B------:R-:W-:Y:S01]  /*3760*/  FMUL.FTZ R204, R170.reuse, R217 ;  /* 0x000000d9aacc7220 */ /* 0x040fe20000410000 */
[----:B------:R-:W-:Y:S01]  /*3770*/  FMUL.FTZ R195, R170, R211 ;  /* 0x000000d3aac37220 */ /* 0x000fe20000410000 */
[----:B-1----:R-:W-:Y:S01]  /*3780*/  @!P1 FADD.FTZ R176, R176, R229 ;  /* 0x000000e5b0b09221 */ /* 0x002fe20000010000 */
[C---:B------:R-:W-:Y:S01]  /*3790*/  FMUL.FTZ R182, R170.reuse, R175 ;  /* 0x000000afaab67220 */ /* 0x040fe20000410000 */
[C---:B------:R-:W-:Y:S01]  /*37a0*/  FMUL.FTZ R172, R170.reuse, R209 ;  /* 0x000000d1aaac7220 */ /* 0x040fe20000410000 */
[----:B------:R-:W-:Y:S01]  /*37b0*/  FMUL.FTZ R177, R170, R3 ;  /* 0x00000003aab17220 */ /* 0x000fe20000410000 */
[----:B------:R-:W-:Y:S01]  /*37c0*/  FMUL.FTZ R174, R174, R13 ;  /* 0x0000000daeae7220 */ /* 0x000fe20000410000 */
[----:B------:R-:W1:Y:S01]  /*37d0*/  SHFL.DOWN PT, R229, R176, 0x4, 0x1f ;  /* 0x08801f00b0e57f89 */ /* 0x000e6200000e0000 */
[----:B------:R-:W-:Y:S01]  /*37e0*/  FADD.FTZ R85, R12, R85 ;  /* 0x000000550c557221 */ /* 0x000fe20000010000 */
[----:B------:R-:W-:Y:S01]  /*37f0*/  FMUL.FTZ R204, R203, R204 ;  /* 0x000000cccbcc7220 */ /* 0x000fe20000410000 */
[----:B------:R-:W-:Y:S01]  /*3800*/  FMUL.FTZ R192, R192, R195 ;  /* 0x000000c3c0c07220 */ /* 0x000fe20000410000 */
[----:B------:R-:W-:Y:S01]  /*3810*/  FMUL.FTZ R182, R189, R182 ;  /* 0x000000b6bdb67220 */ /* 0x000fe20000410000 */
[----:B------:R-:W-:Y:S01]  /*3820*/  FMUL.FTZ R193, R193, R172 ;  /* 0x000000acc1c17220 */ /* 0x000fe20000410000 */
[----:B--2---:R-:W-:Y:S01]  /*3830*/  @!P2 FADD.FTZ R183, R183, R222 ;  /* 0x000000deb7b7a221 */ /* 0x004fe20000010000 */
[----:B------:R-:W-:Y:S01]  /*3840*/  ISETP.GT.AND P2, PT, R49, 0x1b, PT ;  /* 0x0000001b3100780c */ /* 0x000fe20003f44270 */
[----:B------:R-:W-:Y:S01]  /*3850*/  FMUL.FTZ R177, R188, R177 ;  /* 0x000000b1bcb17220 */ /* 0x000fe20000410000 */
[----:B------:R-:W-:Y:S01]  /*3860*/  FADD.FTZ R113, R202, R113 ;  /* 0x00000071ca717221 */ /* 0x000fe20000010000 */
[----:B------:R-:W-:Y:S01]  /*3870*/  FADD.FTZ R87, R178, R87 ;  /* 0x00000057b2577221 */ /* 0x000fe20000010000 */
[----:B------:R-:W2:Y:S01]  /*3880*/  SHFL.DOWN PT, R222, R183, 0x2, 0x1f ;  /* 0x08401f00b7de7f89 */ /* 0x000ea200000e0000 */
        /* <DEDUP_REMOVED lines=12> */
[----:B-1----:R-:W-:Y:S01]  /*3950*/  @!P2 FADD.FTZ R176, R176, R229 ;  /* 0x000000e5b0b0a221 */ /* 0x002fe20000010000 */
[----:B------:R-:W-:Y:S01]  /*3960*/  FADD.FTZ R129, R227, R129 ;  /* 0x00000081e3817221 */ /* 0x000fe20000010000 */
        /* <DEDUP_REMOVED lines=9> */
[----:B--2---:R-:W-:Y:S01]  /*3a00*/  @!P1 FADD.FTZ R183, R183, R222 ;  /* 0x000000deb7b79221 */ /* 0x004fe20000010000 */
[----:B------:R-:W-:Y:S01]  /*3a10*/  ISETP.GT.AND P1, PT, R49, 0x17, PT ;  /* 0x000000173100780c */ /* 0x000fe20003f24270 */
[----:B------:R-:W-:Y:S01]  /*3a20*/  FADD.FTZ R89, R184, R89 ;  /* 0x00000059b8597221 */ /* 0x000fe20000010000 */
[----:B------:R-:W-:Y:S01]  /*3a30*/  FADD.FTZ R83, R192, R83 ;  /* 0x00000053c0537221 */ /* 0x000fe20000010000 */
[----:B------:R-:W-:Y:S01]  /*3a40*/  FADD.FTZ R171, R180, R171 ;  /* 0x000000abb4ab7221 */ /* 0x000fe20000010000 */
[----:B------:R-:W2:Y:S01]  /*3a50*/  SHFL.DOWN PT, R222, R183, 0x4, 0x1f ;  /* 0x08801f00b7de7f89 */ /* 0x000ea200000e0000 */
[----:B------:R-:W-:Y:S01]  /*3a60*/  FADD.FTZ R169, R178, R169 ;  /* 0x000000a9b2a97221 */ /* 0x000fe20000010000 */
[----:B------:R-:W-:Y:S01]  /*3a70*/  FADD.FTZ R167, R174, R167 ;  /* 0x000000a7aea77221 */ /* 0x000fe20000010000 */
[----:B------:R-:W-:Y:S01]  /*3a80*/  FADD.FTZ R137, R182, R137 ;  /* 0x00000089b6897221 */ /* 0x000fe20000010000 */
[----:B------:R-:W-:Y:S01]  /*3a90*/  FADD.FTZ R133, R2, R133 ;  /* 0x0000008502857221 */ /* 0x000fe20000010000 */
[----:B------:R-:W-:-:S04]  /*3aa0*/  FADD.FTZ R139, R170, R139 ;  /* 0x0000008baa8b7221 */ /* 0x000fc80000010000 */
[----:B-1----:R-:W-:-:S05]  /*3ab0*/  @!P1 FADD.FTZ R176, R176, R229 ;  /* 0x000000e5b0b09221 */ /* 0x002fca0000010000 */
[----:B------:R-:W1:Y:S01]  /*3ac0*/  SHFL.DOWN PT, R199, R176, 0x10, 0x1f ;  /* 0x0a001f00b0c77f89 */ /* 0x000e6200000e0000 */
[----:B--2---:R-:W-:Y:S01]  /*3ad0*/  @!P2 FADD.FTZ R183, R183, R222 ;  /* 0x000000deb7b7a221 */ /* 0x004fe20000010000 */
[----:B------:R-:W-:-:S04]  /*3ae0*/  ISETP.NE.AND P2, PT, R49, RZ, PT ;  /* 0x000000ff3100720c */ /* 0x000fc80003f45270 */
[----:B------:R-:W2:Y:S01]  /*3af0*/  SHFL.DOWN PT, R206, R183, 0x8, 0x1f ;  /* 0x09001f00b7ce7f89 */ /* 0x000ea200000e0000 */
[----:B-1----:R-:W-:Y:S01]  /*3b00*/  FADD.FTZ R13, R176, R199 ;  /* 0x000000c7b00d7221 */ /* 0x002fe20000010000 */
[----:B--2---:R-:W-:Y:S01]  /*3b10*/  @!P1 FADD.FTZ R183, R183, R206 ;  /* 0x000000ceb7b79221 */ /* 0x004fe20000010000 */
[----:B------:R-:W-:-:S04]  /*3b20*/  ISETP.GT.AND P1, PT, R49, 0xf, PT ;  /* 0x0000000f3100780c */ /* 0x000fc80003f24270 */
[----:B------:R-:W1:Y:S01]  /*3b30*/  SHFL.DOWN PT, R186, R183, 0x10, 0x1f ;  /* 0x0a001f00b7ba7f89 */ /* 0x000e6200000e0000 */
[----:B------:R-:W-:Y:S01]  /*3b40*/  FSEL R179, R176, R13, P1 ;  /* 0x0000000db0b37208 */ /* 0x000fe20000800000 */
[----:B-1----:R-:W-:-:S05]  /*3b50*/  FADD.FTZ R12, R183, R186 ;  /* 0x000000bab70c7221 */ /* 0x002fca0000010000 */
[----:B------:R1:W-:Y:S02]  /*3b60*/  @!P2 STS.64 [UR12+0x858], R12 ;  /* 0x0008580cff00a988 */ /* 0x0003e40008000a0c */
[----:B-1----:R-:W-:Y:S01]  /*3b70*/  FSEL R12, R183, R12, P1 ;  /* 0x0000000cb70c7208 */ /* 0x002fe20000800000 */
[----:B------:R-:W-:Y:S06]  /*3b80*/  BAR.SYNC.DEFER_BLOCKING 0x0 ;  /* 0x0000000000007b1d */ /* 0x000fec0000010000 */
[----:B------:R-:W-:Y:S05]  /*3b90*/  @P3 BRA `(.L_x_6615) ;  /* 0x0000000000203947 */ /* 0x000fea0003800000 */
[----:B------:R-:W-:-:S13]  /*3ba0*/  ISETP.NE.AND P1, PT, R212, UR8, PT ;  /* 0x00000008d4007c0c */ /* 0x000fda000bf25270 */
[----:B------:R-:W1:Y:S04]  /*3bb0*/  @P1 LDS R2, [R130+0x1f08] ;  /* 0x001f080082021984 */ /* 0x000e680000000800 */
[----:B------:R-:W2:Y:S01]  /*3bc0*/  @P1 LDS R13, [R130+0x1b08] ;  /* 0x001b0800820d1984 */ /* 0x000ea20000000800 */
[----:B-1----:R-:W-:Y:S01]  /*3bd0*/  @P1 FADD.FTZ R3, R179, R2 ;  /* 0x00000002b3031221 */ /* 0x002fe20000010000 */
[----:B--2---:R-:W-:-:S04]  /*3be0*/  @P1 FADD.FTZ R12, R12, R13 ;  /* 0x0000000d0c0c1221 */ /* 0x004fc80000010000 */
[----:B------:R1:W-:Y:S04]  /*3bf0*/  @P1 STS [R130+0x1f08], R3 ;  /* 0x001f080382001388 */ /* 0x0003e80000000800 */
[----:B------:R1:W-:Y:S04]  /*3c00*/  STS [R130+0x1b08], R12 ;  /* 0x001b080c82007388 */ /* 0x0003e80000000800 */
[----:B------:R1:W-:Y:S02]  /*3c10*/  @!P1 STS [R130+0x1f08], R179 ;  /* 0x001f08b382009388 */ /* 0x0003e40000000800 */
.L_x_6615:
[----:B------:R-:W-:Y:S05]  /*3c20*/  BSYNC.RECONVERGENT B0 ;  /* 0x0000000000007941 */ /* 0x000fea0003800200 */
.L_x_6614:
[----:B------:R-:W-:Y:S01]  /*3c30*/  UIADD3 UR10, UPT, UPT, UR10, 0x1, URZ ;  /* 0x000000010a0a7890 */ /* 0x000fe2000fffe0ff */
[----:B------:R-:W-:Y:S02]  /*3c40*/  LEA R161, P1, R6, R161, 0x2 ;  /* 0x000000a106a17211 */ /* 0x000fe400078210ff */
[----:B------:R-:W-:Y:S01]  /*3c50*/  LEA R159, P2, R8, R159, 0x2 ;  /* 0x0000009f089f7211 */ /* 0x000fe200078410ff */
[----:B------:R-:W-:Y:S01]  /*3c60*/  UISETP.NE.AND UP0, UPT, UR10, URZ, UPT ;  /* 0x000000ff0a00728c */ /* 0x000fe2000bf05270 */
[----:B------:R-:W-:Y:S02]  /*3c70*/  LEA R157, P3, R10, R157, 0x2 ;  /* 0x0000009d0a9d7211 */ /* 0x000fe400078610ff */
[----:B-1----:R-:W-:Y:S02]  /*3c80*/  IADD3 R130, PT, PT, R130, 0x4, RZ ;  /* 0x0000000482827810 */ /* 0x002fe40007ffe0ff */
[----:B------:R-:W-:Y:S02]  /*3c90*/  IADD3 R166, PT, PT, R166, 0x8, RZ ;  /* 0x00000008a6a67810 */ /* 0x000fe40007ffe0ff */
[----:B------:R-:W-:-:S02]  /*3ca0*/  IADD3 R173, PT, PT, R173, 0x1, RZ ;  /* 0x00000001adad7810 */ /* 0x000fc40007ffe0ff */
[----:B------:R-:W-:Y:S02]  /*3cb0*/  IADD3 R168, PT, PT, R168, 0x1, RZ ;  /* 0x00000001a8a87810 */ /* 0x000fe40007ffe0ff */
[----:B------:R-:W-:Y:S02]  /*3cc0*/  IADD3.X R136, PT, PT, R136, R7, RZ, P1, !PT ;  /* 0x0000000788887210 */ /* 0x000fe40000ffe4ff */
[----:B------:R-:W-:Y:S02]  /*3cd0*/  IADD3.X R134, PT, PT, R134, R9, RZ, P2, !PT ;  /* 0x0000000986867210 */ /* 0x000fe400017fe4ff */
[----:B------:R-:W-:Y:S01]  /*3ce0*/  IADD3.X R132, PT, PT, R132, R11, RZ, P3, !PT ;  /* 0x0000000b84847210 */ /* 0x000fe20001ffe4ff */
[----:B------:R-:W-:Y:S06]  /*3cf0*/  BRA.U UP0, `(.L_x_6616) ;  /* 0xffffffe100ec7547 */ /* 0x000fec000b83ffff */
.L_x_6610:
[----:B------:R-:W-:Y:S01]  /*3d00*/  BAR.SYNC.DEFER_BLOCKING 0x0 ;  /* 0x0000000000007b1d */ /* 0x000fe20000010000 */
[----:B------:R-:W-:Y:S01]  /*3d10*/  ISETP.NE.AND P0, PT, R23, RZ, PT ;  /* 0x000000ff1700720c */ /* 0x000fe20003f05270 */
[----:B------:R-:W-:Y:S01]  /*3d20*/  USHF.R.S32.HI UR7, URZ, 0x1f, UR6 ;  /* 0x0000001fff077899 */ /* 0x000fe20008011406 */
[----:B------:R-:W-:Y:S01]  /*3d30*/  FADD.FTZ R22, R133, R22 ;  /* 0x0000001685167221 */ /* 0x000fe20000010000 */
[----:B------:R-:W-:Y:S02]  /*3d40*/  UISETP.GT.AND UP0, UPT, UR8, 0x1, UPT ;  /* 0x000000010800788c */ /* 0x000fe4000bf04270 */
[----:B------:R-:W1:Y:S01]  /*3d50*/  LDCU.64 UR10, c[0x0][0x4f8] ;  /* 0x00009f00ff0a77ac */ /* 0x000e620008000a00 */
[----:B------:R-:W-:Y:S01]  /*3d60*/  FADD.FTZ R22, R22, R167 ;  /* 0x000000a716167221 */ /* 0x000fe20000010000 */
[----:B------:R-:W2:Y:S03]  /*3d70*/  LDCU.64 UR14, c[0x0][0x550] ;  /* 0x0000aa00ff0e77ac */ /* 0x000ea60008000a00 */
[----:B------:R-:W-:Y:S01]  /*3d80*/  FADD.FTZ R22, R22, R171 ;  /* 0x000000ab16167221 */ /* 0x000fe20000010000 */
[----:B------:R-:W-:-:S03]  /*3d90*/  UMOV UR8, UR9 ;  /* 0x0000000900087c82 */ /* 0x000fc60008000000 */
[----:B------:R-:W-:-:S04]  /*3da0*/  FADD.FTZ R22, R22, R85 ;  /* 0x0000005516167221 */ /* 0x000fc80000010000 */
[----:B------:R-:W-:-:S04]  /*3db0*/  FADD.FTZ R22, R22, R91 ;  /* 0x0000005b16167221 */ /* 0x000fc80000010000 */
[----:B------:R-:W-:Y:S01]  /*3dc0*/  FADD.FTZ R22, R22, R97 ;  /* 0x0000006116167221 */ /* 0x000fe20000010000 */
[----:B------:R-:W-:Y:S01]  /*3dd0*/  STS [R66], R135 ;  /* 0x0000008742007388 */ /* 0x000fe20000000800 */
[----:B-1----:R-:W-:Y:S02]  /*3de0*/  UIMAD.WIDE.U32 UR4, UR18, UR10, UR6 ;  /* 0x0000000a120472a5 */ /* 0x002fe4000f8e0006 */
[----:B------:R-:W-:Y:S01]  /*3df0*/  FADD.FTZ R22, R22, R103 ;  /* 0x0000006716167221 */ /* 0x000fe20000010000 */
[----:B------:R-:W-:Y:S01]  /*3e00*/  STS [R66+0x4], R87 ;  /* 0x0000045742007388 */ /* 0x000fe20000000800 */
[----:B------:R-:W-:Y:S01]  /*3e10*/  UIMAD UR5, UR18, UR11, UR5 ;  /* 0x0000000b120572a4 */ /* 0x000fe2000f8e0205 */
[----:B------:R-:W1:Y:S02]  /*3e20*/  LDCU.64 UR10, c[0x0][0x560] ;  /* 0x0000ac00ff0a77ac */ /* 0x000e640008000a00 */
[----:B------:R-:W-:Y:S01]  /*3e30*/  STS [R66+0x8], R93 ;  /* 0x0000085d42007388 */ /* 0x000fe20000000800 */
[----:B------:R-:W-:-:S03]  /*3e40*/  FADD.FTZ R22, R22, R109 ;  /* 0x0000006d16167221 */ /* 0x000fc60000010000 */
[----:B------:R-:W-:Y:S01]  /*3e50*/  STS [R66+0xc], R99 ;  /* 0x00000c6342007388 */ /* 0x000fe20000000800 */
[----:B------:R-:W-:-:S03]  /*3e60*/  FADD.FTZ R22, R22, R107 ;  /* 0x0000006b16167221 */ /* 0x000fc60000010000 */
[----:B------:R3:W-:Y:S01]  /*3e70*/  STS [R66+0x10], R105 ;  /* 0x0000106942007388 */ /* 0x0007e20000000800 */
[----:B------:R-:W-:-:S03]  /*3e80*/  FADD.FTZ R22, R22, R101 ;  /* 0x0000006516167221 */ /* 0x000fc60000010000 */
[----:B------:R-:W-:Y:S01]  /*3e90*/  STS [R66+0x14], R111 ;  /* 0x0000146f42007388 */ /* 0x000fe20000000800 */
[----:B------:R-:W-:-:S03]  /*3ea0*/  FADD.FTZ R22, R22, R95 ;  /* 0x0000005f16167221 */ /* 0x000fc60000010000 */
[----:B------:R-:W-:Y:S01]  /*3eb0*/  STS [R66+0x18], R113 ;  /* 0x0000187142007388 */ /* 0x000fe20000000800 */
[----:B------:R-:W-:Y:S01]  /*3ec0*/  FADD.FTZ R22, R22, R89 ;  /* 0x0000005916167221 */ /* 0x000fe20000010000 */
[----:B---3--:R-:W3:Y:S02]  /*3ed0*/  LDC.64 R104, c[0x0][0x500] ;  /* 0x00014000ff687b82 */ /* 0x008ee40000000a00 */
[----:B------:R-:W-:Y:S01]  /*3ee0*/  STS [R66+0x1c], R115 ;  /* 0x00001c7342007388 */ /* 0x000fe20000000800 */
[----:B------:R-:W-:-:S03]  /*3ef0*/  FADD.FTZ R22, R22, R83 ;  /* 0x0000005316167221 */ /* 0x000fc60000010000 */
[----:B------:R-:W-:Y:S01]  /*3f00*/  STS [R66+0x20], R117 ;  /* 0x0000207542007388 */ /* 0x000fe20000000800 */
[----:B------:R-:W-:-:S03]  /*3f10*/  FADD.FTZ R22, R22, R169 ;  /* 0x000000a916167221 */ /* 0x000fc60000010000 */
[----:B------:R-:W-:Y:S01]  /*3f20*/  STS [R66+0x24], R119 ;  /* 0x0000247742007388 */ /* 0x000fe20000000800 */
[----:B------:R-:W-:-:S03]  /*3f30*/  FADD.FTZ R22, R22, R137 ;  /* 0x0000008916167221 */ /* 0x000fc60000010000 */
[----:B------:R-:W-:Y:S01]  /*3f40*/  STS [R66+0x28], R121 ;  /* 0x0000287942007388 */ /* 0x000fe20000000800 */
[----:B------:R-:W-:-:S03]  /*3f50*/  FADD.FTZ R22, R22, R139 ;  /* 0x0000008b16167221 */ /* 0x000fc60000010000 */
[----:B------:R-:W-:Y:S04]  /*3f60*/  STS [R66+0x2c], R123 ;  /* 0x00002c7b42007388 */ /* 0x000fe80000000800 */
[----:B------:R-:W-:Y:S01]  /*3f70*/  STS [R66+0x30], R125 ;  /* 0x0000307d42007388 */ /* 0x000fe20000000800 */
[C---:B---3--:R-:W-:Y:S01]  /*3f80*/  IMAD.WIDE.U32 R2, R14.reuse, R104, UR4 ;  /* 0x000000040e027e25 */ /* 0x048fe2000f8e0068 */
[----:B------:R-:W3:Y:S02]  /*3f90*/  LDCU.64 UR4, c[0x0][0x518] ;  /* 0x0000a300ff0477ac */ /* 0x000ee40008000a00 */
[----:B------:R-:W-:Y:S01]  /*3fa0*/  STS [R66+0x34], R127 ;  /* 0x0000347f42007388 */ /* 0x000fe20000000800 */
[----:B------:R-:W-:Y:S01]  /*3fb0*/  IMAD R6, R14, R105, R3 ;  /* 0x000000690e067224 */ /* 0x000fe200078e0203 */
[----:B------:R-:W-:-:S02]  /*3fc0*/  IADD3 R3, P1, PT, R32, R2, RZ ;  /* 0x0000000220037210 */ /* 0x000fc40007f3e0ff */
[----:B------:R-:W-:Y:S02]  /*3fd0*/  STS [R66+0x38], R129 ;  /* 0x0000388142007388 */ /* 0x000fe40000000800 */
[----:B------:R-:W-:Y:S02]  /*3fe0*/  IADD3.X R6, PT, PT, RZ, R6, RZ, P1, !PT ;  /* 0x00000006ff067210 */ /* 0x000fe40000ffe4ff */
[----:B------:R-:W-:Y:S01]  /*3ff0*/  STS [R66+0x3c], R131 ;  /* 0x00003c8342007388 */ /* 0x000fe20000000800 */
[----:B------:R-:W-:-:S03]  /*4000*/  NOP ;  /* 0x0000000000007918 */ /* 0x000fc60000000000 */
[----:B------:R-:W-:Y:S01]  /*4010*/  LDS R7, [R50] ;  /* 0x0000000032077984 */ /* 0x000fe20000000800 */
[C---:B--2---:R-:W-:Y:S01]  /*4020*/  LEA R2, P5, R3.reuse, UR14, 0x2 ;  /* 0x0000000e03027c11 */ /* 0x044fe2000f8a10ff */
[----:B---3--:R-:W-:Y:S02]  /*4030*/  UIMAD.WIDE.U32 UR6, UR18, UR4, UR6 ;  /* 0x00000004120672a5 */ /* 0x008fe4000f8e0006 */
[----:B------:R-:W-:Y:S01]  /*4040*/  LDS R9, [R51+0x80] ;  /* 0x0000800033097984 */ /* 0x000fe20000000800 */
[----:B------:R-:W-:Y:S01]  /*4050*/  LEA.HI.X R3, R3, UR15, R6, 0x2, P5 ;  /* 0x0000000f03037c11 */ /* 0x000fe2000a8f1406 */
[----:B------:R-:W-:Y:S02]  /*4060*/  UIMAD UR7, UR18, UR5, UR7 ;  /* 0x00000005120772a4 */ /* 0x000fe4000f8e0207 */
        /* <DEDUP_REMOVED lines=43> */
[----:B------:R-:W-:Y:S04]  /*4320*/  @!P1 STG.E desc[UR16][R2.64+0x500], R77 ;  /* 0x0005004d02009986 */ /* 0x000fe8000c101910 */
[----:B------:R-:W-:Y:S01]  /*4330*/  @!P2 STG.E desc[UR16][R2.64+0x580], R79 ;  /* 0x0005804f0200a986 */ /* 0x000fe2000c101910 */
[----:B--2---:R-:W2:Y:S03]  /*4340*/  LDC.64 R72, c[0x0][0x520] ;  /* 0x00014800ff487b82 */ /* 0x004ea60000000a00 */
[----:B------:R-:W-:Y:S04]  /*4350*/  @!P3 STG.E desc[UR16][R2.64+0x600], R81 ;  /* 0x000600510200b986 */ /* 0x000fe8000c101910 */
[----:B------:R-:W-:Y:S04]  /*4360*/  @!P4 STG.E desc[UR16][R2.64+0x680], R87 ;  /* 0x000680570200c986 */ /* 0x000fe8000c101910 */
[----:B------:R-:W-:Y:S04]  /*4370*/  @!P5 STG.E desc[UR16][R2.64+0x700], R93 ;  /* 0x0007005d0200d986 */ /* 0x000fe8000c101910 */
[----:B------:R2:W-:Y:S01]  /*4380*/  @!P6 STG.E desc[UR16][R2.64+0x780], R99 ;  /* 0x000780630200e986 */ /* 0x0005e2000c101910 */
[----:B------:R-:W-:Y:S01]  /*4390*/  BAR.SYNC.DEFER_BLOCKING 0x0 ;  /* 0x0000000000007b1d */ /* 0x000fe20000010000 */
[----:B--2---:R-:W-:-:S04]  /*43a0*/  IMAD.WIDE.U32 R2, R14, R72, UR6 ;  /* 0x000000060e027e25 */ /* 0x004fc8000f8e0048 */
        /* <DEDUP_REMOVED lines=80> */
.L_x_6609:
[----:B-1----:R-:W1:Y:S01]  /*48b0*/  LDC.64 R6, c[0x0][0x548] ;  /* 0x00015200ff067b82 */ /* 0x002e620000000a00 */
[----:B------:R-:W2:Y:S01]  /*48c0*/  S2R R12, SR_TID.X ;  /* 0x00000000000c7919 */ /* 0x000ea20000002100 */
[----:B------:R-:W2:Y:S06]  /*48d0*/  LDCU UR7, c[0x0][0x38c] ;  /* 0x00007180ff0777ac */ /* 0x000eac0008000800 */
[----:B------:R-:W3:Y:S01]  /*48e0*/  LDC.64 R8, c[0x0][0x568] ;  /* 0x00015a00ff087b82 */ /* 0x000ee20000000a00 */
[----:B-1----:R-:W-:-:S04]  /*48f0*/  ISETP.NE.U32.AND P1, PT, R6, RZ, PT ;  /* 0x000000ff0600720c */ /* 0x002fc80003f25070 */
[----:B------:R-:W-:Y:S02]  /*4900*/  ISETP.NE.AND.EX P1, PT, R7, RZ, PT, P1 ;  /* 0x000000ff0700720c */ /* 0x000fe40003f25310 */
[----:B---3--:R-:W-:Y:S02]  /*4910*/  ISETP.NE.U32.AND P0, PT, R8, RZ, PT ;  /* 0x000000ff0800720c */ /* 0x008fe40003f05070 */
[----:B--2---:R-:W-:Y:S02]  /*4920*/  ISETP.GE.AND P2, PT, R12, UR7, PT ;  /* 0x000000070c007c0c */ /* 0x004fe4000bf46270 */
[----:B------:R-:W-:-:S07]  /*4930*/  ISETP.NE.AND.EX P0, PT, R9, RZ, PT, P0 ;  /* 0x000000ff0900720c */ /* 0x000fce0003f05300 */
[----:B------:R-:W-:Y:S06]  /*4940*/  @!P1 BRA `(.L_x_6618) ;  /* 0x0000000000649947 */ /* 0x000fec0003800000 */
        /* <DEDUP_REMOVED lines=8> */
[----:B-1----:R-:W-:Y:S01]  /*49d0*/  @P1 FADD R3, R0, R3 ;  /* 0x0000000300031221 */ /* 0x002fe20000000000 */
[----:B------:R-:W-:-:S04]  /*49e0*/  @!P3 MOV R0, 0x400 ;  /* 0x000004000000b802 */ /* 0x000fc80000000f00 */
[----:B------:R-:W1:Y:S01]  /*49f0*/  SHFL.DOWN P1, R2, R3, 0x4, 0x1f ;  /* 0x08801f0003027f89 */ /* 0x000e620000020000 */
[----:B--2---:R-:W-:Y:S01]  /*4a00*/  @!P3 LEA R11, R11, R0, 0x18 ;  /* 0x000000000b0bb211 */ /* 0x004fe200078ec0ff */
[----:B-1----:R-:W-:-:S05]  /*4a10*/  @P1 FADD R2, R3, R2 ;  /* 0x0000000203021221 */ /* 0x002fca0000000000 */
[----:B------:R-:W1:Y:S02]  /*4a20*/  SHFL.DOWN P1, R5, R2, 0x8, 0x1f ;  /* 0x09001f0002057f89 */ /* 0x000e640000020000 */
[----:B-1----:R-:W-:-:S05]  /*4a30*/  @P1 FADD R5, R2, R5 ;  /* 0x0000000502051221 */ /* 0x002fca0000000000 */
[----:B------:R-:W1:Y:S02]  /*4a40*/  SHFL.DOWN P1, R4, R5, 0x10, 0x1f ;  /* 0x0a001f0005047f89 */ /* 0x000e640000020000 */
[----:B-1----:R-:W-:Y:S01]  /*4a50*/  @P1 FADD R4, R5, R4 ;  /* 0x0000000405041221 */ /* 0x002fe20000000000 */
[----:B---3--:R-:W-:-:S04]  /*4a60*/  ISETP.NE.AND P1, PT, R10, RZ, PT ;  /* 0x000000ff0a00720c */ /* 0x008fc80003f25270 */
[----:B------:R1:W-:Y:S01]  /*4a70*/  @!P3 STS [R11+0x854], R4 ;  /* 0x000854040b00b388 */ /* 0x0003e20000000800 */
[----:B------:R-:W-:Y:S08]  /*4a80*/  BAR.SYNC.DEFER_BLOCKING 0x0 ;  /* 0x0000000000007b1d */ /* 0x000ff00000010000 */
[----:B------:R-:W-:Y:S05]  /*4a90*/  @P1 BRA `(.L_x_6619) ;  /* 0x00000000000c1947 */ /* 0x000fea0003800000 */
[----:B------:R-:W-:-:S04]  /*4aa0*/  LEA R2, P1, R14, R6, 0x2 ;  /* 0x000000060e027211 */ /* 0x000fc800078210ff */
[----:B------:R-:W-:-:S05]  /*4ab0*/  LEA.HI.X R3, R14, R7, RZ, 0x2, P1 ;  /* 0x000000070e037211 */ /* 0x000fca00008f14ff */
[----:B------:R2:W-:Y:S04]  /*4ac0*/  REDG.E.ADD.F32.FTZ.RN.STRONG.GPU desc[UR16][R2.64], R4 ;  /* 0x00000004020079a6 */ /* 0x0005e8000c12f310 */
.L_x_6619:
[----:B------:R-:W-:Y:S05]  /*4ad0*/  BSYNC.RECONVERGENT B0 ;  /* 0x0000000000007941 */ /* 0x000fea0003800200 */
.L_x_6618:
[----:B------:R-:W-:Y:S05]  /*4ae0*/  @!P0 BRA `(.L_x_6620) ;  /* 0x0000000000688947 */ /* 0x000fea0003800000 */
[----:B------:R-:W-:Y:S06]  /*4af0*/  BAR.SYNC.DEFER_BLOCKING 0x0 ;  /* 0x0000000000007b1d */ /* 0x000fec0000010000 */
[----:B------:R-:W-:Y:S01]  /*4b00*/  BSSY.RECONVERGENT B0, `(.L_x_6620) ;  /* 0x0000018000007945 */ /* 0x000fe20003800200 */
[----:B--2---:R-:W2:Y:S01]  /*4b10*/  SHFL.DOWN P0, R3, R22, 0x1, 0x1f ;  /* 0x08201f0016037f89 */ /* 0x004ea20000000000 */
[----:B-1----:R-:W1:Y:S01]  /*4b20*/  S2R R4, SR_LANEID ;  /* 0x0000000000047919 */ /* 0x002e620000000000 */
[----:B------:R-:W3:Y:S01]  /*4b30*/  S2R R6, SR_TID.X ;  /* 0x0000000000067919 */ /* 0x000ee20000002100 */
[----:B--2---:R-:W-:-:S05]  /*4b40*/  @P0 FADD R3, R3, R22 ;  /* 0x0000001603030221 */ /* 0x004fca0000000000 */
[----:B------:R-:W2:Y:S01]  /*4b50*/  SHFL.DOWN P0, R0, R3, 0x2, 0x1f ;  /* 0x08401f0003007f89 */ /* 0x000ea20000000000 */
[----:B-1----:R-:W-:-:S13]  /*4b60*/  ISETP.NE.AND P1, PT, R4, RZ, PT ;  /* 0x000000ff0400720c */ /* 0x002fda0003f25270 */
[----:B------:R-:W1:Y:S01]  /*4b70*/  @!P1 S2R R4, SR_CgaCtaId ;  /* 0x0000000000049919 */ /* 0x000e620000008800 */
[----:B--2---:R-:W-:Y:S01]  /*4b80*/  @P0 FADD R0, R3, R0 ;  /* 0x0000000003000221 */ /* 0x004fe20000000000 */
[----:B------:R-:W-:-:S04]  /*4b90*/  @!P1 MOV R3, 0x400 ;  /* 0x0000040000039802 */ /* 0x000fc80000000f00 */
[----:B------:R-:W2:Y:S01]  /*4ba0*/  SHFL.DOWN P0, R5, R0, 0x4, 0x1f ;  /* 0x08801f0000057f89 */ /* 0x000ea20000000000 */
[----:B-1----:R-:W-:Y:S01]  /*4bb0*/  @!P1 LEA R4, R4, R3, 0x18 ;  /* 0x0000000304049211 */ /* 0x002fe200078ec0ff */
[----:B--2---:R-:W-:-:S05]  /*4bc0*/  @P0 FADD R5, R0, R5 ;  /* 0x0000000500050221 */ /* 0x004fca0000000000 */
        /* <DEDUP_REMOVED lines=11> */
.L_x_6621:
[----:B------:R-:W-:Y:S05]  /*4c80*/  BSYNC.RECONVERGENT B0 ;  /* 0x0000000000007941 */ /* 0x000fea0003800200 */
.L_x_6620:
[----:B------:R-:W-:Y:S05]  /*4c90*/  @P2 EXIT ;  /* 0x000000000000294d */ /* 0x000fea0003800000 */
[----:B------:R-:W2:Y:S01]  /*4ca0*/  LDCU.64 UR8, c[0x0][0x4e8] ;  /* 0x00009d00ff0877ac */ /* 0x000ea20008000a00 */
[----:B------:R-:W3:Y:S01]  /*4cb0*/  S2UR UR5, SR_CgaCtaId ;  /* 0x00000000000579c3 */ /* 0x000ee20000008800 */
[----:B------:R-:W-:Y:S01]  /*4cc0*/  BSSY.RECONVERGENT B0, `(.L_x_6622) ;  /* 0x0000046000007945 */ /* 0x000fe20003800200 */
[----:B------:R-:W-:Y:S01]  /*4cd0*/  MOV R21, R12 ;  /* 0x0000000c00157202 */ /* 0x000fe20000000f00 */
[----:B------:R-:W1:Y:S01]  /*4ce0*/  LDCU.64 UR10, c[0x0][0x4c8] ;  /* 0x00009900ff0a77ac */ /* 0x000e620008000a00 */
[----:B------:R-:W4:Y:S01]  /*4cf0*/  LDCU.64 UR12, c[0x0][0x4a8] ;  /* 0x00009500ff0c77ac */ /* 0x000f220008000a00 */
[----:B------:R-:W-:Y:S01]  /*4d00*/  UMOV UR4, 0x400 ;  /* 0x0000040000047882 */ /* 0x000fe20000000000 */
[----:B------:R-:W0:Y:S01]  /*4d10*/  LDCU UR6, c[0x0][0x360] ;  /* 0x00006c00ff0677ac */ /* 0x000e220008000800 */
[----:B------:R-:W0:Y:S01]  /*4d20*/  LDCU.64 UR28, c[0x0][0x3e0] ;  /* 0x00007c00ff1c77ac */ /* 0x000e220008000a00 */
[C---:B--2---:R-:W-:Y:S01]  /*4d30*/  IMAD.WIDE.U32 R2, R14.reuse, UR8, RZ ;  /* 0x000000080e027c25 */ /* 0x044fe2000f8e00ff */
[----:B------:R-:W2:Y:S03]  /*4d40*/  LDCU.64 UR30, c[0x0][0x3c0] ;  /* 0x00007800ff1e77ac */ /* 0x000ea60008000a00 */
[C---:B-1----:R-:W-:Y:S01]  /*4d50*/  IMAD.WIDE.U32 R4, R14.reuse, UR10, RZ ;  /* 0x0000000a0e047c25 */ /* 0x042fe2000f8e00ff */
[----:B------:R-:W1:Y:S03]  /*4d60*/  LDCU.64 UR14, c[0x0][0x4b0] ;  /* 0x00009600ff0e77ac */ /* 0x000e660008000a00 */
[C---:B----4-:R-:W-:Y:S01]  /*4d70*/  IMAD.WIDE.U32 R6, R14.reuse, UR12, RZ ;  /* 0x0000000c0e067c25 */ /* 0x050fe2000f8e00ff */
[----:B------:R-:W4:Y:S03]  /*4d80*/  LDCU.64 UR18, c[0x0][0x4d0] ;  /* 0x00009a00ff1277ac */ /* 0x000f260008000a00 */
[----:B------:R-:W-:-:S02]  /*4d90*/  IMAD R31, R14, UR9, R3 ;  /* 0x000000090e1f7c24 */ /* 0x000fc4000f8e0203 */
[C---:B------:R-:W-:Y:S01]  /*4da0*/  IMAD R29, R14.reuse, UR11, R5 ;  /* 0x0000000b0e1d7c24 */ /* 0x040fe2000f8e0205 */
[----:B------:R-:W0:Y:S01]  /*4db0*/  LDCU.64 UR24, c[0x0][0x4f0] ;  /* 0x00009e00ff1877ac */ /* 0x000e220008000a00 */
[----:B------:R-:W-:Y:S01]  /*4dc0*/  IMAD R27, R14, UR13, R7 ;  /* 0x0000000d0e1b7c24 */ /* 0x000fe2000f8e0207 */
[----:B------:R-:W0:Y:S01]  /*4dd0*/  LDCU.64 UR26, c[0x0][0x540] ;  /* 0x0000a800ff1a77ac */ /* 0x000e220008000a00 */
[----:B------:R-:W0:Y:S01]  /*4de0*/  LDCU.128 UR20, c[0x0][0x530] ;  /* 0x0000a600ff1477ac */ /* 0x000e220008000c00 */
[----:B--23--:R-:W-:-:S12]  /*4df0*/  ULEA UR4, UR5, UR4, 0x18 ;  /* 0x0000000405047291 */ /* 0x00cfd8000f8ec0ff */
.L_x_6623:
[C---:B------:R-:W-:Y:S01]  /*4e00*/  LEA R0, R21.reuse, UR4, 0x2 ;  /* 0x0000000415007c11 */ /* 0x040fe2000f8e10ff */
[C---:B0-2---:R-:W-:Y:S01]  /*4e10*/  IMAD.WIDE.U32 R12, R21.reuse, UR28, RZ ;  /* 0x0000001c150c7c25 */ /* 0x045fe2000f8e00ff */
[----:B-----5:R-:W-:Y:S02]  /*4e20*/  SHF.R.S32.HI R16, RZ, 0x1f, R21 ;  /* 0x0000001fff107819 */ /* 0x020fe40000011415 */
[----:B------:R-:W-:Y:S01]  /*4e30*/  MOV R8, R6 ;  /* 0x0000000600087202 */ /* 0x000fe20000000f00 */
[----:B------:R-:W0:Y:S01]  /*4e40*/  LDS R25, [R0+0x1b08] ;  /* 0x001b080000197984 */ /* 0x000e220000000800 */
[----:B------:R-:W-:Y:S01]  /*4e50*/  MOV R9, R27 ;  /* 0x0000001b00097202 */ /* 0x000fe20000000f00 */
[C---:B-1----:R-:W-:Y:S02]  /*4e60*/  IMAD R10, R16.reuse, UR14, RZ ;  /* 0x0000000e100a7c24 */ /* 0x042fe4000f8e02ff */
[----:B------:R-:W-:Y:S01]  /*4e70*/  IMAD R14, R16, UR28, RZ ;  /* 0x0000001c100e7c24 */ /* 0x000fe2000f8e02ff */
[----:B------:R-:W1:Y:S01]  /*4e80*/  LDS R0, [R0+0x1f08] ;  /* 0x001f080000007984 */ /* 0x000e620000000800 */
        /* <DEDUP_REMOVED lines=9> */
[----:B0-----:R0:W-:Y:S04]  /*4f20*/  REDG.E.ADD.F32.FTZ.RN.STRONG.GPU desc[UR16][R10.64], R25 ;  /* 0x000000190a0079a6 */ /* 0x0011e8000c12f310 */
[----:B------:R-:W1:Y:S01]  /*4f30*/  LDG.E R15, desc[UR16][R14.64] ;  /* 0x000000100e0f7981 */ /* 0x000e62000c1e1900 */
[----:B------:R-:W-:Y:S01]  /*4f40*/  MOV R8, R4 ;  /* 0x0000000400087202 */ /* 0x000fe20000000f00 */
[C---:B----4-:R-:W-:Y:S01]  /*4f50*/  IMAD R22, R16.reuse, UR18, RZ ;  /* 0x0000001210167c24 */ /* 0x050fe2000f8e02ff */
        /* <DEDUP_REMOVED lines=29> */
.L_x_6622:
[----:B------:R-:W-:Y:S05]  /*5130*/  EXIT ;  /* 0x000000000000794d */ /* 0x000fea0003800000 */
.L_x_6624:
        /* <DEDUP_REMOVED lines=12> */
.L_x_10473:


//--------------------- .text._Z25selective_scan_bwd_kernelI32Selective_Scan_bwd_kernel_traitsILi32ELi16ELb0ELb0ELb0ELb0ELb1EffEEv12SSMParamsBwd --------------------------
	.section	.text._Z25selective_scan_bwd_kernelI32Selective_Scan_bwd_kernel_traitsILi32ELi16ELb0ELb0ELb0ELb0ELb1EffEEv12SSMParamsBwd,"ax",@progbits
	.align	128
        .global         _Z25selective_scan_bwd_kernelI32Selective_Scan_bwd_kernel_traitsILi32ELi16ELb0ELb0ELb0ELb0ELb1EffEEv12SSMParamsBwd
        .type           _Z25selective_scan_bwd_kernelI32Selective_Scan_bwd_kernel_traitsILi32ELi16ELb0ELb0ELb0ELb0ELb1EffEEv12SSMParamsBwd,@function
        .size           _Z25selective_scan_bwd_kernelI32Selective_Scan_bwd_kernel_traitsILi32ELi16ELb0ELb0ELb0ELb0ELb1EffEEv12SSMParamsBwd,(.L_x_10474 - _Z25selective_scan_bwd_kernelI32Selective_Scan_bwd_kernel_traitsILi32ELi16ELb0ELb0ELb0ELb0ELb1EffEEv12SSMParamsBwd)
        .other          _Z25selective_scan_bwd_kernelI32Selective_Scan_bwd_kernel_traitsILi32ELi16ELb0ELb0ELb0ELb0ELb1EffEEv12SSMParamsBwd,@"STO_CUDA_ENTRY STV_DEFAULT"
_Z25selective_scan_bwd_kernelI32Selective_Scan_bwd_kernel_traitsILi32ELi16ELb0ELb0ELb0ELb0ELb1EffEEv12SSMParamsBwd:
.text._Z25selective_scan_bwd_kernelI32Selective_Scan_bwd_kernel_traitsILi32ELi16ELb0ELb0ELb0ELb0ELb1EffEEv12SSMParamsBwd:
        /* <DEDUP_REMOVED lines=90> */
[----:B------:R-:W-:-:S03]  /*05a0*/  UMOV UR4, 0x400 ;  /* 0x0000040000047882 */ /* 0x000fc60000000000 */
[----:B------:R-:W3:Y:S01]  /*05b0*/  LDC.64 R6, c[0x0][0x440] ;  /* 0x00011000ff067b82 */ /* 0x000ee20000000a00 */
[C---:B--2---:R-:W-:Y:S01]  /*05c0*/  IMAD.WIDE.U32 R2, R14.reuse, UR6, RZ ;  /* 0x000000060e027c25 */ /* 0x044fe2000f8e00ff */
[----:B------:R-:W2:Y:S03]  /*05d0*/  LDCU UR6, c[0x0][0x394] ;  /* 0x00007280ff0677ac */ /* 0x000ea60008000800 */
[----:B------:R-:W-:Y:S01]  /*05e0*/  IMAD R25, R14, UR7, R3 ;  /* 0x000000070e197c24 */ /* 0x000fe2000f8e0203 */
[----:B-1----:R-:W-:Y:S01]  /*05f0*/  ULEA UR4, UR5, UR4, 0x18 ;  /* 0x0000000405047291 */ /* 0x002fe2000f8ec0ff */
[----:B0-----:R-:W-:Y:S02]  /*0600*/  SHF.L.U32 R0, R23, 0x4, RZ ;  /* 0x0000000417007819 */ /* 0x001fe400000006ff */
[----:B---3--:R-:W-:Y:S02]  /*0610*/  LEA R24, P0, R2, R6, 0x2 ;  /* 0x0000000602187211 */ /* 0x008fe400078010ff */
[----:B------:R-:W-:-:S02]  /*0620*/  LOP3.LUT R0, R0, 0x3e00, RZ, 0xc0, !PT ;  /* 0x00003e0000007812 */ /* 0x000fc400078ec0ff */
[----:B------:R-:W-:Y:S02]  /*0630*/  LEA.HI.X R25, R2, R7, R25, 0x2, P0 ;  /* 0x0000000702197211 */ /* 0x000fe400000f1419 */
[----:B------:R-:W-:Y:S02]  /*0640*/  LOP3.LUT R32, R0, 0x1f, R23, 0xf8, !PT ;  /* 0x0000001f00207812 */ /* 0x000fe400078ef817 */
[C---:B------:R-:W-:Y:S02]  /*0650*/  LOP3.LUT R162, R23.reuse, 0x1f, RZ, 0xc0, !PT ;  /* 0x0000001f17a27812 */ /* 0x040fe400078ec0ff */
[----:B------:R-:W-:Y:S02]  /*0660*/  LEA R164, R23, UR4, 0x2 ;  /* 0x0000000417a47c11 */ /* 0x000fe4000f8e10ff */
        /* <DEDUP_REMOVED lines=14> */
[----:B--2---:R-:W-:-:S07]  /*0750*/  LOP3.LUT R47, R32, 0x1e0, RZ, 0xfc, !PT ;  /* 0x000001e0202f7812 */ /* 0x004fce00078efcff */
.L_x_6634:
[----:B0-----:R-:W0:Y:S01]  /*0760*/  LDCU.128 UR12, c[0x0][0x410] ;  /* 0x00008200ff0c77ac */ /* 0x001e220008000c00 */
[----:B-1----:R-:W1:Y:S01]  /*0770*/  LDC R48, c[0x0][0x388] ;  /* 0x0000e200ff307b82 */ /* 0x002e620000000800 */
[----:B------:R-:W-:Y:S02]  /*0780*/  CS2R R56, SRZ ;  /* 0x0000000000387805 */ /* 0x000fe4000001ff00 */
[----:B------:R-:W-:Y:S01]  /*0790*/  CS2R R62, SRZ ;  /* 0x00000000003e7805 */ /* 0x000fe2000001ff00 */
[----:B------:R-:W2:Y:S01]  /*07a0*/  LDCU.128 UR20, c[0x0][0x420] ;  /* 0x00008400ff1477ac */ /* 0x000ea20008000c00 */
[----:B------:R-:W-:Y:S01]  /*07b0*/  HFMA2 R51, -RZ, RZ, 0, 0 ;  /* 0x00000000ff337431 */ /* 0x000fe200000001ff */
[----:B------:R-:W-:Y:S01]  /*07c0*/  CS2R R58, SRZ ;  /* 0x00000000003a7805 */ /* 0x000fe2000001ff00 */
[----:B------:R-:W-:Y:S01]  /*07d0*/  HFMA2 R61, -RZ, RZ, 0, 0 ;  /* 0x00000000ff3d7431 */ /* 0x000fe200000001ff */
[----:B------:R-:W-:Y:S01]  /*07e0*/  UIADD3 UR19, UPT, UPT, UR6, -0x1, URZ ;  /* 0xffffffff06137890 */ /* 0x000fe2000fffe0ff */
[----:B------:R-:W-:Y:S01]  /*07f0*/  CS2R R64, SRZ ;  /* 0x0000000000407805 */ /* 0x000fe2000001ff00 */
[----:B------:R-:W-:Y:S01]  /*0800*/  UMOV UR5, URZ ;  /* 0x000000ff00057c82 */ /* 0x000fe20008000000 */
[----:B------:R-:W3:Y:S01]  /*0810*/  LDCU.64 UR24, c[0x0][0x488] ;  /* 0x00009100ff1877ac */ /* 0x000ee20008000a00 */
[----:B------:R-:W-:-:S02]  /*0820*/  CS2R R66, SRZ ;  /* 0x0000000000427805 */ /* 0x000fc4000001ff00 */
[----:B------:R-:W-:Y:S02]  /*0830*/  CS2R R68, SRZ ;  /* 0x0000000000447805 */ /* 0x000fe4000001ff00 */
[----:B------:R-:W-:Y:S01]  /*0840*/  MOV R70, RZ ;  /* 0x000000ff00467202 */ /* 0x000fe20000000f00 */
[----:B------:R-:W-:-:S04]  /*0850*/  USHF.L.U32 UR4, UR19, 0x9, URZ ;  /* 0x0000000913047899 */ /* 0x000fc800080006ff */
[----:B0-----:R-:W-:Y:S02]  /*0860*/  UIMAD.WIDE.U32 UR8, UR18, UR12, UR4 ;  /* 0x0000000c120872a5 */ /* 0x001fe4000f8e0004 */
[----:B--2---:R-:W-:Y:S02]  /*0870*/  UIMAD.WIDE.U32 UR10, UR18, UR20, UR4 ;  /* 0x00000014120a72a5 */ /* 0x004fe4000f8e0004 */
[----:B------:R-:W-:Y:S02]  /*0880*/  UIMAD UR12, UR18, UR13, UR9 ;  /* 0x0000000d120c72a4 */ /* 0x000fe4000f8e0209 */
[----:B------:R-:W-:Y:S01]  /*0890*/  MOV R3, UR9 ;  /* 0x0000000900037c02 */ /* 0x000fe20008000f00 */
[----:B------:R-:W-:Y:S01]  /*08a0*/  UIMAD UR7, UR18, UR21, UR11 ;  /* 0x00000015120772a4 */ /* 0x000fe2000f8e020b */
[----:B------:R-:W-:Y:S01]  /*08b0*/  MOV R2, UR8 ;  /* 0x0000000800027c02 */ /* 0x000fe20008000f00 */
[----:B------:R-:W0:Y:S01]  /*08c0*/  LDCU.64 UR20, c[0x0][0x478] ;  /* 0x00008f00ff1477ac */ /* 0x000e220008000a00 */
[----:B------:R-:W-:-:S02]  /*08d0*/  MOV R7, UR11 ;  /* 0x0000000b00077c02 */ /* 0x000fc40008000f00 */
[----:B------:R-:W-:Y:S02]  /*08e0*/  MOV R3, UR12 ;  /* 0x0000000c00037c02 */ /* 0x000fe40008000f00 */
[----:B------:R-:W-:Y:S02]  /*08f0*/  MOV R6, UR10 ;  /* 0x0000000a00067c02 */ /* 0x000fe40008000f00 */
[----:B-1----:R-:W-:Y:S01]  /*0900*/  IADD3 R48, PT, PT, R48, -UR4, RZ ;  /* 0x8000000430307c10 */ /* 0x002fe2000fffe0ff */
[C---:B------:R-:W-:Y:S01]  /*0910*/  IMAD.WIDE.U32 R2, R14.reuse, UR14, R2 ;  /* 0x0000000e0e027c25 */ /* 0x040fe2000f8e0002 */
[----:B------:R-:W-:Y:S01]  /*0920*/  MOV R7, UR7 ;  /* 0x0000000700077c02 */ /* 0x000fe20008000f00 */
[----:B------:R-:W-:Y:S01]  /*0930*/  BAR.SYNC.DEFER_BLOCKING 0x0 ;  /* 0x0000000000007b1d */ /* 0x000fe20000010000 */
[----:B------:R-:W-:Y:S01]  /*0940*/  ISETP.GE.AND P6, PT, R35, R48, PT ;  /* 0x000000302300720c */ /* 0x000fe20003fc6270 */
[----:B------:R-:W-:Y:S01]  /*0950*/  IMAD R9, R14, UR15, R3 ;  /* 0x0000000f0e097c24 */ /* 0x000fe2000f8e0203 */
[----:B------:R-:W-:Y:S01]  /*0960*/  IADD3 R8, P0, PT, R32, R2, RZ ;  /* 0x0000000220087210 */ /* 0x000fe20007f1e0ff */
[----:B------:R-:W-:Y:S01]  /*0970*/  IMAD.WIDE.U32 R6, R14, UR22, R6 ;  /* 0x000000160e067c25 */ /* 0x000fe2000f8e0006 */
[----:B------:R-:W-:Y:S01]  /*0980*/  ISETP.GE.AND P5, PT, R36, R48, PT ;  /* 0x000000302400720c */ /* 0x000fe20003fa6270 */
[----:B------:R-:W1:Y:S02]  /*0990*/  S2R R49, SR_LANEID ;  /* 0x0000000000317919 */ /* 0x000e640000000000 */
[----:B------:R-:W-:Y:S01]  /*09a0*/  IMAD R3, R14, UR23, R7 ;  /* 0x000000170e037c24 */ /* 0x000fe2000f8e0207 */
[----:B------:R-:W-:Y:S01]  /*09b0*/  IADD3 R0, P1, PT, R32, R6, RZ ;  /* 0x0000000620007210 */ /* 0x000fe20007f3e0ff */
[----:B------:R-:W2:Y:S01]  /*09c0*/  S2UR UR8, SR_CgaCtaId ;  /* 0x00000000000879c3 */ /* 0x000ea20000008800 */
[----:B------:R-:W-:Y:S01]  /*09d0*/  IADD3.X R7, PT, PT, RZ, R9, RZ, P0, !PT ;  /* 0x00000009ff077210 */ /* 0x000fe200007fe4ff */
[----:B------:R-:W-:Y:S01]  /*09e0*/  HFMA2 R83, -RZ, RZ, 0, 0 ;  /* 0x00000000ff537431 */ /* 0x000fe200000001ff */
[----:B---3--:R-:W-:-:S02]  /*09f0*/  LEA R6, P0, R8, UR24, 0x2 ;  /* 0x0000001808067c11 */ /* 0x008fc4000f8010ff */
[----:B------:R-:W-:Y:S02]  /*0a00*/  CS2R R84, SRZ ;  /* 0x0000000000547805 */ /* 0x000fe4000001ff00 */
[----:B------:R-:W-:Y:S02]  /*0a10*/  SHF.L.U32 R9, R32, 0x2, RZ ;  /* 0x0000000220097819 */ /* 0x000fe400000006ff */
[----:B------:R-:W-:Y:S02]  /*0a20*/  CS2R R88, SRZ ;  /* 0x0000000000587805 */ /* 0x000fe4000001ff00 */
[----:B------:R-:W-:Y:S02]  /*0a30*/  LEA.HI.X R7, R8, UR25, R7, 0x2, P0 ;  /* 0x0000001908077c11 */ /* 0x000fe400080f1407 */
[----:B------:R-:W-:Y:S02]  /*0a40*/  CS2R R86, SRZ ;  /* 0x0000000000567805 */ /* 0x000fe4000001ff00 */
[----:B------:R-:W-:-:S02]  /*0a50*/  IADD3 R12, P0, PT, R9, R26, RZ ;  /* 0x0000001a090c7210 */ /* 0x000fc40007f1e0ff */
[----:B------:R-:W-:Y:S02]  /*0a60*/  CS2R R90, SRZ ;  /* 0x00000000005a7805 */ /* 0x000fe4000001ff00 */
[----:B------:R-:W-:Y:S02]  /*0a70*/  IADD3.X R3, PT, PT, RZ, R3, RZ, P1, !PT ;  /* 0x00000003ff037210 */ /* 0x000fe40000ffe4ff */
[----:B------:R-:W-:Y:S02]  /*0a80*/  CS2R R92, SRZ ;  /* 0x00000000005c7805 */ /* 0x000fe4000001ff00 */
[----:B------:R-:W-:Y:S02]  /*0a90*/  IADD3.X R13, PT, PT, RZ, R27, RZ, P0, !PT ;  /* 0x0000001bff0d7210 */ /* 0x000fe400007fe4ff */
[----:B------:R-:W-:Y:S02]  /*0aa0*/  CS2R R94, SRZ ;  /* 0x00000000005e7805 */ /* 0x000fe4000001ff00 */
[----:B------:R-:W-:-:S02]  /*0ab0*/  ISETP.GE.AND P0, PT, R34, R48, PT ;  /* 0x000000302200720c */ /* 0x000fc40003f06270 */
[----:B------:R-:W-:Y:S02]  /*0ac0*/  CS2R R104, SRZ ;  /* 0x0000000000687805 */ /* 0x000fe4000001ff00 */
[C---:B0-----:R-:W-:Y:S01]  /*0ad0*/  LEA R2, P1, R0.reuse, UR20, 0x2 ;  /* 0x0000001400027c11 */ /* 0x041fe2000f8210ff */
[----:B------:R-:W3:Y:S01]  /*0ae0*/  @!P6 LDG.E R56, desc[UR16][R12.64+0x180] ;  /* 0x000180100c38e981 */ /* 0x000ee2000c1e1900 */
[C---:B------:R-:W-:Y:S02]  /*0af0*/  IADD3 R8, P2, PT, R9.reuse, R30, RZ ;  /* 0x0000001e09087210 */ /* 0x040fe40007f5e0ff */
[----:B------:R-:W-:Y:S02]  /*0b00*/  CS2R R102, SRZ ;  /* 0x0000000000667805 */ /* 0x000fe4000001ff00 */
[----:B------:R-:W-:Y:S01]  /*0b10*/  LEA.HI.X R3, R0, UR21, R3, 0x2, P1 ;  /* 0x0000001500037c11 */ /* 0x000fe200088f1403 */
[----:B------:R-:W4:Y:S01]  /*0b20*/  @!P5 LDG.E R59, desc[UR16][R12.64+0x200] ;  /* 0x000200100c3bd981 */ /* 0x000f22000c1e1900 */
[----:B------:R-:W-:-:S02]  /*0b30*/  IADD3 R10, P1, PT, R9, R28, RZ ;  /* 0x0000001c090a7210 */ /* 0x000fc40007f3e0ff */
[----:B------:R-:W-:Y:S02]  /*0b40*/  CS2R R110, SRZ ;  /* 0x00000000006e7805 */ /* 0x000fe4000001ff00 */
[----:B------:R-:W-:Y:S02]  /*0b50*/  IADD3.X R9, PT, PT, RZ, R31, RZ, P2, !PT ;  /* 0x0000001fff097210 */ /* 0x000fe400017fe4ff */
[----:B------:R-:W-:Y:S02]  /*0b60*/  CS2R R112, SRZ ;  /* 0x0000000000707805 */ /* 0x000fe4000001ff00 */
[-C--:B------:R-:W-:Y:S01]  /*0b70*/  ISETP.GE.AND P2, PT, R32, R48.reuse, PT ;  /* 0x000000302000720c */ /* 0x080fe20003f46270 */
[----:B------:R-:W3:Y:S01]  /*0b80*/  @!P0 LDG.E R57, desc[UR16][R12.64+0x100] ;  /* 0x000100100c398981 */ /* 0x000ee2000c1e1900 */
[----:B------:R-:W-:Y:S02]  /*0b90*/  ISETP.GE.AND P0, PT, R39, R48, PT ;  /* 0x000000302700720c */ /* 0x000fe40003f06270 */
[----:B------:R-:W-:-:S02]  /*0ba0*/  CS2R R116, SRZ ;  /* 0x0000000000747805 */ /* 0x000fc4000001ff00 */
[----:B------:R-:W-:Y:S02]  /*0bb0*/  IADD3.X R11, PT, PT, RZ, R29, RZ, P1, !PT ;  /* 0x0000001dff0b7210 */ /* 0x000fe40000ffe4ff */
[----:B------:R-:W-:Y:S02]  /*0bc0*/  CS2R R118, SRZ ;  /* 0x0000000000767805 */ /* 0x000fe4000001ff00 */
[-C--:B------:R-:W-:Y:S01]  /*0bd0*/  ISETP.GE.AND P1, PT, R33, R48.reuse, PT ;  /* 0x000000302100720c */ /* 0x080fe20003f26270 */
[----:B------:R-:W-:Y:S01]  /*0be0*/  HFMA2 R121, -RZ, RZ, 0, 0 ;  /* 0x00000000ff797431 */ /* 0x000fe200000001ff */
[-C--:B------:R-:W-:Y:S01]  /*0bf0*/  ISETP.GE.AND P4, PT, R37, R48.reuse, PT ;  /* 0x000000302500720c */ /* 0x080fe20003f86270 */
[----:B------:R-:W-:Y:S01]  /*0c00*/  HFMA2 R127, -RZ, RZ, 0, 0 ;  /* 0x00000000ff7f7431 */ /* 0x000fe200000001ff */
[----:B------:R-:W-:Y:S02]  /*0c10*/  ISETP.GE.AND P3, PT, R38, R48, PT ;  /* 0x000000302600720c */ /* 0x000fe40003f66270 */
[----:B------:R-:W-:Y:S01]  /*0c20*/  MOV R122, RZ ;  /* 0x000000ff007a7202 */ /* 0x000fe20000000f00 */
[----:B------:R-:W4:Y:S01]  /*0c30*/  @!P2 LDG.E R51, desc[UR16][R12.64] ;  /* 0x000000100c33a981 */ /* 0x000f22000c1e1900 */
[----:B------:R-:W-:-:S02]  /*0c40*/  MOV R0, RZ ;  /* 0x000000ff00007202 */ /* 0x000fc40000000f00 */
[----:B------:R-:W-:Y:S02]  /*0c50*/  CS2R R124, SRZ ;  /* 0x00000000007c7805 */ /* 0x000fe4000001ff00 */
[----:B------:R-:W-:Y:S01]  /*0c60*/  MOV R128, RZ ;  /* 0x000000ff00807202 */ /* 0x000fe20000000f00 */
[----:B------:R-:W3:Y:S01]  /*0c70*/  @!P0 LDG.E R62, desc[UR16][R12.64+0x380] ;  /* 0x000380100c3e8981 */ /* 0x000ee2000c1e1900 */
[-C--:B------:R-:W-:Y:S01]  /*0c80*/  ISETP.GE.AND P0, PT, R40, R48.reuse, PT ;  /* 0x000000302800720c */ /* 0x080fe20003f06270 */
[----:B------:R-:W0:Y:S02]  /*0c90*/  LDCU.64 UR10, c[0x0][0x508] ;  /* 0x0000a100ff0a77ac */ /* 0x000e240008000a00 */
[----:B------:R-:W3:Y:S01]  /*0ca0*/  @!P1 LDG.E R0, desc[UR16][R12.64+0x80] ;  /* 0x000080100c009981 */ /* 0x000ee2000c1e1900 */
[-C--:B------:R-:W-:Y:S01]  /*0cb0*/  ISETP.GE.AND P1, PT, R42, R48.reuse, PT ;  /* 0x000000302a00720c */ /* 0x080fe20003f26270 */
[----:B------:R-:W0:Y:S01]  /*0cc0*/  LDCU.64 UR12, c[0x0][0x558] ;  /* 0x0000ab00ff0c77ac */ /* 0x000e220008000a00 */
        /* <DEDUP_REMOVED lines=8> */
[-C--:B------:R-:W-:Y:S02]  /*0d50*/  ISETP.GE.AND P4, PT, R45, R48.reuse, PT ;  /* 0x000000302d00720c */ /* 0x080fe40003f86270 */
[----:B------:R-:W-:Y:S01]  /*0d60*/  ISETP.GE.AND P6, PT, R47, R48, PT ;  /* 0x000000302f00720c */ /* 0x000fe20003fc6270 */
[----:B------:R-:W3:Y:S04]  /*0d70*/  @!P2 LDG.E R66, desc[UR16][R12.64+0x580] ;  /* 0x000580100c42a981 */ /* 0x000ee8000c1e1900 */
[----:B------:R-:W3:Y:S04]  /*0d80*/  @!P5 LDG.E R69, desc[UR16][R12.64+0x700] ;  /* 0x000700100c45d981 */ /* 0x000ee8000c1e1900 */
[----:B------:R-:W3:Y:S04]  /*0d90*/  @!P0 LDG.E R64, desc[UR16][R12.64+0x480] ;  /* 0x000480100c408981 */ /* 0x000ee8000c1e1900 */
[----:B------:R-:W3:Y:S04]  /*0da0*/  @!P3 LDG.E R67, desc[UR16][R12.64+0x600] ;  /* 0x000600100c43b981 */ /* 0x000ee8000c1e1900 */
[----:B------:R-:W3:Y:S04]  /*0db0*/  @!P4 LDG.E R68, desc[UR16][R12.64+0x680] ;  /* 0x000680100c44c981 */ /* 0x000ee8000c1e1900 */
[----:B------:R0:W3:Y:S01]  /*0dc0*/  @!P6 LDG.E R70, desc[UR16][R12.64+0x780] ;  /* 0x000780100c46e981 */ /* 0x0000e2000c1e1900 */
[----:B------:R-:W-:-:S02]  /*0dd0*/  UMOV UR7, 0x400 ;  /* 0x0000040000077882 */ /* 0x000fc40000000000 */
[----:B--2---:R-:W-:Y:S01]  /*0de0*/  ULEA UR20, UR8, UR7, 0x18 ;  /* 0x0000000708147291 */ /* 0x004fe2000f8ec0ff */
[CC--:B-1----:R-:W-:Y:S02]  /*0df0*/  LEA.HI.SX32 R50, R49.reuse, R49.reuse, 0x1b ;  /* 0x0000003131327211 */ /* 0x0c2fe400078fdaff */
[C---:B------:R-:W-:Y:S02]  /*0e00*/  IADD3 R52, PT, PT, R49.reuse, 0x20, RZ ;  /* 0x0000002031347810 */ /* 0x040fe40007ffe0ff */
[C---:B------:R-:W-:Y:S02]  /*0e10*/  IADD3 R54, PT, PT, R49.reuse, 0x40, RZ ;  /* 0x0000004031367810 */ /* 0x040fe40007ffe0ff */
[----:B------:R-:W-:Y:S02]  /*0e20*/  LEA R50, R50, UR20, 0x2 ;  /* 0x0000001432327c11 */ /* 0x000fe4000f8e10ff */
[----:B0-----:R-:W-:Y:S02]  /*0e30*/  IADD3 R12, PT, PT, R49, 0x80, RZ ;  /* 0x00000080310c7810 */ /* 0x001fe40007ffe0ff */
[----:B------:R-:W-:-:S02]  /*0e40*/  LEA.HI.SX32 R52, R52, R49, 0x1b ;  /* 0x0000003134347211 */ /* 0x000fc400078fdaff */
[C---:B------:R-:W-:Y:S02]  /*0e50*/  IADD3 R60, PT, PT, R49.reuse, 0x60, RZ ;  /* 0x00000060313c7810 */ /* 0x040fe40007ffe0ff */
[-C--:B------:R-:W-:Y:S02]  /*0e60*/  LEA.HI.SX32 R54, R54, R49.reuse, 0x1b ;  /* 0x0000003136367211 */ /* 0x080fe400078fdaff */
[-C--:B------:R-:W-:Y:S02]  /*0e70*/  LEA.HI.SX32 R12, R12, R49.reuse, 0x1b ;  /* 0x000000310c0c7211 */ /* 0x080fe400078fdaff */
[----:B------:R-:W-:Y:S02]  /*0e80*/  IADD3 R72, PT, PT, R49, 0xa0, RZ ;  /* 0x000000a031487810 */ /* 0x000fe40007ffe0ff */
[-C--:B------:R-:W-:Y:S02]  /*0e90*/  LEA.HI.SX32 R53, R60, R49.reuse, 0x1b ;  /* 0x000000313c357211 */ /* 0x080fe400078fdaff */
[----:B------:R-:W-:-:S02]  /*0ea0*/  LEA.HI.SX32 R55, R72, R49, 0x1b ;  /* 0x0000003148377211 */ /* 0x000fc400078fdaff */
[----:B------:R-:W-:Y:S02]  /*0eb0*/  LEA R53, R53, UR20, 0x2 ;  /* 0x0000001435357c11 */ /* 0x000fe4000f8e10ff */
[C---:B------:R-:W-:Y:S02]  /*0ec0*/  IADD3 R60, PT, PT, R49.reuse, 0xe0, RZ ;  /* 0x000000e0313c7810 */ /* 0x040fe40007ffe0ff */
[C---:B------:R-:W-:Y:S02]  /*0ed0*/  IADD3 R72, PT, PT, R49.reuse, 0x100, RZ ;  /* 0x0000010031487810 */ /* 0x040fe40007ffe0ff */
[----:B------:R-:W-:Y:S02]  /*0ee0*/  IADD3 R74, PT, PT, R49, 0x120, RZ ;  /* 0x00000120314a7810 */ /* 0x000fe40007ffe0ff */
[----:B------:R-:W-:Y:S02]  /*0ef0*/  LEA R55, R55, UR20, 0x2 ;  /* 0x0000001437377c11 */ /* 0x000fe4000f8e10ff */
[----:B------:R-:W-:-:S02]  /*0f00*/  IADD3 R76, PT, PT, R49, 0x140, RZ ;  /* 0x00000140314c7810 */ /* 0x000fc40007ffe0ff */
[-C--:B------:R-:W-:Y:S02]  /*0f10*/  LEA.HI.SX32 R60, R60, R49.reuse, 0x1b ;  /* 0x000000313c3c7211 */ /* 0x080fe400078fdaff */
[-C--:B------:R-:W-:Y:S02]  /*0f20*/  LEA.HI.SX32 R72, R72, R49.reuse, 0x1b ;  /* 0x0000003148487211 */ /* 0x080fe400078fdaff */
[-C--:B------:R-:W-:Y:S02]  /*0f30*/  LEA.HI.SX32 R74, R74, R49.reuse, 0x1b ;  /* 0x000000314a4a7211 */ /* 0x080fe400078fdaff */
[----:B------:R-:W-:Y:S02]  /*0f40*/  LEA.HI.SX32 R76, R76, R49, 0x1b ;  /* 0x000000314c4c7211 */ /* 0x000fe400078fdaff */
[----:B------:R-:W-:Y:S02]  /*0f50*/  P2R R99, PR, RZ, 0x1 ;  /* 0x00000001ff637803 */ /* 0x000fe40000000000 */
[----:B------:R-:W-:-:S02]  /*0f60*/  ISETP.GE.AND P0, PT, R32, R48, PT ;  /* 0x000000302000720c */ /* 0x000fc40003f06270 */
[----:B------:R-:W-:Y:S02]  /*0f70*/  P2R R98, PR, RZ, 0x2 ;  /* 0x00000002ff627803 */ /* 0x000fe40000000000 */
[----:B------:R-:W-:Y:S02]  /*0f80*/  P2R R97, PR, RZ, 0x4 ;  /* 0x00000004ff617803 */ /* 0x000fe40000000000 */
[-C--:B------:R-:W-:Y:S02]  /*0f90*/  ISETP.GE.AND P1, PT, R35, R48.reuse, PT ;  /* 0x000000302300720c */ /* 0x080fe40003f26270 */
[----:B------:R-:W-:Y:S02]  /*0fa0*/  P2R R96, PR, RZ, 0x8 ;  /* 0x00000008ff607803 */ /* 0x000fe40000000000 */
[-C--:B------:R-:W-:Y:S02]  /*0fb0*/  ISETP.GE.AND P2, PT, R34, R48.reuse, PT ;  /* 0x000000302200720c */ /* 0x080fe40003f46270 */
[----:B------:R-:W-:Y:S01]  /*0fc0*/  ISETP.GE.AND P3, PT, R33, R48, PT ;  /* 0x000000302100720c */ /* 0x000fe20003f66270 */
[----:B----4-:R0:W-:Y:S02]  /*0fd0*/  STS [R50], R51 ;  /* 0x0000003332007388 */ /* 0x0101e40000000800 */
[----:B0-----:R-:W-:-:S02]  /*0fe0*/  LEA R51, R52, UR20, 0x2 ;  /* 0x0000001434337c11 */ /* 0x001fc4000f8e10ff */
[----:B------:R-:W-:Y:S02]  /*0ff0*/  LEA R52, R54, UR20, 0x2 ;  /* 0x0000001436347c11 */ /* 0x000fe4000f8e10ff */
[----:B------:R-:W-:Y:S02]  /*1000*/  LEA R54, R12, UR20, 0x2 ;  /* 0x000000140c367c11 */ /* 0x000fe4000f8e10ff */
[C---:B------:R-:W-:Y:S01]  /*1010*/  IADD3 R12, PT, PT, R49.reuse, 0xc0, RZ ;  /* 0x000000c0310c7810 */ /* 0x040fe20007ffe0ff */
[----:B---3--:R0:W-:Y:S03]  /*1020*/  STS [R51+0x80], R0 ;  /* 0x0000800033007388 */ /* 0x0081e60000000800 */
[----:B------:R-:W-:Y:S01]  /*1030*/  LEA.HI.SX32 R12, R12, R49, 0x1b ;  /* 0x000000310c0c7211 */ /* 0x000fe200078fdaff */
[----:B------:R1:W-:Y:S04]  /*1040*/  STS [R52+0x100], R57 ;  /* 0x0001003934007388 */ /* 0x0003e80000000800 */
[----:B------:R2:W-:Y:S01]  /*1050*/  STS [R53+0x180], R56 ;  /* 0x0001803835007388 */ /* 0x0005e20000000800 */
[----:B0-----:R-:W-:-:S03]  /*1060*/  IADD3 R0, PT, PT, R49, 0x160, RZ ;  /* 0x0000016031007810 */ /* 0x001fc60007ffe0ff */
[----:B------:R0:W-:Y:S01]  /*1070*/  STS [R54+0x200], R59 ;  /* 0x0002003b36007388 */ /* 0x0001e20000000800 */
[----:B-1----:R-:W-:-:S03]  /*1080*/  LEA R57, R60, UR20, 0x2 ;  /* 0x000000143c397c11 */ /* 0x002fc6000f8e10ff */
[----:B------:R1:W-:Y:S01]  /*1090*/  STS [R55+0x280], R58 ;  /* 0x0002803a37007388 */ /* 0x0003e20000000800 */
[----:B--2---:R-:W-:Y:S02]  /*10a0*/  LEA R56, R12, UR20, 0x2 ;  /* 0x000000140c387c11 */ /* 0x004fe4000f8e10ff */
[----:B------:R-:W-:Y:S02]  /*10b0*/  LEA.HI.SX32 R0, R0, R49, 0x1b ;  /* 0x0000003100007211 */ /* 0x000fe400078fdaff */
[C---:B------:R-:W-:Y:S01]  /*10c0*/  IADD3 R12, PT, PT, R49.reuse, 0x180, RZ ;  /* 0x00000180310c7810 */ /* 0x040fe20007ffe0ff */
[----:B------:R2:W-:Y:S01]  /*10d0*/  STS [R56+0x300], R61 ;  /* 0x0003003d38007388 */ /* 0x0005e20000000800 */
[----:B0-----:R-:W-:Y:S02]  /*10e0*/  LEA R59, R74, UR20, 0x2 ;  /* 0x000000144a3b7c11 */ /* 0x001fe4000f8e10ff */
[----:B-1----:R-:W-:Y:S02]  /*10f0*/  LEA R58, R72, UR20, 0x2 ;  /* 0x00000014483a7c11 */ /* 0x002fe4000f8e10ff */
[----:B------:R-:W-:-:S02]  /*1100*/  IADD3 R72, PT, PT, R49, 0x1a0, RZ ;  /* 0x000001a031487810 */ /* 0x000fc40007ffe0ff */
[----:B------:R-:W-:Y:S02]  /*1110*/  LEA R60, R76, UR20, 0x2 ;  /* 0x000000144c3c7c11 */ /* 0x000fe4000f8e10ff */
[C---:B------:R-:W-:Y:S01]  /*1120*/  IADD3 R74, PT, PT, R49.reuse, 0x1c0, RZ ;  /* 0x000001c0314a7810 */ /* 0x040fe20007ffe0ff */
[----:B------:R0:W-:Y:S01]  /*1130*/  STS [R57+0x380], R62 ;  /* 0x0003803e39007388 */ /* 0x0001e20000000800 */
[C---:B------:R-:W-:Y:S02]  /*1140*/  IADD3 R76, PT, PT, R49.reuse, 0x1e0, RZ ;  /* 0x000001e0314c7810 */ /* 0x040fe40007ffe0ff */
[----:B--2---:R-:W-:Y:S01]  /*1150*/  LEA R61, R0, UR20, 0x2 ;  /* 0x00000014003d7c11 */ /* 0x004fe2000f8e10ff */
[----:B------:R1:W-:Y:S01]  /*1160*/  STS [R58+0x400], R63 ;  /* 0x0004003f3a007388 */ /* 0x0003e20000000800 */
[-C--:B------:R-:W-:Y:S02]  /*1170*/  LEA.HI.SX32 R12, R12, R49.reuse, 0x1b ;  /* 0x000000310c0c7211 */ /* 0x080fe400078fdaff */
[----:B------:R-:W-:Y:S01]  /*1180*/  LEA.HI.SX32 R72, R72, R49, 0x1b ;  /* 0x0000003148487211 */ /* 0x000fe200078fdaff */
[----:B------:R2:W-:Y:S01]  /*1190*/  STS [R59+0x480], R64 ;  /* 0x000480403b007388 */ /* 0x0005e20000000800 */
[----:B------:R-:W-:-:S02]  /*11a0*/  SHF.L.U32 R0, R49, 0x4, RZ ;  /* 0x0000000431007819 */ /* 0x000fc400000006ff */
[-C--:B------:R-:W-:Y:S01]  /*11b0*/  LEA.HI.SX32 R74, R74, R49.reuse, 0x1b ;  /* 0x000000314a4a7211 */ /* 0x080fe200078fdaff */
[----:B------:R3:W-:Y:S01]  /*11c0*/  STS [R60+0x500], R65 ;  /* 0x000500413c007388 */ /* 0x0007e20000000800 */
[----:B------:R-:W-:Y:S02]  /*11d0*/  LEA.HI.SX32 R76, R76, R49, 0x1b ;  /* 0x000000314c4c7211 */ /* 0x000fe400078fdaff */
[----:B0-----:R-:W-:Y:S01]  /*11e0*/  LEA R62, R12, UR20, 0x2 ;  /* 0x000000140c3e7c11 */ /* 0x001fe2000f8e10ff */
[----:B------:R0:W-:Y:S01]  /*11f0*/  STS [R61+0x580], R66 ;  /* 0x000580423d007388 */ /* 0x0001e20000000800 */
[----:B-1----:R-:W-:Y:S02]  /*1200*/  LEA R63, R72, UR20, 0x2 ;  /* 0x00000014483f7c11 */ /* 0x002fe4000f8e10ff */
[----:B--2---:R-:W-:Y:S01]  /*1210*/  LEA R64, R74, UR20, 0x2 ;  /* 0x000000144a407c11 */ /* 0x004fe2000f8e10ff */
[----:B------:R-:W-:Y:S01]  /*1220*/  STS [R62+0x600], R67 ;  /* 0x000600433e007388 */ /* 0x000fe20000000800 */
[----:B---3--:R-:W-:-:S02]  /*1230*/  LEA R65, R76, UR20, 0x2 ;  /* 0x000000144c417c11 */ /* 0x008fc4000f8e10ff */
        /* <DEDUP_REMOVED lines=23> */
[----:B------:R-:W-:-:S06]  /*13b0*/  CS2R R12, SRZ ;  /* 0x00000000000c7805 */ /* 0x000fcc000001ff00 */
        /* <DEDUP_REMOVED lines=34> */
[----:B0-----:R-:W-:Y:S02]  /*15e0*/  MOV R10, RZ ;  /* 0x000000ff000a7202 */ /* 0x001fe40000000f00 */
[----:B------:R-:W-:Y:S01]  /*15f0*/  MOV R97, RZ ;  /* 0x000000ff00617202 */ /* 0x000fe20000000f00 */
[----:B--2---:R-:W-:Y:S04]  /*1600*/  STS [R50], R13 ;  /* 0x0000000d32007388 */ /* 0x004fe80000000800 */
[----:B---3--:R-:W-:Y:S04]  /*1610*/  STS [R51+0x80], R12 ;  /* 0x0000800c33007388 */ /* 0x008fe80000000800 */
[----:B----4-:R0:W-:Y:S04]  /*1620*/  STS [R52+0x100], R83 ;  /* 0x0001005334007388 */ /* 0x0101e80000000800 */
        /* <DEDUP_REMOVED lines=32> */
[----:B------:R-:W-:Y:S01]  /*1830*/  HFMA2 R12, -RZ, RZ, 0, 0 ;  /* 0x00000000ff0c7431 */ /* 0x000fe200000001ff */
[----:B-1----:R-:W-:Y:S02]  /*1840*/  CS2R R86, SRZ ;  /* 0x0000000000567805 */ /* 0x002fe4000001ff00 */
[----:B------:R-:W-:Y:S01]  /*1850*/  CS2R R84, SRZ ;  /* 0x0000000000547805 */ /* 0x000fe2000001ff00 */
[----:B------:R-:W4:Y:S01]  /*1860*/  @!P0 LDG.E R83, desc[UR16][R8.64] ;  /* 0x0000001008538981 */ /* 0x000f22000c1e1900 */
[----:B------:R-:W-:-:S03]  /*1870*/  ISETP.GE.AND P0, PT, R36, R48, PT ;  /* 0x000000302400720c */ /* 0x000fc60003f06270 */
[----:B------:R-:W4:Y:S01]  /*1880*/  @!P1 LDG.E R12, desc[UR16][R8.64+0x180] ;  /* 0x00018010080c9981 */ /* 0x000f22000c1e1900 */
[----:B------:R-:W-:-:S03]  /*1890*/  ISETP.GE.AND P1, PT, R39, R48, PT ;  /* 0x000000302700720c */ /* 0x000fc60003f26270 */
[----:B------:R-:W4:Y:S01]  /*18a0*/  @!P2 LDG.E R85, desc[UR16][R8.64+0x100] ;  /* 0x000100100855a981 */ /* 0x000f22000c1e1900 */
[----:B------:R-:W-:-:S03]  /*18b0*/  ISETP.GE.AND P2, PT, R38, R48, PT ;  /* 0x000000302600720c */ /* 0x000fc60003f46270 */
[----:B------:R-:W4:Y:S04]  /*18c0*/  @!P3 LDG.E R10, desc[UR16][R8.64+0x80] ;  /* 0x00008010080ab981 */ /* 0x000f28000c1e1900 */
[----:B------:R-:W4:Y:S01]  /*18d0*/  @!P0 LDG.E R87, desc[UR16][R8.64+0x200] ;  /* 0x0002001008578981 */ /* 0x000f22000c1e1900 */
[-C--:B------:R-:W-:Y:S02]  /*18e0*/  ISETP.GE.AND P0, PT, R40, R48.reuse, PT ;  /* 0x000000302800720c */ /* 0x080fe40003f06270 */
[----:B------:R-:W-:Y:S02]  /*18f0*/  ISETP.GE.AND P3, PT, R37, R48, PT ;  /* 0x000000302500720c */ /* 0x000fe40003f66270 */
[----:B--2---:R-:W-:Y:S02]  /*1900*/  CS2R R90, SRZ ;  /* 0x00000000005a7805 */ /* 0x004fe4000001ff00 */
[----:B------:R-:W-:Y:S01]  /*1910*/  CS2R R88, SRZ ;  /* 0x0000000000587805 */ /* 0x000fe2000001ff00 */
[----:B------:R-:W2:Y:S01]  /*1920*/  @!P1 LDG.E R86, desc[UR16][R8.64+0x380] ;  /* 0x0003801008569981 */ /* 0x000ea2000c1e1900 */
[----:B------:R-:W-:Y:S01]  /*1930*/  ISETP.NE.AND P1, PT, R99, RZ, PT ;  /* 0x000000ff6300720c */ /* 0x000fe20003f25270 */
[----:B---3--:R-:W-:Y:S01]  /*1940*/  HFMA2 R95, -RZ, RZ, 0, 0 ;  /* 0x00000000ff5f7431 */ /* 0x008fe200000001ff */
[----:B------:R-:W-:-:S02]  /*1950*/  MOV R0, RZ ;  /* 0x000000ff00007202 */ /* 0x000fc40000000f00 */
[----:B------:R-:W-:Y:S01]  /*1960*/  CS2R R92, SRZ ;  /* 0x00000000005c7805 */ /* 0x000fe2000001ff00 */
[----:B------:R-:W3:Y:S01]  /*1970*/  @!P2 LDG.E R89, desc[UR16][R8.64+0x300] ;  /* 0x000300100859a981 */ /* 0x000ee2000c1e1900 */
[----:B------:R-:W-:-:S03]  /*1980*/  ISETP.NE.AND P2, PT, R98, RZ, PT ;  /* 0x000000ff6200720c */ /* 0x000fc60003f45270 */
[----:B------:R-:W2:Y:S01]  /*1990*/  @!P0 LDG.E R91, desc[UR16][R8.64+0x400] ;  /* 0x00040010085b8981 */ /* 0x000ea2000c1e1900 */
[----:B------:R-:W-:-:S03]  /*19a0*/  ISETP.NE.AND P0, PT, R100, RZ, PT ;  /* 0x000000ff6400720c */ /* 0x000fc60003f05270 */
[----:B------:R-:W3:Y:S01]  /*19b0*/  @!P3 LDG.E R84, desc[UR16][R8.64+0x280] ;  /* 0x000280100854b981 */ /* 0x000ee2000c1e1900 */
[----:B------:R-:W-:-:S03]  /*19c0*/  ISETP.NE.AND P3, PT, R96, RZ, PT ;  /* 0x000000ff6000720c */ /* 0x000fc60003f65270 */
[----:B------:R-:W2:Y:S04]  /*19d0*/  @!P1 LDG.E R93, desc[UR16][R8.64+0x500] ;  /* 0x00050010085d9981 */ /* 0x000ea8000c1e1900 */
[----:B------:R-:W2:Y:S04]  /*19e0*/  @!P2 LDG.E R88, desc[UR16][R8.64+0x580] ;  /* 0x000580100858a981 */ /* 0x000ea8000c1e1900 */
[----:B------:R-:W2:Y:S04]  /*19f0*/  @!P0 LDG.E R0, desc[UR16][R8.64+0x480] ;  /* 0x0004801008008981 */ /* 0x000ea8000c1e1900 */
[----:B------:R-:W2:Y:S04]  /*1a00*/  @!P3 LDG.E R95, desc[UR16][R8.64+0x600] ;  /* 0x00060010085fb981 */ /* 0x000ea8000c1e1900 */
[----:B------:R-:W2:Y:S04]  /*1a10*/  @!P4 LDG.E R90, desc[UR16][R8.64+0x680] ;  /* 0x00068010085ac981 */ /* 0x000ea8000c1e1900 */
[----:B------:R-:W2:Y:S04]  /*1a20*/  @!P5 LDG.E R97, desc[UR16][R8.64+0x700] ;  /* 0x000700100861d981 */ /* 0x000ea8000c1e1900 */
[----:B------:R0:W2:Y:S01]  /*1a30*/  @!P6 LDG.E R92, desc[UR16][R8.64+0x780] ;  /* 0x00078010085ce981 */ /* 0x0000a2000c1e1900 */
        /* <DEDUP_REMOVED lines=8> */
[----:B------:R-:W-:Y:S01]  /*1ac0*/  ISETP.GE.AND P3, PT, R33, R48, PT ;  /* 0x000000302100720c */ /* 0x000fe20003f66270 */
[----:B------:R-:W-:Y:S01]  /*1ad0*/  HFMA2 R99, -RZ, RZ, 0, 0 ;  /* 0x00000000ff637431 */ /* 0x000fe200000001ff */
[----:B------:R-:W-:Y:S01]  /*1ae0*/  CS2R R100, SRZ ;  /* 0x0000000000647805 */ /* 0x000fe2000001ff00 */
[----:B----4-:R-:W-:Y:S04]  /*1af0*/  STS [R50], R83 ;  /* 0x0000005332007388 */ /* 0x010fe80000000800 */
[----:B------:R0:W-:Y:S04]  /*1b00*/  STS [R51+0x80], R10 ;  /* 0x0000800a33007388 */ /* 0x0001e80000000800 */
[----:B------:R-:W-:Y:S04]  /*1b10*/  STS [R52+0x100], R85 ;  /* 0x0001005534007388 */ /* 0x000fe80000000800 */
[----:B------:R1:W-:Y:S04]  /*1b20*/  STS [R53+0x180], R12 ;  /* 0x0001800c35007388 */ /* 0x0003e80000000800 */
[----:B------:R-:W-:Y:S04]  /*1b30*/  STS [R54+0x200], R87 ;  /* 0x0002005736007388 */ /* 0x000fe80000000800 */
[----:B---3--:R-:W-:Y:S04]  /*1b40*/  STS [R55+0x280], R84 ;  /* 0x0002805437007388 */ /* 0x008fe80000000800 */
        /* <DEDUP_REMOVED lines=29> */
[----:B-1----:R-:W-:-:S04]  /*1d20*/  HFMA2 R12, -RZ, RZ, 0, 0 ;  /* 0x00000000ff0c7431 */ /* 0x002fc800000001ff */
[----:B------:R-:W3:Y:S01]  /*1d30*/  @!P0 LDG.E R9, desc[UR16][R6.64] ;  /* 0x0000001006098981 */ /* 0x000ee2000c1e1900 */
        /* <DEDUP_REMOVED lines=8> */
[----:B------:R-:W-:Y:S01]  /*1dc0*/  ISETP.GE.AND P3, PT, R37, R48, PT ;  /* 0x000000302500720c */ /* 0x000fe20003f66270 */
[----:B------:R-:W4:Y:S01]  /*1dd0*/  @!P1 LDG.E R100, desc[UR16][R6.64+0x380] ;  /* 0x0003801006649981 */ /* 0x000f22000c1e1900 */
[----:B------:R-:W-:-:S03]  /*1de0*/  ISETP.NE.AND P1, PT, R108, RZ, PT ;  /* 0x000000ff6c00720c */ /* 0x000fc60003f25270 */
[----:B------:R-:W4:Y:S01]  /*1df0*/  @!P2 LDG.E R103, desc[UR16][R6.64+0x300] ;  /* 0x000300100667a981 */ /* 0x000f22000c1e1900 */
        /* <DEDUP_REMOVED lines=17> */
[----:B------:R-:W-:Y:S02]  /*1f10*/  ISETP.GE.AND P1, PT, R33, R48, PT ;  /* 0x000000302100720c */ /* 0x000fe40003f26270 */
[----:B------:R-:W-:Y:S01]  /*1f20*/  MOV R130, RZ ;  /* 0x000000ff00827202 */ /* 0x000fe20000000f00 */
[----:B---3--:R-:W-:Y:S04]  /*1f30*/  STS [R50], R9 ;  /* 0x0000000932007388 */ /* 0x008fe80000000800 */
[----:B----4-:R-:W-:Y:S04]  /*1f40*/  STS [R51+0x80], R8 ;  /* 0x0000800833007388 */ /* 0x010fe80000000800 */
        /* <DEDUP_REMOVED lines=23> */
[----:B------:R-:W4:Y:S04]  /*20c0*/  LDS R101, [R66+0x20] ;  /* 0x0000200042657984 */ /* 0x000f280000000800 */
[----:B------:R-:W-:Y:S04]  /*20d0*/  LDS R8, [R66+0x24] ;  /* 0x0000240042087984 */ /* 0x000fe80000000800 */
[----:B------:R-:W4:Y:S04]  /*20e0*/  LDS R9, [R66+0x28] ;  /* 0x0000280042097984 */ /* 0x000f280000000800 */
[----:B------:R-:W4:Y:S04]  /*20f0*/  LDS R100, [R66+0x2c] ;  /* 0x00002c0042647984 */ /* 0x000f280000000800 */
[----:B------:R-:W-:Y:S04]  /*2100*/  LDS R99, [R66+0x30] ;  /* 0x0000300042637984 */ /* 0x000fe80000000800 */
[----:B------:R-:W-:Y:S04]  /*2110*/  LDS R97, [R66+0x34] ;  /* 0x0000340042617984 */ /* 0x000fe80000000800 */
[----:B------:R-:W4:Y:S04]  /*2120*/  LDS R12, [R66+0x38] ;  /* 0x00003800420c7984 */ /* 0x000f280000000800 */
[----:B------:R-:W4:Y:S01]  /*2130*/  LDS R10, [R66+0x3c] ;  /* 0x00003c00420a7984 */ /* 0x000f220000000800 */
[----:B------:R-:W-:Y:S01]  /*2140*/  BAR.SYNC.DEFER_BLOCKING 0x0 ;  /* 0x0000000000007b1d */ /* 0x000fe20000010000 */
[----:B0-----:R-:W-:Y:S01]  /*2150*/  HFMA2 R111, -RZ, RZ, 0, 0 ;  /* 0x00000000ff6f7431 */ /* 0x001fe200000001ff */
[----:B-1----:R-:W-:-:S04]  /*2160*/  CS2R R112, SRZ ;  /* 0x0000000000707805 */ /* 0x002fc8000001ff00 */
[----:B------:R-:W4:Y:S01]  /*2170*/  @!P0 LDG.E R7, desc[UR16][R2.64] ;  /* 0x0000001002078981 */ /* 0x000f22000c1e1900 */
[----:B------:R-:W-:-:S03]  /*2180*/  ISETP.GE.AND P0, PT, R34, R48, PT ;  /* 0x000000302200720c */ /* 0x000fc60003f06270 */
[----:B------:R-:W4:Y:S01]  /*2190*/  @!P1 LDG.E R6, desc[UR16][R2.64+0x80] ;  /* 0x0000801002069981 */ /* 0x000f22000c1e1900 */
[----:B------:R-:W-:-:S03]  /*21a0*/  ISETP.GE.AND P1, PT, R35, R48, PT ;  /* 0x000000302300720c */ /* 0x000fc60003f26270 */
[----:B------:R-:W4:Y:S04]  /*21b0*/  @!P2 LDG.E R124, desc[UR16][R2.64+0x580] ;  /* 0x00058010027ca981 */ /* 0x000f28000c1e1900 */
[----:B------:R-:W4:Y:S04]  /*21c0*/  @!P3 LDG.E R125, desc[UR16][R2.64+0x600] ;  /* 0x00060010027db981 */ /* 0x000f28000c1e1900 */
        /* <DEDUP_REMOVED lines=14> */
[----:B------:R-:W-:-:S09]  /*22b0*/  ISETP.NE.AND P1, PT, R114, RZ, PT ;  /* 0x000000ff7200720c */ /* 0x000fd20003f25270 */
[----:B------:R-:W4:Y:S01]  /*22c0*/  @!P0 LDG.E R119, desc[UR16][R2.64+0x400] ;  /* 0x0004001002778981 */ /* 0x000f22000c1e1900 */
[----:B------:R-:W-:-:S03]  /*22d0*/  ISETP.NE.AND P0, PT, R115, RZ, PT ;  /* 0x000000ff7300720c */ /* 0x000fc60003f05270 */
[----:B------:R-:W4:Y:S10]  /*22e0*/  @!P1 LDG.E R121, desc[UR16][R2.64+0x500] ;  /* 0x0005001002799981 */ /* 0x000f34000c1e1900 */
[----:B------:R4:W4:Y:S01]  /*22f0*/  @!P0 LDG.E R122, desc[UR16][R2.64+0x480] ;  /* 0x00048010027a8981 */ /* 0x000922000c1e1900 */
[----:B--2---:R-:W-:Y:S01]  /*2300*/  FMUL.FTZ R114, R108, -1.4426950216293334961 ;  /* 0xbfb8aa3b6c727820 */ /* 0x004fe20000410000 */
[----:B------:R-:W-:Y:S01]  /*2310*/  FMUL.FTZ R110, R109, -1.4426950216293334961 ;  /* 0xbfb8aa3b6d6e7820 */ /* 0x000fe20000410000 */
[----:B---3--:R-:W-:-:S04]  /*2320*/  FMUL.FTZ R126, R105, -1.4426950216293334961 ;  /* 0xbfb8aa3b697e7820 */ /* 0x008fc80000410000 */
[----:B------:R-:W-:Y:S01]  /*2330*/  MUFU.EX2 R114, R114 ;  /* 0x0000007200727308 */ /* 0x000fe20000000800 */
[----:B------:R-:W-:Y:S01]  /*2340*/  FMUL.FTZ R115, R107, -1.4426950216293334961 ;  /* 0xbfb8aa3b6b737820 */ /* 0x000fe20000410000 */
[----:B------:R-:W-:-:S06]  /*2350*/  FMUL.FTZ R123, R106, -1.4426950216293334961 ;  /* 0xbfb8aa3b6a7b7820 */ /* 0x000fcc0000410000 */
[----:B------:R-:W0:Y:S01]  /*2360*/  MUFU.EX2 R110, R110 ;  /* 0x0000006e006e7308 */ /* 0x000e220000000800 */
[----:B----4-:R-:W-:-:S07]  /*2370*/  FMUL.FTZ R3, R103, -1.4426950216293334961 ;  /* 0xbfb8aa3b67037820 */ /* 0x010fce0000410000 */
[----:B------:R1:W2:Y:S08]  /*2380*/  MUFU.EX2 R120, R115 ;  /* 0x0000007300787308 */ /* 0x0002b00000000800 */
[----:B------:R-:W3:Y:S01]  /*2390*/  MUFU.EX2 R126, R126 ;  /* 0x0000007e007e7308 */ /* 0x000ee20000000800 */
[----:B-1----:R-:W-:Y:S01]  /*23a0*/  FMUL.FTZ R115, R101, -1.4426950216293334961 ;  /* 0xbfb8aa3b65737820 */ /* 0x002fe20000410000 */
[----:B------:R-:W-:Y:S01]  /*23b0*/  FMUL.FTZ R2, R104, -1.4426950216293334961 ;  /* 0xbfb8aa3b68027820 */ /* 0x000fe20000410000 */
[----:B------:R-:W-:-:S05]  /*23c0*/  FMUL.FTZ R132, R102, -1.4426950216293334961 ;  /* 0xbfb8aa3b66847820 */ /* 0x000fca0000410000 */
[----:B------:R-:W1:Y:S01]  /*23d0*/  MUFU.EX2 R123, R123 ;  /* 0x0000007b007b7308 */ /* 0x000e620000000800 */
[----:B0-----:R-:W-:-:S07]  /*23e0*/  FADD.FTZ R110, R110, 1 ;  /* 0x3f8000006e6e7421 */ /* 0x001fce0000010000 */
[----:B------:R0:W-:Y:S08]  /*23f0*/  MUFU.EX2 R134, R115 ;  /* 0x0000007300867308 */ /* 0x0001f00000000800 */
[----:B------:R-:W4:Y:S01]  /*2400*/  MUFU.EX2 R3, R3 ;  /* 0x0000000300037308 */ /* 0x000f220000000800 */
[----:B0-----:R-:W-:Y:S01]  /*2410*/  FADD.FTZ R115, R114, 1 ;  /* 0x3f80000072737421 */ /* 0x001fe20000010000 */
[----:B--2---:R-:W-:Y:S01]  /*2420*/  FADD.FTZ R114, R120, 1 ;  /* 0x3f80000078727421 */ /* 0x004fe20000010000 */
[----:B---3--:R-:W-:-:S05]  /*2430*/  FADD.FTZ R120, R126, 1 ;  /* 0x3f8000007e787421 */ /* 0x008fca0000010000 */
[----:B------:R-:W0:Y:S08]  /*2440*/  MUFU.EX2 R2, R2 ;  /* 0x0000000200027308 */ /* 0x000e300000000800 */
[----:B------:R-:W-:Y:S01]  /*2450*/  MUFU.RCP R115, R115 ;  /* 0x0000007300737308 */ /* 0x000fe20000001000 */
[----:B-1----:R-:W-:-:S07]  /*2460*/  FADD.FTZ R123, R123, 1 ;  /* 0x3f8000007b7b7421 */ /* 0x002fce0000010000 */
[----:B------:R-:W1:Y:S01]  /*2470*/  MUFU.EX2 R132, R132 ;  /* 0x0000008400847308 */ /* 0x000e620000000800 */
[----:B----4-:R-:W-:-:S07]  /*2480*/  FADD.FTZ R3, R3, 1 ;  /* 0x3f80000003037421 */ /* 0x010fce0000010000 */
[----:B------:R-:W2:Y:S08]  /*2490*/  MUFU.RCP R110, R110 ;  /* 0x0000006e006e7308 */ /* 0x000eb00000001000 */
[----:B------:R-:W-:Y:S01]  /*24a0*/  MUFU.RCP R120, R120 ;  /* 0x0000007800787308 */ /* 0x000fe20000001000 */
[----:B0-----:R-:W-:Y:S01]  /*24b0*/  FADD.FTZ R2, R2, 1 ;  /* 0x3f80000002027421 */ /* 0x001fe20000010000 */
[----:B-1----:R-:W-:-:S06]  /*24c0*/  FADD.FTZ R132, R132, 1 ;  /* 0x3f80000084847421 */ /* 0x002fcc0000010000 */
[----:B------:R-:W-:Y:S08]  /*24d0*/  MUFU.RCP R114, R114 ;  /* 0x0000007200727308 */ /* 0x000ff00000001000 */
[----:B------:R-:W0:Y:S08]  /*24e0*/  MUFU.RCP R123, R123 ;  /* 0x0000007b007b7308 */ /* 0x000e300000001000 */
[----:B------:R1:W-:Y:S02]  /*24f0*/  MUFU.RCP R126, R3 ;  /* 0x00000003007e7308 */ /* 0x0003e40000001000 */
[----:B-1----:R-:W-:-:S06]  /*2500*/  FADD.FTZ R3, -R115, 1 ;  /* 0x3f80000073037421 */ /* 0x002fcc0000010100 */
[----:B------:R2:W1:Y:S01]  /*2510*/  MUFU.RCP R155, R2 ;  /* 0x00000002009b7308 */ /* 0x0004620000001000 */
[----:B------:R-:W-:Y:S01]  /*2520*/  FMUL.FTZ R138, R9, -1.4426950216293334961 ;  /* 0xbfb8aa3b098a7820 */ /* 0x000fe20000410000 */
[----:B------:R-:W-:Y:S01]  /*2530*/  FMUL.FTZ R136, R8, -1.4426950216293334961 ;  /* 0xbfb8aa3b08887820 */ /* 0x000fe20000410000 */
[----:B------:R-:W-:-:S05]  /*2540*/  FMUL.FTZ R140, R100, -1.4426950216293334961 ;  /* 0xbfb8aa3b648c7820 */ /* 0x000fca0000410000 */
[----:B------:R3:W4:Y:S01]  /*2550*/  MUFU.RCP R157, R132 ;  /* 0x00000084009d7308 */ /* 0x0007220000001000 */
[----:B--2---:R-:W-:-:S04]  /*2560*/  FADD.FTZ R2, -R110, 1 ;  /* 0x3f8000006e027421 */ /* 0x004fc80000010100 */
[----:B------:R-:W-:-:S03]  /*2570*/  FFMA.FTZ R2, R109, R2, 1 ;  /* 0x3f8000006d027423 */ /* 0x000fc60000010002 */
[----:B------:R-:W2:Y:S01]  /*2580*/  MUFU.EX2 R138, R138 ;  /* 0x0000008a008a7308 */ /* 0x000ea20000000800 */
[----:B------:R-:W-:Y:S01]  /*2590*/  FMUL.FTZ R146, R12, -1.4426950216293334961 ;  /* 0xbfb8aa3b0c927820 */ /* 0x000fe20000410000 */
[----:B------:R-:W-:Y:S01]  /*25a0*/  FMUL.FTZ R148, R10, -1.4426950216293334961 ;  /* 0xbfb8aa3b0a947820 */ /* 0x000fe20000410000 */
        /* <DEDUP_REMOVED lines=17> */
[----:B------:R-:W3:Y:S04]  /*26c0*/  LDS R111, [R66+0x4] ;  /* 0x00000400426f7984 */ /* 0x000ee80000000800 */
[----:B------:R-:W2:Y:S04]  /*26d0*/  LDS R113, [R66] ;  /* 0x0000000042717984 */ /* 0x000ea80000000800 */
[----:B------:R-:W4:Y:S04]  /*26e0*/  LDS R119, [R66+0x8] ;  /* 0x0000080042777984 */ /* 0x000f280000000800 */
[----:B------:R-:W4:Y:S04]  /*26f0*/  LDS R112, [R66+0xc] ;  /* 0x00000c0042707984 */ /* 0x000f280000000800 */
[----:B------:R-:W4:Y:S01]  /*2700*/  LDS R117, [R66+0x10] ;  /* 0x0000100042757984 */ /* 0x000f220000000800 */
[----:B0-----:R-:W-:-:S03]  /*2710*/  FFMA.FTZ R7, R108, R3, 1 ;  /* 0x3f8000006c077423 */ /* 0x001fc60000010003 */
[----:B------:R-:W0:Y:S04]  /*2720*/  LDS R121, [R66+0x18] ;  /* 0x0000180042797984 */ /* 0x000e280000000800 */
[----:B------:R-:W0:Y:S01]  /*2730*/  LDS R118, [R66+0x1c] ;  /* 0x00001c0042767984 */ /* 0x000e220000000800 */
[----:B-1----:R-:W-:-:S03]  /*2740*/  FADD.FTZ R125, -R123, 1 ;  /* 0x3f8000007b7d7421 */ /* 0x002fc60000010100 */
[----:B------:R-:W1:Y:S01]  /*2750*/  LDS R116, [R66+0x14] ;  /* 0x0000140042747984 */ /* 0x000e620000000800 */
[----:B------:R-:W0:Y:S03]  /*2760*/  MUFU.EX2 R136, R136 ;  /* 0x0000008800887308 */ /* 0x000e260000000800 */
[----:B------:R-:W-:Y:S01]  /*2770*/  LDS R122, [R66+0x24] ;  /* 0x00002400427a7984 */ /* 0x000fe20000000800 */
[----:B------:R-:W-:-:S03]  /*2780*/  FMUL.FTZ R142, R99, -1.4426950216293334961 ;  /* 0xbfb8aa3b638e7820 */ /* 0x000fc60000410000 */
[----:B------:R-:W-:Y:S01]  /*2790*/  LDS R127, [R66+0x28] ;  /* 0x00002800427f7984 */ /* 0x000fe20000000800 */
[----:B---3--:R-:W-:Y:S01]  /*27a0*/  FMUL.FTZ R6, R84, R111 ;  /* 0x0000006f54067220 */ /* 0x008fe20000410000 */
[----:B------:R-:W3:Y:S02]  /*27b0*/  MUFU.EX2 R140, R140 ;  /* 0x0000008c008c7308 */ /* 0x000ee40000000800 */
[----:B------:R-:W-:Y:S01]  /*27c0*/  LDS R124, [R66+0x2c] ;  /* 0x00002c00427c7984 */ /* 0x000fe20000000800 */
[----:B------:R-:W-:Y:S01]  /*27d0*/  FMUL.FTZ R6, R115, R6 ;  /* 0x0000000673067220 */ /* 0x000fe20000410000 */
[----:B--2---:R-:W-:-:S03]  /*27e0*/  FMUL.FTZ R3, R0, R113 ;  /* 0x0000007100037220 */ /* 0x004fc60000410000 */
[----:B------:R-:W-:Y:S01]  /*27f0*/  FMUL.FTZ R7, R6, R7 ;  /* 0x0000000706077220 */ /* 0x000fe20000410000 */
[----:B------:R-:W-:Y:S01]  /*2800*/  FMUL.FTZ R3, R110, R3 ;  /* 0x000000036e037220 */ /* 0x000fe20000410000 */
[----:B------:R-:W-:Y:S01]  /*2810*/  FADD.FTZ R6, -R120, 1 ;  /* 0x3f80000078067421 */ /* 0x000fe20000010100 */
[----:B----4-:R-:W-:Y:S02]  /*2820*/  FMUL.FTZ R163, R86, R119 ;  /* 0x0000007756a37220 */ /* 0x010fe40000410000 */
[----:B------:R-:W-:Y:S01]  /*2830*/  FMUL.FTZ R3, R3, R2 ;  /* 0x0000000203037220 */ /* 0x000fe20000410000 */
[----:B------:R-:W-:Y:S01]  /*2840*/  FFMA.FTZ R132, R105, R6, 1 ;  /* 0x3f80000069847423 */ /* 0x000fe20000010006 */
[----:B------:R-:W-:Y:S01]  /*2850*/  FADD.FTZ R2, -R114, 1 ;  /* 0x3f80000072027421 */ /* 0x000fe20000010100 */
[----:B------:R-:W-:Y:S01]  /*2860*/  FMUL.FTZ R6, R83, R112 ;  /* 0x0000007053067220 */ /* 0x000fe20000410000 */
[----:B------:R-:W-:Y:S01]  /*2870*/  FFMA.FTZ R165, R106, R125, 1 ;  /* 0x3f8000006aa57423 */ /* 0x000fe2000001007d */
[----:B------:R-:W-:Y:S01]  /*2880*/  FMUL.FTZ R163, R114, R163 ;  /* 0x000000a372a37220 */ /* 0x000fe20000410000 */
[----:B------:R-:W-:Y:S01]  /*2890*/  FFMA.FTZ R2, R107, R2, 1 ;  /* 0x3f8000006b027423 */ /* 0x000fe20000010002 */
[----:B------:R-:W-:Y:S01]  /*28a0*/  FMUL.FTZ R6, R123, R6 ;  /* 0x000000067b067220 */ /* 0x000fe20000410000 */
[----:B------:R-:W2:Y:S01]  /*28b0*/  LDS R125, [R66+0x20] ;  /* 0x00002000427d7984 */ /* 0x000ea20000000800 */
[----:B------:R-:W-:Y:S01]  /*28c0*/  FMUL.FTZ R167, R88, R117 ;  /* 0x0000007558a77220 */ /* 0x000fe20000410000 */
[----:B------:R-:W-:Y:S01]  /*28d0*/  FMUL.FTZ R169, R163, R2 ;  /* 0x00000002a3a97220 */ /* 0x000fe20000410000 */
[----:B------:R-:W-:Y:S01]  /*28e0*/  FMUL.FTZ R171, R6, R165 ;  /* 0x000000a506ab7220 */ /* 0x000fe20000410000 */
[----:B------:R-:W-:Y:S01]  /*28f0*/  FMUL.FTZ R144, R97, -1.4426950216293334961 ;  /* 0xbfb8aa3b61907820 */ /* 0x000fe20000410000 */
[----:B------:R-:W-:Y:S01]  /*2900*/  FADD.FTZ R163, -R155, 1 ;  /* 0x3f8000009ba37421 */ /* 0x000fe20000010100 */
[----:B------:R-:W-:Y:S01]  /*2910*/  FADD.FTZ R165, -R157, 1 ;  /* 0x3f8000009da57421 */ /* 0x000fe20000010100 */
[----:B------:R-:W-:Y:S01]  /*2920*/  FMUL.FTZ R167, R120, R167 ;  /* 0x000000a778a77220 */ /* 0x000fe20000410000 */
[----:B------:R-:W4:Y:S01]  /*2930*/  MUFU.EX2 R146, R146 ;  /* 0x0000009200927308 */ /* 0x000f220000000800 */
[----:B------:R-:W-:Y:S01]  /*2940*/  FADD.FTZ R128, R134, 1 ;  /* 0x3f80000086807421 */ /* 0x000fe20000010000 */
[----:B------:R-:W-:Y:S01]  /*2950*/  FFMA.FTZ R177, R104, R163, 1 ;  /* 0x3f80000068b17423 */ /* 0x000fe200000100a3 */
[----:B------:R-:W-:Y:S01]  /*2960*/  FMUL.FTZ R173, R167, R132 ;  /* 0x00000084a7ad7220 */ /* 0x000fe20000410000 */
[----:B------:R-:W-:Y:S01]  /*2970*/  FFMA.FTZ R181, R102, R165, 1 ;  /* 0x3f80000066b57423 */ /* 0x000fe200000100a5 */
[----:B------:R-:W2:Y:S03]  /*2980*/  LDS R163, [R66+0x30] ;  /* 0x0000300042a37984 */ /* 0x000ea60000000800 */
[----:B------:R-:W1:Y:S01]  /*2990*/  MUFU.EX2 R148, R148 ;  /* 0x0000009400947308 */ /* 0x000e620000000800 */
[----:B------:R-:W2:Y:S01]  /*29a0*/  LDS R132, [R66+0x34] ;  /* 0x0000340042847984 */ /* 0x000ea20000000800 */
[----:B------:R-:W-:-:S03]  /*29b0*/  FADD.FTZ R130, R138, 1 ;  /* 0x3f8000008a827421 */ /* 0x000fc60000010000 */
[----:B------:R-:W2:Y:S03]  /*29c0*/  LDS R165, [R66+0x38] ;  /* 0x0000380042a57984 */ /* 0x000ea60000000800 */
[----:B------:R-:W2:Y:S01]  /*29d0*/  MUFU.EX2 R142, R142 ;  /* 0x0000008e008e7308 */ /* 0x000ea20000000800 */
[----:B------:R-:W2:Y:S01]  /*29e0*/  LDS R134, [R66+0x3c] ;  /* 0x00003c0042867984 */ /* 0x000ea20000000800 */
[----:B0-----:R-:W-:Y:S01]  /*29f0*/  FADD.FTZ R136, R136, 1 ;  /* 0x3f80000088887421 */ /* 0x001fe20000010000 */
[----:B---3--:R-:W-:-:S05]  /*2a00*/  FADD.FTZ R140, R140, 1 ;  /* 0x3f8000008c8c7421 */ /* 0x008fca0000010000 */
[----:B------:R-:W0:Y:S01]  /*2a10*/  MUFU.EX2 R144, R144 ;  /* 0x0000009000907308 */ /* 0x000e220000000800 */
[----:B----4-:R-:W-:Y:S01]  /*2a20*/  FADD.FTZ R146, R146, 1 ;  /* 0x3f80000092927421 */ /* 0x010fe20000010000 */
[----:B-1----:R-:W-:Y:S01]  /*2a30*/  FADD.FTZ R148, R148, 1 ;  /* 0x3f80000094947421 */ /* 0x002fe20000010000 */
[----:B------:R-:W-:Y:S01]  /*2a40*/  FADD.FTZ R2, -R126, 1 ;  /* 0x3f8000007e027421 */ /* 0x000fe20000010100 */
[----:B------:R-:W-:Y:S01]  /*2a50*/  FMUL.FTZ R179, R90, R121 ;  /* 0x000000795ab37220 */ /* 0x000fe20000410000 */
[----:B------:R-:W-:Y:S06]  /*2a60*/  BAR.SYNC.DEFER_BLOCKING 0x0 ;  /* 0x0000000000007b1d */ /* 0x000fec0000010000 */
[----:B------:R2:W1:Y:S08]  /*2a70*/  MUFU.RCP R159, R136 ;  /* 0x00000088009f7308 */ /* 0x0004700000001000 */
[----:B------:R-:W3:Y:S08]  /*2a80*/  MUFU.RCP R130, R130 ;  /* 0x0000008200827308 */ /* 0x000ef00000001000 */
[----:B------:R4:W3:Y:S01]  /*2a90*/  MUFU.RCP R161, R140 ;  /* 0x0000008c00a17308 */ /* 0x0008e20000001000 */
[----:B--2---:R-:W-:Y:S01]  /*2aa0*/  FADD.FTZ R136, R142, 1 ;  /* 0x3f8000008e887421 */ /* 0x004fe20000010000 */
[----:B0-----:R-:W-:-:S06]  /*2ab0*/  FADD.FTZ R138, R144, 1 ;  /* 0x3f800000908a7421 */ /* 0x001fcc0000010000 */
[----:B------:R-:W0:Y:S01]  /*2ac0*/  MUFU.RCP R128, R128 ;  /* 0x0000008000807308 */ /* 0x000e220000001000 */
[----:B------:R-:W-:Y:S01]  /*2ad0*/  FFMA.FTZ R6, R103, R2, 1 ;  /* 0x3f80000067067423 */ /* 0x000fe20000010002 */
[----:B----4-:R-:W-:Y:S01]  /*2ae0*/  FMUL.FTZ R140, R87, R118 ;  /* 0x00000076578c7220 */ /* 0x010fe20000410000 */
[----:B------:R-:W-:Y:S01]  /*2af0*/  FMUL.FTZ R179, R126, R179 ;  /* 0x000000b37eb37220 */ /* 0x000fe20000410000 */
[----:B------:R-:W-:-:S04]  /*2b00*/  FMUL.FTZ R2, R85, R116 ;  /* 0x0000007455027220 */ /* 0x000fc80000410000 */
[----:B------:R-:W2:Y:S01]  /*2b10*/  MUFU.RCP R167, R146 ;  /* 0x0000009200a77308 */ /* 0x000ea20000001000 */
[----:B------:R-:W-:-:S07]  /*2b20*/  FMUL.FTZ R140, R157, R140 ;  /* 0x0000008c9d8c7220 */ /* 0x000fce0000410000 */
[----:B------:R-:W4:Y:S01]  /*2b30*/  MUFU.RCP R197, R148 ;  /* 0x0000009400c57308 */ /* 0x000f220000001000 */
[----:B------:R-:W-:Y:S01]  /*2b40*/  FMUL.FTZ R179, R179, R6 ;  /* 0x00000006b3b37220 */ /* 0x000fe20000410000 */
[----:B------:R-:W-:Y:S01]  /*2b50*/  FMUL.FTZ R2, R155, R2 ;  /* 0x000000029b027220 */ /* 0x000fe20000410000 */
[----:B-1----:R-:W-:Y:S01]  /*2b60*/  FADD.FTZ R183, -R159, 1 ;  /* 0x3f8000009fb77421 */ /* 0x002fe20000010100 */
[----:B---3--:R-:W-:Y:S01]  /*2b70*/  FADD.FTZ R6, -R130, 1 ;  /* 0x3f80000082067421 */ /* 0x008fe20000010100 */
[----:B------:R-:W-:-:S03]  /*2b80*/  FADD.FTZ R187, -R161, 1 ;  /* 0x3f800000a1bb7421 */ /* 0x000fc60000010100 */
[----:B------:R-:W1:Y:S01]  /*2b90*/  MUFU.RCP R136, R136 ;  /* 0x0000008800887308 */ /* 0x000e620000001000 */
[----:B------:R-:W-:-:S07]  /*2ba0*/  FMUL.FTZ R181, R140, R181 ;  /* 0x000000b58cb57220 */ /* 0x000fce0000410000 */
[----:B------:R-:W3:Y:S01]  /*2bb0*/  MUFU.RCP R138, R138 ;  /* 0x0000008a008a7308 */ /* 0x000ee20000001000 */
        /* <DEDUP_REMOVED lines=14> */
[----:B--2---:R-:W-:Y:S01]  /*2ca0*/  FADD.FTZ R191, -R167, 1 ;  /* 0x3f800000a7bf7421 */ /* 0x004fe20000010100 */
[----:B----4-:R-:W-:Y:S01]  /*2cb0*/  FADD.FTZ R193, -R197, 1 ;  /* 0x3f800000c5c17421 */ /* 0x010fe20000010100 */
[----:B------:R-:W-:Y:S01]  /*2cc0*/  FMUL.FTZ R183, R183, R2 ;  /* 0x00000002b7b77220 */ /* 0x000fe20000410000 */
[----:B------:R-:W-:Y:S01]  /*2cd0*/  FMUL.FTZ R185, R6, R185 ;  /* 0x000000b906b97220 */ /* 0x000fe20000410000 */
[----:B------:R-:W-:Y:S01]  /*2ce0*/  FMUL.FTZ R187, R187, R140 ;  /* 0x0000008cbbbb7220 */ /* 0x000fe20000410000 */
[----:B------:R-:W-:Y:S01]  /*2cf0*/  FMUL.FTZ R189, R142, R189 ;  /* 0x000000bd8ebd7220 */ /* 0x000fe20000410000 */
[----:B------:R-:W-:Y:S01]  /*2d00*/  FFMA.FTZ R195, R12, R191, 1 ;  /* 0x3f8000000cc37423 */ /* 0x000fe200000100bf */
[----:B------:R-:W-:Y:S01]  /*2d10*/  FFMA.FTZ R199, R10, R193, 1 ;  /* 0x3f8000000ac77423 */ /* 0x000fe200000100c1 */
[----:B-1----:R-:W-:Y:S01]  /*2d20*/  FADD.FTZ R2, -R136, 1 ;  /* 0x3f80000088027421 */ /* 0x002fe20000010100 */
[----:B---3--:R-:W-:Y:S01]  /*2d30*/  FADD.FTZ R6, -R138, 1 ;  /* 0x3f8000008a067421 */ /* 0x008fe20000010100 */
[----:B------:R-:W-:Y:S01]  /*2d40*/  FMUL.FTZ R191, R96, R163 ;  /* 0x000000a360bf7220 */ /* 0x000fe20000410000 */
[----:B------:R-:W-:Y:S01]  /*2d50*/  FMUL.FTZ R193, R93, R132 ;  /* 0x000000845dc17220 */ /* 0x000fe20000410000 */
[----:B------:R-:W-:Y:S01]  /*2d60*/  FMUL.FTZ R140, R98, R165 ;  /* 0x000000a5628c7220 */ /* 0x000fe20000410000 */
[----:B------:R-:W-:Y:S01]  /*2d70*/  FMUL.FTZ R142, R95, R134 ;  /* 0x000000865f8e7220 */ /* 0x000fe20000410000 */
[----:B------:R-:W-:Y:S01]  /*2d80*/  ISETP.NE.AND P1, PT, R23, RZ, PT ;  /* 0x000000ff1700720c */ /* 0x000fe20003f25270 */
        /* <DEDUP_REMOVED lines=48> */
[----:B------:R-:W-:Y:S01]  /*3090*/  UIMAD UR9, UR18, UR11, UR9 ;  /* 0x0000000b120972a4 */ /* 0x000fe2000f8e0209 */
[----:B------:R-:W2:Y:S05]  /*30a0*/  LDCU.64 UR10, c[0x0][0x490] ;  /* 0x00009200ff0a77ac */ /* 0x000eaa0008000a00 */
[----:B-1----:R-:W-:-:S04]  /*30b0*/  IMAD.WIDE.U32 R6, R14, R2, UR8 ;  /* 0x000000080e067e25 */ /* 0x002fc8000f8e0002 */
[----:B------:R-:W-:Y:S01]  /*30c0*/  IMAD R3, R14, R3, R7 ;  /* 0x000000030e037224 */ /* 0x000fe200078e0207 */
[----:B------:R-:W-:-:S04]  /*30d0*/  IADD3 R6, P2, PT, R32, R6, RZ ;  /* 0x0000000620067210 */ /* 0x000fc80007f5e0ff */
[----:B------:R-:W-:Y:S02]  /*30e0*/  IADD3.X R3, PT, PT, RZ, R3, RZ, P2, !PT ;  /* 0x00000003ff037210 */ /* 0x000fe400017fe4ff */
[----:B------:R-:W-:-:S04]  /*30f0*/  LEA R2, P2, R6, UR12, 0x2 ;  /* 0x0000000c06027c11 */ /* 0x000fc8000f8410ff */
[----:B------:R-:W-:Y:S02]  /*3100*/  LEA.HI.X R3, R6, UR13, R3, 0x2, P2 ;  /* 0x0000000d06037c11 */ /* 0x000fe400090f1403 */
        /* <DEDUP_REMOVED lines=32> */
[----:B--2---:R-:W-:-:S04]  /*3310*/  UISETP.NE.U32.AND UP0, UPT, UR10, URZ, UPT ;  /* 0x000000ff0a00728c */ /* 0x004fc8000bf05070 */
        /* <DEDUP_REMOVED lines=59> */
[----:B------:R-:W-:-:S03]  /*36d0*/  MOV R2, UR8 ;  /* 0x0000000800027c02 */ /* 0x000fc60008000f00 */
[----:B------:R-:W-:Y:S01]  /*36e0*/  STS [R66+0x14], R7 ;  /* 0x0000140742007388 */ /* 0x000fe20000000800 */
[----:B0-----:R-:W-:-:S03]  /*36f0*/  MOV R3, UR9 ;  /* 0x0000000900037c02 */ /* 0x001fc60008000f00 */
        /* <DEDUP_REMOVED lines=69> */
.L_x_6626:
        /* <DEDUP_REMOVED lines=10> */
[----:B------:R-:W-:Y:S01]  /*3bf0*/  MOV R113, RZ ;  /* 0x000000ff00717202 */ /* 0x000fe20000000f00 */
[--C-:B------:R-:W-:Y:S01]  /*3c00*/  FADD.FTZ R129, R129, R16.reuse ;  /* 0x0000001081817221 */ /* 0x100fe20000010000 */
        /* <DEDUP_REMOVED lines=83> */
[----:B------:R-:W-:Y:S01]  /*4140*/  UIADD3 UR10, UPT, UPT, -UR9, URZ, URZ ;  /* 0x000000ff090a7290 */ /* 0x000fe2000fffe1ff */
[----:B------:R-:W-:Y:S01]  /*4150*/  IADD3 R148, PT, PT, R100, 0x1308, RZ ;  /* 0x0000130864947810 */ /* 0x000fe20007ffe0ff */
[----:B------:R-:W0:Y:S01]  /*4160*/  LDCU UR11, c[0x0][0x394] ;  /* 0x00007280ff0b77ac */ /* 0x000e220008000800 */
[----:B------:R-:W-:-:S02]  /*4170*/  MOV R179, R24 ;  /* 0x0000001800b37202 */ /* 0x000fc40000000f00 */
[----:B------:R-:W-:Y:S01]  /*4180*/  MOV R150, R25 ;  /* 0x0000001900967202 */ /* 0x000fe20000000f00 */
[----:B------:R-:W4:Y:S01]  /*4190*/  LDC R200, c[0x0][0x394] ;  /* 0x0000e500ffc87b82 */ /* 0x000f220000000800 */
[----:B------:R-:W-:Y:S02]  /*41a0*/  MOV R181, R17 ;  /* 0x0000001100b57202 */ /* 0x000fe40000000f00 */
[----:B------:R-:W-:Y:S02]  /*41b0*/  MOV R152, R18 ;  /* 0x0000001200987202 */ /* 0x000fe40000000f00 */
[----:B------:R-:W-:Y:S02]  /*41c0*/  MOV R183, R19 ;  /* 0x0000001300b77202 */ /* 0x000fe40000000f00 */
[----:B------:R-:W-:Y:S02]  /*41d0*/  ISETP.EQ.AND P0, PT, R23, RZ, !P0 ;  /* 0x000000ff1700720c */ /* 0x000fe40004702270 */
[----:B------:R-:W-:-:S02]  /*41e0*/  MOV R154, R20 ;  /* 0x00000014009a7202 */ /* 0x000fc40000000f00 */
[----:B-1----:R-:W-:Y:S02]  /*41f0*/  SHF.L.U64.HI R7, R6, 0x2, R7 ;  /* 0x0000000206077819 */ /* 0x002fe40000010207 */
[----:B--2---:R-:W-:Y:S02]  /*4200*/  SHF.L.U64.HI R9, R8, 0x2, R9 ;  /* 0x0000000208097819 */ /* 0x004fe40000010209 */
[----:B------:R-:W-:Y:S02]  /*4210*/  MOV R156, UR7 ;  /* 0x00000007009c7c02 */ /* 0x000fe40008000f00 */
[----:B---3--:R-:W-:Y:S02]  /*4220*/  SHF.L.U64.HI R11, R10, 0x2, R11 ;  /* 0x000000020a0b7819 */ /* 0x008fe4000001020b */
[----:B0-----:R-:W-:-:S07]  /*4230*/  MOV R185, UR8 ;  /* 0x0000000800b97c02 */ /* 0x001fce0008000f00 */
.L_x_6633:
        /* <DEDUP_REMOVED lines=76> */
[----:B------:R2:W3:Y:S01]  /*4700*/  LDS R198, [R100+UR7+0xa88] ;  /* 0x000a880764c67984 */ /* 0x0004e20008000800 */
[----:B------:R-:W-:Y:S05]  /*4710*/  BRA `(.L_x_6630) ;  /* 0x0000000000047947 */ /* 0x000fea0003800000 */
.L_x_6629:
[----:B------:R0:W1:Y:S02]  /*4720*/  LDS R198, [R164+0x128c] ;  /* 0x00128c00a4c67984 */ /* 0x0000640000000800 */
.L_x_6630:
[----:B------:R-:W-:Y:S05]  /*4730*/  BSYNC.RECONVERGENT B0 ;  /* 0x0000000000007941 */ /* 0x000fea0003800200 */
.L_x_6628:
[----:B------:R-:W-:Y:S01]  /*4740*/  UISETP.NE.AND UP0, UPT, UR6, 0x1, UPT ;  /* 0x000000010600788c */ /* 0x000fe2000bf05270 */
[----:B------:R-:W-:-:S05]  /*4750*/  MOV R196, RZ ;  /* 0x000000ff00c47202 */ /* 0x000fca0000000f00 */
[----:B------:R-:W-:-:S04]  /*4760*/  PLOP3.LUT P1, PT, PT, PT, UP0, 0x80, 0x8 ;  /* 0x000000000008781c */ /* 0x000fc80003f2f008 */
[----:B------:R-:W-:-:S13]  /*4770*/  ISETP.NE.OR P1, PT, R23, RZ, !P1 ;  /* 0x000000ff1700720c */ /* 0x000fda0004f25670 */
[----:B------:R-:W-:-:S05]  /*4780*/  @!P1 IMAD.WIDE R2, R185, 0x8, R4 ;  /* 0x00000008b9029825 */ /* 0x000fca00078e0204 */
[----:B------:R5:W2:Y:S01]  /*4790*/  @!P1 LDG.E R196, desc[UR16][R2.64+0x4] ;  /* 0x0000041002c49981 */ /* 0x000aa2000c1e1900 */
[C---:B-1-3--:R-:W-:Y:S01]  /*47a0*/  FMUL.FTZ R12, R213.reuse, R198 ;  /* 0x000000c6d50c7220 */ /* 0x04afe20000410000 */
        /* <DEDUP_REMOVED lines=8> */
[----:B-----5:R-:W-:-:S02]  /*4830*/  FFMA.FTZ R2, R118, R166, R177 ;  /* 0x000000a676027223 */ /* 0x020fc400000100b1 */
        /* <DEDUP_REMOVED lines=8> */
[----:B------:R-:W-:-:S02]  /*48c0*/  FFMA.FTZ R2, R209, R2, R124 ;  /* 0x00000002d1027223 */ /* 0x000fc4000001007c */
        /* <DEDUP_REMOVED lines=38> */
[----:B------:R-:W-:Y:S01]  /*4b30*/  FMUL.FTZ R2, R201, R2 ;  /* 0x00000002c9027220 */ /* 0x000fe20000410000 */
[----:B------:R-:W-:Y:S01]  /*4b40*/  MOV R189, R13 ;  /* 0x0000000d00bd7202 */ /* 0x000fe20000000f00 */
[----:B------:R1:W3:Y:S01]  /*4b50*/  SHFL.DOWN PT, R202, R13, 0x1, 0x1f ;  /* 0x08201f000dca7f89 */ /* 0x0002e200000e0000 */
[----:B------:R-:W-:Y:S01]  /*4b60*/  FFMA.FTZ R3, R213, R3, R146 ;  /* 0x00000003d5037223 */ /* 0x000fe20000010092 */
[----:B------:R-:W-:-:S04]  /*4b70*/  FMUL.FTZ R2, R199, R2 ;  /* 0x00000002c7027220 */ /* 0x000fc80000410000 */
[----:B------:R-:W5:Y:S01]  /*4b80*/  SHFL.UP PT, R12, R3, 0x1, RZ ;  /* 0x04200000030c7989 */ /* 0x000f6200000e00ff */
[----:B------:R-:W-:-:S04]  /*4b90*/  FMUL.FTZ R2, R195, R2 ;  /* 0x00000002c3027220 */ /* 0x000fc80000410000 */
[----:B------:R-:W-:-:S04]  /*4ba0*/  FMUL.FTZ R2, R203, R2 ;  /* 0x00000002cb027220 */ /* 0x000fc80000410000 */
[----:B------:R-:W-:-:S04]  /*4bb0*/  FMUL.FTZ R2, R207, R2 ;  /* 0x00000002cf027220 */ /* 0x000fc80000410000 */
[----:B------:R-:W-:Y:S01]  /*4bc0*/  FMUL.FTZ R2, R213, R2 ;  /* 0x00000002d5027220 */ /* 0x000fe20000410000 */
[----:B-1----:R-:W-:Y:S01]  /*4bd0*/  @P1 FMUL.FTZ R13, R191, R160 ;  /* 0x000000a0bf0d1220 */ /* 0x002fe20000410000 */
[----:B---3--:R-:W-:-:S04]  /*4be0*/  @P1 FFMA.FTZ R189, R160, R202, R189 ;  /* 0x000000caa0bd1223 */ /* 0x008fc800000100bd */
[----:B------:R-:W-:Y:S02]  /*4bf0*/  @P1 MOV R160, R13 ;  /* 0x0000000d00a01202 */ /* 0x000fe40000000f00 */
[----:B------:R-:W1:Y:S01]  /*4c00*/  SHFL.UP PT, R13, R2, 0x1, RZ ;  /* 0x04200000020d7989 */ /* 0x000e6200000e00ff */
[----:B------:R-:W-:Y:S01]  /*4c10*/  ISETP.GE.AND P1, PT, R49, 0x1, PT ;  /* 0x000000013100780c */ /* 0x000fe20003f26270 */
[----:B-----5:R-:W-:Y:S02]  /*4c20*/  FFMA.FTZ R12, R2, R12, R3 ;  /* 0x0000000c020c7223 */ /* 0x020fe40000010003 */
[----:B------:R-:W3:Y:S04]  /*4c30*/  SHFL.DOWN PT, R191, R160, 0x2, 0x1f ;  /* 0x08401f00a0bf7f89 */ /* 0x000ee800000e0000 */
[----:B------:R-:W5:Y:S01]  /*4c40*/  SHFL.DOWN PT, R202, R189, 0x2, 0x1f ;  /* 0x08401f00bdca7f89 */ /* 0x000f6200000e0000 */
[----:B------:R-:W-:-:S05]  /*4c50*/  FSEL R3, R3, R12, !P1 ;  /* 0x0000000c03037208 */ /* 0x000fca0004800000 */
[----:B------:R-:W4:Y:S01]  /*4c60*/  SHFL.UP PT, R12, R3, 0x2, RZ ;  /* 0x04400000030c7989 */ /* 0x000f2200000e00ff */
[----:B-1----:R-:W-:Y:S01]  /*4c70*/  @P1 FMUL.FTZ R2, R2, R13 ;  /* 0x0000000d02021220 */ /* 0x002fe20000410000 */
[----:B------:R-:W-:Y:S01]  /*4c80*/  ISETP.GE.AND P1, PT, R49, 0x2, PT ;  /* 0x000000023100780c */ /* 0x000fe20003f26270 */
[----:B---3--:R-:W-:-:S03]  /*4c90*/  @!P3 FMUL.FTZ R191, R160, R191 ;  /* 0x000000bfa0bfb220 */ /* 0x008fc60000410000 */
[----:B------:R-:W1:Y:S01]  /*4ca0*/  SHFL.UP PT, R13, R2, 0x2, RZ ;  /* 0x04400000020d7989 */ /* 0x000e6200000e00ff */
[----:B-----5:R-:W-:Y:S01]  /*4cb0*/  @!P3 FFMA.FTZ R189, R160, R202, R189 ;  /* 0x000000caa0bdb223 */ /* 0x020fe200000100bd */
[----:B------:R-:W-:Y:S02]  /*4cc0*/  @!P3 MOV R160, R191 ;  /* 0x000000bf00a0b202 */ /* 0x000fe40000000f00 */
[----:B------:R-:W-:Y:S02]  /*4cd0*/  ISETP.GT.U32.AND P3, PT, R162, 0x1b, PT ;  /* 0x0000001ba200780c */ /* 0x000fe40003f64070 */
[----:B------:R-:W3:Y:S01]  /*4ce0*/  SHFL.DOWN PT, R202, R189, 0x4, 0x1f ;  /* 0x08801f00bdca7f89 */ /* 0x000ee200000e0000 */
[----:B----4-:R-:W-:-:S03]  /*4cf0*/  FFMA.FTZ R12, R2, R12, R3 ;  /* 0x0000000c020c7223 */ /* 0x010fc60000010003 */
[----:B------:R-:W4:Y:S02]  /*4d00*/  SHFL.DOWN PT, R191, R160, 0x4, 0x1f ;  /* 0x08801f00a0bf7f89 */ /* 0x000f2400000e0000 */
[----:B------:R-:W-:-:S05]  /*4d10*/  FSEL R3, R3, R12, !P1 ;  /* 0x0000000c03037208 */ /* 0x000fca0004800000 */
[----:B------:R-:W5:Y:S01]  /*4d20*/  SHFL.UP PT, R12, R3, 0x4, RZ ;  /* 0x04800000030c7989 */ /* 0x000f6200000e00ff */
[----:B-1----:R-:W-:Y:S01]  /*4d30*/  @P1 FMUL.FTZ R2, R2, R13 ;  /* 0x0000000d02021220 */ /* 0x002fe20000410000 */
[----:B------:R-:W-:Y:S02]  /*4d40*/  ISETP.GE.AND P1, PT, R49, 0x4, PT ;  /* 0x000000043100780c */ /* 0x000fe40003f26270 */
[----:B------:R-:W-:Y:S01]  /*4d50*/  MOV R13, RZ ;  /* 0x000000ff000d7202 */ /* 0x000fe20000000f00 */
[C---:B---3--:R-:W-:Y:S01]  /*4d60*/  @!P3 FFMA.FTZ R189, R160.reuse, R202, R189 ;  /* 0x000000caa0bdb223 */ /* 0x048fe200000100bd */
[----:B----4-:R-:W-:-:S04]  /*4d70*/  @!P3 FMUL.FTZ R191, R160, R191 ;  /* 0x000000bfa0bfb220 */ /* 0x010fc80000410000 */
[----:B------:R-:W1:Y:S01]  /*4d80*/  SHFL.DOWN PT, R206, R189, 0x8, 0x1f ;  /* 0x09001f00bdce7f89 */ /* 0x000e6200000e0000 */
[----:B------:R-:W-:-:S03]  /*4d90*/  @!P3 MOV R160, R191 ;  /* 0x000000bf00a0b202 */ /* 0x000fc60000000f00 */
[----:B------:R-:W3:Y:S01]  /*4da0*/  SHFL.UP PT, R191, R2, 0x4, RZ ;  /* 0x0480000002bf7989 */ /* 0x000ee200000e00ff */
[----:B------:R-:W-:Y:S01]  /*4db0*/  ISETP.GT.U32.AND P3, PT, R162, 0x17, PT ;  /* 0x00000017a200780c */ /* 0x000fe20003f64070 */
[----:B-----5:R-:W-:Y:S02]  /*4dc0*/  FFMA.FTZ R12, R2, R12, R3 ;  /* 0x0000000c020c7223 */ /* 0x020fe40000010003 */
[----:B------:R-:W4:Y:S03]  /*4dd0*/  SHFL.DOWN PT, R225, R160, 0x8, 0x1f ;  /* 0x09001f00a0e17f89 */ /* 0x000f2600000e0000 */
[----:B------:R-:W-:Y:S01]  /*4de0*/  FSEL R3, R3, R12, !P1 ;  /* 0x0000000c03037208 */ /* 0x000fe20004800000 */
[----:B------:R-:W-:-:S04]  /*4df0*/  HFMA2 R12, -RZ, RZ, 1.875, 0 ;  /* 0x3f800000ff0c7431 */ /* 0x000fc800000001ff */
[----:B------:R-:W5:Y:S04]  /*4e00*/  SHFL.UP PT, R202, R3, 0x8, RZ ;  /* 0x0500000003ca7989 */ /* 0x000f6800000e00ff */
[----:B------:R-:W-:Y:S01]  /*4e10*/  @P0 LDS.64 R12, [R148] ;  /* 0x00000000940c0984 */ /* 0x000fe20000000a00 */
[----:B-1----:R-:W-:Y:S01]  /*4e20*/  @!P3 FFMA.FTZ R189, R160, R206, R189 ;  /* 0x000000cea0bdb223 */ /* 0x002fe200000100bd */
[----:B---3--:R-:W-:-:S04]  /*4e30*/  @P1 FMUL.FTZ R2, R2, R191 ;  /* 0x000000bf02021220 */ /* 0x008fc80000410000 */
[----:B------:R-:W1:Y:S01]  /*4e40*/  SHFL.DOWN PT, R206, R189, 0x10, 0x1f ;  /* 0x0a001f00bdce7f89 */ /* 0x000e6200000e0000 */
[----:B------:R-:W-:Y:S01]  /*4e50*/  ISETP.GE.AND P1, PT, R49, 0x8, PT ;  /* 0x000000083100780c */ /* 0x000fe20003f26270 */
[----:B----4-:R-:W-:Y:S02]  /*4e60*/  @!P3 FMUL.FTZ R204, R160, R225 ;  /* 0x000000e1a0ccb220 */ /* 0x010fe40000410000 */
[----:B------:R-:W3:Y:S03]  /*4e70*/  SHFL.UP PT, R191, R2, 0x8, RZ ;  /* 0x0500000002bf7989 */ /* 0x000ee600000e00ff */
[----:B------:R-:W-:Y:S02]  /*4e80*/  @!P3 MOV R160, R204 ;  /* 0x000000cc00a0b202 */ /* 0x000fe40000000f00 */
[----:B------:R-:W-:Y:S01]  /*4e90*/  ISETP.GT.U32.AND P3, PT, R162, 0xf, PT ;  /* 0x0000000fa200780c */ /* 0x000fe20003f64070 */
[----:B-----5:R-:W-:-:S02]  /*4ea0*/  FFMA.FTZ R202, R2, R202, R3 ;  /* 0x000000ca02ca7223 */ /* 0x020fc40000010003 */
[----:B------:R-:W4:Y:S03]  /*4eb0*/  SHFL.DOWN PT, R225, R160, 0x10, 0x1f ;  /* 0x0a001f00a0e17f89 */ /* 0x000f2600000e0000 */
[----:B------:R-:W-:-:S05]  /*4ec0*/  FSEL R3, R3, R202, !P1 ;  /* 0x000000ca03037208 */ /* 0x000fca0004800000 */
[----:B------:R-:W5:Y:S02]  /*4ed0*/  SHFL.UP PT, R202, R3, 0x10, RZ ;  /* 0x0600000003ca7989 */ /* 0x000f6400000e00ff */
[----:B-1----:R-:W-:Y:S01]  /*4ee0*/  @!P3 FFMA.FTZ R189, R160, R206, R189 ;  /* 0x000000cea0bdb223 */ /* 0x002fe200000100bd */
[----:B---3--:R-:W-:Y:S01]  /*4ef0*/  @P1 FMUL.FTZ R2, R2, R191 ;  /* 0x000000bf02021220 */ /* 0x008fe20000410000 */
[----:B------:R-:W-:-:S04]  /*4f00*/  ISETP.GE.AND P1, PT, R49, 0x10, PT ;  /* 0x000000103100780c */ /* 0x000fc80003f26270 */
[----:B------:R-:W1:Y:S01]  /*4f10*/  SHFL.UP PT, R191, R2, 0x10, RZ ;  /* 0x0600000002bf7989 */ /* 0x000e6200000e00ff */
[----:B----4-:R-:W-:-:S03]  /*4f20*/  @!P3 FMUL.FTZ R204, R160, R225 ;  /* 0x000000e1a0ccb220 */ /* 0x010fc60000410000 */
[----:B------:R-:W-:Y:S02]  /*4f30*/  SHFL.IDX PT, R208, R13, RZ, 0x1f ;  /* 0x00001fff0dd07589 */ /* 0x000fe400000e0000 */
[----:B------:R-:W-:Y:S02]  /*4f40*/  @!P3 MOV R160, R204 ;  /* 0x000000cc00a0b202 */ /* 0x000fe40000000f00 */
[----:B------:R-:W-:Y:S01]  /*4f50*/  SHFL.DOWN PT, R225, R189, 0x1, 0x1f ;  /* 0x08201f00bde17f89 */ /* 0x000fe200000e0000 */
[----:B------:R-:W-:Y:S01]  /*4f60*/  ISETP.NE.AND P3, PT, R23, 0x1f, PT ;  /* 0x0000001f1700780c */ /* 0x000fe20003f65270 */
[C---:B-----5:R-:W-:Y:S02]  /*4f70*/  FFMA.FTZ R202, R2.reuse, R202, R3 ;  /* 0x000000ca02ca7223 */ /* 0x060fe40000010003 */
[----:B------:R-:W3:Y:S03]  /*4f80*/  SHFL.DOWN PT, R206, R160, 0x1, 0x1f ;  /* 0x08201f00a0ce7f89 */ /* 0x000ee600000e0000 */
[----:B------:R-:W-:Y:S01]  /*4f90*/  FSEL R202, R3, R202, !P1 ;  /* 0x000000ca03ca7208 */ /* 0x000fe20004800000 */
[----:B------:R-:W-:Y:S04]  /*4fa0*/  SHFL.IDX PT, R189, R189, RZ, 0x1f ;  /* 0x00001fffbdbd7589 */ /* 0x000fe800000e0000 */
[----:B------:R-:W-:Y:S01]  /*4fb0*/  SHFL.UP PT, R229, R202, 0x1, RZ ;  /* 0x04200000cae57989 */ /* 0x000fe200000e00ff */
[----:B-1----:R-:W-:Y:S01]  /*4fc0*/  @P1 FMUL.FTZ R2, R2, R191 ;  /* 0x000000bf02021220 */ /* 0x002fe20000410000 */
[----:B------:R-:W-:-:S02]  /*4fd0*/  ISETP.GT.AND P1, PT, R49, 0x1d, PT ;  /* 0x0000001d3100780c */ /* 0x000fc40003f24270 */
[----:B------:R-:W1:Y:S04]  /*4fe0*/  SHFL.IDX PT, R160, R160, RZ, 0x1f ;  /* 0x00001fffa0a07589 */ /* 0x000e6800000e0000 */
[----:B------:R-:W-:Y:S01]  /*4ff0*/  SHFL.UP PT, R2, R2, 0x1, RZ ;  /* 0x0420000002027989 */ /* 0x000fe200000e00ff */
[----:B---3--:R-:W-:Y:S01]  /*5000*/  @P3 FFMA.FTZ R208, R206, R208, R225 ;  /* 0x000000d0ced03223 */ /* 0x008fe200000100e1 */
[----:B------:R-:W-:-:S03]  /*5010*/  ISETP.GT.AND P3, PT, R49, 0x1b, PT ;  /* 0x0000001b3100780c */ /* 0x000fc60003f64270 */
[----:B------:R-:W-:-:S04]  /*5020*/  FFMA.FTZ R3, R208, R198, R187 ;  /* 0x000000c6d0037223 */ /* 0x000fc800000100bb */
[-C--:B------:R-:W-:Y:S01]  /*5030*/  FFMA.FTZ R187, R213, R3.reuse, R194 ;  /* 0x00000003d5bb7223 */ /* 0x080fe200000100c2 */
[----:B------:R-:W-:-:S03]  /*5040*/  FMUL.FTZ R218, R175, R3 ;  /* 0x00000003afda7220 */ /* 0x000fc60000410000 */
[-C--:B------:R-:W-:Y:S01]  /*5050*/  FFMA.FTZ R191, R207, R187.reuse, R192 ;  /* 0x000000bbcfbf7223 */ /* 0x080fe200000100c0 */
[----:B------:R-:W-:Y:S01]  /*5060*/  FMUL.FTZ R216, R116, R187 ;  /* 0x000000bb74d87220 */ /* 0x000fe20000410000 */
[C---:B-1----:R-:W-:Y:S01]  /*5070*/  FFMA.FTZ R13, R160.reuse, R13, R189 ;  /* 0x0000000da00d7223 */ /* 0x042fe200000100bd */
[----:B------:R-:W-:Y:S01]  /*5080*/  FMUL.FTZ R12, R160, R12 ;  /* 0x0000000ca00c7220 */ /* 0x000fe20000410000 */
[-C--:B------:R-:W-:Y:S01]  /*5090*/  FFMA.FTZ R225, R203, R191.reuse, R190 ;  /* 0x000000bfcbe17223 */ /* 0x080fe200000100be */
[----:B------:R-:W-:Y:S01]  /*50a0*/  FMUL.FTZ R214, R141, R191 ;  /* 0x000000bf8dd67220 */ /* 0x000fe20000410000 */
[----:B------:R-:W-:Y:S01]  /*50b0*/  FADD.FTZ R171, R218, R171 ;  /* 0x000000abdaab7221 */ /* 0x000fe20000010000 */
[----:B------:R-:W-:Y:S01]  /*50c0*/  FADD.FTZ R169, R216, R169 ;  /* 0x000000a9d8a97221 */ /* 0x000fe20000010000 */
[-C--:B------:R-:W-:Y:S01]  /*50d0*/  FFMA.FTZ R227, R195, R225.reuse, R188 ;  /* 0x000000e1c3e37223 */ /* 0x080fe200000100bc */
[----:B------:R-:W-:Y:S01]  /*50e0*/  FMUL.FTZ R212, R114, R225 ;  /* 0x000000e172d47220 */ /* 0x000fe20000410000 */
[----:B------:R-:W-:-:S02]  /*50f0*/  FADD.FTZ R167, R214, R167 ;  /* 0x000000a7d6a77221 */ /* 0x000fc40000010000 */
        /* <DEDUP_REMOVED lines=9> */
[----:B------:R-:W-:Y:S02]  /*5190*/  FMUL.FTZ R208, R112, R229 ;  /* 0x000000e570d07220 */ /* 0x000fe40000410000 */
[-C--:B------:R-:W-:Y:S01]  /*51a0*/  FFMA.FTZ R184, R166, R241.reuse, R177 ;  /* 0x000000f1a6b87223 */ /* 0x080fe200000100b1 */
[----:B------:R-:W-:Y:S01]  /*51b0*/  FFMA.FTZ R233, R0, R241, RZ ;  /* 0x000000f100e97223 */ /* 0x000fe200000100ff */
[----:B------:R-:W-:Y:S01]  /*51c0*/  FFMA.FTZ R231, R205, R221, R182 ;  /* 0x000000ddcde77223 */ /* 0x000fe200000100b6 */
[----:B------:R-:W-:Y:S01]  /*51d0*/  FADD.FTZ R161, R208, R161 ;  /* 0x000000a1d0a17221 */ /* 0x000fe20000010000 */
[-C--:B------:R-:W-:Y:S01]  /*51e0*/  FFMA.FTZ R243, R193, R184.reuse, R120 ;  /* 0x000000b8c1f37223 */ /* 0x080fe20000010078 */
[----:B------:R-:W-:Y:S01]  /*51f0*/  FFMA.FTZ R235, R84, R184, R233 ;  /* 0x000000b854eb7223 */ /* 0x000fe200000100e9 */
[----:B------:R-:W-:-:S02]  /*5200*/  FFMA.FTZ R233, R211, R231, R180 ;  /* 0x000000e7d3e97223 */ /* 0x000fc400000100b4 */
        /* <DEDUP_REMOVED lines=30> */
[----:B------:R-:W-:Y:S01]  /*53f0*/  FMUL.FTZ R2, R129, R223 ;  /* 0x000000df81027220 */ /* 0x000fe20000410000 */
        /* <DEDUP_REMOVED lines=8> */
[----:B------:R-:W-:Y:S01]  /*5480*/  FFMA.FTZ R195, R2, R205, RZ ;  /* 0x000000cd02c37223 */ /* 0x000fe200000100ff */
[-C--:B------:R-:W-:Y:S01]  /*5490*/  FFMA.FTZ R245, R203, R243.reuse, R142 ;  /* 0x000000f3cbf57223 */ /* 0x080fe2000001008e */
[----:B------:R-:W-:Y:S01]  /*54a0*/  FFMA.FTZ R172, R96, R243, R199 ;  /* 0x000000f360ac7223 */ /* 0x000fe200000100c7 */
[----:B------:R-:W-:Y:S01]  /*54b0*/  FMUL.FTZ R196, R133, R237 ;  /* 0x000000ed85c47220 */ /* 0x000fe20000410000 */
[----:B------:R-:W-:Y:S01]  /*54c0*/  FFMA.FTZ R195, R168, R166, R195 ;  /* 0x000000a6a8c37223 */ /* 0x000fe200000100c3 */
[-C--:B------:R-:W-:Y:S01]  /*54d0*/  FFMA.FTZ R247, R207, R245.reuse, R144 ;  /* 0x000000f5cff77223 */ /* 0x080fe20000010090 */
[----:B------:R-:W-:Y:S01]  /*54e0*/  FFMA.FTZ R199, R93, R245, R172 ;  /* 0x000000f55dc77223 */ /* 0x000fe200000100ac */
[----:B------:R-:W-:Y:S01]  /*54f0*/  FMUL.FTZ R202, R108, R235 ;  /* 0x000000eb6cca7220 */ /* 0x000fe20000410000 */
[----:B------:R-:W-:Y:S01]  /*5500*/  FFMA.FTZ R195, R174, R170, R195 ;  /* 0x000000aaaec37223 */ /* 0x000fe200000100c3 */
[----:B------:R-:W-:Y:S01]  /*5510*/  FADD.FTZ R203, -R130, R215 ;  /* 0x000000d782cb7221 */ /* 0x000fe20000010100 */
[----:B------:R-:W-:Y:S01]  /*5520*/  FFMA.FTZ R172, R98, R247, R199 ;  /* 0x000000f762ac7223 */ /* 0x000fe200000100c7 */
[----:B------:R-:W-:Y:S01]  /*5530*/  FADD.FTZ R199, -R128, R217 ;  /* 0x000000d980c77221 */ /* 0x000fe20000010100 */
[----:B------:R-:W-:Y:S01]  /*5540*/  FFMA.FTZ R195, R178, R176, R195 ;  /* 0x000000b0b2c37223 */ /* 0x000fe200000100c3 */
[----:B------:R-:W-:Y:S01]  /*5550*/  FMUL.FTZ R207, R110, R231 ;  /* 0x000000e76ecf7220 */ /* 0x000fe20000410000 */
[----:B------:R-:W-:Y:S01]  /*5560*/  FADD.FTZ R204, -R132, R211 ;  /* 0x000000d384cc7221 */ /* 0x000fe20000010100 */
[----:B------:R-:W-:Y:S01]  /*5570*/  FMUL.FTZ R211, R137, R221 ;  /* 0x000000dd89d37220 */ /* 0x000fe20000410000 */
[----:B------:R-:W-:Y:S01]  /*5580*/  FFMA.FTZ R195, R186, R180, R195 ;  /* 0x000000b4bac37223 */ /* 0x000fe200000100c3 */
[----:B------:R-:W-:Y:S01]  /*5590*/  FADD.FTZ R201, -R134, R249 ;  /* 0x000000f986c97221 */ /* 0x000fe20000010100 */
[----:B------:R-:W-:Y:S01]  /*55a0*/  FADD.FTZ R198, -R136, R239 ;  /* 0x000000ef88c67221 */ /* 0x000fe20000010100 */
[----:B------:R-:W-:Y:S01]  /*55b0*/  FADD.FTZ R192, -R138, R241 ;  /* 0x000000f18ac07221 */ /* 0x000fe20000010100 */
[----:B------:R-:W-:Y:S01]  /*55c0*/  FFMA.FTZ R195, R196, R194, R195 ;  /* 0x000000c2c4c37223 */ /* 0x000fe200000100c3 */
[----:B------:R-:W-:Y:S01]  /*55d0*/  FADD.FTZ R190, -R140, R243 ;  /* 0x000000f38cbe7221 */ /* 0x000fe20000010100 */
[----:B------:R-:W-:Y:S01]  /*55e0*/  FADD.FTZ R188, -R142, R245 ;  /* 0x000000f58ebc7221 */ /* 0x000fe20000010100 */
[----:B------:R-:W-:Y:S01]  /*55f0*/  FFMA.FTZ R251, R213, R247, R146 ;  /* 0x000000f7d5fb7223 */ /* 0x000fe20000010092 */
[----:B------:R-:W-:Y:S01]  /*5600*/  FFMA.FTZ R195, R202, R199, R195 ;  /* 0x000000c7cac37223 */ /* 0x000fe200000100c3 */
[----:B------:R-:W-:Y:S01]  /*5610*/  FADD.FTZ R184, -R144, R247 ;  /* 0x000000f790b87221 */ /* 0x000fe20000010100 */
[C---:B------:R-:W-:Y:S01]  /*5620*/  FADD.FTZ R155, R206.reuse, R155 ;  /* 0x0000009bce9b7221 */ /* 0x040fe20000010000 */
[----:B------:R-:W-:Y:S01]  /*5630*/  FFMA.FTZ R172, R95, R251, R172 ;  /* 0x000000fb5fac7223 */ /* 0x000fe200000100ac */
[----:B------:R-:W-:Y:S01]  /*5640*/  FFMA.FTZ R182, R206, R203, R195 ;  /* 0x000000cbceb67223 */ /* 0x000fe200000100c3 */
[----:B------:R-:W-:Y:S01]  /*5650*/  FMUL.FTZ R160, R158, R233 ;  /* 0x000000e99ea07220 */ /* 0x000fe20000410000 */
[----:B------:R-:W-:Y:S01]  /*5660*/  FADD.FTZ R153, R202, R153 ;  /* 0x00000099ca997221 */ /* 0x000fe20000010000 */
[----:B------:R-:W-:Y:S01]  /*5670*/  FADD.FTZ R143, R168, R143 ;  /* 0x0000008fa88f7221 */ /* 0x000fe20000010000 */
[----:B------:R-:W-:Y:S01]  /*5680*/  FFMA.FTZ R182, R207, R204, R182 ;  /* 0x000000cccfb67223 */ /* 0x000fe200000100b6 */
[----:B------:R-:W1:Y:S01]  /*5690*/  SHFL.DOWN PT, R213, R172, 0x1, 0x1f ;  /* 0x08201f00acd57f89 */ /* 0x000e6200000e0000 */
[----:B------:R-:W-:Y:S01]  /*56a0*/  FMUL.FTZ R203, R203, R160 ;  /* 0x000000a0cbcb7220 */ /* 0x000fe20000410000 */
[----:B------:R-:W-:Y:S01]  /*56b0*/  FMUL.FTZ R160, R158, R221 ;  /* 0x000000dd9ea07220 */ /* 0x000fe20000410000 */
[----:B------:R-:W-:Y:S01]  /*56c0*/  FFMA.FTZ R195, R211, R201, R182 ;  /* 0x000000c9d3c37223 */ /* 0x000fe200000100b6 */
[----:B------:R-:W-:Y:S01]  /*56d0*/  FADD.FTZ R182, -R146, R251 ;  /* 0x000000fb92b67221 */ /* 0x000fe20000010100 */
[----:B------:R-:W-:Y:S01]  /*56e0*/  FFMA.FTZ R202, R74, R233, R203 ;  /* 0x000000e94aca7223 */ /* 0x000fe200000100cb */
[----:B------:R-:W-:Y:S01]  /*56f0*/  FMUL.FTZ R201, R201, R160 ;  /* 0x000000a0c9c97220 */ /* 0x000fe20000410000 */
        /* <DEDUP_REMOVED lines=11> */
[----:B------:R-:W-:-:S04]  /*57b0*/  FFMA.FTZ R195, R214, R188, R195 ;  /* 0x000000bcd6c37223 */ /* 0x000fc800000100c3 */
[----:B------:R-:W-:Y:S01]  /*57c0*/  FFMA.FTZ R195, R216, R184, R195 ;  /* 0x000000b8d8c37223 */ /* 0x000fe200000100c3 */
[----:B-1----:R-:W-:-:S03]  /*57d0*/  @!P2 FADD.FTZ R172, R172, R213 ;  /* 0x000000d5acaca221 */ /* 0x002fc60000010000 */
[----:B------:R-:W-:Y:S02]  /*57e0*/  FFMA.FTZ R195, R218, R182, R195 ;  /* 0x000000b6dac37223 */ /* 0x000fe400000100c3 */
[----:B------:R-:W1:Y:S04]  /*57f0*/  SHFL.DOWN PT, R213, R172, 0x2, 0x1f ;  /* 0x08401f00acd57f89 */ /* 0x000e6800000e0000 */
[----:B------:R-:W2:Y:S01]  /*5800*/  SHFL.DOWN PT, R220, R195, 0x1, 0x1f ;  /* 0x08201f00c3dc7f89 */ /* 0x000ea200000e0000 */
[----:B-1----:R-:W-:Y:S01]  /*5810*/  @!P1 FADD.FTZ R172, R172, R213 ;  /* 0x000000d5acac9221 */ /* 0x002fe20000010000 */
[----:B--2---:R-:W-:-:S04]  /*5820*/  @!P2 FADD.FTZ R195, R195, R220 ;  /* 0x000000dcc3c3a221 */ /* 0x004fc80000010000 */
[----:B------:R-:W1:Y:S01]  /*5830*/  SHFL.DOWN PT, R213, R172, 0x4, 0x1f ;  /* 0x08801f00acd57f89 */ /* 0x000e6200000e0000 */
[----:B------:R-:W-:-:S03]  /*5840*/  ISETP.GT.AND P2, PT, R49, 0x17, PT ;  /* 0x000000173100780c */ /* 0x000fc60003f44270 */
[----:B------:R-:W2:Y:S01]  /*5850*/  SHFL.DOWN PT, R220, R195, 0x2, 0x1f ;  /* 0x08401f00c3dc7f89 */ /* 0x000ea200000e0000 */
[----:B-1----:R-:W-:Y:S01]  /*5860*/  @!P3 FADD.FTZ R172, R172, R213 ;  /* 0x000000d5acacb221 */ /* 0x002fe20000010000 */
[----:B--2---:R-:W-:Y:S01]  /*5870*/  @!P1 FADD.FTZ R195, R195, R220 ;  /* 0x000000dcc3c39221 */ /* 0x004fe20000010000 */
[----:B------:R-:W-:-:S03]  /*5880*/  ISETP.NE.AND P1, PT, R23, RZ, PT ;  /* 0x000000ff1700720c */ /* 0x000fc60003f25270 */
[----:B------:R-:W1:Y:S04]  /*5890*/  SHFL.DOWN PT, R213, R172, 0x8, 0x1f ;  /* 0x09001f00acd57f89 */ /* 0x000e6800000e0000 */
[----:B------:R-:W2:Y:S06]  /*58a0*/  SHFL.DOWN PT, R220, R195, 0x4, 0x1f ;  /* 0x08801f00c3dc7f89 */ /* 0x000eac00000e0000 */
[----:B------:R3:W-:Y:S02]  /*58b0*/  @!P1 STS.64 [R148], R12 ;  /* 0x0000000c94009388 */ /* 0x0007e40000000a00 */
[C---:B---3--:R-:W-:Y:S01]  /*58c0*/  FMUL.FTZ R13, R158.reuse, R231 ;  /* 0x000000e79e0d7220 */ /* 0x048fe20000410000 */
[----:B------:R-:W-:Y:S01]  /*58d0*/  FMUL.FTZ R12, R158, R235 ;  /* 0x000000eb9e0c7220 */ /* 0x000fe20000410000 */
[----:B-1----:R-:W-:Y:S01]  /*58e0*/  @!P2 FADD.FTZ R172, R172, R213 ;  /* 0x000000d5acaca221 */ /* 0x002fe20000010000 */
[----:B--2---:R-:W-:Y:S01]  /*58f0*/  @!P3 FADD.FTZ R195, R195, R220 ;  /* 0x000000dcc3c3b221 */ /* 0x004fe20000010000 */
[----:B------:R-:W-:Y:S01]  /*5900*/  FMUL.FTZ R204, R204, R13 ;  /* 0x0000000dcccc7220 */ /* 0x000fe20000410000 */
[C---:B------:R-:W-:Y:S01]  /*5910*/  FMUL.FTZ R13, R158.reuse, R237 ;  /* 0x000000ed9e0d7220 */ /* 0x040fe20000410000 */
[----:B------:R-:W-:Y:S01]  /*5920*/  FMUL.FTZ R12, R199, R12 ;  /* 0x0000000cc70c7220 */ /* 0x000fe20000410000 */
        /* <DEDUP_REMOVED lines=10> */
[----:B------:R-:W2:Y:S01]  /*59d0*/  SHFL.DOWN PT, R203, R172, 0x10, 0x1f ;  /* 0x0a001f00accb7f89 */ /* 0x000ea200000e0000 */
[----:B------:R-:W-:Y:S01]  /*59e0*/  FADD.FTZ R127, R12, R127 ;  /* 0x0000007f0c7f7221 */ /* 0x000fe20000010000 */
[----:B------:R-:W-:Y:S01]  /*59f0*/  FMUL.FTZ R199, R192, R189 ;  /* 0x000000bdc0c77220 */ /* 0x000fe20000410000 */
[----:B------:R-:W-:Y:S01]  /*5a00*/  FMUL.FTZ R189, R176, R13 ;  /* 0x0000000db0bd7220 */ /* 0x000fe20000410000 */
[----:B------:R-:W-:Y:S01]  /*5a10*/  FMUL.FTZ R13, R158, R197 ;  /* 0x000000c59e0d7220 */ /* 0x000fe20000410000 */
[----:B------:R-:W-:Y:S01]  /*5a20*/  FADD.FTZ R99, R160, R99 ;  /* 0x00000063a0637221 */ /* 0x000fe20000010000 */
[----:B------:R-:W-:Y:S01]  /*5a30*/  FFMA.FTZ R160, R78, R227, R199 ;  /* 0x000000e34ea07223 */ /* 0x000fe200000100c7 */
[----:B------:R-:W-:Y:S01]  /*5a40*/  FFMA.FTZ R12, R70, R209, R189 ;  /* 0x000000d1460c7223 */ /* 0x000fe200000100bd */
[----:B------:R-:W-:Y:S01]  /*5a50*/  FMUL.FTZ R189, R158, R191 ;  /* 0x000000bf9ebd7220 */ /* 0x000fe20000410000 */
[----:B------:R-:W-:Y:S01]  /*5a60*/  ISETP.NE.AND P3, PT, R49, RZ, PT ;  /* 0x000000ff3100720c */ /* 0x000fe20003f65270 */
[----:B------:R-:W-:Y:S01]  /*5a70*/  FMUL.FTZ R170, R170, R13 ;  /* 0x0000000daaaa7220 */ /* 0x000fe20000410000 */
[----:B------:R-:W-:Y:S01]  /*5a80*/  FMUL.FTZ R13, R158, R193 ;  /* 0x000000c19e0d7220 */ /* 0x000fe20000410000 */
[----:B------:R-:W-:Y:S01]  /*5a90*/  FMUL.FTZ R189, R188, R189 ;  /* 0x000000bdbcbd7220 */ /* 0x000fe20000410000 */
[----:B------:R-:W-:Y:S01]  /*5aa0*/  FFMA.FTZ R194, R76, R221, R201 ;  /* 0x000000dd4cc27223 */ /* 0x000fe200000100c9 */
[----:B------:R-:W-:Y:S01]  /*5ab0*/  FADD.FTZ R109, R160, R109 ;  /* 0x0000006da06d7221 */ /* 0x000fe20000010000 */
[----:B-1----:R-:W-:Y:S01]  /*5ac0*/  @!P2 FADD.FTZ R195, R195, R206 ;  /* 0x000000cec3c3a221 */ /* 0x002fe20000010000 */
[----:B------:R-:W-:Y:S01]  /*5ad0*/  FFMA.FTZ R168, R80, R191, R189 ;  /* 0x000000bf50a87223 */ /* 0x000fe200000100bd */
[C---:B------:R-:W-:Y:S01]  /*5ae0*/  FMUL.FTZ R189, R158.reuse, R187 ;  /* 0x000000bb9ebd7220 */ /* 0x040fe20000410000 */
[C---:B------:R-:W-:Y:S01]  /*5af0*/  FMUL.FTZ R201, R158.reuse, R225 ;  /* 0x000000e19ec97220 */ /* 0x040fe20000410000 */
[----:B------:R-:W-:Y:S01]  /*5b00*/  FMUL.FTZ R160, R158, R223 ;  /* 0x000000df9ea07220 */ /* 0x000fe20000410000 */
[----:B------:R-:W1:Y:S01]  /*5b10*/  SHFL.DOWN PT, R176, R195, 0x10, 0x1f ;  /* 0x0a001f00c3b07f89 */ /* 0x000e6200000e0000 */
[----:B------:R-:W-:Y:S01]  /*5b20*/  FMUL.FTZ R184, R184, R189 ;  /* 0x000000bdb8b87220 */ /* 0x000fe20000410000 */
[----:B------:R-:W-:Y:S01]  /*5b30*/  FMUL.FTZ R189, R158, R3 ;  /* 0x000000039ebd7220 */ /* 0x000fe20000410000 */
[----:B------:R-:W-:Y:S01]  /*5b40*/  FMUL.FTZ R166, R166, R13 ;  /* 0x0000000da6a67220 */ /* 0x000fe20000410000 */
[----:B------:R-:W-:Y:S01]  /*5b50*/  FADD.FTZ R121, R12, R121 ;  /* 0x000000790c797221 */ /* 0x000fe20000010000 */
[----:B--2---:R-:W-:Y:S01]  /*5b60*/  FADD.FTZ R13, R172, R203 ;  /* 0x000000cbac0d7221 */ /* 0x004fe20000010000 */
        /* <DEDUP_REMOVED lines=8> */
[----:B------:R-:W-:Y:S01]  /*5bf0*/  ISETP.GT.AND P2, PT, R49, 0xf, PT ;  /* 0x0000000f3100780c */ /* 0x000fe20003f44270 */
        /* <DEDUP_REMOVED lines=9> */
[C---:B-1----:R-:W-:Y:S01]  /*5c90*/  FADD.FTZ R12, R195.reuse, R176 ;  /* 0x000000b0c30c7221 */ /* 0x042fe20000010000 */
[----:B------:R-:W-:Y:S01]  /*5ca0*/  FSEL R191, R172, R13, P2 ;  /* 0x0000000dacbf7208 */ /* 0x000fe20001000000 */
[----:B------:R-:W-:Y:S01]  /*5cb0*/  FADD.FTZ R119, R170, R119 ;  /* 0x00000077aa777221 */ /* 0x000fe20000010000 */
[----:B------:R-:W-:Y:S01]  /*5cc0*/  FADD.FTZ R117, R168, R117 ;  /* 0x00000075a8757221 */ /* 0x000fe20000010000 */
[----:B------:R-:W-:Y:S01]  /*5cd0*/  FADD.FTZ R115, R166, R115 ;  /* 0x00000073a6737221 */ /* 0x000fe20000010000 */
[----:B------:R1:W-:Y:S01]  /*5ce0*/  @!P3 STS.64 [UR20+0x858], R12 ;  /* 0x0008580cff00b988 */ /* 0x0003e20008000a14 */
[----:B------:R-:W-:Y:S01]  /*5cf0*/  FADD.FTZ R111, R184, R111 ;  /* 0x0000006fb86f7221 */ /* 0x000fe20000010000 */
[----:B------:R-:W-:Y:S01]  /*5d00*/  FADD.FTZ R107, R2, R107 ;  /* 0x0000006b026b7221 */ /* 0x000fe20000010000 */
[----:B------:R-:W-:Y:S01]  /*5d10*/  FADD.FTZ R113, R158, R113 ;  /* 0x000000719e717221 */ /* 0x000fe20000010000 */
        /* <DEDUP_REMOVED lines=11> */
.L_x_6632:
[----:B------:R-:W-:Y:S05]  /*5dd0*/  BSYNC.RECONVERGENT B0 ;  /* 0x0000000000007941 */ /* 0x000fea0003800200 */
.L_x_6631:
        /* <DEDUP_REMOVED lines=13> */
.L_x_6627:
[----:B------:R-:W-:Y:S01]  /*5eb0*/  BAR.SYNC.DEFER_BLOCKING 0x0 ;  /* 0x0000000000007b1d */ /* 0x000fe20000010000 */
[----:B------:R-:W-:Y:S01]  /*5ec0*/  FADD.FTZ R22, R107, R22 ;  /* 0x000000166b167221 */ /* 0x000fe20000010000 */
[----:B------:R-:W-:-:S03]  /*5ed0*/  UISETP.GT.AND UP0, UPT, UR6, 0x1, UPT ;  /* 0x000000010600788c */ /* 0x000fc6000bf04270 */
[----:B------:R-:W-:Y:S01]  /*5ee0*/  FADD.FTZ R22, R22, R115 ;  /* 0x0000007316167221 */ /* 0x000fe20000010000 */
[----:B------:R-:W1:Y:S02]  /*5ef0*/  LDCU.64 UR10, c[0x0][0x4f8] ;  /* 0x00009f00ff0a77ac */ /* 0x000e640008000a00 */
[----:B------:R-:W2:Y:S01]  /*5f00*/  LDC.64 R88, c[0x0][0x500] ;  /* 0x00014000ff587b82 */ /* 0x000ea20000000a00 */
[----:B------:R-:W-:Y:S01]  /*5f10*/  FADD.FTZ R22, R22, R119 ;  /* 0x0000007716167221 */ /* 0x000fe20000010000 */
[----:B------:R-:W-:Y:S01]  /*5f20*/  UMOV UR5, URZ ;  /* 0x000000ff00057c82 */ /* 0x000fe20008000000 */
[----:B------:R-:W3:Y:S02]  /*5f30*/  LDCU.64 UR12, c[0x0][0x550] ;  /* 0x0000aa00ff0c77ac */ /* 0x000ee40008000a00 */
[----:B------:R-:W-:Y:S01]  /*5f40*/  FADD.FTZ R22, R22, R121 ;  /* 0x0000007916167221 */ /* 0x000fe20000010000 */
[----:B------:R-:W-:-:S03]  /*5f50*/  UMOV UR6, UR19 ;  /* 0x0000001300067c82 */ /* 0x000fc60008000000 */
[----:B------:R-:W-:-:S04]  /*5f60*/  FADD.FTZ R22, R22, R123 ;  /* 0x0000007b16167221 */ /* 0x000fc80000010000 */
[----:B------:R-:W-:Y:S01]  /*5f70*/  FADD.FTZ R22, R22, R127 ;  /* 0x0000007f16167221 */ /* 0x000fe20000010000 */
[----:B------:R-:W-:Y:S01]  /*5f80*/  STS [R66], R173 ;  /* 0x000000ad42007388 */ /* 0x000fe20000000800 */
[----:B-1----:R-:W-:Y:S02]  /*5f90*/  UIMAD.WIDE.U32 UR8, UR18, UR10, UR4 ;  /* 0x0000000a120872a5 */ /* 0x002fe4000f8e0004 */
[----:B------:R-:W-:Y:S01]  /*5fa0*/  FADD.FTZ R22, R22, R99 ;  /* 0x0000006316167221 */ /* 0x000fe20000010000 */
[----:B------:R-:W-:Y:S01]  /*5fb0*/  STS [R66+0x4], R143 ;  /* 0x0000048f42007388 */ /* 0x000fe20000000800 */
[----:B------:R-:W-:Y:S02]  /*5fc0*/  UIMAD UR9, UR18, UR11, UR9 ;  /* 0x0000000b120972a4 */ /* 0x000fe4000f8e0209 */
[----:B------:R-:W-:Y:S01]  /*5fd0*/  FADD.FTZ R22, R22, R103 ;  /* 0x0000006716167221 */ /* 0x000fe20000010000 */
[----:B------:R-:W1:Y:S01]  /*5fe0*/  LDCU.64 UR10, c[0x0][0x560] ;  /* 0x0000ac00ff0a77ac */ /* 0x000e620008000a00 */
[----:B------:R-:W-:Y:S02]  /*5ff0*/  STS [R66+0x8], R145 ;  /* 0x0000089142007388 */ /* 0x000fe40000000800 */
[----:B------:R-:W-:Y:S01]  /*6000*/  FADD.FTZ R22, R22, R101 ;  /* 0x0000006516167221 */ /* 0x000fe20000010000 */
[----:B--2---:R-:W-:Y:S01]  /*6010*/  IMAD.WIDE.U32 R2, R14, R88, UR8 ;  /* 0x000000080e027e25 */ /* 0x004fe2000f8e0058 */
[----:B------:R-:W-:Y:S03]  /*6020*/  STS [R66+0xc], R147 ;  /* 0x00000c9342007388 */ /* 0x000fe60000000800 */
[----:B------:R-:W-:Y:S01]  /*6030*/  FADD.FTZ R22, R22, R97 ;  /* 0x0000006116167221 */ /* 0x000fe20000010000 */
[----:B------:R-:W-:Y:S01]  /*6040*/  IMAD R6, R14, R89, R3 ;  /* 0x000000590e067224 */ /* 0x000fe200078e0203 */
[----:B------:R-:W-:Y:S01]  /*6050*/  STS [R66+0x10], R149 ;  /* 0x0000109542007388 */ /* 0x000fe20000000800 */
[----:B------:R-:W-:Y:S01]  /*6060*/  IADD3 R3, P0, PT, R32, R2, RZ ;  /* 0x0000000220037210 */ /* 0x000fe20007f1e0ff */
[----:B------:R-:W2:Y:S01]  /*6070*/  LDCU.64 UR8, c[0x0][0x518] ;  /* 0x0000a300ff0877ac */ /* 0x000ea20008000a00 */
[----:B------:R-:W-:Y:S01]  /*6080*/  FADD.FTZ R22, R22, R125 ;  /* 0x0000007d16167221 */ /* 0x000fe20000010000 */
[----:B------:R-:W-:Y:S01]  /*6090*/  STS [R66+0x14], R151 ;  /* 0x0000149742007388 */ /* 0x000fe20000000800 */
[----:B------:R-:W-:-:S02]  /*60a0*/  IADD3.X R6, PT, PT, RZ, R6, RZ, P0, !PT ;  /* 0x00000006ff067210 */ /* 0x000fc400007fe4ff */
[C---:B---3--:R-:W-:Y:S01]  /*60b0*/  LEA R2, P5, R3.reuse, UR12, 0x2 ;  /* 0x0000000c03027c11 */ /* 0x048fe2000f8a10ff */
[----:B------:R-:W-:Y:S01]  /*60c0*/  STS [R66+0x18], R153 ;  /* 0x0000189942007388 */ /* 0x000fe20000000800 */
[----:B------:R-:W-:Y:S02]  /*60d0*/  FADD.FTZ R22, R22, R109 ;  /* 0x0000006d16167221 */ /* 0x000fe40000010000 */
[----:B------:R-:W-:Y:S01]  /*60e0*/  LEA.HI.X R3, R3, UR13, R6, 0x2, P5 ;  /* 0x0000000d03037c11 */ /* 0x000fe2000a8f1406 */
[----:B------:R-:W-:Y:S01]  /*60f0*/  STS [R66+0x1c], R155 ;  /* 0x00001c9b42007388 */ /* 0x000fe20000000800 */
[----:B------:R-:W-:-:S03]  /*6100*/  FADD.FTZ R22, R22, R105 ;  /* 0x0000006916167221 */ /* 0x000fc60000010000 */
[----:B------:R-:W-:Y:S01]  /*6110*/  STS [R66+0x20], R157 ;  /* 0x0000209d42007388 */ /* 0x000fe20000000800 */
[----:B------:R-:W-:-:S03]  /*6120*/  FADD.FTZ R22, R22, R117 ;  /* 0x0000007516167221 */ /* 0x000fc60000010000 */
[----:B------:R-:W-:Y:S01]  /*6130*/  STS [R66+0x24], R159 ;  /* 0x0000249f42007388 */ /* 0x000fe20000000800 */
[----:B--2---:R-:W-:Y:S01]  /*6140*/  UIMAD.WIDE.U32 UR4, UR18, UR8, UR4 ;  /* 0x00000008120472a5 */ /* 0x004fe2000f8e0004 */
[----:B------:R-:W-:Y:S02]  /*6150*/  FADD.FTZ R22, R22, R111 ;  /* 0x0000006f16167221 */ /* 0x000fe40000010000 */
[----:B------:R-:W-:Y:S01]  /*6160*/  STS [R66+0x28], R161 ;  /* 0x000028a142007388 */ /* 0x000fe20000000800 */
[----:B------:R-:W-:Y:S01]  /*6170*/  UIMAD UR5, UR18, UR9, UR5 ;  /* 0x00000009120572a4 */ /* 0x000fe2000f8e0205 */
[----:B------:R-:W-:Y:S02]  /*6180*/  FADD.FTZ R22, R22, R113 ;  /* 0x0000007116167221 */ /* 0x000fe40000010000 */
        /* <DEDUP_REMOVED lines=140> */
.L_x_6625:
        /* <DEDUP_REMOVED lines=34> */
.L_x_6636:
[----:B------:R-:W-:Y:S05]  /*6c70*/  BSYNC.RECONVERGENT B0 ;  /* 0x0000000000007941 */ /* 0x000fea0003800200 */
.L_x_6635:
        /* <DEDUP_REMOVED lines=26> */
.L_x_6638:
[----:B------:R-:W-:Y:S05]  /*6e20*/  BSYNC.RECONVERGENT B0 ;  /* 0x0000000000007941 */ /* 0x000fea0003800200 */
.L_x_6637:
        /* <DEDUP_REMOVED lines=23> */
.L_x_6640:
        /* <DEDUP_REMOVED lines=51> */
.L_x_6639:
[----:B------:R-:W-:Y:S05]  /*72d0*/  EXIT ;  /* 0x000000000000794d */ /* 0x000fea0003800000 */
.L_x_6641:
        /* <DEDUP_REMOVED lines=10> */
.L_x_10474:


//--------------------- .text._Z25selective_scan_bwd_kernelI32Selective_Scan_bwd_kernel_traitsILi32ELi16ELb0ELb0ELb0ELb1ELb0EffEEv12SSMParamsBwd --------------------------
	.section	.text._Z25selective_scan_bwd_kernelI32Selective_Scan_bwd_kernel_traitsILi32ELi16ELb0ELb0ELb0ELb1ELb0EffEEv12SSMParamsBwd,"ax",@progbits
	.align	128
        .global         _Z25selective_scan_bwd_kernelI32Selective_Scan_bwd_kernel_traitsILi32ELi16ELb0ELb0ELb0ELb1ELb0EffEEv12SSMParamsBwd
        .type           _Z25selective_scan_bwd_kernelI32Selective_Scan_bwd_kernel_traitsILi32ELi16ELb0ELb0ELb0ELb1ELb0EffEEv12SSMParamsBwd,@function
        .size           _Z25selective_scan_bwd_kernelI32Selective_Scan_bwd_kernel_traitsILi32ELi16ELb0ELb0ELb0ELb1ELb0EffEEv12SSMParamsBwd,(.L_x_10475 - _Z25selective_scan_bwd_kernelI32Selective_Scan_bwd_kernel_traitsILi32ELi16ELb0ELb0ELb0ELb1ELb0EffEEv12SSMParamsBwd)
        .other          _Z25selective_scan_bwd_kernelI32Selective_Scan_bwd_kernel_traitsILi32ELi16ELb0ELb0ELb0ELb1ELb0EffEEv12SSMParamsBwd,@"STO_CUDA_ENTRY STV_DEFAULT"
_Z25selective_scan_bwd_kernelI32Selective_Scan_bwd_kernel_traitsILi32ELi16ELb0ELb0ELb0ELb1ELb0EffEEv12SSMParamsBwd:
.text._Z25selective_scan_bwd_kernelI32Selective_Scan_bwd_kernel_traitsILi32ELi16ELb0ELb0ELb0ELb1ELb0EffEEv12SSMParamsBwd:
        /* <DEDUP_REMOVED lines=56> */
[C---:B------:R-:W-:Y:S01]  /*0380*/  IADD3 R60, P3, PT, R11.reuse, R2, RZ ;  /* 0x000000020b3c7210 */ /* 0x040fe20007f7e0ff */
[----:B-1----:R-:W-:Y:S01]  /*0390*/  @P0 IMAD R5, R0, R19, RZ ;  /* 0x0000001300050224 */ /* 0x002fe200078e02ff */
[----:B------:R-:W-:Y:S01]  /*03a0*/  LEA R80, P2, R78, R80, 0x2 ;  /* 0x000000504e507211 */ /* 0x000fe200078410ff */
        /* <DEDUP_REMOVED lines=9> */
[----:B------:R-:W-:Y:S01]  /*0440*/  IMAD.WIDE.U32 R74, R84, UR10, RZ ;  /* 0x0000000a544a7c25 */ /* 0x000fe2000f8e00ff */
        /* <DEDUP_REMOVED lines=16> */
[----:B------:R-:W1:Y:S01]  /*0550*/  LDC.64 R66, c[0x0][0x440] ;  /* 0x00011000ff427b82 */ /* 0x000e620000000a00 */
[----:B------:R-:W2:Y:S01]  /*0560*/  LDCU.64 UR6, c[0x0][0x3a0] ;  /* 0x00007400ff0677ac */ /* 0x000ea20008000a00 */
[----:B------:R-:W-:Y:S02]  /*0570*/  MOV R70, RZ ;  /* 0x000000ff00467202 */ /* 0x000fe40000000f00 */
[----:B------:R-:W-:Y:S01]  /*0580*/  MOV R72, RZ ;  /* 0x000000ff00487202 */ /* 0x000fe20000000f00 */
[----:B------:R-:W-:Y:S01]  /*0590*/  UMOV UR4, 0x400 ;  /* 0x0000040000047882 */ /* 0x000fe20000000000 */
[----:B------:R-:W3:Y:S02]  /*05a0*/  LDCU UR8, c[0x0][0x394] ;  /* 0x00007280ff0877ac */ /* 0x000ee40008000800 */
[----:B------:R-:W4:Y:S01]  /*05b0*/  S2UR UR5, SR_CgaCtaId ;  /* 0x00000000000579c3 */ /* 0x000f220000008800 */
[----:B--2---:R-:W-:-:S04]  /*05c0*/  IMAD.WIDE.U32 R64, R84, UR6, RZ ;  /* 0x0000000654407c25 */ /* 0x004fc8000f8e00ff */
[----:B------:R-:W-:Y:S01]  /*05d0*/  IMAD R0, R84, UR7, R65 ;  /* 0x0000000754007c24 */ /* 0x000fe2000f8e0241 */
[----:B-1----:R-:W-:-:S04]  /*05e0*/  LEA R66, P0, R64, R66, 0x2 ;  /* 0x0000004240427211 */ /* 0x002fc800078010ff */
[----:B------:R-:W-:Y:S02]  /*05f0*/  LEA.HI.X R64, R64, R67, R0, 0x2, P0 ;  /* 0x0000004340407211 */ /* 0x000fe400000f1400 */
[C---:B0-----:R-:W-:Y:S01]  /*0600*/  SHF.L.U32 R0, R68.reuse, 0x4, RZ ;  /* 0x0000000444007819 */ /* 0x041fe200000006ff */
[----:B----4-:R-:W-:Y:S01]  /*0610*/  ULEA UR4, UR5, UR4, 0x18 ;  /* 0x0000000405047291 */ /* 0x010fe2000f8ec0ff */
[----:B------:R-:W-:Y:S02]  /*0620*/  LOP3.LUT R198, R68, 0x1f, RZ, 0xc0, !PT ;  /* 0x0000001f44c67812 */ /* 0x000fe400078ec0ff */
[----:B------:R-:W-:-:S03]  /*0630*/  LOP3.LUT R81, R0, 0x3e00, RZ, 0xc0, !PT ;  /* 0x00003e0000517812 */ /* 0x000fc600078ec0ff */
        /* <DEDUP_REMOVED lines=16> */
[----:B---3--:R-:W-:-:S07]  /*0740*/  LOP3.LUT R51, R81, 0x1e0, RZ, 0xfc, !PT ;  /* 0x000001e051337812 */ /* 0x008fce00078efcff */
.L_x_6682:
[----:B0-----:R-:W0:Y:S01]  /*0750*/  LDC R50, c[0x0][0x388] ;  /* 0x0000e200ff327b82 */ /* 0x001e220000000800 */
[----:B------:R-:W-:Y:S01]  /*0760*/  UIADD3 UR9, UPT, UPT, UR8, -0x1, URZ ;  /* 0xffffffff08097890 */ /* 0x000fe2000fffe0ff */
[----:B------:R-:W-:Y:S02]  /*0770*/  SHF.L.U32 R3, R81, 0x2, RZ ;  /* 0x0000000251037819 */ /* 0x000fe400000006ff */
[----:B------:R-:W-:Y:S02]  /*0780*/  CS2R R12, SRZ ;  /* 0x00000000000c7805 */ /* 0x000fe4000001ff00 */
[----:B------:R-:W-:Y:S01]  /*0790*/  CS2R R14, SRZ ;  /* 0x00000000000e7805 */ /* 0x000fe2000001ff00 */
[----:B------:R-:W-:Y:S01]  /*07a0*/  USHF.L.U32 UR6, UR9, 0x9, URZ ;  /* 0x0000000909067899 */ /* 0x000fe200080006ff */
[C---:B------:R-:W-:Y:S01]  /*07b0*/  IADD3 R8, P0, PT, R3.reuse, R62, RZ ;  /* 0x0000003e03087210 */ /* 0x040fe20007f1e0ff */
[----:B------:R-:W-:Y:S01]  /*07c0*/  HFMA2 R0, -RZ, RZ, 0, 0 ;  /* 0x00000000ff007431 */ /* 0x000fe200000001ff */
[----:B------:R-:W-:-:S02]  /*07d0*/  IADD3 R2, P2, PT, R3, R54, RZ ;  /* 0x0000003603027210 */ /* 0x000fc40007f5e0ff */
[----:B------:R-:W-:Y:S02]  /*07e0*/  CS2R R10, SRZ ;  /* 0x00000000000a7805 */ /* 0x000fe4000001ff00 */
        /* <DEDUP_REMOVED lines=29> */
[----:B------:R-:W2:Y:S04]  /*09c0*/  @!P5 LDG.E R15, desc[UR16][R8.64+0x200] ;  /* 0x00020010080fd981 */ /* 0x000ea8000c1e1900 */
[----:B------:R-:W2:Y:S04]  /*09d0*/  @!P4 LDG.E R12, desc[UR16][R8.64+0x280] ;  /* 0x00028010080cc981 */ /* 0x000ea8000c1e1900 */
[----:B------:R-:W2:Y:S01]  /*09e0*/  @!P0 LDG.E R19, desc[UR16][R8.64+0x400] ;  /* 0x0004001008138981 */ /* 0x000ea2000c1e1900 */
[----:B------:R-:W-:-:S02]  /*09f0*/  ISETP.GE.AND P0, PT, R63, R50, PT ;  /* 0x000000323f00720c */ /* 0x000fc40003f06270 */
[-C--:B------:R-:W-:Y:S01]  /*0a00*/  ISETP.GE.AND P4, PT, R55, R50.reuse, PT ;  /* 0x000000323700720c */ /* 0x080fe20003f86270 */
[----:B------:R-:W2:Y:S01]  /*0a10*/  @!P1 LDG.E R21, desc[UR16][R8.64+0x500] ;  /* 0x0005001008159981 */ /* 0x000ea2000c1e1900 */
[-C--:B------:R-:W-:Y:S02]  /*0a20*/  ISETP.GE.AND P5, PT, R53, R50.reuse, PT ;  /* 0x000000323500720c */ /* 0x080fe40003fa6270 */
[----:B------:R-:W-:Y:S01]  /*0a30*/  ISETP.GE.AND P6, PT, R51, R50, PT ;  /* 0x000000323300720c */ /* 0x000fe20003fc6270 */
[----:B------:R-:W2:Y:S04]  /*0a40*/  @!P2 LDG.E R18, desc[UR16][R8.64+0x580] ;  /* 0x000580100812a981 */ /* 0x000ea8000c1e1900 */
[----:B------:R-:W2:Y:S04]  /*0a50*/  @!P3 LDG.E R23, desc[UR16][R8.64+0x600] ;  /* 0x000600100817b981 */ /* 0x000ea8000c1e1900 */
[----:B------:R-:W2:Y:S04]  /*0a60*/  @!P0 LDG.E R16, desc[UR16][R8.64+0x480] ;  /* 0x0004801008108981 */ /* 0x000ea8000c1e1900 */
[----:B------:R-:W2:Y:S04]  /*0a70*/  @!P4 LDG.E R20, desc[UR16][R8.64+0x680] ;  /* 0x000680100814c981 */ /* 0x000ea8000c1e1900 */
[----:B------:R-:W2:Y:S04]  /*0a80*/  @!P5 LDG.E R25, desc[UR16][R8.64+0x700] ;  /* 0x000700100819d981 */ /* 0x000ea8000c1e1900 */
[----:B------:R0:W2:Y:S01]  /*0a90*/  @!P6 LDG.E R22, desc[UR16][R8.64+0x780] ;  /* 0x000780100816e981 */ /* 0x0000a2000c1e1900 */
[----:B------:R-:W1:Y:S01]  /*0aa0*/  S2R R49, SR_LANEID ;  /* 0x0000000000317919 */ /* 0x000e620000000000 */
[----:B------:R-:W0:Y:S01]  /*0ab0*/  S2UR UR5, SR_CgaCtaId ;  /* 0x00000000000579c3 */ /* 0x000e220000008800 */
[----:B------:R-:W-:-:S02]  /*0ac0*/  UMOV UR4, 0x400 ;  /* 0x0000040000047882 */ /* 0x000fc40000000000 */
[----:B0-----:R-:W-:Y:S01]  /*0ad0*/  ULEA UR12, UR5, UR4, 0x18 ;  /* 0x00000004050c7291 */ /* 0x001fe2000f8ec0ff */
[C---:B-1----:R-:W-:Y:S02]  /*0ae0*/  IADD3 R24, PT, PT, R49.reuse, 0x20, RZ ;  /* 0x0000002031187810 */ /* 0x042fe40007ffe0ff */
[C---:B------:R-:W-:Y:S02]  /*0af0*/  IADD3 R8, PT, PT, R49.reuse, 0x80, RZ ;  /* 0x0000008031087810 */ /* 0x040fe40007ffe0ff */
[CC--:B------:R-:W-:Y:S02]  /*0b00*/  LEA.HI.SX32 R48, R49.reuse, R49.reuse, 0x1b ;  /* 0x0000003131307211 */ /* 0x0c0fe400078fdaff */
[C---:B------:R-:W-:Y:S02]  /*0b10*/  IADD3 R26, PT, PT, R49.reuse, 0x40, RZ ;  /* 0x00000040311a7810 */ /* 0x040fe40007ffe0ff */
[----:B------:R-:W-:Y:S02]  /*0b20*/  IADD3 R28, PT, PT, R49, 0x60, RZ ;  /* 0x00000060311c7810 */ /* 0x000fe40007ffe0ff */
[----:B------:R-:W-:-:S02]  /*0b30*/  LEA.HI.SX32 R24, R24, R49, 0x1b ;  /* 0x0000003118187211 */ /* 0x000fc400078fdaff */
[-C--:B------:R-:W-:Y:S02]  /*0b40*/  LEA.HI.SX32 R8, R8, R49.reuse, 0x1b ;  /* 0x0000003108087211 */ /* 0x080fe400078fdaff */
[----:B------:R-:W-:Y:S02]  /*0b50*/  IADD3 R30, PT, PT, R49, 0xa0, RZ ;  /* 0x000000a0311e7810 */ /* 0x000fe40007ffe0ff */
[----:B------:R-:W-:Y:S02]  /*0b60*/  LEA R48, R48, UR12, 0x2 ;  /* 0x0000000c30307c11 */ /* 0x000fe4000f8e10ff */
[-C--:B------:R-:W-:Y:S02]  /*0b70*/  LEA.HI.SX32 R26, R26, R49.reuse, 0x1b ;  /* 0x000000311a1a7211 */ /* 0x080fe400078fdaff */
[----:B------:R-:W-:Y:S02]  /*0b80*/  LEA.HI.SX32 R28, R28, R49, 0x1b ;  /* 0x000000311c1c7211 */ /* 0x000fe400078fdaff */
[----:B------:R-:W-:-:S02]  /*0b90*/  LEA R47, R24, UR12, 0x2 ;  /* 0x0000000c182f7c11 */ /* 0x000fc4000f8e10ff */
[----:B------:R-:W-:Y:S02]  /*0ba0*/  LEA R44, R8, UR12, 0x2 ;  /* 0x0000000c082c7c11 */ /* 0x000fe4000f8e10ff */
[C---:B------:R-:W-:Y:S02]  /*0bb0*/  IADD3 R8, PT, PT, R49.reuse, 0xc0, RZ ;  /* 0x000000c031087810 */ /* 0x040fe40007ffe0ff */
[----:B------:R-:W-:Y:S02]  /*0bc0*/  LEA.HI.SX32 R30, R30, R49, 0x1b ;  /* 0x000000311e1e7211 */ /* 0x000fe400078fdaff */
[----:B------:R-:W-:Y:S02]  /*0bd0*/  LEA R46, R26, UR12, 0x2 ;  /* 0x0000000c1a2e7c11 */ /* 0x000fe4000f8e10ff */
[----:B------:R-:W-:Y:S02]  /*0be0*/  LEA R45, R28, UR12, 0x2 ;  /* 0x0000000c1c2d7c11 */ /* 0x000fe4000f8e10ff */
[----:B------:R-:W-:-:S02]  /*0bf0*/  IADD3 R24, PT, PT, R49, 0xe0, RZ ;  /* 0x000000e031187810 */ /* 0x000fc40007ffe0ff */
[-C--:B------:R-:W-:Y:S02]  /*0c00*/  LEA.HI.SX32 R8, R8, R49.reuse, 0x1b ;  /* 0x0000003108087211 */ /* 0x080fe400078fdaff */
[----:B------:R-:W-:Y:S02]  /*0c10*/  LEA R43, R30, UR12, 0x2 ;  /* 0x0000000c1e2b7c11 */ /* 0x000fe4000f8e10ff */
[C---:B------:R-:W-:Y:S02]  /*0c20*/  IADD3 R26, PT, PT, R49.reuse, 0x100, RZ ;  /* 0x00000100311a7810 */ /* 0x040fe40007ffe0ff */
[C---:B------:R-:W-:Y:S02]  /*0c30*/  IADD3 R28, PT, PT, R49.reuse, 0x120, RZ ;  /* 0x00000120311c7810 */ /* 0x040fe40007ffe0ff */
[----:B------:R-:W-:Y:S02]  /*0c40*/  IADD3 R30, PT, PT, R49, 0x140, RZ ;  /* 0x00000140311e7810 */ /* 0x000fe40007ffe0ff */
[----:B------:R-:W-:-:S02]  /*0c50*/  LEA.HI.SX32 R24, R24, R49, 0x1b ;  /* 0x0000003118187211 */ /* 0x000fc400078fdaff */
[----:B------:R-:W-:Y:S02]  /*0c60*/  LEA R42, R8, UR12, 0x2 ;  /* 0x0000000c082a7c11 */ /* 0x000fe4000f8e10ff */
[-C--:B------:R-:W-:Y:S02]  /*0c70*/  LEA.HI.SX32 R26, R26, R49.reuse, 0x1b ;  /* 0x000000311a1a7211 */ /* 0x080fe400078fdaff */
[----:B------:R-:W-:Y:S02]  /*0c80*/  IADD3 R8, PT, PT, R49, 0x180, RZ ;  /* 0x0000018031087810 */ /* 0x000fe40007ffe0ff */
[-C--:B------:R-:W-:Y:S02]  /*0c90*/  LEA.HI.SX32 R28, R28, R49.reuse, 0x1b ;  /* 0x000000311c1c7211 */ /* 0x080fe400078fdaff */
[----:B------:R-:W-:Y:S02]  /*0ca0*/  LEA.HI.SX32 R30, R30, R49, 0x1b ;  /* 0x000000311e1e7211 */ /* 0x000fe400078fdaff */
[----:B------:R-:W-:-:S02]  /*0cb0*/  LEA R41, R24, UR12, 0x2 ;  /* 0x0000000c18297c11 */ /* 0x000fc4000f8e10ff */
[----:B------:R-:W-:Y:S02]  /*0cc0*/  IADD3 R24, PT, PT, R49, 0x1e0, RZ ;  /* 0x000001e031187810 */ /* 0x000fe40007ffe0ff */
[----:B------:R-:W-:Y:S02]  /*0cd0*/  LEA R40, R26, UR12, 0x2 ;  /* 0x0000000c1a287c11 */ /* 0x000fe4000f8e10ff */
[-C--:B------:R-:W-:Y:S02]  /*0ce0*/  LEA.HI.SX32 R8, R8, R49.reuse, 0x1b ;  /* 0x0000003108087211 */ /* 0x080fe400078fdaff */
[----:B------:R-:W-:Y:S02]  /*0cf0*/  LEA R39, R28, UR12, 0x2 ;  /* 0x0000000c1c277c11 */ /* 0x000fe4000f8e10ff */
[----:B------:R-:W-:Y:S02]  /*0d00*/  LEA R38, R30, UR12, 0x2 ;  /* 0x0000000c1e267c11 */ /* 0x000fe4000f8e10ff */
[----:B------:R-:W-:-:S02]  /*0d10*/  LEA.HI.SX32 R24, R24, R49, 0x1b ;  /* 0x0000003118187211 */ /* 0x000fc400078fdaff */
[----:B------:R-:W-:Y:S02]  /*0d20*/  LEA R36, R8, UR12, 0x2 ;  /* 0x0000000c08247c11 */ /* 0x000fe4000f8e10ff */
[----:B------:R-:W-:Y:S02]  /*0d30*/  LEA R33, R24, UR12, 0x2 ;  /* 0x0000000c18217c11 */ /* 0x000fe4000f8e10ff */
[----:B------:R-:W-:Y:S02]  /*0d40*/  P2R R95, PR, RZ, 0x1 ;  /* 0x00000001ff5f7803 */ /* 0x000fe40000000000 */
[----:B------:R-:W-:Y:S02]  /*0d50*/  ISETP.GE.AND P0, PT, R81, R50, PT ;  /* 0x000000325100720c */ /* 0x000fe40003f06270 */
[----:B------:R-:W-:Y:S02]  /*0d60*/  CS2R R8, SRZ ;  /* 0x0000000000087805 */ /* 0x000fe4000001ff00 */
[----:B------:R-:W-:-:S02]  /*0d70*/  P2R R94, PR, RZ, 0x2 ;  /* 0x00000002ff5e7803 */ /* 0x000fc40000000000 */
[----:B------:R-:W-:Y:S02]  /*0d80*/  P2R R93, PR, RZ, 0x4 ;  /* 0x00000004ff5d7803 */ /* 0x000fe40000000000 */
[-C--:B------:R-:W-:Y:S02]  /*0d90*/  ISETP.GE.AND P1, PT, R75, R50.reuse, PT ;  /* 0x000000324b00720c */ /* 0x080fe40003f26270 */
[----:B------:R-:W-:Y:S02]  /*0da0*/  P2R R92, PR, RZ, 0x8 ;  /* 0x00000008ff5c7803 */ /* 0x000fe40000000000 */
[-C--:B------:R-:W-:Y:S02]  /*0db0*/  ISETP.GE.AND P2, PT, R77, R50.reuse, PT ;  /* 0x000000324d00720c */ /* 0x080fe40003f46270 */
[----:B------:R-:W-:Y:S01]  /*0dc0*/  ISETP.GE.AND P3, PT, R79, R50, PT ;  /* 0x000000324f00720c */ /* 0x000fe20003f66270 */
[----:B------:R-:W-:Y:S01]  /*0dd0*/  HFMA2 R85, -RZ, RZ, 0, 0 ;  /* 0x00000000ff557431 */ /* 0x000fe200000001ff */
[----:B------:R-:W-:-:S02]  /*0de0*/  CS2R R86, SRZ ;  /* 0x0000000000567805 */ /* 0x000fc4000001ff00 */
[----:B------:R-:W-:Y:S02]  /*0df0*/  CS2R R88, SRZ ;  /* 0x0000000000587805 */ /* 0x000fe4000001ff00 */
[----:B------:R-:W-:Y:S01]  /*0e00*/  CS2R R90, SRZ ;  /* 0x00000000005a7805 */ /* 0x000fe2000001ff00 */
[----:B---3--:R-:W-:Y:S04]  /*0e10*/  STS [R48], R11 ;  /* 0x0000000b30007388 */ /* 0x008fe80000000800 */
[----:B----4-:R0:W-:Y:S04]  /*0e20*/  STS [R47+0x80], R0 ;  /* 0x000080002f007388 */ /* 0x0101e80000000800 */
[----:B--2---:R-:W-:Y:S01]  /*0e30*/  STS [R46+0x100], R13 ;  /* 0x0001000d2e007388 */ /* 0x004fe20000000800 */
[----:B0-----:R-:W-:-:S03]  /*0e40*/  IADD3 R0, PT, PT, R49, 0x160, RZ ;  /* 0x0000016031007810 */ /* 0x001fc60007ffe0ff */
[----:B------:R0:W-:Y:S01]  /*0e50*/  STS [R45+0x180], R10 ;  /* 0x0001800a2d007388 */ /* 0x0001e20000000800 */
[----:B------:R-:W-:-:S03]  /*0e60*/  LEA.HI.SX32 R0, R0, R49, 0x1b ;  /* 0x0000003100007211 */ /* 0x000fc600078fdaff */
[----:B------:R-:W-:Y:S04]  /*0e70*/  STS [R44+0x200], R15 ;  /* 0x0002000f2c007388 */ /* 0x000fe80000000800 */
[----:B------:R1:W-:Y:S01]  /*0e80*/  STS [R43+0x280], R12 ;  /* 0x0002800c2b007388 */ /* 0x0003e20000000800 */
[C---:B0-----:R-:W-:Y:S02]  /*0e90*/  IADD3 R10, PT, PT, R49.reuse, 0x1a0, RZ ;  /* 0x000001a0310a7810 */ /* 0x041fe40007ffe0ff */
[----:B------:R-:W-:Y:S02]  /*0ea0*/  LEA R37, R0, UR12, 0x2 ;  /* 0x0000000c00257c11 */ /* 0x000fe4000f8e10ff */
[----:B------:R-:W-:Y:S02]  /*0eb0*/  LEA.HI.SX32 R10, R10, R49, 0x1b ;  /* 0x000000310a0a7211 */ /* 0x000fe400078fdaff */
[----:B------:R-:W-:-:S02]  /*0ec0*/  SHF.L.U32 R0, R49, 0x4, RZ ;  /* 0x0000000431007819 */ /* 0x000fc400000006ff */
[----:B-1----:R-:W-:Y:S01]  /*0ed0*/  IADD3 R12, PT, PT, R49, 0x1c0, RZ ;  /* 0x000001c0310c7810 */ /* 0x002fe20007ffe0ff */
[----:B------:R-:W-:Y:S03]  /*0ee0*/  STS [R42+0x300], R17 ;  /* 0x000300112a007388 */ /* 0x000fe60000000800 */
[----:B------:R-:W-:Y:S01]  /*0ef0*/  LEA.HI.SX32 R12, R12, R49, 0x1b ;  /* 0x000000310c0c7211 */ /* 0x000fe200078fdaff */
[----:B------:R0:W-:Y:S01]  /*0f00*/  STS [R41+0x380], R14 ;  /* 0x0003800e29007388 */ /* 0x0001e20000000800 */
[----:B------:R-:W-:Y:S02]  /*0f10*/  LEA R35, R10, UR12, 0x2 ;  /* 0x0000000c0a237c11 */ /* 0x000fe4000f8e10ff */
[----:B------:R-:W-:Y:S01]  /*0f20*/  LEA.HI.SX32 R32, R0, R0, 0x1b ;  /* 0x0000000000207211 */ /* 0x000fe200078fdaff */
[----:B------:R-:W-:Y:S01]  /*0f30*/  STS [R40+0x400], R19 ;  /* 0x0004001328007388 */ /* 0x000fe20000000800 */
[----:B------:R-:W-:-:S03]  /*0f40*/  LEA R34, R12, UR12, 0x2 ;  /* 0x0000000c0c227c11 */ /* 0x000fc6000f8e10ff */
[----:B------:R-:W-:Y:S01]  /*0f50*/  STS [R39+0x480], R16 ;  /* 0x0004801027007388 */ /* 0x000fe20000000800 */
[----:B------:R-:W-:-:S03]  /*0f60*/  LEA R32, R32, UR12, 0x2 ;  /* 0x0000000c20207c11 */ /* 0x000fc6000f8e10ff */
        /* <DEDUP_REMOVED lines=36> */
[----:B0-----:R-:W-:Y:S02]  /*11b0*/  CS2R R14, SRZ ;  /* 0x00000000000e7805 */ /* 0x001fe4000001ff00 */
[----:B------:R-:W-:Y:S01]  /*11c0*/  MOV R0, RZ ;  /* 0x000000ff00007202 */ /* 0x000fe20000000f00 */
        /* <DEDUP_REMOVED lines=16> */
[-C--:B------:R-:W-:Y:S01]  /*12d0*/  ISETP.GE.AND P0, PT, R81, R50.reuse, PT ;  /* 0x000000325100720c */ /* 0x080fe20003f06270 */
[----:B------:R-:W-:Y:S01]  /*12e0*/  HFMA2 R93, -RZ, RZ, 0, 0 ;  /* 0x00000000ff5d7431 */ /* 0x000fe200000001ff */
[----:B------:R-:W-:Y:S02]  /*12f0*/  P2R R92, PR, RZ, 0x2 ;  /* 0x00000002ff5c7803 */ /* 0x000fe40000000000 */
[----:B------:R-:W-:Y:S02]  /*1300*/  ISETP.GE.AND P1, PT, R79, R50, PT ;  /* 0x000000324f00720c */ /* 0x000fe40003f26270 */
[----:B------:R-:W-:Y:S02]  /*1310*/  MOV R97, RZ ;  /* 0x000000ff00617202 */ /* 0x000fe40000000f00 */
        /* <DEDUP_REMOVED lines=18> */
[----:B------:R-:W3:Y:S04]  /*1440*/  LDS R13, [R32] ;  /* 0x00000000200d7984 */ /* 0x000ee80000000800 */
[----:B------:R-:W-:Y:S04]  /*1450*/  LDS R101, [R32+0x4] ;  /* 0x0000040020657984 */ /* 0x000fe80000000800 */
[----:B------:R-:W-:Y:S04]  /*1460*/  LDS R15, [R32+0x8] ;  /* 0x00000800200f7984 */ /* 0x000fe80000000800 */
[----:B------:R-:W-:Y:S04]  /*1470*/  LDS R103, [R32+0xc] ;  /* 0x00000c0020677984 */ /* 0x000fe80000000800 */
[----:B------:R-:W4:Y:S04]  /*1480*/  LDS R105, [R32+0x10] ;  /* 0x0000100020697984 */ /* 0x000f280000000800 */
[----:B------:R-:W4:Y:S04]  /*1490*/  LDS R107, [R32+0x14] ;  /* 0x00001400206b7984 */ /* 0x000f280000000800 */
[----:B------:R-:W4:Y:S04]  /*14a0*/  LDS R109, [R32+0x18] ;  /* 0x00001800206d7984 */ /* 0x000f280000000800 */
[----:B------:R0:W2:Y:S04]  /*14b0*/  LDS R111, [R32+0x1c] ;  /* 0x00001c00206f7984 */ /* 0x0000a80000000800 */
[----:B------:R0:W2:Y:S04]  /*14c0*/  LDS R115, [R32+0x20] ;  /* 0x0000200020737984 */ /* 0x0000a80000000800 */
[----:B------:R0:W2:Y:S04]  /*14d0*/  LDS R117, [R32+0x24] ;  /* 0x0000240020757984 */ /* 0x0000a80000000800 */
[----:B------:R0:W3:Y:S04]  /*14e0*/  LDS R119, [R32+0x28] ;  /* 0x0000280020777984 */ /* 0x0000e80000000800 */
[----:B------:R0:W3:Y:S04]  /*14f0*/  LDS R113, [R32+0x2c] ;  /* 0x00002c0020717984 */ /* 0x0000e80000000800 */
[----:B------:R0:W3:Y:S04]  /*1500*/  LDS R11, [R32+0x30] ;  /* 0x00003000200b7984 */ /* 0x0000e80000000800 */
[----:B------:R0:W3:Y:S04]  /*1510*/  LDS R133, [R32+0x34] ;  /* 0x0000340020857984 */ /* 0x0000e80000000800 */
[----:B------:R2:W3:Y:S04]  /*1520*/  LDS R9, [R32+0x38] ;  /* 0x0000380020097984 */ /* 0x0004e80000000800 */
[----:B------:R2:W3:Y:S01]  /*1530*/  LDS R173, [R32+0x3c] ;  /* 0x00003c0020ad7984 */ /* 0x0004e20000000800 */
[----:B------:R-:W-:Y:S01]  /*1540*/  BAR.SYNC.DEFER_BLOCKING 0x0 ;  /* 0x0000000000007b1d */ /* 0x000fe20000010000 */
[----:B0-----:R-:W-:Y:S01]  /*1550*/  HFMA2 R85, -RZ, RZ, 0, 0 ;  /* 0x00000000ff557431 */ /* 0x001fe200000001ff */
[----:B-1----:R-:W-:Y:S01]  /*1560*/  MOV R0, RZ ;  /* 0x000000ff00007202 */ /* 0x002fe20000000f00 */
[----:B------:R-:W-:-:S03]  /*1570*/  HFMA2 R87, -RZ, RZ, 0, 0 ;  /* 0x00000000ff577431 */ /* 0x000fc600000001ff */
[----:B------:R-:W4:Y:S01]  /*1580*/  @!P0 LDG.E R93, desc[UR16][R2.64] ;  /* 0x00000010025d8981 */ /* 0x000f22000c1e1900 */
[----:B------:R-:W-:-:S03]  /*1590*/  ISETP.GE.AND P0, PT, R77, R50, PT ;  /* 0x000000324d00720c */ /* 0x000fc60003f06270 */
[----:B------:R-:W4:Y:S01]  /*15a0*/  @!P1 LDG.E R0, desc[UR16][R2.64+0x80] ;  /* 0x0000801002009981 */ /* 0x000f22000c1e1900 */
[-C--:B------:R-:W-:Y:S02]  /*15b0*/  ISETP.GE.AND P1, PT, R75, R50.reuse, PT ;  /* 0x000000324b00720c */ /* 0x080fe40003f26270 */
[----:B------:R-:W-:Y:S01]  /*15c0*/  MOV R8, RZ ;  /* 0x000000ff00087202 */ /* 0x000fe20000000f00 */
[----:B------:R-:W-:Y:S01]  /*15d0*/  HFMA2 R89, -RZ, RZ, 0, 0 ;  /* 0x00000000ff597431 */ /* 0x000fe200000001ff */
[----:B------:R-:W-:Y:S02]  /*15e0*/  MOV R10, RZ ;  /* 0x000000ff000a7202 */ /* 0x000fe40000000f00 */
[----:B--2---:R-:W-:Y:S02]  /*15f0*/  CS2R R90, SRZ ;  /* 0x00000000005a7805 */ /* 0x004fe4000001ff00 */
[----:B------:R-:W-:Y:S01]  /*1600*/  MOV R12, RZ ;  /* 0x000000ff000c7202 */ /* 0x000fe20000000f00 */
[----:B------:R-:W-:Y:S01]  /*1610*/  HFMA2 R14, -RZ, RZ, 0, 0 ;  /* 0x00000000ff0e7431 */ /* 0x000fe200000001ff */
        /* <DEDUP_REMOVED lines=10> */
[----:B------:R-:W-:-:S09]  /*16c0*/  ISETP.GE.AND P1, PT, R67, R50, PT ;  /* 0x000000324300720c */ /* 0x000fd20003f26270 */
[----:B------:R-:W2:Y:S01]  /*16d0*/  @!P0 LDG.E R89, desc[UR16][R2.64+0x300] ;  /* 0x0003001002598981 */ /* 0x000ea2000c1e1900 */
[----:B------:R-:W-:-:S03]  /*16e0*/  ISETP.GE.AND P0, PT, R65, R50, PT ;  /* 0x000000324100720c */ /* 0x000fc60003f06270 */
        /* <DEDUP_REMOVED lines=9> */
[----:B------:R-:W2:Y:S01]  /*1780*/  @!P0 LDG.E R14, desc[UR16][R2.64+0x480] ;  /* 0x00048010020e8981 */ /* 0x000ea2000c1e1900 */
[----:B---3-5:R-:W-:-:S05]  /*1790*/  FADD.FTZ R100, R13, R82 ;  /* 0x000000520d647221 */ /* 0x028fca0000010000 */
[----:B------:R-:W-:Y:S01]  /*17a0*/  FSETP.GTU.FTZ.AND P0, PT, R100, 20, PT ;  /* 0x41a000006400780b */ /* 0x000fe20003f1c000 */
[--C-:B----4-:R-:W-:Y:S01]  /*17b0*/  FADD.FTZ R104, R105, R82.reuse ;  /* 0x0000005269687221 */ /* 0x110fe20000010000 */
        /* <DEDUP_REMOVED lines=13> */
[----:B--2---:R0:W-:Y:S04]  /*1890*/  STS [R46+0x100], R85 ;  /* 0x000100552e007388 */ /* 0x0041e80000000800 */
        /* <DEDUP_REMOVED lines=61> */
.L_x_6644:
[----:B------:R-:W-:Y:S05]  /*1c70*/  BSYNC.RECONVERGENT B0 ;  /* 0x0000000000007941 */ /* 0x000fea0003800200 */
.L_x_6643:
        /* <DEDUP_REMOVED lines=34> */
.L_x_6646:
[----:B------:R-:W-:Y:S05]  /*1ea0*/  BSYNC.RECONVERGENT B0 ;  /* 0x0000000000007941 */ /* 0x000fea0003800200 */
.L_x_6645:
        /* <DEDUP_REMOVED lines=34> */
.L_x_6648:
[----:B------:R-:W-:Y:S05]  /*20d0*/  BSYNC.RECONVERGENT B0 ;  /* 0x0000000000007941 */ /* 0x000fea0003800200 */
.L_x_6647:
        /* <DEDUP_REMOVED lines=34> */
.L_x_6650:
[----:B------:R-:W-:Y:S05]  /*2300*/  BSYNC.RECONVERGENT B0 ;  /* 0x0000000000007941 */ /* 0x000fea0003800200 */
.L_x_6649:
        /* <DEDUP_REMOVED lines=34> */
.L_x_6652:
[----:B------:R-:W-:Y:S05]  /*2530*/  BSYNC.RECONVERGENT B0 ;  /* 0x0000000000007941 */ /* 0x000fea0003800200 */
.L_x_6651:
[----:B------:R-:W-:Y:S01]  /*2540*/  BSSY.RECONVERGENT B0, `(.L_x_6653) ;  /* 0x0000025000007945 */ /* 0x000fe20003800200 */
[----:B------:R-:W-:Y:S01]  /*2550*/  HFMA2 R119, -RZ, RZ, 0, 0 ;  /* 0x00000000ff777431 */ /* 0x000fe200000001ff */
[----:B------:R-:W-:Y:S01]  /*2560*/  FSETP.GTU.FTZ.AND P4, PT, R110, 20, PT ;  /* 0x41a000006e00780b */ /* 0x000fe20003f9c000 */
[----:B------:R-:W-:Y:S01]  /*2570*/  FADD.FTZ R113, R113, R82 ;  /* 0x0000005271717221 */ /* 0x000fe20000010000 */
[----:B------:R-:W-:Y:S01]  /*2580*/  MOV R117, RZ ;  /* 0x000000ff00757202 */ /* 0x000fe20000000f00 */
[----:B------:R-:W-:Y:S01]  /*2590*/  FFMA.FTZ R13, R31, R0, R72 ;  /* 0x000000001f0d7223 */ /* 0x000fe20000010048 */
[----:B------:R-:W-:Y:S09]  /*25a0*/  @P5 BRA `(.L_x_6654) ;  /* 0x0000000000785947 */ /* 0x000ff20003800000 */
        /* <DEDUP_REMOVED lines=30> */
.L_x_6654:
[----:B------:R-:W-:Y:S05]  /*2790*/  BSYNC.RECONVERGENT B0 ;  /* 0x0000000000007941 */ /* 0x000fea0003800200 */
.L_x_6653:
        /* <DEDUP_REMOVED lines=39> */
.L_x_6656:
[----:B------:R-:W-:Y:S05]  /*2a10*/  BSYNC.RECONVERGENT B0 ;  /* 0x0000000000007941 */ /* 0x000fea0003800200 */
.L_x_6655:
[----:B------:R-:W-:Y:S01]  /*2a20*/  FFMA.FTZ R2, R28, R87, R11 ;  /* 0x000000571c027223 */ /* 0x000fe2000001000b */
[----:B------:R-:W-:Y:S01]  /*2a30*/  BSSY.RECONVERGENT B0, `(.L_x_6657) ;  /* 0x0000026000007945 */ /* 0x000fe20003800200 */
[----:B------:R-:W-:Y:S01]  /*2a40*/  HFMA2 R125, -RZ, RZ, 0, 0 ;  /* 0x00000000ff7d7431 */ /* 0x000fe200000001ff */
[----:B------:R-:W-:Y:S01]  /*2a50*/  FSETP.GTU.FTZ.AND P0, PT, R112, 20, PT ;  /* 0x41a000007000780b */ /* 0x000fe20003f1c000 */
[----:B------:R-:W-:Y:S01]  /*2a60*/  FADD.FTZ R133, R133, R82 ;  /* 0x0000005285857221 */ /* 0x000fe20000010000 */
[----:B------:R-:W-:Y:S01]  /*2a70*/  MOV R127, RZ ;  /* 0x000000ff007f7202 */ /* 0x000fe20000000f00 */
[----:B0-----:R-:W-:Y:S01]  /*2a80*/  FFMA.FTZ R11, R27, R88, R2 ;  /* 0x000000581b0b7223 */ /* 0x001fe20000010002 */
        /* <DEDUP_REMOVED lines=32> */
.L_x_6658:
[----:B------:R-:W-:Y:S05]  /*2c90*/  BSYNC.RECONVERGENT B0 ;  /* 0x0000000000007941 */ /* 0x000fea0003800200 */
.L_x_6657:
        /* <DEDUP_REMOVED lines=39> */
.L_x_6660:
[----:B------:R-:W-:Y:S05]  /*2f10*/  BSYNC.RECONVERGENT B0 ;  /* 0x0000000000007941 */ /* 0x000fea0003800200 */
.L_x_6659:
        /* <DEDUP_REMOVED lines=39> */
.L_x_6662:
[----:B------:R-:W-:Y:S05]  /*3190*/  BSYNC.RECONVERGENT B0 ;  /* 0x0000000000007941 */ /* 0x000fea0003800200 */
.L_x_6661:
        /* <DEDUP_REMOVED lines=39> */
.L_x_6664:
[----:B------:R-:W-:Y:S05]  /*3410*/  BSYNC.RECONVERGENT B0 ;  /* 0x0000000000007941 */ /* 0x000fea0003800200 */
.L_x_6663:
        /* <DEDUP_REMOVED lines=32> */
.L_x_6666:
[----:B------:R-:W-:Y:S05]  /*3620*/  BSYNC.RECONVERGENT B0 ;  /* 0x0000000000007941 */ /* 0x000fea0003800200 */
.L_x_6665:
        /* <DEDUP_REMOVED lines=32> */
.L_x_6668:
[----:B------:R-:W-:Y:S05]  /*3830*/  BSYNC.RECONVERGENT B0 ;  /* 0x0000000000007941 */ /* 0x000fea0003800200 */
.L_x_6667:
        /* <DEDUP_REMOVED lines=32> */
.L_x_6670:
[----:B------:R-:W-:Y:S05]  /*3a40*/  BSYNC.RECONVERGENT B0 ;  /* 0x0000000000007941 */ /* 0x000fea0003800200 */
.L_x_6669:
        /* <DEDUP_REMOVED lines=32> */
.L_x_6672:
[----:B------:R-:W-:Y:S05]  /*3c50*/  BSYNC.RECONVERGENT B0 ;  /* 0x0000000000007941 */ /* 0x000fea0003800200 */
.L_x_6671:
        /* <DEDUP_REMOVED lines=32> */
.L_x_6674:
[----:B------:R-:W-:Y:S05]  /*3e60*/  BSYNC.RECONVERGENT B0 ;  /* 0x0000000000007941 */ /* 0x000fea0003800200 */
.L_x_6673:
        /* <DEDUP_REMOVED lines=66> */
.L_x_6681:
        /* <DEDUP_REMOVED lines=78> */
.L_x_6677:
[----:B------:R0:W1:Y:S02]  /*4770*/  LDS R192, [R196+0x128c] ;  /* 0x00128c00c4c07984 */ /* 0x0000640000000800 */
.L_x_6678:
[----:B------:R-:W-:Y:S05]  /*4780*/  BSYNC.RECONVERGENT B0 ;  /* 0x0000000000007941 */ /* 0x000fea0003800200 */
.L_x_6676:
        /* <DEDUP_REMOVED lines=123> */
[----:B---3--:R-:W-:-:S04]  /*4f40*/  @P1 FMUL.FTZ R2, R2, R195 ;  /* 0x000000c302021220 */ /* 0x008fc80000410000 */
[----:B------:R-:W-:Y:S01]  /*4f50*/  SHFL.DOWN PT, R206, R193, 0x1, 0x1f ;  /* 0x08201f00c1ce7f89 */ /* 0x000fe200000e0000 */
[----:B------:R-:W-:-:S03]  /*4f60*/  ISETP.GE.AND P1, PT, R49, 0x10, PT ;  /* 0x000000103100780c */ /* 0x000fc60003f26270 */
[----:B------:R-:W1:Y:S01]  /*4f70*/  SHFL.UP PT, R195, R2, 0x10, RZ ;  /* 0x0600000002c37989 */ /* 0x000e6200000e00ff */
[----:B----4-:R-:W-:-:S03]  /*4f80*/  @!P3 FMUL.FTZ R199, R160, R199 ;  /* 0x000000c7a0c7b220 */ /* 0x010fc60000410000 */
[----:B------:R-:W-:Y:S02]  /*4f90*/  SHFL.IDX PT, R208, R15, RZ, 0x1f ;  /* 0x00001fff0fd07589 */ /* 0x000fe400000e0000 */
[----:B------:R-:W-:Y:S02]  /*4fa0*/  @!P3 MOV R160, R199 ;  /* 0x000000c700a0b202 */ /* 0x000fe40000000f00 */
[----:B------:R-:W-:Y:S01]  /*4fb0*/  SHFL.IDX PT, R193, R193, RZ, 0x1f ;  /* 0x00001fffc1c17589 */ /* 0x000fe200000e0000 */
[----:B------:R-:W-:Y:S01]  /*4fc0*/  ISETP.NE.AND P3, PT, R68, 0x1f, PT ;  /* 0x0000001f4400780c */ /* 0x000fe20003f65270 */
[C---:B-----5:R-:W-:Y:S02]  /*4fd0*/  FFMA.FTZ R202, R2.reuse, R197, R3 ;  /* 0x000000c502ca7223 */ /* 0x060fe40000010003 */
[----:B------:R-:W3:Y:S03]  /*4fe0*/  SHFL.DOWN PT, R199, R160, 0x1, 0x1f ;  /* 0x08201f00a0c77f89 */ /* 0x000ee600000e0000 */
[----:B------:R-:W-:Y:S01]  /*4ff0*/  FSEL R202, R3, R202, !P1 ;  /* 0x000000ca03ca7208 */ /* 0x000fe20004800000 */
[----:B------:R-:W4:Y:S04]  /*5000*/  SHFL.IDX PT, R160, R160, RZ, 0x1f ;  /* 0x00001fffa0a07589 */ /* 0x000f2800000e0000 */
[----:B------:R-:W-:Y:S01]  /*5010*/  SHFL.UP PT, R201, R202, 0x1, RZ ;  /* 0x04200000cac97989 */ /* 0x000fe200000e00ff */
[----:B-1----:R-:W-:Y:S01]  /*5020*/  @P1 FMUL.FTZ R2, R2, R195 ;  /* 0x000000c302021220 */ /* 0x002fe20000410000 */
[----:B------:R-:W-:-:S05]  /*5030*/  ISETP.GT.AND P1, PT, R49, 0x1d, PT ;  /* 0x0000001d3100780c */ /* 0x000fca0003f24270 */
[----:B------:R-:W-:Y:S01]  /*5040*/  SHFL.UP PT, R2, R2, 0x1, RZ ;  /* 0x0420000002027989 */ /* 0x000fe200000e00ff */
[----:B---3--:R-:W-:Y:S01]  /*5050*/  @P3 FFMA.FTZ R208, R199, R208, R206 ;  /* 0x000000d0c7d03223 */ /* 0x008fe200000100ce */
[----:B------:R-:W-:-:S03]  /*5060*/  ISETP.NE.AND P3, PT, R68, RZ, PT ;  /* 0x000000ff4400720c */ /* 0x000fc60003f65270 */
[----:B------:R-:W-:Y:S01]  /*5070*/  FFMA.FTZ R3, R208, R192, R191 ;  /* 0x000000c0d0037223 */ /* 0x000fe200000100bf */
[C---:B----4-:R-:W-:Y:S01]  /*5080*/  FFMA.FTZ R15, R160.reuse, R15, R193 ;  /* 0x0000000fa00f7223 */ /* 0x050fe200000100c1 */
[----:B------:R-:W-:Y:S02]  /*5090*/  FMUL.FTZ R14, R160, R14 ;  /* 0x0000000ea00e7220 */ /* 0x000fe40000410000 */
[----:B------:R-:W-:Y:S01]  /*50a0*/  FFMA.FTZ R191, R221, R3, R190 ;  /* 0x00000003ddbf7223 */ /* 0x000fe200000100be */
[----:B------:R-:W-:-:S03]  /*50b0*/  FMUL.FTZ R224, R3, R173 ;  /* 0x000000ad03e07220 */ /* 0x000fc60000410000 */
[----:B------:R-:W-:Y:S01]  /*50c0*/  FFMA.FTZ R195, R215, R191, R188 ;  /* 0x000000bfd7c37223 */ /* 0x000fe200000100bc */
[----:B------:R-:W-:Y:S01]  /*50d0*/  FMUL.FTZ R222, R191, R114 ;  /* 0x00000072bfde7220 */ /* 0x000fe20000410000 */
[----:B------:R-:W-:Y:S01]  /*50e0*/  @!P3 STS.64 [R148], R14 ;  /* 0x0000000e9400b388 */ /* 0x000fe20000000a00 */
[----:B------:R-:W-:Y:S01]  /*50f0*/  FADD.FTZ R165, R224, R165 ;  /* 0x000000a5e0a57221 */ /* 0x000fe20000010000 */
[----:B------:R-:W-:Y:S01]  /*5100*/  FFMA.FTZ R197, R213, R195, R186 ;  /* 0x000000c3d5c57223 */ /* 0x000fe200000100ba */
[----:B------:R-:W-:Y:S01]  /*5110*/  FMUL.FTZ R220, R195, R133 ;  /* 0x00000085c3dc7220 */ /* 0x000fe20000410000 */
[----:B------:R-:W-:Y:S02]  /*5120*/  FADD.FTZ R163, R222, R163 ;  /* 0x000000a3dea37221 */ /* 0x000fe40000010000 */
[----:B------:R-:W-:Y:S01]  /*5130*/  FFMA.FTZ R199, R205, R197, R184 ;  /* 0x000000c5cdc77223 */ /* 0x000fe200000100b8 */
        /* <DEDUP_REMOVED lines=10> */
[----:B------:R-:W-:Y:S01]  /*51e0*/  FFMA.FTZ R231, R211, R201, R180 ;  /* 0x000000c9d3e77223 */ /* 0x000fe200000100b4 */
[----:B------:R-:W-:Y:S02]  /*51f0*/  FMUL.FTZ R214, R201, R110 ;  /* 0x0000006ec9d67220 */ /* 0x000fe40000410000 */
[-C--:B------:R-:W-:Y:S01]  /*5200*/  FFMA.FTZ R180, R162, R245.reuse, R179 ;  /* 0x000000f5a2b47223 */ /* 0x080fe200000100b3 */
[----:B------:R-:W-:Y:S01]  /*5210*/  FFMA.FTZ R2, R0, R245, RZ ;  /* 0x000000f500027223 */ /* 0x000fe200000100ff */
[----:B------:R-:W-:Y:S01]  /*5220*/  FFMA.FTZ R235, R217, R231, R178 ;  /* 0x000000e7d9eb7223 */ /* 0x000fe200000100b2 */
[----:B------:R-:W-:Y:S01]  /*5230*/  FMUL.FTZ R212, R231, R109 ;  /* 0x0000006de7d47220 */ /* 0x000fe20000410000 */
[-C--:B------:R-:W-:Y:S01]  /*5240*/  FFMA.FTZ R247, R203, R180.reuse, R120 ;  /* 0x000000b4cbf77223 */ /* 0x080fe20000010078 */
[----:B------:R-:W-:Y:S01]  /*5250*/  FFMA.FTZ R239, R85, R180, R2 ;  /* 0x000000b455ef7223 */ /* 0x000fe20000010002 */
[-C--:B------:R-:W-:Y:S01]  /*5260*/  FFMA.FTZ R237, R223, R235.reuse, R176 ;  /* 0x000000ebdfed7223 */ /* 0x080fe200000100b0 */
[----:B------:R-:W-:Y:S01]  /*5270*/  FMUL.FTZ R193, R158, R235 ;  /* 0x000000eb9ec17220 */ /* 0x000fe20000410000 */
[-C--:B------:R-:W-:Y:S01]  /*5280*/  FFMA.FTZ R249, R209, R247.reuse, R122 ;  /* 0x000000f7d1f97223 */ /* 0x080fe2000001007a */
[----:B------:R-:W-:Y:S01]  /*5290*/  FFMA.FTZ R2, R86, R247, R239 ;  /* 0x000000f756027223 */ /* 0x000fe200000100ef */
[----:B------:R-:W-:Y:S01]  /*52a0*/  FFMA.FTZ R239, R225, R237, R174 ;  /* 0x000000ede1ef7223 */ /* 0x000fe200000100ae */
        /* <DEDUP_REMOVED lines=43> */
[----:B------:R-:W-:Y:S01]  /*5560*/  FADD.FTZ R202, -R128, R227 ;  /* 0x000000e380ca7221 */ /* 0x000fe20000010100 */
[----:B------:R-:W-:Y:S01]  /*5570*/  FFMA.FTZ R205, R170, R166, R205 ;  /* 0x000000a6aacd7223 */ /* 0x000fe200000100cd */
[----:B------:R-:W-:Y:S01]  /*5580*/  FMUL.FTZ R204, R239, R106 ;  /* 0x0000006aefcc7220 */ /* 0x000fe20000410000 */
[-C--:B------:R-:W-:Y:S01]  /*5590*/  FFMA.FTZ R168, R98, R215.reuse, R207 ;  /* 0x000000d762a87223 */ /* 0x080fe200000100cf */
[----:B------:R-:W-:Y:S01]  /*55a0*/  FADD.FTZ R207, -R130, R225 ;  /* 0x000000e182cf7221 */ /* 0x000fe20000010100 */
[----:B------:R-:W-:Y:S01]  /*55b0*/  FFMA.FTZ R205, R174, R172, R205 ;  /* 0x000000acaecd7223 */ /* 0x000fe200000100cd */
[----:B------:R-:W-:Y:S01]  /*55c0*/  FMUL.FTZ R211, R235, R108 ;  /* 0x0000006cebd37220 */ /* 0x000fe20000410000 */
        /* <DEDUP_REMOVED lines=8> */
[----:B------:R-:W-:Y:S01]  /*5650*/  FFMA.FTZ R221, R221, R215, R146 ;  /* 0x000000d7dddd7223 */ /* 0x000fe20000010092 */
[----:B------:R-:W-:Y:S01]  /*5660*/  FADD.FTZ R180, -R144, R215 ;  /* 0x000000d790b47221 */ /* 0x000fe20000010100 */
[C---:B------:R-:W-:Y:S01]  /*5670*/  FFMA.FTZ R205, R204.reuse, R202, R205 ;  /* 0x000000cacccd7223 */ /* 0x040fe200000100cd */
[----:B------:R-:W-:Y:S01]  /*5680*/  FADD.FTZ R147, R204, R147 ;  /* 0x00000093cc937221 */ /* 0x000fe20000010000 */
[----:B------:R-:W-:Y:S01]  /*5690*/  FFMA.FTZ R168, R99, R221, R168 ;  /* 0x000000dd63a87223 */ /* 0x000fe200000100a8 */
[----:B------:R-:W-:Y:S01]  /*56a0*/  FMUL.FTZ R160, R158, R237 ;  /* 0x000000ed9ea07220 */ /* 0x000fe20000410000 */
[----:B------:R-:W-:Y:S01]  /*56b0*/  FFMA.FTZ R178, R210, R207, R205 ;  /* 0x000000cfd2b27223 */ /* 0x000fe200000100cd */
[----:B------:R-:W-:Y:S01]  /*56c0*/  FMUL.FTZ R15, R158, R239 ;  /* 0x000000ef9e0f7220 */ /* 0x000fe20000410000 */
[C---:B------:R-:W-:Y:S01]  /*56d0*/  FADD.FTZ R151, R211.reuse, R151 ;  /* 0x00000097d3977221 */ /* 0x040fe20000010000 */
[----:B------:R-:W1:Y:S01]  /*56e0*/  SHFL.DOWN PT, R213, R168, 0x1, 0x1f ;  /* 0x08201f00a8d57f89 */ /* 0x000e6200000e0000 */
[----:B------:R-:W-:Y:S01]  /*56f0*/  FFMA.FTZ R205, R211, R208, R178 ;  /* 0x000000d0d3cd7223 */ /* 0x000fe200000100b2 */
[----:B------:R-:W-:Y:S01]  /*5700*/  FADD.FTZ R178, -R146, R221 ;  /* 0x000000dd92b27221 */ /* 0x000fe20000010100 */
[----:B------:R-:W-:Y:S01]  /*5710*/  FMUL.FTZ R207, R207, R160 ;  /* 0x000000a0cfcf7220 */ /* 0x000fe20000410000 */
        /* <DEDUP_REMOVED lines=10> */
[C---:B------:R-:W-:Y:S01]  /*57c0*/  FMUL.FTZ R211, R158.reuse, R201 ;  /* 0x000000c99ed37220 */ /* 0x040fe20000410000 */
[----:B------:R-:W-:Y:S01]  /*57d0*/  FMUL.FTZ R15, R158, R229 ;  /* 0x000000e59e0f7220 */ /* 0x000fe20000410000 */
[----:B------:R-:W-:Y:S01]  /*57e0*/  FADD.FTZ R131, R14, R131 ;  /* 0x000000830e837221 */ /* 0x000fe20000010000 */
[----:B------:R-:W-:Y:S01]  /*57f0*/  FFMA.FTZ R205, R218, R186, R205 ;  /* 0x000000badacd7223 */ /* 0x000fe200000100cd */
[----:B------:R-:W-:Y:S01]  /*5800*/  FMUL.FTZ R194, R194, R211 ;  /* 0x000000d3c2c27220 */ /* 0x000fe20000410000 */
[----:B------:R-:W-:Y:S01]  /*5810*/  FFMA.FTZ R14, R26, R241, R193 ;  /* 0x000000f11a0e7223 */ /* 0x000fe200000100c1 */
[----:B------:R-:W-:Y:S01]  /*5820*/  FMUL.FTZ R176, R176, R15 ;  /* 0x0000000fb0b07220 */ /* 0x000fe20000410000 */
[----:B------:R-:W-:Y:S01]  /*5830*/  FFMA.FTZ R205, R220, R184, R205 ;  /* 0x000000b8dccd7223 */ /* 0x000fe200000100cd */
[C---:B------:R-:W-:Y:S01]  /*5840*/  FMUL.FTZ R193, R158.reuse, R199 ;  /* 0x000000c79ec17220 */ /* 0x040fe20000410000 */
[----:B------:R-:W-:Y:S01]  /*5850*/  FMUL.FTZ R15, R158, R219 ;  /* 0x000000db9e0f7220 */ /* 0x000fe20000410000 */
[----:B-1----:R-:W-:Y:S01]  /*5860*/  @!P2 FADD.FTZ R168, R168, R213 ;  /* 0x000000d5a8a8a221 */ /* 0x002fe20000010000 */
[----:B------:R-:W-:Y:S01]  /*5870*/  FFMA.FTZ R205, R222, R180, R205 ;  /* 0x000000b4decd7223 */ /* 0x000fe200000100cd */
[----:B------:R-:W-:Y:S01]  /*5880*/  FFMA.FTZ R194, R21, R201, R194 ;  /* 0x000000c915c27223 */ /* 0x000fe200000100c2 */
[----:B------:R-:W-:Y:S01]  /*5890*/  FMUL.FTZ R201, R188, R193 ;  /* 0x000000c1bcc97220 */ /* 0x000fe20000410000 */
[----:B------:R-:W-:Y:S01]  /*58a0*/  FMUL.FTZ R193, R172, R15 ;  /* 0x0000000facc17220 */ /* 0x000fe20000410000 */
[----:B------:R-:W-:Y:S01]  /*58b0*/  FFMA.FTZ R205, R224, R178, R205 ;  /* 0x000000b2e0cd7223 */ /* 0x000fe200000100cd */
[----:B------:R-:W1:Y:S01]  /*58c0*/  SHFL.DOWN PT, R213, R168, 0x2, 0x1f ;  /* 0x08401f00a8d57f89 */ /* 0x000e6200000e0000 */
[----:B------:R-:W-:Y:S01]  /*58d0*/  FFMA.FTZ R160, R22, R231, R207 ;  /* 0x000000e716a07223 */ /* 0x000fe200000100cf */
[----:B------:R-:W-:Y:S01]  /*58e0*/  FMUL.FTZ R207, R158, R197 ;  /* 0x000000c59ecf7220 */ /* 0x000fe20000410000 */
[----:B------:R-:W-:Y:S01]  /*58f0*/  FADD.FTZ R135, R14, R135 ;  /* 0x000000870e877221 */ /* 0x000fe20000010000 */
[----:B------:R-:W2:Y:S01]  /*5900*/  SHFL.DOWN PT, R226, R205, 0x1, 0x1f ;  /* 0x08201f00cde27f89 */ /* 0x000ea200000e0000 */
        /* <DEDUP_REMOVED lines=8> */
[----:B------:R-:W-:Y:S01]  /*5990*/  FADD.FTZ R125, R160, R125 ;  /* 0x0000007da07d7221 */ /* 0x000fe20000010000 */
[----:B------:R-:W-:Y:S01]  /*59a0*/  FFMA.FTZ R160, R20, R199, R201 ;  /* 0x000000c714a07223 */ /* 0x000fe200000100c9 */
[----:B------:R-:W-:Y:S01]  /*59b0*/  FMUL.FTZ R193, R162, R15 ;  /* 0x0000000fa2c17220 */ /* 0x000fe20000410000 */
[----:B------:R-:W-:Y:S01]  /*59c0*/  FFMA.FTZ R162, R18, R195, R197 ;  /* 0x000000c312a27223 */ /* 0x000fe200000100c5 */
[----:B------:R-:W-:Y:S01]  /*59d0*/  FMUL.FTZ R195, R158, R191 ;  /* 0x000000bf9ec37220 */ /* 0x000fe20000410000 */
[----:B------:R-:W-:Y:S01]  /*59e0*/  FADD.FTZ R115, R160, R115 ;  /* 0x00000073a0737221 */ /* 0x000fe20000010000 */
[----:B------:R-:W-:Y:S01]  /*59f0*/  FMUL.FTZ R160, R158, R233 ;  /* 0x000000e99ea07220 */ /* 0x000fe20000410000 */
[----:B------:R-:W-:Y:S01]  /*5a00*/  FADD.FTZ R139, R14, R139 ;  /* 0x0000008b0e8b7221 */ /* 0x000fe20000010000 */
[----:B------:R-:W-:Y:S01]  /*5a10*/  FMUL.FTZ R180, R180, R195 ;  /* 0x000000c3b4b47220 */ /* 0x000fe20000410000 */
[----:B------:R-:W-:Y:S01]  /*5a20*/  FMUL.FTZ R195, R158, R3 ;  /* 0x000000039ec37220 */ /* 0x000fe20000410000 */
[----:B------:R-:W-:Y:S01]  /*5a30*/  FMUL.FTZ R160, R217, R160 ;  /* 0x000000a0d9a07220 */ /* 0x000fe20000410000 */
[----:B-1----:R-:W-:Y:S01]  /*5a40*/  @!P1 FADD.FTZ R168, R168, R213 ;  /* 0x000000d5a8a89221 */ /* 0x002fe20000010000 */
[----:B------:R-:W-:Y:S01]  /*5a50*/  FADD.FTZ R169, R2, R169 ;  /* 0x000000a902a97221 */ /* 0x000fe20000010000 */
[----:B------:R-:W-:Y:S01]  /*5a60*/  FMUL.FTZ R195, R178, R195 ;  /* 0x000000c3b2c37220 */ /* 0x000fe20000410000 */
[----:B------:R-:W-:Y:S01]  /*5a70*/  FFMA.FTZ R208, R23, R235, R208 ;  /* 0x000000eb17d07223 */ /* 0x000fe200000100d0 */
[----:B--2---:R-:W-:Y:S01]  /*5a80*/  @!P2 FADD.FTZ R205, R205, R226 ;  /* 0x000000e2cdcda221 */ /* 0x004fe20000010000 */
[----:B------:R-:W1:Y:S01]  /*5a90*/  SHFL.DOWN PT, R213, R168, 0x4, 0x1f ;  /* 0x08801f00a8d57f89 */ /* 0x000e6200000e0000 */
[----:B------:R-:W-:Y:S01]  /*5aa0*/  ISETP.GT.AND P2, PT, R49, 0x1b, PT ;  /* 0x0000001b3100780c */ /* 0x000fe20003f44270 */
[----:B------:R-:W-:Y:S01]  /*5ab0*/  FFMA.FTZ R202, R25, R239, R202 ;  /* 0x000000ef19ca7223 */ /* 0x000fe200000100ca */
[----:B------:R-:W-:Y:S01]  /*5ac0*/  FFMA.FTZ R176, R27, R229, R176 ;  /* 0x000000e51bb07223 */ /* 0x000fe200000100b0 */
[----:B------:R-:W2:Y:S01]  /*5ad0*/  SHFL.DOWN PT, R226, R205, 0x2, 0x1f ;  /* 0x08401f00cde27f89 */ /* 0x000ea200000e0000 */
        /* <DEDUP_REMOVED lines=19> */
[----:B-1----:R-:W-:Y:S01]  /*5c10*/  @!P2 FADD.FTZ R168, R168, R213 ;  /* 0x000000d5a8a8a221 */ /* 0x002fe20000010000 */
[----:B------:R-:W-:Y:S01]  /*5c20*/  FADD.FTZ R121, R162, R121 ;  /* 0x00000079a2797221 */ /* 0x000fe20000010000 */
[----:B------:R-:W-:Y:S01]  /*5c30*/  FADD.FTZ R187, R2, R187 ;  /* 0x000000bb02bb7221 */ /* 0x000fe20000010000 */
[----:B------:R-:W-:Y:S01]  /*5c40*/  FADD.FTZ R117, R180, R117 ;  /* 0x00000075b4757221 */ /* 0x000fe20000010000 */
[----:B--2---:R-:W-:Y:S01]  /*5c50*/  @!P1 FADD.FTZ R205, R205, R226 ;  /* 0x000000e2cdcd9221 */ /* 0x004fe20000010000 */
[----:B------:R-:W1:Y:S01]  /*5c60*/  SHFL.DOWN PT, R213, R168, 0x8, 0x1f ;  /* 0x09001f00a8d57f89 */ /* 0x000e6200000e0000 */
[----:B------:R-:W-:Y:S01]  /*5c70*/  ISETP.GT.AND P1, PT, R49, 0x17, PT ;  /* 0x000000173100780c */ /* 0x000fe20003f24270 */
[----:B------:R-:W-:Y:S01]  /*5c80*/  FADD.FTZ R167, R160, R167 ;  /* 0x000000a7a0a77221 */ /* 0x000fe20000010000 */
[----:B------:R-:W-:Y:S01]  /*5c90*/  FADD.FTZ R119, R158, R119 ;  /* 0x000000779e777221 */ /* 0x000fe20000010000 */
[----:B------:R-:W2:Y:S10]  /*5ca0*/  SHFL.DOWN PT, R226, R205, 0x4, 0x1f ;  /* 0x08801f00cde27f89 */ /* 0x000eb400000e0000 */
[----:B-1----:R-:W-:Y:S01]  /*5cb0*/  @!P1 FADD.FTZ R168, R168, R213 ;  /* 0x000000d5a8a89221 */ /* 0x002fe20000010000 */
[----:B--2---:R-:W-:-:S04]  /*5cc0*/  @!P2 FADD.FTZ R205, R205, R226 ;  /* 0x000000e2cdcda221 */ /* 0x004fc80000010000 */
[----:B------:R-:W1:Y:S01]  /*5cd0*/  SHFL.DOWN PT, R211, R168, 0x10, 0x1f ;  /* 0x0a001f00a8d37f89 */ /* 0x000e6200000e0000 */
[----:B------:R-:W-:-:S03]  /*5ce0*/  ISETP.NE.AND P2, PT, R49, RZ, PT ;  /* 0x000000ff3100720c */ /* 0x000fc60003f45270 */
        /* <DEDUP_REMOVED lines=19> */
.L_x_6680:
[----:B------:R-:W-:Y:S05]  /*5e20*/  BSYNC.RECONVERGENT B0 ;  /* 0x0000000000007941 */ /* 0x000fea0003800200 */
.L_x_6679:
        /* <DEDUP_REMOVED lines=13> */
.L_x_6675:
        /* <DEDUP_REMOVED lines=10> */
[----:B------:R-:W-:Y:S02]  /*5fa0*/  CS2R R8, SRZ ;  /* 0x0000000000087805 */ /* 0x000fe4000001ff00 */
[----:B------:R-:W-:Y:S02]  /*5fb0*/  CS2R R10, SRZ ;  /* 0x00000000000a7805 */ /* 0x000fe4000001ff00 */
[----:B------:R-:W-:Y:S02]  /*5fc0*/  CS2R R12, SRZ ;  /* 0x00000000000c7805 */ /* 0x000fe4000001ff00 */
[----:B------:R-:W-:-:S02]  /*5fd0*/  CS2R R14, SRZ ;  /* 0x00000000000e7805 */ /* 0x000fc4000001ff00 */
[----:B------:R-:W-:Y:S02]  /*5fe0*/  CS2R R16, SRZ ;  /* 0x0000000000107805 */ /* 0x000fe4000001ff00 */
[----:B------:R-:W-:Y:S02]  /*5ff0*/  CS2R R18, SRZ ;  /* 0x0000000000127805 */ /* 0x000fe4000001ff00 */
[----:B------:R-:W-:Y:S01]  /*6000*/  MOV R21, RZ ;  /* 0x000000ff00157202 */ /* 0x000fe20000000f00 */
[----:B------:R-:W1:Y:S01]  /*6010*/  LDCU.64 UR10, c[0x0][0x4f8] ;  /* 0x00009f00ff0a77ac */ /* 0x000e620008000a00 */
[----:B------:R-:W2:Y:S01]  /*6020*/  LDC.64 R90, c[0x0][0x500] ;  /* 0x00014000ff5a7b82 */ /* 0x000ea20000000a00 */
[----:B------:R-:W3:Y:S01]  /*6030*/  @!P2 LDG.E R3, desc[UR16][R4.64] ;  /* 0x000000100403a981 */ /* 0x000ee2000c1e1900 */
[----:B------:R-:W-:-:S03]  /*6040*/  ISETP.GE.AND P2, PT, R67, R50, PT ;  /* 0x000000324300720c */ /* 0x000fc60003f46270 */
[----:B------:R-:W4:Y:S01]  /*6050*/  @!P1 LDG.E R0, desc[UR16][R4.64+0x80] ;  /* 0x0000801004009981 */ /* 0x000f22000c1e1900 */
[----:B------:R-:W-:-:S03]  /*6060*/  ISETP.GE.AND P1, PT, R65, R50, PT ;  /* 0x000000324100720c */ /* 0x000fc60003f26270 */
[----:B------:R-:W5:Y:S01]  /*6070*/  @!P0 LDG.E R9, desc[UR16][R4.64+0x100] ;  /* 0x0001001004098981 */ /* 0x000f62000c1e1900 */
[----:B------:R-:W-:-:S03]  /*6080*/  ISETP.GE.AND P0, PT, R63, R50, PT ;  /* 0x000000323f00720c */ /* 0x000fc60003f06270 */
[----:B------:R-:W2:Y:S01]  /*6090*/  @!P4 LDG.E R2, desc[UR16][R4.64+0x180] ;  /* 0x000180100402c981 */ /* 0x000ea2000c1e1900 */
        /* <DEDUP_REMOVED lines=11> */
[----:B------:R-:W2:Y:S04]  /*6150*/  @!P0 LDG.E R12, desc[UR16][R4.64+0x480] ;  /* 0x00048010040c8981 */ /* 0x000ea8000c1e1900 */
[----:B------:R-:W2:Y:S04]  /*6160*/  @!P4 LDG.E R17, desc[UR16][R4.64+0x500] ;  /* 0x000500100411c981 */ /* 0x000ea8000c1e1900 */
[----:B------:R-:W2:Y:S04]  /*6170*/  @!P6 LDG.E R14, desc[UR16][R4.64+0x580] ;  /* 0x00058010040ee981 */ /* 0x000ea8000c1e1900 */
[----:B------:R-:W2:Y:S04]  /*6180*/  @!P5 LDG.E R19, desc[UR16][R4.64+0x600] ;  /* 0x000600100413d981 */ /* 0x000ea8000c1e1900 */
[----:B------:R-:W2:Y:S04]  /*6190*/  @!P3 LDG.E R16, desc[UR16][R4.64+0x680] ;  /* 0x000680100410b981 */ /* 0x000ea8000c1e1900 */
[----:B------:R-:W2:Y:S04]  /*61a0*/  @!P2 LDG.E R21, desc[UR16][R4.64+0x700] ;  /* 0x000700100415a981 */ /* 0x000ea8000c1e1900 */
[----:B------:R-:W2:Y:S01]  /*61b0*/  @!P1 LDG.E R18, desc[UR16][R4.64+0x780] ;  /* 0x0007801004129981 */ /* 0x000ea2000c1e1900 */
[----:B------:R-:W-:-:S02]  /*61c0*/  USHF.R.S32.HI UR7, URZ, 0x1f, UR6 ;  /* 0x0000001fff077899 */ /* 0x000fc40008011406 */
[----:B------:R-:W-:Y:S02]  /*61d0*/  UISETP.GT.AND UP0, UPT, UR8, 0x1, UPT ;  /* 0x000000010800788c */ /* 0x000fe4000bf04270 */
[----:B-1----:R-:W-:Y:S01]  /*61e0*/  UIMAD.WIDE.U32 UR4, UR18, UR10, UR6 ;  /* 0x0000000a120472a5 */ /* 0x002fe2000f8e0006 */
[----:B------:R-:W-:-:S03]  /*61f0*/  UMOV UR8, UR9 ;  /* 0x0000000900087c82 */ /* 0x000fc60008000000 */
[----:B------:R-:W-:Y:S01]  /*6200*/  UIMAD UR5, UR18, UR11, UR5 ;  /* 0x0000000b120572a4 */ /* 0x000fe2000f8e0205 */
[----:B------:R-:W1:Y:S01]  /*6210*/  LDCU.64 UR10, c[0x0][0x550] ;  /* 0x0000aa00ff0a77ac */ /* 0x000e620008000a00 */
        /* <DEDUP_REMOVED lines=181> */
[----:B-1----:R-:W-:-:S04]  /*6d70*/  IMAD.WIDE.U32 R2, R84, R90, UR4 ;  /* 0x0000000454027e25 */ /* 0x002fc8000f8e005a */
[----:B0-----:R-:W-:Y:S01]  /*6d80*/  @!P4 FMUL.FTZ R115, R115, R12 ;  /* 0x0000000c7373c220 */ /* 0x001fe20000410000 */
[----:B------:R-:W-:Y:S01]  /*6d90*/  LDS R85, [R35+0x680] ;  /* 0x0006800023557984 */ /* 0x000fe20000000800 */
[----:B------:R-:W0:Y:S01]  /*6da0*/  LDCU.64 UR4, c[0x0][0x518] ;  /* 0x0000a300ff0477ac */ /* 0x000e220008000a00 */
[----:B------:R-:W-:Y:S01]  /*6db0*/  IMAD R0, R84, R91, R3 ;  /* 0x0000005b54007224 */ /* 0x000fe200078e0203 */
[----:B------:R-:W-:Y:S01]  /*6dc0*/  IADD3 R3, P4, PT, R81, R2, RZ ;  /* 0x0000000251037210 */ /* 0x000fe20007f9e0ff */
[----:B------:R-:W-:Y:S01]  /*6dd0*/  LDS R87, [R34+0x700] ;  /* 0x0007000022577984 */ /* 0x000fe20000000800 */
[----:B------:R-:W1:Y:S01]  /*6de0*/  @!P2 MUFU.RCP R16, R5 ;  /* 0x000000050010a308 */ /* 0x000e620000001000 */
[----:B---3--:R-:W-:Y:S01]  /*6df0*/  @!P5 FMUL.FTZ R111, R111, R14 ;  /* 0x0000000e6f6fd220 */ /* 0x008fe20000410000 */
[----:B------:R-:W-:Y:S01]  /*6e00*/  IADD3.X R0, PT, PT, RZ, R0, RZ, P4, !PT ;  /* 0x00000000ff007210 */ /* 0x000fe200027fe4ff */
[----:B------:R-:W-:Y:S01]  /*6e10*/  LDS R89, [R33+0x780] ;  /* 0x0007800021597984 */ /* 0x000fe20000000800 */
[----:B------:R-:W-:Y:S01]  /*6e20*/  LEA R2, P6, R3, UR10, 0x2 ;  /* 0x0000000a03027c11 */ /* 0x000fe2000f8c10ff */
[----:B------:R-:W-:-:S02]  /*6e30*/  FADD.FTZ R70, R70, R115 ;  /* 0x0000007346467221 */ /* 0x000fc40000010000 */
[----:B------:R-:W-:Y:S01]  /*6e40*/  @!P0 STS [UR12+0x840], R50 ;  /* 0x00084032ff008988 */ /* 0x000fe2000800080c */
[----:B------:R-:W3:Y:S01]  /*6e50*/  @!P1 MUFU.RCP R8, R8 ;  /* 0x0000000800089308 */ /* 0x000ee20000001000 */
[----:B--2---:R-:W-:Y:S01]  /*6e60*/  @!P3 FMUL.FTZ R121, R121, R4 ;  /* 0x000000047979b220 */ /* 0x004fe20000410000 */
[----:B------:R-:W-:Y:S01]  /*6e70*/  LEA.HI.X R3, R3, UR11, R0, 0x2, P6 ;  /* 0x0000000b03037c11 */ /* 0x000fe2000b0f1400 */
[----:B------:R-:W-:Y:S01]  /*6e80*/  BAR.SYNC.DEFER_BLOCKING 0x0 ;  /* 0x0000000000007b1d */ /* 0x000fe20000010000 */
[----:B------:R-:W-:Y:S01]  /*6e90*/  FADD.FTZ R70, R70, R111 ;  /* 0x0000006f46467221 */ /* 0x000fe20000010000 */
[----:B0-----:R-:W-:-:S03]  /*6ea0*/  UIMAD.WIDE.U32 UR6, UR18, UR4, UR6 ;  /* 0x00000004120672a5 */ /* 0x001fc6000f8e0006 */
[----:B------:R-:W-:Y:S01]  /*6eb0*/  FADD.FTZ R70, R70, R121 ;  /* 0x0000007946467221 */ /* 0x000fe20000010000 */
[----:B-1----:R-:W-:Y:S01]  /*6ec0*/  @!P2 FMUL.FTZ R117, R117, R16 ;  /* 0x000000107575a220 */ /* 0x002fe20000410000 */
[----:B------:R-:W0:Y:S03]  /*6ed0*/  LDCU.64 UR10, c[0x0][0x560] ;  /* 0x0000ac00ff0a77ac */ /* 0x000e260008000a00 */
[----:B------:R-:W-:Y:S01]  /*6ee0*/  FADD.FTZ R70, R70, R117 ;  /* 0x0000007546467221 */ /* 0x000fe20000010000 */
[----:B------:R-:W-:Y:S01]  /*6ef0*/  UIMAD UR7, UR18, UR5, UR7 ;  /* 0x00000005120772a4 */ /* 0x000fe2000f8e0207 */
[----:B---3--:R-:W-:-:S04]  /*6f00*/  @!P1 FMUL.FTZ R119, R119, R8 ;  /* 0x0000000877779220 */ /* 0x008fc80000410000 */
[----:B------:R-:W-:Y:S01]  /*6f10*/  FADD.FTZ R70, R70, R119 ;  /* 0x0000007746467221 */ /* 0x000fe20000010000 */
[----:B------:R-:W1:Y:S02]  /*6f20*/  LDS R10, [UR12+0x840] ;  /* 0x0008400cff0a7984 */ /* 0x000e640008000800 */
[-C--:B-1----:R-:W-:Y:S02]  /*6f30*/  ISETP.GE.AND P2, PT, R81, R10.reuse, PT ;  /* 0x0000000a5100720c */ /* 0x082fe40003f46270 */
        /* <DEDUP_REMOVED lines=26> */
[----:B-1----:R-:W1:Y:S03]  /*70e0*/  LDC.64 R22, c[0x0][0x520] ;  /* 0x00014800ff167b82 */ /* 0x002e660000000a00 */
[----:B------:R-:W-:Y:S04]  /*70f0*/  @!P2 STG.E desc[UR16][R2.64+0x580], R31 ;  /* 0x0005801f0200a986 */ /* 0x000fe8000c101910 */
[----:B------:R-:W-:Y:S04]  /*7100*/  @!P3 STG.E desc[UR16][R2.64+0x600], R49 ;  /* 0x000600310200b986 */ /* 0x000fe8000c101910 */
[----:B------:R-:W-:Y:S04]  /*7110*/  @!P4 STG.E desc[UR16][R2.64+0x680], R85 ;  /* 0x000680550200c986 */ /* 0x000fe8000c101910 */
[----:B------:R-:W-:Y:S04]  /*7120*/  @!P5 STG.E desc[UR16][R2.64+0x700], R87 ;  /* 0x000700570200d986 */ /* 0x000fe8000c101910 */
[----:B------:R1:W-:Y:S01]  /*7130*/  @!P6 STG.E desc[UR16][R2.64+0x780], R89 ;  /* 0x000780590200e986 */ /* 0x0003e2000c101910 */
[----:B------:R-:W-:Y:S01]  /*7140*/  BAR.SYNC.DEFER_BLOCKING 0x0 ;  /* 0x0000000000007b1d */ /* 0x000fe20000010000 */
[----:B-1----:R-:W-:-:S04]  /*7150*/  IMAD.WIDE.U32 R2, R84, R22, UR6 ;  /* 0x0000000654027e25 */ /* 0x002fc8000f8e0016 */
[----:B------:R-:W-:Y:S01]  /*7160*/  IMAD R4, R84, R23, R3 ;  /* 0x0000001754047224 */ /* 0x000fe200078e0203 */
[----:B------:R-:W-:-:S04]  /*7170*/  IADD3 R3, P2, PT, R81, R2, RZ ;  /* 0x0000000251037210 */ /* 0x000fc80007f5e0ff */
[----:B------:R-:W-:Y:S02]  /*7180*/  IADD3.X R4, PT, PT, RZ, R4, RZ, P2, !PT ;  /* 0x00000004ff047210 */ /* 0x000fe400017fe4ff */
        /* <DEDUP_REMOVED lines=77> */
.L_x_6642:
        /* <DEDUP_REMOVED lines=18> */
[----:B0-----:R-:W-:Y:S01]  /*7780*/  @P1 FADD R0, R3, R0 ;  /* 0x0000000003001221 */ /* 0x001fe20000000000 */
[----:B------:R-:W-:-:S04]  /*7790*/  @!P3 MOV R3, 0x400 ;  /* 0x000004000003b802 */ /* 0x000fc80000000f00 */
[----:B------:R-:W0:Y:S01]  /*77a0*/  SHFL.DOWN P1, R5, R0, 0x4, 0x1f ;  /* 0x08801f0000057f89 */ /* 0x000e220000020000 */
[----:B-1----:R-:W-:Y:S01]  /*77b0*/  @!P3 LEA R4, R4, R3, 0x18 ;  /* 0x000000030404b211 */ /* 0x002fe200078ec0ff */
[----:B0-----:R-:W-:-:S05]  /*77c0*/  @P1 FADD R5, R0, R5 ;  /* 0x0000000500051221 */ /* 0x001fca0000000000 */
[----:B------:R-:W0:Y:S02]  /*77d0*/  SHFL.DOWN P1, R2, R5, 0x8, 0x1f ;  /* 0x09001f0005027f89 */ /* 0x000e240000020000 */
[----:B0-----:R-:W-:-:S05]  /*77e0*/  @P1 FADD R2, R5, R2 ;  /* 0x0000000205021221 */ /* 0x001fca0000000000 */
[----:B------:R-:W0:Y:S02]  /*77f0*/  SHFL.DOWN P1, R7, R2, 0x10, 0x1f ;  /* 0x0a001f0002077f89 */ /* 0x000e240000020000 */
[----:B0-----:R-:W-:Y:S01]  /*7800*/  @P1 FADD R7, R2, R7 ;  /* 0x0000000702071221 */ /* 0x001fe20000000000 */
[----:B--2---:R-:W-:-:S04]  /*7810*/  ISETP.NE.AND P1, PT, R6, RZ, PT ;  /* 0x000000ff0600720c */ /* 0x004fc80003f25270 */
[----:B------:R0:W-:Y:S01]  /*7820*/  @!P3 STS [R4+0x854], R7 ;  /* 0x000854070400b388 */ /* 0x0001e20000000800 */
[----:B------:R-:W-:Y:S08]  /*7830*/  BAR.SYNC.DEFER_BLOCKING 0x0 ;  /* 0x0000000000007b1d */ /* 0x000ff00000010000 */
[----:B------:R-:W-:Y:S05]  /*7840*/  @P1 BRA `(.L_x_6684) ;  /* 0x00000000000c1947 */ /* 0x000fea0003800000 */
[----:B------:R-:W-:-:S04]  /*7850*/  LEA R2, P1, R84, R8, 0x2 ;  /* 0x0000000854027211 */ /* 0x000fc800078210ff */
[----:B------:R-:W-:-:S05]  /*7860*/  LEA.HI.X R3, R84, R9, RZ, 0x2, P1 ;  /* 0x0000000954037211 */ /* 0x000fca00008f14ff */
[----:B------:R1:W-:Y:S04]  /*7870*/  REDG.E.ADD.F32.FTZ.RN.STRONG.GPU desc[UR16][R2.64], R7 ;  /* 0x00000007020079a6 */ /* 0x0003e8000c12f310 */
.L_x_6684:
[----:B------:R-:W-:Y:S05]  /*7880*/  BSYNC.RECONVERGENT B0 ;  /* 0x0000000000007941 */ /* 0x000fea0003800200 */
.L_x_6683:
        /* <DEDUP_REMOVED lines=10> */
[----:B-1----:R-:W-:Y:S01]  /*7930*/  @P0 FADD R0, R3, R0 ;  /* 0x0000000003000221 */ /* 0x002fe20000000000 */
[----:B------:R-:W-:-:S04]  /*7940*/  @!P1 MOV R3, 0x400 ;  /* 0x0000040000039802 */ /* 0x000fc80000000f00 */
[----:B------:R-:W1:Y:S01]  /*7950*/  SHFL.DOWN P0, R5, R0, 0x4, 0x1f ;  /* 0x08801f0000057f89 */ /* 0x000e620000000000 */
[----:B0-----:R-:W-:Y:S01]  /*7960*/  @!P1 LEA R4, R4, R3, 0x18 ;  /* 0x0000000304049211 */ /* 0x001fe200078ec0ff */
[----:B-1----:R-:W-:-:S05]  /*7970*/  @P0 FADD R5, R0, R5 ;  /* 0x0000000500050221 */ /* 0x002fca0000000000 */
        /* <DEDUP_REMOVED lines=11> */
.L_x_6686:
[----:B------:R-:W-:Y:S05]  /*7a30*/  BSYNC.RECONVERGENT B0 ;  /* 0x0000000000007941 */ /* 0x000fea0003800200 */
.L_x_6685:
        /* <DEDUP_REMOVED lines=18> */
[----:B------:R-:W-:Y:S01]  /*7b60*/  IMAD R23, R84, UR13, R7 ;  /* 0x0000000d54177c24 */ /* 0x000fe2000f8e0207 */
[----:B------:R-:W0:Y:S01]  /*7b70*/  LDCU.64 UR26, c[0x0][0x540] ;  /* 0x0000a800ff1a77ac */ /* 0x000e220008000a00 */
[----:B------:R-:W0:Y:S01]  /*7b80*/  LDCU.128 UR20, c[0x0][0x530] ;  /* 0x0000a600ff1477ac */ /* 0x000e220008000c00 */
[----:B-12-4-:R-:W-:-:S12]  /*7b90*/  ULEA UR4, UR5, UR4, 0x18 ;  /* 0x0000000405047291 */ /* 0x016fd8000f8ec0ff */
.L_x_6688:
        /* <DEDUP_REMOVED lines=51> */
.L_x_6687:
[----:B------:R-:W-:Y:S05]  /*7ed0*/  EXIT ;  /* 0x000000000000794d */ /* 0x000fea0003800000 */
.L_x_6689:
        /* <DEDUP_REMOVED lines=10> */
.L_x_10475:


//--------------------- .text._Z25selective_scan_bwd_kernelI32Selective_Scan_bwd_kernel_traitsILi32ELi16ELb0ELb0ELb0ELb1ELb1EffEEv12SSMParamsBwd --------------------------
	.section	.text._Z25selective_scan_bwd_kernelI32Selective_Scan_bwd_kernel_traitsILi32ELi16ELb0ELb0ELb0ELb1ELb1EffEEv12SSMParamsBwd,"ax",@progbits
	.align	128
        .global         _Z25selective_scan_bwd_kernelI32Selective_Scan_bwd_kernel_traitsILi32ELi16ELb0ELb0ELb0ELb1ELb1EffEEv12SSMParamsBwd
        .type           _Z25selective_scan_bwd_kernelI32Selective_Scan_bwd_kernel_traitsILi32ELi16ELb0ELb0ELb0ELb1ELb1EffEEv12SSMParamsBwd,@function
        .size           _Z25selective_scan_bwd_kernelI32Selective_Scan_bwd_kernel_traitsILi32ELi16ELb0ELb0ELb0ELb1ELb1EffEEv12SSMParamsBwd,(.L_x_10476 - _Z25selective_scan_bwd_kernelI32Selective_Scan_bwd_kernel_traitsILi32ELi16ELb0ELb0ELb0ELb1ELb1EffEEv12SSMParamsBwd)
        .other          _Z25selective_scan_bwd_kernelI32Selective_Scan_bwd_kernel_traitsILi32ELi16ELb0ELb0ELb0ELb1ELb1EffEEv12SSMParamsBwd,@"STO_CUDA_ENTRY STV_DEFAULT"
_Z25selective_scan_bwd_kernelI32Selective_Scan_bwd_kernel_traitsILi32ELi16ELb0ELb0ELb0ELb1ELb1EffEEv12SSMParamsBwd:
.text._Z25selective_scan_bwd_kernelI32Selective_Scan_bwd_kernel_traitsILi32ELi16ELb0ELb0ELb0ELb1ELb1EffEEv12SSMParamsBwd:
        /* <DEDUP_REMOVED lines=89> */
[----:B------:R-:W-:-:S03]  /*0590*/  UMOV UR4, 0x400 ;  /* 0x0000040000047882 */ /* 0x000fc60000000000 */
[----:B------:R-:W3:Y:S01]  /*05a0*/  S2UR UR5, SR_CgaCtaId ;  /* 0x00000000000579c3 */ /* 0x000ee20000008800 */
[C---:B--2---:R-:W-:Y:S01]  /*05b0*/  IMAD.WIDE.U32 R64, R85.reuse, UR6, RZ ;  /* 0x0000000655407c25 */ /* 0x044fe2000f8e00ff */
[----:B------:R-:W2:Y:S03]  /*05c0*/  LDCU UR6, c[0x0][0x394] ;  /* 0x00007280ff0677ac */ /* 0x000ea60008000800 */
[----:B------:R-:W-:Y:S01]  /*05d0*/  IMAD R0, R85, UR7, R65 ;  /* 0x0000000755007c24 */ /* 0x000fe2000f8e0241 */
[----:B-1----:R-:W-:-:S04]  /*05e0*/  LEA R66, P0, R64, R66, 0x2 ;  /* 0x0000004240427211 */ /* 0x002fc800078010ff */
[----:B------:R-:W-:Y:S02]  /*05f0*/  LEA.HI.X R64, R64, R67, R0, 0x2, P0 ;  /* 0x0000004340407211 */ /* 0x000fe400000f1400 */
[C---:B0-----:R-:W-:Y:S01]  /*0600*/  SHF.L.U32 R0, R68.reuse, 0x4, RZ ;  /* 0x0000000444007819 */ /* 0x041fe200000006ff */
[----:B---3--:R-:W-:Y:S01]  /*0610*/  ULEA UR4, UR5, UR4, 0x18 ;  /* 0x0000000405047291 */ /* 0x008fe2000f8ec0ff */
        /* <DEDUP_REMOVED lines=19> */
.L_x_6731:
        /* <DEDUP_REMOVED lines=41> */
[----:B------:R-:W2:Y:S01]  /*09e0*/  @!P0 LDG.E R14, desc[UR16][R8.64+0x380] ;  /* 0x00038010080e8981 */ /* 0x000ea2000c1e1900 */
[-C--:B------:R-:W-:Y:S02]  /*09f0*/  ISETP.GE.AND P0, PT, R65, R50.reuse, PT ;  /* 0x000000324100720c */ /* 0x080fe40003f06270 */
[----:B------:R-:W-:Y:S01]  /*0a00*/  ISETP.GE.AND P6, PT, R63, R50, PT ;  /* 0x000000323f00720c */ /* 0x000fe20003fc6270 */
[----:B------:R-:W2:Y:S01]  /*0a10*/  @!P5 LDG.E R15, desc[UR16][R8.64+0x200] ;  /* 0x00020010080fd981 */ /* 0x000ea2000c1e1900 */
[----:B------:R-:W-:-:S02]  /*0a20*/  P2R R129, PR, RZ, 0x1 ;  /* 0x00000001ff817803 */ /* 0x000fc40000000000 */
[-C--:B------:R-:W-:Y:S01]  /*0a30*/  ISETP.GE.AND P5, PT, R61, R50.reuse, PT ;  /* 0x000000323d00720c */ /* 0x080fe20003fa6270 */
[----:B------:R-:W2:Y:S01]  /*0a40*/  @!P4 LDG.E R12, desc[UR16][R8.64+0x280] ;  /* 0x00028010080cc981 */ /* 0x000ea2000c1e1900 */
[-C--:B------:R-:W-:Y:S02]  /*0a50*/  ISETP.GE.AND P1, PT, R57, R50.reuse, PT ;  /* 0x000000323900720c */ /* 0x080fe40003f26270 */
[-C--:B------:R-:W-:Y:S01]  /*0a60*/  ISETP.GE.AND P2, PT, R55, R50.reuse, PT ;  /* 0x000000323700720c */ /* 0x080fe20003f46270 */
        /* <DEDUP_REMOVED lines=21> */
[C---:B-1----:R-:W-:Y:S02]  /*0bc0*/  IADD3 R24, PT, PT, R49.reuse, 0x20, RZ ;  /* 0x0000002031187810 */ /* 0x042fe40007ffe0ff */
[C---:B------:R-:W-:Y:S02]  /*0bd0*/  IADD3 R8, PT, PT, R49.reuse, 0x80, RZ ;  /* 0x0000008031087810 */ /* 0x040fe40007ffe0ff */
[C---:B------:R-:W-:Y:S02]  /*0be0*/  LEA.HI.SX32 R48, R49.reuse, R49, 0x1b ;  /* 0x0000003131307211 */ /* 0x040fe400078fdaff */
[----:B------:R-:W-:-:S02]  /*0bf0*/  IADD3 R26, PT, PT, R49, 0x40, RZ ;  /* 0x00000040311a7810 */ /* 0x000fc40007ffe0ff */
[C---:B------:R-:W-:Y:S02]  /*0c00*/  IADD3 R28, PT, PT, R49.reuse, 0x60, RZ ;  /* 0x00000060311c7810 */ /* 0x040fe40007ffe0ff */
[-C--:B------:R-:W-:Y:S02]  /*0c10*/  LEA.HI.SX32 R24, R24, R49.reuse, 0x1b ;  /* 0x0000003118187211 */ /* 0x080fe400078fdaff */
[-C--:B------:R-:W-:Y:S02]  /*0c20*/  LEA.HI.SX32 R8, R8, R49.reuse, 0x1b ;  /* 0x0000003108087211 */ /* 0x080fe400078fdaff */
[----:B------:R-:W-:Y:S02]  /*0c30*/  IADD3 R30, PT, PT, R49, 0xa0, RZ ;  /* 0x000000a0311e7810 */ /* 0x000fe40007ffe0ff */
[----:B------:R-:W-:Y:S02]  /*0c40*/  LEA R48, R48, UR20, 0x2 ;  /* 0x0000001430307c11 */ /* 0x000fe4000f8e10ff */
[----:B------:R-:W-:-:S02]  /*0c50*/  LEA.HI.SX32 R26, R26, R49, 0x1b ;  /* 0x000000311a1a7211 */ /* 0x000fc400078fdaff */
[-C--:B------:R-:W-:Y:S02]  /*0c60*/  LEA.HI.SX32 R28, R28, R49.reuse, 0x1b ;  /* 0x000000311c1c7211 */ /* 0x080fe400078fdaff */
[----:B------:R-:W-:Y:S02]  /*0c70*/  LEA R47, R24, UR20, 0x2 ;  /* 0x00000014182f7c11 */ /* 0x000fe4000f8e10ff */
[----:B------:R-:W-:Y:S02]  /*0c80*/  LEA R44, R8, UR20, 0x2 ;  /* 0x00000014082c7c11 */ /* 0x000fe4000f8e10ff */
[----:B------:R-:W-:Y:S02]  /*0c90*/  IADD3 R8, PT, PT, R49, 0xc0, RZ ;  /* 0x000000c031087810 */ /* 0x000fe40007ffe0ff */
[----:B------:R-:W-:Y:S02]  /*0ca0*/  LEA.HI.SX32 R30, R30, R49, 0x1b ;  /* 0x000000311e1e7211 */ /* 0x000fe400078fdaff */
[----:B------:R-:W-:-:S02]  /*0cb0*/  LEA R46, R26, UR20, 0x2 ;  /* 0x000000141a2e7c11 */ /* 0x000fc4000f8e10ff */
[----:B------:R-:W-:Y:S02]  /*0cc0*/  LEA R45, R28, UR20, 0x2 ;  /* 0x000000141c2d7c11 */ /* 0x000fe4000f8e10ff */
[C---:B------:R-:W-:Y:S02]  /*0cd0*/  IADD3 R24, PT, PT, R49.reuse, 0xe0, RZ ;  /* 0x000000e031187810 */ /* 0x040fe40007ffe0ff */
[----:B------:R-:W-:Y:S02]  /*0ce0*/  LEA.HI.SX32 R8, R8, R49, 0x1b ;  /* 0x0000003108087211 */ /* 0x000fe400078fdaff */
[----:B------:R-:W-:Y:S02]  /*0cf0*/  LEA R43, R30, UR20, 0x2 ;  /* 0x000000141e2b7c11 */ /* 0x000fe4000f8e10ff */
[C---:B------:R-:W-:Y:S02]  /*0d00*/  IADD3 R26, PT, PT, R49.reuse, 0x100, RZ ;  /* 0x00000100311a7810 */ /* 0x040fe40007ffe0ff */
[----:B------:R-:W-:-:S02]  /*0d10*/  IADD3 R28, PT, PT, R49, 0x120, RZ ;  /* 0x00000120311c7810 */ /* 0x000fc40007ffe0ff */
[----:B------:R-:W-:Y:S02]  /*0d20*/  IADD3 R30, PT, PT, R49, 0x140, RZ ;  /* 0x00000140311e7810 */ /* 0x000fe40007ffe0ff */
[-C--:B------:R-:W-:Y:S02]  /*0d30*/  LEA.HI.SX32 R24, R24, R49.reuse, 0x1b ;  /* 0x0000003118187211 */ /* 0x080fe400078fdaff */
[----:B------:R-:W-:Y:S02]  /*0d40*/  P2R R98, PR, RZ, 0x40 ;  /* 0x00000040ff627803 */ /* 0x000fe40000000000 */
[----:B------:R-:W-:Y:S02]  /*0d50*/  LEA R42, R8, UR20, 0x2 ;  /* 0x00000014082a7c11 */ /* 0x000fe4000f8e10ff */
[----:B------:R-:W-:Y:S02]  /*0d60*/  ISETP.NE.AND P6, PT, R127, RZ, PT ;  /* 0x000000ff7f00720c */ /* 0x000fe40003fc5270 */
[----:B------:R-:W-:-:S02]  /*0d70*/  LEA.HI.SX32 R26, R26, R49, 0x1b ;  /* 0x000000311a1a7211 */ /* 0x000fc400078fdaff */
[C---:B------:R-:W-:Y:S02]  /*0d80*/  IADD3 R8, PT, PT, R49.reuse, 0x180, RZ ;  /* 0x0000018031087810 */ /* 0x040fe40007ffe0ff */
[-C--:B------:R-:W-:Y:S02]  /*0d90*/  LEA.HI.SX32 R28, R28, R49.reuse, 0x1b ;  /* 0x000000311c1c7211 */ /* 0x080fe400078fdaff */
[----:B------:R-:W-:Y:S02]  /*0da0*/  LEA.HI.SX32 R30, R30, R49, 0x1b ;  /* 0x000000311e1e7211 */ /* 0x000fe400078fdaff */
[----:B------:R-:W-:Y:S02]  /*0db0*/  LEA R41, R24, UR20, 0x2 ;  /* 0x0000001418297c11 */ /* 0x000fe4000f8e10ff */
[----:B------:R-:W-:Y:S02]  /*0dc0*/  IADD3 R24, PT, PT, R49, 0x1e0, RZ ;  /* 0x000001e031187810 */ /* 0x000fe40007ffe0ff */
[----:B------:R-:W-:-:S02]  /*0dd0*/  P2R R97, PR, RZ, 0x40 ;  /* 0x00000040ff617803 */ /* 0x000fc40000000000 */
[----:B------:R-:W-:Y:S02]  /*0de0*/  LEA R40, R26, UR20, 0x2 ;  /* 0x000000141a287c11 */ /* 0x000fe4000f8e10ff */
[-C--:B------:R-:W-:Y:S02]  /*0df0*/  LEA.HI.SX32 R8, R8, R49.reuse, 0x1b ;  /* 0x0000003108087211 */ /* 0x080fe400078fdaff */
[----:B------:R-:W-:Y:S02]  /*0e00*/  ISETP.NE.AND P6, PT, R126, RZ, PT ;  /* 0x000000ff7e00720c */ /* 0x000fe40003fc5270 */
[----:B------:R-:W-:Y:S02]  /*0e10*/  LEA R39, R28, UR20, 0x2 ;  /* 0x000000141c277c11 */ /* 0x000fe4000f8e10ff */
[----:B------:R-:W-:Y:S02]  /*0e20*/  LEA R38, R30, UR20, 0x2 ;  /* 0x000000141e267c11 */ /* 0x000fe4000f8e10ff */
[----:B------:R-:W-:-:S02]  /*0e30*/  LEA.HI.SX32 R24, R24, R49, 0x1b ;  /* 0x0000003118187211 */ /* 0x000fc400078fdaff */
[----:B------:R-:W-:Y:S02]  /*0e40*/  LEA R36, R8, UR20, 0x2 ;  /* 0x0000001408247c11 */ /* 0x000fe4000f8e10ff */
[----:B------:R-:W-:Y:S02]  /*0e50*/  P2R R96, PR, RZ, 0x40 ;  /* 0x00000040ff607803 */ /* 0x000fe40000000000 */
[----:B------:R-:W-:Y:S02]  /*0e60*/  ISETP.NE.AND P6, PT, R116, RZ, PT ;  /* 0x000000ff7400720c */ /* 0x000fe40003fc5270 */
        /* <DEDUP_REMOVED lines=21> */
[----:B-1----:R-:W-:-:S02]  /*0fc0*/  IADD3 R12, PT, PT, R49, 0x1c0, RZ ;  /* 0x000001c0310c7810 */ /* 0x002fc40007ffe0ff */
[----:B------:R-:W-:Y:S01]  /*0fd0*/  SHF.L.U32 R0, R49, 0x4, RZ ;  /* 0x0000000431007819 */ /* 0x000fe200000006ff */
[----:B------:R-:W-:Y:S01]  /*0fe0*/  STS [R42+0x300], R17 ;  /* 0x000300112a007388 */ /* 0x000fe20000000800 */
[----:B------:R-:W-:Y:S02]  /*0ff0*/  LEA.HI.SX32 R12, R12, R49, 0x1b ;  /* 0x000000310c0c7211 */ /* 0x000fe400078fdaff */
[----:B------:R-:W-:Y:S01]  /*1000*/  LEA R35, R10, UR20, 0x2 ;  /* 0x000000140a237c11 */ /* 0x000fe2000f8e10ff */
[----:B------:R0:W-:Y:S01]  /*1010*/  STS [R41+0x380], R14 ;  /* 0x0003800e29007388 */ /* 0x0001e20000000800 */
[----:B------:R-:W-:Y:S02]  /*1020*/  LEA.HI.SX32 R32, R0, R0, 0x1b ;  /* 0x0000000000207211 */ /* 0x000fe400078fdaff */
[----:B------:R-:W-:Y:S01]  /*1030*/  LEA R34, R12, UR20, 0x2 ;  /* 0x000000140c227c11 */ /* 0x000fe2000f8e10ff */
        /* <DEDUP_REMOVED lines=27> */
[----:B------:R-:W-:-:S05]  /*11f0*/  CS2R R10, SRZ ;  /* 0x00000000000a7805 */ /* 0x000fca000001ff00 */
[----:B------:R-:W2:Y:S01]  /*1200*/  @!P6 LDG.E R9, desc[UR16][R4.64] ;  /* 0x000000100409e981 */ /* 0x000ea2000c1e1900 */
[----:B------:R-:W-:-:S13]  /*1210*/  ISETP.NE.AND P6, PT, R90, RZ, PT ;  /* 0x000000ff5a00720c */ /* 0x000fda0003fc5270 */
[----:B------:R-:W3:Y:S01]  /*1220*/  @!P6 LDG.E R8, desc[UR16][R4.64+0x80] ;  /* 0x000080100408e981 */ /* 0x000ee2000c1e1900 */
[----:B------:R-:W-:-:S13]  /*1230*/  ISETP.NE.AND P6, PT, R92, RZ, PT ;  /* 0x000000ff5c00720c */ /* 0x000fda0003fc5270 */
[----:B------:R-:W4:Y:S01]  /*1240*/  @!P6 LDG.E R11, desc[UR16][R4.64+0x100] ;  /* 0x00010010040be981 */ /* 0x000f22000c1e1900 */
[----:B------:R-:W-:Y:S02]  /*1250*/  ISETP.NE.AND P6, PT, R94, RZ, PT ;  /* 0x000000ff5e00720c */ /* 0x000fe40003fc5270 */
[----:B------:R-:W-:-:S11]  /*1260*/  CS2R R12, SRZ ;  /* 0x00000000000c7805 */ /* 0x000fd6000001ff00 */
[----:B------:R-:W4:Y:S01]  /*1270*/  @!P6 LDG.E R10, desc[UR16][R4.64+0x180] ;  /* 0x00018010040ae981 */ /* 0x000f22000c1e1900 */
[----:B------:R-:W-:-:S13]  /*1280*/  ISETP.NE.AND P6, PT, R95, RZ, PT ;  /* 0x000000ff5f00720c */ /* 0x000fda0003fc5270 */
[----:B------:R-:W4:Y:S01]  /*1290*/  @!P6 LDG.E R13, desc[UR16][R4.64+0x200] ;  /* 0x00020010040de981 */ /* 0x000f22000c1e1900 */
[----:B------:R-:W-:Y:S02]  /*12a0*/  ISETP.NE.AND P6, PT, R96, RZ, PT ;  /* 0x000000ff6000720c */ /* 0x000fe40003fc5270 */
[----:B0-----:R-:W-:-:S11]  /*12b0*/  CS2R R14, SRZ ;  /* 0x00000000000e7805 */ /* 0x001fd6000001ff00 */
[----:B------:R-:W4:Y:S01]  /*12c0*/  @!P6 LDG.E R12, desc[UR16][R4.64+0x280] ;  /* 0x00028010040ce981 */ /* 0x000f22000c1e1900 */
[----:B------:R-:W-:-:S13]  /*12d0*/  ISETP.NE.AND P6, PT, R97, RZ, PT ;  /* 0x000000ff6100720c */ /* 0x000fda0003fc5270 */
[----:B------:R-:W4:Y:S01]  /*12e0*/  @!P6 LDG.E R15, desc[UR16][R4.64+0x300] ;  /* 0x00030010040fe981 */ /* 0x000f22000c1e1900 */
[----:B------:R-:W-:Y:S02]  /*12f0*/  ISETP.NE.AND P6, PT, R98, RZ, PT ;  /* 0x000000ff6200720c */ /* 0x000fe40003fc5270 */
[----:B------:R-:W-:Y:S01]  /*1300*/  CS2R R86, SRZ ;  /* 0x0000000000567805 */ /* 0x000fe2000001ff00 */
[----:B------:R-:W-:Y:S01]  /*1310*/  HFMA2 R84, -RZ, RZ, 0, 0 ;  /* 0x00000000ff547431 */ /* 0x000fe200000001ff */
[----:B------:R-:W-:Y:S01]  /*1320*/  CS2R R88, SRZ ;  /* 0x0000000000587805 */ /* 0x000fe2000001ff00 */
[----:B------:R-:W-:Y:S01]  /*1330*/  HFMA2 R0, -RZ, RZ, 0, 0 ;  /* 0x00000000ff007431 */ /* 0x000fe200000001ff */
[----:B------:R-:W-:Y:S02]  /*1340*/  MOV R91, RZ ;  /* 0x000000ff005b7202 */ /* 0x000fe40000000f00 */
        /* <DEDUP_REMOVED lines=30> */
[----:B------:R-:W-:Y:S02]  /*1530*/  HFMA2 R111, -RZ, RZ, 0, 0 ;  /* 0x00000000ff6f7431 */ /* 0x000fe400000001ff */
[----:B------:R-:W-:Y:S02]  /*1540*/  HFMA2 R113, -RZ, RZ, 0, 0 ;  /* 0x00000000ff717431 */ /* 0x000fe400000001ff */
        /* <DEDUP_REMOVED lines=39> */
[----:B------:R-:W-:Y:S02]  /*17c0*/  ISETP.NE.AND P6, PT, R98, RZ, PT ;  /* 0x000000ff6200720c */ /* 0x000fe40003fc5270 */
[----:B-1----:R-:W-:-:S11]  /*17d0*/  MOV R10, RZ ;  /* 0x000000ff000a7202 */ /* 0x002fd60000000f00 */
[----:B------:R-:W4:Y:S01]  /*17e0*/  @!P6 LDG.E R113, desc[UR16][R2.64+0x100] ;  /* 0x000100100271e981 */ /* 0x000f22000c1e1900 */
[----:B------:R-:W-:-:S13]  /*17f0*/  ISETP.NE.AND P6, PT, R104, RZ, PT ;  /* 0x000000ff6800720c */ /* 0x000fda0003fc5270 */
[----:B------:R-:W4:Y:S01]  /*1800*/  @!P6 LDG.E R10, desc[UR16][R2.64+0x180] ;  /* 0x00018010020ae981 */ /* 0x000f22000c1e1900 */
[----:B------:R-:W-:Y:S02]  /*1810*/  ISETP.NE.AND P6, PT, R106, RZ, PT ;  /* 0x000000ff6a00720c */ /* 0x000fe40003fc5270 */
[----:B--2---:R-:W-:-:S11]  /*1820*/  MOV R12, RZ ;  /* 0x000000ff000c7202 */ /* 0x004fd60000000f00 */
[----:B------:R-:W2:Y:S01]  /*1830*/  @!P6 LDG.E R115, desc[UR16][R2.64+0x200] ;  /* 0x000200100273e981 */ /* 0x000ea2000c1e1900 */
[----:B------:R-:W-:Y:S01]  /*1840*/  ISETP.NE.AND P6, PT, R108, RZ, PT ;  /* 0x000000ff6c00720c */ /* 0x000fe20003fc5270 */
[----:B------:R-:W-:-:S12]  /*1850*/  HFMA2 R117, -RZ, RZ, 0, 0 ;  /* 0x00000000ff757431 */ /* 0x000fd800000001ff */
[----:B------:R-:W2:Y:S01]  /*1860*/  @!P6 LDG.E R12, desc[UR16][R2.64+0x280] ;  /* 0x00028010020ce981 */ /* 0x000ea2000c1e1900 */
[----:B------:R-:W-:Y:S02]  /*1870*/  ISETP.NE.AND P6, PT, R110, RZ, PT ;  /* 0x000000ff6e00720c */ /* 0x000fe40003fc5270 */
[----:B---3--:R-:W-:-:S11]  /*1880*/  MOV R14, RZ ;  /* 0x000000ff000e7202 */ /* 0x008fd60000000f00 */
[----:B------:R-:W3:Y:S01]  /*1890*/  @!P6 LDG.E R117, desc[UR16][R2.64+0x300] ;  /* 0x000300100275e981 */ /* 0x000ee2000c1e1900 */
[----:B------:R-:W-:Y:S01]  /*18a0*/  ISETP.NE.AND P6, PT, R112, RZ, PT ;  /* 0x000000ff7000720c */ /* 0x000fe20003fc5270 */
[----:B------:R-:W-:-:S12]  /*18b0*/  HFMA2 R119, -RZ, RZ, 0, 0 ;  /* 0x00000000ff777431 */ /* 0x000fd800000001ff */
[----:B------:R-:W3:Y:S01]  /*18c0*/  @!P6 LDG.E R14, desc[UR16][R2.64+0x380] ;  /* 0x00038010020ee981 */ /* 0x000ee2000c1e1900 */
[----:B------:R-:W-:Y:S01]  /*18d0*/  ISETP.NE.AND P6, PT, R114, RZ, PT ;  /* 0x000000ff7200720c */ /* 0x000fe20003fc5270 */
[----:B------:R-:W-:Y:S01]  /*18e0*/  HFMA2 R121, -RZ, RZ, 0, 0 ;  /* 0x00000000ff797431 */ /* 0x000fe200000001ff */
[----:B----4-:R-:W-:Y:S01]  /*18f0*/  MOV R0, RZ ;  /* 0x000000ff00007202 */ /* 0x010fe20000000f00 */
        /* <DEDUP_REMOVED lines=40> */
[----:B------:R0:W-:Y:S04]  /*1b80*/  STS [R35+0x680], R92 ;  /* 0x0006805c23007388 */ /* 0x0001e80000000800 */
[----:B------:R-:W-:Y:S04]  /*1b90*/  STS [R34+0x700], R125 ;  /* 0x0007007d22007388 */ /* 0x000fe80000000800 */
[----:B------:R1:W-:Y:S01]  /*1ba0*/  STS [R33+0x780], R96 ;  /* 0x0007806021007388 */ /* 0x0003e20000000800 */
[--C-:B0-----:R-:W-:Y:S01]  /*1bb0*/  FADD.FTZ R92, R95, R82.reuse ;  /* 0x000000525f5c7221 */ /* 0x101fe20000010000 */
[--C-:B------:R-:W-:Y:S01]  /*1bc0*/  FADD.FTZ R95, R97, R82.reuse ;  /* 0x00000052615f7221 */ /* 0x100fe20000010000 */
[--C-:B------:R-:W-:Y:S01]  /*1bd0*/  FADD.FTZ R97, R101, R82.reuse ;  /* 0x0000005265617221 */ /* 0x100fe20000010000 */
[--C-:B------:R-:W-:Y:S01]  /*1be0*/  FADD.FTZ R90, R15, R82.reuse ;  /* 0x000000520f5a7221 */ /* 0x100fe20000010000 */
[--C-:B------:R-:W-:Y:S01]  /*1bf0*/  FADD.FTZ R101, R109, R82.reuse ;  /* 0x000000526d657221 */ /* 0x100fe20000010000 */
[----:B-1----:R-:W-:Y:S01]  /*1c00*/  FADD.FTZ R96, R103, R82 ;  /* 0x0000005267607221 */ /* 0x002fe20000010000 */
        /* <DEDUP_REMOVED lines=32> */
.L_x_6692:
[----:B------:R-:W-:Y:S05]  /*1e10*/  BSYNC.RECONVERGENT B0 ;  /* 0x0000000000007941 */ /* 0x000fea0003800200 */
.L_x_6691:
        /* <DEDUP_REMOVED lines=33> */
.L_x_6694:
[----:B------:R-:W-:Y:S05]  /*2030*/  BSYNC.RECONVERGENT B0 ;  /* 0x0000000000007941 */ /* 0x000fea0003800200 */
.L_x_6693:
        /* <DEDUP_REMOVED lines=33> */
.L_x_6696:
[----:B------:R-:W-:Y:S05]  /*2250*/  BSYNC.RECONVERGENT B0 ;  /* 0x0000000000007941 */ /* 0x000fea0003800200 */
.L_x_6695:
        /* <DEDUP_REMOVED lines=33> */
.L_x_6698:
[----:B------:R-:W-:Y:S05]  /*2470*/  BSYNC.RECONVERGENT B0 ;  /* 0x0000000000007941 */ /* 0x000fea0003800200 */
.L_x_6697:
        /* <DEDUP_REMOVED lines=33> */
.L_x_6700:
[----:B------:R-:W-:Y:S05]  /*2690*/  BSYNC.RECONVERGENT B0 ;  /* 0x0000000000007941 */ /* 0x000fea0003800200 */
.L_x_6699:
        /* <DEDUP_REMOVED lines=33> */
.L_x_6702:
[----:B------:R-:W-:Y:S05]  /*28b0*/  BSYNC.RECONVERGENT B0 ;  /* 0x0000000000007941 */ /* 0x000fea0003800200 */
.L_x_6701:
        /* <DEDUP_REMOVED lines=33> */
.L_x_6704:
[----:B------:R-:W-:Y:S05]  /*2ad0*/  BSYNC.RECONVERGENT B0 ;  /* 0x0000000000007941 */ /* 0x000fea0003800200 */
.L_x_6703:
        /* <DEDUP_REMOVED lines=33> */
.L_x_6706:
[----:B------:R-:W-:Y:S05]  /*2cf0*/  BSYNC.RECONVERGENT B0 ;  /* 0x0000000000007941 */ /* 0x000fea0003800200 */
.L_x_6705:
        /* <DEDUP_REMOVED lines=33> */
.L_x_6708:
[----:B------:R-:W-:Y:S05]  /*2f10*/  BSYNC.RECONVERGENT B0 ;  /* 0x0000000000007941 */ /* 0x000fea0003800200 */
.L_x_6707:
        /* <DEDUP_REMOVED lines=33> */
.L_x_6710:
[----:B------:R-:W-:Y:S05]  /*3130*/  BSYNC.RECONVERGENT B0 ;  /* 0x0000000000007941 */ /* 0x000fea0003800200 */
.L_x_6709:
        /* <DEDUP_REMOVED lines=33> */
.L_x_6712:
[----:B------:R-:W-:Y:S05]  /*3350*/  BSYNC.RECONVERGENT B0 ;  /* 0x0000000000007941 */ /* 0x000fea0003800200 */
.L_x_6711:
        /* <DEDUP_REMOVED lines=33> */
.L_x_6714:
[----:B------:R-:W-:Y:S05]  /*3570*/  BSYNC.RECONVERGENT B0 ;  /* 0x0000000000007941 */ /* 0x000fea0003800200 */
.L_x_6713:
        /* <DEDUP_REMOVED lines=33> */
.L_x_6716:
[----:B------:R-:W-:Y:S05]  /*3790*/  BSYNC.RECONVERGENT B0 ;  /* 0x0000000000007941 */ /* 0x000fea0003800200 */
.L_x_6715:
        /* <DEDUP_REMOVED lines=33> */
.L_x_6718:
[----:B------:R-:W-:Y:S05]  /*39b0*/  BSYNC.RECONVERGENT B0 ;  /* 0x0000000000007941 */ /* 0x000fea0003800200 */
.L_x_6717:
        /* <DEDUP_REMOVED lines=33> */
.L_x_6720:
[----:B------:R-:W-:Y:S05]  /*3bd0*/  BSYNC.RECONVERGENT B0 ;  /* 0x0000000000007941 */ /* 0x000fea0003800200 */
.L_x_6719:
        /* <DEDUP_REMOVED lines=33> */
.L_x_6722:
[----:B------:R-:W-:Y:S05]  /*3df0*/  BSYNC.RECONVERGENT B0 ;  /* 0x0000000000007941 */ /* 0x000fea0003800200 */
.L_x_6721:
        /* <DEDUP_REMOVED lines=12> */
[----:B------:R-:W-:Y:S01]  /*3ec0*/  P2R R140, PR, RZ, 0x2 ;  /* 0x00000002ff8c7803 */ /* 0x000fe20000000000 */
[----:B------:R-:W-:Y:S01]  /*3ed0*/  HFMA2 R117, -RZ, RZ, 0, 0 ;  /* 0x00000000ff757431 */ /* 0x000fe200000001ff */
        /* <DEDUP_REMOVED lines=14> */
[----:B------:R-:W-:Y:S02]  /*3fc0*/  MOV R3, UR10 ;  /* 0x0000000a00037c02 */ /* 0x000fe40008000f00 */
[----:B------:R-:W-:Y:S02]  /*3fd0*/  CS2R R132, SRZ ;  /* 0x0000000000847805 */ /* 0x000fe4000001ff00 */
[----:B------:R-:W-:Y:S01]  /*3fe0*/  ISETP.NE.AND P0, PT, R122, RZ, PT ;  /* 0x000000ff7a00720c */ /* 0x000fe20003f05270 */
[----:B------:R-:W-:Y:S01]  /*3ff0*/  LDS R109, [R32+0x24] ;  /* 0x00002400206d7984 */ /* 0x000fe20000000800 */
[----:B------:R-:W-:Y:S01]  /*4000*/  ISETP.NE.AND P1, PT, R126, RZ, PT ;  /* 0x000000ff7e00720c */ /* 0x000fe20003f25270 */
[C---:B------:R-:W-:Y:S01]  /*4010*/  IMAD.WIDE.U32 R2, R85.reuse, UR14, R2 ;  /* 0x0000000e55027c25 */ /* 0x040fe2000f8e0002 */
[----:B------:R-:W-:Y:S01]  /*4020*/  P2R R123, PR, RZ, 0x1 ;  /* 0x00000001ff7b7803 */ /* 0x000fe20000000000 */
[----:B------:R-:W-:Y:S01]  /*4030*/  LDS R110, [R32+0x28] ;  /* 0x00002800206e7984 */ /* 0x000fe20000000800 */
[----:B------:R-:W-:Y:S01]  /*4040*/  ISETP.NE.AND P0, PT, R124, RZ, PT ;  /* 0x000000ff7c00720c */ /* 0x000fe20003f05270 */
[----:B------:R-:W-:Y:S01]  /*4050*/  IMAD R10, R85, UR15, R3 ;  /* 0x0000000f550a7c24 */ /* 0x000fe2000f8e0203 */
[----:B------:R-:W0:Y:S01]  /*4060*/  LDCU.128 UR12, c[0x0][0x420] ;  /* 0x00008400ff0c77ac */ /* 0x000e220008000c00 */
[----:B------:R-:W-:Y:S01]  /*4070*/  IADD3 R9, P5, PT, R81, R2, RZ ;  /* 0x0000000251097210 */ /* 0x000fe20007fbe0ff */
[----:B------:R-:W-:Y:S01]  /*4080*/  LDS R111, [R32+0x2c] ;  /* 0x00002c00206f7984 */ /* 0x000fe20000000800 */
[----:B------:R-:W-:Y:S01]  /*4090*/  P2R R141, PR, RZ, 0x4 ;  /* 0x00000004ff8d7803 */ /* 0x000fe20000000000 */
[----:B------:R-:W-:Y:S01]  /*40a0*/  HFMA2 R136, -RZ, RZ, 0, 0 ;  /* 0x00000000ff887431 */ /* 0x000fe200000001ff */
[----:B------:R-:W-:Y:S01]  /*40b0*/  IADD3.X R10, PT, PT, RZ, R10, RZ, P5, !PT ;  /* 0x0000000aff0a7210 */ /* 0x000fe20002ffe4ff */
[----:B------:R-:W-:Y:S01]  /*40c0*/  LDS R112, [R32+0x30] ;  /* 0x0000300020707984 */ /* 0x000fe20000000800 */
[----:B------:R-:W-:-:S02]  /*40d0*/  ISETP.NE.AND P2, PT, R127, RZ, PT ;  /* 0x000000ff7f00720c */ /* 0x000fc40003f45270 */
[----:B------:R-:W-:Y:S01]  /*40e0*/  P2R R142, PR, RZ, 0x8 ;  /* 0x00000008ff8e7803 */ /* 0x000fe20000000000 */
[----:B------:R-:W-:Y:S01]  /*40f0*/  LDS R113, [R32+0x34] ;  /* 0x0000340020717984 */ /* 0x000fe20000000800 */
[----:B------:R-:W-:Y:S02]  /*4100*/  ISETP.NE.AND P3, PT, R128, RZ, PT ;  /* 0x000000ff8000720c */ /* 0x000fe40003f65270 */
[----:B------:R-:W-:Y:S01]  /*4110*/  P2R R143, PR, RZ, 0x10 ;  /* 0x00000010ff8f7803 */ /* 0x000fe20000000000 */
[----:B------:R-:W-:Y:S01]  /*4120*/  LDS R114, [R32+0x38] ;  /* 0x0000380020727984 */ /* 0x000fe20000000800 */
[----:B------:R-:W-:Y:S02]  /*4130*/  ISETP.NE.AND P4, PT, R129, RZ, PT ;  /* 0x000000ff8100720c */ /* 0x000fe40003f85270 */
[----:B------:R-:W-:Y:S01]  /*4140*/  MOV R119, RZ ;  /* 0x000000ff00777202 */ /* 0x000fe20000000f00 */
[----:B0-----:R-:W-:Y:S01]  /*4150*/  UIMAD.WIDE.U32 UR8, UR18, UR12, UR4 ;  /* 0x0000000c120872a5 */ /* 0x001fe2000f8e0004 */
[----:B------:R-:W-:Y:S01]  /*4160*/  LDS R115, [R32+0x3c] ;  /* 0x00003c0020737984 */ /* 0x000fe20000000800 */
[----:B------:R-:W-:-:S02]  /*4170*/  MOV R134, RZ ;  /* 0x000000ff00867202 */ /* 0x000fc40000000f00 */
[----:B------:R-:W-:Y:S01]  /*4180*/  UIMAD UR10, UR18, UR13, UR9 ;  /* 0x0000000d120a72a4 */ /* 0x000fe2000f8e0209 */
[----:B------:R-:W-:Y:S02]  /*4190*/  MOV R138, RZ ;  /* 0x000000ff008a7202 */ /* 0x000fe40000000f00 */
[----:B------:R-:W-:Y:S02]  /*41a0*/  CS2R R144, SRZ ;  /* 0x0000000000907805 */ /* 0x000fe4000001ff00 */
        /* <DEDUP_REMOVED lines=65> */
[----:B------:R-:W-:Y:S01]  /*45c0*/  HFMA2 R143, -RZ, RZ, 0, 0 ;  /* 0x00000000ff8f7431 */ /* 0x000fe200000001ff */
        /* <DEDUP_REMOVED lines=18> */
[----:B------:R-:W3:Y:S04]  /*46f0*/  LDS R124, [R32+0x4] ;  /* 0x00000400207c7984 */ /* 0x000ee80000000800 */
[----:B------:R-:W-:Y:S04]  /*4700*/  LDS R123, [R32+0x8] ;  /* 0x00000800207b7984 */ /* 0x000fe80000000800 */
[----:B------:R-:W-:Y:S04]  /*4710*/  LDS R122, [R32+0xc] ;  /* 0x00000c00207a7984 */ /* 0x000fe80000000800 */
[----:B------:R-:W4:Y:S04]  /*4720*/  LDS R121, [R32+0x10] ;  /* 0x0000100020797984 */ /* 0x000f280000000800 */
[----:B------:R-:W-:Y:S04]  /*4730*/  LDS R120, [R32+0x14] ;  /* 0x0000140020787984 */ /* 0x000fe80000000800 */
[----:B------:R-:W5:Y:S04]  /*4740*/  LDS R119, [R32+0x18] ;  /* 0x0000180020777984 */ /* 0x000f680000000800 */
[----:B------:R-:W-:Y:S04]  /*4750*/  LDS R118, [R32+0x1c] ;  /* 0x00001c0020767984 */ /* 0x000fe80000000800 */
[----:B------:R-:W0:Y:S04]  /*4760*/  LDS R13, [R32+0x20] ;  /* 0x00002000200d7984 */ /* 0x000e280000000800 */
[----:B------:R-:W-:Y:S04]  /*4770*/  LDS R14, [R32+0x24] ;  /* 0x00002400200e7984 */ /* 0x000fe80000000800 */
[----:B------:R-:W0:Y:S04]  /*4780*/  LDS R15, [R32+0x28] ;  /* 0x00002800200f7984 */ /* 0x000e280000000800 */
[----:B------:R-:W-:Y:S04]  /*4790*/  LDS R12, [R32+0x2c] ;  /* 0x00002c00200c7984 */ /* 0x000fe80000000800 */
[----:B------:R-:W-:Y:S04]  /*47a0*/  LDS R117, [R32+0x30] ;  /* 0x0000300020757984 */ /* 0x000fe80000000800 */
[----:B------:R-:W0:Y:S04]  /*47b0*/  LDS R116, [R32+0x34] ;  /* 0x0000340020747984 */ /* 0x000e280000000800 */
[----:B------:R-:W-:Y:S04]  /*47c0*/  LDS R11, [R32+0x38] ;  /* 0x00003800200b7984 */ /* 0x000fe80000000800 */
[----:B------:R-:W-:Y:S01]  /*47d0*/  LDS R10, [R32+0x3c] ;  /* 0x00003c00200a7984 */ /* 0x000fe20000000800 */
[----:B------:R-:W-:Y:S06]  /*47e0*/  BAR.SYNC.DEFER_BLOCKING 0x0 ;  /* 0x0000000000007b1d */ /* 0x000fec0000010000 */
[----:B------:R-:W5:Y:S01]  /*47f0*/  @!P5 LDG.E R9, desc[UR16][R2.64] ;  /* 0x000000100209d981 */ /* 0x000f62000c1e1900 */
[----:B------:R-:W-:-:S02]  /*4800*/  ISETP.NE.AND P5, PT, R126, RZ, PT ;  /* 0x000000ff7e00720c */ /* 0x000fc40003fa5270 */
[----:B-1----:R-:W-:Y:S02]  /*4810*/  CS2R R132, SRZ ;  /* 0x0000000000847805 */ /* 0x002fe4000001ff00 */
[----:B--2---:R-:W-:Y:S01]  /*4820*/  MOV R138, RZ ;  /* 0x000000ff008a7202 */ /* 0x004fe20000000f00 */
[----:B------:R-:W2:Y:S04]  /*4830*/  @!P1 LDG.E R143, desc[UR16][R2.64+0x600] ;  /* 0x00060010028f9981 */ /* 0x000ea8000c1e1900 */
[----:B------:R-:W2:Y:S04]  /*4840*/  @!P2 LDG.E R144, desc[UR16][R2.64+0x680] ;  /* 0x000680100290a981 */ /* 0x000ea8000c1e1900 */
[----:B------:R-:W2:Y:S04]  /*4850*/  @!P3 LDG.E R145, desc[UR16][R2.64+0x700] ;  /* 0x000700100291b981 */ /* 0x000ea8000c1e1900 */
[----:B------:R-:W2:Y:S01]  /*4860*/  @!P5 LDG.E R8, desc[UR16][R2.64+0x80] ;  /* 0x000080100208d981 */ /* 0x000ea2000c1e1900 */
[----:B------:R-:W-:Y:S01]  /*4870*/  ISETP.NE.AND P5, PT, R127, RZ, PT ;  /* 0x000000ff7f00720c */ /* 0x000fe20003fa5270 */
[----:B------:R-:W-:-:S02]  /*4880*/  HFMA2 R127, -RZ, RZ, 0, 0 ;  /* 0x00000000ff7f7431 */ /* 0x000fc400000001ff */
[----:B------:R-:W2:Y:S10]  /*4890*/  @!P4 LDG.E R146, desc[UR16][R2.64+0x780] ;  /* 0x000780100292c981 */ /* 0x000eb4000c1e1900 */
[----:B------:R-:W2:Y:S01]  /*48a0*/  @!P5 LDG.E R127, desc[UR16][R2.64+0x100] ;  /* 0x00010010027fd981 */ /* 0x000ea2000c1e1900 */
[----:B------:R-:W-:-:S02]  /*48b0*/  ISETP.NE.AND P5, PT, R128, RZ, PT ;  /* 0x000000ff8000720c */ /* 0x000fc40003fa5270 */
[----:B------:R-:W-:-:S11]  /*48c0*/  MOV R128, RZ ;  /* 0x000000ff00807202 */ /* 0x000fd60000000f00 */
[----:B------:R-:W2:Y:S01]  /*48d0*/  @!P5 LDG.E R128, desc[UR16][R2.64+0x180] ;  /* 0x000180100280d981 */ /* 0x000ea2000c1e1900 */
[----:B------:R-:W-:Y:S01]  /*48e0*/  ISETP.NE.AND P5, PT, R129, RZ, PT ;  /* 0x000000ff8100720c */ /* 0x000fe20003fa5270 */
[----:B------:R-:W-:-:S12]  /*48f0*/  HFMA2 R129, -RZ, RZ, 0, 0 ;  /* 0x00000000ff817431 */ /* 0x000fd800000001ff */
        /* <DEDUP_REMOVED lines=9> */
[----:B------:R-:W-:Y:S01]  /*4990*/  HFMA2 R137, -RZ, RZ, 0, 0 ;  /* 0x00000000ff897431 */ /* 0x000fe200000001ff */
[----:B------:R-:W-:-:S06]  /*49a0*/  MOV R140, RZ ;  /* 0x000000ff008c7202 */ /* 0x000fcc0000000f00 */
[----:B------:R-:W2:Y:S04]  /*49b0*/  @!P0 LDG.E R140, desc[UR16][R2.64+0x580] ;  /* 0x00058010028c8981 */ /* 0x000ea8000c1e1900 */
[----:B------:R-:W2:Y:S04]  /*49c0*/  @!P6 LDG.E R137, desc[UR16][R2.64+0x500] ;  /* 0x000500100289e981 */ /* 0x000ea8000c1e1900 */
[----:B------:R-:W2:Y:S01]  /*49d0*/  @!P5 LDG.E R135, desc[UR16][R2.64+0x400] ;  /* 0x000400100287d981 */ /* 0x000ea2000c1e1900 */
[----:B------:R-:W-:-:S13]  /*49e0*/  ISETP.NE.AND P5, PT, R141, RZ, PT ;  /* 0x000000ff8d00720c */ /* 0x000fda0003fa5270 */
[----:B------:R5:W2:Y:S01]  /*49f0*/  @!P5 LDG.E R138, desc[UR16][R2.64+0x480] ;  /* 0x00048010028ad981 */ /* 0x000aa2000c1e1900 */
[----:B---3--:R-:W-:Y:S01]  /*4a00*/  FMUL.FTZ R130, R124, -1.4426950216293334961 ;  /* 0xbfb8aa3b7c827820 */ /* 0x008fe20000410000 */
[----:B------:R-:W-:Y:S01]  /*4a10*/  FMUL.FTZ R126, R125, -1.4426950216293334961 ;  /* 0xbfb8aa3b7d7e7820 */ /* 0x000fe20000410000 */
[----:B----4-:R-:W-:-:S04]  /*4a20*/  FMUL.FTZ R141, R121, -1.4426950216293334961 ;  /* 0xbfb8aa3b798d7820 */ /* 0x010fc80000410000 */
[----:B------:R-:W-:Y:S01]  /*4a30*/  MUFU.EX2 R130, R130 ;  /* 0x0000008200827308 */ /* 0x000fe20000000800 */
[----:B------:R-:W-:Y:S01]  /*4a40*/  FMUL.FTZ R131, R123, -1.4426950216293334961 ;  /* 0xbfb8aa3b7b837820 */ /* 0x000fe20000410000 */
[----:B------:R-:W-:-:S06]  /*4a50*/  FMUL.FTZ R139, R122, -1.4426950216293334961 ;  /* 0xbfb8aa3b7a8b7820 */ /* 0x000fcc0000410000 */
[----:B------:R-:W1:Y:S01]  /*4a60*/  MUFU.EX2 R126, R126 ;  /* 0x0000007e007e7308 */ /* 0x000e620000000800 */
[----:B-----5:R-:W-:-:S07]  /*4a70*/  FMUL.FTZ R3, R119, -1.4426950216293334961 ;  /* 0xbfb8aa3b77037820 */ /* 0x020fce0000410000 */
[----:B------:R0:W3:Y:S08]  /*4a80*/  MUFU.EX2 R136, R131 ;  /* 0x0000008300887308 */ /* 0x0000f00000000800 */
[----:B------:R-:W4:Y:S01]  /*4a90*/  MUFU.EX2 R141, R141 ;  /* 0x0000008d008d7308 */ /* 0x000f220000000800 */
[----:B0-----:R-:W-:Y:S01]  /*4aa0*/  FMUL.FTZ R131, R13, -1.4426950216293334961 ;  /* 0xbfb8aa3b0d837820 */ /* 0x001fe20000410000 */
[----:B------:R-:W-:-:S06]  /*4ab0*/  FMUL.FTZ R2, R120, -1.4426950216293334961 ;  /* 0xbfb8aa3b78027820 */ /* 0x000fcc0000410000 */
[----:B------:R-:W0:Y:S01]  /*4ac0*/  MUFU.EX2 R139, R139 ;  /* 0x0000008b008b7308 */ /* 0x000e220000000800 */
[----:B------:R-:W-:Y:S01]  /*4ad0*/  FMUL.FTZ R142, R118, -1.4426950216293334961 ;  /* 0xbfb8aa3b768e7820 */ /* 0x000fe20000410000 */
[----:B-1----:R-:W-:-:S06]  /*4ae0*/  FADD.FTZ R126, R126, 1 ;  /* 0x3f8000007e7e7421 */ /* 0x002fcc0000010000 */
[----:B------:R1:W-:Y:S08]  /*4af0*/  MUFU.EX2 R148, R131 ;  /* 0x0000008300947308 */ /* 0x0003f00000000800 */
[----:B------:R-:W5:Y:S01]  /*4b00*/  MUFU.EX2 R3, R3 ;  /* 0x0000000300037308 */ /* 0x000f620000000800 */
[----:B-1----:R-:W-:Y:S01]  /*4b10*/  FADD.FTZ R131, R130, 1 ;  /* 0x3f80000082837421 */ /* 0x002fe20000010000 */
[----:B---3--:R-:W-:Y:S01]  /*4b20*/  FADD.FTZ R130, R136, 1 ;  /* 0x3f80000088827421 */ /* 0x008fe20000010000 */
[----:B----4-:R-:W-:-:S05]  /*4b30*/  FADD.FTZ R136, R141, 1 ;  /* 0x3f8000008d887421 */ /* 0x010fca0000010000 */
[----:B------:R-:W1:Y:S01]  /*4b40*/  MUFU.EX2 R2, R2 ;  /* 0x0000000200027308 */ /* 0x000e620000000800 */
[----:B------:R-:W-:-:S07]  /*4b50*/  FMUL.FTZ R150, R15, -1.4426950216293334961 ;  /* 0xbfb8aa3b0f967820 */ /* 0x000fce0000410000 */
[----:B------:R3:W4:Y:S01]  /*4b60*/  MUFU.EX2 R147, R142 ;  /* 0x0000008e00937308 */ /* 0x0007220000000800 */
[----:B0-----:R-:W-:-:S07]  /*4b70*/  FADD.FTZ R139, R139, 1 ;  /* 0x3f8000008b8b7421 */ /* 0x001fce0000010000 */
[----:B------:R-:W0:Y:S01]  /*4b80*/  MUFU.RCP R131, R131 ;  /* 0x0000008300837308 */ /* 0x000e220000001000 */
[----:B---3--:R-:W-:-:S07]  /*4b90*/  FMUL.FTZ R142, R116, -1.4426950216293334961 ;  /* 0xbfb8aa3b748e7820 */ /* 0x008fce0000410000 */
[----:B------:R-:W3:Y:S01]  /*4ba0*/  MUFU.RCP R126, R126 ;  /* 0x0000007e007e7308 */ /* 0x000ee20000001000 */
[----:B-----5:R-:W-:-:S07]  /*4bb0*/  FADD.FTZ R3, R3, 1 ;  /* 0x3f80000003037421 */ /* 0x020fce0000010000 */
[----:B------:R-:W-:Y:S01]  /*4bc0*/  MUFU.RCP R136, R136 ;  /* 0x0000008800887308 */ /* 0x000fe20000001000 */
[----:B-1----:R-:W-:Y:S01]  /*4bd0*/  FADD.FTZ R2, R2, 1 ;  /* 0x3f80000002027421 */ /* 0x002fe20000010000 */
[----:B----4-:R-:W-:-:S06]  /*4be0*/  FADD.FTZ R147, R147, 1 ;  /* 0x3f80000093937421 */ /* 0x010fcc0000010000 */
[----:B------:R-:W1:Y:S08]  /*4bf0*/  MUFU.EX2 R150, R150 ;  /* 0x0000009600967308 */ /* 0x000e700000000800 */
        /* <DEDUP_REMOVED lines=19> */
[----:B------:R-:W5:Y:S04]  /*4d30*/  LDS R127, [R32] ;  /* 0x00000000207f7984 */ /* 0x000f680000000800 */
[----:B------:R-:W4:Y:S04]  /*4d40*/  LDS R133, [R32+0x8] ;  /* 0x0000080020857984 */ /* 0x000f280000000800 */
[----:B------:R-:W4:Y:S04]  /*4d50*/  LDS R128, [R32+0xc] ;  /* 0x00000c0020807984 */ /* 0x000f280000000800 */
[----:B------:R-:W4:Y:S01]  /*4d60*/  LDS R135, [R32+0x10] ;  /* 0x0000100020877984 */ /* 0x000f220000000800 */
[----:B------:R-:W4:Y:S03]  /*4d70*/  MUFU.RCP R139, R139 ;  /* 0x0000008b008b7308 */ /* 0x000f260000001000 */
[----:B------:R-:W4:Y:S01]  /*4d80*/  LDS R137, [R32+0x18] ;  /* 0x0000180020897984 */ /* 0x000f220000000800 */
[----:B------:R-:W-:-:S03]  /*4d90*/  FMUL.FTZ R151, R12, -1.4426950216293334961 ;  /* 0xbfb8aa3b0c977820 */ /* 0x000fc60000410000 */
[----:B------:R-:W4:Y:S01]  /*4da0*/  LDS R134, [R32+0x1c] ;  /* 0x00001c0020867984 */ /* 0x000f220000000800 */
[----:B------:R-:W4:Y:S08]  /*4db0*/  MUFU.RCP R130, R130 ;  /* 0x0000008200827308 */ /* 0x000f300000001000 */
[----:B------:R0:W-:Y:S01]  /*4dc0*/  MUFU.RCP R142, R3 ;  /* 0x00000003008e7308 */ /* 0x0001e20000001000 */
[----:B------:R-:W-:Y:S01]  /*4dd0*/  FMUL.FTZ R149, R14, -1.4426950216293334961 ;  /* 0xbfb8aa3b0e957820 */ /* 0x000fe20000410000 */
[----:B------:R-:W4:Y:S06]  /*4de0*/  LDS R132, [R32+0x14] ;  /* 0x0000140020847984 */ /* 0x000f2c0000000800 */
[----:B------:R3:W4:Y:S01]  /*4df0*/  MUFU.RCP R141, R2 ;  /* 0x00000002008d7308 */ /* 0x0007220000001000 */
[----:B0-----:R-:W-:Y:S01]  /*4e00*/  FADD.FTZ R3, -R131, 1 ;  /* 0x3f80000083037421 */ /* 0x001fe20000010100 */
[----:B--2---:R-:W-:-:S06]  /*4e10*/  FMUL.FTZ R8, R100, R129 ;  /* 0x0000008164087220 */ /* 0x004fcc0000410000 */
[----:B------:R-:W0:Y:S01]  /*4e20*/  MUFU.RCP R147, R147 ;  /* 0x0000009300937308 */ /* 0x000e220000001000 */
[----:B------:R-:W-:Y:S01]  /*4e30*/  FFMA.FTZ R9, R124, R3, 1 ;  /* 0x3f8000007c097423 */ /* 0x000fe20000010003 */
[----:B------:R-:W-:Y:S01]  /*4e40*/  FMUL.FTZ R8, R131, R8 ;  /* 0x0000000883087220 */ /* 0x000fe20000410000 */
[----:B---3--:R-:W-:Y:S01]  /*4e50*/  FADD.FTZ R2, -R126, 1 ;  /* 0x3f8000007e027421 */ /* 0x008fe20000010100 */
[----:B-----5:R-:W-:Y:S01]  /*4e60*/  FMUL.FTZ R3, R0, R127 ;  /* 0x0000007f00037220 */ /* 0x020fe20000410000 */
[----:B-1----:R-:W-:Y:S01]  /*4e70*/  FADD.FTZ R146, R150, 1 ;  /* 0x3f80000096927421 */ /* 0x002fe20000010000 */
[----:B------:R-:W-:Y:S01]  /*4e80*/  FMUL.FTZ R9, R8, R9 ;  /* 0x0000000908097220 */ /* 0x000fe20000410000 */
[----:B------:R-:W-:Y:S01]  /*4e90*/  FFMA.FTZ R2, R125, R2, 1 ;  /* 0x3f8000007d027423 */ /* 0x000fe20000010002 */
[----:B------:R-:W-:Y:S01]  /*4ea0*/  FMUL.FTZ R3, R126, R3 ;  /* 0x000000037e037220 */ /* 0x000fe20000410000 */
[----:B------:R-:W-:Y:S01]  /*4eb0*/  FADD.FTZ R8, -R136, 1 ;  /* 0x3f80000088087421 */ /* 0x000fe20000010100 */
[----:B------:R-:W-:Y:S01]  /*4ec0*/  FMUL.FTZ R155, R10, -1.4426950216293334961 ;  /* 0xbfb8aa3b0a9b7820 */ /* 0x000fe20000410000 */
[----:B----4-:R-:W-:Y:S01]  /*4ed0*/  FADD.FTZ R150, R153, 1 ;  /* 0x3f80000099967421 */ /* 0x010fe20000010000 */
[----:B------:R-:W-:Y:S01]  /*4ee0*/  FMUL.FTZ R3, R3, R2 ;  /* 0x0000000203037220 */ /* 0x000fe20000410000 */
[----:B------:R-:W-:Y:S01]  /*4ef0*/  FADD.FTZ R143, -R139, 1 ;  /* 0x3f8000008b8f7421 */ /* 0x000fe20000010100 */
[----:B------:R-:W-:Y:S01]  /*4f00*/  FFMA.FTZ R163, R121, R8, 1 ;  /* 0x3f80000079a37423 */ /* 0x000fe20000010008 */
[----:B------:R-:W1:Y:S01]  /*4f10*/  MUFU.EX2 R151, R151 ;  /* 0x0000009700977308 */ /* 0x000e620000000800 */
[----:B------:R-:W-:Y:S01]  /*4f20*/  FADD.FTZ R2, -R130, 1 ;  /* 0x3f80000082027421 */ /* 0x000fe20000010100 */
[----:B------:R-:W-:Y:S01]  /*4f30*/  FMUL.FTZ R153, R102, R133 ;  /* 0x0000008566997220 */ /* 0x000fe20000410000 */
[----:B------:R-:W-:Y:S01]  /*4f40*/  FMUL.FTZ R8, R103, R128 ;  /* 0x0000008067087220 */ /* 0x000fe20000410000 */
[----:B------:R-:W2:Y:S01]  /*4f50*/  LDS R140, [R32+0x24] ;  /* 0x00002400208c7984 */ /* 0x000ea20000000800 */
[----:B------:R-:W-:-:S03]  /*4f60*/  FMUL.FTZ R154, R11, -1.4426950216293334961 ;  /* 0xbfb8aa3b0b9a7820 */ /* 0x000fc60000410000 */
[----:B------:R-:W3:Y:S01]  /*4f70*/  MUFU.EX2 R149, R149 ;  /* 0x0000009500957308 */ /* 0x000ee20000000800 */
[----:B------:R-:W-:Y:S01]  /*4f80*/  FFMA.FTZ R2, R123, R2, 1 ;  /* 0x3f8000007b027423 */ /* 0x000fe20000010002 */
[----:B------:R-:W-:Y:S01]  /*4f90*/  FMUL.FTZ R153, R130, R153 ;  /* 0x0000009982997220 */ /* 0x000fe20000410000 */
[----:B------:R-:W-:Y:S01]  /*4fa0*/  FMUL.FTZ R8, R139, R8 ;  /* 0x000000088b087220 */ /* 0x000fe20000410000 */
[----:B------:R-:W-:Y:S01]  /*4fb0*/  FMUL.FTZ R157, R104, R135 ;  /* 0x00000087689d7220 */ /* 0x000fe20000410000 */
[----:B------:R-:W-:Y:S03]  /*4fc0*/  LDS R145, [R32+0x20] ;  /* 0x0000200020917984 */ /* 0x000fe60000000800 */
[----:B------:R4:W-:Y:S01]  /*4fd0*/  MUFU.EX2 R158, R155 ;  /* 0x0000009b009e7308 */ /* 0x0009e20000000800 */
[----:B------:R-:W-:Y:S01]  /*4fe0*/  LDS R138, [R32+0x2c] ;  /* 0x00002c00208a7984 */ /* 0x000fe20000000800 */
[----:B------:R-:W-:Y:S01]  /*4ff0*/  FADD.FTZ R144, R148, 1 ;  /* 0x3f80000094907421 */ /* 0x000fe20000010000 */
[----:B------:R-:W-:Y:S01]  /*5000*/  FMUL.FTZ R159, R153, R2 ;  /* 0x00000002999f7220 */ /* 0x000fe20000410000 */
[----:B------:R-:W-:Y:S01]  /*5010*/  FMUL.FTZ R152, R117, -1.4426950216293334961 ;  /* 0xbfb8aa3b75987820 */ /* 0x000fe20000410000 */
[----:B----4-:R-:W-:-:S02]  /*5020*/  FFMA.FTZ R155, R122, R143, 1 ;  /* 0x3f8000007a9b7423 */ /* 0x010fc4000001008f */
[----:B------:R-:W4:Y:S01]  /*5030*/  LDS R143, [R32+0x28] ;  /* 0x00002800208f7984 */ /* 0x000f220000000800 */
[----:B------:R-:W-:Y:S01]  /*5040*/  FMUL.FTZ R148, R136, R157 ;  /* 0x0000009d88947220 */ /* 0x000fe20000410000 */
[----:B------:R-:W-:Y:S01]  /*5050*/  FMUL.FTZ R161, R8, R155 ;  /* 0x0000009b08a17220 */ /* 0x000fe20000410000 */
[----:B------:R-:W-:Y:S01]  /*5060*/  FADD.FTZ R153, -R141, 1 ;  /* 0x3f8000008d997421 */ /* 0x000fe20000010100 */
[----:B0-----:R-:W-:Y:S01]  /*5070*/  FADD.FTZ R155, -R147, 1 ;  /* 0x3f800000939b7421 */ /* 0x001fe20000010100 */
[----:B------:R-:W0:Y:S01]  /*5080*/  MUFU.EX2 R154, R154 ;  /* 0x0000009a009a7308 */ /* 0x000e220000000800 */
[----:B------:R-:W-:Y:S01]  /*5090*/  FMUL.FTZ R163, R148, R163 ;  /* 0x000000a394a37220 */ /* 0x000fe20000410000 */
[----:B------:R-:W-:Y:S01]  /*50a0*/  FFMA.FTZ R165, R120, R153, 1 ;  /* 0x3f80000078a57423 */ /* 0x000fe20000010099 */
[----:B------:R-:W-:Y:S01]  /*50b0*/  FFMA.FTZ R169, R118, R155, 1 ;  /* 0x3f80000076a97423 */ /* 0x000fe2000001009b */
[----:B------:R-:W5:Y:S01]  /*50c0*/  LDS R153, [R32+0x30] ;  /* 0x0000300020997984 */ /* 0x000f620000000800 */
[----:B-1----:R-:W-:-:S03]  /*50d0*/  FADD.FTZ R151, R151, 1 ;  /* 0x3f80000097977421 */ /* 0x002fc60000010000 */
[----:B------:R1:W-:Y:S01]  /*50e0*/  MUFU.RCP R157, R150 ;  /* 0x00000096009d7308 */ /* 0x0003e20000001000 */
[----:B------:R-:W5:Y:S01]  /*50f0*/  LDS R148, [R32+0x34] ;  /* 0x0000340020947984 */ /* 0x000f620000000800 */
[----:B---3--:R-:W-:-:S03]  /*5100*/  FADD.FTZ R149, R149, 1 ;  /* 0x3f80000095957421 */ /* 0x008fc60000010000 */
[----:B------:R-:W3:Y:S03]  /*5110*/  LDS R155, [R32+0x38] ;  /* 0x00003800209b7984 */ /* 0x000ee60000000800 */
[----:B------:R-:W2:Y:S01]  /*5120*/  MUFU.EX2 R152, R152 ;  /* 0x0000009800987308 */ /* 0x000ea20000000800 */
[----:B-1----:R-:W1:Y:S07]  /*5130*/  LDS R150, [R32+0x3c] ;  /* 0x00003c0020967984 */ /* 0x002e6e0000000800 */
[----:B------:R-:W4:Y:S01]  /*5140*/  MUFU.RCP R146, R146 ;  /* 0x0000009200927308 */ /* 0x000f220000001000 */
[----:B0-----:R-:W-:Y:S01]  /*5150*/  FADD.FTZ R154, R154, 1 ;  /* 0x3f8000009a9a7421 */ /* 0x001fe20000010000 */
[----:B------:R-:W-:Y:S01]  /*5160*/  FADD.FTZ R2, -R142, 1 ;  /* 0x3f8000008e027421 */ /* 0x000fe20000010100 */
[----:B------:R-:W-:Y:S01]  /*5170*/  FMUL.FTZ R167, R106, R137 ;  /* 0x000000896aa77220 */ /* 0x000fe20000410000 */
[----:B------:R-:W-:Y:S01]  /*5180*/  FADD.FTZ R158, R158, 1 ;  /* 0x3f8000009e9e7421 */ /* 0x000fe20000010000 */
[----:B------:R-:W-:-:S03]  /*5190*/  FMUL.FTZ R156, R107, R134 ;  /* 0x000000866b9c7220 */ /* 0x000fc60000410000 */
[----:B------:R-:W0:Y:S01]  /*51a0*/  MUFU.RCP R151, R151 ;  /* 0x0000009700977308 */ /* 0x000e220000001000 */
[----:B------:R-:W-:-:S07]  /*51b0*/  FFMA.FTZ R8, R119, R2, 1 ;  /* 0x3f80000077087423 */ /* 0x000fce0000010002 */
[----:B------:R-:W5:Y:S01]  /*51c0*/  MUFU.RCP R149, R149 ;  /* 0x0000009500957308 */ /* 0x000f620000001000 */
[----:B------:R-:W-:Y:S01]  /*51d0*/  FMUL.FTZ R167, R142, R167 ;  /* 0x000000a78ea77220 */ /* 0x000fe20000410000 */
[----:B--2---:R-:W-:-:S06]  /*51e0*/  FADD.FTZ R152, R152, 1 ;  /* 0x3f80000098987421 */ /* 0x004fcc0000010000 */
[----:B------:R-:W2:Y:S01]  /*51f0*/  MUFU.RCP R144, R144 ;  /* 0x0000009000907308 */ /* 0x000ea20000001000 */
[----:B------:R-:W-:Y:S01]  /*5200*/  FMUL.FTZ R156, R147, R156 ;  /* 0x0000009c939c7220 */ /* 0x000fe20000410000 */
[----:B------:R-:W-:Y:S01]  /*5210*/  FMUL.FTZ R167, R167, R8 ;  /* 0x00000008a7a77220 */ /* 0x000fe20000410000 */
[----:B----4-:R-:W-:Y:S01]  /*5220*/  FADD.FTZ R8, -R146, 1 ;  /* 0x3f80000092087421 */ /* 0x010fe20000010100 */
[----:B------:R-:W-:Y:S01]  /*5230*/  FMUL.FTZ R2, R105, R132 ;  /* 0x0000008469027220 */ /* 0x000fe20000410000 */
[----:B------:R-:W-:Y:S06]  /*5240*/  BAR.SYNC.DEFER_BLOCKING 0x0 ;  /* 0x0000000000007b1d */ /* 0x000fec0000010000 */
[----:B------:R-:W4:Y:S01]  /*5250*/  MUFU.RCP R154, R154 ;  /* 0x0000009a009a7308 */ /* 0x000f220000001000 */
[----:B------:R-:W-:-:S07]  /*5260*/  FMUL.FTZ R169, R156, R169 ;  /* 0x000000a99ca97220 */ /* 0x000fce0000410000 */
[----:B------:R3:W1:Y:S01]  /*5270*/  MUFU.RCP R185, R158 ;  /* 0x0000009e00b97308 */ /* 0x0006620000001000 */
[----:B0-----:R-:W-:Y:S01]  /*5280*/  FADD.FTZ R175, -R151, 1 ;  /* 0x3f80000097af7421 */ /* 0x001fe20000010100 */
[----:B------:R-:W-:Y:S01]  /*5290*/  FFMA.FTZ R156, R15, R8, 1 ;  /* 0x3f8000000f9c7423 */ /* 0x000fe20000010008 */
[----:B------:R-:W-:Y:S01]  /*52a0*/  FMUL.FTZ R2, R141, R2 ;  /* 0x000000028d027220 */ /* 0x000fe20000410000 */
[----:B-----5:R-:W-:Y:S01]  /*52b0*/  FADD.FTZ R171, -R149, 1 ;  /* 0x3f80000095ab7421 */ /* 0x020fe20000010100 */
[----:B------:R-:W-:-:S03]  /*52c0*/  FMUL.FTZ R8, R109, R140 ;  /* 0x0000008c6d087220 */ /* 0x000fc60000410000 */
[----:B------:R-:W0:Y:S01]  /*52d0*/  MUFU.RCP R152, R152 ;  /* 0x0000009800987308 */ /* 0x000e220000001000 */
[----:B------:R-:W-:Y:S01]  /*52e0*/  FFMA.FTZ R177, R12, R175, 1 ;  /* 0x3f8000000cb17423 */ /* 0x000fe200000100af */
[----:B------:R-:W-:Y:S01]  /*52f0*/  FMUL.FTZ R165, R2, R165 ;  /* 0x000000a502a57220 */ /* 0x000fe20000410000 */
[----:B------:R-:W-:Y:S01]  /*5300*/  FFMA.FTZ R173, R14, R171, 1 ;  /* 0x3f8000000ead7423 */ /* 0x000fe200000100ab */
[----:B------:R-:W-:Y:S01]  /*5310*/  FMUL.FTZ R175, R110, R143 ;  /* 0x0000008f6eaf7220 */ /* 0x000fe20000410000 */
[----:B------:R-:W-:Y:S01]  /*5320*/  FMUL.FTZ R8, R149, R8 ;  /* 0x0000000895087220 */ /* 0x000fe20000410000 */
[----:B--2---:R-:W-:Y:S01]  /*5330*/  FADD.FTZ R2, -R144, 1 ;  /* 0x3f80000090027421 */ /* 0x004fe20000010100 */
[----:B------:R-:W-:Y:S01]  /*5340*/  FMUL.FTZ R171, R108, R145 ;  /* 0x000000916cab7220 */ /* 0x000fe20000410000 */
[----:B---3--:R-:W-:Y:S01]  /*5350*/  FMUL.FTZ R158, R111, R138 ;  /* 0x0000008a6f9e7220 */ /* 0x008fe20000410000 */
[----:B------:R-:W-:Y:S01]  /*5360*/  FMUL.FTZ R175, R146, R175 ;  /* 0x000000af92af7220 */ /* 0x000fe20000410000 */
[----:B------:R-:W-:Y:S01]  /*5370*/  FMUL.FTZ R173, R8, R173 ;  /* 0x000000ad08ad7220 */ /* 0x000fe20000410000 */
[----:B------:R-:W-:Y:S01]  /*5380*/  FFMA.FTZ R2, R13, R2, 1 ;  /* 0x3f8000000d027423 */ /* 0x000fe20000010002 */
[----:B------:R-:W-:Y:S01]  /*5390*/  FMUL.FTZ R171, R144, R171 ;  /* 0x000000ab90ab7220 */ /* 0x000fe20000410000 */
[----:B------:R-:W-:Y:S01]  /*53a0*/  FMUL.FTZ R158, R151, R158 ;  /* 0x0000009e979e7220 */ /* 0x000fe20000410000 */
[----:B------:R-:W-:Y:S01]  /*53b0*/  FADD.FTZ R179, -R157, 1 ;  /* 0x3f8000009db37421 */ /* 0x000fe20000010100 */
[----:B----4-:R-:W-:Y:S01]  /*53c0*/  FADD.FTZ R8, -R154, 1 ;  /* 0x3f8000009a087421 */ /* 0x010fe20000010100 */
[----:B-1----:R-:W-:Y:S01]  /*53d0*/  FADD.FTZ R183, -R185, 1 ;  /* 0x3f800000b9b77421 */ /* 0x002fe20000010100 */
        /* <DEDUP_REMOVED lines=235> */
.L_x_6723:
[----:B0-----:R-:W-:Y:S01]  /*6290*/  FFMA.FTZ R3, R27, R104, R72 ;  /* 0x000000681b037223 */ /* 0x001fe20000010048 */
[----:B------:R-:W0:Y:S01]  /*62a0*/  LDCU UR8, c[0x0][0x38c] ;  /* 0x00007180ff0877ac */ /* 0x000e220008000800 */
[----:B------:R-:W-:Y:S01]  /*62b0*/  MOV R159, RZ ;  /* 0x000000ff009f7202 */ /* 0x000fe20000000f00 */
[----:B------:R-:W-:Y:S01]  /*62c0*/  FMUL.FTZ R149, R0, R83 ;  /* 0x0000005300957220 */ /* 0x000fe20000410000 */
        /* <DEDUP_REMOVED lines=15> */
[----:B0-----:R-:W-:Y:S01]  /*63c0*/  UISETP.GE.AND UP0, UPT, UR8, 0x1, UPT ;  /* 0x000000010800788c */ /* 0x001fe2000bf06270 */
        /* <DEDUP_REMOVED lines=17> */
[----:B------:R-:W-:Y:S01]  /*64e0*/  MOV R116, UR20 ;  /* 0x0000001400747c02 */ /* 0x000fe20008000f00 */
[-C--:B------:R-:W-:Y:S01]  /*64f0*/  FMUL.FTZ R131, R109, R83.reuse ;  /* 0x000000536d837220 */ /* 0x080fe20000410000 */
[-C--:B------:R-:W-:Y:S01]  /*6500*/  FMUL.FTZ R133, R110, R83.reuse ;  /* 0x000000536e857220 */ /* 0x080fe20000410000 */
        /* <DEDUP_REMOVED lines=11> */
[----:B------:R-:W-:Y:S01]  /*65c0*/  HFMA2 R159, -RZ, RZ, 0, 0 ;  /* 0x00000000ff9f7431 */ /* 0x000fe200000001ff */
[----:B------:R-:W-:Y:S01]  /*65d0*/  UISETP.NE.AND UP0, UPT, UR6, 0x1, UPT ;  /* 0x000000010600788c */ /* 0x000fe2000bf05270 */
[----:B------:R-:W-:Y:S01]  /*65e0*/  FMUL.FTZ R118, R31, R84 ;  /* 0x000000541f767220 */ /* 0x000fe20000410000 */
[----:B------:R-:W-:Y:S01]  /*65f0*/  UIADD3 UR5, UPT, UPT, UR6, -0x2, URZ ;  /* 0xfffffffe06057890 */ /* 0x000fe2000fffe0ff */
[----:B------:R-:W-:Y:S01]  /*6600*/  FMUL.FTZ R165, R30, R87 ;  /* 0x000000571ea57220 */ /* 0x000fe20000410000 */
[----:B------:R-:W-:Y:S01]  /*6610*/  ULOP3.LUT UR4, UR4, 0x100, URZ, 0xc0, !UPT ;  /* 0x0000010004047892 */ /* 0x000fe2000f8ec0ff */
[----:B------:R-:W1:Y:S01]  /*6620*/  LDC.64 R10, c[0x0][0x3c0] ;  /* 0x0000f000ff0a7b82 */ /* 0x000e620000000a00 */
[----:B------:R-:W-:Y:S01]  /*6630*/  UIMAD UR5, UR5, UR8, URZ ;  /* 0x00000008050572a4 */ /* 0x000fe2000f8e02ff */
[----:B------:R-:W-:Y:S01]  /*6640*/  PLOP3.LUT P0, PT, PT, PT, UP0, 0x80, 0x8 ;  /* 0x000000000008781c */ /* 0x000fe20003f0f008 */
        /* <DEDUP_REMOVED lines=13> */
[----:B------:R-:W3:Y:S01]  /*6720*/  LDC R200, c[0x0][0x394] ;  /* 0x0000e500ffc87b82 */ /* 0x000ee20000000800 */
[----:B------:R-:W-:Y:S01]  /*6730*/  FMUL.FTZ R144, R17, R98 ;  /* 0x0000006211907220 */ /* 0x000fe20000410000 */
[----:B------:R-:W-:Y:S01]  /*6740*/  FMUL.FTZ R146, R16, R101 ;  /* 0x0000006510927220 */ /* 0x000fe20000410000 */
[----:B------:R-:W-:Y:S01]  /*6750*/  IADD3 R148, PT, PT, R116, 0x1308, RZ ;  /* 0x0000130874947810 */ /* 0x000fe20007ffe0ff */
[----:B------:R-:W-:Y:S01]  /*6760*/  UIADD3 UR9, UPT, UPT, -UR8, URZ, URZ ;  /* 0x000000ff08097290 */ /* 0x000fe2000fffe1ff */
[----:B------:R-:W-:Y:S01]  /*6770*/  MOV R167, R66 ;  /* 0x0000004200a77202 */ /* 0x000fe20000000f00 */
[----:B------:R-:W4:Y:S01]  /*6780*/  LDCU UR10, c[0x0][0x394] ;  /* 0x00007280ff0a77ac */ /* 0x000f220008000800 */
[----:B------:R-:W-:-:S02]  /*6790*/  MOV R150, R64 ;  /* 0x0000004000967202 */ /* 0x000fc40000000f00 */
[----:B------:R-:W-:Y:S02]  /*67a0*/  MOV R169, R80 ;  /* 0x0000005000a97202 */ /* 0x000fe40000000f00 */
[----:B------:R-:W-:Y:S02]  /*67b0*/  MOV R152, R78 ;  /* 0x0000004e00987202 */ /* 0x000fe40000000f00 */
[----:B------:R-:W-:Y:S02]  /*67c0*/  MOV R171, R76 ;  /* 0x0000004c00ab7202 */ /* 0x000fe40000000f00 */
[----:B------:R-:W-:Y:S02]  /*67d0*/  ISETP.EQ.AND P0, PT, R68, RZ, P0 ;  /* 0x000000ff4400720c */ /* 0x000fe40000702270 */
[----:B------:R-:W-:Y:S02]  /*67e0*/  MOV R154, R74 ;  /* 0x0000004a009a7202 */ /* 0x000fe40000000f00 */
[----:B0-----:R-:W-:-:S02]  /*67f0*/  SHF.L.U64.HI R9, R8, 0x2, R9 ;  /* 0x0000000208097819 */ /* 0x001fc40000010209 */
[----:B-1----:R-:W-:Y:S02]  /*6800*/  SHF.L.U64.HI R11, R10, 0x2, R11 ;  /* 0x000000020a0b7819 */ /* 0x002fe4000001020b */
[----:B--2---:R-:W-:Y:S02]  /*6810*/  SHF.L.U64.HI R13, R12, 0x2, R13 ;  /* 0x000000020c0d7819 */ /* 0x004fe4000001020d */
[----:B------:R-:W-:Y:S02]  /*6820*/  MOV R156, UR4 ;  /* 0x00000004009c7c02 */ /* 0x000fe40008000f00 */
[----:B----4-:R-:W-:-:S07]  /*6830*/  MOV R189, UR5 ;  /* 0x0000000500bd7c02 */ /* 0x010fce0008000f00 */
.L_x_6730:
        /* <DEDUP_REMOVED lines=78> */
.L_x_6726:
[----:B------:R0:W1:Y:S02]  /*6d20*/  LDS R196, [R162+0x128c] ;  /* 0x00128c00a2c47984 */ /* 0x0000640000000800 */
.L_x_6727:
[----:B------:R-:W-:Y:S05]  /*6d30*/  BSYNC.RECONVERGENT B0 ;  /* 0x0000000000007941 */ /* 0x000fea0003800200 */
.L_x_6725:
        /* <DEDUP_REMOVED lines=63> */
[----:B------:R1:W4:Y:S01]  /*7130*/  SHFL.DOWN PT, R197, R15, 0x1, 0x1f ;  /* 0x08201f000fc57f89 */ /* 0x00032200000e0000 */
        /* <DEDUP_REMOVED lines=8> */
[----:B----4-:R-:W-:-:S04]  /*71c0*/  @P1 FFMA.FTZ R193, R160, R197, R193 ;  /* 0x000000c5a0c11223 */ /* 0x010fc800000100c1 */
[----:B------:R-:W-:Y:S02]  /*71d0*/  @P1 MOV R160, R15 ;  /* 0x0000000f00a01202 */ /* 0x000fe40000000f00 */
[----:B------:R-:W1:Y:S01]  /*71e0*/  SHFL.UP PT, R15, R2, 0x1, RZ ;  /* 0x04200000020f7989 */ /* 0x000e6200000e00ff */
[----:B------:R-:W-:Y:S01]  /*71f0*/  ISETP.GE.AND P1, PT, R49, 0x1, PT ;  /* 0x000000013100780c */ /* 0x000fe20003f26270 */
[----:B-----5:R-:W-:Y:S02]  /*7200*/  FFMA.FTZ R14, R2, R14, R3 ;  /* 0x0000000e020e7223 */ /* 0x020fe40000010003 */
[----:B------:R-:W4:Y:S04]  /*7210*/  SHFL.DOWN PT, R195, R160, 0x2, 0x1f ;  /* 0x08401f00a0c37f89 */ /* 0x000f2800000e0000 */
[----:B------:R-:W5:Y:S01]  /*7220*/  SHFL.DOWN PT, R197, R193, 0x2, 0x1f ;  /* 0x08401f00c1c57f89 */ /* 0x000f6200000e0000 */
[----:B------:R-:W-:-:S05]  /*7230*/  FSEL R3, R3, R14, !P1 ;  /* 0x0000000e03037208 */ /* 0x000fca0004800000 */
[----:B------:R-:W3:Y:S01]  /*7240*/  SHFL.UP PT, R14, R3, 0x2, RZ ;  /* 0x04400000030e7989 */ /* 0x000ee200000e00ff */
[----:B-1----:R-:W-:Y:S01]  /*7250*/  @P1 FMUL.FTZ R2, R2, R15 ;  /* 0x0000000f02021220 */ /* 0x002fe20000410000 */
[----:B------:R-:W-:Y:S01]  /*7260*/  ISETP.GE.AND P1, PT, R49, 0x2, PT ;  /* 0x000000023100780c */ /* 0x000fe20003f26270 */
[----:B----4-:R-:W-:-:S03]  /*7270*/  @!P3 FMUL.FTZ R195, R160, R195 ;  /* 0x000000c3a0c3b220 */ /* 0x010fc60000410000 */
[----:B------:R-:W1:Y:S01]  /*7280*/  SHFL.UP PT, R15, R2, 0x2, RZ ;  /* 0x04400000020f7989 */ /* 0x000e6200000e00ff */
[----:B-----5:R-:W-:Y:S01]  /*7290*/  @!P3 FFMA.FTZ R193, R160, R197, R193 ;  /* 0x000000c5a0c1b223 */ /* 0x020fe200000100c1 */
[----:B------:R-:W-:Y:S02]  /*72a0*/  @!P3 MOV R160, R195 ;  /* 0x000000c300a0b202 */ /* 0x000fe40000000f00 */
[----:B------:R-:W-:Y:S02]  /*72b0*/  ISETP.GT.U32.AND P3, PT, R164, 0x1b, PT ;  /* 0x0000001ba400780c */ /* 0x000fe40003f64070 */
[----:B------:R-:W4:Y:S01]  /*72c0*/  SHFL.DOWN PT, R197, R193, 0x4, 0x1f ;  /* 0x08801f00c1c57f89 */ /* 0x000f2200000e0000 */
[----:B---3--:R-:W-:-:S03]  /*72d0*/  FFMA.FTZ R14, R2, R14, R3 ;  /* 0x0000000e020e7223 */ /* 0x008fc60000010003 */
[----:B------:R-:W3:Y:S02]  /*72e0*/  SHFL.DOWN PT, R195, R160, 0x4, 0x1f ;  /* 0x08801f00a0c37f89 */ /* 0x000ee400000e0000 */
[----:B------:R-:W-:-:S05]  /*72f0*/  FSEL R3, R3, R14, !P1 ;  /* 0x0000000e03037208 */ /* 0x000fca0004800000 */
[----:B------:R-:W5:Y:S01]  /*7300*/  SHFL.UP PT, R14, R3, 0x4, RZ ;  /* 0x04800000030e7989 */ /* 0x000f6200000e00ff */
[----:B-1----:R-:W-:Y:S01]  /*7310*/  @P1 FMUL.FTZ R2, R2, R15 ;  /* 0x0000000f02021220 */ /* 0x002fe20000410000 */
[----:B------:R-:W-:Y:S02]  /*7320*/  ISETP.LE.AND P1, PT, R200, UR6, PT ;  /* 0x00000006c8007c0c */ /* 0x000fe4000bf23270 */
[----:B------:R-:W-:Y:S02]  /*7330*/  MOV R15, RZ ;  /* 0x000000ff000f7202 */ /* 0x000fe40000000f00 */
[----:B------:R-:W-:Y:S01]  /*7340*/  ISETP.NE.OR P1, PT, R68, RZ, P1 ;  /* 0x000000ff4400720c */ /* 0x000fe20000f25670 */
[C---:B----4-:R-:W-:Y:S01]  /*7350*/  @!P3 FFMA.FTZ R193, R160.reuse, R197, R193 ;  /* 0x000000c5a0c1b223 */ /* 0x050fe200000100c1 */
[----:B---3--:R-:W-:-:S04]  /*7360*/  @!P3 FMUL.FTZ R195, R160, R195 ;  /* 0x000000c3a0c3b220 */ /* 0x008fc80000410000 */
[----:B------:R-:W1:Y:S01]  /*7370*/  SHFL.DOWN PT, R201, R193, 0x8, 0x1f ;  /* 0x09001f00c1c97f89 */ /* 0x000e6200000e0000 */
[----:B------:R-:W-:-:S03]  /*7380*/  @!P3 MOV R160, R195 ;  /* 0x000000c300a0b202 */ /* 0x000fc60000000f00 */
[----:B------:R-:W3:Y:S01]  /*7390*/  SHFL.UP PT, R195, R2, 0x4, RZ ;  /* 0x0480000002c37989 */ /* 0x000ee200000e00ff */
[----:B-----5:R-:W-:Y:S01]  /*73a0*/  FFMA.FTZ R14, R2, R14, R3 ;  /* 0x0000000e020e7223 */ /* 0x020fe20000010003 */
[----:B------:R-:W-:Y:S02]  /*73b0*/  ISETP.GE.AND P3, PT, R49, 0x4, PT ;  /* 0x000000043100780c */ /* 0x000fe40003f66270 */
[----:B------:R-:W4:Y:S02]  /*73c0*/  SHFL.DOWN PT, R199, R160, 0x8, 0x1f ;  /* 0x09001f00a0c77f89 */ /* 0x000f2400000e0000 */
[----:B------:R-:W-:Y:S01]  /*73d0*/  FSEL R3, R3, R14, !P3 ;  /* 0x0000000e03037208 */ /* 0x000fe20005800000 */
[----:B------:R-:W-:-:S04]  /*73e0*/  HFMA2 R14, -RZ, RZ, 1.875, 0 ;  /* 0x3f800000ff0e7431 */ /* 0x000fc800000001ff */
[----:B------:R-:W5:Y:S04]  /*73f0*/  SHFL.UP PT, R197, R3, 0x8, RZ ;  /* 0x0500000003c57989 */ /* 0x000f6800000e00ff */
[----:B------:R-:W-:Y:S01]  /*7400*/  @!P1 LDS.64 R14, [R148] ;  /* 0x00000000940e9984 */ /* 0x000fe20000000a00 */
[----:B-1----:R-:W-:Y:S01]  /*7410*/  @!P4 FFMA.FTZ R193, R160, R201, R193 ;  /* 0x000000c9a0c1c223 */ /* 0x002fe200000100c1 */
[----:B------:R-:W-:-:S04]  /*7420*/  ISETP.GE.AND P1, PT, R49, 0x8, PT ;  /* 0x000000083100780c */ /* 0x000fc80003f26270 */
[----:B------:R-:W1:Y:S01]  /*7430*/  SHFL.DOWN PT, R201, R193, 0x10, 0x1f ;  /* 0x0a001f00c1c97f89 */ /* 0x000e6200000e0000 */
[----:B---3--:R-:W-:Y:S01]  /*7440*/  @P3 FMUL.FTZ R2, R2, R195 ;  /* 0x000000c302023220 */ /* 0x008fe20000410000 */
[----:B------:R-:W-:Y:S01]  /*7450*/  ISETP.GT.U32.AND P3, PT, R164, 0xf, PT ;  /* 0x0000000fa400780c */ /* 0x000fe20003f64070 */
[----:B----4-:R-:W-:-:S03]  /*7460*/  @!P4 FMUL.FTZ R199, R160, R199 ;  /* 0x000000c7a0c7c220 */ /* 0x010fc60000410000 */
[----:B------:R-:W3:Y:S02]  /*7470*/  SHFL.UP PT, R195, R2, 0x8, RZ ;  /* 0x0500000002c37989 */ /* 0x000ee400000e00ff */
[----:B------:R-:W-:Y:S01]  /*7480*/  @!P4 MOV R160, R199 ;  /* 0x000000c700a0c202 */ /* 0x000fe20000000f00 */
[----:B-----5:R-:W-:-:S04]  /*7490*/  FFMA.FTZ R202, R2, R197, R3 ;  /* 0x000000c502ca7223 */ /* 0x020fc80000010003 */
[----:B------:R-:W4:Y:S01]  /*74a0*/  SHFL.DOWN PT, R199, R160, 0x10, 0x1f ;  /* 0x0a001f00a0c77f89 */ /* 0x000f2200000e0000 */
[----:B------:R-:W-:-:S05]  /*74b0*/  FSEL R3, R3, R202, !P1 ;  /* 0x000000ca03037208 */ /* 0x000fca0004800000 */
[----:B------:R-:W5:Y:S01]  /*74c0*/  SHFL.UP PT, R197, R3, 0x10, RZ ;  /* 0x0600000003c57989 */ /* 0x000f6200000e00ff */
[----:B-1----:R-:W-:-:S05]  /*74d0*/  @!P3 FFMA.FTZ R193, R160, R201, R193 ;  /* 0x000000c9a0c1b223 */ /* 0x002fca00000100c1 */
[----:B------:R-:W-:Y:S01]  /*74e0*/  SHFL.DOWN PT, R206, R193, 0x1, 0x1f ;  /* 0x08201f00c1ce7f89 */ /* 0x000fe200000e0000 */
[----:B---3--:R-:W-:Y:S01]  /*74f0*/  @P1 FMUL.FTZ R2, R2, R195 ;  /* 0x000000c302021220 */ /* 0x008fe20000410000 */
[----:B------:R-:W-:Y:S02]  /*7500*/  ISETP.GE.AND P1, PT, R49, 0x10, PT ;  /* 0x000000103100780c */ /* 0x000fe40003f26270 */
[----:B------:R-:W-:Y:S04]  /*7510*/  SHFL.IDX PT, R193, R193, RZ, 0x1f ;  /* 0x00001fffc1c17589 */ /* 0x000fe800000e0000 */
[----:B------:R-:W1:Y:S01]  /*7520*/  SHFL.UP PT, R195, R2, 0x10, RZ ;  /* 0x0600000002c37989 */ /* 0x000e6200000e00ff */
[----:B----4-:R-:W-:-:S03]  /*7530*/  @!P3 FMUL.FTZ R199, R160, R199 ;  /* 0x000000c7a0c7b220 */ /* 0x010fc60000410000 */
[----:B------:R-:W-:Y:S02]  /*7540*/  SHFL.IDX PT, R208, R15, RZ, 0x1f ;  /* 0x00001fff0fd07589 */ /* 0x000fe400000e0000 */
[----:B------:R-:W-:Y:S02]  /*7550*/  @!P3 MOV R160, R199 ;  /* 0x000000c700a0b202 */ /* 0x000fe40000000f00 */
        /* <DEDUP_REMOVED lines=10> */
[----:B------:R-:W-:-:S03]  /*7600*/  ISETP.GT.AND P3, PT, R49, 0x1b, PT ;  /* 0x0000001b3100780c */ /* 0x000fc60003f64270 */
[----:B------:R-:W-:Y:S01]  /*7610*/  FFMA.FTZ R3, R208, R196, R191 ;  /* 0x000000c4d0037223 */ /* 0x000fe200000100bf */
[C---:B----4-:R-:W-:Y:S01]  /*7620*/  FFMA.FTZ R15, R160.reuse, R15, R193 ;  /* 0x0000000fa00f7223 */ /* 0x050fe200000100c1 */
[----:B------:R-:W-:Y:S02]  /*7630*/  FMUL.FTZ R14, R160, R14 ;  /* 0x0000000ea00e7220 */ /* 0x000fe40000410000 */
        /* <DEDUP_REMOVED lines=97> */
[C---:B------:R-:W-:Y:S01]  /*7c50*/  FADD.FTZ R129, R211.reuse, R129 ;  /* 0x00000081d3817221 */ /* 0x040fe20000010000 */
[----:B------:R-:W-:Y:S01]  /*7c60*/  FADD.FTZ R149, R2, R149 ;  /* 0x0000009502957221 */ /* 0x000fe20000010000 */
[----:B------:R-:W1:Y:S01]  /*7c70*/  SHFL.DOWN PT, R213, R172, 0x1, 0x1f ;  /* 0x08201f00acd57f89 */ /* 0x000e6200000e0000 */
[----:B------:R-:W-:Y:S01]  /*7c80*/  FFMA.FTZ R205, R211, R208, R182 ;  /* 0x000000d0d3cd7223 */ /* 0x000fe200000100b6 */
[----:B------:R-:W-:Y:S01]  /*7c90*/  FADD.FTZ R182, -R146, R221 ;  /* 0x000000dd92b67221 */ /* 0x000fe20000010100 */
[----:B------:R-:W-:Y:S01]  /*7ca0*/  FMUL.FTZ R207, R207, R160 ;  /* 0x000000a0cfcf7220 */ /* 0x000fe20000410000 */
[----:B------:R-:W-:Y:S01]  /*7cb0*/  FMUL.FTZ R208, R208, R193 ;  /* 0x000000c1d0d07220 */ /* 0x000fe20000410000 */
[----:B------:R-:W-:Y:S01]  /*7cc0*/  FFMA.FTZ R205, R212, R206, R205 ;  /* 0x000000ced4cd7223 */ /* 0x000fe200000100cd */
[C---:B------:R-:W-:Y:S01]  /*7cd0*/  FMUL.FTZ R193, R158.reuse, R231 ;  /* 0x000000e79ec17220 */ /* 0x040fe20000410000 */
[----:B------:R-:W-:Y:S01]  /*7ce0*/  FMUL.FTZ R211, R158, R201 ;  /* 0x000000c99ed37220 */ /* 0x000fe20000410000 */
[----:B------:R-:W-:Y:S01]  /*7cf0*/  FFMA.FTZ R208, R23, R235, R208 ;  /* 0x000000eb17d07223 */ /* 0x000fe200000100d0 */
[C---:B------:R-:W-:Y:S01]  /*7d00*/  FFMA.FTZ R205, R214.reuse, R198, R205 ;  /* 0x000000c6d6cd7223 */ /* 0x040fe200000100cd */
[----:B------:R-:W-:Y:S01]  /*7d10*/  FADD.FTZ R133, R214, R133 ;  /* 0x00000085d6857221 */ /* 0x000fe20000010000 */
[----:B------:R-:W-:Y:S01]  /*7d20*/  FMUL.FTZ R198, R198, R211 ;  /* 0x000000d3c6c67220 */ /* 0x000fe20000410000 */
        /* <DEDUP_REMOVED lines=9> */
[----:B------:R-:W-:Y:S01]  /*7dc0*/  FFMA.FTZ R205, R220, R188, R205 ;  /* 0x000000bcdccd7223 */ /* 0x000fe200000100cd */
[----:B------:R-:W-:Y:S01]  /*7dd0*/  FADD.FTZ R185, R198, R185 ;  /* 0x000000b9c6b97221 */ /* 0x000fe20000010000 */
[----:B------:R-:W-:Y:S01]  /*7de0*/  FADD.FTZ R161, R174, R161 ;  /* 0x000000a1aea17221 */ /* 0x000fe20000010000 */
[----:B-1----:R-:W-:Y:S01]  /*7df0*/  @!P2 FADD.FTZ R172, R172, R213 ;  /* 0x000000d5acaca221 */ /* 0x002fe20000010000 */
[----:B------:R-:W-:Y:S01]  /*7e00*/  FFMA.FTZ R205, R222, R184, R205 ;  /* 0x000000b8decd7223 */ /* 0x000fe200000100cd */
[----:B------:R-:W-:-:S03]  /*7e10*/  FADD.FTZ R151, R168, R151 ;  /* 0x00000097a8977221 */ /* 0x000fc60000010000 */
[----:B------:R-:W-:Y:S01]  /*7e20*/  FFMA.FTZ R205, R224, R182, R205 ;  /* 0x000000b6e0cd7223 */ /* 0x000fe200000100cd */
        /* <DEDUP_REMOVED lines=13> */
[----:B---3--:R-:W-:Y:S01]  /*7f00*/  FMUL.FTZ R15, R158, R239 ;  /* 0x000000ef9e0f7220 */ /* 0x008fe20000410000 */
[----:B------:R-:W-:Y:S01]  /*7f10*/  FFMA.FTZ R14, R24, R237, R207 ;  /* 0x000000ed180e7223 */ /* 0x000fe200000100cf */
[----:B------:R-:W-:Y:S01]  /*7f20*/  FMUL.FTZ R207, R206, R193 ;  /* 0x000000c1cecf7220 */ /* 0x000fe20000410000 */
[----:B-1----:R-:W-:Y:S01]  /*7f30*/  @!P2 FADD.FTZ R172, R172, R213 ;  /* 0x000000d5acaca221 */ /* 0x002fe20000010000 */
[----:B--2---:R-:W-:Y:S01]  /*7f40*/  @!P3 FADD.FTZ R205, R205, R226 ;  /* 0x000000e2cdcdb221 */ /* 0x004fe20000010000 */
[----:B------:R-:W-:Y:S01]  /*7f50*/  FMUL.FTZ R202, R202, R15 ;  /* 0x0000000fcaca7220 */ /* 0x000fe20000410000 */
[----:B------:R-:W-:Y:S01]  /*7f60*/  FMUL.FTZ R15, R158, R241 ;  /* 0x000000f19e0f7220 */ /* 0x000fe20000410000 */
[----:B------:R-:W-:Y:S01]  /*7f70*/  FADD.FTZ R121, R14, R121 ;  /* 0x000000790e797221 */ /* 0x000fe20000010000 */
[----:B------:R-:W-:Y:S01]  /*7f80*/  SHFL.DOWN PT, R211, R172, 0x10, 0x1f ;  /* 0x0a001f00acd37f89 */ /* 0x000fe200000e0000 */
[----:B------:R-:W-:Y:S01]  /*7f90*/  FFMA.FTZ R160, R22, R231, R207 ;  /* 0x000000e716a07223 */ /* 0x000fe200000100cf */
[----:B------:R-:W-:Y:S01]  /*7fa0*/  FMUL.FTZ R193, R194, R15 ;  /* 0x0000000fc2c17220 */ /* 0x000fe20000410000 */
[C---:B------:R-:W-:Y:S01]  /*7fb0*/  FMUL.FTZ R15, R158.reuse, R229 ;  /* 0x000000e59e0f7220 */ /* 0x040fe20000410000 */
[----:B------:R-:W1:Y:S01]  /*7fc0*/  SHFL.DOWN PT, R204, R205, 0x8, 0x1f ;  /* 0x09001f00cdcc7f89 */ /* 0x000e6200000e0000 */
[----:B------:R-:W-:Y:S01]  /*7fd0*/  FMUL.FTZ R207, R158, R197 ;  /* 0x000000c59ecf7220 */ /* 0x000fe20000410000 */
[----:B------:R-:W-:Y:S01]  /*7fe0*/  FFMA.FTZ R14, R26, R241, R193 ;  /* 0x000000f11a0e7223 */ /* 0x000fe200000100c1 */
[----:B------:R-:W-:Y:S01]  /*7ff0*/  FMUL.FTZ R180, R180, R15 ;  /* 0x0000000fb4b47220 */ /* 0x000fe20000410000 */
[C---:B------:R-:W-:Y:S01]  /*8000*/  FMUL.FTZ R193, R158.reuse, R199 ;  /* 0x000000c79ec17220 */ /* 0x040fe20000410000 */
[----:B------:R-:W-:Y:S01]  /*8010*/  FMUL.FTZ R15, R158, R219 ;  /* 0x000000db9e0f7220 */ /* 0x000fe20000410000 */
[----:B------:R-:W-:Y:S01]  /*8020*/  FADD.FTZ R187, R14, R187 ;  /* 0x000000bb0ebb7221 */ /* 0x000fe20000010000 */
[----:B------:R-:W-:Y:S01]  /*8030*/  FMUL.FTZ R190, R190, R207 ;  /* 0x000000cfbebe7220 */ /* 0x000fe20000410000 */
[----:B------:R-:W-:Y:S01]  /*8040*/  FMUL.FTZ R201, R192, R193 ;  /* 0x000000c1c0c97220 */ /* 0x000fe20000410000 */
        /* <DEDUP_REMOVED lines=8> */
[----:B------:R-:W-:Y:S01]  /*80d0*/  FFMA.FTZ R160, R20, R199, R201 ;  /* 0x000000c714a07223 */ /* 0x000fe200000100c9 */
[----:B------:R-:W-:Y:S01]  /*80e0*/  FMUL.FTZ R197, R188, R193 ;  /* 0x000000c1bcc57220 */ /* 0x000fe20000410000 */
[----:B------:R-:W-:Y:S01]  /*80f0*/  ISETP.NE.AND P3, PT, R49, RZ, PT ;  /* 0x000000ff3100720c */ /* 0x000fe20003f65270 */
[----:B------:R-:W-:Y:S01]  /*8100*/  FMUL.FTZ R193, R166, R15 ;  /* 0x0000000fa6c17220 */ /* 0x000fe20000410000 */
[----:B------:R-:W-:Y:S01]  /*8110*/  FADD.FTZ R155, R160, R155 ;  /* 0x0000009ba09b7221 */ /* 0x000fe20000010000 */
[----:B------:R-:W-:Y:S01]  /*8120*/  FFMA.FTZ R166, R18, R195, R197 ;  /* 0x000000c312a67223 */ /* 0x000fe200000100c5 */
[C---:B------:R-:W-:Y:S01]  /*8130*/  FMUL.FTZ R195, R158.reuse, R191 ;  /* 0x000000bf9ec37220 */ /* 0x040fe20000410000 */
[----:B-1----:R-:W-:Y:S01]  /*8140*/  @!P2 FADD.FTZ R205, R205, R204 ;  /* 0x000000cccdcda221 */ /* 0x002fe20000010000 */
[----:B------:R-:W-:Y:S01]  /*8150*/  FMUL.FTZ R160, R158, R233 ;  /* 0x000000e99ea07220 */ /* 0x000fe20000410000 */
[----:B------:R-:W-:Y:S01]  /*8160*/  FADD.FTZ R181, R14, R181 ;  /* 0x000000b50eb57221 */ /* 0x000fe20000010000 */
[----:B------:R-:W-:Y:S01]  /*8170*/  FMUL.FTZ R184, R184, R195 ;  /* 0x000000c3b8b87220 */ /* 0x000fe20000410000 */
[----:B------:R-:W-:Y:S01]  /*8180*/  FMUL.FTZ R195, R158, R3 ;  /* 0x000000039ec37220 */ /* 0x000fe20000410000 */
[----:B------:R-:W1:Y:S01]  /*8190*/  SHFL.DOWN PT, R176, R205, 0x10, 0x1f ;  /* 0x0a001f00cdb07f89 */ /* 0x000e6200000e0000 */
[----:B------:R-:W-:Y:S01]  /*81a0*/  FADD.FTZ R15, R172, R211 ;  /* 0x000000d3ac0f7221 */ /* 0x000fe20000010000 */
[----:B------:R-:W-:Y:S01]  /*81b0*/  FMUL.FTZ R160, R217, R160 ;  /* 0x000000a0d9a07220 */ /* 0x000fe20000410000 */
[----:B------:R-:W-:Y:S01]  /*81c0*/  FMUL.FTZ R195, R182, R195 ;  /* 0x000000c3b6c37220 */ /* 0x000fe20000410000 */
        /* <DEDUP_REMOVED lines=11> */
[----:B------:R-:W-:Y:S01]  /*8280*/  FSEL R197, R172, R15, P2 ;  /* 0x0000000facc57208 */ /* 0x000fe20001000000 */
[----:B------:R-:W-:Y:S01]  /*8290*/  FADD.FTZ R179, R170, R179 ;  /* 0x000000b3aab37221 */ /* 0x000fe20000010000 */
[----:B------:R-:W-:Y:S01]  /*82a0*/  FADD.FTZ R175, R166, R175 ;  /* 0x000000afa6af7221 */ /* 0x000fe20000010000 */
[----:B------:R-:W-:Y:S01]  /*82b0*/  FADD.FTZ R173, R2, R173 ;  /* 0x000000ad02ad7221 */ /* 0x000fe20000010000 */
[----:B------:R-:W-:Y:S01]  /*82c0*/  FADD.FTZ R157, R184, R157 ;  /* 0x0000009db89d7221 */ /* 0x000fe20000010000 */
[----:B------:R-:W-:Y:S01]  /*82d0*/  FADD.FTZ R147, R160, R147 ;  /* 0x00000093a0937221 */ /* 0x000fe20000010000 */
[----:B------:R-:W-:Y:S01]  /*82e0*/  FADD.FTZ R159, R158, R159 ;  /* 0x0000009f9e9f7221 */ /* 0x000fe20000010000 */
        /* <DEDUP_REMOVED lines=13> */
.L_x_6729:
[----:B------:R-:W-:Y:S05]  /*83c0*/  BSYNC.RECONVERGENT B0 ;  /* 0x0000000000007941 */ /* 0x000fea0003800200 */
.L_x_6728:
        /* <DEDUP_REMOVED lines=13> */
.L_x_6724:
[----:B------:R-:W-:Y:S01]  /*84a0*/  BAR.SYNC.DEFER_BLOCKING 0x0 ;  /* 0x0000000000007b1d */ /* 0x000fe20000010000 */
[-C--:B------:R-:W-:Y:S01]  /*84b0*/  ISETP.GE.AND P2, PT, R81, R50.reuse, PT ;  /* 0x000000325100720c */ /* 0x080fe20003f46270 */
[----:B------:R-:W-:Y:S01]  /*84c0*/  HFMA2 R0, -RZ, RZ, 0, 0 ;  /* 0x00000000ff007431 */ /* 0x000fe200000001ff */
[-C--:B------:R-:W-:Y:S02]  /*84d0*/  ISETP.GE.AND P3, PT, R79, R50.reuse, PT ;  /* 0x000000324f00720c */ /* 0x080fe40003f66270 */
[----:B------:R-:W-:Y:S02]  /*84e0*/  CS2R R2, SRZ ;  /* 0x0000000000027805 */ /* 0x000fe4000001ff00 */
[-C--:B------:R-:W-:Y:S02]  /*84f0*/  ISETP.GE.AND P4, PT, R77, R50.reuse, PT ;  /* 0x000000324d00720c */ /* 0x080fe40003f86270 */
[----:B------:R-:W-:Y:S02]  /*8500*/  ISETP.GE.AND P5, PT, R75, R50, PT ;  /* 0x000000324b00720c */ /* 0x000fe40003fa6270 */
[----:B------:R-:W-:-:S02]  /*8510*/  CS2R R8, SRZ ;  /* 0x0000000000087805 */ /* 0x000fc4000001ff00 */
        /* <DEDUP_REMOVED lines=38> */
[----:B------:R-:W-:-:S02]  /*8780*/  UISETP.GT.AND UP0, UPT, UR6, 0x1, UPT ;  /* 0x000000010600788c */ /* 0x000fc4000bf04270 */
        /* <DEDUP_REMOVED lines=25> */
[----:B------:R-:W0:Y:S04]  /*8920*/  LDS R13, [R32+0x20] ;  /* 0x00002000200d7984 */ /* 0x000e280000000800 */
[----:B------:R-:W1:Y:S01]  /*8930*/  LDS R15, [R32+0x24] ;  /* 0x00002400200f7984 */ /* 0x000e620000000800 */
[----:B--2---:R-:W-:-:S03]  /*8940*/  FADD.FTZ R4, R9, R82 ;  /* 0x0000005209047221 */ /* 0x004fc60000010000 */
[----:B------:R-:W2:Y:S01]  /*8950*/  LDS R9, [R32+0x18] ;  /* 0x0000180020097984 */ /* 0x000ea20000000800 */
[--C-:B---3--:R-:W-:Y:S01]  /*8960*/  FADD.FTZ R11, R11, R82.reuse ;  /* 0x000000520b0b7221 */ /* 0x108fe20000010000 */
[----:B------:R-:W-:Y:S01]  /*8970*/  FSETP.GTU.FTZ.AND P5, PT, R4, 20, PT ;  /* 0x41a000000400780b */ /* 0x000fe20003fbc000 */
[----:B----4-:R-:W-:-:S03]  /*8980*/  FADD.FTZ R0, R3, R82 ;  /* 0x0000005203007221 */ /* 0x010fc60000010000 */
[----:B------:R-:W-:Y:S01]  /*8990*/  FSETP.GTU.FTZ.AND P6, PT, R11, 20, PT ;  /* 0x41a000000b00780b */ /* 0x000fe20003fdc000 */
[----:B------:R-:W3:Y:S01]  /*89a0*/  LDS R3, [R32+0x10] ;  /* 0x0000100020037984 */ /* 0x000ee20000000800 */
[--C-:B-----5:R-:W-:Y:S01]  /*89b0*/  FADD.FTZ R2, R5, R82.reuse ;  /* 0x0000005205027221 */ /* 0x120fe20000010000 */
[----:B------:R-:W-:Y:S02]  /*89c0*/  FSETP.GTU.FTZ.AND P3, PT, R0, 20, PT ;  /* 0x41a000000000780b */ /* 0x000fe40003f7c000 */
[----:B------:R-:W4:Y:S01]  /*89d0*/  LDS R5, [R32+0x14] ;  /* 0x0000140020057984 */ /* 0x000f220000000800 */
[--C-:B0-----:R-:W-:Y:S01]  /*89e0*/  FADD.FTZ R13, R13, R82.reuse ;  /* 0x000000520d0d7221 */ /* 0x101fe20000010000 */
[----:B------:R-:W-:Y:S02]  /*89f0*/  FSETP.GTU.FTZ.AND P4, PT, R2, 20, PT ;  /* 0x41a000000200780b */ /* 0x000fe40003f9c000 */
[----:B------:R-:W-:Y:S01]  /*8a00*/  @!P5 FMUL.FTZ R4, R4, -1.4426950216293334961 ;  /* 0xbfb8aa3b0404d820 */ /* 0x000fe20000410000 */
[----:B-1----:R-:W-:-:S03]  /*8a10*/  FADD.FTZ R15, R15, R82 ;  /* 0x000000520f0f7221 */ /* 0x002fc60000010000 */
[----:B------:R-:W-:Y:S02]  /*8a20*/  @!P6 FMUL.FTZ R8, R11, -1.4426950216293334961 ;  /* 0xbfb8aa3b0b08e820 */ /* 0x000fe40000410000 */
[----:B------:R-:W0:Y:S01]  /*8a30*/  LDS R11, [R32+0x1c] ;  /* 0x00001c00200b7984 */ /* 0x000e220000000800 */
[----:B------:R-:W1:Y:S01]  /*8a40*/  @!P5 MUFU.EX2 R4, R4 ;  /* 0x000000040004d308 */ /* 0x000e620000000800 */
[----:B------:R-:W-:-:S03]  /*8a50*/  @!P3 FMUL.FTZ R0, R0, -1.4426950216293334961 ;  /* 0xbfb8aa3b0000b820 */ /* 0x000fc60000410000 */
[----:B------:R-:W-:-:S04]  /*8a60*/  @!P4 FMUL.FTZ R2, R2, -1.4426950216293334961 ;  /* 0xbfb8aa3b0202c820 */ /* 0x000fc80000410000 */
[----:B------:R-:W5:Y:S08]  /*8a70*/  @!P6 MUFU.EX2 R8, R8 ;  /* 0x000000080008e308 */ /* 0x000f700000000800 */
[----:B------:R-:W4:Y:S01]  /*8a80*/  @!P3 MUFU.EX2 R0, R0 ;  /* 0x000000000000b308 */ /* 0x000f220000000800 */
[----:B-1----:R-:W-:Y:S01]  /*8a90*/  @!P5 FADD.FTZ R4, R4, 1 ;  /* 0x3f8000000404d421 */ /* 0x002fe20000010000 */
[----:B--2---:R-:W-:-:S06]  /*8aa0*/  FADD.FTZ R9, R9, R82 ;  /* 0x0000005209097221 */ /* 0x004fcc0000010000 */
[----:B------:R-:W1:Y:S01]  /*8ab0*/  @!P4 MUFU.EX2 R2, R2 ;  /* 0x000000020002c308 */ /* 0x000e620000000800 */
[----:B-----5:R-:W-:Y:S01]  /*8ac0*/  @!P6 FADD.FTZ R8, R8, 1 ;  /* 0x3f8000000808e421 */ /* 0x020fe20000010000 */
[--C-:B---3--:R-:W-:Y:S01]  /*8ad0*/  FADD.FTZ R3, R3, R82.reuse ;  /* 0x0000005203037221 */ /* 0x108fe20000010000 */
[----:B----4-:R-:W-:-:S04]  /*8ae0*/  FADD.FTZ R5, R5, R82 ;  /* 0x0000005205057221 */ /* 0x010fc80000010000 */
[----:B------:R-:W-:Y:S01]  /*8af0*/  FSETP.GTU.FTZ.AND P0, PT, R3, 20, PT ;  /* 0x41a000000300780b */ /* 0x000fe20003f1c000 */
[----:B------:R-:W2:Y:S01]  /*8b00*/  @!P5 MUFU.RCP R4, R4 ;  /* 0x000000040004d308 */ /* 0x000ea20000001000 */
[----:B------:R-:W-:Y:S01]  /*8b10*/  @!P3 FADD.FTZ R0, R0, 1 ;  /* 0x3f8000000000b421 */ /* 0x000fe20000010000 */
[----:B------:R-:W-:Y:S01]  /*8b20*/  FSETP.GTU.FTZ.AND P2, PT, R5, 20, PT ;  /* 0x41a000000500780b */ /* 0x000fe20003f5c000 */
[----:B0-----:R-:W-:-:S05]  /*8b30*/  FADD.FTZ R11, R11, R82 ;  /* 0x000000520b0b7221 */ /* 0x001fca0000010000 */
[----:B------:R0:W3:Y:S01]  /*8b40*/  @!P3 MUFU.RCP R10, R0 ;  /* 0x00000000000ab308 */ /* 0x0000e20000001000 */
[----:B-1----:R-:W-:-:S07]  /*8b50*/  @!P4 FADD.FTZ R2, R2, 1 ;  /* 0x3f8000000202c421 */ /* 0x002fce0000010000 */
[----:B------:R1:W4:Y:S01]  /*8b60*/  @!P4 MUFU.RCP R12, R2 ;  /* 0x00000002000cc308 */ /* 0x0003220000001000 */
[----:B--2---:R-:W-:Y:S01]  /*8b70*/  @!P5 FMUL.FTZ R179, R179, R4 ;  /* 0x00000004b3b3d220 */ /* 0x004fe20000410000 */
[----:B------:R-:W-:Y:S01]  /*8b80*/  FSETP.GTU.FTZ.AND P5, PT, R13, 20, PT ;  /* 0x41a000000d00780b */ /* 0x000fe20003fbc000 */
[----:B0-----:R-:W-:Y:S02]  /*8b90*/  @!P0 FMUL.FTZ R0, R3, -1.4426950216293334961 ;  /* 0xbfb8aa3b03008820 */ /* 0x001fe40000410000 */
[----:B------:R-:W0:Y:S03]  /*8ba0*/  LDS R3, [R32+0x28] ;  /* 0x0000280020037984 */ /* 0x000e260000000800 */
[----:B------:R-:W2:Y:S01]  /*8bb0*/  @!P6 MUFU.RCP R8, R8 ;  /* 0x000000080008e308 */ /* 0x000ea20000001000 */
[----:B---3--:R-:W-:Y:S01]  /*8bc0*/  @!P3 FMUL.FTZ R147, R147, R10 ;  /* 0x0000000a9393b220 */ /* 0x008fe20000410000 */
[----:B------:R-:W-:Y:S01]  /*8bd0*/  FSETP.GTU.FTZ.AND P3, PT, R9, 20, PT ;  /* 0x41a000000900780b */ /* 0x000fe20003f7c000 */
[----:B-1----:R-:W-:-:S02]  /*8be0*/  @!P2 FMUL.FTZ R2, R5, -1.4426950216293334961 ;  /* 0xbfb8aa3b0502a820 */ /* 0x002fc40000410000 */
[----:B------:R-:W1:Y:S01]  /*8bf0*/  LDS R5, [R32+0x2c] ;  /* 0x00002c0020057984 */ /* 0x000e620000000800 */
[----:B------:R-:W-:Y:S01]  /*8c00*/  FADD.FTZ R70, R147, R70 ;  /* 0x0000004693467221 */ /* 0x000fe20000010000 */
[----:B------:R-:W-:Y:S01]  /*8c10*/  @!P5 FMUL.FTZ R10, R13, -1.4426950216293334961 ;  /* 0xbfb8aa3b0d0ad820 */ /* 0x000fe20000410000 */
[----:B------:R-:W3:Y:S01]  /*8c20*/  @!P0 MUFU.EX2 R0, R0 ;  /* 0x0000000000008308 */ /* 0x000ee20000000800 */
[----:B----4-:R-:W-:Y:S01]  /*8c30*/  @!P4 FMUL.FTZ R173, R173, R12 ;  /* 0x0000000cadadc220 */ /* 0x010fe20000410000 */
[----:B------:R-:W-:Y:S01]  /*8c40*/  FSETP.GTU.FTZ.AND P4, PT, R11, 20, PT ;  /* 0x41a000000b00780b */ /* 0x000fe20003f9c000 */
[----:B------:R-:W4:Y:S02]  /*8c50*/  LDS R13, [R32+0x38] ;  /* 0x00003800200d7984 */ /* 0x000f240000000800 */
[----:B------:R-:W-:Y:S02]  /*8c60*/  FADD.FTZ R70, R70, R173 ;  /* 0x000000ad46467221 */ /* 0x000fe40000010000 */
[----:B------:R-:W-:Y:S01]  /*8c70*/  @!P3 FMUL.FTZ R4, R9, -1.4426950216293334961 ;  /* 0xbfb8aa3b0904b820 */ /* 0x000fe20000410000 */
[----:B------:R-:W5:Y:S01]  /*8c80*/  @!P2 MUFU.EX2 R2, R2 ;  /* 0x000000020002a308 */ /* 0x000f620000000800 */
[----:B--2---:R-:W-:Y:S01]  /*8c90*/  @!P6 FMUL.FTZ R181, R181, R8 ;  /* 0x00000008b5b5e220 */ /* 0x004fe20000410000 */
[----:B------:R-:W-:Y:S01]  /*8ca0*/  FSETP.GTU.FTZ.AND P6, PT, R15, 20, PT ;  /* 0x41a000000f00780b */ /* 0x000fe20003fdc000 */
[----:B------:R-:W2:Y:S01]  /*8cb0*/  LDS R9, [R32+0x30] ;  /* 0x0000300020097984 */ /* 0x000ea20000000800 */
[----:B------:R-:W-:-:S03]  /*8cc0*/  FADD.FTZ R70, R70, R179 ;  /* 0x000000b346467221 */ /* 0x000fc60000010000 */
[----:B------:R-:W-:Y:S01]  /*8cd0*/  @!P4 FMUL.FTZ R8, R11, -1.4426950216293334961 ;  /* 0xbfb8aa3b0b08c820 */ /* 0x000fe20000410000 */
[----:B------:R-:W0:Y:S01]  /*8ce0*/  @!P3 MUFU.EX2 R4, R4 ;  /* 0x000000040004b308 */ /* 0x000e220000000800 */
[----:B------:R-:W2:Y:S01]  /*8cf0*/  LDS R11, [R32+0x34] ;  /* 0x00003400200b7984 */ /* 0x000ea20000000800 */
[----:B---3--:R-:W-:Y:S01]  /*8d00*/  @!P0 FADD.FTZ R0, R0, 1 ;  /* 0x3f80000000008421 */ /* 0x008fe20000010000 */
[----:B------:R-:W-:-:S04]  /*8d10*/  FADD.FTZ R70, R70, R181 ;  /* 0x000000b546467221 */ /* 0x000fc80000010000 */
[----:B------:R-:W-:Y:S01]  /*8d20*/  @!P6 FMUL.FTZ R12, R15, -1.4426950216293334961 ;  /* 0xbfb8aa3b0f0ce820 */ /* 0x000fe20000410000 */
[----:B------:R-:W3:Y:S01]  /*8d30*/  @!P4 MUFU.EX2 R8, R8 ;  /* 0x000000080008c308 */ /* 0x000ee20000000800 */
[----:B------:R-:W2:Y:S01]  /*8d40*/  LDS R15, [R32+0x3c] ;  /* 0x00003c00200f7984 */ /* 0x000ea20000000800 */
[----:B-----5:R-:W-:Y:S01]  /*8d50*/  @!P2 FADD.FTZ R2, R2, 1 ;  /* 0x3f8000000202a421 */ /* 0x020fe20000010000 */
[----:B------:R-:W-:Y:S01]  /*8d60*/  BAR.SYNC.DEFER_BLOCKING 0x0 ;  /* 0x0000000000007b1d */ /* 0x000fe20000010000 */
[----:B0-----:R-:W-:Y:S01]  /*8d70*/  FADD.FTZ R3, R3, R82 ;  /* 0x0000005203037221 */ /* 0x001fe20000010000 */
[----:B------:R-:W-:-:S04]  /*8d80*/  @!P3 FADD.FTZ R4, R4, 1 ;  /* 0x3f8000000404b421 */ /* 0x000fc80000010000 */
[----:B------:R-:W0:Y:S01]  /*8d90*/  @!P5 MUFU.EX2 R10, R10 ;  /* 0x0000000a000ad308 */ /* 0x000e220000000800 */
[----:B-1----:R-:W-:Y:S01]  /*8da0*/  FADD.FTZ R5, R5, R82 ;  /* 0x0000005205057221 */ /* 0x002fe20000010000 */
[----:B---3--:R-:W-:-:S06]  /*8db0*/  @!P4 FADD.FTZ R8, R8, 1 ;  /* 0x3f8000000808c421 */ /* 0x008fcc0000010000 */
[----:B------:R-:W1:Y:S01]  /*8dc0*/  @!P6 MUFU.EX2 R12, R12 ;  /* 0x0000000c000ce308 */ /* 0x000e620000000800 */
[----:B----4-:R-:W-:-:S07]  /*8dd0*/  FADD.FTZ R13, R13, R82 ;  /* 0x000000520d0d7221 */ /* 0x010fce0000010000 */
[----:B------:R-:W3:Y:S01]  /*8de0*/  @!P0 MUFU.RCP R0, R0 ;  /* 0x0000000000008308 */ /* 0x000ee20000001000 */
[----:B0-----:R-:W-:Y:S01]  /*8df0*/  @!P5 FADD.FTZ R10, R10, 1 ;  /* 0x3f8000000a0ad421 */ /* 0x001fe20000010000 */
[--C-:B--2---:R-:W-:Y:S01]  /*8e00*/  FADD.FTZ R9, R9, R82.reuse ;  /* 0x0000005209097221 */ /* 0x104fe20000010000 */
[----:B------:R-:W-:Y:S01]  /*8e10*/  STS [R32], R149 ;  /* 0x0000009520007388 */ /* 0x000fe20000000800 */
[----:B------:R-:W-:-:S03]  /*8e20*/  FADD.FTZ R11, R11, R82 ;  /* 0x000000520b0b7221 */ /* 0x000fc60000010000 */
[----:B------:R-:W-:Y:S01]  /*8e30*/  STS [R32+0x4], R151 ;  /* 0x0000049720007388 */ /* 0x000fe20000000800 */
[----:B------:R-:W0:Y:S01]  /*8e40*/  @!P2 MUFU.RCP R2, R2 ;  /* 0x000000020002a308 */ /* 0x000e220000001000 */
[----:B-1----:R-:W-:Y:S02]  /*8e50*/  @!P6 FADD.FTZ R12, R12, 1 ;  /* 0x3f8000000c0ce421 */ /* 0x002fe40000010000 */
        /* <DEDUP_REMOVED lines=8> */
[----:B------:R-:W-:Y:S01]  /*8ee0*/  STS [R32+0x14], R123 ;  /* 0x0000147b20007388 */ /* 0x000fe20000000800 */
        /* <DEDUP_REMOVED lines=9> */
[----:B------:R-:W-:Y:S02]  /*8f80*/  STS [R32+0x1c], R127 ;  /* 0x00001c7f20007388 */ /* 0x000fe40000000800 */
[----:B------:R-:W-:Y:S02]  /*8f90*/  FADD.FTZ R70, R70, R177 ;  /* 0x000000b146467221 */ /* 0x000fe40000010000 */
[----:B------:R-:W-:Y:S01]  /*8fa0*/  @!P2 FMUL.FTZ R2, R5, -1.4426950216293334961 ;  /* 0xbfb8aa3b0502a820 */ /* 0x000fe20000410000 */
[----:B------:R-:W1:Y:S01]  /*8fb0*/  @!P6 MUFU.RCP R12, R12 ;  /* 0x0000000c000ce308 */ /* 0x000e620000001000 */
[----:B--2---:R-:W-:Y:S01]  /*8fc0*/  @!P4 FMUL.FTZ R121, R121, R8 ;  /* 0x000000087979c220 */ /* 0x004fe20000410000 */
[----:B------:R-:W-:Y:S01]  /*8fd0*/  FSETP.GTU.FTZ.AND P4, PT, R13, 20, PT ;  /* 0x41a000000d00780b */ /* 0x000fe20003f9c000 */
[----:B------:R-:W-:Y:S02]  /*8fe0*/  STS [R32+0x20], R129 ;  /* 0x0000208120007388 */ /* 0x000fe40000000800 */
[----:B------:R-:W-:-:S02]  /*8ff0*/  FADD.FTZ R70, R70, R121 ;  /* 0x0000007946467221 */ /* 0x000fc40000010000 */
[----:B------:R-:W-:Y:S01]  /*9000*/  STS [R32+0x24], R131 ;  /* 0x0000248320007388 */ /* 0x000fe20000000800 */
[----:B------:R-:W-:Y:S01]  /*9010*/  @!P3 FMUL.FTZ R8, R15, -1.4426950216293334961 ;  /* 0xbfb8aa3b0f08b820 */ /* 0x000fe20000410000 */
[----:B0-----:R-:W-:Y:S01]  /*9020*/  @!P5 FMUL.FTZ R119, R119, R10 ;  /* 0x0000000a7777d220 */ /* 0x001fe20000410000 */
[----:B------:R-:W-:Y:S01]  /*9030*/  FSETP.GTU.FTZ.AND P5, PT, R11, 20, PT ;  /* 0x41a000000b00780b */ /* 0x000fe20003fbc000 */
[----:B------:R-:W-:Y:S01]  /*9040*/  STS [R32+0x28], R133 ;  /* 0x0000288520007388 */ /* 0x000fe20000000800 */
[----:B------:R-:W0:Y:S01]  /*9050*/  @!P0 MUFU.EX2 R0, R0 ;  /* 0x0000000000008308 */ /* 0x000e220000000800 */
[----:B------:R-:W-:Y:S02]  /*9060*/  FADD.FTZ R70, R70, R119 ;  /* 0x0000007746467221 */ /* 0x000fe40000010000 */
[----:B------:R-:W-:Y:S01]  /*9070*/  STS [R32+0x2c], R135 ;  /* 0x00002c8720007388 */ /* 0x000fe20000000800 */
[----:B------:R-:W-:Y:S01]  /*9080*/  @!P4 FMUL.FTZ R5, R13, -1.4426950216293334961 ;  /* 0xbfb8aa3b0d05c820 */ /* 0x000fe20000410000 */
[----:B-1----:R-:W-:Y:S01]  /*9090*/  @!P6 FMUL.FTZ R153, R153, R12 ;  /* 0x0000000c9999e220 */ /* 0x002fe20000410000 */
[----:B------:R-:W-:Y:S01]  /*90a0*/  FSETP.GTU.FTZ.AND P6, PT, R9, 20, PT ;  /* 0x41a000000900780b */ /* 0x000fe20003fdc000 */
[----:B------:R-:W-:Y:S01]  /*90b0*/  STS [R32+0x30], R137 ;  /* 0x0000308920007388 */ /* 0x000fe20000000800 */
[----:B------:R-:W1:Y:S01]  /*90c0*/  @!P2 MUFU.EX2 R2, R2 ;  /* 0x000000020002a308 */ /* 0x000e620000000800 */
[----:B------:R-:W-:-:S02]  /*90d0*/  FADD.FTZ R70, R70, R153 ;  /* 0x0000009946467221 */ /* 0x000fc40000010000 */
[----:B------:R-:W-:Y:S01]  /*90e0*/  STS [R32+0x34], R139 ;  /* 0x0000348b20007388 */ /* 0x000fe20000000800 */
[----:B------:R-:W-:-:S03]  /*90f0*/  @!P5 FMUL.FTZ R4, R11, -1.4426950216293334961 ;  /* 0xbfb8aa3b0b04d820 */ /* 0x000fc60000410000 */
[----:B------:R-:W-:Y:S01]  /*9100*/  STS [R32+0x38], R141 ;  /* 0x0000388d20007388 */ /* 0x000fe20000000800 */
[----:B------:R-:W2:Y:S01]  /*9110*/  @!P4 MUFU.EX2 R5, R5 ;  /* 0x000000050005c308 */ /* 0x000ea20000000800 */
[----:B0-----:R-:W-:Y:S02]  /*9120*/  @!P0 FADD.FTZ R0, R0, 1 ;  /* 0x3f80000000008421 */ /* 0x001fe40000010000 */
[----:B------:R-:W-:Y:S01]  /*9130*/  STS [R32+0x3c], R143 ;  /* 0x00003c8f20007388 */ /* 0x000fe20000000800 */
[----:B------:R-:W-:Y:S01]  /*9140*/  @!P6 FMUL.FTZ R3, R9, -1.4426950216293334961 ;  /* 0xbfb8aa3b0903e820 */ /* 0x000fe20000410000 */
[----:B------:R-:W-:Y:S02]  /*9150*/  NOP ;  /* 0x0000000000007918 */ /* 0x000fe40000000000 */
[----:B------:R-:W-:Y:S03]  /*9160*/  LDS R9, [R48] ;  /* 0x0000000030097984 */ /* 0x000fe60000000800 */
[----:B------:R-:W-:Y:S01]  /*9170*/  @!P6 MUFU.EX2 R3, R3 ;  /* 0x000000030003e308 */ /* 0x000fe20000000800 */
[----:B-1----:R-:W-:Y:S01]  /*9180*/  @!P2 FADD.FTZ R2, R2, 1 ;  /* 0x3f8000000202a421 */ /* 0x002fe20000010000 */
[----:B------:R-:W-:Y:S01]  /*9190*/  LDS R11, [R47+0x80] ;  /* 0x000080002f0b7984 */ /* 0x000fe20000000800 */
[----:B--2---:R-:W-:-:S03]  /*91a0*/  @!P4 FADD.FTZ R5, R5, 1 ;  /* 0x3f8000000505c421 */ /* 0x004fc60000010000 */
[----:B------:R-:W-:Y:S02]  /*91b0*/  LDS R13, [R46+0x100] ;  /* 0x000100002e0d7984 */ /* 0x000fe40000000800 */
[----:B------:R-:W0:Y:S02]  /*91c0*/  @!P5 MUFU.EX2 R4, R4 ;  /* 0x000000040004d308 */ /* 0x000e240000000800 */
[----:B------:R-:W-:Y:S04]  /*91d0*/  LDS R15, [R45+0x180] ;  /* 0x000180002d0f7984 */ /* 0x000fe80000000800 */
[----:B------:R-:W-:Y:S02]  /*91e0*/  LDS R17, [R44+0x200] ;  /* 0x000200002c117984 */ /* 0x000fe40000000800 */
[----:B------:R-:W1:Y:S02]  /*91f0*/  @!P3 MUFU.EX2 R8, R8 ;  /* 0x000000080008b308 */ /* 0x000e640000000800 */
[----:B------:R-:W-:Y:S04]  /*9200*/  LDS R19, [R43+0x280] ;  /* 0x000280002b137984 */ /* 0x000fe80000000800 */
[----:B------:R-:W-:Y:S02]  /*9210*/  LDS R21, [R42+0x300] ;  /* 0x000300002a157984 */ /* 0x000fe40000000800 */
[----:B------:R2:W3:Y:S01]  /*9220*/  @!P0 MUFU.RCP R12, R0 ;  /* 0x00000000000c8308 */ /* 0x0004e20000001000 */
[----:B0-----:R-:W-:Y:S01]  /*9230*/  @!P5 FADD.FTZ R4, R4, 1 ;  /* 0x3f8000000404d421 */ /* 0x001fe20000010000 */
[----:B------:R-:W-:Y:S04]  /*9240*/  LDS R23, [R41+0x380] ;  /* 0x0003800029177984 */ /* 0x000fe80000000800 */
[----:B------:R-:W-:Y:S02]  /*9250*/  LDS R25, [R40+0x400] ;  /* 0x0004000028197984 */ /* 0x000fe40000000800 */
[----:B------:R0:W4:Y:S01]  /*9260*/  @!P2 MUFU.RCP R14, R2 ;  /* 0x00000002000ea308 */ /* 0x0001220000001000 */
[----:B--2---:R-:W-:Y:S01]  /*9270*/  @!P6 FADD.FTZ R0, R3, 1 ;  /* 0x3f8000000300e421 */ /* 0x004fe20000010000 */
[----:B-1----:R-:W-:Y:S01]  /*9280*/  @!P3 FADD.FTZ R8, R8, 1 ;  /* 0x3f8000000808b421 */ /* 0x002fe20000010000 */
[----:B------:R-:W-:Y:S04]  /*9290*/  LDS R27, [R39+0x480] ;  /* 0x00048000271b7984 */ /* 0x000fe80000000800 */
[----:B------:R-:W-:Y:S01]  /*92a0*/  LDS R29, [R38+0x500] ;  /* 0x00050000261d7984 */ /* 0x000fe20000000800 */
[----:B------:R-:W1:Y:S01]  /*92b0*/  @!P6 MUFU.RCP R0, R0 ;  /* 0x000000000000e308 */ /* 0x000e620000001000 */
[----:B0-----:R-:W-:-:S04]  /*92c0*/  IMAD.WIDE.U32 R2, R85, R92, UR8 ;  /* 0x0000000855027e25 */ /* 0x001fc8000f8e005c */
[----:B---3--:R-:W-:Y:S01]  /*92d0*/  @!P0 FMUL.FTZ R185, R185, R12 ;  /* 0x0000000cb9b98220 */ /* 0x008fe20000410000 */
[----:B------:R-:W-:Y:S01]  /*92e0*/  LDS R31, [R37+0x580] ;  /* 0x00058000251f7984 */ /* 0x000fe20000000800 */
[----:B------:R-:W0:Y:S01]  /*92f0*/  LDCU.64 UR8, c[0x0][0x518] ;  /* 0x0000a300ff0877ac */ /* 0x000e220008000a00 */
[----:B------:R-:W-:Y:S01]  /*9300*/  IMAD R12, R85, R93, R3 ;  /* 0x0000005d550c7224 */ /* 0x000fe200078e0203 */
[----:B------:R-:W-:Y:S01]  /*9310*/  IADD3 R3, P0, PT, R81, R2, RZ ;  /* 0x0000000251037210 */ /* 0x000fe20007f1e0ff */
[----:B------:R-:W-:Y:S01]  /*9320*/  LDS R49, [R36+0x600] ;  /* 0x0006000024317984 */ /* 0x000fe20000000800 */
[----:B------:R-:W2:Y:S01]  /*9330*/  @!P5 MUFU.RCP R4, R4 ;  /* 0x000000040004d308 */ /* 0x000ea20000001000 */
[----:B----4-:R-:W-:Y:S01]  /*9340*/  @!P2 FMUL.FTZ R155, R155, R14 ;  /* 0x0000000e9b9ba220 */ /* 0x010fe20000410000 */
[----:B------:R-:W-:Y:S01]  /*9350*/  FADD.FTZ R70, R70, R185 ;  /* 0x000000b946467221 */ /* 0x000fe20000010000 */
[----:B------:R-:W-:Y:S03]  /*9360*/  LDS R87, [R35+0x680] ;  /* 0x0006800023577984 */ /* 0x000fe60000000800 */
[----:B------:R-:W-:Y:S01]  /*9370*/  FADD.FTZ R70, R70, R155 ;  /* 0x0000009b46467221 */ /* 0x000fe20000010000 */
[----:B------:R-:W-:Y:S01]  /*9380*/  LDS R89, [R34+0x700] ;  /* 0x0007000022597984 */ /* 0x000fe20000000800 */
[----:B------:R-:W3:Y:S01]  /*9390*/  @!P4 MUFU.RCP R16, R5 ;  /* 0x000000050010c308 */ /* 0x000ee20000001000 */
[----:B-1----:R-:W-:Y:S01]  /*93a0*/  @!P6 FMUL.FTZ R145, R145, R0 ;  /* 0x000000009191e220 */ /* 0x002fe20000410000 */
[----:B------:R-:W-:Y:S01]  /*93b0*/  IADD3.X R0, PT, PT, RZ, R12, RZ, P0, !PT ;  /* 0x0000000cff007210 */ /* 0x000fe200007fe4ff */
[----:B------:R-:W-:Y:S01]  /*93c0*/  LDS R91, [R33+0x780] ;  /* 0x00078000215b7984 */ /* 0x000fe20000000800 */
[----:B------:R-:W-:Y:S01]  /*93d0*/  LEA R2, P6, R3, UR10, 0x2 ;  /* 0x0000000a03027c11 */ /* 0x000fe2000f8c10ff */
[----:B------:R-:W-:Y:S01]  /*93e0*/  FADD.FTZ R70, R70, R145 ;  /* 0x0000009146467221 */ /* 0x000fe20000010000 */
[----:B0-----:R-:W-:Y:S01]  /*93f0*/  UIMAD.WIDE.U32 UR4, UR18, UR8, UR4 ;  /* 0x00000008120472a5 */ /* 0x001fe2000f8e0004 */
[----:B------:R-:W-:Y:S01]  /*9400*/  @!P1 STS [UR20+0x840], R50 ;  /* 0x00084032ff009988 */ /* 0x000fe20008000814 */
[----:B------:R-:W0:Y:S01]  /*9410*/  @!P3 MUFU.RCP R8, R8 ;  /* 0x000000080008b308 */ /* 0x000e220000001000 */
[----:B--2---:R-:W-:Y:S01]  /*9420*/  @!P5 FMUL.FTZ R175, R175, R4 ;  /* 0x00000004afafd220 */ /* 0x004fe20000410000 */
[----:B------:R-:W-:Y:S01]  /*9430*/  LEA.HI.X R3, R3, UR11, R0, 0x2, P6 ;  /* 0x0000000b03037c11 */ /* 0x000fe2000b0f1400 */
[----:B------:R-:W-:Y:S01]  /*9440*/  BAR.SYNC.DEFER_BLOCKING 0x0 ;  /* 0x0000000000007b1d */ /* 0x000fe20000010000 */
[----:B------:R-:W-:Y:S01]  /*9450*/  UIMAD UR5, UR18, UR9, UR5 ;  /* 0x00000009120572a4 */ /* 0x000fe2000f8e0205 */
[----:B------:R-:W-:Y:S01]  /*9460*/  FADD.FTZ R70, R70, R175 ;  /* 0x000000af46467221 */ /* 0x000fe20000010000 */
[----:B---3--:R-:W-:-:S03]  /*9470*/  @!P4 FMUL.FTZ R157, R157, R16 ;  /* 0x000000109d9dc220 */ /* 0x008fc60000410000 */
[----:B------:R-:W1:Y:S01]  /*9480*/  LDCU.64 UR10, c[0x0][0x560] ;  /* 0x0000ac00ff0a77ac */ /* 0x000e620008000a00 */
[----:B------:R-:W-:Y:S01]  /*9490*/  FADD.FTZ R70, R70, R157 ;  /* 0x0000009d46467221 */ /* 0x000fe20000010000 */
[----:B0-----:R-:W-:-:S04]  /*94a0*/  @!P3 FMUL.FTZ R159, R159, R8 ;  /* 0x000000089f9fb220 */ /* 0x001fc80000410000 */
        /* <DEDUP_REMOVED lines=117> */
.L_x_6690:
        /* <DEDUP_REMOVED lines=34> */
.L_x_6733:
[----:B------:R-:W-:Y:S05]  /*9e20*/  BSYNC.RECONVERGENT B0 ;  /* 0x0000000000007941 */ /* 0x000fea0003800200 */
.L_x_6732:
        /* <DEDUP_REMOVED lines=26> */
.L_x_6735:
[----:B------:R-:W-:Y:S05]  /*9fd0*/  BSYNC.RECONVERGENT B0 ;  /* 0x0000000000007941 */ /* 0x000fea0003800200 */
.L_x_6734:
        /* <DEDUP_REMOVED lines=22> */
.L_x_6737:
        /* <DEDUP_REMOVED lines=51> */
.L_x_6736:
[----:B------:R-:W-:Y:S05]  /*a470*/  EXIT ;  /* 0x000000000000794d */ /* 0x000fea0003800000 */
.L_x_6738:
        /* <DEDUP_REMOVED lines=16> */
.L_x_10476:


//--------------------- .text._Z25selective_scan_bwd_kernelI32Selective_Scan_bwd_kernel_traitsILi32ELi16ELb0ELb0ELb1ELb0ELb0EffEEv12SSMParamsBwd --------------------------
	.section	.text._Z25selective_scan_bwd_kernelI32Selective_Scan_bwd_kernel_traitsILi32ELi16ELb0ELb0ELb1ELb0ELb0EffEEv12SSMParamsBwd,"ax",@progbits
	.align	128
        .global         _Z25selective_scan_bwd_kernelI32Selective_Scan_bwd_kernel_traitsILi32ELi16ELb0ELb0ELb1ELb0ELb0EffEEv12SSMParamsBwd
        .type           _Z25selective_scan_bwd_kernelI32Selective_Scan_bwd_kernel_traitsILi32ELi16ELb0ELb0ELb1ELb0ELb0EffEEv12SSMParamsBwd,@function
        .size           _Z25selective_scan_bwd_kernelI32Selective_Scan_bwd_kernel_traitsILi32ELi16ELb0ELb0ELb1ELb0ELb0EffEEv12SSMParamsBwd,(.L_x_10477 - _Z25selective_scan_bwd_kernelI32Selective_Scan_bwd_kernel_traitsILi32ELi16ELb0ELb0ELb1ELb0ELb0EffEEv12SSMParamsBwd)
        .other          _Z25selective_scan_bwd_kernelI32Selective_Scan_bwd_kernel_traitsILi32ELi16ELb0ELb0ELb1ELb0ELb0EffEEv12SSMParamsBwd,@"STO_CUDA_ENTRY STV_DEFAULT"
_Z25selective_scan_bwd_kernelI32Selective_Scan_bwd_kernel_traitsILi32ELi16ELb0ELb0ELb1ELb0ELb0EffEEv12SSMParamsBwd:
.text._Z25selective_scan_bwd_kernelI32Selective_Scan_bwd_kernel_traitsILi32ELi16ELb0ELb0ELb1ELb0ELb0EffEEv12SSMParamsBwd:
        /* <DEDUP_REMOVED lines=39> */
[----:B------:R-:W-:Y:S01]  /*0270*/  HFMA2 R84, -RZ, RZ, 0, 0 ;  /* 0x00000000ff547431 */ /* 0x000fe200000001ff */
[----:B------:R-:W-:-:S02]  /*0280*/  UIMAD UR7, UR27, UR17, UR7 ;  /* 0x000000111b0772a4 */ /* 0x000fc4000f8e0207 */
[----:B------:R-:W-:Y:S02]  /*0290*/  UIMAD.WIDE.U32 UR8, UR26, UR14, UR4 ;  /* 0x0000000e1a0872a5 */ /* 0x000fe4000f8e0004 */
[----:B------:R-:W-:Y:S01]  /*02a0*/  UIMAD.WIDE.U32 UR10, UR26, UR18, UR6 ;  /* 0x000000121a0a72a5 */ /* 0x000fe2000f8e0006 */
[----:B----4-:R-:W-:Y:S01]  /*02b0*/  MOV R6, RZ ;  /* 0x000000ff00067202 */ /* 0x010fe20000000f00 */
        /* <DEDUP_REMOVED lines=69> */
[----:B------:R-:W-:Y:S02]  /*0710*/  MOV R84, RZ ;  /* 0x000000ff00547202 */ /* 0x000fe40000000f00 */
[----:B------:R-:W-:Y:S01]  /*0720*/  MOV R86, RZ ;  /* 0x000000ff00567202 */ /* 0x000fe20000000f00 */
[----:B------:R-:W3:Y:S01]  /*0730*/  LDCU.64 UR22, c[0x0][0x3b8] ;  /* 0x00007700ff1677ac */ /* 0x000ee20008000a00 */
[----:B------:R-:W-:Y:S01]  /*0740*/  UMOV UR17, 0x400 ;  /* 0x0000040000117882 */ /* 0x000fe20000000000 */
[----:B--2---:R-:W-:Y:S02]  /*0750*/  UIMAD.WIDE.U32 UR8, UR26, UR10, URZ ;  /* 0x0000000a1a0872a5 */ /* 0x004fe4000f8e00ff */
[----:B---3--:R-:W-:-:S02]  /*0760*/  UIMAD.WIDE.U32 UR6, UR26, UR22, URZ ;  /* 0x000000161a0672a5 */ /* 0x008fc4000f8e00ff */
[----:B-1----:R-:W-:Y:S02]  /*0770*/  ULEA UR17, UR18, UR17, 0x18 ;  /* 0x0000001112117291 */ /* 0x002fe4000f8ec0ff */
[----:B------:R-:W-:Y:S02]  /*0780*/  UIMAD UR10, UR26, UR11, UR9 ;  /* 0x0000000b1a0a72a4 */ /* 0x000fe4000f8e0209 */
[----:B------:R-:W-:Y:S01]  /*0790*/  UIADD3 UR18, UPT, UPT, UR17, 0x850, URZ ;  /* 0x0000085011127890 */ /* 0x000fe2000fffe0ff */
[C---:B0-----:R-:W-:Y:S01]  /*07a0*/  SHF.L.U32 R3, R82.reuse, 0x4, RZ ;  /* 0x0000000452037819 */ /* 0x041fe200000006ff */
[----:B------:R-:W-:Y:S01]  /*07b0*/  UIMAD UR12, UR26, UR23, UR7 ;  /* 0x000000171a0c72a4 */ /* 0x000fe2000f8e0207 */
[C---:B------:R-:W-:Y:S01]  /*07c0*/  IADD3 R7, PT, PT, R82.reuse, 0x20, RZ ;  /* 0x0000002052077810 */ /* 0x040fe20007ffe0ff */
[----:B------:R-:W0:Y:S01]  /*07d0*/  LDCU UR11, c[0x0][0x394] ;  /* 0x00007280ff0b77ac */ /* 0x000e220008000800 */
[----:B------:R-:W-:Y:S02]  /*07e0*/  LOP3.LUT R5, R3, 0x3e00, RZ, 0xc0, !PT ;  /* 0x00003e0003057812 */ /* 0x000fe400078ec0ff */
        /* <DEDUP_REMOVED lines=14> */
[----:B------:R-:W-:Y:S02]  /*08d0*/  LOP3.LUT R80, R5, 0x1f, R82, 0xf8, !PT ;  /* 0x0000001f05507812 */ /* 0x000fe400078ef852 */
        /* <DEDUP_REMOVED lines=17> */
[----:B------:R-:W-:Y:S02]  /*09f0*/  LOP3.LUT R180, R82, 0x1f, RZ, 0xc0, !PT ;  /* 0x0000001f52b47812 */ /* 0x000fe400078ec0ff */
        /* <DEDUP_REMOVED lines=14> */
[----:B------:R-:W-:Y:S02]  /*0ae0*/  LOP3.LUT R48, R80, 0x1e0, RZ, 0xfc, !PT ;  /* 0x000001e050307812 */ /* 0x000fe400078efcff */
[----:B------:R-:W-:-:S02]  /*0af0*/  LEA R79, R79, UR17, 0x2 ;  /* 0x000000114f4f7c11 */ /* 0x000fc4000f8e10ff */
[----:B------:R-:W-:Y:S01]  /*0b00*/  LEA R78, R78, UR18, 0x2 ;  /* 0x000000124e4e7c11 */ /* 0x000fe2000f8e10ff */
[----:B------:R-:W-:Y:S01]  /*0b10*/  UMOV UR18, UR20 ;  /* 0x0000001400127c82 */ /* 0x000fe20008000000 */
        /* <DEDUP_REMOVED lines=14> */
[----:B------:R-:W-:Y:S01]  /*0c00*/  LEA R63, R35, UR17, 0x2 ;  /* 0x00000011233f7c11 */ /* 0x000fe2000f8e10ff */
[----:B0-----:R-:W-:-:S06]  /*0c10*/  UMOV UR17, UR19 ;  /* 0x0000001300117c82 */ /* 0x001fcc0008000000 */
.L_x_6779:
        /* <DEDUP_REMOVED lines=56> */
[----:B------:R-:W-:Y:S02]  /*0fa0*/  P2R R99, PR, RZ, 0x1 ;  /* 0x00000001ff637803 */ /* 0x000fe40000000000 */
[----:B------:R-:W-:Y:S02]  /*0fb0*/  CS2R R90, SRZ ;  /* 0x00000000005a7805 */ /* 0x000fe4000001ff00 */
[C---:B-1----:R-:W-:Y:S01]  /*0fc0*/  IADD3 R22, PT, PT, R47.reuse, 0x20, RZ ;  /* 0x000000202f167810 */ /* 0x042fe20007ffe0ff */
[----:B------:R-:W-:Y:S01]  /*0fd0*/  HFMA2 R95, -RZ, RZ, 0, 0 ;  /* 0x00000000ff5f7431 */ /* 0x000fe200000001ff */
[C---:B------:R-:W-:Y:S02]  /*0fe0*/  IADD3 R6, PT, PT, R47.reuse, 0x80, RZ ;  /* 0x000000802f067810 */ /* 0x040fe40007ffe0ff */
[----:B------:R-:W-:Y:S02]  /*0ff0*/  CS2R R92, SRZ ;  /* 0x00000000005c7805 */ /* 0x000fe4000001ff00 */
[C---:B------:R-:W-:Y:S01]  /*1000*/  LEA.HI.SX32 R46, R47.reuse, R47, 0x1b ;  /* 0x0000002f2f2e7211 */ /* 0x040fe200078fdaff */
[----:B------:R-:W-:Y:S01]  /*1010*/  HFMA2 R97, -RZ, RZ, 0, 0 ;  /* 0x00000000ff617431 */ /* 0x000fe200000001ff */
[----:B------:R-:W-:-:S02]  /*1020*/  IADD3 R24, PT, PT, R47, 0x40, RZ ;  /* 0x000000402f187810 */ /* 0x000fc40007ffe0ff */
[----:B------:R-:W-:Y:S01]  /*1030*/  MOV R88, RZ ;  /* 0x000000ff00587202 */ /* 0x000fe20000000f00 */
[----:B------:R-:W-:Y:S01]  /*1040*/  HFMA2 R100, -RZ, RZ, 0, 0 ;  /* 0x00000000ff647431 */ /* 0x000fe200000001ff */
[C---:B------:R-:W-:Y:S01]  /*1050*/  IADD3 R26, PT, PT, R47.reuse, 0x60, RZ ;  /* 0x000000602f1a7810 */ /* 0x040fe20007ffe0ff */
[----:B------:R-:W0:Y:S01]  /*1060*/  LDCU UR20, c[0x0][0x38c] ;  /* 0x00007180ff1477ac */ /* 0x000e220008000800 */
[-C--:B------:R-:W-:Y:S02]  /*1070*/  LEA.HI.SX32 R22, R22, R47.reuse, 0x1b ;  /* 0x0000002f16167211 */ /* 0x080fe400078fdaff */
[----:B------:R-:W-:Y:S02]  /*1080*/  LEA.HI.SX32 R6, R6, R47, 0x1b ;  /* 0x0000002f06067211 */ /* 0x000fe400078fdaff */
[----:B------:R-:W-:Y:S02]  /*1090*/  IADD3 R28, PT, PT, R47, 0xa0, RZ ;  /* 0x000000a02f1c7810 */ /* 0x000fe40007ffe0ff */
[----:B------:R-:W-:-:S02]  /*10a0*/  LEA R46, R46, UR32, 0x2 ;  /* 0x000000202e2e7c11 */ /* 0x000fc4000f8e10ff */
[-C--:B------:R-:W-:Y:S02]  /*10b0*/  LEA.HI.SX32 R24, R24, R47.reuse, 0x1b ;  /* 0x0000002f18187211 */ /* 0x080fe400078fdaff */
[-C--:B------:R-:W-:Y:S02]  /*10c0*/  LEA.HI.SX32 R26, R26, R47.reuse, 0x1b ;  /* 0x0000002f1a1a7211 */ /* 0x080fe400078fdaff */
[----:B------:R-:W-:Y:S02]  /*10d0*/  LEA R45, R22, UR32, 0x2 ;  /* 0x00000020162d7c11 */ /* 0x000fe4000f8e10ff */
[----:B------:R-:W-:Y:S02]  /*10e0*/  LEA R42, R6, UR32, 0x2 ;  /* 0x00000020062a7c11 */ /* 0x000fe4000f8e10ff */
[----:B------:R-:W-:Y:S02]  /*10f0*/  IADD3 R6, PT, PT, R47, 0xc0, RZ ;  /* 0x000000c02f067810 */ /* 0x000fe40007ffe0ff */
[----:B------:R-:W-:-:S02]  /*1100*/  LEA.HI.SX32 R28, R28, R47, 0x1b ;  /* 0x0000002f1c1c7211 */ /* 0x000fc400078fdaff */
[----:B------:R-:W-:Y:S02]  /*1110*/  LEA R44, R24, UR32, 0x2 ;  /* 0x00000020182c7c11 */ /* 0x000fe4000f8e10ff */
[----:B------:R-:W-:Y:S02]  /*1120*/  LEA R43, R26, UR32, 0x2 ;  /* 0x000000201a2b7c11 */ /* 0x000fe4000f8e10ff */
[C---:B------:R-:W-:Y:S02]  /*1130*/  IADD3 R22, PT, PT, R47.reuse, 0xe0, RZ ;  /* 0x000000e02f167810 */ /* 0x040fe40007ffe0ff */
[----:B------:R-:W-:Y:S02]  /*1140*/  LEA.HI.SX32 R6, R6, R47, 0x1b ;  /* 0x0000002f06067211 */ /* 0x000fe400078fdaff */
[----:B------:R-:W-:Y:S02]  /*1150*/  LEA R41, R28, UR32, 0x2 ;  /* 0x000000201c297c11 */ /* 0x000fe4000f8e10ff */
[----:B------:R-:W-:-:S02]  /*1160*/  IADD3 R24, PT, PT, R47, 0x100, RZ ;  /* 0x000001002f187810 */ /* 0x000fc40007ffe0ff */
[C---:B------:R-:W-:Y:S02]  /*1170*/  IADD3 R26, PT, PT, R47.reuse, 0x120, RZ ;  /* 0x000001202f1a7810 */ /* 0x040fe40007ffe0ff */
[C---:B------:R-:W-:Y:S02]  /*1180*/  IADD3 R28, PT, PT, R47.reuse, 0x140, RZ ;  /* 0x000001402f1c7810 */ /* 0x040fe40007ffe0ff */
[-C--:B------:R-:W-:Y:S02]  /*1190*/  LEA.HI.SX32 R22, R22, R47.reuse, 0x1b ;  /* 0x0000002f16167211 */ /* 0x080fe400078fdaff */
[----:B------:R-:W-:Y:S02]  /*11a0*/  LEA R40, R6, UR32, 0x2 ;  /* 0x0000002006287c11 */ /* 0x000fe4000f8e10ff */
[----:B------:R-:W-:Y:S02]  /*11b0*/  LEA.HI.SX32 R24, R24, R47, 0x1b ;  /* 0x0000002f18187211 */ /* 0x000fe400078fdaff */
[----:B------:R-:W-:-:S02]  /*11c0*/  IADD3 R6, PT, PT, R47, 0x180, RZ ;  /* 0x000001802f067810 */ /* 0x000fc40007ffe0ff */
[-C--:B------:R-:W-:Y:S02]  /*11d0*/  LEA.HI.SX32 R26, R26, R47.reuse, 0x1b ;  /* 0x0000002f1a1a7211 */ /* 0x080fe400078fdaff */
[-C--:B------:R-:W-:Y:S02]  /*11e0*/  LEA.HI.SX32 R28, R28, R47.reuse, 0x1b ;  /* 0x0000002f1c1c7211 */ /* 0x080fe400078fdaff */
[----:B------:R-:W-:Y:S02]  /*11f0*/  LEA R39, R22, UR32, 0x2 ;  /* 0x0000002016277c11 */ /* 0x000fe4000f8e10ff */
[----:B------:R-:W-:Y:S02]  /*1200*/  IADD3 R22, PT, PT, R47, 0x1e0, RZ ;  /* 0x000001e02f167810 */ /* 0x000fe40007ffe0ff */
[----:B------:R-:W-:Y:S02]  /*1210*/  LEA R38, R24, UR32, 0x2 ;  /* 0x0000002018267c11 */ /* 0x000fe4000f8e10ff */
[----:B------:R-:W-:-:S02]  /*1220*/  LEA.HI.SX32 R6, R6, R47, 0x1b ;  /* 0x0000002f06067211 */ /* 0x000fc400078fdaff */
[----:B------:R-:W-:Y:S02]  /*1230*/  LEA R37, R26, UR32, 0x2 ;  /* 0x000000201a257c11 */ /* 0x000fe4000f8e10ff */
[----:B------:R-:W-:Y:S02]  /*1240*/  LEA R36, R28, UR32, 0x2 ;  /* 0x000000201c247c11 */ /* 0x000fe4000f8e10ff */
[----:B------:R-:W-:Y:S02]  /*1250*/  LEA.HI.SX32 R22, R22, R47, 0x1b ;  /* 0x0000002f16167211 */ /* 0x000fe400078fdaff */
[----:B------:R-:W-:Y:S02]  /*1260*/  LEA R34, R6, UR32, 0x2 ;  /* 0x0000002006227c11 */ /* 0x000fe4000f8e10ff */
[----:B------:R-:W-:Y:S02]  /*1270*/  LEA R31, R22, UR32, 0x2 ;  /* 0x00000020161f7c11 */ /* 0x000fe4000f8e10ff */
[----:B------:R-:W-:-:S02]  /*1280*/  ISETP.GE.AND P0, PT, R80, UR23, PT ;  /* 0x0000001750007c0c */ /* 0x000fc4000bf06270 */
[----:B------:R-:W-:Y:S02]  /*1290*/  CS2R R6, SRZ ;  /* 0x0000000000067805 */ /* 0x000fe4000001ff00 */
[----:B------:R-:W-:Y:S02]  /*12a0*/  P2R R98, PR, RZ, 0x2 ;  /* 0x00000002ff627803 */ /* 0x000fe40000000000 */
[----:B------:R-:W-:Y:S02]  /*12b0*/  P2R R96, PR, RZ, 0x4 ;  /* 0x00000004ff607803 */ /* 0x000fe40000000000 */
[----:B------:R-:W-:Y:S02]  /*12c0*/  ISETP.GE.AND P1, PT, R60, UR23, PT ;  /* 0x000000173c007c0c */ /* 0x000fe4000bf26270 */
[----:B------:R-:W-:Y:S02]  /*12d0*/  P2R R94, PR, RZ, 0x8 ;  /* 0x00000008ff5e7803 */ /* 0x000fe40000000000 */
[----:B------:R-:W-:-:S02]  /*12e0*/  ISETP.GE.AND P2, PT, R61, UR23, PT ;  /* 0x000000173d007c0c */ /* 0x000fc4000bf46270 */
[----:B------:R-:W-:Y:S01]  /*12f0*/  ISETP.GE.AND P3, PT, R62, UR23, PT ;  /* 0x000000173e007c0c */ /* 0x000fe2000bf66270 */
[----:B--2---:R-:W-:Y:S04]  /*1300*/  STS [R46], R9 ;  /* 0x000000092e007388 */ /* 0x004fe80000000800 */
[----:B---3--:R1:W-:Y:S04]  /*1310*/  STS [R45+0x80], R0 ;  /* 0x000080002d007388 */ /* 0x0083e80000000800 */
[----:B----4-:R-:W-:Y:S01]  /*1320*/  STS [R44+0x100], R11 ;  /* 0x0001000b2c007388 */ /* 0x010fe20000000800 */
[----:B-1----:R-:W-:-:S03]  /*1330*/  IADD3 R0, PT, PT, R47, 0x160, RZ ;  /* 0x000001602f007810 */ /* 0x002fc60007ffe0ff */
[----:B------:R1:W-:Y:S01]  /*1340*/  STS [R43+0x180], R8 ;  /* 0x000180082b007388 */ /* 0x0003e20000000800 */
[----:B------:R-:W-:-:S03]  /*1350*/  LEA.HI.SX32 R0, R0, R47, 0x1b ;  /* 0x0000002f00007211 */ /* 0x000fc600078fdaff */
[----:B------:R-:W-:Y:S01]  /*1360*/  STS [R42+0x200], R13 ;  /* 0x0002000d2a007388 */ /* 0x000fe20000000800 */
[----:B-1----:R-:W-:-:S03]  /*1370*/  IADD3 R8, PT, PT, R47, 0x1a0, RZ ;  /* 0x000001a02f087810 */ /* 0x002fc60007ffe0ff */
[----:B------:R1:W-:Y:S01]  /*1380*/  STS [R41+0x280], R10 ;  /* 0x0002800a29007388 */ /* 0x0003e20000000800 */
[----:B------:R-:W-:Y:S02]  /*1390*/  LEA R35, R0, UR32, 0x2 ;  /* 0x0000002000237c11 */ /* 0x000fe4000f8e10ff */
[-C--:B------:R-:W-:Y:S02]  /*13a0*/  LEA.HI.SX32 R8, R8, R47.reuse, 0x1b ;  /* 0x0000002f08087211 */ /* 0x080fe400078fdaff */
[C---:B------:R-:W-:Y:S02]  /*13b0*/  SHF.L.U32 R0, R47.reuse, 0x4, RZ ;  /* 0x000000042f007819 */ /* 0x040fe400000006ff */
[----:B-1----:R-:W-:Y:S01]  /*13c0*/  IADD3 R10, PT, PT, R47, 0x1c0, RZ ;  /* 0x000001c02f0a7810 */ /* 0x002fe20007ffe0ff */
[----:B------:R-:W-:Y:S03]  /*13d0*/  STS [R40+0x300], R15 ;  /* 0x0003000f28007388 */ /* 0x000fe60000000800 */
[----:B------:R-:W-:Y:S01]  /*13e0*/  LEA.HI.SX32 R10, R10, R47, 0x1b ;  /* 0x0000002f0a0a7211 */ /* 0x000fe200078fdaff */
[----:B------:R1:W-:Y:S01]  /*13f0*/  STS [R39+0x380], R12 ;  /* 0x0003800c27007388 */ /* 0x0003e20000000800 */
[----:B------:R-:W-:-:S02]  /*1400*/  LEA R33, R8, UR32, 0x2 ;  /* 0x0000002008217c11 */ /* 0x000fc4000f8e10ff */
        /* <DEDUP_REMOVED lines=41> */
[----:B-1----:R-:W-:Y:S02]  /*16a0*/  CS2R R12, SRZ ;  /* 0x00000000000c7805 */ /* 0x002fe4000001ff00 */
        /* <DEDUP_REMOVED lines=18> */
[----:B-1----:R-:W-:Y:S02]  /*17d0*/  MOV R3, RZ ;  /* 0x000000ff00037202 */ /* 0x002fe40000000f00 */
[----:B------:R-:W-:Y:S02]  /*17e0*/  P2R R94, PR, RZ, 0x2 ;  /* 0x00000002ff5e7803 */ /* 0x000fe40000000000 */
[----:B------:R-:W-:Y:S01]  /*17f0*/  ISETP.GE.AND P1, PT, R62, UR23, PT ;  /* 0x000000173e007c0c */ /* 0x000fe2000bf26270 */
[----:B------:R-:W-:Y:S01]  /*1800*/  HFMA2 R98, -RZ, RZ, 0, 0 ;  /* 0x00000000ff627431 */ /* 0x000fe200000001ff */
        /* <DEDUP_REMOVED lines=34> */
[----:B-1----:R-:W-:Y:S01]  /*1a30*/  HFMA2 R0, -RZ, RZ, 0, 0 ;  /* 0x00000000ff007431 */ /* 0x002fe200000001ff */
[----:B------:R-:W-:Y:S01]  /*1a40*/  MOV R7, RZ ;  /* 0x000000ff00077202 */ /* 0x000fe20000000f00 */
[----:B------:R-:W-:-:S03]  /*1a50*/  HFMA2 R88, -RZ, RZ, 0, 0 ;  /* 0x00000000ff587431 */ /* 0x000fc600000001ff */
[----:B------:R-:W3:Y:S01]  /*1a60*/  @!P0 LDG.E R3, desc[UR24][R4.64] ;  /* 0x0000001804038981 */ /* 0x000ee2000c1e1900 */
[----:B------:R-:W-:-:S03]  /*1a70*/  ISETP.GE.AND P0, PT, R61, UR23, PT ;  /* 0x000000173d007c0c */ /* 0x000fc6000bf06270 */
[----:B------:R-:W4:Y:S01]  /*1a80*/  @!P1 LDG.E R0, desc[UR24][R4.64+0x80] ;  /* 0x0000801804009981 */ /* 0x000f22000c1e1900 */
[----:B------:R-:W-:Y:S02]  /*1a90*/  ISETP.GE.AND P1, PT, R60, UR23, PT ;  /* 0x000000173c007c0c */ /* 0x000fe4000bf26270 */
[----:B------:R-:W-:Y:S01]  /*1aa0*/  MOV R9, RZ ;  /* 0x000000ff00097202 */ /* 0x000fe20000000f00 */
[----:B------:R-:W-:Y:S01]  /*1ab0*/  HFMA2 R90, -RZ, RZ, 0, 0 ;  /* 0x00000000ff5a7431 */ /* 0x000fe200000001ff */
[----:B------:R-:W-:Y:S01]  /*1ac0*/  MOV R11, RZ ;  /* 0x000000ff000b7202 */ /* 0x000fe20000000f00 */
[----:B------:R-:W-:Y:S01]  /*1ad0*/  HFMA2 R13, -RZ, RZ, 0, 0 ;  /* 0x00000000ff0d7431 */ /* 0x000fe200000001ff */
[----:B--2---:R-:W-:Y:S02]  /*1ae0*/  CS2R R92, SRZ ;  /* 0x00000000005c7805 */ /* 0x004fe4000001ff00 */
[----:B------:R-:W-:Y:S01]  /*1af0*/  MOV R95, RZ ;  /* 0x000000ff005f7202 */ /* 0x000fe20000000f00 */
[----:B------:R-:W2:Y:S04]  /*1b00*/  @!P4 LDG.E R98, desc[UR24][R4.64+0x680] ;  /* 0x000680180462c981 */ /* 0x000ea8000c1e1900 */
[----:B------:R-:W2:Y:S01]  /*1b10*/  @!P0 LDG.E R7, desc[UR24][R4.64+0x100] ;  /* 0x0001001804078981 */ /* 0x000ea2000c1e1900 */
[----:B------:R-:W-:-:S03]  /*1b20*/  ISETP.GE.AND P0, PT, R59, UR23, PT ;  /* 0x000000173b007c0c */ /* 0x000fc6000bf06270 */
[----:B------:R-:W2:Y:S01]  /*1b30*/  @!P1 LDG.E R88, desc[UR24][R4.64+0x180] ;  /* 0x0001801804589981 */ /* 0x000ea2000c1e1900 */
[----:B------:R-:W-:Y:S02]  /*1b40*/  ISETP.GE.AND P1, PT, R58, UR23, PT ;  /* 0x000000173a007c0c */ /* 0x000fe4000bf26270 */
[----:B------:R-:W-:Y:S01]  /*1b50*/  MOV R97, RZ ;  /* 0x000000ff00617202 */ /* 0x000fe20000000f00 */
[----:B------:R-:W2:Y:S04]  /*1b60*/  @!P3 LDG.E R95, desc[UR24][R4.64+0x600] ;  /* 0x00060018045fb981 */ /* 0x000ea8000c1e1900 */
[----:B------:R-:W2:Y:S04]  /*1b70*/  @!P6 LDG.E R100, desc[UR24][R4.64+0x780] ;  /* 0x000780180464e981 */ /* 0x000ea8000c1e1900 */
[----:B------:R-:W2:Y:S01]  /*1b80*/  @!P0 LDG.E R9, desc[UR24][R4.64+0x200] ;  /* 0x0002001804098981 */ /* 0x000ea2000c1e1900 */
[----:B------:R-:W-:-:S03]  /*1b90*/  ISETP.GE.AND P0, PT, R57, UR23, PT ;  /* 0x0000001739007c0c */ /* 0x000fc6000bf06270 */
[----:B------:R-:W2:Y:S01]  /*1ba0*/  @!P1 LDG.E R90, desc[UR24][R4.64+0x280] ;  /* 0x00028018045a9981 */ /* 0x000ea2000c1e1900 */
[----:B------:R-:W-:-:S03]  /*1bb0*/  ISETP.GE.AND P1, PT, R56, UR23, PT ;  /* 0x0000001738007c0c */ /* 0x000fc6000bf26270 */
[----:B------:R-:W2:Y:S06]  /*1bc0*/  @!P5 LDG.E R97, desc[UR24][R4.64+0x700] ;  /* 0x000700180461d981 */ /* 0x000eac000c1e1900 */
[----:B------:R-:W2:Y:S01]  /*1bd0*/  @!P0 LDG.E R11, desc[UR24][R4.64+0x300] ;  /* 0x00030018040b8981 */ /* 0x000ea2000c1e1900 */
[----:B------:R-:W-:-:S03]  /*1be0*/  ISETP.GE.AND P0, PT, R55, UR23, PT ;  /* 0x0000001737007c0c */ /* 0x000fc6000bf06270 */
[----:B------:R-:W2:Y:S01]  /*1bf0*/  @!P1 LDG.E R92, desc[UR24][R4.64+0x380] ;  /* 0x00038018045c9981 */ /* 0x000ea2000c1e1900 */
[----:B------:R-:W-:-:S09]  /*1c00*/  ISETP.NE.AND P1, PT, R94, RZ, PT ;  /* 0x000000ff5e00720c */ /* 0x000fd20003f25270 */
[----:B------:R-:W2:Y:S01]  /*1c10*/  @!P0 LDG.E R13, desc[UR24][R4.64+0x400] ;  /* 0x00040018040d8981 */ /* 0x000ea2000c1e1900 */
[----:B------:R-:W-:Y:S01]  /*1c20*/  ISETP.NE.AND P0, PT, R96, RZ, PT ;  /* 0x000000ff6000720c */ /* 0x000fe20003f05270 */
[----:B------:R-:W-:Y:S01]  /*1c30*/  HFMA2 R96, -RZ, RZ, 0, 0 ;  /* 0x00000000ff607431 */ /* 0x000fe200000001ff */
[----:B------:R-:W-:Y:S01]  /*1c40*/  MOV R94, RZ ;  /* 0x000000ff005e7202 */ /* 0x000fe20000000f00 */
[----:B------:R-:W2:Y:S04]  /*1c50*/  @!P1 LDG.E R93, desc[UR24][R4.64+0x500] ;  /* 0x00050018045d9981 */ /* 0x000ea8000c1e1900 */
[----:B------:R-:W2:Y:S06]  /*1c60*/  @!P2 LDG.E R96, desc[UR24][R4.64+0x580] ;  /* 0x000580180460a981 */ /* 0x000eac000c1e1900 */
[----:B------:R-:W2:Y:S01]  /*1c70*/  @!P0 LDG.E R94, desc[UR24][R4.64+0x480] ;  /* 0x00048018045e8981 */ /* 0x000ea2000c1e1900 */
[----:B0-----:R-:W-:Y:S01]  /*1c80*/  UISETP.GE.AND UP0, UPT, UR20, 0x1, UPT ;  /* 0x000000011400788c */ /* 0x001fe2000bf06270 */
[----:B------:R-:W-:-:S02]  /*1c90*/  HFMA2 R105, -RZ, RZ, 0, 0 ;  /* 0x00000000ff697431 */ /* 0x000fc400000001ff */
[----:B------:R-:W-:Y:S02]  /*1ca0*/  HFMA2 R109, -RZ, RZ, 0, 0 ;  /* 0x00000000ff6d7431 */ /* 0x000fe400000001ff */
[----:B------:R-:W-:Y:S02]  /*1cb0*/  HFMA2 R113, -RZ, RZ, 0, 0 ;  /* 0x00000000ff717431 */ /* 0x000fe400000001ff */
[----:B------:R-:W-:Y:S02]  /*1cc0*/  HFMA2 R117, -RZ, RZ, 0, 0 ;  /* 0x00000000ff757431 */ /* 0x000fe400000001ff */
[----:B------:R-:W-:Y:S02]  /*1cd0*/  HFMA2 R121, -RZ, RZ, 0, 0 ;  /* 0x00000000ff797431 */ /* 0x000fe400000001ff */
[----:B------:R-:W-:Y:S02]  /*1ce0*/  HFMA2 R125, -RZ, RZ, 0, 0 ;  /* 0x00000000ff7d7431 */ /* 0x000fe400000001ff */
[----:B------:R-:W-:-:S02]  /*1cf0*/  HFMA2 R129, -RZ, RZ, 0, 0 ;  /* 0x00000000ff817431 */ /* 0x000fc400000001ff */
[----:B------:R-:W-:Y:S01]  /*1d00*/  HFMA2 R133, -RZ, RZ, 0, 0 ;  /* 0x00000000ff857431 */ /* 0x000fe200000001ff */
[----:B------:R-:W-:Y:S02]  /*1d10*/  MOV R103, RZ ;  /* 0x000000ff00677202 */ /* 0x000fe40000000f00 */
[----:B------:R-:W-:Y:S02]  /*1d20*/  MOV R107, RZ ;  /* 0x000000ff006b7202 */ /* 0x000fe40000000f00 */
[----:B------:R-:W-:Y:S02]  /*1d30*/  MOV R111, RZ ;  /* 0x000000ff006f7202 */ /* 0x000fe40000000f00 */
[----:B------:R-:W-:Y:S02]  /*1d40*/  MOV R115, RZ ;  /* 0x000000ff00737202 */ /* 0x000fe40000000f00 */
[----:B------:R-:W-:Y:S02]  /*1d50*/  MOV R119, RZ ;  /* 0x000000ff00777202 */ /* 0x000fe40000000f00 */
[----:B------:R-:W-:-:S02]  /*1d60*/  MOV R123, RZ ;  /* 0x000000ff007b7202 */ /* 0x000fc40000000f00 */
[----:B------:R-:W-:Y:S02]  /*1d70*/  MOV R127, RZ ;  /* 0x000000ff007f7202 */ /* 0x000fe40000000f00 */
        /* <DEDUP_REMOVED lines=70> */
[----:B------:R-:W0:Y:S01]  /*21e0*/  LDC.64 R4, c[0x0][0x440] ;  /* 0x00011000ff047b82 */ /* 0x000e220000000a00 */
[----:B------:R-:W-:Y:S01]  /*21f0*/  UISETP.NE.AND UP0, UPT, UR11, 0x1, UPT ;  /* 0x000000010b00788c */ /* 0x000fe2000bf05270 */
[----:B------:R-:W-:Y:S01]  /*2200*/  ISETP.GE.AND P0, PT, R80, UR23, PT ;  /* 0x0000001750007c0c */ /* 0x000fe2000bf06270 */
[--C-:B------:R-:W-:Y:S01]  /*2210*/  FADD.FTZ R177, R118, R87.reuse ;  /* 0x0000005776b17221 */ /* 0x100fe20000010000 */
[--C-:B------:R-:W-:Y:S01]  /*2220*/  FADD.FTZ R118, R120, R87.reuse ;  /* 0x0000005778767221 */ /* 0x100fe20000010000 */
[--C-:B------:R-:W-:Y:S01]  /*2230*/  FADD.FTZ R106, R106, R87.reuse ;  /* 0x000000576a6a7221 */ /* 0x100fe20000010000 */
[--C-:B------:R-:W-:Y:S01]  /*2240*/  FADD.FTZ R167, R2, R87.reuse ;  /* 0x0000005702a77221 */ /* 0x100fe20000010000 */
[----:B------:R-:W-:Y:S01]  /*2250*/  PLOP3.LUT P4, PT, PT, PT, UP0, 0x80, 0x8 ;  /* 0x000000000008781c */ /* 0x000fe20003f8f008 */
        /* <DEDUP_REMOVED lines=8> */
[----:B------:R-:W2:Y:S01]  /*22e0*/  LDC.64 R8, c[0x0][0x4d8] ;  /* 0x00013600ff087b82 */ /* 0x000ea20000000a00 */
[----:B------:R-:W-:Y:S01]  /*22f0*/  ISETP.EQ.AND P4, PT, R82, RZ, P4 ;  /* 0x000000ff5200720c */ /* 0x000fe20002782270 */
[--C-:B------:R-:W-:Y:S01]  /*2300*/  FADD.FTZ R179, R122, R87.reuse ;  /* 0x000000577ab37221 */ /* 0x100fe20000010000 */
[----:B------:R-:W-:Y:S01]  /*2310*/  P2R R184, PR, RZ, 0x1 ;  /* 0x00000001ffb87803 */ /* 0x000fe20000000000 */
        /* <DEDUP_REMOVED lines=13> */
.L_x_6778:
[----:B0-----:R-:W-:Y:S02]  /*23f0*/  MOV R10, UR8 ;  /* 0x00000008000a7c02 */ /* 0x001fe40008000f00 */
[----:B------:R-:W-:Y:S02]  /*2400*/  MOV R3, UR10 ;  /* 0x0000000a00037c02 */ /* 0x000fe40008000f00 */
[----:B------:R-:W-:Y:S02]  /*2410*/  MOV R2, R10 ;  /* 0x0000000a00027202 */ /* 0x000fe40000000f00 */
[----:B------:R-:W-:Y:S02]  /*2420*/  MOV R11, UR9 ;  /* 0x00000009000b7c02 */ /* 0x000fe40008000f00 */
[----:B------:R-:W-:Y:S01]  /*2430*/  ISETP.NE.AND P6, PT, R184, RZ, PT ;  /* 0x000000ffb800720c */ /* 0x000fe20003fc5270 */
[----:B0-----:R-:W-:-:S04]  /*2440*/  IMAD.WIDE.U32 R2, R183, UR28, R2 ;  /* 0x0000001cb7027c25 */ /* 0x001fc8000f8e0002 */
[----:B------:R-:W-:Y:S01]  /*2450*/  IMAD R3, R183, UR29, R3 ;  /* 0x0000001db7037c24 */ /* 0x000fe2000f8e0203 */
[----:B------:R-:W-:-:S04]  /*2460*/  LEA R10, P0, R2, R4, 0x2 ;  /* 0x00000004020a7211 */ /* 0x000fc800078010ff */
[----:B------:R-:W-:Y:S01]  /*2470*/  LEA.HI.X R11, R2, R5, R3, 0x2, P0 ;  /* 0x00000005020b7211 */ /* 0x000fe200000f1403 */
[----:B------:R-:W-:Y:S01]  /*2480*/  HFMA2 R3, -RZ, RZ, 0, 0 ;  /* 0x00000000ff037431 */ /* 0x000fe200000001ff */
[----:B------:R-:W-:Y:S02]  /*2490*/  MOV R2, R80 ;  /* 0x0000005000027202 */ /* 0x000fe40000000f00 */
[----:B------:R-:W-:Y:S02]  /*24a0*/  ISETP.GE.AND P0, PT, R62, UR23, PT ;  /* 0x000000173e007c0c */ /* 0x000fe4000bf06270 */
[----:B------:R-:W-:Y:S01]  /*24b0*/  ISETP.GE.AND P1, PT, R61, UR23, PT ;  /* 0x000000173d007c0c */ /* 0x000fe2000bf26270 */
[----:B------:R-:W-:Y:S01]  /*24c0*/  HFMA2 R187, -RZ, RZ, 0, 0 ;  /* 0x00000000ffbb7431 */ /* 0x000fe200000001ff */
[----:B------:R-:W-:Y:S02]  /*24d0*/  ISETP.GE.AND P3, PT, R59, UR23, PT ;  /* 0x000000173b007c0c */ /* 0x000fe4000bf66270 */
[----:B------:R-:W-:Y:S01]  /*24e0*/  ISETP.GE.AND P5, PT, R58, UR23, PT ;  /* 0x000000173a007c0c */ /* 0x000fe2000bfa6270 */
[----:B------:R-:W-:-:S04]  /*24f0*/  IMAD.WIDE.U32 R2, R183, UR34, R2 ;  /* 0x00000022b7027c25 */ /* 0x000fc8000f8e0002 */
[----:B------:R-:W-:Y:S01]  /*2500*/  HFMA2 R189, -RZ, RZ, 0, 0 ;  /* 0x00000000ffbd7431 */ /* 0x000fe200000001ff */
[----:B------:R-:W-:Y:S02]  /*2510*/  MOV R128, RZ ;  /* 0x000000ff00807202 */ /* 0x000fe40000000f00 */
[----:B------:R-:W-:Y:S01]  /*2520*/  MOV R130, RZ ;  /* 0x000000ff00827202 */ /* 0x000fe20000000f00 */
[----:B------:R-:W-:Y:S01]  /*2530*/  IMAD R3, R183, UR35, R3 ;  /* 0x00000023b7037c24 */ /* 0x000fe2000f8e0203 */
[C---:B------:R-:W-:Y:S02]  /*2540*/  LEA R12, P2, R2.reuse, R83, 0x2 ;  /* 0x00000053020c7211 */ /* 0x040fe400078410ff */
[----:B------:R-:W-:Y:S01]  /*2550*/  MOV R132, RZ ;  /* 0x000000ff00847202 */ /* 0x000fe20000000f00 */
[----:B------:R-:W-:Y:S01]  /*2560*/  HFMA2 R191, -RZ, RZ, 0, 0 ;  /* 0x00000000ffbf7431 */ /* 0x000fe200000001ff */
[----:B------:R-:W-:Y:S01]  /*2570*/  LEA.HI.X R13, R2, R81, R3, 0x2, P2 ;  /* 0x00000051020d7211 */ /* 0x000fe200010f1403 */
[----:B------:R-:W-:Y:S01]  /*2580*/  HFMA2 R185, -RZ, RZ, 0, 0 ;  /* 0x00000000ffb97431 */ /* 0x000fe200000001ff */
[----:B------:R-:W-:Y:S01]  /*2590*/  ISETP.GE.AND P2, PT, R60, UR23, PT ;  /* 0x000000173c007c0c */ /* 0x000fe2000bf46270 */
[----:B------:R-:W-:Y:S01]  /*25a0*/  HFMA2 R152, -RZ, RZ, 0, 0 ;  /* 0x00000000ff987431 */ /* 0x000fe200000001ff */
[----:B---3--:R0:W3:Y:S04]  /*25b0*/  LDG.E R122, desc[UR24][R10.64] ;  /* 0x000000180a7a7981 */ /* 0x0080e8000c1e1900 */
[----:B----4-:R-:W4:Y:S01]  /*25c0*/  @!P0 LDG.E R128, desc[UR24][R12.64+0x80] ;  /* 0x000080180c808981 */ /* 0x010f22000c1e1900 */
        /* <DEDUP_REMOVED lines=8> */
[----:B------:R-:W-:Y:S02]  /*2650*/  ISETP.GE.AND P5, PT, R53, UR23, PT ;  /* 0x0000001735007c0c */ /* 0x000fe4000bfa6270 */
[----:B------:R-:W-:Y:S01]  /*2660*/  MOV R138, RZ ;  /* 0x000000ff008a7202 */ /* 0x000fe20000000f00 */
[----:B------:R-:W2:Y:S01]  /*2670*/  @!P0 LDG.E R191, desc[UR24][R12.64+0x300] ;  /* 0x000300180cbf8981 */ /* 0x000ea2000c1e1900 */
[----:B------:R-:W-:Y:S02]  /*2680*/  MOV R197, RZ ;  /* 0x000000ff00c57202 */ /* 0x000fe40000000f00 */
[----:B------:R-:W-:Y:S01]  /*2690*/  MOV R199, RZ ;  /* 0x000000ff00c77202 */ /* 0x000fe20000000f00 */
[----:B------:R-:W4:Y:S01]  /*26a0*/  @!P6 LDG.E R185, desc[UR24][R12.64] ;  /* 0x000000180cb9e981 */ /* 0x000f22000c1e1900 */
[----:B------:R-:W-:-:S03]  /*26b0*/  ISETP.GE.AND P0, PT, R52, UR23, PT ;  /* 0x0000001734007c0c */ /* 0x000fc6000bf06270 */
[----:B------:R-:W2:Y:S01]  /*26c0*/  @!P1 LDG.E R138, desc[UR24][R12.64+0x380] ;  /* 0x000380180c8a9981 */ /* 0x000ea2000c1e1900 */
[----:B------:R-:W-:Y:S01]  /*26d0*/  ISETP.GE.AND P1, PT, R51, UR23, PT ;  /* 0x0000001733007c0c */ /* 0x000fe2000bf26270 */
[----:B------:R-:W-:Y:S02]  /*26e0*/  HFMA2 R154, -RZ, RZ, 0, 0 ;  /* 0x00000000ff9a7431 */ /* 0x000fe400000001ff */
[----:B------:R-:W2:Y:S01]  /*26f0*/  @!P2 LDG.E R197, desc[UR24][R12.64+0x400] ;  /* 0x000400180cc5a981 */ /* 0x000ea2000c1e1900 */
[----:B------:R-:W-:-:S03]  /*2700*/  ISETP.GE.AND P2, PT, R50, UR23, PT ;  /* 0x0000001732007c0c */ /* 0x000fc6000bf46270 */
[----:B------:R-:W2:Y:S01]  /*2710*/  @!P3 LDG.E R152, desc[UR24][R12.64+0x480] ;  /* 0x000480180c98b981 */ /* 0x000ea2000c1e1900 */
[----:B------:R-:W-:Y:S01]  /*2720*/  ISETP.GE.AND P3, PT, R49, UR23, PT ;  /* 0x0000001731007c0c */ /* 0x000fe2000bf66270 */
[----:B------:R-:W-:Y:S02]  /*2730*/  HFMA2 R156, -RZ, RZ, 0, 0 ;  /* 0x00000000ff9c7431 */ /* 0x000fe400000001ff */
[----:B------:R-:W2:Y:S01]  /*2740*/  @!P5 LDG.E R199, desc[UR24][R12.64+0x500] ;  /* 0x000500180cc7d981 */ /* 0x000ea2000c1e1900 */
[----:B------:R-:W-:Y:S01]  /*2750*/  ISETP.GE.AND P5, PT, R48, UR23, PT ;  /* 0x0000001730007c0c */ /* 0x000fe2000bfa6270 */
[----:B------:R-:W-:Y:S01]  /*2760*/  HFMA2 R158, -RZ, RZ, 0, 0 ;  /* 0x00000000ff9e7431 */ /* 0x000fe200000001ff */
[----:B------:R-:W-:Y:S01]  /*2770*/  MOV R201, RZ ;  /* 0x000000ff00c97202 */ /* 0x000fe20000000f00 */
[----:B------:R-:W2:Y:S01]  /*2780*/  @!P0 LDG.E R154, desc[UR24][R12.64+0x580] ;  /* 0x000580180c9a8981 */ /* 0x000ea2000c1e1900 */
[----:B------:R-:W-:-:S03]  /*2790*/  MOV R203, RZ ;  /* 0x000000ff00cb7202 */ /* 0x000fc60000000f00 */
[----:B------:R-:W2:Y:S04]  /*27a0*/  @!P2 LDG.E R156, desc[UR24][R12.64+0x680] ;  /* 0x000680180c9ca981 */ /* 0x000ea8000c1e1900 */
[----:B------:R-:W2:Y:S04]  /*27b0*/  @!P1 LDG.E R201, desc[UR24][R12.64+0x600] ;  /* 0x000600180cc99981 */ /* 0x000ea8000c1e1900 */
[----:B------:R-:W2:Y:S04]  /*27c0*/  @!P3 LDG.E R203, desc[UR24][R12.64+0x700] ;  /* 0x000700180ccbb981 */ /* 0x000ea8000c1e1900 */
[----:B------:R3:W2:Y:S01]  /*27d0*/  @!P5 LDG.E R158, desc[UR24][R12.64+0x780] ;  /* 0x000780180c9ed981 */ /* 0x0006a2000c1e1900 */
[----:B0-----:R-:W-:-:S02]  /*27e0*/  MOV R10, UR6 ;  /* 0x00000006000a7c02 */ /* 0x001fc40008000f00 */
[----:B------:R-:W-:Y:S02]  /*27f0*/  MOV R3, UR12 ;  /* 0x0000000c00037c02 */ /* 0x000fe40008000f00 */
[----:B------:R-:W-:Y:S01]  /*2800*/  MOV R2, R10 ;  /* 0x0000000a00027202 */ /* 0x000fe20000000f00 */
[----:B------:R-:W0:Y:S04]  /*2810*/  S2UR UR20, SR_CgaCtaId ;  /* 0x00000000001479c3 */ /* 0x000e280000008800 */
[----:B------:R-:W-:-:S04]  /*2820*/  IMAD.WIDE.U32 R2, R183, UR30, R2 ;  /* 0x0000001eb7027c25 */ /* 0x000fc8000f8e0002 */
[----:B------:R-:W-:Y:S01]  /*2830*/  IMAD R3, R183, UR31, R3 ;  /* 0x0000001fb7037c24 */ /* 0x000fe2000f8e0203 */
[C---:B-1----:R-:W-:Y:S02]  /*2840*/  LEA R10, P0, R2.reuse, R6, 0x2 ;  /* 0x00000006020a7211 */ /* 0x042fe400078010ff */
[----:B------:R-:W-:Y:S02]  /*2850*/  MOV R11, UR7 ;  /* 0x00000007000b7c02 */ /* 0x000fe40008000f00 */
[----:B------:R-:W-:Y:S01]  /*2860*/  LEA.HI.X R11, R2, R7, R3, 0x2, P0 ;  /* 0x00000007020b7211 */ /* 0x000fe200000f1403 */
[----:B------:R-:W-:Y:S01]  /*2870*/  USHF.L.U32 UR33, UR11, 0x8, URZ ;  /* 0x000000080b217899 */ /* 0x000fe200080006ff */
[----:B------:R-:W-:-:S03]  /*2880*/  ISETP.NE.AND P1, PT, R82, RZ, PT ;  /* 0x000000ff5200720c */ /* 0x000fc60003f25270 */
[----:B------:R-:W-:Y:S01]  /*2890*/  UIADD3 UR19, UPT, UPT, UR33, -0x100, URZ ;  /* 0xffffff0021137890 */ /* 0x000fe2000fffe0ff */
[----:B------:R-:W-:Y:S01]  /*28a0*/  UMOV UR32, 0x400 ;  /* 0x0000040000207882 */ /* 0x000fe20000000000 */
[----:B------:R-:W-:Y:S02]  /*28b0*/  ISETP.NE.AND P0, PT, R82, 0x1f, PT ;  /* 0x0000001f5200780c */ /* 0x000fe40003f05270 */
[----:B------:R-:W-:Y:S01]  /*28c0*/  ULOP3.LUT UR19, UR19, 0x100, URZ, 0xc0, !UPT ;  /* 0x0000010013137892 */ /* 0x000fe2000f8ec0ff */
[----:B------:R1:W5:Y:S01]  /*28d0*/  LDG.E R195, desc[UR24][R10.64] ;  /* 0x000000180ac37981 */ /* 0x000362000c1e1900 */
[----:B0-----:R-:W-:-:S04]  /*28e0*/  ULEA UR32, UR20, UR32, 0x18 ;  /* 0x0000002014207291 */ /* 0x001fc8000f8ec0ff */
[----:B------:R-:W-:Y:S02]  /*28f0*/  IADD3 R3, PT, PT, R183, UR19, RZ ;  /* 0x00000013b7037c10 */ /* 0x000fe4000fffe0ff */
[----:B------:R-:W-:Y:S01]  /*2900*/  @P1 IADD3 R3, PT, PT, R82, 0x200, RZ ;  /* 0x0000020052031810 */ /* 0x000fe20007ffe0ff */
        /* <DEDUP_REMOVED lines=19> */
[----:B----4-:R-:W-:Y:S04]  /*2a40*/  STS [R46], R185 ;  /* 0x000000b92e007388 */ /* 0x010fe80000000800 */
[----:B------:R3:W-:Y:S04]  /*2a50*/  STS [R45+0x80], R128 ;  /* 0x000080802d007388 */ /* 0x0007e80000000800 */
[----:B--2---:R2:W-:Y:S04]  /*2a60*/  STS [R44+0x100], R187 ;  /* 0x000100bb2c007388 */ /* 0x0045e80000000800 */
[----:B------:R2:W-:Y:S04]  /*2a70*/  STS [R43+0x180], R130 ;  /* 0x000180822b007388 */ /* 0x0005e80000000800 */
[----:B------:R2:W-:Y:S04]  /*2a80*/  STS [R42+0x200], R189 ;  /* 0x000200bd2a007388 */ /* 0x0005e80000000800 */
[----:B------:R2:W-:Y:S04]  /*2a90*/  STS [R41+0x280], R132 ;  /* 0x0002808429007388 */ /* 0x0005e80000000800 */
[----:B------:R2:W-:Y:S01]  /*2aa0*/  STS [R40+0x300], R191 ;  /* 0x000300bf28007388 */ /* 0x0005e20000000800 */
[----:B------:R-:W4:Y:S03]  /*2ab0*/  MUFU.EX2 R124, R124 ;  /* 0x0000007c007c7308 */ /* 0x000f260000000800 */
[----:B------:R2:W-:Y:S04]  /*2ac0*/  STS [R39+0x380], R138 ;  /* 0x0003808a27007388 */ /* 0x0005e80000000800 */
[----:B------:R2:W-:Y:S01]  /*2ad0*/  STS [R38+0x400], R197 ;  /* 0x000400c526007388 */ /* 0x0005e20000000800 */
[----:B------:R-:W0:Y:S03]  /*2ae0*/  MUFU.EX2 R13, R13 ;  /* 0x0000000d000d7308 */ /* 0x000e260000000800 */
[----:B------:R2:W-:Y:S01]  /*2af0*/  STS [R37+0x480], R152 ;  /* 0x0004809825007388 */ /* 0x0005e20000000800 */
[----:B---3--:R-:W-:-:S03]  /*2b00*/  LEA R128, R3, UR32, 0x2 ;  /* 0x0000002003807c11 */ /* 0x008fc6000f8e10ff */
[----:B------:R2:W-:Y:S01]  /*2b10*/  STS [R36+0x500], R199 ;  /* 0x000500c724007388 */ /* 0x0005e20000000800 */
[----:B------:R-:W3:Y:S03]  /*2b20*/  MUFU.EX2 R126, R126 ;  /* 0x0000007e007e7308 */ /* 0x000ee60000000800 */
[----:B------:R2:W-:Y:S05]  /*2b30*/  STS [R35+0x580], R154 ;  /* 0x0005809a23007388 */ /* 0x0005ea0000000800 */
[----:B------:R-:W0:Y:S01]  /*2b40*/  MUFU.EX2 R136, R136 ;  /* 0x0000008800887308 */ /* 0x000e220000000800 */
[----:B------:R2:W-:Y:S04]  /*2b50*/  STS [R34+0x600], R201 ;  /* 0x000600c922007388 */ /* 0x0005e80000000800 */
[----:B------:R2:W-:Y:S03]  /*2b60*/  STS [R33+0x680], R156 ;  /* 0x0006809c21007388 */ /* 0x0005e60000000800 */
[----:B------:R-:W0:Y:S01]  /*2b70*/  MUFU.EX2 R134, R134 ;  /* 0x0000008600867308 */ /* 0x000e220000000800 */
[----:B------:R2:W-:Y:S07]  /*2b80*/  STS [R32+0x700], R203 ;  /* 0x000700cb20007388 */ /* 0x0005ee0000000800 */
[----:B------:R-:W0:Y:S01]  /*2b90*/  MUFU.EX2 R150, R150 ;  /* 0x0000009600967308 */ /* 0x000e220000000800 */
[----:B------:R2:W-:Y:S01]  /*2ba0*/  STS [R31+0x780], R158 ;  /* 0x0007809e1f007388 */ /* 0x0005e20000000800 */
[----:B------:R-:W-:-:S06]  /*2bb0*/  NOP ;  /* 0x0000000000007918 */ /* 0x000fcc0000000000 */
[----:B------:R-:W0:Y:S01]  /*2bc0*/  MUFU.EX2 R148, R148 ;  /* 0x0000009400947308 */ /* 0x000e220000000800 */
[----:B------:R2:W0:Y:S04]  /*2bd0*/  LDS R182, [R30] ;  /* 0x000000001eb67984 */ /* 0x0004280000000800 */
[----:B------:R2:W0:Y:S03]  /*2be0*/  LDS R152, [R30+0x4] ;  /* 0x000004001e987984 */ /* 0x0004260000000800 */
[----:B------:R-:W0:Y:S01]  /*2bf0*/  MUFU.EX2 R146, R146 ;  /* 0x0000009200927308 */ /* 0x000e220000000800 */
[----:B------:R2:W0:Y:S04]  /*2c00*/  LDS R178, [R30+0x8] ;  /* 0x000008001eb27984 */ /* 0x0004280000000800 */
[----:B------:R2:W0:Y:S03]  /*2c10*/  LDS R154, [R30+0xc] ;  /* 0x00000c001e9a7984 */ /* 0x0004260000000800 */
[----:B------:R-:W0:Y:S01]  /*2c20*/  MUFU.EX2 R144, R144 ;  /* 0x0000009000907308 */ /* 0x000e220000000800 */
[----:B------:R2:W0:Y:S04]  /*2c30*/  LDS R176, [R30+0x10] ;  /* 0x000010001eb07984 */ /* 0x0004280000000800 */
[----:B------:R2:W0:Y:S03]  /*2c40*/  LDS R156, [R30+0x14] ;  /* 0x000014001e9c7984 */ /* 0x0004260000000800 */
[----:B------:R-:W0:Y:S01]  /*2c50*/  MUFU.EX2 R142, R142 ;  /* 0x0000008e008e7308 */ /* 0x000e220000000800 */
[----:B------:R2:W0:Y:S04]  /*2c60*/  LDS R160, [R30+0x18] ;  /* 0x000018001ea07984 */ /* 0x0004280000000800 */
[----:B------:R2:W2:Y:S03]  /*2c70*/  LDS R158, [R30+0x1c] ;  /* 0x00001c001e9e7984 */ /* 0x0004a60000000800 */
[----:B------:R-:W0:Y:S01]  /*2c80*/  MUFU.EX2 R140, R140 ;  /* 0x0000008c008c7308 */ /* 0x000e220000000800 */
[----:B-1----:R1:W1:Y:S04]  /*2c90*/  LDS R11, [R30+0x20] ;  /* 0x000020001e0b7984 */ /* 0x0022680000000800 */
[----:B------:R0:W1:Y:S03]  /*2ca0*/  LDS R10, [R30+0x24] ;  /* 0x000024001e0a7984 */ /* 0x0000660000000800 */
[----:B------:R-:W0:Y:S01]  /*2cb0*/  MUFU.EX2 R162, R162 ;  /* 0x000000a200a27308 */ /* 0x000e220000000800 */
[----:B------:R0:W1:Y:S04]  /*2cc0*/  LDS R174, [R30+0x28] ;  /* 0x000028001eae7984 */ /* 0x0000680000000800 */
[----:B------:R0:W1:Y:S03]  /*2cd0*/  LDS R172, [R30+0x2c] ;  /* 0x00002c001eac7984 */ /* 0x0000660000000800 */
[----:B------:R-:W0:Y:S01]  /*2ce0*/  MUFU.EX2 R164, R164 ;  /* 0x000000a400a47308 */ /* 0x000e220000000800 */
[----:B------:R0:W1:Y:S04]  /*2cf0*/  LDS R166, [R30+0x30] ;  /* 0x000030001ea67984 */ /* 0x0000680000000800 */
[----:B------:R0:W1:Y:S03]  /*2d00*/  LDS R132, [R30+0x34] ;  /* 0x000034001e847984 */ /* 0x0000660000000800 */
[----:B------:R-:W1:Y:S01]  /*2d10*/  MUFU.EX2 R168, R168 ;  /* 0x000000a800a87308 */ /* 0x000e620000000800 */
[----:B------:R0:W1:Y:S04]  /*2d20*/  LDS R130, [R30+0x38] ;  /* 0x000038001e827984 */ /* 0x0000680000000800 */
[----:B------:R1:W1:Y:S03]  /*2d30*/  LDS R12, [R30+0x3c] ;  /* 0x00003c001e0c7984 */ /* 0x0002660000000800 */
[----:B------:R-:W1:Y:S01]  /*2d40*/  MUFU.EX2 R170, R170 ;  /* 0x000000aa00aa7308 */ /* 0x000e620000000800 */
[----:B0-----:R0:W-:Y:S01]  /*2d50*/  STS [R128+0x12c8], R193 ;  /* 0x0012c8c180007388 */ /* 0x0011e20000000800 */
[----:B------:R-:W-:Y:S06]  /*2d60*/  BAR.SYNC.DEFER_BLOCKING 0x0 ;  /* 0x0000000000007b1d */ /* 0x000fec0000010000 */
[----:B---34-:R-:W-:Y:S05]  /*2d70*/  @P0 BRA `(.L_x_6742) ;  /* 0x0000000000200947 */ /* 0x018fea0003800000 */
[----:B------:R-:W-:Y:S01]  /*2d80*/  UISETP.NE.AND UP0, UPT, UR11, UR42, UPT ;  /* 0x0000002a0b00728c */ /* 0x000fe2000bf05270 */
[----:B------:R-:W-:-:S08]  /*2d90*/  MOV R217, 0x3f800000 ;  /* 0x3f80000000d97802 */ /* 0x000fd00000000f00 */
[----:B------:R-:W-:Y:S05]  /*2da0*/  BRA.U !UP0, `(.L_x_6743) ;  /* 0x00000001081c7547 */ /* 0x000fea000b800000 */
[----:B------:R-:W-:-:S06]  /*2db0*/  ULOP3.LUT UR19, UR33, 0x100, URZ, 0xc0, !UPT ;  /* 0x0000010021137892 */ /* 0x000fcc000f8ec0ff */
[----:B------:R-:W-:-:S04]  /*2dc0*/  IADD3 R2, PT, PT, R183, UR19, RZ ;  /* 0x00000013b7027c10 */ /* 0x000fc8000fffe0ff */
[----:B------:R-:W-:-:S05]  /*2dd0*/  LEA R2, R2, UR32, 0x2 ;  /* 0x0000002002027c11 */ /* 0x000fca000f8e10ff */
[----:B------:R4:W3:Y:S01]  /*2de0*/  LDS R217, [R2+0x12c8] ;  /* 0x0012c80002d97984 */ /* 0x0008e20000000800 */
[----:B------:R-:W-:Y:S05]  /*2df0*/  BRA `(.L_x_6743) ;  /* 0x0000000000087947 */ /* 0x000fea0003800000 */
.L_x_6742:
[----:B------:R-:W-:-:S06]  /*2e00*/  LEA R217, R82, UR32, 0x2 ;  /* 0x0000002052d97c11 */ /* 0x000fcc000f8e10ff */
[----:B------:R-:W3:Y:S02]  /*2e10*/  LDS R217, [R217+0x1acc] ;  /* 0x001acc00d9d97984 */ /* 0x000ee40000000800 */
.L_x_6743:
[----:B------:R-:W-:Y:S05]  /*2e20*/  BSYNC.RECONVERGENT B0 ;  /* 0x0000000000007941 */ /* 0x000fea0003800200 */
.L_x_6741:
[----:B----4-:R-:W4:Y:S01]  /*2e30*/  @P4 LDC R2, c[0x0][0x38c] ;  /* 0x0000e300ff024b82 */ /* 0x010f220000000800 */
[----:B------:R-:W-:Y:S01]  /*2e40*/  VOTEU.ANY UP0, P4 ;  /* 0x0000000000ff7886 */ /* 0x000fe20002000100 */
[----:B------:R-:W-:Y:S01]  /*2e50*/  HFMA2 R3, -RZ, RZ, 0, 4.76837158203125e-07 ;  /* 0x00000008ff037431 */ /* 0x000fe200000001ff */
[----:B--2---:R-:W-:-:S03]  /*2e60*/  MOV R138, RZ ;  /* 0x000000ff008a7202 */ /* 0x004fc60000000f00 */
[----:B------:R-:W-:-:S06]  /*2e70*/  @UP0 UIADD3 UR19, UPT, UPT, UR11, -0x2, URZ ;  /* 0xfffffffe0b130890 */ /* 0x000fcc000fffe0ff */
[----:B----4-:R-:W-:-:S04]  /*2e80*/  @P4 IMAD R2, R2, UR19, R183 ;  /* 0x0000001302024c24 */ /* 0x010fc8000f8e02b7 */
[----:B------:R-:W-:-:S05]  /*2e90*/  @P4 IMAD.WIDE R2, R2, R3, UR4 ;  /* 0x0000000402024e25 */ /* 0x000fca000f8e0203 */
[----:B------:R2:W4:Y:S01]  /*2ea0*/  @P4 LDG.E R138, desc[UR24][R2.64+0x4] ;  /* 0x00000418028a4981 */ /* 0x000522000c1e1900 */
[----:B------:R-:W-:Y:S01]  /*2eb0*/  FMUL.FTZ R188, R29, R106 ;  /* 0x0000006a1dbc7220 */ /* 0x000fe20000410000 */
[----:B------:R-:W-:Y:S01]  /*2ec0*/  FMUL.FTZ R211, R28, R167 ;  /* 0x000000a71cd37220 */ /* 0x000fe20000410000 */
[----:B------:R-:W-:Y:S01]  /*2ed0*/  FMUL.FTZ R186, R27, R108 ;  /* 0x0000006c1bba7220 */ /* 0x000fe20000410000 */
[----:B0-----:R-:W-:Y:S01]  /*2ee0*/  FMUL.FTZ R128, R193, R124 ;  /* 0x0000007cc1807220 */ /* 0x001fe20000410000 */
[----:B------:R-:W-:Y:S01]  /*2ef0*/  FMUL.FTZ R205, R26, R169 ;  /* 0x000000a91acd7220 */ /* 0x000fe20000410000 */
[----:B------:R-:W-:Y:S01]  /*2f00*/  FFMA.FTZ R185, R124, R188, R211 ;  /* 0x000000bc7cb97223 */ /* 0x000fe200000100d3 */
        /* <DEDUP_REMOVED lines=22> */
[----:B------:R-:W-:Y:S01]  /*3070*/  ISETP.GE.AND P0, PT, R47, 0x1, PT ;  /* 0x000000012f00780c */ /* 0x000fe20003f06270 */
[C---:B------:R-:W-:Y:S01]  /*3080*/  FFMA.FTZ R187, R148.reuse, R187, R229 ;  /* 0x000000bb94bb7223 */ /* 0x040fe200000100e5 */
[----:B------:R-:W-:Y:S01]  /*3090*/  FMUL.FTZ R185, R148, R185 ;  /* 0x000000b994b97220 */ /* 0x000fe20000410000 */
[C---:B-1---5:R-:W-:Y:S01]  /*30a0*/  FMUL.FTZ R189, R195.reuse, R12 ;  /* 0x0000000cc3bd7220 */ /* 0x062fe20000410000 */
[C---:B------:R-:W-:Y:S01]  /*30b0*/  FMUL.FTZ R245, R195.reuse, R130 ;  /* 0x00000082c3f57220 */ /* 0x040fe20000410000 */
[C---:B------:R-:W-:Y:S01]  /*30c0*/  FFMA.FTZ R187, R146.reuse, R187, R231 ;  /* 0x000000bb92bb7223 */ /* 0x040fe200000100e7 */
[----:B------:R-:W-:Y:S01]  /*30d0*/  FMUL.FTZ R185, R146, R185 ;  /* 0x000000b992b97220 */ /* 0x000fe20000410000 */
[----:B------:R-:W-:Y:S01]  /*30e0*/  FMUL.FTZ R190, R104, R189 ;  /* 0x000000bd68be7220 */ /* 0x000fe20000410000 */
[----:B------:R-:W-:Y:S01]  /*30f0*/  FMUL.FTZ R245, R102, R245 ;  /* 0x000000f566f57220 */ /* 0x000fe20000410000 */
[C---:B------:R-:W-:Y:S01]  /*3100*/  FFMA.FTZ R187, R144.reuse, R187, R235 ;  /* 0x000000bb90bb7223 */ /* 0x040fe200000100eb */
[----:B------:R-:W-:Y:S01]  /*3110*/  FMUL.FTZ R185, R144, R185 ;  /* 0x000000b990b97220 */ /* 0x000fe20000410000 */
[C---:B------:R-:W-:Y:S01]  /*3120*/  FMUL.FTZ R241, R195.reuse, R166 ;  /* 0x000000a6c3f17220 */ /* 0x040fe20000410000 */
[C---:B------:R-:W-:Y:S01]  /*3130*/  FMUL.FTZ R128, R195.reuse, R172 ;  /* 0x000000acc3807220 */ /* 0x040fe20000410000 */
        /* <DEDUP_REMOVED lines=10> */
[C---:B------:R-:W-:Y:S01]  /*31e0*/  FMUL.FTZ R194, R195.reuse, R10 ;  /* 0x0000000ac3c27220 */ /* 0x040fe20000410000 */
[----:B------:R-:W-:Y:S01]  /*31f0*/  FMUL.FTZ R197, R195, R11 ;  /* 0x0000000bc3c57220 */ /* 0x000fe20000410000 */
[C---:B------:R-:W-:Y:S01]  /*3200*/  FFMA.FTZ R187, R164.reuse, R187, R223 ;  /* 0x000000bba4bb7223 */ /* 0x040fe200000100df */
[----:B------:R-:W-:Y:S01]  /*3210*/  FMUL.FTZ R185, R164, R185 ;  /* 0x000000b9a4b97220 */ /* 0x000fe20000410000 */
[----:B------:R-:W-:Y:S01]  /*3220*/  FMUL.FTZ R213, R97, R194 ;  /* 0x000000c261d57220 */ /* 0x000fe20000410000 */
[C---:B------:R-:W-:Y:S01]  /*3230*/  FMUL.FTZ R196, R195.reuse, R158 ;  /* 0x0000009ec3c47220 */ /* 0x040fe20000410000 */
[C---:B------:R-:W-:Y:S01]  /*3240*/  FFMA.FTZ R187, R168.reuse, R187, R221 ;  /* 0x000000bba8bb7223 */ /* 0x040fe200000100dd */
[----:B------:R-:W-:Y:S01]  /*3250*/  FMUL.FTZ R185, R168, R185 ;  /* 0x000000b9a8b97220 */ /* 0x000fe20000410000 */
[----:B------:R-:W-:Y:S01]  /*3260*/  FMUL.FTZ R197, R96, R197 ;  /* 0x000000c560c57220 */ /* 0x000fe20000410000 */
[----:B------:R-:W-:Y:S01]  /*3270*/  FMUL.FTZ R201, R195, R160 ;  /* 0x000000a0c3c97220 */ /* 0x000fe20000410000 */
[C---:B------:R-:W-:Y:S01]  /*3280*/  FFMA.FTZ R187, R170.reuse, R187, R219 ;  /* 0x000000bbaabb7223 */ /* 0x040fe200000100db */
[C---:B------:R-:W-:Y:S01]  /*3290*/  FMUL.FTZ R192, R170.reuse, R185 ;  /* 0x000000b9aac07220 */ /* 0x040fe20000410000 */
[----:B---3--:R-:W-:Y:S01]  /*32a0*/  FMUL.FTZ R185, R170, R217 ;  /* 0x000000d9aab97220 */ /* 0x008fe20000410000 */
[----:B------:R-:W-:Y:S01]  /*32b0*/  FMUL.FTZ R199, R95, R196 ;  /* 0x000000c45fc77220 */ /* 0x000fe20000410000 */
[C---:B------:R-:W-:Y:S01]  /*32c0*/  FMUL.FTZ R194, R195.reuse, R156 ;  /* 0x0000009cc3c27220 */ /* 0x040fe20000410000 */
[----:B--2---:R-:W0:Y:S01]  /*32d0*/  SHFL.UP PT, R2, R187, 0x1, RZ ;  /* 0x04200000bb027989 */ /* 0x004e2200000e00ff */
[----:B------:R-:W-:Y:S01]  /*32e0*/  FMUL.FTZ R185, R168, R185 ;  /* 0x000000b9a8b97220 */ /* 0x000fe20000410000 */
[----:B------:R-:W-:Y:S01]  /*32f0*/  FMUL.FTZ R201, R94, R201 ;  /* 0x000000c95ec97220 */ /* 0x000fe20000410000 */
[----:B------:R-:W-:Y:S01]  /*3300*/  FMUL.FTZ R189, R195, R176 ;  /* 0x000000b0c3bd7220 */ /* 0x000fe20000410000 */
[----:B------:R-:W1:Y:S01]  /*3310*/  SHFL.UP PT, R3, R192, 0x1, RZ ;  /* 0x04200000c0037989 */ /* 0x000e6200000e00ff */
        /* <DEDUP_REMOVED lines=9> */
[----:B------:R-:W-:Y:S01]  /*33b0*/  ISETP.NE.AND P2, PT, R180, 0x1f, PT ;  /* 0x0000001fb400780c */ /* 0x000fe20003f45270 */
[----:B------:R-:W-:Y:S01]  /*33c0*/  UISETP.GE.AND UP0, UPT, UR11, UR42, UPT ;  /* 0x0000002a0b00728c */ /* 0x000fe2000bf06270 */
[----:B------:R-:W-:Y:S01]  /*33d0*/  ISETP.NE.AND P5, PT, R82, RZ, PT ;  /* 0x000000ff5200720c */ /* 0x000fe20003fa5270 */
[----:B------:R-:W-:Y:S01]  /*33e0*/  FMUL.FTZ R185, R142, R185 ;  /* 0x000000b98eb97220 */ /* 0x000fe20000410000 */
[----:B------:R-:W-:Y:S01]  /*33f0*/  UMOV UR19, UR21 ;  /* 0x0000001500137c82 */ /* 0x000fe20008000000 */
[----:B------:R-:W-:Y:S02]  /*3400*/  BSSY.RECONVERGENT B0, `(.L_x_6744) ;  /* 0x00000f9000007945 */ /* 0x000fe40003800200 */
[----:B------:R-:W-:Y:S01]  /*3410*/  FMUL.FTZ R185, R144, R185 ;  /* 0x000000b990b97220 */ /* 0x000fe20000410000 */
[----:B0-----:R-:W-:-:S03]  /*3420*/  FFMA.FTZ R2, R192, R2, R187 ;  /* 0x00000002c0027223 */ /* 0x001fc600000100bb */
[----:B------:R-:W-:Y:S01]  /*3430*/  FMUL.FTZ R185, R146, R185 ;  /* 0x000000b992b97220 */ /* 0x000fe20000410000 */
[----:B-1----:R-:W-:Y:S01]  /*3440*/  @P0 FMUL.FTZ R192, R192, R3 ;  /* 0x00000003c0c00220 */ /* 0x002fe20000410000 */
[----:B------:R-:W-:Y:S01]  /*3450*/  FSEL R3, R187, R2, !P0 ;  /* 0x00000002bb037208 */ /* 0x000fe20004000000 */
[C---:B------:R-:W-:Y:S01]  /*3460*/  FMUL.FTZ R2, R195.reuse, R132 ;  /* 0x00000084c3027220 */ /* 0x040fe20000410000 */
[----:B------:R-:W-:Y:S01]  /*3470*/  FMUL.FTZ R185, R148, R185 ;  /* 0x000000b994b97220 */ /* 0x000fe20000410000 */
[----:B------:R-:W-:Y:S01]  /*3480*/  FMUL.FTZ R187, R195, R178 ;  /* 0x000000b2c3bb7220 */ /* 0x000fe20000410000 */
[----:B------:R-:W-:Y:S01]  /*3490*/  SHFL.UP PT, R247, R192, 0x2, RZ ;  /* 0x04400000c0f77989 */ /* 0x000fe200000e00ff */
[----:B------:R-:W-:Y:S01]  /*34a0*/  FMUL.FTZ R243, R101, R2 ;  /* 0x0000000265f37220 */ /* 0x000fe20000410000 */
[----:B------:R-:W-:Y:S01]  /*34b0*/  FFMA.FTZ R2, R170, R190, R245 ;  /* 0x000000beaa027223 */ /* 0x000fe200000100f5 */
[----:B------:R-:W-:Y:S01]  /*34c0*/  FMUL.FTZ R185, R150, R185 ;  /* 0x000000b996b97220 */ /* 0x000fe20000410000 */
[----:B------:R-:W-:Y:S01]  /*34d0*/  FMUL.FTZ R187, R90, R187 ;  /* 0x000000bb5abb7220 */ /* 0x000fe20000410000 */
[----:B------:R-:W-:Y:S01]  /*34e0*/  ISETP.GE.AND P0, PT, R47, 0x2, PT ;  /* 0x000000022f00780c */ /* 0x000fe20003f06270 */
[----:B------:R-:W-:Y:S01]  /*34f0*/  FFMA.FTZ R2, R168, R2, R243 ;  /* 0x00000002a8027223 */ /* 0x000fe200000100f3 */
[----:B------:R-:W-:-:S03]  /*3500*/  FMUL.FTZ R185, R134, R185 ;  /* 0x000000b986b97220 */ /* 0x000fc60000410000 */
[----:B------:R-:W-:Y:S01]  /*3510*/  FFMA.FTZ R2, R164, R2, R241 ;  /* 0x00000002a4027223 */ /* 0x000fe200000100f1 */
[----:B------:R-:W-:-:S03]  /*3520*/  FMUL.FTZ R185, R136, R185 ;  /* 0x000000b988b97220 */ /* 0x000fc60000410000 */
[----:B------:R-:W-:Y:S01]  /*3530*/  FFMA.FTZ R2, R162, R2, R239 ;  /* 0x00000002a2027223 */ /* 0x000fe200000100ef */
[----:B------:R-:W-:-:S03]  /*3540*/  FMUL.FTZ R194, R126, R185 ;  /* 0x000000b97ec27220 */ /* 0x000fc60000410000 */
[----:B------:R-:W-:-:S04]  /*3550*/  FFMA.FTZ R2, R140, R2, R233 ;  /* 0x000000028c027223 */ /* 0x000fc800000100e9 */
[----:B------:R-:W-:Y:S02]  /*3560*/  FFMA.FTZ R128, R142, R2, R213 ;  /* 0x000000028e807223 */ /* 0x000fe400000100d5 */
[----:B------:R-:W0:Y:S02]  /*3570*/  SHFL.UP PT, R2, R3, 0x2, RZ ;  /* 0x0440000003027989 */ /* 0x000e2400000e00ff */
[----:B------:R-:W-:-:S04]  /*3580*/  FFMA.FTZ R128, R144, R128, R197 ;  /* 0x0000008090807223 */ /* 0x000fc800000100c5 */
[----:B------:R-:W-:-:S04]  /*3590*/  FFMA.FTZ R128, R146, R128, R199 ;  /* 0x0000008092807223 */ /* 0x000fc800000100c7 */
[----:B------:R-:W-:-:S04]  /*35a0*/  FFMA.FTZ R128, R148, R128, R201 ;  /* 0x0000008094807223 */ /* 0x000fc800000100c9 */
[----:B------:R-:W-:-:S04]  /*35b0*/  FFMA.FTZ R128, R150, R128, R203 ;  /* 0x0000008096807223 */ /* 0x000fc800000100cb */
[----:B------:R-:W-:-:S04]  /*35c0*/  FFMA.FTZ R128, R134, R128, R189 ;  /* 0x0000008086807223 */ /* 0x000fc800000100bd */
[----:B------:R-:W-:Y:S01]  /*35d0*/  FFMA.FTZ R185, R136, R128, R191 ;  /* 0x0000008088b97223 */ /* 0x000fe200000100bf */
[----:B------:R-:W-:Y:S01]  /*35e0*/  FMUL.FTZ R128, R88, R249 ;  /* 0x000000f958807220 */ /* 0x000fe20000410000 */
[----:B0-----:R-:W-:Y:S01]  /*35f0*/  FFMA.FTZ R2, R192, R2, R3 ;  /* 0x00000002c0027223 */ /* 0x001fe20000010003 */
[----:B------:R-:W-:Y:S01]  /*3600*/  FMUL.FTZ R249, R13, R194 ;  /* 0x000000c20df97220 */ /* 0x000fe20000410000 */
[----:B------:R-:W-:Y:S01]  /*3610*/  FFMA.FTZ R196, R126, R185, R187 ;  /* 0x000000b97ec47223 */ /* 0x000fe200000100bb */
[----:B------:R-:W-:Y:S01]  /*3620*/  FMUL.FTZ R185, R0, R251 ;  /* 0x000000fb00b97220 */ /* 0x000fe20000410000 */
[----:B------:R-:W-:Y:S01]  /*3630*/  @P0 FMUL.FTZ R192, R192, R247 ;  /* 0x000000f7c0c00220 */ /* 0x000fe20000410000 */
[----:B------:R-:W-:Y:S01]  /*3640*/  FSEL R3, R3, R2, !P0 ;  /* 0x0000000203037208 */ /* 0x000fe20004000000 */
[C---:B------:R-:W-:Y:S01]  /*3650*/  FMUL.FTZ R194, R124.reuse, R249 ;  /* 0x000000f97cc27220 */ /* 0x040fe20000410000 */
[----:B------:R-:W-:Y:S01]  /*3660*/  FFMA.FTZ R196, R13, R196, R128 ;  /* 0x000000c40dc47223 */ /* 0x000fe20000010080 */
[----:B------:R-:W-:Y:S01]  /*3670*/  ISETP.GE.AND P0, PT, R47, 0x4, PT ;  /* 0x000000042f00780c */ /* 0x000fe20003f06270 */
[----:B------:R-:W-:Y:S02]  /*3680*/  SHFL.UP PT, R249, R192, 0x4, RZ ;  /* 0x04800000c0f97989 */ /* 0x000fe400000e00ff */
[----:B------:R-:W-:-:S02]  /*3690*/  FFMA.FTZ R196, R124, R196, R185 ;  /* 0x000000c47cc47223 */ /* 0x000fc400000100b9 */
[----:B------:R-:W0:Y:S03]  /*36a0*/  SHFL.UP PT, R2, R3, 0x4, RZ ;  /* 0x0480000003027989 */ /* 0x000e2600000e00ff */
[----:B------:R-:W-:Y:S01]  /*36b0*/  MOV R247, R196 ;  /* 0x000000c400f77202 */ /* 0x000fe20000000f00 */
[----:B------:R-:W1:Y:S04]  /*36c0*/  SHFL.DOWN PT, R251, R194, 0x1, 0x1f ;  /* 0x08201f00c2fb7f89 */ /* 0x000e6800000e0000 */
[----:B------:R-:W2:Y:S01]  /*36d0*/  SHFL.DOWN PT, R200, R196, 0x1, 0x1f ;  /* 0x08201f00c4c87f89 */ /* 0x000ea200000e0000 */
[C---:B0-----:R-:W-:Y:S01]  /*36e0*/  FFMA.FTZ R2, R192.reuse, R2, R3 ;  /* 0x00000002c0027223 */ /* 0x041fe20000010003 */
[----:B------:R-:W-:Y:S01]  /*36f0*/  @P0 FMUL.FTZ R192, R192, R249 ;  /* 0x000000f9c0c00220 */ /* 0x000fe20000410000 */
[----:B-1----:R-:W-:-:S03]  /*3700*/  @P2 FMUL.FTZ R198, R251, R194 ;  /* 0x000000c2fbc62220 */ /* 0x002fc60000410000 */
[----:B------:R-:W-:Y:S01]  /*3710*/  FSEL R3, R3, R2, !P0 ;  /* 0x0000000203037208 */ /* 0x000fe20004000000 */
[----:B------:R-:W-:Y:S01]  /*3720*/  SHFL.UP PT, R249, R192, 0x8, RZ ;  /* 0x05000000c0f97989 */ /* 0x000fe200000e00ff */
[----:B------:R-:W-:Y:S01]  /*3730*/  ISETP.GE.AND P0, PT, R47, 0x8, PT ;  /* 0x000000082f00780c */ /* 0x000fe20003f06270 */
[----:B--2---:R-:W-:Y:S01]  /*3740*/  @P2 FFMA.FTZ R247, R194, R200, R247 ;  /* 0x000000c8c2f72223 */ /* 0x004fe200000100f7 */
[----:B------:R-:W-:Y:S01]  /*3750*/  @P2 MOV R194, R198 ;  /* 0x000000c600c22202 */ /* 0x000fe20000000f00 */
[----:B------:R-:W0:Y:S01]  /*3760*/  SHFL.UP PT, R2, R3, 0x8, RZ ;  /* 0x0500000003027989 */ /* 0x000e2200000e00ff */
[----:B------:R-:W-:-:S03]  /*3770*/  ISETP.GT.U32.AND P2, PT, R180, 0x1d, PT ;  /* 0x0000001db400780c */ /* 0x000fc60003f44070 */
[----:B------:R-:W1:Y:S04]  /*3780*/  SHFL.DOWN PT, R251, R194, 0x2, 0x1f ;  /* 0x08401f00c2fb7f89 */ /* 0x000e6800000e0000 */
[----:B------:R-:W2:Y:S01]  /*3790*/  SHFL.DOWN PT, R198, R247, 0x2, 0x1f ;  /* 0x08401f00f7c67f89 */ /* 0x000ea200000e0000 */
[C---:B0-----:R-:W-:Y:S01]  /*37a0*/  FFMA.FTZ R2, R192.reuse, R2, R3 ;  /* 0x00000002c0027223 */ /* 0x041fe20000010003 */
[----:B------:R-:W-:-:S04]  /*37b0*/  @P0 FMUL.FTZ R192, R192, R249 ;  /* 0x000000f9c0c00220 */ /* 0x000fc80000410000 */
[C---:B-1----:R-:W-:Y:S01]  /*37c0*/  @!P2 FMUL.FTZ R196, R194.reuse, R251 ;  /* 0x000000fbc2c4a220 */ /* 0x042fe20000410000 */
[----:B------:R-:W-:Y:S02]  /*37d0*/  FSEL R251, R3, R2, !P0 ;  /* 0x0000000203fb7208 */ /* 0x000fe40004000000 */
[----:B------:R-:W-:Y:S01]  /*37e0*/  SHFL.UP PT, R3, R192, 0x10, RZ ;  /* 0x06000000c0037989 */ /* 0x000fe200000e00ff */
[----:B--2---:R-:W-:Y:S01]  /*37f0*/  @!P2 FFMA.FTZ R247, R194, R198, R247 ;  /* 0x000000c6c2f7a223 */ /* 0x004fe200000100f7 */
[----:B------:R-:W-:Y:S02]  /*3800*/  @!P2 MOV R194, R196 ;  /* 0x000000c400c2a202 */ /* 0x000fe40000000f00 */
[----:B------:R-:W0:Y:S01]  /*3810*/  SHFL.UP PT, R2, R251, 0x10, RZ ;  /* 0x06000000fb027989 */ /* 0x000e2200000e00ff */
[----:B------:R-:W-:Y:S02]  /*3820*/  ISETP.GT.U32.AND P2, PT, R180, 0x1b, PT ;  /* 0x0000001bb400780c */ /* 0x000fe40003f44070 */
[----:B------:R-:W-:Y:S01]  /*3830*/  ISETP.GE.AND P0, PT, R47, 0x10, PT ;  /* 0x000000102f00780c */ /* 0x000fe20003f06270 */
[----:B------:R-:W1:Y:S04]  /*3840*/  SHFL.DOWN PT, R249, R194, 0x4, 0x1f ;  /* 0x08801f00c2f97f89 */ /* 0x000e6800000e0000 */
[----:B------:R-:W2:Y:S01]  /*3850*/  SHFL.DOWN PT, R200, R247, 0x4, 0x1f ;  /* 0x08801f00f7c87f89 */ /* 0x000ea200000e0000 */
[----:B0-----:R-:W-:-:S07]  /*3860*/  FFMA.FTZ R2, R192, R2, R251 ;  /* 0x00000002c0027223 */ /* 0x001fce00000100fb */
[----:B------:R-:W-:Y:S01]  /*3870*/  @P0 FMUL.FTZ R192, R192, R3 ;  /* 0x00000003c0c00220 */ /* 0x000fe20000410000 */
[----:B-1----:R-:W-:Y:S01]  /*3880*/  @!P2 FMUL.FTZ R198, R194, R249 ;  /* 0x000000f9c2c6a220 */ /* 0x002fe20000410000 */
[----:B------:R-:W-:Y:S01]  /*3890*/  FSEL R196, R251, R2, !P0 ;  /* 0x00000002fbc47208 */ /* 0x000fe20004000000 */
[----:B------:R-:W-:-:S03]  /*38a0*/  HFMA2 R2, -RZ, RZ, 1.875, 0 ;  /* 0x3f800000ff027431 */ /* 0x000fc600000001ff */
[----:B------:R-:W-:Y:S01]  /*38b0*/  SHFL.UP PT, R192, R192, 0x1, RZ ;  /* 0x04200000c0c07989 */ /* 0x000fe200000e00ff */
[----:B--2---:R-:W-:Y:S01]  /*38c0*/  @!P2 FFMA.FTZ R247, R194, R200, R247 ;  /* 0x000000c8c2f7a223 */ /* 0x004fe200000100f7 */
[----:B------:R-:W-:Y:S02]  /*38d0*/  @!P2 MOV R194, R198 ;  /* 0x000000c600c2a202 */ /* 0x000fe40000000f00 */
[----:B------:R-:W-:Y:S01]  /*38e0*/  SHFL.UP PT, R3, R196, 0x1, RZ ;  /* 0x04200000c4037989 */ /* 0x000fe200000e00ff */
[----:B------:R-:W-:Y:S02]  /*38f0*/  PLOP3.LUT P0, PT, PT, PT, UP0, 0x80, 0x8 ;  /* 0x000000000008781c */ /* 0x000fe40003f0f008 */
[----:B------:R-:W-:Y:S01]  /*3900*/  ISETP.GT.U32.AND P2, PT, R180, 0x17, PT ;  /* 0x00000017b400780c */ /* 0x000fe20003f44070 */
[----:B------:R-:W0:Y:S01]  /*3910*/  SHFL.DOWN PT, R249, R194, 0x8, 0x1f ;  /* 0x09001f00c2f97f89 */ /* 0x000e2200000e0000 */
[----:B------:R-:W-:-:S03]  /*3920*/  ISETP.NE.OR P0, PT, R82, RZ, P0 ;  /* 0x000000ff5200720c */ /* 0x000fc60000705670 */
[----:B------:R-:W1:Y:S08]  /*3930*/  SHFL.DOWN PT, R200, R247, 0x8, 0x1f ;  /* 0x09001f00f7c87f89 */ /* 0x000e7000000e0000 */
[C---:B0-----:R-:W-:Y:S01]  /*3940*/  @!P2 FMUL.FTZ R196, R194.reuse, R249 ;  /* 0x000000f9c2c4a220 */ /* 0x041fe20000410000 */
[----:B-1----:R-:W-:-:S04]  /*3950*/  @!P2 FFMA.FTZ R247, R194, R200, R247 ;  /* 0x000000c8c2f7a223 */ /* 0x002fc800000100f7 */
[----:B------:R-:W-:Y:S01]  /*3960*/  @!P2 MOV R194, R196 ;  /* 0x000000c400c2a202 */ /* 0x000fe20000000f00 */
[----:B----4-:R-:W0:Y:S04]  /*3970*/  SHFL.IDX PT, R198, R138, RZ, 0x1f ;  /* 0x00001fff8ac67589 */ /* 0x010e2800000e0000 */
[----:B------:R-:W1:Y:S01]  /*3980*/  SHFL.DOWN PT, R251, R194, 0x10, 0x1f ;  /* 0x0a001f00c2fb7f89 */ /* 0x000e6200000e0000 */
[----:B0-----:R-:W-:Y:S01]  /*3990*/  @P1 FFMA.FTZ R198, R192, R198, R3 ;  /* 0x000000c6c0c61223 */ /* 0x001fe20000010003 */
[----:B------:R-:W-:Y:S02]  /*39a0*/  MOV R3, RZ ;  /* 0x000000ff00037202 */ /* 0x000fe40000000f00 */
[----:B------:R-:W-:Y:S01]  /*39b0*/  @!P0 LEA R192, R183, UR32, 0x3 ;  /* 0x00000020b7c08c11 */ /* 0x000fe2000f8e18ff */
[----:B------:R-:W-:-:S04]  /*39c0*/  FFMA.FTZ R138, R193, R198, R188 ;  /* 0x000000c6c18a7223 */ /* 0x000fc800000100bc */
[----:B------:R-:W-:Y:S01]  /*39d0*/  @!P0 LDS.64 R2, [R192+0x1b48] ;  /* 0x001b4800c0028984 */ /* 0x000fe20000000a00 */
[-C--:B------:R-:W-:Y:S01]  /*39e0*/  FFMA.FTZ R193, R124, R138.reuse, R211 ;  /* 0x0000008a7cc17223 */ /* 0x080fe200000100d3 */
[----:B------:R-:W-:Y:S01]  /*39f0*/  FMUL.FTZ R249, R182, R138 ;  /* 0x0000008ab6f97220 */ /* 0x000fe20000410000 */
[----:B------:R-:W-:Y:S02]  /*3a00*/  ISETP.GT.U32.AND P0, PT, R180, 0xf, PT ;  /* 0x0000000fb400780c */ /* 0x000fe40003f04070 */
[-C--:B------:R-:W-:Y:S01]  /*3a10*/  FMUL.FTZ R182, R152, R193.reuse ;  /* 0x000000c198b67220 */ /* 0x080fe20000410000 */
[----:B------:R-:W-:Y:S01]  /*3a20*/  FFMA.FTZ R152, R13, R193, R186 ;  /* 0x000000c10d987223 */ /* 0x000fe200000100ba */
[----:B------:R-:W-:Y:S01]  /*3a30*/  FFMA.FTZ R249, R0, R249, RZ ;  /* 0x000000f900f97223 */ /* 0x000fe200000100ff */
[----:B------:R-:W0:Y:S02]  /*3a40*/  SHFL.DOWN PT, R186, R247, 0x10, 0x1f ;  /* 0x0a001f00f7ba7f89 */ /* 0x000e2400000e0000 */
[----:B------:R-:W-:Y:S01]  /*3a50*/  FFMA.FTZ R205, R126, R152, R205 ;  /* 0x000000987ecd7223 */ /* 0x000fe200000100cd */
[----:B------:R-:W-:Y:S01]  /*3a60*/  FFMA.FTZ R249, R88, R182, R249 ;  /* 0x000000b658f97223 */ /* 0x000fe200000100f9 */
[----:B------:R-:W-:-:S02]  /*3a70*/  FMUL.FTZ R178, R178, R152 ;  /* 0x00000098b2b27220 */ /* 0x000fc40000410000 */
[-C--:B------:R-:W-:Y:S01]  /*3a80*/  FMUL.FTZ R182, R154, R205.reuse ;  /* 0x000000cd9ab67220 */ /* 0x080fe20000410000 */
[----:B------:R-:W-:Y:S01]  /*3a90*/  FFMA.FTZ R154, R136, R205, R207 ;  /* 0x000000cd889a7223 */ /* 0x000fe200000100cf */
[----:B------:R-:W-:-:S03]  /*3aa0*/  FFMA.FTZ R178, R90, R178, R249 ;  /* 0x000000b25ab27223 */ /* 0x000fc600000100f9 */
[----:B------:R-:W-:Y:S01]  /*3ab0*/  FMUL.FTZ R176, R176, R154 ;  /* 0x0000009ab0b07220 */ /* 0x000fe20000410000 */
[----:B------:R-:W-:Y:S01]  /*3ac0*/  FFMA.FTZ R211, R91, R182, R178 ;  /* 0x000000b65bd37223 */ /* 0x000fe200000100b2 */
[----:B------:R-:W-:-:S03]  /*3ad0*/  FFMA.FTZ R207, R134, R154, R209 ;  /* 0x0000009a86cf7223 */ /* 0x000fc600000100d1 */
[----:B------:R-:W-:Y:S01]  /*3ae0*/  FFMA.FTZ R178, R92, R176, R211 ;  /* 0x000000b05cb27223 */ /* 0x000fe200000100d3 */
[----:B-1----:R-:W-:Y:S01]  /*3af0*/  @!P0 FMUL.FTZ R176, R194, R251 ;  /* 0x000000fbc2b08220 */ /* 0x002fe20000410000 */
[-C--:B------:R-:W-:Y:S01]  /*3b00*/  FMUL.FTZ R182, R156, R207.reuse ;  /* 0x000000cf9cb67220 */ /* 0x080fe20000410000 */
[----:B------:R-:W-:-:S03]  /*3b10*/  FFMA.FTZ R156, R150, R207, R215 ;  /* 0x000000cf969c7223 */ /* 0x000fc600000100d7 */
[----:B------:R-:W-:Y:S01]  /*3b20*/  FFMA.FTZ R211, R93, R182, R178 ;  /* 0x000000b65dd37223 */ /* 0x000fe200000100b2 */
[----:B------:R-:W-:Y:S01]  /*3b30*/  FFMA.FTZ R209, R148, R156, R229 ;  /* 0x0000009c94d17223 */ /* 0x000fe200000100e5 */
[----:B0-----:R-:W-:Y:S01]  /*3b40*/  @!P0 FFMA.FTZ R247, R194, R186, R247 ;  /* 0x000000bac2f78223 */ /* 0x001fe200000100f7 */
[----:B------:R-:W-:Y:S01]  /*3b50*/  @!P0 MOV R194, R176 ;  /* 0x000000b000c28202 */ /* 0x000fe20000000f00 */
[----:B------:R-:W-:Y:S01]  /*3b60*/  FMUL.FTZ R160, R160, R156 ;  /* 0x0000009ca0a07220 */ /* 0x000fe20000410000 */
[-C--:B------:R-:W-:Y:S01]  /*3b70*/  FMUL.FTZ R176, R158, R209.reuse ;  /* 0x000000d19eb07220 */ /* 0x080fe20000410000 */
[----:B------:R-:W-:Y:S01]  /*3b80*/  FFMA.FTZ R158, R146, R209, R231 ;  /* 0x000000d1929e7223 */ /* 0x000fe200000100e7 */
[----:B------:R-:W-:Y:S01]  /*3b90*/  SHFL.DOWN PT, R249, R247, 0x1, 0x1f ;  /* 0x08201f00f7f97f89 */ /* 0x000fe200000e0000 */
[----:B------:R-:W-:Y:S01]  /*3ba0*/  FFMA.FTZ R160, R94, R160, R211 ;  /* 0x000000a05ea07223 */ /* 0x000fe200000100d3 */
[----:B------:R-:W-:Y:S01]  /*3bb0*/  ISETP.NE.AND P0, PT, R82, 0x1f, PT ;  /* 0x0000001f5200780c */ /* 0x000fe20003f05270 */
[----:B------:R-:W-:Y:S01]  /*3bc0*/  FFMA.FTZ R211, R144, R158, R235 ;  /* 0x0000009e90d37223 */ /* 0x000fe200000100eb */
[----:B------:R-:W-:Y:S01]  /*3bd0*/  SHFL.IDX PT, R251, R3, RZ, 0x1f ;  /* 0x00001fff03fb7589 */ /* 0x000fe200000e0000 */
[----:B------:R-:W-:Y:S01]  /*3be0*/  FFMA.FTZ R215, R95, R176, R160 ;  /* 0x000000b05fd77223 */ /* 0x000fe200000100a0 */
[----:B------:R-:W-:Y:S01]  /*3bf0*/  FMUL.FTZ R11, R11, R158 ;  /* 0x0000009e0b0b7220 */ /* 0x000fe20000410000 */
[-C--:B------:R-:W-:Y:S01]  /*3c00*/  FFMA.FTZ R160, R142, R211.reuse, R237 ;  /* 0x000000d38ea07223 */ /* 0x080fe200000100ed */
[----:B------:R-:W0:Y:S01]  /*3c10*/  SHFL.DOWN PT, R178, R194, 0x1, 0x1f ;  /* 0x08201f00c2b27f89 */ /* 0x000e2200000e0000 */
[----:B------:R-:W-:Y:S01]  /*3c20*/  FMUL.FTZ R10, R10, R211 ;  /* 0x000000d30a0a7220 */ /* 0x000fe20000410000 */
[----:B------:R-:W-:Y:S01]  /*3c30*/  FFMA.FTZ R182, R96, R11, R215 ;  /* 0x0000000b60b67223 */ /* 0x000fe200000100d7 */
[-C--:B------:R-:W-:Y:S01]  /*3c40*/  FFMA.FTZ R215, R140, R160.reuse, R227 ;  /* 0x000000a08cd77223 */ /* 0x080fe200000100e3 */
[----:B------:R-:W-:Y:S01]  /*3c50*/  SHFL.IDX PT, R229, R247, RZ, 0x1f ;  /* 0x00001ffff7e57589 */ /* 0x000fe200000e0000 */
[----:B------:R-:W-:Y:S01]  /*3c60*/  FMUL.FTZ R174, R174, R160 ;  /* 0x000000a0aeae7220 */ /* 0x000fe20000410000 */
[----:B------:R-:W-:Y:S01]  /*3c70*/  FFMA.FTZ R231, R97, R10, R182 ;  /* 0x0000000a61e77223 */ /* 0x000fe200000100b6 */
[-C--:B------:R-:W-:Y:S01]  /*3c80*/  FMUL.FTZ R182, R172, R215.reuse ;  /* 0x000000d7acb67220 */ /* 0x080fe20000410000 */
[----:B------:R-:W1:Y:S01]  /*3c90*/  SHFL.IDX PT, R176, R194, RZ, 0x1f ;  /* 0x00001fffc2b07589 */ /* 0x000e6200000e0000 */
[----:B------:R-:W-:Y:S01]  /*3ca0*/  FFMA.FTZ R172, R162, R215, R225 ;  /* 0x000000d7a2ac7223 */ /* 0x000fe200000100e1 */
[----:B------:R-:W-:Y:S01]  /*3cb0*/  FFMA.FTZ R174, R98, R174, R231 ;  /* 0x000000ae62ae7223 */ /* 0x000fe200000100e7 */
[C---:B------:R-:W-:Y:S01]  /*3cc0*/  FMUL.FTZ R227, R195.reuse, R154 ;  /* 0x0000009ac3e37220 */ /* 0x040fe20000410000 */
[----:B------:R-:W-:Y:S01]  /*3cd0*/  FMUL.FTZ R231, R195, R156 ;  /* 0x0000009cc3e77220 */ /* 0x000fe20000410000 */
[----:B------:R-:W-:Y:S01]  /*3ce0*/  FFMA.FTZ R223, R164, R172, R223 ;  /* 0x000000aca4df7223 */ /* 0x000fe200000100df */
[----:B------:R-:W-:Y:S01]  /*3cf0*/  FFMA.FTZ R225, R99, R182, R174 ;  /* 0x000000b663e17223 */ /* 0x000fe200000100ae */
[----:B------:R-:W-:Y:S01]  /*3d00*/  FMUL.FTZ R227, R92, R227 ;  /* 0x000000e35ce37220 */ /* 0x000fe20000410000 */
[----:B------:R-:W-:Y:S01]  /*3d10*/  FMUL.FTZ R231, R94, R231 ;  /* 0x000000e75ee77220 */ /* 0x000fe20000410000 */
[-C--:B------:R-:W-:Y:S01]  /*3d20*/  FFMA.FTZ R174, R168, R223.reuse, R221 ;  /* 0x000000dfa8ae7223 */ /* 0x080fe200000100dd */
[----:B------:R-:W-:Y:S01]  /*3d30*/  FMUL.FTZ R221, R195, R138 ;  /* 0x0000008ac3dd7220 */ /* 0x000fe20000410000 */
[----:B------:R-:W-:Y:S01]  /*3d40*/  HFMA2 R11, -RZ, RZ, 0, 0 ;  /* 0x00000000ff0b7431 */ /* 0x000fe200000001ff */
[----:B------:R-:W-:Y:S01]  /*3d50*/  MOV R10, R82 ;  /* 0x00000052000a7202 */ /* 0x000fe20000000f00 */
[-C--:B------:R-:W-:Y:S01]  /*3d60*/  FFMA.FTZ R219, R170, R174.reuse, R219 ;  /* 0x000000aeaadb7223 */ /* 0x080fe200000100db */
[----:B------:R-:W-:Y:S01]  /*3d70*/  FMUL.FTZ R132, R132, R223 ;  /* 0x000000df84847220 */ /* 0x000fe20000410000 */
[----:B------:R-:W-:Y:S01]  /*3d80*/  FMUL.FTZ R130, R130, R174 ;  /* 0x000000ae82827220 */ /* 0x000fe20000410000 */
[----:B0-----:R-:W-:Y:S01]  /*3d90*/  @P0 FFMA.FTZ R251, R178, R251, R249 ;  /* 0x000000fbb2fb0223 */ /* 0x001fe200000100f9 */
[----:B------:R-:W-:Y:S01]  /*3da0*/  @!P5 LEA R178, R183, UR32, 0x3 ;  /* 0x00000020b7b2dc11 */ /* 0x000fe2000f8e18ff */
[-C--:B------:R-:W-:Y:S01]  /*3db0*/  FMUL.FTZ R235, R195, R219.reuse ;  /* 0x000000dbc3eb7220 */ /* 0x080fe20000410000 */
[----:B------:R-:W-:Y:S01]  /*3dc0*/  FMUL.FTZ R12, R12, R219 ;  /* 0x000000db0c0c7220 */ /* 0x000fe20000410000 */
[----:B------:R-:W-:Y:S01]  /*3dd0*/  FFMA.FTZ R217, R251, R217, R190 ;  /* 0x000000d9fbd97223 */ /* 0x000fe200000100be */
[----:B------:R-:W-:-:S04]  /*3de0*/  IMAD.WIDE.U32 R10, R8, UR27, R10 ;  /* 0x0000001b080a7c25 */ /* 0x000fc8000f8e000a */
[----:B------:R-:W-:Y:S01]  /*3df0*/  FMUL.FTZ R235, R104, R235 ;  /* 0x000000eb68eb7220 */ /* 0x000fe20000410000 */
[C---:B-1----:R-:W-:Y:S01]  /*3e00*/  FFMA.FTZ R3, R176.reuse, R3, R229 ;  /* 0x00000003b0037223 */ /* 0x042fe200000100e5 */
[----:B------:R-:W-:Y:S01]  /*3e10*/  FMUL.FTZ R2, R176, R2 ;  /* 0x00000002b0027220 */ /* 0x000fe20000410000 */
[----:B------:R-:W-:Y:S01]  /*3e20*/  FMUL.FTZ R176, R166, R172 ;  /* 0x000000aca6b07220 */ /* 0x000fe20000410000 */
[----:B------:R-:W-:Y:S01]  /*3e30*/  FFMA.FTZ R166, R170, R217, R245 ;  /* 0x000000d9aaa67223 */ /* 0x000fe200000100f5 */
[----:B------:R-:W-:Y:S02]  /*3e40*/  IMAD R11, R9, UR27, R11 ;  /* 0x0000001b090b7c24 */ /* 0x000fe4000f8e020b */
[----:B------:R0:W-:Y:S01]  /*3e50*/  @!P5 STS.64 [R178+0x1b48], R2 ;  /* 0x001b4802b200d388 */ /* 0x0001e20000000a00 */
[----:B------:R-:W-:Y:S01]  /*3e60*/  FFMA.FTZ R243, R168, R166, R243 ;  /* 0x000000a6a8f37223 */ /* 0x000fe200000100f3 */
[----:B------:R-:W-:Y:S01]  /*3e70*/  FFMA.FTZ R176, R100, R176, R225 ;  /* 0x000000b064b07223 */ /* 0x000fe200000100e1 */
[----:B------:R-:W-:Y:S01]  /*3e80*/  FMUL.FTZ R225, R195, R193 ;  /* 0x000000c1c3e17220 */ /* 0x000fe20000410000 */
[----:B------:R-:W-:-:S04]  /*3e90*/  IMAD.WIDE.U32 R10, R85, UR36, R10 ;  /* 0x00000024550a7c25 */ /* 0x000fc8000f8e000a */
[----:B------:R-:W-:Y:S01]  /*3ea0*/  FFMA.FTZ R241, R164, R243, R241 ;  /* 0x000000f3a4f17223 */ /* 0x000fe200000100f1 */
[----:B------:R-:W-:Y:S01]  /*3eb0*/  FMUL.FTZ R164, R0, R221 ;  /* 0x000000dd00a47220 */ /* 0x000fe20000410000 */
[C---:B------:R-:W-:Y:S01]  /*3ec0*/  FMUL.FTZ R221, R195.reuse, R152 ;  /* 0x00000098c3dd7220 */ /* 0x040fe20000410000 */
[----:B------:R-:W-:Y:S01]  /*3ed0*/  FMUL.FTZ R225, R88, R225 ;  /* 0x000000e158e17220 */ /* 0x000fe20000410000 */
[----:B------:R-:W-:Y:S01]  /*3ee0*/  FFMA.FTZ R239, R162, R241, R239 ;  /* 0x000000f1a2ef7223 */ /* 0x000fe200000100ef */
[C---:B------:R-:W-:Y:S01]  /*3ef0*/  FMUL.FTZ R162, R195.reuse, R205 ;  /* 0x000000cdc3a27220 */ /* 0x040fe20000410000 */
[----:B------:R-:W-:Y:S01]  /*3f00*/  FMUL.FTZ R221, R90, R221 ;  /* 0x000000dd5add7220 */ /* 0x000fe20000410000 */
[----:B0-----:R-:W-:Y:S01]  /*3f10*/  FMUL.FTZ R2, R195, R207 ;  /* 0x000000cfc3027220 */ /* 0x001fe20000410000 */
[----:B------:R-:W-:Y:S01]  /*3f20*/  STS [R79+0x850], R164 ;  /* 0x000850a44f007388 */ /* 0x000fe20000000800 */
[----:B------:R-:W-:Y:S01]  /*3f30*/  FMUL.FTZ R3, R91, R162 ;  /* 0x000000a25b037220 */ /* 0x000fe20000410000 */
[----:B------:R-:W-:Y:S01]  /*3f40*/  FFMA.FTZ R233, R140, R239, R233 ;  /* 0x000000ef8ce97223 */ /* 0x000fe200000100e9 */
[----:B------:R-:W-:Y:S01]  /*3f50*/  FMUL.FTZ R229, R93, R2 ;  /* 0x000000025de57220 */ /* 0x000fe20000410000 */
[C---:B------:R-:W-:Y:S01]  /*3f60*/  FMUL.FTZ R2, R195.reuse, R209 ;  /* 0x000000d1c3027220 */ /* 0x040fe20000410000 */
[----:B------:R0:W-:Y:S01]  /*3f70*/  STS [R78+0x8], R221 ;  /* 0x000008dd4e007388 */ /* 0x0001e20000000800 */
[----:B------:R-:W-:Y:S01]  /*3f80*/  FMUL.FTZ R140, R195, R215 ;  /* 0x000000d7c38c7220 */ /* 0x000fe20000410000 */
[----:B------:R-:W-:-:S02]  /*3f90*/  FFMA.FTZ R213, R142, R233, R213 ;  /* 0x000000e98ed57223 */ /* 0x000fc400000100d5 */
[----:B------:R1:W-:Y:S02]  /*3fa0*/  STS [R78+0x4], R225 ;  /* 0x000004e14e007388 */ /* 0x0003e40000000800 */
[----:B------:R-:W-:Y:S02]  /*3fb0*/  FFMA.FTZ R197, R144, R213, R197 ;  /* 0x000000d590c57223 */ /* 0x000fe400000100c5 */
[----:B------:R2:W-:Y:S01]  /*3fc0*/  STS [R78+0xc], R3 ;  /* 0x00000c034e007388 */ /* 0x0005e20000000800 */
[----:B0-----:R-:W-:Y:S01]  /*3fd0*/  FMUL.FTZ R221, R95, R2 ;  /* 0x000000025fdd7220 */ /* 0x001fe20000410000 */
[----:B------:R-:W-:Y:S02]  /*3fe0*/  FMUL.FTZ R2, R195, R211 ;  /* 0x000000d3c3027220 */ /* 0x000fe40000410000 */
[----:B------:R0:W-:Y:S01]  /*3ff0*/  STS [R78+0x10], R227 ;  /* 0x000010e34e007388 */ /* 0x0001e20000000800 */
[----:B------:R-:W-:Y:S01]  /*4000*/  FFMA.FTZ R199, R146, R197, R199 ;  /* 0x000000c592c77223 */ /* 0x000fe200000100c7 */
[----:B-1----:R-:W-:-:S02]  /*4010*/  FMUL.FTZ R225, R97, R2 ;  /* 0x0000000261e17220 */ /* 0x002fc40000410000 */
[----:B------:R1:W-:Y:S01]  /*4020*/  STS [R78+0x18], R231 ;  /* 0x000018e74e007388 */ /* 0x0003e20000000800 */
[C---:B------:R-:W-:Y:S01]  /*4030*/  FMUL.FTZ R2, R195.reuse, R223 ;  /* 0x000000dfc3027220 */ /* 0x040fe20000410000 */
[C---:B--2---:R-:W-:Y:S01]  /*4040*/  FMUL.FTZ R3, R195.reuse, R158 ;  /* 0x0000009ec3037220 */ /* 0x044fe20000410000 */
[----:B------:R-:W-:Y:S01]  /*4050*/  FFMA.FTZ R201, R148, R199, R201 ;  /* 0x000000c794c97223 */ /* 0x000fe200000100c9 */
[----:B------:R2:W-:Y:S01]  /*4060*/  STS [R78+0x1c], R221 ;  /* 0x00001cdd4e007388 */ /* 0x0005e20000000800 */
[C---:B0-----:R-:W-:Y:S01]  /*4070*/  FMUL.FTZ R227, R195.reuse, R160 ;  /* 0x000000a0c3e37220 */ /* 0x041fe20000410000 */
[----:B------:R-:W-:Y:S02]  /*4080*/  FMUL.FTZ R3, R96, R3 ;  /* 0x0000000360037220 */ /* 0x000fe40000410000 */
[----:B------:R0:W-:Y:S01]  /*4090*/  STS [R78+0x14], R229 ;  /* 0x000014e54e007388 */ /* 0x0001e20000000800 */
[----:B------:R-:W-:Y:S01]  /*40a0*/  FFMA.FTZ R203, R150, R201, R203 ;  /* 0x000000c996cb7223 */ /* 0x000fe200000100cb */
[C---:B-1----:R-:W-:Y:S01]  /*40b0*/  FMUL.FTZ R231, R195.reuse, R172 ;  /* 0x000000acc3e77220 */ /* 0x042fe20000410000 */
[----:B------:R-:W-:Y:S01]  /*40c0*/  FMUL.FTZ R227, R98, R227 ;  /* 0x000000e362e37220 */ /* 0x000fe20000410000 */
[----:B------:R1:W-:Y:S01]  /*40d0*/  STS [R78+0x20], R3 ;  /* 0x000020034e007388 */ /* 0x0003e20000000800 */
[----:B------:R-:W-:Y:S01]  /*40e0*/  FFMA.FTZ R189, R134, R203, R189 ;  /* 0x000000cb86bd7223 */ /* 0x000fe200000100bd */
[----:B--2---:R-:W-:Y:S01]  /*40f0*/  FMUL.FTZ R221, R195, R174 ;  /* 0x000000aec3dd7220 */ /* 0x004fe20000410000 */
[----:B------:R-:W-:Y:S01]  /*4100*/  FMUL.FTZ R231, R100, R231 ;  /* 0x000000e764e77220 */ /* 0x000fe20000410000 */
[----:B------:R-:W-:Y:S01]  /*4110*/  FMUL.FTZ R195, R101, R2 ;  /* 0x0000000265c37220 */ /* 0x000fe20000410000 */
[----:B------:R-:W-:Y:S01]  /*4120*/  STS [R78+0x24], R225 ;  /* 0x000024e14e007388 */ /* 0x000fe20000000800 */
[----:B0-----:R-:W-:Y:S01]  /*4130*/  FMUL.FTZ R229, R99, R140 ;  /* 0x0000008c63e57220 */ /* 0x001fe20000410000 */
[----:B------:R-:W-:Y:S01]  /*4140*/  FMUL.FTZ R221, R102, R221 ;  /* 0x000000dd66dd7220 */ /* 0x000fe20000410000 */
[----:B------:R-:W-:Y:S01]  /*4150*/  SHF.R.S32.HI R140, RZ, 0x1f, R85 ;  /* 0x0000001fff8c7819 */ /* 0x000fe20000011455 */
[----:B------:R-:W-:Y:S01]  /*4160*/  STS [R78+0x28], R227 ;  /* 0x000028e34e007388 */ /* 0x000fe20000000800 */
[----:B------:R-:W-:-:S03]  /*4170*/  FFMA.FTZ R191, R136, R189, R191 ;  /* 0x000000bd88bf7223 */ /* 0x000fc600000100bf */
[----:B------:R-:W-:Y:S01]  /*4180*/  STS [R78+0x2c], R229 ;  /* 0x00002ce54e007388 */ /* 0x000fe20000000800 */
[----:B------:R-:W-:Y:S02]  /*4190*/  IMAD R2, R140, UR36, RZ ;  /* 0x000000248c027c24 */ /* 0x000fe4000f8e02ff */
[----:B------:R-:W-:Y:S01]  /*41a0*/  FFMA.FTZ R187, R126, R191, R187 ;  /* 0x000000bf7ebb7223 */ /* 0x000fe200000100bb */
[----:B------:R-:W-:Y:S01]  /*41b0*/  STS [R78+0x30], R231 ;  /* 0x000030e74e007388 */ /* 0x000fe20000000800 */
[----:B-1----:R-:W-:Y:S01]  /*41c0*/  IMAD R3, R85, UR37, R2 ;  /* 0x0000002555037c24 */ /* 0x002fe2000f8e0202 */
[----:B------:R-:W-:Y:S01]  /*41d0*/  IADD3 R2, P0, PT, R10, UR22, RZ ;  /* 0x000000160a027c10 */ /* 0x000fe2000ff1e0ff */
[----:B------:R-:W-:Y:S01]  /*41e0*/  FFMA.FTZ R13, R13, R187, R128 ;  /* 0x000000bb0d0d7223 */ /* 0x000fe20000010080 */
[----:B------:R0:W-:Y:S02]  /*41f0*/  STS [R78+0x34], R195 ;  /* 0x000034c34e007388 */ /* 0x0001e40000000800 */
[----:B------:R-:W-:Y:S01]  /*4200*/  IADD3.X R3, PT, PT, R11, R3, RZ, P0, !PT ;  /* 0x000000030b037210 */ /* 0x000fe200007fe4ff */
[----:B------:R-:W-:Y:S01]  /*4210*/  FFMA.FTZ R11, R101, R132, R176 ;  /* 0x00000084650b7223 */ /* 0x000fe200000100b0 */
[----:B------:R1:W-:Y:S01]  /*4220*/  STS [R78+0x38], R221 ;  /* 0x000038dd4e007388 */ /* 0x0003e20000000800 */
[----:B------:R-:W-:Y:S01]  /*4230*/  FFMA.FTZ R185, R124, R13, R185 ;  /* 0x0000000d7cb97223 */ /* 0x000fe200000100b9 */
[----:B------:R-:W-:-:S02]  /*4240*/  IMAD.WIDE.U32 R2, R183, UR38, R2 ;  /* 0x00000026b7027c25 */ /* 0x000fc4000f8e0002 */
[----:B------:R1:W-:Y:S02]  /*4250*/  STS [R78+0x3c], R235 ;  /* 0x00003ceb4e007388 */ /* 0x0003e40000000800 */
[----:B0-----:R-:W-:Y:S01]  /*4260*/  FFMA.FTZ R195, R102, R130, R11 ;  /* 0x0000008266c37223 */ /* 0x001fe2000001000b */
[----:B------:R-:W-:Y:S01]  /*4270*/  MOV R11, UR19 ;  /* 0x00000013000b7c02 */ /* 0x000fe20008000f00 */
[----:B------:R-:W-:Y:S01]  /*4280*/  BAR.SYNC.DEFER_BLOCKING 0x0 ;  /* 0x0000000000007b1d */ /* 0x000fe20000010000 */
[----:B------:R-:W-:Y:S01]  /*4290*/  IMAD R3, R183, UR39, R3 ;  /* 0x00000027b7037c24 */ /* 0x000fe2000f8e0203 */
[----:B------:R-:W-:Y:S01]  /*42a0*/  LEA R10, P0, R2, UR40, 0x2 ;  /* 0x00000028020a7c11 */ /* 0x000fe2000f8010ff */
[----:B------:R-:W-:Y:S01]  /*42b0*/  FFMA.FTZ R12, R104, R12, R195 ;  /* 0x0000000c680c7223 */ /* 0x000fe200000100c3 */
[----:B------:R-:W-:Y:S02]  /*42c0*/  IADD3 R150, PT, PT, R11, -UR22, -R82 ;  /* 0x800000160b967c10 */ /* 0x000fe4000fffe852 */
[----:B------:R-:W-:-:S02]  /*42d0*/  LEA.HI.X R11, R2, UR41, R3, 0x2, P0 ;  /* 0x00000029020b7c11 */ /* 0x000fc400080f1403 */
[C---:B------:R-:W-:Y:S02]  /*42e0*/  ISETP.GE.AND P6, PT, R150.reuse, 0x1, PT ;  /* 0x000000019600780c */ /* 0x040fe40003fc6270 */
[C---:B------:R-:W-:Y:S02]  /*42f0*/  ISETP.GE.AND P3, PT, R150.reuse, 0x21, PT ;  /* 0x000000219600780c */ /* 0x040fe40003f66270 */
[C---:B------:R-:W-:Y:S02]  /*4300*/  ISETP.GE.AND P2, PT, R150.reuse, 0x41, PT ;  /* 0x000000419600780c */ /* 0x040fe40003f46270 */
[C---:B------:R-:W-:Y:S02]  /*4310*/  ISETP.GE.AND P1, PT, R150.reuse, 0x61, PT ;  /* 0x000000619600780c */ /* 0x040fe40003f26270 */
[----:B------:R-:W-:Y:S01]  /*4320*/  ISETP.GE.AND P0, PT, R150, 0x81, PT ;  /* 0x000000819600780c */ /* 0x000fe20003f06270 */
[----:B------:R1:W0:Y:S04]  /*4330*/  LDS R225, [R77+0x8d0] ;  /* 0x0008d0004de17984 */ /* 0x0002280000000800 */
[----:B------:R-:W-:Y:S08]  /*4340*/  @!P6 BRA `(.L_x_6745) ;  /* 0x000000000010e947 */ /* 0x000ff00003800000 */
[----:B------:R-:W-:-:S04]  /*4350*/  LEA.HI R2, R82, R82, RZ, 0x1b ;  /* 0x0000005252027211 */ /* 0x000fc800078fd8ff */
[----:B------:R-:W-:-:S05]  /*4360*/  LEA R2, R2, UR32, 0x2 ;  /* 0x0000002002027c11 */ /* 0x000fca000f8e10ff */
[----:B------:R-:W2:Y:S04]  /*4370*/  LDS R3, [R2+0x850] ;  /* 0x0008500002037984 */ /* 0x000ea80000000800 */
[----:B--2---:R2:W-:Y:S02]  /*4380*/  REDG.E.ADD.F32.FTZ.RN.STRONG.GPU desc[UR24][R10.64], R3 ;  /* 0x000000030a0079a6 */ /* 0x0045e4000c12f318 */
.L_x_6745:
[----:B------:R-:W-:Y:S05]  /*4390*/  BSYNC.RECONVERGENT B0 ;  /* 0x0000000000007941 */ /* 0x000fea0003800200 */
.L_x_6744:
[----:B------:R-:W-:Y:S01]  /*43a0*/  BSSY.RECONVERGENT B0, `(.L_x_6746) ;  /* 0x0000004000007945 */ /* 0x000fe20003800200 */
[----:B------:R-:W-:-:S03]  /*43b0*/  ISETP.GE.AND P6, PT, R150, 0xa1, PT ;  /* 0x000000a19600780c */ /* 0x000fc60003fc6270 */
[----:B------:R-:W-:Y:S10]  /*43c0*/  @!P3 BRA `(.L_x_6747) ;  /* 0x000000000004b947 */ /* 0x000ff40003800000 */
[----:B0-----:R3:W-:Y:S02]  /*43d0*/  REDG.E.ADD.F32.FTZ.RN.STRONG.GPU desc[UR24][R10.64+0x80], R225 ;  /* 0x000080e10a0079a6 */ /* 0x0017e4000c12f318 */
.L_x_6747:
[----:B------:R-:W-:Y:S05]  /*43e0*/  BSYNC.RECONVERGENT B0 ;  /* 0x0000000000007941 */ /* 0x000fea0003800200 */
.L_x_6746:
[----:B--2---:R2:W4:Y:S01]  /*43f0*/  LDS R3, [R76+0x950] ;  /* 0x000950004c037984 */ /* 0x0045220000000800 */
[----:B------:R-:W-:Y:S04]  /*4400*/  BSSY.RECONVERGENT B0, `(.L_x_6748) ;  /* 0x0000003000007945 */ /* 0x000fe80003800200 */
[----:B------:R-:W-:Y:S05]  /*4410*/  @!P2 BRA `(.L_x_6749) ;  /* 0x000000000004a947 */ /* 0x000fea0003800000 */
[----:B----4-:R4:W-:Y:S02]  /*4420*/  REDG.E.ADD.F32.FTZ.RN.STRONG.GPU desc[UR24][R10.64+0x100], R3 ;  /* 0x000100030a0079a6 */ /* 0x0109e4000c12f318 */
.L_x_6749:
[----:B------:R-:W-:Y:S05]  /*4430*/  BSYNC.RECONVERGENT B0 ;  /* 0x0000000000007941 */ /* 0x000fea0003800200 */
.L_x_6748:
[----:B----4-:R4:W0:Y:S01]  /*4440*/  LDS R3, [R75+0x9d0] ;  /* 0x0009d0004b037984 */ /* 0x0108220000000800 */
[----:B------:R-:W-:Y:S04]  /*4450*/  BSSY.RECONVERGENT B0, `(.L_x_6750) ;  /* 0x0000003000007945 */ /* 0x000fe80003800200 */
[----:B------:R-:W-:Y:S05]  /*4460*/  @!P1 BRA `(.L_x_6751) ;  /* 0x0000000000049947 */ /* 0x000fea0003800000 */
[----:B0-----:R0:W-:Y:S02]  /*4470*/  REDG.E.ADD.F32.FTZ.RN.STRONG.GPU desc[UR24][R10.64+0x180], R3 ;  /* 0x000180030a0079a6 */ /* 0x0011e4000c12f318 */
.L_x_6751:
[----:B------:R-:W-:Y:S05]  /*4480*/  BSYNC.RECONVERGENT B0 ;  /* 0x0000000000007941 */ /* 0x000fea0003800200 */
.L_x_6750:
[----:B0-----:R0:W0:Y:S01]  /*4490*/  LDS R3, [R74+0xa50] ;  /* 0x000a50004a037984 */ /* 0x0010220000000800 */
[----:B------:R-:W-:Y:S04]  /*44a0*/  BSSY.RECONVERGENT B0, `(.L_x_6752) ;  /* 0x0000003000007945 */ /* 0x000fe80003800200 */
[----:B------:R-:W-:Y:S05]  /*44b0*/  @!P0 BRA `(.L_x_6753) ;  /* 0x0000000000048947 */ /* 0x000fea0003800000 */
[----:B0-----:R0:W-:Y:S02]  /*44c0*/  REDG.E.ADD.F32.FTZ.RN.STRONG.GPU desc[UR24][R10.64+0x200], R3 ;  /* 0x000200030a0079a6 */ /* 0x0011e4000c12f318 */
.L_x_6753:
[----:B------:R-:W-:Y:S05]  /*44d0*/  BSYNC.RECONVERGENT B0 ;  /* 0x0000000000007941 */ /* 0x000fea0003800200 */
.L_x_6752:
[----:B0-----:R0:W0:Y:S01]  /*44e0*/  LDS R3, [R73+0xad0] ;  /* 0x000ad00049037984 */ /* 0x0010220000000800 */
[----:B------:R-:W-:Y:S04]  /*44f0*/  BSSY.RECONVERGENT B0, `(.L_x_6754) ;  /* 0x0000003000007945 */ /* 0x000fe80003800200 */
[----:B------:R-:W-:Y:S05]  /*4500*/  @!P6 BRA `(.L_x_6755) ;  /* 0x000000000004e947 */ /* 0x000fea0003800000 */
[----:B0-----:R0:W-:Y:S02]  /*4510*/  REDG.E.ADD.F32.FTZ.RN.STRONG.GPU desc[UR24][R10.64+0x280], R3 ;  /* 0x000280030a0079a6 */ /* 0x0011e4000c12f318 */
.L_x_6755:
[----:B------:R-:W-:Y:S05]  /*4520*/  BSYNC.RECONVERGENT B0 ;  /* 0x0000000000007941 */ /* 0x000fea0003800200 */
.L_x_6754:
[----:B---3--:R3:W2:Y:S01]  /*4530*/  LDS R225, [R72+0xb50] ;  /* 0x000b500048e17984 */ /* 0x0086a20000000800 */
[----:B------:R-:W-:Y:S01]  /*4540*/  ISETP.GE.AND P6, PT, R150, 0xc1, PT ;  /* 0x000000c19600780c */ /* 0x000fe20003fc6270 */
[----:B0-----:R-:W-:Y:S01]  /*4550*/  FFMA.FTZ R3, R29, -R106, R138 ;  /* 0x8000006a1d037223 */ /* 0x001fe2000001008a */
[----:B------:R-:W-:Y:S01]  /*4560*/  FMUL.FTZ R2, R106, R185 ;  /* 0x000000b96a027220 */ /* 0x000fe20000410000 */
[----:B------:R-:W-:Y:S01]  /*4570*/  FFMA.FTZ R193, R28, -R167, R193 ;  /* 0x800000a71cc17223 */ /* 0x000fe200000100c1 */
[----:B------:R-:W-:Y:S01]  /*4580*/  FMUL.FTZ R124, R167, R13 ;  /* 0x0000000da77c7220 */ /* 0x000fe20000410000 */
[----:B------:R-:W-:Y:S01]  /*4590*/  BSSY.RECONVERGENT B0, `(.L_x_6756) ;  /* 0x000000b000007945 */ /* 0x000fe20003800200 */
[----:B-1----:R-:W-:Y:S01]  /*45a0*/  FFMA.FTZ R221, R2, R3, RZ ;  /* 0x0000000302dd7223 */ /* 0x002fe200000100ff */
[C---:B------:R-:W-:Y:S01]  /*45b0*/  ISETP.GE.AND P0, PT, R150.reuse, 0xe1, PT ;  /* 0x000000e19600780c */ /* 0x040fe20003f06270 */
[----:B------:R-:W-:Y:S01]  /*45c0*/  FFMA.FTZ R195, R27, -R108, R152 ;  /* 0x8000006c1bc37223 */ /* 0x000fe20000010098 */
[----:B------:R-:W-:Y:S01]  /*45d0*/  ISETP.GE.AND P1, PT, R150, 0x101, PT ;  /* 0x000001019600780c */ /* 0x000fe20003f26270 */
[----:B------:R-:W-:Y:S01]  /*45e0*/  FMUL.FTZ R126, R108, R187 ;  /* 0x000000bb6c7e7220 */ /* 0x000fe20000410000 */
[----:B------:R-:W-:Y:S01]  /*45f0*/  ISETP.GE.AND P2, PT, R150, 0x121, PT ;  /* 0x000001219600780c */ /* 0x000fe20003f46270 */
[----:B------:R-:W-:Y:S01]  /*4600*/  FFMA.FTZ R221, R124, R193, R221 ;  /* 0x000000c17cdd7223 */ /* 0x000fe200000100dd */
[----:B------:R-:W-:Y:S01]  /*4610*/  ISETP.GE.AND P3, PT, R150, 0x141, PT ;  /* 0x000001419600780c */ /* 0x000fe20003f66270 */
[----:B---3--:R-:W-:-:S12]  /*4620*/  @!P6 BRA `(.L_x_6757) ;  /* 0x000000000004e947 */ /* 0x008fd80003800000 */
[----:B--2---:R0:W-:Y:S02]  /*4630*/  REDG.E.ADD.F32.FTZ.RN.STRONG.GPU desc[UR24][R10.64+0x300], R225 ;  /* 0x000300e10a0079a6 */ /* 0x0041e4000c12f318 */
.L_x_6757:
[----:B------:R-:W-:Y:S05]  /*4640*/  BSYNC.RECONVERGENT B0 ;  /* 0x0000000000007941 */ /* 0x000fea0003800200 */
.L_x_6756:
[----:B0-2---:R-:W-:Y:S01]  /*4650*/  FFMA.FTZ R225, R126, R195, R221 ;  /* 0x000000c37ee17223 */ /* 0x005fe200000100dd */
[----:B------:R-:W-:Y:S01]  /*4660*/  BSSY.RECONVERGENT B0, `(.L_x_6758) ;  /* 0x0000006000007945 */ /* 0x000fe20003800200 */
[----:B------:R0:W1:Y:S01]  /*4670*/  LDS R221, [R71+0xbd0] ;  /* 0x000bd00047dd7984 */ /* 0x0000620000000800 */
[----:B------:R-:W-:Y:S01]  /*4680*/  FFMA.FTZ R205, R26, -R169, R205 ;  /* 0x800000a91acd7223 */ /* 0x000fe200000100cd */
[----:B------:R-:W-:Y:S01]  /*4690*/  FMUL.FTZ R128, R169, R191 ;  /* 0x000000bfa9807220 */ /* 0x000fe20000410000 */
[----:B------:R-:W-:Y:S06]  /*46a0*/  @!P0 BRA `(.L_x_6759) ;  /* 0x0000000000048947 */ /* 0x000fec0003800000 */
[----:B-1----:R2:W-:Y:S02]  /*46b0*/  REDG.E.ADD.F32.FTZ.RN.STRONG.GPU desc[UR24][R10.64+0x380], R221 ;  /* 0x000380dd0a0079a6 */ /* 0x0025e4000c12f318 */
.L_x_6759:
[----:B------:R-:W-:Y:S05]  /*46c0*/  BSYNC.RECONVERGENT B0 ;  /* 0x0000000000007941 */ /* 0x000fea0003800200 */
.L_x_6758:
[----:B------:R3:W0:Y:S01]  /*46d0*/  LDS R227, [R70+0xc50] ;  /* 0x000c500046e37984 */ /* 0x0006220000000800 */
[----:B------:R-:W-:Y:S01]  /*46e0*/  BSSY.RECONVERGENT B0, `(.L_x_6760) ;  /* 0x0000006000007945 */ /* 0x000fe20003800200 */
[----:B-12---:R-:W-:Y:S01]  /*46f0*/  FFMA.FTZ R221, R25, -R110, R154 ;  /* 0x8000006e19dd7223 */ /* 0x006fe2000001009a */
[----:B------:R-:W-:Y:S01]  /*4700*/  FMUL.FTZ R130, R110, R189 ;  /* 0x000000bd6e827220 */ /* 0x000fe20000410000 */
[----:B------:R-:W-:Y:S01]  /*4710*/  FFMA.FTZ R225, R128, R205, R225 ;  /* 0x000000cd80e17223 */ /* 0x000fe200000100e1 */
[----:B------:R-:W-:Y:S06]  /*4720*/  @!P1 BRA `(.L_x_6761) ;  /* 0x0000000000049947 */ /* 0x000fec0003800000 */
[----:B0-----:R1:W-:Y:S02]  /*4730*/  REDG.E.ADD.F32.FTZ.RN.STRONG.GPU desc[UR24][R10.64+0x400], R227 ;  /* 0x000400e30a0079a6 */ /* 0x0013e4000c12f318 */
.L_x_6761:
[----:B------:R-:W-:Y:S05]  /*4740*/  BSYNC.RECONVERGENT B0 ;  /* 0x0000000000007941 */ /* 0x000fea0003800200 */
.L_x_6760:
[----:B------:R-:W-:Y:S01]  /*4750*/  FFMA.FTZ R132, R24, -R171, R207 ;  /* 0x800000ab18847223 */ /* 0x000fe200000100cf */
[----:B------:R-:W-:Y:S01]  /*4760*/  BSSY.RECONVERGENT B0, `(.L_x_6762) ;  /* 0x0000006000007945 */ /* 0x000fe20003800200 */
[----:B------:R2:W0:Y:S01]  /*4770*/  LDS R207, [R69+0xcd0] ;  /* 0x000cd00045cf7984 */ /* 0x0004220000000800 */
[----:B------:R-:W-:Y:S01]  /*4780*/  FMUL.FTZ R134, R171, R203 ;  /* 0x000000cbab867220 */ /* 0x000fe20000410000 */
[----:B------:R-:W-:Y:S01]  /*4790*/  FFMA.FTZ R225, R130, R221, R225 ;  /* 0x000000dd82e17223 */ /* 0x000fe200000100e1 */
[----:B------:R-:W-:Y:S06]  /*47a0*/  @!P2 BRA `(.L_x_6763) ;  /* 0x000000000004a947 */ /* 0x000fec0003800000 */
[----:B0-----:R0:W-:Y:S02]  /*47b0*/  REDG.E.ADD.F32.FTZ.RN.STRONG.GPU desc[UR24][R10.64+0x480], R207 ;  /* 0x000480cf0a0079a6 */ /* 0x0011e4000c12f318 */
.L_x_6763:
[----:B------:R-:W-:Y:S05]  /*47c0*/  BSYNC.RECONVERGENT B0 ;  /* 0x0000000000007941 */ /* 0x000fea0003800200 */
.L_x_6762:
[----:B0-----:R0:W0:Y:S01]  /*47d0*/  LDS R207, [R68+0xd50] ;  /* 0x000d500044cf7984 */ /* 0x0010220000000800 */
[----:B------:R-:W-:Y:S01]  /*47e0*/  BSSY.RECONVERGENT B0, `(.L_x_6764) ;  /* 0x0000006000007945 */ /* 0x000fe20003800200 */
[----:B------:R-:W-:Y:S01]  /*47f0*/  FFMA.FTZ R156, R23, -R112, R156 ;  /* 0x80000070179c7223 */ /* 0x000fe2000001009c */
[----:B------:R-:W-:Y:S01]  /*4800*/  FMUL.FTZ R136, R112, R201 ;  /* 0x000000c970887220 */ /* 0x000fe20000410000 */
[----:B------:R-:W-:Y:S01]  /*4810*/  FFMA.FTZ R225, R134, R132, R225 ;  /* 0x0000008486e17223 */ /* 0x000fe200000100e1 */
[----:B------:R-:W-:Y:S06]  /*4820*/  @!P3 BRA `(.L_x_6765) ;  /* 0x000000000004b947 */ /* 0x000fec0003800000 */
[----:B0-----:R0:W-:Y:S02]  /*4830*/  REDG.E.ADD.F32.FTZ.RN.STRONG.GPU desc[UR24][R10.64+0x500], R207 ;  /* 0x000500cf0a0079a6 */ /* 0x0011e4000c12f318 */
.L_x_6765:
[----:B------:R-:W-:Y:S05]  /*4840*/  BSYNC.RECONVERGENT B0 ;  /* 0x0000000000007941 */ /* 0x000fea0003800200 */
.L_x_6764:
[----:B0-----:R0:W0:Y:S01]  /*4850*/  LDS R207, [R67+0xdd0] ;  /* 0x000dd00043cf7984 */ /* 0x0010220000000800 */
[----:B------:R-:W-:Y:S01]  /*4860*/  FFMA.FTZ R209, R22, -R173, R209 ;  /* 0x800000ad16d17223 */ /* 0x000fe200000100d1 */
[----:B------:R-:W-:Y:S01]  /*4870*/  FMUL.FTZ R138, R173, R199 ;  /* 0x000000c7ad8a7220 */ /* 0x000fe20000410000 */
[----:B------:R-:W-:Y:S01]  /*4880*/  FFMA.FTZ R225, R136, R156, R225 ;  /* 0x0000009c88e17223 */ /* 0x000fe200000100e1 */
[----:B------:R-:W-:Y:S01]  /*4890*/  FFMA.FTZ R158, R21, -R114, R158 ;  /* 0x80000072159e7223 */ /* 0x000fe2000001009e */
[----:B------:R-:W-:Y:S01]  /*48a0*/  FMUL.FTZ R140, R114, R197 ;  /* 0x000000c5728c7220 */ /* 0x000fe20000410000 */
[----:B------:R-:W-:Y:S01]  /*48b0*/  ISETP.GE.AND P6, PT, R150, 0x161, PT ;  /* 0x000001619600780c */ /* 0x000fe20003fc6270 */
[----:B------:R-:W-:Y:S01]  /*48c0*/  FFMA.FTZ R225, R138, R209, R225 ;  /* 0x000000d18ae17223 */ /* 0x000fe200000100e1 */
[----:B------:R-:W-:Y:S01]  /*48d0*/  FMUL.FTZ R142, R175, R213 ;  /* 0x000000d5af8e7220 */ /* 0x000fe20000410000 */
[----:B------:R-:W-:Y:S01]  /*48e0*/  FFMA.FTZ R211, R20, -R175, R211 ;  /* 0x800000af14d37223 */ /* 0x000fe200000100d3 */
[----:B------:R-:W-:Y:S01]  /*48f0*/  FMUL.FTZ R144, R116, R233 ;  /* 0x000000e974907220 */ /* 0x000fe20000410000 */
[----:B------:R-:W-:Y:S01]  /*4900*/  FFMA.FTZ R225, R140, R158, R225 ;  /* 0x0000009e8ce17223 */ /* 0x000fe200000100e1 */
[----:B------:R-:W-:Y:S01]  /*4910*/  FFMA.FTZ R160, R19, -R116, R160 ;  /* 0x8000007413a07223 */ /* 0x000fe200000100a0 */
[----:B------:R-:W-:Y:S01]  /*4920*/  FMUL.FTZ R146, R177, R239 ;  /* 0x000000efb1927220 */ /* 0x000fe20000410000 */
[----:B------:R-:W-:Y:S01]  /*4930*/  FFMA.FTZ R215, R18, -R177, R215 ;  /* 0x800000b112d77223 */ /* 0x000fe200000100d7 */
[----:B------:R-:W-:Y:S01]  /*4940*/  FFMA.FTZ R225, R142, R211, R225 ;  /* 0x000000d38ee17223 */ /* 0x000fe200000100e1 */
[----:B------:R-:W-:Y:S01]  /*4950*/  BSSY.RECONVERGENT B0, `(.L_x_6766) ;  /* 0x000000b000007945 */ /* 0x000fe20003800200 */
[----:B------:R-:W-:Y:S01]  /*4960*/  ISETP.GE.AND P0, PT, R150, 0x181, PT ;  /* 0x000001819600780c */ /* 0x000fe20003f06270 */
[----:B------:R-:W-:Y:S01]  /*4970*/  FMUL.FTZ R148, R118, R241 ;  /* 0x000000f176947220 */ /* 0x000fe20000410000 */
[----:B------:R-:W-:Y:S01]  /*4980*/  FFMA.FTZ R225, R144, R160, R225 ;  /* 0x000000a090e17223 */ /* 0x000fe200000100e1 */
[C---:B------:R-:W-:Y:S01]  /*4990*/  ISETP.GE.AND P1, PT, R150.reuse, 0x1a1, PT ;  /* 0x000001a19600780c */ /* 0x040fe20003f26270 */
[----:B------:R-:W-:Y:S01]  /*49a0*/  FFMA.FTZ R172, R17, -R118, R172 ;  /* 0x8000007611ac7223 */ /* 0x000fe200000100ac */
[----:B------:R-:W-:Y:S01]  /*49b0*/  ISETP.GE.AND P2, PT, R150, 0x1c1, PT ;  /* 0x000001c19600780c */ /* 0x000fe20003f46270 */
[----:B------:R-:W-:Y:S01]  /*49c0*/  FFMA.FTZ R225, R146, R215, R225 ;  /* 0x000000d792e17223 */ /* 0x000fe200000100e1 */
[----:B------:R-:W-:Y:S01]  /*49d0*/  ISETP.GE.AND P3, PT, R150, 0x1e1, PT ;  /* 0x000001e19600780c */ /* 0x000fe20003f66270 */
[----:B------:R-:W-:-:S12]  /*49e0*/  @!P6 BRA `(.L_x_6767) ;  /* 0x000000000004e947 */ /* 0x000fd80003800000 */
[----:B0-----:R0:W-:Y:S02]  /*49f0*/  REDG.E.ADD.F32.FTZ.RN.STRONG.GPU desc[UR24][R10.64+0x580], R207 ;  /* 0x000580cf0a0079a6 */ /* 0x0011e4000c12f318 */
.L_x_6767:
[----:B------:R-:W-:Y:S05]  /*4a00*/  BSYNC.RECONVERGENT B0 ;  /* 0x0000000000007941 */ /* 0x000fea0003800200 */
.L_x_6766:
[----:B0-----:R0:W0:Y:S01]  /*4a10*/  LDS R207, [R66+0xe50] ;  /* 0x000e500042cf7984 */ /* 0x0010220000000800 */
[----:B------:R-:W-:Y:S01]  /*4a20*/  BSSY.RECONVERGENT B0, `(.L_x_6768) ;  /* 0x0000006000007945 */ /* 0x000fe20003800200 */
[----:B------:R-:W-:Y:S01]  /*4a30*/  FMUL.FTZ R150, R179, R243 ;  /* 0x000000f3b3967220 */ /* 0x000fe20000410000 */
[----:B------:R-:W-:Y:S01]  /*4a40*/  FFMA.FTZ R223, R16, -R179, R223 ;  /* 0x800000b310df7223 */ /* 0x000fe200000100df */
[----:B------:R-:W-:Y:S01]  /*4a50*/  FFMA.FTZ R225, R148, R172, R225 ;  /* 0x000000ac94e17223 */ /* 0x000fe200000100e1 */
[----:B------:R-:W-:Y:S06]  /*4a60*/  @!P0 BRA `(.L_x_6769) ;  /* 0x0000000000048947 */ /* 0x000fec0003800000 */
[----:B0-----:R0:W-:Y:S02]  /*4a70*/  REDG.E.ADD.F32.FTZ.RN.STRONG.GPU desc[UR24][R10.64+0x600], R207 ;  /* 0x000600cf0a0079a6 */ /* 0x0011e4000c12f318 */
.L_x_6769:
[----:B------:R-:W-:Y:S05]  /*4a80*/  BSYNC.RECONVERGENT B0 ;  /* 0x0000000000007941 */ /* 0x000fea0003800200 */
.L_x_6768:
[----:B0-----:R0:W0:Y:S01]  /*4a90*/  LDS R207, [R65+0xed0] ;  /* 0x000ed00041cf7984 */ /* 0x0010220000000800 */
[----:B------:R-:W-:Y:S01]  /*4aa0*/  BSSY.RECONVERGENT B0, `(.L_x_6770) ;  /* 0x0000006000007945 */ /* 0x000fe20003800200 */
[----:B------:R-:W-:Y:S01]  /*4ab0*/  FMUL.FTZ R152, R120, R166 ;  /* 0x000000a678987220 */ /* 0x000fe20000410000 */
[----:B------:R-:W-:Y:S01]  /*4ac0*/  FFMA.FTZ R174, R15, -R120, R174 ;  /* 0x800000780fae7223 */ /* 0x000fe200000100ae */
[----:B------:R-:W-:Y:S01]  /*4ad0*/  FFMA.FTZ R225, R150, R223, R225 ;  /* 0x000000df96e17223 */ /* 0x000fe200000100e1 */
[----:B------:R-:W-:Y:S06]  /*4ae0*/  @!P1 BRA `(.L_x_6771) ;  /* 0x0000000000049947 */ /* 0x000fec0003800000 */
[----:B0-----:R0:W-:Y:S02]  /*4af0*/  REDG.E.ADD.F32.FTZ.RN.STRONG.GPU desc[UR24][R10.64+0x680], R207 ;  /* 0x000680cf0a0079a6 */ /* 0x0011e4000c12f318 */
.L_x_6771:
[----:B------:R-:W-:Y:S05]  /*4b00*/  BSYNC.RECONVERGENT B0 ;  /* 0x0000000000007941 */ /* 0x000fea0003800200 */
.L_x_6770:
[----:B0-----:R0:W0:Y:S01]  /*4b10*/  LDS R207, [R64+0xf50] ;  /* 0x000f500040cf7984 */ /* 0x0010220000000800 */
[----:B------:R-:W-:Y:S01]  /*4b20*/  BSSY.RECONVERGENT B0, `(.L_x_6772) ;  /* 0x0000006000007945 */ /* 0x000fe20003800200 */
[----:B-1----:R-:W-:Y:S01]  /*4b30*/  FMUL.FTZ R227, R181, R217 ;  /* 0x000000d9b5e37220 */ /* 0x002fe20000410000 */
[----:B------:R-:W-:Y:S01]  /*4b40*/  FFMA.FTZ R219, R14, -R181, R219 ;  /* 0x800000b50edb7223 */ /* 0x000fe200000100db */
[----:B------:R-:W-:Y:S01]  /*4b50*/  FFMA.FTZ R154, R152, R174, R225 ;  /* 0x000000ae989a7223 */ /* 0x000fe200000100e1 */
[----:B------:R-:W-:Y:S06]  /*4b60*/  @!P2 BRA `(.L_x_6773) ;  /* 0x000000000004a947 */ /* 0x000fec0003800000 */
[----:B0-----:R1:W-:Y:S02]  /*4b70*/  REDG.E.ADD.F32.FTZ.RN.STRONG.GPU desc[UR24][R10.64+0x700], R207 ;  /* 0x000700cf0a0079a6 */ /* 0x0013e4000c12f318 */
.L_x_6773:
[----:B------:R-:W-:Y:S05]  /*4b80*/  BSYNC.RECONVERGENT B0 ;  /* 0x0000000000007941 */ /* 0x000fea0003800200 */
.L_x_6772:
[----:B------:R2:W2:Y:S01]  /*4b90*/  LDS R225, [R63+0xfd0] ;  /* 0x000fd0003fe17984 */ /* 0x0004a20000000800 */
[----:B------:R-:W-:Y:S01]  /*4ba0*/  BSSY.RECONVERGENT B0, `(.L_x_6774) ;  /* 0x0000004000007945 */ /* 0x000fe20003800200 */
[----:B01----:R-:W-:-:S03]  /*4bb0*/  FFMA.FTZ R207, R227, R219, R154 ;  /* 0x000000dbe3cf7223 */ /* 0x003fc6000001009a */
[----:B------:R-:W-:Y:S05]  /*4bc0*/  @!P3 BRA `(.L_x_6775) ;  /* 0x000000000004b947 */ /* 0x000fea0003800000 */
[----:B--2---:R0:W-:Y:S02]  /*4bd0*/  REDG.E.ADD.F32.FTZ.RN.STRONG.GPU desc[UR24][R10.64+0x780], R225 ;  /* 0x000780e10a0079a6 */ /* 0x0041e4000c12f318 */
.L_x_6775:
[----:B------:R-:W-:Y:S05]  /*4be0*/  BSYNC.RECONVERGENT B0 ;  /* 0x0000000000007941 */ /* 0x000fea0003800200 */
.L_x_6774:
[----:B0-----:R-:W0:Y:S01]  /*4bf0*/  SHFL.DOWN PT, R10, R207, 0x1, 0x1f ;  /* 0x08201f00cf0a7f89 */ /* 0x001e2200000e0000 */
[----:B------:R-:W-:Y:S01]  /*4c00*/  ISETP.GT.AND P0, PT, R47, 0x1e, PT ;  /* 0x0000001e2f00780c */ /* 0x000fe20003f04270 */
[----:B------:R-:W-:Y:S01]  /*4c10*/  FADD.FTZ R149, R138, R149 ;  /* 0x000000958a957221 */ /* 0x000fe20000010000 */
[----:B------:R-:W-:Y:S01]  /*4c20*/  FADD.FTZ R145, R134, R145 ;  /* 0x0000009186917221 */ /* 0x000fe20000010000 */
[----:B------:R-:W1:Y:S01]  /*4c30*/  SHFL.DOWN PT, R11, R12, 0x1, 0x1f ;  /* 0x08201f000c0b7f89 */ /* 0x000e6200000e0000 */
[----:B------:R-:W-:Y:S01]  /*4c40*/  FADD.FTZ R143, R130, R143 ;  /* 0x0000008f828f7221 */ /* 0x000fe20000010000 */
[----:B------:R-:W-:Y:S01]  /*4c50*/  FADD.FTZ R141, R128, R141 ;  /* 0x0000008d808d7221 */ /* 0x000fe20000010000 */
[----:B------:R-:W-:Y:S01]  /*4c60*/  FMUL.FTZ R128, R122, R243 ;  /* 0x000000f37a807220 */ /* 0x000fe20000410000 */
[----:B------:R-:W-:Y:S01]  /*4c70*/  FADD.FTZ R139, R126, R139 ;  /* 0x0000008b7e8b7221 */ /* 0x000fe20000010000 */
[----:B------:R-:W-:Y:S01]  /*4c80*/  FADD.FTZ R137, R124, R137 ;  /* 0x000000897c897221 */ /* 0x000fe20000010000 */
[C---:B------:R-:W-:Y:S01]  /*4c90*/  FMUL.FTZ R126, R122.reuse, R13 ;  /* 0x0000000d7a7e7220 */ /* 0x040fe20000410000 */
[----:B------:R-:W-:Y:S01]  /*4ca0*/  FMUL.FTZ R124, R122, R217 ;  /* 0x000000d97a7c7220 */ /* 0x000fe20000410000 */
[----:B------:R-:W-:Y:S01]  /*4cb0*/  FMUL.FTZ R223, R223, R128 ;  /* 0x00000080dfdf7220 */ /* 0x000fe20000410000 */
[----:B------:R-:W-:Y:S01]  /*4cc0*/  FADD.FTZ R147, R136, R147 ;  /* 0x0000009388937221 */ /* 0x000fe20000010000 */
[----:B------:R-:W-:Y:S01]  /*4cd0*/  FMUL.FTZ R193, R193, R126 ;  /* 0x0000007ec1c17220 */ /* 0x000fe20000410000 */
[----:B------:R-:W-:Y:S01]  /*4ce0*/  FMUL.FTZ R219, R219, R124 ;  /* 0x0000007cdbdb7220 */ /* 0x000fe20000410000 */
[----:B------:R-:W-:Y:S01]  /*4cf0*/  FADD.FTZ R135, R2, R135 ;  /* 0x0000008702877221 */ /* 0x000fe20000010000 */
[----:B------:R-:W-:Y:S01]  /*4d00*/  BSSY.RECONVERGENT B0, `(.L_x_6776) ;  /* 0x0000068000007945 */ /* 0x000fe20003800200 */
        /* <DEDUP_REMOVED lines=16> */
[----:B------:R-:W-:-:S09]  /*4e10*/  FADD.FTZ R103, R124, R103 ;  /* 0x000000677c677221 */ /* 0x000fd20000010000 */
[----:B0-----:R-:W-:Y:S01]  /*4e20*/  @!P0 FADD.FTZ R207, R207, R10 ;  /* 0x0000000acfcf8221 */ /* 0x001fe20000010000 */
[----:B------:R-:W-:Y:S01]  /*4e30*/  FMUL.FTZ R10, R122, R199 ;  /* 0x000000c77a0a7220 */ /* 0x000fe20000410000 */
[----:B-1----:R-:W-:-:S03]  /*4e40*/  @!P0 FADD.FTZ R12, R12, R11 ;  /* 0x0000000b0c0c8221 */ /* 0x002fc60000010000 */
[----:B------:R-:W0:Y:S01]  /*4e50*/  SHFL.DOWN PT, R154, R207, 0x4, 0x1f ;  /* 0x08801f00cf9a7f89 */ /* 0x000e2200000e0000 */
[----:B------:R-:W-:Y:S01]  /*4e60*/  ISETP.GT.AND P0, PT, R47, 0x1b, PT ;  /* 0x0000001b2f00780c */ /* 0x000fe20003f04270 */
[C---:B------:R-:W-:Y:S01]  /*4e70*/  FMUL.FTZ R11, R122.reuse, R197 ;  /* 0x000000c57a0b7220 */ /* 0x040fe20000410000 */
[----:B------:R-:W-:Y:S01]  /*4e80*/  FMUL.FTZ R209, R209, R10 ;  /* 0x0000000ad1d17220 */ /* 0x000fe20000410000 */
[----:B--2---:R-:W1:Y:S01]  /*4e90*/  SHFL.DOWN PT, R225, R12, 0x4, 0x1f ;  /* 0x08801f000ce17f89 */ /* 0x004e6200000e0000 */
[----:B------:R-:W-:Y:S01]  /*4ea0*/  FMUL.FTZ R10, R122, R213 ;  /* 0x000000d57a0a7220 */ /* 0x000fe20000410000 */
[----:B------:R-:W-:Y:S01]  /*4eb0*/  FMUL.FTZ R158, R158, R11 ;  /* 0x0000000b9e9e7220 */ /* 0x000fe20000410000 */
[C---:B------:R-:W-:Y:S02]  /*4ec0*/  FMUL.FTZ R11, R122.reuse, R201 ;  /* 0x000000c97a0b7220 */ /* 0x040fe40000410000 */
[----:B------:R-:W-:Y:S01]  /*4ed0*/  FMUL.FTZ R211, R211, R10 ;  /* 0x0000000ad3d37220 */ /* 0x000fe20000410000 */
[----:B------:R-:W-:Y:S01]  /*4ee0*/  FFMA.FTZ R158, R21, R197, R158 ;  /* 0x000000c5159e7223 */ /* 0x000fe2000001009e */
[----:B------:R-:W-:Y:S01]  /*4ef0*/  FMUL.FTZ R197, R122, R233 ;  /* 0x000000e97ac57220 */ /* 0x000fe20000410000 */
[----:B------:R-:W-:Y:S01]  /*4f00*/  FMUL.FTZ R156, R156, R11 ;  /* 0x0000000b9c9c7220 */ /* 0x000fe20000410000 */
[----:B------:R-:W-:Y:S01]  /*4f10*/  FFMA.FTZ R10, R22, R199, R209 ;  /* 0x000000c7160a7223 */ /* 0x000fe200000100d1 */
[----:B------:R-:W-:Y:S01]  /*4f20*/  FMUL.FTZ R11, R122, R203 ;  /* 0x000000cb7a0b7220 */ /* 0x000fe20000410000 */
[----:B------:R-:W-:Y:S01]  /*4f30*/  FMUL.FTZ R160, R160, R197 ;  /* 0x000000c5a0a07220 */ /* 0x000fe20000410000 */
[----:B------:R-:W-:Y:S01]  /*4f40*/  FFMA.FTZ R136, R20, R213, R211 ;  /* 0x000000d514887223 */ /* 0x000fe200000100d3 */
[----:B------:R-:W-:Y:S01]  /*4f50*/  FADD.FTZ R119, R10, R119 ;  /* 0x000000770a777221 */ /* 0x000fe20000010000 */
[----:B------:R-:W-:Y:S01]  /*4f60*/  FMUL.FTZ R11, R132, R11 ;  /* 0x0000000b840b7220 */ /* 0x000fe20000410000 */
[C---:B------:R-:W-:Y:S01]  /*4f70*/  FMUL.FTZ R10, R122.reuse, R189 ;  /* 0x000000bd7a0a7220 */ /* 0x040fe20000410000 */
[----:B------:R-:W-:Y:S01]  /*4f80*/  FMUL.FTZ R132, R122, R239 ;  /* 0x000000ef7a847220 */ /* 0x000fe20000410000 */
[----:B------:R-:W-:Y:S01]  /*4f90*/  FADD.FTZ R115, R136, R115 ;  /* 0x0000007388737221 */ /* 0x000fe20000010000 */
[----:B------:R-:W-:Y:S01]  /*4fa0*/  FFMA.FTZ R134, R24, R203, R11 ;  /* 0x000000cb18867223 */ /* 0x000fe2000001000b */
[----:B------:R-:W-:Y:S01]  /*4fb0*/  FMUL.FTZ R130, R221, R10 ;  /* 0x0000000add827220 */ /* 0x000fe20000410000 */
[----:B0-----:R-:W-:Y:S01]  /*4fc0*/  @!P0 FADD.FTZ R207, R207, R154 ;  /* 0x0000009acfcf8221 */ /* 0x001fe20000010000 */
[C---:B------:R-:W-:Y:S01]  /*4fd0*/  FMUL.FTZ R11, R122.reuse, R241 ;  /* 0x000000f17a0b7220 */ /* 0x040fe20000410000 */
        /* <DEDUP_REMOVED lines=8> */
[C---:B------:R-:W-:Y:S01]  /*5060*/  FMUL.FTZ R10, R122.reuse, R187 ;  /* 0x000000bb7a0a7220 */ /* 0x040fe20000410000 */
[C---:B------:R-:W-:Y:S01]  /*5070*/  FMUL.FTZ R11, R122.reuse, R166 ;  /* 0x000000a67a0b7220 */ /* 0x040fe20000410000 */
        /* <DEDUP_REMOVED lines=27> */
[----:B------:R-:W-:Y:S01]  /*5230*/  FADD.FTZ R107, R132, R107 ;  /* 0x0000006b846b7221 */ /* 0x000fe20000010000 */
[----:B------:R-:W-:Y:S01]  /*5240*/  FADD.FTZ R129, R128, R129 ;  /* 0x0000008180817221 */ /* 0x000fe20000010000 */
[----:B------:R-:W-:Y:S01]  /*5250*/  FADD.FTZ R105, R174, R105 ;  /* 0x00000069ae697221 */ /* 0x000fe20000010000 */
[----:B------:R-:W-:Y:S01]  /*5260*/  FADD.FTZ R133, R122, R133 ;  /* 0x000000857a857221 */ /* 0x000fe20000010000 */
[----:B0-----:R-:W-:Y:S01]  /*5270*/  FADD.FTZ R10, R207, R138 ;  /* 0x0000008acf0a7221 */ /* 0x001fe20000010000 */
[----:B-1----:R-:W-:-:S05]  /*5280*/  FADD.FTZ R11, R12, R197 ;  /* 0x000000c50c0b7221 */ /* 0x002fca0000010000 */
[----:B------:R0:W-:Y:S01]  /*5290*/  @!P0 STS.64 [UR32+0x1098], R10 ;  /* 0x0010980aff008988 */ /* 0x0001e20008000a20 */
[----:B------:R-:W-:Y:S01]  /*52a0*/  BAR.SYNC.DEFER_BLOCKING 0x0 ;  /* 0x0000000000007b1d */ /* 0x000fe20000010000 */
[----:B------:R-:W-:-:S04]  /*52b0*/  ISETP.GT.AND P0, PT, R47, 0xf, PT ;  /* 0x0000000f2f00780c */ /* 0x000fc80003f04270 */
[----:B0-----:R-:W-:Y:S02]  /*52c0*/  FSEL R10, R207, R10, P0 ;  /* 0x0000000acf0a7208 */ /* 0x001fe40000000000 */
[----:B------:R-:W-:Y:S01]  /*52d0*/  FSEL R11, R12, R11, P0 ;  /* 0x0000000b0c0b7208 */ /* 0x000fe20000000000 */
[----:B------:R-:W-:Y:S06]  /*52e0*/  @P5 BRA `(.L_x_6777) ;  /* 0x0000000000245947 */ /* 0x000fec0003800000 */
[----:B------:R-:W-:Y:S01]  /*52f0*/  UISETP.NE.AND UP0, UPT, UR11, UR42, UPT ;  /* 0x0000002a0b00728c */ /* 0x000fe2000bf05270 */
[----:B------:R-:W-:-:S05]  /*5300*/  LEA R12, R183, UR32, 0x2 ;  /* 0x00000020b70c7c11 */ /* 0x000fca000f8e10ff */
[----:B------:R-:W-:-:S13]  /*5310*/  PLOP3.LUT P0, PT, PT, PT, UP0, 0x80, 0x8 ;  /* 0x000000000008781c */ /* 0x000fda0003f0f008 */
[----:B------:R-:W0:Y:S04]  /*5320*/  @P0 LDS R2, [R12+0x2748] ;  /* 0x002748000c020984 */ /* 0x000e280000000800 */
[----:B------:R-:W1:Y:S01]  /*5330*/  @P0 LDS R3, [R12+0x2348] ;  /* 0x002348000c030984 */ /* 0x000e620000000800 */
[----:B0-----:R-:W-:Y:S01]  /*5340*/  @P0 FADD.FTZ R11, R11, R2 ;  /* 0x000000020b0b0221 */ /* 0x001fe20000010000 */
[----:B-1----:R-:W-:-:S04]  /*5350*/  @P0 FADD.FTZ R10, R10, R3 ;  /* 0x000000030a0a0221 */ /* 0x002fc80000010000 */
[----:B------:R0:W-:Y:S04]  /*5360*/  STS [R12+0x2748], R11 ;  /* 0x0027480b0c007388 */ /* 0x0001e80000000800 */
[----:B------:R0:W-:Y:S02]  /*5370*/  STS [R12+0x2348], R10 ;  /* 0x0023480a0c007388 */ /* 0x0001e40000000800 */
.L_x_6777:
[----:B------:R-:W-:Y:S05]  /*5380*/  BSYNC.RECONVERGENT B0 ;  /* 0x0000000000007941 */ /* 0x000fea0003800200 */
.L_x_6776:
[----:B------:R-:W-:-:S04]  /*5390*/  IADD3 R183, PT, PT, R183, 0x1, RZ ;  /* 0x00000001b7b77810 */ /* 0x000fc80007ffe0ff */
[----:B------:R-:W-:-:S13]  /*53a0*/  ISETP.GE.AND P0, PT, R183, UR43, PT ;  /* 0x0000002bb7007c0c */ /* 0x000fda000bf06270 */
[----:B------:R-:W-:Y:S05]  /*53b0*/  @!P0 BRA `(.L_x_6778) ;  /* 0xffffffd0000c8947 */ /* 0x000fea000383ffff */
.L_x_6740:
[----:B------:R-:W-:Y:S01]  /*53c0*/  BAR.SYNC.DEFER_BLOCKING 0x0 ;  /* 0x0000000000007b1d */ /* 0x000fe20000010000 */
[----:B------:R-:W-:Y:S01]  /*53d0*/  ISETP.NE.AND P0, PT, R82, RZ, PT ;  /* 0x000000ff5200720c */ /* 0x000fe20003f05270 */
[----:B------:R-:W-:Y:S01]  /*53e0*/  UIADD3 UR19, UPT, UPT, -UR22, UR19, URZ ;  /* 0x0000001316137290 */ /* 0x000fe2000fffe1ff */
[----:B------:R-:W-:Y:S01]  /*53f0*/  FADD.FTZ R84, R133, R84 ;  /* 0x0000005485547221 */ /* 0x000fe20000010000 */
[----:B------:R-:W-:Y:S02]  /*5400*/  USHF.R.S32.HI UR23, URZ, 0x1f, UR22 ;  /* 0x0000001fff177899 */ /* 0x000fe40008011416 */
[----:B------:R-:W1:Y:S01]  /*5410*/  LDCU.64 UR28, c[0x0][0x4f8] ;  /* 0x00009f00ff1c77ac */ /* 0x000e620008000a00 */
[----:B------:R-:W-:Y:S01]  /*5420*/  FADD.FTZ R84, R84, R131 ;  /* 0x0000008354547221 */ /* 0x000fe20000010000 */
[----:B------:R-:W-:Y:S01]  /*5430*/  MOV R4, UR19 ;  /* 0x0000001300047c02 */ /* 0x000fe20008000f00 */
[----:B------:R-:W2:Y:S02]  /*5440*/  LDCU.64 UR30, c[0x0][0x500] ;  /* 0x0000a000ff1e77ac */ /* 0x000ea40008000a00 */
[----:B------:R-:W-:Y:S01]  /*5450*/  FADD.FTZ R84, R84, R129 ;  /* 0x0000008154547221 */ /* 0x000fe20000010000 */
[----:B------:R-:W-:-:S03]  /*5460*/  UIADD3 UR13, UP0, UPT, UR13, -0x800, URZ ;  /* 0xfffff8000d0d7890 */ /* 0x000fc6000ff1e0ff */
[----:B------:R-:W-:Y:S01]  /*5470*/  FADD.FTZ R84, R84, R127 ;  /* 0x0000007f54547221 */ /* 0x000fe20000010000 */
[----:B------:R-:W-:Y:S02]  /*5480*/  UIADD3 UR15, UP1, UPT, UR15, -0x800, URZ ;  /* 0xfffff8000f0f7890 */ /* 0x000fe4000ff3e0ff */
[----:B------:R-:W-:Y:S01]  /*5490*/  UIADD3.X UR14, UPT, UPT, UR14, -0x1, URZ, UP0, !UPT ;  /* 0xffffffff0e0e7890 */ /* 0x000fe200087fe4ff */
[----:B------:R-:W-:Y:S01]  /*54a0*/  FADD.FTZ R84, R84, R125 ;  /* 0x0000007d54547221 */ /* 0x000fe20000010000 */
[----:B------:R-:W-:Y:S02]  /*54b0*/  UISETP.GT.AND UP0, UPT, UR11, 0x1, UPT ;  /* 0x000000010b00788c */ /* 0x000fe4000bf04270 */
[----:B------:R-:W-:Y:S01]  /*54c0*/  UIADD3 UR17, UP2, UPT, UR17, -0x800, URZ ;  /* 0xfffff80011117890 */ /* 0x000fe2000ff5e0ff */
[----:B------:R-:W-:Y:S01]  /*54d0*/  FADD.FTZ R84, R84, R123 ;  /* 0x0000007b54547221 */ /* 0x000fe20000010000 */
[----:B------:R-:W-:Y:S01]  /*54e0*/  STS [R30], R135 ;  /* 0x000000871e007388 */ /* 0x000fe20000000800 */
[----:B-1----:R-:W-:-:S02]  /*54f0*/  UIMAD.WIDE.U32 UR20, UR27, UR28, UR22 ;  /* 0x0000001c1b1472a5 */ /* 0x002fc4000f8e0016 */
[----:B------:R-:W-:Y:S01]  /*5500*/  FADD.FTZ R84, R84, R121 ;  /* 0x0000007954547221 */ /* 0x000fe20000010000 */
[----:B------:R-:W-:Y:S01]  /*5510*/  STS [R30+0x4], R137 ;  /* 0x000004891e007388 */ /* 0x000fe20000000800 */
[----:B------:R-:W-:Y:S01]  /*5520*/  UIMAD UR21, UR27, UR29, UR21 ;  /* 0x0000001d1b1572a4 */ /* 0x000fe2000f8e0215 */
[----:B------:R-:W1:Y:S02]  /*5530*/  LDCU.64 UR28, c[0x0][0x550] ;  /* 0x0000aa00ff1c77ac */ /* 0x000e640008000a00 */
[----:B------:R-:W-:Y:S01]  /*5540*/  STS [R30+0x8], R139 ;  /* 0x0000088b1e007388 */ /* 0x000fe20000000800 */
[----:B------:R-:W-:Y:S01]  /*5550*/  FADD.FTZ R84, R84, R119 ;  /* 0x0000007754547221 */ /* 0x000fe20000010000 */
[----:B--2---:R-:W-:Y:S02]  /*5560*/  UIMAD.WIDE.U32 UR20, UR26, UR30, UR20 ;  /* 0x0000001e1a1472a5 */ /* 0x004fe4000f8e0014 */
[----:B------:R-:W-:Y:S01]  /*5570*/  STS [R30+0xc], R141 ;  /* 0x00000c8d1e007388 */ /* 0x000fe20000000800 */
[----:B------:R-:W-:Y:S01]  /*5580*/  FADD.FTZ R84, R84, R117 ;  /* 0x0000007554547221 */ /* 0x000fe20000010000 */
[----:B------:R-:W-:-:S02]  /*5590*/  UIADD3.X UR16, UPT, UPT, UR16, -0x1, URZ, UP1, !UPT ;  /* 0xffffffff10107890 */ /* 0x000fc40008ffe4ff */
[----:B------:R-:W-:Y:S01]  /*55a0*/  STS [R30+0x10], R143 ;  /* 0x0000108f1e007388 */ /* 0x000fe20000000800 */
[----:B------:R-:W-:Y:S01]  /*55b0*/  UIMAD UR19, UR26, UR31, UR21 ;  /* 0x0000001f1a1372a4 */ /* 0x000fe2000f8e0215 */
[----:B------:R-:W-:Y:S01]  /*55c0*/  IADD3 R0, P1, PT, R80, UR20, RZ ;  /* 0x0000001450007c10 */ /* 0x000fe2000ff3e0ff */
[----:B------:R-:W2:Y:S01]  /*55d0*/  LDCU.64 UR30, c[0x0][0x560] ;  /* 0x0000ac00ff1e77ac */ /* 0x000ea20008000a00 */
[----:B------:R-:W-:Y:S01]  /*55e0*/  STS [R30+0x14], R145 ;  /* 0x000014911e007388 */ /* 0x000fe20000000800 */
[----:B------:R-:W-:Y:S02]  /*55f0*/  FADD.FTZ R84, R84, R115 ;  /* 0x0000007354547221 */ /* 0x000fe40000010000 */
[----:B------:R-:W-:Y:S01]  /*5600*/  IADD3.X R3, PT, PT, RZ, UR19, RZ, P1, !PT ;  /* 0x00000013ff037c10 */ /* 0x000fe20008ffe4ff */
[----:B------:R-:W-:Y:S01]  /*5610*/  STS [R30+0x18], R147 ;  /* 0x000018931e007388 */ /* 0x000fe20000000800 */
[----:B-1----:R-:W-:Y:S01]  /*5620*/  LEA R2, P5, R0, UR28, 0x2 ;  /* 0x0000001c00027c11 */ /* 0x002fe2000f8a10ff */
[----:B------:R-:W1:Y:S01]  /*5630*/  LDCU.64 UR20, c[0x0][0x518] ;  /* 0x0000a300ff1477ac */ /* 0x000e620008000a00 */
[----:B------:R-:W-:Y:S01]  /*5640*/  FADD.FTZ R84, R84, R113 ;  /* 0x0000007154547221 */ /* 0x000fe20000010000 */
[----:B------:R-:W-:Y:S01]  /*5650*/  STS [R30+0x1c], R149 ;  /* 0x00001c951e007388 */ /* 0x000fe20000000800 */
[----:B------:R-:W-:Y:S01]  /*5660*/  LEA.HI.X R3, R0, UR29, R3, 0x2, P5 ;  /* 0x0000001d00037c11 */ /* 0x000fe2000a8f1403 */
[----:B------:R-:W5:Y:S01]  /*5670*/  LDCU.64 UR28, c[0x0][0x520] ;  /* 0x0000a400ff1c77ac */ /* 0x000f620008000a00 */
[----:B------:R-:W-:Y:S01]  /*5680*/  FADD.FTZ R84, R84, R111 ;  /* 0x0000006f54547221 */ /* 0x000fe20000010000 */
[----:B------:R-:W-:Y:S01]  /*5690*/  STS [R30+0x20], R151 ;  /* 0x000020971e007388 */ /* 0x000fe20000000800 */
[----:B------:R-:W-:-:S02]  /*56a0*/  UIADD3.X UR18, UPT, UPT, UR18, -0x1, URZ, UP2, !UPT ;  /* 0xffffffff12127890 */ /* 0x000fc400097fe4ff */
[----:B------:R-:W-:Y:S01]  /*56b0*/  FADD.FTZ R84, R84, R109 ;  /* 0x0000006d54547221 */ /* 0x000fe20000010000 */
[----:B------:R-:W-:Y:S03]  /*56c0*/  STS [R30+0x24], R153 ;  /* 0x000024991e007388 */ /* 0x000fe60000000800 */
[----:B------:R-:W-:Y:S01]  /*56d0*/  FADD.FTZ R84, R84, R107 ;  /* 0x0000006b54547221 */ /* 0x000fe20000010000 */
[----:B------:R-:W-:Y:S03]  /*56e0*/  STS [R30+0x28], R155 ;  /* 0x0000289b1e007388 */ /* 0x000fe60000000800 */
[----:B------:R-:W-:Y:S01]  /*56f0*/  FADD.FTZ R84, R84, R105 ;  /* 0x0000006954547221 */ /* 0x000fe20000010000 */
[----:B------:R-:W-:Y:S01]  /*5700*/  STS [R30+0x2c], R157 ;  /* 0x00002c9d1e007388 */ /* 0x000fe20000000800 */
[----:B-1----:R-:W-:-:S02]  /*5710*/  UIMAD.WIDE.U32 UR22, UR27, UR20, UR22 ;  /* 0x000000141b1672a5 */ /* 0x002fc4000f8e0016 */
[----:B------:R-:W-:Y:S01]  /*5720*/  FADD.FTZ R84, R84, R103 ;  /* 0x0000006754547221 */ /* 0x000fe20000010000 */
[----:B------:R-:W-:Y:S01]  /*5730*/  STS [R30+0x30], R159 ;  /* 0x0000309f1e007388 */ /* 0x000fe20000000800 */
[----:B------:R-:W-:-:S03]  /*5740*/  UIMAD UR21, UR27, UR21, UR23 ;  /* 0x000000151b1572a4 */ /* 0x000fc6000f8e0217 */
[----:B------:R-:W-:Y:S01]  /*5750*/  STS [R30+0x34], R161 ;  /* 0x000034a11e007388 */ /* 0x000fe20000000800 */
[----:B------:R-:W-:Y:S02]  /*5760*/  UMOV UR20, UR22 ;  /* 0x0000001600147c82 */ /* 0x000fe40008000000 */
[----:B-----5:R-:W-:Y:S01]  /*5770*/  UIMAD.WIDE.U32 UR20, UR26, UR28, UR20 ;  /* 0x0000001c1a1472a5 */ /* 0x020fe2000f8e0014 */
[----:B------:R-:W-:Y:S03]  /*5780*/  STS [R30+0x38], R163 ;  /* 0x000038a31e007388 */ /* 0x000fe60000000800 */
[----:B------:R-:W-:Y:S01]  /*5790*/  UIMAD UR19, UR26, UR29, UR21 ;  /* 0x0000001d1a1372a4 */ /* 0x000fe2000f8e0215 */
        /* <DEDUP_REMOVED lines=48> */
[----:B------:R-:W-:Y:S01]  /*5aa0*/  @!P2 STG.E desc[UR24][R2.64+0x580], R27 ;  /* 0x0005801b0200a986 */ /* 0x000fe2000c101918 */
[----:B------:R-:W-:-:S03]  /*5ab0*/  IADD3 R0, P2, PT, R80, UR20, RZ ;  /* 0x0000001450007c10 */ /* 0x000fc6000ff5e0ff */
[----:B------:R-:W-:Y:S04]  /*5ac0*/  @!P3 STG.E desc[UR24][R2.64+0x600], R29 ;  /* 0x0006001d0200b986 */ /* 0x000fe8000c101918 */
[----:B------:R-:W-:Y:S04]  /*5ad0*/  @!P4 STG.E desc[UR24][R2.64+0x680], R47 ;  /* 0x0006802f0200c986 */ /* 0x000fe8000c101918 */
[----:B------:R-:W-:Y:S04]  /*5ae0*/  @!P5 STG.E desc[UR24][R2.64+0x700], R91 ;  /* 0x0007005b0200d986 */ /* 0x000fe8000c101918 */
[----:B------:R0:W-:Y:S01]  /*5af0*/  @!P6 STG.E desc[UR24][R2.64+0x780], R93 ;  /* 0x0007805d0200e986 */ /* 0x0001e2000c101918 */
[----:B------:R-:W-:Y:S01]  /*5b00*/  BAR.SYNC.DEFER_BLOCKING 0x0 ;  /* 0x0000000000007b1d */ /* 0x000fe20000010000 */
[----:B0-----:R-:W-:Y:S01]  /*5b10*/  IADD3.X R3, PT, PT, RZ, UR19, RZ, P2, !PT ;  /* 0x00000013ff037c10 */ /* 0x001fe200097fe4ff */
[----:B------:R-:W-:Y:S01]  /*5b20*/  UIADD3 UR19, UPT, UPT, UR11, -0x1, URZ ;  /* 0xffffffff0b137890 */ /* 0x000fe2000fffe0ff */
[----:B--2---:R-:W-:-:S04]  /*5b30*/  LEA R2, P2, R0, UR30, 0x2 ;  /* 0x0000001e00027c11 */ /* 0x004fc8000f8410ff */
[----:B------:R-:W-:Y:S02]  /*5b40*/  LEA.HI.X R3, R0, UR31, R3, 0x2, P2 ;  /* 0x0000001f00037c11 */ /* 0x000fe400090f1403 */
[----:B------:R-:W-:Y:S01]  /*5b50*/  UMOV UR11, UR19 ;  /* 0x00000013000b7c82 */ /* 0x000fe20008000000 */
        /* <DEDUP_REMOVED lines=71> */
.L_x_6739:
        /* <DEDUP_REMOVED lines=28> */
[----:B------:R-:W-:-:S04]  /*6190*/  ULEA UR4, UP0, UR26, UR6, 0x2 ;  /* 0x000000061a047291 */ /* 0x000fc8000f8010ff */
[----:B------:R-:W-:Y:S02]  /*61a0*/  ULEA.HI.X UR5, UR26, UR7, URZ, 0x2, UP0 ;  /* 0x000000071a057291 */ /* 0x000fe400080f14ff */
[----:B------:R-:W-:-:S04]  /*61b0*/  MOV R2, UR4 ;  /* 0x0000000400027c02 */ /* 0x000fc80008000f00 */
[----:B------:R-:W-:-:S05]  /*61c0*/  MOV R3, UR5 ;  /* 0x0000000500037c02 */ /* 0x000fca0008000f00 */
[----:B------:R1:W-:Y:S02]  /*61d0*/  REDG.E.ADD.F32.FTZ.RN.STRONG.GPU desc[UR24][R2.64], R7 ;  /* 0x00000007020079a6 */ /* 0x0003e4000c12f318 */
.L_x_6781:
[----:B------:R-:W-:Y:S05]  /*61e0*/  BSYNC.RECONVERGENT B0 ;  /* 0x0000000000007941 */ /* 0x000fea0003800200 */
.L_x_6780:
[----:B------:R-:W-:Y:S01]  /*61f0*/  UISETP.NE.U32.AND UP0, UPT, UR8, URZ, UPT ;  /* 0x000000ff0800728c */ /* 0x000fe2000bf05070 */
[----:B--2---:R-:W-:-:S03]  /*6200*/  ISETP.GE.AND P0, PT, R8, UR15, PT ;  /* 0x0000000f08007c0c */ /* 0x004fc6000bf06270 */
[----:B------:R-:W-:-:S09]  /*6210*/  UISETP.NE.AND.EX UP0, UPT, UR9, URZ, UPT, UP0 ;  /* 0x000000ff0900728c */ /* 0x000fd2000bf05300 */
[----:B------:R-:W-:Y:S05]  /*6220*/  BRA.U !UP0, `(.L_x_6782) ;  /* 0x0000000108707547 */ /* 0x000fea000b800000 */
        /* <DEDUP_REMOVED lines=27> */
.L_x_6783:
[----:B------:R-:W-:Y:S05]  /*63e0*/  BSYNC.RECONVERGENT B0 ;  /* 0x0000000000007941 */ /* 0x000fea0003800200 */
.L_x_6782:
[----:B------:R-:W-:Y:S05]  /*63f0*/  @P0 EXIT ;  /* 0x000000000000094d */ /* 0x000fea0003800000 */
[----:B------:R-:W2:Y:S01]  /*6400*/  S2UR UR12, SR_CTAID.Y ;  /* 0x00000000000c79c3 */ /* 0x000ea20000002600 */
[----:B------:R-:W2:Y:S01]  /*6410*/  LDCU.64 UR8, c[0x0][0x4a8] ;  /* 0x00009500ff0877ac */ /* 0x000ea20008000a00 */
[----:B------:R-:W-:Y:S01]  /*6420*/  BSSY.RECONVERGENT B0, `(.L_x_6784) ;  /* 0x0000025000007945 */ /* 0x000fe20003800200 */
[----:B------:R-:W-:Y:S01]  /*6430*/  MOV R0, R8 ;  /* 0x0000000800007202 */ /* 0x000fe20000000f00 */
[----:B------:R-:W0:Y:S04]  /*6440*/  LDCU.64 UR10, c[0x0][0x4c8] ;  /* 0x00009900ff0a77ac */ /* 0x000e280008000a00 */
[----:B------:R-:W1:Y:S01]  /*6450*/  S2UR UR13, SR_CgaCtaId ;  /* 0x00000000000d79c3 */ /* 0x000e620000008800 */
[----:B------:R-:W0:Y:S01]  /*6460*/  LDCU UR14, c[0x0][0x360] ;  /* 0x00006c00ff0e77ac */ /* 0x000e220008000800 */
[----:B------:R-:W1:Y:S06]  /*6470*/  LDCU.128 UR16, c[0x0][0x530] ;  /* 0x0000a600ff1077ac */ /* 0x000e6c0008000c00 */
[----:B------:R-:W3:Y:S08]  /*6480*/  LDC.64 R14, c[0x0][0x4b0] ;  /* 0x00012c00ff0e7b82 */ /* 0x000ef00000000a00 */
[----:B------:R-:W3:Y:S01]  /*6490*/  LDC.64 R16, c[0x0][0x4d0] ;  /* 0x00013400ff107b82 */ /* 0x000ee20000000a00 */
[----:B--2---:R-:W-:-:S02]  /*64a0*/  UIMAD.WIDE.U32 UR4, UR12, UR8, URZ ;  /* 0x000000080c0472a5 */ /* 0x004fc4000f8e00ff */
[----:B0-----:R-:W-:Y:S01]  /*64b0*/  UIMAD.WIDE.U32 UR6, UR12, UR10, URZ ;  /* 0x0000000a0c0672a5 */ /* 0x001fe2000f8e00ff */
[----:B------:R-:W-:Y:S01]  /*64c0*/  UMOV UR8, 0x400 ;  /* 0x0000040000087882 */ /* 0x000fe20000000000 */
[----:B------:R-:W-:Y:S02]  /*64d0*/  UIMAD UR9, UR12, UR9, UR5 ;  /* 0x000000090c0972a4 */ /* 0x000fe4000f8e0205 */
[----:B------:R-:W-:Y:S02]  /*64e0*/  UIMAD UR11, UR12, UR11, UR7 ;  /* 0x0000000b0c0b72a4 */ /* 0x000fe4000f8e0207 */
[----:B-1----:R-:W-:-:S12]  /*64f0*/  ULEA UR13, UR13, UR8, 0x18 ;  /* 0x000000080d0d7291 */ /* 0x002fd8000f8ec0ff */
.L_x_6785:
[C---:B0-----:R-:W-:Y:S01]  /*6500*/  LEA R8, R0.reuse, UR13, 0x2 ;  /* 0x0000000d00087c11 */ /* 0x041fe2000f8e10ff */
[----:B------:R-:W-:Y:S01]  /*6510*/  UMOV UR8, UR4 ;  /* 0x0000000400087c82 */ /* 0x000fe20008000000 */
[----:B------:R-:W-:Y:S01]  /*6520*/  SHF.R.S32.HI R3, RZ, 0x1f, R0 ;  /* 0x0000001fff037819 */ /* 0x000fe20000011400 */
[----:B------:R-:W-:Y:S02]  /*6530*/  UMOV UR10, UR6 ;  /* 0x00000006000a7c82 */ /* 0x000fe40008000000 */
[----:B------:R-:W0:Y:S01]  /*6540*/  LDS R11, [R8+0x2348] ;  /* 0x00234800080b7984 */ /* 0x000e220000000800 */
[----:B---3--:R-:W-:-:S03]  /*6550*/  IMAD.WIDE.U32 R6, R0, R16, UR10 ;  /* 0x0000000a00067e25 */ /* 0x008fc6000f8e0010 */
        /* <DEDUP_REMOVED lines=18> */
.L_x_6784:
[----:B------:R-:W-:Y:S05]  /*6680*/  EXIT ;  /* 0x000000000000794d */ /* 0x000fea0003800000 */
.L_x_6786:
        /* <DEDUP_REMOVED lines=15> */
.L_x_10477:


//--------------------- .text._Z25selective_scan_bwd_kernelI32Selective_Scan_bwd_kernel_traitsILi32ELi16ELb0ELb0ELb1ELb0ELb1EffEEv12SSMParamsBwd --------------------------
	.section	.text._Z25selective_scan_bwd_kernelI32Selective_Scan_bwd_kernel_traitsILi32ELi16ELb0ELb0ELb1ELb0ELb1EffEEv12SSMParamsBwd,"ax",@progbits
	.align	128
        .global         _Z25selective_scan_bwd_kernelI32Selective_Scan_bwd_kernel_traitsILi32ELi16ELb0ELb0ELb1ELb0ELb1EffEEv12SSMParamsBwd
        .type           _Z25selective_scan_bwd_kernelI32Selective_Scan_bwd_kernel_traitsILi32ELi16ELb0ELb0ELb1ELb0ELb1EffEEv12SSMParamsBwd,@function
        .size           _Z25selective_scan_bwd_kernelI32Selective_Scan_bwd_kernel_traitsILi32ELi16ELb0ELb0ELb1ELb0ELb1EffEEv12SSMParamsBwd,(.L_x_10478 - _Z25selective_scan_bwd_kernelI32Selective_Scan_bwd_kernel_traitsILi32ELi16ELb0ELb0ELb1ELb0ELb1EffEEv12SSMParamsBwd)
        .other          _Z25selective_scan_bwd_kernelI32Selective_Scan_bwd_kernel_traitsILi32ELi16ELb0ELb0ELb1ELb0ELb1EffEEv12SSMParamsBwd,@"STO_CUDA_ENTRY STV_DEFAULT"
_Z25selective_scan_bwd_kernelI32Selective_Scan_bwd_kernel_traitsILi32ELi16ELb0ELb0ELb1ELb0ELb1EffEEv12SSMParamsBwd:
.text._Z25selective_scan_bwd_kernelI32Selective_Scan_bwd_kernel_traitsILi32ELi16ELb0ELb0ELb1ELb0ELb1EffEEv12SSMParamsBwd:
        /* <DEDUP_REMOVED lines=38> */
[----:B------:R-:W-:Y:S01]  /*0260*/  UIMAD UR7, UR36, UR17, UR7 ;  /* 0x00000011240772a4 */ /* 0x000fe2000f8e0207 */
[----:B------:R-:W-:Y:S01]  /*0270*/  MOV R16, RZ ;  /* 0x000000ff00107202 */ /* 0x000fe20000000f00 */
[----:B------:R-:W-:-:S02]  /*0280*/  UIMAD.WIDE.U32 UR8, UR29, UR14, UR4 ;  /* 0x0000000e1d0872a5 */ /* 0x000fc4000f8e0004 */
        /* <DEDUP_REMOVED lines=72> */
[----:B------:R-:W-:Y:S02]  /*0710*/  MOV R16, RZ ;  /* 0x000000ff00107202 */ /* 0x000fe40000000f00 */
[----:B------:R-:W-:Y:S01]  /*0720*/  MOV R19, RZ ;  /* 0x000000ff00137202 */ /* 0x000fe20000000f00 */
[----:B------:R-:W3:Y:S01]  /*0730*/  LDCU.64 UR20, c[0x0][0x3b8] ;  /* 0x00007700ff1477ac */ /* 0x000ee20008000a00 */
[----:B------:R-:W-:Y:S01]  /*0740*/  UMOV UR6, 0x400 ;  /* 0x0000040000067882 */ /* 0x000fe20000000000 */
[----:B------:R-:W4:Y:S01]  /*0750*/  LDCU UR22, c[0x0][0x394] ;  /* 0x00007280ff1677ac */ /* 0x000f220008000800 */
[----:B--2---:R-:W-:Y:S02]  /*0760*/  UIMAD.WIDE.U32 UR16, UR29, UR8, URZ ;  /* 0x000000081d1072a5 */ /* 0x004fe4000f8e00ff */
[----:B---3--:R-:W-:-:S02]  /*0770*/  UIMAD.WIDE.U32 UR18, UR29, UR20, URZ ;  /* 0x000000141d1272a5 */ /* 0x008fc4000f8e00ff */
[----:B-1----:R-:W-:Y:S02]  /*0780*/  ULEA UR6, UR7, UR6, 0x18 ;  /* 0x0000000607067291 */ /* 0x002fe4000f8ec0ff */
[----:B------:R-:W-:Y:S02]  /*0790*/  UIMAD UR20, UR29, UR9, UR17 ;  /* 0x000000091d1472a4 */ /* 0x000fe4000f8e0211 */
[----:B------:R-:W-:Y:S01]  /*07a0*/  UIADD3 UR7, UPT, UPT, UR6, 0x850, URZ ;  /* 0x0000085006077890 */ /* 0x000fe2000fffe0ff */
[C---:B0-----:R-:W-:Y:S01]  /*07b0*/  SHF.L.U32 R3, R18.reuse, 0x4, RZ ;  /* 0x0000000412037819 */ /* 0x041fe200000006ff */
[----:B------:R-:W-:Y:S01]  /*07c0*/  UIMAD UR21, UR29, UR21, UR19 ;  /* 0x000000151d1572a4 */ /* 0x000fe2000f8e0213 */
        /* <DEDUP_REMOVED lines=13> */
[----:B------:R-:W-:Y:S02]  /*08a0*/  LOP3.LUT R5, R3, 0x3e00, RZ, 0xc0, !PT ;  /* 0x00003e0003057812 */ /* 0x000fe400078ec0ff */
        /* <DEDUP_REMOVED lines=15> */
[----:B------:R-:W-:Y:S02]  /*09a0*/  LOP3.LUT R20, R5, 0x1f, R18, 0xf8, !PT ;  /* 0x0000001f05147812 */ /* 0x000fe400078ef812 */
        /* <DEDUP_REMOVED lines=30> */
[----:B----4-:R-:W-:-:S07]  /*0b90*/  LOP3.LUT R52, R20, 0x1e0, RZ, 0xfc, !PT ;  /* 0x000001e014347812 */ /* 0x010fce00078efcff */
.L_x_6828:
[----:B0-----:R-:W0:Y:S01]  /*0ba0*/  LDCU.128 UR12, c[0x0][0x420] ;  /* 0x00008400ff0c77ac */ /* 0x001e220008000c00 */
[----:B------:R-:W-:Y:S02]  /*0bb0*/  CS2R R12, SRZ ;  /* 0x00000000000c7805 */ /* 0x000fe4000001ff00 */
[----:B------:R-:W-:Y:S02]  /*0bc0*/  CS2R R66, SRZ ;  /* 0x0000000000427805 */ /* 0x000fe4000001ff00 */
[----:B------:R-:W-:Y:S01]  /*0bd0*/  CS2R R60, SRZ ;  /* 0x00000000003c7805 */ /* 0x000fe2000001ff00 */
[----:B-1----:R-:W1:Y:S01]  /*0be0*/  LDCU.128 UR8, c[0x0][0x410] ;  /* 0x00008200ff0877ac */ /* 0x002e620008000c00 */
[----:B------:R-:W-:Y:S01]  /*0bf0*/  MOV R63, RZ ;  /* 0x000000ff003f7202 */ /* 0x000fe20000000f00 */
[----:B------:R-:W-:Y:S01]  /*0c00*/  HFMA2 R65, -RZ, RZ, 0, 0 ;  /* 0x00000000ff417431 */ /* 0x000fe200000001ff */
[----:B------:R-:W-:Y:S01]  /*0c10*/  CS2R R68, SRZ ;  /* 0x0000000000447805 */ /* 0x000fe2000001ff00 */
[----:B------:R-:W-:Y:S01]  /*0c20*/  ULEA UR6, UR22, 0xfffffe00, 0x9 ;  /* 0xfffffe0016067891 */ /* 0x000fe2000f8e48ff */
[----:B------:R-:W-:Y:S01]  /*0c30*/  CS2R R70, SRZ ;  /* 0x0000000000467805 */ /* 0x000fe2000001ff00 */
[----:B------:R-:W-:Y:S01]  /*0c40*/  UMOV UR7, URZ ;  /* 0x000000ff00077c82 */ /* 0x000fe20008000000 */
[----:B------:R-:W2:Y:S01]  /*0c50*/  LDCU.64 UR38, c[0x0][0x488] ;  /* 0x00009100ff2677ac */ /* 0x000ea20008000a00 */
[----:B------:R-:W-:-:S02]  /*0c60*/  CS2R R72, SRZ ;  /* 0x0000000000487805 */ /* 0x000fc4000001ff00 */
[----:B------:R-:W-:Y:S01]  /*0c70*/  MOV R74, RZ ;  /* 0x000000ff004a7202 */ /* 0x000fe20000000f00 */
[----:B------:R-:W3:Y:S01]  /*0c80*/  LDCU.64 UR40, c[0x0][0x478] ;  /* 0x00008f00ff2877ac */ /* 0x000ee20008000a00 */
[----:B0-----:R-:W-:Y:S02]  /*0c90*/  UIMAD.WIDE.U32 UR34, UR36, UR12, UR6 ;  /* 0x0000000c242272a5 */ /* 0x001fe4000f8e0006 */
        /* <DEDUP_REMOVED lines=19> */
[----:B------:R-:W-:Y:S01]  /*0dd0*/  UMOV UR12, 0x400 ;  /* 0x00000400000c7882 */ /* 0x000fe20000000000 */
[----:B------:R-:W-:Y:S01]  /*0de0*/  LEA.HI.X R5, R5, UR39, R6, 0x2, P0 ;  /* 0x0000002705057c11 */ /* 0x000fe200080f1406 */
[----:B------:R-:W-:Y:S01]  /*0df0*/  HFMA2 R87, -RZ, RZ, 0, 0 ;  /* 0x00000000ff577431 */ /* 0x000fe200000001ff */
[----:B------:R-:W-:-:S02]  /*0e00*/  SHF.L.U32 R6, R20, 0x2, RZ ;  /* 0x0000000214067819 */ /* 0x000fc400000006ff */
[----:B------:R-:W-:Y:S02]  /*0e10*/  CS2R R90, SRZ ;  /* 0x00000000005a7805 */ /* 0x000fe4000001ff00 */
[----:B------:R-:W-:Y:S01]  /*0e20*/  LEA.HI.X R3, R0, UR41, R3, 0x2, P1 ;  /* 0x0000002900037c11 */ /* 0x000fe200088f1403 */
[----:B------:R-:W-:Y:S01]  /*0e30*/  HFMA2 R0, -RZ, RZ, 0, 0 ;  /* 0x00000000ff007431 */ /* 0x000fe200000001ff */
[C---:B------:R-:W-:Y:S02]  /*0e40*/  IADD3 R10, P1, PT, R6.reuse, UR23, RZ ;  /* 0x00000017060a7c10 */ /* 0x040fe4000ff3e0ff */
[----:B------:R-:W-:Y:S02]  /*0e50*/  CS2R R88, SRZ ;  /* 0x0000000000587805 */ /* 0x000fe4000001ff00 */
[C---:B------:R-:W-:Y:S01]  /*0e60*/  IADD3 R8, P2, PT, R6.reuse, UR25, RZ ;  /* 0x0000001906087c10 */ /* 0x040fe2000ff5e0ff */
[----:B0-----:R-:W-:Y:S01]  /*0e70*/  UIADD3 UR32, UPT, UPT, -UR6, UR13, URZ ;  /* 0x0000000d06207290 */ /* 0x001fe2000fffe1ff */
[----:B------:R-:W-:-:S02]  /*0e80*/  IADD3 R6, P0, PT, R6, UR28, RZ ;  /* 0x0000001c06067c10 */ /* 0x000fc4000ff1e0ff */
[----:B------:R-:W-:Y:S02]  /*0e90*/  CS2R R92, SRZ ;  /* 0x00000000005c7805 */ /* 0x000fe4000001ff00 */
[----:B------:R-:W-:Y:S02]  /*0ea0*/  IADD3.X R11, PT, PT, RZ, UR24, RZ, P1, !PT ;  /* 0x00000018ff0b7c10 */ /* 0x000fe40008ffe4ff */
[----:B------:R-:W-:Y:S02]  /*0eb0*/  CS2R R94, SRZ ;  /* 0x00000000005e7805 */ /* 0x000fe4000001ff00 */
[----:B------:R-:W-:Y:S02]  /*0ec0*/  IADD3.X R7, PT, PT, RZ, UR27, RZ, P0, !PT ;  /* 0x0000001bff077c10 */ /* 0x000fe400087fe4ff */
[----:B------:R-:W-:Y:S02]  /*0ed0*/  CS2R R96, SRZ ;  /* 0x0000000000607805 */ /* 0x000fe4000001ff00 */
[----:B------:R-:W-:-:S02]  /*0ee0*/  ISETP.GE.AND P0, PT, R20, UR32, PT ;  /* 0x0000002014007c0c */ /* 0x000fc4000bf06270 */
[----:B------:R-:W-:Y:S02]  /*0ef0*/  CS2R R104, SRZ ;  /* 0x0000000000687805 */ /* 0x000fe4000001ff00 */
[----:B------:R-:W-:Y:S01]  /*0f00*/  IADD3.X R9, PT, PT, RZ, UR26, RZ, P2, !PT ;  /* 0x0000001aff097c10 */ /* 0x000fe200097fe4ff */
[----:B------:R-:W-:Y:S01]  /*0f10*/  HFMA2 R109, -RZ, RZ, 0, 0 ;  /* 0x00000000ff6d7431 */ /* 0x000fe200000001ff */
[----:B------:R-:W-:Y:S02]  /*0f20*/  ISETP.GE.AND P2, PT, R38, UR32, PT ;  /* 0x0000002026007c0c */ /* 0x000fe4000bf46270 */
[----:B------:R-:W-:Y:S02]  /*0f30*/  CS2R R106, SRZ ;  /* 0x00000000006a7805 */ /* 0x000fe4000001ff00 */
[----:B------:R-:W-:Y:S01]  /*0f40*/  ISETP.GE.AND P1, PT, R39, UR32, PT ;  /* 0x0000002027007c0c */ /* 0x000fe2000bf26270 */
[----:B------:R-:W-:Y:S01]  /*0f50*/  HFMA2 R111, -RZ, RZ, 0, 0 ;  /* 0x00000000ff6f7431 */ /* 0x000fe200000001ff */
[----:B------:R-:W-:-:S02]  /*0f60*/  ISETP.GE.AND P6, PT, R40, UR32, PT ;  /* 0x0000002028007c0c */ /* 0x000fc4000bfc6270 */
[----:B------:R-:W-:Y:S02]  /*0f70*/  CS2R R112, SRZ ;  /* 0x0000000000707805 */ /* 0x000fe4000001ff00 */
[----:B------:R-:W-:Y:S02]  /*0f80*/  ISETP.GE.AND P5, PT, R41, UR32, PT ;  /* 0x0000002029007c0c */ /* 0x000fe4000bfa6270 */
[----:B------:R-:W-:Y:S01]  /*0f90*/  MOV R114, RZ ;  /* 0x000000ff00727202 */ /* 0x000fe20000000f00 */
[----:B------:R-:W3:Y:S01]  /*0fa0*/  @!P0 LDG.E R13, desc[UR30][R10.64] ;  /* 0x0000001e0a0d8981 */ /* 0x000ee2000c1e1900 */
[----:B------:R-:W-:Y:S02]  /*0fb0*/  ISETP.GE.AND P0, PT, R44, UR32, PT ;  /* 0x000000202c007c0c */ /* 0x000fe4000bf06270 */
[----:B------:R-:W-:Y:S02]  /*0fc0*/  CS2R R118, SRZ ;  /* 0x0000000000767805 */ /* 0x000fe4000001ff00 */
[----:B------:R-:W-:Y:S01]  /*0fd0*/  ISETP.GE.AND P4, PT, R42, UR32, PT ;  /* 0x000000202a007c0c */ /* 0x000fe2000bf86270 */
[----:B----4-:R-:W4:Y:S01]  /*0fe0*/  @!P2 LDG.E R0, desc[UR30][R10.64+0x80] ;  /* 0x0000801e0a00a981 */ /* 0x010f22000c1e1900 */
[----:B------:R-:W-:-:S02]  /*0ff0*/  ISETP.GE.AND P3, PT, R43, UR32, PT ;  /* 0x000000202b007c0c */ /* 0x000fc4000bf66270 */
[----:B------:R-:W-:Y:S02]  /*1000*/  CS2R R122, SRZ ;  /* 0x00000000007a7805 */ /* 0x000fe4000001ff00 */
[----:B------:R-:W-:Y:S01]  /*1010*/  MOV R124, RZ ;  /* 0x000000ff007c7202 */ /* 0x000fe20000000f00 */
[----:B------:R-:W4:Y:S01]  /*1020*/  @!P1 LDG.E R61, desc[UR30][R10.64+0x100] ;  /* 0x0001001e0a3d9981 */ /* 0x000f22000c1e1900 */
[----:B------:R-:W-:Y:S01]  /*1030*/  CS2R R126, SRZ ;  /* 0x00000000007e7805 */ /* 0x000fe2000001ff00 */
[----:B------:R-:W-:Y:S01]  /*1040*/  HFMA2 R159, -RZ, RZ, 0, 0 ;  /* 0x00000000ff9f7431 */ /* 0x000fe200000001ff */
[----:B------:R-:W-:Y:S01]  /*1050*/  CS2R R128, SRZ ;  /* 0x0000000000807805 */ /* 0x000fe2000001ff00 */
        /* <DEDUP_REMOVED lines=9> */
[----:B------:R-:W0:Y:S02]  /*10f0*/  LDCU.64 UR34, c[0x0][0x490] ;  /* 0x00009200ff2277ac */ /* 0x000e240008000a00 */
        /* <DEDUP_REMOVED lines=9> */
[----:B------:R-:W-:-:S05]  /*1190*/  ISETP.GE.AND P6, PT, R52, UR32, PT ;  /* 0x0000002034007c0c */ /* 0x000fca000bfc6270 */
[----:B------:R-:W4:Y:S04]  /*11a0*/  @!P0 LDG.E R68, desc[UR30][R10.64+0x480] ;  /* 0x0004801e0a448981 */ /* 0x000f28000c1e1900 */
[----:B------:R-:W4:Y:S04]  /*11b0*/  @!P3 LDG.E R71, desc[UR30][R10.64+0x600] ;  /* 0x0006001e0a47b981 */ /* 0x000f28000c1e1900 */
[----:B------:R-:W4:Y:S04]  /*11c0*/  @!P4 LDG.E R72, desc[UR30][R10.64+0x680] ;  /* 0x0006801e0a48c981 */ /* 0x000f28000c1e1900 */
[----:B------:R-:W4:Y:S04]  /*11d0*/  @!P5 LDG.E R73, desc[UR30][R10.64+0x700] ;  /* 0x0007001e0a49d981 */ /* 0x000f28000c1e1900 */
[----:B------:R0:W4:Y:S01]  /*11e0*/  @!P6 LDG.E R74, desc[UR30][R10.64+0x780] ;  /* 0x0007801e0a4ae981 */ /* 0x000122000c1e1900 */
[C---:B-1----:R-:W-:Y:S01]  /*11f0*/  IADD3 R56, PT, PT, R53.reuse, 0x20, RZ ;  /* 0x0000002035387810 */ /* 0x042fe20007ffe0ff */
[----:B--2---:R-:W-:Y:S01]  /*1200*/  ULEA UR12, UR8, UR12, 0x18 ;  /* 0x0000000c080c7291 */ /* 0x004fe2000f8ec0ff */
[----:B------:R-:W-:-:S02]  /*1210*/  IADD3 R58, PT, PT, R53, 0x40, RZ ;  /* 0x00000040353a7810 */ /* 0x000fc40007ffe0ff */
[C---:B------:R-:W-:Y:S02]  /*1220*/  IADD3 R62, PT, PT, R53.reuse, 0x60, RZ ;  /* 0x00000060353e7810 */ /* 0x040fe40007ffe0ff */
[CC--:B------:R-:W-:Y:S02]  /*1230*/  LEA.HI.SX32 R54, R53.reuse, R53.reuse, 0x1b ;  /* 0x0000003535367211 */ /* 0x0c0fe400078fdaff */
[C---:B0-----:R-:W-:Y:S02]  /*1240*/  IADD3 R10, PT, PT, R53.reuse, 0x80, RZ ;  /* 0x00000080350a7810 */ /* 0x041fe40007ffe0ff */
[----:B------:R-:W-:Y:S02]  /*1250*/  IADD3 R64, PT, PT, R53, 0xa0, RZ ;  /* 0x000000a035407810 */ /* 0x000fe40007ffe0ff */
[-C--:B------:R-:W-:Y:S02]  /*1260*/  LEA.HI.SX32 R55, R56, R53.reuse, 0x1b ;  /* 0x0000003538377211 */ /* 0x080fe400078fdaff */
[----:B------:R-:W-:-:S02]  /*1270*/  LEA.HI.SX32 R56, R58, R53, 0x1b ;  /* 0x000000353a387211 */ /* 0x000fc400078fdaff */
[-C--:B------:R-:W-:Y:S02]  /*1280*/  LEA.HI.SX32 R10, R10, R53.reuse, 0x1b ;  /* 0x000000350a0a7211 */ /* 0x080fe400078fdaff */
[-C--:B------:R-:W-:Y:S02]  /*1290*/  LEA.HI.SX32 R57, R62, R53.reuse, 0x1b ;  /* 0x000000353e397211 */ /* 0x080fe400078fdaff */
[----:B------:R-:W-:Y:S02]  /*12a0*/  LEA R54, R54, UR12, 0x2 ;  /* 0x0000000c36367c11 */ /* 0x000fe4000f8e10ff */
[----:B------:R-:W-:Y:S02]  /*12b0*/  LEA.HI.SX32 R59, R64, R53, 0x1b ;  /* 0x00000035403b7211 */ /* 0x000fe400078fdaff */
[----:B------:R-:W-:Y:S02]  /*12c0*/  LEA R55, R55, UR12, 0x2 ;  /* 0x0000000c37377c11 */ /* 0x000fe4000f8e10ff */
[----:B------:R-:W-:-:S02]  /*12d0*/  LEA R56, R56, UR12, 0x2 ;  /* 0x0000000c38387c11 */ /* 0x000fc4000f8e10ff */
[----:B------:R-:W-:Y:S02]  /*12e0*/  LEA R58, R10, UR12, 0x2 ;  /* 0x0000000c0a3a7c11 */ /* 0x000fe4000f8e10ff */
[----:B------:R-:W-:Y:S02]  /*12f0*/  LEA R57, R57, UR12, 0x2 ;  /* 0x0000000c39397c11 */ /* 0x000fe4000f8e10ff */
[----:B------:R-:W-:Y:S02]  /*1300*/  IADD3 R10, PT, PT, R53, 0xc0, RZ ;  /* 0x000000c0350a7810 */ /* 0x000fe40007ffe0ff */
[----:B------:R-:W-:Y:S02]  /*1310*/  LEA R59, R59, UR12, 0x2 ;  /* 0x0000000c3b3b7c11 */ /* 0x000fe4000f8e10ff */
[C---:B------:R-:W-:Y:S02]  /*1320*/  IADD3 R62, PT, PT, R53.reuse, 0xe0, RZ ;  /* 0x000000e0353e7810 */ /* 0x040fe40007ffe0ff */
[----:B------:R-:W-:-:S02]  /*1330*/  IADD3 R64, PT, PT, R53, 0x100, RZ ;  /* 0x0000010035407810 */ /* 0x000fc40007ffe0ff */
[C---:B------:R-:W-:Y:S02]  /*1340*/  IADD3 R76, PT, PT, R53.reuse, 0x120, RZ ;  /* 0x00000120354c7810 */ /* 0x040fe40007ffe0ff */
[-C--:B------:R-:W-:Y:S02]  /*1350*/  LEA.HI.SX32 R10, R10, R53.reuse, 0x1b ;  /* 0x000000350a0a7211 */ /* 0x080fe400078fdaff */
[----:B------:R-:W-:Y:S02]  /*1360*/  IADD3 R78, PT, PT, R53, 0x140, RZ ;  /* 0x00000140354e7810 */ /* 0x000fe40007ffe0ff */
[-C--:B------:R-:W-:Y:S02]  /*1370*/  LEA.HI.SX32 R62, R62, R53.reuse, 0x1b ;  /* 0x000000353e3e7211 */ /* 0x080fe400078fdaff */
[-C--:B------:R-:W-:Y:S02]  /*1380*/  LEA.HI.SX32 R64, R64, R53.reuse, 0x1b ;  /* 0x0000003540407211 */ /* 0x080fe400078fdaff */
[----:B------:R-:W-:-:S02]  /*1390*/  LEA.HI.SX32 R76, R76, R53, 0x1b ;  /* 0x000000354c4c7211 */ /* 0x000fc400078fdaff */
[----:B------:R-:W-:Y:S02]  /*13a0*/  LEA.HI.SX32 R78, R78, R53, 0x1b ;  /* 0x000000354e4e7211 */ /* 0x000fe400078fdaff */
[----:B------:R-:W-:Y:S02]  /*13b0*/  P2R R101, PR, RZ, 0x1 ;  /* 0x00000001ff657803 */ /* 0x000fe40000000000 */
[----:B------:R-:W-:Y:S02]  /*13c0*/  ISETP.GE.AND P0, PT, R20, UR32, PT ;  /* 0x0000002014007c0c */ /* 0x000fe4000bf06270 */
[----:B------:R-:W-:Y:S02]  /*13d0*/  P2R R100, PR, RZ, 0x2 ;  /* 0x00000002ff647803 */ /* 0x000fe40000000000 */
[----:B------:R-:W-:Y:S02]  /*13e0*/  P2R R99, PR, RZ, 0x4 ;  /* 0x00000004ff637803 */ /* 0x000fe40000000000 */
[----:B------:R-:W-:-:S02]  /*13f0*/  ISETP.GE.AND P1, PT, R40, UR32, PT ;  /* 0x0000002028007c0c */ /* 0x000fc4000bf26270 */
[----:B------:R-:W-:Y:S02]  /*1400*/  P2R R98, PR, RZ, 0x8 ;  /* 0x00000008ff627803 */ /* 0x000fe40000000000 */
[----:B------:R-:W-:Y:S02]  /*1410*/  ISETP.GE.AND P2, PT, R39, UR32, PT ;  /* 0x0000002027007c0c */ /* 0x000fe4000bf46270 */
[----:B------:R-:W-:Y:S01]  /*1420*/  ISETP.GE.AND P3, PT, R38, UR32, PT ;  /* 0x0000002026007c0c */ /* 0x000fe2000bf66270 */
[----:B---3--:R-:W-:Y:S04]  /*1430*/  STS [R54], R13 ;  /* 0x0000000d36007388 */ /* 0x008fe80000000800 */
[----:B----4-:R0:W-:Y:S04]  /*1440*/  STS [R55+0x80], R0 ;  /* 0x0000800037007388 */ /* 0x0101e80000000800 */
[----:B------:R1:W-:Y:S04]  /*1450*/  STS [R56+0x100], R61 ;  /* 0x0001003d38007388 */ /* 0x0003e80000000800 */
[----:B------:R2:W-:Y:S01]  /*1460*/  STS [R57+0x180], R12 ;  /* 0x0001800c39007388 */ /* 0x0005e20000000800 */
[----:B0-----:R-:W-:-:S03]  /*1470*/  IADD3 R0, PT, PT, R53, 0x160, RZ ;  /* 0x0000016035007810 */ /* 0x001fc60007ffe0ff */
[----:B------:R-:W-:Y:S01]  /*1480*/  STS [R58+0x200], R63 ;  /* 0x0002003f3a007388 */ /* 0x000fe20000000800 */
[----:B-1----:R-:W-:-:S03]  /*1490*/  LEA R61, R62, UR12, 0x2 ;  /* 0x0000000c3e3d7c11 */ /* 0x002fc6000f8e10ff */
[----:B------:R0:W-:Y:S01]  /*14a0*/  STS [R59+0x280], R60 ;  /* 0x0002803c3b007388 */ /* 0x0001e20000000800 */
[----:B------:R-:W-:Y:S02]  /*14b0*/  LEA.HI.SX32 R0, R0, R53, 0x1b ;  /* 0x0000003500007211 */ /* 0x000fe400078fdaff */
[----:B------:R-:W-:Y:S02]  /*14c0*/  LEA R62, R64, UR12, 0x2 ;  /* 0x0000000c403e7c11 */ /* 0x000fe4000f8e10ff */
[C---:B--2---:R-:W-:Y:S02]  /*14d0*/  IADD3 R12, PT, PT, R53.reuse, 0x1a0, RZ ;  /* 0x000001a0350c7810 */ /* 0x044fe40007ffe0ff */
[----:B0-----:R-:W-:Y:S02]  /*14e0*/  LEA R60, R10, UR12, 0x2 ;  /* 0x0000000c0a3c7c11 */ /* 0x001fe4000f8e10ff */
[----:B------:R-:W-:Y:S02]  /*14f0*/  IADD3 R10, PT, PT, R53, 0x180, RZ ;  /* 0x00000180350a7810 */ /* 0x000fe40007ffe0ff */
[----:B------:R-:W-:Y:S01]  /*1500*/  LEA R63, R76, UR12, 0x2 ;  /* 0x0000000c4c3f7c11 */ /* 0x000fe2000f8e10ff */
[----:B------:R0:W-:Y:S01]  /*1510*/  STS [R60+0x300], R65 ;  /* 0x000300413c007388 */ /* 0x0001e20000000800 */
[----:B------:R-:W-:-:S02]  /*1520*/  LEA R64, R78, UR12, 0x2 ;  /* 0x0000000c4e407c11 */ /* 0x000fc4000f8e10ff */
[C---:B------:R-:W-:Y:S01]  /*1530*/  IADD3 R76, PT, PT, R53.reuse, 0x1c0, RZ ;  /* 0x000001c0354c7810 */ /* 0x040fe20007ffe0ff */
[----:B------:R1:W-:Y:S01]  /*1540*/  STS [R61+0x380], R66 ;  /* 0x000380423d007388 */ /* 0x0003e20000000800 */
[C---:B------:R-:W-:Y:S02]  /*1550*/  IADD3 R78, PT, PT, R53.reuse, 0x1e0, RZ ;  /* 0x000001e0354e7810 */ /* 0x040fe40007ffe0ff */
[-C--:B------:R-:W-:Y:S01]  /*1560*/  LEA.HI.SX32 R10, R10, R53.reuse, 0x1b ;  /* 0x000000350a0a7211 */ /* 0x080fe200078fdaff */
[----:B------:R2:W-:Y:S01]  /*1570*/  STS [R62+0x400], R67 ;  /* 0x000400433e007388 */ /* 0x0005e20000000800 */
[----:B0-----:R-:W-:Y:S02]  /*1580*/  LEA R65, R0, UR12, 0x2 ;  /* 0x0000000c00417c11 */ /* 0x001fe4000f8e10ff */
[----:B------:R-:W-:Y:S01]  /*1590*/  LEA.HI.SX32 R12, R12, R53, 0x1b ;  /* 0x000000350c0c7211 */ /* 0x000fe200078fdaff */
[----:B------:R0:W-:Y:S01]  /*15a0*/  STS [R63+0x480], R68 ;  /* 0x000480443f007388 */ /* 0x0001e20000000800 */
[----:B------:R-:W-:-:S02]  /*15b0*/  SHF.L.U32 R0, R53, 0x4, RZ ;  /* 0x0000000435007819 */ /* 0x000fc400000006ff */
[-C--:B------:R-:W-:Y:S01]  /*15c0*/  LEA.HI.SX32 R76, R76, R53.reuse, 0x1b ;  /* 0x000000354c4c7211 */ /* 0x080fe200078fdaff */
[----:B------:R3:W-:Y:S01]  /*15d0*/  STS [R64+0x500], R69 ;  /* 0x0005004540007388 */ /* 0x0007e20000000800 */
[----:B------:R-:W-:Y:S02]  /*15e0*/  LEA.HI.SX32 R78, R78, R53, 0x1b ;  /* 0x000000354e4e7211 */ /* 0x000fe400078fdaff */
[----:B-1----:R-:W-:Y:S01]  /*15f0*/  LEA R66, R10, UR12, 0x2 ;  /* 0x0000000c0a427c11 */ /* 0x002fe2000f8e10ff */
[----:B------:R1:W-:Y:S01]  /*1600*/  STS [R65+0x580], R70 ;  /* 0x0005804641007388 */ /* 0x0003e20000000800 */
[----:B--2---:R-:W-:Y:S02]  /*1610*/  LEA R67, R12, UR12, 0x2 ;  /* 0x0000000c0c437c11 */ /* 0x004fe4000f8e10ff */
[----:B0-----:R-:W-:Y:S01]  /*1620*/  LEA R68, R76, UR12, 0x2 ;  /* 0x0000000c4c447c11 */ /* 0x001fe2000f8e10ff */
[----:B------:R-:W-:Y:S01]  /*1630*/  STS [R66+0x600], R71 ;  /* 0x0006004742007388 */ /* 0x000fe20000000800 */
[----:B---3--:R-:W-:-:S02]  /*1640*/  LEA R69, R78, UR12, 0x2 ;  /* 0x0000000c4e457c11 */ /* 0x008fc4000f8e10ff */
[----:B-1----:R-:W-:Y:S01]  /*1650*/  LEA.HI.SX32 R70, R0, R0, 0x1b ;  /* 0x0000000000467211 */ /* 0x002fe200078fdaff */
        /* <DEDUP_REMOVED lines=23> */
[----:B------:R-:W-:-:S04]  /*17d0*/  CS2R R12, SRZ ;  /* 0x00000000000c7805 */ /* 0x000fc8000001ff00 */
        /* <DEDUP_REMOVED lines=29> */
[----:B------:R-:W-:Y:S02]  /*19b0*/  P2R R100, PR, RZ, 0x4 ;  /* 0x00000004ff647803 */ /* 0x000fe40000000000 */
[----:B------:R-:W-:Y:S02]  /*19c0*/  ISETP.GE.AND P1, PT, R40, UR32, PT ;  /* 0x0000002028007c0c */ /* 0x000fe4000bf26270 */
[----:B------:R-:W-:Y:S02]  /*19d0*/  P2R R98, PR, RZ, 0x8 ;  /* 0x00000008ff627803 */ /* 0x000fe40000000000 */
[----:B------:R-:W-:-:S02]  /*19e0*/  ISETP.GE.AND P2, PT, R39, UR32, PT ;  /* 0x0000002027007c0c */ /* 0x000fc4000bf46270 */
[----:B------:R-:W-:Y:S02]  /*19f0*/  ISETP.GE.AND P3, PT, R38, UR32, PT ;  /* 0x0000002026007c0c */ /* 0x000fe4000bf66270 */
[----:B0-----:R-:W-:Y:S01]  /*1a00*/  MOV R8, RZ ;  /* 0x000000ff00087202 */ /* 0x001fe20000000f00 */
[----:B------:R-:W-:Y:S01]  /*1a10*/  HFMA2 R99, -RZ, RZ, 0, 0 ;  /* 0x00000000ff637431 */ /* 0x000fe200000001ff */
[----:B------:R-:W-:Y:S01]  /*1a20*/  MOV R101, RZ ;  /* 0x000000ff00657202 */ /* 0x000fe20000000f00 */
[----:B--2---:R-:W-:Y:S04]  /*1a30*/  STS [R54], R11 ;  /* 0x0000000b36007388 */ /* 0x004fe80000000800 */
[----:B---3--:R-:W-:Y:S04]  /*1a40*/  STS [R55+0x80], R10 ;  /* 0x0000800a37007388 */ /* 0x008fe80000000800 */
[----:B----4-:R-:W-:Y:S04]  /*1a50*/  STS [R56+0x100], R13 ;  /* 0x0001000d38007388 */ /* 0x010fe80000000800 */
        /* <DEDUP_REMOVED lines=45> */
[----:B--2---:R-:W-:Y:S02]  /*1d30*/  CS2R R94, SRZ ;  /* 0x00000000005e7805 */ /* 0x004fe4000001ff00 */
[----:B------:R-:W-:-:S02]  /*1d40*/  CS2R R92, SRZ ;  /* 0x00000000005c7805 */ /* 0x000fc4000001ff00 */
[----:B------:R-:W-:Y:S01]  /*1d50*/  MOV R12, RZ ;  /* 0x000000ff000c7202 */ /* 0x000fe20000000f00 */
[----:B------:R-:W2:Y:S01]  /*1d60*/  @!P1 LDG.E R88, desc[UR30][R6.64+0x380] ;  /* 0x0003801e06589981 */ /* 0x000ea2000c1e1900 */
[----:B------:R-:W-:Y:S01]  /*1d70*/  ISETP.NE.AND P1, PT, R102, RZ, PT ;  /* 0x000000ff6600720c */ /* 0x000fe20003f25270 */
[----:B---3--:R-:W-:Y:S02]  /*1d80*/  HFMA2 R0, -RZ, RZ, 0, 0 ;  /* 0x00000000ff007431 */ /* 0x008fe400000001ff */
[----:B------:R-:W3:Y:S01]  /*1d90*/  @!P2 LDG.E R93, desc[UR30][R6.64+0x300] ;  /* 0x0003001e065da981 */ /* 0x000ee2000c1e1900 */
[----:B------:R-:W-:-:S03]  /*1da0*/  ISETP.NE.AND P2, PT, R100, RZ, PT ;  /* 0x000000ff6400720c */ /* 0x000fc60003f45270 */
[----:B------:R-:W2:Y:S01]  /*1db0*/  @!P0 LDG.E R95, desc[UR30][R6.64+0x400] ;  /* 0x0004001e065f8981 */ /* 0x000ea2000c1e1900 */
[----:B------:R-:W-:-:S03]  /*1dc0*/  ISETP.NE.AND P0, PT, R103, RZ, PT ;  /* 0x000000ff6700720c */ /* 0x000fc60003f05270 */
[----:B------:R-:W3:Y:S01]  /*1dd0*/  @!P3 LDG.E R12, desc[UR30][R6.64+0x280] ;  /* 0x0002801e060cb981 */ /* 0x000ee2000c1e1900 */
[----:B------:R-:W-:Y:S02]  /*1de0*/  ISETP.NE.AND P3, PT, R98, RZ, PT ;  /* 0x000000ff6200720c */ /* 0x000fe40003f65270 */
[----:B----4-:R-:W-:Y:S01]  /*1df0*/  MOV R97, RZ ;  /* 0x000000ff00617202 */ /* 0x010fe20000000f00 */
        /* <DEDUP_REMOVED lines=16> */
[----:B------:R-:W-:Y:S01]  /*1f00*/  HFMA2 R103, -RZ, RZ, 0, 0 ;  /* 0x00000000ff677431 */ /* 0x000fe200000001ff */
[----:B------:R-:W-:Y:S04]  /*1f10*/  STS [R54], R87 ;  /* 0x0000005736007388 */ /* 0x000fe80000000800 */
[----:B------:R0:W-:Y:S04]  /*1f20*/  STS [R55+0x80], R8 ;  /* 0x0000800837007388 */ /* 0x0001e80000000800 */
[----:B------:R-:W-:Y:S04]  /*1f30*/  STS [R56+0x100], R89 ;  /* 0x0001005938007388 */ /* 0x000fe80000000800 */
[----:B------:R1:W-:Y:S04]  /*1f40*/  STS [R57+0x180], R10 ;  /* 0x0001800a39007388 */ /* 0x0003e80000000800 */
[----:B------:R-:W-:Y:S04]  /*1f50*/  STS [R58+0x200], R91 ;  /* 0x0002005b3a007388 */ /* 0x000fe80000000800 */
[----:B---3--:R3:W-:Y:S04]  /*1f60*/  STS [R59+0x280], R12 ;  /* 0x0002800c3b007388 */ /* 0x0087e80000000800 */
[----:B------:R-:W-:Y:S04]  /*1f70*/  STS [R60+0x300], R93 ;  /* 0x0003005d3c007388 */ /* 0x000fe80000000800 */
[----:B--2---:R-:W-:Y:S04]  /*1f80*/  STS [R61+0x380], R88 ;  /* 0x000380583d007388 */ /* 0x004fe80000000800 */
[----:B------:R-:W-:Y:S04]  /*1f90*/  STS [R62+0x400], R95 ;  /* 0x0004005f3e007388 */ /* 0x000fe80000000800 */
[----:B----4-:R-:W-:Y:S04]  /*1fa0*/  STS [R63+0x480], R0 ;  /* 0x000480003f007388 */ /* 0x010fe80000000800 */
        /* <DEDUP_REMOVED lines=36> */
[----:B------:R-:W4:Y:S01]  /*21f0*/  @!P4 LDG.E R112, desc[UR30][R4.64+0x680] ;  /* 0x0006801e0470c981 */ /* 0x000f22000c1e1900 */
[----:B---3--:R-:W-:-:S03]  /*2200*/  MOV R12, RZ ;  /* 0x000000ff000c7202 */ /* 0x008fc60000000f00 */
        /* <DEDUP_REMOVED lines=8> */
[----:B--2---:R-:W-:Y:S01]  /*2290*/  MOV R101, RZ ;  /* 0x000000ff00657202 */ /* 0x004fe20000000f00 */
[----:B------:R-:W2:Y:S04]  /*22a0*/  @!P2 LDG.E R106, desc[UR30][R4.64+0x580] ;  /* 0x0005801e046aa981 */ /* 0x000ea8000c1e1900 */
[----:B------:R-:W2:Y:S04]  /*22b0*/  @!P5 LDG.E R113, desc[UR30][R4.64+0x700] ;  /* 0x0007001e0471d981 */ /* 0x000ea8000c1e1900 */
[----:B------:R-:W2:Y:S04]  /*22c0*/  @!P0 LDG.E R104, desc[UR30][R4.64+0x480] ;  /* 0x0004801e04688981 */ /* 0x000ea8000c1e1900 */
[----:B------:R-:W2:Y:S04]  /*22d0*/  @!P1 LDG.E R101, desc[UR30][R4.64+0x500] ;  /* 0x0005001e04659981 */ /* 0x000ea8000c1e1900 */
[----:B------:R-:W2:Y:S04]  /*22e0*/  @!P3 LDG.E R111, desc[UR30][R4.64+0x600] ;  /* 0x0006001e046fb981 */ /* 0x000ea8000c1e1900 */
[----:B------:R-:W2:Y:S01]  /*22f0*/  @!P6 LDG.E R114, desc[UR30][R4.64+0x780] ;  /* 0x0007801e0472e981 */ /* 0x000ea2000c1e1900 */
[----:B------:R-:W-:-:S02]  /*2300*/  P2R R120, PR, RZ, 0x1 ;  /* 0x00000001ff787803 */ /* 0x000fc40000000000 */
[----:B------:R-:W-:Y:S02]  /*2310*/  ISETP.GE.AND P0, PT, R20, UR32, PT ;  /* 0x0000002014007c0c */ /* 0x000fe4000bf06270 */
[----:B------:R-:W-:Y:S02]  /*2320*/  CS2R R116, SRZ ;  /* 0x0000000000747805 */ /* 0x000fe4000001ff00 */
[----:B------:R-:W-:Y:S02]  /*2330*/  P2R R115, PR, RZ, 0x2 ;  /* 0x00000002ff737803 */ /* 0x000fe40000000000 */
[----:B------:R-:W-:Y:S01]  /*2340*/  ISETP.GE.AND P1, PT, R38, UR32, PT ;  /* 0x0000002026007c0c */ /* 0x000fe2000bf26270 */
[----:B----4-:R-:W-:Y:S04]  /*2350*/  STS [R54], R7 ;  /* 0x0000000736007388 */ /* 0x010fe80000000800 */
[----:B------:R-:W-:Y:S04]  /*2360*/  STS [R55+0x80], R6 ;  /* 0x0000800637007388 */ /* 0x000fe80000000800 */
[----:B------:R-:W-:Y:S04]  /*2370*/  STS [R56+0x100], R103 ;  /* 0x0001006738007388 */ /* 0x000fe80000000800 */
[----:B------:R-:W-:Y:S04]  /*2380*/  STS [R57+0x180], R8 ;  /* 0x0001800839007388 */ /* 0x000fe80000000800 */
[----:B------:R-:W-:Y:S04]  /*2390*/  STS [R58+0x200], R105 ;  /* 0x000200693a007388 */ /* 0x000fe80000000800 */
[----:B---3--:R-:W-:Y:S04]  /*23a0*/  STS [R59+0x280], R10 ;  /* 0x0002800a3b007388 */ /* 0x008fe80000000800 */
        /* <DEDUP_REMOVED lines=9> */
[----:B------:R0:W-:Y:S01]  /*2440*/  STS [R69+0x780], R114 ;  /* 0x0007807245007388 */ /* 0x0001e20000000800 */
[----:B------:R-:W-:-:S03]  /*2450*/  NOP ;  /* 0x0000000000007918 */ /* 0x000fc60000000000 */
[----:B------:R-:W1:Y:S04]  /*2460*/  LDS R110, [R70] ;  /* 0x00000000466e7984 */ /* 0x000e680000000800 */
[----:B------:R-:W2:Y:S04]  /*2470*/  LDS R109, [R70+0x4] ;  /* 0x00000400466d7984 */ /* 0x000ea80000000800 */
[----:B------:R-:W3:Y:S04]  /*2480*/  LDS R108, [R70+0x8] ;  /* 0x00000800466c7984 */ /* 0x000ee80000000800 */
[----:B------:R-:W4:Y:S04]  /*2490*/  LDS R107, [R70+0xc] ;  /* 0x00000c00466b7984 */ /* 0x000f280000000800 */
[----:B------:R-:W-:Y:S04]  /*24a0*/  LDS R106, [R70+0x10] ;  /* 0x00001000466a7984 */ /* 0x000fe80000000800 */
[----:B------:R-:W-:Y:S04]  /*24b0*/  LDS R105, [R70+0x14] ;  /* 0x0000140046697984 */ /* 0x000fe80000000800 */
[----:B------:R-:W-:Y:S04]  /*24c0*/  LDS R104, [R70+0x18] ;  /* 0x0000180046687984 */ /* 0x000fe80000000800 */
[----:B------:R-:W4:Y:S04]  /*24d0*/  LDS R103, [R70+0x1c] ;  /* 0x00001c0046677984 */ /* 0x000f280000000800 */
[----:B------:R-:W4:Y:S04]  /*24e0*/  LDS R101, [R70+0x20] ;  /* 0x0000200046657984 */ /* 0x000f280000000800 */
        /* <DEDUP_REMOVED lines=10> */
[----:B------:R-:W-:-:S03]  /*2590*/  HFMA2 R113, -RZ, RZ, 0, 0 ;  /* 0x00000000ff717431 */ /* 0x000fc600000001ff */
        /* <DEDUP_REMOVED lines=25> */
[----:B-1----:R-:W-:Y:S01]  /*2730*/  FMUL.FTZ R112, R110, -1.4426950216293334961 ;  /* 0xbfb8aa3b6e707820 */ /* 0x002fe20000410000 */
[----:B--2---:R-:W-:-:S04]  /*2740*/  FMUL.FTZ R115, R109, -1.4426950216293334961 ;  /* 0xbfb8aa3b6d737820 */ /* 0x004fc80000410000 */
[----:B------:R1:W-:Y:S08]  /*2750*/  MUFU.EX2 R120, R115 ;  /* 0x0000007300787308 */ /* 0x0003f00000000800 */
[----:B------:R-:W2:Y:S01]  /*2760*/  MUFU.EX2 R112, R112 ;  /* 0x0000007000707308 */ /* 0x000ea20000000800 */
[----:B---3--:R-:W-:Y:S01]  /*2770*/  FMUL.FTZ R121, R108, -1.4426950216293334961 ;  /* 0xbfb8aa3b6c797820 */ /* 0x008fe20000410000 */
[----:B----4-:R-:W-:Y:S01]  /*2780*/  FMUL.FTZ R125, R107, -1.4426950216293334961 ;  /* 0xbfb8aa3b6b7d7820 */ /* 0x010fe20000410000 */
[----:B-1----:R-:W-:Y:S01]  /*2790*/  FMUL.FTZ R115, R103, -1.4426950216293334961 ;  /* 0xbfb8aa3b67737820 */ /* 0x002fe20000410000 */
[----:B------:R-:W-:Y:S01]  /*27a0*/  FMUL.FTZ R131, R106, -1.4426950216293334961 ;  /* 0xbfb8aa3b6a837820 */ /* 0x000fe20000410000 */
[----:B0-----:R-:W-:-:S03]  /*27b0*/  FMUL.FTZ R2, R105, -1.4426950216293334961 ;  /* 0xbfb8aa3b69027820 */ /* 0x001fc60000410000 */
[----:B------:R-:W0:Y:S01]  /*27c0*/  MUFU.EX2 R121, R121 ;  /* 0x0000007900797308 */ /* 0x000e220000000800 */
[----:B------:R-:W-:-:S07]  /*27d0*/  FMUL.FTZ R3, R104, -1.4426950216293334961 ;  /* 0xbfb8aa3b68037820 */ /* 0x000fce0000410000 */
[----:B------:R-:W1:Y:S08]  /*27e0*/  MUFU.EX2 R125, R125 ;  /* 0x0000007d007d7308 */ /* 0x000e700000000800 */
[----:B------:R2:W-:Y:S02]  /*27f0*/  MUFU.EX2 R132, R115 ;  /* 0x0000007300847308 */ /* 0x0005e40000000800 */
[----:B--2---:R-:W-:Y:S01]  /*2800*/  FADD.FTZ R115, R112, 1 ;  /* 0x3f80000070737421 */ /* 0x004fe20000010000 */
[----:B------:R-:W-:-:S05]  /*2810*/  FADD.FTZ R112, R120, 1 ;  /* 0x3f80000078707421 */ /* 0x000fca0000010000 */
[----:B------:R-:W2:Y:S08]  /*2820*/  MUFU.EX2 R131, R131 ;  /* 0x0000008300837308 */ /* 0x000eb00000000800 */
[----:B------:R-:W3:Y:S08]  /*2830*/  MUFU.EX2 R2, R2 ;  /* 0x0000000200027308 */ /* 0x000ef00000000800 */
[----:B------:R-:W4:Y:S08]  /*2840*/  MUFU.EX2 R3, R3 ;  /* 0x0000000300037308 */ /* 0x000f300000000800 */
[----:B------:R-:W-:Y:S01]  /*2850*/  MUFU.RCP R112, R112 ;  /* 0x0000007000707308 */ /* 0x000fe20000001000 */
[----:B0-----:R-:W-:Y:S01]  /*2860*/  FADD.FTZ R121, R121, 1 ;  /* 0x3f80000079797421 */ /* 0x001fe20000010000 */
[----:B-1----:R-:W-:-:S06]  /*2870*/  FADD.FTZ R120, R125, 1 ;  /* 0x3f8000007d787421 */ /* 0x002fcc0000010000 */
[----:B------:R-:W0:Y:S01]  /*2880*/  MUFU.RCP R115, R115 ;  /* 0x0000007300737308 */ /* 0x000e220000001000 */
[----:B------:R-:W-:Y:S01]  /*2890*/  FMUL.FTZ R134, R101, -1.4426950216293334961 ;  /* 0xbfb8aa3b65867820 */ /* 0x000fe20000410000 */
[----:B--2---:R-:W-:Y:S01]  /*28a0*/  FADD.FTZ R125, R131, 1 ;  /* 0x3f800000837d7421 */ /* 0x004fe20000010000 */
[----:B---3--:R-:W-:Y:S01]  /*28b0*/  FADD.FTZ R2, R2, 1 ;  /* 0x3f80000002027421 */ /* 0x008fe20000010000 */
[----:B------:R-:W-:Y:S01]  /*28c0*/  FMUL.FTZ R136, R5, -1.4426950216293334961 ;  /* 0xbfb8aa3b05887820 */ /* 0x000fe20000410000 */
[----:B----4-:R-:W-:-:S03]  /*28d0*/  FADD.FTZ R3, R3, 1 ;  /* 0x3f80000003037421 */ /* 0x010fc60000010000 */
[----:B------:R-:W-:Y:S08]  /*28e0*/  MUFU.RCP R121, R121 ;  /* 0x0000007900797308 */ /* 0x000ff00000001000 */
[----:B------:R-:W-:Y:S01]  /*28f0*/  MUFU.RCP R120, R120 ;  /* 0x0000007800787308 */ /* 0x000fe20000001000 */
[----:B------:R-:W-:-:S07]  /*2900*/  FMUL.FTZ R140, R12, -1.4426950216293334961 ;  /* 0xbfb8aa3b0c8c7820 */ /* 0x000fce0000410000 */
[----:B------:R-:W1:Y:S08]  /*2910*/  MUFU.EX2 R134, R134 ;  /* 0x0000008600867308 */ /* 0x000e700000000800 */
[----:B------:R-:W2:Y:S01]  /*2920*/  MUFU.RCP R125, R125 ;  /* 0x0000007d007d7308 */ /* 0x000ea20000001000 */
[----:B------:R-:W-:-:S07]  /*2930*/  FMUL.FTZ R138, R4, -1.4426950216293334961 ;  /* 0xbfb8aa3b048a7820 */ /* 0x000fce0000410000 */
[----:B------:R0:W-:Y:S08]  /*2940*/  MUFU.RCP R131, R3 ;  /* 0x0000000300837308 */ /* 0x0001f00000001000 */
[----:B------:R-:W3:Y:S01]  /*2950*/  MUFU.EX2 R136, R136 ;  /* 0x0000008800887308 */ /* 0x000ee20000000800 */
[----:B0-----:R-:W-:-:S04]  /*2960*/  FADD.FTZ R3, -R115, 1 ;  /* 0x3f80000073037421 */ /* 0x001fc80000010100 */
[----:B------:R-:W-:-:S03]  /*2970*/  FFMA.FTZ R3, R110, R3, 1 ;  /* 0x3f8000006e037423 */ /* 0x000fc60000010003 */
[----:B------:R-:W0:Y:S01]  /*2980*/  MUFU.EX2 R140, R140 ;  /* 0x0000008c008c7308 */ /* 0x000e220000000800 */
[----:B------:R-:W-:-:S07]  /*2990*/  FMUL.FTZ R146, R7, -1.4426950216293334961 ;  /* 0xbfb8aa3b07927820 */ /* 0x000fce0000410000 */
[----:B------:R-:W-:Y:S01]  /*29a0*/  MUFU.EX2 R138, R138 ;  /* 0x0000008a008a7308 */ /* 0x000fe20000000800 */
[----:B------:R-:W-:Y:S01]  /*29b0*/  FMUL.FTZ R148, R6, -1.4426950216293334961 ;  /* 0xbfb8aa3b06947820 */ /* 0x000fe20000410000 */
        /* <DEDUP_REMOVED lines=17> */
[----:B------:R-:W3:Y:S04]  /*2ad0*/  LDS R111, [R70] ;  /* 0x00000000466f7984 */ /* 0x000ee80000000800 */
[----:B------:R-:W0:Y:S04]  /*2ae0*/  LDS R113, [R70+0x4] ;  /* 0x0000040046717984 */ /* 0x000e280000000800 */
[----:B------:R-:W0:Y:S04]  /*2af0*/  LDS R117, [R70+0x8] ;  /* 0x0000080046757984 */ /* 0x000e280000000800 */
[----:B------:R-:W0:Y:S04]  /*2b00*/  LDS R114, [R70+0xc] ;  /* 0x00000c0046727984 */ /* 0x000e280000000800 */
[----:B------:R-:W0:Y:S01]  /*2b10*/  LDS R119, [R70+0x10] ;  /* 0x0000100046777984 */ /* 0x000e220000000800 */
[----:B----4-:R4:W-:Y:S01]  /*2b20*/  MUFU.RCP R126, R2 ;  /* 0x00000002007e7308 */ /* 0x0109e20000001000 */
[----:B-1----:R-:W-:-:S02]  /*2b30*/  FADD.FTZ R128, R132, 1 ;  /* 0x3f80000084807421 */ /* 0x002fc40000010000 */
[----:B------:R-:W1:Y:S01]  /*2b40*/  LDS R116, [R70+0x14] ;  /* 0x0000140046747984 */ /* 0x000e620000000800 */
[----:B--2---:R-:W-:-:S03]  /*2b50*/  FADD.FTZ R130, R134, 1 ;  /* 0x3f80000086827421 */ /* 0x004fc60000010000 */
[----:B------:R-:W2:Y:S01]  /*2b60*/  LDS R118, [R70+0x1c] ;  /* 0x00001c0046767984 */ /* 0x000ea20000000800 */
[----:B----4-:R-:W-:-:S03]  /*2b70*/  FADD.FTZ R2, -R112, 1 ;  /* 0x3f80000070027421 */ /* 0x010fc60000010100 */
[----:B------:R-:W4:Y:S01]  /*2b80*/  LDS R123, [R70+0x18] ;  /* 0x00001800467b7984 */ /* 0x000f220000000800 */
[----:B------:R-:W-:Y:S01]  /*2b90*/  FFMA.FTZ R122, R109, R2, 1 ;  /* 0x3f8000006d7a7423 */ /* 0x000fe20000010002 */
[----:B------:R-:W1:Y:S01]  /*2ba0*/  MUFU.RCP R128, R128 ;  /* 0x0000008000807308 */ /* 0x000e620000001000 */
[----:B------:R-:W-:Y:S01]  /*2bb0*/  FADD.FTZ R129, -R125, 1 ;  /* 0x3f8000007d817421 */ /* 0x000fe20000010100 */
[----:B------:R-:W-:Y:S01]  /*2bc0*/  LDS R124, [R70+0x2c] ;  /* 0x00002c00467c7984 */ /* 0x000fe20000000800 */
[----:B---3--:R-:W-:Y:S01]  /*2bd0*/  FMUL.FTZ R2, R0, R111 ;  /* 0x0000006f00027220 */ /* 0x008fe20000410000 */
[----:B0-----:R-:W-:-:S03]  /*2be0*/  FMUL.FTZ R127, R92, R113 ;  /* 0x000000715c7f7220 */ /* 0x001fc60000410000 */
[----:B------:R-:W-:Y:S01]  /*2bf0*/  FMUL.FTZ R2, R115, R2 ;  /* 0x0000000273027220 */ /* 0x000fe20000410000 */
[----:B------:R-:W-:-:S03]  /*2c00*/  FMUL.FTZ R127, R112, R127 ;  /* 0x0000007f707f7220 */ /* 0x000fc60000410000 */
[----:B------:R-:W-:Y:S01]  /*2c10*/  FMUL.FTZ R3, R2, R3 ;  /* 0x0000000302037220 */ /* 0x000fe20000410000 */
[----:B------:R-:W-:Y:S01]  /*2c20*/  FADD.FTZ R2, -R120, 1 ;  /* 0x3f80000078027421 */ /* 0x000fe20000010100 */
[----:B------:R-:W-:Y:S01]  /*2c30*/  FMUL.FTZ R171, R127, R122 ;  /* 0x0000007a7fab7220 */ /* 0x000fe20000410000 */
[----:B------:R-:W-:Y:S02]  /*2c40*/  FADD.FTZ R127, -R121, 1 ;  /* 0x3f800000797f7421 */ /* 0x000fe40000010100 */
[----:B------:R-:W-:Y:S01]  /*2c50*/  FFMA.FTZ R134, R107, R2, 1 ;  /* 0x3f8000006b867423 */ /* 0x000fe20000010002 */
[----:B------:R-:W-:Y:S01]  /*2c60*/  FMUL.FTZ R2, R90, R117 ;  /* 0x000000755a027220 */ /* 0x000fe20000410000 */
[----:B------:R-:W-:Y:S01]  /*2c70*/  FMUL.FTZ R165, R87, R114 ;  /* 0x0000007257a57220 */ /* 0x000fe20000410000 */
[----:B------:R-:W-:Y:S01]  /*2c80*/  FFMA.FTZ R163, R108, R127, 1 ;  /* 0x3f8000006ca37423 */ /* 0x000fe2000001007f */
[----:B------:R-:W-:Y:S01]  /*2c90*/  FADD.FTZ R132, R136, 1 ;  /* 0x3f80000088847421 */ /* 0x000fe20000010000 */
[----:B------:R-:W0:Y:S01]  /*2ca0*/  LDS R127, [R70+0x20] ;  /* 0x00002000467f7984 */ /* 0x000e220000000800 */
[----:B------:R-:W-:Y:S01]  /*2cb0*/  FFMA.FTZ R177, R106, R129, 1 ;  /* 0x3f8000006ab17423 */ /* 0x000fe20000010081 */
[----:B------:R-:W-:Y:S01]  /*2cc0*/  FMUL.FTZ R2, R121, R2 ;  /* 0x0000000279027220 */ /* 0x000fe20000410000 */
[----:B------:R-:W-:Y:S01]  /*2cd0*/  FMUL.FTZ R165, R120, R165 ;  /* 0x000000a578a57220 */ /* 0x000fe20000410000 */
[----:B------:R-:W3:Y:S01]  /*2ce0*/  LDS R129, [R70+0x28] ;  /* 0x0000280046817984 */ /* 0x000ee20000000800 */
[----:B------:R-:W-:Y:S01]  /*2cf0*/  FMUL.FTZ R136, R88, R119 ;  /* 0x0000007758887220 */ /* 0x000fe20000410000 */
[----:B------:R-:W-:-:S02]  /*2d00*/  FMUL.FTZ R173, R2, R163 ;  /* 0x000000a302ad7220 */ /* 0x000fc40000410000 */
[----:B------:R-:W3:Y:S01]  /*2d10*/  LDS R122, [R70+0x24] ;  /* 0x00002400467a7984 */ /* 0x000ee20000000800 */
[----:B------:R-:W-:Y:S01]  /*2d20*/  FMUL.FTZ R175, R165, R134 ;  /* 0x00000086a5af7220 */ /* 0x000fe20000410000 */
[----:B------:R-:W-:Y:S01]  /*2d30*/  FADD.FTZ R140, R140, 1 ;  /* 0x3f8000008c8c7421 */ /* 0x000fe20000010000 */
[----:B------:R-:W-:Y:S01]  /*2d40*/  FMUL.FTZ R136, R125, R136 ;  /* 0x000000887d887220 */ /* 0x000fe20000410000 */
[----:B------:R-:W-:Y:S01]  /*2d50*/  FADD.FTZ R163, -R131, 1 ;  /* 0x3f80000083a37421 */ /* 0x000fe20000010100 */
[----:B-1----:R-:W-:Y:S01]  /*2d60*/  FADD.FTZ R134, -R128, 1 ;  /* 0x3f80000080867421 */ /* 0x002fe20000010100 */
[----:B------:R-:W1:Y:S01]  /*2d70*/  MUFU.EX2 R146, R146 ;  /* 0x0000009200927308 */ /* 0x000e620000000800 */
[----:B------:R-:W-:Y:S01]  /*2d80*/  FMUL.FTZ R142, R10, -1.4426950216293334961 ;  /* 0xbfb8aa3b0a8e7820 */ /* 0x000fe20000410000 */
[----:B------:R-:W-:Y:S01]  /*2d90*/  FMUL.FTZ R144, R8, -1.4426950216293334961 ;  /* 0xbfb8aa3b08907820 */ /* 0x000fe20000410000 */
[----:B------:R-:W-:Y:S01]  /*2da0*/  FMUL.FTZ R177, R136, R177 ;  /* 0x000000b188b17220 */ /* 0x000fe20000410000 */
[----:B------:R-:W-:Y:S01]  /*2db0*/  FFMA.FTZ R181, R104, R163, 1 ;  /* 0x3f80000068b57423 */ /* 0x000fe200000100a3 */
[----:B------:R-:W-:Y:S01]  /*2dc0*/  FADD.FTZ R138, R138, 1 ;  /* 0x3f8000008a8a7421 */ /* 0x000fe20000010000 */
[----:B------:R-:W3:Y:S02]  /*2dd0*/  LDS R163, [R70+0x30] ;  /* 0x0000300046a37984 */ /* 0x000ee40000000800 */
[----:B------:R-:W2:Y:S02]  /*2de0*/  MUFU.EX2 R148, R148 ;  /* 0x0000009400947308 */ /* 0x000ea40000000800 */
[----:B------:R-:W-:Y:S04]  /*2df0*/  LDS R165, [R70+0x38] ;  /* 0x0000380046a57984 */ /* 0x000fe80000000800 */
[----:B------:R-:W-:Y:S02]  /*2e00*/  LDS R136, [R70+0x3c] ;  /* 0x00003c0046887984 */ /* 0x000fe40000000800 */
[----:B------:R4:W-:Y:S02]  /*2e10*/  MUFU.RCP R161, R140 ;  /* 0x0000008c00a17308 */ /* 0x0009e40000001000 */
[----:B----4-:R-:W-:-:S02]  /*2e20*/  FFMA.FTZ R140, R103, R134, 1 ;  /* 0x3f800000678c7423 */ /* 0x010fc40000010086 */
[----:B------:R-:W4:Y:S04]  /*2e30*/  LDS R134, [R70+0x34] ;  /* 0x0000340046867984 */ /* 0x000f280000000800 */
[----:B------:R-:W0:Y:S08]  /*2e40*/  MUFU.EX2 R142, R142 ;  /* 0x0000008e008e7308 */ /* 0x000e300000000800 */
[----:B------:R-:W3:Y:S08]  /*2e50*/  MUFU.EX2 R144, R144 ;  /* 0x0000009000907308 */ /* 0x000ef00000000800 */
[----:B------:R-:W4:Y:S01]  /*2e60*/  MUFU.RCP R159, R138 ;  /* 0x0000008a009f7308 */ /* 0x000f220000001000 */
[----:B-1----:R-:W-:Y:S01]  /*2e70*/  FADD.FTZ R146, R146, 1 ;  /* 0x3f80000092927421 */ /* 0x002fe20000010000 */
[----:B--2---:R-:W-:-:S06]  /*2e80*/  FADD.FTZ R148, R148, 1 ;  /* 0x3f80000094947421 */ /* 0x004fcc0000010000 */
[----:B------:R-:W1:Y:S01]  /*2e90*/  MUFU.RCP R130, R130 ;  /* 0x0000008200827308 */ /* 0x000e620000001000 */
[----:B------:R-:W-:Y:S01]  /*2ea0*/  FADD.FTZ R2, -R126, 1 ;  /* 0x3f8000007e027421 */ /* 0x000fe20000010100 */
[----:B------:R-:W-:Y:S01]  /*2eb0*/  FMUL.FTZ R179, R89, R116 ;  /* 0x0000007459b37220 */ /* 0x000fe20000410000 */
[----:B0-----:R-:W-:-:S05]  /*2ec0*/  FADD.FTZ R142, R142, 1 ;  /* 0x3f8000008e8e7421 */ /* 0x001fca0000010000 */
[----:B------:R-:W0:Y:S01]  /*2ed0*/  MUFU.RCP R132, R132 ;  /* 0x0000008400847308 */ /* 0x000e220000001000 */
[----:B---3--:R-:W-:Y:S01]  /*2ee0*/  FADD.FTZ R144, R144, 1 ;  /* 0x3f80000090907421 */ /* 0x008fe20000010000 */
[----:B------:R-:W-:Y:S01]  /*2ef0*/  FFMA.FTZ R2, R105, R2, 1 ;  /* 0x3f80000069027423 */ /* 0x000fe20000010002 */
[----:B------:R-:W-:Y:S01]  /*2f00*/  FMUL.FTZ R183, R91, R118 ;  /* 0x000000765bb77220 */ /* 0x000fe20000410000 */
[----:B------:R-:W-:Y:S01]  /*2f10*/  FMUL.FTZ R179, R126, R179 ;  /* 0x000000b37eb37220 */ /* 0x000fe20000410000 */
[----:B----4-:R-:W-:Y:S01]  /*2f20*/  FADD.FTZ R185, -R159, 1 ;  /* 0x3f8000009fb97421 */ /* 0x010fe20000010100 */
[----:B------:R-:W-:Y:S01]  /*2f30*/  FADD.FTZ R187, -R161, 1 ;  /* 0x3f800000a1bb7421 */ /* 0x000fe20000010100 */
[----:B------:R-:W-:Y:S01]  /*2f40*/  BAR.SYNC.DEFER_BLOCKING 0x0 ;  /* 0x0000000000007b1d */ /* 0x000fe20000010000 */
[----:B------:R-:W-:-:S05]  /*2f50*/  FMUL.FTZ R138, R94, R123 ;  /* 0x0000007b5e8a7220 */ /* 0x000fca0000410000 */
[----:B------:R-:W2:Y:S01]  /*2f60*/  MUFU.RCP R146, R146 ;  /* 0x0000009200927308 */ /* 0x000ea20000001000 */
[----:B------:R-:W-:-:S07]  /*2f70*/  FMUL.FTZ R183, R128, R183 ;  /* 0x000000b780b77220 */ /* 0x000fce0000410000 */
[----:B------:R-:W3:Y:S01]  /*2f80*/  MUFU.RCP R199, R148 ;  /* 0x0000009400c77308 */ /* 0x000ee20000001000 */
[----:B------:R-:W-:Y:S01]  /*2f90*/  FMUL.FTZ R179, R179, R2 ;  /* 0x00000002b3b37220 */ /* 0x000fe20000410000 */
[----:B------:R-:W-:Y:S01]  /*2fa0*/  FFMA.FTZ R189, R4, R185, 1 ;  /* 0x3f80000004bd7423 */ /* 0x000fe200000100b9 */
[----:B------:R-:W-:Y:S01]  /*2fb0*/  FMUL.FTZ R138, R131, R138 ;  /* 0x0000008a838a7220 */ /* 0x000fe20000410000 */
[----:B-1----:R-:W-:Y:S01]  /*2fc0*/  FADD.FTZ R2, -R130, 1 ;  /* 0x3f80000082027421 */ /* 0x002fe20000010100 */
[----:B------:R-:W-:-:S03]  /*2fd0*/  FMUL.FTZ R185, R96, R127 ;  /* 0x0000007f60b97220 */ /* 0x000fc60000410000 */
[----:B------:R1:W4:Y:S01]  /*2fe0*/  MUFU.RCP R167, R142 ;  /* 0x0000008e00a77308 */ /* 0x0003220000001000 */
[----:B------:R-:W-:-:S07]  /*2ff0*/  FMUL.FTZ R183, R183, R140 ;  /* 0x0000008cb7b77220 */ /* 0x000fce0000410000 */
[----:B------:R-:W4:Y:S01]  /*3000*/  MUFU.RCP R169, R144 ;  /* 0x0000009000a97308 */ /* 0x000f220000001000 */
[----:B------:R-:W-:Y:S01]  /*3010*/  FMUL.FTZ R181, R138, R181 ;  /* 0x000000b58ab57220 */ /* 0x000fe20000410000 */
[----:B------:R-:W-:Y:S01]  /*3020*/  FFMA.FTZ R2, R101, R2, 1 ;  /* 0x3f80000065027423 */ /* 0x000fe20000010002 */
[----:B------:R-:W-:Y:S01]  /*3030*/  FFMA.FTZ R191, R12, R187, 1 ;  /* 0x3f8000000cbf7423 */ /* 0x000fe200000100bb */
[----:B------:R-:W-:Y:S01]  /*3040*/  FMUL.FTZ R140, R98, R129 ;  /* 0x00000081628c7220 */ /* 0x000fe20000410000 */
[----:B------:R-:W-:Y:S01]  /*3050*/  FMUL.FTZ R185, R130, R185 ;  /* 0x000000b982b97220 */ /* 0x000fe20000410000 */
[C---:B0-----:R-:W-:Y:S01]  /*3060*/  FADD.FTZ R138, -R132.reuse, 1 ;  /* 0x3f800000848a7421 */ /* 0x041fe20000010100 */
[----:B------:R-:W-:Y:S01]  /*3070*/  FMUL.FTZ R187, R93, R122 ;  /* 0x0000007a5dbb7220 */ /* 0x000fe20000410000 */
[----:B-1----:R-:W-:Y:S01]  /*3080*/  FMUL.FTZ R142, R95, R124 ;  /* 0x0000007c5f8e7220 */ /* 0x002fe20000410000 */
[----:B------:R-:W-:Y:S01]  /*3090*/  FMUL.FTZ R140, R159, R140 ;  /* 0x0000008c9f8c7220 */ /* 0x000fe20000410000 */
[----:B------:R-:W-:Y:S01]  /*30a0*/  FMUL.FTZ R185, R185, R2 ;  /* 0x00000002b9b97220 */ /* 0x000fe20000410000 */
[----:B------:R-:W-:Y:S01]  /*30b0*/  FFMA.FTZ R138, R5, R138, 1 ;  /* 0x3f800000058a7423 */ /* 0x000fe2000001008a */
[----:B------:R-:W-:Y:S01]  /*30c0*/  FMUL.FTZ R187, R132, R187 ;  /* 0x000000bb84bb7220 */ /* 0x000fe20000410000 */
[----:B------:R-:W-:Y:S01]  /*30d0*/  FMUL.FTZ R142, R161, R142 ;  /* 0x0000008ea18e7220 */ /* 0x000fe20000410000 */
[----:B--2---:R-:W-:Y:S01]  /*30e0*/  FADD.FTZ R2, -R146, 1 ;  /* 0x3f80000092027421 */ /* 0x004fe20000010100 */
[----:B---3--:R-:W-:Y:S01]  /*30f0*/  FADD.FTZ R197, -R199, 1 ;  /* 0x3f800000c7c57421 */ /* 0x008fe20000010100 */
[----:B------:R-:W-:Y:S01]  /*3100*/  FMUL.FTZ R189, R140, R189 ;  /* 0x000000bd8cbd7220 */ /* 0x000fe20000410000 */
[----:B------:R-:W-:Y:S01]  /*3110*/  FMUL.FTZ R187, R187, R138 ;  /* 0x0000008abbbb7220 */ /* 0x000fe20000410000 */
[----:B------:R-:W-:Y:S01]  /*3120*/  FMUL.FTZ R191, R142, R191 ;  /* 0x000000bf8ebf7220 */ /* 0x000fe20000410000 */
[----:B------:R-:W-:Y:S01]  /*3130*/  FFMA.FTZ R140, R7, R2, 1 ;  /* 0x3f800000078c7423 */ /* 0x000fe20000010002 */
[----:B------:R-:W-:Y:S01]  /*3140*/  FFMA.FTZ R201, R6, R197, 1 ;  /* 0x3f80000006c97423 */ /* 0x000fe200000100c5 */
[----:B----4-:R-:W-:Y:S01]  /*3150*/  FADD.FTZ R193, -R167, 1 ;  /* 0x3f800000a7c17421 */ /* 0x010fe20000010100 */
[----:B------:R-:W-:Y:S01]  /*3160*/  FADD.FTZ R195, -R169, 1 ;  /* 0x3f800000a9c37421 */ /* 0x000fe20000010100 */
        /* <DEDUP_REMOVED lines=54> */
[----:B------:R-:W1:Y:S03]  /*34d0*/  LDCU.64 UR10, c[0x0][0x558] ;  /* 0x0000ab00ff0a77ac */ /* 0x000e660008000a00 */
[----:B------:R-:W-:-:S04]  /*34e0*/  UIMAD.WIDE.U32 UR8, UR29, UR14, UR8 ;  /* 0x0000000e1d0872a5 */ /* 0x000fc8000f8e0008 */
[----:B------:R-:W-:Y:S02]  /*34f0*/  UIMAD UR9, UR29, UR15, UR9 ;  /* 0x0000000f1d0972a4 */ /* 0x000fe4000f8e0209 */
[----:B0-----:R-:W-:-:S04]  /*3500*/  IADD3 R3, P0, PT, R20, UR8, RZ ;  /* 0x0000000814037c10 */ /* 0x001fc8000ff1e0ff */
[----:B------:R-:W-:Y:S02]  /*3510*/  IADD3.X R138, PT, PT, RZ, UR9, RZ, P0, !PT ;  /* 0x00000009ff8a7c10 */ /* 0x000fe400087fe4ff */
[----:B-1----:R-:W-:-:S04]  /*3520*/  LEA R2, P1, R3, UR10, 0x2 ;  /* 0x0000000a03027c11 */ /* 0x002fc8000f8210ff */
        /* <DEDUP_REMOVED lines=164> */
.L_x_6788:
        /* <DEDUP_REMOVED lines=43> */
[--C-:B------:R-:W-:Y:S01]  /*4220*/  FADD.FTZ R118, R9, R14.reuse ;  /* 0x0000000e09767221 */ /* 0x100fe20000010000 */
[----:B------:R-:W-:Y:S01]  /*4230*/  FFMA.FTZ R2, R82, R95, R3 ;  /* 0x0000005f52027223 */ /* 0x000fe20000010003 */
[----:B------:R-:W-:Y:S01]  /*4240*/  FADD.FTZ R147, R147, R14 ;  /* 0x0000000e93937221 */ /* 0x000fe20000010000 */
        /* <DEDUP_REMOVED lines=23> */
[----:B------:R-:W-:Y:S01]  /*43c0*/  UISETP.NE.AND UP0, UPT, UR22, 0x1, UPT ;  /* 0x000000011600788c */ /* 0x000fe2000bf05270 */
[----:B------:R-:W-:Y:S01]  /*43d0*/  ISETP.GE.AND P0, PT, R20, UR32, PT ;  /* 0x0000002014007c0c */ /* 0x000fe2000bf06270 */
[----:B------:R-:W-:Y:S01]  /*43e0*/  HFMA2 R181, -RZ, RZ, 0, 0 ;  /* 0x00000000ffb57431 */ /* 0x000fe200000001ff */
[----:B------:R-:W-:Y:S01]  /*43f0*/  MOV R131, RZ ;  /* 0x000000ff00837202 */ /* 0x000fe20000000f00 */
[----:B------:R-:W1:Y:S01]  /*4400*/  LDCU UR37, c[0x0][0x394] ;  /* 0x00007280ff2577ac */ /* 0x000e620008000800 */
[----:B------:R-:W-:Y:S02]  /*4410*/  P2R R180, PR, RZ, 0x1 ;  /* 0x00000001ffb47803 */ /* 0x000fe40000000000 */
[----:B------:R-:W2:Y:S01]  /*4420*/  LDC.64 R6, c[0x0][0x448] ;  /* 0x00011200ff067b82 */ /* 0x000ea20000000a00 */
[----:B------:R-:W-:Y:S01]  /*4430*/  PLOP3.LUT P5, PT, PT, PT, UP0, 0x80, 0x8 ;  /* 0x000000000008781c */ /* 0x000fe20003faf008 */
[----:B------:R-:W3:Y:S03]  /*4440*/  LDCU UR44, c[0x0][0x38c] ;  /* 0x00007180ff2c77ac */ /* 0x000ee60008000800 */
[----:B------:R-:W-:Y:S01]  /*4450*/  ISETP.EQ.AND P5, PT, R18, RZ, P5 ;  /* 0x000000ff1200720c */ /* 0x000fe20002fa2270 */
[----:B------:R-:W4:Y:S02]  /*4460*/  LDCU UR13, c[0x0][0x388] ;  /* 0x00007100ff0d77ac */ /* 0x000f240008000800 */
[----:B------:R-:W0:Y:S01]  /*4470*/  LDC.64 R8, c[0x0][0x4d8] ;  /* 0x00013600ff087b82 */ /* 0x000e220000000a00 */
[----:B------:R-:W0:Y:S01]  /*4480*/  LDCU.64 UR10, c[0x0][0x3a8] ;  /* 0x00007500ff0a77ac */ /* 0x000e220008000a00 */
[----:B------:R-:W0:Y:S01]  /*4490*/  LDCU.64 UR14, c[0x0][0x3c0] ;  /* 0x00007800ff0e77ac */ /* 0x000e220008000a00 */
[----:B------:R-:W0:Y:S01]  /*44a0*/  LDCU.64 UR34, c[0x0][0x3e0] ;  /* 0x00007c00ff2277ac */ /* 0x000e220008000a00 */
[----:B------:R-:W0:Y:S01]  /*44b0*/  LDCU.64 UR38, c[0x0][0x4e0] ;  /* 0x00009c00ff2677ac */ /* 0x000e220008000a00 */
[----:B------:R-:W0:Y:S01]  /*44c0*/  LDCU.64 UR40, c[0x0][0x4f0] ;  /* 0x00009e00ff2877ac */ /* 0x000e220008000a00 */
[----:B------:R-:W0:Y:S04]  /*44d0*/  LDCU.64 UR42, c[0x0][0x540] ;  /* 0x0000a800ff2a77ac */ /* 0x000e280008000a00 */
.L_x_6827:
        /* <DEDUP_REMOVED lines=8> */
[----:B------:R-:W-:Y:S02]  /*4560*/  LEA.HI.X R11, R2, R5, R3, 0x2, P0 ;  /* 0x00000005020b7211 */ /* 0x000fe400000f1403 */
[----:B------:R-:W-:Y:S02]  /*4570*/  MOV R2, R20 ;  /* 0x0000001400027202 */ /* 0x000fe40000000f00 */
[----:B------:R-:W-:Y:S01]  /*4580*/  MOV R3, RZ ;  /* 0x000000ff00037202 */ /* 0x000fe20000000f00 */
[----:B------:R0:W3:Y:S01]  /*4590*/  LDG.E R120, desc[UR30][R10.64] ;  /* 0x0000001e0a787981 */ /* 0x0000e2000c1e1900 */
[----:B------:R-:W-:Y:S02]  /*45a0*/  ISETP.GE.AND P0, PT, R38, UR32, PT ;  /* 0x0000002026007c0c */ /* 0x000fe4000bf06270 */
[----:B------:R-:W-:Y:S01]  /*45b0*/  ISETP.GE.AND P1, PT, R39, UR32, PT ;  /* 0x0000002027007c0c */ /* 0x000fe2000bf26270 */
[----:B------:R-:W-:Y:S01]  /*45c0*/  IMAD.WIDE.U32 R2, R181, UR34, R2 ;  /* 0x00000022b5027c25 */ /* 0x000fe2000f8e0002 */
[----:B------:R-:W-:-:S02]  /*45d0*/  ISETP.GE.AND P3, PT, R41, UR32, PT ;  /* 0x0000002029007c0c */ /* 0x000fc4000bf66270 */
[----:B------:R-:W-:Y:S01]  /*45e0*/  ISETP.GE.AND P4, PT, R42, UR32, PT ;  /* 0x000000202a007c0c */ /* 0x000fe2000bf86270 */
[----:B------:R-:W-:Y:S01]  /*45f0*/  IMAD R3, R181, UR35, R3 ;  /* 0x00000023b5037c24 */ /* 0x000fe2000f8e0203 */
[C---:B------:R-:W-:Y:S02]  /*4600*/  LEA R12, P2, R2.reuse, R21, 0x2 ;  /* 0x00000015020c7211 */ /* 0x040fe400078410ff */
[----:B------:R-:W-:Y:S02]  /*4610*/  MOV R126, RZ ;  /* 0x000000ff007e7202 */ /* 0x000fe40000000f00 */
[----:B------:R-:W-:Y:S02]  /*4620*/  LEA.HI.X R13, R2, R23, R3, 0x2, P2 ;  /* 0x00000017020d7211 */ /* 0x000fe400010f1403 */
[----:B------:R-:W-:Y:S02]  /*4630*/  ISETP.GE.AND P2, PT, R40, UR32, PT ;  /* 0x0000002028007c0c */ /* 0x000fe4000bf46270 */
[----:B------:R-:W-:Y:S01]  /*4640*/  MOV R185, RZ ;  /* 0x000000ff00b97202 */ /* 0x000fe20000000f00 */
[----:B----4-:R-:W4:Y:S01]  /*4650*/  @!P0 LDG.E R126, desc[UR30][R12.64+0x80] ;  /* 0x0000801e0c7e8981 */ /* 0x010f22000c1e1900 */
[----:B------:R-:W-:-:S02]  /*4660*/  MOV R128, RZ ;  /* 0x000000ff00807202 */ /* 0x000fc40000000f00 */
[----:B------:R-:W-:Y:S02]  /*4670*/  MOV R187, RZ ;  /* 0x000000ff00bb7202 */ /* 0x000fe40000000f00 */
[----:B------:R-:W-:Y:S01]  /*4680*/  MOV R130, RZ ;  /* 0x000000ff00827202 */ /* 0x000fe20000000f00 */
[----:B------:R-:W4:Y:S01]  /*4690*/  @!P1 LDG.E R185, desc[UR30][R12.64+0x100] ;  /* 0x0001001e0cb99981 */ /* 0x000f22000c1e1900 */
[----:B------:R-:W-:Y:S02]  /*46a0*/  ISETP.GE.AND P0, PT, R43, UR32, PT ;  /* 0x000000202b007c0c */ /* 0x000fe4000bf06270 */
[----:B------:R-:W-:Y:S01]  /*46b0*/  ISETP.GE.AND P1, PT, R44, UR32, PT ;  /* 0x000000202c007c0c */ /* 0x000fe2000bf26270 */
[----:B------:R-:W4:Y:S01]  /*46c0*/  @!P2 LDG.E R128, desc[UR30][R12.64+0x180] ;  /* 0x0001801e0c80a981 */ /* 0x000f22000c1e1900 */
[----:B------:R-:W-:-:S03]  /*46d0*/  ISETP.GE.AND P2, PT, R45, UR32, PT ;  /* 0x000000202d007c0c */ /* 0x000fc6000bf46270 */
[----:B------:R-:W4:Y:S01]  /*46e0*/  @!P3 LDG.E R187, desc[UR30][R12.64+0x200] ;  /* 0x0002001e0cbbb981 */ /* 0x000f22000c1e1900 */
[----:B------:R-:W-:-:S03]  /*46f0*/  ISETP.GE.AND P3, PT, R46, UR32, PT ;  /* 0x000000202e007c0c */ /* 0x000fc6000bf66270 */
[----:B------:R-:W4:Y:S01]  /*4700*/  @!P4 LDG.E R130, desc[UR30][R12.64+0x280] ;  /* 0x0002801e0c82c981 */ /* 0x000f22000c1e1900 */
[----:B------:R-:W-:Y:S02]  /*4710*/  ISETP.GE.AND P4, PT, R47, UR32, PT ;  /* 0x000000202f007c0c */ /* 0x000fe4000bf86270 */
[----:B------:R-:W-:Y:S02]  /*4720*/  MOV R189, RZ ;  /* 0x000000ff00bd7202 */ /* 0x000fe40000000f00 */
[----:B------:R-:W-:Y:S02]  /*4730*/  MOV R136, RZ ;  /* 0x000000ff00887202 */ /* 0x000fe40000000f00 */
[----:B------:R-:W-:Y:S02]  /*4740*/  MOV R195, RZ ;  /* 0x000000ff00c37202 */ /* 0x000fe40000000f00 */
[----:B------:R-:W-:Y:S01]  /*4750*/  MOV R183, RZ ;  /* 0x000000ff00b77202 */ /* 0x000fe20000000f00 */
[----:B------:R-:W4:Y:S01]  /*4760*/  @!P0 LDG.E R189, desc[UR30][R12.64+0x300] ;  /* 0x0003001e0cbd8981 */ /* 0x000f22000c1e1900 */
[----:B------:R-:W-:-:S02]  /*4770*/  MOV R146, RZ ;  /* 0x000000ff00927202 */ /* 0x000fc40000000f00 */
[----:B------:R-:W-:Y:S01]  /*4780*/  MOV R197, RZ ;  /* 0x000000ff00c57202 */ /* 0x000fe20000000f00 */
[----:B------:R-:W4:Y:S01]  /*4790*/  @!P1 LDG.E R136, desc[UR30][R12.64+0x380] ;  /* 0x0003801e0c889981 */ /* 0x000f22000c1e1900 */
[----:B------:R-:W-:Y:S02]  /*47a0*/  ISETP.GE.AND P0, PT, R48, UR32, PT ;  /* 0x0000002030007c0c */ /* 0x000fe4000bf06270 */
[----:B------:R-:W-:Y:S01]  /*47b0*/  ISETP.GE.AND P1, PT, R49, UR32, PT ;  /* 0x0000002031007c0c */ /* 0x000fe2000bf26270 */
[----:B------:R-:W4:Y:S01]  /*47c0*/  @!P2 LDG.E R195, desc[UR30][R12.64+0x400] ;  /* 0x0004001e0cc3a981 */ /* 0x000f22000c1e1900 */
[----:B------:R-:W-:-:S03]  /*47d0*/  ISETP.GE.AND P2, PT, R50, UR32, PT ;  /* 0x0000002032007c0c */ /* 0x000fc6000bf46270 */
[----:B------:R-:W4:Y:S04]  /*47e0*/  @!P6 LDG.E R183, desc[UR30][R12.64] ;  /* 0x0000001e0cb7e981 */ /* 0x000f28000c1e1900 */
        /* <DEDUP_REMOVED lines=9> */
[----:B------:R-:W-:-:S03]  /*4880*/  MOV R152, RZ ;  /* 0x000000ff00987202 */ /* 0x000fc60000000f00 */
[----:B------:R-:W4:Y:S04]  /*4890*/  @!P1 LDG.E R199, desc[UR30][R12.64+0x600] ;  /* 0x0006001e0cc79981 */ /* 0x000f28000c1e1900 */
[----:B------:R-:W4:Y:S04]  /*48a0*/  @!P2 LDG.E R150, desc[UR30][R12.64+0x680] ;  /* 0x0006801e0c96a981 */ /* 0x000f28000c1e1900 */
[----:B------:R-:W4:Y:S04]  /*48b0*/  @!P3 LDG.E R201, desc[UR30][R12.64+0x700] ;  /* 0x0007001e0cc9b981 */ /* 0x000f28000c1e1900 */
[----:B-1----:R1:W4:Y:S01]  /*48c0*/  @!P4 LDG.E R152, desc[UR30][R12.64+0x780] ;  /* 0x0007801e0c98c981 */ /* 0x002322000c1e1900 */
[----:B0-----:R-:W-:-:S02]  /*48d0*/  MOV R10, UR18 ;  /* 0x00000012000a7c02 */ /* 0x001fc40008000f00 */
[----:B------:R-:W-:Y:S02]  /*48e0*/  MOV R3, UR21 ;  /* 0x0000001500037c02 */ /* 0x000fe40008000f00 */
[----:B------:R-:W-:Y:S01]  /*48f0*/  MOV R2, R10 ;  /* 0x0000000a00027202 */ /* 0x000fe20000000f00 */
[----:B------:R-:W0:Y:S04]  /*4900*/  S2UR UR9, SR_CgaCtaId ;  /* 0x00000000000979c3 */ /* 0x000e280000008800 */
[----:B------:R-:W-:-:S04]  /*4910*/  IMAD.WIDE.U32 R2, R181, UR14, R2 ;  /* 0x0000000eb5027c25 */ /* 0x000fc8000f8e0002 */
[----:B------:R-:W-:Y:S01]  /*4920*/  IMAD R3, R181, UR15, R3 ;  /* 0x0000000fb5037c24 */ /* 0x000fe2000f8e0203 */
[C---:B--2---:R-:W-:Y:S02]  /*4930*/  LEA R10, P0, R2.reuse, R6, 0x2 ;  /* 0x00000006020a7211 */ /* 0x044fe400078010ff */
        /* <DEDUP_REMOVED lines=16> */
[-C--:B-1----:R-:W-:Y:S01]  /*4a40*/  FMUL.FTZ R13, R106, R2.reuse ;  /* 0x000000026a0d7220 */ /* 0x082fe20000410000 */
        /* <DEDUP_REMOVED lines=17> */
[----:B------:R-:W0:Y:S01]  /*4b60*/  MUFU.EX2 R134, R134 ;  /* 0x0000008600867308 */ /* 0x000e220000000800 */
[----:B----4-:R-:W-:Y:S04]  /*4b70*/  STS [R54], R183 ;  /* 0x000000b736007388 */ /* 0x010fe80000000800 */
[----:B------:R4:W-:Y:S04]  /*4b80*/  STS [R55+0x80], R126 ;  /* 0x0000807e37007388 */ /* 0x0009e80000000800 */
[----:B------:R0:W-:Y:S04]  /*4b90*/  STS [R56+0x100], R185 ;  /* 0x000100b938007388 */ /* 0x0001e80000000800 */
[----:B------:R0:W-:Y:S04]  /*4ba0*/  STS [R57+0x180], R128 ;  /* 0x0001808039007388 */ /* 0x0001e80000000800 */
[----:B------:R0:W-:Y:S04]  /*4bb0*/  STS [R58+0x200], R187 ;  /* 0x000200bb3a007388 */ /* 0x0001e80000000800 */
[----:B------:R0:W-:Y:S04]  /*4bc0*/  STS [R59+0x280], R130 ;  /* 0x000280823b007388 */ /* 0x0001e80000000800 */
[----:B------:R0:W-:Y:S01]  /*4bd0*/  STS [R60+0x300], R189 ;  /* 0x000300bd3c007388 */ /* 0x0001e20000000800 */
[----:B------:R-:W0:Y:S03]  /*4be0*/  MUFU.EX2 R132, R132 ;  /* 0x0000008400847308 */ /* 0x000e260000000800 */
[----:B------:R0:W-:Y:S04]  /*4bf0*/  STS [R61+0x380], R136 ;  /* 0x000380883d007388 */ /* 0x0001e80000000800 */
[----:B------:R0:W-:Y:S01]  /*4c00*/  STS [R62+0x400], R195 ;  /* 0x000400c33e007388 */ /* 0x0001e20000000800 */
[----:B------:R-:W0:Y:S03]  /*4c10*/  MUFU.EX2 R144, R144 ;  /* 0x0000009000907308 */ /* 0x000e260000000800 */
[----:B------:R0:W-:Y:S01]  /*4c20*/  STS [R63+0x480], R146 ;  /* 0x000480923f007388 */ /* 0x0001e20000000800 */
[----:B----4-:R-:W-:-:S03]  /*4c30*/  LEA R126, R3, UR12, 0x2 ;  /* 0x0000000c037e7c11 */ /* 0x010fc6000f8e10ff */
[----:B------:R4:W-:Y:S01]  /*4c40*/  STS [R64+0x500], R197 ;  /* 0x000500c540007388 */ /* 0x0009e20000000800 */
[----:B------:R-:W0:Y:S03]  /*4c50*/  MUFU.EX2 R142, R142 ;  /* 0x0000008e008e7308 */ /* 0x000e260000000800 */
        /* <DEDUP_REMOVED lines=20> */
[----:B------:R4:W1:Y:S03]  /*4da0*/  LDS R152, [R70+0x1c] ;  /* 0x00001c0046987984 */ /* 0x0008660000000800 */
[----:B------:R-:W0:Y:S01]  /*4db0*/  MUFU.EX2 R168, R168 ;  /* 0x000000a800a87308 */ /* 0x000e220000000800 */
[----:B--2---:R4:W2:Y:S04]  /*4dc0*/  LDS R11, [R70+0x20] ;  /* 0x00002000460b7984 */ /* 0x0048a80000000800 */
[----:B------:R4:W1:Y:S04]  /*4dd0*/  LDS R10, [R70+0x24] ;  /* 0x00002400460a7984 */ /* 0x0008680000000800 */
[----:B------:R4:W1:Y:S04]  /*4de0*/  LDS R172, [R70+0x28] ;  /* 0x0000280046ac7984 */ /* 0x0008680000000800 */
[----:B------:R4:W1:Y:S04]  /*4df0*/  LDS R170, [R70+0x2c] ;  /* 0x00002c0046aa7984 */ /* 0x0008680000000800 */
[----:B------:R4:W1:Y:S04]  /*4e00*/  LDS R164, [R70+0x30] ;  /* 0x0000300046a47984 */ /* 0x0008680000000800 */
[----:B------:R4:W1:Y:S04]  /*4e10*/  LDS R130, [R70+0x34] ;  /* 0x0000340046827984 */ /* 0x0008680000000800 */
[----:B------:R4:W1:Y:S04]  /*4e20*/  LDS R128, [R70+0x38] ;  /* 0x0000380046807984 */ /* 0x0008680000000800 */
[----:B------:R4:W1:Y:S04]  /*4e30*/  LDS R12, [R70+0x3c] ;  /* 0x00003c00460c7984 */ /* 0x0008680000000800 */
[----:B0-----:R4:W-:Y:S01]  /*4e40*/  STS [R126+0x12c8], R191 ;  /* 0x0012c8bf7e007388 */ /* 0x0019e20000000800 */
[----:B------:R-:W-:Y:S06]  /*4e50*/  BAR.SYNC.DEFER_BLOCKING 0x0 ;  /* 0x0000000000007b1d */ /* 0x000fec0000010000 */
[----:B---3--:R-:W-:Y:S05]  /*4e60*/  @P0 BRA `(.L_x_6791) ;  /* 0x0000000000200947 */ /* 0x008fea0003800000 */
[----:B------:R-:W-:Y:S01]  /*4e70*/  UISETP.NE.AND UP0, UPT, UR22, UR37, UPT ;  /* 0x000000251600728c */ /* 0x000fe2000bf05270 */
[----:B------:R-:W-:-:S08]  /*4e80*/  HFMA2 R211, -RZ, RZ, 1.875, 0 ;  /* 0x3f800000ffd37431 */ /* 0x000fd000000001ff */
[----:B------:R-:W-:Y:S05]  /*4e90*/  BRA.U !UP0, `(.L_x_6792) ;  /* 0x00000001081c7547 */ /* 0x000fea000b800000 */
[----:B------:R-:W-:-:S06]  /*4ea0*/  ULOP3.LUT UR8, UR33, 0x100, URZ, 0xc0, !UPT ;  /* 0x0000010021087892 */ /* 0x000fcc000f8ec0ff */
[----:B------:R-:W-:-:S04]  /*4eb0*/  IADD3 R2, PT, PT, R181, UR8, RZ ;  /* 0x00000008b5027c10 */ /* 0x000fc8000fffe0ff */
[----:B------:R-:W-:-:S05]  /*4ec0*/  LEA R2, R2, UR12, 0x2 ;  /* 0x0000000c02027c11 */ /* 0x000fca000f8e10ff */
[----:B------:R3:W0:Y:S01]  /*4ed0*/  LDS R211, [R2+0x12c8] ;  /* 0x0012c80002d37984 */ /* 0x0006220000000800 */
[----:B------:R-:W-:Y:S05]  /*4ee0*/  BRA `(.L_x_6792) ;  /* 0x0000000000087947 */ /* 0x000fea0003800000 */
.L_x_6791:
[----:B------:R-:W-:-:S06]  /*4ef0*/  LEA R211, R18, UR12, 0x2 ;  /* 0x0000000c12d37c11 */ /* 0x000fcc000f8e10ff */
[----:B------:R-:W0:Y:S02]  /*4f00*/  LDS R211, [R211+0x1acc] ;  /* 0x001acc00d3d37984 */ /* 0x000e240000000800 */
.L_x_6792:
[----:B------:R-:W-:Y:S05]  /*4f10*/  BSYNC.RECONVERGENT B0 ;  /* 0x0000000000007941 */ /* 0x000fea0003800200 */
.L_x_6790:
[----:B---3--:R-:W3:Y:S01]  /*4f20*/  @P5 LDC R2, c[0x0][0x38c] ;  /* 0x0000e300ff025b82 */ /* 0x008ee20000000800 */
[----:B------:R-:W-:Y:S01]  /*4f30*/  VOTEU.ANY UP0, P5 ;  /* 0x0000000000ff7886 */ /* 0x000fe20002800100 */
[----:B------:R-:W-:Y:S01]  /*4f40*/  MOV R3, 0x8 ;  /* 0x0000000800037802 */ /* 0x000fe20000000f00 */
[----:B------:R-:W-:-:S03]  /*4f50*/  HFMA2 R182, -RZ, RZ, 0, 0 ;  /* 0x00000000ffb67431 */ /* 0x000fc600000001ff */
[----:B------:R-:W-:-:S06]  /*4f60*/  @UP0 UIADD3 UR8, UPT, UPT, UR22, -0x2, URZ ;  /* 0xfffffffe16080890 */ /* 0x000fcc000fffe0ff */
[----:B---3--:R-:W-:-:S04]  /*4f70*/  @P5 IMAD R2, R2, UR8, R181 ;  /* 0x0000000802025c24 */ /* 0x008fc8000f8e02b5 */
[----:B------:R-:W-:-:S05]  /*4f80*/  @P5 IMAD.WIDE R2, R2, R3, UR4 ;  /* 0x0000000402025e25 */ /* 0x000fca000f8e0203 */
[----:B------:R3:W2:Y:S01]  /*4f90*/  @P5 LDG.E R182, desc[UR30][R2.64+0x4] ;  /* 0x0000041e02b65981 */ /* 0x0006a2000c1e1900 */
[----:B------:R-:W-:Y:S01]  /*4fa0*/  FMUL.FTZ R186, R72, R133 ;  /* 0x0000008548ba7220 */ /* 0x000fe20000410000 */
[----:B------:R-:W-:Y:S01]  /*4fb0*/  FMUL.FTZ R205, R71, R104 ;  /* 0x0000006847cd7220 */ /* 0x000fe20000410000 */
[----:B------:R-:W-:Y:S01]  /*4fc0*/  FMUL.FTZ R178, R73, R106 ;  /* 0x0000006a49b27220 */ /* 0x000fe20000410000 */
[----:B-1--4-:R-:W-:Y:S01]  /*4fd0*/  FMUL.FTZ R126, R191, R122 ;  /* 0x0000007abf7e7220 */ /* 0x012fe20000410000 */
        /* <DEDUP_REMOVED lines=23> */
[----:B------:R-:W-:Y:S01]  /*5150*/  ISETP.GE.AND P0, PT, R53, 0x1, PT ;  /* 0x000000013500780c */ /* 0x000fe20003f06270 */
[C---:B-----5:R-:W-:Y:S01]  /*5160*/  FMUL.FTZ R190, R193.reuse, R12 ;  /* 0x0000000cc1be7220 */ /* 0x060fe20000410000 */
[C---:B------:R-:W-:Y:S01]  /*5170*/  FFMA.FTZ R184, R142.reuse, R184, R225 ;  /* 0x000000b88eb87223 */ /* 0x040fe200000100e1 */
[----:B------:R-:W-:Y:S01]  /*5180*/  FMUL.FTZ R183, R142, R183 ;  /* 0x000000b78eb77220 */ /* 0x000fe20000410000 */
[----:B------:R-:W-:Y:S01]  /*5190*/  FMUL.FTZ R241, R193, R128 ;  /* 0x00000080c1f17220 */ /* 0x000fe20000410000 */
[----:B------:R-:W-:Y:S01]  /*51a0*/  FMUL.FTZ R190, R99, R190 ;  /* 0x000000be63be7220 */ /* 0x000fe20000410000 */
[C---:B------:R-:W-:Y:S01]  /*51b0*/  FFMA.FTZ R184, R140.reuse, R184, R229 ;  /* 0x000000b88cb87223 */ /* 0x040fe200000100e5 */
[----:B------:R-:W-:Y:S01]  /*51c0*/  FMUL.FTZ R183, R140, R183 ;  /* 0x000000b78cb77220 */ /* 0x000fe20000410000 */
[----:B------:R-:W-:Y:S01]  /*51d0*/  FMUL.FTZ R241, R102, R241 ;  /* 0x000000f166f17220 */ /* 0x000fe20000410000 */
[----:B0-----:R-:W-:Y:S01]  /*51e0*/  FMUL.FTZ R185, R168, R211 ;  /* 0x000000d3a8b97220 */ /* 0x001fe20000410000 */
[----:B---3--:R-:W-:Y:S01]  /*51f0*/  FFMA.FTZ R2, R138, R184, R231 ;  /* 0x000000b88a027223 */ /* 0x008fe200000100e7 */
[----:B------:R-:W-:Y:S01]  /*5200*/  FMUL.FTZ R184, R82, R143 ;  /* 0x0000008f52b87220 */ /* 0x000fe20000410000 */
[----:B------:R-:W-:Y:S01]  /*5210*/  FMUL.FTZ R183, R138, R183 ;  /* 0x000000b78ab77220 */ /* 0x000fe20000410000 */
        /* <DEDUP_REMOVED lines=8> */
[C---:B------:R-:W-:Y:S01]  /*52a0*/  FMUL.FTZ R194, R193.reuse, R10 ;  /* 0x0000000ac1c27220 */ /* 0x040fe20000410000 */
[C---:B------:R-:W-:Y:S01]  /*52b0*/  FFMA.FTZ R126, R160.reuse, R126, R219 ;  /* 0x0000007ea07e7223 */ /* 0x040fe200000100db */
[----:B--2---:R-:W-:Y:S01]  /*52c0*/  FMUL.FTZ R223, R193, R11 ;  /* 0x0000000bc1df7220 */ /* 0x004fe20000410000 */
[----:B------:R-:W-:Y:S01]  /*52d0*/  FMUL.FTZ R3, R160, R3 ;  /* 0x00000003a0037220 */ /* 0x000fe20000410000 */
[----:B------:R-:W-:Y:S01]  /*52e0*/  FMUL.FTZ R227, R93, R194 ;  /* 0x000000c25de37220 */ /* 0x000fe20000410000 */
[C---:B------:R-:W-:Y:S01]  /*52f0*/  FFMA.FTZ R126, R162.reuse, R126, R217 ;  /* 0x0000007ea27e7223 */ /* 0x040fe200000100d9 */
[C---:B------:R-:W-:Y:S01]  /*5300*/  FMUL.FTZ R196, R193.reuse, R152 ;  /* 0x00000098c1c47220 */ /* 0x040fe20000410000 */
[----:B------:R-:W-:Y:S01]  /*5310*/  FMUL.FTZ R3, R162, R3 ;  /* 0x00000003a2037220 */ /* 0x000fe20000410000 */
[----:B------:R-:W-:Y:S01]  /*5320*/  FMUL.FTZ R223, R96, R223 ;  /* 0x000000df60df7220 */ /* 0x000fe20000410000 */
[C---:B------:R-:W-:Y:S01]  /*5330*/  FFMA.FTZ R126, R166.reuse, R126, R215 ;  /* 0x0000007ea67e7223 */ /* 0x040fe200000100d7 */
[----:B------:R-:W-:Y:S01]  /*5340*/  FMUL.FTZ R195, R193, R154 ;  /* 0x0000009ac1c37220 */ /* 0x000fe20000410000 */
[----:B------:R-:W-:Y:S01]  /*5350*/  FMUL.FTZ R3, R166, R3 ;  /* 0x00000003a6037220 */ /* 0x000fe20000410000 */
[----:B------:R-:W-:Y:S01]  /*5360*/  FMUL.FTZ R207, R91, R196 ;  /* 0x000000c45bcf7220 */ /* 0x000fe20000410000 */
[C---:B------:R-:W-:Y:S01]  /*5370*/  FFMA.FTZ R183, R168.reuse, R126, R213 ;  /* 0x0000007ea8b77223 */ /* 0x040fe200000100d5 */
[C---:B------:R-:W-:Y:S01]  /*5380*/  FMUL.FTZ R126, R193.reuse, R170 ;  /* 0x000000aac17e7220 */ /* 0x040fe20000410000 */
[----:B------:R-:W-:Y:S01]  /*5390*/  FMUL.FTZ R192, R168, R3 ;  /* 0x00000003a8c07220 */ /* 0x000fe20000410000 */
[----:B------:R-:W-:Y:S01]  /*53a0*/  FMUL.FTZ R194, R193, R150 ;  /* 0x00000096c1c27220 */ /* 0x000fe20000410000 */
[----:B------:R-:W-:Y:S01]  /*53b0*/  FMUL.FTZ R195, R94, R195 ;  /* 0x000000c35ec37220 */ /* 0x000fe20000410000 */
[----:B------:R-:W0:Y:S01]  /*53c0*/  SHFL.UP PT, R2, R183, 0x1, RZ ;  /* 0x04200000b7027989 */ /* 0x000e2200000e00ff */
[----:B------:R-:W-:Y:S01]  /*53d0*/  FMUL.FTZ R235, R95, R126 ;  /* 0x0000007e5feb7220 */ /* 0x000fe20000410000 */
[----:B------:R-:W-:Y:S01]  /*53e0*/  FMUL.FTZ R126, R160, R185 ;  /* 0x000000b9a07e7220 */ /* 0x000fe20000410000 */
[----:B------:R-:W-:Y:S01]  /*53f0*/  FMUL.FTZ R187, R193, R174 ;  /* 0x000000aec1bb7220 */ /* 0x000fe20000410000 */
[----:B------:R-:W1:Y:S01]  /*5400*/  SHFL.UP PT, R3, R192, 0x1, RZ ;  /* 0x04200000c0037989 */ /* 0x000e6200000e00ff */
[----:B------:R-:W-:Y:S01]  /*5410*/  FMUL.FTZ R197, R89, R194 ;  /* 0x000000c259c57220 */ /* 0x000fe20000410000 */
[C---:B------:R-:W-:Y:S01]  /*5420*/  FMUL.FTZ R196, R193.reuse, R148 ;  /* 0x00000094c1c47220 */ /* 0x040fe20000410000 */
[----:B------:R-:W-:Y:S01]  /*5430*/  FMUL.FTZ R187, R88, R187 ;  /* 0x000000bb58bb7220 */ /* 0x000fe20000410000 */
[C---:B------:R-:W-:Y:S01]  /*5440*/  FMUL.FTZ R185, R193.reuse, R176 ;  /* 0x000000b0c1b97220 */ /* 0x040fe20000410000 */
[----:B------:R-:W-:Y:S01]  /*5450*/  FMUL.FTZ R245, R193, R146 ;  /* 0x00000092c1f57220 */ /* 0x000fe20000410000 */
[----:B------:R-:W-:Y:S01]  /*5460*/  FMUL.FTZ R189, R87, R196 ;  /* 0x000000c457bd7220 */ /* 0x000fe20000410000 */
[----:B------:R-:W-:Y:S01]  /*5470*/  FMUL.FTZ R247, R193, R136 ;  /* 0x00000088c1f77220 */ /* 0x000fe20000410000 */
[----:B------:R-:W-:Y:S01]  /*5480*/  FMUL.FTZ R185, R90, R185 ;  /* 0x000000b95ab97220 */ /* 0x000fe20000410000 */
[----:B------:R-:W-:Y:S01]  /*5490*/  ISETP.NE.AND P2, PT, R158, 0x1f, PT ;  /* 0x0000001f9e00780c */ /* 0x000fe20003f45270 */
[----:B------:R-:W-:Y:S01]  /*54a0*/  UISETP.GE.AND UP0, UPT, UR22, UR37, UPT ;  /* 0x000000251600728c */ /* 0x000fe2000bf06270 */
[----:B------:R-:W-:Y:S01]  /*54b0*/  ISETP.NE.AND P4, PT, R18, RZ, PT ;  /* 0x000000ff1200720c */ /* 0x000fe20003f85270 */
[----:B------:R-:W-:Y:S01]  /*54c0*/  BSSY.RECONVERGENT B0, `(.L_x_6793) ;  /* 0x00000fb000007945 */ /* 0x000fe20003800200 */
[C---:B0-----:R-:W-:Y:S01]  /*54d0*/  FFMA.FTZ R2, R192.reuse, R2, R183 ;  /* 0x00000002c0027223 */ /* 0x041fe200000100b7 */
[----:B-1----:R-:W-:-:S04]  /*54e0*/  @P0 FMUL.FTZ R192, R192, R3 ;  /* 0x00000003c0c00220 */ /* 0x002fc80000410000 */
[----:B------:R-:W-:Y:S01]  /*54f0*/  FSEL R3, R183, R2, !P0 ;  /* 0x00000002b7037208 */ /* 0x000fe20004000000 */
[C---:B------:R-:W-:Y:S01]  /*5500*/  FMUL.FTZ R2, R193.reuse, R130 ;  /* 0x00000082c1027220 */ /* 0x040fe20000410000 */
[----:B------:R-:W-:Y:S01]  /*5510*/  FMUL.FTZ R183, R193, R172 ;  /* 0x000000acc1b77220 */ /* 0x000fe20000410000 */
[----:B------:R-:W-:Y:S01]  /*5520*/  ISETP.GE.AND P0, PT, R53, 0x2, PT ;  /* 0x000000023500780c */ /* 0x000fe20003f06270 */
[----:B------:R-:W-:Y:S01]  /*5530*/  SHFL.UP PT, R243, R192, 0x2, RZ ;  /* 0x04400000c0f37989 */ /* 0x000fe200000e00ff */
[----:B------:R-:W-:Y:S01]  /*5540*/  FMUL.FTZ R239, R97, R2 ;  /* 0x0000000261ef7220 */ /* 0x000fe20000410000 */
[----:B------:R-:W-:Y:S01]  /*5550*/  FFMA.FTZ R2, R168, R190, R241 ;  /* 0x000000bea8027223 */ /* 0x000fe200000100f1 */
[----:B------:R-:W-:Y:S01]  /*5560*/  FMUL.FTZ R188, R98, R183 ;  /* 0x000000b762bc7220 */ /* 0x000fe20000410000 */
[----:B------:R-:W-:Y:S02]  /*5570*/  FMUL.FTZ R183, R209, R126 ;  /* 0x0000007ed1b77220 */ /* 0x000fe40000410000 */
[----:B------:R-:W-:-:S02]  /*5580*/  FFMA.FTZ R2, R166, R2, R239 ;  /* 0x00000002a6027223 */ /* 0x000fc400000100ef */
[----:B------:R-:W-:Y:S02]  /*5590*/  FMUL.FTZ R183, R156, R183 ;  /* 0x000000b79cb77220 */ /* 0x000fe40000410000 */
[----:B------:R-:W-:Y:S02]  /*55a0*/  FFMA.FTZ R2, R162, R2, R237 ;  /* 0x00000002a2027223 */ /* 0x000fe400000100ed */
[----:B------:R-:W-:Y:S02]  /*55b0*/  FMUL.FTZ R183, R138, R183 ;  /* 0x000000b78ab77220 */ /* 0x000fe40000410000 */
[----:B------:R-:W-:Y:S02]  /*55c0*/  FFMA.FTZ R2, R160, R2, R235 ;  /* 0x00000002a0027223 */ /* 0x000fe400000100eb */
[----:B------:R-:W-:Y:S02]  /*55d0*/  FMUL.FTZ R183, R140, R183 ;  /* 0x000000b78cb77220 */ /* 0x000fe40000410000 */
[----:B------:R-:W-:-:S02]  /*55e0*/  FFMA.FTZ R2, R209, R2, R188 ;  /* 0x00000002d1027223 */ /* 0x000fc400000100bc */
[----:B------:R-:W-:Y:S02]  /*55f0*/  FMUL.FTZ R183, R142, R183 ;  /* 0x000000b78eb77220 */ /* 0x000fe40000410000 */
[----:B------:R-:W-:Y:S02]  /*5600*/  FFMA.FTZ R126, R156, R2, R227 ;  /* 0x000000029c7e7223 */ /* 0x000fe400000100e3 */
[----:B------:R-:W0:Y:S01]  /*5610*/  SHFL.UP PT, R2, R3, 0x2, RZ ;  /* 0x0440000003027989 */ /* 0x000e2200000e00ff */
[----:B------:R-:W-:Y:S01]  /*5620*/  FMUL.FTZ R183, R144, R183 ;  /* 0x000000b790b77220 */ /* 0x000fe20000410000 */
[----:B------:R-:W-:-:S03]  /*5630*/  FFMA.FTZ R126, R138, R126, R223 ;  /* 0x0000007e8a7e7223 */ /* 0x000fc600000100df */
[----:B------:R-:W-:Y:S01]  /*5640*/  FMUL.FTZ R183, R132, R183 ;  /* 0x000000b784b77220 */ /* 0x000fe20000410000 */
[----:B------:R-:W-:-:S03]  /*5650*/  FFMA.FTZ R126, R140, R126, R207 ;  /* 0x0000007e8c7e7223 */ /* 0x000fc600000100cf */
[----:B------:R-:W-:Y:S01]  /*5660*/  FMUL.FTZ R183, R134, R183 ;  /* 0x000000b786b77220 */ /* 0x000fe20000410000 */
[----:B------:R-:W-:-:S03]  /*5670*/  FFMA.FTZ R126, R142, R126, R195 ;  /* 0x0000007e8e7e7223 */ /* 0x000fc600000100c3 */
[----:B------:R-:W-:Y:S01]  /*5680*/  FMUL.FTZ R194, R124, R183 ;  /* 0x000000b77cc27220 */ /* 0x000fe20000410000 */
        /* <DEDUP_REMOVED lines=54> */
[----:B------:R-:W-:Y:S01]  /*59f0*/  SHFL.DOWN PT, R245, R194, 0x8, 0x1f ;  /* 0x09001f00c2f57f89 */ /* 0x000fe200000e0000 */
[----:B------:R-:W-:-:S03]  /*5a00*/  ISETP.NE.OR P0, PT, R18, RZ, P0 ;  /* 0x000000ff1200720c */ /* 0x000fc60000705670 */
[----:B------:R-:W0:Y:S08]  /*5a10*/  SHFL.DOWN PT, R200, R243, 0x8, 0x1f ;  /* 0x09001f00f3c87f89 */ /* 0x000e3000000e0000 */
[----:B0-----:R-:W-:Y:S01]  /*5a20*/  @!P2 FFMA.FTZ R243, R194, R200, R243 ;  /* 0x000000c8c2f3a223 */ /* 0x001fe200000100f3 */
[----:B------:R0:W1:Y:S02]  /*5a30*/  SHFL.IDX PT, R198, R182, RZ, 0x1f ;  /* 0x00001fffb6c67589 */ /* 0x00006400000e0000 */
[----:B0-----:R-:W-:Y:S01]  /*5a40*/  @!P0 LEA R182, R181, UR12, 0x3 ;  /* 0x0000000cb5b68c11 */ /* 0x001fe2000f8e18ff */
[----:B-1----:R-:W-:Y:S01]  /*5a50*/  @P1 FFMA.FTZ R198, R192, R198, R3 ;  /* 0x000000c6c0c61223 */ /* 0x002fe20000010003 */
[----:B------:R-:W-:Y:S01]  /*5a60*/  MOV R3, RZ ;  /* 0x000000ff00037202 */ /* 0x000fe20000000f00 */
[----:B------:R-:W-:-:S02]  /*5a70*/  @!P2 FMUL.FTZ R192, R194, R245 ;  /* 0x000000f5c2c0a220 */ /* 0x000fc40000410000 */
[----:B------:R-:W-:-:S03]  /*5a80*/  FFMA.FTZ R191, R191, R198, R186 ;  /* 0x000000c6bfbf7223 */ /* 0x000fc600000100ba */
[----:B------:R-:W-:Y:S01]  /*5a90*/  @!P0 LDS.64 R2, [R182+0x1b48] ;  /* 0x001b4800b6028984 */ /* 0x000fe20000000a00 */
[----:B------:R-:W-:Y:S01]  /*5aa0*/  @!P2 MOV R194, R192 ;  /* 0x000000c000c2a202 */ /* 0x000fe20000000f00 */
[-C--:B------:R-:W-:Y:S01]  /*5ab0*/  FMUL.FTZ R245, R136, R191.reuse ;  /* 0x000000bf88f57220 */ /* 0x080fe20000410000 */
[----:B------:R-:W-:Y:S01]  /*5ac0*/  FFMA.FTZ R136, R122, R191, R205 ;  /* 0x000000bf7a887223 */ /* 0x000fe200000100cd */
[----:B------:R-:W0:Y:S01]  /*5ad0*/  SHFL.DOWN PT, R192, R243, 0x10, 0x1f ;  /* 0x0a001f00f3c07f89 */ /* 0x000e2200000e0000 */
[----:B------:R-:W-:Y:S01]  /*5ae0*/  ISETP.GT.U32.AND P0, PT, R158, 0xf, PT ;  /* 0x0000000f9e00780c */ /* 0x000fe20003f04070 */
[----:B------:R-:W-:Y:S01]  /*5af0*/  FFMA.FTZ R245, R0, R245, RZ ;  /* 0x000000f500f57223 */ /* 0x000fe200000100ff */
[-C--:B------:R-:W-:Y:S01]  /*5b00*/  FMUL.FTZ R186, R146, R136.reuse ;  /* 0x0000008892ba7220 */ /* 0x080fe20000410000 */
[----:B------:R-:W1:Y:S01]  /*5b10*/  SHFL.DOWN PT, R247, R194, 0x10, 0x1f ;  /* 0x0a001f00c2f77f89 */ /* 0x000e6200000e0000 */
[----:B------:R-:W-:Y:S02]  /*5b20*/  FFMA.FTZ R146, R13, R136, R178 ;  /* 0x000000880d927223 */ /* 0x000fe400000100b2 */
[----:B------:R-:W-:-:S02]  /*5b30*/  FFMA.FTZ R245, R92, R186, R245 ;  /* 0x000000ba5cf57223 */ /* 0x000fc400000100f5 */
[-C--:B------:R-:W-:Y:S01]  /*5b40*/  FFMA.FTZ R199, R124, R146.reuse, R199 ;  /* 0x000000927cc77223 */ /* 0x080fe200000100c7 */
[----:B------:R-:W-:-:S03]  /*5b50*/  FMUL.FTZ R176, R176, R146 ;  /* 0x00000092b0b07220 */ /* 0x000fc60000410000 */
[-C--:B------:R-:W-:Y:S01]  /*5b60*/  FMUL.FTZ R178, R148, R199.reuse ;  /* 0x000000c794b27220 */ /* 0x080fe20000410000 */
[----:B------:R-:W-:Y:S01]  /*5b70*/  FFMA.FTZ R176, R90, R176, R245 ;  /* 0x000000b05ab07223 */ /* 0x000fe200000100f5 */
[----:B------:R-:W-:-:S03]  /*5b80*/  FFMA.FTZ R148, R134, R199, R201 ;  /* 0x000000c786947223 */ /* 0x000fc600000100c9 */
[----:B------:R-:W-:Y:S01]  /*5b90*/  FFMA.FTZ R205, R87, R178, R176 ;  /* 0x000000b257cd7223 */ /* 0x000fe200000100b0 */
[-C--:B------:R-:W-:Y:S01]  /*5ba0*/  FMUL.FTZ R174, R174, R148.reuse ;  /* 0x00000094aeae7220 */ /* 0x080fe20000410000 */
[----:B------:R-:W-:-:S03]  /*5bb0*/  FFMA.FTZ R201, R132, R148, R203 ;  /* 0x0000009484c97223 */ /* 0x000fc600000100cb */
[----:B------:R-:W-:Y:S01]  /*5bc0*/  FFMA.FTZ R176, R88, R174, R205 ;  /* 0x000000ae58b07223 */ /* 0x000fe200000100cd */
[-C--:B------:R-:W-:Y:S01]  /*5bd0*/  FMUL.FTZ R178, R150, R201.reuse ;  /* 0x000000c996b27220 */ /* 0x080fe20000410000 */
[----:B------:R-:W-:Y:S01]  /*5be0*/  FFMA.FTZ R150, R144, R201, R221 ;  /* 0x000000c990967223 */ /* 0x000fe200000100dd */
[C---:B0-----:R-:W-:Y:S01]  /*5bf0*/  @!P0 FFMA.FTZ R243, R194.reuse, R192, R243 ;  /* 0x000000c0c2f38223 */ /* 0x041fe200000100f3 */
[----:B-1----:R-:W-:Y:S02]  /*5c00*/  @!P0 FMUL.FTZ R174, R194, R247 ;  /* 0x000000f7c2ae8220 */ /* 0x002fe40000410000 */
[----:B------:R-:W-:Y:S01]  /*5c10*/  FFMA.FTZ R203, R142, R150, R225 ;  /* 0x000000968ecb7223 */ /* 0x000fe200000100e1 */
[----:B------:R-:W-:Y:S01]  /*5c20*/  FFMA.FTZ R205, R89, R178, R176 ;  /* 0x000000b259cd7223 */ /* 0x000fe200000100b0 */
[----:B------:R-:W-:Y:S01]  /*5c30*/  FMUL.FTZ R154, R154, R150 ;  /* 0x000000969a9a7220 */ /* 0x000fe20000410000 */
[----:B------:R-:W-:Y:S01]  /*5c40*/  SHFL.DOWN PT, R245, R243, 0x1, 0x1f ;  /* 0x08201f00f3f57f89 */ /* 0x000fe200000e0000 */
[----:B------:R-:W-:Y:S01]  /*5c50*/  @!P0 MOV R194, R174 ;  /* 0x000000ae00c28202 */ /* 0x000fe20000000f00 */
[-C--:B------:R-:W-:Y:S01]  /*5c60*/  FMUL.FTZ R174, R152, R203.reuse ;  /* 0x000000cb98ae7220 */ /* 0x080fe20000410000 */
[----:B------:R-:W-:Y:S01]  /*5c70*/  FFMA.FTZ R154, R94, R154, R205 ;  /* 0x0000009a5e9a7223 */ /* 0x000fe200000100cd */
[----:B------:R-:W-:Y:S01]  /*5c80*/  SHFL.IDX PT, R247, R3, RZ, 0x1f ;  /* 0x00001fff03f77589 */ /* 0x000fe200000e0000 */
[----:B------:R-:W-:Y:S01]  /*5c90*/  FFMA.FTZ R152, R140, R203, R229 ;  /* 0x000000cb8c987223 */ /* 0x000fe200000100e5 */
[----:B------:R-:W-:Y:S01]  /*5ca0*/  ISETP.NE.AND P0, PT, R18, 0x1f, PT ;  /* 0x0000001f1200780c */ /* 0x000fe20003f05270 */
[----:B------:R-:W-:Y:S01]  /*5cb0*/  FFMA.FTZ R221, R91, R174, R154 ;  /* 0x000000ae5bdd7223 */ /* 0x000fe2000001009a */
[----:B------:R-:W0:Y:S01]  /*5cc0*/  SHFL.DOWN PT, R176, R194, 0x1, 0x1f ;  /* 0x08201f00c2b07f89 */ /* 0x000e2200000e0000 */
[-C--:B------:R-:W-:Y:S01]  /*5cd0*/  FFMA.FTZ R205, R138, R152.reuse, R231 ;  /* 0x000000988acd7223 */ /* 0x080fe200000100e7 */
[----:B------:R-:W-:Y:S01]  /*5ce0*/  FMUL.FTZ R11, R11, R152 ;  /* 0x000000980b0b7220 */ /* 0x000fe20000410000 */
[----:B------:R-:W-:Y:S01]  /*5cf0*/  FMUL.FTZ R231, R193, R150 ;  /* 0x00000096c1e77220 */ /* 0x000fe20000410000 */
[----:B------:R-:W-:Y:S01]  /*5d00*/  SHFL.IDX PT, R225, R243, RZ, 0x1f ;  /* 0x00001ffff3e17589 */ /* 0x000fe200000e0000 */
[----:B------:R-:W-:Y:S01]  /*5d10*/  FFMA.FTZ R154, R156, R205, R233 ;  /* 0x000000cd9c9a7223 */ /* 0x000fe200000100e9 */
[----:B------:R-:W-:Y:S01]  /*5d20*/  FFMA.FTZ R178, R96, R11, R221 ;  /* 0x0000000b60b27223 */ /* 0x000fe200000100dd */
[----:B------:R-:W-:Y:S01]  /*5d30*/  FMUL.FTZ R10, R10, R205 ;  /* 0x000000cd0a0a7220 */ /* 0x000fe20000410000 */
[----:B------:R-:W1:Y:S01]  /*5d40*/  SHFL.IDX PT, R174, R194, RZ, 0x1f ;  /* 0x00001fffc2ae7589 */ /* 0x000e6200000e0000 */
[-C--:B------:R-:W-:Y:S01]  /*5d50*/  FFMA.FTZ R221, R209, R154.reuse, R184 ;  /* 0x0000009ad1dd7223 */ /* 0x080fe200000100b8 */
[----:B------:R-:W-:Y:S01]  /*5d60*/  FMUL.FTZ R172, R172, R154 ;  /* 0x0000009aacac7220 */ /* 0x000fe20000410000 */
[----:B------:R-:W-:Y:S01]  /*5d70*/  FFMA.FTZ R229, R93, R10, R178 ;  /* 0x0000000a5de57223 */ /* 0x000fe200000100b2 */
[----:B------:R-:W-:Y:S01]  /*5d80*/  FMUL.FTZ R231, R94, R231 ;  /* 0x000000e75ee77220 */ /* 0x000fe20000410000 */
[-C--:B------:R-:W-:Y:S01]  /*5d90*/  FMUL.FTZ R178, R170, R221.reuse ;  /* 0x000000ddaab27220 */ /* 0x080fe20000410000 */
[----:B------:R-:W-:Y:S01]  /*5da0*/  FFMA.FTZ R170, R160, R221, R219 ;  /* 0x000000dda0aa7223 */ /* 0x000fe200000100db */
[----:B------:R-:W-:Y:S01]  /*5db0*/  FFMA.FTZ R172, R98, R172, R229 ;  /* 0x000000ac62ac7223 */ /* 0x000fe200000100e5 */
[----:B------:R-:W-:Y:S01]  /*5dc0*/  FMUL.FTZ R229, R193, R148 ;  /* 0x00000094c1e57220 */ /* 0x000fe20000410000 */
[----:B------:R-:W-:-:S02]  /*5dd0*/  HFMA2 R11, -RZ, RZ, 0, 0 ;  /* 0x00000000ff0b7431 */ /* 0x000fc400000001ff */
[----:B------:R-:W-:Y:S01]  /*5de0*/  FFMA.FTZ R217, R162, R170, R217 ;  /* 0x000000aaa2d97223 */ /* 0x000fe200000100d9 */
[----:B------:R-:W-:Y:S01]  /*5df0*/  FFMA.FTZ R219, R95, R178, R172 ;  /* 0x000000b25fdb7223 */ /* 0x000fe200000100ac */
[----:B------:R-:W-:Y:S01]  /*5e00*/  FMUL.FTZ R229, R88, R229 ;  /* 0x000000e558e57220 */ /* 0x000fe20000410000 */
[----:B------:R-:W-:Y:S01]  /*5e10*/  MOV R10, R18 ;  /* 0x00000012000a7202 */ /* 0x000fe20000000f00 */
[----:B------:R-:W-:Y:S01]  /*5e20*/  FFMA.FTZ R172, R166, R217, R215 ;  /* 0x000000d9a6ac7223 */ /* 0x000fe200000100d7 */
[----:B------:R-:W-:Y:S01]  /*5e30*/  FMUL.FTZ R215, R193, R191 ;  /* 0x000000bfc1d77220 */ /* 0x000fe20000410000 */
[----:B0-----:R-:W-:Y:S01]  /*5e40*/  @P0 FFMA.FTZ R247, R176, R247, R245 ;  /* 0x000000f7b0f70223 */ /* 0x001fe200000100f5 */
[----:B------:R-:W-:Y:S01]  /*5e50*/  @!P4 LEA R176, R181, UR12, 0x3 ;  /* 0x0000000cb5b0cc11 */ /* 0x000fe2000f8e18ff */
[----:B------:R-:W-:Y:S01]  /*5e60*/  FFMA.FTZ R213, R168, R172, R213 ;  /* 0x000000aca8d57223 */ /* 0x000fe200000100d5 */
[----:B------:R-:W-:Y:S01]  /*5e70*/  FMUL.FTZ R215, R0, R215 ;  /* 0x000000d700d77220 */ /* 0x000fe20000410000 */
[----:B------:R-:W-:Y:S01]  /*5e80*/  FFMA.FTZ R211, R247, R211, R190 ;  /* 0x000000d3f7d37223 */ /* 0x000fe200000100be */
[----:B------:R-:W-:-:S04]  /*5e90*/  IMAD.WIDE.U32 R10, R8, UR36, R10 ;  /* 0x00000024080a7c25 */ /* 0x000fc8000f8e000a */
[----:B------:R-:W-:Y:S01]  /*5ea0*/  FMUL.FTZ R130, R130, R217 ;  /* 0x000000d982827220 */ /* 0x000fe20000410000 */
[----:B------:R-:W-:Y:S01]  /*5eb0*/  FMUL.FTZ R128, R128, R172 ;  /* 0x000000ac80807220 */ /* 0x000fe20000410000 */
[C---:B-1----:R-:W-:Y:S01]  /*5ec0*/  FFMA.FTZ R3, R174.reuse, R3, R225 ;  /* 0x00000003ae037223 */ /* 0x042fe200000100e1 */
[----:B------:R-:W-:Y:S01]  /*5ed0*/  FMUL.FTZ R2, R174, R2 ;  /* 0x00000002ae027220 */ /* 0x000fe20000410000 */
[----:B------:R-:W-:Y:S01]  /*5ee0*/  FMUL.FTZ R174, R164, R170 ;  /* 0x000000aaa4ae7220 */ /* 0x000fe20000410000 */
[----:B------:R-:W-:Y:S01]  /*5ef0*/  FFMA.FTZ R164, R168, R211, R241 ;  /* 0x000000d3a8a47223 */ /* 0x000fe200000100f1 */
[----:B------:R-:W-:Y:S01]  /*5f00*/  FMUL.FTZ R225, R193, R146 ;  /* 0x00000092c1e17220 */ /* 0x000fe20000410000 */
[----:B------:R-:W-:Y:S02]  /*5f10*/  IMAD R11, R9, UR36, R11 ;  /* 0x00000024090b7c24 */ /* 0x000fe4000f8e020b */
[----:B------:R-:W-:Y:S01]  /*5f20*/  FFMA.FTZ R174, R100, R174, R219 ;  /* 0x000000ae64ae7223 */ /* 0x000fe200000100db */
[----:B------:R-:W-:Y:S01]  /*5f30*/  FFMA.FTZ R239, R166, R164, R239 ;  /* 0x000000a4a6ef7223 */ /* 0x000fe200000100ef */
[----:B------:R0:W-:Y:S01]  /*5f40*/  @!P4 STS.64 [R176+0x1b48], R2 ;  /* 0x001b4802b000c388 */ /* 0x0001e20000000a00 */
[----:B------:R-:W-:Y:S01]  /*5f50*/  FMUL.FTZ R219, R193, R136 ;  /* 0x00000088c1db7220 */ /* 0x000fe20000410000 */
[----:B------:R-:W-:Y:S01]  /*5f60*/  FMUL.FTZ R225, R90, R225 ;  /* 0x000000e15ae17220 */ /* 0x000fe20000410000 */
[----:B------:R-:W-:Y:S01]  /*5f70*/  FFMA.FTZ R237, R162, R239, R237 ;  /* 0x000000efa2ed7223 */ /* 0x000fe200000100ed */
[----:B------:R1:W-:Y:S01]  /*5f80*/  STS [R22+0x850], R215 ;  /* 0x000850d716007388 */ /* 0x0003e20000000800 */
[----:B------:R-:W-:Y:S01]  /*5f90*/  FMUL.FTZ R219, R92, R219 ;  /* 0x000000db5cdb7220 */ /* 0x000fe20000410000 */
[----:B------:R-:W-:-:S04]  /*5fa0*/  IMAD.WIDE.U32 R10, R17, UR38, R10 ;  /* 0x00000026110a7c25 */ /* 0x000fc8000f8e000a */
[----:B------:R-:W-:Y:S01]  /*5fb0*/  FFMA.FTZ R235, R160, R237, R235 ;  /* 0x000000eda0eb7223 */ /* 0x000fe200000100eb */
[----:B------:R-:W-:Y:S01]  /*5fc0*/  FMUL.FTZ R160, R193, R199 ;  /* 0x000000c7c1a07220 */ /* 0x000fe20000410000 */
[----:B------:R-:W-:Y:S01]  /*5fd0*/  STS [R24+0x8], R225 ;  /* 0x000008e118007388 */ /* 0x000fe20000000800 */
[----:B------:R-:W-:Y:S01]  /*5fe0*/  FMUL.FTZ R12, R12, R213 ;  /* 0x000000d50c0c7220 */ /* 0x000fe20000410000 */
[----:B------:R-:W-:Y:S01]  /*5ff0*/  FFMA.FTZ R209, R209, R235, R188 ;  /* 0x000000ebd1d17223 */ /* 0x000fe200000100bc */
[----:B0-----:R-:W-:Y:S01]  /*6000*/  FMUL.FTZ R2, R193, R201 ;  /* 0x000000c9c1027220 */ /* 0x001fe20000410000 */
[----:B------:R0:W-:Y:S01]  /*6010*/  STS [R24+0x4], R219 ;  /* 0x000004db18007388 */ /* 0x0001e20000000800 */
[----:B------:R-:W-:Y:S01]  /*6020*/  FMUL.FTZ R3, R87, R160 ;  /* 0x000000a057037220 */ /* 0x000fe20000410000 */
[----:B------:R-:W-:Y:S01]  /*6030*/  FFMA.FTZ R227, R156, R209, R227 ;  /* 0x000000d19ce37223 */ /* 0x000fe200000100e3 */
[----:B-1----:R-:W-:Y:S01]  /*6040*/  FMUL.FTZ R215, R89, R2 ;  /* 0x0000000259d77220 */ /* 0x002fe20000410000 */
[C---:B------:R-:W-:Y:S01]  /*6050*/  FMUL.FTZ R2, R193.reuse, R203 ;  /* 0x000000cbc1027220 */ /* 0x040fe20000410000 */
[----:B------:R1:W-:Y:S01]  /*6060*/  STS [R24+0x10], R229 ;  /* 0x000010e518007388 */ /* 0x0003e20000000800 */
[----:B------:R-:W-:Y:S01]  /*6070*/  FFMA.FTZ R223, R138, R227, R223 ;  /* 0x000000e38adf7223 */ /* 0x000fe200000100df */
[----:B------:R-:W-:-:S02]  /*6080*/  FMUL.FTZ R138, R193, R221 ;  /* 0x000000ddc18a7220 */ /* 0x000fc40000410000 */
[----:B------:R2:W-:Y:S01]  /*6090*/  STS [R24+0x14], R215 ;  /* 0x000014d718007388 */ /* 0x0005e20000000800 */
[----:B0-----:R-:W-:Y:S01]  /*60a0*/  FMUL.FTZ R219, R91, R2 ;  /* 0x000000025bdb7220 */ /* 0x001fe20000410000 */
[----:B------:R-:W-:Y:S01]  /*60b0*/  FMUL.FTZ R2, R193, R205 ;  /* 0x000000cdc1027220 */ /* 0x000fe20000410000 */
[----:B------:R-:W-:Y:S01]  /*60c0*/  FFMA.FTZ R207, R140, R223, R207 ;  /* 0x000000df8ccf7223 */ /* 0x000fe200000100cf */
[----:B------:R0:W-:Y:S01]  /*60d0*/  STS [R24+0xc], R3 ;  /* 0x00000c0318007388 */ /* 0x0001e20000000800 */
[----:B------:R-:W-:Y:S01]  /*60e0*/  SHF.R.S32.HI R140, RZ, 0x1f, R17 ;  /* 0x0000001fff8c7819 */ /* 0x000fe20000011411 */
[----:B------:R-:W-:Y:S01]  /*60f0*/  FMUL.FTZ R225, R93, R2 ;  /* 0x000000025de17220 */ /* 0x000fe20000410000 */
[C---:B-1----:R-:W-:Y:S01]  /*6100*/  FMUL.FTZ R229, R193.reuse, R154 ;  /* 0x0000009ac1e57220 */ /* 0x042fe20000410000 */
[----:B------:R1:W-:Y:S01]  /*6110*/  STS [R24+0x18], R231 ;  /* 0x000018e718007388 */ /* 0x0003e20000000800 */
[----:B------:R-:W-:Y:S01]  /*6120*/  FMUL.FTZ R2, R193, R217 ;  /* 0x000000d9c1027220 */ /* 0x000fe20000410000 */
[----:B--2---:R-:W-:Y:S01]  /*6130*/  FMUL.FTZ R215, R95, R138 ;  /* 0x0000008a5fd77220 */ /* 0x004fe20000410000 */
[C---:B------:R-:W-:Y:S01]  /*6140*/  FMUL.FTZ R138, R193.reuse, R213 ;  /* 0x000000d5c18a7220 */ /* 0x040fe20000410000 */
[----:B------:R2:W-:Y:S01]  /*6150*/  STS [R24+0x1c], R219 ;  /* 0x00001cdb18007388 */ /* 0x0005e20000000800 */
[----:B------:R-:W-:Y:S01]  /*6160*/  FMUL.FTZ R229, R98, R229 ;  /* 0x000000e562e57220 */ /* 0x000fe20000410000 */
[C---:B0-----:R-:W-:Y:S01]  /*6170*/  FMUL.FTZ R3, R193.reuse, R152 ;  /* 0x00000098c1037220 */ /* 0x041fe20000410000 */
[----:B------:R-:W-:Y:S01]  /*6180*/  FFMA.FTZ R195, R142, R207, R195 ;  /* 0x000000cf8ec37223 */ /* 0x000fe200000100c3 */
[----:B------:R0:W-:Y:S01]  /*6190*/  STS [R24+0x24], R225 ;  /* 0x000024e118007388 */ /* 0x0001e20000000800 */
[----:B-1----:R-:W-:Y:S01]  /*61a0*/  FMUL.FTZ R231, R193, R170 ;  /* 0x000000aac1e77220 */ /* 0x002fe20000410000 */
[----:B------:R-:W-:-:S02]  /*61b0*/  FMUL.FTZ R3, R96, R3 ;  /* 0x0000000360037220 */ /* 0x000fc40000410000 */
[----:B------:R-:W-:Y:S01]  /*61c0*/  STS [R24+0x28], R229 ;  /* 0x000028e518007388 */ /* 0x000fe20000000800 */
[----:B------:R-:W-:Y:S01]  /*61d0*/  FFMA.FTZ R197, R144, R195, R197 ;  /* 0x000000c390c57223 */ /* 0x000fe200000100c5 */
[----:B--2---:R-:W-:Y:S01]  /*61e0*/  FMUL.FTZ R219, R193, R172 ;  /* 0x000000acc1db7220 */ /* 0x004fe20000410000 */
[----:B------:R-:W-:Y:S01]  /*61f0*/  FMUL.FTZ R231, R100, R231 ;  /* 0x000000e764e77220 */ /* 0x000fe20000410000 */
[----:B------:R-:W-:Y:S01]  /*6200*/  FMUL.FTZ R193, R97, R2 ;  /* 0x0000000261c17220 */ /* 0x000fe20000410000 */
[----:B------:R1:W-:Y:S01]  /*6210*/  STS [R24+0x20], R3 ;  /* 0x0000200318007388 */ /* 0x0003e20000000800 */
[----:B------:R-:W-:Y:S01]  /*6220*/  FMUL.FTZ R219, R102, R219 ;  /* 0x000000db66db7220 */ /* 0x000fe20000410000 */
[----:B0-----:R-:W-:Y:S01]  /*6230*/  FMUL.FTZ R225, R99, R138 ;  /* 0x0000008a63e17220 */ /* 0x001fe20000410000 */
[----:B------:R-:W-:Y:S01]  /*6240*/  IMAD R2, R140, UR38, RZ ;  /* 0x000000268c027c24 */ /* 0x000fe2000f8e02ff */
[----:B------:R0:W-:Y:S01]  /*6250*/  STS [R24+0x2c], R215 ;  /* 0x00002cd718007388 */ /* 0x0001e20000000800 */
[----:B------:R-:W-:-:S03]  /*6260*/  FFMA.FTZ R187, R132, R197, R187 ;  /* 0x000000c584bb7223 */ /* 0x000fc600000100bb */
[----:B------:R0:W-:Y:S01]  /*6270*/  STS [R24+0x30], R231 ;  /* 0x000030e718007388 */ /* 0x0001e20000000800 */
[----:B------:R-:W-:Y:S01]  /*6280*/  FFMA.FTZ R189, R134, R187, R189 ;  /* 0x000000bb86bd7223 */ /* 0x000fe200000100bd */
[----:B-1----:R-:W-:Y:S01]  /*6290*/  IMAD R3, R17, UR39, R2 ;  /* 0x0000002711037c24 */ /* 0x002fe2000f8e0202 */
[----:B------:R-:W-:Y:S01]  /*62a0*/  IADD3 R2, P0, PT, R10, UR6, RZ ;  /* 0x000000060a027c10 */ /* 0x000fe2000ff1e0ff */
[----:B------:R0:W-:Y:S01]  /*62b0*/  STS [R24+0x34], R193 ;  /* 0x000034c118007388 */ /* 0x0001e20000000800 */
[----:B------:R-:W-:Y:S02]  /*62c0*/  FFMA.FTZ R185, R124, R189, R185 ;  /* 0x000000bd7cb97223 */ /* 0x000fe400000100b9 */
[----:B------:R-:W-:Y:S01]  /*62d0*/  IADD3.X R3, PT, PT, R11, R3, RZ, P0, !PT ;  /* 0x000000030b037210 */ /* 0x000fe200007fe4ff */
[----:B------:R0:W-:Y:S01]  /*62e0*/  STS [R24+0x38], R219 ;  /* 0x000038db18007388 */ /* 0x0001e20000000800 */
[----:B------:R-:W-:Y:S01]  /*62f0*/  FFMA.FTZ R11, R97, R130, R174 ;  /* 0x00000082610b7223 */ /* 0x000fe200000100ae */
[----:B------:R-:W-:-:S02]  /*6300*/  FFMA.FTZ R13, R13, R185, R126 ;  /* 0x000000b90d0d7223 */ /* 0x000fc4000001007e */
[----:B------:R0:W-:Y:S01]  /*6310*/  STS [R24+0x3c], R225 ;  /* 0x00003ce118007388 */ /* 0x0001e20000000800 */
[----:B------:R-:W-:Y:S01]  /*6320*/  FFMA.FTZ R128, R102, R128, R11 ;  /* 0x0000008066807223 */ /* 0x000fe2000001000b */
[----:B------:R-:W-:Y:S01]  /*6330*/  MOV R11, UR13 ;  /* 0x0000000d000b7c02 */ /* 0x000fe20008000f00 */
[----:B------:R-:W-:Y:S01]  /*6340*/  IMAD.WIDE.U32 R2, R181, UR40, R2 ;  /* 0x00000028b5027c25 */ /* 0x000fe2000f8e0002 */
[----:B------:R-:W-:Y:S03]  /*6350*/  BAR.SYNC.DEFER_BLOCKING 0x0 ;  /* 0x0000000000007b1d */ /* 0x000fe60000010000 */
[----:B------:R-:W-:Y:S01]  /*6360*/  FFMA.FTZ R12, R99, R12, R128 ;  /* 0x0000000c630c7223 */ /* 0x000fe20000010080 */
[----:B------:R-:W-:Y:S01]  /*6370*/  IADD3 R134, PT, PT, R11, -UR6, -R18 ;  /* 0x800000060b867c10 */ /* 0x000fe2000fffe812 */
[----:B------:R-:W-:Y:S01]  /*6380*/  IMAD R3, R181, UR41, R3 ;  /* 0x00000029b5037c24 */ /* 0x000fe2000f8e0203 */
[----:B------:R-:W-:Y:S01]  /*6390*/  LEA R10, P0, R2, UR42, 0x2 ;  /* 0x0000002a020a7c11 */ /* 0x000fe2000f8010ff */
[----:B------:R-:W-:Y:S01]  /*63a0*/  FFMA.FTZ R183, R122, R13, R183 ;  /* 0x0000000d7ab77223 */ /* 0x000fe200000100b7 */
[----:B------:R-:W-:-:S02]  /*63b0*/  ISETP.GE.AND P6, PT, R134, 0x1, PT ;  /* 0x000000018600780c */ /* 0x000fc40003fc6270 */
[----:B------:R-:W-:Y:S02]  /*63c0*/  LEA.HI.X R11, R2, UR43, R3, 0x2, P0 ;  /* 0x0000002b020b7c11 */ /* 0x000fe400080f1403 */
[C---:B------:R-:W-:Y:S02]  /*63d0*/  ISETP.GE.AND P3, PT, R134.reuse, 0x21, PT ;  /* 0x000000218600780c */ /* 0x040fe40003f66270 */
[C---:B------:R-:W-:Y:S02]  /*63e0*/  ISETP.GE.AND P2, PT, R134.reuse, 0x41, PT ;  /* 0x000000418600780c */ /* 0x040fe40003f46270 */
[C---:B------:R-:W-:Y:S02]  /*63f0*/  ISETP.GE.AND P1, PT, R134.reuse, 0x61, PT ;  /* 0x000000618600780c */ /* 0x040fe40003f26270 */
[----:B------:R-:W-:Y:S01]  /*6400*/  ISETP.GE.AND P0, PT, R134, 0x81, PT ;  /* 0x000000818600780c */ /* 0x000fe20003f06270 */
[----:B------:R0:W1:Y:S02]  /*6410*/  LDS R215, [R25+0x8d0] ;  /* 0x0008d00019d77984 */ /* 0x0000640000000800 */
[----:B------:R-:W-:Y:S10]  /*6420*/  @!P6 BRA `(.L_x_6794) ;  /* 0x000000000010e947 */ /* 0x000ff40003800000 */
[----:B------:R-:W-:-:S04]  /*6430*/  LEA.HI R2, R18, R18, RZ, 0x1b ;  /* 0x0000001212027211 */ /* 0x000fc800078fd8ff */
[----:B------:R-:W-:-:S05]  /*6440*/  LEA R2, R2, UR12, 0x2 ;  /* 0x0000000c02027c11 */ /* 0x000fca000f8e10ff */
[----:B------:R-:W2:Y:S04]  /*6450*/  LDS R3, [R2+0x850] ;  /* 0x0008500002037984 */ /* 0x000ea80000000800 */
[----:B--2---:R2:W-:Y:S02]  /*6460*/  REDG.E.ADD.F32.FTZ.RN.STRONG.GPU desc[UR30][R10.64], R3 ;  /* 0x000000030a0079a6 */ /* 0x0045e4000c12f31e */
.L_x_6794:
[----:B------:R-:W-:Y:S05]  /*6470*/  BSYNC.RECONVERGENT B0 ;  /* 0x0000000000007941 */ /* 0x000fea0003800200 */
.L_x_6793:
[----:B------:R-:W-:Y:S01]  /*6480*/  BSSY.RECONVERGENT B0, `(.L_x_6795) ;  /* 0x0000004000007945 */ /* 0x000fe20003800200 */
[----:B------:R-:W-:-:S03]  /*6490*/  ISETP.GE.AND P6, PT, R134, 0xa1, PT ;  /* 0x000000a18600780c */ /* 0x000fc60003fc6270 */
[----:B------:R-:W-:Y:S10]  /*64a0*/  @!P3 BRA `(.L_x_6796) ;  /* 0x000000000004b947 */ /* 0x000ff40003800000 */
[----:B-1----:R3:W-:Y:S02]  /*64b0*/  REDG.E.ADD.F32.FTZ.RN.STRONG.GPU desc[UR30][R10.64+0x80], R215 ;  /* 0x000080d70a0079a6 */ /* 0x0027e4000c12f31e */
.L_x_6796:
[----:B------:R-:W-:Y:S05]  /*64c0*/  BSYNC.RECONVERGENT B0 ;  /* 0x0000000000007941 */ /* 0x000fea0003800200 */
.L_x_6795:
[----:B--2---:R2:W4:Y:S01]  /*64d0*/  LDS R3, [R26+0x950] ;  /* 0x000950001a037984 */ /* 0x0045220000000800 */
[----:B------:R-:W-:Y:S04]  /*64e0*/  BSSY.RECONVERGENT B0, `(.L_x_6797) ;  /* 0x0000003000007945 */ /* 0x000fe80003800200 */
[----:B------:R-:W-:Y:S05]  /*64f0*/  @!P2 BRA `(.L_x_6798) ;  /* 0x000000000004a947 */ /* 0x000fea0003800000 */
[----:B----4-:R4:W-:Y:S02]  /*6500*/  REDG.E.ADD.F32.FTZ.RN.STRONG.GPU desc[UR30][R10.64+0x100], R3 ;  /* 0x000100030a0079a6 */ /* 0x0109e4000c12f31e */
.L_x_6798:
[----:B------:R-:W-:Y:S05]  /*6510*/  BSYNC.RECONVERGENT B0 ;  /* 0x0000000000007941 */ /* 0x000fea0003800200 */
.L_x_6797:
[----:B----4-:R4:W0:Y:S01]  /*6520*/  LDS R3, [R27+0x9d0] ;  /* 0x0009d0001b037984 */ /* 0x0108220000000800 */
[----:B------:R-:W-:Y:S04]  /*6530*/  BSSY.RECONVERGENT B0, `(.L_x_6799) ;  /* 0x0000003000007945 */ /* 0x000fe80003800200 */
[----:B------:R-:W-:Y:S05]  /*6540*/  @!P1 BRA `(.L_x_6800) ;  /* 0x0000000000049947 */ /* 0x000fea0003800000 */
[----:B0-----:R0:W-:Y:S02]  /*6550*/  REDG.E.ADD.F32.FTZ.RN.STRONG.GPU desc[UR30][R10.64+0x180], R3 ;  /* 0x000180030a0079a6 */ /* 0x0011e4000c12f31e */
.L_x_6800:
[----:B------:R-:W-:Y:S05]  /*6560*/  BSYNC.RECONVERGENT B0 ;  /* 0x0000000000007941 */ /* 0x000fea0003800200 */
.L_x_6799:
[----:B0-----:R0:W0:Y:S01]  /*6570*/  LDS R3, [R28+0xa50] ;  /* 0x000a50001c037984 */ /* 0x0010220000000800 */
[----:B------:R-:W-:Y:S04]  /*6580*/  BSSY.RECONVERGENT B0, `(.L_x_6801) ;  /* 0x0000003000007945 */ /* 0x000fe80003800200 */
[----:B------:R-:W-:Y:S05]  /*6590*/  @!P0 BRA `(.L_x_6802) ;  /* 0x0000000000048947 */ /* 0x000fea0003800000 */
[----:B0-----:R0:W-:Y:S02]  /*65a0*/  REDG.E.ADD.F32.FTZ.RN.STRONG.GPU desc[UR30][R10.64+0x200], R3 ;  /* 0x000200030a0079a6 */ /* 0x0011e4000c12f31e */
.L_x_6802:
[----:B------:R-:W-:Y:S05]  /*65b0*/  BSYNC.RECONVERGENT B0 ;  /* 0x0000000000007941 */ /* 0x000fea0003800200 */
.L_x_6801:
[----:B0-----:R0:W0:Y:S01]  /*65c0*/  LDS R3, [R29+0xad0] ;  /* 0x000ad0001d037984 */ /* 0x0010220000000800 */
[----:B------:R-:W-:Y:S04]  /*65d0*/  BSSY.RECONVERGENT B0, `(.L_x_6803) ;  /* 0x0000003000007945 */ /* 0x000fe80003800200 */
[----:B------:R-:W-:Y:S05]  /*65e0*/  @!P6 BRA `(.L_x_6804) ;  /* 0x000000000004e947 */ /* 0x000fea0003800000 */
[----:B0-----:R0:W-:Y:S02]  /*65f0*/  REDG.E.ADD.F32.FTZ.RN.STRONG.GPU desc[UR30][R10.64+0x280], R3 ;  /* 0x000280030a0079a6 */ /* 0x0011e4000c12f31e */
.L_x_6804:
[----:B------:R-:W-:Y:S05]  /*6600*/  BSYNC.RECONVERGENT B0 ;  /* 0x0000000000007941 */ /* 0x000fea0003800200 */
.L_x_6803:
        /* <DEDUP_REMOVED lines=8> */
[----:B0-----:R0:W-:Y:S02]  /*6690*/  REDG.E.ADD.F32.FTZ.RN.STRONG.GPU desc[UR30][R10.64+0x300], R3 ;  /* 0x000300030a0079a6 */ /* 0x0011e4000c12f31e */
.L_x_6806:
[----:B------:R-:W-:Y:S05]  /*66a0*/  BSYNC.RECONVERGENT B0 ;  /* 0x0000000000007941 */ /* 0x000fea0003800200 */
.L_x_6805:
[----:B0-----:R0:W0:Y:S01]  /*66b0*/  LDS R3, [R31+0xbd0] ;  /* 0x000bd0001f037984 */ /* 0x0010220000000800 */
[----:B------:R-:W-:Y:S04]  /*66c0*/  BSSY.RECONVERGENT B0, `(.L_x_6807) ;  /* 0x0000003000007945 */ /* 0x000fe80003800200 */
[----:B------:R-:W-:Y:S05]  /*66d0*/  @!P0 BRA `(.L_x_6808) ;  /* 0x0000000000048947 */ /* 0x000fea0003800000 */
[----:B0-----:R0:W-:Y:S02]  /*66e0*/  REDG.E.ADD.F32.FTZ.RN.STRONG.GPU desc[UR30][R10.64+0x380], R3 ;  /* 0x000380030a0079a6 */ /* 0x0011e4000c12f31e */
.L_x_6808:
[----:B------:R-:W-:Y:S05]  /*66f0*/  BSYNC.RECONVERGENT B0 ;  /* 0x0000000000007941 */ /* 0x000fea0003800200 */
.L_x_6807:
[----:B0-----:R0:W0:Y:S01]  /*6700*/  LDS R3, [R32+0xc50] ;  /* 0x000c500020037984 */ /* 0x0010220000000800 */
[----:B------:R-:W-:Y:S04]  /*6710*/  BSSY.RECONVERGENT B0, `(.L_x_6809) ;  /* 0x0000003000007945 */ /* 0x000fe80003800200 */
[----:B------:R-:W-:Y:S05]  /*6720*/  @!P1 BRA `(.L_x_6810) ;  /* 0x0000000000049947 */ /* 0x000fea0003800000 */
[----:B0-----:R0:W-:Y:S02]  /*6730*/  REDG.E.ADD.F32.FTZ.RN.STRONG.GPU desc[UR30][R10.64+0x400], R3 ;  /* 0x000400030a0079a6 */ /* 0x0011e4000c12f31e */
.L_x_6810:
[----:B------:R-:W-:Y:S05]  /*6740*/  BSYNC.RECONVERGENT B0 ;  /* 0x0000000000007941 */ /* 0x000fea0003800200 */
.L_x_6809:
[----:B0-----:R0:W0:Y:S01]  /*6750*/  LDS R3, [R33+0xcd0] ;  /* 0x000cd00021037984 */ /* 0x0010220000000800 */
[----:B------:R-:W-:Y:S04]  /*6760*/  BSSY.RECONVERGENT B0, `(.L_x_6811) ;  /* 0x0000003000007945 */ /* 0x000fe80003800200 */
[----:B------:R-:W-:Y:S05]  /*6770*/  @!P2 BRA `(.L_x_6812) ;  /* 0x000000000004a947 */ /* 0x000fea0003800000 */
[----:B0-----:R0:W-:Y:S02]  /*6780*/  REDG.E.ADD.F32.FTZ.RN.STRONG.GPU desc[UR30][R10.64+0x480], R3 ;  /* 0x000480030a0079a6 */ /* 0x0011e4000c12f31e */
.L_x_6812:
[----:B------:R-:W-:Y:S05]  /*6790*/  BSYNC.RECONVERGENT B0 ;  /* 0x0000000000007941 */ /* 0x000fea0003800200 */
.L_x_6811:
[----:B0-----:R0:W0:Y:S01]  /*67a0*/  LDS R3, [R34+0xd50] ;  /* 0x000d500022037984 */ /* 0x0010220000000800 */
[----:B------:R-:W-:Y:S01]  /*67b0*/  BSSY.RECONVERGENT B0, `(.L_x_6813) ;  /* 0x0000005000007945 */ /* 0x000fe20003800200 */
[----:B------:R-:W-:Y:S01]  /*67c0*/  FFMA.FTZ R191, R72, -R133, R191 ;  /* 0x8000008548bf7223 */ /* 0x000fe200000100bf */
[----:B------:R-:W-:Y:S02]  /*67d0*/  FMUL.FTZ R2, R133, R183 ;  /* 0x000000b785027220 */ /* 0x000fe40000410000 */
[----:B------:R-:W-:Y:S05]  /*67e0*/  @!P3 BRA `(.L_x_6814) ;  /* 0x000000000004b947 */ /* 0x000fea0003800000 */
[----:B0-----:R0:W-:Y:S02]  /*67f0*/  REDG.E.ADD.F32.FTZ.RN.STRONG.GPU desc[UR30][R10.64+0x500], R3 ;  /* 0x000500030a0079a6 */ /* 0x0011e4000c12f31e */
.L_x_6814:
[----:B------:R-:W-:Y:S05]  /*6800*/  BSYNC.RECONVERGENT B0 ;  /* 0x0000000000007941 */ /* 0x000fea0003800200 */
.L_x_6813:
[----:B------:R-:W-:Y:S01]  /*6810*/  FFMA.FTZ R128, R76, -R137, R201 ;  /* 0x800000894c807223 */ /* 0x000fe200000100c9 */
[----:B------:R-:W-:Y:S01]  /*6820*/  FFMA.FTZ R136, R71, -R104, R136 ;  /* 0x8000006847887223 */ /* 0x000fe20000010088 */
[----:B------:R2:W2:Y:S01]  /*6830*/  LDS R201, [R35+0xdd0] ;  /* 0x000dd00023c97984 */ /* 0x0004a20000000800 */
[----:B0-----:R-:W-:Y:S01]  /*6840*/  FMUL.FTZ R3, R104, R13 ;  /* 0x0000000d68037220 */ /* 0x001fe20000410000 */
[----:B------:R-:W-:Y:S01]  /*6850*/  FFMA.FTZ R124, R2, R191, RZ ;  /* 0x000000bf027c7223 */ /* 0x000fe200000100ff */
[----:B------:R-:W-:Y:S01]  /*6860*/  FFMA.FTZ R193, R73, -R106, R146 ;  /* 0x8000006a49c17223 */ /* 0x000fe20000010092 */
[----:B------:R-:W-:Y:S01]  /*6870*/  FMUL.FTZ R122, R106, R185 ;  /* 0x000000b96a7a7220 */ /* 0x000fe20000410000 */
[----:B------:R-:W-:Y:S01]  /*6880*/  ISETP.GE.AND P6, PT, R134, 0x161, PT ;  /* 0x000001618600780c */ /* 0x000fe20003fc6270 */
[----:B-1-3--:R-:W-:Y:S01]  /*6890*/  FFMA.FTZ R215, R3, R136, R124 ;  /* 0x0000008803d77223 */ /* 0x00afe2000001007c */
[----:B------:R-:W-:Y:S01]  /*68a0*/  FFMA.FTZ R199, R74, -R135, R199 ;  /* 0x800000874ac77223 */ /* 0x000fe200000100c7 */
[----:B------:R-:W-:Y:S01]  /*68b0*/  FMUL.FTZ R124, R135, R189 ;  /* 0x000000bd877c7220 */ /* 0x000fe20000410000 */
[----:B------:R-:W-:Y:S01]  /*68c0*/  FFMA.FTZ R148, R75, -R108, R148 ;  /* 0x8000006c4b947223 */ /* 0x000fe20000010094 */
[----:B------:R-:W-:Y:S01]  /*68d0*/  FFMA.FTZ R215, R122, R193, R215 ;  /* 0x000000c17ad77223 */ /* 0x000fe200000100d7 */
[----:B------:R-:W-:Y:S01]  /*68e0*/  FMUL.FTZ R126, R108, R187 ;  /* 0x000000bb6c7e7220 */ /* 0x000fe20000410000 */
[----:B------:R-:W-:Y:S01]  /*68f0*/  FMUL.FTZ R130, R137, R197 ;  /* 0x000000c589827220 */ /* 0x000fe20000410000 */
[----:B------:R-:W-:Y:S01]  /*6900*/  BSSY.RECONVERGENT B0, `(.L_x_6815) ;  /* 0x000000c000007945 */ /* 0x000fe20003800200 */
[----:B------:R-:W-:Y:S01]  /*6910*/  FFMA.FTZ R215, R124, R199, R215 ;  /* 0x000000c77cd77223 */ /* 0x000fe200000100d7 */
[C---:B------:R-:W-:Y:S01]  /*6920*/  ISETP.GE.AND P0, PT, R134.reuse, 0x181, PT ;  /* 0x000001818600780c */ /* 0x040fe20003f06270 */
[----:B------:R-:W-:Y:S01]  /*6930*/  FFMA.FTZ R150, R77, -R110, R150 ;  /* 0x8000006e4d967223 */ /* 0x000fe20000010096 */
[----:B------:R-:W-:Y:S01]  /*6940*/  ISETP.GE.AND P1, PT, R134, 0x1a1, PT ;  /* 0x000001a18600780c */ /* 0x000fe20003f26270 */
[----:B------:R-:W-:Y:S01]  /*6950*/  FFMA.FTZ R215, R126, R148, R215 ;  /* 0x000000947ed77223 */ /* 0x000fe200000100d7 */
[----:B------:R-:W-:Y:S01]  /*6960*/  ISETP.GE.AND P2, PT, R134, 0x1c1, PT ;  /* 0x000001c18600780c */ /* 0x000fe20003f46270 */
[----:B------:R-:W-:Y:S01]  /*6970*/  FMUL.FTZ R132, R110, R195 ;  /* 0x000000c36e847220 */ /* 0x000fe20000410000 */
[----:B------:R-:W-:Y:S01]  /*6980*/  ISETP.GE.AND P3, PT, R134, 0x1e1, PT ;  /* 0x000001e18600780c */ /* 0x000fe20003f66270 */
[----:B------:R-:W-:Y:S01]  /*6990*/  FFMA.FTZ R215, R130, R128, R215 ;  /* 0x0000008082d77223 */ /* 0x000fe200000100d7 */
[----:B------:R-:W-:Y:S11]  /*69a0*/  @!P6 BRA `(.L_x_6816) ;  /* 0x000000000004e947 */ /* 0x000ff60003800000 */
[----:B--2---:R0:W-:Y:S02]  /*69b0*/  REDG.E.ADD.F32.FTZ.RN.STRONG.GPU desc[UR30][R10.64+0x580], R201 ;  /* 0x000580c90a0079a6 */ /* 0x0041e4000c12f31e */
.L_x_6816:
[----:B------:R-:W-:Y:S05]  /*69c0*/  BSYNC.RECONVERGENT B0 ;  /* 0x0000000000007941 */ /* 0x000fea0003800200 */
.L_x_6815:
[----:B0-2---:R0:W1:Y:S01]  /*69d0*/  LDS R201, [R36+0xe50] ;  /* 0x000e500024c97984 */ /* 0x0050620000000800 */
[----:B------:R-:W-:Y:S01]  /*69e0*/  BSSY.RECONVERGENT B0, `(.L_x_6817) ;  /* 0x0000006000007945 */ /* 0x000fe20003800200 */
[----:B------:R-:W-:Y:S01]  /*69f0*/  FFMA.FTZ R203, R78, -R139, R203 ;  /* 0x8000008b4ecb7223 */ /* 0x000fe200000100cb */
[----:B------:R-:W-:Y:S01]  /*6a00*/  FMUL.FTZ R134, R139, R207 ;  /* 0x000000cf8b867220 */ /* 0x000fe20000410000 */
[----:B------:R-:W-:Y:S01]  /*6a10*/  FFMA.FTZ R215, R132, R150, R215 ;  /* 0x0000009684d77223 */ /* 0x000fe200000100d7 */
[----:B------:R-:W-:Y:S06]  /*6a20*/  @!P0 BRA `(.L_x_6818) ;  /* 0x0000000000048947 */ /* 0x000fec0003800000 */
[----:B-1----:R2:W-:Y:S02]  /*6a30*/  REDG.E.ADD.F32.FTZ.RN.STRONG.GPU desc[UR30][R10.64+0x600], R201 ;  /* 0x000600c90a0079a6 */ /* 0x0025e4000c12f31e */
.L_x_6818:
[----:B------:R-:W-:Y:S05]  /*6a40*/  BSYNC.RECONVERGENT B0 ;  /* 0x0000000000007941 */ /* 0x000fea0003800200 */
.L_x_6817:
[----:B-12---:R1:W2:Y:S01]  /*6a50*/  LDS R201, [R37+0xed0] ;  /* 0x000ed00025c97984 */ /* 0x0062a20000000800 */
[----:B------:R-:W-:Y:S01]  /*6a60*/  BSSY.RECONVERGENT B0, `(.L_x_6819) ;  /* 0x0000006000007945 */ /* 0x000fe20003800200 */
[----:B------:R-:W-:Y:S01]  /*6a70*/  FFMA.FTZ R152, R79, -R112, R152 ;  /* 0x800000704f987223 */ /* 0x000fe20000010098 */
[----:B------:R-:W-:Y:S01]  /*6a80*/  FMUL.FTZ R138, R112, R223 ;  /* 0x000000df708a7220 */ /* 0x000fe20000410000 */
[----:B------:R-:W-:Y:S01]  /*6a90*/  FFMA.FTZ R215, R134, R203, R215 ;  /* 0x000000cb86d77223 */ /* 0x000fe200000100d7 */
[----:B------:R-:W-:Y:S06]  /*6aa0*/  @!P1 BRA `(.L_x_6820) ;  /* 0x0000000000049947 */ /* 0x000fec0003800000 */
[----:B--2---:R3:W-:Y:S02]  /*6ab0*/  REDG.E.ADD.F32.FTZ.RN.STRONG.GPU desc[UR30][R10.64+0x680], R201 ;  /* 0x000680c90a0079a6 */ /* 0x0047e4000c12f31e */
.L_x_6820:
[----:B------:R-:W-:Y:S05]  /*6ac0*/  BSYNC.RECONVERGENT B0 ;  /* 0x0000000000007941 */ /* 0x000fea0003800200 */
.L_x_6819:
[----:B--23--:R-:W-:Y:S01]  /*6ad0*/  IADD3 R201, PT, PT, R18, 0x1c0, RZ ;  /* 0x000001c012c97810 */ /* 0x00cfe20007ffe0ff */
[----:B------:R-:W-:Y:S01]  /*6ae0*/  FMUL.FTZ R140, R141, R227 ;  /* 0x000000e38d8c7220 */ /* 0x000fe20000410000 */
[----:B------:R-:W-:Y:S01]  /*6af0*/  FFMA.FTZ R205, R80, -R141, R205 ;  /* 0x8000008d50cd7223 */ /* 0x000fe200000100cd */
[----:B------:R-:W-:Y:S01]  /*6b00*/  FFMA.FTZ R215, R138, R152, R215 ;  /* 0x000000988ad77223 */ /* 0x000fe200000100d7 */
[----:B------:R-:W-:Y:S01]  /*6b10*/  LEA.HI R201, R201, R18, RZ, 0x1b ;  /* 0x00000012c9c97211 */ /* 0x000fe200078fd8ff */
[----:B------:R-:W-:Y:S01]  /*6b20*/  FMUL.FTZ R142, R114, R209 ;  /* 0x000000d1728e7220 */ /* 0x000fe20000410000 */
[----:B------:R-:W-:Y:S01]  /*6b30*/  FFMA.FTZ R154, R81, -R114, R154 ;  /* 0x80000072519a7223 */ /* 0x000fe2000001009a */
[----:B------:R-:W-:Y:S01]  /*6b40*/  FFMA.FTZ R215, R140, R205, R215 ;  /* 0x000000cd8cd77223 */ /* 0x000fe200000100d7 */
[----:B------:R-:W-:Y:S01]  /*6b50*/  LEA R201, R201, UR12, 0x2 ;  /* 0x0000000cc9c97c11 */ /* 0x000fe2000f8e10ff */
[----:B------:R-:W-:Y:S01]  /*6b60*/  FMUL.FTZ R144, R143, R235 ;  /* 0x000000eb8f907220 */ /* 0x000fe20000410000 */
[----:B------:R-:W-:Y:S01]  /*6b70*/  FFMA.FTZ R221, R82, -R143, R221 ;  /* 0x8000008f52dd7223 */ /* 0x000fe200000100dd */
[----:B------:R-:W-:Y:S01]  /*6b80*/  FFMA.FTZ R215, R142, R154, R215 ;  /* 0x0000009a8ed77223 */ /* 0x000fe200000100d7 */
[----:B------:R-:W-:Y:S01]  /*6b90*/  FMUL.FTZ R146, R116, R237 ;  /* 0x000000ed74927220 */ /* 0x000fe20000410000 */
[----:B------:R-:W-:Y:S01]  /*6ba0*/  FFMA.FTZ R170, R83, -R116, R170 ;  /* 0x8000007453aa7223 */ /* 0x000fe200000100aa */
[----:B------:R-:W2:Y:S01]  /*6bb0*/  LDS R201, [R201+0xf50] ;  /* 0x000f5000c9c97984 */ /* 0x000ea20000000800 */
[----:B------:R-:W-:Y:S01]  /*6bc0*/  FFMA.FTZ R215, R144, R221, R215 ;  /* 0x000000dd90d77223 */ /* 0x000fe200000100d7 */
[----:B------:R-:W-:Y:S01]  /*6bd0*/  IADD3 R219, PT, PT, R18, 0x1e0, RZ ;  /* 0x000001e012db7810 */ /* 0x000fe20007ffe0ff */
[----:B------:R-:W-:Y:S01]  /*6be0*/  FMUL.FTZ R156, R145, R239 ;  /* 0x000000ef919c7220 */ /* 0x000fe20000410000 */
[----:B------:R-:W-:Y:S01]  /*6bf0*/  FFMA.FTZ R217, R84, -R145, R217 ;  /* 0x8000009154d97223 */ /* 0x000fe200000100d9 */
[----:B------:R-:W-:Y:S01]  /*6c00*/  FFMA.FTZ R215, R146, R170, R215 ;  /* 0x000000aa92d77223 */ /* 0x000fe200000100d7 */
[----:B------:R-:W-:Y:S01]  /*6c10*/  LEA.HI R219, R219, R18, RZ, 0x1b ;  /* 0x00000012dbdb7211 */ /* 0x000fe200078fd8ff */
[----:B------:R-:W-:Y:S01]  /*6c20*/  FMUL.FTZ R160, R118, R164 ;  /* 0x000000a476a07220 */ /* 0x000fe20000410000 */
[----:B------:R-:W-:Y:S01]  /*6c30*/  FFMA.FTZ R172, R85, -R118, R172 ;  /* 0x8000007655ac7223 */ /* 0x000fe200000100ac */
[----:B------:R-:W-:Y:S01]  /*6c40*/  FFMA.FTZ R215, R156, R217, R215 ;  /* 0x000000d99cd77223 */ /* 0x000fe200000100d7 */
[----:B------:R-:W-:Y:S01]  /*6c50*/  BSSY.RECONVERGENT B0, `(.L_x_6821) ;  /* 0x0000007000007945 */ /* 0x000fe20003800200 */
[----:B------:R-:W-:Y:S01]  /*6c60*/  LEA R166, R219, UR12, 0x2 ;  /* 0x0000000cdba67c11 */ /* 0x000fe2000f8e10ff */
[----:B------:R-:W-:Y:S01]  /*6c70*/  FMUL.FTZ R219, R147, R211 ;  /* 0x000000d393db7220 */ /* 0x000fe20000410000 */
[----:B------:R-:W-:Y:S01]  /*6c80*/  FFMA.FTZ R213, R86, -R147, R213 ;  /* 0x8000009356d57223 */ /* 0x000fe200000100d5 */
[----:B------:R-:W-:Y:S01]  /*6c90*/  FFMA.FTZ R162, R160, R172, R215 ;  /* 0x000000aca0a27223 */ /* 0x000fe200000100d7 */
[----:B------:R-:W-:Y:S06]  /*6ca0*/  @!P2 BRA `(.L_x_6822) ;  /* 0x000000000004a947 */ /* 0x000fec0003800000 */
[----:B--2---:R3:W-:Y:S02]  /*6cb0*/  REDG.E.ADD.F32.FTZ.RN.STRONG.GPU desc[UR30][R10.64+0x700], R201 ;  /* 0x000700c90a0079a6 */ /* 0x0047e4000c12f31e */
.L_x_6822:
[----:B------:R-:W-:Y:S05]  /*6cc0*/  BSYNC.RECONVERGENT B0 ;  /* 0x0000000000007941 */ /* 0x000fea0003800200 */
.L_x_6821:
[----:B------:R0:W0:Y:S01]  /*6cd0*/  LDS R215, [R166+0xfd0] ;  /* 0x000fd000a6d77984 */ /* 0x0000220000000800 */
[----:B------:R-:W-:Y:S01]  /*6ce0*/  BSSY.RECONVERGENT B0, `(.L_x_6823) ;  /* 0x0000004000007945 */ /* 0x000fe20003800200 */
[----:B--23--:R-:W-:-:S03]  /*6cf0*/  FFMA.FTZ R201, R219, R213, R162 ;  /* 0x000000d5dbc97223 */ /* 0x00cfc600000100a2 */
[----:B------:R-:W-:Y:S05]  /*6d00*/  @!P3 BRA `(.L_x_6824) ;  /* 0x000000000004b947 */ /* 0x000fea0003800000 */
[----:B0-----:R2:W-:Y:S02]  /*6d10*/  REDG.E.ADD.F32.FTZ.RN.STRONG.GPU desc[UR30][R10.64+0x780], R215 ;  /* 0x000780d70a0079a6 */ /* 0x0015e4000c12f31e */
.L_x_6824:
[----:B------:R-:W-:Y:S05]  /*6d20*/  BSYNC.RECONVERGENT B0 ;  /* 0x0000000000007941 */ /* 0x000fea0003800200 */
.L_x_6823:
[----:B--2---:R-:W2:Y:S01]  /*6d30*/  SHFL.DOWN PT, R10, R201, 0x1, 0x1f ;  /* 0x08201f00c90a7f89 */ /* 0x004ea200000e0000 */
[----:B------:R-:W-:Y:S01]  /*6d40*/  ISETP.GT.AND P0, PT, R53, 0x1e, PT ;  /* 0x0000001e3500780c */ /* 0x000fe20003f04270 */
[----:B------:R-:W-:Y:S01]  /*6d50*/  FADD.FTZ R163, R134, R163 ;  /* 0x000000a386a37221 */ /* 0x000fe20000010000 */
[----:B------:R-:W-:Y:S01]  /*6d60*/  FADD.FTZ R159, R130, R159 ;  /* 0x0000009f829f7221 */ /* 0x000fe20000010000 */
[----:B------:R-:W3:Y:S01]  /*6d70*/  SHFL.DOWN PT, R11, R12, 0x1, 0x1f ;  /* 0x08201f000c0b7f89 */ /* 0x000ee200000e0000 */
[----:B------:R-:W-:Y:S01]  /*6d80*/  FADD.FTZ R155, R124, R155 ;  /* 0x0000009b7c9b7221 */ /* 0x000fe20000010000 */
[----:B------:R-:W-:Y:S01]  /*6d90*/  FMUL.FTZ R124, R120, R239 ;  /* 0x000000ef787c7220 */ /* 0x000fe20000410000 */
[----:B------:R-:W-:Y:S01]  /*6da0*/  FADD.FTZ R153, R122, R153 ;  /* 0x000000997a997221 */ /* 0x000fe20000010000 */
[----:B------:R-:W-:Y:S01]  /*6db0*/  FADD.FTZ R157, R126, R157 ;  /* 0x0000009d7e9d7221 */ /* 0x000fe20000010000 */
[----:B------:R-:W-:Y:S01]  /*6dc0*/  FADD.FTZ R161, R132, R161 ;  /* 0x000000a184a17221 */ /* 0x000fe20000010000 */
[----:B------:R-:W-:Y:S01]  /*6dd0*/  FMUL.FTZ R217, R217, R124 ;  /* 0x0000007cd9d97220 */ /* 0x000fe20000410000 */
[----:B------:R-:W-:Y:S01]  /*6de0*/  FADD.FTZ R149, R2, R149 ;  /* 0x0000009502957221 */ /* 0x000fe20000010000 */
        /* <DEDUP_REMOVED lines=11> */
[----:B---3--:R-:W-:-:S04]  /*6ea0*/  @!P0 FADD.FTZ R12, R12, R11 ;  /* 0x0000000b0c0c8221 */ /* 0x008fc80000010000 */
[----:B------:R-:W2:Y:S01]  /*6eb0*/  SHFL.DOWN PT, R10, R201, 0x2, 0x1f ;  /* 0x08401f00c90a7f89 */ /* 0x000ea200000e0000 */
[----:B------:R-:W-:-:S03]  /*6ec0*/  ISETP.GT.AND P0, PT, R53, 0x1d, PT ;  /* 0x0000001d3500780c */ /* 0x000fc60003f04270 */
[----:B------:R-:W3:Y:S10]  /*6ed0*/  SHFL.DOWN PT, R11, R12, 0x2, 0x1f ;  /* 0x08401f000c0b7f89 */ /* 0x000ef400000e0000 */
[----:B--2---:R-:W-:Y:S01]  /*6ee0*/  @!P0 FADD.FTZ R201, R201, R10 ;  /* 0x0000000ac9c98221 */ /* 0x004fe20000010000 */
[----:B------:R-:W-:Y:S01]  /*6ef0*/  FMUL.FTZ R10, R120, R207 ;  /* 0x000000cf780a7220 */ /* 0x000fe20000410000 */
[----:B---3--:R-:W-:-:S03]  /*6f00*/  @!P0 FADD.FTZ R12, R12, R11 ;  /* 0x0000000b0c0c8221 */ /* 0x008fc60000010000 */
[----:B------:R-:W2:Y:S01]  /*6f10*/  SHFL.DOWN PT, R162, R201, 0x4, 0x1f ;  /* 0x08801f00c9a27f89 */ /* 0x000ea200000e0000 */
[----:B------:R-:W-:Y:S01]  /*6f20*/  ISETP.GT.AND P0, PT, R53, 0x1b, PT ;  /* 0x0000001b3500780c */ /* 0x000fe20003f04270 */
[C---:B------:R-:W-:Y:S01]  /*6f30*/  FMUL.FTZ R11, R120.reuse, R223 ;  /* 0x000000df780b7220 */ /* 0x040fe20000410000 */
[----:B------:R-:W-:Y:S01]  /*6f40*/  FMUL.FTZ R203, R203, R10 ;  /* 0x0000000acbcb7220 */ /* 0x000fe20000410000 */
[----:B0-----:R-:W0:Y:S01]  /*6f50*/  SHFL.DOWN PT, R215, R12, 0x4, 0x1f ;  /* 0x08801f000cd77f89 */ /* 0x001e2200000e0000 */
[----:B------:R-:W-:Y:S01]  /*6f60*/  FMUL.FTZ R10, R120, R227 ;  /* 0x000000e3780a7220 */ /* 0x000fe20000410000 */
[----:B------:R-:W-:Y:S01]  /*6f70*/  FMUL.FTZ R152, R152, R11 ;  /* 0x0000000b98987220 */ /* 0x000fe20000410000 */
[----:B------:R-:W-:Y:S02]  /*6f80*/  FMUL.FTZ R11, R120, R195 ;  /* 0x000000c3780b7220 */ /* 0x000fe40000410000 */
[----:B------:R-:W-:Y:S01]  /*6f90*/  FMUL.FTZ R205, R205, R10 ;  /* 0x0000000acdcd7220 */ /* 0x000fe20000410000 */
[----:B------:R-:W-:Y:S01]  /*6fa0*/  FFMA.FTZ R10, R78, R207, R203 ;  /* 0x000000cf4e0a7223 */ /* 0x000fe200000100cb */
        /* <DEDUP_REMOVED lines=13> */
[----:B--2---:R-:W-:Y:S01]  /*7080*/  @!P0 FADD.FTZ R201, R201, R162 ;  /* 0x000000a2c9c98221 */ /* 0x004fe20000010000 */
[----:B------:R-:W-:Y:S01]  /*7090*/  FMUL.FTZ R199, R199, R10 ;  /* 0x0000000ac7c77220 */ /* 0x000fe20000410000 */
[C---:B------:R-:W-:Y:S01]  /*70a0*/  FMUL.FTZ R11, R120.reuse, R237 ;  /* 0x000000ed780b7220 */ /* 0x040fe20000410000 */
[----:B------:R-:W-:Y:S01]  /*70b0*/  FMUL.FTZ R10, R120, R185 ;  /* 0x000000b9780a7220 */ /* 0x000fe20000410000 */
[----:B0-----:R-:W-:Y:S01]  /*70c0*/  @!P0 FADD.FTZ R12, R12, R215 ;  /* 0x000000d70c0c8221 */ /* 0x001fe20000010000 */
[----:B------:R-:W0:Y:S01]  /*70d0*/  SHFL.DOWN PT, R134, R201, 0x8, 0x1f ;  /* 0x09001f00c9867f89 */ /* 0x000e2200000e0000 */
[----:B------:R-:W-:Y:S01]  /*70e0*/  ISETP.GT.AND P0, PT, R53, 0x17, PT ;  /* 0x000000173500780c */ /* 0x000fe20003f04270 */
[----:B------:R-:W-:Y:S01]  /*70f0*/  FFMA.FTZ R124, R74, R189, R199 ;  /* 0x000000bd4a7c7223 */ /* 0x000fe200000100c7 */
[----:B------:R-:W-:Y:S01]  /*7100*/  FMUL.FTZ R170, R170, R11 ;  /* 0x0000000baaaa7220 */ /* 0x000fe20000410000 */
[----:B------:R-:W2:Y:S01]  /*7110*/  SHFL.DOWN PT, R215, R12, 0x8, 0x1f ;  /* 0x09001f000cd77f89 */ /* 0x000ea200000e0000 */
[----:B------:R-:W-:Y:S01]  /*7120*/  FMUL.FTZ R11, R120, R164 ;  /* 0x000000a4780b7220 */ /* 0x000fe20000410000 */
[----:B------:R-:W-:Y:S01]  /*7130*/  FFMA.FTZ R148, R75, R187, R148 ;  /* 0x000000bb4b947223 */ /* 0x000fe20000010094 */
[----:B------:R-:W-:Y:S01]  /*7140*/  FADD.FTZ R107, R124, R107 ;  /* 0x0000006b7c6b7221 */ /* 0x000fe20000010000 */
        /* <DEDUP_REMOVED lines=16> */
[----:B0-----:R-:W-:Y:S01]  /*7250*/  @!P0 FADD.FTZ R201, R201, R134 ;  /* 0x00000086c9c98221 */ /* 0x001fe20000010000 */
[----:B------:R-:W-:Y:S01]  /*7260*/  FFMA.FTZ R172, R85, R164, R172 ;  /* 0x000000a455ac7223 */ /* 0x000fe200000100ac */
[----:B------:R-:W-:Y:S01]  /*7270*/  FFMA.FTZ R136, R71, R13, R136 ;  /* 0x0000000d47887223 */ /* 0x000fe20000010088 */
[----:B------:R-:W-:Y:S01]  /*7280*/  FFMA.FTZ R120, R86, R211, R213 ;  /* 0x000000d356787223 */ /* 0x000fe200000100d5 */
[----:B--2---:R-:W-:Y:S01]  /*7290*/  @!P0 FADD.FTZ R12, R12, R215 ;  /* 0x000000d70c0c8221 */ /* 0x004fe20000010000 */
[----:B------:R-:W0:Y:S01]  /*72a0*/  SHFL.DOWN PT, R130, R201, 0x10, 0x1f ;  /* 0x0a001f00c9827f89 */ /* 0x000e2200000e0000 */
[----:B------:R-:W-:Y:S01]  /*72b0*/  ISETP.NE.AND P0, PT, R53, RZ, PT ;  /* 0x000000ff3500720c */ /* 0x000fe20003f05270 */
[----:B------:R-:W-:Y:S01]  /*72c0*/  FFMA.FTZ R2, R72, R183, R191 ;  /* 0x000000b748027223 */ /* 0x000fe200000100bf */
[----:B------:R-:W-:Y:S01]  /*72d0*/  FADD.FTZ R117, R152, R117 ;  /* 0x0000007598757221 */ /* 0x000fe20000010000 */
[----:B------:R-:W2:Y:S01]  /*72e0*/  SHFL.DOWN PT, R195, R12, 0x10, 0x1f ;  /* 0x0a001f000cc37f89 */ /* 0x000ea200000e0000 */
        /* <DEDUP_REMOVED lines=12> */
[----:B0-----:R-:W-:Y:S01]  /*73b0*/  FADD.FTZ R10, R201, R130 ;  /* 0x00000082c90a7221 */ /* 0x001fe20000010000 */
[----:B--2---:R-:W-:-:S05]  /*73c0*/  FADD.FTZ R11, R12, R195 ;  /* 0x000000c30c0b7221 */ /* 0x004fca0000010000 */
        /* <DEDUP_REMOVED lines=10> */
[----:B------:R-:W2:Y:S01]  /*7470*/  @P0 LDS R3, [R12+0x2348] ;  /* 0x002348000c030984 */ /* 0x000ea20000000800 */
[----:B0-----:R-:W-:Y:S01]  /*7480*/  @P0 FADD.FTZ R11, R11, R2 ;  /* 0x000000020b0b0221 */ /* 0x001fe20000010000 */
[----:B--2---:R-:W-:-:S04]  /*7490*/  @P0 FADD.FTZ R10, R10, R3 ;  /* 0x000000030a0a0221 */ /* 0x004fc80000010000 */
[----:B------:R0:W-:Y:S04]  /*74a0*/  STS [R12+0x2748], R11 ;  /* 0x0027480b0c007388 */ /* 0x0001e80000000800 */
[----:B------:R0:W-:Y:S02]  /*74b0*/  STS [R12+0x2348], R10 ;  /* 0x0023480a0c007388 */ /* 0x0001e40000000800 */
.L_x_6826:
[----:B------:R-:W-:Y:S05]  /*74c0*/  BSYNC.RECONVERGENT B0 ;  /* 0x0000000000007941 */ /* 0x000fea0003800200 */
.L_x_6825:
[----:B------:R-:W-:-:S04]  /*74d0*/  IADD3 R181, PT, PT, R181, 0x1, RZ ;  /* 0x00000001b5b57810 */ /* 0x000fc80007ffe0ff */
[----:B------:R-:W-:-:S13]  /*74e0*/  ISETP.GE.AND P0, PT, R181, UR44, PT ;  /* 0x0000002cb5007c0c */ /* 0x000fda000bf06270 */
[----:B------:R-:W-:Y:S05]  /*74f0*/  @!P0 BRA `(.L_x_6827) ;  /* 0xffffffcc00f88947 */ /* 0x000fea000383ffff */
.L_x_6789:
[----:B------:R-:W-:Y:S01]  /*7500*/  BAR.SYNC.DEFER_BLOCKING 0x0 ;  /* 0x0000000000007b1d */ /* 0x000fe20000010000 */
[----:B------:R-:W-:Y:S01]  /*7510*/  UIADD3 UR13, UPT, UPT, -UR6, UR13, URZ ;  /* 0x0000000d060d7290 */ /* 0x000fe2000fffe1ff */
[----:B------:R-:W-:Y:S01]  /*7520*/  FADD.FTZ R16, R101, R16 ;  /* 0x0000001065107221 */ /* 0x000fe20000010000 */
[----:B------:R-:W-:Y:S02]  /*7530*/  UIADD3 UR23, UP0, UPT, UR23, -0x800, URZ ;  /* 0xfffff80017177890 */ /* 0x000fe4000ff1e0ff */
[----:B------:R-:W-:Y:S01]  /*7540*/  UIADD3 UR25, UP1, UPT, UR25, -0x800, URZ ;  /* 0xfffff80019197890 */ /* 0x000fe2000ff3e0ff */
[----:B------:R-:W-:Y:S01]  /*7550*/  FADD.FTZ R16, R16, R103 ;  /* 0x0000006710107221 */ /* 0x000fe20000010000 */
[----:B------:R-:W-:Y:S01]  /*7560*/  MOV R4, UR13 ;  /* 0x0000000d00047c02 */ /* 0x000fe20008000f00 */
[----:B------:R-:W2:Y:S02]  /*7570*/  LDCU.64 UR10, c[0x0][0x4f8] ;  /* 0x00009f00ff0a77ac */ /* 0x000ea40008000a00 */
[----:B------:R-:W-:Y:S01]  /*7580*/  FADD.FTZ R16, R16, R105 ;  /* 0x0000006910107221 */ /* 0x000fe20000010000 */
[----:B------:R-:W3:Y:S03]  /*7590*/  LDCU.64 UR14, c[0x0][0x500] ;  /* 0x0000a000ff0e77ac */ /* 0x000ee60008000a00 */
        /* <DEDUP_REMOVED lines=9> */
[----:B------:R-:W-:Y:S01]  /*7630*/  UIADD3.X UR27, UPT, UPT, UR27, -0x1, URZ, UP2, !UPT ;  /* 0xffffffff1b1b7890 */ /* 0x000fe200097fe4ff */
[----:B------:R-:W-:Y:S01]  /*7640*/  FADD.FTZ R16, R16, R113 ;  /* 0x0000007110107221 */ /* 0x000fe20000010000 */
[----:B--2---:R-:W-:Y:S01]  /*7650*/  UIMAD.WIDE.U32 UR8, UR36, UR10, UR6 ;  /* 0x0000000a240872a5 */ /* 0x004fe2000f8e0006 */
[----:B------:R-:W-:Y:S02]  /*7660*/  STS [R70+0x4], R151 ;  /* 0x0000049746007388 */ /* 0x000fe40000000800 */
[----:B------:R-:W-:Y:S01]  /*7670*/  FADD.FTZ R16, R16, R115 ;  /* 0x0000007310107221 */ /* 0x000fe20000010000 */
[----:B------:R-:W-:Y:S01]  /*7680*/  UIMAD UR9, UR36, UR11, UR9 ;  /* 0x0000000b240972a4 */ /* 0x000fe2000f8e0209 */
[----:B------:R-:W-:Y:S01]  /*7690*/  STS [R70+0x8], R153 ;  /* 0x0000089946007388 */ /* 0x000fe20000000800 */
[----:B------:R-:W2:Y:S01]  /*76a0*/  LDCU.64 UR10, c[0x0][0x550] ;  /* 0x0000aa00ff0a77ac */ /* 0x000ea20008000a00 */
[----:B------:R-:W-:-:S02]  /*76b0*/  FADD.FTZ R16, R16, R117 ;  /* 0x0000007510107221 */ /* 0x000fc40000010000 */
[----:B------:R-:W-:Y:S01]  /*76c0*/  STS [R70+0xc], R155 ;  /* 0x00000c9b46007388 */ /* 0x000fe20000000800 */
[----:B---3--:R-:W-:Y:S01]  /*76d0*/  UIMAD.WIDE.U32 UR8, UR29, UR14, UR8 ;  /* 0x0000000e1d0872a5 */ /* 0x008fe2000f8e0008 */
[----:B------:R-:W-:Y:S02]  /*76e0*/  FADD.FTZ R16, R16, R119 ;  /* 0x0000007710107221 */ /* 0x000fe40000010000 */
[----:B------:R-:W-:Y:S01]  /*76f0*/  STS [R70+0x10], R157 ;  /* 0x0000109d46007388 */ /* 0x000fe20000000800 */
[----:B------:R-:W-:Y:S01]  /*7700*/  UIMAD UR9, UR29, UR15, UR9 ;  /* 0x0000000f1d0972a4 */ /* 0x000fe2000f8e0209 */
[----:B------:R-:W-:Y:S01]  /*7710*/  FADD.FTZ R16, R16, R121 ;  /* 0x0000007910107221 */ /* 0x000fe20000010000 */
[----:B------:R-:W-:Y:S01]  /*7720*/  IADD3 R0, P0, PT, R20, UR8, RZ ;  /* 0x0000000814007c10 */ /* 0x000fe2000ff1e0ff */
[----:B------:R-:W-:Y:S02]  /*7730*/  STS [R70+0x14], R159 ;  /* 0x0000149f46007388 */ /* 0x000fe40000000800 */
[----:B------:R-:W-:Y:S01]  /*7740*/  FADD.FTZ R16, R16, R123 ;  /* 0x0000007b10107221 */ /* 0x000fe20000010000 */
[----:B------:R-:W-:Y:S01]  /*7750*/  IADD3.X R3, PT, PT, RZ, UR9, RZ, P0, !PT ;  /* 0x00000009ff037c10 */ /* 0x000fe200087fe4ff */
[----:B------:R-:W-:Y:S02]  /*7760*/  STS [R70+0x18], R161 ;  /* 0x000018a146007388 */ /* 0x000fe40000000800 */
[----:B------:R-:W-:Y:S01]  /*7770*/  FADD.FTZ R16, R16, R125 ;  /* 0x0000007d10107221 */ /* 0x000fe20000010000 */
[----:B--2---:R-:W-:Y:S01]  /*7780*/  LEA R2, P5, R0, UR10, 0x2 ;  /* 0x0000000a00027c11 */ /* 0x004fe2000f8a10ff */
[----:B------:R-:W-:Y:S01]  /*7790*/  STS [R70+0x1c], R163 ;  /* 0x00001ca346007388 */ /* 0x000fe20000000800 */
[----:B------:R-:W2:Y:S01]  /*77a0*/  LDCU.64 UR8, c[0x0][0x518] ;  /* 0x0000a300ff0877ac */ /* 0x000ea20008000a00 */
[----:B------:R-:W-:Y:S01]  /*77b0*/  FADD.FTZ R16, R16, R127 ;  /* 0x0000007f10107221 */ /* 0x000fe20000010000 */
[----:B------:R-:W-:Y:S01]  /*77c0*/  LEA.HI.X R3, R0, UR11, R3, 0x2, P5 ;  /* 0x0000000b00037c11 */ /* 0x000fe2000a8f1403 */
[----:B------:R-:W-:Y:S01]  /*77d0*/  STS [R70+0x20], R165 ;  /* 0x000020a546007388 */ /* 0x000fe20000000800 */
[----:B------:R-:W3:Y:S01]  /*77e0*/  LDCU.64 UR10, c[0x0][0x520] ;  /* 0x0000a400ff0a77ac */ /* 0x000ee20008000a00 */
[----:B------:R-:W-:-:S02]  /*77f0*/  FADD.FTZ R16, R16, R129 ;  /* 0x0000008110107221 */ /* 0x000fc40000010000 */
[----:B------:R-:W-:Y:S02]  /*7800*/  STS [R70+0x24], R167 ;  /* 0x000024a746007388 */ /* 0x000fe40000000800 */
[----:B------:R-:W-:Y:S02]  /*7810*/  FADD.FTZ R16, R16, R131 ;  /* 0x0000008310107221 */ /* 0x000fe40000010000 */
[----:B------:R-:W-:Y:S04]  /*7820*/  STS [R70+0x28], R169 ;  /* 0x000028a946007388 */ /* 0x000fe80000000800 */
[----:B------:R-:W-:Y:S01]  /*7830*/  STS [R70+0x2c], R171 ;  /* 0x00002cab46007388 */ /* 0x000fe20000000800 */
[----:B--2---:R-:W-:-:S03]  /*7840*/  UIMAD.WIDE.U32 UR6, UR36, UR8, UR6 ;  /* 0x00000008240672a5 */ /* 0x004fc6000f8e0006 */
[----:B------:R-:W-:Y:S01]  /*7850*/  STS [R70+0x30], R173 ;  /* 0x000030ad46007388 */ /* 0x000fe20000000800 */
[----:B------:R-:W-:-:S03]  /*7860*/  UIMAD UR7, UR36, UR9, UR7 ;  /* 0x00000009240772a4 */ /* 0x000fc6000f8e0207 */
[----:B------:R-:W-:Y:S01]  /*7870*/  STS [R70+0x34], R175 ;  /* 0x000034af46007388 */ /* 0x000fe20000000800 */
[----:B------:R-:W2:Y:S03]  /*7880*/  LDCU.64 UR8, c[0x0][0x560] ;  /* 0x0000ac00ff0877ac */ /* 0x000ea60008000a00 */
[----:B------:R-:W-:Y:S01]  /*7890*/  STS [R70+0x38], R177 ;  /* 0x000038b146007388 */ /* 0x000fe20000000800 */
[----:B---3--:R-:W-:-:S03]  /*78a0*/  UIMAD.WIDE.U32 UR6, UR29, UR10, UR6 ;  /* 0x0000000a1d0672a5 */ /* 0x008fc6000f8e0006 */
[----:B------:R-:W-:Y:S01]  /*78b0*/  STS [R70+0x3c], R179 ;  /* 0x00003cb346007388 */ /* 0x000fe20000000800 */
[----:B------:R-:W-:-:S03]  /*78c0*/  NOP ;  /* 0x0000000000007918 */ /* 0x000fc60000000000 */
[----:B------:R-:W-:Y:S01]  /*78d0*/  LDS R5, [R54] ;  /* 0x0000000036057984 */ /* 0x000fe20000000800 */
[----:B------:R-:W-:-:S03]  /*78e0*/  UIMAD UR7, UR29, UR11, UR7 ;  /* 0x0000000b1d0772a4 */ /* 0x000fc6000f8e0207 */
        /* <DEDUP_REMOVED lines=46> */
[----:B------:R-:W-:Y:S01]  /*7bd0*/  @!P2 STG.E desc[UR30][R2.64+0x600], R83 ;  /* 0x000600530200a986 */ /* 0x000fe2000c10191e */
[----:B------:R-:W-:Y:S01]  /*7be0*/  IADD3 R0, P2, PT, R20, UR6, RZ ;  /* 0x0000000614007c10 */ /* 0x000fe2000ff5e0ff */
[----:B------:R-:W-:-:S02]  /*7bf0*/  UIADD3 UR6, UPT, UPT, UR22, -0x1, URZ ;  /* 0xffffffff16067890 */ /* 0x000fc4000fffe0ff */
[----:B------:R-:W-:Y:S04]  /*7c00*/  @!P3 STG.E desc[UR30][R2.64+0x680], R85 ;  /* 0x000680550200b986 */ /* 0x000fe8000c10191e */
[----:B------:R-:W-:Y:S01]  /*7c10*/  @!P5 STG.E desc[UR30][R2.64+0x700], R87 ;  /* 0x000700570200d986 */ /* 0x000fe2000c10191e */
[----:B------:R-:W-:-:S03]  /*7c20*/  UMOV UR22, UR6 ;  /* 0x0000000600167c82 */ /* 0x000fc60008000000 */
[----:B------:R0:W-:Y:S01]  /*7c30*/  @!P6 STG.E desc[UR30][R2.64+0x780], R89 ;  /* 0x000780590200e986 */ /* 0x0001e2000c10191e */
[----:B------:R-:W-:Y:S01]  /*7c40*/  BAR.SYNC.DEFER_BLOCKING 0x0 ;  /* 0x0000000000007b1d */ /* 0x000fe20000010000 */
[----:B0-----:R-:W-:Y:S02]  /*7c50*/  IADD3.X R3, PT, PT, RZ, UR7, RZ, P2, !PT ;  /* 0x00000007ff037c10 */ /* 0x001fe400097fe4ff */
[----:B--2---:R-:W-:-:S04]  /*7c60*/  LEA R2, P2, R0, UR8, 0x2 ;  /* 0x0000000800027c11 */ /* 0x004fc8000f8410ff */
        /* <DEDUP_REMOVED lines=72> */
.L_x_6787:
[----:B------:R-:W2:Y:S01]  /*80f0*/  LDCU.64 UR6, c[0x0][0x548] ;  /* 0x0000a900ff0677ac */ /* 0x000ea20008000a00 */
[----:B------:R-:W3:Y:S01]  /*8100*/  S2R R8, SR_TID.X ;  /* 0x0000000000087919 */ /* 0x000ee20000002100 */
[----:B------:R-:W0:Y:S01]  /*8110*/  LDCU UR15, c[0x0][0x38c] ;  /* 0x00007180ff0f77ac */ /* 0x000e220008000800 */
[----:B------:R-:W0:Y:S01]  /*8120*/  LDCU.64 UR8, c[0x0][0x568] ;  /* 0x0000ad00ff0877ac */ /* 0x000e220008000a00 */
[----:B--2---:R-:W-:-:S04]  /*8130*/  UISETP.NE.U32.AND UP0, UPT, UR6, URZ, UPT ;  /* 0x000000ff0600728c */ /* 0x004fc8000bf05070 */
[----:B------:R-:W-:-:S09]  /*8140*/  UISETP.NE.AND.EX UP0, UPT, UR7, URZ, UPT, UP0 ;  /* 0x000000ff0700728c */ /* 0x000fd2000bf05300 */
[----:B0-----:R-:W-:Y:S05]  /*8150*/  BRA.U !UP0, `(.L_x_6829) ;  /* 0x00000001086c7547 */ /* 0x001fea000b800000 */
[----:B------:R-:W0:Y:S01]  /*8160*/  SHFL.DOWN P0, R0, R19, 0x1, 0x1f ;  /* 0x08201f0013007f89 */ /* 0x000e220000000000 */
[----:B------:R-:W-:Y:S01]  /*8170*/  BSSY.RECONVERGENT B0, `(.L_x_6829) ;  /* 0x0000019000007945 */ /* 0x000fe20003800200 */
[----:B------:R-:W2:Y:S01]  /*8180*/  S2R R4, SR_LANEID ;  /* 0x0000000000047919 */ /* 0x000ea20000000000 */
[----:B------:R-:W1:Y:S01]  /*8190*/  S2R R6, SR_TID.X ;  /* 0x0000000000067919 */ /* 0x000e620000002100 */
[----:B0-----:R-:W-:-:S05]  /*81a0*/  @P0 FADD R0, R0, R19 ;  /* 0x0000001300000221 */ /* 0x001fca0000000000 */
[----:B------:R-:W0:Y:S01]  /*81b0*/  SHFL.DOWN P0, R3, R0, 0x2, 0x1f ;  /* 0x08401f0000037f89 */ /* 0x000e220000000000 */
[----:B--2---:R-:W-:-:S13]  /*81c0*/  ISETP.NE.AND P1, PT, R4, RZ, PT ;  /* 0x000000ff0400720c */ /* 0x004fda0003f25270 */
[----:B------:R-:W2:Y:S01]  /*81d0*/  @!P1 S2R R7, SR_CgaCtaId ;  /* 0x0000000000079919 */ /* 0x000ea20000008800 */
[----:B0-----:R-:W-:Y:S01]  /*81e0*/  @P0 FADD R3, R0, R3 ;  /* 0x0000000300030221 */ /* 0x001fe20000000000 */
[----:B------:R-:W-:-:S04]  /*81f0*/  @!P1 MOV R0, 0x400 ;  /* 0x0000040000009802 */ /* 0x000fc80000000f00 */
[----:B------:R-:W0:Y:S01]  /*8200*/  SHFL.DOWN P0, R2, R3, 0x4, 0x1f ;  /* 0x08801f0003027f89 */ /* 0x000e220000000000 */
[----:B--2---:R-:W-:Y:S01]  /*8210*/  @!P1 LEA R7, R7, R0, 0x18 ;  /* 0x0000000007079211 */ /* 0x004fe200078ec0ff */
[----:B0-----:R-:W-:-:S05]  /*8220*/  @P0 FADD R2, R3, R2 ;  /* 0x0000000203020221 */ /* 0x001fca0000000000 */
[----:B------:R-:W0:Y:S02]  /*8230*/  SHFL.DOWN P0, R5, R2, 0x8, 0x1f ;  /* 0x09001f0002057f89 */ /* 0x000e240000000000 */
[----:B0-----:R-:W-:-:S05]  /*8240*/  @P0 FADD R5, R2, R5 ;  /* 0x0000000502050221 */ /* 0x001fca0000000000 */
[----:B------:R-:W0:Y:S02]  /*8250*/  SHFL.DOWN P0, R4, R5, 0x10, 0x1f ;  /* 0x0a001f0005047f89 */ /* 0x000e240000000000 */
[----:B0-----:R-:W-:Y:S01]  /*8260*/  @P0 FADD R4, R5, R4 ;  /* 0x0000000405040221 */ /* 0x001fe20000000000 */
[----:B-1----:R-:W-:-:S04]  /*8270*/  ISETP.NE.AND P0, PT, R6, RZ, PT ;  /* 0x000000ff0600720c */ /* 0x002fc80003f05270 */
        /* <DEDUP_REMOVED lines=8> */
.L_x_6830:
[----:B------:R-:W-:Y:S05]  /*8300*/  BSYNC.RECONVERGENT B0 ;  /* 0x0000000000007941 */ /* 0x000fea0003800200 */
.L_x_6829:
        /* <DEDUP_REMOVED lines=31> */
.L_x_6832:
[----:B------:R-:W-:Y:S05]  /*8500*/  BSYNC.RECONVERGENT B0 ;  /* 0x0000000000007941 */ /* 0x000fea0003800200 */
.L_x_6831:
[----:B------:R-:W-:Y:S05]  /*8510*/  @P0 EXIT ;  /* 0x000000000000094d */ /* 0x000fea0003800000 */
[----:B------:R-:W2:Y:S01]  /*8520*/  S2UR UR12, SR_CTAID.Y ;  /* 0x00000000000c79c3 */ /* 0x000ea20000002600 */
[----:B------:R-:W2:Y:S01]  /*8530*/  LDCU.64 UR8, c[0x0][0x4a8] ;  /* 0x00009500ff0877ac */ /* 0x000ea20008000a00 */
[----:B------:R-:W-:Y:S01]  /*8540*/  BSSY.RECONVERGENT B0, `(.L_x_6833) ;  /* 0x0000025000007945 */ /* 0x000fe20003800200 */
[----:B------:R-:W-:Y:S01]  /*8550*/  MOV R0, R8 ;  /* 0x0000000800007202 */ /* 0x000fe20000000f00 */
[----:B------:R-:W3:Y:S04]  /*8560*/  LDCU.64 UR10, c[0x0][0x4c8] ;  /* 0x00009900ff0a77ac */ /* 0x000ee80008000a00 */
[----:B------:R-:W0:Y:S01]  /*8570*/  S2UR UR13, SR_CgaCtaId ;  /* 0x00000000000d79c3 */ /* 0x000e220000008800 */
[----:B------:R-:W0:Y:S01]  /*8580*/  LDCU UR14, c[0x0][0x360] ;  /* 0x00006c00ff0e77ac */ /* 0x000e220008000800 */
[----:B------:R-:W0:Y:S06]  /*8590*/  LDCU.128 UR16, c[0x0][0x530] ;  /* 0x0000a600ff1077ac */ /* 0x000e2c0008000c00 */
[----:B-----5:R-:W1:Y:S08]  /*85a0*/  LDC.64 R14, c[0x0][0x4b0] ;  /* 0x00012c00ff0e7b82 */ /* 0x020e700000000a00 */
[----:B------:R-:W1:Y:S01]  /*85b0*/  LDC.64 R16, c[0x0][0x4d0] ;  /* 0x00013400ff107b82 */ /* 0x000e620000000a00 */
[----:B--2---:R-:W-:-:S02]  /*85c0*/  UIMAD.WIDE.U32 UR4, UR12, UR8, URZ ;  /* 0x000000080c0472a5 */ /* 0x004fc4000f8e00ff */
[----:B---3--:R-:W-:Y:S01]  /*85d0*/  UIMAD.WIDE.U32 UR6, UR12, UR10, URZ ;  /* 0x0000000a0c0672a5 */ /* 0x008fe2000f8e00ff */
[----:B------:R-:W-:Y:S01]  /*85e0*/  UMOV UR8, 0x400 ;  /* 0x0000040000087882 */ /* 0x000fe20000000000 */
[----:B------:R-:W-:Y:S02]  /*85f0*/  UIMAD UR9, UR12, UR9, UR5 ;  /* 0x000000090c0972a4 */ /* 0x000fe4000f8e0205 */
[----:B------:R-:W-:Y:S02]  /*8600*/  UIMAD UR11, UR12, UR11, UR7 ;  /* 0x0000000b0c0b72a4 */ /* 0x000fe4000f8e0207 */
[----:B0-----:R-:W-:-:S12]  /*8610*/  ULEA UR13, UR13, UR8, 0x18 ;  /* 0x000000080d0d7291 */ /* 0x001fd8000f8ec0ff */
.L_x_6834:
        /* <DEDUP_REMOVED lines=24> */
.L_x_6833:
[----:B------:R-:W-:Y:S05]  /*87a0*/  EXIT ;  /* 0x000000000000794d */ /* 0x000fea0003800000 */
.L_x_6835:
        /* <DEDUP_REMOVED lines=13> */
.L_x_10478:


//--------------------- .text._Z25selective_scan_bwd_kernelI32Selective_Scan_bwd_kernel_traitsILi32ELi16ELb0ELb0ELb1ELb1ELb0EffEEv12SSMParamsBwd --------------------------
	.section	.text._Z25selective_scan_bwd_kernelI32Selective_Scan_bwd_kernel_traitsILi32ELi16ELb0ELb0ELb1ELb1ELb0EffEEv12SSMParamsBwd,"ax",@progbits
	.align	128
        .global         _Z25selective_scan_bwd_kernelI32Selective_Scan_bwd_kernel_traitsILi32ELi16ELb0ELb0ELb1ELb1ELb0EffEEv12SSMParamsBwd
        .type           _Z25selective_scan_bwd_kernelI32Selective_Scan_bwd_kernel_traitsILi32ELi16ELb0ELb0ELb1ELb1ELb0EffEEv12SSMParamsBwd,@function
        .size           _Z25selective_scan_bwd_kernelI32Selective_Scan_bwd_kernel_traitsILi32ELi16ELb0ELb0ELb1ELb1ELb0EffEEv12SSMParamsBwd,(.L_x_10479 - _Z25selective_scan_bwd_kernelI32Selective_Scan_bwd_kernel_traitsILi32ELi16ELb0ELb0ELb1ELb1ELb0EffEEv12SSMParamsBwd)
        .other          _Z25selective_scan_bwd_kernelI32Selective_Scan_bwd_kernel_traitsILi32ELi16ELb0ELb0ELb1ELb1ELb0EffEEv12SSMParamsBwd,@"STO_CUDA_ENTRY STV_DEFAULT"
_Z25selective_scan_bwd_kernelI32Selective_Scan_bwd_kernel_traitsILi32ELi16ELb0ELb0ELb1ELb1ELb0EffEEv12SSMParamsBwd:
.text._Z25selective_scan_bwd_kernelI32Selective_Scan_bwd_kernel_traitsILi32ELi16ELb0ELb0ELb1ELb1ELb0EffEEv12SSMParamsBwd:
        /* <DEDUP_REMOVED lines=138> */
[----:B------:R-:W-:Y:S02]  /*08a0*/  IADD3 R31, PT, PT, R82, 0x1e0, RZ ;  /* 0x000001e0521f7810 */ /* 0x000fe40007ffe0ff */
[----:B------:R-:W-:-:S02]  /*08b0*/  LOP3.LUT R80, R5, 0x1f, R82, 0xf8, !PT ;  /* 0x0000001f05507812 */ /* 0x000fc400078ef852 */
[-C--:B------:R-:W-:Y:S02]  /*08c0*/  LEA.HI R79, R82, R3.reuse, RZ, 0x1f ;  /* 0x00000003524f7211 */ /* 0x080fe400078ff8ff */
[----:B------:R-:W-:Y:S02]  /*08d0*/  LEA.HI R78, R3, R3, RZ, 0x1b ;  /* 0x00000003034e7211 */ /* 0x000fe400078fd8ff */
        /* <DEDUP_REMOVED lines=13> */
[----:B------:R-:W-:Y:S02]  /*09b0*/  LOP3.LUT R178, R82, 0x1f, RZ, 0xc0, !PT ;  /* 0x0000001f52b27812 */ /* 0x000fe400078ec0ff */
        /* <DEDUP_REMOVED lines=15> */
[----:B------:R-:W-:Y:S02]  /*0ab0*/  LEA R79, R79, UR17, 0x2 ;  /* 0x000000114f4f7c11 */ /* 0x000fe4000f8e10ff */
[----:B------:R-:W-:Y:S01]  /*0ac0*/  LEA R78, R78, UR18, 0x2 ;  /* 0x000000124e4e7c11 */ /* 0x000fe2000f8e10ff */
[----:B------:R-:W-:Y:S01]  /*0ad0*/  UMOV UR18, UR20 ;  /* 0x0000001400127c82 */ /* 0x000fe20008000000 */
        /* <DEDUP_REMOVED lines=14> */
.L_x_6908:
        /* <DEDUP_REMOVED lines=95> */
[----:B------:R-:W-:Y:S02]  /*11b0*/  ISETP.GE.AND P0, PT, R80, UR23, PT ;  /* 0x0000001750007c0c */ /* 0x000fe4000bf06270 */
[----:B------:R-:W-:Y:S02]  /*11c0*/  CS2R R6, SRZ ;  /* 0x0000000000067805 */ /* 0x000fe4000001ff00 */
[----:B------:R-:W-:-:S02]  /*11d0*/  P2R R96, PR, RZ, 0x2 ;  /* 0x00000002ff607803 */ /* 0x000fc40000000000 */
[----:B------:R-:W-:Y:S02]  /*11e0*/  P2R R94, PR, RZ, 0x4 ;  /* 0x00000004ff5e7803 */ /* 0x000fe40000000000 */
[----:B------:R-:W-:Y:S02]  /*11f0*/  ISETP.GE.AND P1, PT, R62, UR23, PT ;  /* 0x000000173e007c0c */ /* 0x000fe4000bf26270 */
[----:B------:R-:W-:Y:S02]  /*1200*/  P2R R92, PR, RZ, 0x8 ;  /* 0x00000008ff5c7803 */ /* 0x000fe40000000000 */
[----:B------:R-:W-:Y:S02]  /*1210*/  ISETP.GE.AND P2, PT, R63, UR23, PT ;  /* 0x000000173f007c0c */ /* 0x000fe4000bf46270 */
[----:B------:R-:W-:Y:S01]  /*1220*/  ISETP.GE.AND P3, PT, R64, UR23, PT ;  /* 0x0000001740007c0c */ /* 0x000fe2000bf66270 */
[----:B------:R-:W-:Y:S01]  /*1230*/  HFMA2 R93, -RZ, RZ, 0, 0 ;  /* 0x00000000ff5d7431 */ /* 0x000fe200000001ff */
[----:B------:R-:W-:Y:S01]  /*1240*/  CS2R R90, SRZ ;  /* 0x00000000005a7805 */ /* 0x000fe2000001ff00 */
[----:B------:R-:W-:Y:S01]  /*1250*/  HFMA2 R95, -RZ, RZ, 0, 0 ;  /* 0x00000000ff5f7431 */ /* 0x000fe200000001ff */
[----:B------:R-:W-:Y:S01]  /*1260*/  MOV R88, RZ ;  /* 0x000000ff00587202 */ /* 0x000fe20000000f00 */
[----:B--2---:R-:W-:Y:S04]  /*1270*/  STS [R48], R9 ;  /* 0x0000000930007388 */ /* 0x004fe80000000800 */
[----:B---3--:R0:W-:Y:S04]  /*1280*/  STS [R47+0x80], R0 ;  /* 0x000080002f007388 */ /* 0x0081e80000000800 */
[----:B----4-:R-:W-:Y:S01]  /*1290*/  STS [R46+0x100], R11 ;  /* 0x0001000b2e007388 */ /* 0x010fe20000000800 */
[----:B0-----:R-:W-:-:S03]  /*12a0*/  IADD3 R0, PT, PT, R49, 0x160, RZ ;  /* 0x0000016031007810 */ /* 0x001fc60007ffe0ff */
[----:B------:R0:W-:Y:S01]  /*12b0*/  STS [R45+0x180], R8 ;  /* 0x000180082d007388 */ /* 0x0001e20000000800 */
[----:B------:R-:W-:-:S03]  /*12c0*/  LEA.HI.SX32 R0, R0, R49, 0x1b ;  /* 0x0000003100007211 */ /* 0x000fc600078fdaff */
[----:B------:R-:W-:Y:S01]  /*12d0*/  STS [R44+0x200], R13 ;  /* 0x0002000d2c007388 */ /* 0x000fe20000000800 */
[----:B0-----:R-:W-:-:S03]  /*12e0*/  IADD3 R8, PT, PT, R49, 0x1a0, RZ ;  /* 0x000001a031087810 */ /* 0x001fc60007ffe0ff */
[----:B------:R0:W-:Y:S01]  /*12f0*/  STS [R43+0x280], R10 ;  /* 0x0002800a2b007388 */ /* 0x0001e20000000800 */
[----:B------:R-:W-:Y:S02]  /*1300*/  LEA R37, R0, UR32, 0x2 ;  /* 0x0000002000257c11 */ /* 0x000fe4000f8e10ff */
[-C--:B------:R-:W-:Y:S02]  /*1310*/  LEA.HI.SX32 R8, R8, R49.reuse, 0x1b ;  /* 0x0000003108087211 */ /* 0x080fe400078fdaff */
[C---:B------:R-:W-:Y:S02]  /*1320*/  SHF.L.U32 R0, R49.reuse, 0x4, RZ ;  /* 0x0000000431007819 */ /* 0x040fe400000006ff */
[----:B0-----:R-:W-:Y:S01]  /*1330*/  IADD3 R10, PT, PT, R49, 0x1c0, RZ ;  /* 0x000001c0310a7810 */ /* 0x001fe20007ffe0ff */
[----:B------:R-:W-:Y:S03]  /*1340*/  STS [R42+0x300], R15 ;  /* 0x0003000f2a007388 */ /* 0x000fe60000000800 */
[----:B------:R-:W-:Y:S01]  /*1350*/  LEA.HI.SX32 R10, R10, R49, 0x1b ;  /* 0x000000310a0a7211 */ /* 0x000fe200078fdaff */
[----:B------:R-:W-:Y:S01]  /*1360*/  STS [R41+0x380], R12 ;  /* 0x0003800c29007388 */ /* 0x000fe20000000800 */
[----:B------:R-:W-:-:S02]  /*1370*/  LEA R35, R8, UR32, 0x2 ;  /* 0x0000002008237c11 */ /* 0x000fc4000f8e10ff */
[----:B------:R-:W-:Y:S01]  /*1380*/  LEA.HI.SX32 R32, R0, R0, 0x1b ;  /* 0x0000000000207211 */ /* 0x000fe200078fdaff */
[----:B------:R-:W-:Y:S01]  /*1390*/  STS [R40+0x400], R17 ;  /* 0x0004001128007388 */ /* 0x000fe20000000800 */
[----:B------:R-:W-:-:S03]  /*13a0*/  LEA R34, R10, UR32, 0x2 ;  /* 0x000000200a227c11 */ /* 0x000fc6000f8e10ff */
[----:B------:R0:W-:Y:S01]  /*13b0*/  STS [R39+0x480], R14 ;  /* 0x0004800e27007388 */ /* 0x0001e20000000800 */
        /* <DEDUP_REMOVED lines=37> */
[----:B0-----:R-:W-:Y:S02]  /*1610*/  CS2R R14, SRZ ;  /* 0x00000000000e7805 */ /* 0x001fe4000001ff00 */
[----:B------:R-:W-:-:S02]  /*1620*/  CS2R R12, SRZ ;  /* 0x00000000000c7805 */ /* 0x000fc4000001ff00 */
        /* <DEDUP_REMOVED lines=19> */
[----:B------:R-:W-:Y:S02]  /*1760*/  ISETP.GE.AND P1, PT, R64, UR23, PT ;  /* 0x0000001740007c0c */ /* 0x000fe4000bf26270 */
[----:B------:R-:W-:Y:S02]  /*1770*/  MOV R100, RZ ;  /* 0x000000ff00647202 */ /* 0x000fe40000000f00 */
[----:B------:R-:W-:Y:S01]  /*1780*/  MOV R102, RZ ;  /* 0x000000ff00667202 */ /* 0x000fe20000000f00 */
[----:B------:R-:W-:Y:S01]  /*1790*/  HFMA2 R106, -RZ, RZ, 0, 0 ;  /* 0x00000000ff6a7431 */ /* 0x000fe200000001ff */
[----:B------:R-:W-:Y:S01]  /*17a0*/  MOV R104, RZ ;  /* 0x000000ff00687202 */ /* 0x000fe20000000f00 */
[----:B------:R-:W-:-:S02]  /*17b0*/  HFMA2 R108, -RZ, RZ, 0, 0 ;  /* 0x00000000ff6c7431 */ /* 0x000fc400000001ff */
[----:B------:R-:W-:Y:S01]  /*17c0*/  HFMA2 R110, -RZ, RZ, 0, 0 ;  /* 0x00000000ff6e7431 */ /* 0x000fe200000001ff */
        /* <DEDUP_REMOVED lines=18> */
[----:B------:R-:W4:Y:S04]  /*18f0*/  LDS R12, [R32+0x4] ;  /* 0x00000400200c7984 */ /* 0x000f280000000800 */
[----:B------:R-:W4:Y:S04]  /*1900*/  LDS R96, [R32+0x8] ;  /* 0x0000080020607984 */ /* 0x000f280000000800 */
[----:B------:R-:W4:Y:S04]  /*1910*/  LDS R14, [R32+0xc] ;  /* 0x00000c00200e7984 */ /* 0x000f280000000800 */
[----:B------:R-:W4:Y:S04]  /*1920*/  LDS R94, [R32+0x10] ;  /* 0x00001000205e7984 */ /* 0x000f280000000800 */
[----:B------:R-:W4:Y:S04]  /*1930*/  LDS R88, [R32+0x14] ;  /* 0x0000140020587984 */ /* 0x000f280000000800 */
[----:B------:R-:W4:Y:S04]  /*1940*/  LDS R92, [R32+0x18] ;  /* 0x00001800205c7984 */ /* 0x000f280000000800 */
[----:B------:R0:W2:Y:S04]  /*1950*/  LDS R124, [R32+0x1c] ;  /* 0x00001c00207c7984 */ /* 0x0000a80000000800 */
[----:B------:R0:W2:Y:S04]  /*1960*/  LDS R126, [R32+0x20] ;  /* 0x00002000207e7984 */ /* 0x0000a80000000800 */
[----:B------:R0:W3:Y:S04]  /*1970*/  LDS R128, [R32+0x24] ;  /* 0x0000240020807984 */ /* 0x0000e80000000800 */
[----:B------:R0:W3:Y:S04]  /*1980*/  LDS R130, [R32+0x28] ;  /* 0x0000280020827984 */ /* 0x0000e80000000800 */
[----:B------:R0:W3:Y:S04]  /*1990*/  LDS R10, [R32+0x2c] ;  /* 0x00002c00200a7984 */ /* 0x0000e80000000800 */
[----:B------:R0:W3:Y:S04]  /*19a0*/  LDS R120, [R32+0x30] ;  /* 0x0000300020787984 */ /* 0x0000e80000000800 */
[----:B------:R0:W3:Y:S04]  /*19b0*/  LDS R8, [R32+0x34] ;  /* 0x0000340020087984 */ /* 0x0000e80000000800 */
[----:B------:R2:W3:Y:S04]  /*19c0*/  LDS R122, [R32+0x38] ;  /* 0x00003800207a7984 */ /* 0x0004e80000000800 */
[----:B------:R2:W3:Y:S01]  /*19d0*/  LDS R6, [R32+0x3c] ;  /* 0x00003c0020067984 */ /* 0x0004e20000000800 */
[----:B------:R-:W-:Y:S01]  /*19e0*/  BAR.SYNC.DEFER_BLOCKING 0x0 ;  /* 0x0000000000007b1d */ /* 0x000fe20000010000 */
[----:B0-----:R-:W-:Y:S01]  /*19f0*/  MOV R7, RZ ;  /* 0x000000ff00077202 */ /* 0x001fe20000000f00 */
[----:B-1----:R-:W-:Y:S01]  /*1a00*/  HFMA2 R0, -RZ, RZ, 0, 0 ;  /* 0x00000000ff007431 */ /* 0x002fe200000001ff */
[----:B------:R-:W-:Y:S01]  /*1a10*/  MOV R9, RZ ;  /* 0x000000ff00097202 */ /* 0x000fe20000000f00 */
[----:B------:R-:W-:-:S03]  /*1a20*/  HFMA2 R11, -RZ, RZ, 0, 0 ;  /* 0x00000000ff0b7431 */ /* 0x000fc600000001ff */
[----:B------:R-:W4:Y:S01]  /*1a30*/  @!P0 LDG.E R7, desc[UR24][R2.64] ;  /* 0x0000001802078981 */ /* 0x000f22000c1e1900 */
[----:B------:R-:W-:-:S03]  /*1a40*/  ISETP.GE.AND P0, PT, R63, UR23, PT ;  /* 0x000000173f007c0c */ /* 0x000fc6000bf06270 */
[----:B------:R-:W4:Y:S01]  /*1a50*/  @!P1 LDG.E R0, desc[UR24][R2.64+0x80] ;  /* 0x0000801802009981 */ /* 0x000f22000c1e1900 */
[----:B------:R-:W-:Y:S02]  /*1a60*/  ISETP.GE.AND P1, PT, R62, UR23, PT ;  /* 0x000000173e007c0c */ /* 0x000fe4000bf26270 */
[----:B--2---:R-:W-:Y:S01]  /*1a70*/  CS2R R90, SRZ ;  /* 0x00000000005a7805 */ /* 0x004fe2000001ff00 */
[----:B------:R-:W-:Y:S02]  /*1a80*/  HFMA2 R13, -RZ, RZ, 0, 0 ;  /* 0x00000000ff0d7431 */ /* 0x000fe400000001ff */
[----:B------:R-:W-:Y:S01]  /*1a90*/  HFMA2 R15, -RZ, RZ, 0, 0 ;  /* 0x00000000ff0f7431 */ /* 0x000fe200000001ff */
        /* <DEDUP_REMOVED lines=101> */
.L_x_6838:
[----:B------:R-:W-:Y:S05]  /*20f0*/  BSYNC.RECONVERGENT B0 ;  /* 0x0000000000007941 */ /* 0x000fea0003800200 */
.L_x_6837:
[----:B------:R-:W-:Y:S01]  /*2100*/  BSSY.RECONVERGENT B0, `(.L_x_6839) ;  /* 0x0000022000007945 */ /* 0x000fe20003800200 */
[----:B------:R-:W-:Y:S01]  /*2110*/  FSETP.GTU.FTZ.AND P0, PT, R92, 20, PT ;  /* 0x41a000005c00780b */ /* 0x000fe20003f1c000 */
[----:B------:R-:W-:Y:S02]  /*2120*/  FADD.FTZ R103, R124, R87 ;  /* 0x000000577c677221 */ /* 0x000fe40000010000 */
[----:B------:R-:W-:Y:S10]  /*2130*/  @P1 BRA `(.L_x_6840) ;  /* 0x0000000000781947 */ /* 0x000ff40003800000 */
[----:B------:R-:W-:Y:S01]  /*2140*/  FMUL.FTZ R109, R109, 1.4426950216293334961 ;  /* 0x3fb8aa3b6d6d7820 */ /* 0x000fe20000410000 */
[----:B------:R-:W-:Y:S01]  /*2150*/  MOV R12, 0x3e800000 ;  /* 0x3e800000000c7802 */ /* 0x000fe20000000f00 */
[----:B------:R-:W-:Y:S02]  /*2160*/  HFMA2 R14, -RZ, RZ, 1.3056640625, -1.8671875 ;  /* 0x3d39bf78ff0e7431 */ /* 0x000fe400000001ff */
        /* <DEDUP_REMOVED lines=27> */
.L_x_6840:
[----:B------:R-:W-:Y:S05]  /*2320*/  BSYNC.RECONVERGENT B0 ;  /* 0x0000000000007941 */ /* 0x000fea0003800200 */
.L_x_6839:
[----:B------:R-:W-:Y:S01]  /*2330*/  BSSY.RECONVERGENT B0, `(.L_x_6841) ;  /* 0x0000022000007945 */ /* 0x000fe20003800200 */
[----:B------:R-:W-:Y:S01]  /*2340*/  FSETP.GTU.FTZ.AND P1, PT, R103, 20, PT ;  /* 0x41a000006700780b */ /* 0x000fe20003f3c000 */
[----:B0-----:R-:W-:Y:S02]  /*2350*/  FADD.FTZ R90, R126, R87 ;  /* 0x000000577e5a7221 */ /* 0x001fe40000010000 */
        /* <DEDUP_REMOVED lines=31> */
.L_x_6842:
[----:B------:R-:W-:Y:S05]  /*2550*/  BSYNC.RECONVERGENT B0 ;  /* 0x0000000000007941 */ /* 0x000fea0003800200 */
.L_x_6841:
[----:B------:R-:W-:Y:S01]  /*2560*/  BSSY.RECONVERGENT B0, `(.L_x_6843) ;  /* 0x0000022000007945 */ /* 0x000fe20003800200 */
[----:B------:R-:W-:Y:S01]  /*2570*/  FSETP.GTU.FTZ.AND P2, PT, R90, 20, PT ;  /* 0x41a000005a00780b */ /* 0x000fe20003f5c000 */
[----:B------:R-:W-:Y:S02]  /*2580*/  FADD.FTZ R101, R128, R87 ;  /* 0x0000005780657221 */ /* 0x000fe40000010000 */
        /* <DEDUP_REMOVED lines=31> */
.L_x_6844:
[----:B------:R-:W-:Y:S05]  /*2780*/  BSYNC.RECONVERGENT B0 ;  /* 0x0000000000007941 */ /* 0x000fea0003800200 */
.L_x_6843:
        /* <DEDUP_REMOVED lines=34> */
.L_x_6846:
[----:B------:R-:W-:Y:S05]  /*29b0*/  BSYNC.RECONVERGENT B0 ;  /* 0x0000000000007941 */ /* 0x000fea0003800200 */
.L_x_6845:
        /* <DEDUP_REMOVED lines=36> */
.L_x_6848:
[----:B------:R-:W-:Y:S05]  /*2c00*/  BSYNC.RECONVERGENT B0 ;  /* 0x0000000000007941 */ /* 0x000fea0003800200 */
.L_x_6847:
        /* <DEDUP_REMOVED lines=39> */
.L_x_6850:
[----:B------:R-:W-:Y:S05]  /*2e80*/  BSYNC.RECONVERGENT B0 ;  /* 0x0000000000007941 */ /* 0x000fea0003800200 */
.L_x_6849:
[----:B------:R-:W-:Y:S01]  /*2e90*/  FFMA.FTZ R2, R28, R117, R9 ;  /* 0x000000751c027223 */ /* 0x000fe20000010009 */
[----:B------:R-:W-:Y:S01]  /*2ea0*/  BSSY.RECONVERGENT B0, `(.L_x_6851) ;  /* 0x0000026000007945 */ /* 0x000fe20003800200 */
[----:B------:R-:W-:Y:S01]  /*2eb0*/  HFMA2 R121, -RZ, RZ, 0, 0 ;  /* 0x00000000ff797431 */ /* 0x000fe200000001ff */
[----:B------:R-:W-:Y:S01]  /*2ec0*/  FSETP.GTU.FTZ.AND P0, PT, R120, 20, PT ;  /* 0x41a000007800780b */ /* 0x000fe20003f1c000 */
[----:B------:R-:W-:Y:S01]  /*2ed0*/  HFMA2 R125, -RZ, RZ, 0, 0 ;  /* 0x00000000ff7d7431 */ /* 0x000fe200000001ff */
[----:B------:R-:W-:Y:S01]  /*2ee0*/  MOV R123, RZ ;  /* 0x000000ff007b7202 */ /* 0x000fe20000000f00 */
[----:B------:R-:W-:Y:S01]  /*2ef0*/  FADD.FTZ R127, R8, R87 ;  /* 0x00000057087f7221 */ /* 0x000fe20000010000 */
        /* <DEDUP_REMOVED lines=32> */
.L_x_6852:
[----:B------:R-:W-:Y:S05]  /*3100*/  BSYNC.RECONVERGENT B0 ;  /* 0x0000000000007941 */ /* 0x000fea0003800200 */
.L_x_6851:
        /* <DEDUP_REMOVED lines=39> */
.L_x_6854:
[----:B------:R-:W-:Y:S05]  /*3380*/  BSYNC.RECONVERGENT B0 ;  /* 0x0000000000007941 */ /* 0x000fea0003800200 */
.L_x_6853:
        /* <DEDUP_REMOVED lines=39> */
.L_x_6856:
[----:B------:R-:W-:Y:S05]  /*3600*/  BSYNC.RECONVERGENT B0 ;  /* 0x0000000000007941 */ /* 0x000fea0003800200 */
.L_x_6855:
[----:B------:R-:W-:Y:S01]  /*3610*/  FFMA.FTZ R2, R22, R111, R7 ;  /* 0x0000006f16027223 */ /* 0x000fe20000010007 */
[----:B------:R-:W-:Y:S01]  /*3620*/  BSSY.RECONVERGENT B0, `(.L_x_6857) ;  /* 0x0000026000007945 */ /* 0x000fe20003800200 */
[----:B------:R-:W-:Y:S01]  /*3630*/  HFMA2 R145, -RZ, RZ, 0, 0 ;  /* 0x00000000ff917431 */ /* 0x000fe200000001ff */
[----:B------:R-:W-:Y:S01]  /*3640*/  FSETP.GTU.FTZ.AND P3, PT, R141, 20, PT ;  /* 0x41a000008d00780b */ /* 0x000fe20003f7c000 */
[----:B------:R-:W-:Y:S01]  /*3650*/  FMUL.FTZ R149, R0, R89 ;  /* 0x0000005900957220 */ /* 0x000fe20000410000 */
        /* <DEDUP_REMOVED lines=34> */
.L_x_6858:
[----:B------:R-:W-:Y:S05]  /*3880*/  BSYNC.RECONVERGENT B0 ;  /* 0x0000000000007941 */ /* 0x000fea0003800200 */
.L_x_6857:
        /* <DEDUP_REMOVED lines=32> */
.L_x_6860:
[----:B------:R-:W-:Y:S05]  /*3a90*/  BSYNC.RECONVERGENT B0 ;  /* 0x0000000000007941 */ /* 0x000fea0003800200 */
.L_x_6859:
        /* <DEDUP_REMOVED lines=32> */
.L_x_6862:
[----:B------:R-:W-:Y:S05]  /*3ca0*/  BSYNC.RECONVERGENT B0 ;  /* 0x0000000000007941 */ /* 0x000fea0003800200 */
.L_x_6861:
        /* <DEDUP_REMOVED lines=32> */
.L_x_6864:
[----:B------:R-:W-:Y:S05]  /*3eb0*/  BSYNC.RECONVERGENT B0 ;  /* 0x0000000000007941 */ /* 0x000fea0003800200 */
.L_x_6863:
        /* <DEDUP_REMOVED lines=32> */
.L_x_6866:
[----:B------:R-:W-:Y:S05]  /*40c0*/  BSYNC.RECONVERGENT B0 ;  /* 0x0000000000007941 */ /* 0x000fea0003800200 */
.L_x_6865:
        /* <DEDUP_REMOVED lines=32> */
.L_x_6868:
[----:B------:R-:W-:Y:S05]  /*42d0*/  BSYNC.RECONVERGENT B0 ;  /* 0x0000000000007941 */ /* 0x000fea0003800200 */
.L_x_6867:
        /* <DEDUP_REMOVED lines=43> */
.L_x_6907:
        /* <DEDUP_REMOVED lines=11> */
[----:B---3--:R0:W3:Y:S01]  /*4640*/  LDG.E R124, desc[UR24][R12.64] ;  /* 0x000000180c7c7981 */ /* 0x0080e2000c1e1900 */
        /* <DEDUP_REMOVED lines=34> */
[----:B------:R-:W4:Y:S04]  /*4870*/  @!P6 LDG.E R183, desc[UR24][R14.64] ;  /* 0x000000180eb7e981 */ /* 0x000f28000c1e1900 */
        /* <DEDUP_REMOVED lines=15> */
[----:B------:R-:W4:Y:S01]  /*4970*/  @!P5 LDG.E R160, desc[UR24][R14.64+0x780] ;  /* 0x000780180ea0d981 */ /* 0x000f22000c1e1900 */
        /* <DEDUP_REMOVED lines=16> */
[----:B0-----:R-:W-:Y:S01]  /*4a80*/  ULEA UR32, UR20, UR32, 0x18 ;  /* 0x0000002014207291 */ /* 0x001fe2000f8ec0ff */
        /* <DEDUP_REMOVED lines=19> */
[----:B------:R-:W3:Y:S08]  /*4bc0*/  MUFU.EX2 R132, R132 ;  /* 0x0000008400847308 */ /* 0x000ef00000000800 */
[----:B------:R-:W0:Y:S08]  /*4bd0*/  MUFU.EX2 R130, R130 ;  /* 0x0000008200827308 */ /* 0x000e300000000800 */
[----:B------:R-:W0:Y:S01]  /*4be0*/  MUFU.EX2 R128, R128 ;  /* 0x0000008000807308 */ /* 0x000e220000000800 */
[----:B----4-:R-:W-:Y:S04]  /*4bf0*/  STS [R48], R183 ;  /* 0x000000b730007388 */ /* 0x010fe80000000800 */
[----:B------:R-:W-:Y:S04]  /*4c00*/  STS [R47+0x80], R136 ;  /* 0x000080882f007388 */ /* 0x000fe80000000800 */
[----:B------:R-:W-:Y:S04]  /*4c10*/  STS [R46+0x100], R185 ;  /* 0x000100b92e007388 */ /* 0x000fe80000000800 */
[----:B------:R-:W-:Y:S04]  /*4c20*/  STS [R45+0x180], R138 ;  /* 0x0001808a2d007388 */ /* 0x000fe80000000800 */
[----:B------:R-:W-:Y:S04]  /*4c30*/  STS [R44+0x200], R187 ;  /* 0x000200bb2c007388 */ /* 0x000fe80000000800 */
[----:B------:R-:W-:Y:S04]  /*4c40*/  STS [R43+0x280], R146 ;  /* 0x000280922b007388 */ /* 0x000fe80000000800 */
[----:B------:R-:W-:Y:S04]  /*4c50*/  STS [R42+0x300], R189 ;  /* 0x000300bd2a007388 */ /* 0x000fe80000000800 */
[----:B------:R4:W-:Y:S01]  /*4c60*/  STS [R41+0x380], R148 ;  /* 0x0003809429007388 */ /* 0x0009e20000000800 */
[----:B------:R-:W0:Y:S03]  /*4c70*/  MUFU.EX2 R126, R126 ;  /* 0x0000007e007e7308 */ /* 0x000e260000000800 */
[----:B------:R0:W-:Y:S04]  /*4c80*/  STS [R40+0x400], R191 ;  /* 0x000400bf28007388 */ /* 0x0001e80000000800 */
[----:B------:R0:W-:Y:S01]  /*4c90*/  STS [R39+0x480], R154 ;  /* 0x0004809a27007388 */ /* 0x0001e20000000800 */
[----:B----4-:R4:W0:Y:S03]  /*4ca0*/  MUFU.EX2 R148, R3 ;  /* 0x0000000300947308 */ /* 0x0108260000000800 */
[----:B------:R0:W-:Y:S04]  /*4cb0*/  STS [R38+0x500], R193 ;  /* 0x000500c126007388 */ /* 0x0001e80000000800 */
[----:B------:R0:W-:Y:S01]  /*4cc0*/  STS [R37+0x580], R156 ;  /* 0x0005809c25007388 */ /* 0x0001e20000000800 */
[----:B----4-:R-:W-:Y:S01]  /*4cd0*/  IADD3 R3, PT, PT, R181, UR19, RZ ;  /* 0x00000013b5037c10 */ /* 0x010fe2000fffe0ff */
[----:B------:R-:W4:Y:S01]  /*4ce0*/  MUFU.EX2 R134, R134 ;  /* 0x0000008600867308 */ /* 0x000f220000000800 */
[----:B------:R-:W-:Y:S01]  /*4cf0*/  @P2 IADD3 R3, PT, PT, R82, 0x200, RZ ;  /* 0x0000020052032810 */ /* 0x000fe20007ffe0ff */
[----:B------:R0:W-:Y:S03]  /*4d00*/  STS [R36+0x600], R195 ;  /* 0x000600c324007388 */ /* 0x0001e60000000800 */
[----:B------:R-:W-:-:S03]  /*4d10*/  LEA R146, R3, UR32, 0x2 ;  /* 0x0000002003927c11 */ /* 0x000fc6000f8e10ff */
[----:B------:R-:W0:Y:S01]  /*4d20*/  MUFU.EX2 R144, R144 ;  /* 0x0000009000907308 */ /* 0x000e220000000800 */
[----:B------:R0:W-:Y:S07]  /*4d30*/  STS [R35+0x680], R158 ;  /* 0x0006809e23007388 */ /* 0x0001ee0000000800 */
        /* <DEDUP_REMOVED lines=15> */
[----:B--2---:R2:W0:Y:S04]  /*4e30*/  LDS R13, [R32+0x18] ;  /* 0x00001800200d7984 */ /* 0x0044280000000800 */
[----:B------:R2:W1:Y:S03]  /*4e40*/  LDS R160, [R32+0x1c] ;  /* 0x00001c0020a07984 */ /* 0x0004660000000800 */
[----:B------:R-:W0:Y:S01]  /*4e50*/  MUFU.EX2 R170, R170 ;  /* 0x000000aa00aa7308 */ /* 0x000e220000000800 */
[----:B------:R2:W1:Y:S04]  /*4e60*/  LDS R12, [R32+0x20] ;  /* 0x00002000200c7984 */ /* 0x0004680000000800 */
[----:B------:R2:W1:Y:S03]  /*4e70*/  LDS R162, [R32+0x24] ;  /* 0x0000240020a27984 */ /* 0x0004660000000800 */
[----:B------:R-:W0:Y:S01]  /*4e80*/  MUFU.EX2 R172, R172 ;  /* 0x000000ac00ac7308 */ /* 0x000e220000000800 */
        /* <DEDUP_REMOVED lines=8> */
[----:B---34-:R-:W-:Y:S05]  /*4f10*/  @P0 BRA `(.L_x_6871) ;  /* 0x0000000000200947 */ /* 0x018fea0003800000 */
[----:B-1----:R-:W-:Y:S01]  /*4f20*/  UISETP.NE.AND UP0, UPT, UR11, UR42, UPT ;  /* 0x0000002a0b00728c */ /* 0x002fe2000bf05270 */
[----:B------:R-:W-:-:S08]  /*4f30*/  HFMA2 R217, -RZ, RZ, 1.875, 0 ;  /* 0x3f800000ffd97431 */ /* 0x000fd000000001ff */
[----:B------:R-:W-:Y:S05]  /*4f40*/  BRA.U !UP0, `(.L_x_6872) ;  /* 0x00000001081c7547 */ /* 0x000fea000b800000 */
[----:B------:R-:W-:-:S06]  /*4f50*/  ULOP3.LUT UR19, UR33, 0x100, URZ, 0xc0, !UPT ;  /* 0x0000010021137892 */ /* 0x000fcc000f8ec0ff */
[----:B------:R-:W-:-:S04]  /*4f60*/  IADD3 R2, PT, PT, R181, UR19, RZ ;  /* 0x00000013b5027c10 */ /* 0x000fc8000fffe0ff */
[----:B------:R-:W-:-:S05]  /*4f70*/  LEA R2, R2, UR32, 0x2 ;  /* 0x0000002002027c11 */ /* 0x000fca000f8e10ff */
[----:B------:R3:W4:Y:S01]  /*4f80*/  LDS R217, [R2+0x12c8] ;  /* 0x0012c80002d97984 */ /* 0x0007220000000800 */
[----:B------:R-:W-:Y:S05]  /*4f90*/  BRA `(.L_x_6872) ;  /* 0x0000000000087947 */ /* 0x000fea0003800000 */
.L_x_6871:
[----:B------:R-:W-:-:S06]  /*4fa0*/  LEA R217, R82, UR32, 0x2 ;  /* 0x0000002052d97c11 */ /* 0x000fcc000f8e10ff */
[----:B------:R-:W0:Y:S02]  /*4fb0*/  LDS R217, [R217+0x1acc] ;  /* 0x001acc00d9d97984 */ /* 0x000e240000000800 */
.L_x_6872:
[----:B-1----:R-:W-:Y:S05]  /*4fc0*/  BSYNC.RECONVERGENT B0 ;  /* 0x0000000000007941 */ /* 0x002fea0003800200 */
.L_x_6870:
[----:B---3--:R-:W1:Y:S01]  /*4fd0*/  @P1 LDC R2, c[0x0][0x38c] ;  /* 0x0000e300ff021b82 */ /* 0x008e620000000800 */
[----:B------:R-:W-:Y:S01]  /*4fe0*/  VOTEU.ANY UP0, P1 ;  /* 0x0000000000ff7886 */ /* 0x000fe20000800100 */
[----:B------:R-:W-:Y:S01]  /*4ff0*/  MOV R3, 0x8 ;  /* 0x0000000800037802 */ /* 0x000fe20000000f00 */
[----:B--2---:R-:W-:-:S03]  /*5000*/  HFMA2 R146, -RZ, RZ, 0, 0 ;  /* 0x00000000ff927431 */ /* 0x004fc600000001ff */
[----:B------:R-:W-:-:S06]  /*5010*/  @UP0 UIADD3 UR19, UPT, UPT, UR11, -0x2, URZ ;  /* 0xfffffffe0b130890 */ /* 0x000fcc000fffe0ff */
[----:B-1----:R-:W-:-:S04]  /*5020*/  @P1 IMAD R2, R2, UR19, R181 ;  /* 0x0000001302021c24 */ /* 0x002fc8000f8e02b5 */
[----:B------:R-:W-:-:S05]  /*5030*/  @P1 IMAD.WIDE R2, R2, R3, UR4 ;  /* 0x0000000402021e25 */ /* 0x000fca000f8e0203 */
[----:B------:R1:W2:Y:S01]  /*5040*/  @P1 LDG.E R146, desc[UR24][R2.64+0x4] ;  /* 0x0000041802921981 */ /* 0x0002a2000c1e1900 */
        /* <DEDUP_REMOVED lines=30> */
[----:B------:R-:W-:Y:S01]  /*5230*/  ISETP.GE.AND P0, PT, R49, 0x1, PT ;  /* 0x000000013100780c */ /* 0x000fe20003f06270 */
[C---:B------:R-:W-:Y:S01]  /*5240*/  FMUL.FTZ R183, R140.reuse, R183 ;  /* 0x000000b78cb77220 */ /* 0x040fe20000410000 */
[C---:B-----5:R-:W-:Y:S01]  /*5250*/  FMUL.FTZ R187, R201.reuse, R14 ;  /* 0x0000000ec9bb7220 */ /* 0x060fe20000410000 */
[----:B------:R-:W-:Y:S01]  /*5260*/  FFMA.FTZ R185, R140, R185, R235 ;  /* 0x000000b98cb97223 */ /* 0x000fe200000100eb */
[C---:B------:R-:W-:Y:S01]  /*5270*/  FMUL.FTZ R247, R201.reuse, R15 ;  /* 0x0000000fc9f77220 */ /* 0x040fe20000410000 */
[C---:B------:R-:W-:Y:S01]  /*5280*/  FMUL.FTZ R183, R152.reuse, R183 ;  /* 0x000000b798b77220 */ /* 0x040fe20000410000 */
[C---:B------:R-:W-:Y:S01]  /*5290*/  FMUL.FTZ R245, R201.reuse, R136 ;  /* 0x00000088c9f57220 */ /* 0x040fe20000410000 */
[----:B------:R-:W-:Y:S01]  /*52a0*/  FFMA.FTZ R185, R152, R185, R237 ;  /* 0x000000b998b97223 */ /* 0x000fe200000100ed */
[----:B------:R-:W-:Y:S01]  /*52b0*/  FMUL.FTZ R188, R100, R187 ;  /* 0x000000bb64bc7220 */ /* 0x000fe20000410000 */
[----:B------:R-:W-:Y:S01]  /*52c0*/  FMUL.FTZ R183, R150, R183 ;  /* 0x000000b796b77220 */ /* 0x000fe20000410000 */
[----:B------:R-:W-:Y:S01]  /*52d0*/  FMUL.FTZ R247, R102, R247 ;  /* 0x000000f766f77220 */ /* 0x000fe20000410000 */
[----:B------:R-:W-:Y:S01]  /*52e0*/  FFMA.FTZ R185, R150, R185, R231 ;  /* 0x000000b996b97223 */ /* 0x000fe200000100e7 */
[C---:B------:R-:W-:Y:S01]  /*52f0*/  FMUL.FTZ R243, R201.reuse, R138 ;  /* 0x0000008ac9f37220 */ /* 0x040fe20000410000 */
        /* <DEDUP_REMOVED lines=15> */
[----:B------:R-:W-:Y:S01]  /*53f0*/  FMUL.FTZ R203, R201, R12 ;  /* 0x0000000cc9cb7220 */ /* 0x000fe20000410000 */
[C---:B------:R-:W-:Y:S01]  /*5400*/  FMUL.FTZ R190, R172.reuse, R183 ;  /* 0x000000b7acbe7220 */ /* 0x040fe20000410000 */
[C---:B0---4-:R-:W-:Y:S01]  /*5410*/  FMUL.FTZ R183, R172.reuse, R217 ;  /* 0x000000d9acb77220 */ /* 0x051fe20000410000 */
[----:B------:R-:W-:Y:S01]  /*5420*/  FFMA.FTZ R185, R172, R185, R221 ;  /* 0x000000b9acb97223 */ /* 0x000fe200000100dd */
[----:B------:R-:W-:Y:S01]  /*5430*/  FMUL.FTZ R215, R111, R192 ;  /* 0x000000c06fd77220 */ /* 0x000fe20000410000 */
[C---:B------:R-:W-:Y:S01]  /*5440*/  FMUL.FTZ R194, R201.reuse, R160 ;  /* 0x000000a0c9c27220 */ /* 0x040fe20000410000 */
[----:B-1----:R-:W-:Y:S01]  /*5450*/  SHFL.UP PT, R3, R190, 0x1, RZ ;  /* 0x04200000be037989 */ /* 0x002fe200000e00ff */
[----:B------:R-:W-:Y:S01]  /*5460*/  FMUL.FTZ R183, R170, R183 ;  /* 0x000000b7aab77220 */ /* 0x000fe20000410000 */
[----:B------:R-:W-:Y:S01]  /*5470*/  FMUL.FTZ R203, R112, R203 ;  /* 0x000000cb70cb7220 */ /* 0x000fe20000410000 */
[----:B------:R-:W-:Y:S01]  /*5480*/  FMUL.FTZ R195, R201, R13 ;  /* 0x0000000dc9c37220 */ /* 0x000fe20000410000 */
[----:B------:R-:W0:Y:S01]  /*5490*/  SHFL.UP PT, R2, R185, 0x1, RZ ;  /* 0x04200000b9027989 */ /* 0x000e2200000e00ff */
[----:B------:R-:W-:Y:S01]  /*54a0*/  FMUL.FTZ R183, R166, R183 ;  /* 0x000000b7a6b77220 */ /* 0x000fe20000410000 */
[----:B------:R-:W-:Y:S01]  /*54b0*/  FMUL.FTZ R193, R113, R194 ;  /* 0x000000c271c17220 */ /* 0x000fe20000410000 */
[C---:B------:R-:W-:Y:S01]  /*54c0*/  FMUL.FTZ R192, R201.reuse, R158 ;  /* 0x0000009ec9c07220 */ /* 0x040fe20000410000 */
[----:B------:R-:W-:Y:S01]  /*54d0*/  FMUL.FTZ R195, R114, R195 ;  /* 0x000000c372c37220 */ /* 0x000fe20000410000 */
[----:B------:R-:W-:Y:S01]  /*54e0*/  FMUL.FTZ R183, R164, R183 ;  /* 0x000000b7a4b77220 */ /* 0x000fe20000410000 */
[----:B------:R-:W-:Y:S01]  /*54f0*/  FMUL.FTZ R191, R201, R176 ;  /* 0x000000b0c9bf7220 */ /* 0x000fe20000410000 */
[----:B------:R-:W-:Y:S01]  /*5500*/  FMUL.FTZ R197, R115, R192 ;  /* 0x000000c073c57220 */ /* 0x000fe20000410000 */
[C---:B------:R-:W-:Y:S01]  /*5510*/  FMUL.FTZ R194, R201.reuse, R156 ;  /* 0x0000009cc9c27220 */ /* 0x040fe20000410000 */
[----:B------:R-:W-:Y:S01]  /*5520*/  FMUL.FTZ R183, R148, R183 ;  /* 0x000000b794b77220 */ /* 0x000fe20000410000 */
[----:B------:R-:W-:Y:S01]  /*5530*/  FMUL.FTZ R191, R116, R191 ;  /* 0x000000bf74bf7220 */ /* 0x000fe20000410000 */
[C---:B------:R-:W-:Y:S01]  /*5540*/  FMUL.FTZ R251, R201.reuse, R180 ;  /* 0x000000b4c9fb7220 */ /* 0x040fe20000410000 */
[----:B------:R-:W-:Y:S01]  /*5550*/  FMUL.FTZ R192, R201, R154 ;  /* 0x0000009ac9c07220 */ /* 0x000fe20000410000 */
[----:B------:R-:W-:Y:S01]  /*5560*/  FMUL.FTZ R183, R150, R183 ;  /* 0x000000b796b77220 */ /* 0x000fe20000410000 */
[----:B------:R-:W-:Y:S01]  /*5570*/  ISETP.NE.AND P3, PT, R178, 0x1f, PT ;  /* 0x0000001fb200780c */ /* 0x000fe20003f65270 */
[----:B------:R-:W-:Y:S01]  /*5580*/  UISETP.GE.AND UP0, UPT, UR11, UR42, UPT ;  /* 0x0000002a0b00728c */ /* 0x000fe2000bf06270 */
[----:B------:R-:W-:Y:S01]  /*5590*/  BSSY.RECONVERGENT B0, `(.L_x_6873) ;  /* 0x00000f9000007945 */ /* 0x000fe20003800200 */
[----:B------:R-:W-:Y:S01]  /*55a0*/  UMOV UR19, UR21 ;  /* 0x0000001500137c82 */ /* 0x000fe20008000000 */
[C---:B0-----:R-:W-:Y:S01]  /*55b0*/  FFMA.FTZ R2, R190.reuse, R2, R185 ;  /* 0x00000002be027223 */ /* 0x041fe200000100b9 */
[----:B------:R-:W-:-:S04]  /*55c0*/  @P0 FMUL.FTZ R190, R190, R3 ;  /* 0x00000003bebe0220 */ /* 0x000fc80000410000 */
[----:B------:R-:W-:Y:S01]  /*55d0*/  FSEL R3, R185, R2, !P0 ;  /* 0x00000002b9037208 */ /* 0x000fe20004000000 */
[----:B------:R-:W-:Y:S01]  /*55e0*/  FFMA.FTZ R2, R172, R188, R247 ;  /* 0x000000bcac027223 */ /* 0x000fe200000100f7 */
[----:B------:R-:W-:Y:S01]  /*55f0*/  FMUL.FTZ R185, R152, R183 ;  /* 0x000000b798b97220 */ /* 0x000fe20000410000 */
[----:B------:R-:W-:Y:S01]  /*5600*/  SHFL.UP PT, R249, R190, 0x2, RZ ;  /* 0x04400000bef97989 */ /* 0x000fe200000e00ff */
[----:B------:R-:W-:Y:S01]  /*5610*/  ISETP.GE.AND P0, PT, R49, 0x2, PT ;  /* 0x000000023100780c */ /* 0x000fe20003f06270 */
        /* <DEDUP_REMOVED lines=10> */
[----:B------:R-:W0:Y:S02]  /*56c0*/  SHFL.UP PT, R2, R3, 0x2, RZ ;  /* 0x0440000003027989 */ /* 0x000e2400000e00ff */
[----:B------:R-:W-:-:S04]  /*56d0*/  FFMA.FTZ R183, R152, R183, R203 ;  /* 0x000000b798b77223 */ /* 0x000fc800000100cb */
[----:B------:R-:W-:-:S04]  /*56e0*/  FFMA.FTZ R183, R140, R183, R193 ;  /* 0x000000b78cb77223 */ /* 0x000fc800000100c1 */
[----:B------:R-:W-:-:S04]  /*56f0*/  FFMA.FTZ R183, R142, R183, R195 ;  /* 0x000000b78eb77223 */ /* 0x000fc800000100c3 */
[----:B------:R-:W-:Y:S01]  /*5700*/  FFMA.FTZ R185, R144, R183, R197 ;  /* 0x000000b790b97223 */ /* 0x000fe200000100c5 */
[----:B------:R-:W-:Y:S01]  /*5710*/  FMUL.FTZ R183, R117, R194 ;  /* 0x000000c275b77220 */ /* 0x000fe20000410000 */
[----:B------:R-:W-:Y:S02]  /*5720*/  FMUL.FTZ R194, R201, R182 ;  /* 0x000000b6c9c27220 */ /* 0x000fe40000410000 */
[----:B------:R-:W-:Y:S01]  /*5730*/  FFMA.FTZ R187, R134, R185, R191 ;  /* 0x000000b986bb7223 */ /* 0x000fe200000100bf */
[----:B------:R-:W-:Y:S01]  /*5740*/  FMUL.FTZ R185, R118, R251 ;  /* 0x000000fb76b97220 */ /* 0x000fe20000410000 */
[----:B------:R-:W-:Y:S02]  /*5750*/  FMUL.FTZ R251, R128, R189 ;  /* 0x000000bd80fb7220 */ /* 0x000fe40000410000 */
        /* <DEDUP_REMOVED lines=8> */
[----:B------:R-:W-:Y:S01]  /*57e0*/  FFMA.FTZ R2, R130, R192, R187 ;  /* 0x000000c082027223 */ /* 0x000fe200000100bb */
[C---:B------:R-:W-:Y:S01]  /*57f0*/  FMUL.FTZ R192, R132.reuse, R251 ;  /* 0x000000fb84c07220 */ /* 0x040fe20000410000 */
[----:B------:R-:W-:Y:S01]  /*5800*/  ISETP.GE.AND P0, PT, R49, 0x4, PT ;  /* 0x000000043100780c */ /* 0x000fe20003f06270 */
[----:B------:R-:W-:Y:S01]  /*5810*/  SHFL.UP PT, R251, R190, 0x4, RZ ;  /* 0x04800000befb7989 */ /* 0x000fe200000e00ff */
[----:B------:R-:W-:-:S03]  /*5820*/  FFMA.FTZ R194, R132, R2, R189 ;  /* 0x0000000284c27223 */ /* 0x000fc600000100bd */
[----:B------:R-:W0:Y:S02]  /*5830*/  SHFL.UP PT, R2, R3, 0x4, RZ ;  /* 0x0480000003027989 */ /* 0x000e2400000e00ff */
[----:B------:R-:W-:Y:S02]  /*5840*/  MOV R249, R194 ;  /* 0x000000c200f97202 */ /* 0x000fe40000000f00 */
[----:B------:R-:W1:Y:S04]  /*5850*/  SHFL.DOWN PT, R196, R192, 0x1, 0x1f ;  /* 0x08201f00c0c47f89 */ /* 0x000e6800000e0000 */
[----:B------:R-:W3:Y:S01]  /*5860*/  SHFL.DOWN PT, R198, R194, 0x1, 0x1f ;  /* 0x08201f00c2c67f89 */ /* 0x000ee200000e0000 */
[C---:B0-----:R-:W-:Y:S01]  /*5870*/  FFMA.FTZ R2, R190.reuse, R2, R3 ;  /* 0x00000002be027223 */ /* 0x041fe20000010003 */
[----:B------:R-:W-:Y:S01]  /*5880*/  @P0 FMUL.FTZ R190, R190, R251 ;  /* 0x000000fbbebe0220 */ /* 0x000fe20000410000 */
[----:B-1----:R-:W-:-:S03]  /*5890*/  @P3 FMUL.FTZ R196, R196, R192 ;  /* 0x000000c0c4c43220 */ /* 0x002fc60000410000 */
[----:B------:R-:W-:Y:S01]  /*58a0*/  FSEL R3, R3, R2, !P0 ;  /* 0x0000000203037208 */ /* 0x000fe20004000000 */
[----:B------:R-:W-:Y:S01]  /*58b0*/  SHFL.UP PT, R251, R190, 0x8, RZ ;  /* 0x05000000befb7989 */ /* 0x000fe200000e00ff */
[----:B------:R-:W-:Y:S01]  /*58c0*/  ISETP.GE.AND P0, PT, R49, 0x8, PT ;  /* 0x000000083100780c */ /* 0x000fe20003f06270 */
[----:B---3--:R-:W-:Y:S01]  /*58d0*/  @P3 FFMA.FTZ R249, R192, R198, R249 ;  /* 0x000000c6c0f93223 */ /* 0x008fe200000100f9 */
[----:B------:R-:W-:Y:S01]  /*58e0*/  @P3 MOV R192, R196 ;  /* 0x000000c400c03202 */ /* 0x000fe20000000f00 */
[----:B------:R-:W0:Y:S01]  /*58f0*/  SHFL.UP PT, R2, R3, 0x8, RZ ;  /* 0x0500000003027989 */ /* 0x000e2200000e00ff */
[----:B------:R-:W-:-:S03]  /*5900*/  ISETP.GT.U32.AND P3, PT, R178, 0x1d, PT ;  /* 0x0000001db200780c */ /* 0x000fc60003f64070 */
[----:B------:R-:W1:Y:S04]  /*5910*/  SHFL.DOWN PT, R194, R192, 0x2, 0x1f ;  /* 0x08401f00c0c27f89 */ /* 0x000e6800000e0000 */
[----:B------:R-:W3:Y:S01]  /*5920*/  SHFL.DOWN PT, R196, R249, 0x2, 0x1f ;  /* 0x08401f00f9c47f89 */ /* 0x000ee200000e0000 */
[C---:B0-----:R-:W-:Y:S01]  /*5930*/  FFMA.FTZ R2, R190.reuse, R2, R3 ;  /* 0x00000002be027223 */ /* 0x041fe20000010003 */
[----:B------:R-:W-:-:S04]  /*5940*/  @P0 FMUL.FTZ R190, R190, R251 ;  /* 0x000000fbbebe0220 */ /* 0x000fc80000410000 */
[C---:B-1----:R-:W-:Y:S01]  /*5950*/  @!P3 FMUL.FTZ R194, R192.reuse, R194 ;  /* 0x000000c2c0c2b220 */ /* 0x042fe20000410000 */
[----:B------:R-:W-:Y:S02]  /*5960*/  FSEL R2, R3, R2, !P0 ;  /* 0x0000000203027208 */ /* 0x000fe40004000000 */
[----:B------:R-:W-:Y:S01]  /*5970*/  SHFL.UP PT, R3, R190, 0x10, RZ ;  /* 0x06000000be037989 */ /* 0x000fe200000e00ff */
[----:B---3--:R-:W-:Y:S01]  /*5980*/  @!P3 FFMA.FTZ R249, R192, R196, R249 ;  /* 0x000000c4c0f9b223 */ /* 0x008fe200000100f9 */
[----:B------:R-:W-:Y:S02]  /*5990*/  @!P3 MOV R192, R194 ;  /* 0x000000c200c0b202 */ /* 0x000fe40000000f00 */
[----:B------:R-:W0:Y:S01]  /*59a0*/  SHFL.UP PT, R251, R2, 0x10, RZ ;  /* 0x0600000002fb7989 */ /* 0x000e2200000e00ff */
[----:B------:R-:W-:Y:S02]  /*59b0*/  ISETP.GT.U32.AND P3, PT, R178, 0x1b, PT ;  /* 0x0000001bb200780c */ /* 0x000fe40003f64070 */
[----:B------:R-:W-:Y:S01]  /*59c0*/  ISETP.GE.AND P0, PT, R49, 0x10, PT ;  /* 0x000000103100780c */ /* 0x000fe20003f06270 */
[----:B------:R-:W1:Y:S04]  /*59d0*/  SHFL.DOWN PT, R194, R192, 0x4, 0x1f ;  /* 0x08801f00c0c27f89 */ /* 0x000e6800000e0000 */
[----:B------:R-:W3:Y:S01]  /*59e0*/  SHFL.DOWN PT, R196, R249, 0x4, 0x1f ;  /* 0x08801f00f9c47f89 */ /* 0x000ee200000e0000 */
[----:B0-----:R-:W-:-:S07]  /*59f0*/  FFMA.FTZ R251, R190, R251, R2 ;  /* 0x000000fbbefb7223 */ /* 0x001fce0000010002 */
[----:B------:R-:W-:Y:S01]  /*5a00*/  @P0 FMUL.FTZ R190, R190, R3 ;  /* 0x00000003bebe0220 */ /* 0x000fe20000410000 */
[----:B------:R-:W-:Y:S01]  /*5a10*/  MOV R3, RZ ;  /* 0x000000ff00037202 */ /* 0x000fe20000000f00 */
[----:B-1----:R-:W-:Y:S01]  /*5a20*/  @!P3 FMUL.FTZ R194, R192, R194 ;  /* 0x000000c2c0c2b220 */ /* 0x002fe20000410000 */
[----:B------:R-:W-:Y:S01]  /*5a30*/  FSEL R251, R2, R251, !P0 ;  /* 0x000000fb02fb7208 */ /* 0x000fe20004000000 */
[----:B------:R-:W-:Y:S02]  /*5a40*/  HFMA2 R2, -RZ, RZ, 1.875, 0 ;  /* 0x3f800000ff027431 */ /* 0x000fe400000001ff */
[----:B------:R-:W-:Y:S01]  /*5a50*/  SHFL.UP PT, R190, R190, 0x1, RZ ;  /* 0x04200000bebe7989 */ /* 0x000fe200000e00ff */
[----:B---3--:R-:W-:Y:S01]  /*5a60*/  @!P3 FFMA.FTZ R249, R192, R196, R249 ;  /* 0x000000c4c0f9b223 */ /* 0x008fe200000100f9 */
[----:B------:R-:W-:Y:S02]  /*5a70*/  @!P3 MOV R192, R194 ;  /* 0x000000c200c0b202 */ /* 0x000fe40000000f00 */
[----:B------:R-:W-:Y:S01]  /*5a80*/  SHFL.UP PT, R251, R251, 0x1, RZ ;  /* 0x04200000fbfb7989 */ /* 0x000fe200000e00ff */
[----:B------:R-:W-:-:S02]  /*5a90*/  PLOP3.LUT P0, PT, PT, PT, UP0, 0x80, 0x8 ;  /* 0x000000000008781c */ /* 0x000fc40003f0f008 */
[----:B------:R-:W-:Y:S01]  /*5aa0*/  ISETP.GT.U32.AND P3, PT, R178, 0x17, PT ;  /* 0x00000017b200780c */ /* 0x000fe20003f64070 */
[----:B------:R-:W-:Y:S01]  /*5ab0*/  SHFL.DOWN PT, R196, R192, 0x8, 0x1f ;  /* 0x09001f00c0c47f89 */ /* 0x000fe200000e0000 */
[----:B------:R-:W-:-:S03]  /*5ac0*/  ISETP.NE.OR P0, PT, R82, RZ, P0 ;  /* 0x000000ff5200720c */ /* 0x000fc60000705670 */
[----:B------:R-:W0:Y:S10]  /*5ad0*/  SHFL.DOWN PT, R198, R249, 0x8, 0x1f ;  /* 0x09001f00f9c67f89 */ /* 0x000e3400000e0000 */
[----:B------:R-:W-:-:S05]  /*5ae0*/  @!P0 LEA R194, R181, UR32, 0x3 ;  /* 0x00000020b5c28c11 */ /* 0x000fca000f8e18ff */
[----:B------:R-:W-:Y:S01]  /*5af0*/  @!P0 LDS.64 R2, [R194+0x1b48] ;  /* 0x001b4800c2028984 */ /* 0x000fe20000000a00 */
[----:B------:R-:W-:Y:S01]  /*5b00*/  ISETP.GT.U32.AND P0, PT, R178, 0xf, PT ;  /* 0x0000000fb200780c */ /* 0x000fe20003f04070 */
[----:B0-----:R-:W-:Y:S02]  /*5b10*/  @!P3 FFMA.FTZ R249, R192, R198, R249 ;  /* 0x000000c6c0f9b223 */ /* 0x001fe400000100f9 */
[----:B--2---:R-:W0:Y:S02]  /*5b20*/  SHFL.IDX PT, R146, R146, RZ, 0x1f ;  /* 0x00001fff92927589 */ /* 0x004e2400000e0000 */
[----:B0-----:R-:W-:Y:S01]  /*5b30*/  @P2 FFMA.FTZ R146, R190, R146, R251 ;  /* 0x00000092be922223 */ /* 0x001fe200000100fb */
[----:B------:R-:W-:Y:S01]  /*5b40*/  @!P3 FMUL.FTZ R190, R192, R196 ;  /* 0x000000c4c0beb220 */ /* 0x000fe20000410000 */
[----:B------:R-:W-:Y:S02]  /*5b50*/  ISETP.NE.AND P2, PT, R82, 0x1f, PT ;  /* 0x0000001f5200780c */ /* 0x000fe40003f45270 */
[----:B------:R-:W-:-:S02]  /*5b60*/  FFMA.FTZ R146, R199, R146, R186 ;  /* 0x00000092c7927223 */ /* 0x000fc400000100ba */
[----:B------:R-:W-:Y:S02]  /*5b70*/  @!P3 MOV R192, R190 ;  /* 0x000000be00c0b202 */ /* 0x000fe40000000f00 */
[-C--:B------:R-:W-:Y:S01]  /*5b80*/  FFMA.FTZ R199, R132, R146.reuse, R225 ;  /* 0x0000009284c77223 */ /* 0x080fe200000100e1 */
[----:B------:R-:W-:Y:S01]  /*5b90*/  FMUL.FTZ R251, R182, R146 ;  /* 0x00000092b6fb7220 */ /* 0x000fe20000410000 */
[----:B------:R-:W0:Y:S02]  /*5ba0*/  SHFL.DOWN PT, R190, R249, 0x10, 0x1f ;  /* 0x0a001f00f9be7f89 */ /* 0x000e2400000e0000 */
[-C--:B------:R-:W-:Y:S01]  /*5bb0*/  FMUL.FTZ R186, R154, R199.reuse ;  /* 0x000000c79aba7220 */ /* 0x080fe20000410000 */
[----:B------:R-:W-:Y:S01]  /*5bc0*/  FFMA.FTZ R154, R130, R199, R209 ;  /* 0x000000c7829a7223 */ /* 0x000fe200000100d1 */
[----:B------:R-:W1:Y:S01]  /*5bd0*/  SHFL.DOWN PT, R225, R192, 0x10, 0x1f ;  /* 0x0a001f00c0e17f89 */ /* 0x000e6200000e0000 */
[----:B------:R-:W-:Y:S02]  /*5be0*/  FFMA.FTZ R182, R0, R251, RZ ;  /* 0x000000fb00b67223 */ /* 0x000fe400000100ff */
[-C--:B------:R-:W-:Y:S01]  /*5bf0*/  FFMA.FTZ R205, R128, R154.reuse, R205 ;  /* 0x0000009a80cd7223 */ /* 0x080fe200000100cd */
[----:B------:R-:W-:Y:S01]  /*5c00*/  FMUL.FTZ R180, R180, R154 ;  /* 0x0000009ab4b47220 */ /* 0x000fe20000410000 */
[----:B------:R-:W-:Y:S01]  /*5c10*/  FFMA.FTZ R209, R119, R186, R182 ;  /* 0x000000ba77d17223 */ /* 0x000fe200000100b6 */
[----:B------:R-:W-:Y:S01]  /*5c20*/  SHFL.IDX PT, R251, R3, RZ, 0x1f ;  /* 0x00001fff03fb7589 */ /* 0x000fe200000e0000 */
[-C--:B------:R-:W-:Y:S01]  /*5c30*/  FMUL.FTZ R182, R156, R205.reuse ;  /* 0x000000cd9cb67220 */ /* 0x080fe20000410000 */
[----:B------:R-:W-:Y:S01]  /*5c40*/  FFMA.FTZ R156, R126, R205, R207 ;  /* 0x000000cd7e9c7223 */ /* 0x000fe200000100cf */
[----:B------:R-:W-:-:S03]  /*5c50*/  FFMA.FTZ R180, R118, R180, R209 ;  /* 0x000000b476b47223 */ /* 0x000fc600000100d1 */
[----:B------:R-:W-:Y:S01]  /*5c60*/  FMUL.FTZ R176, R176, R156 ;  /* 0x0000009cb0b07220 */ /* 0x000fe20000410000 */
[----:B------:R-:W-:Y:S01]  /*5c70*/  FFMA.FTZ R209, R117, R182, R180 ;  /* 0x000000b675d17223 */ /* 0x000fe200000100b4 */
[----:B------:R-:W-:-:S03]  /*5c80*/  FFMA.FTZ R207, R134, R156, R211 ;  /* 0x0000009c86cf7223 */ /* 0x000fc600000100d3 */
[----:B------:R-:W-:Y:S01]  /*5c90*/  FFMA.FTZ R180, R116, R176, R209 ;  /* 0x000000b074b47223 */ /* 0x000fe200000100d1 */
[-C--:B------:R-:W-:Y:S01]  /*5ca0*/  FMUL.FTZ R182, R158, R207.reuse ;  /* 0x000000cf9eb67220 */ /* 0x080fe20000410000 */
[----:B------:R-:W-:Y:S01]  /*5cb0*/  FFMA.FTZ R158, R144, R207, R229 ;  /* 0x000000cf909e7223 */ /* 0x000fe200000100e5 */
[C---:B0-----:R-:W-:Y:S02]  /*5cc0*/  @!P0 FFMA.FTZ R249, R192.reuse, R190, R249 ;  /* 0x000000bec0f98223 */ /* 0x041fe400000100f9 */
[----:B------:R-:W-:Y:S01]  /*5cd0*/  FFMA.FTZ R209, R115, R182, R180 ;  /* 0x000000b673d17223 */ /* 0x000fe200000100b4 */
[-C--:B------:R-:W-:Y:S01]  /*5ce0*/  FMUL.FTZ R13, R13, R158.reuse ;  /* 0x0000009e0d0d7220 */ /* 0x080fe20000410000 */
[----:B-1----:R-:W-:Y:S01]  /*5cf0*/  @!P0 FMUL.FTZ R176, R192, R225 ;  /* 0x000000e1c0b08220 */ /* 0x002fe20000410000 */
[----:B------:R-:W-:Y:S02]  /*5d00*/  SHFL.DOWN PT, R229, R249, 0x1, 0x1f ;  /* 0x08201f00f9e57f89 */ /* 0x000fe400000e0000 */
[----:B------:R-:W-:Y:S01]  /*5d10*/  FFMA.FTZ R182, R114, R13, R209 ;  /* 0x0000000d72b67223 */ /* 0x000fe200000100d1 */
[----:B------:R-:W-:Y:S01]  /*5d20*/  FFMA.FTZ R209, R142, R158, R233 ;  /* 0x0000009e8ed17223 */ /* 0x000fe200000100e9 */
[----:B------:R-:W-:Y:S01]  /*5d30*/  @!P0 MOV R192, R176 ;  /* 0x000000b000c08202 */ /* 0x000fe20000000f00 */
[----:B------:R-:W-:Y:S01]  /*5d40*/  SHFL.IDX PT, R225, R249, RZ, 0x1f ;  /* 0x00001ffff9e17589 */ /* 0x000fe200000e0000 */
[----:B------:R-:W-:Y:S01]  /*5d50*/  ISETP.NE.AND P0, PT, R82, RZ, PT ;  /* 0x000000ff5200720c */ /* 0x000fe20003f05270 */
[-C--:B------:R-:W-:Y:S01]  /*5d60*/  FMUL.FTZ R13, R160, R209.reuse ;  /* 0x000000d1a00d7220 */ /* 0x080fe20000410000 */
[----:B------:R-:W-:Y:S01]  /*5d70*/  FFMA.FTZ R160, R140, R209, R235 ;  /* 0x000000d18ca07223 */ /* 0x000fe200000100eb */
[----:B------:R-:W0:Y:S01]  /*5d80*/  SHFL.DOWN PT, R180, R192, 0x1, 0x1f ;  /* 0x08201f00c0b47f89 */ /* 0x000e2200000e0000 */
[----:B------:R-:W-:Y:S01]  /*5d90*/  FMUL.FTZ R233, R201, R158 ;  /* 0x0000009ec9e97220 */ /* 0x000fe20000410000 */
[----:B------:R-:W-:Y:S01]  /*5da0*/  FFMA.FTZ R13, R113, R13, R182 ;  /* 0x0000000d710d7223 */ /* 0x000fe200000100b6 */
[-C--:B------:R-:W-:Y:S01]  /*5db0*/  FFMA.FTZ R211, R152, R160.reuse, R237 ;  /* 0x000000a098d37223 */ /* 0x080fe200000100ed */
[----:B------:R-:W1:Y:S01]  /*5dc0*/  SHFL.IDX PT, R176, R192, RZ, 0x1f ;  /* 0x00001fffc0b07589 */ /* 0x000e6200000e0000 */
[----:B------:R-:W-:Y:S01]  /*5dd0*/  FMUL.FTZ R12, R12, R160 ;  /* 0x000000a00c0c7220 */ /* 0x000fe20000410000 */
[----:B------:R-:W-:Y:S01]  /*5de0*/  FMUL.FTZ R233, R114, R233 ;  /* 0x000000e972e97220 */ /* 0x000fe20000410000 */
[-C--:B------:R-:W-:Y:S01]  /*5df0*/  FMUL.FTZ R186, R162, R211.reuse ;  /* 0x000000d3a2ba7220 */ /* 0x080fe20000410000 */
[----:B------:R-:W-:Y:S01]  /*5e00*/  FFMA.FTZ R162, R150, R211, R231 ;  /* 0x000000d396a27223 */ /* 0x000fe200000100e7 */
[----:B------:R-:W-:Y:S01]  /*5e10*/  FFMA.FTZ R182, R112, R12, R13 ;  /* 0x0000000c70b67223 */ /* 0x000fe2000001000d */
[----:B------:R-:W-:Y:S01]  /*5e20*/  HFMA2 R13, -RZ, RZ, 0, 0 ;  /* 0x00000000ff0d7431 */ /* 0x000fe200000001ff */
[----:B------:R-:W-:Y:S01]  /*5e30*/  MOV R12, R82 ;  /* 0x00000052000c7202 */ /* 0x000fe20000000f00 */
[----:B------:R-:W-:Y:S01]  /*5e40*/  FMUL.FTZ R174, R174, R162 ;  /* 0x000000a2aeae7220 */ /* 0x000fe20000410000 */
[----:B------:R-:W-:Y:S01]  /*5e50*/  FFMA.FTZ R231, R111, R186, R182 ;  /* 0x000000ba6fe77223 */ /* 0x000fe200000100b6 */
[----:B------:R-:W-:Y:S01]  /*5e60*/  FFMA.FTZ R213, R148, R162, R213 ;  /* 0x000000a294d57223 */ /* 0x000fe200000100d5 */
[----:B------:R-:W-:-:S02]  /*5e70*/  @!P0 LEA R182, R181, UR32, 0x3 ;  /* 0x00000020b5b68c11 */ /* 0x000fc4000f8e18ff */
[----:B------:R-:W-:Y:S01]  /*5e80*/  FFMA.FTZ R231, R110, R174, R231 ;  /* 0x000000ae6ee77223 */ /* 0x000fe200000100e7 */
[-C--:B------:R-:W-:Y:S01]  /*5e90*/  FFMA.FTZ R174, R164, R213.reuse, R227 ;  /* 0x000000d5a4ae7223 */ /* 0x080fe200000100e3 */
[C---:B------:R-:W-:Y:S01]  /*5ea0*/  FMUL.FTZ R227, R201.reuse, R154 ;  /* 0x0000009ac9e37220 */ /* 0x040fe20000410000 */
[----:B------:R-:W-:Y:S01]  /*5eb0*/  FMUL.FTZ R235, R201, R213 ;  /* 0x000000d5c9eb7220 */ /* 0x000fe20000410000 */
[----:B------:R-:W-:-:S04]  /*5ec0*/  IMAD.WIDE.U32 R12, R10, UR27, R12 ;  /* 0x0000001b0a0c7c25 */ /* 0x000fc8000f8e000c */
[----:B------:R-:W-:Y:S01]  /*5ed0*/  FFMA.FTZ R219, R166, R174, R219 ;  /* 0x000000aea6db7223 */ /* 0x000fe200000100db */
[----:B------:R-:W-:Y:S01]  /*5ee0*/  FMUL.FTZ R227, R118, R227 ;  /* 0x000000e376e37220 */ /* 0x000fe20000410000 */
[----:B0-----:R-:W-:Y:S01]  /*5ef0*/  @P2 FFMA.FTZ R251, R180, R251, R229 ;  /* 0x000000fbb4fb2223 */ /* 0x001fe200000100e5 */
[----:B------:R-:W-:Y:S01]  /*5f00*/  FMUL.FTZ R180, R168, R213 ;  /* 0x000000d5a8b47220 */ /* 0x000fe20000410000 */
[----:B------:R-:W-:Y:S01]  /*5f10*/  FFMA.FTZ R168, R170, R219, R223 ;  /* 0x000000dbaaa87223 */ /* 0x000fe200000100df */
[----:B------:R-:W-:Y:S01]  /*5f20*/  FMUL.FTZ R235, R108, R235 ;  /* 0x000000eb6ceb7220 */ /* 0x000fe20000410000 */
[----:B------:R-:W-:Y:S01]  /*5f30*/  FFMA.FTZ R217, R251, R217, R188 ;  /* 0x000000d9fbd97223 */ /* 0x000fe200000100bc */
[C---:B-1----:R-:W-:Y:S01]  /*5f40*/  FFMA.FTZ R3, R176.reuse, R3, R225 ;  /* 0x00000003b0037223 */ /* 0x042fe200000100e1 */
[----:B------:R-:W-:Y:S01]  /*5f50*/  FMUL.FTZ R2, R176, R2 ;  /* 0x00000002b0027220 */ /* 0x000fe20000410000 */
[C---:B------:R-:W-:Y:S01]  /*5f60*/  FMUL.FTZ R225, R201.reuse, R146 ;  /* 0x00000092c9e17220 */ /* 0x040fe20000410000 */
[----:B------:R-:W-:Y:S01]  /*5f70*/  FFMA.FTZ R247, R172, R217, R247 ;  /* 0x000000d9acf77223 */ /* 0x000fe200000100f7 */
[----:B------:R-:W-:Y:S01]  /*5f80*/  FFMA.FTZ R223, R108, R180, R231 ;  /* 0x000000b46cdf7223 */ /* 0x000fe200000100e7 */
[----:B------:R-:W-:Y:S01]  /*5f90*/  FFMA.FTZ R221, R172, R168, R221 ;  /* 0x000000a8acdd7223 */ /* 0x000fe200000100dd */
[----:B------:R0:W-:Y:S01]  /*5fa0*/  @!P0 STS.64 [R182+0x1b48], R2 ;  /* 0x001b4802b6008388 */ /* 0x0001e20000000a00 */
[----:B------:R-:W-:Y:S01]  /*5fb0*/  FFMA.FTZ R245, R170, R247, R245 ;  /* 0x000000f7aaf57223 */ /* 0x000fe200000100f5 */
[----:B------:R-:W-:Y:S01]  /*5fc0*/  FMUL.FTZ R170, R201, R199 ;  /* 0x000000c7c9aa7220 */ /* 0x000fe20000410000 */
[----:B------:R-:W-:Y:S01]  /*5fd0*/  FMUL.FTZ R176, R0, R225 ;  /* 0x000000e100b07220 */ /* 0x000fe20000410000 */
[----:B------:R-:W-:-:S02]  /*5fe0*/  IMAD R13, R11, UR27, R13 ;  /* 0x0000001b0b0d7c24 */ /* 0x000fc4000f8e020d */
[----:B------:R-:W-:Y:S01]  /*5ff0*/  FFMA.FTZ R243, R166, R245, R243 ;  /* 0x000000f5a6f37223 */ /* 0x000fe200000100f3 */
[----:B------:R-:W-:Y:S01]  /*6000*/  FMUL.FTZ R225, R119, R170 ;  /* 0x000000aa77e17220 */ /* 0x000fe20000410000 */
[----:B------:R-:W-:Y:S01]  /*6010*/  FMUL.FTZ R166, R201, R205 ;  /* 0x000000cdc9a67220 */ /* 0x000fe20000410000 */
[----:B------:R-:W-:Y:S01]  /*6020*/  STS [R79+0x850], R176 ;  /* 0x000850b04f007388 */ /* 0x000fe20000000800 */
[----:B------:R-:W-:Y:S01]  /*6030*/  FFMA.FTZ R241, R164, R243, R241 ;  /* 0x000000f3a4f17223 */ /* 0x000fe200000100f1 */
[----:B------:R-:W-:-:S04]  /*6040*/  IMAD.WIDE.U32 R12, R85, UR36, R12 ;  /* 0x00000024550c7c25 */ /* 0x000fc8000f8e000c */
[----:B------:R-:W-:Y:S01]  /*6050*/  FMUL.FTZ R229, R117, R166 ;  /* 0x000000a675e57220 */ /* 0x000fe20000410000 */
[C---:B0-----:R-:W-:Y:S01]  /*6060*/  FMUL.FTZ R2, R201.reuse, R207 ;  /* 0x000000cfc9027220 */ /* 0x041fe20000410000 */
[----:B------:R0:W-:Y:S01]  /*6070*/  STS [R78+0x4], R225 ;  /* 0x000004e14e007388 */ /* 0x0001e20000000800 */
[----:B------:R-:W-:Y:S01]  /*6080*/  FMUL.FTZ R3, R201, R156 ;  /* 0x0000009cc9037220 */ /* 0x000fe20000410000 */
[----:B------:R-:W-:Y:S01]  /*6090*/  FFMA.FTZ R239, R148, R241, R239 ;  /* 0x000000f194ef7223 */ /* 0x000fe200000100ef */
[----:B------:R-:W-:Y:S01]  /*60a0*/  FMUL.FTZ R231, R115, R2 ;  /* 0x0000000273e77220 */ /* 0x000fe20000410000 */
[----:B------:R-:W-:Y:S01]  /*60b0*/  FMUL.FTZ R2, R201, R209 ;  /* 0x000000d1c9027220 */ /* 0x000fe20000410000 */
[----:B------:R1:W-:Y:S01]  /*60c0*/  STS [R78+0x8], R227 ;  /* 0x000008e34e007388 */ /* 0x0003e20000000800 */
[----:B------:R-:W-:Y:S01]  /*60d0*/  FMUL.FTZ R3, R116, R3 ;  /* 0x0000000374037220 */ /* 0x000fe20000410000 */
[----:B------:R-:W-:Y:S01]  /*60e0*/  FFMA.FTZ R215, R150, R239, R215 ;  /* 0x000000ef96d77223 */ /* 0x000fe200000100d7 */
[----:B------:R-:W-:Y:S01]  /*60f0*/  FMUL.FTZ R138, R138, R174 ;  /* 0x000000ae8a8a7220 */ /* 0x000fe20000410000 */
[----:B------:R2:W-:Y:S01]  /*6100*/  STS [R78+0xc], R229 ;  /* 0x00000ce54e007388 */ /* 0x0005e20000000800 */
[----:B0-----:R-:W-:Y:S01]  /*6110*/  FMUL.FTZ R225, R113, R2 ;  /* 0x0000000271e17220 */ /* 0x001fe20000410000 */
[C---:B------:R-:W-:Y:S01]  /*6120*/  FMUL.FTZ R2, R201.reuse, R211 ;  /* 0x000000d3c9027220 */ /* 0x040fe20000410000 */
[----:B------:R-:W-:Y:S01]  /*6130*/  FFMA.FTZ R203, R152, R215, R203 ;  /* 0x000000d798cb7223 */ /* 0x000fe200000100cb */
[----:B------:R0:W-:Y:S01]  /*6140*/  STS [R78+0x14], R231 ;  /* 0x000014e74e007388 */ /* 0x0001e20000000800 */
[----:B------:R-:W-:Y:S01]  /*6150*/  FFMA.FTZ R223, R106, R138, R223 ;  /* 0x0000008a6adf7223 */ /* 0x000fe200000100df */
[C---:B-1----:R-:W-:Y:S01]  /*6160*/  FMUL.FTZ R227, R201.reuse, R160 ;  /* 0x000000a0c9e37220 */ /* 0x042fe20000410000 */
[----:B------:R-:W-:Y:S01]  /*6170*/  FFMA.FTZ R193, R140, R203, R193 ;  /* 0x000000cb8cc17223 */ /* 0x000fe200000100c1 */
[----:B------:R1:W-:Y:S01]  /*6180*/  STS [R78+0x18], R233 ;  /* 0x000018e94e007388 */ /* 0x0003e20000000800 */
[----:B------:R-:W-:Y:S01]  /*6190*/  FMUL.FTZ R136, R136, R219 ;  /* 0x000000db88887220 */ /* 0x000fe20000410000 */
[C---:B--2---:R-:W-:Y:S01]  /*61a0*/  FMUL.FTZ R229, R201.reuse, R162 ;  /* 0x000000a2c9e57220 */ /* 0x044fe20000410000 */
[----:B------:R-:W-:Y:S01]  /*61b0*/  FMUL.FTZ R227, R112, R227 ;  /* 0x000000e370e37220 */ /* 0x000fe20000410000 */
[----:B------:R2:W-:Y:S01]  /*61c0*/  STS [R78+0x1c], R225 ;  /* 0x00001ce14e007388 */ /* 0x0005e20000000800 */
[----:B------:R-:W-:Y:S01]  /*61d0*/  FFMA.FTZ R195, R142, R193, R195 ;  /* 0x000000c18ec37223 */ /* 0x000fe200000100c3 */
[C---:B0-----:R-:W-:Y:S01]  /*61e0*/  FMUL.FTZ R231, R201.reuse, R174 ;  /* 0x000000aec9e77220 */ /* 0x041fe20000410000 */
[----:B------:R-:W-:Y:S01]  /*61f0*/  FMUL.FTZ R229, R110, R229 ;  /* 0x000000e56ee57220 */ /* 0x000fe20000410000 */
[----:B------:R0:W-:Y:S01]  /*6200*/  STS [R78+0x10], R3 ;  /* 0x000010034e007388 */ /* 0x0001e20000000800 */
[----:B------:R-:W-:Y:S01]  /*6210*/  FFMA.FTZ R197, R144, R195, R197 ;  /* 0x000000c390c57223 */ /* 0x000fe200000100c5 */
[C---:B-1----:R-:W-:Y:S01]  /*6220*/  FMUL.FTZ R233, R201.reuse, R168 ;  /* 0x000000a8c9e97220 */ /* 0x042fe20000410000 */
[----:B------:R-:W-:Y:S01]  /*6230*/  FMUL.FTZ R231, R106, R231 ;  /* 0x000000e76ae77220 */ /* 0x000fe20000410000 */
[----:B------:R-:W-:Y:S01]  /*6240*/  STS [R78+0x20], R227 ;  /* 0x000020e34e007388 */ /* 0x000fe20000000800 */
[----:B------:R-:W-:Y:S01]  /*6250*/  FFMA.FTZ R191, R134, R197, R191 ;  /* 0x000000c586bf7223 */ /* 0x000fe200000100bf */
[C---:B--2---:R-:W-:Y:S01]  /*6260*/  FMUL.FTZ R225, R201.reuse, R219 ;  /* 0x000000dbc9e17220 */ /* 0x044fe20000410000 */
[----:B------:R-:W-:Y:S01]  /*6270*/  FMUL.FTZ R201, R201, R221 ;  /* 0x000000ddc9c97220 */ /* 0x000fe20000410000 */
[----:B------:R-:W-:Y:S01]  /*6280*/  FMUL.FTZ R233, R102, R233 ;  /* 0x000000e966e97220 */ /* 0x000fe20000410000 */
[----:B------:R-:W-:Y:S01]  /*6290*/  STS [R78+0x28], R229 ;  /* 0x000028e54e007388 */ /* 0x000fe20000000800 */
[----:B0-----:R-:W-:Y:S01]  /*62a0*/  FMUL.FTZ R3, R111, R2 ;  /* 0x000000026f037220 */ /* 0x001fe20000410000 */
[----:B------:R-:W-:Y:S01]  /*62b0*/  FMUL.FTZ R225, R104, R225 ;  /* 0x000000e168e17220 */ /* 0x000fe20000410000 */
[----:B------:R-:W-:Y:S01]  /*62c0*/  FMUL.FTZ R201, R100, R201 ;  /* 0x000000c964c97220 */ /* 0x000fe20000410000 */
[----:B------:R-:W-:Y:S01]  /*62d0*/  STS [R78+0x2c], R235 ;  /* 0x00002ceb4e007388 */ /* 0x000fe20000000800 */
[----:B------:R-:W-:Y:S01]  /*62e0*/  SHF.R.S32.HI R2, RZ, 0x1f, R85 ;  /* 0x0000001fff027819 */ /* 0x000fe20000011455 */
[----:B------:R-:W-:Y:S01]  /*62f0*/  FFMA.FTZ R183, R126, R191, R183 ;  /* 0x000000bf7eb77223 */ /* 0x000fe200000100b7 */
[----:B------:R-:W-:Y:S01]  /*6300*/  FFMA.FTZ R223, R104, R136, R223 ;  /* 0x0000008868df7223 */ /* 0x000fe200000100df */
[----:B------:R0:W-:Y:S01]  /*6310*/  STS [R78+0x24], R3 ;  /* 0x000024034e007388 */ /* 0x0001e20000000800 */
[----:B------:R-:W-:Y:S01]  /*6320*/  FMUL.FTZ R15, R15, R168 ;  /* 0x000000a80f0f7220 */ /* 0x000fe20000410000 */
[----:B------:R-:W-:-:S02]  /*6330*/  IMAD R2, R2, UR36, RZ ;  /* 0x0000002402027c24 */ /* 0x000fc4000f8e02ff */
[----:B------:R-:W-:Y:S01]  /*6340*/  FFMA.FTZ R185, R128, R183, R185 ;  /* 0x000000b780b97223 */ /* 0x000fe200000100b9 */
[----:B------:R1:W-:Y:S01]  /*6350*/  STS [R78+0x30], R231 ;  /* 0x000030e74e007388 */ /* 0x0003e20000000800 */
[----:B------:R-:W-:Y:S01]  /*6360*/  FFMA.FTZ R15, R102, R15, R223 ;  /* 0x0000000f660f7223 */ /* 0x000fe200000100df */
[----:B------:R-:W-:Y:S01]  /*6370*/  FMUL.FTZ R14, R14, R221 ;  /* 0x000000dd0e0e7220 */ /* 0x000fe20000410000 */
[----:B------:R-:W-:Y:S01]  /*6380*/  FFMA.FTZ R187, R130, R185, R187 ;  /* 0x000000b982bb7223 */ /* 0x000fe200000100bb */
[----:B------:R1:W-:Y:S01]  /*6390*/  STS [R78+0x34], R225 ;  /* 0x000034e14e007388 */ /* 0x0003e20000000800 */
[----:B0-----:R-:W-:Y:S01]  /*63a0*/  IMAD R3, R85, UR37, R2 ;  /* 0x0000002555037c24 */ /* 0x001fe2000f8e0202 */
[----:B------:R-:W-:Y:S02]  /*63b0*/  IADD3 R2, P2, PT, R12, UR22, RZ ;  /* 0x000000160c027c10 */ /* 0x000fe4000ff5e0ff */
[----:B------:R1:W-:Y:S01]  /*63c0*/  STS [R78+0x38], R233 ;  /* 0x000038e94e007388 */ /* 0x0003e20000000800 */
[----:B------:R-:W-:Y:S01]  /*63d0*/  FFMA.FTZ R14, R100, R14, R15 ;  /* 0x0000000e640e7223 */ /* 0x000fe2000001000f */
[----:B------:R-:W-:Y:S01]  /*63e0*/  FFMA.FTZ R189, R132, R187, R189 ;  /* 0x000000bb84bd7223 */ /* 0x000fe200000100bd */
[----:B------:R-:W-:Y:S01]  /*63f0*/  IADD3.X R3, PT, PT, R13, R3, RZ, P2, !PT ;  /* 0x000000030d037210 */ /* 0x000fe200017fe4ff */
[----:B------:R1:W-:Y:S01]  /*6400*/  STS [R78+0x3c], R201 ;  /* 0x00003cc94e007388 */ /* 0x0003e20000000800 */
[----:B------:R-:W-:Y:S01]  /*6410*/  MOV R13, UR19 ;  /* 0x00000013000d7c02 */ /* 0x000fe20008000f00 */
[----:B------:R-:W-:Y:S01]  /*6420*/  BAR.SYNC.DEFER_BLOCKING 0x0 ;  /* 0x0000000000007b1d */ /* 0x000fe20000010000 */
[----:B------:R-:W-:-:S02]  /*6430*/  IMAD.WIDE.U32 R2, R181, UR38, R2 ;  /* 0x00000026b5027c25 */ /* 0x000fc4000f8e0002 */
[----:B------:R-:W-:Y:S02]  /*6440*/  IADD3 R134, PT, PT, R13, -UR22, -R82 ;  /* 0x800000160d867c10 */ /* 0x000fe4000fffe852 */
[----:B------:R-:W-:Y:S01]  /*6450*/  IMAD R3, R181, UR39, R3 ;  /* 0x00000027b5037c24 */ /* 0x000fe2000f8e0203 */
[----:B------:R-:W-:Y:S02]  /*6460*/  LEA R12, P2, R2, UR40, 0x2 ;  /* 0x00000028020c7c11 */ /* 0x000fe4000f8410ff */
[----:B------:R-:W-:Y:S02]  /*6470*/  ISETP.GE.AND P3, PT, R134, 0x21, PT ;  /* 0x000000218600780c */ /* 0x000fe40003f66270 */
[----:B------:R-:W-:Y:S02]  /*6480*/  LEA.HI.X R13, R2, UR41, R3, 0x2, P2 ;  /* 0x00000029020d7c11 */ /* 0x000fe400090f1403 */
[C---:B------:R-:W-:Y:S02]  /*6490*/  ISETP.GE.AND P2, PT, R134.reuse, 0x1, PT ;  /* 0x000000018600780c */ /* 0x040fe40003f46270 */
[----:B------:R-:W-:-:S02]  /*64a0*/  ISETP.GE.AND P4, PT, R134, 0x41, PT ;  /* 0x000000418600780c */ /* 0x000fc40003f86270 */
[----:B------:R-:W-:Y:S01]  /*64b0*/  ISETP.GE.AND P5, PT, R134, 0x61, PT ;  /* 0x000000618600780c */ /* 0x000fe20003fa6270 */
[----:B------:R1:W0:Y:S08]  /*64c0*/  LDS R227, [R77+0x8d0] ;  /* 0x0008d0004de37984 */ /* 0x0002300000000800 */
[----:B-1----:R-:W-:Y:S05]  /*64d0*/  @!P2 BRA `(.L_x_6874) ;  /* 0x000000000010a947 */ /* 0x002fea0003800000 */
[----:B------:R-:W-:-:S04]  /*64e0*/  LEA.HI R2, R82, R82, RZ, 0x1b ;  /* 0x0000005252027211 */ /* 0x000fc800078fd8ff */
[----:B------:R-:W-:-:S05]  /*64f0*/  LEA R2, R2, UR32, 0x2 ;  /* 0x0000002002027c11 */ /* 0x000fca000f8e10ff */
[----:B------:R-:W1:Y:S04]  /*6500*/  LDS R3, [R2+0x850] ;  /* 0x0008500002037984 */ /* 0x000e680000000800 */
[----:B-1----:R1:W-:Y:S02]  /*6510*/  REDG.E.ADD.F32.FTZ.RN.STRONG.GPU desc[UR24][R12.64], R3 ;  /* 0x000000030c0079a6 */ /* 0x0023e4000c12f318 */
.L_x_6874:
[----:B------:R-:W-:Y:S05]  /*6520*/  BSYNC.RECONVERGENT B0 ;  /* 0x0000000000007941 */ /* 0x000fea0003800200 */
.L_x_6873:
[----:B------:R-:W-:Y:S04]  /*6530*/  BSSY.RECONVERGENT B0, `(.L_x_6875) ;  /* 0x0000003000007945 */ /* 0x000fe80003800200 */
[----:B------:R-:W-:Y:S05]  /*6540*/  @!P3 BRA `(.L_x_6876) ;  /* 0x000000000004b947 */ /* 0x000fea0003800000 */
[----:B0-----:R2:W-:Y:S02]  /*6550*/  REDG.E.ADD.F32.FTZ.RN.STRONG.GPU desc[UR24][R12.64+0x80], R227 ;  /* 0x000080e30c0079a6 */ /* 0x0015e4000c12f318 */
.L_x_6876:
[----:B------:R-:W-:Y:S05]  /*6560*/  BSYNC.RECONVERGENT B0 ;  /* 0x0000000000007941 */ /* 0x000fea0003800200 */
.L_x_6875:
[----:B-1----:R1:W3:Y:S01]  /*6570*/  LDS R3, [R76+0x950] ;  /* 0x000950004c037984 */ /* 0x0022e20000000800 */
[----:B------:R-:W-:Y:S04]  /*6580*/  BSSY.RECONVERGENT B0, `(.L_x_6877) ;  /* 0x0000003000007945 */ /* 0x000fe80003800200 */
[----:B------:R-:W-:Y:S05]  /*6590*/  @!P4 BRA `(.L_x_6878) ;  /* 0x000000000004c947 */ /* 0x000fea0003800000 */
[----:B---3--:R4:W-:Y:S02]  /*65a0*/  REDG.E.ADD.F32.FTZ.RN.STRONG.GPU desc[UR24][R12.64+0x100], R3 ;  /* 0x000100030c0079a6 */ /* 0x0089e4000c12f318 */
.L_x_6878:
[----:B------:R-:W-:Y:S05]  /*65b0*/  BSYNC.RECONVERGENT B0 ;  /* 0x0000000000007941 */ /* 0x000fea0003800200 */
.L_x_6877:
[----:B---34-:R3:W4:Y:S01]  /*65c0*/  LDS R3, [R75+0x9d0] ;  /* 0x0009d0004b037984 */ /* 0x0187220000000800 */
[----:B------:R-:W-:Y:S04]  /*65d0*/  BSSY.RECONVERGENT B0, `(.L_x_6879) ;  /* 0x0000003000007945 */ /* 0x000fe80003800200 */
[----:B------:R-:W-:Y:S05]  /*65e0*/  @!P5 BRA `(.L_x_6880) ;  /* 0x000000000004d947 */ /* 0x000fea0003800000 */
[----:B----4-:R4:W-:Y:S02]  /*65f0*/  REDG.E.ADD.F32.FTZ.RN.STRONG.GPU desc[UR24][R12.64+0x180], R3 ;  /* 0x000180030c0079a6 */ /* 0x0109e4000c12f318 */
.L_x_6880:
[----:B------:R-:W-:Y:S05]  /*6600*/  BSYNC.RECONVERGENT B0 ;  /* 0x0000000000007941 */ /* 0x000fea0003800200 */
.L_x_6879:
[----:B----4-:R4:W0:Y:S01]  /*6610*/  LDS R3, [R74+0xa50] ;  /* 0x000a50004a037984 */ /* 0x0108220000000800 */
        /* <DEDUP_REMOVED lines=8> */
.L_x_6882:
[----:B------:R-:W-:Y:S05]  /*66a0*/  BSYNC.RECONVERGENT B0 ;  /* 0x0000000000007941 */ /* 0x000fea0003800200 */
.L_x_6881:
[----:B0-----:R0:W0:Y:S01]  /*66b0*/  LDS R3, [R73+0xad0] ;  /* 0x000ad00049037984 */ /* 0x0010220000000800 */
[----:B------:R-:W-:Y:S04]  /*66c0*/  BSSY.RECONVERGENT B0, `(.L_x_6883) ;  /* 0x0000003000007945 */ /* 0x000fe80003800200 */
[----:B------:R-:W-:Y:S05]  /*66d0*/  @!P2 BRA `(.L_x_6884) ;  /* 0x000000000004a947 */ /* 0x000fea0003800000 */
[----:B0-----:R0:W-:Y:S02]  /*66e0*/  REDG.E.ADD.F32.FTZ.RN.STRONG.GPU desc[UR24][R12.64+0x280], R3 ;  /* 0x000280030c0079a6 */ /* 0x0011e4000c12f318 */
.L_x_6884:
[----:B------:R-:W-:Y:S05]  /*66f0*/  BSYNC.RECONVERGENT B0 ;  /* 0x0000000000007941 */ /* 0x000fea0003800200 */
.L_x_6883:
[----:B0-----:R0:W0:Y:S01]  /*6700*/  LDS R3, [R72+0xb50] ;  /* 0x000b500048037984 */ /* 0x0010220000000800 */
[----:B------:R-:W-:Y:S04]  /*6710*/  BSSY.RECONVERGENT B0, `(.L_x_6885) ;  /* 0x0000003000007945 */ /* 0x000fe80003800200 */
[----:B------:R-:W-:Y:S05]  /*6720*/  @!P3 BRA `(.L_x_6886) ;  /* 0x000000000004b947 */ /* 0x000fea0003800000 */
[----:B0-----:R0:W-:Y:S02]  /*6730*/  REDG.E.ADD.F32.FTZ.RN.STRONG.GPU desc[UR24][R12.64+0x300], R3 ;  /* 0x000300030c0079a6 */ /* 0x0011e4000c12f318 */
.L_x_6886:
[----:B------:R-:W-:Y:S05]  /*6740*/  BSYNC.RECONVERGENT B0 ;  /* 0x0000000000007941 */ /* 0x000fea0003800200 */
.L_x_6885:
[----:B0-----:R0:W0:Y:S01]  /*6750*/  LDS R3, [R71+0xbd0] ;  /* 0x000bd00047037984 */ /* 0x0010220000000800 */
[----:B------:R-:W-:Y:S04]  /*6760*/  BSSY.RECONVERGENT B0, `(.L_x_6887) ;  /* 0x0000003000007945 */ /* 0x000fe80003800200 */
[----:B------:R-:W-:Y:S05]  /*6770*/  @!P4 BRA `(.L_x_6888) ;  /* 0x000000000004c947 */ /* 0x000fea0003800000 */
[----:B0-----:R0:W-:Y:S02]  /*6780*/  REDG.E.ADD.F32.FTZ.RN.STRONG.GPU desc[UR24][R12.64+0x380], R3 ;  /* 0x000380030c0079a6 */ /* 0x0011e4000c12f318 */
.L_x_6888:
[----:B------:R-:W-:Y:S05]  /*6790*/  BSYNC.RECONVERGENT B0 ;  /* 0x0000000000007941 */ /* 0x000fea0003800200 */
.L_x_6887:
[----:B0-----:R0:W0:Y:S01]  /*67a0*/  LDS R3, [R70+0xc50] ;  /* 0x000c500046037984 */ /* 0x0010220000000800 */
[----:B------:R-:W-:Y:S01]  /*67b0*/  BSSY.RECONVERGENT B0, `(.L_x_6889) ;  /* 0x0000004000007945 */ /* 0x000fe20003800200 */
[----:B------:R-:W-:-:S03]  /*67c0*/  IADD3 R15, PT, PT, R82, 0x140, RZ ;  /* 0x00000140520f7810 */ /* 0x000fc60007ffe0ff */
[----:B------:R-:W-:Y:S05]  /*67d0*/  @!P5 BRA `(.L_x_6890) ;  /* 0x000000000004d947 */ /* 0x000fea0003800000 */
[----:B0-----:R0:W-:Y:S02]  /*67e0*/  REDG.E.ADD.F32.FTZ.RN.STRONG.GPU desc[UR24][R12.64+0x400], R3 ;  /* 0x000400030c0079a6 */ /* 0x0011e4000c12f318 */
.L_x_6890:
[----:B------:R-:W-:Y:S05]  /*67f0*/  BSYNC.RECONVERGENT B0 ;  /* 0x0000000000007941 */ /* 0x000fea0003800200 */
.L_x_6889:
[-C--:B0-----:R-:W-:Y:S01]  /*6800*/  FFMA.FTZ R3, R31, -R98.reuse, R146 ;  /* 0x800000621f037223 */ /* 0x081fe20000010092 */
[----:B------:R-:W-:Y:S01]  /*6810*/  FMUL.FTZ R2, R189, R98 ;  /* 0x00000062bd027220 */ /* 0x000fe20000410000 */
[-C--:B------:R-:W-:Y:S01]  /*6820*/  FFMA.FTZ R199, R30, -R109.reuse, R199 ;  /* 0x8000006d1ec77223 */ /* 0x080fe200000100c7 */
[----:B------:R-:W-:Y:S01]  /*6830*/  FMUL.FTZ R126, R187, R109 ;  /* 0x0000006dbb7e7220 */ /* 0x000fe20000410000 */
[----:B------:R-:W-:Y:S01]  /*6840*/  ISETP.GE.AND P2, PT, R134, 0x121, PT ;  /* 0x000001218600780c */ /* 0x000fe20003f46270 */
[----:B------:R-:W-:Y:S01]  /*6850*/  FFMA.FTZ R201, R2, R3, RZ ;  /* 0x0000000302c97223 */ /* 0x000fe200000100ff */
[----:B------:R-:W-:Y:S01]  /*6860*/  LEA.HI R15, R15, R82, RZ, 0x1b ;  /* 0x000000520f0f7211 */ /* 0x000fe200078fd8ff */
[----:B------:R-:W-:Y:S01]  /*6870*/  BSSY.RECONVERGENT B0, `(.L_x_6891) ;  /* 0x0000009000007945 */ /* 0x000fe20003800200 */
[----:B------:R-:W-:Y:S01]  /*6880*/  ISETP.GE.AND P3, PT, R134, 0x141, PT ;  /* 0x000001418600780c */ /* 0x000fe20003f66270 */
[----:B------:R-:W-:Y:S01]  /*6890*/  FFMA.FTZ R130, R126, R199, R201 ;  /* 0x000000c77e827223 */ /* 0x000fe200000100c9 */
[----:B------:R-:W-:Y:S01]  /*68a0*/  LEA R132, R15, UR32, 0x2 ;  /* 0x000000200f847c11 */ /* 0x000fe2000f8e10ff */
[----:B------:R0:W0:Y:S01]  /*68b0*/  LDS R201, [R69+0xcd0] ;  /* 0x000cd00045c97984 */ /* 0x0000220000000800 */
[-C--:B------:R-:W-:Y:S01]  /*68c0*/  FFMA.FTZ R154, R29, -R96.reuse, R154 ;  /* 0x800000601d9a7223 */ /* 0x080fe2000001009a */
[----:B------:R-:W-:-:S04]  /*68d0*/  FMUL.FTZ R15, R185, R96 ;  /* 0x00000060b90f7220 */ /* 0x000fc80000410000 */
[----:B------:R-:W-:Y:S05]  /*68e0*/  @!P2 BRA `(.L_x_6892) ;  /* 0x000000000004a947 */ /* 0x000fea0003800000 */
[----:B0-----:R0:W-:Y:S02]  /*68f0*/  REDG.E.ADD.F32.FTZ.RN.STRONG.GPU desc[UR24][R12.64+0x480], R201 ;  /* 0x000480c90c0079a6 */ /* 0x0011e4000c12f318 */
.L_x_6892:
[----:B------:R-:W-:Y:S05]  /*6900*/  BSYNC.RECONVERGENT B0 ;  /* 0x0000000000007941 */ /* 0x000fea0003800200 */
.L_x_6891:
[----:B0-----:R0:W0:Y:S01]  /*6910*/  LDS R201, [R132+0xd50] ;  /* 0x000d500084c97984 */ /* 0x0010220000000800 */
[----:B------:R-:W-:Y:S01]  /*6920*/  BSSY.RECONVERGENT B0, `(.L_x_6893) ;  /* 0x0000006000007945 */ /* 0x000fe20003800200 */
[-C--:B------:R-:W-:Y:S01]  /*6930*/  FFMA.FTZ R205, R28, -R107.reuse, R205 ;  /* 0x8000006b1ccd7223 */ /* 0x080fe200000100cd */
[----:B------:R-:W-:Y:S01]  /*6940*/  FMUL.FTZ R128, R183, R107 ;  /* 0x0000006bb7807220 */ /* 0x000fe20000410000 */
[----:B------:R-:W-:Y:S01]  /*6950*/  FFMA.FTZ R223, R15, R154, R130 ;  /* 0x0000009a0fdf7223 */ /* 0x000fe20000010082 */
[----:B------:R-:W-:Y:S06]  /*6960*/  @!P3 BRA `(.L_x_6894) ;  /* 0x000000000004b947 */ /* 0x000fec0003800000 */
[----:B0-----:R0:W-:Y:S02]  /*6970*/  REDG.E.ADD.F32.FTZ.RN.STRONG.GPU desc[UR24][R12.64+0x500], R201 ;  /* 0x000500c90c0079a6 */ /* 0x0011e4000c12f318 */
.L_x_6894:
[----:B------:R-:W-:Y:S05]  /*6980*/  BSYNC.RECONVERGENT B0 ;  /* 0x0000000000007941 */ /* 0x000fea0003800200 */
.L_x_6893:
[----:B------:R-:W-:Y:S01]  /*6990*/  IADD3 R225, PT, PT, R82, 0x160, RZ ;  /* 0x0000016052e17810 */ /* 0x000fe20007ffe0ff */
[----:B0-----:R-:W-:Y:S01]  /*69a0*/  FFMA.FTZ R132, R26, -R105, R207 ;  /* 0x800000691a847223 */ /* 0x001fe200000100cf */
[-C--:B------:R-:W-:Y:S01]  /*69b0*/  FFMA.FTZ R201, R27, -R94.reuse, R156 ;  /* 0x8000005e1bc97223 */ /* 0x080fe2000001009c */
[----:B------:R-:W-:Y:S01]  /*69c0*/  FMUL.FTZ R130, R191, R94 ;  /* 0x0000005ebf827220 */ /* 0x000fe20000410000 */
[----:B------:R-:W-:Y:S01]  /*69d0*/  LEA.HI R225, R225, R82, RZ, 0x1b ;  /* 0x00000052e1e17211 */ /* 0x000fe200078fd8ff */
[----:B------:R-:W-:Y:S01]  /*69e0*/  FFMA.FTZ R223, R128, R205, R223 ;  /* 0x000000cd80df7223 */ /* 0x000fe200000100df */
[----:B------:R-:W-:Y:S01]  /*69f0*/  FMUL.FTZ R136, R197, R105 ;  /* 0x00000069c5887220 */ /* 0x000fe20000410000 */
[-C--:B------:R-:W-:Y:S01]  /*6a00*/  FFMA.FTZ R158, R25, -R92.reuse, R158 ;  /* 0x8000005c199e7223 */ /* 0x080fe2000001009e */
[----:B------:R-:W-:Y:S01]  /*6a10*/  LEA R207, R225, UR32, 0x2 ;  /* 0x00000020e1cf7c11 */ /* 0x000fe2000f8e10ff */
[----:B------:R-:W-:Y:S01]  /*6a20*/  FFMA.FTZ R223, R130, R201, R223 ;  /* 0x000000c982df7223 */ /* 0x000fe200000100df */
[----:B------:R-:W-:Y:S01]  /*6a30*/  FMUL.FTZ R138, R195, R92 ;  /* 0x0000005cc38a7220 */ /* 0x000fe20000410000 */
[-C--:B------:R-:W-:Y:S01]  /*6a40*/  FFMA.FTZ R209, R24, -R103.reuse, R209 ;  /* 0x8000006718d17223 */ /* 0x080fe200000100d1 */
[----:B------:R-:W-:Y:S01]  /*6a50*/  FMUL.FTZ R140, R193, R103 ;  /* 0x00000067c18c7220 */ /* 0x000fe20000410000 */
[----:B------:R-:W-:Y:S01]  /*6a60*/  FFMA.FTZ R223, R136, R132, R223 ;  /* 0x0000008488df7223 */ /* 0x000fe200000100df */
[----:B------:R-:W0:Y:S01]  /*6a70*/  LDS R207, [R207+0xdd0] ;  /* 0x000dd000cfcf7984 */ /* 0x000e220000000800 */
[-C--:B------:R-:W-:Y:S01]  /*6a80*/  FFMA.FTZ R160, R23, -R90.reuse, R160 ;  /* 0x8000005a17a07223 */ /* 0x080fe200000100a0 */
[----:B------:R-:W-:Y:S01]  /*6a90*/  FMUL.FTZ R142, R203, R90 ;  /* 0x0000005acb8e7220 */ /* 0x000fe20000410000 */
[----:B------:R-:W-:Y:S01]  /*6aa0*/  FFMA.FTZ R223, R138, R158, R223 ;  /* 0x0000009e8adf7223 */ /* 0x000fe200000100df */
[----:B------:R-:W-:Y:S01]  /*6ab0*/  ISETP.GE.AND P6, PT, R134, 0x161, PT ;  /* 0x000001618600780c */ /* 0x000fe20003fc6270 */
[-C--:B------:R-:W-:Y:S01]  /*6ac0*/  FMUL.FTZ R144, R215, R101.reuse ;  /* 0x00000065d7907220 */ /* 0x080fe20000410000 */
[----:B------:R-:W-:Y:S01]  /*6ad0*/  FFMA.FTZ R211, R22, -R101, R211 ;  /* 0x8000006516d37223 */ /* 0x000fe200000100d3 */
[----:B------:R-:W-:Y:S01]  /*6ae0*/  FFMA.FTZ R223, R140, R209, R223 ;  /* 0x000000d18cdf7223 */ /* 0x000fe200000100df */
[-C--:B------:R-:W-:Y:S01]  /*6af0*/  FMUL.FTZ R146, R239, R88.reuse ;  /* 0x00000058ef927220 */ /* 0x080fe20000410000 */
[----:B------:R-:W-:Y:S01]  /*6b00*/  FFMA.FTZ R162, R21, -R88, R162 ;  /* 0x8000005815a27223 */ /* 0x000fe200000100a2 */
[-C--:B------:R-:W-:Y:S01]  /*6b10*/  FMUL.FTZ R148, R241, R97.reuse ;  /* 0x00000061f1947220 */ /* 0x080fe20000410000 */
[----:B------:R-:W-:Y:S01]  /*6b20*/  FFMA.FTZ R223, R142, R160, R223 ;  /* 0x000000a08edf7223 */ /* 0x000fe200000100df */
[----:B------:R-:W-:Y:S01]  /*6b30*/  FFMA.FTZ R213, R20, -R97, R213 ;  /* 0x8000006114d57223 */ /* 0x000fe200000100d5 */
[----:B------:R-:W-:Y:S01]  /*6b40*/  BSSY.RECONVERGENT B0, `(.L_x_6895) ;  /* 0x000000c000007945 */ /* 0x000fe20003800200 */
[----:B------:R-:W-:Y:S01]  /*6b50*/  ISETP.GE.AND P2, PT, R134, 0x181, PT ;  /* 0x000001818600780c */ /* 0x000fe20003f46270 */
[----:B------:R-:W-:Y:S01]  /*6b60*/  FFMA.FTZ R223, R144, R211, R223 ;  /* 0x000000d390df7223 */ /* 0x000fe200000100df */
[C---:B------:R-:W-:Y:S01]  /*6b70*/  ISETP.GE.AND P3, PT, R134.reuse, 0x1a1, PT ;  /* 0x000001a18600780c */ /* 0x040fe20003f66270 */
[----:B------:R-:W-:Y:S01]  /*6b80*/  FMUL.FTZ R150, R243, R120 ;  /* 0x00000078f3967220 */ /* 0x000fe20000410000 */
[----:B------:R-:W-:Y:S01]  /*6b90*/  ISETP.GE.AND P4, PT, R134, 0x1c1, PT ;  /* 0x000001c18600780c */ /* 0x000fe20003f86270 */
[----:B------:R-:W-:Y:S01]  /*6ba0*/  FFMA.FTZ R223, R146, R162, R223 ;  /* 0x000000a292df7223 */ /* 0x000fe200000100df */
[----:B------:R-:W-:Y:S01]  /*6bb0*/  FFMA.FTZ R174, R19, -R120, R174 ;  /* 0x8000007813ae7223 */ /* 0x000fe200000100ae */
[----:B------:R-:W-:-:S02]  /*6bc0*/  ISETP.GE.AND P5, PT, R134, 0x1e1, PT ;  /* 0x000001e18600780c */ /* 0x000fc40003fa6270 */
[----:B------:R-:W-:Y:S01]  /*6bd0*/  FFMA.FTZ R223, R148, R213, R223 ;  /* 0x000000d594df7223 */ /* 0x000fe200000100df */
[----:B------:R-:W-:Y:S10]  /*6be0*/  @!P6 BRA `(.L_x_6896) ;  /* 0x000000000004e947 */ /* 0x000ff40003800000 */
[----:B0-----:R0:W-:Y:S02]  /*6bf0*/  REDG.E.ADD.F32.FTZ.RN.STRONG.GPU desc[UR24][R12.64+0x580], R207 ;  /* 0x000580cf0c0079a6 */ /* 0x0011e4000c12f318 */
.L_x_6896:
[----:B------:R-:W-:Y:S05]  /*6c00*/  BSYNC.RECONVERGENT B0 ;  /* 0x0000000000007941 */ /* 0x000fea0003800200 */
.L_x_6895:
[----:B0-----:R0:W0:Y:S01]  /*6c10*/  LDS R207, [R68+0xe50] ;  /* 0x000e500044cf7984 */ /* 0x0010220000000800 */
[----:B------:R-:W-:Y:S01]  /*6c20*/  BSSY.RECONVERGENT B0, `(.L_x_6897) ;  /* 0x0000006000007945 */ /* 0x000fe20003800200 */
[-C--:B------:R-:W-:Y:S01]  /*6c30*/  FMUL.FTZ R134, R245, R127.reuse ;  /* 0x0000007ff5867220 */ /* 0x080fe20000410000 */
[----:B------:R-:W-:Y:S01]  /*6c40*/  FFMA.FTZ R219, R18, -R127, R219 ;  /* 0x8000007f12db7223 */ /* 0x000fe200000100db */
[----:B------:R-:W-:Y:S01]  /*6c50*/  FFMA.FTZ R223, R150, R174, R223 ;  /* 0x000000ae96df7223 */ /* 0x000fe200000100df */
[----:B------:R-:W-:Y:S06]  /*6c60*/  @!P2 BRA `(.L_x_6898) ;  /* 0x000000000004a947 */ /* 0x000fec0003800000 */
[----:B0-----:R0:W-:Y:S02]  /*6c70*/  REDG.E.ADD.F32.FTZ.RN.STRONG.GPU desc[UR24][R12.64+0x600], R207 ;  /* 0x000600cf0c0079a6 */ /* 0x0011e4000c12f318 */
.L_x_6898:
[----:B------:R-:W-:Y:S05]  /*6c80*/  BSYNC.RECONVERGENT B0 ;  /* 0x0000000000007941 */ /* 0x000fea0003800200 */
.L_x_6897:
[----:B0-----:R0:W0:Y:S01]  /*6c90*/  LDS R207, [R67+0xed0] ;  /* 0x000ed00043cf7984 */ /* 0x0010220000000800 */
[----:B------:R-:W-:Y:S01]  /*6ca0*/  BSSY.RECONVERGENT B0, `(.L_x_6899) ;  /* 0x0000006000007945 */ /* 0x000fe20003800200 */
[-C--:B------:R-:W-:Y:S01]  /*6cb0*/  FMUL.FTZ R152, R247, R122.reuse ;  /* 0x0000007af7987220 */ /* 0x080fe20000410000 */
[----:B------:R-:W-:Y:S01]  /*6cc0*/  FFMA.FTZ R168, R17, -R122, R168 ;  /* 0x8000007a11a87223 */ /* 0x000fe200000100a8 */
[----:B------:R-:W-:Y:S01]  /*6cd0*/  FFMA.FTZ R223, R134, R219, R223 ;  /* 0x000000db86df7223 */ /* 0x000fe200000100df */
[----:B------:R-:W-:Y:S06]  /*6ce0*/  @!P3 BRA `(.L_x_6900) ;  /* 0x000000000004b947 */ /* 0x000fec0003800000 */
[----:B0-----:R0:W-:Y:S02]  /*6cf0*/  REDG.E.ADD.F32.FTZ.RN.STRONG.GPU desc[UR24][R12.64+0x680], R207 ;  /* 0x000680cf0c0079a6 */ /* 0x0011e4000c12f318 */
.L_x_6900:
[----:B------:R-:W-:Y:S05]  /*6d00*/  BSYNC.RECONVERGENT B0 ;  /* 0x0000000000007941 */ /* 0x000fea0003800200 */
.L_x_6899:
[----:B0-----:R0:W0:Y:S01]  /*6d10*/  LDS R207, [R66+0xf50] ;  /* 0x000f500042cf7984 */ /* 0x0010220000000800 */
[----:B------:R-:W-:Y:S01]  /*6d20*/  BSSY.RECONVERGENT B0, `(.L_x_6901) ;  /* 0x0000006000007945 */ /* 0x000fe20003800200 */
[-C--:B------:R-:W-:Y:S01]  /*6d30*/  FMUL.FTZ R225, R217, R141.reuse ;  /* 0x0000008dd9e17220 */ /* 0x080fe20000410000 */
[----:B------:R-:W-:Y:S01]  /*6d40*/  FFMA.FTZ R221, R16, -R141, R221 ;  /* 0x8000008d10dd7223 */ /* 0x000fe200000100dd */
[----:B------:R-:W-:Y:S01]  /*6d50*/  FFMA.FTZ R156, R152, R168, R223 ;  /* 0x000000a8989c7223 */ /* 0x000fe200000100df */
[----:B------:R-:W-:Y:S06]  /*6d60*/  @!P4 BRA `(.L_x_6902) ;  /* 0x000000000004c947 */ /* 0x000fec0003800000 */
[----:B0-----:R0:W-:Y:S02]  /*6d70*/  REDG.E.ADD.F32.FTZ.RN.STRONG.GPU desc[UR24][R12.64+0x700], R207 ;  /* 0x000700cf0c0079a6 */ /* 0x0011e4000c12f318 */
.L_x_6902:
[----:B------:R-:W-:Y:S05]  /*6d80*/  BSYNC.RECONVERGENT B0 ;  /* 0x0000000000007941 */ /* 0x000fea0003800200 */
.L_x_6901:
[----:B------:R1:W1:Y:S01]  /*6d90*/  LDS R223, [R65+0xfd0] ;  /* 0x000fd00041df7984 */ /* 0x0002620000000800 */
[----:B------:R-:W-:Y:S01]  /*6da0*/  BSSY.RECONVERGENT B0, `(.L_x_6903) ;  /* 0x0000004000007945 */ /* 0x000fe20003800200 */
[----:B0-----:R-:W-:-:S03]  /*6db0*/  FFMA.FTZ R207, R225, R221, R156 ;  /* 0x000000dde1cf7223 */ /* 0x001fc6000001009c */
[----:B------:R-:W-:Y:S05]  /*6dc0*/  @!P5 BRA `(.L_x_6904) ;  /* 0x000000000004d947 */ /* 0x000fea0003800000 */
[----:B-1----:R0:W-:Y:S02]  /*6dd0*/  REDG.E.ADD.F32.FTZ.RN.STRONG.GPU desc[UR24][R12.64+0x780], R223 ;  /* 0x000780df0c0079a6 */ /* 0x0021e4000c12f318 */
.L_x_6904:
[----:B------:R-:W-:Y:S05]  /*6de0*/  BSYNC.RECONVERGENT B0 ;  /* 0x0000000000007941 */ /* 0x000fea0003800200 */
.L_x_6903:
[----:B0-2---:R-:W0:Y:S01]  /*6df0*/  SHFL.DOWN PT, R12, R207, 0x1, 0x1f ;  /* 0x08201f00cf0c7f89 */ /* 0x005e2200000e0000 */
[----:B------:R-:W-:Y:S01]  /*6e00*/  ISETP.GT.AND P2, PT, R49, 0x1e, PT ;  /* 0x0000001e3100780c */ /* 0x000fe20003f44270 */
[----:B------:R-:W-:Y:S01]  /*6e10*/  FADD.FTZ R163, R140, R163 ;  /* 0x000000a38ca37221 */ /* 0x000fe20000010000 */
[----:B------:R-:W-:Y:S01]  /*6e20*/  FADD.FTZ R159, R136, R159 ;  /* 0x0000009f889f7221 */ /* 0x000fe20000010000 */
[----:B------:R-:W2:Y:S01]  /*6e30*/  SHFL.DOWN PT, R13, R14, 0x1, 0x1f ;  /* 0x08201f000e0d7f89 */ /* 0x000ea200000e0000 */
[----:B------:R-:W-:Y:S01]  /*6e40*/  FADD.FTZ R157, R130, R157 ;  /* 0x0000009d829d7221 */ /* 0x000fe20000010000 */
[----:B------:R-:W-:Y:S01]  /*6e50*/  FADD.FTZ R155, R128, R155 ;  /* 0x0000009b809b7221 */ /* 0x000fe20000010000 */
[----:B------:R-:W-:Y:S01]  /*6e60*/  FMUL.FTZ R128, R124, R245 ;  /* 0x000000f57c807220 */ /* 0x000fe20000410000 */
[----:B------:R-:W-:Y:S01]  /*6e70*/  FADD.FTZ R151, R126, R151 ;  /* 0x000000977e977221 */ /* 0x000fe20000010000 */
[----:B------:R-:W-:Y:S01]  /*6e80*/  FMUL.FTZ R126, R124, R217 ;  /* 0x000000d97c7e7220 */ /* 0x000fe20000410000 */
[----:B------:R-:W-:Y:S01]  /*6e90*/  FADD.FTZ R175, R134, R175 ;  /* 0x000000af86af7221 */ /* 0x000fe20000010000 */
[----:B------:R-:W-:Y:S01]  /*6ea0*/  FMUL.FTZ R219, R219, R128 ;  /* 0x00000080dbdb7220 */ /* 0x000fe20000410000 */
[----:B------:R-:W-:Y:S01]  /*6eb0*/  FMUL.FTZ R128, R124, R187 ;  /* 0x000000bb7c807220 */ /* 0x000fe20000410000 */
[----:B------:R-:W-:Y:S01]  /*6ec0*/  FMUL.FTZ R221, R221, R126 ;  /* 0x0000007edddd7220 */ /* 0x000fe20000410000 */
[----:B------:R-:W-:Y:S01]  /*6ed0*/  FADD.FTZ R149, R2, R149 ;  /* 0x0000009502957221 */ /* 0x000fe20000010000 */
[----:B------:R-:W-:Y:S01]  /*6ee0*/  BSSY.RECONVERGENT B0, `(.L_x_6905) ;  /* 0x000006a000007945 */ /* 0x000fe20003800200 */
[----:B------:R-:W-:Y:S01]  /*6ef0*/  FMUL.FTZ R199, R199, R128 ;  /* 0x00000080c7c77220 */ /* 0x000fe20000410000 */
[----:B------:R-:W-:Y:S01]  /*6f00*/  FFMA.FTZ R126, R16, R217, R221 ;  /* 0x000000d9107e7223 */ /* 0x000fe200000100dd */
[----:B------:R-:W-:Y:S01]  /*6f10*/  FADD.FTZ R179, R225, R179 ;  /* 0x000000b3e1b37221 */ /* 0x000fe20000010000 */
[----:B------:R-:W-:Y:S01]  /*6f20*/  FADD.FTZ R177, R152, R177 ;  /* 0x000000b198b17221 */ /* 0x000fe20000010000 */
[----:B------:R-:W-:Y:S01]  /*6f30*/  FFMA.FTZ R2, R30, R187, R199 ;  /* 0x000000bb1e027223 */ /* 0x000fe200000100c7 */
[----:B------:R-:W-:Y:S01]  /*6f40*/  FADD.FTZ R173, R150, R173 ;  /* 0x000000ad96ad7221 */ /* 0x000fe20000010000 */
[----:B------:R-:W-:Y:S01]  /*6f50*/  FADD.FTZ R171, R148, R171 ;  /* 0x000000ab94ab7221 */ /* 0x000fe20000010000 */
[----:B------:R-:W-:Y:S01]  /*6f60*/  FADD.FTZ R169, R146, R169 ;  /* 0x000000a992a97221 */ /* 0x000fe20000010000 */
[----:B0-----:R-:W-:Y:S01]  /*6f70*/  @!P2 FADD.FTZ R207, R207, R12 ;  /* 0x0000000ccfcfa221 */ /* 0x001fe20000010000 */
[----:B------:R-:W-:Y:S01]  /*6f80*/  FADD.FTZ R167, R144, R167 ;  /* 0x000000a790a77221 */ /* 0x000fe20000010000 */
[----:B------:R-:W-:Y:S01]  /*6f90*/  FADD.FTZ R165, R142, R165 ;  /* 0x000000a58ea57221 */ /* 0x000fe20000010000 */
[----:B------:R-:W-:Y:S01]  /*6fa0*/  FADD.FTZ R161, R138, R161 ;  /* 0x000000a18aa17221 */ /* 0x000fe20000010000 */
[----:B--2---:R-:W-:Y:S01]  /*6fb0*/  @!P2 FADD.FTZ R14, R14, R13 ;  /* 0x0000000d0e0ea221 */ /* 0x004fe20000010000 */
[----:B------:R-:W0:Y:S01]  /*6fc0*/  SHFL.DOWN PT, R12, R207, 0x2, 0x1f ;  /* 0x08401f00cf0c7f89 */ /* 0x000e2200000e0000 */
[----:B------:R-:W-:Y:S01]  /*6fd0*/  ISETP.GT.AND P2, PT, R49, 0x1d, PT ;  /* 0x0000001d3100780c */ /* 0x000fe20003f44270 */
[----:B------:R-:W-:Y:S01]  /*6fe0*/  FADD.FTZ R153, R15, R153 ;  /* 0x000000990f997221 */ /* 0x000fe20000010000 */
[----:B------:R-:W-:Y:S01]  /*6ff0*/  FADD.FTZ R145, R2, R145 ;  /* 0x0000009102917221 */ /* 0x000fe20000010000 */
[----:B------:R-:W2:Y:S01]  /*7000*/  SHFL.DOWN PT, R13, R14, 0x2, 0x1f ;  /* 0x08401f000e0d7f89 */ /* 0x000ea200000e0000 */
[----:B------:R-:W-:-:S09]  /*7010*/  FADD.FTZ R99, R126, R99 ;  /* 0x000000637e637221 */ /* 0x000fd20000010000 */
[----:B0-----:R-:W-:Y:S01]  /*7020*/  @!P2 FADD.FTZ R207, R207, R12 ;  /* 0x0000000ccfcfa221 */ /* 0x001fe20000010000 */
[----:B------:R-:W-:Y:S01]  /*7030*/  FMUL.FTZ R12, R124, R193 ;  /* 0x000000c17c0c7220 */ /* 0x000fe20000410000 */
[----:B--2---:R-:W-:-:S03]  /*7040*/  @!P2 FADD.FTZ R14, R14, R13 ;  /* 0x0000000d0e0ea221 */ /* 0x004fc60000010000 */
[----:B------:R-:W0:Y:S01]  /*7050*/  SHFL.DOWN PT, R156, R207, 0x4, 0x1f ;  /* 0x08801f00cf9c7f89 */ /* 0x000e2200000e0000 */
[----:B------:R-:W-:Y:S01]  /*7060*/  ISETP.GT.AND P2, PT, R49, 0x1b, PT ;  /* 0x0000001b3100780c */ /* 0x000fe20003f44270 */
[C---:B------:R-:W-:Y:S01]  /*7070*/  FMUL.FTZ R13, R124.reuse, R203 ;  /* 0x000000cb7c0d7220 */ /* 0x040fe20000410000 */
[----:B------:R-:W-:Y:S01]  /*7080*/  FMUL.FTZ R209, R209, R12 ;  /* 0x0000000cd1d17220 */ /* 0x000fe20000410000 */
[----:B-1----:R-:W1:Y:S01]  /*7090*/  SHFL.DOWN PT, R223, R14, 0x4, 0x1f ;  /* 0x08801f000edf7f89 */ /* 0x002e6200000e0000 */
[----:B------:R-:W-:Y:S01]  /*70a0*/  FMUL.FTZ R12, R124, R215 ;  /* 0x000000d77c0c7220 */ /* 0x000fe20000410000 */
[----:B------:R-:W-:Y:S01]  /*70b0*/  FMUL.FTZ R160, R160, R13 ;  /* 0x0000000da0a07220 */ /* 0x000fe20000410000 */
[----:B------:R-:W-:Y:S02]  /*70c0*/  FMUL.FTZ R13, R124, R195 ;  /* 0x000000c37c0d7220 */ /* 0x000fe40000410000 */
[----:B------:R-:W-:Y:S01]  /*70d0*/  FMUL.FTZ R211, R211, R12 ;  /* 0x0000000cd3d37220 */ /* 0x000fe20000410000 */
[----:B------:R-:W-:Y:S01]  /*70e0*/  FFMA.FTZ R160, R23, R203, R160 ;  /* 0x000000cb17a07223 */ /* 0x000fe200000100a0 */
        /* <DEDUP_REMOVED lines=24> */
[----:B------:R-:W-:Y:S01]  /*7270*/  FADD.FTZ R125, R134, R125 ;  /* 0x0000007d867d7221 */ /* 0x000fe20000010000 */
[----:B------:R-:W-:Y:S01]  /*7280*/  FMUL.FTZ R154, R154, R13 ;  /* 0x0000000d9a9a7220 */ /* 0x000fe20000410000 */
[C---:B------:R-:W-:Y:S01]  /*7290*/  FMUL.FTZ R13, R124.reuse, R247 ;  /* 0x000000f77c0d7220 */ /* 0x040fe20000410000 */
[----:B------:R-:W-:Y:S01]  /*72a0*/  FMUL.FTZ R124, R124, R189 ;  /* 0x000000bd7c7c7220 */ /* 0x000fe20000410000 */
[----:B------:R-:W-:Y:S01]  /*72b0*/  FADD.FTZ R137, R12, R137 ;  /* 0x000000890c897221 */ /* 0x000fe20000010000 */
[----:B------:R-:W-:Y:S01]  /*72c0*/  FADD.FTZ R139, R132, R139 ;  /* 0x0000008b848b7221 */ /* 0x000fe20000010000 */
        /* <DEDUP_REMOVED lines=43> */
.L_x_6906:
[----:B------:R-:W-:Y:S05]  /*7580*/  BSYNC.RECONVERGENT B0 ;  /* 0x0000000000007941 */ /* 0x000fea0003800200 */
.L_x_6905:
[----:B------:R-:W-:-:S04]  /*7590*/  IADD3 R181, PT, PT, R181, 0x1, RZ ;  /* 0x00000001b5b57810 */ /* 0x000fc80007ffe0ff */
[----:B------:R-:W-:-:S13]  /*75a0*/  ISETP.GE.AND P0, PT, R181, UR43, PT ;  /* 0x0000002bb5007c0c */ /* 0x000fda000bf06270 */
[----:B------:R-:W-:Y:S05]  /*75b0*/  @!P0 BRA `(.L_x_6907) ;  /* 0xffffffcc00f48947 */ /* 0x000fea000383ffff */
.L_x_6869:
[----:B------:R-:W-:Y:S01]  /*75c0*/  BAR.SYNC.DEFER_BLOCKING 0x0 ;  /* 0x0000000000007b1d */ /* 0x000fe20000010000 */
[----:B------:R-:W-:Y:S01]  /*75d0*/  UIADD3 UR19, UPT, UPT, -UR22, UR19, URZ ;  /* 0x0000001316137290 */ /* 0x000fe2000fffe1ff */
[----:B------:R-:W-:Y:S01]  /*75e0*/  HFMA2 R0, -RZ, RZ, 0, 0 ;  /* 0x00000000ff007431 */ /* 0x000fe200000001ff */
[----:B------:R-:W-:Y:S02]  /*75f0*/  CS2R R2, SRZ ;  /* 0x0000000000027805 */ /* 0x000fe4000001ff00 */
[----:B------:R-:W-:Y:S02]  /*7600*/  CS2R R6, SRZ ;  /* 0x0000000000067805 */ /* 0x000fe4000001ff00 */
[----:B------:R-:W-:Y:S02]  /*7610*/  CS2R R8, SRZ ;  /* 0x0000000000087805 */ /* 0x000fe4000001ff00 */
[----:B------:R-:W-:Y:S02]  /*7620*/  CS2R R10, SRZ ;  /* 0x00000000000a7805 */ /* 0x000fe4000001ff00 */
[----:B------:R-:W-:-:S02]  /*7630*/  ISETP.GE.AND P2, PT, R80, UR19, PT ;  /* 0x0000001350007c0c */ /* 0x000fc4000bf46270 */
[----:B0-----:R-:W-:Y:S02]  /*7640*/  CS2R R12, SRZ ;  /* 0x00000000000c7805 */ /* 0x001fe4000001ff00 */
[----:B------:R-:W-:Y:S02]  /*7650*/  ISETP.GE.AND P1, PT, R64, UR19, PT ;  /* 0x0000001340007c0c */ /* 0x000fe4000bf26270 */
[----:B------:R-:W-:Y:S02]  /*7660*/  CS2R R14, SRZ ;  /* 0x00000000000e7805 */ /* 0x000fe4000001ff00 */
        /* <DEDUP_REMOVED lines=34> */
[----:B------:R-:W-:-:S02]  /*7890*/  USHF.R.S32.HI UR23, URZ, 0x1f, UR22 ;  /* 0x0000001fff177899 */ /* 0x000fc40008011416 */
[----:B------:R-:W-:Y:S02]  /*78a0*/  UIADD3 UR13, UP0, UPT, UR13, -0x800, URZ ;  /* 0xfffff8000d0d7890 */ /* 0x000fe4000ff1e0ff */
[----:B0-----:R-:W-:Y:S02]  /*78b0*/  UIMAD.WIDE.U32 UR20, UR27, UR28, UR22 ;  /* 0x0000001c1b1472a5 */ /* 0x001fe4000f8e0016 */
[----:B------:R-:W-:Y:S02]  /*78c0*/  UIADD3.X UR14, UPT, UPT, UR14, -0x1, URZ, UP0, !UPT ;  /* 0xffffffff0e0e7890 */ /* 0x000fe400087fe4ff */
[----:B------:R-:W-:Y:S01]  /*78d0*/  UIMAD UR21, UR27, UR29, UR21 ;  /* 0x0000001d1b1572a4 */ /* 0x000fe2000f8e0215 */
[----:B------:R-:W0:Y:S03]  /*78e0*/  LDCU.64 UR28, c[0x0][0x550] ;  /* 0x0000aa00ff1c77ac */ /* 0x000e260008000a00 */
[----:B-1----:R-:W-:-:S02]  /*78f0*/  UIMAD.WIDE.U32 UR20, UR26, UR30, UR20 ;  /* 0x0000001e1a1472a5 */ /* 0x002fc4000f8e0014 */
[----:B------:R-:W-:Y:S02]  /*7900*/  UISETP.GT.AND UP0, UPT, UR11, 0x1, UPT ;  /* 0x000000010b00788c */ /* 0x000fe4000bf04270 */
[----:B------:R-:W-:Y:S02]  /*7910*/  UIADD3 UR17, UP1, UPT, UR17, -0x800, URZ ;  /* 0xfffff80011117890 */ /* 0x000fe4000ff3e0ff */
[----:B------:R-:W-:Y:S02]  /*7920*/  UIADD3 UR15, UP2, UPT, UR15, -0x800, URZ ;  /* 0xfffff8000f0f7890 */ /* 0x000fe4000ff5e0ff */
[----:B------:R-:W-:Y:S02]  /*7930*/  UIADD3.X UR18, UPT, UPT, UR18, -0x1, URZ, UP1, !UPT ;  /* 0xffffffff12127890 */ /* 0x000fe40008ffe4ff */
[----:B------:R-:W-:Y:S01]  /*7940*/  UIADD3.X UR16, UPT, UPT, UR16, -0x1, URZ, UP2, !UPT ;  /* 0xffffffff10107890 */ /* 0x000fe200097fe4ff */
[----:B--2---:R-:W-:Y:S04]  /*7950*/  STS [R48], R3 ;  /* 0x0000000330007388 */ /* 0x004fe80000000800 */
[----:B-----5:R-:W-:Y:S04]  /*7960*/  STS [R47+0x80], R0 ;  /* 0x000080002f007388 */ /* 0x020fe80000000800 */
        /* <DEDUP_REMOVED lines=19> */
[----:B------:R-:W-:Y:S04]  /*7aa0*/  LDS R8, [R32+0x20] ;  /* 0x0000200020087984 */ /* 0x000fe80000000800 */
[----:B------:R-:W-:Y:S01]  /*7ab0*/  LDS R10, [R32+0x24] ;  /* 0x00002400200a7984 */ /* 0x000fe20000000800 */
[----:B-1----:R-:W-:-:S03]  /*7ac0*/  FADD.FTZ R3, R0, R87 ;  /* 0x0000005700037221 */ /* 0x002fc60000010000 */
[----:B------:R-:W1:Y:S01]  /*7ad0*/  LDS R0, [R32+0x10] ;  /* 0x0000100020007984 */ /* 0x000e620000000800 */
[--C-:B--2---:R-:W-:Y:S01]  /*7ae0*/  FADD.FTZ R5, R2, R87.reuse ;  /* 0x0000005702057221 */ /* 0x104fe20000010000 */
[----:B------:R-:W-:Y:S02]  /*7af0*/  FSETP.GTU.FTZ.AND P0, PT, R3, 20, PT ;  /* 0x41a000000300780b */ /* 0x000fe40003f1c000 */
[----:B------:R-:W2:Y:S01]  /*7b00*/  LDS R2, [R32+0x14] ;  /* 0x0000140020027984 */ /* 0x000ea20000000800 */
[--C-:B---3--:R-:W-:Y:S01]  /*7b10*/  FADD.FTZ R7, R4, R87.reuse ;  /* 0x0000005704077221 */ /* 0x108fe20000010000 */
[----:B------:R-:W-:Y:S02]  /*7b20*/  FSETP.GTU.FTZ.AND P2, PT, R5, 20, PT ;  /* 0x41a000000500780b */ /* 0x000fe40003f5c000 */
[----:B------:R-:W3:Y:S01]  /*7b30*/  LDS R4, [R32+0x18] ;  /* 0x0000180020047984 */ /* 0x000ee20000000800 */
[----:B----4-:R-:W-:Y:S01]  /*7b40*/  FADD.FTZ R9, R6, R87 ;  /* 0x0000005706097221 */ /* 0x010fe20000010000 */
[----:B------:R-:W-:-:S02]  /*7b50*/  FSETP.GTU.FTZ.AND P1, PT, R7, 20, PT ;  /* 0x41a000000700780b */ /* 0x000fc40003f3c000 */
[----:B------:R-:W4:Y:S02]  /*7b60*/  LDS R6, [R32+0x1c] ;  /* 0x00001c0020067984 */ /* 0x000f240000000800 */
[----:B------:R-:W-:Y:S01]  /*7b70*/  FSETP.GTU.FTZ.AND P6, PT, R9, 20, PT ;  /* 0x41a000000900780b */ /* 0x000fe20003fdc000 */
[----:B------:R-:W-:-:S04]  /*7b80*/  @!P0 FMUL.FTZ R3, R3, -1.4426950216293334961 ;  /* 0xbfb8aa3b03038820 */ /* 0x000fc80000410000 */
[----:B------:R-:W-:Y:S02]  /*7b90*/  @!P2 FMUL.FTZ R5, R5, -1.4426950216293334961 ;  /* 0xbfb8aa3b0505a820 */ /* 0x000fe40000410000 */
[----:B------:R-:W5:Y:S02]  /*7ba0*/  @!P0 MUFU.EX2 R3, R3 ;  /* 0x0000000300038308 */ /* 0x000f640000000800 */
[----:B------:R-:W-:-:S04]  /*7bb0*/  @!P1 FMUL.FTZ R7, R7, -1.4426950216293334961 ;  /* 0xbfb8aa3b07079820 */ /* 0x000fc80000410000 */
[----:B------:R-:W-:Y:S02]  /*7bc0*/  @!P6 FMUL.FTZ R9, R9, -1.4426950216293334961 ;  /* 0xbfb8aa3b0909e820 */ /* 0x000fe40000410000 */
[----:B------:R-:W0:Y:S08]  /*7bd0*/  @!P2 MUFU.EX2 R5, R5 ;  /* 0x000000050005a308 */ /* 0x000e300000000800 */
[----:B------:R-:W4:Y:S01]  /*7be0*/  @!P1 MUFU.EX2 R7, R7 ;  /* 0x0000000700079308 */ /* 0x000f220000000800 */
[----:B-----5:R-:W-:Y:S01]  /*7bf0*/  @!P0 FADD.FTZ R3, R3, 1 ;  /* 0x3f80000003038421 */ /* 0x020fe20000010000 */
[--C-:B-1----:R-:W-:Y:S01]  /*7c00*/  FADD.FTZ R0, R0, R87.reuse ;  /* 0x0000005700007221 */ /* 0x102fe20000010000 */
[----:B--2---:R-:W-:-:S04]  /*7c10*/  FADD.FTZ R11, R2, R87 ;  /* 0x00000057020b7221 */ /* 0x004fc80000010000 */
[----:B------:R-:W-:Y:S01]  /*7c20*/  FSETP.GTU.FTZ.AND P5, PT, R0, 20, PT ;  /* 0x41a000000000780b */ /* 0x000fe20003fbc000 */
[----:B------:R-:W1:Y:S01]  /*7c30*/  @!P0 MUFU.RCP R12, R3 ;  /* 0x00000003000c8308 */ /* 0x000e620000001000 */
[----:B0-----:R-:W-:Y:S01]  /*7c40*/  @!P2 FADD.FTZ R5, R5, 1 ;  /* 0x3f8000000505a421 */ /* 0x001fe20000010000 */
[--C-:B---3--:R-:W-:Y:S01]  /*7c50*/  FADD.FTZ R13, R4, R87.reuse ;  /* 0x00000057040d7221 */ /* 0x108fe20000010000 */
[----:B------:R-:W-:Y:S01]  /*7c60*/  FSETP.GTU.FTZ.AND P4, PT, R11, 20, PT ;  /* 0x41a000000b00780b */ /* 0x000fe20003f9c000 */
[----:B----4-:R-:W-:-:S03]  /*7c70*/  FADD.FTZ R15, R6, R87 ;  /* 0x00000057060f7221 */ /* 0x010fc60000010000 */
[----:B------:R-:W-:Y:S01]  /*7c80*/  FSETP.GTU.FTZ.AND P3, PT, R13, 20, PT ;  /* 0x41a000000d00780b */ /* 0x000fe20003f7c000 */
[----:B------:R0:W2:Y:S01]  /*7c90*/  @!P2 MUFU.RCP R14, R5 ;  /* 0x00000005000ea308 */ /* 0x0000a20000001000 */
[----:B------:R-:W-:-:S03]  /*7ca0*/  @!P1 FADD.FTZ R7, R7, 1 ;  /* 0x3f80000007079421 */ /* 0x000fc60000010000 */
[----:B------:R-:W-:-:S04]  /*7cb0*/  @!P5 FMUL.FTZ R0, R0, -1.4426950216293334961 ;  /* 0xbfb8aa3b0000d820 */ /* 0x000fc80000410000 */
[----:B------:R3:W4:Y:S01]  /*7cc0*/  @!P1 MUFU.RCP R16, R7 ;  /* 0x0000000700109308 */ /* 0x0007220000001000 */
[----:B-1----:R-:W-:Y:S01]  /*7cd0*/  @!P0 FMUL.FTZ R147, R147, R12 ;  /* 0x0000000c93938220 */ /* 0x002fe20000410000 */
[----:B------:R-:W-:Y:S01]  /*7ce0*/  FSETP.GTU.FTZ.AND P0, PT, R15, 20, PT ;  /* 0x41a000000f00780b */ /* 0x000fe20003f1c000 */
[----:B------:R-:W-:Y:S01]  /*7cf0*/  @!P4 FMUL.FTZ R3, R11, -1.4426950216293334961 ;  /* 0xbfb8aa3b0b03c820 */ /* 0x000fe20000410000 */
[--C-:B------:R-:W-:Y:S01]  /*7d00*/  FADD.FTZ R11, R8, R87.reuse ;  /* 0x00000057080b7221 */ /* 0x100fe20000010000 */
[----:B------:R-:W-:Y:S01]  /*7d10*/  FADD.FTZ R12, R10, R87 ;  /* 0x000000570a0c7221 */ /* 0x000fe20000010000 */
[----:B0-----:R-:W-:Y:S01]  /*7d20*/  @!P3 FMUL.FTZ R5, R13, -1.4426950216293334961 ;  /* 0xbfb8aa3b0d05b820 */ /* 0x001fe20000410000 */
[----:B------:R-:W-:Y:S01]  /*7d30*/  FADD.FTZ R84, R147, R84 ;  /* 0x0000005493547221 */ /* 0x000fe20000010000 */
[----:B------:R0:W1:Y:S01]  /*7d40*/  @!P5 MUFU.EX2 R2, R0 ;  /* 0x000000000002d308 */ /* 0x0000620000000800 */
[----:B--2---:R-:W-:Y:S01]  /*7d50*/  @!P2 FMUL.FTZ R145, R145, R14 ;  /* 0x0000000e9191a220 */ /* 0x004fe20000410000 */
[----:B------:R-:W-:-:S03]  /*7d60*/  FSETP.GTU.FTZ.AND P2, PT, R11, 20, PT ;  /* 0x41a000000b00780b */ /* 0x000fc60003f5c000 */
[----:B------:R-:W-:Y:S02]  /*7d70*/  FADD.FTZ R84, R84, R145 ;  /* 0x0000009154547221 */ /* 0x000fe40000010000 */
[----:B---3--:R-:W-:Y:S01]  /*7d80*/  @!P0 FMUL.FTZ R7, R15, -1.4426950216293334961 ;  /* 0xbfb8aa3b0f078820 */ /* 0x008fe20000410000 */
[----:B------:R1:W2:Y:S01]  /*7d90*/  @!P4 MUFU.EX2 R4, R3 ;  /* 0x000000030004c308 */ /* 0x0002a20000000800 */
[----:B----4-:R-:W-:Y:S01]  /*7da0*/  @!P1 FMUL.FTZ R143, R143, R16 ;  /* 0x000000108f8f9220 */ /* 0x010fe20000410000 */
[----:B------:R-:W-:Y:S01]  /*7db0*/  FSETP.GTU.FTZ.AND P1, PT, R12, 20, PT ;  /* 0x41a000000c00780b */ /* 0x000fe20003f3c000 */
[----:B0-----:R-:W0:Y:S02]  /*7dc0*/  LDS R0, [R32+0x28] ;  /* 0x0000280020007984 */ /* 0x001e240000000800 */
[----:B------:R-:W-:Y:S02]  /*7dd0*/  FADD.FTZ R84, R84, R143 ;  /* 0x0000008f54547221 */ /* 0x000fe40000010000 */
[----:B------:R-:W-:Y:S01]  /*7de0*/  @!P2 FMUL.FTZ R10, R11, -1.4426950216293334961 ;  /* 0xbfb8aa3b0b0aa820 */ /* 0x000fe20000410000 */
[----:B------:R2:W3:Y:S01]  /*7df0*/  @!P3 MUFU.EX2 R6, R5 ;  /* 0x000000050006b308 */ /* 0x0004e20000000800 */
[----:B-1----:R-:W-:-:S02]  /*7e00*/  @!P5 FADD.FTZ R3, R2, 1 ;  /* 0x3f8000000203d421 */ /* 0x002fc40000010000 */
[----:B------:R-:W1:Y:S04]  /*7e10*/  LDS R2, [R32+0x2c] ;  /* 0x00002c0020027984 */ /* 0x000e680000000800 */
[----:B------:R-:W-:Y:S01]  /*7e20*/  @!P1 FMUL.FTZ R11, R12, -1.4426950216293334961 ;  /* 0xbfb8aa3b0c0b9820 */ /* 0x000fe20000410000 */
[----:B------:R3:W-:Y:S01]  /*7e30*/  @!P0 MUFU.EX2 R8, R7 ;  /* 0x0000000700088308 */ /* 0x0007e20000000800 */
[----:B--2---:R-:W-:Y:S02]  /*7e40*/  @!P4 FADD.FTZ R5, R4, 1 ;  /* 0x3f8000000405c421 */ /* 0x004fe40000010000 */
[----:B------:R-:W2:Y:S05]  /*7e50*/  LDS R4, [R32+0x30] ;  /* 0x0000300020047984 */ /* 0x000eaa0000000800 */
[----:B------:R-:W4:Y:S01]  /*7e60*/  @!P6 MUFU.EX2 R9, R9 ;  /* 0x000000090009e308 */ /* 0x000f220000000800 */
[----:B---3--:R-:W-:-:S02]  /*7e70*/  @!P3 FADD.FTZ R7, R6, 1 ;  /* 0x3f8000000607b421 */ /* 0x008fc40000010000 */
[----:B------:R-:W3:Y:S05]  /*7e80*/  LDS R6, [R32+0x34] ;  /* 0x0000340020067984 */ /* 0x000eea0000000800 */
[----:B------:R-:W5:Y:S08]  /*7e90*/  @!P2 MUFU.EX2 R10, R10 ;  /* 0x0000000a000aa308 */ /* 0x000f700000000800 */
[----:B------:R5:W2:Y:S01]  /*7ea0*/  @!P1 MUFU.EX2 R12, R11 ;  /* 0x0000000b000c9308 */ /* 0x000aa20000000800 */
[----:B----4-:R-:W-:Y:S01]  /*7eb0*/  @!P6 FADD.FTZ R9, R9, 1 ;  /* 0x3f8000000909e421 */ /* 0x010fe20000010000 */
[----:B0-----:R-:W-:-:S06]  /*7ec0*/  FADD.FTZ R0, R0, R87 ;  /* 0x0000005700007221 */ /* 0x001fcc0000010000 */
[----:B------:R0:W4:Y:S01]  /*7ed0*/  @!P6 MUFU.RCP R14, R9 ;  /* 0x00000009000ee308 */ /* 0x0001220000001000 */
[----:B-----5:R-:W-:Y:S02]  /*7ee0*/  @!P0 FADD.FTZ R11, R8, 1 ;  /* 0x3f800000080b8421 */ /* 0x020fe40000010000 */
[----:B------:R-:W5:Y:S01]  /*7ef0*/  LDS R8, [R32+0x38] ;  /* 0x0000380020087984 */ /* 0x000f620000000800 */
[----:B-1----:R-:W-:-:S04]  /*7f00*/  FADD.FTZ R2, R2, R87 ;  /* 0x0000005702027221 */ /* 0x002fc80000010000 */
[----:B------:R-:W1:Y:S01]  /*7f10*/  @!P0 MUFU.RCP R22, R11 ;  /* 0x0000000b00168308 */ /* 0x000e620000001000 */
[----:B0-----:R-:W-:Y:S01]  /*7f20*/  @!P2 FADD.FTZ R9, R10, 1 ;  /* 0x3f8000000a09a421 */ /* 0x001fe20000010000 */
[----:B--2---:R-:W-:Y:S01]  /*7f30*/  @!P1 FADD.FTZ R12, R12, 1 ;  /* 0x3f8000000c0c9421 */ /* 0x004fe20000010000 */
[----:B------:R-:W0:Y:S01]  /*7f40*/  LDS R10, [R32+0x3c] ;  /* 0x00003c00200a7984 */ /* 0x000e220000000800 */
[--C-:B------:R-:W-:Y:S01]  /*7f50*/  FADD.FTZ R4, R4, R87.reuse ;  /* 0x0000005704047221 */ /* 0x100fe20000010000 */
[----:B------:R-:W-:Y:S01]  /*7f60*/  BAR.SYNC.DEFER_BLOCKING 0x0 ;  /* 0x0000000000007b1d */ /* 0x000fe20000010000 */
[----:B----4-:R-:W-:Y:S01]  /*7f70*/  @!P6 FMUL.FTZ R135, R135, R14 ;  /* 0x0000000e8787e220 */ /* 0x010fe20000410000 */
[----:B------:R-:W-:Y:S01]  /*7f80*/  FSETP.GTU.FTZ.AND P6, PT, R0, 20, PT ;  /* 0x41a000000000780b */ /* 0x000fe20003fdc000 */
[----:B---3--:R-:W-:-:S03]  /*7f90*/  FADD.FTZ R6, R6, R87 ;  /* 0x0000005706067221 */ /* 0x008fc60000010000 */
[----:B------:R-:W2:Y:S01]  /*7fa0*/  @!P1 MUFU.RCP R12, R12 ;  /* 0x0000000c000c9308 */ /* 0x000ea20000001000 */
[----:B------:R-:W-:Y:S01]  /*7fb0*/  FADD.FTZ R84, R84, R135 ;  /* 0x0000008754547221 */ /* 0x000fe20000010000 */
[----:B-1----:R-:W-:Y:S01]  /*7fc0*/  @!P0 FMUL.FTZ R131, R131, R22 ;  /* 0x0000001683838220 */ /* 0x002fe20000410000 */
[----:B------:R-:W-:-:S05]  /*7fd0*/  ISETP.NE.AND P0, PT, R82, RZ, PT ;  /* 0x000000ff5200720c */ /* 0x000fca0003f05270 */
[----:B------:R-:W1:Y:S01]  /*7fe0*/  @!P3 MUFU.RCP R20, R7 ;  /* 0x000000070014b308 */ /* 0x000e620000001000 */
[----:B------:R-:W-:-:S07]  /*7ff0*/  @!P6 FMUL.FTZ R0, R0, -1.4426950216293334961 ;  /* 0xbfb8aa3b0000e820 */ /* 0x000fce0000410000 */
[----:B------:R-:W3:Y:S01]  /*8000*/  @!P5 MUFU.RCP R16, R3 ;  /* 0x000000030010d308 */ /* 0x000ee20000001000 */
[----:B--2---:R-:W-:Y:S01]  /*8010*/  @!P1 FMUL.FTZ R125, R125, R12 ;  /* 0x0000000c7d7d9220 */ /* 0x004fe20000410000 */
[----:B------:R-:W-:Y:S01]  /*8020*/  MOV R12, UR19 ;  /* 0x00000013000c7c02 */ /* 0x000fe20008000f00 */
[----:B------:R-:W-:Y:S01]  /*8030*/  STS [R32], R149 ;  /* 0x0000009520007388 */ /* 0x000fe20000000800 */
[----:B------:R-:W-:Y:S01]  /*8040*/  UIMAD UR19, UR26, UR31, UR21 ;  /* 0x0000001f1a1372a4 */ /* 0x000fe2000f8e0215 */
[--C-:B-----5:R-:W-:Y:S02]  /*8050*/  FADD.FTZ R8, R8, R87.reuse ;  /* 0x0000005708087221 */ /* 0x120fe40000010000 */
[----:B------:R-:W-:Y:S01]  /*8060*/  STS [R32+0x4], R151 ;  /* 0x0000049720007388 */ /* 0x000fe20000000800 */
[----:B------:R-:W2:Y:S01]  /*8070*/  @!P4 MUFU.RCP R18, R5 ;  /* 0x000000050012c308 */ /* 0x000ea20000001000 */
[----:B-1----:R-:W-:Y:S01]  /*8080*/  @!P3 FMUL.FTZ R133, R133, R20 ;  /* 0x000000148585b220 */ /* 0x002fe20000410000 */
[----:B------:R-:W-:Y:S01]  /*8090*/  FSETP.GTU.FTZ.AND P3, PT, R2, 20, PT ;  /* 0x41a000000200780b */ /* 0x000fe20003f7c000 */
[----:B------:R-:W-:Y:S01]  /*80a0*/  STS [R32+0x8], R153 ;  /* 0x0000089920007388 */ /* 0x000fe20000000800 */
[----:B------:R-:W1:Y:S01]  /*80b0*/  LDCU.64 UR30, c[0x0][0x560] ;  /* 0x0000ac00ff1e77ac */ /* 0x000e620008000a00 */
[----:B0-----:R-:W-:-:S02]  /*80c0*/  FADD.FTZ R10, R10, R87 ;  /* 0x000000570a0a7221 */ /* 0x001fc40000010000 */
[----:B------:R-:W-:Y:S01]  /*80d0*/  STS [R32+0xc], R155 ;  /* 0x00000c9b20007388 */ /* 0x000fe20000000800 */
[----:B------:R-:W0:Y:S01]  /*80e0*/  @!P2 MUFU.RCP R24, R9 ;  /* 0x000000090018a308 */ /* 0x000e220000001000 */
[----:B---3--:R-:W-:Y:S01]  /*80f0*/  @!P5 FMUL.FTZ R137, R137, R16 ;  /* 0x000000108989d220 */ /* 0x008fe20000410000 */
[----:B------:R-:W-:Y:S01]  /*8100*/  FSETP.GTU.FTZ.AND P5, PT, R4, 20, PT ;  /* 0x41a000000400780b */ /* 0x000fe20003fbc000 */
[----:B------:R-:W-:Y:S01]  /*8110*/  STS [R32+0x10], R157 ;  /* 0x0000109d20007388 */ /* 0x000fe20000000800 */
[----:B------:R-:W-:Y:S01]  /*8120*/  FSETP.GTU.FTZ.AND P1, PT, R10, 20, PT ;  /* 0x41a000000a00780b */ /* 0x000fe20003f3c000 */
[----:B------:R-:W-:Y:S02]  /*8130*/  FADD.FTZ R84, R84, R137 ;  /* 0x0000008954547221 */ /* 0x000fe40000010000 */
[----:B------:R-:W-:Y:S01]  /*8140*/  STS [R32+0x14], R159 ;  /* 0x0000149f20007388 */ /* 0x000fe20000000800 */
[----:B------:R-:W-:Y:S01]  /*8150*/  @!P3 FMUL.FTZ R2, R2, -1.4426950216293334961 ;  /* 0xbfb8aa3b0202b820 */ /* 0x000fe20000410000 */
[----:B--2---:R-:W-:Y:S01]  /*8160*/  @!P4 FMUL.FTZ R139, R139, R18 ;  /* 0x000000128b8bc220 */ /* 0x004fe20000410000 */
[----:B------:R-:W-:Y:S01]  /*8170*/  FSETP.GTU.FTZ.AND P4, PT, R6, 20, PT ;  /* 0x41a000000600780b */ /* 0x000fe20003f9c000 */
[----:B------:R-:W-:Y:S01]  /*8180*/  STS [R32+0x18], R161 ;  /* 0x000018a120007388 */ /* 0x000fe20000000800 */
[----:B------:R-:W2:Y:S01]  /*8190*/  @!P6 MUFU.EX2 R0, R0 ;  /* 0x000000000000e308 */ /* 0x000ea20000000800 */
        /* <DEDUP_REMOVED lines=10> */
[----:B------:R-:W-:Y:S01]  /*8240*/  @!P1 FMUL.FTZ R6, R10, -1.4426950216293334961 ;  /* 0xbfb8aa3b0a069820 */ /* 0x000fe20000410000 */
[----:B------:R-:W-:Y:S01]  /*8250*/  FADD.FTZ R84, R84, R131 ;  /* 0x0000008354547221 */ /* 0x000fe20000010000 */
[----:B------:R-:W-:Y:S01]  /*8260*/  STS [R32+0x28], R169 ;  /* 0x000028a920007388 */ /* 0x000fe20000000800 */
[----:B------:R-:W3:Y:S01]  /*8270*/  @!P5 MUFU.EX2 R3, R3 ;  /* 0x000000030003d308 */ /* 0x000ee20000000800 */
[----:B--2---:R-:W-:Y:S01]  /*8280*/  @!P6 FADD.FTZ R0, R0, 1 ;  /* 0x3f8000000000e421 */ /* 0x004fe20000010000 */
[----:B------:R-:W-:Y:S01]  /*8290*/  FADD.FTZ R84, R84, R129 ;  /* 0x0000008154547221 */ /* 0x000fe20000010000 */
[----:B------:R-:W-:Y:S01]  /*82a0*/  STS [R32+0x2c], R171 ;  /* 0x00002cab20007388 */ /* 0x000fe20000000800 */
[----:B------:R-:W-:-:S02]  /*82b0*/  @!P2 FMUL.FTZ R5, R8, -1.4426950216293334961 ;  /* 0xbfb8aa3b0805a820 */ /* 0x000fc40000410000 */
[----:B------:R-:W-:Y:S01]  /*82c0*/  FADD.FTZ R84, R84, R125 ;  /* 0x0000007d54547221 */ /* 0x000fe20000010000 */
[----:B------:R-:W-:Y:S01]  /*82d0*/  STS [R32+0x30], R173 ;  /* 0x000030ad20007388 */ /* 0x000fe20000000800 */
[----:B------:R-:W2:Y:S01]  /*82e0*/  @!P4 MUFU.EX2 R4, R4 ;  /* 0x000000040004c308 */ /* 0x000ea20000000800 */
[----:B0-----:R-:W-:Y:S02]  /*82f0*/  @!P3 FADD.FTZ R2, R2, 1 ;  /* 0x3f8000000202b421 */ /* 0x001fe40000010000 */
[----:B------:R-:W-:Y:S04]  /*8300*/  STS [R32+0x34], R175 ;  /* 0x000034af20007388 */ /* 0x000fe80000000800 */
[----:B------:R-:W-:Y:S01]  /*8310*/  STS [R32+0x38], R177 ;  /* 0x000038b120007388 */ /* 0x000fe20000000800 */
[----:B------:R-:W0:Y:S01]  /*8320*/  @!P2 MUFU.EX2 R5, R5 ;  /* 0x000000050005a308 */ /* 0x000e220000000800 */
[----:B---3--:R-:W-:-:S02]  /*8330*/  @!P5 FADD.FTZ R3, R3, 1 ;  /* 0x3f8000000303d421 */ /* 0x008fc40000010000 */
[----:B------:R-:W-:Y:S01]  /*8340*/  STS [R32+0x3c], R179 ;  /* 0x00003cb320007388 */ /* 0x000fe20000000800 */
[----:B------:R-:W-:-:S03]  /*8350*/  NOP ;  /* 0x0000000000007918 */ /* 0x000fc60000000000 */
[----:B------:R-:W-:Y:S01]  /*8360*/  LDS R7, [R48] ;  /* 0x0000000030077984 */ /* 0x000fe20000000800 */
[----:B------:R-:W3:Y:S01]  /*8370*/  @!P1 MUFU.EX2 R6, R6 ;  /* 0x0000000600069308 */ /* 0x000ee20000000800 */
[----:B--2---:R-:W-:Y:S02]  /*8380*/  @!P4 FADD.FTZ R4, R4, 1 ;  /* 0x3f8000000404c421 */ /* 0x004fe40000010000 */
[----:B------:R-:W-:Y:S01]  /*8390*/  LDS R9, [R47+0x80] ;  /* 0x000080002f097984 */ /* 0x000fe20000000800 */
[----:B0-----:R-:W-:-:S03]  /*83a0*/  @!P2 FADD.FTZ R5, R5, 1 ;  /* 0x3f8000000505a421 */ /* 0x001fc60000010000 */
[----:B------:R-:W-:Y:S01]  /*83b0*/  LDS R11, [R46+0x100] ;  /* 0x000100002e0b7984 */ /* 0x000fe20000000800 */
[----:B------:R-:W0:Y:S03]  /*83c0*/  @!P6 MUFU.RCP R0, R0 ;  /* 0x000000000000e308 */ /* 0x000e260000001000 */
[----:B------:R-:W-:Y:S04]  /*83d0*/  LDS R13, [R45+0x180] ;  /* 0x000180002d0d7984 */ /* 0x000fe80000000800 */
[----:B------:R-:W-:Y:S01]  /*83e0*/  LDS R15, [R44+0x200] ;  /* 0x000200002c0f7984 */ /* 0x000fe20000000800 */
[----:B------:R-:W2:Y:S01]  /*83f0*/  @!P3 MUFU.RCP R2, R2 ;  /* 0x000000020002b308 */ /* 0x000ea20000001000 */
[----:B---3--:R-:W-:-:S02]  /*8400*/  @!P1 FADD.FTZ R6, R6, 1 ;  /* 0x3f80000006069421 */ /* 0x008fc40000010000 */
[----:B------:R-:W-:Y:S04]  /*8410*/  LDS R17, [R43+0x280] ;  /* 0x000280002b117984 */ /* 0x000fe80000000800 */
[----:B------:R-:W-:Y:S01]  /*8420*/  LDS R19, [R42+0x300] ;  /* 0x000300002a137984 */ /* 0x000fe20000000800 */
[----:B------:R3:W4:Y:S01]  /*8430*/  @!P5 MUFU.RCP R8, R3 ;  /* 0x000000030008d308 */ /* 0x0007220000001000 */
[----:B0-----:R-:W-:Y:S02]  /*8440*/  @!P6 FMUL.FTZ R123, R123, R0 ;  /* 0x000000007b7be220 */ /* 0x001fe40000410000 */
[----:B------:R-:W-:Y:S02]  /*8450*/  LDS R21, [R41+0x380] ;  /* 0x0003800029157984 */ /* 0x000fe40000000800 */
[----:B------:R-:W-:-:S02]  /*8460*/  FADD.FTZ R84, R84, R123 ;  /* 0x0000007b54547221 */ /* 0x000fc40000010000 */
[----:B------:R-:W-:Y:S01]  /*8470*/  LDS R23, [R40+0x400] ;  /* 0x0004000028177984 */ /* 0x000fe20000000800 */
[----:B------:R-:W0:Y:S01]  /*8480*/  @!P4 MUFU.RCP R4, R4 ;  /* 0x000000040004c308 */ /* 0x000e220000001000 */
[----:B--2---:R-:W-:Y:S01]  /*8490*/  @!P3 FMUL.FTZ R121, R121, R2 ;  /* 0x000000027979b220 */ /* 0x004fe20000410000 */
[----:B------:R-:W-:Y:S01]  /*84a0*/  IADD3 R0, P3, PT, R80, UR20, RZ ;  /* 0x0000001450007c10 */ /* 0x000fe2000ff7e0ff */
[----:B------:R-:W-:Y:S01]  /*84b0*/  LDS R25, [R39+0x480] ;  /* 0x0004800027197984 */ /* 0x000fe20000000800 */
[----:B------:R-:W2:Y:S01]  /*84c0*/  LDCU.64 UR20, c[0x0][0x518] ;  /* 0x0000a300ff1477ac */ /* 0x000ea20008000a00 */
[----:B------:R-:W-:Y:S01]  /*84d0*/  FADD.FTZ R84, R84, R121 ;  /* 0x0000007954547221 */ /* 0x000fe20000010000 */
[----:B---3--:R-:W-:Y:S01]  /*84e0*/  IADD3.X R3, PT, PT, RZ, UR19, RZ, P3, !PT ;  /* 0x00000013ff037c10 */ /* 0x008fe20009ffe4ff */
[----:B------:R-:W-:Y:S01]  /*84f0*/  LDS R27, [R38+0x500] ;  /* 0x00050000261b7984 */ /* 0x000fe20000000800 */
[----:B------:R-:W3:Y:S01]  /*8500*/  @!P2 MUFU.RCP R10, R5 ;  /* 0x00000005000aa308 */ /* 0x000ee20000001000 */
[----:B----4-:R-:W-:Y:S01]  /*8510*/  @!P5 FMUL.FTZ R91, R91, R8 ;  /* 0x000000085b5bd220 */ /* 0x010fe20000410000 */
[----:B------:R-:W-:Y:S01]  /*8520*/  LEA R2, P6, R0, UR28, 0x2 ;  /* 0x0000001c00027c11 */ /* 0x000fe2000f8c10ff */
[----:B------:R-:W-:Y:S02]  /*8530*/  LDS R29, [R37+0x580] ;  /* 0x00058000251d7984 */ /* 0x000fe40000000800 */
[----:B------:R-:W-:Y:S01]  /*8540*/  FADD.FTZ R84, R84, R91 ;  /* 0x0000005b54547221 */ /* 0x000fe20000010000 */
[----:B------:R-:W-:Y:S01]  /*8550*/  LEA.HI.X R3, R0, UR29, R3, 0x2, P6 ;  /* 0x0000001d00037c11 */ /* 0x000fe2000b0f1403 */
[----:B------:R-:W-:Y:S01]  /*8560*/  LDS R31, [R36+0x600] ;  /* 0x00060000241f7984 */ /* 0x000fe20000000800 */
[----:B------:R-:W4:Y:S01]  /*8570*/  @!P1 MUFU.RCP R6, R6 ;  /* 0x0000000600069308 */ /* 0x000f220000001000 */
[----:B0-----:R-:W-:Y:S01]  /*8580*/  @!P4 FMUL.FTZ R93, R93, R4 ;  /* 0x000000045d5dc220 */ /* 0x001fe20000410000 */
[----:B------:R-:W0:Y:S01]  /*8590*/  LDCU.64 UR28, c[0x0][0x520] ;  /* 0x0000a400ff1c77ac */ /* 0x000e220008000a00 */
[----:B------:R-:W-:Y:S02]  /*85a0*/  LDS R49, [R35+0x680] ;  /* 0x0006800023317984 */ /* 0x000fe40000000800 */
[----:B------:R-:W-:Y:S01]  /*85b0*/  FADD.FTZ R84, R84, R93 ;  /* 0x0000005d54547221 */ /* 0x000fe20000010000 */
[----:B--2---:R-:W-:Y:S01]  /*85c0*/  UIMAD.WIDE.U32 UR22, UR27, UR20, UR22 ;  /* 0x000000141b1672a5 */ /* 0x004fe2000f8e0016 */
[----:B------:R-:W-:Y:S01]  /*85d0*/  LDS R97, [R34+0x700] ;  /* 0x0007000022617984 */ /* 0x000fe20000000800 */
[----:B---3--:R-:W-:-:S02]  /*85e0*/  @!P2 FMUL.FTZ R95, R95, R10 ;  /* 0x0000000a5f5fa220 */ /* 0x008fc40000410000 */
[----:B------:R-:W-:Y:S01]  /*85f0*/  UIMAD UR21, UR27, UR21, UR23 ;  /* 0x000000151b1572a4 */ /* 0x000fe2000f8e0217 */
[----:B------:R-:W-:Y:S02]  /*8600*/  LDS R101, [R33+0x780] ;  /* 0x0007800021657984 */ /* 0x000fe40000000800 */
[----:B------:R-:W-:Y:S01]  /*8610*/  UMOV UR20, UR22 ;  /* 0x0000001600147c82 */ /* 0x000fe20008000000 */
[----:B------:R-:W-:Y:S01]  /*8620*/  FADD.FTZ R84, R84, R95 ;  /* 0x0000005f54547221 */ /* 0x000fe20000010000 */
[----:B------:R-:W-:Y:S01]  /*8630*/  @!P0 STS [UR32+0x840], R12 ;  /* 0x0008400cff008988 */ /* 0x000fe20008000820 */
[----:B----4-:R-:W-:Y:S01]  /*8640*/  @!P1 FMUL.FTZ R99, R99, R6 ;  /* 0x0000000663639220 */ /* 0x010fe20000410000 */
[----:B------:R-:W-:Y:S01]  /*8650*/  BAR.SYNC.DEFER_BLOCKING 0x0 ;  /* 0x0000000000007b1d */ /* 0x000fe20000010000 */
[----:B0-----:R-:W-:Y:S02]  /*8660*/  UIMAD.WIDE.U32 UR20, UR26, UR28, UR20 ;  /* 0x0000001c1a1472a5 */ /* 0x001fe4000f8e0014 */
[----:B------:R-:W-:-:S02]  /*8670*/  FADD.FTZ R84, R84, R99 ;  /* 0x0000006354547221 */ /* 0x000fc40000010000 */
[----:B------:R-:W-:Y:S01]  /*8680*/  UIMAD UR19, UR26, UR29, UR21 ;  /* 0x0000001d1a1372a4 */ /* 0x000fe2000f8e0215 */
        /* <DEDUP_REMOVED lines=70> */
[----:B0-----:R-:W-:Y:S01]  /*8af0*/  IADD3.X R3, PT, PT, RZ, UR19, RZ, P0, !PT ;  /* 0x00000013ff037c10 */ /* 0x001fe200087fe4ff */
[----:B------:R-:W-:Y:S01]  /*8b00*/  UIADD3 UR19, UPT, UPT, UR11, -0x1, URZ ;  /* 0xffffffff0b137890 */ /* 0x000fe2000fffe0ff */
[----:B-1----:R-:W-:-:S04]  /*8b10*/  LEA R2, P2, R0, UR30, 0x2 ;  /* 0x0000001e00027c11 */ /* 0x002fc8000f8410ff */
        /* <DEDUP_REMOVED lines=38> */
.L_x_6836:
        /* <DEDUP_REMOVED lines=10> */
[----:B------:R-:W3:Y:S01]  /*8e20*/  S2R R6, SR_TID.X ;  /* 0x0000000000067919 */ /* 0x000ee20000002100 */
        /* <DEDUP_REMOVED lines=13> */
[----:B---3--:R-:W-:-:S04]  /*8f00*/  ISETP.NE.AND P0, PT, R6, RZ, PT ;  /* 0x000000ff0600720c */ /* 0x008fc80003f05270 */
        /* <DEDUP_REMOVED lines=8> */
.L_x_6910:
[----:B------:R-:W-:Y:S05]  /*8f90*/  BSYNC.RECONVERGENT B0 ;  /* 0x0000000000007941 */ /* 0x000fea0003800200 */
.L_x_6909:
        /* <DEDUP_REMOVED lines=31> */
.L_x_6912:
[----:B------:R-:W-:Y:S05]  /*9190*/  BSYNC.RECONVERGENT B0 ;  /* 0x0000000000007941 */ /* 0x000fea0003800200 */
.L_x_6911:
        /* <DEDUP_REMOVED lines=17> */
.L_x_6914:
        /* <DEDUP_REMOVED lines=24> */
.L_x_6913:
[----:B------:R-:W-:Y:S05]  /*9430*/  EXIT ;  /* 0x000000000000794d */ /* 0x000fea0003800000 */
.L_x_6915:
        /* <DEDUP_REMOVED lines=12> */
.L_x_10479:


//--------------------- .text._Z25selective_scan_bwd_kernelI32Selective_Scan_bwd_kernel_traitsILi32ELi16ELb0ELb0ELb1ELb1ELb1EffEEv12SSMParamsBwd --------------------------
	.section	.text._Z25selective_scan_bwd_kernelI32Selective_Scan_bwd_kernel_traitsILi32ELi16ELb0ELb0ELb1ELb1ELb1EffEEv12SSMParamsBwd,"ax",@progbits
	.align	128
        .global         _Z25selective_scan_bwd_kernelI32Selective_Scan_bwd_kernel_traitsILi32ELi16ELb0ELb0ELb1ELb1ELb1EffEEv12SSMParamsBwd
        .type           _Z25selective_scan_bwd_kernelI32Selective_Scan_bwd_kernel_traitsILi32ELi16ELb0ELb0ELb1ELb1ELb1EffEEv12SSMParamsBwd,@function
        .size           _Z25selective_scan_bwd_kernelI32Selective_Scan_bwd_kernel_traitsILi32ELi16ELb0ELb0ELb1ELb1ELb1EffEEv12SSMParamsBwd,(.L_x_10480 - _Z25selective_scan_bwd_kernelI32Selective_Scan_bwd_kernel_traitsILi32ELi16ELb0ELb0ELb1ELb1ELb1EffEEv12SSMParamsBwd)
        .other          _Z25selective_scan_bwd_kernelI32Selective_Scan_bwd_kernel_traitsILi32ELi16ELb0ELb0ELb1ELb1ELb1EffEEv12SSMParamsBwd,@"STO_CUDA_ENTRY STV_DEFAULT"
_Z25selective_scan_bwd_kernelI32Selective_Scan_bwd_kernel_traitsILi32ELi16ELb0ELb0ELb1ELb1ELb1EffEEv12SSMParamsBwd:
.text._Z25selective_scan_bwd_kernelI32Selective_Scan_bwd_kernel_traitsILi32ELi16ELb0ELb0ELb1ELb1ELb1EffEEv12SSMParamsBwd:
[----:B------:R-:W-:Y:S08]  /*0000*/  LDC R1, c[0x0][0x37c] ;  /* 0x0000df00ff017b82 */ /* 0x000ff00000000800 */
[----:B------:R-:W0:Y:S01]  /*0010*/  LDC R8, c[0x0][0x398] ;  /* 0x0000e600ff087b82 */ /* 0x000e220000000800 */
[----:B------:R-:W1:Y:S01]  /*0020*/  S2R R123, SR_CTAID.Y ;  /* 0x00000000007b7919 */ /* 0x000e620000002600 */
[----:B------:R-:W2:Y:S01]  /*0030*/  LDCU.64 UR16, c[0x0][0x358] ;  /* 0x00006b00ff1077ac */ /* 0x000ea20008000a00 */
[----:B------:R-:W-:Y:S01]  /*0040*/  HFMA2 R121, -RZ, RZ, 0, 0 ;  /* 0x00000000ff797431 */ /* 0x000fe200000001ff */
[----:B------:R-:W-:Y:S01]  /*0050*/  MOV R94, RZ ;  /* 0x000000ff005e7202 */ /* 0x000fe20000000f00 */
[----:B------:R-:W3:Y:S03]  /*0060*/  LDCU.128 UR8, c[0x0][0x3f0] ;  /* 0x00007e00ff0877ac */ /* 0x000ee60008000c00 */
[----:B------:R-:W4:Y:S01]  /*0070*/  LDC.64 R2, c[0x0][0x458] ;  /* 0x00011600ff027b82 */ /* 0x000f220000000a00 */
[----:B------:R-:W3:Y:S07]  /*0080*/  LDCU.128 UR12, c[0x0][0x400] ;  /* 0x00008000ff0c77ac */ /* 0x000eee0008000c00 */
[----:B------:R-:W2:Y:S01]  /*0090*/  LDC.64 R4, c[0x0][0x470] ;  /* 0x00011c00ff047b82 */ /* 0x000ea20000000a00 */
[----:B0-----:R-:W-:-:S07]  /*00a0*/  IABS R9, R8 ;  /* 0x0000000800097213 */ /* 0x001fce0000000000 */
[----:B------:R-:W3:Y:S01]  /*00b0*/  S2UR UR18, SR_CTAID.X ;  /* 0x00000000001279c3 */ /* 0x000ee20000002500 */
[----:B------:R-:W0:Y:S01]  /*00c0*/  I2F.RP R0, R9 ;  /* 0x0000000900007306 */ /* 0x000e220000209400 */
[----:B----4-:R-:W-:-:S06]  /*00d0*/  ISETP.NE.U32.AND P0, PT, R2, RZ, PT ;  /* 0x000000ff0200720c */ /* 0x010fcc0003f05070 */
[----:B------:R-:W4:Y:S01]  /*00e0*/  LDC.64 R12, c[0x0][0x3e8] ;  /* 0x0000fa00ff0c7b82 */ /* 0x000f220000000a00 */
[----:B------:R-:W-:Y:S02]  /*00f0*/  ISETP.NE.AND.EX P0, PT, R3, RZ, PT, P0 ;  /* 0x000000ff0300720c */ /* 0x000fe40003f05300 */
[----:B--2---:R-:W-:-:S05]  /*0100*/  ISETP.NE.U32.AND P1, PT, R4, RZ, PT ;  /* 0x000000ff0400720c */ /* 0x004fca0003f25070 */
[----:B------:R-:W2:Y:S01]  /*0110*/  LDC R19, c[0x0][0x394] ;  /* 0x0000e500ff137b82 */ /* 0x000ea20000000800 */
[----:B0-----:R-:W0:Y:S01]  /*0120*/  MUFU.RCP R0, R0 ;  /* 0x0000000000007308 */ /* 0x001e220000001000 */
[----:B------:R-:W-:-:S04]  /*0130*/  ISETP.NE.AND.EX P1, PT, R5, RZ, PT, P1 ;  /* 0x000000ff0500720c */ /* 0x000fc80003f25310 */
[C---:B-1----:R-:W-:Y:S02]  /*0140*/  @P0 LEA R2, P2, R123.reuse, R2, 0x2 ;  /* 0x000000027b020211 */ /* 0x042fe400078410ff */
[----:B------:R-:W1:Y:S02]  /*0150*/  LDC.64 R16, c[0x0][0x4a0] ;  /* 0x00012800ff107b82 */ /* 0x000e640000000a00 */
[----:B------:R-:W-:-:S05]  /*0160*/  @P0 LEA.HI.X R3, R123, R3, RZ, 0x2, P2 ;  /* 0x000000037b030211 */ /* 0x000fca00010f14ff */
[C---:B------:R-:W-:Y:S01]  /*0170*/  @P1 LEA R4, P3, R123.reuse, R4, 0x2 ;  /* 0x000000047b041211 */ /* 0x040fe200078610ff */
[----:B------:R3:W5:Y:S01]  /*0180*/  @P0 LDG.E R121, desc[UR16][R2.64] ;  /* 0x0000001002790981 */ /* 0x000762000c1e1900 */
[----:B------:R-:W1:Y:S01]  /*0190*/  LDC.64 R90, c[0x0][0x460] ;  /* 0x00011800ff5a7b82 */ /* 0x000e620000000a00 */
[----:B0-----:R-:W-:Y:S02]  /*01a0*/  IADD3 R6, PT, PT, R0, 0xffffffe, RZ ;  /* 0x0ffffffe00067810 */ /* 0x001fe40007ffe0ff */
[----:B------:R-:W-:Y:S02]  /*01b0*/  @P1 LEA.HI.X R5, R123, R5, RZ, 0x2, P3 ;  /* 0x000000057b051211 */ /* 0x000fe400018f14ff */
[----:B------:R0:W4:Y:S03]  /*01c0*/  F2I.FTZ.U32.TRUNC.NTZ R7, R6 ;  /* 0x0000000600077305 */ /* 0x000126000021f000 */
[----:B------:R4:W5:Y:S01]  /*01d0*/  @P1 LDG.E R94, desc[UR16][R4.64] ;  /* 0x00000010045e1981 */ /* 0x000962000c1e1900 */
[----:B------:R-:W1:Y:S01]  /*01e0*/  LDC.64 R86, c[0x0][0x468] ;  /* 0x00011a00ff567b82 */ /* 0x000e620000000a00 */
[----:B0-----:R-:W-:Y:S01]  /*01f0*/  HFMA2 R6, -RZ, RZ, 0, 0 ;  /* 0x00000000ff067431 */ /* 0x001fe200000001ff */
[----:B---3--:R-:W-:-:S06]  /*0200*/  IABS R2, R123 ;  /* 0x0000007b00027213 */ /* 0x008fcc0000000000 */
[----:B------:R-:W0:Y:S01]  /*0210*/  LDC.64 R82, c[0x0][0x528] ;  /* 0x00014a00ff527b82 */ /* 0x000e220000000a00 */
[----:B----4-:R-:W-:-:S05]  /*0220*/  IADD3 R10, PT, PT, RZ, -R7, RZ ;  /* 0x80000007ff0a7210 */ /* 0x010fca0007ffe0ff */
[----:B------:R-:W-:Y:S02]  /*0230*/  IMAD R3, R10, R9, RZ ;  /* 0x000000090a037224 */ /* 0x000fe400078e02ff */
[----:B------:R-:W3:Y:S02]  /*0240*/  LDC.64 R4, c[0x0][0x480] ;  /* 0x00012000ff047b82 */ /* 0x000ee40000000a00 */
[----:B------:R-:W-:-:S06]  /*0250*/  IMAD.HI.U32 R7, R7, R3, R6 ;  /* 0x0000000307077227 */ /* 0x000fcc00078e0006 */
[----:B------:R-:W4:Y:S01]  /*0260*/  LDC.64 R22, c[0x0][0x450] ;  /* 0x00011400ff167b82 */ /* 0x000f220000000a00 */
[----:B------:R-:W-:-:S05]  /*0270*/  IMAD.HI.U32 R119, R7, R2, RZ ;  /* 0x0000000207777227 */ /* 0x000fca00078e00ff */
[----:B------:R-:W-:-:S05]  /*0280*/  IADD3 R0, PT, PT, -R119, RZ, RZ ;  /* 0x000000ff77007210 */ /* 0x000fca0007ffe1ff */
[----:B------:R-:W-:-:S05]  /*0290*/  IMAD R0, R9, R0, R2 ;  /* 0x0000000009007224 */ /* 0x000fca00078e0202 */
[----:B------:R-:W-:Y:S01]  /*02a0*/  ISETP.GT.U32.AND P2, PT, R9, R0, PT ;  /* 0x000000000900720c */ /* 0x000fe20003f44070 */
[----:B------:R-:W-:Y:S01]  /*02b0*/  UIMAD.WIDE.U32 UR4, UR18, UR8, URZ ;  /* 0x00000008120472a5 */ /* 0x000fe2000f8e00ff */
[----:B---3--:R-:W-:Y:S01]  /*02c0*/  ISETP.NE.U32.AND P0, PT, R4, RZ, PT ;  /* 0x000000ff0400720c */ /* 0x008fe20003f05070 */
[----:B------:R-:W-:Y:S01]  /*02d0*/  UIMAD.WIDE.U32 UR6, UR18, UR12, URZ ;  /* 0x0000000c120672a5 */ /* 0x000fe2000f8e00ff */
[----:B------:R-:W-:Y:S01]  /*02e0*/  LOP3.LUT R2, R123, R8, RZ, 0x3c, !PT ;  /* 0x000000087b027212 */ /* 0x000fe200078e3cff */
[----:B------:R-:W-:Y:S01]  /*02f0*/  UIMAD UR9, UR18, UR9, UR5 ;  /* 0x00000009120972a4 */ /* 0x000fe2000f8e0205 */
[----:B------:R-:W-:Y:S01]  /*0300*/  ISETP.NE.AND.EX P0, PT, R5, RZ, PT, P0 ;  /* 0x000000ff0500720c */ /* 0x000fe20003f05300 */
[----:B------:R-:W-:-:S06]  /*0310*/  UIMAD UR8, UR18, UR13, UR7 ;  /* 0x0000000d120872a4 */ /* 0x000fcc000f8e0207 */
[-C--:B------:R-:W-:Y:S01]  /*0320*/  @!P2 IADD3 R0, PT, PT, R0, -R9.reuse, RZ ;  /* 0x800000090000a210 */ /* 0x080fe20007ffe0ff */
[----:B------:R-:W3:Y:S03]  /*0330*/  LDCU.64 UR12, c[0x0][0x498] ;  /* 0x00009300ff0c77ac */ /* 0x000ee60008000a00 */
[----:B------:R-:W-:Y:S02]  /*0340*/  ISETP.GE.U32.AND P1, PT, R0, R9, PT ;  /* 0x000000090000720c */ /* 0x000fe40003f26070 */
[----:B------:R-:W-:Y:S01]  /*0350*/  ISETP.GE.AND P3, PT, R2, RZ, PT ;  /* 0x000000ff0200720c */ /* 0x000fe20003f66270 */
[----:B------:R-:W1:Y:S01]  /*0360*/  @P0 LDC R10, c[0x0][0x384] ;  /* 0x0000e100ff0a0b82 */ /* 0x000e620000000800 */
[----:B------:R-:W-:Y:S02]  /*0370*/  @!P2 IADD3 R119, PT, PT, R119, 0x1, RZ ;  /* 0x000000017777a810 */ /* 0x000fe40007ffe0ff */
[----:B------:R-:W-:-:S02]  /*0380*/  ISETP.NE.AND P2, PT, R8, RZ, PT ;  /* 0x000000ff0800720c */ /* 0x000fc40003f45270 */
[----:B------:R-:W-:Y:S02]  /*0390*/  MOV R3, UR5 ;  /* 0x0000000500037c02 */ /* 0x000fe40008000f00 */
[----:B------:R-:W-:Y:S01]  /*03a0*/  MOV R5, UR7 ;  /* 0x0000000700057c02 */ /* 0x000fe20008000f00 */
[----:B------:R-:W0:Y:S01]  /*03b0*/  @P0 LDC R21, c[0x0][0x38c] ;  /* 0x0000e300ff150b82 */ /* 0x000e220000000800 */
[----:B------:R-:W-:Y:S02]  /*03c0*/  MOV R3, UR9 ;  /* 0x0000000900037c02 */ /* 0x000fe40008000f00 */
[----:B------:R-:W-:Y:S01]  /*03d0*/  MOV R5, UR8 ;  /* 0x0000000800057c02 */ /* 0x000fe20008000f00 */
[----:B------:R-:W2:Y:S01]  /*03e0*/  LDCU.64 UR8, c[0x0][0x3d0] ;  /* 0x00007a00ff0877ac */ /* 0x000ea20008000a00 */
[----:B------:R-:W-:-:S04]  /*03f0*/  @P1 IADD3 R119, PT, PT, R119, 0x1, RZ ;  /* 0x0000000177771810 */ /* 0x000fc80007ffe0ff */
[----:B------:R-:W-:Y:S02]  /*0400*/  @!P3 IADD3 R119, PT, PT, -R119, RZ, RZ ;  /* 0x000000ff7777b210 */ /* 0x000fe40007ffe1ff */
[----:B------:R-:W-:-:S04]  /*0410*/  @!P2 LOP3.LUT R119, RZ, R8, RZ, 0x33, !PT ;  /* 0x00000008ff77a212 */ /* 0x000fc800078e33ff */
[----:B------:R-:W-:Y:S02]  /*0420*/  SHF.R.S32.HI R7, RZ, 0x1f, R119 ;  /* 0x0000001fff077819 */ /* 0x000fe40000011477 */
[----:B------:R-:W-:-:S03]  /*0430*/  MOV R4, UR6 ;  /* 0x0000000600047c02 */ /* 0x000fc60008000f00 */
[----:B------:R-:W-:Y:S02]  /*0440*/  IMAD R0, R7, R12, RZ ;  /* 0x0000000c07007224 */ /* 0x000fe400078e02ff */
[----:B------:R-:W4:Y:S01]  /*0450*/  @P0 LDC.64 R6, c[0x0][0x480] ;  /* 0x00012000ff060b82 */ /* 0x000f220000000a00 */
[----:B--2---:R-:W-:Y:S01]  /*0460*/  UIMAD.WIDE.U32 UR6, UR18, UR8, URZ ;  /* 0x00000008120672a5 */ /* 0x004fe2000f8e00ff */
[----:B------:R-:W-:Y:S01]  /*0470*/  MOV R2, UR4 ;  /* 0x0000000400027c02 */ /* 0x000fe20008000f00 */
[C---:B------:R-:W-:Y:S01]  /*0480*/  IMAD.WIDE.U32 R4, R123.reuse, UR14, R4 ;  /* 0x0000000e7b047c25 */ /* 0x040fe2000f8e0004 */
[----:B---3--:R-:W-:Y:S02]  /*0490*/  UIMAD.WIDE.U32 UR4, UR18, UR12, URZ ;  /* 0x0000000c120472a5 */ /* 0x008fe4000f8e00ff */
[----:B------:R-:W-:Y:S01]  /*04a0*/  UIMAD UR7, UR18, UR9, UR7 ;  /* 0x00000009120772a4 */ /* 0x000fe2000f8e0207 */
[----:B------:R-:W-:Y:S01]  /*04b0*/  IMAD.WIDE.U32 R2, R123, UR10, R2 ;  /* 0x0000000a7b027c25 */ /* 0x000fe2000f8e0002 */
[----:B------:R-:W-:-:S03]  /*04c0*/  UIMAD UR5, UR18, UR13, UR5 ;  /* 0x0000000d120572a4 */ /* 0x000fc6000f8e0205 */
[----:B------:R-:W-:Y:S01]  /*04d0*/  IMAD R11, R123, UR15, R5 ;  /* 0x0000000f7b0b7c24 */ /* 0x000fe2000f8e0205 */
[----:B------:R-:W-:Y:S01]  /*04e0*/  LEA R5, R19, 0xfffffe00, 0x9 ;  /* 0xfffffe0013057811 */ /* 0x000fe200078e48ff */
[----:B------:R-:W-:Y:S02]  /*04f0*/  IMAD R13, R119, R13, R0 ;  /* 0x0000000d770d7224 */ /* 0x000fe400078e0200 */
[----:B-1----:R-:W-:Y:S01]  /*0500*/  @P0 IMAD R0, R10, UR18, R123 ;  /* 0x000000120a000c24 */ /* 0x002fe2000f8e027b */
[----:B------:R-:W-:Y:S01]  /*0510*/  IADD3 R88, P2, PT, R5, R2, RZ ;  /* 0x0000000205587210 */ /* 0x000fe20007f5e0ff */
[----:B------:R-:W-:Y:S01]  /*0520*/  IMAD.WIDE.U32 R8, R119, R12, UR6 ;  /* 0x0000000677087e25 */ /* 0x000fe2000f8e000c */
[----:B------:R-:W-:-:S03]  /*0530*/  ISETP.GE.AND P1, PT, R19, 0x1, PT ;  /* 0x000000011300780c */ /* 0x000fc60003f26270 */
[C---:B------:R-:W-:Y:S02]  /*0540*/  IMAD R15, R123.reuse, UR11, R3 ;  /* 0x0000000b7b0f7c24 */ /* 0x040fe4000f8e0203 */
[----:B------:R-:W-:Y:S01]  /*0550*/  IMAD.WIDE.U32 R2, R123, R16, UR4 ;  /* 0x000000047b027e25 */ /* 0x000fe2000f8e0010 */
[----:B------:R-:W-:-:S03]  /*0560*/  IADD3 R107, PT, PT, R9, R13, RZ ;  /* 0x0000000d096b7210 */ /* 0x000fc60007ffe0ff */
[----:B------:R-:W-:Y:S01]  /*0570*/  @P0 IMAD R0, R0, R19, RZ ;  /* 0x0000001300000224 */ /* 0x000fe200078e02ff */
[----:B------:R-:W-:Y:S01]  /*0580*/  IADD3 R84, P3, PT, R5, R4, RZ ;  /* 0x0000000405547210 */ /* 0x000fe20007f7e0ff */
[----:B------:R-:W-:Y:S01]  /*0590*/  IMAD R9, R123, R17, R3 ;  /* 0x000000117b097224 */ /* 0x000fe200078e0203 */
[----:B------:R-:W-:Y:S01]  /*05a0*/  SHF.R.S32.HI R4, RZ, 0x1f, R5 ;  /* 0x0000001fff047819 */ /* 0x000fe20000011405 */
[----:B0-----:R-:W-:Y:S01]  /*05b0*/  @P0 IMAD R3, R0, R21, RZ ;  /* 0x0000001500030224 */ /* 0x001fe200078e02ff */
[C---:B------:R-:W-:Y:S02]  /*05c0*/  IADD3 R2, P4, PT, R5.reuse, R2, RZ ;  /* 0x0000000205027210 */ /* 0x040fe40007f9e0ff */
[----:B------:R-:W-:Y:S02]  /*05d0*/  CS2R R12, SRZ ;  /* 0x00000000000c7805 */ /* 0x000fe4000001ff00 */
[----:B------:R-:W-:Y:S01]  /*05e0*/  IADD3 R8, P5, PT, R5, R8, RZ ;  /* 0x0000000805087210 */ /* 0x000fe20007fbe0ff */
[----:B----4-:R-:W-:Y:S01]  /*05f0*/  @P0 IMAD.WIDE R12, R3, 0x8, R6 ;  /* 0x00000008030c0825 */ /* 0x010fe200078e0206 */
[----:B------:R-:W-:-:S02]  /*0600*/  IADD3.X R5, PT, PT, R4, R15, RZ, P2, !PT ;  /* 0x0000000f04057210 */ /* 0x000fc400017fe4ff */
[C---:B------:R-:W-:Y:S02]  /*0610*/  IADD3.X R0, PT, PT, R4.reuse, R11, RZ, P3, !PT ;  /* 0x0000000b04007210 */ /* 0x040fe40001ffe4ff */
[C---:B------:R-:W-:Y:S02]  /*0620*/  IADD3.X R80, PT, PT, R4.reuse, R9, RZ, P4, !PT ;  /* 0x0000000904507210 */ /* 0x040fe400027fe4ff */
[----:B------:R-:W-:Y:S02]  /*0630*/  IADD3.X R107, PT, PT, R4, R107, RZ, P5, !PT ;  /* 0x0000006b046b7210 */ /* 0x000fe40002ffe4ff */
[----:B------:R-:W-:Y:S02]  /*0640*/  LEA R90, P0, R88, R90, 0x2 ;  /* 0x0000005a585a7211 */ /* 0x000fe400078010ff */
[----:B------:R-:W-:Y:S02]  /*0650*/  LEA R86, P2, R84, R86, 0x2 ;  /* 0x0000005654567211 */ /* 0x000fe400078410ff */
[----:B------:R-:W-:-:S02]  /*0660*/  LEA R82, P3, R2, R82, 0x2 ;  /* 0x0000005202527211 */ /* 0x000fc400078610ff */
[----:B------:R-:W-:Y:S01]  /*0670*/  LEA R109, P4, R8, R22, 0x2 ;  /* 0x00000016086d7211 */ /* 0x000fe200078810ff */
[----:B------:R-:W-:Y:S01]  /*0680*/  HFMA2 R92, -RZ, RZ, 0, 0 ;  /* 0x00000000ff5c7431 */ /* 0x000fe200000001ff */
[----:B------:R-:W-:Y:S02]  /*0690*/  LEA.HI.X R88, R88, R91, R5, 0x2, P0 ;  /* 0x0000005b58587211 */ /* 0x000fe400000f1405 */
[----:B------:R-:W-:Y:S02]  /*06a0*/  LEA.HI.X R84, R84, R87, R0, 0x2, P2 ;  /* 0x0000005754547211 */ /* 0x000fe400010f1400 */
[----:B------:R-:W-:Y:S02]  /*06b0*/  LEA.HI.X R80, R2, R83, R80, 0x2, P3 ;  /* 0x0000005302507211 */ /* 0x000fe400018f1450 */
[----:B------:R-:W-:Y:S02]  /*06c0*/  LEA.HI.X R107, R8, R23, R107, 0x2, P4 ;  /* 0x00000017086b7211 */ /* 0x000fe400020f146b */
[----:B------:R-:W-:Y:S01]  /*06d0*/  MOV R117, RZ ;  /* 0x000000ff00757202 */ /* 0x000fe20000000f00 */
[----:B------:R-:W-:Y:S06]  /*06e0*/  @!P1 BRA `(.L_x_6916) ;  /* 0x000000a800cc9947 */ /* 0x000fec0003800000 */
[----:B------:R-:W0:Y:S01]  /*06f0*/  S2R R115, SR_TID.X ;  /* 0x0000000000737919 */ /* 0x000e220000002100 */
[----:B------:R-:W1:Y:S01]  /*0700*/  LDCU.64 UR6, c[0x0][0x3a0] ;  /* 0x00007400ff0677ac */ /* 0x000e620008000a00 */
[----:B------:R-:W2:Y:S01]  /*0710*/  S2UR UR5, SR_CgaCtaId ;  /* 0x00000000000579c3 */ /* 0x000ea20000008800 */
[----:B------:R-:W-:Y:S01]  /*0720*/  MOV R92, RZ ;  /* 0x000000ff005c7202 */ /* 0x000fe20000000f00 */
[----:B------:R-:W3:Y:S01]  /*0730*/  LDCU.64 UR8, c[0x0][0x3b8] ;  /* 0x00007700ff0877ac */ /* 0x000ee20008000a00 */
[----:B------:R-:W-:Y:S01]  /*0740*/  MOV R117, RZ ;  /* 0x000000ff00757202 */ /* 0x000fe20000000f00 */
[----:B------:R-:W-:Y:S01]  /*0750*/  UMOV UR4, 0x400 ;  /* 0x0000040000047882 */ /* 0x000fe20000000000 */
[C---:B-1----:R-:W-:Y:S01]  /*0760*/  IMAD.WIDE.U32 R10, R123.reuse, UR6, RZ ;  /* 0x000000067b0a7c25 */ /* 0x042fe2000f8e00ff */
[----:B------:R-:W1:Y:S03]  /*0770*/  LDCU UR6, c[0x0][0x394] ;  /* 0x00007280ff0677ac */ /* 0x000e660008000800 */
[----:B---3--:R-:W-:Y:S01]  /*0780*/  IMAD.WIDE.U32 R8, R123, UR8, RZ ;  /* 0x000000087b087c25 */ /* 0x008fe2000f8e00ff */
[----:B--2---:R-:W-:-:S03]  /*0790*/  ULEA UR4, UR5, UR4, 0x18 ;  /* 0x0000000405047291 */ /* 0x004fc6000f8ec0ff */
[C---:B------:R-:W-:Y:S02]  /*07a0*/  IMAD R113, R123.reuse, UR7, R11 ;  /* 0x000000077b717c24 */ /* 0x040fe4000f8e020b */
[----:B------:R-:W-:Y:S01]  /*07b0*/  IMAD R111, R123, UR9, R9 ;  /* 0x000000097b6f7c24 */ /* 0x000fe2000f8e0209 */
[C---:B0-----:R-:W-:Y:S02]  /*07c0*/  SHF.L.U32 R0, R115.reuse, 0x4, RZ ;  /* 0x0000000473007819 */ /* 0x041fe400000006ff */
[----:B------:R-:W-:Y:S02]  /*07d0*/  LOP3.LUT R178, R115, 0x1f, RZ, 0xc0, !PT ;  /* 0x0000001f73b27812 */ /* 0x000fe400078ec0ff */
[C---:B------:R-:W-:Y:S02]  /*07e0*/  LOP3.LUT R2, R0.reuse, 0x3e00, RZ, 0xc0, !PT ;  /* 0x00003e0000027812 */ /* 0x040fe400078ec0ff */
[----:B------:R-:W-:Y:S02]  /*07f0*/  LEA.HI R76, R0, R0, RZ, 0x1b ;  /* 0x00000000004c7211 */ /* 0x000fe400078fd8ff */
[----:B------:R-:W-:-:S02]  /*0800*/  LOP3.LUT R105, R2, 0x1f, R115, 0xf8, !PT ;  /* 0x0000001f02697812 */ /* 0x000fc400078ef873 */
[----:B-1----:R-:W-:Y:S02]  /*0810*/  MOV R78, UR6 ;  /* 0x00000006004e7c02 */ /* 0x002fe40008000f00 */
        /* <DEDUP_REMOVED lines=15> */
[----:B------:R-:W-:-:S07]  /*0910*/  LOP3.LUT R75, R105, 0x1e0, RZ, 0xfc, !PT ;  /* 0x000001e0694b7812 */ /* 0x000fce00078efcff */
.L_x_6989:
[----:B0-----:R-:W0:Y:S01]  /*0920*/  LDC.64 R18, c[0x0][0x420] ;  /* 0x00010800ff127b82 */ /* 0x001e220000000a00 */
[----:B------:R-:W1:Y:S01]  /*0930*/  LDCU UR4, c[0x0][0x388] ;  /* 0x00007100ff0477ac */ /* 0x000e620008000800 */
[----:B------:R-:W-:Y:S02]  /*0940*/  LEA R6, R78, 0xfffffe00, 0x9 ;  /* 0xfffffe004e067811 */ /* 0x000fe400078e48ff */
[----:B------:R-:W-:Y:S02]  /*0950*/  CS2R R24, SRZ ;  /* 0x0000000000187805 */ /* 0x000fe4000001ff00 */
[----:B------:R-:W-:Y:S02]  /*0960*/  MOV R7, RZ ;  /* 0x000000ff00077202 */ /* 0x000fe40000000f00 */
[----:B------:R-:W-:Y:S02]  /*0970*/  CS2R R22, SRZ ;  /* 0x0000000000167805 */ /* 0x000fe4000001ff00 */
[----:B------:R-:W-:-:S02]  /*0980*/  CS2R R26, SRZ ;  /* 0x00000000001a7805 */ /* 0x000fc4000001ff00 */
[----:B------:R-:W-:Y:S01]  /*0990*/  CS2R R28, SRZ ;  /* 0x00000000001c7805 */ /* 0x000fe2000001ff00 */
[----:B------:R-:W2:Y:S01]  /*09a0*/  LDC.64 R14, c[0x0][0x410] ;  /* 0x00010400ff0e7b82 */ /* 0x000ea20000000a00 */
[----:B------:R-:W-:Y:S02]  /*09b0*/  CS2R R30, SRZ ;  /* 0x00000000001e7805 */ /* 0x000fe4000001ff00 */
[----:B------:R-:W-:Y:S02]  /*09c0*/  CS2R R32, SRZ ;  /* 0x0000000000207805 */ /* 0x000fe4000001ff00 */
[----:B------:R-:W-:-:S03]  /*09d0*/  MOV R35, RZ ;  /* 0x000000ff00237202 */ /* 0x000fc60000000f00 */
[----:B------:R-:W3:Y:S01]  /*09e0*/  LDC.64 R20, c[0x0][0x428] ;  /* 0x00010a00ff147b82 */ /* 0x000ee20000000a00 */
[----:B-1----:R-:W-:-:S04]  /*09f0*/  IADD3 R74, PT, PT, -R6, UR4, RZ ;  /* 0x00000004064a7c10 */ /* 0x002fc8000fffe1ff */
[----:B------:R-:W-:-:S03]  /*0a00*/  ISETP.GE.AND P6, PT, R105, R74, PT ;  /* 0x0000004a6900720c */ /* 0x000fc60003fc6270 */
[----:B------:R-:W1:Y:S01]  /*0a10*/  LDC.64 R16, c[0x0][0x418] ;  /* 0x00010600ff107b82 */ /* 0x000e620000000a00 */
[----:B0-----:R-:W-:Y:S01]  /*0a20*/  IMAD.WIDE.U32 R4, R18, UR18, R6 ;  /* 0x0000001212047c25 */ /* 0x001fe2000f8e0006 */
[-C--:B------:R-:W-:Y:S02]  /*0a30*/  ISETP.GE.AND P5, PT, R103, R74.reuse, PT ;  /* 0x0000004a6700720c */ /* 0x080fe40003fa6270 */
[----:B------:R-:W-:Y:S01]  /*0a40*/  P2R R134, PR, RZ, 0x40 ;  /* 0x00000040ff867803 */ /* 0x000fe20000000000 */
[----:B------:R-:W-:Y:S01]  /*0a50*/  IMAD R5, R19, UR18, R5 ;  /* 0x0000001213057c24 */ /* 0x000fe2000f8e0205 */
[----:B------:R-:W-:Y:S01]  /*0a60*/  P2R R132, PR, RZ, 0x20 ;  /* 0x00000020ff847803 */ /* 0x000fe20000000000 */
[----:B--2---:R-:W-:Y:S01]  /*0a70*/  IMAD.WIDE.U32 R2, R14, UR18, R6 ;  /* 0x000000120e027c25 */ /* 0x004fe2000f8e0006 */
[-C--:B------:R-:W-:Y:S02]  /*0a80*/  ISETP.GE.AND P6, PT, R95, R74.reuse, PT ;  /* 0x0000004a5f00720c */ /* 0x080fe40003fc6270 */
[----:B------:R-:W-:Y:S01]  /*0a90*/  ISETP.GE.AND P5, PT, R93, R74, PT ;  /* 0x0000004a5d00720c */ /* 0x000fe20003fa6270 */
[----:B------:R-:W-:Y:S01]  /*0aa0*/  IMAD R3, R15, UR18, R3 ;  /* 0x000000120f037c24 */ /* 0x000fe2000f8e0203 */
[----:B------:R-:W-:-:S02]  /*0ab0*/  P2R R136, PR, RZ, 0x40 ;  /* 0x00000040ff887803 */ /* 0x000fc40000000000 */
[----:B------:R-:W-:Y:S01]  /*0ac0*/  P2R R138, PR, RZ, 0x20 ;  /* 0x00000020ff8a7803 */ /* 0x000fe20000000000 */
[----:B---3--:R-:W-:-:S04]  /*0ad0*/  IMAD.WIDE.U32 R14, R123, R20, R4 ;  /* 0x000000147b0e7225 */ /* 0x008fc800078e0004 */
[----:B------:R-:W-:Y:S01]  /*0ae0*/  IMAD R15, R123, R21, R15 ;  /* 0x000000157b0f7224 */ /* 0x000fe200078e020f */
[----:B------:R-:W-:Y:S02]  /*0af0*/  IADD3 R14, P0, PT, R105, R14, RZ ;  /* 0x0000000e690e7210 */ /* 0x000fe40007f1e0ff */
[----:B------:R-:W-:Y:S01]  /*0b00*/  CS2R R20, SRZ ;  /* 0x0000000000147805 */ /* 0x000fe2000001ff00 */
[----:B-1----:R-:W-:Y:S01]  /*0b10*/  IMAD.WIDE.U32 R2, R123, R16, R2 ;  /* 0x000000107b027225 */ /* 0x002fe200078e0002 */
[----:B------:R-:W-:-:S03]  /*0b20*/  IADD3.X R15, PT, PT, RZ, R15, RZ, P0, !PT ;  /* 0x0000000fff0f7210 */ /* 0x000fc600007fe4ff */
[----:B------:R-:W-:Y:S01]  /*0b30*/  HFMA2 R16, -RZ, RZ, 0, 0 ;  /* 0x00000000ff107431 */ /* 0x000fe200000001ff */
[----:B------:R-:W-:Y:S01]  /*0b40*/  ISETP.NE.AND P0, PT, R134, RZ, PT ;  /* 0x000000ff8600720c */ /* 0x000fe20003f05270 */
[----:B------:R-:W-:Y:S01]  /*0b50*/  IMAD R17, R123, R17, R3 ;  /* 0x000000117b117224 */ /* 0x000fe200078e0203 */
[C---:B------:R-:W-:Y:S02]  /*0b60*/  SHF.L.U32 R3, R105.reuse, 0x2, RZ ;  /* 0x0000000269037819 */ /* 0x040fe400000006ff */
[----:B------:R-:W-:Y:S02]  /*0b70*/  IADD3 R0, P1, PT, R105, R2, RZ ;  /* 0x0000000269007210 */ /* 0x000fe40007f3e0ff */
[C---:B------:R-:W-:Y:S02]  /*0b80*/  IADD3 R18, P4, PT, R3.reuse, R90, RZ ;  /* 0x0000005a03127210 */ /* 0x040fe40007f9e0ff */
[----:B------:R-:W-:Y:S02]  /*0b90*/  IADD3 R2, P2, PT, R3, R82, RZ ;  /* 0x0000005203027210 */ /* 0x000fe40007f5e0ff */
[----:B------:R-:W-:Y:S01]  /*0ba0*/  IADD3.X R19, PT, PT, RZ, R88, RZ, P4, !PT ;  /* 0x00000058ff137210 */ /* 0x000fe200027fe4ff */
[----:B------:R-:W-:Y:S01]  /*0bb0*/  BAR.SYNC.DEFER_BLOCKING 0x0 ;  /* 0x0000000000007b1d */ /* 0x000fe20000010000 */
[----:B------:R-:W-:-:S02]  /*0bc0*/  ISETP.GE.AND P4, PT, R101, R74, PT ;  /* 0x0000004a6500720c */ /* 0x000fc40003f86270 */
[----:B------:R-:W-:Y:S02]  /*0bd0*/  IADD3 R4, P3, PT, R3, R86, RZ ;  /* 0x0000005603047210 */ /* 0x000fe40007f7e0ff */
[----:B------:R-:W-:Y:S02]  /*0be0*/  P2R R130, PR, RZ, 0x10 ;  /* 0x00000010ff827803 */ /* 0x000fe40000000000 */
[----:B------:R-:W-:Y:S02]  /*0bf0*/  IADD3.X R17, PT, PT, RZ, R17, RZ, P1, !PT ;  /* 0x00000011ff117210 */ /* 0x000fe40000ffe4ff */
[----:B------:R-:W-:Y:S02]  /*0c00*/  ISETP.NE.AND P1, PT, R132, RZ, PT ;  /* 0x000000ff8400720c */ /* 0x000fe40003f25270 */
[----:B------:R-:W-:Y:S02]  /*0c10*/  IADD3.X R3, PT, PT, RZ, R80, RZ, P2, !PT ;  /* 0x00000050ff037210 */ /* 0x000fe400017fe4ff */
[----:B------:R-:W-:-:S02]  /*0c20*/  IADD3.X R5, PT, PT, RZ, R84, RZ, P3, !PT ;  /* 0x00000054ff057210 */ /* 0x000fc40001ffe4ff */
[----:B------:R-:W-:Y:S02]  /*0c30*/  ISETP.NE.AND P2, PT, R130, RZ, PT ;  /* 0x000000ff8200720c */ /* 0x000fe40003f45270 */
[-C--:B------:R-:W-:Y:S02]  /*0c40*/  ISETP.GE.AND P3, PT, R99, R74.reuse, PT ;  /* 0x0000004a6300720c */ /* 0x080fe40003f66270 */
[-C--:B------:R-:W-:Y:S02]  /*0c50*/  ISETP.GE.AND P4, PT, R97, R74.reuse, PT ;  /* 0x0000004a6100720c */ /* 0x080fe40003f86270 */
[----:B------:R-:W-:Y:S02]  /*0c60*/  P2R R128, PR, RZ, 0x8 ;  /* 0x00000008ff807803 */ /* 0x000fe40000000000 */
[----:B------:R-:W-:Y:S01]  /*0c70*/  P2R R126, PR, RZ, 0x10 ;  /* 0x00000010ff7e7803 */ /* 0x000fe20000000000 */
[----:B------:R-:W2:Y:S01]  /*0c80*/  @!P0 LDG.E R21, desc[UR16][R18.64] ;  /* 0x0000001012158981 */ /* 0x000ea2000c1e1900 */
[----:B------:R-:W-:-:S03]  /*0c90*/  ISETP.GE.AND P0, PT, R91, R74, PT ;  /* 0x0000004a5b00720c */ /* 0x000fc60003f06270 */
[----:B------:R-:W3:Y:S01]  /*0ca0*/  @!P1 LDG.E R16, desc[UR16][R18.64+0x80] ;  /* 0x0000801012109981 */ /* 0x000ee2000c1e1900 */
[----:B------:R-:W-:-:S03]  /*0cb0*/  P2R R140, PR, RZ, 0x1 ;  /* 0x00000001ff8c7803 */ /* 0x000fc60000000000 */
[----:B------:R-:W4:Y:S04]  /*0cc0*/  @!P6 LDG.E R22, desc[UR16][R18.64+0x280] ;  /* 0x000280101216e981 */ /* 0x000f28000c1e1900 */
[----:B------:R-:W4:Y:S04]  /*0cd0*/  @!P5 LDG.E R27, desc[UR16][R18.64+0x300] ;  /* 0x00030010121bd981 */ /* 0x000f28000c1e1900 */
[----:B------:R-:W4:Y:S01]  /*0ce0*/  @!P0 LDG.E R24, desc[UR16][R18.64+0x380] ;  /* 0x0003801012188981 */ /* 0x000f22000c1e1900 */
[-C--:B------:R-:W-:Y:S02]  /*0cf0*/  ISETP.GE.AND P0, PT, R89, R74.reuse, PT ;  /* 0x0000004a5900720c */ /* 0x080fe40003f06270 */
[----:B------:R-:W-:Y:S01]  /*0d00*/  ISETP.GE.AND P6, PT, R87, R74, PT ;  /* 0x0000004a5700720c */ /* 0x000fe20003fc6270 */
[----:B------:R-:W4:Y:S01]  /*0d10*/  @!P2 LDG.E R23, desc[UR16][R18.64+0x100] ;  /* 0x000100101217a981 */ /* 0x000f22000c1e1900 */
[----:B------:R-:W-:-:S02]  /*0d20*/  P2R R142, PR, RZ, 0x1 ;  /* 0x00000001ff8e7803 */ /* 0x000fc40000000000 */
[-C--:B------:R-:W-:Y:S01]  /*0d30*/  ISETP.GE.AND P5, PT, R85, R74.reuse, PT ;  /* 0x0000004a5500720c */ /* 0x080fe20003fa6270 */
[----:B------:R-:W4:Y:S01]  /*0d40*/  @!P3 LDG.E R20, desc[UR16][R18.64+0x180] ;  /* 0x000180101214b981 */ /* 0x000f22000c1e1900 */
[-C--:B------:R-:W-:Y:S02]  /*0d50*/  ISETP.GE.AND P1, PT, R81, R74.reuse, PT ;  /* 0x0000004a5100720c */ /* 0x080fe40003f26270 */
[-C--:B------:R-:W-:Y:S01]  /*0d60*/  ISETP.GE.AND P2, PT, R79, R74.reuse, PT ;  /* 0x0000004a4f00720c */ /* 0x080fe20003f46270 */
[----:B------:R-:W4:Y:S04]  /*0d70*/  @!P4 LDG.E R25, desc[UR16][R18.64+0x200] ;  /* 0x000200101219c981 */ /* 0x000f28000c1e1900 */
[----:B------:R-:W4:Y:S01]  /*0d80*/  @!P0 LDG.E R29, desc[UR16][R18.64+0x400] ;  /* 0x00040010121d8981 */ /* 0x000f22000c1e1900 */
[----:B------:R-:W-:-:S02]  /*0d90*/  ISETP.GE.AND P0, PT, R83, R74, PT ;  /* 0x0000004a5300720c */ /* 0x000fc40003f06270 */
[-C--:B------:R-:W-:Y:S01]  /*0da0*/  ISETP.GE.AND P3, PT, R77, R74.reuse, PT ;  /* 0x0000004a4d00720c */ /* 0x080fe20003f66270 */
[----:B------:R-:W4:Y:S01]  /*0db0*/  @!P6 LDG.E R26, desc[UR16][R18.64+0x480] ;  /* 0x00048010121ae981 */ /* 0x000f22000c1e1900 */
[----:B------:R-:W-:-:S03]  /*0dc0*/  ISETP.GE.AND P4, PT, R75, R74, PT ;  /* 0x0000004a4b00720c */ /* 0x000fc60003f86270 */
        /* <DEDUP_REMOVED lines=68> */
[----:B--2---:R-:W-:Y:S04]  /*1210*/  STS [R72], R21 ;  /* 0x0000001548007388 */ /* 0x004fe80000000800 */
[----:B---3--:R0:W-:Y:S02]  /*1220*/  STS [R71+0x80], R16 ;  /* 0x0000801047007388 */ /* 0x0081e40000000800 */
[----:B0-----:R-:W-:-:S04]  /*1230*/  IADD3 R16, PT, PT, R73, 0x160, RZ ;  /* 0x0000016049107810 */ /* 0x001fc80007ffe0ff */
[----:B------:R-:W-:Y:S01]  /*1240*/  LEA.HI.SX32 R16, R16, R73, 0x1b ;  /* 0x0000004910107211 */ /* 0x000fe200078fdaff */
[----:B----4-:R-:W-:Y:S04]  /*1250*/  STS [R70+0x100], R23 ;  /* 0x0001001746007388 */ /* 0x010fe80000000800 */
[----:B------:R0:W-:Y:S04]  /*1260*/  STS [R69+0x180], R20 ;  /* 0x0001801445007388 */ /* 0x0001e80000000800 */
[----:B------:R-:W-:Y:S01]  /*1270*/  STS [R68+0x200], R25 ;  /* 0x0002001944007388 */ /* 0x000fe20000000800 */
[----:B------:R-:W-:-:S03]  /*1280*/  LEA R61, R16, UR5, 0x2 ;  /* 0x00000005103d7c11 */ /* 0x000fc6000f8e10ff */
[----:B------:R1:W-:Y:S01]  /*1290*/  STS [R67+0x280], R22 ;  /* 0x0002801643007388 */ /* 0x0003e20000000800 */
[C---:B0-----:R-:W-:Y:S02]  /*12a0*/  IADD3 R20, PT, PT, R73.reuse, 0x1a0, RZ ;  /* 0x000001a049147810 */ /* 0x041fe40007ffe0ff */
[C---:B------:R-:W-:Y:S02]  /*12b0*/  SHF.L.U32 R16, R73.reuse, 0x4, RZ ;  /* 0x0000000449107819 */ /* 0x040fe400000006ff */
[-C--:B------:R-:W-:Y:S02]  /*12c0*/  LEA.HI.SX32 R20, R20, R73.reuse, 0x1b ;  /* 0x0000004914147211 */ /* 0x080fe400078fdaff */
        /* <DEDUP_REMOVED lines=8> */
[----:B------:R1:W-:Y:S01]  /*1350*/  STS [R63+0x480], R26 ;  /* 0x0004801a3f007388 */ /* 0x0003e20000000800 */
[----:B------:R-:W-:-:S03]  /*1360*/  LEA R56, R56, UR5, 0x2 ;  /* 0x0000000538387c11 */ /* 0x000fc6000f8e10ff */
        /* <DEDUP_REMOVED lines=25> */
[----:B------:R-:W4:Y:S01]  /*1500*/  @!P6 LDG.E R19, desc[UR16][R4.64] ;  /* 0x000000100413e981 */ /* 0x000f22000c1e1900 */
[----:B------:R-:W-:-:S13]  /*1510*/  ISETP.NE.AND P6, PT, R37, RZ, PT ;  /* 0x000000ff2500720c */ /* 0x000fda0003fc5270 */
[----:B------:R-:W4:Y:S01]  /*1520*/  @!P6 LDG.E R18, desc[UR16][R4.64+0x80] ;  /* 0x000080100412e981 */ /* 0x000f22000c1e1900 */
        /* <DEDUP_REMOVED lines=13> */
[----:B-1----:R-:W-:-:S11]  /*1600*/  CS2R R26, SRZ ;  /* 0x00000000001a7805 */ /* 0x002fd6000001ff00 */
[----:B------:R-:W4:Y:S01]  /*1610*/  @!P6 LDG.E R24, desc[UR16][R4.64+0x380] ;  /* 0x000380100418e981 */ /* 0x000f22000c1e1900 */
[----:B------:R-:W-:Y:S01]  /*1620*/  ISETP.NE.AND P6, PT, R110, RZ, PT ;  /* 0x000000ff6e00720c */ /* 0x000fe20003fc5270 */
[----:B------:R-:W-:Y:S01]  /*1630*/  HFMA2 R16, -RZ, RZ, 0, 0 ;  /* 0x00000000ff107431 */ /* 0x000fe200000001ff */
[----:B--2---:R-:W-:Y:S02]  /*1640*/  CS2R R28, SRZ ;  /* 0x00000000001c7805 */ /* 0x004fe4000001ff00 */
[----:B---3--:R-:W-:Y:S02]  /*1650*/  CS2R R30, SRZ ;  /* 0x00000000001e7805 */ /* 0x008fe4000001ff00 */
[----:B------:R-:W-:Y:S02]  /*1660*/  MOV R33, RZ ;  /* 0x000000ff00217202 */ /* 0x000fe40000000f00 */
[----:B------:R-:W2:Y:S04]  /*1670*/  @!P5 LDG.E R29, desc[UR16][R4.64+0x500] ;  /* 0x00050010041dd981 */ /* 0x000ea8000c1e1900 */
[----:B------:R-:W3:Y:S04]  /*1680*/  @!P0 LDG.E R28, desc[UR16][R4.64+0x580] ;  /* 0x00058010041c8981 */ /* 0x000ee8000c1e1900 */
[----:B------:R-:W2:Y:S01]  /*1690*/  @!P6 LDG.E R27, desc[UR16][R4.64+0x400] ;  /* 0x00040010041be981 */ /* 0x000ea2000c1e1900 */
[----:B------:R-:W-:-:S03]  /*16a0*/  ISETP.NE.AND P6, PT, R112, RZ, PT ;  /* 0x000000ff7000720c */ /* 0x000fc60003fc5270 */
[----:B------:R-:W3:Y:S04]  /*16b0*/  @!P1 LDG.E R31, desc[UR16][R4.64+0x600] ;  /* 0x00060010041f9981 */ /* 0x000ee8000c1e1900 */
[----:B------:R-:W3:Y:S04]  /*16c0*/  @!P2 LDG.E R16, desc[UR16][R4.64+0x680] ;  /* 0x000680100410a981 */ /* 0x000ee8000c1e1900 */
[----:B------:R-:W3:Y:S04]  /*16d0*/  @!P3 LDG.E R33, desc[UR16][R4.64+0x700] ;  /* 0x000700100421b981 */ /* 0x000ee8000c1e1900 */
[----:B------:R-:W3:Y:S04]  /*16e0*/  @!P6 LDG.E R26, desc[UR16][R4.64+0x480] ;  /* 0x00048010041ae981 */ /* 0x000ee8000c1e1900 */
[----:B------:R-:W3:Y:S01]  /*16f0*/  @!P4 LDG.E R30, desc[UR16][R4.64+0x780] ;  /* 0x00078010041ec981 */ /* 0x000ee2000c1e1900 */
        /* <DEDUP_REMOVED lines=16> */
[----:B----4-:R-:W-:Y:S02]  /*1800*/  P2R R32, PR, RZ, 0x40 ;  /* 0x00000040ff207803 */ /* 0x010fe40000000000 */
[----:B------:R-:W-:Y:S01]  /*1810*/  ISETP.NE.AND P6, PT, R134, RZ, PT ;  /* 0x000000ff8600720c */ /* 0x000fe20003fc5270 */
[----:B------:R-:W-:Y:S02]  /*1820*/  HFMA2 R135, -RZ, RZ, 0, 0 ;  /* 0x00000000ff877431 */ /* 0x000fe400000001ff */
[----:B------:R-:W-:Y:S02]  /*1830*/  HFMA2 R137, -RZ, RZ, 0, 0 ;  /* 0x00000000ff897431 */ /* 0x000fe400000001ff */
[----:B------:R-:W-:Y:S01]  /*1840*/  HFMA2 R139, -RZ, RZ, 0, 0 ;  /* 0x00000000ff8b7431 */ /* 0x000fe200000001ff */
[----:B------:R-:W-:Y:S04]  /*1850*/  STS [R72], R19 ;  /* 0x0000001348007388 */ /* 0x000fe80000000800 */
[----:B------:R0:W-:Y:S04]  /*1860*/  STS [R71+0x80], R18 ;  /* 0x0000801247007388 */ /* 0x0001e80000000800 */
[----:B------:R-:W-:Y:S04]  /*1870*/  STS [R70+0x100], R21 ;  /* 0x0001001546007388 */ /* 0x000fe80000000800 */
[----:B------:R1:W-:Y:S04]  /*1880*/  STS [R69+0x180], R20 ;  /* 0x0001801445007388 */ /* 0x0003e80000000800 */
[----:B------:R-:W-:Y:S04]  /*1890*/  STS [R68+0x200], R23 ;  /* 0x0002001744007388 */ /* 0x000fe80000000800 */
[----:B------:R4:W-:Y:S04]  /*18a0*/  STS [R67+0x280], R22 ;  /* 0x0002801643007388 */ /* 0x0009e80000000800 */
[----:B------:R-:W-:Y:S04]  /*18b0*/  STS [R66+0x300], R25 ;  /* 0x0003001942007388 */ /* 0x000fe80000000800 */
[----:B------:R4:W-:Y:S04]  /*18c0*/  STS [R65+0x380], R24 ;  /* 0x0003801841007388 */ /* 0x0009e80000000800 */
[----:B--2---:R-:W-:Y:S04]  /*18d0*/  STS [R64+0x400], R27 ;  /* 0x0004001b40007388 */ /* 0x004fe80000000800 */
[----:B---3--:R-:W-:Y:S04]  /*18e0*/  STS [R63+0x480], R26 ;  /* 0x0004801a3f007388 */ /* 0x008fe80000000800 */
        /* <DEDUP_REMOVED lines=8> */
[----:B------:R-:W-:Y:S04]  /*1970*/  LDS R19, [R56+0x4] ;  /* 0x0000040038137984 */ /* 0x000fe80000000800 */
[----:B------:R-:W-:Y:S04]  /*1980*/  LDS R37, [R56+0x8] ;  /* 0x0000080038257984 */ /* 0x000fe80000000800 */
[----:B------:R-:W-:Y:S04]  /*1990*/  LDS R21, [R56+0xc] ;  /* 0x00000c0038157984 */ /* 0x000fe80000000800 */
[----:B------:R-:W-:Y:S04]  /*19a0*/  LDS R35, [R56+0x10] ;  /* 0x0000100038237984 */ /* 0x000fe80000000800 */
[----:B------:R-:W-:Y:S04]  /*19b0*/  LDS R23, [R56+0x14] ;  /* 0x0000140038177984 */ /* 0x000fe80000000800 */
[----:B------:R-:W-:Y:S04]  /*19c0*/  LDS R33, [R56+0x18] ;  /* 0x0000180038217984 */ /* 0x000fe80000000800 */
[----:B------:R-:W3:Y:S04]  /*19d0*/  LDS R25, [R56+0x1c] ;  /* 0x00001c0038197984 */ /* 0x000ee80000000800 */
[----:B------:R-:W-:Y:S04]  /*19e0*/  LDS R31, [R56+0x20] ;  /* 0x00002000381f7984 */ /* 0x000fe80000000800 */
[----:B------:R-:W3:Y:S04]  /*19f0*/  LDS R27, [R56+0x24] ;  /* 0x00002400381b7984 */ /* 0x000ee80000000800 */
[----:B------:R-:W3:Y:S04]  /*1a00*/  LDS R29, [R56+0x28] ;  /* 0x00002800381d7984 */ /* 0x000ee80000000800 */
[----:B------:R-:W-:Y:S04]  /*1a10*/  LDS R125, [R56+0x2c] ;  /* 0x00002c00387d7984 */ /* 0x000fe80000000800 */
[----:B------:R-:W3:Y:S04]  /*1a20*/  LDS R127, [R56+0x30] ;  /* 0x00003000387f7984 */ /* 0x000ee80000000800 */
[----:B------:R-:W-:Y:S04]  /*1a30*/  LDS R129, [R56+0x34] ;  /* 0x0000340038817984 */ /* 0x000fe80000000800 */
[----:B------:R-:W3:Y:S04]  /*1a40*/  LDS R131, [R56+0x38] ;  /* 0x0000380038837984 */ /* 0x000ee80000000800 */
[----:B------:R-:W3:Y:S01]  /*1a50*/  LDS R133, [R56+0x3c] ;  /* 0x00003c0038857984 */ /* 0x000ee20000000800 */
[----:B------:R-:W-:Y:S01]  /*1a60*/  BAR.SYNC.DEFER_BLOCKING 0x0 ;  /* 0x0000000000007b1d */ /* 0x000fe20000010000 */
[----:B0-----:R-:W-:-:S05]  /*1a70*/  MOV R18, RZ ;  /* 0x000000ff00127202 */ /* 0x001fca0000000f00 */
[----:B------:R-:W3:Y:S01]  /*1a80*/  @!P6 LDG.E R135, desc[UR16][R2.64] ;  /* 0x000000100287e981 */ /* 0x000ee2000c1e1900 */
[----:B------:R-:W-:-:S13]  /*1a90*/  ISETP.NE.AND P6, PT, R32, RZ, PT ;  /* 0x000000ff2000720c */ /* 0x000fda0003fc5270 */
[----:B------:R-:W3:Y:S01]  /*1aa0*/  @!P6 LDG.E R18, desc[UR16][R2.64+0x80] ;  /* 0x000080100212e981 */ /* 0x000ee2000c1e1900 */
[----:B------:R-:W-:Y:S02]  /*1ab0*/  ISETP.NE.AND P6, PT, R34, RZ, PT ;  /* 0x000000ff2200720c */ /* 0x000fe40003fc5270 */
[----:B-1----:R-:W-:-:S11]  /*1ac0*/  MOV R20, RZ ;  /* 0x000000ff00147202 */ /* 0x002fd60000000f00 */
[----:B------:R-:W3:Y:S01]  /*1ad0*/  @!P6 LDG.E R137, desc[UR16][R2.64+0x100] ;  /* 0x000100100289e981 */ /* 0x000ee2000c1e1900 */
[----:B------:R-:W-:-:S13]  /*1ae0*/  ISETP.NE.AND P6, PT, R36, RZ, PT ;  /* 0x000000ff2400720c */ /* 0x000fda0003fc5270 */
[----:B------:R-:W3:Y:S01]  /*1af0*/  @!P6 LDG.E R20, desc[UR16][R2.64+0x180] ;  /* 0x000180100214e981 */ /* 0x000ee2000c1e1900 */
[----:B------:R-:W-:Y:S02]  /*1b00*/  ISETP.NE.AND P6, PT, R38, RZ, PT ;  /* 0x000000ff2600720c */ /* 0x000fe40003fc5270 */
[----:B----4-:R-:W-:-:S11]  /*1b10*/  MOV R22, RZ ;  /* 0x000000ff00167202 */ /* 0x010fd60000000f00 */
        /* <DEDUP_REMOVED lines=12> */
[----:B--2---:R-:W-:Y:S01]  /*1be0*/  MOV R16, RZ ;  /* 0x000000ff00107202 */ /* 0x004fe20000000f00 */
[----:B------:R-:W-:Y:S01]  /*1bf0*/  HFMA2 R147, -RZ, RZ, 0, 0 ;  /* 0x00000000ff937431 */ /* 0x000fe200000001ff */
[----:B------:R-:W-:Y:S01]  /*1c00*/  MOV R26, RZ ;  /* 0x000000ff001a7202 */ /* 0x000fe20000000f00 */
[----:B------:R-:W-:Y:S01]  /*1c10*/  HFMA2 R149, -RZ, RZ, 0, 0 ;  /* 0x00000000ff957431 */ /* 0x000fe200000001ff */
[----:B------:R-:W-:Y:S02]  /*1c20*/  MOV R28, RZ ;  /* 0x000000ff001c7202 */ /* 0x000fe40000000f00 */
[----:B------:R-:W-:Y:S02]  /*1c30*/  MOV R96, RZ ;  /* 0x000000ff00607202 */ /* 0x000fe40000000f00 */
[----:B------:R-:W2:Y:S04]  /*1c40*/  @!P0 LDG.E R26, desc[UR16][R2.64+0x580] ;  /* 0x00058010021a8981 */ /* 0x000ea8000c1e1900 */
[----:B------:R-:W2:Y:S01]  /*1c50*/  @!P6 LDG.E R143, desc[UR16][R2.64+0x400] ;  /* 0x00040010028fe981 */ /* 0x000ea2000c1e1900 */
[----:B------:R-:W-:-:S03]  /*1c60*/  ISETP.NE.AND P6, PT, R110, RZ, PT ;  /* 0x000000ff6e00720c */ /* 0x000fc60003fc5270 */
[----:B------:R-:W2:Y:S04]  /*1c70*/  @!P5 LDG.E R145, desc[UR16][R2.64+0x500] ;  /* 0x000500100291d981 */ /* 0x000ea8000c1e1900 */
[----:B------:R-:W2:Y:S04]  /*1c80*/  @!P1 LDG.E R147, desc[UR16][R2.64+0x600] ;  /* 0x0006001002939981 */ /* 0x000ea8000c1e1900 */
[----:B------:R-:W2:Y:S04]  /*1c90*/  @!P2 LDG.E R28, desc[UR16][R2.64+0x680] ;  /* 0x00068010021ca981 */ /* 0x000ea8000c1e1900 */
[----:B------:R-:W2:Y:S04]  /*1ca0*/  @!P6 LDG.E R16, desc[UR16][R2.64+0x480] ;  /* 0x000480100210e981 */ /* 0x000ea8000c1e1900 */
[----:B------:R-:W2:Y:S04]  /*1cb0*/  @!P3 LDG.E R149, desc[UR16][R2.64+0x700] ;  /* 0x000700100295b981 */ /* 0x000ea8000c1e1900 */
[----:B------:R-:W2:Y:S01]  /*1cc0*/  @!P4 LDG.E R96, desc[UR16][R2.64+0x780] ;  /* 0x000780100260c981 */ /* 0x000ea2000c1e1900 */
[----:B---3-5:R-:W-:Y:S01]  /*1cd0*/  FADD.FTZ R39, R39, R94 ;  /* 0x0000005e27277221 */ /* 0x028fe20000010000 */
        /* <DEDUP_REMOVED lines=19> */
[----:B----4-:R-:W-:Y:S04]  /*1e10*/  STS [R68+0x200], R139 ;  /* 0x0002008b44007388 */ /* 0x010fe80000000800 */
[----:B------:R-:W-:Y:S04]  /*1e20*/  STS [R67+0x280], R22 ;  /* 0x0002801643007388 */ /* 0x000fe80000000800 */
[----:B------:R-:W-:Y:S04]  /*1e30*/  STS [R66+0x300], R141 ;  /* 0x0003008d42007388 */ /* 0x000fe80000000800 */
[----:B------:R0:W-:Y:S04]  /*1e40*/  STS [R65+0x380], R24 ;  /* 0x0003801841007388 */ /* 0x0001e80000000800 */
[----:B--2---:R-:W-:Y:S01]  /*1e50*/  STS [R64+0x400], R143 ;  /* 0x0004008f40007388 */ /* 0x004fe20000000800 */
[----:B0-----:R-:W-:-:S03]  /*1e60*/  FADD.FTZ R24, R133, R94 ;  /* 0x0000005e85187221 */ /* 0x001fc60000010000 */
[----:B------:R-:W-:Y:S04]  /*1e70*/  STS [R63+0x480], R16 ;  /* 0x000480103f007388 */ /* 0x000fe80000000800 */
[----:B------:R-:W-:Y:S04]  /*1e80*/  STS [R62+0x500], R145 ;  /* 0x000500913e007388 */ /* 0x000fe80000000800 */
[----:B------:R0:W-:Y:S04]  /*1e90*/  STS [R61+0x580], R26 ;  /* 0x0005801a3d007388 */ /* 0x0001e80000000800 */
[----:B------:R-:W-:Y:S04]  /*1ea0*/  STS [R60+0x600], R147 ;  /* 0x000600933c007388 */ /* 0x000fe80000000800 */
[----:B------:R1:W-:Y:S04]  /*1eb0*/  STS [R59+0x680], R28 ;  /* 0x0006801c3b007388 */ /* 0x0003e80000000800 */
[----:B------:R2:W-:Y:S04]  /*1ec0*/  STS [R58+0x700], R149 ;  /* 0x000700953a007388 */ /* 0x0005e80000000800 */
[----:B------:R2:W-:Y:S01]  /*1ed0*/  STS [R57+0x780], R96 ;  /* 0x0007806039007388 */ /* 0x0005e20000000800 */
[--C-:B0-----:R-:W-:Y:S01]  /*1ee0*/  FADD.FTZ R26, R129, R94.reuse ;  /* 0x0000005e811a7221 */ /* 0x101fe20000010000 */
        /* <DEDUP_REMOVED lines=33> */
.L_x_6918:
[----:B------:R-:W-:Y:S05]  /*2100*/  BSYNC.RECONVERGENT B0 ;  /* 0x0000000000007941 */ /* 0x000fea0003800200 */
.L_x_6917:
        /* <DEDUP_REMOVED lines=33> */
.L_x_6920:
[----:B------:R-:W-:Y:S05]  /*2320*/  BSYNC.RECONVERGENT B0 ;  /* 0x0000000000007941 */ /* 0x000fea0003800200 */
.L_x_6919:
        /* <DEDUP_REMOVED lines=33> */
.L_x_6922:
[----:B------:R-:W-:Y:S05]  /*2540*/  BSYNC.RECONVERGENT B0 ;  /* 0x0000000000007941 */ /* 0x000fea0003800200 */
.L_x_6921:
        /* <DEDUP_REMOVED lines=33> */
.L_x_6924:
[----:B------:R-:W-:Y:S05]  /*2760*/  BSYNC.RECONVERGENT B0 ;  /* 0x0000000000007941 */ /* 0x000fea0003800200 */
.L_x_6923:
        /* <DEDUP_REMOVED lines=33> */
.L_x_6926:
[----:B------:R-:W-:Y:S05]  /*2980*/  BSYNC.RECONVERGENT B0 ;  /* 0x0000000000007941 */ /* 0x000fea0003800200 */
.L_x_6925:
        /* <DEDUP_REMOVED lines=33> */
.L_x_6928:
[----:B------:R-:W-:Y:S05]  /*2ba0*/  BSYNC.RECONVERGENT B0 ;  /* 0x0000000000007941 */ /* 0x000fea0003800200 */
.L_x_6927:
        /* <DEDUP_REMOVED lines=33> */
.L_x_6930:
[----:B------:R-:W-:Y:S05]  /*2dc0*/  BSYNC.RECONVERGENT B0 ;  /* 0x0000000000007941 */ /* 0x000fea0003800200 */
.L_x_6929:
        /* <DEDUP_REMOVED lines=33> */
.L_x_6932:
[----:B------:R-:W-:Y:S05]  /*2fe0*/  BSYNC.RECONVERGENT B0 ;  /* 0x0000000000007941 */ /* 0x000fea0003800200 */
.L_x_6931:
        /* <DEDUP_REMOVED lines=33> */
.L_x_6934:
[----:B------:R-:W-:Y:S05]  /*3200*/  BSYNC.RECONVERGENT B0 ;  /* 0x0000000000007941 */ /* 0x000fea0003800200 */
.L_x_6933:
        /* <DEDUP_REMOVED lines=33> */
.L_x_6936:
[----:B------:R-:W-:Y:S05]  /*3420*/  BSYNC.RECONVERGENT B0 ;  /* 0x0000000000007941 */ /* 0x000fea0003800200 */
.L_x_6935:
        /* <DEDUP_REMOVED lines=33> */
.L_x_6938:
[----:B------:R-:W-:Y:S05]  /*3640*/  BSYNC.RECONVERGENT B0 ;  /* 0x0000000000007941 */ /* 0x000fea0003800200 */
.L_x_6937:
        /* <DEDUP_REMOVED lines=33> */
.L_x_6940:
[----:B------:R-:W-:Y:S05]  /*3860*/  BSYNC.RECONVERGENT B0 ;  /* 0x0000000000007941 */ /* 0x000fea0003800200 */
.L_x_6939:
        /* <DEDUP_REMOVED lines=33> */
.L_x_6942:
[----:B------:R-:W-:Y:S05]  /*3a80*/  BSYNC.RECONVERGENT B0 ;  /* 0x0000000000007941 */ /* 0x000fea0003800200 */
.L_x_6941:
        /* <DEDUP_REMOVED lines=33> */
.L_x_6944:
[----:B------:R-:W-:Y:S05]  /*3ca0*/  BSYNC.RECONVERGENT B0 ;  /* 0x0000000000007941 */ /* 0x000fea0003800200 */
.L_x_6943:
        /* <DEDUP_REMOVED lines=33> */
.L_x_6946:
[----:B------:R-:W-:Y:S05]  /*3ec0*/  BSYNC.RECONVERGENT B0 ;  /* 0x0000000000007941 */ /* 0x000fea0003800200 */
.L_x_6945:
        /* <DEDUP_REMOVED lines=33> */
.L_x_6948:
[----:B------:R-:W-:Y:S05]  /*40e0*/  BSYNC.RECONVERGENT B0 ;  /* 0x0000000000007941 */ /* 0x000fea0003800200 */
.L_x_6947:
[----:B------:R-:W0:Y:S01]  /*40f0*/  LDCU.64 UR6, c[0x0][0x488] ;  /* 0x00009100ff0677ac */ /* 0x000e220008000a00 */
[----:B------:R-:W-:Y:S01]  /*4100*/  P2R R141, PR, RZ, 0x1 ;  /* 0x00000001ff8d7803 */ /* 0x000fe20000000000 */
[----:B------:R-:W-:Y:S01]  /*4110*/  LDS R118, [R56+0x4] ;  /* 0x0000040038767984 */ /* 0x000fe20000000800 */
[----:B------:R-:W-:Y:S02]  /*4120*/  ISETP.NE.AND P0, PT, R126, RZ, PT ;  /* 0x000000ff7e00720c */ /* 0x000fe40003f05270 */
[----:B------:R-:W-:Y:S02]  /*4130*/  CS2R R18, SRZ ;  /* 0x0000000000127805 */ /* 0x000fe4000001ff00 */
        /* <DEDUP_REMOVED lines=11> */
[----:B------:R-:W-:Y:S02]  /*41f0*/  CS2R R22, SRZ ;  /* 0x0000000000167805 */ /* 0x000fe4000001ff00 */
[----:B------:R-:W-:Y:S01]  /*4200*/  ISETP.NE.AND P1, PT, R136, RZ, PT ;  /* 0x000000ff8800720c */ /* 0x000fe20003f25270 */
[----:B------:R-:W-:Y:S01]  /*4210*/  LDS R110, [R56+0x14] ;  /* 0x00001400386e7984 */ /* 0x000fe20000000800 */
[C---:B0-----:R-:W-:Y:S01]  /*4220*/  LEA R16, P5, R0.reuse, UR6, 0x2 ;  /* 0x0000000600107c11 */ /* 0x041fe2000f8a10ff */
[----:B------:R-:W-:Y:S01]  /*4230*/  HFMA2 R127, -RZ, RZ, 0, 0 ;  /* 0x00000000ff7f7431 */ /* 0x000fe200000001ff */
[----:B------:R-:W-:Y:S01]  /*4240*/  P2R R131, PR, RZ, 0x1 ;  /* 0x00000001ff837803 */ /* 0x000fe20000000000 */
[----:B------:R-:W-:Y:S01]  /*4250*/  LDS R108, [R56+0x18] ;  /* 0x00001800386c7984 */ /* 0x000fe20000000800 */
[----:B------:R-:W-:Y:S01]  /*4260*/  LEA.HI.X R17, R0, UR7, R17, 0x2, P5 ;  /* 0x0000000700117c11 */ /* 0x000fe2000a8f1411 */
[----:B------:R-:W0:Y:S01]  /*4270*/  LDCU.64 UR6, c[0x0][0x478] ;  /* 0x00008f00ff0677ac */ /* 0x000e220008000a00 */
[----:B------:R-:W-:Y:S01]  /*4280*/  ISETP.NE.AND P0, PT, R132, RZ, PT ;  /* 0x000000ff8400720c */ /* 0x000fe20003f05270 */
[----:B------:R-:W-:Y:S01]  /*4290*/  LDS R0, [R56] ;  /* 0x0000000038007984 */ /* 0x000fe20000000800 */
[----:B------:R-:W-:Y:S01]  /*42a0*/  P2R R145, PR, RZ, 0x4 ;  /* 0x00000004ff917803 */ /* 0x000fe20000000000 */
[----:B------:R-:W-:Y:S01]  /*42b0*/  HFMA2 R133, -RZ, RZ, 0, 0 ;  /* 0x00000000ff857431 */ /* 0x000fe200000001ff */
[----:B------:R-:W-:Y:S01]  /*42c0*/  P2R R129, PR, RZ, 0x1 ;  /* 0x00000001ff817803 */ /* 0x000fe20000000000 */
[----:B------:R-:W-:Y:S01]  /*42d0*/  LDS R106, [R56+0x1c] ;  /* 0x00001c00386a7984 */ /* 0x000fe20000000800 */
[----:B------:R-:W-:Y:S01]  /*42e0*/  ISETP.NE.AND P0, PT, R134, RZ, PT ;  /* 0x000000ff8600720c */ /* 0x000fe20003f05270 */
[----:B------:R-:W-:Y:S01]  /*42f0*/  HFMA2 R135, -RZ, RZ, 0, 0 ;  /* 0x00000000ff877431 */ /* 0x000fe200000001ff */
[----:B------:R-:W-:Y:S01]  /*4300*/  ISETP.NE.AND P2, PT, R138, RZ, PT ;  /* 0x000000ff8a00720c */ /* 0x000fe20003f45270 */
[----:B------:R-:W-:Y:S01]  /*4310*/  LDS R104, [R56+0x20] ;  /* 0x0000200038687984 */ /* 0x000fe20000000800 */
[----:B------:R-:W-:Y:S01]  /*4320*/  P2R R147, PR, RZ, 0x8 ;  /* 0x00000008ff937803 */ /* 0x000fe20000000000 */
[----:B------:R-:W1:Y:S01]  /*4330*/  LDCU.64 UR8, c[0x0][0x558] ;  /* 0x0000ab00ff0877ac */ /* 0x000e620008000a00 */
[----:B------:R-:W-:Y:S01]  /*4340*/  ISETP.NE.AND P3, PT, R140, RZ, PT ;  /* 0x000000ff8c00720c */ /* 0x000fe20003f65270 */
[----:B------:R-:W-:Y:S01]  /*4350*/  LDS R102, [R56+0x24] ;  /* 0x0000240038667984 */ /* 0x000fe20000000800 */
[----:B--2---:R-:W-:-:S02]  /*4360*/  P2R R149, PR, RZ, 0x10 ;  /* 0x00000010ff957803 */ /* 0x004fc40000000000 */
[----:B------:R-:W-:Y:S01]  /*4370*/  ISETP.NE.AND P4, PT, R142, RZ, PT ;  /* 0x000000ff8e00720c */ /* 0x000fe20003f85270 */
[----:B------:R-:W-:Y:S01]  /*4380*/  LDS R100, [R56+0x28] ;  /* 0x0000280038647984 */ /* 0x000fe20000000800 */
[C---:B0-----:R-:W-:Y:S02]  /*4390*/  LEA R2, P5, R14.reuse, UR6, 0x2 ;  /* 0x000000060e027c11 */ /* 0x041fe4000f8a10ff */
[----:B------:R-:W-:Y:S01]  /*43a0*/  MOV R144, RZ ;  /* 0x000000ff00907202 */ /* 0x000fe20000000f00 */
[----:B------:R-:W-:Y:S01]  /*43b0*/  LDS R96, [R56+0x30] ;  /* 0x0000300038607984 */ /* 0x000fe20000000800 */
[----:B------:R-:W-:Y:S02]  /*43c0*/  LEA.HI.X R3, R14, UR7, R15, 0x2, P5 ;  /* 0x000000070e037c11 */ /* 0x000fe4000a8f140f */
[----:B------:R-:W-:Y:S02]  /*43d0*/  CS2R R14, SRZ ;  /* 0x00000000000e7805 */ /* 0x000fe4000001ff00 */
[----:B------:R-:W-:Y:S01]  /*43e0*/  ISETP.NE.AND P5, PT, R98, RZ, PT ;  /* 0x000000ff6200720c */ /* 0x000fe20003fa5270 */
[----:B------:R-:W-:Y:S01]  /*43f0*/  LDS R120, [R56+0x34] ;  /* 0x0000340038787984 */ /* 0x000fe20000000800 */
[----:B------:R-:W-:Y:S01]  /*4400*/  MOV R146, RZ ;  /* 0x000000ff00927202 */ /* 0x000fe20000000f00 */
[----:B------:R-:W0:Y:S01]  /*4410*/  LDCU.64 UR6, c[0x0][0x510] ;  /* 0x0000a200ff0677ac */ /* 0x000e220008000a00 */
[----:B------:R-:W-:Y:S01]  /*4420*/  MOV R148, RZ ;  /* 0x000000ff00947202 */ /* 0x000fe20000000f00 */
[----:B------:R-:W-:Y:S01]  /*4430*/  LDS R98, [R56+0x2c] ;  /* 0x00002c0038627984 */ /* 0x000fe20000000800 */
[----:B------:R-:W-:-:S03]  /*4440*/  MOV R150, RZ ;  /* 0x000000ff00967202 */ /* 0x000fc60000000f00 */
[----:B------:R-:W-:Y:S04]  /*4450*/  LDS R122, [R56+0x38] ;  /* 0x00003800387a7984 */ /* 0x000fe80000000800 */
[----:B------:R-:W-:Y:S01]  /*4460*/  LDS R124, [R56+0x3c] ;  /* 0x00003c00387c7984 */ /* 0x000fe20000000800 */
[----:B------:R-:W-:Y:S06]  /*4470*/  BAR.SYNC.DEFER_BLOCKING 0x0 ;  /* 0x0000000000007b1d */ /* 0x000fec0000010000 */
[----:B------:R-:W2:Y:S01]  /*4480*/  @!P0 LDG.E R15, desc[UR16][R16.64] ;  /* 0x00000010100f8981 */ /* 0x000ea2000c1e1900 */
[----:B------:R-:W-:-:S03]  /*4490*/  ISETP.NE.AND P0, PT, R129, RZ, PT ;  /* 0x000000ff8100720c */ /* 0x000fc60003f05270 */
[----:B------:R-:W3:Y:S04]  /*44a0*/  @!P1 LDG.E R20, desc[UR16][R16.64+0x280] ;  /* 0x0002801010149981 */ /* 0x000ee8000c1e1900 */
[----:B------:R-:W4:Y:S04]  /*44b0*/  @!P2 LDG.E R23, desc[UR16][R16.64+0x300] ;  /* 0x000300101017a981 */ /* 0x000f28000c1e1900 */
[----:B------:R-:W5:Y:S04]  /*44c0*/  @!P3 LDG.E R22, desc[UR16][R16.64+0x380] ;  /* 0x000380101016b981 */ /* 0x000f68000c1e1900 */
[----:B------:R-:W3:Y:S01]  /*44d0*/  @!P0 LDG.E R14, desc[UR16][R16.64+0x80] ;  /* 0x00008010100e8981 */ /* 0x000ee2000c1e1900 */
[----:B------:R-:W-:-:S03]  /*44e0*/  ISETP.NE.AND P0, PT, R131, RZ, PT ;  /* 0x000000ff8300720c */ /* 0x000fc60003f05270 */
[----:B------:R-:W5:Y:S04]  /*44f0*/  @!P4 LDG.E R125, desc[UR16][R16.64+0x400] ;  /* 0x00040010107dc981 */ /* 0x000f68000c1e1900 */
[----:B------:R-:W5:Y:S04]  /*4500*/  @!P5 LDG.E R144, desc[UR16][R16.64+0x480] ;  /* 0x000480101090d981 */ /* 0x000f68000c1e1900 */
[----:B------:R-:W5:Y:S04]  /*4510*/  @!P6 LDG.E R127, desc[UR16][R16.64+0x500] ;  /* 0x00050010107fe981 */ /* 0x000f68000c1e1900 */
[----:B------:R-:W4:Y:S01]  /*4520*/  @!P0 LDG.E R19, desc[UR16][R16.64+0x100] ;  /* 0x0001001010138981 */ /* 0x000f22000c1e1900 */
[----:B------:R-:W-:-:S13]  /*4530*/  ISETP.NE.AND P0, PT, R137, RZ, PT ;  /* 0x000000ff8900720c */ /* 0x000fda0003f05270 */
[----:B------:R-:W5:Y:S01]  /*4540*/  @!P0 LDG.E R18, desc[UR16][R16.64+0x180] ;  /* 0x0001801010128981 */ /* 0x000f62000c1e1900 */
[----:B------:R-:W-:Y:S02]  /*4550*/  ISETP.NE.AND P0, PT, R139, RZ, PT ;  /* 0x000000ff8b00720c */ /* 0x000fe40003f05270 */
[----:B------:R-:W-:Y:S02]  /*4560*/  ISETP.NE.AND P1, PT, R143, RZ, PT ;  /* 0x000000ff8f00720c */ /* 0x000fe40003f25270 */
[----:B------:R-:W-:Y:S02]  /*4570*/  ISETP.NE.AND P2, PT, R145, RZ, PT ;  /* 0x000000ff9100720c */ /* 0x000fe40003f45270 */
[----:B------:R-:W-:Y:S02]  /*4580*/  ISETP.NE.AND P3, PT, R147, RZ, PT ;  /* 0x000000ff9300720c */ /* 0x000fe40003f65270 */
[----:B------:R-:W-:-:S05]  /*4590*/  ISETP.NE.AND P4, PT, R149, RZ, PT ;  /* 0x000000ff9500720c */ /* 0x000fca0003f85270 */
[----:B------:R-:W5:Y:S01]  /*45a0*/  @!P0 LDG.E R21, desc[UR16][R16.64+0x200] ;  /* 0x0002001010158981 */ /* 0x000f62000c1e1900 */
[----:B------:R-:W-:-:S03]  /*45b0*/  ISETP.NE.AND P0, PT, R141, RZ, PT ;  /* 0x000000ff8d00720c */ /* 0x000fc60003f05270 */
[----:B------:R-:W5:Y:S04]  /*45c0*/  @!P1 LDG.E R133, desc[UR16][R16.64+0x600] ;  /* 0x0006001010859981 */ /* 0x000f68000c1e1900 */
[----:B------:R-:W5:Y:S04]  /*45d0*/  @!P2 LDG.E R148, desc[UR16][R16.64+0x680] ;  /* 0x000680101094a981 */ /* 0x000f68000c1e1900 */
[----:B------:R-:W5:Y:S04]  /*45e0*/  @!P3 LDG.E R135, desc[UR16][R16.64+0x700] ;  /* 0x000700101087b981 */ /* 0x000f68000c1e1900 */
[----:B------:R-:W5:Y:S04]  /*45f0*/  @!P0 LDG.E R146, desc[UR16][R16.64+0x580] ;  /* 0x0005801010928981 */ /* 0x000f68000c1e1900 */
[----:B------:R-:W5:Y:S01]  /*4600*/  @!P4 LDG.E R150, desc[UR16][R16.64+0x780] ;  /* 0x000780101096c981 */ /* 0x000f62000c1e1900 */
        /* <DEDUP_REMOVED lines=19> */
[----:B---3--:R2:W-:Y:S04]  /*4740*/  STS [R71+0x80], R14 ;  /* 0x0000800e47007388 */ /* 0x0085e80000000800 */
        /* <DEDUP_REMOVED lines=13> */
[----:B------:R5:W-:Y:S01]  /*4820*/  STS [R57+0x780], R150 ;  /* 0x0007809639007388 */ /* 0x000be20000000800 */
[----:B------:R-:W-:-:S03]  /*4830*/  NOP ;  /* 0x0000000000007918 */ /* 0x000fc60000000000 */
[----:B------:R-:W1:Y:S04]  /*4840*/  LDS R132, [R56] ;  /* 0x0000000038847984 */ /* 0x000e680000000800 */
[----:B------:R-:W0:Y:S04]  /*4850*/  LDS R131, [R56+0x4] ;  /* 0x0000040038837984 */ /* 0x000e280000000800 */
[----:B------:R-:W0:Y:S04]  /*4860*/  LDS R130, [R56+0x8] ;  /* 0x0000080038827984 */ /* 0x000e280000000800 */
[----:B------:R-:W0:Y:S04]  /*4870*/  LDS R129, [R56+0xc] ;  /* 0x00000c0038817984 */ /* 0x000e280000000800 */
[----:B------:R-:W-:Y:S04]  /*4880*/  LDS R128, [R56+0x10] ;  /* 0x0000100038807984 */ /* 0x000fe80000000800 */
[----:B------:R-:W0:Y:S04]  /*4890*/  LDS R127, [R56+0x14] ;  /* 0x00001400387f7984 */ /* 0x000e280000000800 */
[----:B------:R-:W0:Y:S04]  /*48a0*/  LDS R126, [R56+0x18] ;  /* 0x00001800387e7984 */ /* 0x000e280000000800 */
[----:B------:R-:W-:Y:S04]  /*48b0*/  LDS R17, [R56+0x1c] ;  /* 0x00001c0038117984 */ /* 0x000fe80000000800 */
[----:B------:R-:W0:Y:S04]  /*48c0*/  LDS R22, [R56+0x20] ;  /* 0x0000200038167984 */ /* 0x000e280000000800 */
[----:B------:R-:W-:Y:S04]  /*48d0*/  LDS R21, [R56+0x24] ;  /* 0x0000240038157984 */ /* 0x000fe80000000800 */
[----:B------:R-:W0:Y:S04]  /*48e0*/  LDS R20, [R56+0x28] ;  /* 0x0000280038147984 */ /* 0x000e280000000800 */
[----:B------:R-:W-:Y:S04]  /*48f0*/  LDS R19, [R56+0x2c] ;  /* 0x00002c0038137984 */ /* 0x000fe80000000800 */
[----:B------:R-:W-:Y:S04]  /*4900*/  LDS R125, [R56+0x30] ;  /* 0x00003000387d7984 */ /* 0x000fe80000000800 */
[----:B------:R-:W-:Y:S04]  /*4910*/  LDS R23, [R56+0x34] ;  /* 0x0000340038177984 */ /* 0x000fe80000000800 */
[----:B------:R-:W-:Y:S04]  /*4920*/  LDS R18, [R56+0x38] ;  /* 0x0000380038127984 */ /* 0x000fe80000000800 */
[----:B------:R-:W0:Y:S01]  /*4930*/  LDS R16, [R56+0x3c] ;  /* 0x00003c0038107984 */ /* 0x000e220000000800 */
[----:B--2---:R-:W-:Y:S01]  /*4940*/  CS2R R14, SRZ ;  /* 0x00000000000e7805 */ /* 0x004fe2000001ff00 */
[----:B------:R-:W-:Y:S01]  /*4950*/  BAR.SYNC.DEFER_BLOCKING 0x0 ;  /* 0x0000000000007b1d */ /* 0x000fe20000010000 */
[----:B---3--:R-:W-:-:S05]  /*4960*/  HFMA2 R133, -RZ, RZ, 0, 0 ;  /* 0x00000000ff857431 */ /* 0x008fca00000001ff */
[----:B------:R-:W2:Y:S01]  /*4970*/  @!P5 LDG.E R15, desc[UR16][R2.64] ;  /* 0x00000010020fd981 */ /* 0x000ea2000c1e1900 */
[----:B------:R-:W-:-:S13]  /*4980*/  ISETP.NE.AND P5, PT, R136, RZ, PT ;  /* 0x000000ff8800720c */ /* 0x000fda0003fa5270 */
[----:B------:R-:W3:Y:S01]  /*4990*/  @!P5 LDG.E R14, desc[UR16][R2.64+0x80] ;  /* 0x00008010020ed981 */ /* 0x000ee2000c1e1900 */
[----:B------:R-:W-:-:S13]  /*49a0*/  ISETP.NE.AND P5, PT, R137, RZ, PT ;  /* 0x000000ff8900720c */ /* 0x000fda0003fa5270 */
[----:B------:R-:W3:Y:S01]  /*49b0*/  @!P5 LDG.E R133, desc[UR16][R2.64+0x100] ;  /* 0x000100100285d981 */ /* 0x000ee2000c1e1900 */
[----:B------:R-:W-:Y:S02]  /*49c0*/  ISETP.NE.AND P5, PT, R138, RZ, PT ;  /* 0x000000ff8a00720c */ /* 0x000fe40003fa5270 */
[----:B------:R-:W-:Y:S01]  /*49d0*/  MOV R138, RZ ;  /* 0x000000ff008a7202 */ /* 0x000fe20000000f00 */
[----:B----4-:R-:W-:-:S10]  /*49e0*/  HFMA2 R135, -RZ, RZ, 0, 0 ;  /* 0x00000000ff877431 */ /* 0x010fd400000001ff */
[----:B------:R-:W4:Y:S01]  /*49f0*/  @!P5 LDG.E R138, desc[UR16][R2.64+0x180] ;  /* 0x00018010028ad981 */ /* 0x000f22000c1e1900 */
[----:B------:R-:W-:-:S13]  /*4a00*/  ISETP.NE.AND P5, PT, R139, RZ, PT ;  /* 0x000000ff8b00720c */ /* 0x000fda0003fa5270 */
[----:B------:R-:W4:Y:S01]  /*4a10*/  @!P5 LDG.E R135, desc[UR16][R2.64+0x200] ;  /* 0x000200100287d981 */ /* 0x000f22000c1e1900 */
[----:B------:R-:W-:Y:S02]  /*4a20*/  ISETP.NE.AND P5, PT, R140, RZ, PT ;  /* 0x000000ff8c00720c */ /* 0x000fe40003fa5270 */
[----:B------:R-:W-:Y:S01]  /*4a30*/  MOV R140, RZ ;  /* 0x000000ff008c7202 */ /* 0x000fe20000000f00 */
[----:B------:R-:W-:-:S10]  /*4a40*/  HFMA2 R139, -RZ, RZ, 0, 0 ;  /* 0x00000000ff8b7431 */ /* 0x000fd400000001ff */
[----:B------:R-:W4:Y:S01]  /*4a50*/  @!P5 LDG.E R140, desc[UR16][R2.64+0x280] ;  /* 0x00028010028cd981 */ /* 0x000f22000c1e1900 */
[----:B------:R-:W-:-:S13]  /*4a60*/  ISETP.NE.AND P5, PT, R141, RZ, PT ;  /* 0x000000ff8d00720c */ /* 0x000fda0003fa5270 */
[----:B------:R-:W4:Y:S01]  /*4a70*/  @!P5 LDG.E R139, desc[UR16][R2.64+0x300] ;  /* 0x00030010028bd981 */ /* 0x000f22000c1e1900 */
[----:B------:R-:W-:Y:S02]  /*4a80*/  ISETP.NE.AND P5, PT, R142, RZ, PT ;  /* 0x000000ff8e00720c */ /* 0x000fe40003fa5270 */
[----:B------:R-:W-:Y:S01]  /*4a90*/  MOV R142, RZ ;  /* 0x000000ff008e7202 */ /* 0x000fe20000000f00 */
[----:B------:R-:W-:-:S10]  /*4aa0*/  HFMA2 R141, -RZ, RZ, 0, 0 ;  /* 0x00000000ff8d7431 */ /* 0x000fd400000001ff */
[----:B------:R-:W4:Y:S01]  /*4ab0*/  @!P5 LDG.E R142, desc[UR16][R2.64+0x380] ;  /* 0x00038010028ed981 */ /* 0x000f22000c1e1900 */
[----:B------:R-:W-:Y:S01]  /*4ac0*/  ISETP.NE.AND P5, PT, R143, RZ, PT ;  /* 0x000000ff8f00720c */ /* 0x000fe20003fa5270 */
[----:B------:R-:W-:Y:S01]  /*4ad0*/  HFMA2 R143, -RZ, RZ, 0, 0 ;  /* 0x00000000ff8f7431 */ /* 0x000fe200000001ff */
[----:B------:R-:W-:Y:S02]  /*4ae0*/  MOV R144, RZ ;  /* 0x000000ff00907202 */ /* 0x000fe40000000f00 */
[----:B------:R-:W-:Y:S02]  /*4af0*/  CS2R R146, SRZ ;  /* 0x0000000000927805 */ /* 0x000fe4000001ff00 */
[----:B------:R-:W-:Y:S02]  /*4b00*/  CS2R R148, SRZ ;  /* 0x0000000000947805 */ /* 0x000fe4000001ff00 */
[----:B-----5:R-:W-:Y:S02]  /*4b10*/  MOV R150, RZ ;  /* 0x000000ff00967202 */ /* 0x020fe40000000f00 */
        /* <DEDUP_REMOVED lines=9> */
[----:B-1----:R-:W-:Y:S01]  /*4bb0*/  FMUL.FTZ R134, R132, -1.4426950216293334961 ;  /* 0xbfb8aa3b84867820 */ /* 0x002fe20000410000 */
[----:B0-----:R-:W-:-:S05]  /*4bc0*/  FMUL.FTZ R136, R131, -1.4426950216293334961 ;  /* 0xbfb8aa3b83887820 */ /* 0x001fca0000410000 */
[----:B------:R-:W0:Y:S01]  /*4bd0*/  MUFU.EX2 R134, R134 ;  /* 0x0000008600867308 */ /* 0x000e220000000800 */
[----:B------:R-:W-:-:S07]  /*4be0*/  FMUL.FTZ R137, R130, -1.4426950216293334961 ;  /* 0xbfb8aa3b82897820 */ /* 0x000fce0000410000 */
[----:B------:R-:W1:Y:S01]  /*4bf0*/  MUFU.EX2 R136, R136 ;  /* 0x0000008800887308 */ /* 0x000e620000000800 */
[----:B------:R-:W-:Y:S01]  /*4c00*/  FMUL.FTZ R151, R129, -1.4426950216293334961 ;  /* 0xbfb8aa3b81977820 */ /* 0x000fe20000410000 */
[----:B------:R-:W-:Y:S01]  /*4c10*/  FMUL.FTZ R2, R127, -1.4426950216293334961 ;  /* 0xbfb8aa3b7f027820 */ /* 0x000fe20000410000 */
[----:B------:R-:W-:-:S05]  /*4c20*/  FMUL.FTZ R152, R128, -1.4426950216293334961 ;  /* 0xbfb8aa3b80987820 */ /* 0x000fca0000410000 */
[----:B------:R0:W-:Y:S01]  /*4c30*/  MUFU.EX2 R145, R137 ;  /* 0x0000008900917308 */ /* 0x0001e20000000800 */
[----:B------:R-:W-:Y:S01]  /*4c40*/  FMUL.FTZ R3, R126, -1.4426950216293334961 ;  /* 0xbfb8aa3b7e037820 */ /* 0x000fe20000410000 */
[----:B0-----:R-:W-:-:S06]  /*4c50*/  FMUL.FTZ R137, R22, -1.4426950216293334961 ;  /* 0xbfb8aa3b16897820 */ /* 0x001fcc0000410000 */
[----:B------:R-:W0:Y:S08]  /*4c60*/  MUFU.EX2 R151, R151 ;  /* 0x0000009700977308 */ /* 0x000e300000000800 */
[----:B------:R1:W-:Y:S02]  /*4c70*/  MUFU.EX2 R155, R137 ;  /* 0x00000089009b7308 */ /* 0x0003e40000000800 */
[----:B-1----:R-:W-:Y:S01]  /*4c80*/  FADD.FTZ R137, R134, 1 ;  /* 0x3f80000086897421 */ /* 0x002fe20000010000 */
[----:B------:R-:W-:-:S05]  /*4c90*/  FADD.FTZ R134, R136, 1 ;  /* 0x3f80000088867421 */ /* 0x000fca0000010000 */
[----:B------:R-:W1:Y:S08]  /*4ca0*/  MUFU.EX2 R2, R2 ;  /* 0x0000000200027308 */ /* 0x000e700000000800 */
[----:B------:R-:W1:Y:S08]  /*4cb0*/  MUFU.EX2 R152, R152 ;  /* 0x0000009800987308 */ /* 0x000e700000000800 */
[----:B------:R-:W1:Y:S08]  /*4cc0*/  MUFU.EX2 R3, R3 ;  /* 0x0000000300037308 */ /* 0x000e700000000800 */
[----:B------:R-:W5:Y:S01]  /*4cd0*/  MUFU.RCP R134, R134 ;  /* 0x0000008600867308 */ /* 0x000f620000001000 */
[----:B------:R-:W-:Y:S01]  /*4ce0*/  FMUL.FTZ R153, R17, -1.4426950216293334961 ;  /* 0xbfb8aa3b11997820 */ /* 0x000fe20000410000 */
[----:B------:R-:W-:Y:S01]  /*4cf0*/  FMUL.FTZ R157, R20, -1.4426950216293334961 ;  /* 0xbfb8aa3b149d7820 */ /* 0x000fe20000410000 */
[----:B0-----:R-:W-:-:S05]  /*4d00*/  FADD.FTZ R136, R151, 1 ;  /* 0x3f80000097887421 */ /* 0x001fca0000010000 */
[----:B------:R-:W-:Y:S01]  /*4d10*/  MUFU.RCP R137, R137 ;  /* 0x0000008900897308 */ /* 0x000fe20000001000 */
[----:B-1----:R-:W-:Y:S01]  /*4d20*/  FADD.FTZ R2, R2, 1 ;  /* 0x3f80000002027421 */ /* 0x002fe20000010000 */
[----:B------:R-:W-:Y:S01]  /*4d30*/  FADD.FTZ R145, R145, 1 ;  /* 0x3f80000091917421 */ /* 0x000fe20000010000 */
[----:B------:R-:W-:Y:S01]  /*4d40*/  FMUL.FTZ R163, R16, -1.4426950216293334961 ;  /* 0xbfb8aa3b10a37820 */ /* 0x000fe20000410000 */
[----:B------:R-:W-:-:S04]  /*4d50*/  FADD.FTZ R152, R152, 1 ;  /* 0x3f80000098987421 */ /* 0x000fc80000010000 */
[----:B------:R0:W-:Y:S01]  /*4d60*/  MUFU.EX2 R154, R153 ;  /* 0x00000099009a7308 */ /* 0x0001e20000000800 */
[----:B------:R-:W-:Y:S01]  /*4d70*/  FADD.FTZ R3, R3, 1 ;  /* 0x3f80000003037421 */ /* 0x000fe20000010000 */
[----:B------:R-:W-:-:S06]  /*4d80*/  FMUL.FTZ R159, R125, -1.4426950216293334961 ;  /* 0xbfb8aa3b7d9f7820 */ /* 0x000fcc0000410000 */
[----:B------:R-:W1:Y:S01]  /*4d90*/  MUFU.EX2 R157, R157 ;  /* 0x0000009d009d7308 */ /* 0x000e620000000800 */
[----:B0-----:R-:W-:-:S07]  /*4da0*/  FMUL.FTZ R153, R23, -1.4426950216293334961 ;  /* 0xbfb8aa3b17997820 */ /* 0x001fce0000410000 */
[----:B------:R-:W0:Y:S01]  /*4db0*/  MUFU.RCP R136, R136 ;  /* 0x0000008800887308 */ /* 0x000e220000001000 */
[----:B--2---:R-:W-:Y:S04]  /*4dc0*/  STS [R72], R15 ;  /* 0x0000000f48007388 */ /* 0x004fe80000000800 */
[----:B---3--:R-:W-:Y:S04]  /*4dd0*/  STS [R71+0x80], R14 ;  /* 0x0000800e47007388 */ /* 0x008fe80000000800 */
[----:B------:R-:W-:Y:S04]  /*4de0*/  STS [R70+0x100], R133 ;  /* 0x0001008546007388 */ /* 0x000fe80000000800 */
[----:B----4-:R2:W-:Y:S04]  /*4df0*/  STS [R69+0x180], R138 ;  /* 0x0001808a45007388 */ /* 0x0105e80000000800 */
[----:B------:R-:W-:Y:S04]  /*4e00*/  STS [R68+0x200], R135 ;  /* 0x0002008744007388 */ /* 0x000fe80000000800 */
        /* <DEDUP_REMOVED lines=16> */
[----:B------:R-:W5:Y:S01]  /*4f10*/  LDS R143, [R56+0x10] ;  /* 0x00001000388f7984 */ /* 0x000f620000000800 */
[----:B--2---:R2:W-:Y:S03]  /*4f20*/  MUFU.RCP R138, R2 ;  /* 0x00000002008a7308 */ /* 0x0045e60000001000 */
[----:B------:R-:W5:Y:S04]  /*4f30*/  LDS R149, [R56+0x14] ;  /* 0x0000140038957984 */ /* 0x000f680000000800 */
[----:B------:R-:W5:Y:S01]  /*4f40*/  LDS R151, [R56+0x1c] ;  /* 0x00001c0038977984 */ /* 0x000f620000000800 */
[----:B------:R-:W-:Y:S01]  /*4f50*/  MUFU.EX2 R160, R153 ;  /* 0x0000009900a07308 */ /* 0x000fe20000000800 */
[----:B--2---:R-:W-:-:S07]  /*4f60*/  FADD.FTZ R2, -R134, 1 ;  /* 0x3f80000086027421 */ /* 0x004fce0000010100 */
[----:B------:R-:W2:Y:S01]  /*4f70*/  MUFU.RCP R145, R145 ;  /* 0x0000009100917308 */ /* 0x000ea20000001000 */
[----:B------:R-:W-:-:S07]  /*4f80*/  FFMA.FTZ R14, R131, R2, 1 ;  /* 0x3f800000830e7423 */ /* 0x000fce0000010002 */
[----:B------:R-:W-:Y:S01]  /*4f90*/  MUFU.EX2 R164, R163 ;  /* 0x000000a300a47308 */ /* 0x000fe20000000800 */
[----:B---3--:R-:W-:-:S07]  /*4fa0*/  FMUL.FTZ R2, R0, R133 ;  /* 0x0000008500027220 */ /* 0x008fce0000410000 */
[----:B------:R-:W3:Y:S01]  /*4fb0*/  MUFU.EX2 R159, R159 ;  /* 0x0000009f009f7308 */ /* 0x000ee20000000800 */
[----:B----4-:R-:W-:Y:S01]  /*4fc0*/  FMUL.FTZ R15, R118, R135 ;  /* 0x00000087760f7220 */ /* 0x010fe20000410000 */
[----:B------:R-:W-:Y:S01]  /*4fd0*/  FMUL.FTZ R156, R21, -1.4426950216293334961 ;  /* 0xbfb8aa3b159c7820 */ /* 0x000fe20000410000 */
[----:B------:R-:W-:Y:S01]  /*4fe0*/  FMUL.FTZ R158, R19, -1.4426950216293334961 ;  /* 0xbfb8aa3b139e7820 */ /* 0x000fe20000410000 */
[----:B------:R-:W-:Y:S01]  /*4ff0*/  FADD.FTZ R155, R155, 1 ;  /* 0x3f8000009b9b7421 */ /* 0x000fe20000010000 */
[----:B-1----:R-:W-:Y:S01]  /*5000*/  FADD.FTZ R157, R157, 1 ;  /* 0x3f8000009d9d7421 */ /* 0x002fe20000010000 */
[----:B------:R-:W1:Y:S02]  /*5010*/  LDS R147, [R56+0x18] ;  /* 0x0000180038937984 */ /* 0x000e640000000800 */
[----:B------:R-:W4:Y:S01]  /*5020*/  MUFU.RCP R153, R152 ;  /* 0x0000009800997308 */ /* 0x000f220000001000 */
[C---:B------:R-:W-:Y:S01]  /*5030*/  FMUL.FTZ R2, R137.reuse, R2 ;  /* 0x0000000289027220 */ /* 0x040fe20000410000 */
[----:B------:R-:W-:Y:S01]  /*5040*/  FMUL.FTZ R161, R18, -1.4426950216293334961 ;  /* 0xbfb8aa3b12a17820 */ /* 0x000fe20000410000 */
[----:B------:R-:W-:Y:S01]  /*5050*/  FADD.FTZ R140, R154, 1 ;  /* 0x3f8000009a8c7421 */ /* 0x000fe20000010000 */
[----:B------:R-:W-:Y:S04]  /*5060*/  LDS R175, [R56+0x3c] ;  /* 0x00003c0038af7984 */ /* 0x000fe80000000800 */
[----:B------:R0:W1:Y:S01]  /*5070*/  MUFU.RCP R163, R3 ;  /* 0x0000000300a37308 */ /* 0x0000620000001000 */
[----:B------:R-:W-:Y:S01]  /*5080*/  FMUL.FTZ R15, R134, R15 ;  /* 0x0000000f860f7220 */ /* 0x000fe20000410000 */
[----:B0-----:R-:W-:-:S04]  /*5090*/  FADD.FTZ R3, -R137, 1 ;  /* 0x3f80000089037421 */ /* 0x001fc80000010100 */
[----:B------:R-:W-:-:S04]  /*50a0*/  FFMA.FTZ R3, R132, R3, 1 ;  /* 0x3f80000084037423 */ /* 0x000fc80000010003 */
[----:B------:R-:W-:Y:S01]  /*50b0*/  FMUL.FTZ R3, R2, R3 ;  /* 0x0000000302037220 */ /* 0x000fe20000410000 */
[----:B------:R-:W-:Y:S01]  /*50c0*/  FADD.FTZ R2, -R136, 1 ;  /* 0x3f80000088027421 */ /* 0x000fe20000010100 */
[----:B------:R-:W-:Y:S01]  /*50d0*/  FMUL.FTZ R15, R15, R14 ;  /* 0x0000000e0f0f7220 */ /* 0x000fe20000410000 */
[----:B------:R2:W-:Y:S02]  /*50e0*/  MUFU.RCP R165, R155 ;  /* 0x0000009b00a57308 */ /* 0x0005e40000001000 */
[----:B------:R-:W-:Y:S01]  /*50f0*/  FFMA.FTZ R14, R129, R2, 1 ;  /* 0x3f800000810e7423 */ /* 0x000fe20000010002 */
[----:B-----5:R-:W-:-:S05]  /*5100*/  FMUL.FTZ R2, R116, R139 ;  /* 0x0000008b74027220 */ /* 0x020fca0000410000 */
[----:B------:R4:W-:Y:S01]  /*5110*/  MUFU.RCP R167, R157 ;  /* 0x0000009d00a77308 */ /* 0x0009e20000001000 */
[C---:B--2---:R-:W-:Y:S01]  /*5120*/  FADD.FTZ R155, -R145.reuse, 1 ;  /* 0x3f800000919b7421 */ /* 0x044fe20000010100 */
[----:B------:R-:W-:Y:S01]  /*5130*/  FMUL.FTZ R2, R145, R2 ;  /* 0x0000000291027220 */ /* 0x000fe20000410000 */
[----:B---3--:R-:W-:Y:S01]  /*5140*/  FADD.FTZ R146, R159, 1 ;  /* 0x3f8000009f927421 */ /* 0x008fe20000010000 */
[----:B------:R-:W-:Y:S01]  /*5150*/  FMUL.FTZ R171, R114, R141 ;  /* 0x0000008d72ab7220 */ /* 0x000fe20000410000 */
[----:B------:R-:W-:Y:S01]  /*5160*/  FFMA.FTZ R169, R130, R155, 1 ;  /* 0x3f80000082a97423 */ /* 0x000fe2000001009b */
[----:B------:R-:W-:Y:S02]  /*5170*/  LDS R159, [R56+0x28] ;  /* 0x00002800389f7984 */ /* 0x000fe40000000800 */
[----:B------:R-:W0:Y:S01]  /*5180*/  MUFU.EX2 R156, R156 ;  /* 0x0000009c009c7308 */ /* 0x000e220000000800 */
[----:B----4-:R-:W-:Y:S01]  /*5190*/  FADD.FTZ R157, -R153, 1 ;  /* 0x3f800000999d7421 */ /* 0x010fe20000010100 */
[----:B------:R-:W2:Y:S01]  /*51a0*/  LDS R155, [R56+0x20] ;  /* 0x00002000389b7984 */ /* 0x000ea20000000800 */
[----:B------:R-:W-:-:S05]  /*51b0*/  FMUL.FTZ R148, R112, R143 ;  /* 0x0000008f70947220 */ /* 0x000fca0000410000 */
[----:B------:R-:W3:Y:S01]  /*51c0*/  MUFU.EX2 R158, R158 ;  /* 0x0000009e009e7308 */ /* 0x000ee20000000800 */
[----:B------:R-:W-:Y:S02]  /*51d0*/  FFMA.FTZ R173, R128, R157, 1 ;  /* 0x3f80000080ad7423 */ /* 0x000fe4000001009d */
[----:B------:R-:W4:Y:S01]  /*51e0*/  LDS R157, [R56+0x24] ;  /* 0x00002400389d7984 */ /* 0x000f220000000800 */
[----:B------:R-:W-:-:S04]  /*51f0*/  FMUL.FTZ R181, R2, R169 ;  /* 0x000000a902b57220 */ /* 0x000fc80000410000 */
[----:B------:R5:W2:Y:S01]  /*5200*/  MUFU.EX2 R162, R161 ;  /* 0x000000a100a27308 */ /* 0x000aa20000000800 */
[----:B------:R-:W-:Y:S01]  /*5210*/  FMUL.FTZ R171, R136, R171 ;  /* 0x000000ab88ab7220 */ /* 0x000fe20000410000 */
[----:B-1----:R-:W-:Y:S01]  /*5220*/  FADD.FTZ R169, -R163, 1 ;  /* 0x3f800000a3a97421 */ /* 0x002fe20000010100 */
[----:B------:R-:W-:Y:S01]  /*5230*/  FMUL.FTZ R150, R153, R148 ;  /* 0x0000009499967220 */ /* 0x000fe20000410000 */
[----:B-----5:R-:W1:Y:S04]  /*5240*/  LDS R161, [R56+0x2c] ;  /* 0x00002c0038a17984 */ /* 0x020e680000000800 */
[----:B------:R-:W5:Y:S01]  /*5250*/  MUFU.RCP R140, R140 ;  /* 0x0000008c008c7308 */ /* 0x000f620000001000 */
[----:B------:R-:W-:Y:S01]  /*5260*/  FMUL.FTZ R183, R171, R14 ;  /* 0x0000000eabb77220 */ /* 0x000fe20000410000 */
[----:B------:R-:W-:Y:S01]  /*5270*/  FMUL.FTZ R185, R150, R173 ;  /* 0x000000ad96b97220 */ /* 0x000fe20000410000 */
[----:B------:R-:W-:Y:S01]  /*5280*/  FFMA.FTZ R189, R126, R169, 1 ;  /* 0x3f8000007ebd7423 */ /* 0x000fe200000100a9 */
[----:B------:R-:W-:Y:S01]  /*5290*/  LDS R171, [R56+0x34] ;  /* 0x0000340038ab7984 */ /* 0x000fe20000000800 */
[----:B0-----:R-:W-:-:S03]  /*52a0*/  FADD.FTZ R142, R156, 1 ;  /* 0x3f8000009c8e7421 */ /* 0x001fc60000010000 */
[----:B------:R-:W0:Y:S01]  /*52b0*/  LDS R169, [R56+0x30] ;  /* 0x0000300038a97984 */ /* 0x000e220000000800 */
[----:B---3--:R-:W-:-:S03]  /*52c0*/  FADD.FTZ R144, R158, 1 ;  /* 0x3f8000009e907421 */ /* 0x008fc60000010000 */
[----:B------:R-:W3:Y:S01]  /*52d0*/  LDS R173, [R56+0x38] ;  /* 0x0000380038ad7984 */ /* 0x000ee20000000800 */
[----:B------:R-:W-:Y:S01]  /*52e0*/  FMUL.FTZ R179, R110, R149 ;  /* 0x000000956eb37220 */ /* 0x000fe20000410000 */
[----:B------:R-:W4:Y:S01]  /*52f0*/  MUFU.RCP R142, R142 ;  /* 0x0000008e008e7308 */ /* 0x000f220000001000 */
[----:B------:R-:W-:Y:S01]  /*5300*/  FADD.FTZ R2, -R138, 1 ;  /* 0x3f8000008a027421 */ /* 0x000fe20000010100 */
[----:B------:R-:W-:Y:S01]  /*5310*/  FMUL.FTZ R187, R106, R151 ;  /* 0x000000976abb7220 */ /* 0x000fe20000410000 */
[----:B------:R-:W-:Y:S01]  /*5320*/  FMUL.FTZ R179, R138, R179 ;  /* 0x000000b38ab37220 */ /* 0x000fe20000410000 */
[----:B--2---:R-:W-:-:S04]  /*5330*/  FADD.FTZ R162, R162, 1 ;  /* 0x3f800000a2a27421 */ /* 0x004fc80000010000 */
[----:B------:R-:W2:Y:S01]  /*5340*/  MUFU.RCP R144, R144 ;  /* 0x0000009000907308 */ /* 0x000ea20000001000 */
[----:B------:R-:W-:Y:S01]  /*5350*/  FFMA.FTZ R2, R127, R2, 1 ;  /* 0x3f8000007f027423 */ /* 0x000fe20000010002 */
[----:B------:R-:W-:Y:S01]  /*5360*/  FADD.FTZ R164, R164, 1 ;  /* 0x3f800000a4a47421 */ /* 0x000fe20000010000 */
[C---:B-----5:R-:W-:Y:S01]  /*5370*/  FADD.FTZ R14, -R140.reuse, 1 ;  /* 0x3f8000008c0e7421 */ /* 0x060fe20000010100 */
[----:B------:R-:W-:Y:S01]  /*5380*/  FMUL.FTZ R150, R140, R187 ;  /* 0x000000bb8c967220 */ /* 0x000fe20000410000 */
[----:B------:R-:W-:Y:S01]  /*5390*/  FMUL.FTZ R187, R179, R2 ;  /* 0x00000002b3bb7220 */ /* 0x000fe20000410000 */
[----:B------:R-:W-:Y:S01]  /*53a0*/  FADD.FTZ R160, R160, 1 ;  /* 0x3f800000a0a07421 */ /* 0x000fe20000010000 */
[----:B------:R-:W-:Y:S01]  /*53b0*/  FADD.FTZ R195, -R167, 1 ;  /* 0x3f800000a7c37421 */ /* 0x000fe20000010100 */
[----:B------:R-:W5:Y:S01]  /*53c0*/  MUFU.RCP R177, R162 ;  /* 0x000000a200b17308 */ /* 0x000f620000001000 */
[----:B------:R-:W-:Y:S01]  /*53d0*/  FFMA.FTZ R191, R17, R14, 1 ;  /* 0x3f80000011bf7423 */ /* 0x000fe2000001000e */
[----:B------:R-:W-:Y:S01]  /*53e0*/  FMUL.FTZ R14, R108, R147 ;  /* 0x000000936c0e7220 */ /* 0x000fe20000410000 */
[----:B------:R-:W-:Y:S06]  /*53f0*/  BAR.SYNC.DEFER_BLOCKING 0x0 ;  /* 0x0000000000007b1d */ /* 0x000fec0000010000 */
[----:B------:R-:W0:Y:S01]  /*5400*/  MUFU.RCP R179, R164 ;  /* 0x000000a400b37308 */ /* 0x000e220000001000 */
[----:B------:R-:W-:Y:S01]  /*5410*/  FMUL.FTZ R14, R163, R14 ;  /* 0x0000000ea30e7220 */ /* 0x000fe20000410000 */
[----:B------:R-:W-:Y:S01]  /*5420*/  FMUL.FTZ R191, R150, R191 ;  /* 0x000000bf96bf7220 */ /* 0x000fe20000410000 */
[----:B----4-:R-:W-:Y:S01]  /*5430*/  FADD.FTZ R2, -R142, 1 ;  /* 0x3f8000008e027421 */ /* 0x010fe20000010100 */
[----:B--2---:R-:W-:-:S04]  /*5440*/  FADD.FTZ R150, -R144, 1 ;  /* 0x3f80000090967421 */ /* 0x004fc80000010100 */
[----:B------:R-:W2:Y:S01]  /*5450*/  MUFU.RCP R146, R146 ;  /* 0x0000009200927308 */ /* 0x000ea20000001000 */
[----:B------:R-:W-:-:S07]  /*5460*/  FMUL.FTZ R189, R14, R189 ;  /* 0x000000bd0ebd7220 */ /* 0x000fce0000410000 */
[----:B------:R-:W4:Y:S01]  /*5470*/  MUFU.RCP R148, R160 ;  /* 0x000000a000947308 */ /* 0x000f220000001000 */
[----:B------:R-:W-:Y:S01]  /*5480*/  FFMA.FTZ R14, R21, R2, 1 ;  /* 0x3f800000150e7423 */ /* 0x000fe20000010002 */
[----:B------:R-:W-:Y:S01]  /*5490*/  FFMA.FTZ R197, R20, R195, 1 ;  /* 0x3f80000014c57423 */ /* 0x000fe200000100c3 */
[----:B------:R-:W-:Y:S01]  /*54a0*/  FFMA.FTZ R152, R19, R150, 1 ;  /* 0x3f80000013987423 */ /* 0x000fe20000010096 */
[C---:B------:R-:W-:Y:S01]  /*54b0*/  FADD.FTZ R193, -R165.reuse, 1 ;  /* 0x3f800000a5c17421 */ /* 0x040fe20000010100 */
[----:B------:R-:W-:Y:S01]  /*54c0*/  FMUL.FTZ R2, R104, R155 ;  /* 0x0000009b68027220 */ /* 0x000fe20000410000 */
[----:B------:R-:W-:Y:S01]  /*54d0*/  FMUL.FTZ R195, R102, R157 ;  /* 0x0000009d66c37220 */ /* 0x000fe20000410000 */
[----:B------:R-:W-:Y:S01]  /*54e0*/  FMUL.FTZ R150, R100, R159 ;  /* 0x0000009f64967220 */ /* 0x000fe20000410000 */
[----:B-1----:R-:W-:Y:S01]  /*54f0*/  FMUL.FTZ R199, R98, R161 ;  /* 0x000000a162c77220 */ /* 0x002fe20000410000 */
[----:B------:R-:W-:Y:S01]  /*5500*/  FFMA.FTZ R193, R22, R193, 1 ;  /* 0x3f80000016c17423 */ /* 0x000fe200000100c1 */
[----:B------:R-:W-:Y:S01]  /*5510*/  FMUL.FTZ R2, R165, R2 ;  /* 0x00000002a5027220 */ /* 0x000fe20000410000 */
[----:B------:R-:W-:Y:S01]  /*5520*/  FMUL.FTZ R195, R142, R195 ;  /* 0x000000c38ec37220 */ /* 0x000fe20000410000 */
[----:B------:R-:W-:Y:S01]  /*5530*/  FMUL.FTZ R150, R167, R150 ;  /* 0x00000096a7967220 */ /* 0x000fe20000410000 */
[----:B------:R-:W-:Y:S01]  /*5540*/  FMUL.FTZ R199, R144, R199 ;  /* 0x000000c790c77220 */ /* 0x000fe20000410000 */
[----:B-----5:R-:W-:Y:S01]  /*5550*/  FADD.FTZ R201, -R177, 1 ;  /* 0x3f800000b1c97421 */ /* 0x020fe20000010100 */
[----:B0-----:R-:W-:Y:S01]  /*5560*/  FADD.FTZ R203, -R179, 1 ;  /* 0x3f800000b3cb7421 */ /* 0x001fe20000010100 */
[----:B------:R-:W-:Y:S01]  /*5570*/  FMUL.FTZ R193, R2, R193 ;  /* 0x000000c102c17220 */ /* 0x000fe20000410000 */
[----:B------:R-:W-:Y:S01]  /*5580*/  FMUL.FTZ R195, R195, R14 ;  /* 0x0000000ec3c37220 */ /* 0x000fe20000410000 */
[----:B------:R-:W-:Y:S01]  /*5590*/  FMUL.FTZ R197, R150, R197 ;  /* 0x000000c596c57220 */ /* 0x000fe20000410000 */
[----:B------:R-:W-:Y:S01]  /*55a0*/  FMUL.FTZ R199, R199, R152 ;  /* 0x00000098c7c77220 */ /* 0x000fe20000410000 */
[----:B------:R-:W-:Y:S01]  /*55b0*/  FFMA.FTZ R205, R18, R201, 1 ;  /* 0x3f80000012cd7423 */ /* 0x000fe200000100c9 */
[----:B------:R-:W-:Y:S01]  /*55c0*/  FFMA.FTZ R207, R16, R203, 1 ;  /* 0x3f80000010cf7423 */ /* 0x000fe200000100cb */
[----:B--2---:R-:W-:Y:S01]  /*55d0*/  FADD.FTZ R2, -R146, 1 ;  /* 0x3f80000092027421 */ /* 0x004fe20000010100 */
[----:B----4-:R-:W-:Y:S01]  /*55e0*/  FADD.FTZ R14, -R148, 1 ;  /* 0x3f800000940e7421 */ /* 0x010fe20000010100 */
[----:B------:R-:W-:Y:S01]  /*55f0*/  FMUL.FTZ R201, R96, R169 ;  /* 0x000000a960c97220 */ /* 0x000fe20000410000 */
[----:B------:R-:W-:Y:S01]  /*5600*/  FMUL.FTZ R203, R120, R171 ;  /* 0x000000ab78cb7220 */ /* 0x000fe20000410000 */
[----:B---3--:R-:W-:Y:S01]  /*5610*/  FMUL.FTZ R150, R122, R173 ;  /* 0x000000ad7a967220 */ /* 0x008fe20000410000 */
        /* <DEDUP_REMOVED lines=49> */
[----:B-1----:R-:W-:-:S04]  /*5930*/  IMAD.WIDE.U32 R14, R2, UR18, R6 ;  /* 0x00000012020e7c25 */ /* 0x002fc8000f8e0006 */
[----:B------:R-:W-:Y:S02]  /*5940*/  IMAD R15, R3, UR18, R15 ;  /* 0x00000012030f7c24 */ /* 0x000fe4000f8e020f */
[----:B------:R-:W-:-:S04]  /*5950*/  IMAD.WIDE.U32 R14, R123, UR6, R14 ;  /* 0x000000067b0e7c25 */ /* 0x000fc8000f8e000e */
[----:B------:R-:W-:Y:S01]  /*5960*/  IMAD R3, R123, UR7, R15 ;  /* 0x000000077b037c24 */ /* 0x000fe2000f8e020f */
[----:B------:R-:W-:Y:S01]  /*5970*/  IADD3 R14, P1, PT, R105, R14, RZ ;  /* 0x0000000e690e7210 */ /* 0x000fe20007f3e0ff */
[----:B------:R-:W1:Y:S03]  /*5980*/  LDCU.64 UR6, c[0x0][0x490] ;  /* 0x00009200ff0677ac */ /* 0x000e660008000a00 */
        /* <DEDUP_REMOVED lines=92> */
[----:B------:R-:W0:Y:S01]  /*5f50*/  LDC.64 R14, c[0x0][0x430] ;  /* 0x00010c00ff0e7b82 */ /* 0x000e220000000a00 */
[----:B------:R-:W-:Y:S07]  /*5f60*/  STS [R56], R133 ;  /* 0x0000008538007388 */ /* 0x000fee0000000800 */
[----:B------:R-:W1:Y:S01]  /*5f70*/  LDC.64 R2, c[0x0][0x438] ;  /* 0x00010e00ff027b82 */ /* 0x000e620000000a00 */
        /* <DEDUP_REMOVED lines=9> */
[----:B0-----:R-:W-:-:S03]  /*6010*/  IMAD.WIDE.U32 R16, R14, UR18, R6 ;  /* 0x000000120e107c25 */ /* 0x001fc6000f8e0006 */
[----:B------:R-:W-:Y:S01]  /*6020*/  STS [R56+0x28], R159 ;  /* 0x0000289f38007388 */ /* 0x000fe20000000800 */
[----:B------:R-:W-:-:S03]  /*6030*/  IMAD R17, R15, UR18, R17 ;  /* 0x000000120f117c24 */ /* 0x000fc6000f8e0211 */
[----:B------:R-:W-:Y:S01]  /*6040*/  STS [R56+0x2c], R19 ;  /* 0x00002c1338007388 */ /* 0x000fe20000000800 */
[----:B-1----:R-:W-:-:S03]  /*6050*/  IMAD.WIDE.U32 R16, R123, R2, R16 ;  /* 0x000000027b107225 */ /* 0x002fc600078e0010 */
[----:B------:R-:W-:Y:S01]  /*6060*/  STS [R56+0x30], R125 ;  /* 0x0000307d38007388 */ /* 0x000fe20000000800 */
[----:B------:R-:W-:Y:S01]  /*6070*/  IMAD R3, R123, R3, R17 ;  /* 0x000000037b037224 */ /* 0x000fe200078e0211 */
[----:B------:R-:W-:Y:S02]  /*6080*/  IADD3 R16, P0, PT, R105, R16, RZ ;  /* 0x0000001069107210 */ /* 0x000fe40007f1e0ff */
[----:B------:R-:W-:Y:S02]  /*6090*/  STS [R56+0x34], R23 ;  /* 0x0000341738007388 */ /* 0x000fe40000000800 */
[----:B------:R-:W-:Y:S02]  /*60a0*/  IADD3.X R3, PT, PT, RZ, R3, RZ, P0, !PT ;  /* 0x00000003ff037210 */ /* 0x000fe400007fe4ff */
[----:B------:R-:W-:Y:S01]  /*60b0*/  STS [R56+0x38], R173 ;  /* 0x000038ad38007388 */ /* 0x000fe20000000800 */
[----:B------:R-:W-:-:S03]  /*60c0*/  LEA R2, P5, R16, UR6, 0x2 ;  /* 0x0000000610027c11 */ /* 0x000fc6000f8a10ff */
[----:B------:R-:W-:Y:S01]  /*60d0*/  STS [R56+0x3c], R175 ;  /* 0x00003caf38007388 */ /* 0x000fe20000000800 */
[----:B------:R-:W-:-:S03]  /*60e0*/  NOP ;  /* 0x0000000000007918 */ /* 0x000fc60000000000 */
[----:B------:R-:W-:Y:S01]  /*60f0*/  LDS R117, [R72] ;  /* 0x0000000048757984 */ /* 0x000fe20000000800 */
        /* <DEDUP_REMOVED lines=51> */
.L_x_6949:
[----:B0-----:R-:W-:Y:S01]  /*6430*/  FFMA.FTZ R3, R51, R110, R134 ;  /* 0x0000006e33037223 */ /* 0x001fe20000010086 */
[----:B------:R-:W0:Y:S01]  /*6440*/  LDCU UR6, c[0x0][0x38c] ;  /* 0x00007180ff0677ac */ /* 0x000e220008000800 */
[----:B------:R-:W-:Y:S01]  /*6450*/  MOV R189, RZ ;  /* 0x000000ff00bd7202 */ /* 0x000fe20000000f00 */
[-C--:B------:R-:W-:Y:S01]  /*6460*/  FMUL.FTZ R157, R0, R121.reuse ;  /* 0x00000079009d7220 */ /* 0x080fe20000410000 */
[----:B------:R-:W-:Y:S01]  /*6470*/  FFMA.FTZ R2, R48, R108, R3 ;  /* 0x0000006c30027223 */ /* 0x000fe20000010003 */
[----:B------:R-:W-:Y:S01]  /*6480*/  MOV R187, RZ ;  /* 0x000000ff00bb7202 */ /* 0x000fe20000000f00 */
[-C--:B------:R-:W-:Y:S01]  /*6490*/  FMUL.FTZ R155, R118, R121.reuse ;  /* 0x00000079769b7220 */ /* 0x080fe20000410000 */
[----:B------:R-:W-:Y:S01]  /*64a0*/  MOV R185, RZ ;  /* 0x000000ff00b97202 */ /* 0x000fe20000000f00 */
        /* <DEDUP_REMOVED lines=11> */
[----:B0-----:R-:W-:Y:S01]  /*6560*/  UISETP.GE.AND UP0, UPT, UR6, 0x1, UPT ;  /* 0x000000010600788c */ /* 0x001fe2000bf06270 */
        /* <DEDUP_REMOVED lines=28> */
[C---:B------:R-:W-:Y:S01]  /*6730*/  IADD3 R126, PT, PT, R78.reuse, -0x1, RZ ;  /* 0xffffffff4e7e7810 */ /* 0x040fe20007ffe0ff */
[----:B------:R-:W-:Y:S01]  /*6740*/  HFMA2 R125, -RZ, RZ, 0, 0 ;  /* 0x00000000ff7d7431 */ /* 0x000fe200000001ff */
[----:B------:R-:W-:Y:S01]  /*6750*/  ISETP.NE.AND P5, PT, R78, 0x1, PT ;  /* 0x000000014e00780c */ /* 0x000fe20003fa5270 */
[----:B------:R-:W1:Y:S01]  /*6760*/  LDCU UR7, c[0x0][0x394] ;  /* 0x00007280ff0777ac */ /* 0x000e620008000800 */
[----:B------:R-:W-:Y:S02]  /*6770*/  LEA.HI R2, R126, R126, RZ, 0x1 ;  /* 0x0000007e7e027211 */ /* 0x000fe400078f08ff */
[----:B------:R-:W-:Y:S01]  /*6780*/  ISETP.GE.AND P0, PT, R105, R74, PT ;  /* 0x0000004a6900720c */ /* 0x000fe20003f06270 */
[----:B------:R-:W2:Y:S01]  /*6790*/  LDC.64 R16, c[0x0][0x448] ;  /* 0x00011200ff107b82 */ /* 0x000ea20000000a00 */
[----:B------:R-:W-:Y:S01]  /*67a0*/  LOP3.LUT R3, R2, 0xfffffe, RZ, 0xc0, !PT ;  /* 0x00fffffe02037812 */ /* 0x000fe200078ec0ff */
[----:B------:R-:W3:Y:S01]  /*67b0*/  LDCU UR19, c[0x0][0x38c] ;  /* 0x00007180ff1377ac */ /* 0x000ee20008000800 */
[----:B------:R-:W-:-:S02]  /*67c0*/  ISETP.EQ.AND P5, PT, R115, RZ, P5 ;  /* 0x000000ff7300720c */ /* 0x000fc40002fa2270 */
[----:B------:R-:W-:Y:S01]  /*67d0*/  P2R R188, PR, RZ, 0x1 ;  /* 0x00000001ffbc7803 */ /* 0x000fe20000000000 */
[----:B------:R-:W4:Y:S01]  /*67e0*/  LDCU UR6, c[0x0][0x388] ;  /* 0x00007100ff0677ac */ /* 0x000f220008000800 */
[----:B------:R-:W-:Y:S01]  /*67f0*/  IADD3 R126, PT, PT, R126, -R3, RZ ;  /* 0x800000037e7e7210 */ /* 0x000fe20007ffe0ff */
[----:B------:R-:W0:Y:S01]  /*6800*/  LDC.64 R18, c[0x0][0x4d8] ;  /* 0x00013600ff127b82 */ /* 0x000e220000000a00 */
[----:B------:R-:W-:Y:S01]  /*6810*/  MOV R189, RZ ;  /* 0x000000ff00bd7202 */ /* 0x000fe20000000f00 */
[----:B------:R-:W0:Y:S01]  /*6820*/  LDCU.64 UR8, c[0x0][0x3a8] ;  /* 0x00007500ff0877ac */ /* 0x000e220008000a00 */
[----:B------:R-:W0:Y:S01]  /*6830*/  LDCU.64 UR10, c[0x0][0x3c0] ;  /* 0x00007800ff0a77ac */ /* 0x000e220008000a00 */
[----:B------:R-:W0:Y:S01]  /*6840*/  LDCU.64 UR12, c[0x0][0x3e0] ;  /* 0x00007c00ff0c77ac */ /* 0x000e220008000a00 */
[----:B------:R-:W0:Y:S01]  /*6850*/  LDCU.64 UR14, c[0x0][0x4e0] ;  /* 0x00009c00ff0e77ac */ /* 0x000e220008000a00 */
[----:B------:R-:W0:Y:S01]  /*6860*/  LDCU.64 UR20, c[0x0][0x4f0] ;  /* 0x00009e00ff1477ac */ /* 0x000e220008000a00 */
[----:B-1----:R-:W0:Y:S02]  /*6870*/  LDCU.64 UR22, c[0x0][0x540] ;  /* 0x0000a800ff1677ac */ /* 0x002e240008000a00 */
.L_x_6988:
[----:B------:R-:W-:Y:S02]  /*6880*/  MOV R2, R10 ;  /* 0x0000000a00027202 */ /* 0x000fe40000000f00 */
[----:B------:R-:W-:Y:S02]  /*6890*/  MOV R3, R113 ;  /* 0x0000007100037202 */ /* 0x000fe40000000f00 */
[----:B------:R-:W-:Y:S01]  /*68a0*/  ISETP.NE.AND P6, PT, R188, RZ, PT ;  /* 0x000000ffbc00720c */ /* 0x000fe20003fc5270 */
[----:B0-----:R-:W-:-:S04]  /*68b0*/  IMAD.WIDE.U32 R2, R125, UR8, R2 ;  /* 0x000000087d027c25 */ /* 0x001fc8000f8e0002 */
[----:B------:R-:W-:Y:S01]  /*68c0*/  IMAD R3, R125, UR9, R3 ;  /* 0x000000097d037c24 */ /* 0x000fe2000f8e0203 */
[----:B-1----:R-:W-:-:S04]  /*68d0*/  LEA R20, P0, R2, R14, 0x2 ;  /* 0x0000000e02147211 */ /* 0x002fc800078010ff */
[----:B------:R-:W-:Y:S02]  /*68e0*/  LEA.HI.X R21, R2, R15, R3, 0x2, P0 ;  /* 0x0000000f02157211 */ /* 0x000fe400000f1403 */
[----:B------:R-:W-:Y:S02]  /*68f0*/  MOV R2, R105 ;  /* 0x0000006900027202 */ /* 0x000fe40000000f00 */
[----:B------:R-:W-:Y:S01]  /*6900*/  MOV R3, RZ ;  /* 0x000000ff00037202 */ /* 0x000fe20000000f00 */
[----:B------:R2:W5:Y:S01]  /*6910*/  LDG.E R128, desc[UR16][R20.64] ;  /* 0x0000001014807981 */ /* 0x000562000c1e1900 */
[-C--:B------:R-:W-:Y:S02]  /*6920*/  ISETP.GE.AND P0, PT, R103, R74.reuse, PT ;  /* 0x0000004a6700720c */ /* 0x080fe40003f06270 */
[-C--:B------:R-:W-:Y:S01]  /*6930*/  ISETP.GE.AND P1, PT, R101, R74.reuse, PT ;  /* 0x0000004a6500720c */ /* 0x080fe20003f26270 */
[----:B------:R-:W-:Y:S01]  /*6940*/  IMAD.WIDE.U32 R2, R125, UR12, R2 ;  /* 0x0000000c7d027c25 */ /* 0x000fe2000f8e0002 */
[----:B------:R-:W-:-:S02]  /*6950*/  ISETP.GE.AND P3, PT, R97, R74, PT ;  /* 0x0000004a6100720c */ /* 0x000fc40003f66270 */
[-C--:B------:R-:W-:Y:S01]  /*6960*/  ISETP.GE.AND P4, PT, R95, R74.reuse, PT ;  /* 0x0000004a5f00720c */ /* 0x080fe20003f86270 */
[----:B------:R-:W-:Y:S01]  /*6970*/  IMAD R3, R125, UR13, R3 ;  /* 0x0000000d7d037c24 */ /* 0x000fe2000f8e0203 */
[C---:B------:R-:W-:Y:S02]  /*6980*/  LEA R22, P2, R2.reuse, R109, 0x2 ;  /* 0x0000006d02167211 */ /* 0x040fe400078410ff */
[----:B------:R-:W-:Y:S02]  /*6990*/  MOV R134, RZ ;  /* 0x000000ff00867202 */ /* 0x000fe40000000f00 */
[----:B------:R-:W-:Y:S02]  /*69a0*/  LEA.HI.X R23, R2, R107, R3, 0x2, P2 ;  /* 0x0000006b02177211 */ /* 0x000fe400010f1403 */
[----:B------:R-:W-:Y:S02]  /*69b0*/  ISETP.GE.AND P2, PT, R99, R74, PT ;  /* 0x0000004a6300720c */ /* 0x000fe40003f46270 */
[----:B------:R-:W-:Y:S01]  /*69c0*/  MOV R195, RZ ;  /* 0x000000ff00c37202 */ /* 0x000fe20000000f00 */
[----:B------:R-:W3:Y:S01]  /*69d0*/  @!P0 LDG.E R134, desc[UR16][R22.64+0x80] ;  /* 0x0000801016868981 */ /* 0x000ee2000c1e1900 */
[----:B------:R-:W-:-:S02]  /*69e0*/  MOV R136, RZ ;  /* 0x000000ff00887202 */ /* 0x000fc40000000f00 */
[----:B------:R-:W-:Y:S02]  /*69f0*/  MOV R197, RZ ;  /* 0x000000ff00c57202 */ /* 0x000fe40000000f00 */
[----:B------:R-:W-:Y:S01]  /*6a00*/  MOV R138, RZ ;  /* 0x000000ff008a7202 */ /* 0x000fe20000000f00 */
[----:B------:R-:W4:Y:S01]  /*6a10*/  @!P1 LDG.E R195, desc[UR16][R22.64+0x100] ;  /* 0x0001001016c39981 */ /* 0x000f22000c1e1900 */
[-C--:B------:R-:W-:Y:S02]  /*6a20*/  ISETP.GE.AND P0, PT, R93, R74.reuse, PT ;  /* 0x0000004a5d00720c */ /* 0x080fe40003f06270 */
[-C--:B------:R-:W-:Y:S01]  /*6a30*/  ISETP.GE.AND P1, PT, R91, R74.reuse, PT ;  /* 0x0000004a5b00720c */ /* 0x080fe20003f26270 */
[----:B------:R-:W4:Y:S01]  /*6a40*/  @!P2 LDG.E R136, desc[UR16][R22.64+0x180] ;  /* 0x000180101688a981 */ /* 0x000f22000c1e1900 */
[----:B------:R-:W-:-:S03]  /*6a50*/  ISETP.GE.AND P2, PT, R89, R74, PT ;  /* 0x0000004a5900720c */ /* 0x000fc60003f46270 */
[----:B------:R-:W4:Y:S01]  /*6a60*/  @!P3 LDG.E R197, desc[UR16][R22.64+0x200] ;  /* 0x0002001016c5b981 */ /* 0x000f22000c1e1900 */
[----:B------:R-:W-:-:S03]  /*6a70*/  ISETP.GE.AND P3, PT, R87, R74, PT ;  /* 0x0000004a5700720c */ /* 0x000fc60003f66270 */
[----:B------:R-:W4:Y:S01]  /*6a80*/  @!P4 LDG.E R138, desc[UR16][R22.64+0x280] ;  /* 0x00028010168ac981 */ /* 0x000f22000c1e1900 */
[----:B------:R-:W-:Y:S02]  /*6a90*/  ISETP.GE.AND P4, PT, R85, R74, PT ;  /* 0x0000004a5500720c */ /* 0x000fe40003f86270 */
        /* <DEDUP_REMOVED lines=8> */
[-C--:B------:R-:W-:Y:S02]  /*6b20*/  ISETP.GE.AND P0, PT, R83, R74.reuse, PT ;  /* 0x0000004a5300720c */ /* 0x080fe40003f06270 */
[-C--:B------:R-:W-:Y:S01]  /*6b30*/  ISETP.GE.AND P1, PT, R81, R74.reuse, PT ;  /* 0x0000004a5100720c */ /* 0x080fe20003f26270 */
[----:B------:R-:W4:Y:S01]  /*6b40*/  @!P2 LDG.E R201, desc[UR16][R22.64+0x400] ;  /* 0x0004001016c9a981 */ /* 0x000f22000c1e1900 */
[----:B------:R-:W-:-:S03]  /*6b50*/  ISETP.GE.AND P2, PT, R79, R74, PT ;  /* 0x0000004a4f00720c */ /* 0x000fc60003f46270 */
[----:B------:R-:W3:Y:S04]  /*6b60*/  @!P6 LDG.E R191, desc[UR16][R22.64] ;  /* 0x0000001016bfe981 */ /* 0x000ee8000c1e1900 */
        /* <DEDUP_REMOVED lines=13> */
[----:B------:R0:W4:Y:S01]  /*6c40*/  @!P4 LDG.E R148, desc[UR16][R22.64+0x780] ;  /* 0x000780101694c981 */ /* 0x000122000c1e1900 */
[----:B------:R-:W-:-:S02]  /*6c50*/  MOV R2, R8 ;  /* 0x0000000800027202 */ /* 0x000fc40000000f00 */
[----:B------:R-:W-:-:S03]  /*6c60*/  MOV R3, R111 ;  /* 0x0000006f00037202 */ /* 0x000fc60000000f00 */
[----:B------:R-:W-:-:S04]  /*6c70*/  IMAD.WIDE.U32 R2, R125, UR10, R2 ;  /* 0x0000000a7d027c25 */ /* 0x000fc8000f8e0002 */
[----:B------:R-:W-:Y:S01]  /*6c80*/  IMAD R3, R125, UR11, R3 ;  /* 0x0000000b7d037c24 */ /* 0x000fe2000f8e0203 */
[----:B--2---:R-:W-:-:S04]  /*6c90*/  LEA R20, P0, R2, R16, 0x2 ;  /* 0x0000001002147211 */ /* 0x004fc800078010ff */
[----:B------:R-:W-:-:S05]  /*6ca0*/  LEA.HI.X R21, R2, R17, R3, 0x2, P0 ;  /* 0x0000001102157211 */ /* 0x000fca00000f1403 */
[----:B------:R1:W2:Y:S01]  /*6cb0*/  LDG.E R205, desc[UR16][R20.64] ;  /* 0x0000001014cd7981 */ /* 0x0002a2000c1e1900 */
[----:B------:R-:W0:Y:S01]  /*6cc0*/  S2UR UR4, SR_CgaCtaId ;  /* 0x00000000000479c3 */ /* 0x000e220000008800 */
[C---:B------:R-:W-:Y:S01]  /*6cd0*/  ISETP.NE.AND P1, PT, R115.reuse, RZ, PT ;  /* 0x000000ff7300720c */ /* 0x040fe20003f25270 */
[----:B------:R-:W-:Y:S01]  /*6ce0*/  UMOV UR5, 0x400 ;  /* 0x0000040000057882 */ /* 0x000fe20000000000 */
[----:B------:R-:W-:Y:S01]  /*6cf0*/  ISETP.NE.AND P0, PT, R115, 0x1f, PT ;  /* 0x0000001f7300780c */ /* 0x000fe20003f05270 */
[----:B------:R-:W-:Y:S01]  /*6d00*/  BSSY.RECONVERGENT B0, `(.L_x_6951) ;  /* 0x000006b000007945 */ /* 0x000fe20003800200 */
[----:B0-----:R-:W-:Y:S01]  /*6d10*/  ULEA UR5, UR4, UR5, 0x18 ;  /* 0x0000000504057291 */ /* 0x001fe2000f8ec0ff */
[----:B-----5:R-:W-:-:S04]  /*6d20*/  FMUL.FTZ R2, R128, 1.4426950216293334961 ;  /* 0x3fb8aa3b80027820 */ /* 0x020fc80000410000 */
        /* <DEDUP_REMOVED lines=8> */
[----:B------:R-:W-:Y:S01]  /*6db0*/  FMUL.FTZ R150, R2, R33 ;  /* 0x0000002102967220 */ /* 0x000fe20000410000 */
[----:B---3--:R-:W-:Y:S04]  /*6dc0*/  STS [R72], R191 ;  /* 0x000000bf48007388 */ /* 0x008fe80000000800 */
[----:B------:R-:W-:Y:S04]  /*6dd0*/  STS [R71+0x80], R134 ;  /* 0x0000808647007388 */ /* 0x000fe80000000800 */
[----:B----4-:R-:W-:Y:S04]  /*6de0*/  STS [R70+0x100], R195 ;  /* 0x000100c346007388 */ /* 0x010fe80000000800 */
[----:B------:R-:W-:Y:S04]  /*6df0*/  STS [R69+0x180], R136 ;  /* 0x0001808845007388 */ /* 0x000fe80000000800 */
[----:B------:R-:W-:Y:S04]  /*6e00*/  STS [R68+0x200], R197 ;  /* 0x000200c544007388 */ /* 0x000fe80000000800 */
[----:B------:R-:W-:Y:S04]  /*6e10*/  STS [R67+0x280], R138 ;  /* 0x0002808a43007388 */ /* 0x000fe80000000800 */
[----:B------:R3:W-:Y:S04]  /*6e20*/  STS [R66+0x300], R199 ;  /* 0x000300c742007388 */ /* 0x0007e80000000800 */
        /* <DEDUP_REMOVED lines=8> */
[----:B------:R-:W-:Y:S01]  /*6eb0*/  STS [R57+0x780], R148 ;  /* 0x0007809439007388 */ /* 0x000fe20000000800 */
[----:B------:R-:W-:-:S03]  /*6ec0*/  NOP ;  /* 0x0000000000007918 */ /* 0x000fc60000000000 */
[----:B-1----:R-:W2:Y:S04]  /*6ed0*/  LDS R21, [R56+0x24] ;  /* 0x0000240038157984 */ /* 0x002ea80000000800 */
        /* <DEDUP_REMOVED lines=8> */
[----:B------:R-:W1:Y:S04]  /*6f60*/  LDS R156, [R56+0x38] ;  /* 0x00003800389c7984 */ /* 0x000e680000000800 */
[----:B------:R-:W1:Y:S01]  /*6f70*/  LDS R22, [R56+0x3c] ;  /* 0x00003c0038167984 */ /* 0x000e620000000800 */
[C---:B------:R-:W-:Y:S01]  /*6f80*/  FMUL.FTZ R209, R2.reuse, R32 ;  /* 0x0000002002d17220 */ /* 0x040fe20000410000 */
[C---:B------:R-:W-:Y:S01]  /*6f90*/  FMUL.FTZ R160, R2.reuse, R31 ;  /* 0x0000001f02a07220 */ /* 0x040fe20000410000 */
[C---:B---3--:R-:W-:Y:S01]  /*6fa0*/  FMUL.FTZ R199, R2.reuse, R29 ;  /* 0x0000001d02c77220 */ /* 0x048fe20000410000 */
[C---:B----4-:R-:W-:Y:S01]  /*6fb0*/  FMUL.FTZ R140, R2.reuse, R27 ;  /* 0x0000001b028c7220 */ /* 0x050fe20000410000 */
[C---:B-----5:R-:W-:Y:S01]  /*6fc0*/  FMUL.FTZ R203, R2.reuse, R26 ;  /* 0x0000001a02cb7220 */ /* 0x060fe20000410000 */
[C---:B------:R-:W-:Y:S01]  /*6fd0*/  FMUL.FTZ R215, R2.reuse, R25 ;  /* 0x0000001902d77220 */ /* 0x040fe20000410000 */
[C---:B0-----:R-:W-:Y:S01]  /*6fe0*/  FMUL.FTZ R144, R2.reuse, R24 ;  /* 0x0000001802907220 */ /* 0x041fe20000410000 */
[----:B------:R0:W3:Y:S01]  /*6ff0*/  MUFU.EX2 R195, R3 ;  /* 0x0000000300c37308 */ /* 0x0000e20000000800 */
[----:B------:R-:W-:Y:S01]  /*7000*/  FMUL.FTZ R134, R2, R28 ;  /* 0x0000001c02867220 */ /* 0x000fe20000410000 */
[----:B------:R4:W1:Y:S04]  /*7010*/  LDS R166, [R56] ;  /* 0x0000000038a67984 */ /* 0x0008680000000800 */
[----:B------:R4:W1:Y:S01]  /*7020*/  LDS R190, [R56+0x4] ;  /* 0x0000040038be7984 */ /* 0x0008620000000800 */
[----:B0-----:R-:W-:Y:S01]  /*7030*/  LEA R3, R126, R125, 0x8 ;  /* 0x0000007d7e037211 */ /* 0x001fe200078e40ff */
[----:B------:R-:W0:Y:S01]  /*7040*/  MUFU.EX2 R130, R130 ;  /* 0x0000008200827308 */ /* 0x000e220000000800 */
[----:B------:R-:W-:Y:S01]  /*7050*/  @P1 IADD3 R3, PT, PT, R115, 0x200, RZ ;  /* 0x0000020073031810 */ /* 0x000fe20007ffe0ff */
[----:B------:R4:W0:Y:S04]  /*7060*/  LDS R170, [R56+0x8] ;  /* 0x0000080038aa7984 */ /* 0x0008280000000800 */
[----:B------:R4:W0:Y:S02]  /*7070*/  LDS R182, [R56+0xc] ;  /* 0x00000c0038b67984 */ /* 0x0008240000000800 */
[----:B------:R-:W0:Y:S01]  /*7080*/  MUFU.EX2 R23, R23 ;  /* 0x0000001700177308 */ /* 0x000e220000000800 */
[C---:B--2---:R-:W-:Y:S01]  /*7090*/  FMUL.FTZ R197, R205.reuse, R21 ;  /* 0x00000015cdc57220 */ /* 0x044fe20000410000 */
[----:B------:R4:W2:Y:S06]  /*70a0*/  LDS R186, [R56+0x2c] ;  /* 0x00002c0038ba7984 */ /* 0x0008ac0000000800 */
        /* <DEDUP_REMOVED lines=11> */
[C---:B-1----:R-:W-:Y:S01]  /*7160*/  FMUL.FTZ R207, R205.reuse, R172 ;  /* 0x000000accdcf7220 */ /* 0x042fe20000410000 */
[----:B------:R-:W-:-:S06]  /*7170*/  FMUL.FTZ R201, R205, R174 ;  /* 0x000000aecdc97220 */ /* 0x000fcc0000410000 */
[----:B------:R1:W0:Y:S01]  /*7180*/  MUFU.EX2 R148, R134 ;  /* 0x0000008600947308 */ /* 0x0002220000000800 */
[C---:B------:R-:W-:Y:S01]  /*7190*/  FMUL.FTZ R211, R205.reuse, R180 ;  /* 0x000000b4cdd37220 */ /* 0x040fe20000410000 */
[C---:B------:R-:W-:Y:S01]  /*71a0*/  FMUL.FTZ R191, R205.reuse, R20 ;  /* 0x00000014cdbf7220 */ /* 0x040fe20000410000 */
[C---:B------:R-:W-:Y:S01]  /*71b0*/  FMUL.FTZ R213, R205.reuse, R184 ;  /* 0x000000b8cdd57220 */ /* 0x040fe20000410000 */
[----:B------:R-:W-:Y:S01]  /*71c0*/  FMUL.FTZ R217, R205, R164 ;  /* 0x000000a4cdd97220 */ /* 0x000fe20000410000 */
[----:B-1----:R-:W-:Y:S01]  /*71d0*/  LEA R134, R3, UR5, 0x2 ;  /* 0x0000000503867c11 */ /* 0x002fe2000f8e10ff */
[C---:B------:R-:W-:Y:S01]  /*71e0*/  FMUL.FTZ R3, R205.reuse, R176 ;  /* 0x000000b0cd037220 */ /* 0x040fe20000410000 */
[C---:B------:R-:W-:Y:S01]  /*71f0*/  FMUL.FTZ R219, R205.reuse, R142 ;  /* 0x0000008ecddb7220 */ /* 0x040fe20000410000 */
[C---:B------:R-:W-:Y:S01]  /*7200*/  FMUL.FTZ R223, R205.reuse, R156 ;  /* 0x0000009ccddf7220 */ /* 0x040fe20000410000 */
        /* <DEDUP_REMOVED lines=15> */
[----:B------:R-:W-:Y:S01]  /*7300*/  ISETP.NE.AND P0, PT, R78, UR7, PT ;  /* 0x000000074e007c0c */ /* 0x000fe2000bf05270 */
[----:B------:R-:W-:-:S12]  /*7310*/  HFMA2 R192, -RZ, RZ, 1.875, 0 ;  /* 0x3f800000ffc07431 */ /* 0x000fd800000001ff */
[----:B------:R-:W-:Y:S05]  /*7320*/  @!P0 BRA `(.L_x_6953) ;  /* 0x0000000000208947 */ /* 0x000fea0003800000 */
[----:B------:R-:W-:-:S04]  /*7330*/  SHF.L.U32 R2, R78, 0x8, RZ ;  /* 0x000000084e027819 */ /* 0x000fc800000006ff */
[----:B------:R-:W-:-:S04]  /*7340*/  LOP3.LUT R2, R2, 0x100, RZ, 0xc0, !PT ;  /* 0x0000010002027812 */ /* 0x000fc800078ec0ff */
[----:B------:R-:W-:-:S04]  /*7350*/  IADD3 R2, PT, PT, R2, R125, RZ ;  /* 0x0000007d02027210 */ /* 0x000fc80007ffe0ff */
[----:B------:R-:W-:-:S05]  /*7360*/  LEA R2, R2, UR5, 0x2 ;  /* 0x0000000502027c11 */ /* 0x000fca000f8e10ff */
[----:B------:R1:W2:Y:S01]  /*7370*/  LDS R192, [R2+0x12c8] ;  /* 0x0012c80002c07984 */ /* 0x0002a20000000800 */
[----:B------:R-:W-:Y:S05]  /*7380*/  BRA `(.L_x_6953) ;  /* 0x0000000000087947 */ /* 0x000fea0003800000 */
.L_x_6952:
[----:B------:R-:W-:-:S06]  /*7390*/  LEA R192, R115, UR5, 0x2 ;  /* 0x0000000573c07c11 */ /* 0x000fcc000f8e10ff */
[----:B------:R-:W0:Y:S02]  /*73a0*/  LDS R192, [R192+0x1acc] ;  /* 0x001acc00c0c07984 */ /* 0x000e240000000800 */
.L_x_6953:
[----:B------:R-:W-:Y:S05]  /*73b0*/  BSYNC.RECONVERGENT B0 ;  /* 0x0000000000007941 */ /* 0x000fea0003800200 */
.L_x_6951:
[----:B------:R-:W3:Y:S01]  /*73c0*/  @P5 LDC R3, c[0x0][0x38c] ;  /* 0x0000e300ff035b82 */ /* 0x000ee20000000800 */
[----:B-1----:R-:W-:Y:S02]  /*73d0*/  @P5 IADD3 R2, PT, PT, R78, -0x2, RZ ;  /* 0xfffffffe4e025810 */ /* 0x002fe40007ffe0ff */
[----:B------:R-:W-:-:S03]  /*73e0*/  MOV R204, RZ ;  /* 0x000000ff00cc7202 */ /* 0x000fc60000000f00 */
[----:B---3--:R-:W-:-:S04]  /*73f0*/  @P5 IMAD R3, R2, R3, R125 ;  /* 0x0000000302035224 */ /* 0x008fc800078e027d */
[----:B------:R-:W-:-:S05]  /*7400*/  @P5 IMAD.WIDE R2, R3, 0x8, R12 ;  /* 0x0000000803025825 */ /* 0x000fca00078e020c */
[----:B------:R1:W3:Y:S01]  /*7410*/  @P5 LDG.E R204, desc[UR16][R2.64+0x4] ;  /* 0x0000041002cc5981 */ /* 0x0002e2000c1e1900 */
        /* <DEDUP_REMOVED lines=11> */
[----:B-1----:R-:W-:Y:S01]  /*74d0*/  FMUL.FTZ R2, R193, R130 ;  /* 0x00000082c1027220 */ /* 0x002fe20000410000 */
        /* <DEDUP_REMOVED lines=15> */
[----:B------:R-:W-:Y:S01]  /*75d0*/  FMUL.FTZ R3, R158, R3 ;  /* 0x000000039e037220 */ /* 0x000fe20000410000 */
[----:B0-2---:R-:W-:Y:S01]  /*75e0*/  FMUL.FTZ R208, R144, R192 ;  /* 0x000000c090d07220 */ /* 0x005fe20000410000 */
        /* <DEDUP_REMOVED lines=15> */
[C---:B------:R-:W-:Y:S01]  /*76e0*/  FMUL.FTZ R208, R148.reuse, R221 ;  /* 0x000000dd94d07220 */ /* 0x040fe20000410000 */
[----:B------:R-:W-:Y:S01]  /*76f0*/  FFMA.FTZ R134, R148, R134, R235 ;  /* 0x0000008694867223 */ /* 0x000fe200000100eb */
[----:B------:R-:W-:Y:S01]  /*7700*/  ISETP.NE.AND P2, PT, R178, 0x1f, PT ;  /* 0x0000001fb200780c */ /* 0x000fe20003f45270 */
[C---:B------:R-:W-:Y:S01]  /*7710*/  FMUL.FTZ R3, R199.reuse, R2 ;  /* 0x00000002c7037220 */ /* 0x040fe20000410000 */
[----:B------:R-:W-:Y:S01]  /*7720*/  FMUL.FTZ R208, R199, R208 ;  /* 0x000000d0c7d07220 */ /* 0x000fe20000410000 */
[----:B------:R-:W-:Y:S01]  /*7730*/  FFMA.FTZ R134, R140, R134, R233 ;  /* 0x000000868c867223 */ /* 0x000fe200000100e9 */
[----:B------:R-:W-:Y:S01]  /*7740*/  ISETP.NE.AND P4, PT, R115, RZ, PT ;  /* 0x000000ff7300720c */ /* 0x000fe20003f85270 */
[----:B------:R-:W-:Y:S01]  /*7750*/  FMUL.FTZ R3, R148, R3 ;  /* 0x0000000394037220 */ /* 0x000fe20000410000 */
[----:B------:R-:W-:Y:S01]  /*7760*/  FMUL.FTZ R221, R195, R208 ;  /* 0x000000d0c3dd7220 */ /* 0x000fe20000410000 */
[----:B------:R-:W-:Y:S01]  /*7770*/  FFMA.FTZ R134, R203, R134, R194 ;  /* 0x00000086cb867223 */ /* 0x000fe200000100c2 */
[----:B------:R-:W-:Y:S01]  /*7780*/  UMOV UR4, UR6 ;  /* 0x0000000600047c82 */ /* 0x000fe20008000000 */
[----:B------:R-:W-:Y:S01]  /*7790*/  FMUL.FTZ R2, R140, R3 ;  /* 0x000000038c027220 */ /* 0x000fe20000410000 */
[----:B------:R-:W-:Y:S01]  /*77a0*/  FMUL.FTZ R208, R160, R221 ;  /* 0x000000dda0d07220 */ /* 0x000fe20000410000 */
[----:B------:R-:W-:Y:S01]  /*77b0*/  FFMA.FTZ R134, R215, R134, R168 ;  /* 0x00000086d7867223 */ /* 0x000fe200000100a8 */
[----:B------:R-:W-:Y:S01]  /*77c0*/  FMUL.FTZ R221, R205, R182 ;  /* 0x000000b6cddd7220 */ /* 0x000fe20000410000 */
[----:B------:R-:W-:Y:S01]  /*77d0*/  FMUL.FTZ R2, R203, R2 ;  /* 0x00000002cb027220 */ /* 0x000fe20000410000 */
[----:B------:R-:W-:Y:S01]  /*77e0*/  BSSY.RECONVERGENT B0, `(.L_x_6954) ;  /* 0x0000106000007945 */ /* 0x000fe20003800200 */
[----:B------:R-:W-:Y:S01]  /*77f0*/  FFMA.FTZ R191, R144, R134, R217 ;  /* 0x0000008690bf7223 */ /* 0x000fe200000100d9 */
[----:B------:R-:W-:Y:S01]  /*7800*/  FMUL.FTZ R221, R114, R221 ;  /* 0x000000dd72dd7220 */ /* 0x000fe20000410000 */
[----:B------:R-:W-:-:S03]  /*7810*/  FMUL.FTZ R3, R215, R2 ;  /* 0x00000002d7037220 */ /* 0x000fc60000410000 */
[----:B------:R-:W0:Y:S01]  /*7820*/  SHFL.UP PT, R134, R191, 0x1, RZ ;  /* 0x04200000bf867989 */ /* 0x000e2200000e00ff */
[----:B------:R-:W-:-:S05]  /*7830*/  FMUL.FTZ R2, R144, R3 ;  /* 0x0000000390027220 */ /* 0x000fca0000410000 */
[----:B------:R-:W1:Y:S01]  /*7840*/  SHFL.UP PT, R3, R2, 0x1, RZ ;  /* 0x0420000002037989 */ /* 0x000e6200000e00ff */
[----:B0-----:R-:W-:-:S05]  /*7850*/  FFMA.FTZ R134, R2, R134, R191 ;  /* 0x0000008602867223 */ /* 0x001fca00000100bf */
[----:B------:R-:W-:Y:S01]  /*7860*/  FSEL R213, R191, R134, !P0 ;  /* 0x00000086bfd57208 */ /* 0x000fe20004000000 */
[----:B------:R-:W-:Y:S01]  /*7870*/  FFMA.FTZ R134, R144, R231, R223 ;  /* 0x000000e790867223 */ /* 0x000fe200000100df */
[----:B-1----:R-:W-:Y:S01]  /*7880*/  @P0 FMUL.FTZ R2, R2, R3 ;  /* 0x0000000302020220 */ /* 0x002fe20000410000 */
[----:B------:R-:W-:Y:S01]  /*7890*/  ISETP.GE.AND P0, PT, R73, 0x2, PT ;  /* 0x000000024900780c */ /* 0x000fe20003f06270 */
[----:B------:R-:W-:Y:S01]  /*78a0*/  FMUL.FTZ R3, R209, R208 ;  /* 0x000000d0d1037220 */ /* 0x000fe20000410000 */
        /* <DEDUP_REMOVED lines=8> */
[----:B0-----:R-:W-:-:S03]  /*7930*/  FFMA.FTZ R134, R2, R134, R213 ;  /* 0x0000008602867223 */ /* 0x001fc600000100d5 */
[----:B------:R-:W-:Y:S02]  /*7940*/  FFMA.FTZ R191, R209, R191, R152 ;  /* 0x000000bfd1bf7223 */ /* 0x000fe40000010098 */
[----:B------:R-:W-:Y:S01]  /*7950*/  FSEL R243, R213, R134, !P0 ;  /* 0x00000086d5f37208 */ /* 0x000fe20004000000 */
[C---:B------:R-:W-:Y:S01]  /*7960*/  FMUL.FTZ R213, R150.reuse, R3 ;  /* 0x0000000396d57220 */ /* 0x040fe20000410000 */
[----:B------:R-:W-:Y:S01]  /*7970*/  FFMA.FTZ R191, R150, R191, R201 ;  /* 0x000000bf96bf7223 */ /* 0x000fe200000100c9 */
[----:B------:R-:W0:Y:S01]  /*7980*/  SHFL.UP PT, R3, R2, 0x2, RZ ;  /* 0x0440000002037989 */ /* 0x000e2200000e00ff */
[----:B------:R-:W-:Y:S01]  /*7990*/  FMUL.FTZ R134, R118, R249 ;  /* 0x000000f976867220 */ /* 0x000fe20000410000 */
[C---:B------:R-:W-:Y:S01]  /*79a0*/  FMUL.FTZ R213, R158.reuse, R213 ;  /* 0x000000d59ed57220 */ /* 0x040fe20000410000 */
[----:B------:R-:W-:Y:S01]  /*79b0*/  FFMA.FTZ R191, R158, R191, R207 ;  /* 0x000000bf9ebf7223 */ /* 0x000fe200000100cf */
[----:B------:R-:W1:Y:S02]  /*79c0*/  SHFL.UP PT, R210, R243, 0x4, RZ ;  /* 0x04800000f3d27989 */ /* 0x000e6400000e00ff */
[----:B------:R-:W-:Y:S01]  /*79d0*/  FMUL.FTZ R245, R154, R213 ;  /* 0x000000d59af57220 */ /* 0x000fe20000410000 */
[----:B------:R-:W-:Y:S01]  /*79e0*/  FMUL.FTZ R213, R116, R247 ;  /* 0x000000f774d57220 */ /* 0x000fe20000410000 */
[----:B------:R-:W-:Y:S01]  /*79f0*/  FFMA.FTZ R191, R154, R191, R221 ;  /* 0x000000bf9abf7223 */ /* 0x000fe200000100dd */
[----:B------:R-:W-:Y:S01]  /*7a00*/  FMUL.FTZ R247, R205, R166 ;  /* 0x000000a6cdf77220 */ /* 0x000fe20000410000 */
[----:B------:R-:W-:-:S02]  /*7a10*/  FMUL.FTZ R208, R132, R245 ;  /* 0x000000f584d07220 */ /* 0x000fc40000410000 */
[----:B------:R-:W-:Y:S01]  /*7a20*/  FFMA.FTZ R212, R132, R191, R213 ;  /* 0x000000bf84d47223 */ /* 0x000fe200000100d5 */
[----:B------:R-:W-:Y:S01]  /*7a30*/  FMUL.FTZ R191, R0, R247 ;  /* 0x000000f700bf7220 */ /* 0x000fe20000410000 */
[C---:B------:R-:W-:Y:S02]  /*7a40*/  FMUL.FTZ R245, R23.reuse, R208 ;  /* 0x000000d017f57220 */ /* 0x040fe40000410000 */
[----:B------:R-:W-:Y:S02]  /*7a50*/  FFMA.FTZ R212, R23, R212, R134 ;  /* 0x000000d417d47223 */ /* 0x000fe40000010086 */
[C---:B------:R-:W-:Y:S02]  /*7a60*/  FMUL.FTZ R208, R130.reuse, R245 ;  /* 0x000000f582d07220 */ /* 0x040fe40000410000 */
[----:B------:R-:W-:-:S03]  /*7a70*/  FFMA.FTZ R212, R130, R212, R191 ;  /* 0x000000d482d47223 */ /* 0x000fc600000100bf */
[----:B------:R-:W2:Y:S01]  /*7a80*/  SHFL.DOWN PT, R247, R208, 0x1, 0x1f ;  /* 0x08201f00d0f77f89 */ /* 0x000ea200000e0000 */
[----:B0-----:R-:W-:Y:S01]  /*7a90*/  @P0 FMUL.FTZ R2, R2, R3 ;  /* 0x0000000302020220 */ /* 0x001fe20000410000 */
[----:B------:R-:W-:Y:S02]  /*7aa0*/  ISETP.GE.AND P0, PT, R73, 0x4, PT ;  /* 0x000000044900780c */ /* 0x000fe40003f06270 */
[----:B------:R-:W0:Y:S01]  /*7ab0*/  SHFL.DOWN PT, R216, R212, 0x1, 0x1f ;  /* 0x08201f00d4d87f89 */ /* 0x000e2200000e0000 */
[----:B-1----:R-:W-:-:S03]  /*7ac0*/  FFMA.FTZ R210, R2, R210, R243 ;  /* 0x000000d202d27223 */ /* 0x002fc600000100f3 */
[----:B------:R-:W1:Y:S02]  /*7ad0*/  SHFL.UP PT, R3, R2, 0x4, RZ ;  /* 0x0480000002037989 */ /* 0x000e6400000e00ff */
[----:B------:R-:W-:Y:S02]  /*7ae0*/  FSEL R245, R243, R210, !P0 ;  /* 0x000000d2f3f57208 */ /* 0x000fe40004000000 */
[----:B------:R-:W-:-:S03]  /*7af0*/  MOV R243, R212 ;  /* 0x000000d400f37202 */ /* 0x000fc60000000f00 */
[----:B------:R-:W4:Y:S01]  /*7b00*/  SHFL.UP PT, R210, R245, 0x8, RZ ;  /* 0x05000000f5d27989 */ /* 0x000f2200000e00ff */
[----:B--2---:R-:W-:Y:S01]  /*7b10*/  @P2 FMUL.FTZ R214, R247, R208 ;  /* 0x000000d0f7d62220 */ /* 0x004fe20000410000 */
[----:B0-----:R-:W-:-:S04]  /*7b20*/  @P2 FFMA.FTZ R243, R208, R216, R243 ;  /* 0x000000d8d0f32223 */ /* 0x001fc800000100f3 */
[----:B------:R-:W-:Y:S02]  /*7b30*/  @P2 MOV R208, R214 ;  /* 0x000000d600d02202 */ /* 0x000fe40000000f00 */
[----:B------:R-:W-:Y:S01]  /*7b40*/  ISETP.GT.U32.AND P2, PT, R178, 0x1d, PT ;  /* 0x0000001db200780c */ /* 0x000fe20003f44070 */
[----:B-1----:R-:W-:Y:S01]  /*7b50*/  @P0 FMUL.FTZ R2, R2, R3 ;  /* 0x0000000302020220 */ /* 0x002fe20000410000 */
[----:B------:R-:W0:Y:S01]  /*7b60*/  SHFL.DOWN PT, R214, R243, 0x2, 0x1f ;  /* 0x08401f00f3d67f89 */ /* 0x000e2200000e0000 */
[----:B------:R-:W-:-:S03]  /*7b70*/  ISETP.GE.AND P0, PT, R73, 0x8, PT ;  /* 0x000000084900780c */ /* 0x000fc60003f06270 */
[----:B------:R-:W1:Y:S01]  /*7b80*/  SHFL.DOWN PT, R249, R208, 0x2, 0x1f ;  /* 0x08401f00d0f97f89 */ /* 0x000e6200000e0000 */
[----:B----4-:R-:W-:-:S03]  /*7b90*/  FFMA.FTZ R210, R2, R210, R245 ;  /* 0x000000d202d27223 */ /* 0x010fc600000100f5 */
[----:B------:R-:W2:Y:S02]  /*7ba0*/  SHFL.UP PT, R3, R2, 0x8, RZ ;  /* 0x0500000002037989 */ /* 0x000ea400000e00ff */
[----:B------:R-:W-:-:S05]  /*7bb0*/  FSEL R247, R245, R210, !P0 ;  /* 0x000000d2f5f77208 */ /* 0x000fca0004000000 */
[----:B------:R-:W4:Y:S01]  /*7bc0*/  SHFL.UP PT, R210, R247, 0x10, RZ ;  /* 0x06000000f7d27989 */ /* 0x000f2200000e00ff */
[C---:B0-----:R-:W-:Y:S01]  /*7bd0*/  @!P2 FFMA.FTZ R243, R208.reuse, R214, R243 ;  /* 0x000000d6d0f3a223 */ /* 0x041fe200000100f3 */
[----:B-1----:R-:W-:-:S04]  /*7be0*/  @!P2 FMUL.FTZ R212, R208, R249 ;  /* 0x000000f9d0d4a220 */ /* 0x002fc80000410000 */
[----:B------:R-:W0:Y:S01]  /*7bf0*/  SHFL.DOWN PT, R216, R243, 0x4, 0x1f ;  /* 0x08801f00f3d87f89 */ /* 0x000e2200000e0000 */
[----:B--2---:R-:W-:Y:S01]  /*7c00*/  @P0 FMUL.FTZ R2, R2, R3 ;  /* 0x0000000302020220 */ /* 0x004fe20000410000 */
[----:B------:R-:W-:Y:S02]  /*7c10*/  @!P2 MOV R208, R212 ;  /* 0x000000d400d0a202 */ /* 0x000fe40000000f00 */
[----:B------:R-:W-:Y:S02]  /*7c20*/  ISETP.GE.AND P0, PT, R73, 0x10, PT ;  /* 0x000000104900780c */ /* 0x000fe40003f06270 */
[----:B------:R-:W1:Y:S01]  /*7c30*/  SHFL.UP PT, R3, R2, 0x10, RZ ;  /* 0x0600000002037989 */ /* 0x000e6200000e00ff */
[----:B------:R-:W-:Y:S01]  /*7c40*/  ISETP.GT.U32.AND P2, PT, R178, 0x1b, PT ;  /* 0x0000001bb200780c */ /* 0x000fe20003f44070 */
[----:B----4-:R-:W-:Y:S02]  /*7c50*/  FFMA.FTZ R210, R2, R210, R247 ;  /* 0x000000d202d27223 */ /* 0x010fe400000100f7 */
[----:B------:R-:W2:Y:S03]  /*7c60*/  SHFL.DOWN PT, R245, R208, 0x4, 0x1f ;  /* 0x08801f00d0f57f89 */ /* 0x000ea600000e0000 */
[----:B------:R-:W-:-:S06]  /*7c70*/  FSEL R210, R247, R210, !P0 ;  /* 0x000000d2f7d27208 */ /* 0x000fcc0004000000 */
[----:B------:R-:W-:Y:S01]  /*7c80*/  SHFL.UP PT, R210, R210, 0x1, RZ ;  /* 0x04200000d2d27989 */ /* 0x000fe200000e00ff */
[----:B0-----:R-:W-:Y:S01]  /*7c90*/  @!P2 FFMA.FTZ R243, R208, R216, R243 ;  /* 0x000000d8d0f3a223 */ /* 0x001fe200000100f3 */
[----:B-1----:R-:W-:Y:S01]  /*7ca0*/  @P0 FMUL.FTZ R2, R2, R3 ;  /* 0x0000000302020220 */ /* 0x002fe20000410000 */
[----:B------:R-:W-:Y:S01]  /*7cb0*/  ISETP.GE.AND P0, PT, R78, UR7, PT ;  /* 0x000000074e007c0c */ /* 0x000fe2000bf06270 */
[----:B--2---:R-:W-:-:S03]  /*7cc0*/  @!P2 FMUL.FTZ R214, R208, R245 ;  /* 0x000000f5d0d6a220 */ /* 0x004fc60000410000 */
[----:B------:R0:W-:Y:S01]  /*7cd0*/  SHFL.UP PT, R3, R2, 0x1, RZ ;  /* 0x0420000002037989 */ /* 0x0001e200000e00ff */
[----:B------:R-:W-:Y:S02]  /*7ce0*/  ISETP.NE.OR P0, PT, R115, RZ, P0 ;  /* 0x000000ff7300720c */ /* 0x000fe40000705670 */
[----:B------:R-:W-:Y:S02]  /*7cf0*/  @!P2 MOV R208, R214 ;  /* 0x000000d600d0a202 */ /* 0x000fe40000000f00 */
[----:B------:R-:W1:Y:S01]  /*7d00*/  SHFL.DOWN PT, R214, R243, 0x8, 0x1f ;  /* 0x09001f00f3d67f89 */ /* 0x000e6200000e0000 */
[----:B------:R-:W-:Y:S01]  /*7d10*/  ISETP.GT.U32.AND P2, PT, R178, 0x17, PT ;  /* 0x00000017b200780c */ /* 0x000fe20003f44070 */
[----:B0-----:R-:W-:Y:S02]  /*7d20*/  HFMA2 R2, -RZ, RZ, 1.875, 0 ;  /* 0x3f800000ff027431 */ /* 0x001fe400000001ff */
[----:B------:R-:W-:Y:S10]  /*7d30*/  SHFL.DOWN PT, R245, R208, 0x8, 0x1f ;  /* 0x09001f00d0f57f89 */ /* 0x000ff400000e0000 */
[----:B-1----:R-:W-:Y:S01]  /*7d40*/  @!P2 FFMA.FTZ R243, R208, R214, R243 ;  /* 0x000000d6d0f3a223 */ /* 0x002fe200000100f3 */
[----:B---3--:R0:W1:Y:S02]  /*7d50*/  SHFL.IDX PT, R212, R204, RZ, 0x1f ;  /* 0x00001fffccd47589 */ /* 0x00806400000e0000 */
[----:B0-----:R-:W-:Y:S01]  /*7d60*/  @!P0 LEA R204, R125, UR5, 0x3 ;  /* 0x000000057dcc8c11 */ /* 0x001fe2000f8e18ff */
[----:B-1----:R-:W-:Y:S01]  /*7d70*/  @P1 FFMA.FTZ R212, R3, R212, R210 ;  /* 0x000000d403d41223 */ /* 0x002fe200000100d2 */
[----:B------:R-:W-:-:S03]  /*7d80*/  MOV R3, RZ ;  /* 0x000000ff00037202 */ /* 0x000fc60000000f00 */
[----:B------:R-:W-:Y:S01]  /*7d90*/  FFMA.FTZ R193, R193, R212, R206 ;  /* 0x000000d4c1c17223 */ /* 0x000fe200000100ce */
[----:B------:R-:W-:Y:S02]  /*7da0*/  @!P2 FMUL.FTZ R206, R208, R245 ;  /* 0x000000f5d0cea220 */ /* 0x000fe40000410000 */
[----:B------:R-:W-:Y:S01]  /*7db0*/  @!P0 LDS.64 R2, [R204+0x1b48] ;  /* 0x001b4800cc028984 */ /* 0x000fe20000000a00 */
[-C--:B------:R-:W-:Y:S01]  /*7dc0*/  FMUL.FTZ R245, R166, R193.reuse ;  /* 0x000000c1a6f57220 */ /* 0x080fe20000410000 */
[----:B------:R-:W-:Y:S01]  /*7dd0*/  FFMA.FTZ R166, R130, R193, R225 ;  /* 0x000000c182a67223 */ /* 0x000fe200000100e1 */
[----:B------:R-:W-:Y:S02]  /*7de0*/  @!P2 MOV R208, R206 ;  /* 0x000000ce00d0a202 */ /* 0x000fe40000000f00 */
[----:B------:R-:W-:Y:S01]  /*7df0*/  FFMA.FTZ R245, R0, R245, RZ ;  /* 0x000000f500f57223 */ /* 0x000fe200000100ff */
[-C--:B------:R-:W-:Y:S01]  /*7e00*/  FMUL.FTZ R190, R190, R166.reuse ;  /* 0x000000a6bebe7220 */ /* 0x080fe20000410000 */
[----:B------:R-:W-:Y:S01]  /*7e10*/  FFMA.FTZ R225, R23, R166, R200 ;  /* 0x000000a617e17223 */ /* 0x000fe200000100c8 */
[----:B------:R-:W0:Y:S01]  /*7e20*/  SHFL.DOWN PT, R247, R208, 0x10, 0x1f ;  /* 0x0a001f00d0f77f89 */ /* 0x000e2200000e0000 */
[----:B------:R-:W-:Y:S01]  /*7e30*/  ISETP.GT.U32.AND P0, PT, R178, 0xf, PT ;  /* 0x0000000fb200780c */ /* 0x000fe20003f04070 */
[----:B------:R-:W-:Y:S01]  /*7e40*/  FFMA.FTZ R245, R118, R190, R245 ;  /* 0x000000be76f57223 */ /* 0x000fe200000100f5 */
[-C--:B------:R-:W-:Y:S01]  /*7e50*/  FMUL.FTZ R190, R170, R225.reuse ;  /* 0x000000e1aabe7220 */ /* 0x080fe20000410000 */
[----:B------:R-:W-:Y:S01]  /*7e60*/  FFMA.FTZ R170, R132, R225, R229 ;  /* 0x000000e184aa7223 */ /* 0x000fe200000100e5 */
[----:B------:R-:W1:Y:S02]  /*7e70*/  SHFL.DOWN PT, R200, R243, 0x10, 0x1f ;  /* 0x0a001f00f3c87f89 */ /* 0x000e6400000e0000 */
[----:B------:R-:W-:Y:S01]  /*7e80*/  FFMA.FTZ R245, R116, R190, R245 ;  /* 0x000000be74f57223 */ /* 0x000fe200000100f5 */
[-C--:B------:R-:W-:Y:S01]  /*7e90*/  FMUL.FTZ R182, R182, R170.reuse ;  /* 0x000000aab6b67220 */ /* 0x080fe20000410000 */
[----:B------:R-:W-:-:S03]  /*7ea0*/  FFMA.FTZ R227, R154, R170, R227 ;  /* 0x000000aa9ae37223 */ /* 0x000fc600000100e3 */
[----:B------:R-:W-:Y:S01]  /*7eb0*/  FFMA.FTZ R245, R114, R182, R245 ;  /* 0x000000b672f57223 */ /* 0x000fe200000100f5 */
[-C--:B------:R-:W-:Y:S01]  /*7ec0*/  FMUL.FTZ R182, R172, R227.reuse ;  /* 0x000000e3acb67220 */ /* 0x080fe20000410000 */
[----:B------:R-:W-:-:S03]  /*7ed0*/  FFMA.FTZ R172, R158, R227, R237 ;  /* 0x000000e39eac7223 */ /* 0x000fc600000100ed */
[----:B------:R-:W-:Y:S01]  /*7ee0*/  FFMA.FTZ R245, R112, R182, R245 ;  /* 0x000000b670f57223 */ /* 0x000fe200000100f5 */
[-C--:B------:R-:W-:Y:S01]  /*7ef0*/  FMUL.FTZ R182, R174, R172.reuse ;  /* 0x000000acaeb67220 */ /* 0x080fe20000410000 */
[----:B------:R-:W-:Y:S01]  /*7f00*/  FFMA.FTZ R174, R150, R172, R241 ;  /* 0x000000ac96ae7223 */ /* 0x000fe200000100f1 */
[----:B------:R-:W-:Y:S02]  /*7f10*/  FMUL.FTZ R241, R205, R225 ;  /* 0x000000e1cdf17220 */ /* 0x000fe40000410000 */
[----:B------:R-:W-:Y:S01]  /*7f20*/  FFMA.FTZ R245, R110, R182, R245 ;  /* 0x000000b66ef57223 */ /* 0x000fe200000100f5 */
[-C--:B------:R-:W-:Y:S01]  /*7f30*/  FMUL.FTZ R190, R176, R174.reuse ;  /* 0x000000aeb0be7220 */ /* 0x080fe20000410000 */
[-C--:B------:R-:W-:Y:S01]  /*7f40*/  FFMA.FTZ R176, R209, R174.reuse, R196 ;  /* 0x000000aed1b07223 */ /* 0x080fe200000100c4 */
[----:B0-----:R-:W-:Y:S01]  /*7f50*/  @!P0 FMUL.FTZ R182, R208, R247 ;  /* 0x000000f7d0b68220 */ /* 0x001fe20000410000 */
[----:B------:R-:W-:Y:S01]  /*7f60*/  FMUL.FTZ R247, R205, R174 ;  /* 0x000000aecdf77220 */ /* 0x000fe20000410000 */
[----:B------:R-:W-:Y:S01]  /*7f70*/  FFMA.FTZ R245, R108, R190, R245 ;  /* 0x000000be6cf57223 */ /* 0x000fe200000100f5 */
[----:B------:R-:W-:Y:S01]  /*7f80*/  FMUL.FTZ R180, R180, R176 ;  /* 0x000000b0b4b47220 */ /* 0x000fe20000410000 */
[----:B-1----:R-:W-:Y:S01]  /*7f90*/  @!P0 FFMA.FTZ R243, R208, R200, R243 ;  /* 0x000000c8d0f38223 */ /* 0x002fe200000100f3 */
[----:B------:R-:W-:Y:S01]  /*7fa0*/  @!P0 MOV R208, R182 ;  /* 0x000000b600d08202 */ /* 0x000fe20000000f00 */
[----:B------:R-:W-:Y:S01]  /*7fb0*/  FMUL.FTZ R241, R116, R241 ;  /* 0x000000f174f17220 */ /* 0x000fe20000410000 */
[----:B------:R-:W-:Y:S01]  /*7fc0*/  FFMA.FTZ R245, R106, R180, R245 ;  /* 0x000000b46af57223 */ /* 0x000fe200000100f5 */
[----:B------:R-:W-:Y:S01]  /*7fd0*/  FFMA.FTZ R180, R160, R176, R239 ;  /* 0x000000b0a0b47223 */ /* 0x000fe200000100ef */
[----:B------:R-:W-:Y:S01]  /*7fe0*/  SHFL.IDX PT, R196, R3, RZ, 0x1f ;  /* 0x00001fff03c47589 */ /* 0x000fe200000e0000 */
[----:B------:R-:W-:Y:S01]  /*7ff0*/  ISETP.NE.AND P0, PT, R115, 0x1f, PT ;  /* 0x0000001f7300780c */ /* 0x000fe20003f05270 */
[----:B------:R-:W-:Y:S01]  /*8000*/  FMUL.FTZ R239, R205, R166 ;  /* 0x000000a6cdef7220 */ /* 0x000fe20000410000 */
[-C--:B------:R-:W-:Y:S01]  /*8010*/  FMUL.FTZ R20, R20, R180.reuse ;  /* 0x000000b414147220 */ /* 0x080fe20000410000 */
[----:B------:R-:W-:Y:S01]  /*8020*/  FFMA.FTZ R182, R195, R180, R198 ;  /* 0x000000b4c3b67223 */ /* 0x000fe200000100c6 */
[----:B------:R-:W-:Y:S01]  /*8030*/  SHFL.DOWN PT, R237, R243, 0x1, 0x1f ;  /* 0x08201f00f3ed7f89 */ /* 0x000fe200000e0000 */
[----:B------:R-:W-:Y:S01]  /*8040*/  FMUL.FTZ R239, R118, R239 ;  /* 0x000000ef76ef7220 */ /* 0x000fe20000410000 */
[----:B------:R-:W-:Y:S01]  /*8050*/  FFMA.FTZ R245, R104, R20, R245 ;  /* 0x0000001468f57223 */ /* 0x000fe200000100f5 */
[-C--:B------:R-:W-:Y:S01]  /*8060*/  FMUL.FTZ R21, R21, R182.reuse ;  /* 0x000000b615157220 */ /* 0x080fe20000410000 */
[----:B------:R-:W0:Y:S01]  /*8070*/  SHFL.DOWN PT, R190, R208, 0x1, 0x1f ;  /* 0x08201f00d0be7f89 */ /* 0x000e2200000e0000 */
[----:B------:R-:W-:Y:S01]  /*8080*/  FFMA.FTZ R229, R199, R182, R202 ;  /* 0x000000b6c7e57223 */ /* 0x000fe200000100ca */
[----:B------:R-:W-:Y:S01]  /*8090*/  MOV R20, R115 ;  /* 0x0000007300147202 */ /* 0x000fe20000000f00 */
[----:B------:R-:W-:Y:S01]  /*80a0*/  FFMA.FTZ R245, R102, R21, R245 ;  /* 0x0000001566f57223 */ /* 0x000fe200000100f5 */
[----:B------:R-:W-:-:S02]  /*80b0*/  HFMA2 R21, -RZ, RZ, 0, 0 ;  /* 0x00000000ff157431 */ /* 0x000fc400000001ff */
[-C--:B------:R-:W-:Y:S01]  /*80c0*/  FMUL.FTZ R198, R184, R229.reuse ;  /* 0x000000e5b8c67220 */ /* 0x080fe20000410000 */
[----:B------:R-:W-:Y:S01]  /*80d0*/  FFMA.FTZ R184, R148, R229, R235 ;  /* 0x000000e594b87223 */ /* 0x000fe200000100eb */
[----:B------:R-:W-:Y:S01]  /*80e0*/  SHFL.IDX PT, R243, R243, RZ, 0x1f ;  /* 0x00001ffff3f37589 */ /* 0x000fe200000e0000 */
[----:B------:R-:W-:Y:S01]  /*80f0*/  FMUL.FTZ R247, R108, R247 ;  /* 0x000000f76cf77220 */ /* 0x000fe20000410000 */
[----:B------:R-:W-:Y:S01]  /*8100*/  FFMA.FTZ R245, R100, R198, R245 ;  /* 0x000000c664f57223 */ /* 0x000fe200000100f5 */
[----:B------:R-:W-:Y:S01]  /*8110*/  SHF.R.S32.HI R198, RZ, 0x1f, R119 ;  /* 0x0000001fffc67819 */ /* 0x000fe20000011477 */
[-C--:B------:R-:W-:Y:S01]  /*8120*/  FMUL.FTZ R186, R186, R184.reuse ;  /* 0x000000b8baba7220 */ /* 0x080fe20000410000 */
[----:B------:R-:W1:Y:S01]  /*8130*/  SHFL.IDX PT, R208, R208, RZ, 0x1f ;  /* 0x00001fffd0d07589 */ /* 0x000e6200000e0000 */
[----:B------:R-:W-:Y:S01]  /*8140*/  FFMA.FTZ R233, R140, R184, R233 ;  /* 0x000000b88ce97223 */ /* 0x000fe200000100e9 */
[----:B------:R-:W-:-:S04]  /*8150*/  IMAD.WIDE.U32 R20, R18, UR18, R20 ;  /* 0x0000001212147c25 */ /* 0x000fc8000f8e0014 */
[----:B------:R-:W-:Y:S01]  /*8160*/  FFMA.FTZ R245, R98, R186, R245 ;  /* 0x000000ba62f57223 */ /* 0x000fe200000100f5 */
[----:B------:R-:W-:Y:S01]  /*8170*/  FMUL.FTZ R164, R164, R233 ;  /* 0x000000e9a4a47220 */ /* 0x000fe20000410000 */
[----:B------:R-:W-:Y:S02]  /*8180*/  IMAD R21, R19, UR18, R21 ;  /* 0x0000001213157c24 */ /* 0x000fe4000f8e0215 */
[----:B------:R-:W-:Y:S02]  /*8190*/  IMAD R186, R198, UR14, RZ ;  /* 0x0000000ec6ba7c24 */ /* 0x000fe4000f8e02ff */
[----:B------:R-:W-:Y:S01]  /*81a0*/  FFMA.FTZ R245, R96, R164, R245 ;  /* 0x000000a460f57223 */ /* 0x000fe200000100f5 */
[----:B------:R-:W-:-:S04]  /*81b0*/  IMAD.WIDE.U32 R20, R119, UR14, R20 ;  /* 0x0000000e77147c25 */ /* 0x000fc8000f8e0014 */
[----:B0-----:R-:W-:Y:S01]  /*81c0*/  @P0 FFMA.FTZ R196, R190, R196, R237 ;  /* 0x000000c4bec40223 */ /* 0x001fe200000100ed */
[----:B------:R-:W-:Y:S01]  /*81d0*/  FMUL.FTZ R237, R205, R193 ;  /* 0x000000c1cded7220 */ /* 0x000fe20000410000 */
[----:B------:R-:W-:Y:S01]  /*81e0*/  IMAD R235, R119, UR15, R186 ;  /* 0x0000000f77eb7c24 */ /* 0x000fe2000f8e02ba */
[----:B------:R-:W-:Y:S01]  /*81f0*/  IADD3 R20, P0, PT, R6, R20, RZ ;  /* 0x0000001406147210 */ /* 0x000fe20007f1e0ff */
[----:B------:R-:W-:Y:S01]  /*8200*/  FFMA.FTZ R231, R196, R192, R231 ;  /* 0x000000c0c4e77223 */ /* 0x000fe200000100e7 */
[----:B------:R-:W-:Y:S01]  /*8210*/  FFMA.FTZ R186, R203, R233, R194 ;  /* 0x000000e9cbba7223 */ /* 0x000fe200000100c2 */
[----:B------:R-:W-:Y:S01]  /*8220*/  FMUL.FTZ R237, R0, R237 ;  /* 0x000000ed00ed7220 */ /* 0x000fe20000410000 */
[----:B------:R-:W-:Y:S01]  /*8230*/  IADD3.X R21, PT, PT, R21, R235, RZ, P0, !PT ;  /* 0x000000eb15157210 */ /* 0x000fe200007fe4ff */
[----:B------:R-:W-:Y:S01]  /*8240*/  FFMA.FTZ R223, R144, R231, R223 ;  /* 0x000000e790df7223 */ /* 0x000fe200000100df */
[-C--:B------:R-:W-:Y:S01]  /*8250*/  FFMA.FTZ R235, R215, R186.reuse, R168 ;  /* 0x000000bad7eb7223 */ /* 0x080fe200000100a8 */
[----:B------:R-:W-:-:S02]  /*8260*/  FMUL.FTZ R142, R142, R186 ;  /* 0x000000ba8e8e7220 */ /* 0x000fc40000410000 */
[----:B------:R-:W-:Y:S01]  /*8270*/  FFMA.FTZ R215, R215, R223, R162 ;  /* 0x000000dfd7d77223 */ /* 0x000fe200000100a2 */
[C---:B-1----:R-:W-:Y:S01]  /*8280*/  FFMA.FTZ R3, R208.reuse, R3, R243 ;  /* 0x00000003d0037223 */ /* 0x042fe200000100f3 */
[----:B------:R-:W-:Y:S01]  /*8290*/  FMUL.FTZ R2, R208, R2 ;  /* 0x00000002d0027220 */ /* 0x000fe20000410000 */
[----:B------:R-:W-:Y:S01]  /*82a0*/  @!P4 LEA R162, R125, UR5, 0x3 ;  /* 0x000000057da2cc11 */ /* 0x000fe2000f8e18ff */
[----:B------:R-:W-:Y:S01]  /*82b0*/  FFMA.FTZ R203, R203, R215, R138 ;  /* 0x000000d7cbcb7223 */ /* 0x000fe2000001008a */
[----:B------:R-:W-:Y:S01]  /*82c0*/  SHF.R.U32.HI R138, RZ, 0x1, R115 ;  /* 0x00000001ff8a7819 */ /* 0x000fe20000011673 */
[----:B------:R-:W-:Y:S01]  /*82d0*/  FFMA.FTZ R144, R144, R235, R217 ;  /* 0x000000eb90907223 */ /* 0x000fe200000100d9 */
[----:B------:R-:W-:Y:S01]  /*82e0*/  FFMA.FTZ R217, R120, R142, R245 ;  /* 0x0000008e78d97223 */ /* 0x000fe200000100f5 */
[----:B------:R0:W-:Y:S01]  /*82f0*/  @!P4 STS.64 [R162+0x1b48], R2 ;  /* 0x001b4802a200c388 */ /* 0x0001e20000000a00 */
[----:B------:R-:W-:Y:S01]  /*8300*/  LEA R138, R115, R138, 0x4 ;  /* 0x0000008a738a7211 */ /* 0x000fe200078e20ff */
[C---:B------:R-:W-:Y:S01]  /*8310*/  FMUL.FTZ R243, R205.reuse, R170 ;  /* 0x000000aacdf37220 */ /* 0x040fe20000410000 */
[C---:B------:R-:W-:Y:S01]  /*8320*/  FMUL.FTZ R245, R205.reuse, R172 ;  /* 0x000000accdf57220 */ /* 0x040fe20000410000 */
[----:B------:R-:W-:Y:S01]  /*8330*/  FFMA.FTZ R219, R140, R203, R219 ;  /* 0x000000cb8cdb7223 */ /* 0x000fe200000100db */
[----:B------:R-:W-:Y:S01]  /*8340*/  LEA R138, R138, UR5, 0x2 ;  /* 0x000000058a8a7c11 */ /* 0x000fe2000f8e10ff */
[----:B------:R-:W-:Y:S01]  /*8350*/  FMUL.FTZ R243, R114, R243 ;  /* 0x000000f372f37220 */ /* 0x000fe20000410000 */
[----:B------:R-:W-:Y:S01]  /*8360*/  FMUL.FTZ R245, R110, R245 ;  /* 0x000000f56ef57220 */ /* 0x000fe20000410000 */
[----:B------:R-:W-:Y:S01]  /*8370*/  FFMA.FTZ R197, R148, R219, R197 ;  /* 0x000000db94c57223 */ /* 0x000fe200000100c5 */
[----:B------:R-:W-:Y:S01]  /*8380*/  FMUL.FTZ R156, R156, R235 ;  /* 0x000000eb9c9c7220 */ /* 0x000fe20000410000 */
[----:B------:R1:W-:Y:S01]  /*8390*/  STS [R138+0x850], R237 ;  /* 0x000850ed8a007388 */ /* 0x0003e20000000800 */
[----:B------:R-:W-:Y:S01]  /*83a0*/  FMUL.FTZ R22, R22, R144 ;  /* 0x0000009016167220 */ /* 0x000fe20000410000 */
[----:B0-----:R-:W-:Y:S01]  /*83b0*/  FMUL.FTZ R3, R205, R227 ;  /* 0x000000e3cd037220 */ /* 0x001fe20000410000 */
[----:B------:R-:W-:Y:S01]  /*83c0*/  IADD3 R2, PT, PT, R115, 0x20, RZ ;  /* 0x0000002073027810 */ /* 0x000fe20007ffe0ff */
[----:B------:R0:W-:Y:S01]  /*83d0*/  STS [R76+0x854], R239 ;  /* 0x000854ef4c007388 */ /* 0x0001e20000000800 */
[----:B------:R-:W-:Y:S01]  /*83e0*/  FFMA.FTZ R199, R199, R197, R146 ;  /* 0x000000c5c7c77223 */ /* 0x000fe20000010092 */
[----:B------:R-:W-:Y:S01]  /*83f0*/  FMUL.FTZ R3, R112, R3 ;  /* 0x0000000370037220 */ /* 0x000fe20000410000 */
[----:B------:R-:W-:Y:S01]  /*8400*/  LEA.HI R2, R2, R115, RZ, 0x1b ;  /* 0x0000007302027211 */ /* 0x000fe200078fd8ff */
[----:B------:R2:W-:Y:S01]  /*8410*/  STS [R76+0x858], R241 ;  /* 0x000858f14c007388 */ /* 0x0005e20000000800 */
[----:B------:R-:W-:Y:S01]  /*8420*/  FFMA.FTZ R195, R195, R199, R136 ;  /* 0x000000c7c3c37223 */ /* 0x000fe20000010088 */
[C---:B-1----:R-:W-:Y:S01]  /*8430*/  FMUL.FTZ R237, R205.reuse, R176 ;  /* 0x000000b0cded7220 */ /* 0x042fe20000410000 */
[----:B------:R-:W-:Y:S01]  /*8440*/  IADD3 R136, PT, PT, -R6, UR4, -R115 ;  /* 0x0000000406887c10 */ /* 0x000fe2000fffe973 */
[----:B------:R1:W-:Y:S01]  /*8450*/  STS [R76+0x85c], R243 ;  /* 0x00085cf34c007388 */ /* 0x0003e20000000800 */
[----:B------:R-:W-:Y:S01]  /*8460*/  FFMA.FTZ R211, R160, R195, R211 ;  /* 0x000000c3a0d37223 */ /* 0x000fe200000100d3 */
[----:B------:R-:W-:Y:S01]  /*8470*/  FMUL.FTZ R237, R106, R237 ;  /* 0x000000ed6aed7220 */ /* 0x000fe20000410000 */
[----:B0-----:R-:W-:Y:S01]  /*8480*/  FMUL.FTZ R239, R205, R180 ;  /* 0x000000b4cdef7220 */ /* 0x001fe20000410000 */
[----:B------:R0:W-:Y:S01]  /*8490*/  STS [R76+0x860], R3 ;  /* 0x000860034c007388 */ /* 0x0001e20000000800 */
[----:B------:R-:W-:Y:S01]  /*84a0*/  FFMA.FTZ R209, R209, R211, R152 ;  /* 0x000000d3d1d17223 */ /* 0x000fe20000010098 */
[C---:B--2---:R-:W-:Y:S01]  /*84b0*/  FMUL.FTZ R241, R205.reuse, R182 ;  /* 0x000000b6cdf17220 */ /* 0x044fe20000410000 */
[----:B------:R-:W-:Y:S01]  /*84c0*/  FMUL.FTZ R239, R104, R239 ;  /* 0x000000ef68ef7220 */ /* 0x000fe20000410000 */
[----:B------:R2:W-:Y:S01]  /*84d0*/  STS [R76+0x864], R245 ;  /* 0x000864f54c007388 */ /* 0x0005e20000000800 */
[----:B------:R-:W-:Y:S01]  /*84e0*/  FFMA.FTZ R201, R150, R209, R201 ;  /* 0x000000d196c97223 */ /* 0x000fe200000100c9 */
[C---:B-1----:R-:W-:Y:S01]  /*84f0*/  FMUL.FTZ R243, R205.reuse, R229 ;  /* 0x000000e5cdf37220 */ /* 0x042fe20000410000 */
[----:B------:R-:W-:Y:S01]  /*8500*/  FMUL.FTZ R241, R102, R241 ;  /* 0x000000f166f17220 */ /* 0x000fe20000410000 */
[----:B------:R1:W-:Y:S01]  /*8510*/  STS [R76+0x868], R247 ;  /* 0x000868f74c007388 */ /* 0x0003e20000000800 */
[----:B------:R-:W-:Y:S01]  /*8520*/  FFMA.FTZ R207, R158, R201, R207 ;  /* 0x000000c99ecf7223 */ /* 0x000fe200000100cf */
[C---:B0-----:R-:W-:Y:S01]  /*8530*/  FMUL.FTZ R3, R205.reuse, R184 ;  /* 0x000000b8cd037220 */ /* 0x041fe20000410000 */
[----:B------:R-:W-:Y:S01]  /*8540*/  FMUL.FTZ R243, R100, R243 ;  /* 0x000000f364f37220 */ /* 0x000fe20000410000 */
[----:B------:R0:W-:Y:S01]  /*8550*/  STS [R76+0x86c], R237 ;  /* 0x00086ced4c007388 */ /* 0x0001e20000000800 */
[----:B------:R-:W-:Y:S01]  /*8560*/  FFMA.FTZ R221, R154, R207, R221 ;  /* 0x000000cf9add7223 */ /* 0x000fe200000100dd */
[C---:B--2---:R-:W-:Y:S01]  /*8570*/  FMUL.FTZ R245, R205.reuse, R186 ;  /* 0x000000bacdf57220 */ /* 0x044fe20000410000 */
[----:B------:R-:W-:Y:S01]  /*8580*/  FMUL.FTZ R3, R98, R3 ;  /* 0x0000000362037220 */ /* 0x000fe20000410000 */
[----:B------:R2:W-:Y:S01]  /*8590*/  STS [R76+0x870], R239 ;  /* 0x000870ef4c007388 */ /* 0x0005e20000000800 */
[----:B------:R-:W-:Y:S01]  /*85a0*/  ISETP.GE.AND P6, PT, R136, 0x1, PT ;  /* 0x000000018800780c */ /* 0x000fe20003fc6270 */
[C---:B-1----:R-:W-:Y:S01]  /*85b0*/  FMUL.FTZ R247, R205.reuse, R235 ;  /* 0x000000ebcdf77220 */ /* 0x042fe20000410000 */
[----:B------:R-:W-:Y:S01]  /*85c0*/  FMUL.FTZ R245, R120, R245 ;  /* 0x000000f578f57220 */ /* 0x000fe20000410000 */
[----:B------:R-:W-:Y:S01]  /*85d0*/  STS [R76+0x874], R241 ;  /* 0x000874f14c007388 */ /* 0x000fe20000000800 */
[----:B------:R-:W-:Y:S01]  /*85e0*/  FFMA.FTZ R213, R132, R221, R213 ;  /* 0x000000dd84d57223 */ /* 0x000fe200000100d5 */
[C---:B0-----:R-:W-:Y:S01]  /*85f0*/  FMUL.FTZ R237, R205.reuse, R233 ;  /* 0x000000e9cded7220 */ /* 0x041fe20000410000 */
[----:B------:R-:W-:Y:S01]  /*8600*/  FMUL.FTZ R205, R205, R144 ;  /* 0x00000090cdcd7220 */ /* 0x000fe20000410000 */
[----:B------:R-:W-:Y:S01]  /*8610*/  FMUL.FTZ R247, R122, R247 ;  /* 0x000000f77af77220 */ /* 0x000fe20000410000 */
[----:B------:R-:W-:Y:S01]  /*8620*/  STS [R76+0x878], R243 ;  /* 0x000878f34c007388 */ /* 0x000fe20000000800 */
[----:B------:R-:W-:Y:S01]  /*8630*/  FMUL.FTZ R237, R96, R237 ;  /* 0x000000ed60ed7220 */ /* 0x000fe20000410000 */
[----:B------:R-:W-:Y:S01]  /*8640*/  FMUL.FTZ R205, R124, R205 ;  /* 0x000000cd7ccd7220 */ /* 0x000fe20000410000 */
[----:B--2---:R-:W-:Y:S01]  /*8650*/  LEA R239, R2, UR5, 0x2 ;  /* 0x0000000502ef7c11 */ /* 0x004fe2000f8e10ff */
[----:B------:R0:W-:Y:S01]  /*8660*/  STS [R76+0x87c], R3 ;  /* 0x00087c034c007388 */ /* 0x0001e20000000800 */
[----:B------:R-:W-:Y:S01]  /*8670*/  FFMA.FTZ R23, R23, R213, R134 ;  /* 0x000000d517177223 */ /* 0x000fe20000010086 */
[----:B------:R-:W-:Y:S01]  /*8680*/  FFMA.FTZ R217, R122, R156, R217 ;  /* 0x0000009c7ad97223 */ /* 0x000fe200000100d9 */
[C---:B------:R-:W-:Y:S01]  /*8690*/  IADD3 R132, PT, PT, R115.reuse, 0x80, RZ ;  /* 0x0000008073847810 */ /* 0x040fe20007ffe0ff */
[----:B------:R1:W-:Y:S01]  /*86a0*/  STS [R76+0x880], R237 ;  /* 0x000880ed4c007388 */ /* 0x0003e20000000800 */
[----:B------:R-:W-:Y:S01]  /*86b0*/  FFMA.FTZ R191, R130, R23, R191 ;  /* 0x0000001782bf7223 */ /* 0x000fe200000100bf */
[----:B------:R-:W-:Y:S01]  /*86c0*/  IADD3 R130, PT, PT, R115, 0x60, RZ ;  /* 0x0000006073827810 */ /* 0x000fe20007ffe0ff */
[----:B------:R-:W-:Y:S01]  /*86d0*/  FFMA.FTZ R22, R124, R22, R217 ;  /* 0x000000167c167223 */ /* 0x000fe200000100d9 */
[----:B------:R1:W-:Y:S01]  /*86e0*/  STS [R76+0x884], R245 ;  /* 0x000884f54c007388 */ /* 0x0003e20000000800 */
[----:B------:R-:W-:Y:S01]  /*86f0*/  ISETP.GE.AND P3, PT, R136, 0x21, PT ;  /* 0x000000218800780c */ /* 0x000fe20003f66270 */
[C---:B0-----:R-:W-:Y:S01]  /*8700*/  IMAD.WIDE.U32 R2, R125.reuse, UR20, R20 ;  /* 0x000000147d027c25 */ /* 0x041fe2000f8e0014 */
        /* <DEDUP_REMOVED lines=12> */
[----:B------:R-:W-:Y:S01]  /*87d0*/  LEA R134, R2, UR5, 0x2 ;  /* 0x0000000502867c11 */ /* 0x000fe2000f8e10ff */
[----:B------:R-:W0:Y:S01]  /*87e0*/  LDS R239, [R239+0x8d0] ;  /* 0x0008d000efef7984 */ /* 0x000e220000000800 */
[----:B-1----:R-:W-:Y:S09]  /*87f0*/  @!P6 BRA `(.L_x_6955) ;  /* 0x000000000010e947 */ /* 0x002ff20003800000 */
[----:B------:R-:W-:-:S04]  /*8800*/  LEA.HI R2, R115, R115, RZ, 0x1b ;  /* 0x0000007373027211 */ /* 0x000fc800078fd8ff */
[----:B------:R-:W-:-:S05]  /*8810*/  LEA R2, R2, UR5, 0x2 ;  /* 0x0000000502027c11 */ /* 0x000fca000f8e10ff */
[----:B------:R-:W1:Y:S04]  /*8820*/  LDS R3, [R2+0x850] ;  /* 0x0008500002037984 */ /* 0x000e680000000800 */
[----:B-1----:R1:W-:Y:S02]  /*8830*/  REDG.E.ADD.F32.FTZ.RN.STRONG.GPU desc[UR16][R20.64], R3 ;  /* 0x00000003140079a6 */ /* 0x0023e4000c12f310 */
.L_x_6955:
[----:B------:R-:W-:Y:S05]  /*8840*/  BSYNC.RECONVERGENT B0 ;  /* 0x0000000000007941 */ /* 0x000fea0003800200 */
.L_x_6954:
[----:B------:R-:W-:Y:S01]  /*8850*/  BSSY.RECONVERGENT B0, `(.L_x_6956) ;  /* 0x0000004000007945 */ /* 0x000fe20003800200 */
[----:B------:R-:W-:-:S03]  /*8860*/  ISETP.GE.AND P6, PT, R136, 0xa1, PT ;  /* 0x000000a18800780c */ /* 0x000fc60003fc6270 */
[----:B------:R-:W-:Y:S10]  /*8870*/  @!P3 BRA `(.L_x_6957) ;  /* 0x000000000004b947 */ /* 0x000ff40003800000 */
[----:B0-----:R2:W-:Y:S02]  /*8880*/  REDG.E.ADD.F32.FTZ.RN.STRONG.GPU desc[UR16][R20.64+0x80], R239 ;  /* 0x000080ef140079a6 */ /* 0x0015e4000c12f310 */
.L_x_6957:
[----:B------:R-:W-:Y:S05]  /*8890*/  BSYNC.RECONVERGENT B0 ;  /* 0x0000000000007941 */ /* 0x000fea0003800200 */
.L_x_6956:
[----:B-1----:R1:W3:Y:S01]  /*88a0*/  LDS R3, [R134+0x950] ;  /* 0x0009500086037984 */ /* 0x0022e20000000800 */
[----:B------:R-:W-:Y:S01]  /*88b0*/  BSSY.RECONVERGENT B0, `(.L_x_6958) ;  /* 0x0000006000007945 */ /* 0x000fe20003800200 */
[----:B------:R-:W-:Y:S02]  /*88c0*/  IADD3 R2, PT, PT, R115, 0xa0, RZ ;  /* 0x000000a073027810 */ /* 0x000fe40007ffe0ff */
[----:B------:R-:W-:Y:S02]  /*88d0*/  LEA.HI R132, R132, R115, RZ, 0x1b ;  /* 0x0000007384847211 */ /* 0x000fe400078fd8ff */
[----:B------:R-:W-:Y:S01]  /*88e0*/  LEA R130, R130, UR5, 0x2 ;  /* 0x0000000582827c11 */ /* 0x000fe2000f8e10ff */
[----:B------:R-:W-:Y:S06]  /*88f0*/  @!P2 BRA `(.L_x_6959) ;  /* 0x000000000004a947 */ /* 0x000fec0003800000 */
[----:B---3--:R4:W-:Y:S02]  /*8900*/  REDG.E.ADD.F32.FTZ.RN.STRONG.GPU desc[UR16][R20.64+0x100], R3 ;  /* 0x00010003140079a6 */ /* 0x0089e4000c12f310 */
.L_x_6959:
[----:B------:R-:W-:Y:S05]  /*8910*/  BSYNC.RECONVERGENT B0 ;  /* 0x0000000000007941 */ /* 0x000fea0003800200 */
.L_x_6958:
[----:B---34-:R3:W4:Y:S01]  /*8920*/  LDS R3, [R130+0x9d0] ;  /* 0x0009d00082037984 */ /* 0x0187220000000800 */
[----:B------:R-:W-:Y:S01]  /*8930*/  BSSY.RECONVERGENT B0, `(.L_x_6960) ;  /* 0x0000005000007945 */ /* 0x000fe20003800200 */
[----:B------:R-:W-:Y:S02]  /*8940*/  LEA.HI R2, R2, R115, RZ, 0x1b ;  /* 0x0000007302027211 */ /* 0x000fe400078fd8ff */
[----:B------:R-:W-:Y:S01]  /*8950*/  LEA R132, R132, UR5, 0x2 ;  /* 0x0000000584847c11 */ /* 0x000fe2000f8e10ff */
[----:B------:R-:W-:Y:S06]  /*8960*/  @!P1 BRA `(.L_x_6961) ;  /* 0x0000000000049947 */ /* 0x000fec0003800000 */
[----:B----4-:R4:W-:Y:S02]  /*8970*/  REDG.E.ADD.F32.FTZ.RN.STRONG.GPU desc[UR16][R20.64+0x180], R3 ;  /* 0x00018003140079a6 */ /* 0x0109e4000c12f310 */
.L_x_6961:
[----:B------:R-:W-:Y:S05]  /*8980*/  BSYNC.RECONVERGENT B0 ;  /* 0x0000000000007941 */ /* 0x000fea0003800200 */
.L_x_6960:
[----:B----4-:R4:W0:Y:S01]  /*8990*/  LDS R3, [R132+0xa50] ;  /* 0x000a500084037984 */ /* 0x0108220000000800 */
[----:B------:R-:W-:Y:S01]  /*89a0*/  BSSY.RECONVERGENT B0, `(.L_x_6962) ;  /* 0x0000004000007945 */ /* 0x000fe20003800200 */
[----:B-1----:R-:W-:-:S03]  /*89b0*/  LEA R134, R2, UR5, 0x2 ;  /* 0x0000000502867c11 */ /* 0x002fc6000f8e10ff */
[----:B------:R-:W-:Y:S05]  /*89c0*/  @!P0 BRA `(.L_x_6963) ;  /* 0x0000000000048947 */ /* 0x000fea0003800000 */
[----:B0-----:R1:W-:Y:S02]  /*89d0*/  REDG.E.ADD.F32.FTZ.RN.STRONG.GPU desc[UR16][R20.64+0x200], R3 ;  /* 0x00020003140079a6 */ /* 0x0013e4000c12f310 */
.L_x_6963:
[----:B------:R-:W-:Y:S05]  /*89e0*/  BSYNC.RECONVERGENT B0 ;  /* 0x0000000000007941 */ /* 0x000fea0003800200 */
.L_x_6962:
[----:B01----:R0:W1:Y:S01]  /*89f0*/  LDS R3, [R134+0xad0] ;  /* 0x000ad00086037984 */ /* 0x0030620000000800 */
[----:B------:R-:W-:Y:S01]  /*8a00*/  BSSY.RECONVERGENT B0, `(.L_x_6964) ;  /* 0x0000005000007945 */ /* 0x000fe20003800200 */
[C---:B------:R-:W-:Y:S02]  /*8a10*/  IADD3 R2, PT, PT, R115.reuse, 0xc0, RZ ;  /* 0x000000c073027810 */ /* 0x040fe40007ffe0ff */
[----:B---3--:R-:W-:Y:S01]  /*8a20*/  IADD3 R130, PT, PT, R115, 0xe0, RZ ;  /* 0x000000e073827810 */ /* 0x008fe20007ffe0ff */
[----:B------:R-:W-:Y:S06]  /*8a30*/  @!P6 BRA `(.L_x_6965) ;  /* 0x000000000004e947 */ /* 0x000fec0003800000 */
[----:B-1----:R3:W-:Y:S02]  /*8a40*/  REDG.E.ADD.F32.FTZ.RN.STRONG.GPU desc[UR16][R20.64+0x280], R3 ;  /* 0x00028003140079a6 */ /* 0x0027e4000c12f310 */
.L_x_6965:
[----:B------:R-:W-:Y:S05]  /*8a50*/  BSYNC.RECONVERGENT B0 ;  /* 0x0000000000007941 */ /* 0x000fea0003800200 */
.L_x_6964:
[-C--:B------:R-:W-:Y:S01]  /*8a60*/  LEA.HI R2, R2, R115.reuse, RZ, 0x1b ;  /* 0x0000007302027211 */ /* 0x080fe200078fd8ff */
[----:B------:R-:W-:Y:S01]  /*8a70*/  BSSY.RECONVERGENT B0, `(.L_x_6966) ;  /* 0x000000f000007945 */ /* 0x000fe20003800200 */
[----:B------:R-:W-:Y:S02]  /*8a80*/  ISETP.GE.AND P6, PT, R136, 0xc1, PT ;  /* 0x000000c18800780c */ /* 0x000fe40003fc6270 */
[----:B------:R-:W-:Y:S02]  /*8a90*/  LEA R2, R2, UR5, 0x2 ;  /* 0x0000000502027c11 */ /* 0x000fe4000f8e10ff */
[C---:B----4-:R-:W-:Y:S02]  /*8aa0*/  IADD3 R132, PT, PT, R115.reuse, 0x100, RZ ;  /* 0x0000010073847810 */ /* 0x050fe40007ffe0ff */
[----:B------:R-:W-:Y:S01]  /*8ab0*/  LEA.HI R130, R130, R115, RZ, 0x1b ;  /* 0x0000007382827211 */ /* 0x000fe200078fd8ff */
[----:B-1-3--:R1:W3:Y:S01]  /*8ac0*/  LDS R3, [R2+0xb50] ;  /* 0x000b500002037984 */ /* 0x00a2e20000000800 */
[----:B0-----:R-:W-:-:S02]  /*8ad0*/  IADD3 R134, PT, PT, R115, 0x120, RZ ;  /* 0x0000012073867810 */ /* 0x001fc40007ffe0ff */
[----:B------:R-:W-:Y:S02]  /*8ae0*/  LEA.HI R132, R132, R115, RZ, 0x1b ;  /* 0x0000007384847211 */ /* 0x000fe400078fd8ff */
[----:B------:R-:W-:Y:S02]  /*8af0*/  LEA R130, R130, UR5, 0x2 ;  /* 0x0000000582827c11 */ /* 0x000fe4000f8e10ff */
[C---:B------:R-:W-:Y:S02]  /*8b00*/  ISETP.GE.AND P0, PT, R136.reuse, 0xe1, PT ;  /* 0x000000e18800780c */ /* 0x040fe40003f06270 */
[C---:B------:R-:W-:Y:S02]  /*8b10*/  ISETP.GE.AND P1, PT, R136.reuse, 0x101, PT ;  /* 0x000001018800780c */ /* 0x040fe40003f26270 */
[C---:B------:R-:W-:Y:S02]  /*8b20*/  ISETP.GE.AND P2, PT, R136.reuse, 0x121, PT ;  /* 0x000001218800780c */ /* 0x040fe40003f46270 */
[----:B------:R-:W-:Y:S01]  /*8b30*/  ISETP.GE.AND P3, PT, R136, 0x141, PT ;  /* 0x000001418800780c */ /* 0x000fe20003f66270 */
[----:B------:R-:W-:-:S12]  /*8b40*/  @!P6 BRA `(.L_x_6967) ;  /* 0x000000000004e947 */ /* 0x000fd80003800000 */
[----:B---3--:R0:W-:Y:S02]  /*8b50*/  REDG.E.ADD.F32.FTZ.RN.STRONG.GPU desc[UR16][R20.64+0x300], R3 ;  /* 0x00030003140079a6 */ /* 0x0081e4000c12f310 */
.L_x_6967:
[----:B------:R-:W-:Y:S05]  /*8b60*/  BSYNC.RECONVERGENT B0 ;  /* 0x0000000000007941 */ /* 0x000fea0003800200 */
.L_x_6966:
[----:B0--3--:R0:W3:Y:S01]  /*8b70*/  LDS R3, [R130+0xbd0] ;  /* 0x000bd00082037984 */ /* 0x0090e20000000800 */
[----:B------:R-:W-:Y:S01]  /*8b80*/  BSSY.RECONVERGENT B0, `(.L_x_6968) ;  /* 0x0000006000007945 */ /* 0x000fe20003800200 */
[----:B-1----:R-:W-:Y:S02]  /*8b90*/  IADD3 R2, PT, PT, R115, 0x140, RZ ;  /* 0x0000014073027810 */ /* 0x002fe40007ffe0ff */
[----:B------:R-:W-:Y:S02]  /*8ba0*/  LEA.HI R134, R134, R115, RZ, 0x1b ;  /* 0x0000007386867211 */ /* 0x000fe400078fd8ff */
[----:B------:R-:W-:Y:S01]  /*8bb0*/  LEA R132, R132, UR5, 0x2 ;  /* 0x0000000584847c11 */ /* 0x000fe2000f8e10ff */
[----:B------:R-:W-:Y:S06]  /*8bc0*/  @!P0 BRA `(.L_x_6969) ;  /* 0x0000000000048947 */ /* 0x000fec0003800000 */
[----:B---3--:R1:W-:Y:S02]  /*8bd0*/  REDG.E.ADD.F32.FTZ.RN.STRONG.GPU desc[UR16][R20.64+0x380], R3 ;  /* 0x00038003140079a6 */ /* 0x0083e4000c12f310 */
.L_x_6969:
[----:B------:R-:W-:Y:S05]  /*8be0*/  BSYNC.RECONVERGENT B0 ;  /* 0x0000000000007941 */ /* 0x000fea0003800200 */
.L_x_6968:
[----:B-1-3--:R1:W3:Y:S01]  /*8bf0*/  LDS R3, [R132+0xc50] ;  /* 0x000c500084037984 */ /* 0x00a2e20000000800 */
[----:B------:R-:W-:Y:S01]  /*8c00*/  BSSY.RECONVERGENT B0, `(.L_x_6970) ;  /* 0x0000005000007945 */ /* 0x000fe20003800200 */
[----:B------:R-:W-:Y:S02]  /*8c10*/  LEA.HI R2, R2, R115, RZ, 0x1b ;  /* 0x0000007302027211 */ /* 0x000fe400078fd8ff */
[----:B------:R-:W-:Y:S01]  /*8c20*/  LEA R134, R134, UR5, 0x2 ;  /* 0x0000000586867c11 */ /* 0x000fe2000f8e10ff */
[----:B------:R-:W-:Y:S06]  /*8c30*/  @!P1 BRA `(.L_x_6971) ;  /* 0x0000000000049947 */ /* 0x000fec0003800000 */
[----:B---3--:R4:W-:Y:S02]  /*8c40*/  REDG.E.ADD.F32.FTZ.RN.STRONG.GPU desc[UR16][R20.64+0x400], R3 ;  /* 0x00040003140079a6 */ /* 0x0089e4000c12f310 */
.L_x_6971:
[----:B------:R-:W-:Y:S05]  /*8c50*/  BSYNC.RECONVERGENT B0 ;  /* 0x0000000000007941 */ /* 0x000fea0003800200 */
.L_x_6970:
[----:B---34-:R3:W4:Y:S01]  /*8c60*/  LDS R3, [R134+0xcd0] ;  /* 0x000cd00086037984 */ /* 0x0187220000000800 */
[----:B------:R-:W-:Y:S01]  /*8c70*/  BSSY.RECONVERGENT B0, `(.L_x_6972) ;  /* 0x0000005000007945 */ /* 0x000fe20003800200 */
[----:B0-----:R-:W-:Y:S02]  /*8c80*/  IADD3 R130, PT, PT, R115, 0x160, RZ ;  /* 0x0000016073827810 */ /* 0x001fe40007ffe0ff */
[----:B------:R-:W-:Y:S01]  /*8c90*/  LEA R2, R2, UR5, 0x2 ;  /* 0x0000000502027c11 */ /* 0x000fe2000f8e10ff */
[----:B------:R-:W-:Y:S06]  /*8ca0*/  @!P2 BRA `(.L_x_6973) ;  /* 0x000000000004a947 */ /* 0x000fec0003800000 */
[----:B----4-:R0:W-:Y:S02]  /*8cb0*/  REDG.E.ADD.F32.FTZ.RN.STRONG.GPU desc[UR16][R20.64+0x480], R3 ;  /* 0x00048003140079a6 */ /* 0x0101e4000c12f310 */
.L_x_6973:
[----:B------:R-:W-:Y:S05]  /*8cc0*/  BSYNC.RECONVERGENT B0 ;  /* 0x0000000000007941 */ /* 0x000fea0003800200 */
.L_x_6972:
[----:B0---4-:R0:W4:Y:S01]  /*8cd0*/  LDS R3, [R2+0xd50] ;  /* 0x000d500002037984 */ /* 0x0111220000000800 */
[----:B------:R-:W-:Y:S01]  /*8ce0*/  BSSY.RECONVERGENT B0, `(.L_x_6974) ;  /* 0x0000004000007945 */ /* 0x000fe20003800200 */
[----:B------:R-:W-:-:S03]  /*8cf0*/  LEA.HI R130, R130, R115, RZ, 0x1b ;  /* 0x0000007382827211 */ /* 0x000fc600078fd8ff */
[----:B------:R-:W-:Y:S05]  /*8d00*/  @!P3 BRA `(.L_x_6975) ;  /* 0x000000000004b947 */ /* 0x000fea0003800000 */
[----:B----4-:R4:W-:Y:S02]  /*8d10*/  REDG.E.ADD.F32.FTZ.RN.STRONG.GPU desc[UR16][R20.64+0x500], R3 ;  /* 0x00050003140079a6 */ /* 0x0109e4000c12f310 */
.L_x_6975:
[----:B------:R-:W-:Y:S05]  /*8d20*/  BSYNC.RECONVERGENT B0 ;  /* 0x0000000000007941 */ /* 0x000fea0003800200 */
.L_x_6974:
[----:B----4-:R-:W-:Y:S01]  /*8d30*/  LEA R3, R130, UR5, 0x2 ;  /* 0x0000000582037c11 */ /* 0x010fe2000f8e10ff */
[----:B------:R-:W-:Y:S01]  /*8d40*/  BSSY.RECONVERGENT B0, `(.L_x_6976) ;  /* 0x000000b000007945 */ /* 0x000fe20003800200 */
[----:B------:R-:W-:Y:S01]  /*8d50*/  ISETP.GE.AND P6, PT, R136, 0x161, PT ;  /* 0x000001618800780c */ /* 0x000fe20003fc6270 */
[-C--:B------:R-:W-:Y:S01]  /*8d60*/  FFMA.FTZ R193, R54, -R39.reuse, R193 ;  /* 0x8000002736c17223 */ /* 0x080fe200000100c1 */
[C---:B------:R-:W-:Y:S01]  /*8d70*/  ISETP.GE.AND P0, PT, R136.reuse, 0x181, PT ;  /* 0x000001818800780c */ /* 0x040fe20003f06270 */
[----:B0-----:R-:W-:Y:S01]  /*8d80*/  FMUL.FTZ R2, R191, R39 ;  /* 0x00000027bf027220 */ /* 0x001fe20000410000 */
[----:B------:R-:W0:Y:S01]  /*8d90*/  LDS R3, [R3+0xdd0] ;  /* 0x000dd00003037984 */ /* 0x000e220000000800 */
[C---:B------:R-:W-:Y:S02]  /*8da0*/  ISETP.GE.AND P1, PT, R136.reuse, 0x1a1, PT ;  /* 0x000001a18800780c */ /* 0x040fe40003f26270 */
[C---:B------:R-:W-:Y:S02]  /*8db0*/  ISETP.GE.AND P2, PT, R136.reuse, 0x1c1, PT ;  /* 0x000001c18800780c */ /* 0x040fe40003f46270 */
[----:B------:R-:W-:-:S04]  /*8dc0*/  ISETP.GE.AND P3, PT, R136, 0x1e1, PT ;  /* 0x000001e18800780c */ /* 0x000fc80003f66270 */
[----:B------:R-:W-:Y:S09]  /*8dd0*/  @!P6 BRA `(.L_x_6977) ;  /* 0x000000000004e947 */ /* 0x000ff20003800000 */
[----:B0-----:R4:W-:Y:S02]  /*8de0*/  REDG.E.ADD.F32.FTZ.RN.STRONG.GPU desc[UR16][R20.64+0x580], R3 ;  /* 0x00058003140079a6 */ /* 0x0019e4000c12f310 */
.L_x_6977:
[----:B------:R-:W-:Y:S05]  /*8df0*/  BSYNC.RECONVERGENT B0 ;  /* 0x0000000000007941 */ /* 0x000fea0003800200 */
.L_x_6976:
[----:B---3--:R-:W-:Y:S01]  /*8e00*/  IADD3 R134, PT, PT, R115, 0x180, RZ ;  /* 0x0000018073867810 */ /* 0x008fe20007ffe0ff */
[-C--:B------:R-:W-:Y:S01]  /*8e10*/  FFMA.FTZ R166, R55, -R38.reuse, R166 ;  /* 0x8000002637a67223 */ /* 0x080fe200000100a6 */
[----:B0---4-:R-:W-:Y:S01]  /*8e20*/  FMUL.FTZ R3, R23, R38 ;  /* 0x0000002617037220 */ /* 0x011fe20000410000 */
[----:B-1----:R-:W-:Y:S01]  /*8e30*/  FFMA.FTZ R132, R2, R193, RZ ;  /* 0x000000c102847223 */ /* 0x002fe200000100ff */
[----:B------:R-:W-:Y:S01]  /*8e40*/  LEA.HI R138, R134, R115, RZ, 0x1b ;  /* 0x00000073868a7211 */ /* 0x000fe200078fd8ff */
[-C--:B------:R-:W-:Y:S01]  /*8e50*/  FFMA.FTZ R225, R52, -R37.reuse, R225 ;  /* 0x8000002534e17223 */ /* 0x080fe200000100e1 */
[----:B------:R-:W-:Y:S01]  /*8e60*/  FMUL.FTZ R130, R213, R37 ;  /* 0x00000025d5827220 */ /* 0x000fe20000410000 */
[----:B------:R-:W-:Y:S01]  /*8e70*/  FFMA.FTZ R205, R3, R166, R132 ;  /* 0x000000a603cd7223 */ /* 0x000fe20000010084 */
[----:B--2---:R-:W-:Y:S01]  /*8e80*/  LEA R239, R138, UR5, 0x2 ;  /* 0x000000058aef7c11 */ /* 0x004fe2000f8e10ff */
[-C--:B------:R-:W-:Y:S01]  /*8e90*/  FFMA.FTZ R217, R53, -R36.reuse, R170 ;  /* 0x8000002435d97223 */ /* 0x080fe200000100aa */
[----:B------:R-:W-:Y:S01]  /*8ea0*/  FMUL.FTZ R132, R221, R36 ;  /* 0x00000024dd847220 */ /* 0x000fe20000410000 */
[----:B------:R-:W-:Y:S01]  /*8eb0*/  FFMA.FTZ R205, R130, R225, R205 ;  /* 0x000000e182cd7223 */ /* 0x000fe200000100cd */
[----:B------:R-:W-:Y:S01]  /*8ec0*/  IADD3 R136, PT, PT, R115, 0x1a0, RZ ;  /* 0x000001a073887810 */ /* 0x000fe20007ffe0ff */
[-C--:B------:R-:W-:Y:S01]  /*8ed0*/  FFMA.FTZ R227, R50, -R35.reuse, R227 ;  /* 0x8000002332e37223 */ /* 0x080fe200000100e3 */
[----:B------:R-:W0:Y:S01]  /*8ee0*/  LDS R239, [R239+0xe50] ;  /* 0x000e5000efef7984 */ /* 0x000e220000000800 */
[----:B------:R-:W-:Y:S01]  /*8ef0*/  FMUL.FTZ R134, R207, R35 ;  /* 0x00000023cf867220 */ /* 0x000fe20000410000 */
[----:B------:R-:W-:Y:S01]  /*8f00*/  FFMA.FTZ R205, R132, R217, R205 ;  /* 0x000000d984cd7223 */ /* 0x000fe200000100cd */
[----:B------:R-:W-:Y:S01]  /*8f10*/  LEA.HI R140, R136, R115, RZ, 0x1b ;  /* 0x00000073888c7211 */ /* 0x000fe200078fd8ff */
[-C--:B------:R-:W-:Y:S01]  /*8f20*/  FFMA.FTZ R237, R51, -R34.reuse, R172 ;  /* 0x8000002233ed7223 */ /* 0x080fe200000100ac */
[----:B------:R-:W-:Y:S01]  /*8f30*/  FMUL.FTZ R136, R201, R34 ;  /* 0x00000022c9887220 */ /* 0x000fe20000410000 */
[----:B------:R-:W-:Y:S01]  /*8f40*/  FFMA.FTZ R205, R134, R227, R205 ;  /* 0x000000e386cd7223 */ /* 0x000fe200000100cd */
[-C--:B------:R-:W-:Y:S01]  /*8f50*/  FFMA.FTZ R174, R48, -R33.reuse, R174 ;  /* 0x8000002130ae7223 */ /* 0x080fe200000100ae */
[----:B------:R-:W-:Y:S01]  /*8f60*/  FMUL.FTZ R138, R209, R33 ;  /* 0x00000021d18a7220 */ /* 0x000fe20000410000 */
[----:B------:R-:W-:Y:S01]  /*8f70*/  BSSY.RECONVERGENT B0, `(.L_x_6978) ;  /* 0x0000008000007945 */ /* 0x000fe20003800200 */
[----:B------:R-:W-:Y:S01]  /*8f80*/  FFMA.FTZ R205, R136, R237, R205 ;  /* 0x000000ed88cd7223 */ /* 0x000fe200000100cd */
[----:B------:R-:W-:Y:S01]  /*8f90*/  LEA R146, R140, UR5, 0x2 ;  /* 0x000000058c927c11 */ /* 0x000fe2000f8e10ff */
[-C--:B------:R-:W-:Y:S01]  /*8fa0*/  FFMA.FTZ R176, R49, -R32.reuse, R176 ;  /* 0x8000002031b07223 */ /* 0x080fe200000100b0 */
[----:B------:R-:W-:Y:S01]  /*8fb0*/  FMUL.FTZ R140, R211, R32 ;  /* 0x00000020d38c7220 */ /* 0x000fe20000410000 */
[----:B------:R-:W-:Y:S01]  /*8fc0*/  FFMA.FTZ R205, R138, R174, R205 ;  /* 0x000000ae8acd7223 */ /* 0x000fe200000100cd */
[----:B------:R-:W-:Y:S06]  /*8fd0*/  @!P0 BRA `(.L_x_6979) ;  /* 0x0000000000048947 */ /* 0x000fec0003800000 */
[----:B0-----:R1:W-:Y:S02]  /*8fe0*/  REDG.E.ADD.F32.FTZ.RN.STRONG.GPU desc[UR16][R20.64+0x600], R239 ;  /* 0x000600ef140079a6 */ /* 0x0013e4000c12f310 */
.L_x_6979:
[----:B------:R-:W-:Y:S05]  /*8ff0*/  BSYNC.RECONVERGENT B0 ;  /* 0x0000000000007941 */ /* 0x000fea0003800200 */
.L_x_6978:
[----:B01----:R0:W1:Y:S01]  /*9000*/  LDS R239, [R146+0xed0] ;  /* 0x000ed00092ef7984 */ /* 0x0030620000000800 */
[----:B------:R-:W-:Y:S01]  /*9010*/  BSSY.RECONVERGENT B0, `(.L_x_6980) ;  /* 0x0000006000007945 */ /* 0x000fe20003800200 */
[-C--:B------:R-:W-:Y:S01]  /*9020*/  FMUL.FTZ R142, R195, R31.reuse ;  /* 0x0000001fc38e7220 */ /* 0x080fe20000410000 */
[----:B------:R-:W-:Y:S01]  /*9030*/  FFMA.FTZ R180, R46, -R31, R180 ;  /* 0x8000001f2eb47223 */ /* 0x000fe200000100b4 */
[----:B------:R-:W-:Y:S01]  /*9040*/  FFMA.FTZ R205, R140, R176, R205 ;  /* 0x000000b08ccd7223 */ /* 0x000fe200000100cd */
[----:B------:R-:W-:Y:S06]  /*9050*/  @!P1 BRA `(.L_x_6981) ;  /* 0x0000000000049947 */ /* 0x000fec0003800000 */
[----:B-1----:R2:W-:Y:S02]  /*9060*/  REDG.E.ADD.F32.FTZ.RN.STRONG.GPU desc[UR16][R20.64+0x680], R239 ;  /* 0x000680ef140079a6 */ /* 0x0025e4000c12f310 */
.L_x_6981:
[----:B------:R-:W-:Y:S05]  /*9070*/  BSYNC.RECONVERGENT B0 ;  /* 0x0000000000007941 */ /* 0x000fea0003800200 */
.L_x_6980:
[----:B------:R-:W-:Y:S01]  /*9080*/  IADD3 R152, PT, PT, R115, 0x1c0, RZ ;  /* 0x000001c073987810 */ /* 0x000fe20007ffe0ff */
[-C--:B0-----:R-:W-:Y:S01]  /*9090*/  FMUL.FTZ R146, R199, R30.reuse ;  /* 0x0000001ec7927220 */ /* 0x081fe20000410000 */
[----:B------:R-:W-:Y:S01]  /*90a0*/  FFMA.FTZ R182, R47, -R30, R182 ;  /* 0x8000001e2fb67223 */ /* 0x000fe200000100b6 */
[----:B------:R-:W-:Y:S01]  /*90b0*/  FFMA.FTZ R205, R142, R180, R205 ;  /* 0x000000b48ecd7223 */ /* 0x000fe200000100cd */
[----:B------:R-:W-:Y:S01]  /*90c0*/  LEA.HI R154, R152, R115, RZ, 0x1b ;  /* 0x00000073989a7211 */ /* 0x000fe200078fd8ff */
[-C--:B-12---:R-:W-:Y:S01]  /*90d0*/  FMUL.FTZ R239, R197, R29.reuse ;  /* 0x0000001dc5ef7220 */ /* 0x086fe20000410000 */
[----:B------:R-:W-:Y:S01]  /*90e0*/  FFMA.FTZ R229, R44, -R29, R229 ;  /* 0x8000001d2ce57223 */ /* 0x000fe200000100e5 */
[----:B------:R-:W-:Y:S01]  /*90f0*/  FFMA.FTZ R148, R146, R182, R205 ;  /* 0x000000b692947223 */ /* 0x000fe200000100cd */
[----:B------:R-:W-:Y:S01]  /*9100*/  LEA R245, R154, UR5, 0x2 ;  /* 0x000000059af57c11 */ /* 0x000fe2000f8e10ff */
[-C--:B------:R-:W-:Y:S01]  /*9110*/  FMUL.FTZ R150, R219, R28.reuse ;  /* 0x0000001cdb967220 */ /* 0x080fe20000410000 */
[----:B------:R-:W-:Y:S01]  /*9120*/  FFMA.FTZ R184, R45, -R28, R184 ;  /* 0x8000001c2db87223 */ /* 0x000fe200000100b8 */
[----:B------:R-:W-:Y:S01]  /*9130*/  FFMA.FTZ R205, R239, R229, R148 ;  /* 0x000000e5efcd7223 */ /* 0x000fe20000010094 */
[-C--:B------:R-:W-:Y:S01]  /*9140*/  FMUL.FTZ R241, R203, R27.reuse ;  /* 0x0000001bcbf17220 */ /* 0x080fe20000410000 */
[----:B------:R-:W-:Y:S01]  /*9150*/  FFMA.FTZ R233, R42, -R27, R233 ;  /* 0x8000001b2ae97223 */ /* 0x000fe200000100e9 */
[----:B------:R-:W0:Y:S01]  /*9160*/  LDS R245, [R245+0xf50] ;  /* 0x000f5000f5f57984 */ /* 0x000e220000000800 */
[----:B------:R-:W-:Y:S01]  /*9170*/  FFMA.FTZ R148, R150, R184, R205 ;  /* 0x000000b896947223 */ /* 0x000fe200000100cd */
[----:B------:R-:W-:Y:S01]  /*9180*/  IADD3 R156, PT, PT, R115, 0x1e0, RZ ;  /* 0x000001e0739c7810 */ /* 0x000fe20007ffe0ff */
[-C--:B------:R-:W-:Y:S01]  /*9190*/  FMUL.FTZ R152, R215, R26.reuse ;  /* 0x0000001ad7987220 */ /* 0x080fe20000410000 */
[----:B------:R-:W-:Y:S01]  /*91a0*/  FFMA.FTZ R186, R43, -R26, R186 ;  /* 0x8000001a2bba7223 */ /* 0x000fe200000100ba */
[----:B------:R-:W-:Y:S01]  /*91b0*/  FFMA.FTZ R205, R241, R233, R148 ;  /* 0x000000e9f1cd7223 */ /* 0x000fe20000010094 */
[----:B------:R-:W-:Y:S01]  /*91c0*/  LEA.HI R156, R156, R115, RZ, 0x1b ;  /* 0x000000739c9c7211 */ /* 0x000fe200078fd8ff */
[-C--:B------:R-:W-:Y:S01]  /*91d0*/  FMUL.FTZ R243, R223, R25.reuse ;  /* 0x00000019dff37220 */ /* 0x080fe20000410000 */
[----:B------:R-:W-:Y:S01]  /*91e0*/  FFMA.FTZ R235, R40, -R25, R235 ;  /* 0x8000001928eb7223 */ /* 0x000fe200000100eb */
[----:B------:R-:W-:Y:S01]  /*91f0*/  FFMA.FTZ R148, R152, R186, R205 ;  /* 0x000000ba98947223 */ /* 0x000fe200000100cd */
[----:B------:R-:W-:Y:S01]  /*9200*/  BSSY.RECONVERGENT B0, `(.L_x_6982) ;  /* 0x0000007000007945 */ /* 0x000fe20003800200 */
[----:B------:R-:W-:Y:S01]  /*9210*/  LEA R156, R156, UR5, 0x2 ;  /* 0x000000059c9c7c11 */ /* 0x000fe2000f8e10ff */
[-C--:B------:R-:W-:Y:S01]  /*9220*/  FMUL.FTZ R154, R231, R24.reuse ;  /* 0x00000018e79a7220 */ /* 0x080fe20000410000 */
[----:B------:R-:W-:Y:S01]  /*9230*/  FFMA.FTZ R144, R41, -R24, R144 ;  /* 0x8000001829907223 */ /* 0x000fe20000010090 */
[----:B------:R-:W-:Y:S01]  /*9240*/  FFMA.FTZ R205, R243, R235, R148 ;  /* 0x000000ebf3cd7223 */ /* 0x000fe20000010094 */
[----:B------:R-:W-:Y:S06]  /*9250*/  @!P2 BRA `(.L_x_6983) ;  /* 0x000000000004a947 */ /* 0x000fec0003800000 */
[----:B0-----:R1:W-:Y:S02]  /*9260*/  REDG.E.ADD.F32.FTZ.RN.STRONG.GPU desc[UR16][R20.64+0x700], R245 ;  /* 0x000700f5140079a6 */ /* 0x0013e4000c12f310 */
.L_x_6983:
[----:B------:R-:W-:Y:S05]  /*9270*/  BSYNC.RECONVERGENT B0 ;  /* 0x0000000000007941 */ /* 0x000fea0003800200 */
.L_x_6982:
[----:B01----:R0:W1:Y:S01]  /*9280*/  LDS R245, [R156+0xfd0] ;  /* 0x000fd0009cf57984 */ /* 0x0030620000000800 */
[----:B------:R-:W-:Y:S01]  /*9290*/  BSSY.RECONVERGENT B0, `(.L_x_6984) ;  /* 0x0000004000007945 */ /* 0x000fe20003800200 */
[----:B------:R-:W-:-:S03]  /*92a0*/  FFMA.FTZ R205, R154, R144, R205 ;  /* 0x000000909acd7223 */ /* 0x000fc600000100cd */
[----:B------:R-:W-:Y:S05]  /*92b0*/  @!P3 BRA `(.L_x_6985) ;  /* 0x000000000004b947 */ /* 0x000fea0003800000 */
[----:B-1----:R2:W-:Y:S02]  /*92c0*/  REDG.E.ADD.F32.FTZ.RN.STRONG.GPU desc[UR16][R20.64+0x780], R245 ;  /* 0x000780f5140079a6 */ /* 0x0025e4000c12f310 */
.L_x_6985:
[----:B------:R-:W-:Y:S05]  /*92d0*/  BSYNC.RECONVERGENT B0 ;  /* 0x0000000000007941 */ /* 0x000fea0003800200 */
.L_x_6984:
[----:B--2---:R-:W2:Y:S01]  /*92e0*/  SHFL.DOWN PT, R20, R205, 0x1, 0x1f ;  /* 0x08201f00cd147f89 */ /* 0x004ea200000e0000 */
[----:B------:R-:W-:Y:S01]  /*92f0*/  ISETP.GT.AND P0, PT, R73, 0x1e, PT ;  /* 0x0000001e4900780c */ /* 0x000fe20003f04270 */
[----:B------:R-:W-:Y:S01]  /*9300*/  FADD.FTZ R137, R239, R137 ;  /* 0x00000089ef897221 */ /* 0x000fe20000010000 */
[----:B------:R-:W-:Y:S01]  /*9310*/  FMUL.FTZ R239, R128, R211 ;  /* 0x000000d380ef7220 */ /* 0x000fe20000410000 */
[----:B------:R-:W3:Y:S01]  /*9320*/  SHFL.DOWN PT, R21, R22, 0x1, 0x1f ;  /* 0x08201f0016157f89 */ /* 0x000ee200000e0000 */
[----:B------:R-:W-:Y:S01]  /*9330*/  FADD.FTZ R141, R142, R141 ;  /* 0x0000008d8e8d7221 */ /* 0x000fe20000010000 */
[----:B------:R-:W-:Y:S01]  /*9340*/  FADD.FTZ R145, R138, R145 ;  /* 0x000000918a917221 */ /* 0x000fe20000010000 */
[----:B------:R-:W-:Y:S01]  /*9350*/  FMUL.FTZ R176, R176, R239 ;  /* 0x000000efb0b07220 */ /* 0x000fe20000410000 */
[----:B------:R-:W-:Y:S01]  /*9360*/  FADD.FTZ R143, R140, R143 ;  /* 0x0000008f8c8f7221 */ /* 0x000fe20000010000 */
[----:B------:R-:W-:Y:S01]  /*9370*/  FADD.FTZ R147, R136, R147 ;  /* 0x0000009388937221 */ /* 0x000fe20000010000 */
[----:B------:R-:W-:Y:S01]  /*9380*/  FADD.FTZ R151, R132, R151 ;  /* 0x0000009784977221 */ /* 0x000fe20000010000 */
[----:B------:R-:W-:Y:S01]  /*9390*/  FFMA.FTZ R176, R49, R211, R176 ;  /* 0x000000d331b07223 */ /* 0x000fe200000100b0 */
[----:B------:R-:W-:Y:S01]  /*93a0*/  FMUL.FTZ R211, R128, R195 ;  /* 0x000000c380d37220 */ /* 0x000fe20000410000 */
[----:B------:R-:W-:Y:S01]  /*93b0*/  FADD.FTZ R153, R130, R153 ;  /* 0x0000009982997221 */ /* 0x000fe20000010000 */
[----:B------:R-:W-:Y:S01]  /*93c0*/  FADD.FTZ R155, R3, R155 ;  /* 0x0000009b039b7221 */ /* 0x000fe20000010000 */
[----:B------:R-:W-:Y:S01]  /*93d0*/  FMUL.FTZ R130, R128, R203 ;  /* 0x000000cb80827220 */ /* 0x000fe20000410000 */
[----:B------:R-:W-:Y:S01]  /*93e0*/  FMUL.FTZ R211, R180, R211 ;  /* 0x000000d3b4d37220 */ /* 0x000fe20000410000 */
[----:B------:R-:W-:Y:S01]  /*93f0*/  FMUL.FTZ R3, R128, R215 ;  /* 0x000000d780037220 */ /* 0x000fe20000410000 */
[----:B------:R-:W-:Y:S01]  /*9400*/  FADD.FTZ R149, R134, R149 ;  /* 0x0000009586957221 */ /* 0x000fe20000010000 */
[----:B------:R-:W-:Y:S01]  /*9410*/  FMUL.FTZ R134, R128, R197 ;  /* 0x000000c580867220 */ /* 0x000fe20000410000 */
[----:B------:R-:W-:Y:S01]  /*9420*/  FFMA.FTZ R140, R46, R195, R211 ;  /* 0x000000c32e8c7223 */ /* 0x000fe200000100d3 */
[----:B------:R-:W-:Y:S01]  /*9430*/  FMUL.FTZ R233, R233, R130 ;  /* 0x00000082e9e97220 */ /* 0x000fe20000410000 */
[----:B------:R-:W-:Y:S01]  /*9440*/  FMUL.FTZ R186, R186, R3 ;  /* 0x00000003baba7220 */ /* 0x000fe20000410000 */
[----:B------:R-:W-:Y:S01]  /*9450*/  FADD.FTZ R157, R2, R157 ;  /* 0x0000009d029d7221 */ /* 0x000fe20000010000 */
[----:B--2---:R-:W-:Y:S01]  /*9460*/  @!P0 FADD.FTZ R205, R205, R20 ;  /* 0x00000014cdcd8221 */ /* 0x004fe20000010000 */
[C---:B------:R-:W-:Y:S01]  /*9470*/  FMUL.FTZ R130, R128.reuse, R191 ;  /* 0x000000bf80827220 */ /* 0x040fe20000410000 */
[C---:B------:R-:W-:Y:S01]  /*9480*/  FMUL.FTZ R2, R128.reuse, R223 ;  /* 0x000000df80027220 */ /* 0x040fe20000410000 */
[----:B------:R-:W-:Y:S01]  /*9490*/  FMUL.FTZ R3, R128, R231 ;  /* 0x000000e780037220 */ /* 0x000fe20000410000 */
[----:B---3--:R-:W-:Y:S01]  /*94a0*/  @!P0 FADD.FTZ R22, R22, R21 ;  /* 0x0000001516168221 */ /* 0x008fe20000010000 */
[----:B------:R-:W2:Y:S01]  /*94b0*/  SHFL.DOWN PT, R20, R205, 0x2, 0x1f ;  /* 0x08401f00cd147f89 */ /* 0x000ea200000e0000 */
[----:B------:R-:W-:Y:S01]  /*94c0*/  ISETP.GT.AND P0, PT, R73, 0x1d, PT ;  /* 0x0000001d4900780c */ /* 0x000fe20003f04270 */
[----:B------:R-:W-:Y:S01]  /*94d0*/  FMUL.FTZ R229, R229, R134 ;  /* 0x00000086e5e57220 */ /* 0x000fe20000410000 */
[----:B------:R-:W-:Y:S01]  /*94e0*/  FMUL.FTZ R193, R193, R130 ;  /* 0x00000082c1c17220 */ /* 0x000fe20000410000 */
[----:B------:R-:W3:Y:S01]  /*94f0*/  SHFL.DOWN PT, R21, R22, 0x2, 0x1f ;  /* 0x08401f0016157f89 */ /* 0x000ee200000e0000 */
[----:B------:R-:W-:Y:S01]  /*9500*/  FMUL.FTZ R235, R235, R2 ;  /* 0x00000002ebeb7220 */ /* 0x000fe20000410000 */
[----:B------:R-:W-:Y:S01]  /*9510*/  FMUL.FTZ R144, R144, R3 ;  /* 0x0000000390907220 */ /* 0x000fe20000410000 */
[----:B------:R-:W-:Y:S01]  /*9520*/  FFMA.FTZ R186, R43, R215, R186 ;  /* 0x000000d72bba7223 */ /* 0x000fe200000100ba */
[----:B------:R-:W-:Y:S01]  /*9530*/  FFMA.FTZ R2, R54, R191, R193 ;  /* 0x000000bf36027223 */ /* 0x000fe200000100c1 */
[----:B------:R-:W-:Y:S01]  /*9540*/  BSSY.RECONVERGENT B0, `(.L_x_6986) ;  /* 0x0000052000007945 */ /* 0x000fe20003800200 */
        /* <DEDUP_REMOVED lines=15> */
[----:B------:R-:W-:Y:S01]  /*9640*/  ISETP.GT.AND P0, PT, R73, 0x1b, PT ;  /* 0x0000001b4900780c */ /* 0x000fe20003f04270 */
[----:B------:R-:W-:Y:S02]  /*9650*/  FMUL.FTZ R21, R128, R209 ;  /* 0x000000d180157220 */ /* 0x000fe40000410000 */
[----:B-1----:R-:W1:Y:S02]  /*9660*/  SHFL.DOWN PT, R245, R22, 0x4, 0x1f ;  /* 0x08801f0016f57f89 */ /* 0x002e6400000e0000 */
[----:B------:R-:W-:-:S04]  /*9670*/  FMUL.FTZ R21, R174, R21 ;  /* 0x00000015ae157220 */ /* 0x000fc80000410000 */
[----:B------:R-:W-:Y:S01]  /*9680*/  FFMA.FTZ R138, R48, R209, R21 ;  /* 0x000000d1308a7223 */ /* 0x000fe20000010015 */
[----:B------:R-:W-:-:S03]  /*9690*/  FMUL.FTZ R21, R128, R199 ;  /* 0x000000c780157220 */ /* 0x000fc60000410000 */
[----:B------:R-:W-:Y:S01]  /*96a0*/  FADD.FTZ R171, R138, R171 ;  /* 0x000000ab8aab7221 */ /* 0x000fe20000010000 */
[----:B------:R-:W-:Y:S01]  /*96b0*/  FMUL.FTZ R182, R182, R21 ;  /* 0x00000015b6b67220 */ /* 0x000fe20000410000 */
[----:B------:R-:W-:-:S03]  /*96c0*/  FMUL.FTZ R21, R128, R219 ;  /* 0x000000db80157220 */ /* 0x000fc60000410000 */
[----:B------:R-:W-:Y:S01]  /*96d0*/  FFMA.FTZ R182, R47, R199, R182 ;  /* 0x000000c72fb67223 */ /* 0x000fe200000100b6 */
[----:B------:R-:W-:Y:S01]  /*96e0*/  FMUL.FTZ R184, R184, R21 ;  /* 0x00000015b8b87220 */ /* 0x000fe20000410000 */
[----:B------:R-:W-:Y:S02]  /*96f0*/  FMUL.FTZ R21, R128, R23 ;  /* 0x0000001780157220 */ /* 0x000fe40000410000 */
[----:B------:R-:W-:Y:S01]  /*9700*/  FADD.FTZ R177, R182, R177 ;  /* 0x000000b1b6b17221 */ /* 0x000fe20000010000 */
[----:B--2---:R-:W-:Y:S01]  /*9710*/  @!P0 FADD.FTZ R205, R205, R20 ;  /* 0x00000014cdcd8221 */ /* 0x004fe20000010000 */
[----:B------:R-:W-:Y:S01]  /*9720*/  FMUL.FTZ R20, R128, R201 ;  /* 0x000000c980147220 */ /* 0x000fe20000410000 */
[----:B------:R-:W-:Y:S01]  /*9730*/  FMUL.FTZ R166, R166, R21 ;  /* 0x00000015a6a67220 */ /* 0x000fe20000410000 */
[----:B------:R-:W-:Y:S01]  /*9740*/  FFMA.FTZ R184, R45, R219, R184 ;  /* 0x000000db2db87223 */ /* 0x000fe200000100b8 */
[----:B-1----:R-:W-:Y:S01]  /*9750*/  @!P0 FADD.FTZ R22, R22, R245 ;  /* 0x000000f516168221 */ /* 0x002fe20000010000 */
[----:B------:R-:W1:Y:S01]  /*9760*/  SHFL.DOWN PT, R142, R205, 0x8, 0x1f ;  /* 0x09001f00cd8e7f89 */ /* 0x000e6200000e0000 */
[----:B------:R-:W-:Y:S01]  /*9770*/  ISETP.GT.AND P0, PT, R73, 0x17, PT ;  /* 0x000000174900780c */ /* 0x000fe20003f04270 */
[----:B------:R-:W-:Y:S01]  /*9780*/  FMUL.FTZ R136, R237, R20 ;  /* 0x00000014ed887220 */ /* 0x000fe20000410000 */
[C---:B------:R-:W-:Y:S01]  /*9790*/  FMUL.FTZ R20, R128.reuse, R207 ;  /* 0x000000cf80147220 */ /* 0x040fe20000410000 */
[----:B------:R-:W2:Y:S01]  /*97a0*/  SHFL.DOWN PT, R239, R22, 0x8, 0x1f ;  /* 0x09001f0016ef7f89 */ /* 0x000ea200000e0000 */
        /* <DEDUP_REMOVED lines=13> */
[----:B------:R-:W-:Y:S01]  /*9880*/  FFMA.FTZ R20, R53, R221, R132 ;  /* 0x000000dd35147223 */ /* 0x000fe20000010084 */
[----:B------:R-:W-:Y:S01]  /*9890*/  FFMA.FTZ R128, R40, R223, R235 ;  /* 0x000000df28807223 */ /* 0x000fe200000100eb */
[----:B------:R-:W-:Y:S01]  /*98a0*/  FADD.FTZ R179, R136, R179 ;  /* 0x000000b388b37221 */ /* 0x000fe20000010000 */
[----:B------:R-:W-:Y:S01]  /*98b0*/  FFMA.FTZ R132, R52, R213, R225 ;  /* 0x000000d534847223 */ /* 0x000fe200000100e1 */
        /* <DEDUP_REMOVED lines=8> */
[----:B------:R-:W-:-:S03]  /*9940*/  ISETP.NE.AND P0, PT, R73, RZ, PT ;  /* 0x000000ff4900720c */ /* 0x000fc60003f05270 */
[----:B------:R-:W2:Y:S01]  /*9950*/  SHFL.DOWN PT, R195, R22, 0x10, 0x1f ;  /* 0x0a001f0016c37f89 */ /* 0x000ea200000e0000 */
[----:B-1----:R-:W-:Y:S01]  /*9960*/  FADD.FTZ R20, R205, R138 ;  /* 0x0000008acd147221 */ /* 0x002fe20000010000 */
[----:B--2---:R-:W-:-:S08]  /*9970*/  FADD.FTZ R21, R22, R195 ;  /* 0x000000c316157221 */ /* 0x004fd00000010000 */
[----:B------:R1:W-:Y:S01]  /*9980*/  @!P0 STS.64 [UR5+0x1098], R20 ;  /* 0x00109814ff008988 */ /* 0x0003e20008000a05 */
[----:B------:R-:W-:Y:S01]  /*9990*/  BAR.SYNC.DEFER_BLOCKING 0x0 ;  /* 0x0000000000007b1d */ /* 0x000fe20000010000 */
[----:B------:R-:W-:-:S04]  /*99a0*/  ISETP.GT.AND P0, PT, R73, 0xf, PT ;  /* 0x0000000f4900780c */ /* 0x000fc80003f04270 */
[----:B-1----:R-:W-:Y:S02]  /*99b0*/  FSEL R20, R205, R20, P0 ;  /* 0x00000014cd147208 */ /* 0x002fe40000000000 */
[----:B------:R-:W-:Y:S01]  /*99c0*/  FSEL R21, R22, R21, P0 ;  /* 0x0000001516157208 */ /* 0x000fe20000000000 */
[----:B------:R-:W-:Y:S06]  /*99d0*/  @P4 BRA `(.L_x_6987) ;  /* 0x0000000000204947 */ /* 0x000fec0003800000 */
[----:B------:R-:W-:Y:S02]  /*99e0*/  ISETP.NE.AND P0, PT, R78, UR7, PT ;  /* 0x000000074e007c0c */ /* 0x000fe4000bf05270 */
[----:B------:R-:W-:-:S11]  /*99f0*/  LEA R22, R125, UR5, 0x2 ;  /* 0x000000057d167c11 */ /* 0x000fd6000f8e10ff */
[----:B------:R-:W1:Y:S04]  /*9a00*/  @P0 LDS R2, [R22+0x2748] ;  /* 0x0027480016020984 */ /* 0x000e680000000800 */
[----:B------:R-:W2:Y:S01]  /*9a10*/  @P0 LDS R3, [R22+0x2348] ;  /* 0x0023480016030984 */ /* 0x000ea20000000800 */
[----:B-1----:R-:W-:Y:S01]  /*9a20*/  @P0 FADD.FTZ R21, R21, R2 ;  /* 0x0000000215150221 */ /* 0x002fe20000010000 */
[----:B--2---:R-:W-:-:S04]  /*9a30*/  @P0 FADD.FTZ R20, R20, R3 ;  /* 0x0000000314140221 */ /* 0x004fc80000010000 */
[----:B------:R1:W-:Y:S04]  /*9a40*/  STS [R22+0x2748], R21 ;  /* 0x0027481516007388 */ /* 0x0003e80000000800 */
[----:B------:R1:W-:Y:S02]  /*9a50*/  STS [R22+0x2348], R20 ;  /* 0x0023481416007388 */ /* 0x0003e40000000800 */
.L_x_6987:
[----:B------:R-:W-:Y:S05]  /*9a60*/  BSYNC.RECONVERGENT B0 ;  /* 0x0000000000007941 */ /* 0x000fea0003800200 */
.L_x_6986:
[----:B------:R-:W-:-:S04]  /*9a70*/  IADD3 R125, PT, PT, R125, 0x1, RZ ;  /* 0x000000017d7d7810 */ /* 0x000fc80007ffe0ff */
[----:B------:R-:W-:-:S13]  /*9a80*/  ISETP.GE.AND P0, PT, R125, UR19, PT ;  /* 0x000000137d007c0c */ /* 0x000fda000bf06270 */
[----:B------:R-:W-:Y:S05]  /*9a90*/  @!P0 BRA `(.L_x_6988) ;  /* 0xffffffcc00788947 */ /* 0x000fea000383ffff */
.L_x_6950:
[----:B------:R-:W-:Y:S01]  /*9aa0*/  BAR.SYNC.DEFER_BLOCKING 0x0 ;  /* 0x0000000000007b1d */ /* 0x000fe20000010000 */
[----:B------:R-:W-:Y:S01]  /*9ab0*/  IADD3 R0, PT, PT, -R6, UR4, RZ ;  /* 0x0000000406007c10 */ /* 0x000fe2000fffe1ff */
[----:B------:R-:W-:Y:S01]  /*9ac0*/  HFMA2 R7, -RZ, RZ, 0, 0 ;  /* 0x00000000ff077431 */ /* 0x000fe200000001ff */
[----:B------:R-:W-:Y:S02]  /*9ad0*/  CS2R R2, SRZ ;  /* 0x0000000000027805 */ /* 0x000fe4000001ff00 */
[----:B------:R-:W-:Y:S02]  /*9ae0*/  CS2R R14, SRZ ;  /* 0x00000000000e7805 */ /* 0x000fe4000001ff00 */
[-C--:B------:R-:W-:Y:S02]  /*9af0*/  ISETP.GE.AND P1, PT, R105, R0.reuse, PT ;  /* 0x000000006900720c */ /* 0x080fe40003f26270 */
[----:B------:R-:W-:Y:S02]  /*9b00*/  CS2R R16, SRZ ;  /* 0x0000000000107805 */ /* 0x000fe4000001ff00 */
[----:B------:R-:W-:-:S02]  /*9b10*/  ISETP.GE.AND P2, PT, R103, R0, PT ;  /* 0x000000006700720c */ /* 0x000fc40003f46270 */
[----:B------:R-:W-:Y:S02]  /*9b20*/  CS2R R18, SRZ ;  /* 0x0000000000127805 */ /* 0x000fe4000001ff00 */
[-C--:B------:R-:W-:Y:S02]  /*9b30*/  ISETP.GE.AND P3, PT, R101, R0.reuse, PT ;  /* 0x000000006500720c */ /* 0x080fe40003f66270 */
[----:B-1----:R-:W-:Y:S02]  /*9b40*/  CS2R R20, SRZ ;  /* 0x0000000000147805 */ /* 0x002fe4000001ff00 */
[-C--:B------:R-:W-:Y:S02]  /*9b50*/  ISETP.GE.AND P5, PT, R99, R0.reuse, PT ;  /* 0x000000006300720c */ /* 0x080fe40003fa6270 */
[----:B------:R-:W-:Y:S02]  /*9b60*/  CS2R R22, SRZ ;  /* 0x0000000000167805 */ /* 0x000fe4000001ff00 */
[----:B------:R-:W-:-:S02]  /*9b70*/  ISETP.GE.AND P6, PT, R97, R0, PT ;  /* 0x000000006100720c */ /* 0x000fc40003fc6270 */
[----:B------:R-:W-:Y:S02]  /*9b80*/  CS2R R24, SRZ ;  /* 0x0000000000187805 */ /* 0x000fe4000001ff00 */
[-C--:B------:R-:W-:Y:S01]  /*9b90*/  ISETP.GE.AND P0, PT, R95, R0.reuse, PT ;  /* 0x000000005f00720c */ /* 0x080fe20003f06270 */
[----:B------:R-:W1:Y:S01]  /*9ba0*/  LDC.64 R48, c[0x0][0x4f8] ;  /* 0x00013e00ff307b82 */ /* 0x000e620000000a00 */
[----:B------:R-:W-:Y:S01]  /*9bb0*/  MOV R26, RZ ;  /* 0x000000ff001a7202 */ /* 0x000fe20000000f00 */
[----:B------:R-:W2:Y:S01]  /*9bc0*/  LDCU.64 UR6, c[0x0][0x500] ;  /* 0x0000a000ff0677ac */ /* 0x000ea20008000a00 */
[----:B------:R-:W3:Y:S01]  /*9bd0*/  LDCU.64 UR8, c[0x0][0x550] ;  /* 0x0000aa00ff0877ac */ /* 0x000ee20008000a00 */
[----:B------:R-:W4:Y:S01]  /*9be0*/  @!P1 LDG.E R3, desc[UR16][R4.64] ;  /* 0x0000001004039981 */ /* 0x000f22000c1e1900 */
[----:B------:R-:W-:-:S03]  /*9bf0*/  ISETP.GE.AND P1, PT, R93, R0, PT ;  /* 0x000000005d00720c */ /* 0x000fc60003f26270 */
[----:B------:R-:W5:Y:S01]  /*9c00*/  @!P2 LDG.E R2, desc[UR16][R4.64+0x80] ;  /* 0x000080100402a981 */ /* 0x000f62000c1e1900 */
[----:B------:R-:W-:-:S03]  /*9c10*/  ISETP.GE.AND P2, PT, R91, R0, PT ;  /* 0x000000005b00720c */ /* 0x000fc60003f46270 */
[----:B------:R-:W2:Y:S01]  /*9c20*/  @!P3 LDG.E R7, desc[UR16][R4.64+0x100] ;  /* 0x000100100407b981 */ /* 0x000ea2000c1e1900 */
[----:B------:R-:W-:-:S03]  /*9c30*/  ISETP.GE.AND P3, PT, R89, R0, PT ;  /* 0x000000005900720c */ /* 0x000fc60003f66270 */
[----:B------:R-:W3:Y:S01]  /*9c40*/  @!P5 LDG.E R14, desc[UR16][R4.64+0x180] ;  /* 0x00018010040ed981 */ /* 0x000ee2000c1e1900 */
        /* <DEDUP_REMOVED lines=50> */
[--C-:B-----5:R-:W-:Y:S01]  /*9f70*/  FADD.FTZ R15, R15, R94.reuse ;  /* 0x0000005e0f0f7221 */ /* 0x120fe20000010000 */
[----:B------:R-:W-:Y:S01]  /*9f80*/  FSETP.GTU.FTZ.AND P5, PT, R14, 20, PT ;  /* 0x41a000000e00780b */ /* 0x000fe20003fbc000 */
[----:B0-----:R-:W-:-:S03]  /*9f90*/  FADD.FTZ R17, R17, R94 ;  /* 0x0000005e11117221 */ /* 0x001fc60000010000 */
[----:B------:R-:W-:Y:S01]  /*9fa0*/  FSETP.GTU.FTZ.AND P6, PT, R15, 20, PT ;  /* 0x41a000000f00780b */ /* 0x000fe20003fdc000 */
[----:B------:R-:W-:Y:S01]  /*9fb0*/  @!P3 FMUL.FTZ R4, R4, -1.4426950216293334961 ;  /* 0xbfb8aa3b0404b820 */ /* 0x000fe20000410000 */
[----:B-1----:R-:W-:-:S03]  /*9fc0*/  FADD.FTZ R19, R19, R94 ;  /* 0x0000005e13137221 */ /* 0x002fc60000010000 */
[----:B------:R-:W-:Y:S02]  /*9fd0*/  @!P2 FMUL.FTZ R2, R2, -1.4426950216293334961 ;  /* 0xbfb8aa3b0202a820 */ /* 0x000fe40000410000 */
[----:B------:R-:W0:Y:S02]  /*9fe0*/  @!P3 MUFU.EX2 R4, R4 ;  /* 0x000000040004b308 */ /* 0x000e240000000800 */
[----:B------:R-:W-:-:S04]  /*9ff0*/  @!P5 FMUL.FTZ R14, R14, -1.4426950216293334961 ;  /* 0xbfb8aa3b0e0ed820 */ /* 0x000fc80000410000 */
[----:B------:R-:W-:Y:S02]  /*a000*/  @!P6 FMUL.FTZ R16, R15, -1.4426950216293334961 ;  /* 0xbfb8aa3b0f10e820 */ /* 0x000fe40000410000 */
[----:B------:R-:W1:Y:S01]  /*a010*/  LDS R15, [R56+0x1c] ;  /* 0x00001c00380f7984 */ /* 0x000e620000000800 */
[----:B------:R-:W5:Y:S08]  /*a020*/  @!P2 MUFU.EX2 R2, R2 ;  /* 0x000000020002a308 */ /* 0x000f700000000800 */
[----:B------:R-:W4:Y:S01]  /*a030*/  @!P5 MUFU.EX2 R14, R14 ;  /* 0x0000000e000ed308 */ /* 0x000f220000000800 */
[----:B0-----:R-:W-:Y:S01]  /*a040*/  @!P3 FADD.FTZ R4, R4, 1 ;  /* 0x3f8000000404b421 */ /* 0x001fe20000010000 */
[--C-:B--2---:R-:W-:Y:S01]  /*a050*/  FADD.FTZ R5, R5, R94.reuse ;  /* 0x0000005e05057221 */ /* 0x104fe20000010000 */
[----:B---3--:R-:W-:-:S04]  /*a060*/  FADD.FTZ R3, R3, R94 ;  /* 0x0000005e03037221 */ /* 0x008fc80000010000 */
[----:B------:R-:W-:Y:S01]  /*a070*/  FSETP.GTU.FTZ.AND P1, PT, R5, 20, PT ;  /* 0x41a000000500780b */ /* 0x000fe20003f3c000 */
[----:B------:R-:W0:Y:S01]  /*a080*/  @!P6 MUFU.EX2 R16, R16 ;  /* 0x000000100010e308 */ /* 0x000e220000000800 */
[----:B-----5:R-:W-:Y:S01]  /*a090*/  @!P2 FADD.FTZ R2, R2, 1 ;  /* 0x3f8000000202a421 */ /* 0x020fe20000010000 */
[----:B----4-:R-:W-:Y:S01]  /*a0a0*/  FADD.FTZ R7, R7, R94 ;  /* 0x0000005e07077221 */ /* 0x010fe20000010000 */
[----:B------:R-:W-:-:S05]  /*a0b0*/  FSETP.GTU.FTZ.AND P0, PT, R3, 20, PT ;  /* 0x41a000000300780b */ /* 0x000fca0003f1c000 */
[----:B------:R2:W3:Y:S01]  /*a0c0*/  @!P2 MUFU.RCP R18, R2 ;  /* 0x000000020012a308 */ /* 0x0004e20000001000 */
[----:B------:R-:W-:-:S07]  /*a0d0*/  @!P5 FADD.FTZ R14, R14, 1 ;  /* 0x3f8000000e0ed421 */ /* 0x000fce0000010000 */
[----:B------:R-:W4:Y:S01]  /*a0e0*/  @!P3 MUFU.RCP R4, R4 ;  /* 0x000000040004b308 */ /* 0x000f220000001000 */
[----:B0-----:R-:W-:Y:S01]  /*a0f0*/  @!P6 FADD.FTZ R16, R16, 1 ;  /* 0x3f8000001010e421 */ /* 0x001fe20000010000 */
[----:B--2---:R-:W-:Y:S01]  /*a100*/  @!P0 FMUL.FTZ R2, R3, -1.4426950216293334961 ;  /* 0xbfb8aa3b03028820 */ /* 0x004fe20000410000 */
[----:B------:R-:W-:Y:S01]  /*a110*/  @!P1 FMUL.FTZ R3, R5, -1.4426950216293334961 ;  /* 0xbfb8aa3b05039820 */ /* 0x000fe20000410000 */
[----:B-1----:R-:W-:-:S04]  /*a120*/  FADD.FTZ R15, R15, R94 ;  /* 0x0000005e0f0f7221 */ /* 0x002fc80000010000 */
[----:B------:R-:W0:Y:S01]  /*a130*/  @!P5 MUFU.RCP R14, R14 ;  /* 0x0000000e000ed308 */ /* 0x000e220000001000 */
[----:B---3--:R-:W-:Y:S01]  /*a140*/  @!P2 FMUL.FTZ R159, R159, R18 ;  /* 0x000000129f9fa220 */ /* 0x008fe20000410000 */
[----:B------:R-:W-:-:S03]  /*a150*/  FSETP.GTU.FTZ.AND P2, PT, R7, 20, PT ;  /* 0x41a000000700780b */ /* 0x000fc60003f5c000 */
[----:B------:R-:W-:-:S03]  /*a160*/  FADD.FTZ R92, R159, R92 ;  /* 0x0000005c9f5c7221 */ /* 0x000fc60000010000 */
[----:B------:R-:W1:Y:S01]  /*a170*/  @!P6 MUFU.RCP R16, R16 ;  /* 0x000000100010e308 */ /* 0x000e620000001000 */
[----:B----4-:R-:W-:Y:S01]  /*a180*/  @!P3 FMUL.FTZ R161, R161, R4 ;  /* 0x00000004a1a1b220 */ /* 0x010fe20000410000 */
[----:B------:R-:W-:-:S03]  /*a190*/  FSETP.GTU.FTZ.AND P3, PT, R15, 20, PT ;  /* 0x41a000000f00780b */ /* 0x000fc60003f7c000 */
[----:B------:R-:W-:Y:S02]  /*a1a0*/  FADD.FTZ R92, R92, R161 ;  /* 0x000000a15c5c7221 */ /* 0x000fe40000010000 */
[----:B------:R-:W-:Y:S01]  /*a1b0*/  @!P2 FMUL.FTZ R5, R7, -1.4426950216293334961 ;  /* 0xbfb8aa3b0705a820 */ /* 0x000fe20000410000 */
[----:B------:R2:W3:Y:S01]  /*a1c0*/  @!P1 MUFU.EX2 R4, R3 ;  /* 0x0000000300049308 */ /* 0x0004e20000000800 */
[----:B0-----:R-:W-:Y:S01]  /*a1d0*/  @!P5 FMUL.FTZ R163, R163, R14 ;  /* 0x0000000ea3a3d220 */ /* 0x001fe20000410000 */
[----:B------:R-:W-:-:S03]  /*a1e0*/  FSETP.GTU.FTZ.AND P5, PT, R17, 20, PT ;  /* 0x41a000001100780b */ /* 0x000fc60003fbc000 */
[----:B------:R-:W-:Y:S02]  /*a1f0*/  FADD.FTZ R92, R92, R163 ;  /* 0x000000a35c5c7221 */ /* 0x000fe40000010000 */
[----:B------:R-:W-:Y:S01]  /*a200*/  @!P3 FMUL.FTZ R7, R15, -1.4426950216293334961 ;  /* 0xbfb8aa3b0f07b820 */ /* 0x000fe20000410000 */
[----:B------:R0:W4:Y:S01]  /*a210*/  @!P2 MUFU.EX2 R14, R5 ;  /* 0x00000005000ea308 */ /* 0x0001220000000800 */
[----:B-1----:R-:W-:Y:S01]  /*a220*/  @!P6 FMUL.FTZ R165, R165, R16 ;  /* 0x00000010a5a5e220 */ /* 0x002fe20000410000 */
[----:B------:R-:W-:Y:S01]  /*a230*/  FSETP.GTU.FTZ.AND P6, PT, R19, 20, PT ;  /* 0x41a000001300780b */ /* 0x000fe20003fdc000 */
[----:B--2---:R-:W1:Y:S02]  /*a240*/  LDS R3, [R56+0x28] ;  /* 0x0000280038037984 */ /* 0x004e640000000800 */
[----:B------:R-:W-:Y:S02]  /*a250*/  FADD.FTZ R92, R92, R165 ;  /* 0x000000a55c5c7221 */ /* 0x000fe40000010000 */
[----:B------:R-:W-:Y:S01]  /*a260*/  @!P5 FMUL.FTZ R15, R17, -1.4426950216293334961 ;  /* 0xbfb8aa3b110fd820 */ /* 0x000fe20000410000 */
[----:B------:R2:W5:Y:S01]  /*a270*/  @!P3 MUFU.EX2 R16, R7 ;  /* 0x000000070010b308 */ /* 0x0005620000000800 */
[----:B0-----:R-:W0:Y:S01]  /*a280*/  LDS R5, [R56+0x2c] ;  /* 0x00002c0038057984 */ /* 0x001e220000000800 */
[----:B---3--:R-:W-:-:S05]  /*a290*/  @!P1 FADD.FTZ R4, R4, 1 ;  /* 0x3f80000004049421 */ /* 0x008fca0000010000 */
[----:B------:R-:W-:Y:S01]  /*a2a0*/  @!P6 FMUL.FTZ R18, R19, -1.4426950216293334961 ;  /* 0xbfb8aa3b1312e820 */ /* 0x000fe20000410000 */
[----:B------:R3:W5:Y:S01]  /*a2b0*/  @!P5 MUFU.EX2 R17, R15 ;  /* 0x0000000f0011d308 */ /* 0x0007620000000800 */
[----:B--2---:R-:W2:Y:S01]  /*a2c0*/  LDS R7, [R56+0x30] ;  /* 0x0000300038077984 */ /* 0x004ea20000000800 */
[----:B----4-:R-:W-:-:S03]  /*a2d0*/  @!P2 FADD.FTZ R14, R14, 1 ;  /* 0x3f8000000e0ea421 */ /* 0x010fc60000010000 */
[----:B------:R-:W4:Y:S03]  /*a2e0*/  LDS R19, [R56+0x3c] ;  /* 0x00003c0038137984 */ /* 0x000f260000000800 */
[----:B------:R5:W1:Y:S01]  /*a2f0*/  @!P6 MUFU.EX2 R20, R18 ;  /* 0x000000120014e308 */ /* 0x000a620000000800 */
[----:B---3--:R-:W3:Y:S01]  /*a300*/  LDS R15, [R56+0x34] ;  /* 0x00003400380f7984 */ /* 0x008ee20000000800 */
[----:B-----5:R-:W-:-:S06]  /*a310*/  @!P3 FADD.FTZ R16, R16, 1 ;  /* 0x3f8000001010b421 */ /* 0x020fcc0000010000 */
[----:B------:R-:W5:Y:S01]  /*a320*/  @!P0 MUFU.EX2 R2, R2 ;  /* 0x0000000200028308 */ /* 0x000f620000000800 */
[----:B------:R-:W-:Y:S02]  /*a330*/  @!P5 FADD.FTZ R18, R17, 1 ;  /* 0x3f8000001112d421 */ /* 0x000fe40000010000 */
[----:B------:R-:W3:Y:S01]  /*a340*/  LDS R17, [R56+0x38] ;  /* 0x0000380038117984 */ /* 0x000ee20000000800 */
[----:B------:R-:W-:Y:S01]  /*a350*/  BAR.SYNC.DEFER_BLOCKING 0x0 ;  /* 0x0000000000007b1d */ /* 0x000fe20000010000 */
[----:B-1----:R-:W-:Y:S01]  /*a360*/  @!P6 FADD.FTZ R20, R20, 1 ;  /* 0x3f8000001414e421 */ /* 0x002fe20000010000 */
[----:B------:R-:W-:-:S04]  /*a370*/  FADD.FTZ R3, R3, R94 ;  /* 0x0000005e03037221 */ /* 0x000fc80000010000 */
[----:B------:R-:W1:Y:S01]  /*a380*/  @!P1 MUFU.RCP R4, R4 ;  /* 0x0000000400049308 */ /* 0x000e620000001000 */
[----:B-----5:R-:W-:Y:S01]  /*a390*/  @!P0 FADD.FTZ R2, R2, 1 ;  /* 0x3f80000002028421 */ /* 0x020fe20000010000 */
[----:B0-----:R-:W-:-:S06]  /*a3a0*/  FADD.FTZ R5, R5, R94 ;  /* 0x0000005e05057221 */ /* 0x001fcc0000010000 */
[----:B------:R-:W0:Y:S01]  /*a3b0*/  @!P6 MUFU.RCP R20, R20 ;  /* 0x000000140014e308 */ /* 0x000e220000001000 */
[----:B--2---:R-:W-:-:S07]  /*a3c0*/  FADD.FTZ R7, R7, R94 ;  /* 0x0000005e07077221 */ /* 0x004fce0000010000 */
[----:B------:R-:W2:Y:S01]  /*a3d0*/  @!P0 MUFU.RCP R2, R2 ;  /* 0x0000000200028308 */ /* 0x000ea20000001000 */
[--C-:B----4-:R-:W-:Y:S01]  /*a3e0*/  FADD.FTZ R19, R19, R94.reuse ;  /* 0x0000005e13137221 */ /* 0x110fe20000010000 */
[----:B-1----:R-:W-:Y:S01]  /*a3f0*/  @!P1 FMUL.FTZ R169, R169, R4 ;  /* 0x00000004a9a99220 */ /* 0x002fe20000410000 */
[----:B------:R-:W-:Y:S01]  /*a400*/  FSETP.GTU.FTZ.AND P1, PT, R5, 20, PT ;  /* 0x41a000000500780b */ /* 0x000fe20003f3c000 */
[--C-:B---3--:R-:W-:Y:S01]  /*a410*/  FADD.FTZ R15, R15, R94.reuse ;  /* 0x0000005e0f0f7221 */ /* 0x108fe20000010000 */
[----:B------:R-:W-:Y:S03]  /*a420*/  STS [R56], R157 ;  /* 0x0000009d38007388 */ /* 0x000fe60000000800 */
[----:B------:R-:W1:Y:S01]  /*a430*/  @!P5 MUFU.RCP R18, R18 ;  /* 0x000000120012d308 */ /* 0x000e620000001000 */
[----:B0-----:R-:W-:Y:S01]  /*a440*/  @!P6 FMUL.FTZ R177, R177, R20 ;  /* 0x00000014b1b1e220 */ /* 0x001fe20000410000 */
[----:B------:R-:W-:Y:S01]  /*a450*/  FSETP.GTU.FTZ.AND P6, PT, R7, 20, PT ;  /* 0x41a000000700780b */ /* 0x000fe20003fdc000 */
[----:B------:R-:W-:Y:S01]  /*a460*/  STS [R56+0x4], R155 ;  /* 0x0000049b38007388 */ /* 0x000fe20000000800 */
[----:B------:R-:W-:-:S03]  /*a470*/  FADD.FTZ R17, R17, R94 ;  /* 0x0000005e11117221 */ /* 0x000fc60000010000 */
[----:B------:R-:W-:Y:S01]  /*a480*/  STS [R56+0x8], R153 ;  /* 0x0000089938007388 */ /* 0x000fe20000000800 */
[----:B------:R-:W0:Y:S01]  /*a490*/  @!P2 MUFU.RCP R14, R14 ;  /* 0x0000000e000ea308 */ /* 0x000e220000001000 */
[----:B--2---:R-:W-:Y:S01]  /*a4a0*/  @!P0 FMUL.FTZ R167, R167, R2 ;  /* 0x00000002a7a78220 */ /* 0x004fe20000410000 */
[----:B------:R-:W-:Y:S01]  /*a4b0*/  FSETP.GTU.FTZ.AND P0, PT, R3, 20, PT ;  /* 0x41a000000300780b */ /* 0x000fe20003f1c000 */
[----:B------:R-:W-:Y:S02]  /*a4c0*/  STS [R56+0xc], R151 ;  /* 0x00000c9738007388 */ /* 0x000fe40000000800 */
[----:B------:R-:W-:Y:S02]  /*a4d0*/  FADD.FTZ R92, R92, R167 ;  /* 0x000000a75c5c7221 */ /* 0x000fe40000010000 */
[----:B------:R-:W-:Y:S01]  /*a4e0*/  @!P6 FMUL.FTZ R4, R7, -1.4426950216293334961 ;  /* 0xbfb8aa3b0704e820 */ /* 0x000fe20000410000 */
[----:B------:R-:W2:Y:S01]  /*a4f0*/  @!P3 MUFU.RCP R16, R16 ;  /* 0x000000100010b308 */ /* 0x000ea20000001000 */
[----:B-1----:R-:W-:Y:S01]  /*a500*/  @!P5 FMUL.FTZ R175, R175, R18 ;  /* 0x00000012afafd220 */ /* 0x002fe20000410000 */
[----:B------:R-:W-:Y:S01]  /*a510*/  FSETP.GTU.FTZ.AND P5, PT, R15, 20, PT ;  /* 0x41a000000f00780b */ /* 0x000fe20003fbc000 */
[----:B------:R-:W-:Y:S01]  /*a520*/  STS [R56+0x10], R149 ;  /* 0x0000109538007388 */ /* 0x000fe20000000800 */
[----:B------:R-:W-:-:S03]  /*a530*/  FADD.FTZ R92, R92, R169 ;  /* 0x000000a95c5c7221 */ /* 0x000fc60000010000 */
[----:B------:R-:W-:Y:S01]  /*a540*/  @!P0 FMUL.FTZ R2, R3, -1.4426950216293334961 ;  /* 0xbfb8aa3b03028820 */ /* 0x000fe20000410000 */
        /* <DEDUP_REMOVED lines=8> */
[----:B--2---:R-:W-:Y:S01]  /*a5d0*/  @!P3 FMUL.FTZ R173, R173, R16 ;  /* 0x00000010adadb220 */ /* 0x004fe20000410000 */
[----:B------:R-:W-:Y:S01]  /*a5e0*/  FSETP.GTU.FTZ.AND P3, PT, R17, 20, PT ;  /* 0x41a000001100780b */ /* 0x000fe20003f7c000 */
[----:B------:R-:W-:Y:S01]  /*a5f0*/  STS [R56+0x1c], R143 ;  /* 0x00001c8f38007388 */ /* 0x000fe20000000800 */
[----:B------:R-:W-:Y:S01]  /*a600*/  @!P1 MUFU.EX2 R3, R3 ;  /* 0x0000000300039308 */ /* 0x000fe20000000800 */
[----:B------:R-:W-:-:S02]  /*a610*/  FADD.FTZ R92, R92, R173 ;  /* 0x000000ad5c5c7221 */ /* 0x000fc40000010000 */
[----:B------:R-:W-:Y:S01]  /*a620*/  STS [R56+0x20], R141 ;  /* 0x0000208d38007388 */ /* 0x000fe20000000800 */
[----:B------:R-:W-:Y:S01]  /*a630*/  @!P2 FMUL.FTZ R15, R19, -1.4426950216293334961 ;  /* 0xbfb8aa3b130fa820 */ /* 0x000fe20000410000 */
[----:B------:R-:W-:Y:S02]  /*a640*/  FADD.FTZ R92, R92, R175 ;  /* 0x000000af5c5c7221 */ /* 0x000fe40000010000 */
[----:B------:R-:W-:Y:S01]  /*a650*/  STS [R56+0x24], R139 ;  /* 0x0000248b38007388 */ /* 0x000fe20000000800 */
[----:B------:R-:W1:Y:S01]  /*a660*/  @!P5 MUFU.EX2 R7, R7 ;  /* 0x000000070007d308 */ /* 0x000e620000000800 */
[----:B0-----:R-:W-:Y:S01]  /*a670*/  @!P6 FADD.FTZ R5, R5, 1 ;  /* 0x3f8000000505e421 */ /* 0x001fe20000010000 */
[----:B------:R-:W-:Y:S01]  /*a680*/  FADD.FTZ R92, R92, R177 ;  /* 0x000000b15c5c7221 */ /* 0x000fe20000010000 */
[----:B------:R-:W-:Y:S01]  /*a690*/  STS [R56+0x28], R137 ;  /* 0x0000288938007388 */ /* 0x000fe20000000800 */
[----:B------:R-:W-:-:S03]  /*a6a0*/  @!P3 FMUL.FTZ R4, R17, -1.4426950216293334961 ;  /* 0xbfb8aa3b1104b820 */ /* 0x000fc60000410000 */
[----:B------:R-:W-:Y:S01]  /*a6b0*/  STS [R56+0x2c], R135 ;  /* 0x00002c8738007388 */ /* 0x000fe20000000800 */
[----:B------:R-:W0:Y:S03]  /*a6c0*/  @!P0 MUFU.EX2 R2, R2 ;  /* 0x0000000200028308 */ /* 0x000e260000000800 */
[----:B------:R-:W-:Y:S04]  /*a6d0*/  STS [R56+0x30], R133 ;  /* 0x0000308538007388 */ /* 0x000fe80000000800 */
[----:B------:R-:W-:Y:S01]  /*a6e0*/  STS [R56+0x34], R131 ;  /* 0x0000348338007388 */ /* 0x000fe20000000800 */
[----:B------:R2:W3:Y:S01]  /*a6f0*/  @!P3 MUFU.EX2 R14, R4 ;  /* 0x00000004000eb308 */ /* 0x0004e20000000800 */
[----:B-1----:R-:W-:-:S02]  /*a700*/  @!P5 FADD.FTZ R7, R7, 1 ;  /* 0x3f8000000707d421 */ /* 0x002fc40000010000 */
[----:B------:R-:W-:Y:S04]  /*a710*/  STS [R56+0x38], R129 ;  /* 0x0000388138007388 */ /* 0x000fe80000000800 */
[----:B------:R-:W-:Y:S01]  /*a720*/  STS [R56+0x3c], R127 ;  /* 0x00003c7f38007388 */ /* 0x000fe20000000800 */
[----:B------:R-:W-:-:S03]  /*a730*/  NOP ;  /* 0x0000000000007918 */ /* 0x000fc60000000000 */
[----:B------:R-:W-:Y:S01]  /*a740*/  LDS R17, [R72] ;  /* 0x0000000048117984 */ /* 0x000fe20000000800 */
[----:B------:R1:W4:Y:S01]  /*a750*/  @!P5 MUFU.RCP R22, R7 ;  /* 0x000000070016d308 */ /* 0x0003220000001000 */
[----:B--2---:R-:W-:Y:S01]  /*a760*/  @!P1 FADD.FTZ R4, R3, 1 ;  /* 0x3f80000003049421 */ /* 0x004fe20000010000 */
[----:B0-----:R-:W-:Y:S01]  /*a770*/  @!P0 FADD.FTZ R2, R2, 1 ;  /* 0x3f80000002028421 */ /* 0x001fe20000010000 */
[----:B------:R-:W-:Y:S01]  /*a780*/  LDS R19, [R71+0x80] ;  /* 0x0000800047137984 */ /* 0x000fe20000000800 */
[----:B---3--:R-:W-:-:S03]  /*a790*/  @!P3 FADD.FTZ R14, R14, 1 ;  /* 0x3f8000000e0eb421 */ /* 0x008fc60000010000 */
[----:B------:R-:W-:Y:S01]  /*a7a0*/  LDS R21, [R70+0x100] ;  /* 0x0001000046157984 */ /* 0x000fe20000000800 */
[----:B------:R-:W0:Y:S01]  /*a7b0*/  @!P2 MUFU.EX2 R15, R15 ;  /* 0x0000000f000fa308 */ /* 0x000e220000000800 */
[----:B-1----:R-:W-:Y:S02]  /*a7c0*/  HFMA2 R7, -RZ, RZ, 0, 0 ;  /* 0x00000000ff077431 */ /* 0x002fe400000001ff */
[----:B------:R-:W-:Y:S04]  /*a7d0*/  LDS R23, [R69+0x180] ;  /* 0x0001800045177984 */ /* 0x000fe80000000800 */
[----:B------:R-:W-:Y:S01]  /*a7e0*/  LDS R25, [R68+0x200] ;  /* 0x0002000044197984 */ /* 0x000fe20000000800 */
[----:B------:R1:W2:Y:S01]  /*a7f0*/  @!P0 MUFU.RCP R18, R2 ;  /* 0x0000000200128308 */ /* 0x0002a20000001000 */
[----:B----4-:R-:W-:-:S02]  /*a800*/  @!P5 FMUL.FTZ R185, R185, R22 ;  /* 0x00000016b9b9d220 */ /* 0x010fc40000410000 */
[----:B------:R-:W-:Y:S04]  /*a810*/  LDS R27, [R67+0x280] ;  /* 0x00028000431b7984 */ /* 0x000fe80000000800 */
[----:B------:R-:W-:Y:S01]  /*a820*/  LDS R29, [R66+0x300] ;  /* 0x00030000421d7984 */ /* 0x000fe20000000800 */
[----:B------:R-:W3:Y:S01]  /*a830*/  @!P1 MUFU.RCP R4, R4 ;  /* 0x0000000400049308 */ /* 0x000ee20000001000 */
[----:B-1----:R-:W-:-:S04]  /*a840*/  IMAD.WIDE.U32 R2, R48, UR18, R6 ;  /* 0x0000001230027c25 */ /* 0x002fc8000f8e0006 */
[----:B0-----:R-:W-:Y:S01]  /*a850*/  @!P2 FADD.FTZ R15, R15, 1 ;  /* 0x3f8000000f0fa421 */ /* 0x001fe20000010000 */
[----:B------:R-:W-:Y:S01]  /*a860*/  LDS R31, [R65+0x380] ;  /* 0x00038000411f7984 */ /* 0x000fe20000000800 */
[----:B------:R-:W-:-:S03]  /*a870*/  IMAD R3, R49, UR18, R3 ;  /* 0x0000001231037c24 */ /* 0x000fc6000f8e0203 */
[----:B------:R-:W-:Y:S01]  /*a880*/  LDS R33, [R64+0x400] ;  /* 0x0004000040217984 */ /* 0x000fe20000000800 */
[----:B------:R-:W0:Y:S01]  /*a890*/  @!P3 MUFU.RCP R14, R14 ;  /* 0x0000000e000eb308 */ /* 0x000e220000001000 */
[----:B------:R-:W-:-:S04]  /*a8a0*/  IMAD.WIDE.U32 R2, R123, UR6, R2 ;  /* 0x000000067b027c25 */ /* 0x000fc8000f8e0002 */
[----:B--2---:R-:W-:Y:S01]  /*a8b0*/  @!P0 FMUL.FTZ R179, R179, R18 ;  /* 0x00000012b3b38220 */ /* 0x004fe20000410000 */
[----:B------:R-:W-:Y:S03]  /*a8c0*/  LDS R35, [R63+0x480] ;  /* 0x000480003f237984 */ /* 0x000fe60000000800 */
[----:B------:R-:W-:Y:S01]  /*a8d0*/  FADD.FTZ R92, R92, R179 ;  /* 0x000000b35c5c7221 */ /* 0x000fe20000010000 */
[----:B------:R-:W-:Y:S01]  /*a8e0*/  LDS R37, [R62+0x500] ;  /* 0x000500003e257984 */ /* 0x000fe20000000800 */
[----:B------:R1:W2:Y:S01]  /*a8f0*/  @!P6 MUFU.RCP R20, R5 ;  /* 0x000000050014e308 */ /* 0x0002a20000001000 */
[----:B---3--:R-:W-:Y:S02]  /*a900*/  @!P1 FMUL.FTZ R181, R181, R4 ;  /* 0x00000004b5b59220 */ /* 0x008fe40000410000 */
[----:B------:R-:W-:Y:S02]  /*a910*/  LDS R39, [R61+0x580] ;  /* 0x000580003d277984 */ /* 0x000fe40000000800 */
[----:B------:R-:W-:-:S02]  /*a920*/  FADD.FTZ R92, R92, R181 ;  /* 0x000000b55c5c7221 */ /* 0x000fc40000010000 */
[----:B------:R-:W-:Y:S01]  /*a930*/  LDS R41, [R60+0x600] ;  /* 0x000600003c297984 */ /* 0x000fe20000000800 */
[----:B------:R-:W3:Y:S01]  /*a940*/  @!P2 MUFU.RCP R4, R15 ;  /* 0x0000000f0004a308 */ /* 0x000ee20000001000 */
[----:B-1----:R-:W-:Y:S01]  /*a950*/  IMAD R5, R123, UR7, R3 ;  /* 0x000000077b057c24 */ /* 0x002fe2000f8e0203 */
[----:B------:R-:W-:Y:S01]  /*a960*/  IADD3 R3, P0, PT, R105, R2, RZ ;  /* 0x0000000269037210 */ /* 0x000fe20007f1e0ff */
[----:B------:R-:W-:Y:S01]  /*a970*/  LDS R43, [R59+0x680] ;  /* 0x000680003b2b7984 */ /* 0x000fe20000000800 */
[----:B0-----:R-:W-:Y:S01]  /*a980*/  @!P3 FMUL.FTZ R187, R187, R14 ;  /* 0x0000000ebbbbb220 */ /* 0x001fe20000410000 */
[----:B------:R-:W0:Y:S01]  /*a990*/  LDCU.64 UR6, c[0x0][0x560] ;  /* 0x0000ac00ff0677ac */ /* 0x000e220008000a00 */
[----:B------:R-:W-:Y:S01]  /*a9a0*/  IADD3.X R14, PT, PT, RZ, R5, RZ, P0, !PT ;  /* 0x00000005ff0e7210 */ /* 0x000fe200007fe4ff */
[----:B------:R-:W-:Y:S01]  /*a9b0*/  LDS R45, [R58+0x700] ;  /* 0x000700003a2d7984 */ /* 0x000fe20000000800 */
[----:B--2---:R-:W-:Y:S01]  /*a9c0*/  @!P6 FMUL.FTZ R183, R183, R20 ;  /* 0x00000014b7b7e220 */ /* 0x004fe20000410000 */
[----:B------:R-:W-:-:S02]  /*a9d0*/  LEA R2, P6, R3, UR8, 0x2 ;  /* 0x0000000803027c11 */ /* 0x000fc4000f8c10ff */
[----:B------:R-:W-:Y:S01]  /*a9e0*/  LDS R47, [R57+0x780] ;  /* 0x00078000392f7984 */ /* 0x000fe20000000800 */
[----:B------:R-:W-:Y:S01]  /*a9f0*/  FADD.FTZ R92, R92, R183 ;  /* 0x000000b75c5c7221 */ /* 0x000fe20000010000 */
[----:B------:R-:W-:Y:S02]  /*aa00*/  LEA.HI.X R3, R3, UR9, R14, 0x2, P6 ;  /* 0x0000000903037c11 */ /* 0x000fe4000b0f140e */
[----:B------:R-:W-:Y:S01]  /*aa10*/  @!P4 STS [UR5+0x840], R0 ;  /* 0x00084000ff00c988 */ /* 0x000fe20008000805 */
[----:B---3--:R-:W-:Y:S01]  /*aa20*/  @!P2 FMUL.FTZ R189, R189, R4 ;  /* 0x00000004bdbda220 */ /* 0x008fe20000410000 */
[----:B------:R-:W-:Y:S01]  /*aa30*/  FADD.FTZ R92, R92, R185 ;  /* 0x000000b95c5c7221 */ /* 0x000fe20000010000 */
[----:B------:R-:W-:Y:S03]  /*aa40*/  BAR.SYNC.DEFER_BLOCKING 0x0 ;  /* 0x0000000000007b1d */ /* 0x000fe60000010000 */
[----:B------:R-:W-:-:S04]  /*aa50*/  FADD.FTZ R92, R92, R187 ;  /* 0x000000bb5c5c7221 */ /* 0x000fc80000010000 */
        /* <DEDUP_REMOVED lines=34> */
[----:B------:R-:W-:Y:S08]  /*ac80*/  BAR.SYNC.DEFER_BLOCKING 0x0 ;  /* 0x0000000000007b1d */ /* 0x000ff00000010000 */
[----:B-1----:R-:W1:Y:S01]  /*ac90*/  LDC.64 R2, c[0x0][0x518] ;  /* 0x00014600ff027b82 */ /* 0x002e620000000a00 */
[----:B------:R-:W-:Y:S04]  /*aca0*/  STS [R56], R159 ;  /* 0x0000009f38007388 */ /* 0x000fe80000000800 */
[----:B------:R-:W-:Y:S04]  /*acb0*/  STS [R56+0x4], R161 ;  /* 0x000004a138007388 */ /* 0x000fe80000000800 */
[----:B------:R-:W-:Y:S01]  /*acc0*/  STS [R56+0x8], R163 ;  /* 0x000008a338007388 */ /* 0x000fe20000000800 */
[----:B-1----:R-:W-:-:S03]  /*acd0*/  IMAD.WIDE.U32 R6, R2, UR18, R6 ;  /* 0x0000001202067c25 */ /* 0x002fc6000f8e0006 */
[----:B------:R-:W-:Y:S01]  /*ace0*/  STS [R56+0xc], R165 ;  /* 0x00000ca538007388 */ /* 0x000fe20000000800 */
[----:B------:R-:W-:-:S03]  /*acf0*/  IMAD R7, R3, UR18, R7 ;  /* 0x0000001203077c24 */ /* 0x000fc6000f8e0207 */
        /* <DEDUP_REMOVED lines=32> */
[----:B------:R-:W3:Y:S02]  /*af00*/  LDCU.64 UR4, c[0x0][0x520] ;  /* 0x0000a400ff0477ac */ /* 0x000ee40008000a00 */
[----:B---3--:R-:W-:-:S04]  /*af10*/  IMAD.WIDE.U32 R2, R123, UR4, R6 ;  /* 0x000000047b027c25 */ /* 0x008fc8000f8e0006 */
[----:B-1----:R-:W-:Y:S01]  /*af20*/  IMAD R0, R123, UR5, R3 ;  /* 0x000000057b007c24 */ /* 0x002fe2000f8e0203 */
[----:B------:R-:W-:-:S04]  /*af30*/  IADD3 R3, P2, PT, R105, R2, RZ ;  /* 0x0000000269037210 */ /* 0x000fc80007f5e0ff */
[----:B------:R-:W-:Y:S02]  /*af40*/  IADD3.X R0, PT, PT, RZ, R0, RZ, P2, !PT ;  /* 0x00000000ff007210 */ /* 0x000fe400017fe4ff */
[----:B0-----:R-:W-:-:S04]  /*af50*/  LEA R2, P2, R3, UR6, 0x2 ;  /* 0x0000000603027c11 */ /* 0x001fc8000f8410ff */
[----:B------:R-:W-:Y:S02]  /*af60*/  LEA.HI.X R3, R3, UR7, R0, 0x2, P2 ;  /* 0x0000000703037c11 */ /* 0x000fe400090f1400 */
        /* <DEDUP_REMOVED lines=28> */
[C---:B------:R-:W-:Y:S02]  /*b130*/  ISETP.GT.AND P0, PT, R78.reuse, 0x1, PT ;  /* 0x000000014e00780c */ /* 0x040fe40003f04270 */
[----:B------:R-:W-:Y:S01]  /*b140*/  IADD3 R78, PT, PT, R78, -0x1, RZ ;  /* 0xffffffff4e4e7810 */ /* 0x000fe20007ffe0ff */
[----:B------:R0:W-:Y:S01]  /*b150*/  @!P1 STG.E desc[UR16][R2.64+0x500], R23 ;  /* 0x0005001702009986 */ /* 0x0001e2000c101910 */
[----:B------:R-:W-:-:S03]  /*b160*/  IADD3 R109, P1, PT, R109, -0x800, RZ ;  /* 0xfffff8006d6d7810 */ /* 0x000fc60007f3e0ff */
[----:B------:R0:W-:Y:S01]  /*b170*/  @!P2 STG.E desc[UR16][R2.64+0x580], R61 ;  /* 0x0005803d0200a986 */ /* 0x0001e2000c101910 */
[----:B------:R-:W-:Y:S02]  /*b180*/  IADD3 R90, P2, PT, R90, -0x800, RZ ;  /* 0xfffff8005a5a7810 */ /* 0x000fe40007f5e0ff */
[----:B------:R-:W-:Y:S01]  /*b190*/  IADD3.X R107, PT, PT, R107, -0x1, RZ, P1, !PT ;  /* 0xffffffff6b6b7810 */ /* 0x000fe20000ffe4ff */
[----:B------:R0:W-:Y:S01]  /*b1a0*/  @!P3 STG.E desc[UR16][R2.64+0x600], R25 ;  /* 0x000600190200b986 */ /* 0x0001e2000c101910 */
[----:B------:R-:W-:Y:S02]  /*b1b0*/  IADD3 R82, P3, PT, R82, -0x800, RZ ;  /* 0xfffff80052527810 */ /* 0x000fe40007f7e0ff */
[----:B------:R-:W-:Y:S01]  /*b1c0*/  IADD3.X R88, PT, PT, R88, -0x1, RZ, P2, !PT ;  /* 0xffffffff58587810 */ /* 0x000fe200017fe4ff */
[----:B------:R0:W-:Y:S01]  /*b1d0*/  @!P4 STG.E desc[UR16][R2.64+0x680], R59 ;  /* 0x0006803b0200c986 */ /* 0x0001e2000c101910 */
[----:B------:R-:W-:Y:S02]  /*b1e0*/  IADD3 R86, P4, PT, R86, -0x800, RZ ;  /* 0xfffff80056567810 */ /* 0x000fe40007f9e0ff */
[----:B------:R-:W-:-:S02]  /*b1f0*/  IADD3.X R80, PT, PT, R80, -0x1, RZ, P3, !PT ;  /* 0xffffffff50507810 */ /* 0x000fc40001ffe4ff */
[----:B------:R-:W-:Y:S01]  /*b200*/  IADD3.X R84, PT, PT, R84, -0x1, RZ, P4, !PT ;  /* 0xffffffff54547810 */ /* 0x000fe200027fe4ff */
[----:B------:R-:W-:Y:S08]  /*b210*/  @P0 BRA `(.L_x_6989) ;  /* 0xffffff5400c00947 */ /* 0x000ff0000383ffff */
.L_x_6916:
[----:B------:R-:W1:Y:S01]  /*b220*/  LDC.64 R6, c[0x0][0x548] ;  /* 0x00015200ff067b82 */ /* 0x000e620000000a00 */
        /* <DEDUP_REMOVED lines=14> */
[----:B0-----:R-:W0:Y:S01]  /*b310*/  SHFL.DOWN P1, R3, R0, 0x2, 0x1f ;  /* 0x08401f0000037f89 */ /* 0x001e220000020000 */
[----:B--2---:R-:W-:-:S13]  /*b320*/  ISETP.NE.AND P3, PT, R4, RZ, PT ;  /* 0x000000ff0400720c */ /* 0x004fda0003f65270 */
        /* <DEDUP_REMOVED lines=14> */
[----:B------:R-:W-:-:S04]  /*b410*/  LEA R2, P1, R123, R6, 0x2 ;  /* 0x000000067b027211 */ /* 0x000fc800078210ff */
[----:B------:R-:W-:-:S05]  /*b420*/  LEA.HI.X R3, R123, R7, RZ, 0x2, P1 ;  /* 0x000000077b037211 */ /* 0x000fca00008f14ff */
[----:B------:R1:W-:Y:S04]  /*b430*/  REDG.E.ADD.F32.FTZ.RN.STRONG.GPU desc[UR16][R2.64], R4 ;  /* 0x00000004020079a6 */ /* 0x0003e8000c12f310 */
.L_x_6991:
[----:B------:R-:W-:Y:S05]  /*b440*/  BSYNC.RECONVERGENT B0 ;  /* 0x0000000000007941 */ /* 0x000fea0003800200 */
.L_x_6990:
[----:B------:R-:W-:Y:S05]  /*b450*/  @!P0 BRA `(.L_x_6992) ;  /* 0x0000000000688947 */ /* 0x000fea0003800000 */
        /* <DEDUP_REMOVED lines=25> */
.L_x_6993:
[----:B------:R-:W-:Y:S05]  /*b5f0*/  BSYNC.RECONVERGENT B0 ;  /* 0x0000000000007941 */ /* 0x000fea0003800200 */
.L_x_6992:
        /* <DEDUP_REMOVED lines=17> */
.L_x_6995:
        /* <DEDUP_REMOVED lines=24> */
.L_x_6994:
[----:B------:R-:W-:Y:S05]  /*b890*/  EXIT ;  /* 0x000000000000794d */ /* 0x000fea0003800000 */
.L_x_6996:
        /* <DEDUP_REMOVED lines=14> */
.L_x_10480:


//--------------------- .text._Z25selective_scan_bwd_kernelI32Selective_Scan_bwd_kernel_traitsILi32ELi16ELb0ELb1ELb0ELb0ELb0EffEEv12SSMParamsBwd --------------------------
	.section	.text._Z25selective_scan_bwd_kernelI32Selective_Scan_bwd_kernel_traitsILi32ELi16ELb0ELb1ELb0ELb0ELb0EffEEv12SSMParamsBwd,"ax",@progbits
	.align	128
        .global         _Z25selective_scan_bwd_kernelI32Selective_Scan_bwd_kernel_traitsILi32ELi16ELb0ELb1ELb0ELb0ELb0EffEEv12SSMParamsBwd
        .type           _Z25selective_scan_bwd_kernelI32Selective_Scan_bwd_kernel_traitsILi32ELi16ELb0ELb1ELb0ELb0ELb0EffEEv12SSMParamsBwd,@function
        .size           _Z25selective_scan_bwd_kernelI32Selective_Scan_bwd_kernel_traitsILi32ELi16ELb0ELb1ELb0ELb0ELb0EffEEv12SSMParamsBwd,(.L_x_10481 - _Z25selective_scan_bwd_kernelI32Selective_Scan_bwd_kernel_traitsILi32ELi16ELb0ELb1ELb0ELb0ELb0EffEEv12SSMParamsBwd)
        .other          _Z25selective_scan_bwd_kernelI32Selective_Scan_bwd_kernel_traitsILi32ELi16ELb0ELb1ELb0ELb0ELb0EffEEv12SSMParamsBwd,@"STO_CUDA_ENTRY STV_DEFAULT"
_Z25selective_scan_bwd_kernelI32Selective_Scan_bwd_kernel_traitsILi32ELi16ELb0ELb1ELb0ELb0ELb0EffEEv12SSMParamsBwd:
.text._Z25selective_scan_bwd_kernelI32Selective_Scan_bwd_kernel_traitsILi32ELi16ELb0ELb1ELb0ELb0ELb0EffEEv12SSMParamsBwd:
        /* <DEDUP_REMOVED lines=19> */
[----:B------:R-:W2:Y:S02]  /*0130*/  LDCU UR27, c[0x0][0x394] ;  /* 0x00007280ff1b77ac */ /* 0x000ea40008000800 */
        /* <DEDUP_REMOVED lines=14> */
[----:B------:R-:W-:Y:S01]  /*0220*/  IABS R0, UR6 ;  /* 0x0000000600007c13 */ /* 0x000fe20008000000 */
[----:B------:R4:W2:Y:S01]  /*0230*/  F2I.FTZ.U32.TRUNC.NTZ R7, R6 ;  /* 0x0000000600077305 */ /* 0x0008a2000021f000 */
[----:B------:R-:W-:Y:S01]  /*0240*/  UIMAD UR9, UR26, UR17, UR9 ;  /* 0x000000111a0972a4 */ /* 0x000fe2000f8e0209 */
[----:B------:R-:W-:Y:S01]  /*0250*/  HFMA2 R21, -RZ, RZ, 0, 0 ;  /* 0x00000000ff157431 */ /* 0x000fe200000001ff */
[----:B------:R-:W-:Y:S01]  /*0260*/  UIMAD.WIDE.U32 UR4, UR26, UR12, URZ ;  /* 0x0000000c1a0472a5 */ /* 0x000fe2000f8e00ff */
[----:B------:R-:W-:Y:S01]  /*0270*/  MOV R18, RZ ;  /* 0x000000ff00127202 */ /* 0x000fe20000000f00 */
[----:B-1----:R-:W-:-:S02]  /*0280*/  UISETP.NE.U32.AND UP0, UPT, UR20, URZ, UPT ;  /* 0x000000ff1400728c */ /* 0x002fc4000bf05070 */
[----:B------:R-:W-:Y:S01]  /*0290*/  UIMAD UR5, UR26, UR13, UR5 ;  /* 0x0000000d1a0572a4 */ /* 0x000fe2000f8e0205 */
[----:B0-----:R-:W0:Y:S01]  /*02a0*/  LDC.64 R4, c[0x0][0x3c8] ;  /* 0x0000f200ff047b82 */ /* 0x001e220000000a00 */
[----:B----4-:R-:W-:Y:S01]  /*02b0*/  HFMA2 R6, -RZ, RZ, 0, 0 ;  /* 0x00000000ff067431 */ /* 0x010fe200000001ff */
[----:B------:R-:W-:Y:S02]  /*02c0*/  UIMAD.WIDE.U32 UR12, UR6, UR18, UR8 ;  /* 0x00000012060c72a5 */ /* 0x000fe4000f8e0008 */
[----:B------:R-:W1:Y:S01]  /*02d0*/  LDCU.128 UR8, c[0x0][0x460] ;  /* 0x00008c00ff0877ac */ /* 0x000e620008000c00 */
[----:B--2---:R-:W-:Y:S01]  /*02e0*/  IADD3 R2, PT, PT, RZ, -R7, RZ ;  /* 0x80000007ff027210 */ /* 0x004fe20007ffe0ff */
[----:B------:R-:W-:Y:S01]  /*02f0*/  UIMAD UR17, UR6, UR19, UR13 ;  /* 0x00000013061172a4 */ /* 0x000fe2000f8e020d */
[----:B------:R-:W2:Y:S03]  /*0300*/  LDCU.64 UR18, c[0x0][0x498] ;  /* 0x00009300ff1277ac */ /* 0x000ea60008000a00 */
[----:B------:R-:W-:Y:S01]  /*0310*/  IMAD R3, R2, R9, RZ ;  /* 0x0000000902037224 */ /* 0x000fe200078e02ff */
[----:B------:R-:W-:-:S03]  /*0320*/  UISETP.NE.AND.EX UP0, UPT, UR21, URZ, UPT, UP0 ;  /* 0x000000ff1500728c */ /* 0x000fc6000bf05300 */
[----:B------:R-:W-:Y:S01]  /*0330*/  IMAD.HI.U32 R6, R7, R3, R6 ;  /* 0x0000000307067227 */ /* 0x000fe200078e0006 */
[----:B------:R-:W-:Y:S02]  /*0340*/  ULEA UR28, UR27, 0xfffffe00, 0x9 ;  /* 0xfffffe001b1c7891 */ /* 0x000fe4000f8e48ff */
[----:B------:R-:W-:Y:S02]  /*0350*/  UIMAD.WIDE.U32 UR4, UR6, UR14, UR4 ;  /* 0x0000000e060472a5 */ /* 0x000fe4000f8e0004 */
[----:B------:R-:W-:Y:S01]  /*0360*/  UIADD3 UR12, UP3, UPT, UR28, UR12, URZ ;  /* 0x0000000c1c0c7290 */ /* 0x000fe2000ff7e0ff */
[----:B------:R-:W-:Y:S01]  /*0370*/  IMAD.HI.U32 R19, R6, R0, RZ ;  /* 0x0000000006137227 */ /* 0x000fe200078e00ff */
[----:B------:R-:W4:Y:S01]  /*0380*/  LDCU.64 UR20, c[0x0][0x4a0] ;  /* 0x00009400ff1477ac */ /* 0x000f220008000a00 */
[----:B------:R-:W0:Y:S03]  /*0390*/  LDC.64 R6, c[0x0][0x448] ;  /* 0x00011200ff067b82 */ /* 0x000e260000000a00 */
[----:B------:R-:W-:Y:S01]  /*03a0*/  IADD3 R2, PT, PT, -R19, RZ, RZ ;  /* 0x000000ff13027210 */ /* 0x000fe20007ffe1ff */
[----:B------:R-:W-:-:S02]  /*03b0*/  UIMAD UR15, UR6, UR15, UR5 ;  /* 0x0000000f060f72a4 */ /* 0x000fc4000f8e0205 */
[----:B------:R-:W-:Y:S02]  /*03c0*/  UIADD3 UR4, UP1, UPT, UR28, UR4, URZ ;  /* 0x000000041c047290 */ /* 0x000fe4000ff3e0ff */
[C---:B------:R-:W-:Y:S01]  /*03d0*/  IMAD R0, R9.reuse, R2, R0 ;  /* 0x0000000209007224 */ /* 0x040fe200078e0200 */
[----:B------:R-:W-:Y:S02]  /*03e0*/  USHF.R.S32.HI UR29, URZ, 0x1f, UR28 ;  /* 0x0000001fff1d7899 */ /* 0x000fe4000801141c */
[----:B-1----:R-:W-:Y:S02]  /*03f0*/  ULEA UR14, UP2, UR4, UR8, 0x2 ;  /* 0x00000008040e7291 */ /* 0x002fe4000f8410ff */
[----:B------:R-:W-:Y:S01]  /*0400*/  ISETP.GT.U32.AND P1, PT, R9, R0, PT ;  /* 0x000000000900720c */ /* 0x000fe20003f24070 */
[----:B------:R-:W-:Y:S01]  /*0410*/  UIADD3.X UR15, UPT, UPT, UR29, UR15, URZ, UP1, !UPT ;  /* 0x0000000f1d0f7290 */ /* 0x000fe20008ffe4ff */
[----:B------:R-:W1:Y:S01]  /*0420*/  @UP0 LDCU UR7, c[0x0][0x384] ;  /* 0x00007080ff0707ac */ /* 0x000e620008000800 */
[----:B------:R-:W-:-:S02]  /*0430*/  ULEA UR16, UP4, UR12, UR10, 0x2 ;  /* 0x0000000a0c107291 */ /* 0x000fc4000f8810ff */
[----:B------:R-:W-:Y:S02]  /*0440*/  UIADD3.X UR17, UPT, UPT, UR29, UR17, URZ, UP3, !UPT ;  /* 0x000000111d117290 */ /* 0x000fe40009ffe4ff */
[----:B------:R-:W-:-:S06]  /*0450*/  ULEA.HI.X UR15, UR4, UR9, UR15, 0x2, UP2 ;  /* 0x00000009040f7291 */ /* 0x000fcc00090f140f */
[-C--:B------:R-:W-:Y:S01]  /*0460*/  @!P1 IADD3 R0, PT, PT, R0, -R9.reuse, RZ ;  /* 0x8000000900009210 */ /* 0x080fe20007ffe0ff */
[----:B------:R-:W-:Y:S01]  /*0470*/  ULEA.HI.X UR17, UR12, UR11, UR17, 0x2, UP4 ;  /* 0x0000000b0c117291 */ /* 0x000fe2000a0f1411 */
[----:B------:R-:W-:Y:S01]  /*0480*/  @!P1 IADD3 R19, PT, PT, R19, 0x1, RZ ;  /* 0x0000000113139810 */ /* 0x000fe20007ffe0ff */
[----:B--2---:R-:W-:Y:S01]  /*0490*/  UIMAD.WIDE.U32 UR4, UR26, UR18, URZ ;  /* 0x000000121a0472a5 */ /* 0x004fe2000f8e00ff */
[----:B------:R-:W-:Y:S01]  /*04a0*/  ISETP.GE.U32.AND P0, PT, R0, R9, PT ;  /* 0x000000090000720c */ /* 0x000fe20003f06070 */
[----:B------:R-:W2:Y:S01]  /*04b0*/  LDCU.64 UR12, c[0x0][0x528] ;  /* 0x0000a500ff0c77ac */ /* 0x000ea20008000a00 */
[C---:B------:R-:W-:Y:S02]  /*04c0*/  LOP3.LUT R0, R8.reuse, UR6, RZ, 0x3c, !PT ;  /* 0x0000000608007c12 */ /* 0x040fe4000f8e3cff */
[----:B------:R-:W-:Y:S01]  /*04d0*/  ISETP.NE.AND P1, PT, R8, RZ, PT ;  /* 0x000000ff0800720c */ /* 0x000fe20003f25270 */
[----:B------:R-:W2:Y:S01]  /*04e0*/  @UP0 LDCU UR10, c[0x0][0x38c] ;  /* 0x00007180ff0a07ac */ /* 0x000ea20008000800 */
[----:B------:R-:W-:Y:S01]  /*04f0*/  ISETP.GE.AND P2, PT, R0, RZ, PT ;  /* 0x000000ff0000720c */ /* 0x000fe20003f46270 */
[----:B------:R-:W-:Y:S01]  /*0500*/  UIMAD UR5, UR26, UR19, UR5 ;  /* 0x000000131a0572a4 */ /* 0x000fe2000f8e0205 */
[----:B------:R-:W2:Y:S05]  /*0510*/  @UP0 LDCU.64 UR18, c[0x0][0x480] ;  /* 0x00009000ff1207ac */ /* 0x000eaa0008000a00 */
[----:B------:R-:W-:Y:S01]  /*0520*/  @P0 IADD3 R19, PT, PT, R19, 0x1, RZ ;  /* 0x0000000113130810 */ /* 0x000fe20007ffe0ff */
[----:B----4-:R-:W-:-:S02]  /*0530*/  UIMAD.WIDE.U32 UR4, UR6, UR20, UR4 ;  /* 0x00000014060472a5 */ /* 0x010fc4000f8e0004 */
[----:B---3--:R-:W-:-:S03]  /*0540*/  UIMAD.WIDE.U32 UR8, UR26, UR22, URZ ;  /* 0x000000161a0872a5 */ /* 0x008fc6000f8e00ff */
[----:B------:R-:W-:Y:S01]  /*0550*/  @!P2 IADD3 R19, PT, PT, -R19, RZ, RZ ;  /* 0x000000ff1313a210 */ /* 0x000fe20007ffe1ff */
[----:B------:R-:W-:Y:S01]  /*0560*/  UIMAD UR21, UR6, UR21, UR5 ;  /* 0x00000015061572a4 */ /* 0x000fe2000f8e0205 */
[----:B------:R-:W-:Y:S01]  /*0570*/  @!P1 LOP3.LUT R19, RZ, R8, RZ, 0x33, !PT ;  /* 0x00000008ff139212 */ /* 0x000fe200078e33ff */
[----:B-1----:R-:W-:Y:S02]  /*0580*/  @UP0 UIMAD UR5, UR26, UR7, UR6 ;  /* 0x000000071a0502a4 */ /* 0x002fe4000f8e0206 */
[----:B------:R-:W-:Y:S01]  /*0590*/  UIADD3 UR4, UP1, UPT, UR28, UR4, URZ ;  /* 0x000000041c047290 */ /* 0x000fe2000ff3e0ff */
[----:B------:R-:W-:Y:S01]  /*05a0*/  SHF.R.S32.HI R3, RZ, 0x1f, R19 ;  /* 0x0000001fff037819 */ /* 0x000fe20000011413 */
[----:B------:R-:W-:Y:S02]  /*05b0*/  @UP0 UIMAD UR5, UR5, UR27, URZ ;  /* 0x0000001b050502a4 */ /* 0x000fe4000f8e02ff */
[----:B------:R-:W-:Y:S02]  /*05c0*/  UIMAD UR9, UR26, UR23, UR9 ;  /* 0x000000171a0972a4 */ /* 0x000fe4000f8e0209 */
[----:B------:R-:W-:Y:S01]  /*05d0*/  UIADD3.X UR21, UPT, UPT, UR29, UR21, URZ, UP1, !UPT ;  /* 0x000000151d157290 */ /* 0x000fe20008ffe4ff */
[----:B0-----:R-:W-:Y:S01]  /*05e0*/  IMAD R0, R3, R4, RZ ;  /* 0x0000000403007224 */ /* 0x001fe200078e02ff */
[----:B--2---:R-:W-:-:S02]  /*05f0*/  ULEA UR20, UP1, UR4, UR12, 0x2 ;  /* 0x0000000c04147291 */ /* 0x004fc4000f8210ff */
[----:B------:R-:W-:Y:S01]  /*0600*/  @UP0 UIMAD UR7, UR5, UR10, URZ ;  /* 0x0000000a050702a4 */ /* 0x000fe2000f8e02ff */
[C---:B------:R-:W-:Y:S01]  /*0610*/  IMAD.WIDE.U32 R2, R19.reuse, R4, UR8 ;  /* 0x0000000813027e25 */ /* 0x040fe2000f8e0004 */
[----:B------:R-:W-:Y:S01]  /*0620*/  ULEA.HI.X UR21, UR4, UR13, UR21, 0x2, UP1 ;  /* 0x0000000d04157291 */ /* 0x000fe200088f1415 */
[----:B------:R-:W-:Y:S02]  /*0630*/  UMOV UR5, URZ ;  /* 0x000000ff00057c82 */ /* 0x000fe40008000000 */
[----:B------:R-:W-:Y:S01]  /*0640*/  IMAD R5, R19, R5, R0 ;  /* 0x0000000513057224 */ /* 0x000fe200078e0200 */
        /* <DEDUP_REMOVED lines=20> */
[----:B------:R-:W-:Y:S01]  /*0790*/  UIADD3 UR19, UPT, UPT, UR18, 0x850, URZ ;  /* 0x0000085012137890 */ /* 0x000fe2000fffe0ff */
[C---:B0-----:R-:W-:Y:S01]  /*07a0*/  SHF.L.U32 R0, R20.reuse, 0x4, RZ ;  /* 0x0000000414007819 */ /* 0x041fe200000006ff */
[----:B------:R-:W-:Y:S01]  /*07b0*/  UIMAD UR7, UR6, UR13, UR11 ;  /* 0x0000000d060772a4 */ /* 0x000fe2000f8e020b */
[----:B------:R-:W-:Y:S01]  /*07c0*/  IADD3 R5, PT, PT, R20, 0x180, RZ ;  /* 0x0000018014057810 */ /* 0x000fe20007ffe0ff */
[----:B------:R-:W-:Y:S01]  /*07d0*/  UIMAD UR13, UR6, UR23, UR9 ;  /* 0x00000017060d72a4 */ /* 0x000fe2000f8e0209 */
[C---:B------:R-:W-:Y:S02]  /*07e0*/  LOP3.LUT R3, R0.reuse, 0x3e00, RZ, 0xc0, !PT ;  /* 0x00003e0000037812 */ /* 0x040fe400078ec0ff */
[----:B------:R-:W-:Y:S02]  /*07f0*/  LEA.HI R24, R0, R0, RZ, 0x1b ;  /* 0x0000000000187211 */ /* 0x000fe400078fd8ff */
[----:B------:R-:W-:-:S02]  /*0800*/  LOP3.LUT R22, R3, 0x1f, R20, 0xf8, !PT ;  /* 0x0000001f03167812 */ /* 0x000fc400078ef814 */
        /* <DEDUP_REMOVED lines=17> */
[----:B------:R-:W-:Y:S01]  /*0920*/  LEA R24, R24, UR19, 0x2 ;  /* 0x0000001318187c11 */ /* 0x000fe2000f8e10ff */
[----:B------:R-:W-:Y:S01]  /*0930*/  UMOV UR19, UR21 ;  /* 0x0000001500137c82 */ /* 0x000fe20008000000 */
[----:B------:R-:W-:Y:S01]  /*0940*/  LEA R26, R5, UR18, 0x2 ;  /* 0x00000012051a7c11 */ /* 0x000fe2000f8e10ff */
[----:B--2---:R-:W-:-:S06]  /*0950*/  UMOV UR18, UR20 ;  /* 0x0000001400127c82 */ /* 0x004fcc0008000000 */
.L_x_7037:
        /* <DEDUP_REMOVED lines=30> */
[----:B------:R-:W4:Y:S04]  /*0b40*/  @!P2 LDG.E R8, desc[UR24][R6.64+0x100] ;  /* 0x000100180608a981 */ /* 0x000f28000c1e1900 */
        /* <DEDUP_REMOVED lines=8> */
[----:B------:R-:W4:Y:S01]  /*0bd0*/  @!P0 LDG.E R14, desc[UR24][R6.64+0x400] ;  /* 0x00040018060e8981 */ /* 0x000f22000c1e1900 */
[----:B------:R-:W-:Y:S02]  /*0be0*/  ISETP.GE.AND P0, PT, R35, UR40, PT ;  /* 0x0000002823007c0c */ /* 0x000fe4000bf06270 */
[----:B------:R-:W-:Y:S01]  /*0bf0*/  ISETP.GE.AND P3, PT, R38, UR40, PT ;  /* 0x0000002826007c0c */ /* 0x000fe2000bf66270 */
[----:B------:R-:W4:Y:S01]  /*0c00*/  @!P1 LDG.E R54, desc[UR24][R6.64+0x500] ;  /* 0x0005001806369981 */ /* 0x000f22000c1e1900 */
[----:B------:R-:W-:-:S02]  /*0c10*/  ISETP.GE.AND P4, PT, R39, UR40, PT ;  /* 0x0000002827007c0c */ /* 0x000fc4000bf86270 */
        /* <DEDUP_REMOVED lines=8> */
[----:B------:R-:W0:Y:S01]  /*0ca0*/  S2R R42, SR_LANEID ;  /* 0x00000000002a7919 */ /* 0x000e220000000000 */
[----:B-1----:R-:W1:Y:S01]  /*0cb0*/  S2UR UR23, SR_CgaCtaId ;  /* 0x00000000001779c3 */ /* 0x002e620000008800 */
[----:B------:R-:W-:-:S02]  /*0cc0*/  UMOV UR21, 0x400 ;  /* 0x0000040000157882 */ /* 0x000fc40000000000 */
[----:B-1----:R-:W-:Y:S01]  /*0cd0*/  ULEA UR27, UR23, UR21, 0x18 ;  /* 0x00000015171b7291 */ /* 0x002fe2000f8ec0ff */
[----:B------:R-:W-:Y:S02]  /*0ce0*/  P2R R84, PR, RZ, 0x1 ;  /* 0x00000001ff547803 */ /* 0x000fe40000000000 */
[----:B------:R-:W-:Y:S02]  /*0cf0*/  CS2R R76, SRZ ;  /* 0x00000000004c7805 */ /* 0x000fe4000001ff00 */
[C---:B0-----:R-:W-:Y:S02]  /*0d00*/  IADD3 R7, PT, PT, R42.reuse, 0x80, RZ ;  /* 0x000000802a077810 */ /* 0x041fe40007ffe0ff */
[----:B------:R-:W-:Y:S02]  /*0d10*/  CS2R R78, SRZ ;  /* 0x00000000004e7805 */ /* 0x000fe4000001ff00 */
[----:B------:R-:W-:Y:S02]  /*0d20*/  IADD3 R45, PT, PT, R42, 0x20, RZ ;  /* 0x000000202a2d7810 */ /* 0x000fe40007ffe0ff */
[----:B------:R-:W-:-:S02]  /*0d30*/  MOV R81, RZ ;  /* 0x000000ff00517202 */ /* 0x000fc40000000f00 */
[----:B------:R-:W-:Y:S02]  /*0d40*/  MOV R95, RZ ;  /* 0x000000ff005f7202 */ /* 0x000fe40000000f00 */
[----:B------:R-:W-:Y:S02]  /*0d50*/  MOV R97, RZ ;  /* 0x000000ff00617202 */ /* 0x000fe40000000f00 */
[----:B------:R-:W-:Y:S02]  /*0d60*/  MOV R99, RZ ;  /* 0x000000ff00637202 */ /* 0x000fe40000000f00 */
[----:B------:R-:W-:Y:S02]  /*0d70*/  MOV R101, RZ ;  /* 0x000000ff00657202 */ /* 0x000fe40000000f00 */
[----:B------:R-:W-:Y:S02]  /*0d80*/  MOV R103, RZ ;  /* 0x000000ff00677202 */ /* 0x000fe40000000f00 */
[----:B------:R-:W-:-:S02]  /*0d90*/  MOV R105, RZ ;  /* 0x000000ff00697202 */ /* 0x000fc40000000f00 */
[----:B------:R-:W-:Y:S02]  /*0da0*/  MOV R107, RZ ;  /* 0x000000ff006b7202 */ /* 0x000fe40000000f00 */
[----:B------:R-:W-:Y:S02]  /*0db0*/  CS2R R108, SRZ ;  /* 0x00000000006c7805 */ /* 0x000fe4000001ff00 */
[C---:B------:R-:W-:Y:S01]  /*0dc0*/  IADD3 R47, PT, PT, R42.reuse, 0x40, RZ ;  /* 0x000000402a2f7810 */ /* 0x040fe20007ffe0ff */
[----:B------:R-:W0:Y:S01]  /*0dd0*/  LDCU UR21, c[0x0][0x38c] ;  /* 0x00007180ff1577ac */ /* 0x000e220008000800 */
[----:B------:R-:W-:Y:S02]  /*0de0*/  LEA.HI.SX32 R7, R7, R42, 0x1b ;  /* 0x0000002a07077211 */ /* 0x000fe400078fdaff */
[C---:B------:R-:W-:Y:S02]  /*0df0*/  IADD3 R49, PT, PT, R42.reuse, 0x60, RZ ;  /* 0x000000602a317810 */ /* 0x040fe40007ffe0ff */
[----:B------:R-:W-:-:S02]  /*0e00*/  IADD3 R51, PT, PT, R42, 0xa0, RZ ;  /* 0x000000a02a337810 */ /* 0x000fc40007ffe0ff */
[-C--:B------:R-:W-:Y:S02]  /*0e10*/  LEA.HI.SX32 R44, R45, R42.reuse, 0x1b ;  /* 0x0000002a2d2c7211 */ /* 0x080fe400078fdaff */
[CC--:B------:R-:W-:Y:S02]  /*0e20*/  LEA.HI.SX32 R43, R42.reuse, R42.reuse, 0x1b ;  /* 0x0000002a2a2b7211 */ /* 0x0c0fe400078fdaff */
[-C--:B------:R-:W-:Y:S02]  /*0e30*/  LEA.HI.SX32 R45, R47, R42.reuse, 0x1b ;  /* 0x0000002a2f2d7211 */ /* 0x080fe400078fdaff */
[----:B------:R-:W-:Y:S02]  /*0e40*/  LEA R47, R7, UR27, 0x2 ;  /* 0x0000001b072f7c11 */ /* 0x000fe4000f8e10ff */
[----:B------:R-:W-:Y:S02]  /*0e50*/  LEA.HI.SX32 R46, R49, R42, 0x1b ;  /* 0x0000002a312e7211 */ /* 0x000fe400078fdaff */
[----:B------:R-:W-:-:S02]  /*0e60*/  IADD3 R7, PT, PT, R42, 0xc0, RZ ;  /* 0x000000c02a077810 */ /* 0x000fc40007ffe0ff */
[----:B------:R-:W-:Y:S02]  /*0e70*/  LEA.HI.SX32 R48, R51, R42, 0x1b ;  /* 0x0000002a33307211 */ /* 0x000fe400078fdaff */
[C---:B------:R-:W-:Y:S02]  /*0e80*/  IADD3 R49, PT, PT, R42.reuse, 0xe0, RZ ;  /* 0x000000e02a317810 */ /* 0x040fe40007ffe0ff */
[----:B------:R-:W-:Y:S02]  /*0e90*/  LEA R43, R43, UR27, 0x2 ;  /* 0x0000001b2b2b7c11 */ /* 0x000fe4000f8e10ff */
[----:B------:R-:W-:Y:S02]  /*0ea0*/  IADD3 R51, PT, PT, R42, 0x100, RZ ;  /* 0x000001002a337810 */ /* 0x000fe40007ffe0ff */
[----:B------:R-:W-:Y:S02]  /*0eb0*/  LEA R44, R44, UR27, 0x2 ;  /* 0x0000001b2c2c7c11 */ /* 0x000fe4000f8e10ff */
[----:B------:R-:W-:-:S02]  /*0ec0*/  IADD3 R53, PT, PT, R42, 0x120, RZ ;  /* 0x000001202a357810 */ /* 0x000fc40007ffe0ff */
[----:B------:R-:W-:Y:S02]  /*0ed0*/  LEA R45, R45, UR27, 0x2 ;  /* 0x0000001b2d2d7c11 */ /* 0x000fe4000f8e10ff */
[----:B------:R-:W-:Y:S02]  /*0ee0*/  IADD3 R57, PT, PT, R42, 0x140, RZ ;  /* 0x000001402a397810 */ /* 0x000fe40007ffe0ff */
[-C--:B------:R-:W-:Y:S02]  /*0ef0*/  LEA.HI.SX32 R7, R7, R42.reuse, 0x1b ;  /* 0x0000002a07077211 */ /* 0x080fe400078fdaff */
[----:B------:R-:W-:Y:S02]  /*0f00*/  LEA R46, R46, UR27, 0x2 ;  /* 0x0000001b2e2e7c11 */ /* 0x000fe4000f8e10ff */
[-C--:B------:R-:W-:Y:S02]  /*0f10*/  LEA.HI.SX32 R50, R49, R42.reuse, 0x1b ;  /* 0x0000002a31327211 */ /* 0x080fe400078fdaff */
[----:B------:R-:W-:-:S02]  /*0f20*/  LEA.HI.SX32 R51, R51, R42, 0x1b ;  /* 0x0000002a33337211 */ /* 0x000fc400078fdaff */
[----:B------:R-:W-:Y:S02]  /*0f30*/  LEA R48, R48, UR27, 0x2 ;  /* 0x0000001b30307c11 */ /* 0x000fe4000f8e10ff */
[-C--:B------:R-:W-:Y:S02]  /*0f40*/  LEA.HI.SX32 R52, R53, R42.reuse, 0x1b ;  /* 0x0000002a35347211 */ /* 0x080fe400078fdaff */
[----:B------:R-:W-:Y:S02]  /*0f50*/  LEA.HI.SX32 R53, R57, R42, 0x1b ;  /* 0x0000002a39357211 */ /* 0x000fe400078fdaff */
[----:B------:R-:W-:Y:S02]  /*0f60*/  LEA R49, R7, UR27, 0x2 ;  /* 0x0000001b07317c11 */ /* 0x000fe4000f8e10ff */
[----:B------:R-:W-:Y:S02]  /*0f70*/  LEA R50, R50, UR27, 0x2 ;  /* 0x0000001b32327c11 */ /* 0x000fe4000f8e10ff */
[----:B------:R-:W-:-:S02]  /*0f80*/  LEA R51, R51, UR27, 0x2 ;  /* 0x0000001b33337c11 */ /* 0x000fc4000f8e10ff */
[----:B------:R-:W-:Y:S02]  /*0f90*/  IADD3 R7, PT, PT, R42, 0x160, RZ ;  /* 0x000001602a077810 */ /* 0x000fe40007ffe0ff */
[----:B------:R-:W-:Y:S02]  /*0fa0*/  LEA R52, R52, UR27, 0x2 ;  /* 0x0000001b34347c11 */ /* 0x000fe4000f8e10ff */
[----:B------:R-:W-:Y:S02]  /*0fb0*/  LEA R53, R53, UR27, 0x2 ;  /* 0x0000001b35357c11 */ /* 0x000fe4000f8e10ff */
[----:B------:R-:W-:Y:S02]  /*0fc0*/  LEA.HI.SX32 R7, R7, R42, 0x1b ;  /* 0x0000002a07077211 */ /* 0x000fe400078fdaff */
[----:B------:R-:W-:-:S04]  /*0fd0*/  IADD3 R57, PT, PT, R42, 0x1e0, RZ ;  /* 0x000001e02a397810 */ /* 0x000fc80007ffe0ff */
[----:B------:R-:W-:-:S04]  /*0fe0*/  LEA.HI.SX32 R58, R57, R42, 0x1b ;  /* 0x0000002a393a7211 */ /* 0x000fc800078fdaff */
[----:B------:R-:W-:Y:S02]  /*0ff0*/  LEA R58, R58, UR27, 0x2 ;  /* 0x0000001b3a3a7c11 */ /* 0x000fe4000f8e10ff */
[----:B------:R-:W-:Y:S02]  /*1000*/  ISETP.GE.AND P0, PT, R22, UR40, PT ;  /* 0x0000002816007c0c */ /* 0x000fe4000bf06270 */
        /* <DEDUP_REMOVED lines=8> */
[----:B----4-:R-:W-:Y:S04]  /*1090*/  STS [R45+0x100], R8 ;  /* 0x000100082d007388 */ /* 0x010fe80000000800 */
[----:B------:R2:W-:Y:S01]  /*10a0*/  STS [R46+0x180], R11 ;  /* 0x0001800b2e007388 */ /* 0x0005e20000000800 */
[----:B-1----:R-:W-:-:S03]  /*10b0*/  IADD3 R9, PT, PT, R42, 0x180, RZ ;  /* 0x000001802a097810 */ /* 0x002fc60007ffe0ff */
[----:B------:R-:W-:Y:S04]  /*10c0*/  STS [R47+0x200], R10 ;  /* 0x0002000a2f007388 */ /* 0x000fe80000000800 */
[----:B------:R1:W-:Y:S01]  /*10d0*/  STS [R48+0x280], R13 ;  /* 0x0002800d30007388 */ /* 0x0003e20000000800 */
[----:B--2---:R-:W-:-:S03]  /*10e0*/  IADD3 R11, PT, PT, R42, 0x1a0, RZ ;  /* 0x000001a02a0b7810 */ /* 0x004fc60007ffe0ff */
[----:B------:R-:W-:Y:S04]  /*10f0*/  STS [R49+0x300], R12 ;  /* 0x0003000c31007388 */ /* 0x000fe80000000800 */
[----:B------:R-:W-:Y:S01]  /*1100*/  STS [R50+0x380], R15 ;  /* 0x0003800f32007388 */ /* 0x000fe20000000800 */
[----:B-1----:R-:W-:-:S03]  /*1110*/  IADD3 R13, PT, PT, R42, 0x1c0, RZ ;  /* 0x000001c02a0d7810 */ /* 0x002fc60007ffe0ff */
[----:B------:R-:W-:Y:S01]  /*1120*/  STS [R51+0x400], R14 ;  /* 0x0004000e33007388 */ /* 0x000fe20000000800 */
[-C--:B------:R-:W-:Y:S02]  /*1130*/  LEA.HI.SX32 R9, R9, R42.reuse, 0x1b ;  /* 0x0000002a09097211 */ /* 0x080fe400078fdaff */
[-C--:B------:R-:W-:Y:S02]  /*1140*/  LEA.HI.SX32 R11, R11, R42.reuse, 0x1b ;  /* 0x0000002a0b0b7211 */ /* 0x080fe400078fdaff */
[----:B------:R-:W-:Y:S01]  /*1150*/  SHF.L.U32 R0, R42, 0x4, RZ ;  /* 0x000000042a007819 */ /* 0x000fe200000006ff */
[----:B------:R-:W-:Y:S04]  /*1160*/  STS [R52+0x480], R55 ;  /* 0x0004803734007388 */ /* 0x000fe80000000800 */
[----:B------:R1:W-:Y:S01]  /*1170*/  STS [R53+0x500], R54 ;  /* 0x0005003635007388 */ /* 0x0003e20000000800 */
[----:B------:R-:W-:-:S02]  /*1180*/  LEA.HI.SX32 R13, R13, R42, 0x1b ;  /* 0x0000002a0d0d7211 */ /* 0x000fc400078fdaff */
[----:B------:R-:W-:Y:S02]  /*1190*/  LEA R56, R11, UR27, 0x2 ;  /* 0x0000001b0b387c11 */ /* 0x000fe4000f8e10ff */
[----:B-1----:R-:W-:Y:S02]  /*11a0*/  LEA R54, R7, UR27, 0x2 ;  /* 0x0000001b07367c11 */ /* 0x002fe4000f8e10ff */
[----:B------:R-:W-:-:S03]  /*11b0*/  LEA R55, R9, UR27, 0x2 ;  /* 0x0000001b09377c11 */ /* 0x000fc6000f8e10ff */
[----:B------:R1:W-:Y:S01]  /*11c0*/  STS [R54+0x580], R59 ;  /* 0x0005803b36007388 */ /* 0x0003e20000000800 */
[----:B------:R-:W-:-:S03]  /*11d0*/  LEA R57, R13, UR27, 0x2 ;  /* 0x0000001b0d397c11 */ /* 0x000fc6000f8e10ff */
[----:B------:R-:W-:Y:S01]  /*11e0*/  STS [R55+0x600], R60 ;  /* 0x0006003c37007388 */ /* 0x000fe20000000800 */
[----:B-1----:R-:W-:-:S03]  /*11f0*/  LEA.HI.SX32 R59, R0, R0, 0x1b ;  /* 0x00000000003b7211 */ /* 0x002fc600078fdaff */
        /* <DEDUP_REMOVED lines=35> */
[----:B------:R-:W-:Y:S02]  /*1430*/  CS2R R14, SRZ ;  /* 0x00000000000e7805 */ /* 0x000fe4000001ff00 */
[----:B------:R-:W-:Y:S01]  /*1440*/  CS2R R12, SRZ ;  /* 0x00000000000c7805 */ /* 0x000fe2000001ff00 */
[----:B------:R-:W-:Y:S01]  /*1450*/  HFMA2 R0, -RZ, RZ, 0, 0 ;  /* 0x00000000ff007431 */ /* 0x000fe200000001ff */
        /* <DEDUP_REMOVED lines=19> */
[----:B------:R-:W-:Y:S01]  /*1590*/  ISETP.GE.AND P1, PT, R27, UR40, PT ;  /* 0x000000281b007c0c */ /* 0x000fe2000bf26270 */
        /* <DEDUP_REMOVED lines=34> */
[----:B-1----:R-:W-:-:S02]  /*17c0*/  HFMA2 R0, -RZ, RZ, 0, 0 ;  /* 0x00000000ff007431 */ /* 0x002fc400000001ff */
[----:B------:R-:W-:-:S03]  /*17d0*/  HFMA2 R6, -RZ, RZ, 0, 0 ;  /* 0x00000000ff067431 */ /* 0x000fc600000001ff */
[----:B------:R-:W2:Y:S01]  /*17e0*/  @!P0 LDG.E R4, desc[UR24][R2.64] ;  /* 0x0000001802048981 */ /* 0x000ea2000c1e1900 */
[----:B------:R-:W-:-:S03]  /*17f0*/  ISETP.GE.AND P0, PT, R28, UR40, PT ;  /* 0x000000281c007c0c */ /* 0x000fc6000bf06270 */
[----:B------:R-:W3:Y:S01]  /*1800*/  @!P1 LDG.E R95, desc[UR24][R2.64+0x80] ;  /* 0x00008018025f9981 */ /* 0x000ee2000c1e1900 */
[----:B------:R-:W-:Y:S01]  /*1810*/  ISETP.GE.AND P1, PT, R29, UR40, PT ;  /* 0x000000281d007c0c */ /* 0x000fe2000bf26270 */
[----:B------:R-:W-:Y:S02]  /*1820*/  HFMA2 R8, -RZ, RZ, 0, 0 ;  /* 0x00000000ff087431 */ /* 0x000fe400000001ff */
[----:B------:R-:W-:Y:S01]  /*1830*/  HFMA2 R10, -RZ, RZ, 0, 0 ;  /* 0x00000000ff0a7431 */ /* 0x000fe200000001ff */
[----:B------:R-:W4:Y:S01]  /*1840*/  @!P2 LDG.E R105, desc[UR24][R2.64+0x580] ;  /* 0x000580180269a981 */ /* 0x000f22000c1e1900 */
[----:B------:R-:W-:Y:S02]  /*1850*/  HFMA2 R12, -RZ, RZ, 0, 0 ;  /* 0x00000000ff0c7431 */ /* 0x000fe400000001ff */
[----:B------:R-:W-:Y:S01]  /*1860*/  HFMA2 R14, -RZ, RZ, 0, 0 ;  /* 0x00000000ff0e7431 */ /* 0x000fe200000001ff */
[----:B------:R-:W4:Y:S04]  /*1870*/  @!P4 LDG.E R107, desc[UR24][R2.64+0x680] ;  /* 0x00068018026bc981 */ /* 0x000f28000c1e1900 */
[----:B------:R-:W4:Y:S01]  /*1880*/  @!P0 LDG.E R0, desc[UR24][R2.64+0x100] ;  /* 0x0001001802008981 */ /* 0x000f22000c1e1900 */
[----:B------:R-:W-:-:S03]  /*1890*/  ISETP.GE.AND P0, PT, R30, UR40, PT ;  /* 0x000000281e007c0c */ /* 0x000fc6000bf06270 */
[----:B------:R-:W4:Y:S01]  /*18a0*/  @!P1 LDG.E R97, desc[UR24][R2.64+0x180] ;  /* 0x0001801802619981 */ /* 0x000f22000c1e1900 */
[----:B------:R-:W-:Y:S01]  /*18b0*/  ISETP.GE.AND P1, PT, R31, UR40, PT ;  /* 0x000000281f007c0c */ /* 0x000fe2000bf26270 */
[----:B------:R-:W-:Y:S02]  /*18c0*/  HFMA2 R76, -RZ, RZ, 0, 0 ;  /* 0x00000000ff4c7431 */ /* 0x000fe400000001ff */
        /* <DEDUP_REMOVED lines=14> */
[----:B------:R-:W4:Y:S01]  /*19b0*/  @!P0 LDG.E R103, desc[UR24][R2.64+0x480] ;  /* 0x0004801802678981 */ /* 0x000f22000c1e1900 */
[----:B0-----:R-:W-:Y:S01]  /*19c0*/  UISETP.GE.AND UP0, UPT, UR21, 0x1, UPT ;  /* 0x000000011500788c */ /* 0x001fe2000bf06270 */
[----:B------:R-:W-:-:S02]  /*19d0*/  HFMA2 R138, -RZ, RZ, 0, 0 ;  /* 0x00000000ff8a7431 */ /* 0x000fc400000001ff */
[----:B------:R-:W-:Y:S02]  /*19e0*/  HFMA2 R134, -RZ, RZ, 0, 0 ;  /* 0x00000000ff867431 */ /* 0x000fe400000001ff */
[----:B------:R-:W-:Y:S02]  /*19f0*/  HFMA2 R128, -RZ, RZ, 0, 0 ;  /* 0x00000000ff807431 */ /* 0x000fe400000001ff */
[----:B------:R-:W-:Y:S02]  /*1a00*/  HFMA2 R124, -RZ, RZ, 0, 0 ;  /* 0x00000000ff7c7431 */ /* 0x000fe400000001ff */
[----:B------:R-:W-:Y:S02]  /*1a10*/  HFMA2 R120, -RZ, RZ, 0, 0 ;  /* 0x00000000ff787431 */ /* 0x000fe400000001ff */
[----:B------:R-:W-:Y:S02]  /*1a20*/  HFMA2 R116, -RZ, RZ, 0, 0 ;  /* 0x00000000ff747431 */ /* 0x000fe400000001ff */
[----:B------:R-:W-:Y:S01]  /*1a30*/  HFMA2 R112, -RZ, RZ, 0, 0 ;  /* 0x00000000ff707431 */ /* 0x000fe200000001ff */
[----:B------:R-:W-:-:S02]  /*1a40*/  MOV R140, RZ ;  /* 0x000000ff008c7202 */ /* 0x000fc40000000f00 */
[----:B------:R-:W-:Y:S02]  /*1a50*/  MOV R136, RZ ;  /* 0x000000ff00887202 */ /* 0x000fe40000000f00 */
[----:B------:R-:W-:Y:S02]  /*1a60*/  MOV R130, RZ ;  /* 0x000000ff00827202 */ /* 0x000fe40000000f00 */
[----:B------:R-:W-:Y:S02]  /*1a70*/  MOV R126, RZ ;  /* 0x000000ff007e7202 */ /* 0x000fe40000000f00 */
[----:B------:R-:W-:Y:S02]  /*1a80*/  MOV R122, RZ ;  /* 0x000000ff007a7202 */ /* 0x000fe40000000f00 */
[----:B------:R-:W-:Y:S02]  /*1a90*/  MOV R118, RZ ;  /* 0x000000ff00767202 */ /* 0x000fe40000000f00 */
[----:B------:R-:W-:-:S02]  /*1aa0*/  MOV R114, RZ ;  /* 0x000000ff00727202 */ /* 0x000fc40000000f00 */
        /* <DEDUP_REMOVED lines=86> */
[----:B------:R-:W-:Y:S01]  /*2010*/  ISETP.EQ.AND P4, PT, R20, RZ, P4 ;  /* 0x000000ff1400720c */ /* 0x000fe20002782270 */
[----:B------:R-:W2:Y:S01]  /*2020*/  LDC.64 R8, c[0x0][0x4b8] ;  /* 0x00012e00ff087b82 */ /* 0x000ea20000000a00 */
        /* <DEDUP_REMOVED lines=15> */
.L_x_7036:
[----:B0-----:R-:W-:Y:S01]  /*2120*/  HFMA2 R3, -RZ, RZ, 0, 0 ;  /* 0x00000000ff037431 */ /* 0x001fe200000001ff */
[----:B------:R-:W-:Y:S01]  /*2130*/  MOV R2, R22 ;  /* 0x0000001600027202 */ /* 0x000fe20000000f00 */
[----:B------:R-:W-:Y:S01]  /*2140*/  HFMA2 R158, -RZ, RZ, 0, 0 ;  /* 0x00000000ff9e7431 */ /* 0x000fe200000001ff */
[----:B------:R-:W-:Y:S02]  /*2150*/  ISETP.GE.AND P0, PT, R27, UR40, PT ;  /* 0x000000281b007c0c */ /* 0x000fe4000bf06270 */
[----:B------:R-:W-:Y:S02]  /*2160*/  ISETP.GE.AND P1, PT, R28, UR40, PT ;  /* 0x000000281c007c0c */ /* 0x000fe4000bf26270 */
[----:B------:R-:W-:Y:S02]  /*2170*/  ISETP.GE.AND P2, PT, R29, UR40, PT ;  /* 0x000000281d007c0c */ /* 0x000fe4000bf46270 */
[----:B------:R-:W-:Y:S01]  /*2180*/  ISETP.GE.AND P5, PT, R31, UR40, PT ;  /* 0x000000281f007c0c */ /* 0x000fe2000bfa6270 */
[----:B0-----:R-:W-:Y:S01]  /*2190*/  IMAD.WIDE.U32 R2, R77, UR30, R2 ;  /* 0x0000001e4d027c25 */ /* 0x001fe2000f8e0002 */
[----:B------:R-:W-:-:S02]  /*21a0*/  MOV R127, RZ ;  /* 0x000000ff007f7202 */ /* 0x000fc40000000f00 */
[----:B------:R-:W-:Y:S01]  /*21b0*/  MOV R129, RZ ;  /* 0x000000ff00817202 */ /* 0x000fe20000000f00 */
[----:B------:R-:W-:Y:S01]  /*21c0*/  IMAD R3, R77, UR31, R3 ;  /* 0x0000001f4d037c24 */ /* 0x000fe2000f8e0203 */
[C---:B------:R-:W-:Y:S02]  /*21d0*/  LEA R10, P3, R2.reuse, R23, 0x2 ;  /* 0x00000017020a7211 */ /* 0x040fe400078610ff */
[----:B------:R-:W-:Y:S02]  /*21e0*/  ISETP.NE.AND P6, PT, R205, RZ, PT ;  /* 0x000000ffcd00720c */ /* 0x000fe40003fc5270 */
[----:B------:R-:W-:Y:S02]  /*21f0*/  LEA.HI.X R11, R2, R25, R3, 0x2, P3 ;  /* 0x00000019020b7211 */ /* 0x000fe400018f1403 */
[----:B------:R-:W-:Y:S01]  /*2200*/  ISETP.GE.AND P3, PT, R30, UR40, PT ;  /* 0x000000281e007c0c */ /* 0x000fe2000bf66270 */
[----:B------:R-:W-:Y:S01]  /*2210*/  HFMA2 R160, -RZ, RZ, 0, 0 ;  /* 0x00000000ffa07431 */ /* 0x000fe200000001ff */
[----:B------:R-:W-:Y:S01]  /*2220*/  MOV R131, RZ ;  /* 0x000000ff00837202 */ /* 0x000fe20000000f00 */
[----:B------:R-:W5:Y:S01]  /*2230*/  @!P0 LDG.E R127, desc[UR24][R10.64+0x80] ;  /* 0x000080180a7f8981 */ /* 0x000f62000c1e1900 */
[----:B------:R-:W-:-:S03]  /*2240*/  ISETP.GE.AND P0, PT, R32, UR40, PT ;  /* 0x0000002820007c0c */ /* 0x000fc6000bf06270 */
[----:B---3--:R-:W3:Y:S01]  /*2250*/  @!P1 LDG.E R158, desc[UR24][R10.64+0x100] ;  /* 0x000100180a9e9981 */ /* 0x008ee2000c1e1900 */
[----:B------:R-:W-:Y:S01]  /*2260*/  ISETP.GE.AND P1, PT, R33, UR40, PT ;  /* 0x0000002821007c0c */ /* 0x000fe2000bf26270 */
[----:B------:R-:W-:Y:S02]  /*2270*/  HFMA2 R162, -RZ, RZ, 0, 0 ;  /* 0x00000000ffa27431 */ /* 0x000fe400000001ff */
[----:B------:R-:W4:Y:S01]  /*2280*/  @!P2 LDG.E R129, desc[UR24][R10.64+0x180] ;  /* 0x000180180a81a981 */ /* 0x000f22000c1e1900 */
[----:B------:R-:W-:-:S03]  /*2290*/  ISETP.GE.AND P2, PT, R34, UR40, PT ;  /* 0x0000002822007c0c */ /* 0x000fc6000bf46270 */
[----:B------:R-:W2:Y:S01]  /*22a0*/  @!P3 LDG.E R160, desc[UR24][R10.64+0x200] ;  /* 0x000200180aa0b981 */ /* 0x000ea2000c1e1900 */
[----:B------:R-:W-:Y:S01]  /*22b0*/  ISETP.GE.AND P3, PT, R35, UR40, PT ;  /* 0x0000002823007c0c */ /* 0x000fe2000bf66270 */
[----:B------:R-:W-:Y:S01]  /*22c0*/  HFMA2 R164, -RZ, RZ, 0, 0 ;  /* 0x00000000ffa47431 */ /* 0x000fe200000001ff */
[----:B------:R-:W-:Y:S01]  /*22d0*/  MOV R133, RZ ;  /* 0x000000ff00857202 */ /* 0x000fe20000000f00 */
[----:B------:R-:W2:Y:S01]  /*22e0*/  @!P5 LDG.E R131, desc[UR24][R10.64+0x280] ;  /* 0x000280180a83d981 */ /* 0x000ea2000c1e1900 */
[----:B------:R-:W-:Y:S01]  /*22f0*/  ISETP.GE.AND P5, PT, R36, UR40, PT ;  /* 0x0000002824007c0c */ /* 0x000fe2000bfa6270 */
[----:B------:R-:W-:Y:S01]  /*2300*/  HFMA2 R156, -RZ, RZ, 0, 0 ;  /* 0x00000000ff9c7431 */ /* 0x000fe200000001ff */
[----:B------:R-:W-:Y:S01]  /*2310*/  MOV R135, RZ ;  /* 0x000000ff00877202 */ /* 0x000fe20000000f00 */
[----:B------:R-:W2:Y:S01]  /*2320*/  @!P0 LDG.E R162, desc[UR24][R10.64+0x300] ;  /* 0x000300180aa28981 */ /* 0x000ea2000c1e1900 */
[----:B------:R-:W-:Y:S02]  /*2330*/  MOV R166, RZ ;  /* 0x000000ff00a67202 */ /* 0x000fe40000000f00 */
[----:B------:R-:W-:Y:S01]  /*2340*/  ISETP.GE.AND P0, PT, R37, UR40, PT ;  /* 0x0000002825007c0c */ /* 0x000fe2000bf06270 */
[----:B------:R-:W2:Y:S01]  /*2350*/  @!P1 LDG.E R133, desc[UR24][R10.64+0x380] ;  /* 0x000380180a859981 */ /* 0x000ea2000c1e1900 */
[----:B------:R-:W-:Y:S01]  /*2360*/  ISETP.GE.AND P1, PT, R38, UR40, PT ;  /* 0x0000002826007c0c */ /* 0x000fe2000bf26270 */
[----:B------:R-:W-:-:S02]  /*2370*/  HFMA2 R137, -RZ, RZ, 0, 0 ;  /* 0x00000000ff897431 */ /* 0x000fc400000001ff */
[----:B------:R-:W2:Y:S01]  /*2380*/  @!P2 LDG.E R164, desc[UR24][R10.64+0x400] ;  /* 0x000400180aa4a981 */ /* 0x000ea2000c1e1900 */
[----:B------:R-:W-:-:S03]  /*2390*/  ISETP.GE.AND P2, PT, R39, UR40, PT ;  /* 0x0000002827007c0c */ /* 0x000fc6000bf46270 */
[----:B------:R-:W2:Y:S01]  /*23a0*/  @!P3 LDG.E R135, desc[UR24][R10.64+0x480] ;  /* 0x000480180a87b981 */ /* 0x000ea2000c1e1900 */
[----:B------:R-:W-:-:S03]  /*23b0*/  ISETP.GE.AND P3, PT, R40, UR40, PT ;  /* 0x0000002828007c0c */ /* 0x000fc6000bf66270 */
[----:B------:R-:W5:Y:S01]  /*23c0*/  @!P6 LDG.E R156, desc[UR24][R10.64] ;  /* 0x000000180a9ce981 */ /* 0x000f62000c1e1900 */
[----:B------:R-:W-:-:S03]  /*23d0*/  HFMA2 R139, -RZ, RZ, 0, 0 ;  /* 0x00000000ff8b7431 */ /* 0x000fc600000001ff */
        /* <DEDUP_REMOVED lines=9> */
[----:B-1----:R1:W2:Y:S01]  /*2470*/  @!P5 LDG.E R141, desc[UR24][R10.64+0x780] ;  /* 0x000780180a8dd981 */ /* 0x0022a2000c1e1900 */
[----:B------:R-:W-:-:S02]  /*2480*/  MOV R12, UR10 ;  /* 0x0000000a000c7c02 */ /* 0x000fc40008000f00 */
[----:B------:R-:W-:Y:S02]  /*2490*/  MOV R3, UR7 ;  /* 0x0000000700037c02 */ /* 0x000fe40008000f00 */
[----:B------:R-:W-:-:S05]  /*24a0*/  MOV R2, R12 ;  /* 0x0000000c00027202 */ /* 0x000fca0000000f00 */
[----:B------:R-:W-:-:S04]  /*24b0*/  IMAD.WIDE.U32 R2, R77, UR28, R2 ;  /* 0x0000001c4d027c25 */ /* 0x000fc8000f8e0002 */
[----:B------:R-:W-:Y:S01]  /*24c0*/  IMAD R3, R77, UR29, R3 ;  /* 0x0000001d4d037c24 */ /* 0x000fe2000f8e0203 */
[C---:B------:R-:W-:Y:S02]  /*24d0*/  LEA R12, P0, R2.reuse, R4, 0x2 ;  /* 0x00000004020c7211 */ /* 0x040fe400078010ff */
[----:B------:R-:W-:Y:S02]  /*24e0*/  MOV R13, UR11 ;  /* 0x0000000b000d7c02 */ /* 0x000fe40008000f00 */
[----:B------:R-:W-:-:S05]  /*24f0*/  LEA.HI.X R13, R2, R5, R3, 0x2, P0 ;  /* 0x00000005020d7211 */ /* 0x000fca00000f1403 */
[----:B------:R-:W2:Y:S01]  /*2500*/  LDG.E R125, desc[UR24][R12.64] ;  /* 0x000000180c7d7981 */ /* 0x000ea2000c1e1900 */
[----:B------:R-:W-:Y:S02]  /*2510*/  MOV R14, UR8 ;  /* 0x00000008000e7c02 */ /* 0x000fe40008000f00 */
[----:B------:R-:W-:Y:S02]  /*2520*/  MOV R3, UR13 ;  /* 0x0000000d00037c02 */ /* 0x000fe40008000f00 */
[----:B------:R-:W-:-:S05]  /*2530*/  MOV R2, R14 ;  /* 0x0000000e00027202 */ /* 0x000fca0000000f00 */
[----:B------:R-:W-:-:S04]  /*2540*/  IMAD.WIDE.U32 R2, R77, UR32, R2 ;  /* 0x000000204d027c25 */ /* 0x000fc8000f8e0002 */
[----:B------:R-:W-:Y:S01]  /*2550*/  IMAD R3, R77, UR33, R3 ;  /* 0x000000214d037c24 */ /* 0x000fe2000f8e0203 */
[----:B-1----:R-:W-:-:S04]  /*2560*/  LEA R10, P0, R2, R6, 0x2 ;  /* 0x00000006020a7211 */ /* 0x002fc800078010ff */
[----:B------:R-:W-:Y:S01]  /*2570*/  LEA.HI.X R11, R2, R7, R3, 0x2, P0 ;  /* 0x00000007020b7211 */ /* 0x000fe200000f1403 */
[----:B-----5:R-:W-:Y:S04]  /*2580*/  STS [R43], R156 ;  /* 0x0000009c2b007388 */ /* 0x020fe80000000800 */
        /* <DEDUP_REMOVED lines=16> */
[----:B------:R4:W5:Y:S01]  /*2690*/  LDG.E R11, desc[UR24][R10.64] ;  /* 0x000000180a0b7981 */ /* 0x000962000c1e1900 */
[----:B------:R-:W3:Y:S01]  /*26a0*/  S2UR UR21, SR_CgaCtaId ;  /* 0x00000000001579c3 */ /* 0x000ee20000008800 */
[----:B------:R-:W-:Y:S01]  /*26b0*/  FMUL.FTZ R2, R125, 1.4426950216293334961 ;  /* 0x3fb8aa3b7d027820 */ /* 0x000fe20000410000 */
[----:B------:R-:W-:Y:S01]  /*26c0*/  USHF.L.U32 UR41, UR12, 0x8, URZ ;  /* 0x000000080c297899 */ /* 0x000fe200080006ff */
[----:B------:R-:W-:Y:S01]  /*26d0*/  ISETP.NE.AND P1, PT, R20, RZ, PT ;  /* 0x000000ff1400720c */ /* 0x000fe20003f25270 */
[----:B------:R-:W-:Y:S01]  /*26e0*/  UMOV UR27, 0x400 ;  /* 0x00000400001b7882 */ /* 0x000fe20000000000 */
[-C--:B------:R-:W-:Y:S01]  /*26f0*/  FMUL.FTZ R13, R93, R2.reuse ;  /* 0x000000025d0d7220 */ /* 0x080fe20000410000 */
[----:B------:R-:W-:Y:S01]  /*2700*/  UIADD3 UR20, UPT, UPT, UR41, -0x100, URZ ;  /* 0xffffff0029147890 */ /* 0x000fe2000fffe0ff */
[-C--:B0-----:R-:W-:Y:S01]  /*2710*/  FMUL.FTZ R166, R90, R2.reuse ;  /* 0x000000025aa67220 */ /* 0x081fe20000410000 */
[-C--:B-1----:R-:W-:Y:S01]  /*2720*/  FMUL.FTZ R168, R91, R2.reuse ;  /* 0x000000025ba87220 */ /* 0x082fe20000410000 */
[----:B------:R-:W-:Y:S01]  /*2730*/  ISETP.NE.AND P0, PT, R20, 0x1f, PT ;  /* 0x0000001f1400780c */ /* 0x000fe20003f05270 */
[----:B------:R-:W-:Y:S01]  /*2740*/  ULOP3.LUT UR20, UR20, 0x100, URZ, 0xc0, !UPT ;  /* 0x0000010014147892 */ /* 0x000fe2000f8ec0ff */
        /* <DEDUP_REMOVED lines=9> */
[-C--:B--2---:R-:W-:Y:S01]  /*27e0*/  FMUL.FTZ R170, R80, R2.reuse ;  /* 0x0000000250aa7220 */ /* 0x084fe20000410000 */
[-C--:B------:R-:W-:Y:S01]  /*27f0*/  FMUL.FTZ R167, R81, R2.reuse ;  /* 0x0000000251a77220 */ /* 0x080fe20000410000 */
[-C--:B------:R-:W-:Y:S01]  /*2800*/  FMUL.FTZ R165, R78, R2.reuse ;  /* 0x000000024ea57220 */ /* 0x080fe20000410000 */
[-C--:B------:R-:W-:Y:S01]  /*2810*/  FMUL.FTZ R158, R79, R2.reuse ;  /* 0x000000024f9e7220 */ /* 0x080fe20000410000 */
[----:B------:R-:W-:Y:S01]  /*2820*/  FMUL.FTZ R155, R76, R2 ;  /* 0x000000024c9b7220 */ /* 0x000fe20000410000 */
[----:B---3--:R-:W-:Y:S01]  /*2830*/  ULEA UR27, UR21, UR27, 0x18 ;  /* 0x0000001b151b7291 */ /* 0x008fe2000f8ec0ff */
[----:B------:R-:W-:Y:S01]  /*2840*/  IADD3 R3, PT, PT, R77, UR20, RZ ;  /* 0x000000144d037c10 */ /* 0x000fe2000fffe0ff */
[----:B------:R-:W1:Y:S01]  /*2850*/  MUFU.EX2 R166, R166 ;  /* 0x000000a600a67308 */ /* 0x000e620000000800 */
[----:B------:R-:W-:Y:S01]  /*2860*/  @P1 IADD3 R3, PT, PT, R20, 0x200, RZ ;  /* 0x0000020014031810 */ /* 0x000fe20007ffe0ff */
[----:B------:R2:W3:Y:S01]  /*2870*/  LDS R153, [R59] ;  /* 0x000000003b997984 */ /* 0x0004e20000000800 */
[----:B------:R-:W-:-:S02]  /*2880*/  MOV R15, UR9 ;  /* 0x00000009000f7c02 */ /* 0x000fc40008000f00 */
[----:B----4-:R-:W-:Y:S01]  /*2890*/  LEA R10, R3, UR27, 0x2 ;  /* 0x0000001b030a7c11 */ /* 0x010fe2000f8e10ff */
[----:B------:R2:W4:Y:S02]  /*28a0*/  LDS R151, [R59+0x4] ;  /* 0x000004003b977984 */ /* 0x0005240000000800 */
[----:B------:R-:W0:Y:S02]  /*28b0*/  MUFU.EX2 R168, R168 ;  /* 0x000000a800a87308 */ /* 0x000e240000000800 */
[----:B------:R2:W0:Y:S01]  /*28c0*/  LDS R149, [R59+0x8] ;  /* 0x000008003b957984 */ /* 0x0004220000000800 */
[----:B------:R-:W-:Y:S03]  /*28d0*/  BSSY.RECONVERGENT B0, `(.L_x_6999) ;  /* 0x0000038000007945 */ /* 0x000fe60003800200 */
        /* <DEDUP_REMOVED lines=44> */
[----:B-1234-:R-:W-:Y:S05]  /*2ba0*/  @P0 BRA `(.L_x_7000) ;  /* 0x0000000000200947 */ /* 0x01efea0003800000 */
[----:B------:R-:W-:Y:S01]  /*2bb0*/  UISETP.NE.AND UP0, UPT, UR12, UR42, UPT ;  /* 0x0000002a0c00728c */ /* 0x000fe2000bf05270 */
[----:B------:R-:W-:-:S08]  /*2bc0*/  MOV R12, 0x3f800000 ;  /* 0x3f800000000c7802 */ /* 0x000fd00000000f00 */
[----:B------:R-:W-:Y:S05]  /*2bd0*/  BRA.U !UP0, `(.L_x_7001) ;  /* 0x00000001081c7547 */ /* 0x000fea000b800000 */
[----:B------:R-:W-:-:S06]  /*2be0*/  ULOP3.LUT UR20, UR41, 0x100, URZ, 0xc0, !UPT ;  /* 0x0000010029147892 */ /* 0x000fcc000f8ec0ff */
[----:B------:R-:W-:-:S04]  /*2bf0*/  IADD3 R2, PT, PT, R77, UR20, RZ ;  /* 0x000000144d027c10 */ /* 0x000fc8000fffe0ff */
[----:B------:R-:W-:-:S05]  /*2c00*/  LEA R2, R2, UR27, 0x2 ;  /* 0x0000001b02027c11 */ /* 0x000fca000f8e10ff */
[----:B------:R1:W2:Y:S01]  /*2c10*/  LDS R12, [R2+0x12c8] ;  /* 0x0012c800020c7984 */ /* 0x0002a20000000800 */
[----:B------:R-:W-:Y:S05]  /*2c20*/  BRA `(.L_x_7001) ;  /* 0x0000000000087947 */ /* 0x000fea0003800000 */
.L_x_7000:
[----:B------:R-:W-:-:S06]  /*2c30*/  LEA R12, R20, UR27, 0x2 ;  /* 0x0000001b140c7c11 */ /* 0x000fcc000f8e10ff */
[----:B------:R-:W0:Y:S02]  /*2c40*/  LDS R12, [R12+0x1acc] ;  /* 0x001acc000c0c7984 */ /* 0x000e240000000800 */
.L_x_7001:
[----:B------:R-:W-:Y:S05]  /*2c50*/  BSYNC.RECONVERGENT B0 ;  /* 0x0000000000007941 */ /* 0x000fea0003800200 */
.L_x_6999:
[----:B-1----:R-:W1:Y:S01]  /*2c60*/  @P4 LDC R2, c[0x0][0x38c] ;  /* 0x0000e300ff024b82 */ /* 0x002e620000000800 */
[----:B------:R-:W-:Y:S01]  /*2c70*/  VOTEU.ANY UP0, P4 ;  /* 0x0000000000ff7886 */ /* 0x000fe20002000100 */
[----:B------:R-:W-:Y:S01]  /*2c80*/  HFMA2 R3, -RZ, RZ, 0, 4.76837158203125e-07 ;  /* 0x00000008ff037431 */ /* 0x000fe200000001ff */
[----:B------:R-:W-:-:S03]  /*2c90*/  MOV R209, RZ ;  /* 0x000000ff00d17202 */ /* 0x000fc60000000f00 */
[----:B------:R-:W-:-:S06]  /*2ca0*/  @UP0 UIADD3 UR20, UPT, UPT, UR12, -0x2, URZ ;  /* 0xfffffffe0c140890 */ /* 0x000fcc000fffe0ff */
[----:B-1----:R-:W-:-:S04]  /*2cb0*/  @P4 IMAD R2, R2, UR20, R77 ;  /* 0x0000001402024c24 */ /* 0x002fc8000f8e024d */
[----:B------:R-:W-:-:S05]  /*2cc0*/  @P4 IMAD.WIDE R2, R2, R3, UR4 ;  /* 0x0000000402024e25 */ /* 0x000fca000f8e0203 */
[----:B------:R0:W3:Y:S01]  /*2cd0*/  @P4 LDG.E R209, desc[UR24][R2.64+0x4] ;  /* 0x0000041802d14981 */ /* 0x0000e2000c1e1900 */
        /* <DEDUP_REMOVED lines=9> */
[C---:B0-2---:R-:W-:Y:S01]  /*2d70*/  FMUL.FTZ R3, R155.reuse, R12 ;  /* 0x0000000c9b037220 */ /* 0x045fe20000410000 */
[----:B------:R-:W-:Y:S01]  /*2d80*/  FFMA.FTZ R2, R155, R161, R164 ;  /* 0x000000a19b027223 */ /* 0x000fe200000100a4 */
[----:B------:R-:W-:Y:S01]  /*2d90*/  FMUL.FTZ R214, R64, R89 ;  /* 0x0000005940d67220 */ /* 0x000fe20000410000 */
        /* <DEDUP_REMOVED lines=15> */
[----:B------:R-:W-:Y:S01]  /*2e90*/  FMUL.FTZ R197, R143, R202 ;  /* 0x000000ca8fc57220 */ /* 0x000fe20000410000 */
[----:B------:R-:W-:Y:S01]  /*2ea0*/  FFMA.FTZ R2, R171, R2, R214 ;  /* 0x00000002ab027223 */ /* 0x000fe200000100d6 */
[C---:B------:R-:W-:Y:S01]  /*2eb0*/  FMUL.FTZ R10, R174.reuse, R11 ;  /* 0x0000000bae0a7220 */ /* 0x040fe20000410000 */
[----:B------:R-:W-:Y:S01]  /*2ec0*/  FFMA.FTZ R3, R174, R3, R185 ;  /* 0x00000003ae037223 */ /* 0x000fe200000100b9 */
[----:B------:R-:W-:Y:S01]  /*2ed0*/  FMUL.FTZ R200, R67, R84 ;  /* 0x0000005443c87220 */ /* 0x000fe20000410000 */
        /* <DEDUP_REMOVED lines=11> */
[C---:B------:R-:W-:Y:S01]  /*2f90*/  FFMA.FTZ R2, R177.reuse, R2, R212 ;  /* 0x00000002b1027223 */ /* 0x040fe200000100d4 */
[C---:B------:R-:W-:Y:S01]  /*2fa0*/  FMUL.FTZ R10, R177.reuse, R10 ;  /* 0x0000000ab10a7220 */ /* 0x040fe20000410000 */
[----:B------:R-:W-:Y:S01]  /*2fb0*/  FFMA.FTZ R3, R177, R3, R192 ;  /* 0x00000003b1037223 */ /* 0x000fe200000100c0 */
        /* <DEDUP_REMOVED lines=9> */
[C---:B------:R-:W-:Y:S01]  /*3050*/  FMUL.FTZ R220, R172.reuse, R11 ;  /* 0x0000000bacdc7220 */ /* 0x040fe20000410000 */
        /* <DEDUP_REMOVED lines=28> */
[----:B------:R-:W0:Y:S01]  /*3220*/  SHFL.DOWN PT, R222, R207, 0x1, 0x1f ;  /* 0x08201f00cfde7f89 */ /* 0x000e2200000e0000 */
[----:B------:R-:W-:Y:S01]  /*3230*/  FMUL.FTZ R3, R175, R2 ;  /* 0x00000002af037220 */ /* 0x000fe20000410000 */
[----:B------:R-:W-:Y:S01]  /*3240*/  ISETP.NE.AND P0, PT, R199, 0x1f, PT ;  /* 0x0000001fc700780c */ /* 0x000fe20003f05270 */
[----:B------:R-:W-:Y:S01]  /*3250*/  FFMA.FTZ R10, R155, R10, R160 ;  /* 0x0000000a9b0a7223 */ /* 0x000fe200000100a0 */
[----:B------:R-:W1:Y:S01]  /*3260*/  SHFL.DOWN PT, R211, R220, 0x1, 0x1f ;  /* 0x08201f00dcd37f89 */ /* 0x000e6200000e0000 */
[----:B------:R-:W-:Y:S01]  /*3270*/  FMUL.FTZ R3, R174, R3 ;  /* 0x00000003ae037220 */ /* 0x000fe20000410000 */
[C---:B------:R-:W-:Y:S01]  /*3280*/  ISETP.GT.U32.AND P2, PT, R199.reuse, 0x1d, PT ;  /* 0x0000001dc700780c */ /* 0x040fe20003f44070 */
[----:B------:R-:W-:Y:S01]  /*3290*/  UISETP.GE.AND UP0, UPT, UR12, UR42, UPT ;  /* 0x0000002a0c00728c */ /* 0x000fe2000bf06270 */
[----:B------:R-:W2:Y:S01]  /*32a0*/  SHFL.UP PT, R11, R10, 0x1, RZ ;  /* 0x042000000a0b7989 */ /* 0x000ea200000e00ff */
[----:B------:R-:W-:Y:S01]  /*32b0*/  FMUL.FTZ R2, R170, R3 ;  /* 0x00000003aa027220 */ /* 0x000fe20000410000 */
[----:B------:R-:W-:Y:S01]  /*32c0*/  ISETP.GT.U32.AND P3, PT, R199, 0x17, PT ;  /* 0x00000017c700780c */ /* 0x000fe20003f64070 */
[----:B------:R-:W-:Y:S01]  /*32d0*/  UMOV UR20, UR23 ;  /* 0x0000001700147c82 */ /* 0x000fe20008000000 */
[----:B------:R-:W-:Y:S01]  /*32e0*/  ISETP.NE.AND P5, PT, R20, RZ, PT ;  /* 0x000000ff1400720c */ /* 0x000fe20003fa5270 */
[----:B------:R-:W-:Y:S01]  /*32f0*/  FMUL.FTZ R2, R167, R2 ;  /* 0x00000002a7027220 */ /* 0x000fe20000410000 */
[----:B------:R-:W-:Y:S03]  /*3300*/  BSSY.RECONVERGENT B0, `(.L_x_7002) ;  /* 0x00000f7000007945 */ /* 0x000fe60003800200 */
[----:B------:R-:W-:-:S04]  /*3310*/  FMUL.FTZ R3, R165, R2 ;  /* 0x00000002a5037220 */ /* 0x000fc80000410000 */
[----:B------:R-:W-:Y:S01]  /*3320*/  FMUL.FTZ R2, R158, R3 ;  /* 0x000000039e027220 */ /* 0x000fe20000410000 */
[----:B0-----:R-:W-:Y:S01]  /*3330*/  @P0 FMUL.FTZ R3, R222, R207 ;  /* 0x000000cfde030220 */ /* 0x001fe20000410000 */
[----:B-1----:R-:W-:Y:S02]  /*3340*/  @P0 FFMA.FTZ R220, R207, R211, R220 ;  /* 0x000000d3cfdc0223 */ /* 0x002fe400000100dc */
[----:B------:R-:W-:Y:S02]  /*3350*/  FMUL.FTZ R211, R155, R2 ;  /* 0x000000029bd37220 */ /* 0x000fe40000410000 */
[----:B------:R-:W-:Y:S02]  /*3360*/  @P0 MOV R207, R3 ;  /* 0x0000000300cf0202 */ /* 0x000fe40000000f00 */
[----:B------:R-:W-:Y:S01]  /*3370*/  ISETP.GE.AND P0, PT, R42, 0x1, PT ;  /* 0x000000012a00780c */ /* 0x000fe20003f06270 */
[----:B--2---:R-:W-:Y:S01]  /*3380*/  FFMA.FTZ R11, R211, R11, R10 ;  /* 0x0000000bd30b7223 */ /* 0x004fe2000001000a */
[----:B------:R-:W0:Y:S04]  /*3390*/  SHFL.UP PT, R2, R211, 0x1, RZ ;  /* 0x04200000d3027989 */ /* 0x000e2800000e00ff */
[----:B------:R-:W1:Y:S01]  /*33a0*/  SHFL.DOWN PT, R222, R207, 0x2, 0x1f ;  /* 0x08401f00cfde7f89 */ /* 0x000e6200000e0000 */
[----:B------:R-:W-:-:S03]  /*33b0*/  FSEL R10, R10, R11, !P0 ;  /* 0x0000000b0a0a7208 */ /* 0x000fc60004000000 */
[----:B------:R-:W2:Y:S04]  /*33c0*/  SHFL.DOWN PT, R213, R220, 0x2, 0x1f ;  /* 0x08401f00dcd57f89 */ /* 0x000ea800000e0000 */
[----:B------:R-:W4:Y:S01]  /*33d0*/  SHFL.UP PT, R3, R10, 0x2, RZ ;  /* 0x044000000a037989 */ /* 0x000f2200000e00ff */
[----:B0-----:R-:W-:Y:S01]  /*33e0*/  @P0 FMUL.FTZ R211, R211, R2 ;  /* 0x00000002d3d30220 */ /* 0x001fe20000410000 */
[----:B------:R-:W-:Y:S01]  /*33f0*/  ISETP.GE.AND P0, PT, R42, 0x2, PT ;  /* 0x000000022a00780c */ /* 0x000fe20003f06270 */
[----:B-1----:R-:W-:-:S03]  /*3400*/  @!P2 FMUL.FTZ R11, R207, R222 ;  /* 0x000000decf0ba220 */ /* 0x002fc60000410000 */
[----:B------:R-:W0:Y:S01]  /*3410*/  SHFL.UP PT, R2, R211, 0x2, RZ ;  /* 0x04400000d3027989 */ /* 0x000e2200000e00ff */
[----:B--2---:R-:W-:Y:S01]  /*3420*/  @!P2 FFMA.FTZ R220, R207, R213, R220 ;  /* 0x000000d5cfdca223 */ /* 0x004fe200000100dc */
[----:B------:R-:W-:Y:S02]  /*3430*/  @!P2 MOV R207, R11 ;  /* 0x0000000b00cfa202 */ /* 0x000fe40000000f00 */
[----:B------:R-:W-:Y:S01]  /*3440*/  ISETP.GT.U32.AND P2, PT, R199, 0x1b, PT ;  /* 0x0000001bc700780c */ /* 0x000fe20003f44070 */
[----:B----4-:R-:W-:Y:S01]  /*3450*/  FFMA.FTZ R3, R211, R3, R10 ;  /* 0x00000003d3037223 */ /* 0x010fe2000001000a */
[----:B------:R-:W1:Y:S04]  /*3460*/  SHFL.DOWN PT, R11, R220, 0x4, 0x1f ;  /* 0x08801f00dc0b7f89 */ /* 0x000e6800000e0000 */
[----:B------:R-:W2:Y:S01]  /*3470*/  SHFL.DOWN PT, R224, R207, 0x4, 0x1f ;  /* 0x08801f00cfe07f89 */ /* 0x000ea200000e0000 */
[----:B------:R-:W-:-:S05]  /*3480*/  FSEL R222, R10, R3, !P0 ;  /* 0x000000030ade7208 */ /* 0x000fca0004000000 */
[----:B------:R-:W4:Y:S01]  /*3490*/  SHFL.UP PT, R3, R222, 0x4, RZ ;  /* 0x04800000de037989 */ /* 0x000f2200000e00ff */
[----:B0-----:R-:W-:Y:S01]  /*34a0*/  @P0 FMUL.FTZ R211, R211, R2 ;  /* 0x00000002d3d30220 */ /* 0x001fe20000410000 */
[----:B------:R-:W-:-:S04]  /*34b0*/  PLOP3.LUT P0, PT, PT, PT, UP0, 0x80, 0x8 ;  /* 0x000000000008781c */ /* 0x000fc80003f0f008 */
[----:B------:R-:W0:Y:S01]  /*34c0*/  SHFL.UP PT, R2, R211, 0x4, RZ ;  /* 0x04800000d3027989 */ /* 0x000e2200000e00ff */
[----:B------:R-:W-:Y:S01]  /*34d0*/  ISETP.NE.OR P0, PT, R20, RZ, P0 ;  /* 0x000000ff1400720c */ /* 0x000fe20000705670 */
[C---:B-1----:R-:W-:Y:S01]  /*34e0*/  @!P2 FFMA.FTZ R220, R207.reuse, R11, R220 ;  /* 0x0000000bcfdca223 */ /* 0x042fe200000100dc */
[----:B------:R-:W-:Y:S01]  /*34f0*/  MOV R11, RZ ;  /* 0x000000ff000b7202 */ /* 0x000fe20000000f00 */
[----:B--2---:R-:W-:-:S03]  /*3500*/  @!P2 FMUL.FTZ R10, R207, R224 ;  /* 0x000000e0cf0aa220 */ /* 0x004fc60000410000 */
[----:B------:R-:W1:Y:S02]  /*3510*/  SHFL.DOWN PT, R217, R220, 0x8, 0x1f ;  /* 0x09001f00dcd97f89 */ /* 0x000e6400000e0000 */
[----:B------:R-:W-:Y:S01]  /*3520*/  @!P2 MOV R207, R10 ;  /* 0x0000000a00cfa202 */ /* 0x000fe20000000f00 */
[----:B----4-:R-:W-:Y:S01]  /*3530*/  FFMA.FTZ R3, R211, R3, R222 ;  /* 0x00000003d3037223 */ /* 0x010fe200000100de */
[----:B------:R-:W-:Y:S01]  /*3540*/  ISETP.GE.AND P2, PT, R42, 0x4, PT ;  /* 0x000000042a00780c */ /* 0x000fe20003f46270 */
[----:B------:R-:W-:Y:S02]  /*3550*/  HFMA2 R10, -RZ, RZ, 1.875, 0 ;  /* 0x3f800000ff0a7431 */ /* 0x000fe400000001ff */
[----:B------:R-:W-:Y:S01]  /*3560*/  @!P0 LEA R213, R77, UR27, 0x3 ;  /* 0x0000001b4dd58c11 */ /* 0x000fe2000f8e18ff */
[----:B------:R-:W2:Y:S01]  /*3570*/  SHFL.DOWN PT, R224, R207, 0x8, 0x1f ;  /* 0x09001f00cfe07f89 */ /* 0x000ea200000e0000 */
[----:B------:R-:W-:-:S05]  /*3580*/  FSEL R222, R222, R3, !P2 ;  /* 0x00000003dede7208 */ /* 0x000fca0005000000 */
[----:B------:R-:W4:Y:S03]  /*3590*/  SHFL.UP PT, R3, R222, 0x8, RZ ;  /* 0x05000000de037989 */ /* 0x000f2600000e00ff */
[----:B0-----:R-:W-:Y:S01]  /*35a0*/  @P2 FMUL.FTZ R211, R211, R2 ;  /* 0x00000002d3d32220 */ /* 0x001fe20000410000 */
[----:B------:R-:W-:Y:S01]  /*35b0*/  @!P0 LDS.64 R10, [R213+0x1b48] ;  /* 0x001b4800d50a8984 */ /* 0x000fe20000000a00 */
[----:B------:R-:W-:Y:S02]  /*35c0*/  ISETP.GE.AND P0, PT, R42, 0x8, PT ;  /* 0x000000082a00780c */ /* 0x000fe40003f06270 */
[----:B------:R-:W-:Y:S01]  /*35d0*/  ISETP.GT.U32.AND P2, PT, R199, 0xf, PT ;  /* 0x0000000fc700780c */ /* 0x000fe20003f44070 */
[----:B------:R-:W0:Y:S01]  /*35e0*/  SHFL.UP PT, R2, R211, 0x8, RZ ;  /* 0x05000000d3027989 */ /* 0x000e2200000e00ff */
[C---:B-1----:R-:W-:Y:S01]  /*35f0*/  @!P3 FFMA.FTZ R220, R207.reuse, R217, R220 ;  /* 0x000000d9cfdcb223 */ /* 0x042fe200000100dc */
[----:B--2---:R-:W-:-:S05]  /*3600*/  @!P3 FMUL.FTZ R215, R207, R224 ;  /* 0x000000e0cfd7b220 */ /* 0x004fca0000410000 */
[----:B------:R-:W-:Y:S01]  /*3610*/  @!P3 MOV R207, R215 ;  /* 0x000000d700cfb202 */ /* 0x000fe20000000f00 */
[C---:B----4-:R-:W-:Y:S01]  /*3620*/  FFMA.FTZ R3, R211.reuse, R3, R222 ;  /* 0x00000003d3037223 */ /* 0x050fe200000100de */
[----:B------:R-:W1:Y:S04]  /*3630*/  SHFL.DOWN PT, R215, R220, 0x10, 0x1f ;  /* 0x0a001f00dcd77f89 */ /* 0x000e6800000e0000 */
[----:B------:R-:W2:Y:S01]  /*3640*/  SHFL.DOWN PT, R224, R207, 0x10, 0x1f ;  /* 0x0a001f00cfe07f89 */ /* 0x000ea200000e0000 */
[----:B------:R-:W-:Y:S01]  /*3650*/  FSEL R222, R222, R3, !P0 ;  /* 0x00000003dede7208 */ /* 0x000fe20004000000 */
[----:B0-----:R-:W-:Y:S01]  /*3660*/  @P0 FMUL.FTZ R211, R211, R2 ;  /* 0x00000002d3d30220 */ /* 0x001fe20000410000 */
[----:B------:R-:W-:-:S03]  /*3670*/  ISETP.GE.AND P0, PT, R42, 0x10, PT ;  /* 0x000000102a00780c */ /* 0x000fc60003f06270 */
[----:B------:R-:W0:Y:S04]  /*3680*/  SHFL.UP PT, R3, R222, 0x10, RZ ;  /* 0x06000000de037989 */ /* 0x000e2800000e00ff */
[----:B------:R-:W4:Y:S04]  /*3690*/  SHFL.UP PT, R2, R211, 0x10, RZ ;  /* 0x06000000d3027989 */ /* 0x000f2800000e00ff */
[----:B------:R-:W-:Y:S01]  /*36a0*/  SHFL.IDX PT, R226, R11, RZ, 0x1f ;  /* 0x00001fff0be27589 */ /* 0x000fe200000e0000 */
[C---:B-1----:R-:W-:Y:S01]  /*36b0*/  @!P2 FFMA.FTZ R220, R207.reuse, R215, R220 ;  /* 0x000000d7cfdca223 */ /* 0x042fe200000100dc */
[----:B--2---:R-:W-:-:S04]  /*36c0*/  @!P2 FMUL.FTZ R213, R207, R224 ;  /* 0x000000e0cfd5a220 */ /* 0x004fc80000410000 */
[----:B------:R-:W-:Y:S01]  /*36d0*/  SHFL.DOWN PT, R224, R220, 0x1, 0x1f ;  /* 0x08201f00dce07f89 */ /* 0x000fe200000e0000 */
[----:B------:R-:W-:Y:S01]  /*36e0*/  @!P2 MOV R207, R213 ;  /* 0x000000d500cfa202 */ /* 0x000fe20000000f00 */
[C---:B0-----:R-:W-:Y:S02]  /*36f0*/  FFMA.FTZ R3, R211.reuse, R3, R222 ;  /* 0x00000003d3037223 */ /* 0x041fe400000100de */
[----:B------:R-:W-:Y:S01]  /*3700*/  SHFL.IDX PT, R220, R220, RZ, 0x1f ;  /* 0x00001fffdcdc7589 */ /* 0x000fe200000e0000 */
[----:B----4-:R-:W-:-:S03]  /*3710*/  @P0 FMUL.FTZ R211, R211, R2 ;  /* 0x00000002d3d30220 */ /* 0x010fc60000410000 */
[----:B------:R-:W0:Y:S01]  /*3720*/  SHFL.DOWN PT, R213, R207, 0x1, 0x1f ;  /* 0x08201f00cfd57f89 */ /* 0x000e2200000e0000 */
[----:B------:R-:W-:Y:S01]  /*3730*/  FSEL R222, R222, R3, !P0 ;  /* 0x00000003dede7208 */ /* 0x000fe20004000000 */
[----:B------:R-:W-:Y:S01]  /*3740*/  HFMA2 R3, -RZ, RZ, 0, 0 ;  /* 0x00000000ff037431 */ /* 0x000fe200000001ff */
[----:B------:R-:W-:Y:S01]  /*3750*/  ISETP.NE.AND P0, PT, R20, 0x1f, PT ;  /* 0x0000001f1400780c */ /* 0x000fe20003f05270 */
[----:B------:R-:W1:Y:S01]  /*3760*/  SHFL.IDX PT, R207, R207, RZ, 0x1f ;  /* 0x00001fffcfcf7589 */ /* 0x000e6200000e0000 */
[----:B------:R-:W-:-:S03]  /*3770*/  MOV R2, R20 ;  /* 0x0000001400027202 */ /* 0x000fc60000000f00 */
[----:B------:R-:W-:Y:S04]  /*3780*/  SHFL.UP PT, R211, R211, 0x1, RZ ;  /* 0x04200000d3d37989 */ /* 0x000fe800000e00ff */
[----:B------:R-:W-:Y:S01]  /*3790*/  SHFL.UP PT, R222, R222, 0x1, RZ ;  /* 0x04200000dede7989 */ /* 0x000fe200000e00ff */
[----:B------:R-:W-:-:S04]  /*37a0*/  IMAD.WIDE.U32 R2, R8, UR26, R2 ;  /* 0x0000001a08027c25 */ /* 0x000fc8000f8e0002 */
[----:B------:R-:W-:Y:S02]  /*37b0*/  IMAD R3, R9, UR26, R3 ;  /* 0x0000001a09037c24 */ /* 0x000fe4000f8e0203 */
[----:B------:R-:W-:-:S04]  /*37c0*/  IMAD.WIDE.U32 R2, R19, UR34, R2 ;  /* 0x0000002213027c25 */ /* 0x000fc8000f8e0002 */
[----:B0-----:R-:W-:Y:S01]  /*37d0*/  @P0 FFMA.FTZ R226, R213, R226, R224 ;  /* 0x000000e2d5e20223 */ /* 0x001fe200000100e0 */
[----:B------:R-:W-:-:S03]  /*37e0*/  SHF.R.S32.HI R213, RZ, 0x1f, R19 ;  /* 0x0000001fffd57819 */ /* 0x000fc60000011413 */
[----:B------:R-:W-:Y:S01]  /*37f0*/  FFMA.FTZ R161, R226, R12, R161 ;  /* 0x0000000ce2a17223 */ /* 0x000fe200000100a1 */
[----:B-1----:R-:W-:Y:S01]  /*3800*/  FFMA.FTZ R11, R207, R11, R220 ;  /* 0x0000000bcf0b7223 */ /* 0x002fe200000100dc */
[----:B------:R-:W-:Y:S02]  /*3810*/  IMAD R12, R213, UR34, RZ ;  /* 0x00000022d50c7c24 */ /* 0x000fe4000f8e02ff */
[----:B------:R-:W-:Y:S01]  /*3820*/  FMUL.FTZ R10, R207, R10 ;  /* 0x0000000acf0a7220 */ /* 0x000fe20000410000 */
[----:B------:R-:W-:Y:S01]  /*3830*/  FFMA.FTZ R164, R155, R161, R164 ;  /* 0x000000a19ba47223 */ /* 0x000fe200000100a4 */
[----:B---3--:R-:W0:Y:S02]  /*3840*/  SHFL.IDX PT, R209, R209, RZ, 0x1f ;  /* 0x00001fffd1d17589 */ /* 0x008e2400000e0000 */
[----:B0-----:R-:W-:Y:S01]  /*3850*/  @P1 FFMA.FTZ R209, R211, R209, R222 ;  /* 0x000000d1d3d11223 */ /* 0x001fe200000100de */
[----:B------:R-:W-:Y:S02]  /*3860*/  IMAD R211, R19, UR35, R12 ;  /* 0x0000002313d37c24 */ /* 0x000fe4000f8e020c */
[----:B------:R-:W-:Y:S01]  /*3870*/  FFMA.FTZ R222, R158, R164, R193 ;  /* 0x000000a49ede7223 */ /* 0x000fe200000100c1 */
[----:B------:R-:W-:Y:S01]  /*3880*/  IADD3 R12, P0, PT, R2, UR22, RZ ;  /* 0x00000016020c7c10 */ /* 0x000fe2000ff1e0ff */
[----:B------:R-:W-:-:S02]  /*3890*/  FFMA.FTZ R209, R13, R209, R218 ;  /* 0x000000d10dd17223 */ /* 0x000fc400000100da */
[----:B------:R-:W-:Y:S01]  /*38a0*/  FFMA.FTZ R206, R165, R222, R206 ;  /* 0x000000dea5ce7223 */ /* 0x000fe200000100ce */
[----:B------:R-:W-:Y:S01]  /*38b0*/  IADD3.X R13, PT, PT, R3, R211, RZ, P0, !PT ;  /* 0x000000d3030d7210 */ /* 0x000fe200007fe4ff */
[-C--:B------:R-:W-:Y:S01]  /*38c0*/  FFMA.FTZ R224, R166, R209.reuse, R203 ;  /* 0x000000d1a6e07223 */ /* 0x080fe200000100cb */
[----:B------:R-:W-:Y:S01]  /*38d0*/  FFMA.FTZ R3, R0, R209, RZ ;  /* 0x000000d100037223 */ /* 0x000fe200000100ff */
[----:B------:R-:W-:Y:S01]  /*38e0*/  FFMA.FTZ R204, R167, R206, R204 ;  /* 0x000000cea7cc7223 */ /* 0x000fe200000100cc */
[----:B------:R-:W-:Y:S01]  /*38f0*/  FADD.FTZ R2, -R218, R209 ;  /* 0x000000d1da027221 */ /* 0x000fe20000010100 */
[-C--:B------:R-:W-:Y:S01]  /*3900*/  FFMA.FTZ R226, R168, R224.reuse, R201 ;  /* 0x000000e0a8e27223 */ /* 0x080fe200000100c9 */
[----:B------:R-:W-:Y:S01]  /*3910*/  FADD.FTZ R203, -R203, R224 ;  /* 0x000000e0cbcb7221 */ /* 0x000fe20000010100 */
[----:B------:R-:W-:Y:S01]  /*3920*/  FFMA.FTZ R224, R154, R224, R3 ;  /* 0x000000e09ae07223 */ /* 0x000fe20000010003 */
[----:B------:R-:W-:Y:S01]  /*3930*/  FFMA.FTZ R218, R170, R204, R187 ;  /* 0x000000ccaada7223 */ /* 0x000fe200000100bb */
        /* <DEDUP_REMOVED lines=15> */
[C---:B------:R-:W-:Y:S01]  /*3a30*/  FFMA.FTZ R192, R177.reuse, R183, R192 ;  /* 0x000000b7b1c07223 */ /* 0x040fe200000100c0 */
[-C--:B------:R-:W-:Y:S01]  /*3a40*/  FFMA.FTZ R212, R177, R185.reuse, R212 ;  /* 0x000000b9b1d47223 */ /* 0x080fe200000100d4 */
[----:B------:R-:W-:Y:S01]  /*3a50*/  FADD.FTZ R210, -R210, R185 ;  /* 0x000000b9d2d27221 */ /* 0x000fe20000010100 */
[----:B------:R-:W-:Y:S01]  /*3a60*/  FFMA.FTZ R3, R119, R185, R226 ;  /* 0x000000b977037223 */ /* 0x000fe200000100e2 */
[----:B------:R-:W-:Y:S01]  /*3a70*/  FFMA.FTZ R186, R173, R192, R186 ;  /* 0x000000c0adba7223 */ /* 0x000fe200000100ba */
[----:B------:R-:W-:Y:S01]  /*3a80*/  FFMA.FTZ R226, R176, R212, R195 ;  /* 0x000000d4b0e27223 */ /* 0x000fe200000100c3 */
[----:B------:R-:W-:Y:S01]  /*3a90*/  FMUL.FTZ R177, R85, R198 ;  /* 0x000000c655b17220 */ /* 0x000fe20000410000 */
[----:B------:R-:W-:Y:S01]  /*3aa0*/  FFMA.FTZ R176, R148, R212, R3 ;  /* 0x000000d494b07223 */ /* 0x000fe20000010003 */
[----:B------:R-:W-:Y:S01]  /*3ab0*/  FFMA.FTZ R172, R172, R186, R181 ;  /* 0x000000baacac7223 */ /* 0x000fe200000100b5 */
[----:B------:R-:W-:Y:S01]  /*3ac0*/  FFMA.FTZ R208, R175, R226, R208 ;  /* 0x000000e2afd07223 */ /* 0x000fe200000100d0 */
[----:B------:R-:W-:Y:S01]  /*3ad0*/  FFMA.FTZ R200, R139, -R200, R212 ;  /* 0x800000c88bc87223 */ /* 0x000fe200000100d4 */
[----:B------:R-:W-:Y:S01]  /*3ae0*/  FFMA.FTZ R3, R117, R226, R176 ;  /* 0x000000e275037223 */ /* 0x000fe200000100b0 */
[----:B------:R-:W-:Y:S01]  /*3af0*/  FFMA.FTZ R180, R171, R172, R180 ;  /* 0x000000acabb47223 */ /* 0x000fe200000100b4 */
[-C--:B------:R-:W-:Y:S01]  /*3b00*/  FFMA.FTZ R176, R174, R208.reuse, R191 ;  /* 0x000000d0aeb07223 */ /* 0x080fe200000100bf */
[----:B------:R-:W-:Y:S01]  /*3b10*/  @!P5 LEA R171, R77, UR27, 0x3 ;  /* 0x0000001b4dabdc11 */ /* 0x000fe2000f8e18ff */
[----:B------:R-:W-:Y:S01]  /*3b20*/  FFMA.FTZ R174, R146, R208, R3 ;  /* 0x000000d092ae7223 */ /* 0x000fe20000010003 */
[----:B------:R-:W-:Y:S01]  /*3b30*/  FFMA.FTZ R178, R169, R180, R178 ;  /* 0x000000b4a9b27223 */ /* 0x000fe200000100b2 */
[----:B------:R-:W-:Y:S01]  /*3b40*/  FFMA.FTZ R170, R170, R176, R189 ;  /* 0x000000b0aaaa7223 */ /* 0x000fe200000100bd */
[----:B------:R-:W-:Y:S01]  /*3b50*/  FFMA.FTZ R188, R133, -R188, R176 ;  /* 0x800000bc85bc7223 */ /* 0x000fe200000100b0 */
[----:B------:R-:W-:Y:S01]  /*3b60*/  FFMA.FTZ R3, R115, R176, R174 ;  /* 0x000000b073037223 */ /* 0x000fe200000100ae */
[----:B------:R-:W-:Y:S01]  /*3b70*/  FFMA.FTZ R168, R168, R178, R179 ;  /* 0x000000b2a8a87223 */ /* 0x000fe200000100b3 */
[----:B------:R-:W-:Y:S01]  /*3b80*/  FFMA.FTZ R202, R167, R170, R202 ;  /* 0x000000aaa7ca7223 */ /* 0x000fe200000100ca */
[----:B------:R-:W-:Y:S01]  /*3b90*/  FFMA.FTZ R184, R131, -R184, R170 ;  /* 0x800000b883b87223 */ /* 0x000fe200000100aa */
[----:B------:R-:W-:Y:S01]  /*3ba0*/  FFMA.FTZ R170, R144, R170, R3 ;  /* 0x000000aa90aa7223 */ /* 0x000fe20000010003 */
[----:B------:R-:W-:Y:S01]  /*3bb0*/  SHF.R.U32.HI R3, RZ, 0x1, R20 ;  /* 0x00000001ff037819 */ /* 0x000fe20000011614 */
[----:B------:R-:W-:Y:S01]  /*3bc0*/  FFMA.FTZ R166, R166, R168, R163 ;  /* 0x000000a8a6a67223 */ /* 0x000fe200000100a3 */
[----:B------:R-:W-:Y:S01]  /*3bd0*/  FFMA.FTZ R176, R165, R202, R194 ;  /* 0x000000caa5b07223 */ /* 0x000fe200000100c2 */
[----:B------:R-:W-:Y:S01]  /*3be0*/  FFMA.FTZ R182, R129, -R182, R202 ;  /* 0x800000b681b67223 */ /* 0x000fe200000100ca */
[----:B------:R-:W-:Y:S01]  /*3bf0*/  LEA R163, R20, R3, 0x4 ;  /* 0x0000000314a37211 */ /* 0x000fe200078e20ff */
[----:B------:R-:W-:Y:S01]  /*3c00*/  FMUL.FTZ R3, R93, R166 ;  /* 0x000000a65d037220 */ /* 0x000fe20000410000 */
[----:B------:R-:W-:Y:S01]  /*3c10*/  FFMA.FTZ R165, R113, R202, R170 ;  /* 0x000000ca71a57223 */ /* 0x000fe200000100aa */
[----:B------:R-:W-:Y:S01]  /*3c20*/  FFMA.FTZ R202, R158, R176, R159 ;  /* 0x000000b09eca7223 */ /* 0x000fe2000001009f */
[----:B------:R-:W-:Y:S01]  /*3c30*/  FMUL.FTZ R170, R90, R168 ;  /* 0x000000a85aaa7220 */ /* 0x000fe20000410000 */
[----:B------:R-:W-:Y:S01]  /*3c40*/  FFMA.FTZ R158, R2, R3, RZ ;  /* 0x00000003029e7223 */ /* 0x000fe200000100ff */
[----:B------:R-:W-:Y:S01]  /*3c50*/  FMUL.FTZ R159, R91, R178 ;  /* 0x000000b25b9f7220 */ /* 0x000fe20000410000 */
[----:B------:R-:W-:Y:S01]  /*3c60*/  FFMA.FTZ R162, R127, -R162, R176 ;  /* 0x800000a27fa27223 */ /* 0x000fe200000100b0 */
[----:B------:R-:W-:Y:S01]  /*3c70*/  FFMA.FTZ R176, R142, R176, R165 ;  /* 0x000000b08eb07223 */ /* 0x000fe200000100a5 */
[----:B------:R-:W-:Y:S01]  /*3c80*/  FFMA.FTZ R158, R203, R170, R158 ;  /* 0x000000aacb9e7223 */ /* 0x000fe2000001009e */
[-C--:B------:R-:W-:Y:S01]  /*3c90*/  FMUL.FTZ R165, R62, R159.reuse ;  /* 0x0000009f3ea57220 */ /* 0x080fe20000410000 */
[----:B------:R-:W-:Y:S01]  /*3ca0*/  FMUL.FTZ R174, R88, R180 ;  /* 0x000000b458ae7220 */ /* 0x000fe20000410000 */
[----:B------:R-:W-:Y:S01]  /*3cb0*/  LEA R194, R163, UR27, 0x2 ;  /* 0x0000001ba3c27c11 */ /* 0x000fe2000f8e10ff */
[----:B------:R-:W-:Y:S01]  /*3cc0*/  FFMA.FTZ R159, R201, R159, R158 ;  /* 0x0000009fc99f7223 */ /* 0x000fe2000001009e */
[----:B------:R-:W-:Y:S01]  /*3cd0*/  FMUL.FTZ R169, R89, R172 ;  /* 0x000000ac59a97220 */ /* 0x000fe20000410000 */
[----:B------:R-:W-:Y:S01]  /*3ce0*/  FMUL.FTZ R163, R60, R3 ;  /* 0x000000033ca37220 */ /* 0x000fe20000410000 */
[----:B------:R-:W-:Y:S01]  /*3cf0*/  FMUL.FTZ R3, R61, R170 ;  /* 0x000000aa3d037220 */ /* 0x000fe20000410000 */
[----:B------:R-:W-:Y:S01]  /*3d00*/  FFMA.FTZ R159, R216, R174, R159 ;  /* 0x000000aed89f7223 */ /* 0x000fe2000001009f */
[----:B------:R0:W-:Y:S01]  /*3d10*/  @!P5 STS.64 [R171+0x1b48], R10 ;  /* 0x001b480aab00d388 */ /* 0x0001e20000000a00 */
[----:B------:R-:W-:Y:S01]  /*3d20*/  FMUL.FTZ R158, R86, R186 ;  /* 0x000000ba569e7220 */ /* 0x000fe20000410000 */
[----:B------:R-:W-:Y:S01]  /*3d30*/  FMUL.FTZ R170, R84, R183 ;  /* 0x000000b754aa7220 */ /* 0x000fe20000410000 */
[----:B------:R-:W-:Y:S01]  /*3d40*/  FMUL.FTZ R167, R63, R174 ;  /* 0x000000ae3fa77220 */ /* 0x000fe20000410000 */
[----:B------:R1:W-:Y:S01]  /*3d50*/  STS [R194+0x850], R163 ;  /* 0x000850a3c2007388 */ /* 0x0003e20000000800 */
[----:B------:R-:W-:Y:S01]  /*3d60*/  FMUL.FTZ R174, R76, R161 ;  /* 0x000000a14cae7220 */ /* 0x000fe20000410000 */
[----:B------:R-:W-:Y:S01]  /*3d70*/  FMUL.FTZ R175, R67, R170 ;  /* 0x000000aa43af7220 */ /* 0x000fe20000410000 */
[----:B------:R-:W-:Y:S01]  /*3d80*/  FFMA.FTZ R196, R137, -R196, R226 ;  /* 0x800000c489c47223 */ /* 0x000fe200000100e2 */
[----:B------:R2:W-:Y:S01]  /*3d90*/  STS [R24+0x4], R3 ;  /* 0x0000040318007388 */ /* 0x0005e20000000800 */
[----:B------:R-:W-:Y:S01]  /*3da0*/  FFMA.FTZ R190, R135, -R190, R208 ;  /* 0x800000be87be7223 */ /* 0x000fe200000100d0 */
[----:B------:R-:W-:Y:S01]  /*3db0*/  FFMA.FTZ R155, R155, R202, R160 ;  /* 0x000000ca9b9b7223 */ /* 0x000fe200000100a0 */
[----:B------:R-:W-:-:S04]  /*3dc0*/  IMAD.WIDE.U32 R12, R77, UR36, R12 ;  /* 0x000000244d0c7c25 */ /* 0x000fc8000f8e000c */
[----:B0-----:R-:W-:Y:S01]  /*3dd0*/  FFMA.FTZ R10, R214, R169, R159 ;  /* 0x000000a9d60a7223 */ /* 0x001fe2000001009f */
[----:B------:R-:W-:Y:S01]  /*3de0*/  FMUL.FTZ R171, R87, R192 ;  /* 0x000000c057ab7220 */ /* 0x000fe20000410000 */
[----:B-1----:R-:W-:Y:S01]  /*3df0*/  FMUL.FTZ R163, R65, R158 ;  /* 0x0000009e41a37220 */ /* 0x002fe20000410000 */
[----:B------:R-:W-:Y:S01]  /*3e00*/  FMUL.FTZ R159, R83, R218 ;  /* 0x000000da539f7220 */ /* 0x000fe20000410000 */
[----:B------:R0:W-:Y:S01]  /*3e10*/  STS [R24+0x8], R165 ;  /* 0x000008a518007388 */ /* 0x0001e20000000800 */
[----:B------:R-:W-:Y:S01]  /*3e20*/  FMUL.FTZ R173, R66, R171 ;  /* 0x000000ab42ad7220 */ /* 0x000fe20000410000 */
[----:B--2---:R-:W-:Y:S01]  /*3e30*/  FFMA.FTZ R3, R197, R158, R10 ;  /* 0x0000009ec5037223 */ /* 0x004fe2000001000a */
        /* <DEDUP_REMOVED lines=9> */
[----:B------:R-:W-:Y:S01]  /*3ed0*/  FMUL.FTZ R170, R78, R222 ;  /* 0x000000de4eaa7220 */ /* 0x000fe20000410000 */
[----:B------:R0:W-:Y:S01]  /*3ee0*/  STS [R24+0xc], R167 ;  /* 0x00000ca718007388 */ /* 0x0001e20000000800 */
[----:B-1----:R-:W-:Y:S01]  /*3ef0*/  FMUL.FTZ R163, R70, R159 ;  /* 0x0000009f46a37220 */ /* 0x002fe20000410000 */
[----:B------:R-:W-:Y:S01]  /*3f00*/  FMUL.FTZ R171, R72, R169 ;  /* 0x000000a948ab7220 */ /* 0x000fe20000410000 */
[----:B------:R-:W-:Y:S01]  /*3f10*/  FFMA.FTZ R3, R196, R177, R3 ;  /* 0x000000b1c4037223 */ /* 0x000fe20000010003 */
[----:B------:R1:W-:Y:S01]  /*3f20*/  STS [R24+0x10], R11 ;  /* 0x0000100b18007388 */ /* 0x0003e20000000800 */
[----:B--2---:R-:W-:Y:S01]  /*3f30*/  FMUL.FTZ R173, R79, R164 ;  /* 0x000000a44fad7220 */ /* 0x004fe20000410000 */
[----:B------:R-:W-:Y:S01]  /*3f40*/  FFMA.FTZ R156, R15, -R156, R202 ;  /* 0x8000009c0f9c7223 */ /* 0x000fe200000100ca */
[----:B------:R-:W-:Y:S01]  /*3f50*/  FFMA.FTZ R3, R190, R10, R3 ;  /* 0x0000000abe037223 */ /* 0x000fe20000010003 */
[----:B------:R2:W-:Y:S01]  /*3f60*/  STS [R24+0x1c], R175 ;  /* 0x00001caf18007388 */ /* 0x0005e20000000800 */
[----:B------:R-:W-:Y:S01]  /*3f70*/  FFMA.FTZ R157, R14, -R157, R155 ;  /* 0x8000009d0e9d7223 */ /* 0x000fe2000001009b */
[----:B0-----:R-:W-:Y:S01]  /*3f80*/  FMUL.FTZ R167, R71, R158 ;  /* 0x0000009e47a77220 */ /* 0x001fe20000410000 */
[----:B------:R-:W-:Y:S01]  /*3f90*/  FFMA.FTZ R3, R188, R159, R3 ;  /* 0x0000009fbc037223 */ /* 0x000fe20000010003 */
[----:B------:R0:W-:Y:S01]  /*3fa0*/  STS [R24+0x20], R165 ;  /* 0x000020a518007388 */ /* 0x0001e20000000800 */
[----:B-1----:R-:W-:-:S02]  /*3fb0*/  FMUL.FTZ R11, R69, R10 ;  /* 0x0000000a450b7220 */ /* 0x002fc40000410000 */
[----:B------:R-:W-:Y:S01]  /*3fc0*/  FFMA.FTZ R3, R184, R158, R3 ;  /* 0x0000009eb8037223 */ /* 0x000fe20000010003 */
[----:B------:R1:W-:Y:S01]  /*3fd0*/  STS [R24+0x28], R163 ;  /* 0x000028a318007388 */ /* 0x0003e20000000800 */
[----:B------:R-:W-:Y:S01]  /*3fe0*/  LEA R10, P0, R12, UR38, 0x2 ;  /* 0x000000260c0a7c11 */ /* 0x000fe2000f8010ff */
[----:B--2---:R-:W-:Y:S01]  /*3ff0*/  FMUL.FTZ R175, R75, R174 ;  /* 0x000000ae4baf7220 */ /* 0x004fe20000410000 */
[----:B------:R-:W-:Y:S01]  /*4000*/  FFMA.FTZ R3, R182, R169, R3 ;  /* 0x000000a9b6037223 */ /* 0x000fe20000010003 */
[----:B------:R2:W-:Y:S01]  /*4010*/  STS [R24+0x24], R11 ;  /* 0x0000240b18007388 */ /* 0x0005e20000000800 */
[-C--:B0-----:R-:W-:Y:S02]  /*4020*/  FMUL.FTZ R165, R73, R170.reuse ;  /* 0x000000aa49a57220 */ /* 0x081fe40000410000 */
[----:B------:R-:W-:Y:S01]  /*4030*/  FFMA.FTZ R3, R162, R170, R3 ;  /* 0x000000aaa2037223 */ /* 0x000fe20000010003 */
[----:B------:R-:W-:Y:S01]  /*4040*/  STS [R24+0x2c], R167 ;  /* 0x00002ca718007388 */ /* 0x000fe20000000800 */
[----:B-1----:R-:W-:-:S02]  /*4050*/  FMUL.FTZ R163, R74, R173 ;  /* 0x000000ad4aa37220 */ /* 0x002fc40000410000 */
[----:B------:R-:W-:Y:S01]  /*4060*/  FFMA.FTZ R158, R156, R173, R3 ;  /* 0x000000ad9c9e7223 */ /* 0x000fe20000010003 */
[----:B------:R-:W-:Y:S01]  /*4070*/  STS [R24+0x30], R171 ;  /* 0x000030ab18007388 */ /* 0x000fe20000000800 */
[C---:B------:R-:W-:Y:S02]  /*4080*/  IADD3 R3, PT, PT, R20.reuse, 0x40, RZ ;  /* 0x0000004014037810 */ /* 0x040fe40007ffe0ff */
[----:B--2---:R-:W-:Y:S01]  /*4090*/  IADD3 R11, PT, PT, R20, 0x20, RZ ;  /* 0x00000020140b7810 */ /* 0x004fe20007ffe0ff */
[----:B------:R-:W-:Y:S01]  /*40a0*/  STS [R24+0x34], R165 ;  /* 0x000034a518007388 */ /* 0x000fe20000000800 */
[-C--:B------:R-:W-:Y:S02]  /*40b0*/  LEA.HI R3, R3, R20.reuse, RZ, 0x1b ;  /* 0x0000001403037211 */ /* 0x080fe400078fd8ff */
[----:B------:R-:W-:Y:S01]  /*40c0*/  LEA.HI R11, R11, R20, RZ, 0x1b ;  /* 0x000000140b0b7211 */ /* 0x000fe200078fd8ff */
[----:B------:R0:W-:Y:S03]  /*40d0*/  STS [R24+0x38], R163 ;  /* 0x000038a318007388 */ /* 0x0001e60000000800 */
[----:B------:R-:W-:Y:S01]  /*40e0*/  LEA R159, R11, UR27, 0x2 ;  /* 0x0000001b0b9f7c11 */ /* 0x000fe2000f8e10ff */
[----:B------:R1:W-:Y:S01]  /*40f0*/  STS [R24+0x3c], R175 ;  /* 0x00003caf18007388 */ /* 0x0003e20000000800 */
[----:B------:R-:W-:-:S02]  /*4100*/  IMAD R11, R77, UR37, R13 ;  /* 0x000000254d0b7c24 */ /* 0x000fc4000f8e020d */
[----:B------:R-:W-:Y:S01]  /*4110*/  FFMA.FTZ R13, R111, R202, R176 ;  /* 0x000000ca6f0d7223 */ /* 0x000fe200000100b0 */
[----:B------:R-:W-:Y:S01]  /*4120*/  BAR.SYNC.DEFER_BLOCKING 0x0 ;  /* 0x0000000000007b1d */ /* 0x000fe20000010000 */
[----:B0-----:R-:W-:Y:S02]  /*4130*/  MOV R163, UR20 ;  /* 0x0000001400a37c02 */ /* 0x001fe40008000f00 */
[----:B------:R-:W-:Y:S01]  /*4140*/  LEA.HI.X R11, R12, UR39, R11, 0x2, P0 ;  /* 0x000000270c0b7c11 */ /* 0x000fe200080f140b */
[----:B------:R-:W-:Y:S01]  /*4150*/  FFMA.FTZ R12, R132, R155, R13 ;  /* 0x0000009b840c7223 */ /* 0x000fe2000001000d */
[----:B------:R-:W-:Y:S01]  /*4160*/  IADD3 R160, PT, PT, R163, -UR22, -R20 ;  /* 0x80000016a3a07c10 */ /* 0x000fe2000fffe814 */
[----:B------:R-:W-:Y:S01]  /*4170*/  FFMA.FTZ R13, R157, R174, R158 ;  /* 0x000000ae9d0d7223 */ /* 0x000fe2000001009e */
[----:B------:R-:W-:Y:S02]  /*4180*/  IADD3 R155, PT, PT, R20, 0x60, RZ ;  /* 0x00000060149b7810 */ /* 0x000fe40007ffe0ff */
[----:B------:R-:W-:-:S02]  /*4190*/  ISETP.GE.AND P6, PT, R160, 0x1, PT ;  /* 0x00000001a000780c */ /* 0x000fc40003fc6270 */
[----:B------:R-:W-:Y:S02]  /*41a0*/  IADD3 R163, PT, PT, R20, 0x80, RZ ;  /* 0x0000008014a37810 */ /* 0x000fe40007ffe0ff */
[----:B------:R-:W-:Y:S02]  /*41b0*/  LEA.HI R155, R155, R20, RZ, 0x1b ;  /* 0x000000149b9b7211 */ /* 0x000fe400078fd8ff */
[----:B------:R-:W-:Y:S02]  /*41c0*/  LEA R158, R3, UR27, 0x2 ;  /* 0x0000001b039e7c11 */ /* 0x000fe4000f8e10ff */
[C---:B------:R-:W-:Y:S02]  /*41d0*/  ISETP.GE.AND P3, PT, R160.reuse, 0x21, PT ;  /* 0x00000021a000780c */ /* 0x040fe40003f66270 */
[C---:B------:R-:W-:Y:S02]  /*41e0*/  ISETP.GE.AND P2, PT, R160.reuse, 0x41, PT ;  /* 0x00000041a000780c */ /* 0x040fe40003f46270 */
[C---:B------:R-:W-:Y:S01]  /*41f0*/  ISETP.GE.AND P1, PT, R160.reuse, 0x61, PT ;  /* 0x00000061a000780c */ /* 0x040fe20003f26270 */
[----:B------:R-:W0:Y:S01]  /*4200*/  LDS R159, [R159+0x8d0] ;  /* 0x0008d0009f9f7984 */ /* 0x000e220000000800 */
[----:B------:R-:W-:Y:S01]  /*4210*/  ISETP.GE.AND P0, PT, R160, 0x81, PT ;  /* 0x00000081a000780c */ /* 0x000fe20003f06270 */
[----:B-1----:R-:W-:-:S12]  /*4220*/  @!P6 BRA `(.L_x_7003) ;  /* 0x000000000010e947 */ /* 0x002fd80003800000 */
[----:B------:R-:W-:-:S04]  /*4230*/  LEA.HI R3, R20, R20, RZ, 0x1b ;  /* 0x0000001414037211 */ /* 0x000fc800078fd8ff */
[----:B------:R-:W-:-:S06]  /*4240*/  LEA R3, R3, UR27, 0x2 ;  /* 0x0000001b03037c11 */ /* 0x000fcc000f8e10ff */
[----:B------:R-:W1:Y:S04]  /*4250*/  LDS R3, [R3+0x850] ;  /* 0x0008500003037984 */ /* 0x000e680000000800 */
[----:B-1----:R1:W-:Y:S02]  /*4260*/  REDG.E.ADD.F32.FTZ.RN.STRONG.GPU desc[UR24][R10.64], R3 ;  /* 0x000000030a0079a6 */ /* 0x0023e4000c12f318 */
.L_x_7003:
[----:B------:R-:W-:Y:S05]  /*4270*/  BSYNC.RECONVERGENT B0 ;  /* 0x0000000000007941 */ /* 0x000fea0003800200 */
.L_x_7002:
[----:B------:R-:W-:Y:S01]  /*4280*/  BSSY.RECONVERGENT B0, `(.L_x_7004) ;  /* 0x0000004000007945 */ /* 0x000fe20003800200 */
[----:B------:R-:W-:-:S03]  /*4290*/  ISETP.GE.AND P6, PT, R160, 0xa1, PT ;  /* 0x000000a1a000780c */ /* 0x000fc60003fc6270 */
[----:B------:R-:W-:Y:S10]  /*42a0*/  @!P3 BRA `(.L_x_7005) ;  /* 0x000000000004b947 */ /* 0x000ff40003800000 */
[----:B0-----:R2:W-:Y:S02]  /*42b0*/  REDG.E.ADD.F32.FTZ.RN.STRONG.GPU desc[UR24][R10.64+0x80], R159 ;  /* 0x0000809f0a0079a6 */ /* 0x0015e4000c12f318 */
.L_x_7005:
[----:B------:R-:W-:Y:S05]  /*42c0*/  BSYNC.RECONVERGENT B0 ;  /* 0x0000000000007941 */ /* 0x000fea0003800200 */
.L_x_7004:
[----:B-1----:R1:W3:Y:S01]  /*42d0*/  LDS R3, [R158+0x950] ;  /* 0x000950009e037984 */ /* 0x0022e20000000800 */
[----:B------:R-:W-:Y:S01]  /*42e0*/  BSSY.RECONVERGENT B0, `(.L_x_7006) ;  /* 0x0000006000007945 */ /* 0x000fe20003800200 */
[----:B0-2---:R-:W-:Y:S02]  /*42f0*/  IADD3 R159, PT, PT, R20, 0xa0, RZ ;  /* 0x000000a0149f7810 */ /* 0x005fe40007ffe0ff */
[----:B------:R-:W-:Y:S02]  /*4300*/  LEA.HI R163, R163, R20, RZ, 0x1b ;  /* 0x00000014a3a37211 */ /* 0x000fe400078fd8ff */
[----:B------:R-:W-:Y:S01]  /*4310*/  LEA R155, R155, UR27, 0x2 ;  /* 0x0000001b9b9b7c11 */ /* 0x000fe2000f8e10ff */
[----:B------:R-:W-:Y:S06]  /*4320*/  @!P2 BRA `(.L_x_7007) ;  /* 0x000000000004a947 */ /* 0x000fec0003800000 */
[----:B---3--:R0:W-:Y:S02]  /*4330*/  REDG.E.ADD.F32.FTZ.RN.STRONG.GPU desc[UR24][R10.64+0x100], R3 ;  /* 0x000100030a0079a6 */ /* 0x0081e4000c12f318 */
.L_x_7007:
[----:B------:R-:W-:Y:S05]  /*4340*/  BSYNC.RECONVERGENT B0 ;  /* 0x0000000000007941 */ /* 0x000fea0003800200 */
.L_x_7006:
[----:B0--3--:R0:W2:Y:S01]  /*4350*/  LDS R3, [R155+0x9d0] ;  /* 0x0009d0009b037984 */ /* 0x0090a20000000800 */
[----:B------:R-:W-:Y:S01]  /*4360*/  BSSY.RECONVERGENT B0, `(.L_x_7008) ;  /* 0x0000005000007945 */ /* 0x000fe20003800200 */
[----:B------:R-:W-:Y:S02]  /*4370*/  LEA.HI R159, R159, R20, RZ, 0x1b ;  /* 0x000000149f9f7211 */ /* 0x000fe400078fd8ff */
[----:B------:R-:W-:Y:S01]  /*4380*/  LEA R163, R163, UR27, 0x2 ;  /* 0x0000001ba3a37c11 */ /* 0x000fe2000f8e10ff */
[----:B------:R-:W-:Y:S06]  /*4390*/  @!P1 BRA `(.L_x_7009) ;  /* 0x0000000000049947 */ /* 0x000fec0003800000 */
[----:B--2---:R3:W-:Y:S02]  /*43a0*/  REDG.E.ADD.F32.FTZ.RN.STRONG.GPU desc[UR24][R10.64+0x180], R3 ;  /* 0x000180030a0079a6 */ /* 0x0047e4000c12f318 */
.L_x_7009:
[----:B------:R-:W-:Y:S05]  /*43b0*/  BSYNC.RECONVERGENT B0 ;  /* 0x0000000000007941 */ /* 0x000fea0003800200 */
.L_x_7008:
[----:B--23--:R2:W3:Y:S01]  /*43c0*/  LDS R3, [R163+0xa50] ;  /* 0x000a5000a3037984 */ /* 0x00c4e20000000800 */
[----:B------:R-:W-:Y:S01]  /*43d0*/  BSSY.RECONVERGENT B0, `(.L_x_7010) ;  /* 0x0000004000007945 */ /* 0x000fe20003800200 */
[----:B-1----:R-:W-:-:S03]  /*43e0*/  LEA R158, R159, UR27, 0x2 ;  /* 0x0000001b9f9e7c11 */ /* 0x002fc6000f8e10ff */
[----:B------:R-:W-:Y:S05]  /*43f0*/  @!P0 BRA `(.L_x_7011) ;  /* 0x0000000000048947 */ /* 0x000fea0003800000 */
[----:B---3--:R1:W-:Y:S02]  /*4400*/  REDG.E.ADD.F32.FTZ.RN.STRONG.GPU desc[UR24][R10.64+0x200], R3 ;  /* 0x000200030a0079a6 */ /* 0x0083e4000c12f318 */
.L_x_7011:
[----:B------:R-:W-:Y:S05]  /*4410*/  BSYNC.RECONVERGENT B0 ;  /* 0x0000000000007941 */ /* 0x000fea0003800200 */
.L_x_7010:
[----:B-1-3--:R1:W3:Y:S01]  /*4420*/  LDS R3, [R158+0xad0] ;  /* 0x000ad0009e037984 */ /* 0x00a2e20000000800 */
[----:B------:R-:W-:Y:S01]  /*4430*/  BSSY.RECONVERGENT B0, `(.L_x_7012) ;  /* 0x0000005000007945 */ /* 0x000fe20003800200 */
[C---:B0-----:R-:W-:Y:S02]  /*4440*/  IADD3 R155, PT, PT, R20.reuse, 0xc0, RZ ;  /* 0x000000c0149b7810 */ /* 0x041fe40007ffe0ff */
[----:B------:R-:W-:Y:S01]  /*4450*/  IADD3 R159, PT, PT, R20, 0xe0, RZ ;  /* 0x000000e0149f7810 */ /* 0x000fe20007ffe0ff */
[----:B------:R-:W-:Y:S06]  /*4460*/  @!P6 BRA `(.L_x_7013) ;  /* 0x000000000004e947 */ /* 0x000fec0003800000 */
[----:B---3--:R0:W-:Y:S02]  /*4470*/  REDG.E.ADD.F32.FTZ.RN.STRONG.GPU desc[UR24][R10.64+0x280], R3 ;  /* 0x000280030a0079a6 */ /* 0x0081e4000c12f318 */
.L_x_7013:
[----:B------:R-:W-:Y:S05]  /*4480*/  BSYNC.RECONVERGENT B0 ;  /* 0x0000000000007941 */ /* 0x000fea0003800200 */
.L_x_7012:
[----:B0--3--:R-:W-:Y:S01]  /*4490*/  IADD3 R3, PT, PT, R20, 0x100, RZ ;  /* 0x0000010014037810 */ /* 0x009fe20007ffe0ff */
[----:B------:R-:W-:Y:S01]  /*44a0*/  BSSY.RECONVERGENT B0, `(.L_x_7014) ;  /* 0x000000f000007945 */ /* 0x000fe20003800200 */
[-C--:B------:R-:W-:Y:S02]  /*44b0*/  LEA.HI R155, R155, R20.reuse, RZ, 0x1b ;  /* 0x000000149b9b7211 */ /* 0x080fe400078fd8ff */
[-C--:B-1----:R-:W-:Y:S02]  /*44c0*/  LEA.HI R158, R3, R20.reuse, RZ, 0x1b ;  /* 0x00000014039e7211 */ /* 0x082fe400078fd8ff */
[----:B------:R-:W-:Y:S02]  /*44d0*/  LEA R3, R155, UR27, 0x2 ;  /* 0x0000001b9b037c11 */ /* 0x000fe4000f8e10ff */
[----:B------:R-:W-:Y:S02]  /*44e0*/  ISETP.GE.AND P6, PT, R160, 0xc1, PT ;  /* 0x000000c1a000780c */ /* 0x000fe40003fc6270 */
[----:B------:R-:W-:-:S02]  /*44f0*/  LEA.HI R159, R159, R20, RZ, 0x1b ;  /* 0x000000149f9f7211 */ /* 0x000fc400078fd8ff */
[----:B------:R-:W0:Y:S01]  /*4500*/  LDS R3, [R3+0xb50] ;  /* 0x000b500003037984 */ /* 0x000e220000000800 */
[----:B--2---:R-:W-:Y:S02]  /*4510*/  IADD3 R163, PT, PT, R20, 0x120, RZ ;  /* 0x0000012014a37810 */ /* 0x004fe40007ffe0ff */
[----:B------:R-:W-:Y:S02]  /*4520*/  LEA R159, R159, UR27, 0x2 ;  /* 0x0000001b9f9f7c11 */ /* 0x000fe4000f8e10ff */
[C---:B------:R-:W-:Y:S02]  /*4530*/  ISETP.GE.AND P0, PT, R160.reuse, 0xe1, PT ;  /* 0x000000e1a000780c */ /* 0x040fe40003f06270 */
[C---:B------:R-:W-:Y:S02]  /*4540*/  ISETP.GE.AND P1, PT, R160.reuse, 0x101, PT ;  /* 0x00000101a000780c */ /* 0x040fe40003f26270 */
[C---:B------:R-:W-:Y:S02]  /*4550*/  ISETP.GE.AND P2, PT, R160.reuse, 0x121, PT ;  /* 0x00000121a000780c */ /* 0x040fe40003f46270 */
[----:B------:R-:W-:Y:S01]  /*4560*/  ISETP.GE.AND P3, PT, R160, 0x141, PT ;  /* 0x00000141a000780c */ /* 0x000fe20003f66270 */
[----:B------:R-:W-:-:S12]  /*4570*/  @!P6 BRA `(.L_x_7015) ;  /* 0x000000000004e947 */ /* 0x000fd80003800000 */
[----:B0-----:R1:W-:Y:S02]  /*4580*/  REDG.E.ADD.F32.FTZ.RN.STRONG.GPU desc[UR24][R10.64+0x300], R3 ;  /* 0x000300030a0079a6 */ /* 0x0013e4000c12f318 */
.L_x_7015:
[----:B------:R-:W-:Y:S05]  /*4590*/  BSYNC.RECONVERGENT B0 ;  /* 0x0000000000007941 */ /* 0x000fea0003800200 */
.L_x_7014:
[----:B01----:R0:W1:Y:S01]  /*45a0*/  LDS R3, [R159+0xbd0] ;  /* 0x000bd0009f037984 */ /* 0x0030620000000800 */
[----:B------:R-:W-:Y:S01]  /*45b0*/  BSSY.RECONVERGENT B0, `(.L_x_7016) ;  /* 0x0000006000007945 */ /* 0x000fe20003800200 */
[----:B------:R-:W-:Y:S02]  /*45c0*/  IADD3 R155, PT, PT, R20, 0x140, RZ ;  /* 0x00000140149b7810 */ /* 0x000fe40007ffe0ff */
[----:B------:R-:W-:Y:S02]  /*45d0*/  LEA.HI R163, R163, R20, RZ, 0x1b ;  /* 0x00000014a3a37211 */ /* 0x000fe400078fd8ff */
[----:B------:R-:W-:Y:S01]  /*45e0*/  LEA R158, R158, UR27, 0x2 ;  /* 0x0000001b9e9e7c11 */ /* 0x000fe2000f8e10ff */
[----:B------:R-:W-:Y:S06]  /*45f0*/  @!P0 BRA `(.L_x_7017) ;  /* 0x0000000000048947 */ /* 0x000fec0003800000 */
[----:B-1----:R2:W-:Y:S02]  /*4600*/  REDG.E.ADD.F32.FTZ.RN.STRONG.GPU desc[UR24][R10.64+0x380], R3 ;  /* 0x000380030a0079a6 */ /* 0x0025e4000c12f318 */
.L_x_7017:
[----:B------:R-:W-:Y:S05]  /*4610*/  BSYNC.RECONVERGENT B0 ;  /* 0x0000000000007941 */ /* 0x000fea0003800200 */
.L_x_7016:
[----:B-12---:R1:W2:Y:S01]  /*4620*/  LDS R3, [R158+0xc50] ;  /* 0x000c50009e037984 */ /* 0x0062a20000000800 */
[----:B------:R-:W-:Y:S01]  /*4630*/  BSSY.RECONVERGENT B0, `(.L_x_7018) ;  /* 0x0000005000007945 */ /* 0x000fe20003800200 */
[----:B------:R-:W-:Y:S02]  /*4640*/  LEA.HI R155, R155, R20, RZ, 0x1b ;  /* 0x000000149b9b7211 */ /* 0x000fe400078fd8ff */
[----:B------:R-:W-:Y:S01]  /*4650*/  LEA R163, R163, UR27, 0x2 ;  /* 0x0000001ba3a37c11 */ /* 0x000fe2000f8e10ff */
[----:B------:R-:W-:Y:S06]  /*4660*/  @!P1 BRA `(.L_x_7019) ;  /* 0x0000000000049947 */ /* 0x000fec0003800000 */
[----:B--2---:R3:W-:Y:S02]  /*4670*/  REDG.E.ADD.F32.FTZ.RN.STRONG.GPU desc[UR24][R10.64+0x400], R3 ;  /* 0x000400030a0079a6 */ /* 0x0047e4000c12f318 */
.L_x_7019:
[----:B------:R-:W-:Y:S05]  /*4680*/  BSYNC.RECONVERGENT B0 ;  /* 0x0000000000007941 */ /* 0x000fea0003800200 */
.L_x_7018:
[----:B--23--:R2:W3:Y:S01]  /*4690*/  LDS R3, [R163+0xcd0] ;  /* 0x000cd000a3037984 */ /* 0x00c4e20000000800 */
[----:B------:R-:W-:Y:S01]  /*46a0*/  BSSY.RECONVERGENT B0, `(.L_x_7020) ;  /* 0x0000005000007945 */ /* 0x000fe20003800200 */
[----:B0-----:R-:W-:Y:S02]  /*46b0*/  IADD3 R159, PT, PT, R20, 0x160, RZ ;  /* 0x00000160149f7810 */ /* 0x001fe40007ffe0ff */
[----:B-1----:R-:W-:Y:S01]  /*46c0*/  LEA R158, R155, UR27, 0x2 ;  /* 0x0000001b9b9e7c11 */ /* 0x002fe2000f8e10ff */
[----:B------:R-:W-:Y:S06]  /*46d0*/  @!P2 BRA `(.L_x_7021) ;  /* 0x000000000004a947 */ /* 0x000fec0003800000 */
[----:B---3--:R0:W-:Y:S02]  /*46e0*/  REDG.E.ADD.F32.FTZ.RN.STRONG.GPU desc[UR24][R10.64+0x480], R3 ;  /* 0x000480030a0079a6 */ /* 0x0081e4000c12f318 */
.L_x_7021:
[----:B------:R-:W-:Y:S05]  /*46f0*/  BSYNC.RECONVERGENT B0 ;  /* 0x0000000000007941 */ /* 0x000fea0003800200 */
.L_x_7020:
[----:B0--3--:R0:W1:Y:S01]  /*4700*/  LDS R3, [R158+0xd50] ;  /* 0x000d50009e037984 */ /* 0x0090620000000800 */
[----:B------:R-:W-:Y:S01]  /*4710*/  BSSY.RECONVERGENT B0, `(.L_x_7022) ;  /* 0x0000005000007945 */ /* 0x000fe20003800200 */
[----:B------:R-:W-:Y:S02]  /*4720*/  IADD3 R155, PT, PT, R20, 0x1a0, RZ ;  /* 0x000001a0149b7810 */ /* 0x000fe40007ffe0ff */
[----:B------:R-:W-:Y:S01]  /*4730*/  LEA.HI R159, R159, R20, RZ, 0x1b ;  /* 0x000000149f9f7211 */ /* 0x000fe200078fd8ff */
[----:B------:R-:W-:Y:S06]  /*4740*/  @!P3 BRA `(.L_x_7023) ;  /* 0x000000000004b947 */ /* 0x000fec0003800000 */
[----:B-1----:R3:W-:Y:S02]  /*4750*/  REDG.E.ADD.F32.FTZ.RN.STRONG.GPU desc[UR24][R10.64+0x500], R3 ;  /* 0x000500030a0079a6 */ /* 0x0027e4000c12f318 */
.L_x_7023:
[----:B------:R-:W-:Y:S05]  /*4760*/  BSYNC.RECONVERGENT B0 ;  /* 0x0000000000007941 */ /* 0x000fea0003800200 */
.L_x_7022:
[----:B-1-3--:R-:W-:Y:S01]  /*4770*/  LEA R3, R159, UR27, 0x2 ;  /* 0x0000001b9f037c11 */ /* 0x00afe2000f8e10ff */
[----:B------:R-:W-:Y:S01]  /*4780*/  BSSY.RECONVERGENT B0, `(.L_x_7024) ;  /* 0x000000b000007945 */ /* 0x000fe20003800200 */
[----:B------:R-:W-:Y:S02]  /*4790*/  ISETP.GE.AND P6, PT, R160, 0x161, PT ;  /* 0x00000161a000780c */ /* 0x000fe40003fc6270 */
[----:B--2---:R-:W-:Y:S02]  /*47a0*/  IADD3 R163, PT, PT, R20, 0x1c0, RZ ;  /* 0x000001c014a37810 */ /* 0x004fe40007ffe0ff */
[----:B------:R-:W1:Y:S01]  /*47b0*/  LDS R3, [R3+0xdd0] ;  /* 0x000dd00003037984 */ /* 0x000e620000000800 */
[----:B------:R-:W-:Y:S02]  /*47c0*/  LEA.HI R155, R155, R20, RZ, 0x1b ;  /* 0x000000149b9b7211 */ /* 0x000fe400078fd8ff */
[C---:B------:R-:W-:Y:S02]  /*47d0*/  ISETP.GE.AND P0, PT, R160.reuse, 0x181, PT ;  /* 0x00000181a000780c */ /* 0x040fe40003f06270 */
[----:B------:R-:W-:-:S02]  /*47e0*/  ISETP.GE.AND P1, PT, R160, 0x1a1, PT ;  /* 0x000001a1a000780c */ /* 0x000fc40003f26270 */
[C---:B------:R-:W-:Y:S02]  /*47f0*/  ISETP.GE.AND P2, PT, R160.reuse, 0x1c1, PT ;  /* 0x000001c1a000780c */ /* 0x040fe40003f46270 */
[----:B------:R-:W-:Y:S01]  /*4800*/  ISETP.GE.AND P3, PT, R160, 0x1e1, PT ;  /* 0x000001e1a000780c */ /* 0x000fe20003f66270 */
[----:B------:R-:W-:-:S12]  /*4810*/  @!P6 BRA `(.L_x_7025) ;  /* 0x000000000004e947 */ /* 0x000fd80003800000 */
[----:B-1----:R2:W-:Y:S02]  /*4820*/  REDG.E.ADD.F32.FTZ.RN.STRONG.GPU desc[UR24][R10.64+0x580], R3 ;  /* 0x000580030a0079a6 */ /* 0x0025e4000c12f318 */
.L_x_7025:
[----:B------:R-:W-:Y:S05]  /*4830*/  BSYNC.RECONVERGENT B0 ;  /* 0x0000000000007941 */ /* 0x000fea0003800200 */
.L_x_7024:
[----:B-12---:R1:W2:Y:S01]  /*4840*/  LDS R3, [R26+0xe50] ;  /* 0x000e50001a037984 */ /* 0x0062a20000000800 */
[----:B------:R-:W-:Y:S01]  /*4850*/  BSSY.RECONVERGENT B0, `(.L_x_7026) ;  /* 0x0000006000007945 */ /* 0x000fe20003800200 */
[----:B------:R-:W-:Y:S02]  /*4860*/  IADD3 R159, PT, PT, R20, 0x1e0, RZ ;  /* 0x000001e0149f7810 */ /* 0x000fe40007ffe0ff */
[----:B------:R-:W-:Y:S02]  /*4870*/  LEA.HI R163, R163, R20, RZ, 0x1b ;  /* 0x00000014a3a37211 */ /* 0x000fe400078fd8ff */
[----:B------:R-:W-:Y:S01]  /*4880*/  LEA R155, R155, UR27, 0x2 ;  /* 0x0000001b9b9b7c11 */ /* 0x000fe2000f8e10ff */
[----:B------:R-:W-:Y:S06]  /*4890*/  @!P0 BRA `(.L_x_7027) ;  /* 0x0000000000048947 */ /* 0x000fec0003800000 */
[----:B--2---:R3:W-:Y:S02]  /*48a0*/  REDG.E.ADD.F32.FTZ.RN.STRONG.GPU desc[UR24][R10.64+0x600], R3 ;  /* 0x000600030a0079a6 */ /* 0x0047e4000c12f318 */
.L_x_7027:
[----:B------:R-:W-:Y:S05]  /*48b0*/  BSYNC.RECONVERGENT B0 ;  /* 0x0000000000007941 */ /* 0x000fea0003800200 */
.L_x_7026:
[----:B--23--:R2:W3:Y:S01]  /*48c0*/  LDS R3, [R155+0xed0] ;  /* 0x000ed0009b037984 */ /* 0x00c4e20000000800 */
[----:B------:R-:W-:Y:S01]  /*48d0*/  BSSY.RECONVERGENT B0, `(.L_x_7028) ;  /* 0x0000005000007945 */ /* 0x000fe20003800200 */
[----:B------:R-:W-:Y:S02]  /*48e0*/  LEA.HI R159, R159, R20, RZ, 0x1b ;  /* 0x000000149f9f7211 */ /* 0x000fe400078fd8ff */
[----:B------:R-:W-:Y:S01]  /*48f0*/  LEA R163, R163, UR27, 0x2 ;  /* 0x0000001ba3a37c11 */ /* 0x000fe2000f8e10ff */
[----:B------:R-:W-:Y:S06]  /*4900*/  @!P1 BRA `(.L_x_7029) ;  /* 0x0000000000049947 */ /* 0x000fec0003800000 */
[----:B---3--:R4:W-:Y:S02]  /*4910*/  REDG.E.ADD.F32.FTZ.RN.STRONG.GPU desc[UR24][R10.64+0x680], R3 ;  /* 0x000680030a0079a6 */ /* 0x0089e4000c12f318 */
.L_x_7029:
[----:B------:R-:W-:Y:S05]  /*4920*/  BSYNC.RECONVERGENT B0 ;  /* 0x0000000000007941 */ /* 0x000fea0003800200 */
.L_x_7028:
[----:B---34-:R3:W4:Y:S01]  /*4930*/  LDS R3, [R163+0xf50] ;  /* 0x000f5000a3037984 */ /* 0x0187220000000800 */
[----:B------:R-:W-:Y:S01]  /*4940*/  BSSY.RECONVERGENT B0, `(.L_x_7030) ;  /* 0x0000004000007945 */ /* 0x000fe20003800200 */
[----:B------:R-:W-:-:S03]  /*4950*/  LEA R159, R159, UR27, 0x2 ;  /* 0x0000001b9f9f7c11 */ /* 0x000fc6000f8e10ff */
[----:B------:R-:W-:Y:S05]  /*4960*/  @!P2 BRA `(.L_x_7031) ;  /* 0x000000000004a947 */ /* 0x000fea0003800000 */
[----:B----4-:R4:W-:Y:S02]  /*4970*/  REDG.E.ADD.F32.FTZ.RN.STRONG.GPU desc[UR24][R10.64+0x700], R3 ;  /* 0x000700030a0079a6 */ /* 0x0109e4000c12f318 */
.L_x_7031:
[----:B------:R-:W-:Y:S05]  /*4980*/  BSYNC.RECONVERGENT B0 ;  /* 0x0000000000007941 */ /* 0x000fea0003800200 */
.L_x_7030:
[----:B----4-:R4:W0:Y:S01]  /*4990*/  LDS R3, [R159+0xfd0] ;  /* 0x000fd0009f037984 */ /* 0x0108220000000800 */
[----:B------:R-:W-:Y:S04]  /*49a0*/  BSSY.RECONVERGENT B0, `(.L_x_7032) ;  /* 0x0000003000007945 */ /* 0x000fe80003800200 */
[----:B------:R-:W-:Y:S05]  /*49b0*/  @!P3 BRA `(.L_x_7033) ;  /* 0x000000000004b947 */ /* 0x000fea0003800000 */
[----:B0-----:R0:W-:Y:S02]  /*49c0*/  REDG.E.ADD.F32.FTZ.RN.STRONG.GPU desc[UR24][R10.64+0x780], R3 ;  /* 0x000780030a0079a6 */ /* 0x0011e4000c12f318 */
.L_x_7033:
[----:B------:R-:W-:Y:S05]  /*49d0*/  BSYNC.RECONVERGENT B0 ;  /* 0x0000000000007941 */ /* 0x000fea0003800200 */
.L_x_7032:
[----:B0-----:R-:W0:Y:S01]  /*49e0*/  SHFL.DOWN PT, R10, R13, 0x1, 0x1f ;  /* 0x08201f000d0a7f89 */ /* 0x001e2200000e0000 */
[----:B------:R-:W-:Y:S01]  /*49f0*/  ISETP.GT.AND P0, PT, R42, 0x1e, PT ;  /* 0x0000001e2a00780c */ /* 0x000fe20003f04270 */
[-C--:B------:R-:W-:Y:S01]  /*4a00*/  FMUL.FTZ R158, R139, R183.reuse ;  /* 0x000000b78b9e7220 */ /* 0x080fe20000410000 */
[----:B------:R-:W-:Y:S01]  /*4a10*/  FMUL.FTZ R183, R125, R183 ;  /* 0x000000b77db77220 */ /* 0x000fe20000410000 */
[----:B------:R-:W5:Y:S01]  /*4a20*/  SHFL.DOWN PT, R3, R12, 0x1, 0x1f ;  /* 0x08201f000c037f89 */ /* 0x000f6200000e0000 */
[----:B------:R-:W-:Y:S01]  /*4a30*/  FMUL.FTZ R141, R141, R192 ;  /* 0x000000c08d8d7220 */ /* 0x000fe20000410000 */
[----:B------:R-:W-:Y:S01]  /*4a40*/  FMUL.FTZ R11, R125, R198 ;  /* 0x000000c67d0b7220 */ /* 0x000fe20000410000 */
[----:B------:R-:W-:Y:S01]  /*4a50*/  FMUL.FTZ R200, R200, R183 ;  /* 0x000000b7c8c87220 */ /* 0x000fe20000410000 */
[-C--:B------:R-:W-:Y:S01]  /*4a60*/  FFMA.FTZ R103, R84, R158.reuse, R103 ;  /* 0x0000009e54677223 */ /* 0x080fe20000010067 */
[----:B------:R-:W-:Y:S01]  /*4a70*/  FFMA.FTZ R100, R87, R141, R100 ;  /* 0x0000008d57647223 */ /* 0x000fe20000010064 */
[----:B--2---:R-:W-:Y:S01]  /*4a80*/  FMUL.FTZ R155, R196, R11 ;  /* 0x0000000bc49b7220 */ /* 0x004fe20000410000 */
[----:B------:R-:W-:Y:S01]  /*4a90*/  FFMA.FTZ R139, R67, R158, R200 ;  /* 0x0000009e438b7223 */ /* 0x000fe200000100c8 */
[-C--:B------:R-:W-:Y:S01]  /*4aa0*/  FMUL.FTZ R158, R135, R224.reuse ;  /* 0x000000e0879e7220 */ /* 0x080fe20000410000 */
[----:B------:R-:W-:Y:S01]  /*4ab0*/  FMUL.FTZ R135, R125, R224 ;  /* 0x000000e07d877220 */ /* 0x000fe20000410000 */
[----:B------:R-:W-:Y:S01]  /*4ac0*/  FMUL.FTZ R145, R145, R172 ;  /* 0x000000ac91917220 */ /* 0x000fe20000410000 */
[----:B------:R-:W-:Y:S01]  /*4ad0*/  FADD.FTZ R122, R139, R122 ;  /* 0x0000007a8b7a7221 */ /* 0x000fe20000010000 */
[----:B------:R-:W-:Y:S01]  /*4ae0*/  FFMA.FTZ R101, R82, R158, R101 ;  /* 0x0000009e52657223 */ /* 0x000fe20000010065 */
[----:B------:R-:W-:Y:S01]  /*4af0*/  FMUL.FTZ R190, R190, R135 ;  /* 0x00000087bebe7220 */ /* 0x000fe20000410000 */
[----:B------:R-:W-:Y:S01]  /*4b00*/  FMUL.FTZ R135, R133, R218 ;  /* 0x000000da85877220 */ /* 0x000fe20000410000 */
[-C--:B------:R-:W-:Y:S01]  /*4b10*/  FMUL.FTZ R149, R149, R178.reuse ;  /* 0x000000b295957220 */ /* 0x080fe20000410000 */
[----:B------:R-:W-:Y:S01]  /*4b20*/  FMUL.FTZ R178, R125, R178 ;  /* 0x000000b27db27220 */ /* 0x000fe20000410000 */
[----:B------:R-:W-:Y:S01]  /*4b30*/  FFMA.FTZ R133, R69, R158, R190 ;  /* 0x0000009e45857223 */ /* 0x000fe200000100be */
[----:B------:R-:W-:Y:S01]  /*4b40*/  FMUL.FTZ R158, R131, R204 ;  /* 0x000000cc839e7220 */ /* 0x000fe20000410000 */
[----:B------:R-:W-:Y:S01]  /*4b50*/  FFMA.FTZ R96, R83, R135, R96 ;  /* 0x0000008753607223 */ /* 0x000fe20000010060 */
[----:B0-----:R-:W-:Y:S01]  /*4b60*/  @!P0 FADD.FTZ R13, R13, R10 ;  /* 0x0000000a0d0d8221 */ /* 0x001fe20000010000 */
[----:B------:R-:W-:Y:S01]  /*4b70*/  FADD.FTZ R126, R133, R126 ;  /* 0x0000007e857e7221 */ /* 0x000fe20000010000 */
[-C--:B------:R-:W-:Y:S01]  /*4b80*/  FMUL.FTZ R131, R15, R164.reuse ;  /* 0x000000a40f837220 */ /* 0x080fe20000410000 */
[C---:B------:R-:W-:Y:S01]  /*4b90*/  FMUL.FTZ R133, R125.reuse, R164 ;  /* 0x000000a47d857220 */ /* 0x040fe20000410000 */
[----:B-----5:R-:W-:Y:S01]  /*4ba0*/  @!P0 FADD.FTZ R12, R12, R3 ;  /* 0x000000030c0c8221 */ /* 0x020fe20000010000 */
[----:B------:R-:W0:Y:S01]  /*4bb0*/  SHFL.DOWN PT, R10, R13, 0x2, 0x1f ;  /* 0x08401f000d0a7f89 */ /* 0x000e2200000e0000 */
[----:B------:R-:W-:Y:S01]  /*4bc0*/  ISETP.GT.AND P0, PT, R42, 0x1d, PT ;  /* 0x0000001d2a00780c */ /* 0x000fe20003f04270 */
[----:B------:R-:W-:Y:S01]  /*4bd0*/  FMUL.FTZ R170, R125, R161 ;  /* 0x000000a17daa7220 */ /* 0x000fe20000410000 */
[----:B------:R-:W-:Y:S01]  /*4be0*/  FMUL.FTZ R129, R129, R206 ;  /* 0x000000ce81817220 */ /* 0x000fe20000410000 */
[----:B------:R-:W2:Y:S01]  /*4bf0*/  SHFL.DOWN PT, R3, R12, 0x2, 0x1f ;  /* 0x08401f000c037f89 */ /* 0x000ea200000e0000 */
[----:B------:R-:W-:Y:S01]  /*4c00*/  FMUL.FTZ R201, R201, R178 ;  /* 0x000000b2c9c97220 */ /* 0x000fe20000410000 */
[----:B------:R-:W-:Y:S01]  /*4c10*/  FMUL.FTZ R153, R153, R166 ;  /* 0x000000a699997220 */ /* 0x000fe20000410000 */
[----:B------:R-:W-:Y:S01]  /*4c20*/  FMUL.FTZ R133, R156, R133 ;  /* 0x000000859c857220 */ /* 0x000fe20000410000 */
[----:B------:R-:W-:Y:S01]  /*4c30*/  FMUL.FTZ R170, R157, R170 ;  /* 0x000000aa9daa7220 */ /* 0x000fe20000410000 */
[----:B------:R-:W-:Y:S01]  /*4c40*/  FFMA.FTZ R201, R62, R149, R201 ;  /* 0x000000953ec97223 */ /* 0x000fe200000100c9 */
[----:B------:R-:W-:Y:S01]  /*4c50*/  BSSY.RECONVERGENT B0, `(.L_x_7034) ;  /* 0x0000062000007945 */ /* 0x000fe20003800200 */
[----:B------:R-:W-:Y:S01]  /*4c60*/  FFMA.FTZ R133, R74, R131, R133 ;  /* 0x000000834a857223 */ /* 0x000fe20000010085 */
[----:B------:R-:W-:Y:S01]  /*4c70*/  FFMA.FTZ R102, R89, R145, R102 ;  /* 0x0000009159667223 */ /* 0x000fe20000010066 */
[----:B------:R-:W-:Y:S01]  /*4c80*/  FFMA.FTZ R104, R91, R149, R104 ;  /* 0x000000955b687223 */ /* 0x000fe20000010068 */
[----:B------:R-:W-:Y:S01]  /*4c90*/  FFMA.FTZ R99, R80, R158, R99 ;  /* 0x0000009e50637223 */ /* 0x000fe20000010063 */
[----:B------:R-:W-:Y:S01]  /*4ca0*/  FADD.FTZ R112, R201, R112 ;  /* 0x00000070c9707221 */ /* 0x000fe20000010000 */
[----:B------:R-:W-:Y:S01]  /*4cb0*/  FFMA.FTZ R94, R81, R129, R94 ;  /* 0x00000081515e7223 */ /* 0x000fe2000001005e */
[----:B------:R-:W-:Y:S01]  /*4cc0*/  FFMA.FTZ R106, R93, R153, R106 ;  /* 0x000000995d6a7223 */ /* 0x000fe2000001006a */
[----:B------:R-:W-:Y:S01]  /*4cd0*/  FFMA.FTZ R92, R79, R131, R92 ;  /* 0x000000834f5c7223 */ /* 0x000fe2000001005c */
[----:B------:R-:W-:Y:S01]  /*4ce0*/  FADD.FTZ R138, R133, R138 ;  /* 0x0000008a858a7221 */ /* 0x000fe20000010000 */
[----:B0-----:R-:W-:Y:S01]  /*4cf0*/  @!P0 FADD.FTZ R13, R13, R10 ;  /* 0x0000000a0d0d8221 */ /* 0x001fe20000010000 */
[-C--:B------:R-:W-:Y:S01]  /*4d00*/  FMUL.FTZ R10, R125, R186.reuse ;  /* 0x000000ba7d0a7220 */ /* 0x080fe20000410000 */
[----:B------:R-:W-:Y:S01]  /*4d10*/  FMUL.FTZ R186, R143, R186 ;  /* 0x000000ba8fba7220 */ /* 0x000fe20000410000 */
[----:B------:R-:W-:Y:S01]  /*4d20*/  FMUL.FTZ R143, R137, R198 ;  /* 0x000000c6898f7220 */ /* 0x000fe20000410000 */
[----:B--2---:R-:W-:Y:S01]  /*4d30*/  @!P0 FADD.FTZ R12, R12, R3 ;  /* 0x000000030c0c8221 */ /* 0x004fe20000010000 */
[----:B------:R-:W0:Y:S01]  /*4d40*/  SHFL.DOWN PT, R160, R13, 0x4, 0x1f ;  /* 0x08801f000da07f89 */ /* 0x000e2200000e0000 */
[----:B------:R-:W-:Y:S01]  /*4d50*/  ISETP.GT.AND P0, PT, R42, 0x1b, PT ;  /* 0x0000001b2a00780c */ /* 0x000fe20003f04270 */
[----:B------:R-:W-:Y:S01]  /*4d60*/  FMUL.FTZ R3, R125, R192 ;  /* 0x000000c07d037220 */ /* 0x000fe20000410000 */
[----:B------:R-:W-:Y:S01]  /*4d70*/  FMUL.FTZ R10, R197, R10 ;  /* 0x0000000ac50a7220 */ /* 0x000fe20000410000 */
[----:B----4-:R-:W2:Y:S01]  /*4d80*/  SHFL.DOWN PT, R159, R12, 0x4, 0x1f ;  /* 0x08801f000c9f7f89 */ /* 0x010ea200000e0000 */
[----:B------:R-:W-:Y:S01]  /*4d90*/  FFMA.FTZ R155, R68, R143, R155 ;  /* 0x0000008f449b7223 */ /* 0x000fe2000001009b */
[----:B------:R-:W-:Y:S01]  /*4da0*/  FMUL.FTZ R3, R210, R3 ;  /* 0x00000003d2037220 */ /* 0x000fe20000410000 */
[----:B------:R-:W-:Y:S01]  /*4db0*/  FFMA.FTZ R137, R65, R186, R10 ;  /* 0x000000ba41897223 */ /* 0x000fe2000001000a */
[----:B------:R-:W-:Y:S01]  /*4dc0*/  FMUL.FTZ R10, R147, R180 ;  /* 0x000000b4930a7220 */ /* 0x000fe20000410000 */
[----:B------:R-:W-:Y:S01]  /*4dd0*/  FFMA.FTZ R105, R86, R186, R105 ;  /* 0x000000ba56697223 */ /* 0x000fe20000010069 */
[----:B------:R-:W-:Y:S01]  /*4de0*/  FFMA.FTZ R141, R66, R141, R3 ;  /* 0x0000008d428d7223 */ /* 0x000fe20000010003 */
[----:B------:R-:W-:Y:S01]  /*4df0*/  FMUL.FTZ R3, R125, R172 ;  /* 0x000000ac7d037220 */ /* 0x000fe20000410000 */
[----:B------:R-:W-:Y:S01]  /*4e00*/  FADD.FTZ R118, R137, R118 ;  /* 0x0000007689767221 */ /* 0x000fe20000010000 */
[----:B------:R-:W-:Y:S01]  /*4e10*/  FFMA.FTZ R107, R88, R10, R107 ;  /* 0x0000000a586b7223 */ /* 0x000fe2000001006b */
[----:B------:R-:W-:Y:S01]  /*4e20*/  FADD.FTZ R120, R141, R120 ;  /* 0x000000788d787221 */ /* 0x000fe20000010000 */
[----:B------:R-:W-:Y:S01]  /*4e30*/  FMUL.FTZ R11, R214, R3 ;  /* 0x00000003d60b7220 */ /* 0x000fe20000410000 */
[----:B------:R-:W-:Y:S01]  /*4e40*/  FMUL.FTZ R3, R125, R180 ;  /* 0x000000b47d037220 */ /* 0x000fe20000410000 */
[----:B------:R-:W-:Y:S01]  /*4e50*/  FFMA.FTZ R98, R85, R143, R98 ;  /* 0x0000008f55627223 */ /* 0x000fe20000010062 */
[----:B------:R-:W-:Y:S01]  /*4e60*/  FADD.FTZ R124, R155, R124 ;  /* 0x0000007c9b7c7221 */ /* 0x000fe20000010000 */
[----:B------:R-:W-:Y:S01]  /*4e70*/  FFMA.FTZ R11, R64, R145, R11 ;  /* 0x00000091400b7223 */ /* 0x000fe2000001000b */
[----:B------:R-:W-:Y:S01]  /*4e80*/  FMUL.FTZ R216, R216, R3 ;  /* 0x00000003d8d87220 */ /* 0x000fe20000410000 */
[----:B------:R-:W-:-:S02]  /*4e90*/  FMUL.FTZ R3, R125, R218 ;  /* 0x000000da7d037220 */ /* 0x000fc40000410000 */
[----:B------:R-:W-:Y:S01]  /*4ea0*/  FADD.FTZ R116, R11, R116 ;  /* 0x000000740b747221 */ /* 0x000fe20000010000 */
[----:B0-----:R-:W-:Y:S01]  /*4eb0*/  @!P0 FADD.FTZ R13, R13, R160 ;  /* 0x000000a00d0d8221 */ /* 0x001fe20000010000 */
[----:B------:R-:W-:Y:S01]  /*4ec0*/  FMUL.FTZ R137, R188, R3 ;  /* 0x00000003bc897220 */ /* 0x000fe20000410000 */
[----:B------:R-:W-:Y:S01]  /*4ed0*/  FMUL.FTZ R11, R125, R204 ;  /* 0x000000cc7d0b7220 */ /* 0x000fe20000410000 */
[----:B------:R-:W-:Y:S01]  /*4ee0*/  FFMA.FTZ R3, R63, R10, R216 ;  /* 0x0000000a3f037223 */ /* 0x000fe200000100d8 */
[----:B--2---:R-:W-:Y:S01]  /*4ef0*/  @!P0 FADD.FTZ R12, R12, R159 ;  /* 0x0000009f0c0c8221 */ /* 0x004fe20000010000 */
[----:B------:R-:W0:Y:S01]  /*4f00*/  SHFL.DOWN PT, R160, R13, 0x8, 0x1f ;  /* 0x09001f000da07f89 */ /* 0x000e2200000e0000 */
[----:B------:R-:W-:Y:S01]  /*4f10*/  ISETP.GT.AND P0, PT, R42, 0x17, PT ;  /* 0x000000172a00780c */ /* 0x000fe20003f04270 */
[----:B------:R-:W-:Y:S01]  /*4f20*/  FFMA.FTZ R137, R70, R135, R137 ;  /* 0x0000008746897223 */ /* 0x000fe20000010089 */
[----:B------:R-:W-:Y:S01]  /*4f30*/  FMUL.FTZ R184, R184, R11 ;  /* 0x0000000bb8b87220 */ /* 0x000fe20000410000 */
[----:B------:R-:W2:Y:S01]  /*4f40*/  SHFL.DOWN PT, R139, R12, 0x8, 0x1f ;  /* 0x09001f000c8b7f89 */ /* 0x000ea200000e0000 */
[-C--:B------:R-:W-:Y:S01]  /*4f50*/  FMUL.FTZ R10, R151, R168.reuse ;  /* 0x000000a8970a7220 */ /* 0x080fe20000410000 */
[C---:B------:R-:W-:Y:S01]  /*4f60*/  FMUL.FTZ R168, R125.reuse, R168 ;  /* 0x000000a87da87220 */ /* 0x040fe20000410000 */
[----:B------:R-:W-:Y:S01]  /*4f70*/  FMUL.FTZ R11, R125, R206 ;  /* 0x000000ce7d0b7220 */ /* 0x000fe20000410000 */
[----:B------:R-:W-:Y:S01]  /*4f80*/  FADD.FTZ R114, R3, R114 ;  /* 0x0000007203727221 */ /* 0x000fe20000010000 */
[----:B------:R-:W-:Y:S01]  /*4f90*/  FFMA.FTZ R3, R71, R158, R184 ;  /* 0x0000009e47037223 */ /* 0x000fe200000100b8 */
[----:B------:R-:W-:Y:S01]  /*4fa0*/  FMUL.FTZ R168, R203, R168 ;  /* 0x000000a8cba87220 */ /* 0x000fe20000410000 */
[----:B------:R-:W-:Y:S01]  /*4fb0*/  FMUL.FTZ R15, R182, R11 ;  /* 0x0000000bb60f7220 */ /* 0x000fe20000410000 */
[----:B------:R-:W-:Y:S01]  /*4fc0*/  FADD.FTZ R128, R137, R128 ;  /* 0x0000008089807221 */ /* 0x000fe20000010000 */
[----:B------:R-:W-:Y:S01]  /*4fd0*/  FADD.FTZ R130, R3, R130 ;  /* 0x0000008203827221 */ /* 0x000fe20000010000 */
[-C--:B------:R-:W-:Y:S01]  /*4fe0*/  FFMA.FTZ R11, R61, R10.reuse, R168 ;  /* 0x0000000a3d0b7223 */ /* 0x080fe200000100a8 */
[----:B------:R-:W-:Y:S01]  /*4ff0*/  FFMA.FTZ R15, R72, R129, R15 ;  /* 0x00000081480f7223 */ /* 0x000fe2000001000f */
[----:B------:R-:W-:-:S02]  /*5000*/  FFMA.FTZ R109, R90, R10, R109 ;  /* 0x0000000a5a6d7223 */ /* 0x000fc4000001006d */
[----:B------:R-:W-:Y:S01]  /*5010*/  FADD.FTZ R110, R11, R110 ;  /* 0x0000006e0b6e7221 */ /* 0x000fe20000010000 */
[----:B------:R-:W-:Y:S01]  /*5020*/  FADD.FTZ R134, R15, R134 ;  /* 0x000000860f867221 */ /* 0x000fe20000010000 */
[----:B0-----:R-:W-:Y:S01]  /*5030*/  @!P0 FADD.FTZ R13, R13, R160 ;  /* 0x000000a00d0d8221 */ /* 0x001fe20000010000 */
[----:B------:R-:W-:Y:S01]  /*5040*/  FMUL.FTZ R160, R14, R161 ;  /* 0x000000a10ea07220 */ /* 0x000fe20000410000 */
[-C--:B------:R-:W-:Y:S01]  /*5050*/  FMUL.FTZ R14, R127, R222.reuse ;  /* 0x000000de7f0e7220 */ /* 0x080fe20000410000 */
[C---:B------:R-:W-:Y:S01]  /*5060*/  FMUL.FTZ R127, R125.reuse, R222 ;  /* 0x000000de7d7f7220 */ /* 0x040fe20000410000 */
[----:B--2---:R-:W-:Y:S01]  /*5070*/  @!P0 FADD.FTZ R12, R12, R139 ;  /* 0x0000008b0c0c8221 */ /* 0x004fe20000010000 */
[----:B------:R-:W0:Y:S01]  /*5080*/  SHFL.DOWN PT, R164, R13, 0x10, 0x1f ;  /* 0x0a001f000da47f89 */ /* 0x000e2200000e0000 */
[----:B------:R-:W-:Y:S01]  /*5090*/  ISETP.NE.AND P0, PT, R42, RZ, PT ;  /* 0x000000ff2a00720c */ /* 0x000fe20003f05270 */
[----:B------:R-:W-:Y:S01]  /*50a0*/  FMUL.FTZ R125, R125, R166 ;  /* 0x000000a67d7d7220 */ /* 0x000fe20000410000 */
[----:B------:R-:W-:Y:S01]  /*50b0*/  FMUL.FTZ R162, R162, R127 ;  /* 0x0000007fa2a27220 */ /* 0x000fe20000410000 */
[----:B------:R-:W2:Y:S01]  /*50c0*/  SHFL.DOWN PT, R135, R12, 0x10, 0x1f ;  /* 0x0a001f000c877f89 */ /* 0x000ea200000e0000 */
[----:B------:R-:W-:Y:S01]  /*50d0*/  FFMA.FTZ R15, R75, R160, R170 ;  /* 0x000000a04b0f7223 */ /* 0x000fe200000100aa */
[----:B------:R-:W-:Y:S01]  /*50e0*/  FMUL.FTZ R125, R2, R125 ;  /* 0x0000007d027d7220 */ /* 0x000fe20000410000 */
[-C--:B------:R-:W-:Y:S01]  /*50f0*/  FFMA.FTZ R11, R73, R14.reuse, R162 ;  /* 0x0000000e490b7223 */ /* 0x080fe200000100a2 */
[----:B------:R-:W-:Y:S01]  /*5100*/  FFMA.FTZ R97, R78, R14, R97 ;  /* 0x0000000e4e617223 */ /* 0x000fe20000010061 */
[----:B------:R-:W-:Y:S01]  /*5110*/  FFMA.FTZ R95, R76, R160, R95 ;  /* 0x000000a04c5f7223 */ /* 0x000fe2000001005f */
[----:B------:R-:W-:Y:S01]  /*5120*/  FFMA.FTZ R125, R60, R153, R125 ;  /* 0x000000993c7d7223 */ /* 0x000fe2000001007d */
[----:B------:R-:W-:Y:S01]  /*5130*/  FADD.FTZ R136, R11, R136 ;  /* 0x000000880b887221 */ /* 0x000fe20000010000 */
[----:B------:R-:W-:-:S02]  /*5140*/  FADD.FTZ R140, R15, R140 ;  /* 0x0000008c0f8c7221 */ /* 0x000fc40000010000 */
        /* <DEDUP_REMOVED lines=18> */
.L_x_7035:
[----:B------:R-:W-:Y:S05]  /*5270*/  BSYNC.RECONVERGENT B0 ;  /* 0x0000000000007941 */ /* 0x000fea0003800200 */
.L_x_7034:
[----:B------:R-:W-:-:S04]  /*5280*/  IADD3 R77, PT, PT, R77, 0x1, RZ ;  /* 0x000000014d4d7810 */ /* 0x000fc80007ffe0ff */
[----:B------:R-:W-:-:S13]  /*5290*/  ISETP.GE.AND P0, PT, R77, UR43, PT ;  /* 0x0000002b4d007c0c */ /* 0x000fda000bf06270 */
[----:B------:R-:W-:Y:S05]  /*52a0*/  @!P0 BRA `(.L_x_7036) ;  /* 0xffffffcc009c8947 */ /* 0x000fea000383ffff */
.L_x_6998:
[----:B------:R-:W-:Y:S01]  /*52b0*/  BAR.SYNC.DEFER_BLOCKING 0x0 ;  /* 0x0000000000007b1d */ /* 0x000fe20000010000 */
[----:B------:R-:W-:Y:S01]  /*52c0*/  ISETP.NE.AND P0, PT, R20, RZ, PT ;  /* 0x000000ff1400720c */ /* 0x000fe20003f05270 */
[----:B------:R-:W-:Y:S02]  /*52d0*/  UIADD3 UR20, UPT, UPT, -UR22, UR20, URZ ;  /* 0x0000001416147290 */ /* 0x000fe4000fffe1ff */
[----:B------:R-:W-:Y:S02]  /*52e0*/  USHF.R.S32.HI UR23, URZ, 0x1f, UR22 ;  /* 0x0000001fff177899 */ /* 0x000fe40008011416 */
[----:B------:R-:W2:Y:S02]  /*52f0*/  LDCU.64 UR28, c[0x0][0x4f8] ;  /* 0x00009f00ff1c77ac */ /* 0x000ea40008000a00 */
[----:B------:R-:W-:Y:S01]  /*5300*/  MOV R6, UR20 ;  /* 0x0000001400067c02 */ /* 0x000fe20008000f00 */
[----:B------:R-:W4:Y:S01]  /*5310*/  LDCU.64 UR30, c[0x0][0x500] ;  /* 0x0000a000ff1e77ac */ /* 0x000f220008000a00 */
        /* <DEDUP_REMOVED lines=12> */
[----:B----4-:R-:W-:-:S03]  /*53e0*/  UIMAD.WIDE.U32 UR20, UR6, UR30, UR20 ;  /* 0x0000001e061472a5 */ /* 0x010fc6000f8e0014 */
[----:B------:R-:W-:Y:S01]  /*53f0*/  STS [R59+0xc], R107 ;  /* 0x00000c6b3b007388 */ /* 0x000fe20000000800 */
[----:B------:R-:W-:Y:S02]  /*5400*/  UIADD3.X UR19, UPT, UPT, UR19, -0x1, URZ, UP2, !UPT ;  /* 0xffffffff13137890 */ /* 0x000fe400097fe4ff */
[----:B------:R-:W-:Y:S01]  /*5410*/  UIMAD UR21, UR6, UR31, UR21 ;  /* 0x0000001f061572a4 */ /* 0x000fe2000f8e0215 */
[----:B------:R-:W-:Y:S01]  /*5420*/  STS [R59+0x10], R102 ;  /* 0x000010663b007388 */ /* 0x000fe20000000800 */
[----:B0-----:R-:W-:Y:S01]  /*5430*/  IADD3 R3, P1, PT, R22, UR20, RZ ;  /* 0x0000001416037c10 */ /* 0x001fe2000ff3e0ff */
[----:B------:R-:W0:Y:S02]  /*5440*/  LDCU.64 UR30, c[0x0][0x560] ;  /* 0x0000ac00ff1e77ac */ /* 0x000e240008000a00 */
[----:B------:R-:W-:Y:S01]  /*5450*/  STS [R59+0x14], R105 ;  /* 0x000014693b007388 */ /* 0x000fe20000000800 */
[----:B------:R-:W-:-:S03]  /*5460*/  IADD3.X R4, PT, PT, RZ, UR21, RZ, P1, !PT ;  /* 0x00000015ff047c10 */ /* 0x000fc60008ffe4ff */
[----:B------:R-:W-:Y:S01]  /*5470*/  STS [R59+0x18], R100 ;  /* 0x000018643b007388 */ /* 0x000fe20000000800 */
[C---:B--2---:R-:W-:Y:S01]  /*5480*/  LEA R2, P5, R3.reuse, UR28, 0x2 ;  /* 0x0000001c03027c11 */ /* 0x044fe2000f8a10ff */
[----:B------:R-:W2:Y:S02]  /*5490*/  LDCU.64 UR20, c[0x0][0x518] ;  /* 0x0000a300ff1477ac */ /* 0x000ea40008000a00 */
[----:B------:R-:W-:Y:S01]  /*54a0*/  STS [R59+0x1c], R103 ;  /* 0x00001c673b007388 */ /* 0x000fe20000000800 */
[----:B------:R-:W-:Y:S01]  /*54b0*/  LEA.HI.X R3, R3, UR29, R4, 0x2, P5 ;  /* 0x0000001d03037c11 */ /* 0x000fe2000a8f1404 */
[----:B------:R-:W4:Y:S02]  /*54c0*/  LDCU.64 UR28, c[0x0][0x520] ;  /* 0x0000a400ff1c77ac */ /* 0x000f240008000a00 */
[----:B------:R-:W-:Y:S04]  /*54d0*/  STS [R59+0x20], R98 ;  /* 0x000020623b007388 */ /* 0x000fe80000000800 */
[----:B------:R-:W-:Y:S04]  /*54e0*/  STS [R59+0x24], R101 ;  /* 0x000024653b007388 */ /* 0x000fe80000000800 */
[----:B------:R-:W-:Y:S04]  /*54f0*/  STS [R59+0x28], R96 ;  /* 0x000028603b007388 */ /* 0x000fe80000000800 */
[----:B------:R-:W-:Y:S01]  /*5500*/  STS [R59+0x2c], R99 ;  /* 0x00002c633b007388 */ /* 0x000fe20000000800 */
[----:B--2---:R-:W-:-:S03]  /*5510*/  UIMAD.WIDE.U32 UR22, UR26, UR20, UR22 ;  /* 0x000000141a1672a5 */ /* 0x004fc6000f8e0016 */
[----:B------:R-:W-:Y:S01]  /*5520*/  STS [R59+0x30], R94 ;  /* 0x0000305e3b007388 */ /* 0x000fe20000000800 */
[----:B------:R-:W-:-:S03]  /*5530*/  UIMAD UR21, UR26, UR21, UR23 ;  /* 0x000000151a1572a4 */ /* 0x000fc6000f8e0217 */
[----:B------:R-:W-:Y:S01]  /*5540*/  STS [R59+0x34], R97 ;  /* 0x000034613b007388 */ /* 0x000fe20000000800 */
[----:B------:R-:W-:Y:S02]  /*5550*/  UMOV UR20, UR22 ;  /* 0x0000001600147c82 */ /* 0x000fe40008000000 */
[----:B----4-:R-:W-:Y:S01]  /*5560*/  UIMAD.WIDE.U32 UR20, UR6, UR28, UR20 ;  /* 0x0000001c061472a5 */ /* 0x010fe2000f8e0014 */
        /* <DEDUP_REMOVED lines=51> */
[----:B------:R-:W-:Y:S01]  /*58a0*/  IADD3 R4, P2, PT, R22, UR20, RZ ;  /* 0x0000001416047c10 */ /* 0x000fe2000ff5e0ff */
[----:B------:R-:W-:Y:S02]  /*58b0*/  UIADD3 UR20, UPT, UPT, UR12, -0x1, URZ ;  /* 0xffffffff0c147890 */ /* 0x000fe4000fffe0ff */
[----:B------:R-:W-:Y:S01]  /*58c0*/  @!P3 STG.E desc[UR24][R2.64+0x600], R73 ;  /* 0x000600490200b986 */ /* 0x000fe2000c101918 */
[----:B--2---:R-:W-:-:S03]  /*58d0*/  IADD3.X R65, PT, PT, RZ, UR21, RZ, P2, !PT ;  /* 0x00000015ff417c10 */ /* 0x004fc600097fe4ff */
[----:B------:R-:W-:Y:S01]  /*58e0*/  @!P4 STG.E desc[UR24][R2.64+0x680], R75 ;  /* 0x0006804b0200c986 */ /* 0x000fe2000c101918 */
[----:B------:R-:W-:-:S03]  /*58f0*/  UMOV UR12, UR20 ;  /* 0x00000014000c7c82 */ /* 0x000fc60008000000 */
[----:B------:R-:W-:Y:S04]  /*5900*/  @!P5 STG.E desc[UR24][R2.64+0x700], R77 ;  /* 0x0007004d0200d986 */ /* 0x000fe8000c101918 */
[----:B------:R2:W-:Y:S01]  /*5910*/  @!P6 STG.E desc[UR24][R2.64+0x780], R79 ;  /* 0x0007804f0200e986 */ /* 0x0005e2000c101918 */
[----:B------:R-:W-:Y:S01]  /*5920*/  BAR.SYNC.DEFER_BLOCKING 0x0 ;  /* 0x0000000000007b1d */ /* 0x000fe20000010000 */
[----:B--2---:R-:W-:Y:S01]  /*5930*/  FADD.FTZ R3, R108, R18 ;  /* 0x000000126c037221 */ /* 0x004fe20000010000 */
[----:B0-----:R-:W-:-:S03]  /*5940*/  LEA R2, P2, R4, UR30, 0x2 ;  /* 0x0000001e04027c11 */ /* 0x001fc6000f8410ff */
[----:B------:R-:W-:-:S04]  /*5950*/  FADD.FTZ R3, R3, R110 ;  /* 0x0000006e03037221 */ /* 0x000fc80000010000 */
[----:B------:R-:W-:-:S04]  /*5960*/  FADD.FTZ R3, R3, R112 ;  /* 0x0000007003037221 */ /* 0x000fc80000010000 */
[----:B------:R-:W-:Y:S01]  /*5970*/  FADD.FTZ R3, R3, R114 ;  /* 0x0000007203037221 */ /* 0x000fe20000010000 */
[----:B------:R-:W-:Y:S03]  /*5980*/  STS [R59], R108 ;  /* 0x0000006c3b007388 */ /* 0x000fe60000000800 */
[----:B------:R-:W-:Y:S01]  /*5990*/  FADD.FTZ R3, R3, R116 ;  /* 0x0000007403037221 */ /* 0x000fe20000010000 */
[----:B------:R-:W-:Y:S03]  /*59a0*/  STS [R59+0x4], R110 ;  /* 0x0000046e3b007388 */ /* 0x000fe60000000800 */
[----:B------:R-:W-:Y:S01]  /*59b0*/  FADD.FTZ R3, R3, R118 ;  /* 0x0000007603037221 */ /* 0x000fe20000010000 */
[----:B------:R-:W-:Y:S03]  /*59c0*/  STS [R59+0x8], R112 ;  /* 0x000008703b007388 */ /* 0x000fe60000000800 */
[----:B------:R-:W-:Y:S01]  /*59d0*/  FADD.FTZ R5, R3, R120 ;  /* 0x0000007803057221 */ /* 0x000fe20000010000 */
[----:B------:R-:W-:Y:S01]  /*59e0*/  LEA.HI.X R3, R4, UR31, R65, 0x2, P2 ;  /* 0x0000001f04037c11 */ /* 0x000fe200090f1441 */
[----:B------:R-:W-:Y:S02]  /*59f0*/  STS [R59+0xc], R114 ;  /* 0x00000c723b007388 */ /* 0x000fe40000000800 */
[----:B------:R-:W-:-:S02]  /*5a00*/  FADD.FTZ R5, R5, R122 ;  /* 0x0000007a05057221 */ /* 0x000fc40000010000 */
[----:B------:R-:W-:Y:S02]  /*5a10*/  STS [R59+0x10], R116 ;  /* 0x000010743b007388 */ /* 0x000fe40000000800 */
[----:B------:R-:W-:Y:S02]  /*5a20*/  FADD.FTZ R5, R5, R124 ;  /* 0x0000007c05057221 */ /* 0x000fe40000010000 */
[----:B------:R-:W-:Y:S02]  /*5a30*/  STS [R59+0x14], R118 ;  /* 0x000014763b007388 */ /* 0x000fe40000000800 */
[----:B------:R-:W-:Y:S02]  /*5a40*/  FADD.FTZ R5, R5, R126 ;  /* 0x0000007e05057221 */ /* 0x000fe40000010000 */
        /* <DEDUP_REMOVED lines=71> */
.L_x_6997:
[----:B------:R-:W2:Y:S01]  /*5ec0*/  LDCU.64 UR8, c[0x0][0x548] ;  /* 0x0000a900ff0877ac */ /* 0x000ea20008000a00 */
[----:B0-----:R-:W0:Y:S01]  /*5ed0*/  S2R R11, SR_TID.X ;  /* 0x00000000000b7919 */ /* 0x001e220000002100 */
[----:B------:R-:W4:Y:S01]  /*5ee0*/  LDCU UR22, c[0x0][0x38c] ;  /* 0x00007180ff1677ac */ /* 0x000f220008000800 */
[----:B------:R-:W0:Y:S01]  /*5ef0*/  LDCU.64 UR10, c[0x0][0x568] ;  /* 0x0000ad00ff0a77ac */ /* 0x000e220008000a00 */
[----:B--2---:R-:W-:-:S04]  /*5f00*/  UISETP.NE.U32.AND UP0, UPT, UR8, URZ, UPT ;  /* 0x000000ff0800728c */ /* 0x004fc8000bf05070 */
[----:B------:R-:W-:-:S09]  /*5f10*/  UISETP.NE.AND.EX UP0, UPT, UR9, URZ, UPT, UP0 ;  /* 0x000000ff0900728c */ /* 0x000fd2000bf05300 */
[----:B----4-:R-:W-:Y:S05]  /*5f20*/  BRA.U !UP0, `(.L_x_7038) ;  /* 0x00000001086c7547 */ /* 0x010fea000b800000 */
[----:B------:R-:W2:Y:S01]  /*5f30*/  SHFL.DOWN P0, R0, R21, 0x1, 0x1f ;  /* 0x08201f0015007f89 */ /* 0x000ea20000000000 */
[----:B------:R-:W-:Y:S01]  /*5f40*/  BSSY.RECONVERGENT B0, `(.L_x_7038) ;  /* 0x0000019000007945 */ /* 0x000fe20003800200 */
[----:B------:R-:W4:Y:S01]  /*5f50*/  S2R R4, SR_LANEID ;  /* 0x0000000000047919 */ /* 0x000f220000000000 */
[----:B------:R-:W0:Y:S01]  /*5f60*/  S2R R6, SR_TID.X ;  /* 0x0000000000067919 */ /* 0x000e220000002100 */
[----:B--2---:R-:W-:-:S05]  /*5f70*/  @P0 FADD R0, R0, R21 ;  /* 0x0000001500000221 */ /* 0x004fca0000000000 */
[----:B------:R-:W2:Y:S01]  /*5f80*/  SHFL.DOWN P0, R3, R0, 0x2, 0x1f ;  /* 0x08401f0000037f89 */ /* 0x000ea20000000000 */
[----:B----4-:R-:W-:-:S13]  /*5f90*/  ISETP.NE.AND P1, PT, R4, RZ, PT ;  /* 0x000000ff0400720c */ /* 0x010fda0003f25270 */
[----:B------:R-:W4:Y:S01]  /*5fa0*/  @!P1 S2R R7, SR_CgaCtaId ;  /* 0x0000000000079919 */ /* 0x000f220000008800 */
[----:B--2---:R-:W-:Y:S01]  /*5fb0*/  @P0 FADD R3, R0, R3 ;  /* 0x0000000300030221 */ /* 0x004fe20000000000 */
[----:B------:R-:W-:-:S04]  /*5fc0*/  @!P1 MOV R0, 0x400 ;  /* 0x0000040000009802 */ /* 0x000fc80000000f00 */
[----:B------:R-:W2:Y:S01]  /*5fd0*/  SHFL.DOWN P0, R2, R3, 0x4, 0x1f ;  /* 0x08801f0003027f89 */ /* 0x000ea20000000000 */
[----:B----4-:R-:W-:Y:S01]  /*5fe0*/  @!P1 LEA R7, R7, R0, 0x18 ;  /* 0x0000000007079211 */ /* 0x010fe200078ec0ff */
[----:B--2---:R-:W-:-:S05]  /*5ff0*/  @P0 FADD R2, R3, R2 ;  /* 0x0000000203020221 */ /* 0x004fca0000000000 */
[----:B------:R-:W2:Y:S02]  /*6000*/  SHFL.DOWN P0, R5, R2, 0x8, 0x1f ;  /* 0x09001f0002057f89 */ /* 0x000ea40000000000 */
[----:B--2---:R-:W-:-:S05]  /*6010*/  @P0 FADD R5, R2, R5 ;  /* 0x0000000502050221 */ /* 0x004fca0000000000 */
[----:B------:R-:W2:Y:S02]  /*6020*/  SHFL.DOWN P0, R4, R5, 0x10, 0x1f ;  /* 0x0a001f0005047f89 */ /* 0x000ea40000000000 */
[----:B--2---:R-:W-:Y:S01]  /*6030*/  @P0 FADD R4, R5, R4 ;  /* 0x0000000405040221 */ /* 0x004fe20000000000 */
[----:B0-----:R-:W-:-:S04]  /*6040*/  ISETP.NE.AND P0, PT, R6, RZ, PT ;  /* 0x000000ff0600720c */ /* 0x001fc80003f05270 */
        /* <DEDUP_REMOVED lines=8> */
.L_x_7039:
[----:B------:R-:W-:Y:S05]  /*60d0*/  BSYNC.RECONVERGENT B0 ;  /* 0x0000000000007941 */ /* 0x000fea0003800200 */
.L_x_7038:
[----:B0-----:R-:W-:Y:S01]  /*60e0*/  UISETP.NE.U32.AND UP0, UPT, UR10, URZ, UPT ;  /* 0x000000ff0a00728c */ /* 0x001fe2000bf05070 */
[----:B------:R-:W-:-:S03]  /*60f0*/  ISETP.GE.AND P0, PT, R11, UR22, PT ;  /* 0x000000160b007c0c */ /* 0x000fc6000bf06270 */
[----:B------:R-:W-:-:S09]  /*6100*/  UISETP.NE.AND.EX UP0, UPT, UR11, URZ, UPT, UP0 ;  /* 0x000000ff0b00728c */ /* 0x000fd2000bf05300 */
[----:B------:R-:W-:Y:S05]  /*6110*/  BRA.U !UP0, `(.L_x_7040) ;  /* 0x0000000108707547 */ /* 0x000fea000b800000 */
[----:B------:R-:W-:Y:S06]  /*6120*/  BAR.SYNC.DEFER_BLOCKING 0x0 ;  /* 0x0000000000007b1d */ /* 0x000fec0000010000 */
[----:B------:R-:W-:Y:S01]  /*6130*/  BSSY.RECONVERGENT B0, `(.L_x_7040) ;  /* 0x000001a000007945 */ /* 0x000fe20003800200 */
[----:B--2---:R-:W0:Y:S01]  /*6140*/  SHFL.DOWN P1, R3, R18, 0x1, 0x1f ;  /* 0x08201f0012037f89 */ /* 0x004e220000020000 */
[----:B------:R-:W2:Y:S01]  /*6150*/  S2R R4, SR_LANEID ;  /* 0x0000000000047919 */ /* 0x000ea20000000000 */
[----:B------:R-:W4:Y:S01]  /*6160*/  S2R R6, SR_TID.X ;  /* 0x0000000000067919 */ /* 0x000f220000002100 */
        /* <DEDUP_REMOVED lines=13> */
[----:B----4-:R-:W-:-:S04]  /*6240*/  ISETP.NE.AND P1, PT, R6, RZ, PT ;  /* 0x000000ff0600720c */ /* 0x010fc80003f25270 */
        /* <DEDUP_REMOVED lines=8> */
.L_x_7041:
[----:B------:R-:W-:Y:S05]  /*62d0*/  BSYNC.RECONVERGENT B0 ;  /* 0x0000000000007941 */ /* 0x000fea0003800200 */
.L_x_7040:
[----:B------:R-:W-:Y:S05]  /*62e0*/  @P0 EXIT ;  /* 0x000000000000094d */ /* 0x000fea0003800000 */
[----:B------:R-:W4:Y:S01]  /*62f0*/  S2UR UR7, SR_CTAID.Y ;  /* 0x00000000000779c3 */ /* 0x000f220000002600 */
[----:B------:R-:W0:Y:S01]  /*6300*/  LDCU.64 UR10, c[0x0][0x4e8] ;  /* 0x00009d00ff0a77ac */ /* 0x000e220008000a00 */
[----:B------:R-:W-:Y:S01]  /*6310*/  BSSY.RECONVERGENT B0, `(.L_x_7042) ;  /* 0x0000028000007945 */ /* 0x000fe20003800200 */
[----:B------:R-:W4:Y:S05]  /*6320*/  LDCU.64 UR12, c[0x0][0x4a8] ;  /* 0x00009500ff0c77ac */ /* 0x000f2a0008000a00 */
[----:B------:R-:W1:Y:S01]  /*6330*/  S2UR UR14, SR_CgaCtaId ;  /* 0x00000000000e79c3 */ /* 0x000e620000008800 */
[----:B------:R-:W1:Y:S01]  /*6340*/  LDCU UR15, c[0x0][0x360] ;  /* 0x00006c00ff0f77ac */ /* 0x000e620008000800 */
[----:B------:R-:W1:Y:S06]  /*6350*/  LDCU.64 UR16, c[0x0][0x530] ;  /* 0x0000a600ff1077ac */ /* 0x000e6c0008000a00 */
[----:B-----5:R-:W2:Y:S01]  /*6360*/  LDC.64 R16, c[0x0][0x4b0] ;  /* 0x00012c00ff107b82 */ /* 0x020ea20000000a00 */
[----:B------:R-:W2:Y:S01]  /*6370*/  LDCU.64 UR18, c[0x0][0x4f0] ;  /* 0x00009e00ff1277ac */ /* 0x000ea20008000a00 */
[----:B0-----:R-:W-:Y:S01]  /*6380*/  UIMAD.WIDE.U32 UR4, UR6, UR10, URZ ;  /* 0x0000000a060472a5 */ /* 0x001fe2000f8e00ff */
[----:B------:R-:W0:Y:S01]  /*6390*/  LDCU.64 UR20, c[0x0][0x540] ;  /* 0x0000a800ff1477ac */ /* 0x000e220008000a00 */
[----:B----4-:R-:W-:-:S02]  /*63a0*/  UIMAD.WIDE.U32 UR8, UR7, UR12, URZ ;  /* 0x0000000c070872a5 */ /* 0x010fc4000f8e00ff */
[----:B------:R-:W-:Y:S02]  /*63b0*/  UIMAD UR10, UR6, UR11, UR5 ;  /* 0x0000000b060a72a4 */ /* 0x000fe4000f8e0205 */
[----:B------:R-:W-:Y:S01]  /*63c0*/  UIMAD UR7, UR7, UR13, UR9 ;  /* 0x0000000d070772a4 */ /* 0x000fe2000f8e0209 */
[----:B------:R-:W-:Y:S02]  /*63d0*/  UMOV UR6, 0x400 ;  /* 0x0000040000067882 */ /* 0x000fe40000000000 */
[----:B-1----:R-:W-:-:S12]  /*63e0*/  ULEA UR14, UR14, UR6, 0x18 ;  /* 0x000000060e0e7291 */ /* 0x002fd8000f8ec0ff */
.L_x_7043:
[----:B------:R-:W-:Y:S01]  /*63f0*/  LEA R0, R11, UR14, 0x2 ;  /* 0x0000000e0b007c11 */ /* 0x000fe2000f8e10ff */
[----:B------:R-:W-:Y:S01]  /*6400*/  UMOV UR6, UR8 ;  /* 0x0000000800067c82 */ /* 0x000fe20008000000 */
[----:B--2---:R-:W-:Y:S02]  /*6410*/  MOV R3, UR5 ;  /* 0x0000000500037c02 */ /* 0x004fe40008000f00 */
[----:B------:R-:W-:Y:S01]  /*6420*/  SHF.R.S32.HI R3, RZ, 0x1f, R11 ;  /* 0x0000001fff037819 */ /* 0x000fe2000001140b */
[----:B-1----:R-:W1:Y:S01]  /*6430*/  LDS R13, [R0+0x2348] ;  /* 0x00234800000d7984 */ /* 0x002e620000000800 */
[----:B------:R-:W-:Y:S02]  /*6440*/  MOV R2, UR4 ;  /* 0x0000000400027c02 */ /* 0x000fe40008000f00 */
[----:B------:R-:W-:Y:S01]  /*6450*/  MOV R7, UR10 ;  /* 0x0000000a00077c02 */ /* 0x000fe20008000f00 */
[----:B------:R-:W2:Y:S01]  /*6460*/  LDS R15, [R0+0x2748] ;  /* 0x00274800000f7984 */ /* 0x000ea20000000800 */
        /* <DEDUP_REMOVED lines=19> */
.L_x_7042:
[----:B------:R-:W-:Y:S05]  /*65a0*/  EXIT ;  /* 0x000000000000794d */ /* 0x000fea0003800000 */
.L_x_7044:
        /* <DEDUP_REMOVED lines=13> */
.L_x_10481:


//--------------------- .text._Z25selective_scan_bwd_kernelI32Selective_Scan_bwd_kernel_traitsILi32ELi16ELb0ELb1ELb0ELb0ELb1EffEEv12SSMParamsBwd --------------------------
	.section	.text._Z25selective_scan_bwd_kernelI32Selective_Scan_bwd_kernel_traitsILi32ELi16ELb0ELb1ELb0ELb0ELb1EffEEv12SSMParamsBwd,"ax",@progbits
	.align	128
        .global         _Z25selective_scan_bwd_kernelI32Selective_Scan_bwd_kernel_traitsILi32ELi16ELb0ELb1ELb0ELb0ELb1EffEEv12SSMParamsBwd
        .type           _Z25selective_scan_bwd_kernelI32Selective_Scan_bwd_kernel_traitsILi32ELi16ELb0ELb1ELb0ELb0ELb1EffEEv12SSMParamsBwd,@function
        .size           _Z25selective_scan_bwd_kernelI32Selective_Scan_bwd_kernel_traitsILi32ELi16ELb0ELb1ELb0ELb0ELb1EffEEv12SSMParamsBwd,(.L_x_10482 - _Z25selective_scan_bwd_kernelI32Selective_Scan_bwd_kernel_traitsILi32ELi16ELb0ELb1ELb0ELb0ELb1EffEEv12SSMParamsBwd)
        .other          _Z25selective_scan_bwd_kernelI32Selective_Scan_bwd_kernel_traitsILi32ELi16ELb0ELb1ELb0ELb0ELb1EffEEv12SSMParamsBwd,@"STO_CUDA_ENTRY STV_DEFAULT"
_Z25selective_scan_bwd_kernelI32Selective_Scan_bwd_kernel_traitsILi32ELi16ELb0ELb1ELb0ELb0ELb1EffEEv12SSMParamsBwd:
.text._Z25selective_scan_bwd_kernelI32Selective_Scan_bwd_kernel_traitsILi32ELi16ELb0ELb1ELb0ELb0ELb1EffEEv12SSMParamsBwd:
        /* <DEDUP_REMOVED lines=143> */
[----:B----4-:R-:W-:-:S07]  /*08f0*/  LOP3.LUT R65, R81, 0x1e0, RZ, 0xfc, !PT ;  /* 0x000001e051417812 */ /* 0x010fce00078efcff */
.L_x_7086:
        /* <DEDUP_REMOVED lines=35> */
[----:B------:R-:W-:-:S02]  /*0b30*/  LEA.HI.X R5, R5, UR39, R6, 0x2, P0 ;  /* 0x0000002705057c11 */ /* 0x000fc400080f1406 */
[----:B------:R-:W-:Y:S02]  /*0b40*/  MOV R115, RZ ;  /* 0x000000ff00737202 */ /* 0x000fe40000000f00 */
[----:B------:R-:W-:Y:S02]  /*0b50*/  MOV R117, RZ ;  /* 0x000000ff00757202 */ /* 0x000fe40000000f00 */
[----:B------:R-:W-:Y:S02]  /*0b60*/  CS2R R120, SRZ ;  /* 0x0000000000787805 */ /* 0x000fe4000001ff00 */
[----:B------:R-:W-:Y:S02]  /*0b70*/  SHF.L.U32 R6, R81, 0x2, RZ ;  /* 0x0000000251067819 */ /* 0x000fe400000006ff */
[----:B------:R-:W-:Y:S02]  /*0b80*/  CS2R R118, SRZ ;  /* 0x0000000000767805 */ /* 0x000fe4000001ff00 */
[----:B------:R-:W-:Y:S01]  /*0b90*/  LEA.HI.X R3, R0, UR41, R3, 0x2, P1 ;  /* 0x0000002900037c11 */ /* 0x000fe200088f1403 */
[----:B0-----:R-:W-:Y:S01]  /*0ba0*/  UIADD3 UR32, UPT, UPT, -UR6, UR13, URZ ;  /* 0x0000000d06207290 */ /* 0x001fe2000fffe1ff */
[C---:B------:R-:W-:Y:S01]  /*0bb0*/  IADD3 R10, P1, PT, R6.reuse, UR24, RZ ;  /* 0x00000018060a7c10 */ /* 0x040fe2000ff3e0ff */
[----:B------:R-:W-:Y:S01]  /*0bc0*/  HFMA2 R0, -RZ, RZ, 0, 0 ;  /* 0x00000000ff007431 */ /* 0x000fe200000001ff */
[C---:B------:R-:W-:Y:S01]  /*0bd0*/  IADD3 R8, P2, PT, R6.reuse, UR26, RZ ;  /* 0x0000001a06087c10 */ /* 0x040fe2000ff5e0ff */
[----:B------:R-:W-:Y:S01]  /*0be0*/  HFMA2 R92, -RZ, RZ, 0, 0 ;  /* 0x00000000ff5c7431 */ /* 0x000fe200000001ff */
[----:B------:R-:W-:Y:S01]  /*0bf0*/  IADD3 R6, P0, PT, R6, UR29, RZ ;  /* 0x0000001d06067c10 */ /* 0x000fe2000ff1e0ff */
[----:B------:R-:W-:Y:S01]  /*0c00*/  HFMA2 R106, -RZ, RZ, 0, 0 ;  /* 0x00000000ff6a7431 */ /* 0x000fe200000001ff */
[----:B------:R-:W-:-:S02]  /*0c10*/  IADD3.X R11, PT, PT, RZ, UR25, RZ, P1, !PT ;  /* 0x00000019ff0b7c10 */ /* 0x000fc40008ffe4ff */
[----:B------:R-:W-:Y:S02]  /*0c20*/  MOV R123, RZ ;  /* 0x000000ff007b7202 */ /* 0x000fe40000000f00 */
[----:B------:R-:W-:Y:S02]  /*0c30*/  MOV R125, RZ ;  /* 0x000000ff007d7202 */ /* 0x000fe40000000f00 */
[----:B------:R-:W-:Y:S01]  /*0c40*/  MOV R127, RZ ;  /* 0x000000ff007f7202 */ /* 0x000fe20000000f00 */
[----:B------:R-:W-:Y:S01]  /*0c50*/  HFMA2 R108, -RZ, RZ, 0, 0 ;  /* 0x00000000ff6c7431 */ /* 0x000fe200000001ff */
[----:B------:R-:W-:Y:S01]  /*0c60*/  IADD3.X R7, PT, PT, RZ, UR28, RZ, P0, !PT ;  /* 0x0000001cff077c10 */ /* 0x000fe200087fe4ff */
[----:B------:R-:W-:Y:S01]  /*0c70*/  HFMA2 R110, -RZ, RZ, 0, 0 ;  /* 0x00000000ff6e7431 */ /* 0x000fe200000001ff */
[----:B------:R-:W-:Y:S01]  /*0c80*/  ISETP.GE.AND P0, PT, R81, UR32, PT ;  /* 0x0000002051007c0c */ /* 0x000fe2000bf06270 */
[----:B------:R-:W-:Y:S01]  /*0c90*/  HFMA2 R112, -RZ, RZ, 0, 0 ;  /* 0x00000000ff707431 */ /* 0x000fe200000001ff */
[----:B------:R-:W-:Y:S01]  /*0ca0*/  IADD3.X R9, PT, PT, RZ, UR27, RZ, P2, !PT ;  /* 0x0000001bff097c10 */ /* 0x000fe200097fe4ff */
[----:B------:R-:W-:Y:S01]  /*0cb0*/  HFMA2 R135, -RZ, RZ, 0, 0 ;  /* 0x00000000ff877431 */ /* 0x000fe200000001ff */
[----:B------:R-:W-:Y:S01]  /*0cc0*/  ISETP.GE.AND P2, PT, R79, UR32, PT ;  /* 0x000000204f007c0c */ /* 0x000fe2000bf46270 */
[----:B------:R-:W0:Y:S01]  /*0cd0*/  LDCU.64 UR10, c[0x0][0x508] ;  /* 0x0000a100ff0a77ac */ /* 0x000e220008000a00 */
[----:B------:R-:W-:-:S02]  /*0ce0*/  ISETP.GE.AND P1, PT, R78, UR32, PT ;  /* 0x000000204e007c0c */ /* 0x000fc4000bf26270 */
[----:B------:R-:W-:Y:S01]  /*0cf0*/  ISETP.GE.AND P6, PT, R77, UR32, PT ;  /* 0x000000204d007c0c */ /* 0x000fe2000bfc6270 */
[----:B------:R-:W3:Y:S01]  /*0d00*/  LDCU.64 UR14, c[0x0][0x510] ;  /* 0x0000a200ff0e77ac */ /* 0x000ee20008000a00 */
[----:B------:R-:W-:Y:S02]  /*0d10*/  ISETP.GE.AND P3, PT, R74, UR32, PT ;  /* 0x000000204a007c0c */ /* 0x000fe4000bf66270 */
[----:B------:R-:W-:Y:S01]  /*0d20*/  ISETP.GE.AND P5, PT, R76, UR32, PT ;  /* 0x000000204c007c0c */ /* 0x000fe2000bfa6270 */
[----:B------:R-:W4:Y:S01]  /*0d30*/  @!P0 LDG.E R0, desc[UR30][R10.64] ;  /* 0x0000001e0a008981 */ /* 0x000f22000c1e1900 */
[----:B------:R-:W-:Y:S01]  /*0d40*/  ISETP.GE.AND P0, PT, R73, UR32, PT ;  /* 0x0000002049007c0c */ /* 0x000fe2000bf06270 */
[----:B------:R-:W3:Y:S01]  /*0d50*/  LDCU.64 UR34, c[0x0][0x490] ;  /* 0x00009200ff2277ac */ /* 0x000ee20008000a00 */
[----:B------:R-:W-:Y:S01]  /*0d60*/  ISETP.GE.AND P4, PT, R75, UR32, PT ;  /* 0x000000204b007c0c */ /* 0x000fe2000bf86270 */
[----:B------:R-:W3:Y:S04]  /*0d70*/  @!P2 LDG.E R13, desc[UR30][R10.64+0x80] ;  /* 0x0000801e0a0da981 */ /* 0x000ee8000c1e1900 */
[----:B------:R-:W3:Y:S04]  /*0d80*/  @!P1 LDG.E R12, desc[UR30][R10.64+0x100] ;  /* 0x0001001e0a0c9981 */ /* 0x000ee8000c1e1900 */
[----:B------:R-:W3:Y:S04]  /*0d90*/  @!P6 LDG.E R15, desc[UR30][R10.64+0x180] ;  /* 0x0001801e0a0fe981 */ /* 0x000ee8000c1e1900 */
[----:B------:R-:W3:Y:S01]  /*0da0*/  @!P0 LDG.E R19, desc[UR30][R10.64+0x380] ;  /* 0x0003801e0a138981 */ /* 0x000ee2000c1e1900 */
[----:B------:R-:W-:-:S02]  /*0db0*/  ISETP.GE.AND P0, PT, R72, UR32, PT ;  /* 0x0000002048007c0c */ /* 0x000fc4000bf06270 */
[----:B------:R-:W-:Y:S01]  /*0dc0*/  ISETP.GE.AND P1, PT, R70, UR32, PT ;  /* 0x0000002046007c0c */ /* 0x000fe2000bf26270 */
[----:B------:R-:W3:Y:S01]  /*0dd0*/  @!P3 LDG.E R16, desc[UR30][R10.64+0x300] ;  /* 0x0003001e0a10b981 */ /* 0x000ee2000c1e1900 */
[----:B------:R-:W-:Y:S02]  /*0de0*/  ISETP.GE.AND P2, PT, R69, UR32, PT ;  /* 0x0000002045007c0c */ /* 0x000fe4000bf46270 */
[----:B------:R-:W-:Y:S01]  /*0df0*/  ISETP.GE.AND P3, PT, R68, UR32, PT ;  /* 0x0000002044007c0c */ /* 0x000fe2000bf66270 */
        /* <DEDUP_REMOVED lines=10> */
[----:B------:R-:W3:Y:S04]  /*0ea0*/  @!P0 LDG.E R21, desc[UR30][R10.64+0x480] ;  /* 0x0004801e0a158981 */ /* 0x000ee8000c1e1900 */
[----:B------:R-:W3:Y:S04]  /*0eb0*/  @!P4 LDG.E R25, desc[UR30][R10.64+0x680] ;  /* 0x0006801e0a19c981 */ /* 0x000ee8000c1e1900 */
[----:B------:R-:W3:Y:S04]  /*0ec0*/  @!P5 LDG.E R24, desc[UR30][R10.64+0x700] ;  /* 0x0007001e0a18d981 */ /* 0x000ee8000c1e1900 */
[----:B------:R0:W3:Y:S01]  /*0ed0*/  @!P6 LDG.E R27, desc[UR30][R10.64+0x780] ;  /* 0x0007801e0a1be981 */ /* 0x0000e2000c1e1900 */
[----:B--2---:R-:W-:Y:S01]  /*0ee0*/  ULEA UR12, UR8, UR12, 0x18 ;  /* 0x0000000c080c7291 */ /* 0x004fe2000f8ec0ff */
[----:B-1----:R-:W-:-:S02]  /*0ef0*/  IADD3 R29, PT, PT, R64, 0x20, RZ ;  /* 0x00000020401d7810 */ /* 0x002fc40007ffe0ff */
[C---:B------:R-:W-:Y:S02]  /*0f00*/  IADD3 R31, PT, PT, R64.reuse, 0x40, RZ ;  /* 0x00000040401f7810 */ /* 0x040fe40007ffe0ff */
[C---:B0-----:R-:W-:Y:S02]  /*0f10*/  IADD3 R11, PT, PT, R64.reuse, 0x80, RZ ;  /* 0x00000080400b7810 */ /* 0x041fe40007ffe0ff */
[C---:B------:R-:W-:Y:S02]  /*0f20*/  IADD3 R33, PT, PT, R64.reuse, 0x60, RZ ;  /* 0x0000006040217810 */ /* 0x040fe40007ffe0ff */
[-C--:B------:R-:W-:Y:S02]  /*0f30*/  LEA.HI.SX32 R11, R11, R64.reuse, 0x1b ;  /* 0x000000400b0b7211 */ /* 0x080fe400078fdaff */
[C---:B------:R-:W-:Y:S02]  /*0f40*/  LEA.HI.SX32 R63, R64.reuse, R64, 0x1b ;  /* 0x00000040403f7211 */ /* 0x040fe400078fdaff */
[----:B------:R-:W-:-:S02]  /*0f50*/  IADD3 R35, PT, PT, R64, 0xa0, RZ ;  /* 0x000000a040237810 */ /* 0x000fc40007ffe0ff */
[-C--:B------:R-:W-:Y:S02]  /*0f60*/  LEA.HI.SX32 R29, R29, R64.reuse, 0x1b ;  /* 0x000000401d1d7211 */ /* 0x080fe400078fdaff */
[-C--:B------:R-:W-:Y:S02]  /*0f70*/  LEA.HI.SX32 R31, R31, R64.reuse, 0x1b ;  /* 0x000000401f1f7211 */ /* 0x080fe400078fdaff */
[----:B------:R-:W-:Y:S02]  /*0f80*/  LEA R59, R11, UR12, 0x2 ;  /* 0x0000000c0b3b7c11 */ /* 0x000fe4000f8e10ff */
[----:B------:R-:W-:Y:S02]  /*0f90*/  LEA.HI.SX32 R33, R33, R64, 0x1b ;  /* 0x0000004021217211 */ /* 0x000fe400078fdaff */
[----:B------:R-:W-:Y:S02]  /*0fa0*/  IADD3 R11, PT, PT, R64, 0xc0, RZ ;  /* 0x000000c0400b7810 */ /* 0x000fe40007ffe0ff */
[----:B------:R-:W-:-:S02]  /*0fb0*/  LEA R63, R63, UR12, 0x2 ;  /* 0x0000000c3f3f7c11 */ /* 0x000fc4000f8e10ff */
        /* <DEDUP_REMOVED lines=12> */
[C---:B------:R-:W-:Y:S02]  /*1080*/  IADD3 R11, PT, PT, R64.reuse, 0x160, RZ ;  /* 0x00000160400b7810 */ /* 0x040fe40007ffe0ff */
[-C--:B------:R-:W-:Y:S02]  /*1090*/  LEA.HI.SX32 R31, R31, R64.reuse, 0x1b ;  /* 0x000000401f1f7211 */ /* 0x080fe400078fdaff */
[-C--:B------:R-:W-:Y:S02]  /*10a0*/  LEA.HI.SX32 R33, R33, R64.reuse, 0x1b ;  /* 0x0000004021217211 */ /* 0x080fe400078fdaff */
[----:B------:R-:W-:Y:S02]  /*10b0*/  LEA.HI.SX32 R35, R35, R64, 0x1b ;  /* 0x0000004023237211 */ /* 0x000fe400078fdaff */
[----:B------:R-:W-:Y:S02]  /*10c0*/  LEA R56, R29, UR12, 0x2 ;  /* 0x0000000c1d387c11 */ /* 0x000fe4000f8e10ff */
[----:B------:R-:W-:-:S02]  /*10d0*/  IADD3 R29, PT, PT, R64, 0x1e0, RZ ;  /* 0x000001e0401d7810 */ /* 0x000fc40007ffe0ff */
[-C--:B------:R-:W-:Y:S02]  /*10e0*/  LEA.HI.SX32 R11, R11, R64.reuse, 0x1b ;  /* 0x000000400b0b7211 */ /* 0x080fe400078fdaff */
[----:B------:R-:W-:Y:S02]  /*10f0*/  LEA R55, R31, UR12, 0x2 ;  /* 0x0000000c1f377c11 */ /* 0x000fe4000f8e10ff */
[----:B------:R-:W-:Y:S02]  /*1100*/  LEA R54, R33, UR12, 0x2 ;  /* 0x0000000c21367c11 */ /* 0x000fe4000f8e10ff */
[----:B------:R-:W-:Y:S02]  /*1110*/  LEA R53, R35, UR12, 0x2 ;  /* 0x0000000c23357c11 */ /* 0x000fe4000f8e10ff */
[----:B------:R-:W-:Y:S02]  /*1120*/  LEA.HI.SX32 R29, R29, R64, 0x1b ;  /* 0x000000401d1d7211 */ /* 0x000fe400078fdaff */
[----:B------:R-:W-:-:S02]  /*1130*/  LEA R52, R11, UR12, 0x2 ;  /* 0x0000000c0b347c11 */ /* 0x000fc4000f8e10ff */
        /* <DEDUP_REMOVED lines=10> */
[----:B----4-:R-:W-:Y:S04]  /*11e0*/  STS [R63], R0 ;  /* 0x000000003f007388 */ /* 0x010fe80000000800 */
[----:B---3--:R0:W-:Y:S04]  /*11f0*/  STS [R62+0x80], R13 ;  /* 0x0000800d3e007388 */ /* 0x0081e80000000800 */
[----:B------:R-:W-:Y:S04]  /*1200*/  STS [R61+0x100], R12 ;  /* 0x0001000c3d007388 */ /* 0x000fe80000000800 */
[----:B------:R1:W-:Y:S01]  /*1210*/  STS [R60+0x180], R15 ;  /* 0x0001800f3c007388 */ /* 0x0003e20000000800 */
[----:B0-----:R-:W-:-:S02]  /*1220*/  IADD3 R13, PT, PT, R64, 0x180, RZ ;  /* 0x00000180400d7810 */ /* 0x001fc40007ffe0ff */
[C---:B------:R-:W-:Y:S02]  /*1230*/  SHF.L.U32 R0, R64.reuse, 0x4, RZ ;  /* 0x0000000440007819 */ /* 0x040fe400000006ff */
[-C--:B------:R-:W-:Y:S02]  /*1240*/  LEA.HI.SX32 R13, R13, R64.reuse, 0x1b ;  /* 0x000000400d0d7211 */ /* 0x080fe400078fdaff */
[----:B-1----:R-:W-:Y:S01]  /*1250*/  IADD3 R15, PT, PT, R64, 0x1a0, RZ ;  /* 0x000001a0400f7810 */ /* 0x002fe20007ffe0ff */
[----:B------:R-:W-:Y:S04]  /*1260*/  STS [R59+0x200], R14 ;  /* 0x0002000e3b007388 */ /* 0x000fe80000000800 */
[----:B------:R0:W-:Y:S01]  /*1270*/  STS [R58+0x280], R17 ;  /* 0x000280113a007388 */ /* 0x0001e20000000800 */
[----:B------:R-:W-:-:S02]  /*1280*/  LEA.HI.SX32 R15, R15, R64, 0x1b ;  /* 0x000000400f0f7211 */ /* 0x000fc400078fdaff */
[----:B------:R-:W-:Y:S01]  /*1290*/  LEA R51, R13, UR12, 0x2 ;  /* 0x0000000c0d337c11 */ /* 0x000fe2000f8e10ff */
[----:B------:R-:W-:Y:S01]  /*12a0*/  STS [R57+0x300], R16 ;  /* 0x0003001039007388 */ /* 0x000fe20000000800 */
[----:B0-----:R-:W-:-:S03]  /*12b0*/  IADD3 R17, PT, PT, R64, 0x1c0, RZ ;  /* 0x000001c040117810 */ /* 0x001fc60007ffe0ff */
[----:B------:R-:W-:Y:S01]  /*12c0*/  STS [R56+0x380], R19 ;  /* 0x0003801338007388 */ /* 0x000fe20000000800 */
[----:B------:R-:W-:-:S03]  /*12d0*/  LEA.HI.SX32 R17, R17, R64, 0x1b ;  /* 0x0000004011117211 */ /* 0x000fc600078fdaff */
[----:B------:R0:W-:Y:S01]  /*12e0*/  STS [R55+0x400], R18 ;  /* 0x0004001237007388 */ /* 0x0001e20000000800 */
[----:B------:R-:W-:Y:S02]  /*12f0*/  LEA R50, R15, UR12, 0x2 ;  /* 0x0000000c0f327c11 */ /* 0x000fe4000f8e10ff */
[----:B------:R-:W-:Y:S01]  /*1300*/  LEA.HI.SX32 R46, R0, R0, 0x1b ;  /* 0x00000000002e7211 */ /* 0x000fe200078fdaff */
[----:B------:R-:W-:Y:S01]  /*1310*/  STS [R54+0x480], R21 ;  /* 0x0004801536007388 */ /* 0x000fe20000000800 */
[----:B------:R-:W-:-:S03]  /*1320*/  LEA R49, R17, UR12, 0x2 ;  /* 0x0000000c11317c11 */ /* 0x000fc6000f8e10ff */
[----:B------:R1:W-:Y:S01]  /*1330*/  STS [R53+0x500], R20 ;  /* 0x0005001435007388 */ /* 0x0003e20000000800 */
[----:B------:R-:W-:-:S03]  /*1340*/  LEA R46, R46, UR12, 0x2 ;  /* 0x0000000c2e2e7c11 */ /* 0x000fc6000f8e10ff */
[----:B------:R-:W-:Y:S04]  /*1350*/  STS [R52+0x580], R23 ;  /* 0x0005801734007388 */ /* 0x000fe80000000800 */
[----:B------:R2:W-:Y:S04]  /*1360*/  STS [R51+0x600], R22 ;  /* 0x0006001633007388 */ /* 0x0005e80000000800 */
        /* <DEDUP_REMOVED lines=33> */
[----:B0-----:R-:W-:Y:S02]  /*1580*/  CS2R R18, SRZ ;  /* 0x0000000000127805 */ /* 0x001fe4000001ff00 */
[----:B------:R-:W-:-:S06]  /*1590*/  CS2R R16, SRZ ;  /* 0x0000000000107805 */ /* 0x000fcc000001ff00 */
[----:B------:R-:W4:Y:S01]  /*15a0*/  @!P1 LDG.E R17, desc[UR30][R8.64+0x380] ;  /* 0x0003801e08119981 */ /* 0x000f22000c1e1900 */
[----:B------:R-:W-:-:S03]  /*15b0*/  ISETP.NE.AND P1, PT, R30, RZ, PT ;  /* 0x000000ff1e00720c */ /* 0x000fc60003f25270 */
[----:B------:R-:W4:Y:S01]  /*15c0*/  @!P0 LDG.E R18, desc[UR30][R8.64+0x400] ;  /* 0x0004001e08128981 */ /* 0x000f22000c1e1900 */
[----:B------:R-:W-:-:S03]  /*15d0*/  ISETP.NE.AND P0, PT, R90, RZ, PT ;  /* 0x000000ff5a00720c */ /* 0x000fc60003f05270 */
[----:B------:R-:W4:Y:S01]  /*15e0*/  @!P2 LDG.E R16, desc[UR30][R8.64+0x300] ;  /* 0x0003001e0810a981 */ /* 0x000f22000c1e1900 */
[----:B------:R-:W-:-:S03]  /*15f0*/  ISETP.NE.AND P2, PT, R28, RZ, PT ;  /* 0x000000ff1c00720c */ /* 0x000fc60003f45270 */
[----:B------:R-:W4:Y:S01]  /*1600*/  @!P3 LDG.E R15, desc[UR30][R8.64+0x280] ;  /* 0x0002801e080fb981 */ /* 0x000f22000c1e1900 */
[----:B------:R-:W-:Y:S02]  /*1610*/  ISETP.NE.AND P3, PT, R26, RZ, PT ;  /* 0x000000ff1a00720c */ /* 0x000fe40003f65270 */
[----:B-1----:R-:W-:Y:S01]  /*1620*/  CS2R R20, SRZ ;  /* 0x0000000000147805 */ /* 0x002fe2000001ff00 */
[----:B------:R-:W-:Y:S01]  /*1630*/  HFMA2 R0, -RZ, RZ, 0, 0 ;  /* 0x00000000ff007431 */ /* 0x000fe200000001ff */
[----:B--2---:R-:W-:Y:S02]  /*1640*/  CS2R R22, SRZ ;  /* 0x0000000000167805 */ /* 0x004fe4000001ff00 */
[----:B---3--:R-:W-:Y:S01]  /*1650*/  MOV R25, RZ ;  /* 0x000000ff00197202 */ /* 0x008fe20000000f00 */
[----:B------:R-:W2:Y:S04]  /*1660*/  @!P0 LDG.E R19, desc[UR30][R8.64+0x480] ;  /* 0x0004801e08138981 */ /* 0x000ea8000c1e1900 */
[----:B------:R-:W3:Y:S04]  /*1670*/  @!P1 LDG.E R20, desc[UR30][R8.64+0x500] ;  /* 0x0005001e08149981 */ /* 0x000ee8000c1e1900 */
[----:B------:R-:W3:Y:S04]  /*1680*/  @!P2 LDG.E R21, desc[UR30][R8.64+0x580] ;  /* 0x0005801e0815a981 */ /* 0x000ee8000c1e1900 */
[----:B------:R-:W3:Y:S04]  /*1690*/  @!P3 LDG.E R22, desc[UR30][R8.64+0x600] ;  /* 0x0006001e0816b981 */ /* 0x000ee8000c1e1900 */
[----:B------:R-:W3:Y:S04]  /*16a0*/  @!P4 LDG.E R23, desc[UR30][R8.64+0x680] ;  /* 0x0006801e0817c981 */ /* 0x000ee8000c1e1900 */
[----:B------:R-:W3:Y:S04]  /*16b0*/  @!P5 LDG.E R0, desc[UR30][R8.64+0x700] ;  /* 0x0007001e0800d981 */ /* 0x000ee8000c1e1900 */
[----:B------:R0:W3:Y:S01]  /*16c0*/  @!P6 LDG.E R25, desc[UR30][R8.64+0x780] ;  /* 0x0007801e0819e981 */ /* 0x0000e2000c1e1900 */
[----:B------:R-:W-:-:S02]  /*16d0*/  P2R R30, PR, RZ, 0x1 ;  /* 0x00000001ff1e7803 */ /* 0x000fc40000000000 */
[----:B------:R-:W-:Y:S01]  /*16e0*/  ISETP.GE.AND P0, PT, R81, UR32, PT ;  /* 0x0000002051007c0c */ /* 0x000fe2000bf06270 */
[----:B0-----:R-:W-:Y:S01]  /*16f0*/  HFMA2 R8, -RZ, RZ, 0, 0 ;  /* 0x00000000ff087431 */ /* 0x001fe200000001ff */
[----:B------:R-:W-:Y:S02]  /*1700*/  P2R R28, PR, RZ, 0x2 ;  /* 0x00000002ff1c7803 */ /* 0x000fe40000000000 */
[----:B------:R-:W-:Y:S02]  /*1710*/  P2R R26, PR, RZ, 0x4 ;  /* 0x00000004ff1a7803 */ /* 0x000fe40000000000 */
[----:B------:R-:W-:Y:S02]  /*1720*/  ISETP.GE.AND P1, PT, R77, UR32, PT ;  /* 0x000000204d007c0c */ /* 0x000fe4000bf26270 */
[----:B----4-:R-:W-:Y:S02]  /*1730*/  P2R R24, PR, RZ, 0x8 ;  /* 0x00000008ff187803 */ /* 0x010fe40000000000 */
[----:B------:R-:W-:-:S02]  /*1740*/  ISETP.GE.AND P2, PT, R78, UR32, PT ;  /* 0x000000204e007c0c */ /* 0x000fc4000bf46270 */
[----:B------:R-:W-:Y:S02]  /*1750*/  ISETP.GE.AND P3, PT, R79, UR32, PT ;  /* 0x000000204f007c0c */ /* 0x000fe4000bf66270 */
[----:B------:R-:W-:Y:S01]  /*1760*/  MOV R27, RZ ;  /* 0x000000ff001b7202 */ /* 0x000fe20000000f00 */
[----:B------:R-:W-:Y:S01]  /*1770*/  HFMA2 R29, -RZ, RZ, 0, 0 ;  /* 0x00000000ff1d7431 */ /* 0x000fe200000001ff */
[----:B------:R0:W-:Y:S04]  /*1780*/  STS [R63], R10 ;  /* 0x0000000a3f007388 */ /* 0x0001e80000000800 */
        /* <DEDUP_REMOVED lines=8> */
[----:B--2---:R-:W-:Y:S04]  /*1810*/  STS [R54+0x480], R19 ;  /* 0x0004801336007388 */ /* 0x004fe80000000800 */
[----:B---3--:R-:W-:Y:S04]  /*1820*/  STS [R53+0x500], R20 ;  /* 0x0005001435007388 */ /* 0x008fe80000000800 */
[----:B------:R2:W-:Y:S04]  /*1830*/  STS [R52+0x580], R21 ;  /* 0x0005801534007388 */ /* 0x0005e80000000800 */
[----:B------:R-:W-:Y:S04]  /*1840*/  STS [R51+0x600], R22 ;  /* 0x0006001633007388 */ /* 0x000fe80000000800 */
        /* <DEDUP_REMOVED lines=23> */
[----:B----4-:R-:W-:Y:S01]  /*19c0*/  CS2R R16, SRZ ;  /* 0x0000000000107805 */ /* 0x010fe2000001ff00 */
        /* <DEDUP_REMOVED lines=12> */
[----:B------:R-:W-:Y:S01]  /*1a90*/  CS2R R18, SRZ ;  /* 0x0000000000127805 */ /* 0x000fe2000001ff00 */
[----:B------:R-:W2:Y:S01]  /*1aa0*/  @!P2 LDG.E R14, desc[UR30][R6.64+0x300] ;  /* 0x0003001e060ea981 */ /* 0x000ea2000c1e1900 */
[----:B------:R-:W-:-:S03]  /*1ab0*/  ISETP.NE.AND P2, PT, R26, RZ, PT ;  /* 0x000000ff1a00720c */ /* 0x000fc60003f45270 */
[----:B------:R-:W2:Y:S01]  /*1ac0*/  @!P1 LDG.E R21, desc[UR30][R6.64+0x380] ;  /* 0x0003801e06159981 */ /* 0x000ea2000c1e1900 */
[----:B------:R-:W-:-:S03]  /*1ad0*/  ISETP.NE.AND P1, PT, R28, RZ, PT ;  /* 0x000000ff1c00720c */ /* 0x000fc60003f25270 */
[----:B------:R-:W2:Y:S01]  /*1ae0*/  @!P0 LDG.E R16, desc[UR30][R6.64+0x400] ;  /* 0x0004001e06108981 */ /* 0x000ea2000c1e1900 */
[----:B------:R-:W-:Y:S01]  /*1af0*/  ISETP.NE.AND P0, PT, R30, RZ, PT ;  /* 0x000000ff1e00720c */ /* 0x000fe20003f05270 */
[----:B---3--:R-:W-:Y:S02]  /*1b00*/  HFMA2 R0, -RZ, RZ, 0, 0 ;  /* 0x00000000ff007431 */ /* 0x008fe400000001ff */
[----:B------:R-:W3:Y:S01]  /*1b10*/  @!P3 LDG.E R19, desc[UR30][R6.64+0x280] ;  /* 0x0002801e0613b981 */ /* 0x000ee2000c1e1900 */
[----:B------:R-:W-:Y:S02]  /*1b20*/  ISETP.NE.AND P3, PT, R24, RZ, PT ;  /* 0x000000ff1800720c */ /* 0x000fe40003f65270 */
[----:B------:R-:W-:Y:S01]  /*1b30*/  MOV R23, RZ ;  /* 0x000000ff00177202 */ /* 0x000fe20000000f00 */
[----:B------:R-:W2:Y:S01]  /*1b40*/  @!P4 LDG.E R29, desc[UR30][R6.64+0x680] ;  /* 0x0006801e061dc981 */ /* 0x000ea2000c1e1900 */
[----:B------:R-:W-:-:S03]  /*1b50*/  MOV R25, RZ ;  /* 0x000000ff00197202 */ /* 0x000fc60000000f00 */
[----:B------:R-:W2:Y:S04]  /*1b60*/  @!P1 LDG.E R0, desc[UR30][R6.64+0x500] ;  /* 0x0005001e06009981 */ /* 0x000ea8000c1e1900 */
[----:B------:R-:W2:Y:S04]  /*1b70*/  @!P0 LDG.E R23, desc[UR30][R6.64+0x480] ;  /* 0x0004801e06178981 */ /* 0x000ea8000c1e1900 */
[----:B------:R-:W2:Y:S04]  /*1b80*/  @!P2 LDG.E R25, desc[UR30][R6.64+0x580] ;  /* 0x0005801e0619a981 */ /* 0x000ea8000c1e1900 */
[----:B------:R-:W2:Y:S04]  /*1b90*/  @!P3 LDG.E R18, desc[UR30][R6.64+0x600] ;  /* 0x0006001e0612b981 */ /* 0x000ea8000c1e1900 */
[----:B------:R-:W2:Y:S04]  /*1ba0*/  @!P5 LDG.E R20, desc[UR30][R6.64+0x700] ;  /* 0x0007001e0614d981 */ /* 0x000ea8000c1e1900 */
[----:B------:R0:W2:Y:S01]  /*1bb0*/  @!P6 LDG.E R115, desc[UR30][R6.64+0x780] ;  /* 0x0007801e0673e981 */ /* 0x0000a2000c1e1900 */
        /* <DEDUP_REMOVED lines=10> */
[----:B----4-:R-:W-:Y:S04]  /*1c60*/  STS [R63], R8 ;  /* 0x000000083f007388 */ /* 0x010fe80000000800 */
[----:B------:R-:W-:Y:S04]  /*1c70*/  STS [R62+0x80], R27 ;  /* 0x0000801b3e007388 */ /* 0x000fe80000000800 */
[----:B------:R0:W-:Y:S04]  /*1c80*/  STS [R61+0x100], R10 ;  /* 0x0001000a3d007388 */ /* 0x0001e80000000800 */
[----:B------:R-:W-:Y:S04]  /*1c90*/  STS [R60+0x180], R17 ;  /* 0x000180113c007388 */ /* 0x000fe80000000800 */
[----:B------:R-:W-:Y:S04]  /*1ca0*/  STS [R59+0x200], R12 ;  /* 0x0002000c3b007388 */ /* 0x000fe80000000800 */
[----:B---3--:R-:W-:Y:S04]  /*1cb0*/  STS [R58+0x280], R19 ;  /* 0x000280133a007388 */ /* 0x008fe80000000800 */
[----:B--2---:R1:W-:Y:S04]  /*1cc0*/  STS [R57+0x300], R14 ;  /* 0x0003000e39007388 */ /* 0x0043e80000000800 */
        /* <DEDUP_REMOVED lines=28> */
[----:B------:R-:W-:Y:S02]  /*1e90*/  HFMA2 R8, -RZ, RZ, 0, 0 ;  /* 0x00000000ff087431 */ /* 0x000fe400000001ff */
[----:B-1----:R-:W-:Y:S01]  /*1ea0*/  HFMA2 R14, -RZ, RZ, 0, 0 ;  /* 0x00000000ff0e7431 */ /* 0x002fe200000001ff */
[----:B------:R-:W3:Y:S01]  /*1eb0*/  @!P0 LDG.E R6, desc[UR30][R4.64] ;  /* 0x0000001e04068981 */ /* 0x000ee2000c1e1900 */
        /* <DEDUP_REMOVED lines=10> */
[----:B------:R-:W-:Y:S02]  /*1f60*/  MOV R12, RZ ;  /* 0x000000ff000c7202 */ /* 0x000fe40000000f00 */
[----:B------:R-:W-:Y:S01]  /*1f70*/  ISETP.NE.AND P1, PT, R98, RZ, PT ;  /* 0x000000ff6200720c */ /* 0x000fe20003f25270 */
[----:B------:R-:W4:Y:S04]  /*1f80*/  @!P4 LDG.E R125, desc[UR30][R4.64+0x680] ;  /* 0x0006801e047dc981 */ /* 0x000f28000c1e1900 */
[----:B------:R-:W4:Y:S01]  /*1f90*/  @!P2 LDG.E R12, desc[UR30][R4.64+0x300] ;  /* 0x0003001e040ca981 */ /* 0x000f22000c1e1900 */
[----:B------:R-:W-:-:S03]  /*1fa0*/  ISETP.NE.AND P2, PT, R96, RZ, PT ;  /* 0x000000ff6000720c */ /* 0x000fc60003f45270 */
[----:B------:R-:W4:Y:S01]  /*1fb0*/  @!P0 LDG.E R14, desc[UR30][R4.64+0x400] ;  /* 0x0004001e040e8981 */ /* 0x000f22000c1e1900 */
[----:B------:R-:W-:-:S03]  /*1fc0*/  ISETP.NE.AND P0, PT, R100, RZ, PT ;  /* 0x000000ff6400720c */ /* 0x000fc60003f05270 */
[----:B------:R-:W4:Y:S01]  /*1fd0*/  @!P3 LDG.E R119, desc[UR30][R4.64+0x280] ;  /* 0x0002801e0477b981 */ /* 0x000f22000c1e1900 */
        /* <DEDUP_REMOVED lines=10> */
[----:B------:R-:W-:Y:S02]  /*2080*/  P2R R114, PR, RZ, 0x2 ;  /* 0x00000002ff727803 */ /* 0x000fe40000000000 */
[----:B------:R-:W-:Y:S02]  /*2090*/  ISETP.GE.AND P1, PT, R79, UR32, PT ;  /* 0x000000204f007c0c */ /* 0x000fe4000bf26270 */
[----:B------:R-:W-:Y:S02]  /*20a0*/  MOV R129, RZ ;  /* 0x000000ff00817202 */ /* 0x000fe40000000f00 */
[----:B------:R-:W-:Y:S02]  /*20b0*/  MOV R133, RZ ;  /* 0x000000ff00857202 */ /* 0x000fe40000000f00 */
[----:B------:R-:W-:Y:S01]  /*20c0*/  MOV R145, RZ ;  /* 0x000000ff00917202 */ /* 0x000fe20000000f00 */
[----:B---3--:R-:W-:Y:S04]  /*20d0*/  STS [R63], R6 ;  /* 0x000000063f007388 */ /* 0x008fe80000000800 */
        /* <DEDUP_REMOVED lines=14> */
[----:B------:R2:W-:Y:S01]  /*21c0*/  STS [R48+0x780], R127 ;  /* 0x0007807f30007388 */ /* 0x0005e20000000800 */
[----:B------:R-:W-:-:S03]  /*21d0*/  NOP ;  /* 0x0000000000007918 */ /* 0x000fc60000000000 */
[----:B------:R-:W-:Y:S04]  /*21e0*/  LDS R104, [R46] ;  /* 0x000000002e687984 */ /* 0x000fe80000000800 */
[----:B------:R-:W3:Y:S04]  /*21f0*/  LDS R102, [R46+0x4] ;  /* 0x000004002e667984 */ /* 0x000ee80000000800 */
[----:B------:R-:W4:Y:S04]  /*2200*/  LDS R100, [R46+0x8] ;  /* 0x000008002e647984 */ /* 0x000f280000000800 */
[----:B------:R-:W4:Y:S04]  /*2210*/  LDS R98, [R46+0xc] ;  /* 0x00000c002e627984 */ /* 0x000f280000000800 */
[----:B------:R-:W4:Y:S04]  /*2220*/  LDS R96, [R46+0x10] ;  /* 0x000010002e607984 */ /* 0x000f280000000800 */
[----:B------:R-:W4:Y:S04]  /*2230*/  LDS R94, [R46+0x14] ;  /* 0x000014002e5e7984 */ /* 0x000f280000000800 */
[----:B------:R-:W4:Y:S04]  /*2240*/  LDS R92, [R46+0x18] ;  /* 0x000018002e5c7984 */ /* 0x000f280000000800 */
[----:B------:R-:W-:Y:S04]  /*2250*/  LDS R90, [R46+0x1c] ;  /* 0x00001c002e5a7984 */ /* 0x000fe80000000800 */
[----:B------:R-:W-:Y:S04]  /*2260*/  LDS R14, [R46+0x20] ;  /* 0x000020002e0e7984 */ /* 0x000fe80000000800 */
[----:B------:R-:W4:Y:S04]  /*2270*/  LDS R12, [R46+0x24] ;  /* 0x000024002e0c7984 */ /* 0x000f280000000800 */
[----:B------:R-:W4:Y:S04]  /*2280*/  LDS R10, [R46+0x28] ;  /* 0x000028002e0a7984 */ /* 0x000f280000000800 */
[----:B------:R-:W-:Y:S04]  /*2290*/  LDS R8, [R46+0x2c] ;  /* 0x00002c002e087984 */ /* 0x000fe80000000800 */
[----:B------:R-:W4:Y:S04]  /*22a0*/  LDS R7, [R46+0x30] ;  /* 0x000030002e077984 */ /* 0x000f280000000800 */
[----:B------:R-:W4:Y:S04]  /*22b0*/  LDS R6, [R46+0x34] ;  /* 0x000034002e067984 */ /* 0x000f280000000800 */
[----:B------:R-:W-:Y:S04]  /*22c0*/  LDS R5, [R46+0x38] ;  /* 0x000038002e057984 */ /* 0x000fe80000000800 */
[----:B------:R-:W4:Y:S01]  /*22d0*/  LDS R4, [R46+0x3c] ;  /* 0x00003c002e047984 */ /* 0x000f220000000800 */
[----:B------:R-:W-:Y:S01]  /*22e0*/  BAR.SYNC.DEFER_BLOCKING 0x0 ;  /* 0x0000000000007b1d */ /* 0x000fe20000010000 */
[----:B0-----:R-:W-:Y:S01]  /*22f0*/  MOV R115, RZ ;  /* 0x000000ff00737202 */ /* 0x001fe20000000f00 */
[----:B-1----:R-:W-:Y:S01]  /*2300*/  HFMA2 R106, -RZ, RZ, 0, 0 ;  /* 0x00000000ff6a7431 */ /* 0x002fe200000001ff */
[----:B------:R-:W-:-:S03]  /*2310*/  MOV R117, RZ ;  /* 0x000000ff00757202 */ /* 0x000fc60000000f00 */
[----:B------:R-:W4:Y:S01]  /*2320*/  @!P0 LDG.E R108, desc[UR30][R2.64] ;  /* 0x0000001e026c8981 */ /* 0x000f22000c1e1900 */
[----:B------:R-:W-:-:S03]  /*2330*/  ISETP.GE.AND P0, PT, R78, UR32, PT ;  /* 0x000000204e007c0c */ /* 0x000fc6000bf06270 */
[----:B------:R-:W4:Y:S01]  /*2340*/  @!P1 LDG.E R115, desc[UR30][R2.64+0x80] ;  /* 0x0000801e02739981 */ /* 0x000f22000c1e1900 */
[----:B------:R-:W-:Y:S02]  /*2350*/  ISETP.GE.AND P1, PT, R77, UR32, PT ;  /* 0x000000204d007c0c */ /* 0x000fe4000bf26270 */
[----:B------:R-:W-:Y:S01]  /*2360*/  MOV R123, RZ ;  /* 0x000000ff007b7202 */ /* 0x000fe20000000f00 */
[----:B------:R-:W4:Y:S01]  /*2370*/  @!P2 LDG.E R133, desc[UR30][R2.64+0x580] ;  /* 0x0005801e0285a981 */ /* 0x000f22000c1e1900 */
[----:B--2---:R-:W-:-:S03]  /*2380*/  MOV R127, RZ ;  /* 0x000000ff007f7202 */ /* 0x004fc60000000f00 */
        /* <DEDUP_REMOVED lines=15> */
[----:B------:R-:W-:Y:S01]  /*2480*/  ISETP.NE.AND P1, PT, R114, RZ, PT ;  /* 0x000000ff7200720c */ /* 0x000fe20003f25270 */
[----:B------:R-:W-:-:S08]  /*2490*/  HFMA2 R114, -RZ, RZ, 0, 0 ;  /* 0x00000000ff727431 */ /* 0x000fd000000001ff */
[----:B------:R-:W2:Y:S01]  /*24a0*/  @!P0 LDG.E R114, desc[UR30][R2.64+0x400] ;  /* 0x0004001e02728981 */ /* 0x000ea2000c1e1900 */
[----:B------:R-:W-:Y:S01]  /*24b0*/  ISETP.NE.AND P0, PT, R116, RZ, PT ;  /* 0x000000ff7400720c */ /* 0x000fe20003f05270 */
[----:B------:R-:W-:-:S06]  /*24c0*/  HFMA2 R116, -RZ, RZ, 0, 0 ;  /* 0x00000000ff747431 */ /* 0x000fcc00000001ff */
[----:B------:R-:W2:Y:S06]  /*24d0*/  @!P1 LDG.E R116, desc[UR30][R2.64+0x500] ;  /* 0x0005001e02749981 */ /* 0x000eac000c1e1900 */
[----:B------:R0:W2:Y:S01]  /*24e0*/  @!P0 LDG.E R129, desc[UR30][R2.64+0x480] ;  /* 0x0004801e02818981 */ /* 0x0000a2000c1e1900 */
[----:B---3--:R-:W-:Y:S01]  /*24f0*/  FMUL.FTZ R121, R102, -1.4426950216293334961 ;  /* 0xbfb8aa3b66797820 */ /* 0x008fe20000410000 */
[----:B------:R-:W-:-:S05]  /*2500*/  FMUL.FTZ R119, R104, -1.4426950216293334961 ;  /* 0xbfb8aa3b68777820 */ /* 0x000fca0000410000 */
[----:B------:R-:W1:Y:S01]  /*2510*/  MUFU.EX2 R121, R121 ;  /* 0x0000007900797308 */ /* 0x000e620000000800 */
[----:B----4-:R-:W-:Y:S01]  /*2520*/  FMUL.FTZ R122, R100, -1.4426950216293334961 ;  /* 0xbfb8aa3b647a7820 */ /* 0x010fe20000410000 */
[----:B------:R-:W-:-:S06]  /*2530*/  FMUL.FTZ R124, R98, -1.4426950216293334961 ;  /* 0xbfb8aa3b627c7820 */ /* 0x000fcc0000410000 */
[----:B------:R-:W3:Y:S01]  /*2540*/  MUFU.EX2 R119, R119 ;  /* 0x0000007700777308 */ /* 0x000ee20000000800 */
[----:B------:R-:W-:Y:S01]  /*2550*/  FMUL.FTZ R125, R96, -1.4426950216293334961 ;  /* 0xbfb8aa3b607d7820 */ /* 0x000fe20000410000 */
[----:B0-----:R-:W-:-:S06]  /*2560*/  FMUL.FTZ R2, R94, -1.4426950216293334961 ;  /* 0xbfb8aa3b5e027820 */ /* 0x001fcc0000410000 */
[----:B------:R-:W0:Y:S01]  /*2570*/  MUFU.EX2 R122, R122 ;  /* 0x0000007a007a7308 */ /* 0x000e220000000800 */
[----:B------:R-:W-:Y:S01]  /*2580*/  FMUL.FTZ R3, R92, -1.4426950216293334961 ;  /* 0xbfb8aa3b5c037820 */ /* 0x000fe20000410000 */
[----:B-1----:R-:W-:-:S06]  /*2590*/  FADD.FTZ R121, R121, 1 ;  /* 0x3f80000079797421 */ /* 0x002fcc0000010000 */
[----:B------:R-:W1:Y:S01]  /*25a0*/  MUFU.EX2 R124, R124 ;  /* 0x0000007c007c7308 */ /* 0x000e620000000800 */
[----:B---3--:R-:W-:-:S07]  /*25b0*/  FADD.FTZ R119, R119, 1 ;  /* 0x3f80000077777421 */ /* 0x008fce0000010000 */
[----:B------:R3:W4:Y:S01]  /*25c0*/  MUFU.EX2 R126, R125 ;  /* 0x0000007d007e7308 */ /* 0x0007220000000800 */
[----:B------:R-:W-:Y:S01]  /*25d0*/  FMUL.FTZ R131, R12, -1.4426950216293334961 ;  /* 0xbfb8aa3b0c837820 */ /* 0x000fe20000410000 */
[----:B0-----:R-:W-:-:S06]  /*25e0*/  FADD.FTZ R122, R122, 1 ;  /* 0x3f8000007a7a7421 */ /* 0x001fcc0000010000 */
[----:B------:R-:W0:Y:S01]  /*25f0*/  MUFU.EX2 R2, R2 ;  /* 0x0000000200027308 */ /* 0x000e220000000800 */
[----:B---3--:R-:W-:-:S07]  /*2600*/  FMUL.FTZ R125, R10, -1.4426950216293334961 ;  /* 0xbfb8aa3b0a7d7820 */ /* 0x008fce0000410000 */
[----:B------:R-:W3:Y:S08]  /*2610*/  MUFU.EX2 R3, R3 ;  /* 0x0000000300037308 */ /* 0x000ef00000000800 */
[----:B------:R-:W2:Y:S01]  /*2620*/  MUFU.RCP R121, R121 ;  /* 0x0000007900797308 */ /* 0x000ea20000001000 */
[----:B-1----:R-:W-:Y:S01]  /*2630*/  FADD.FTZ R124, R124, 1 ;  /* 0x3f8000007c7c7421 */ /* 0x002fe20000010000 */
[----:B------:R-:W-:-:S06]  /*2640*/  FMUL.FTZ R137, R7, -1.4426950216293334961 ;  /* 0xbfb8aa3b07897820 */ /* 0x000fcc0000410000 */
[----:B------:R-:W1:Y:S01]  /*2650*/  MUFU.RCP R119, R119 ;  /* 0x0000007700777308 */ /* 0x000e620000001000 */
[----:B----4-:R-:W-:-:S07]  /*2660*/  FADD.FTZ R126, R126, 1 ;  /* 0x3f8000007e7e7421 */ /* 0x010fce0000010000 */
[----:B------:R4:W-:Y:S01]  /*2670*/  MUFU.EX2 R132, R131 ;  /* 0x0000008300847308 */ /* 0x0009e20000000800 */
[----:B------:R-:W-:-:S07]  /*2680*/  FMUL.FTZ R139, R6, -1.4426950216293334961 ;  /* 0xbfb8aa3b068b7820 */ /* 0x000fce0000410000 */
[----:B------:R-:W-:Y:S01]  /*2690*/  MUFU.EX2 R134, R125 ;  /* 0x0000007d00867308 */ /* 0x000fe20000000800 */
[----:B----4-:R-:W-:Y:S01]  /*26a0*/  FMUL.FTZ R131, R4, -1.4426950216293334961 ;  /* 0xbfb8aa3b04837820 */ /* 0x010fe20000410000 */
[----:B------:R-:W-:-:S06]  /*26b0*/  FMUL.FTZ R141, R5, -1.4426950216293334961 ;  /* 0xbfb8aa3b058d7820 */ /* 0x000fcc0000410000 */
[----:B------:R-:W-:Y:S01]  /*26c0*/  MUFU.RCP R125, R122 ;  /* 0x0000007a007d7308 */ /* 0x000fe20000001000 */
[----:B0-----:R-:W-:Y:S01]  /*26d0*/  FADD.FTZ R2, R2, 1 ;  /* 0x3f80000002027421 */ /* 0x001fe20000010000 */
[----:B---3--:R-:W-:-:S06]  /*26e0*/  FADD.FTZ R3, R3, 1 ;  /* 0x3f80000003037421 */ /* 0x008fcc0000010000 */
[----:B------:R-:W-:Y:S08]  /*26f0*/  MUFU.EX2 R144, R131 ;  /* 0x0000008300907308 */ /* 0x000ff00000000800 */
[----:B------:R-:W0:Y:S01]  /*2700*/  MUFU.RCP R131, R124 ;  /* 0x0000007c00837308 */ /* 0x000e220000001000 */
[----:B------:R-:W-:-:S07]  /*2710*/  FMUL.FTZ R128, R90, -1.4426950216293334961 ;  /* 0xbfb8aa3b5a807820 */ /* 0x000fce0000410000 */
[----:B------:R-:W-:Y:S08]  /*2720*/  MUFU.EX2 R138, R137 ;  /* 0x00000089008a7308 */ /* 0x000ff00000000800 */
[----:B------:R-:W3:Y:S08]  /*2730*/  MUFU.RCP R137, R126 ;  /* 0x0000007e00897308 */ /* 0x000ef00000001000 */
[----:B------:R-:W-:Y:S08]  /*2740*/  MUFU.EX2 R140, R139 ;  /* 0x0000008b008c7308 */ /* 0x000ff00000000800 */
[----:B------:R-:W-:Y:S08]  /*2750*/  MUFU.EX2 R142, R141 ;  /* 0x0000008d008e7308 */ /* 0x000ff00000000800 */
[----:B------:R-:W4:Y:S08]  /*2760*/  MUFU.RCP R139, R2 ;  /* 0x00000002008b7308 */ /* 0x000f300000001000 */
[----:B------:R1:W4:Y:S01]  /*2770*/  MUFU.RCP R141, R3 ;  /* 0x00000003008d7308 */ /* 0x0003220000001000 */
[----:B------:R-:W-:Y:S04]  /*2780*/  STS [R63], R108 ;  /* 0x0000006c3f007388 */ /* 0x000fe80000000800 */
[----:B------:R-:W-:Y:S04]  /*2790*/  STS [R62+0x80], R115 ;  /* 0x000080733e007388 */ /* 0x000fe80000000800 */
        /* <DEDUP_REMOVED lines=15> */
[----:B------:R-:W4:Y:S04]  /*2890*/  LDS R115, [R46+0x4] ;  /* 0x000004002e737984 */ /* 0x000f280000000800 */
[----:B------:R-:W4:Y:S04]  /*28a0*/  LDS R117, [R46] ;  /* 0x000000002e757984 */ /* 0x000f280000000800 */
[----:B------:R-:W-:Y:S04]  /*28b0*/  LDS R106, [R46+0x8] ;  /* 0x000008002e6a7984 */ /* 0x000fe80000000800 */
[----:B------:R-:W4:Y:S04]  /*28c0*/  LDS R123, [R46+0xc] ;  /* 0x00000c002e7b7984 */ /* 0x000f280000000800 */
[----:B------:R-:W4:Y:S01]  /*28d0*/  LDS R108, [R46+0x10] ;  /* 0x000010002e6c7984 */ /* 0x000f220000000800 */
[----:B--2---:R-:W-:Y:S01]  /*28e0*/  FADD.FTZ R127, -R121, 1 ;  /* 0x3f800000797f7421 */ /* 0x004fe20000010100 */
[----:B-1----:R-:W-:-:S02]  /*28f0*/  FADD.FTZ R3, -R119, 1 ;  /* 0x3f80000077037421 */ /* 0x002fc40000010100 */
[----:B------:R-:W1:Y:S01]  /*2900*/  LDS R110, [R46+0x18] ;  /* 0x000018002e6e7984 */ /* 0x000e620000000800 */
[----:B0-----:R-:W-:Y:S01]  /*2910*/  FFMA.FTZ R133, R102, R127, 1 ;  /* 0x3f80000066857423 */ /* 0x001fe2000001007f */
[----:B------:R-:W-:Y:S02]  /*2920*/  FFMA.FTZ R3, R104, R3, 1 ;  /* 0x3f80000068037423 */ /* 0x000fe40000010003 */
[----:B------:R-:W0:Y:S01]  /*2930*/  LDS R129, [R46+0x1c] ;  /* 0x00001c002e817984 */ /* 0x000e220000000800 */
[----:B------:R-:W2:Y:S03]  /*2940*/  MUFU.EX2 R128, R128 ;  /* 0x0000008000807308 */ /* 0x000ea60000000800 */
[----:B------:R-:W0:Y:S01]  /*2950*/  LDS R127, [R46+0x14] ;  /* 0x000014002e7f7984 */ /* 0x000e220000000800 */
[----:B---3--:R-:W-:Y:S01]  /*2960*/  FADD.FTZ R135, -R131, 1 ;  /* 0x3f80000083877421 */ /* 0x008fe20000010100 */
[----:B------:R-:W-:Y:S01]  /*2970*/  FMUL.FTZ R130, R14, -1.4426950216293334961 ;  /* 0xbfb8aa3b0e827820 */ /* 0x000fe20000410000 */
[----:B------:R-:W-:Y:S01]  /*2980*/  FMUL.FTZ R136, R8, -1.4426950216293334961 ;  /* 0xbfb8aa3b08887820 */ /* 0x000fe20000410000 */
[----:B------:R-:W-:Y:S01]  /*2990*/  FADD.FTZ R159, -R137, 1 ;  /* 0x3f800000899f7421 */ /* 0x000fe20000010100 */
[----:B------:R-:W-:Y:S01]  /*29a0*/  LDS R114, [R46+0x28] ;  /* 0x000028002e727984 */ /* 0x000fe20000000800 */
[----:B----4-:R-:W-:-:S04]  /*29b0*/  FMUL.FTZ R112, R30, R115 ;  /* 0x000000731e707220 */ /* 0x010fc80000410000 */
[----:B------:R-:W-:Y:S01]  /*29c0*/  FMUL.FTZ R112, R121, R112 ;  /* 0x0000007079707220 */ /* 0x000fe20000410000 */
[----:B------:R-:W-:-:S03]  /*29d0*/  FMUL.FTZ R2, R0, R117 ;  /* 0x0000007500027220 */ /* 0x000fc60000410000 */
[----:B------:R-:W-:Y:S01]  /*29e0*/  FMUL.FTZ R157, R112, R133 ;  /* 0x00000085709d7220 */ /* 0x000fe20000410000 */
[----:B------:R-:W-:Y:S01]  /*29f0*/  FMUL.FTZ R2, R119, R2 ;  /* 0x0000000277027220 */ /* 0x000fe20000410000 */
[----:B------:R-:W-:Y:S01]  /*2a00*/  FADD.FTZ R133, -R125, 1 ;  /* 0x3f8000007d857421 */ /* 0x000fe20000010100 */
[----:B------:R-:W-:Y:S02]  /*2a10*/  FMUL.FTZ R116, R28, R123 ;  /* 0x0000007b1c747220 */ /* 0x000fe40000410000 */
[----:B------:R-:W-:Y:S01]  /*2a20*/  FMUL.FTZ R3, R2, R3 ;  /* 0x0000000302037220 */ /* 0x000fe20000410000 */
[----:B------:R-:W-:Y:S01]  /*2a30*/  FFMA.FTZ R153, R100, R133, 1 ;  /* 0x3f80000064997423 */ /* 0x000fe20000010085 */
[----:B------:R-:W-:Y:S01]  /*2a40*/  FMUL.FTZ R2, R29, R106 ;  /* 0x0000006a1d027220 */ /* 0x000fe20000410000 */
[----:B------:R-:W3:Y:S01]  /*2a50*/  LDS R133, [R46+0x24] ;  /* 0x000024002e857984 */ /* 0x000ee20000000800 */
[----:B------:R-:W-:Y:S01]  /*2a60*/  FFMA.FTZ R155, R98, R135, 1 ;  /* 0x3f800000629b7423 */ /* 0x000fe20000010087 */
[----:B------:R-:W-:Y:S01]  /*2a70*/  FMUL.FTZ R116, R131, R116 ;  /* 0x0000007483747220 */ /* 0x000fe20000410000 */
[----:B------:R-:W-:Y:S01]  /*2a80*/  FMUL.FTZ R2, R125, R2 ;  /* 0x000000027d027220 */ /* 0x000fe20000410000 */
[----:B------:R-:W-:Y:S01]  /*2a90*/  FMUL.FTZ R118, R27, R108 ;  /* 0x0000006c1b767220 */ /* 0x000fe20000410000 */
[----:B------:R-:W4:Y:S01]  /*2aa0*/  LDS R112, [R46+0x20] ;  /* 0x000020002e707984 */ /* 0x000f220000000800 */
[----:B------:R-:W-:Y:S01]  /*2ab0*/  FFMA.FTZ R163, R96, R159, 1 ;  /* 0x3f80000060a37423 */ /* 0x000fe2000001009f */
[----:B------:R-:W1:Y:S02]  /*2ac0*/  MUFU.EX2 R130, R130 ;  /* 0x0000008200827308 */ /* 0x000e640000000800 */
[----:B------:R-:W4:Y:S01]  /*2ad0*/  LDS R135, [R46+0x2c] ;  /* 0x00002c002e877984 */ /* 0x000f220000000800 */
[----:B------:R-:W-:Y:S01]  /*2ae0*/  FMUL.FTZ R159, R2, R153 ;  /* 0x00000099029f7220 */ /* 0x000fe20000410000 */
[----:B------:R-:W-:Y:S01]  /*2af0*/  FMUL.FTZ R161, R116, R155 ;  /* 0x0000009b74a17220 */ /* 0x000fe20000410000 */
[----:B------:R-:W-:Y:S01]  /*2b00*/  FMUL.FTZ R118, R137, R118 ;  /* 0x0000007689767220 */ /* 0x000fe20000410000 */
[----:B------:R-:W-:Y:S01]  /*2b10*/  FADD.FTZ R153, -R139, 1 ;  /* 0x3f8000008b997421 */ /* 0x000fe20000010100 */
[----:B------:R-:W-:Y:S01]  /*2b20*/  FADD.FTZ R155, -R141, 1 ;  /* 0x3f8000008d9b7421 */ /* 0x000fe20000010100 */
[----:B------:R-:W0:Y:S01]  /*2b30*/  MUFU.EX2 R136, R136 ;  /* 0x0000008800887308 */ /* 0x000e220000000800 */
[----:B------:R-:W-:Y:S01]  /*2b40*/  FMUL.FTZ R163, R118, R163 ;  /* 0x000000a376a37220 */ /* 0x000fe20000410000 */
[----:B------:R-:W-:Y:S01]  /*2b50*/  FFMA.FTZ R165, R94, R153, 1 ;  /* 0x3f8000005ea57423 */ /* 0x000fe20000010099 */
[----:B------:R-:W-:Y:S01]  /*2b60*/  FFMA.FTZ R167, R92, R155, 1 ;  /* 0x3f8000005ca77423 */ /* 0x000fe2000001009b */
[----:B--2---:R-:W-:Y:S01]  /*2b70*/  FADD.FTZ R128, R128, 1 ;  /* 0x3f80000080807421 */ /* 0x004fe20000010000 */
[----:B------:R-:W2:Y:S04]  /*2b80*/  LDS R118, [R46+0x30] ;  /* 0x000030002e767984 */ /* 0x000ea80000000800 */
[----:B------:R-:W2:Y:S04]  /*2b90*/  LDS R155, [R46+0x34] ;  /* 0x000034002e9b7984 */ /* 0x000ea80000000800 */
[----:B------:R-:W2:Y:S04]  /*2ba0*/  LDS R116, [R46+0x38] ;  /* 0x000038002e747984 */ /* 0x000ea80000000800 */
[----:B------:R-:W2:Y:S01]  /*2bb0*/  LDS R153, [R46+0x3c] ;  /* 0x00003c002e997984 */ /* 0x000ea20000000800 */
[----:B------:R-:W3:Y:S01]  /*2bc0*/  MUFU.RCP R143, R128 ;  /* 0x00000080008f7308 */ /* 0x000ee20000001000 */
[----:B------:R-:W-:Y:S01]  /*2bd0*/  FADD.FTZ R132, R132, 1 ;  /* 0x3f80000084847421 */ /* 0x000fe20000010000 */
[----:B------:R-:W-:Y:S01]  /*2be0*/  FADD.FTZ R134, R134, 1 ;  /* 0x3f80000086867421 */ /* 0x000fe20000010000 */
[----:B-1----:R-:W-:Y:S01]  /*2bf0*/  FADD.FTZ R130, R130, 1 ;  /* 0x3f80000082827421 */ /* 0x002fe20000010000 */
[----:B0-----:R-:W-:Y:S01]  /*2c00*/  FADD.FTZ R136, R136, 1 ;  /* 0x3f80000088887421 */ /* 0x001fe20000010000 */
[----:B------:R-:W-:Y:S01]  /*2c10*/  FADD.FTZ R142, R142, 1 ;  /* 0x3f8000008e8e7421 */ /* 0x000fe20000010000 */
[----:B------:R-:W-:Y:S01]  /*2c20*/  FADD.FTZ R140, R140, 1 ;  /* 0x3f8000008c8c7421 */ /* 0x000fe20000010000 */
[----:B------:R-:W-:Y:S01]  /*2c30*/  FADD.FTZ R144, R144, 1 ;  /* 0x3f80000090907421 */ /* 0x000fe20000010000 */
[----:B------:R-:W0:Y:S01]  /*2c40*/  MUFU.RCP R147, R132 ;  /* 0x0000008400937308 */ /* 0x000e220000001000 */
[----:B------:R-:W-:Y:S01]  /*2c50*/  FADD.FTZ R138, R138, 1 ;  /* 0x3f8000008a8a7421 */ /* 0x000fe20000010000 */
[----:B------:R-:W-:Y:S01]  /*2c60*/  FMUL.FTZ R120, R25, R110 ;  /* 0x0000006e19787220 */ /* 0x000fe20000410000 */
[----:B------:R-:W-:Y:S01]  /*2c70*/  FMUL.FTZ R122, R24, R129 ;  /* 0x00000081187a7220 */ /* 0x000fe20000410000 */
[----:B------:R-:W-:Y:S01]  /*2c80*/  FMUL.FTZ R2, R26, R127 ;  /* 0x0000007f1a027220 */ /* 0x000fe20000410000 */
[----:B------:R-:W-:Y:S06]  /*2c90*/  BAR.SYNC.DEFER_BLOCKING 0x0 ;  /* 0x0000000000007b1d */ /* 0x000fec0000010000 */
[----:B------:R-:W1:Y:S01]  /*2ca0*/  MUFU.RCP R149, R134 ;  /* 0x0000008600957308 */ /* 0x000e620000001000 */
[----:B---3--:R-:W-:-:S07]  /*2cb0*/  FADD.FTZ R169, -R143, 1 ;  /* 0x3f8000008fa97421 */ /* 0x008fce0000010100 */
[----:B------:R-:W3:Y:S01]  /*2cc0*/  MUFU.RCP R145, R130 ;  /* 0x0000008200917308 */ /* 0x000ee20000001000 */
[----:B------:R-:W-:-:S07]  /*2cd0*/  FMUL.FTZ R120, R141, R120 ;  /* 0x000000788d787220 */ /* 0x000fce0000410000 */
[----:B------:R-:W4:Y:S01]  /*2ce0*/  MUFU.RCP R151, R136 ;  /* 0x0000008800977308 */ /* 0x000f220000001000 */
[----:B------:R-:W-:-:S07]  /*2cf0*/  FFMA.FTZ R169, R90, R169, 1 ;  /* 0x3f8000005aa97423 */ /* 0x000fce00000100a9 */
[----:B------:R-:W2:Y:S01]  /*2d00*/  MUFU.RCP R181, R140 ;  /* 0x0000008c00b57308 */ /* 0x000ea20000001000 */
[----:B------:R-:W-:-:S07]  /*2d10*/  FMUL.FTZ R122, R143, R122 ;  /* 0x0000007a8f7a7220 */ /* 0x000fce0000410000 */
[----:B------:R-:W2:Y:S01]  /*2d20*/  MUFU.RCP R142, R142 ;  /* 0x0000008e008e7308 */ /* 0x000ea20000001000 */
[----:B------:R-:W-:-:S07]  /*2d30*/  FMUL.FTZ R167, R120, R167 ;  /* 0x000000a778a77220 */ /* 0x000fce0000410000 */
[----:B------:R-:W2:Y:S01]  /*2d40*/  MUFU.RCP R187, R144 ;  /* 0x0000009000bb7308 */ /* 0x000ea20000001000 */
[----:B------:R-:W-:Y:S01]  /*2d50*/  FMUL.FTZ R2, R139, R2 ;  /* 0x000000028b027220 */ /* 0x000fe20000410000 */
[----:B0-----:R-:W-:Y:S01]  /*2d60*/  FADD.FTZ R173, -R147, 1 ;  /* 0x3f80000093ad7421 */ /* 0x001fe20000010100 */
[----:B------:R-:W-:-:S05]  /*2d70*/  FMUL.FTZ R120, R22, R133 ;  /* 0x0000008516787220 */ /* 0x000fca0000410000 */
[----:B------:R-:W0:Y:S01]  /*2d80*/  MUFU.RCP R138, R138 ;  /* 0x0000008a008a7308 */ /* 0x000e220000001000 */
[----:B------:R-:W-:Y:S01]  /*2d90*/  FMUL.FTZ R169, R122, R169 ;  /* 0x000000a97aa97220 */ /* 0x000fe20000410000 */
[----:B------:R-:W-:Y:S01]  /*2da0*/  FMUL.FTZ R165, R2, R165 ;  /* 0x000000a502a57220 */ /* 0x000fe20000410000 */
[----:B-1----:R-:W-:Y:S01]  /*2db0*/  FADD.FTZ R175, -R149, 1 ;  /* 0x3f80000095af7421 */ /* 0x002fe20000010100 */
[----:B------:R-:W-:Y:S01]  /*2dc0*/  FFMA.FTZ R173, R12, R173, 1 ;  /* 0x3f8000000cad7423 */ /* 0x000fe200000100ad */
[----:B------:R-:W-:Y:S01]  /*2dd0*/  FMUL.FTZ R122, R21, R114 ;  /* 0x00000072157a7220 */ /* 0x000fe20000410000 */
[----:B------:R-:W-:Y:S01]  /*2de0*/  FMUL.FTZ R120, R147, R120 ;  /* 0x0000007893787220 */ /* 0x000fe20000410000 */
[----:B---3--:R-:W-:Y:S01]  /*2df0*/  FADD.FTZ R171, -R145, 1 ;  /* 0x3f80000091ab7421 */ /* 0x008fe20000010100 */
[----:B----4-:R-:W-:Y:S01]  /*2e00*/  FADD.FTZ R177, -R151, 1 ;  /* 0x3f80000097b17421 */ /* 0x010fe20000010100 */
[----:B------:R-:W-:Y:S01]  /*2e10*/  FMUL.FTZ R2, R23, R112 ;  /* 0x0000007017027220 */ /* 0x000fe20000410000 */
[----:B------:R-:W-:Y:S01]  /*2e20*/  FMUL.FTZ R124, R20, R135 ;  /* 0x00000087147c7220 */ /* 0x000fe20000410000 */
[----:B------:R-:W-:Y:S01]  /*2e30*/  FFMA.FTZ R175, R10, R175, 1 ;  /* 0x3f8000000aaf7423 */ /* 0x000fe200000100af */
[----:B------:R-:W-:Y:S01]  /*2e40*/  FMUL.FTZ R122, R149, R122 ;  /* 0x0000007a957a7220 */ /* 0x000fe20000410000 */
[----:B------:R-:W-:Y:S01]  /*2e50*/  FMUL.FTZ R173, R120, R173 ;  /* 0x000000ad78ad7220 */ /* 0x000fe20000410000 */
[----:B------:R-:W-:Y:S01]  /*2e60*/  FFMA.FTZ R171, R14, R171, 1 ;  /* 0x3f8000000eab7423 */ /* 0x000fe200000100ab */
[----:B------:R-:W-:Y:S01]  /*2e70*/  FFMA.FTZ R177, R8, R177, 1 ;  /* 0x3f80000008b17423 */ /* 0x000fe200000100b1 */
[----:B------:R-:W-:Y:S01]  /*2e80*/  FMUL.FTZ R2, R145, R2 ;  /* 0x0000000291027220 */ /* 0x000fe20000410000 */
[----:B------:R-:W-:Y:S01]  /*2e90*/  FMUL.FTZ R124, R151, R124 ;  /* 0x0000007c977c7220 */ /* 0x000fe20000410000 */
[----:B--2---:R-:W-:Y:S01]  /*2ea0*/  FADD.FTZ R179, -R181, 1 ;  /* 0x3f800000b5b37421 */ /* 0x004fe20000010100 */
[----:B------:R-:W-:Y:S01]  /*2eb0*/  FADD.FTZ R120, -R142, 1 ;  /* 0x3f8000008e787421 */ /* 0x000fe20000010100 */
        /* <DEDUP_REMOVED lines=156> */
[----:B------:R1:W-:Y:S04]  /*3880*/  STS [R46+0x8], R3 ;  /* 0x000008032e007388 */ /* 0x0003e80000000800 */
        /* <DEDUP_REMOVED lines=9> */
[----:B------:R-:W-:Y:S01]  /*3920*/  STS [R46+0x1c], R129 ;  /* 0x00001c812e007388 */ /* 0x000fe20000000800 */
[----:B-1----:R-:W-:-:S03]  /*3930*/  IADD3 R3, P0, PT, R81, UR8, RZ ;  /* 0x0000000851037c10 */ /* 0x002fc6000ff1e0ff */
[----:B------:R-:W-:Y:S01]  /*3940*/  STS [R46+0x20], R125 ;  /* 0x0000207d2e007388 */ /* 0x000fe20000000800 */
[----:B------:R-:W-:Y:S02]  /*3950*/  IADD3.X R6, PT, PT, RZ, UR11, RZ, P0, !PT ;  /* 0x0000000bff067c10 */ /* 0x000fe400087fe4ff */
[C---:B------:R-:W-:Y:S01]  /*3960*/  LEA R2, P5, R3.reuse, UR34, 0x2 ;  /* 0x0000002203027c11 */ /* 0x040fe2000f8a10ff */
[----:B------:R-:W-:Y:S03]  /*3970*/  STS [R46+0x24], R133 ;  /* 0x000024852e007388 */ /* 0x000fe60000000800 */
[----:B------:R-:W-:Y:S01]  /*3980*/  LEA.HI.X R3, R3, UR35, R6, 0x2, P5 ;  /* 0x0000002303037c11 */ /* 0x000fe2000a8f1406 */
        /* <DEDUP_REMOVED lines=58> */
.L_x_7046:
[----:B------:R-:W-:Y:S01]  /*3d30*/  FFMA.FTZ R86, R47, R0, R86 ;  /* 0x000000002f567223 */ /* 0x000fe20000010056 */
[----:B------:R-:W1:Y:S01]  /*3d40*/  LDCU UR8, c[0x0][0x38c] ;  /* 0x00007180ff0877ac */ /* 0x000e620008000800 */
[--C-:B-----5:R-:W-:Y:S01]  /*3d50*/  FADD.FTZ R120, R113, R88.reuse ;  /* 0x0000005871787221 */ /* 0x120fe20000010000 */
[----:B------:R-:W-:Y:S01]  /*3d60*/  FADD.FTZ R118, R111, R88 ;  /* 0x000000586f767221 */ /* 0x000fe20000010000 */
[----:B0-----:R-:W-:Y:S01]  /*3d70*/  FFMA.FTZ R3, R45, R30, R86 ;  /* 0x0000001e2d037223 */ /* 0x001fe20000010056 */
        /* <DEDUP_REMOVED lines=12> */
[----:B------:R-:W-:Y:S01]  /*3e40*/  MOV R155, RZ ;  /* 0x000000ff009b7202 */ /* 0x000fe20000000f00 */
[----:B------:R-:W-:Y:S01]  /*3e50*/  FADD.FTZ R98, R91, R88 ;  /* 0x000000585b627221 */ /* 0x000fe20000010000 */
[----:B-1----:R-:W-:Y:S01]  /*3e60*/  UISETP.GE.AND UP0, UPT, UR8, 0x1, UPT ;  /* 0x000000010800788c */ /* 0x002fe2000bf06270 */
        /* <DEDUP_REMOVED lines=67> */
.L_x_7085:
[----:B0-----:R-:W-:Y:S02]  /*42a0*/  MOV R2, R81 ;  /* 0x0000005100027202 */ /* 0x001fe40000000f00 */
[----:B------:R-:W-:Y:S02]  /*42b0*/  MOV R3, RZ ;  /* 0x000000ff00037202 */ /* 0x000fe40000000f00 */
[----:B------:R-:W-:Y:S02]  /*42c0*/  ISETP.GE.AND P0, PT, R79, UR32, PT ;  /* 0x000000204f007c0c */ /* 0x000fe4000bf06270 */
[----:B------:R-:W-:Y:S01]  /*42d0*/  ISETP.GE.AND P1, PT, R78, UR32, PT ;  /* 0x000000204e007c0c */ /* 0x000fe2000bf26270 */
[----:B0-----:R-:W-:Y:S01]  /*42e0*/  IMAD.WIDE.U32 R2, R91, UR14, R2 ;  /* 0x0000000e5b027c25 */ /* 0x001fe2000f8e0002 */
[----:B------:R-:W-:Y:S02]  /*42f0*/  ISETP.GE.AND P2, PT, R77, UR32, PT ;  /* 0x000000204d007c0c */ /* 0x000fe4000bf46270 */
[----:B------:R-:W-:Y:S01]  /*4300*/  ISETP.GE.AND P4, PT, R75, UR32, PT ;  /* 0x000000204b007c0c */ /* 0x000fe2000bf86270 */
[----:B------:R-:W-:Y:S01]  /*4310*/  IMAD R3, R91, UR15, R3 ;  /* 0x0000000f5b037c24 */ /* 0x000fe2000f8e0203 */
[----:B------:R-:W-:-:S02]  /*4320*/  LEA R10, P3, R2, R85, 0x2 ;  /* 0x00000055020a7211 */ /* 0x000fc400078610ff */
[----:B------:R-:W-:Y:S02]  /*4330*/  MOV R157, RZ ;  /* 0x000000ff009d7202 */ /* 0x000fe40000000f00 */
[----:B------:R-:W-:Y:S02]  /*4340*/  LEA.HI.X R11, R2, R83, R3, 0x2, P3 ;  /* 0x00000053020b7211 */ /* 0x000fe400018f1403 */
[----:B------:R-:W-:Y:S02]  /*4350*/  ISETP.GE.AND P3, PT, R76, UR32, PT ;  /* 0x000000204c007c0c */ /* 0x000fe4000bf66270 */
[----:B------:R-:W-:Y:S01]  /*4360*/  MOV R126, RZ ;  /* 0x000000ff007e7202 */ /* 0x000fe20000000f00 */
[----:B------:R-:W5:Y:S01]  /*4370*/  @!P0 LDG.E R157, desc[UR30][R10.64+0x80] ;  /* 0x0000801e0a9d8981 */ /* 0x000f62000c1e1900 */
[----:B------:R-:W-:Y:S02]  /*4380*/  MOV R159, RZ ;  /* 0x000000ff009f7202 */ /* 0x000fe40000000f00 */
[----:B------:R-:W-:-:S02]  /*4390*/  MOV R128, RZ ;  /* 0x000000ff00807202 */ /* 0x000fc40000000f00 */
[----:B------:R-:W-:Y:S01]  /*43a0*/  MOV R161, RZ ;  /* 0x000000ff00a17202 */ /* 0x000fe20000000f00 */
[----:B------:R-:W3:Y:S01]  /*43b0*/  @!P1 LDG.E R126, desc[UR30][R10.64+0x100] ;  /* 0x0001001e0a7e9981 */ /* 0x000ee2000c1e1900 */
[----:B------:R-:W-:Y:S02]  /*43c0*/  ISETP.GE.AND P0, PT, R74, UR32, PT ;  /* 0x000000204a007c0c */ /* 0x000fe4000bf06270 */
[----:B------:R-:W-:Y:S01]  /*43d0*/  ISETP.GE.AND P1, PT, R73, UR32, PT ;  /* 0x0000002049007c0c */ /* 0x000fe2000bf26270 */
[----:B------:R-:W4:Y:S01]  /*43e0*/  @!P2 LDG.E R159, desc[UR30][R10.64+0x180] ;  /* 0x0001801e0a9fa981 */ /* 0x000f22000c1e1900 */
[----:B------:R-:W-:Y:S02]  /*43f0*/  ISETP.GE.AND P2, PT, R72, UR32, PT ;  /* 0x0000002048007c0c */ /* 0x000fe4000bf46270 */
[----:B------:R-:W-:Y:S01]  /*4400*/  ISETP.NE.AND P6, PT, R186, RZ, PT ;  /* 0x000000ffba00720c */ /* 0x000fe20003fc5270 */
        /* <DEDUP_REMOVED lines=18> */
[----:B------:R-:W5:Y:S04]  /*4530*/  @!P6 LDG.E R124, desc[UR30][R10.64] ;  /* 0x0000001e0a7ce981 */ /* 0x000f68000c1e1900 */
[----:B------:R-:W4:Y:S01]  /*4540*/  @!P4 LDG.E R134, desc[UR30][R10.64+0x500] ;  /* 0x0005001e0a86c981 */ /* 0x000f22000c1e1900 */
[----:B------:R-:W-:Y:S02]  /*4550*/  ISETP.GE.AND P4, PT, R65, UR32, PT ;  /* 0x0000002041007c0c */ /* 0x000fe4000bf86270 */
[----:B------:R-:W-:Y:S02]  /*4560*/  MOV R167, RZ ;  /* 0x000000ff00a77202 */ /* 0x000fe40000000f00 */
[----:B------:R-:W-:Y:S02]  /*4570*/  MOV R136, RZ ;  /* 0x000000ff00887202 */ /* 0x000fe40000000f00 */
[----:B------:R-:W-:-:S02]  /*4580*/  MOV R169, RZ ;  /* 0x000000ff00a97202 */ /* 0x000fc40000000f00 */
[----:B------:R-:W-:Y:S01]  /*4590*/  MOV R138, RZ ;  /* 0x000000ff008a7202 */ /* 0x000fe20000000f00 */
[----:B------:R-:W4:Y:S01]  /*45a0*/  @!P0 LDG.E R167, desc[UR30][R10.64+0x580] ;  /* 0x0005801e0aa78981 */ /* 0x000f22000c1e1900 */
[----:B------:R-:W-:-:S03]  /*45b0*/  MOV R171, RZ ;  /* 0x000000ff00ab7202 */ /* 0x000fc60000000f00 */
[----:B------:R-:W4:Y:S04]  /*45c0*/  @!P1 LDG.E R136, desc[UR30][R10.64+0x600] ;  /* 0x0006001e0a889981 */ /* 0x000f28000c1e1900 */
[----:B------:R-:W4:Y:S04]  /*45d0*/  @!P2 LDG.E R169, desc[UR30][R10.64+0x680] ;  /* 0x0006801e0aa9a981 */ /* 0x000f28000c1e1900 */
[----:B------:R-:W4:Y:S04]  /*45e0*/  @!P3 LDG.E R138, desc[UR30][R10.64+0x700] ;  /* 0x0007001e0a8ab981 */ /* 0x000f28000c1e1900 */
[----:B------:R2:W4:Y:S01]  /*45f0*/  @!P4 LDG.E R171, desc[UR30][R10.64+0x780] ;  /* 0x0007801e0aabc981 */ /* 0x000522000c1e1900 */
        /* <DEDUP_REMOVED lines=8> */
[----:B------:R-:W4:Y:S01]  /*4680*/  LDG.E R122, desc[UR30][R12.64] ;  /* 0x0000001e0c7a7981 */ /* 0x000f22000c1e1900 */
[----:B------:R-:W-:Y:S02]  /*4690*/  MOV R14, UR20 ;  /* 0x00000014000e7c02 */ /* 0x000fe40008000f00 */
[----:B------:R-:W-:Y:S02]  /*46a0*/  MOV R3, UR22 ;  /* 0x0000001600037c02 */ /* 0x000fe40008000f00 */
[----:B------:R-:W-:-:S05]  /*46b0*/  MOV R2, R14 ;  /* 0x0000000e00027202 */ /* 0x000fca0000000f00 */
[----:B------:R-:W-:-:S04]  /*46c0*/  IMAD.WIDE.U32 R2, R91, UR34, R2 ;  /* 0x000000225b027c25 */ /* 0x000fc8000f8e0002 */
[----:B------:R-:W-:Y:S01]  /*46d0*/  IMAD R3, R91, UR35, R3 ;  /* 0x000000235b037c24 */ /* 0x000fe2000f8e0203 */
[----:B--2---:R-:W-:-:S04]  /*46e0*/  LEA R10, P0, R2, R6, 0x2 ;  /* 0x00000006020a7211 */ /* 0x004fc800078010ff */
[----:B------:R-:W-:Y:S01]  /*46f0*/  LEA.HI.X R11, R2, R7, R3, 0x2, P0 ;  /* 0x00000007020b7211 */ /* 0x000fe200000f1403 */
[----:B-----5:R-:W-:Y:S04]  /*4700*/  STS [R63], R124 ;  /* 0x0000007c3f007388 */ /* 0x020fe80000000800 */
        /* <DEDUP_REMOVED lines=16> */
[----:B------:R-:W3:Y:S01]  /*4810*/  LDG.E R11, desc[UR30][R10.64] ;  /* 0x0000001e0a0b7981 */ /* 0x000ee2000c1e1900 */
[----:B------:R-:W4:Y:S01]  /*4820*/  S2UR UR9, SR_CgaCtaId ;  /* 0x00000000000979c3 */ /* 0x000f220000008800 */
[----:B------:R-:W-:Y:S01]  /*4830*/  FMUL.FTZ R3, R122, 1.4426950216293334961 ;  /* 0x3fb8aa3b7a037820 */ /* 0x000fe20000410000 */
[----:B------:R-:W-:Y:S01]  /*4840*/  USHF.L.U32 UR33, UR23, 0x8, URZ ;  /* 0x0000000817217899 */ /* 0x000fe200080006ff */
[----:B------:R-:W-:Y:S01]  /*4850*/  ISETP.NE.AND P1, PT, R82, RZ, PT ;  /* 0x000000ff5200720c */ /* 0x000fe20003f25270 */
[----:B------:R-:W-:Y:S01]  /*4860*/  UMOV UR12, 0x400 ;  /* 0x00000400000c7882 */ /* 0x000fe20000000000 */
[-C--:B------:R-:W-:Y:S01]  /*4870*/  FMUL.FTZ R12, R120, R3.reuse ;  /* 0x00000003780c7220 */ /* 0x080fe20000410000 */
[----:B------:R-:W-:Y:S01]  /*4880*/  UIADD3 UR8, UPT, UPT, UR33, -0x100, URZ ;  /* 0xffffff0021087890 */ /* 0x000fe2000fffe0ff */
[-C--:B------:R-:W-:Y:S01]  /*4890*/  FMUL.FTZ R173, R118, R3.reuse ;  /* 0x0000000376ad7220 */ /* 0x080fe20000410000 */
[-C--:B------:R-:W-:Y:S01]  /*48a0*/  FMUL.FTZ R172, R116, R3.reuse ;  /* 0x0000000374ac7220 */ /* 0x080fe20000410000 */
[----:B------:R-:W-:Y:S01]  /*48b0*/  ISETP.NE.AND P0, PT, R82, 0x1f, PT ;  /* 0x0000001f5200780c */ /* 0x000fe20003f05270 */
[----:B------:R-:W-:Y:S01]  /*48c0*/  ULOP3.LUT UR8, UR8, 0x100, URZ, 0xc0, !UPT ;  /* 0x0000010008087892 */ /* 0x000fe2000f8ec0ff */
[----:B------:R-:W5:Y:S01]  /*48d0*/  MUFU.EX2 R12, R12 ;  /* 0x0000000c000c7308 */ /* 0x000f620000000800 */
[-C--:B------:R-:W-:Y:S01]  /*48e0*/  FMUL.FTZ R170, R114, R3.reuse ;  /* 0x0000000372aa7220 */ /* 0x080fe20000410000 */
        /* <DEDUP_REMOVED lines=12> */
[----:B----4-:R-:W-:Y:S01]  /*49b0*/  ULEA UR12, UR9, UR12, 0x18 ;  /* 0x0000000c090c7291 */ /* 0x010fe2000f8ec0ff */
[----:B------:R-:W-:Y:S01]  /*49c0*/  IADD3 R2, PT, PT, R91, UR8, RZ ;  /* 0x000000085b027c10 */ /* 0x000fe2000fffe0ff */
[----:B------:R-:W0:Y:S01]  /*49d0*/  MUFU.EX2 R173, R173 ;  /* 0x000000ad00ad7308 */ /* 0x000e220000000800 */
[----:B------:R-:W-:Y:S01]  /*49e0*/  @P1 IADD3 R2, PT, PT, R82, 0x200, RZ ;  /* 0x0000020052021810 */ /* 0x000fe20007ffe0ff */
[----:B------:R4:W0:Y:S01]  /*49f0*/  LDS R150, [R46] ;  /* 0x000000002e967984 */ /* 0x0008220000000800 */
[----:B------:R-:W-:-:S02]  /*4a00*/  MOV R15, UR21 ;  /* 0x00000015000f7c02 */ /* 0x000fc40008000f00 */
[----:B------:R-:W-:Y:S01]  /*4a10*/  LEA R13, R2, UR12, 0x2 ;  /* 0x0000000c020d7c11 */ /* 0x000fe2000f8e10ff */
[----:B------:R4:W0:Y:S02]  /*4a20*/  LDS R148, [R46+0x4] ;  /* 0x000004002e947984 */ /* 0x0008240000000800 */
        /* <DEDUP_REMOVED lines=45> */
[----:B------:R-:W-:Y:S01]  /*4d00*/  FMUL.FTZ R159, R16, R11 ;  /* 0x0000000b109f7220 */ /* 0x000fe20000410000 */
[----:B------:R-:W-:Y:S06]  /*4d10*/  BAR.SYNC.DEFER_BLOCKING 0x0 ;  /* 0x0000000000007b1d */ /* 0x000fec0000010000 */
[----:B0---4-:R-:W-:Y:S05]  /*4d20*/  @P0 BRA `(.L_x_7049) ;  /* 0x0000000000200947 */ /* 0x011fea0003800000 */
[----:B-1----:R-:W-:Y:S01]  /*4d30*/  UISETP.NE.AND UP0, UPT, UR23, UR37, UPT ;  /* 0x000000251700728c */ /* 0x002fe2000bf05270 */
[----:B------:R-:W-:-:S08]  /*4d40*/  HFMA2 R11, -RZ, RZ, 1.875, 0 ;  /* 0x3f800000ff0b7431 */ /* 0x000fd000000001ff */
[----:B------:R-:W-:Y:S05]  /*4d50*/  BRA.U !UP0, `(.L_x_7050) ;  /* 0x00000001081c7547 */ /* 0x000fea000b800000 */
[----:B------:R-:W-:-:S06]  /*4d60*/  ULOP3.LUT UR8, UR33, 0x100, URZ, 0xc0, !UPT ;  /* 0x0000010021087892 */ /* 0x000fcc000f8ec0ff */
[----:B------:R-:W-:-:S04]  /*4d70*/  IADD3 R2, PT, PT, R91, UR8, RZ ;  /* 0x000000085b027c10 */ /* 0x000fc8000fffe0ff */
[----:B------:R-:W-:-:S05]  /*4d80*/  LEA R2, R2, UR12, 0x2 ;  /* 0x0000000c02027c11 */ /* 0x000fca000f8e10ff */
[----:B------:R2:W3:Y:S01]  /*4d90*/  LDS R11, [R2+0x12c8] ;  /* 0x0012c800020b7984 */ /* 0x0004e20000000800 */
[----:B------:R-:W-:Y:S05]  /*4da0*/  BRA `(.L_x_7050) ;  /* 0x0000000000087947 */ /* 0x000fea0003800000 */
.L_x_7049:
[----:B------:R-:W-:-:S06]  /*4db0*/  LEA R11, R82, UR12, 0x2 ;  /* 0x0000000c520b7c11 */ /* 0x000fcc000f8e10ff */
[----:B------:R-:W0:Y:S02]  /*4dc0*/  LDS R11, [R11+0x1acc] ;  /* 0x001acc000b0b7984 */ /* 0x000e240000000800 */
.L_x_7050:
[----:B-1----:R-:W-:Y:S05]  /*4dd0*/  BSYNC.RECONVERGENT B0 ;  /* 0x0000000000007941 */ /* 0x002fea0003800200 */
.L_x_7048:
[C---:B0--3--:R-:W-:Y:S01]  /*4de0*/  FMUL.FTZ R3, R152.reuse, R11 ;  /* 0x0000000b98037220 */ /* 0x049fe20000410000 */
[----:B--2---:R-:W-:Y:S01]  /*4df0*/  FFMA.FTZ R2, R152, R159, R171 ;  /* 0x0000009f98027223 */ /* 0x004fe200000100ab */
[----:B------:R-:W0:Y:S01]  /*4e00*/  @P5 LDC R174, c[0x0][0x38c] ;  /* 0x0000e300ffae5b82 */ /* 0x000e220000000800 */
[----:B------:R-:W-:Y:S01]  /*4e10*/  VOTEU.ANY UP0, P5 ;  /* 0x0000000000ff7886 */ /* 0x000fe20002800100 */
[C---:B------:R-:W-:Y:S01]  /*4e20*/  FMUL.FTZ R3, R156.reuse, R3 ;  /* 0x000000039c037220 */ /* 0x040fe20000410000 */
[----:B------:R-:W-:Y:S01]  /*4e30*/  FFMA.FTZ R2, R156, R2, R175 ;  /* 0x000000029c027223 */ /* 0x000fe200000100af */
[----:B------:R-:W-:Y:S02]  /*4e40*/  HFMA2 R188, -RZ, RZ, 0, 0 ;  /* 0x00000000ffbc7431 */ /* 0x000fe400000001ff */
[C---:B------:R-:W-:Y:S01]  /*4e50*/  FMUL.FTZ R3, R158.reuse, R3 ;  /* 0x000000039e037220 */ /* 0x040fe20000410000 */
[----:B------:R-:W-:Y:S01]  /*4e60*/  FFMA.FTZ R2, R158, R2, R219 ;  /* 0x000000029e027223 */ /* 0x000fe200000100db */
[----:B------:R-:W-:-:S02]  /*4e70*/  @UP0 UIADD3 UR8, UPT, UPT, UR23, -0x2, URZ ;  /* 0xfffffffe17080890 */ /* 0x000fc4000fffe0ff */
        /* <DEDUP_REMOVED lines=20> */
[----:B0-----:R-:W-:Y:S02]  /*4fc0*/  @P5 IMAD R2, R174, UR8, R91 ;  /* 0x00000008ae025c24 */ /* 0x001fe4000f8e025b */
[C---:B------:R-:W-:Y:S01]  /*4fd0*/  FMUL.FTZ R198, R172.reuse, R3 ;  /* 0x00000003acc67220 */ /* 0x040fe20000410000 */
[----:B------:R-:W-:Y:S01]  /*4fe0*/  MOV R3, 0x8 ;  /* 0x0000000800037802 */ /* 0x000fe20000000f00 */
[----:B------:R-:W-:Y:S02]  /*4ff0*/  FFMA.FTZ R13, R172, R13, R245 ;  /* 0x0000000dac0d7223 */ /* 0x000fe400000100f5 */
[----:B------:R-:W-:Y:S02]  /*5000*/  FMUL.FTZ R198, R173, R198 ;  /* 0x000000c6adc67220 */ /* 0x000fe40000410000 */
[----:B------:R-:W-:-:S04]  /*5010*/  @P5 IMAD.WIDE R2, R2, R3, UR4 ;  /* 0x0000000402025e25 */ /* 0x000fc8000f8e0203 */
[----:B------:R-:W-:Y:S01]  /*5020*/  FFMA.FTZ R13, R173, R13, R190 ;  /* 0x0000000dad0d7223 */ /* 0x000fe200000100be */
[----:B------:R-:W0:Y:S04]  /*5030*/  SHFL.DOWN PT, R157, R198, 0x1, 0x1f ;  /* 0x08201f00c69d7f89 */ /* 0x000e2800000e0000 */
[----:B------:R1:W2:Y:S04]  /*5040*/  @P5 LDG.E R188, desc[UR30][R2.64+0x4] ;  /* 0x0000041e02bc5981 */ /* 0x0002a8000c1e1900 */
[----:B------:R-:W3:Y:S01]  /*5050*/  SHFL.DOWN PT, R161, R13, 0x1, 0x1f ;  /* 0x08201f000da17f89 */ /* 0x000ee200000e0000 */
[----:B------:R-:W-:-:S02]  /*5060*/  ISETP.NE.AND P0, PT, R184, 0x1f, PT ;  /* 0x0000001fb800780c */ /* 0x000fc40003f05270 */
[----:B------:R-:W-:Y:S01]  /*5070*/  MOV R247, R13 ;  /* 0x0000000d00f77202 */ /* 0x000fe20000000f00 */
[----:B------:R-:W-:Y:S01]  /*5080*/  FMUL.FTZ R223, R47, R120 ;  /* 0x000000782fdf7220 */ /* 0x000fe20000410000 */
[----:B------:R-:W-:-:S09]  /*5090*/  FMUL.FTZ R217, R45, R118 ;  /* 0x000000762dd97220 */ /* 0x000fd20000410000 */
[----:B0-----:R-:W-:Y:S01]  /*50a0*/  @P0 FMUL.FTZ R154, R157, R198 ;  /* 0x000000c69d9a0220 */ /* 0x001fe20000410000 */
[----:B---3--:R-:W-:-:S04]  /*50b0*/  @P0 FFMA.FTZ R247, R198, R161, R247 ;  /* 0x000000a1c6f70223 */ /* 0x008fc800000100f7 */
[----:B------:R-:W-:Y:S01]  /*50c0*/  @P0 MOV R198, R154 ;  /* 0x0000009a00c60202 */ /* 0x000fe20000000f00 */
[----:B------:R-:W-:Y:S01]  /*50d0*/  FMUL.FTZ R177, R44, R116 ;  /* 0x000000742cb17220 */ /* 0x000fe20000410000 */
[----:B------:R-:W-:-:S03]  /*50e0*/  FMUL.FTZ R13, R150, R223 ;  /* 0x000000df960d7220 */ /* 0x000fc60000410000 */
[----:B------:R-:W0:Y:S01]  /*50f0*/  SHFL.DOWN PT, R157, R198, 0x2, 0x1f ;  /* 0x08401f00c69d7f89 */ /* 0x000e2200000e0000 */
[----:B------:R-:W-:-:S03]  /*5100*/  FMUL.FTZ R182, R148, R217 ;  /* 0x000000d994b67220 */ /* 0x000fc60000410000 */
[----:B------:R-:W3:Y:S01]  /*5110*/  SHFL.DOWN PT, R154, R247, 0x2, 0x1f ;  /* 0x08401f00f79a7f89 */ /* 0x000ee200000e0000 */
[----:B------:R-:W-:Y:S01]  /*5120*/  FMUL.FTZ R215, R43, R114 ;  /* 0x000000722bd77220 */ /* 0x000fe20000410000 */
[----:B------:R-:W-:Y:S01]  /*5130*/  FMUL.FTZ R221, R146, R177 ;  /* 0x000000b192dd7220 */ /* 0x000fe20000410000 */
[----:B-1----:R-:W-:Y:S01]  /*5140*/  FFMA.FTZ R2, R173, R13, R182 ;  /* 0x0000000dad027223 */ /* 0x002fe200000100b6 */
[----:B------:R-:W-:Y:S01]  /*5150*/  ISETP.GT.U32.AND P0, PT, R184, 0x1d, PT ;  /* 0x0000001db800780c */ /* 0x000fe20003f04070 */
[----:B------:R-:W-:Y:S01]  /*5160*/  FMUL.FTZ R213, R42, R112 ;  /* 0x000000702ad57220 */ /* 0x000fe20000410000 */
[----:B------:R-:W-:Y:S01]  /*5170*/  FMUL.FTZ R179, R144, R215 ;  /* 0x000000d790b37220 */ /* 0x000fe20000410000 */
[----:B------:R-:W-:Y:S01]  /*5180*/  FFMA.FTZ R2, R172, R2, R221 ;  /* 0x00000002ac027223 */ /* 0x000fe200000100dd */
[----:B------:R-:W-:Y:S01]  /*5190*/  FMUL.FTZ R211, R41, R110 ;  /* 0x0000006e29d37220 */ /* 0x000fe20000410000 */
[----:B------:R-:W-:Y:S02]  /*51a0*/  FMUL.FTZ R174, R142, R213 ;  /* 0x000000d58eae7220 */ /* 0x000fe40000410000 */
[----:B------:R-:W-:Y:S01]  /*51b0*/  FFMA.FTZ R2, R170, R2, R179 ;  /* 0x00000002aa027223 */ /* 0x000fe200000100b3 */
[----:B------:R-:W-:Y:S01]  /*51c0*/  FMUL.FTZ R209, R40, R108 ;  /* 0x0000006c28d17220 */ /* 0x000fe20000410000 */
[----:B------:R-:W-:-:S02]  /*51d0*/  FMUL.FTZ R181, R140, R211 ;  /* 0x000000d38cb57220 */ /* 0x000fc40000410000 */
[----:B------:R-:W-:Y:S01]  /*51e0*/  FFMA.FTZ R2, R169, R2, R174 ;  /* 0x00000002a9027223 */ /* 0x000fe200000100ae */
[----:B------:R-:W-:Y:S01]  /*51f0*/  FMUL.FTZ R207, R39, R106 ;  /* 0x0000006a27cf7220 */ /* 0x000fe20000410000 */
[----:B------:R-:W-:Y:S02]  /*5200*/  FMUL.FTZ R176, R138, R209 ;  /* 0x000000d18ab07220 */ /* 0x000fe40000410000 */
[----:B------:R-:W-:Y:S01]  /*5210*/  FFMA.FTZ R2, R168, R2, R181 ;  /* 0x00000002a8027223 */ /* 0x000fe200000100b5 */
[----:B0-----:R-:W-:Y:S01]  /*5220*/  @!P0 FMUL.FTZ R3, R198, R157 ;  /* 0x0000009dc6038220 */ /* 0x001fe20000410000 */
[----:B------:R-:W-:Y:S01]  /*5230*/  FMUL.FTZ R205, R38, R104 ;  /* 0x0000006826cd7220 */ /* 0x000fe20000410000 */
[----:B------:R-:W-:Y:S01]  /*5240*/  FMUL.FTZ R183, R136, R207 ;  /* 0x000000cf88b77220 */ /* 0x000fe20000410000 */
[----:B------:R-:W-:Y:S01]  /*5250*/  FFMA.FTZ R2, R167, R2, R176 ;  /* 0x00000002a7027223 */ /* 0x000fe200000100b0 */
[----:B---3--:R-:W-:Y:S01]  /*5260*/  @!P0 FFMA.FTZ R247, R198, R154, R247 ;  /* 0x0000009ac6f78223 */ /* 0x008fe200000100f7 */
[----:B------:R-:W-:Y:S01]  /*5270*/  @!P0 MOV R198, R3 ;  /* 0x0000000300c68202 */ /* 0x000fe20000000f00 */
        /* <DEDUP_REMOVED lines=25> */
[----:B------:R-:W1:Y:S01]  /*5410*/  SHFL.DOWN PT, R202, R247, 0x4, 0x1f ;  /* 0x08801f00f7ca7f89 */ /* 0x000e6200000e0000 */
        /* <DEDUP_REMOVED lines=8> */
[----:B------:R-:W-:-:S03]  /*54a0*/  FMUL.FTZ R2, R164, R3 ;  /* 0x00000003a4027220 */ /* 0x000fc60000410000 */
[----:B------:R-:W-:Y:S01]  /*54b0*/  FFMA.FTZ R229, R152, R200, R161 ;  /* 0x000000c898e57223 */ /* 0x000fe200000100a1 */
[----:B------:R-:W-:-:S04]  /*54c0*/  FMUL.FTZ R3, R163, R2 ;  /* 0x00000002a3037220 */ /* 0x000fc80000410000 */
[----:B------:R-:W3:Y:S01]  /*54d0*/  SHFL.UP PT, R2, R229, 0x1, RZ ;  /* 0x04200000e5027989 */ /* 0x000ee200000e00ff */
[----:B------:R-:W-:Y:S01]  /*54e0*/  FMUL.FTZ R3, R162, R3 ;  /* 0x00000003a2037220 */ /* 0x000fe20000410000 */
[----:B0-----:R-:W-:-:S03]  /*54f0*/  @!P0 FMUL.FTZ R200, R198, R233 ;  /* 0x000000e9c6c88220 */ /* 0x001fc60000410000 */
[----:B------:R-:W-:Y:S01]  /*5500*/  FMUL.FTZ R3, R160, R3 ;  /* 0x00000003a0037220 */ /* 0x000fe20000410000 */
[----:B-1----:R-:W-:Y:S01]  /*5510*/  @!P0 FFMA.FTZ R247, R198, R202, R247 ;  /* 0x000000cac6f78223 */ /* 0x002fe200000100f7 */
[----:B------:R-:W-:Y:S02]  /*5520*/  @!P0 MOV R198, R200 ;  /* 0x000000c800c68202 */ /* 0x000fe40000000f00 */
[----:B------:R-:W-:Y:S01]  /*5530*/  FMUL.FTZ R3, R158, R3 ;  /* 0x000000039e037220 */ /* 0x000fe20000410000 */
[----:B------:R-:W-:Y:S02]  /*5540*/  UISETP.GE.AND UP0, UPT, UR23, UR37, UPT ;  /* 0x000000251700728c */ /* 0x000fe4000bf06270 */
[----:B------:R-:W0:Y:S01]  /*5550*/  SHFL.DOWN PT, R237, R198, 0x8, 0x1f ;  /* 0x09001f00c6ed7f89 */ /* 0x000e2200000e0000 */
[----:B------:R-:W-:-:S03]  /*5560*/  FMUL.FTZ R3, R156, R3 ;  /* 0x000000039c037220 */ /* 0x000fc60000410000 */
[----:B------:R-:W1:Y:S01]  /*5570*/  SHFL.DOWN PT, R208, R247, 0x8, 0x1f ;  /* 0x09001f00f7d07f89 */ /* 0x000e6200000e0000 */
[----:B------:R-:W-:Y:S01]  /*5580*/  PLOP3.LUT P0, PT, PT, PT, UP0, 0x80, 0x8 ;  /* 0x000000000008781c */ /* 0x000fe20003f0f008 */
[----:B------:R-:W-:Y:S01]  /*5590*/  FMUL.FTZ R200, R152, R3 ;  /* 0x0000000398c87220 */ /* 0x000fe20000410000 */
[----:B------:R-:W-:Y:S02]  /*55a0*/  ISETP.GT.U32.AND P3, PT, R184, 0x17, PT ;  /* 0x00000017b800780c */ /* 0x000fe40003f64070 */
[----:B------:R-:W-:Y:S01]  /*55b0*/  ISETP.NE.OR P0, PT, R82, RZ, P0 ;  /* 0x000000ff5200720c */ /* 0x000fe20000705670 */
[----:B---3--:R-:W-:Y:S01]  /*55c0*/  FFMA.FTZ R2, R200, R2, R229 ;  /* 0x00000002c8027223 */ /* 0x008fe200000100e5 */
[----:B------:R-:W3:Y:S01]  /*55d0*/  SHFL.UP PT, R233, R200, 0x1, RZ ;  /* 0x04200000c8e97989 */ /* 0x000ee200000e00ff */
[----:B------:R-:W-:-:S04]  /*55e0*/  ISETP.GE.AND P2, PT, R64, 0x1, PT ;  /* 0x000000014000780c */ /* 0x000fc80003f46270 */
[----:B------:R-:W-:Y:S01]  /*55f0*/  FSEL R229, R229, R2, !P2 ;  /* 0x00000002e5e57208 */ /* 0x000fe20005000000 */
[----:B------:R-:W-:Y:S01]  /*5600*/  HFMA2 R2, -RZ, RZ, 1.875, 0 ;  /* 0x3f800000ff027431 */ /* 0x000fe200000001ff */
[----:B------:R-:W-:-:S03]  /*5610*/  MOV R3, RZ ;  /* 0x000000ff00037202 */ /* 0x000fc60000000f00 */
[----:B------:R-:W4:Y:S01]  /*5620*/  SHFL.UP PT, R202, R229, 0x2, RZ ;  /* 0x04400000e5ca7989 */ /* 0x000f2200000e00ff */
[----:B------:R-:W-:Y:S01]  /*5630*/  @!P0 LEA R204, R91, UR12, 0x3 ;  /* 0x0000000c5bcc8c11 */ /* 0x000fe2000f8e18ff */
[----:B0-----:R-:W-:-:S04]  /*5640*/  @!P3 FMUL.FTZ R206, R198, R237 ;  /* 0x000000edc6ceb220 */ /* 0x001fc80000410000 */
[----:B------:R-:W-:Y:S01]  /*5650*/  @!P0 LDS.64 R2, [R204+0x1b48] ;  /* 0x001b4800cc028984 */ /* 0x000fe20000000a00 */
[----:B-1----:R-:W-:Y:S01]  /*5660*/  @!P3 FFMA.FTZ R247, R198, R208, R247 ;  /* 0x000000d0c6f7b223 */ /* 0x002fe200000100f7 */
[----:B------:R-:W-:-:S05]  /*5670*/  @!P3 MOV R198, R206 ;  /* 0x000000ce00c6b202 */ /* 0x000fca0000000f00 */
[----:B------:R-:W0:Y:S01]  /*5680*/  SHFL.DOWN PT, R237, R198, 0x10, 0x1f ;  /* 0x0a001f00c6ed7f89 */ /* 0x000e2200000e0000 */
[----:B---3--:R-:W-:-:S03]  /*5690*/  @P2 FMUL.FTZ R200, R200, R233 ;  /* 0x000000e9c8c82220 */ /* 0x008fc60000410000 */
[----:B------:R-:W1:Y:S04]  /*56a0*/  SHFL.DOWN PT, R206, R247, 0x10, 0x1f ;  /* 0x0a001f00f7ce7f89 */ /* 0x000e6800000e0000 */
[----:B------:R-:W3:Y:S01]  /*56b0*/  SHFL.UP PT, R233, R200, 0x2, RZ ;  /* 0x04400000c8e97989 */ /* 0x000ee200000e00ff */
[----:B------:R-:W-:Y:S01]  /*56c0*/  ISETP.GT.U32.AND P2, PT, R184, 0xf, PT ;  /* 0x0000000fb800780c */ /* 0x000fe20003f44070 */
[----:B----4-:R-:W-:Y:S01]  /*56d0*/  FFMA.FTZ R202, R200, R202, R229 ;  /* 0x000000cac8ca7223 */ /* 0x010fe200000100e5 */
[----:B------:R-:W-:-:S04]  /*56e0*/  ISETP.GE.AND P0, PT, R64, 0x2, PT ;  /* 0x000000024000780c */ /* 0x000fc80003f06270 */
[----:B------:R-:W-:-:S05]  /*56f0*/  FSEL R229, R229, R202, !P0 ;  /* 0x000000cae5e57208 */ /* 0x000fca0004000000 */
[----:B------:R-:W4:Y:S02]  /*5700*/  SHFL.UP PT, R202, R229, 0x4, RZ ;  /* 0x04800000e5ca7989 */ /* 0x000f2400000e00ff */
[C---:B0-----:R-:W-:Y:S01]  /*5710*/  @!P2 FMUL.FTZ R204, R198.reuse, R237 ;  /* 0x000000edc6cca220 */ /* 0x041fe20000410000 */
[----:B-1----:R-:W-:-:S04]  /*5720*/  @!P2 FFMA.FTZ R247, R198, R206, R247 ;  /* 0x000000cec6f7a223 */ /* 0x002fc800000100f7 */
[----:B------:R-:W-:Y:S01]  /*5730*/  @!P2 MOV R198, R204 ;  /* 0x000000cc00c6a202 */ /* 0x000fe20000000f00 */
[----:B---3--:R-:W-:Y:S01]  /*5740*/  @P0 FMUL.FTZ R200, R200, R233 ;  /* 0x000000e9c8c80220 */ /* 0x008fe20000410000 */
[----:B------:R-:W-:Y:S04]  /*5750*/  SHFL.IDX PT, R206, R3, RZ, 0x1f ;  /* 0x00001fff03ce7589 */ /* 0x000fe800000e0000 */
[----:B------:R-:W-:Y:S04]  /*5760*/  SHFL.DOWN PT, R237, R247, 0x1, 0x1f ;  /* 0x08201f00f7ed7f89 */ /* 0x000fe800000e0000 */
[----:B------:R-:W0:Y:S04]  /*5770*/  SHFL.DOWN PT, R204, R198, 0x1, 0x1f ;  /* 0x08201f00c6cc7f89 */ /* 0x000e2800000e0000 */
[----:B------:R-:W1:Y:S01]  /*5780*/  SHFL.UP PT, R233, R200, 0x4, RZ ;  /* 0x04800000c8e97989 */ /* 0x000e6200000e00ff */
[----:B----4-:R-:W-:Y:S01]  /*5790*/  FFMA.FTZ R202, R200, R202, R229 ;  /* 0x000000cac8ca7223 */ /* 0x010fe200000100e5 */
[----:B------:R-:W-:-:S02]  /*57a0*/  ISETP.NE.AND P2, PT, R82, 0x1f, PT ;  /* 0x0000001f5200780c */ /* 0x000fc40003f45270 */
[----:B------:R-:W-:-:S04]  /*57b0*/  ISETP.GE.AND P0, PT, R64, 0x4, PT ;  /* 0x000000044000780c */ /* 0x000fc80003f06270 */
[----:B------:R-:W-:-:S05]  /*57c0*/  FSEL R229, R229, R202, !P0 ;  /* 0x000000cae5e57208 */ /* 0x000fca0004000000 */
[----:B------:R-:W3:Y:S02]  /*57d0*/  SHFL.UP PT, R202, R229, 0x8, RZ ;  /* 0x05000000e5ca7989 */ /* 0x000ee400000e00ff */
[----:B0-----:R-:W-:Y:S02]  /*57e0*/  @P2 FFMA.FTZ R206, R204, R206, R237 ;  /* 0x000000ceccce2223 */ /* 0x001fe400000100ed */
[----:B-1----:R-:W-:Y:S02]  /*57f0*/  @P0 FMUL.FTZ R200, R200, R233 ;  /* 0x000000e9c8c80220 */ /* 0x002fe40000410000 */
[----:B------:R-:W-:-:S03]  /*5800*/  FFMA.FTZ R159, R206, R11, R159 ;  /* 0x0000000bce9f7223 */ /* 0x000fc6000001009f */
[----:B------:R-:W0:Y:S01]  /*5810*/  SHFL.UP PT, R11, R200, 0x8, RZ ;  /* 0x05000000c80b7989 */ /* 0x000e2200000e00ff */
[----:B------:R-:W-:-:S04]  /*5820*/  FFMA.FTZ R171, R152, R159, R171 ;  /* 0x0000009f98ab7223 */ /* 0x000fc800000100ab */
[----:B------:R-:W-:Y:S01]  /*5830*/  FFMA.FTZ R175, R156, R171, R175 ;  /* 0x000000ab9caf7223 */ /* 0x000fe200000100af */
[----:B------:R-:W-:-:S03]  /*5840*/  ISETP.GE.AND P0, PT, R64, 0x8, PT ;  /* 0x000000084000780c */ /* 0x000fc60003f06270 */
[----:B------:R-:W-:Y:S01]  /*5850*/  FFMA.FTZ R219, R158, R175, R219 ;  /* 0x000000af9edb7223 */ /* 0x000fe200000100db */
[----:B---3--:R-:W-:-:S03]  /*5860*/  FFMA.FTZ R202, R200, R202, R229 ;  /* 0x000000cac8ca7223 */ /* 0x008fc600000100e5 */
[----:B------:R-:W-:Y:S02]  /*5870*/  FFMA.FTZ R225, R160, R219, R225 ;  /* 0x000000dba0e17223 */ /* 0x000fe400000100e1 */
[----:B------:R-:W-:Y:S02]  /*5880*/  FSEL R251, R229, R202, !P0 ;  /* 0x000000cae5fb7208 */ /* 0x000fe40004000000 */
[----:B------:R-:W-:-:S04]  /*5890*/  FFMA.FTZ R227, R162, R225, R227 ;  /* 0x000000e1a2e37223 */ /* 0x000fc800000100e3 */
[----:B------:R-:W-:Y:S02]  /*58a0*/  FFMA.FTZ R229, R163, R227, R196 ;  /* 0x000000e3a3e57223 */ /* 0x000fe400000100c4 */
[----:B------:R-:W1:Y:S01]  /*58b0*/  SHFL.UP PT, R196, R251, 0x10, RZ ;  /* 0x06000000fbc47989 */ /* 0x000e6200000e00ff */
[----:B0-----:R-:W-:Y:S01]  /*58c0*/  @P0 FMUL.FTZ R200, R200, R11 ;  /* 0x0000000bc8c80220 */ /* 0x001fe20000410000 */
[----:B------:R-:W-:-:S04]  /*58d0*/  FFMA.FTZ R231, R164, R229, R231 ;  /* 0x000000e5a4e77223 */ /* 0x000fc800000100e7 */
[----:B------:R-:W0:Y:S01]  /*58e0*/  SHFL.UP PT, R249, R200, 0x10, RZ ;  /* 0x06000000c8f97989 */ /* 0x000e2200000e00ff */
[----:B------:R-:W-:-:S03]  /*58f0*/  FFMA.FTZ R233, R165, R231, R194 ;  /* 0x000000e7a5e97223 */ /* 0x000fc600000100c2 */
[----:B------:R-:W-:Y:S01]  /*5900*/  SHFL.IDX PT, R247, R247, RZ, 0x1f ;  /* 0x00001ffff7f77589 */ /* 0x000fe200000e0000 */
[----:B------:R-:W-:-:S03]  /*5910*/  FFMA.FTZ R235, R166, R233, R235 ;  /* 0x000000e9a6eb7223 */ /* 0x000fc600000100eb */
[----:B------:R-:W3:Y:S01]  /*5920*/  SHFL.IDX PT, R198, R198, RZ, 0x1f ;  /* 0x00001fffc6c67589 */ /* 0x000ee200000e0000 */
[----:B------:R-:W-:Y:S01]  /*5930*/  FFMA.FTZ R237, R167, R235, R10 ;  /* 0x000000eba7ed7223 */ /* 0x000fe2000001000a */
[----:B------:R-:W-:-:S03]  /*5940*/  ISETP.GE.AND P0, PT, R64, 0x10, PT ;  /* 0x000000104000780c */ /* 0x000fc60003f06270 */
[----:B------:R-:W-:-:S04]  /*5950*/  FFMA.FTZ R239, R168, R237, R239 ;  /* 0x000000eda8ef7223 */ /* 0x000fc800000100ef */
[----:B------:R-:W-:Y:S01]  /*5960*/  FFMA.FTZ R241, R169, R239, R192 ;  /* 0x000000efa9f17223 */ /* 0x000fe200000100c0 */
[----:B-1----:R-:W-:-:S03]  /*5970*/  FFMA.FTZ R196, R200, R196, R251 ;  /* 0x000000c4c8c47223 */ /* 0x002fc600000100fb */
[----:B------:R-:W-:Y:S02]  /*5980*/  FFMA.FTZ R243, R170, R241, R243 ;  /* 0x000000f1aaf37223 */ /* 0x000fe400000100f3 */
[----:B------:R-:W-:Y:S01]  /*5990*/  FSEL R196, R251, R196, !P0 ;  /* 0x000000c4fbc47208 */ /* 0x000fe20004000000 */
[----:B0-----:R-:W-:Y:S01]  /*59a0*/  @P0 FMUL.FTZ R200, R200, R249 ;  /* 0x000000f9c8c80220 */ /* 0x001fe20000410000 */
[----:B------:R-:W-:Y:S01]  /*59b0*/  FFMA.FTZ R245, R172, R243, R245 ;  /* 0x000000f3acf57223 */ /* 0x000fe200000100f5 */
[----:B------:R-:W-:-:S03]  /*59c0*/  ISETP.NE.AND P4, PT, R82, RZ, PT ;  /* 0x000000ff5200720c */ /* 0x000fc60003f85270 */
[----:B------:R-:W-:Y:S01]  /*59d0*/  SHFL.UP PT, R196, R196, 0x1, RZ ;  /* 0x04200000c4c47989 */ /* 0x000fe200000e00ff */
[----:B---3--:R-:W-:Y:S01]  /*59e0*/  FFMA.FTZ R3, R198, R3, R247 ;  /* 0x00000003c6037223 */ /* 0x008fe200000100f7 */
[----:B------:R-:W-:Y:S02]  /*59f0*/  FFMA.FTZ R247, R173, R245, R190 ;  /* 0x000000f5adf77223 */ /* 0x000fe400000100be */
[----:B------:R-:W-:Y:S01]  /*5a00*/  SHFL.UP PT, R200, R200, 0x1, RZ ;  /* 0x04200000c8c87989 */ /* 0x000fe200000e00ff */
[C---:B------:R-:W-:Y:S01]  /*5a10*/  SHF.L.U32 R249, R82.reuse, 0x4, RZ ;  /* 0x0000000452f97819 */ /* 0x040fe200000006ff */
[----:B------:R-:W-:Y:S02]  /*5a20*/  HFMA2 R11, -RZ, RZ, 0, 0 ;  /* 0x00000000ff0b7431 */ /* 0x000fe400000001ff */
[----:B--2---:R-:W0:Y:S01]  /*5a30*/  SHFL.IDX PT, R190, R188, RZ, 0x1f ;  /* 0x00001fffbcbe7589 */ /* 0x004e2200000e0000 */
[----:B------:R-:W-:Y:S01]  /*5a40*/  LEA.HI R192, R82, R249, RZ, 0x1f ;  /* 0x000000f952c07211 */ /* 0x000fe200078ff8ff */
[----:B------:R-:W-:Y:S01]  /*5a50*/  FMUL.FTZ R214, R120, R247 ;  /* 0x000000f778d67220 */ /* 0x000fe20000410000 */
[----:B------:R-:W-:Y:S01]  /*5a60*/  FMUL.FTZ R202, R116, R243 ;  /* 0x000000f374ca7220 */ /* 0x000fe20000410000 */
[----:B------:R-:W-:Y:S01]  /*5a70*/  FMUL.FTZ R2, R198, R2 ;  /* 0x00000002c6027220 */ /* 0x000fe20000410000 */
[----:B------:R-:W-:-:S02]  /*5a80*/  @!P4 LEA R220, R91, UR12, 0x3 ;  /* 0x0000000c5bdccc11 */ /* 0x000fc4000f8e18ff */
[----:B------:R-:W-:Y:S01]  /*5a90*/  LEA R204, R192, UR12, 0x2 ;  /* 0x0000000cc0cc7c11 */ /* 0x000fe2000f8e10ff */
[----:B------:R-:W-:Y:S01]  /*5aa0*/  FMUL.FTZ R192, R47, R214 ;  /* 0x000000d62fc07220 */ /* 0x000fe20000410000 */
[----:B------:R-:W-:Y:S01]  /*5ab0*/  MOV R10, R82 ;  /* 0x00000052000a7202 */ /* 0x000fe20000000f00 */
[----:B------:R-:W-:Y:S01]  /*5ac0*/  FMUL.FTZ R198, R44, R202 ;  /* 0x000000ca2cc67220 */ /* 0x000fe20000410000 */
[----:B------:R-:W-:Y:S03]  /*5ad0*/  @!P4 STS.64 [R220+0x1b48], R2 ;  /* 0x001b4802dc00c388 */ /* 0x000fe60000000a00 */
[----:B------:R-:W-:Y:S01]  /*5ae0*/  IMAD.WIDE.U32 R10, R8, UR36, R10 ;  /* 0x00000024080a7c25 */ /* 0x000fe2000f8e000a */
[----:B------:R-:W-:Y:S01]  /*5af0*/  STS [R204+0x850], R192 ;  /* 0x000850c0cc007388 */ /* 0x000fe20000000800 */
[----:B------:R-:W-:-:S03]  /*5b00*/  SHF.R.S32.HI R226, RZ, 0x1f, R87 ;  /* 0x0000001fffe27819 */ /* 0x000fc60000011457 */
[----:B------:R1:W-:Y:S01]  /*5b10*/  STS [R80+0x858], R198 ;  /* 0x000858c650007388 */ /* 0x0003e20000000800 */
[----:B------:R-:W-:Y:S02]  /*5b20*/  IMAD R11, R9, UR36, R11 ;  /* 0x00000024090b7c24 */ /* 0x000fe4000f8e020b */
[----:B-1----:R-:W-:Y:S01]  /*5b30*/  FMUL.FTZ R198, R104, R231 ;  /* 0x000000e768c67220 */ /* 0x002fe20000410000 */
[----:B0-----:R-:W-:-:S03]  /*5b40*/  @P1 FFMA.FTZ R190, R200, R190, R196 ;  /* 0x000000bec8be1223 */ /* 0x001fc600000100c4 */
[----:B------:R-:W-:Y:S01]  /*5b50*/  FMUL.FTZ R220, R38, R198 ;  /* 0x000000c626dc7220 */ /* 0x000fe20000410000 */
[----:B------:R-:W-:Y:S02]  /*5b60*/  IMAD R196, R226, UR38, RZ ;  /* 0x00000026e2c47c24 */ /* 0x000fe4000f8e02ff */
[C---:B------:R-:W-:Y:S02]  /*5b70*/  IMAD.WIDE.U32 R10, R87.reuse, UR38, R10 ;  /* 0x00000026570a7c25 */ /* 0x040fe4000f8e000a */
[----:B------:R0:W-:Y:S02]  /*5b80*/  STS [R80+0x870], R220 ;  /* 0x000870dc50007388 */ /* 0x0001e40000000800 */
[----:B0-----:R-:W-:Y:S01]  /*5b90*/  FFMA.FTZ R220, R12, R190, R13 ;  /* 0x000000be0cdc7223 */ /* 0x001fe2000001000d */
[----:B------:R-:W-:Y:S01]  /*5ba0*/  IMAD R13, R87, UR39, R196 ;  /* 0x00000027570d7c24 */ /* 0x000fe2000f8e02c4 */
[----:B------:R-:W-:Y:S02]  /*5bb0*/  IADD3 R12, P0, PT, R10, UR6, RZ ;  /* 0x000000060a0c7c10 */ /* 0x000fe4000ff1e0ff */
[----:B------:R-:W-:-:S02]  /*5bc0*/  FFMA.FTZ R182, R173, R220, R182 ;  /* 0x000000dcadb67223 */ /* 0x000fc400000100b6 */
[----:B------:R-:W-:Y:S01]  /*5bd0*/  IADD3.X R13, PT, PT, R11, R13, RZ, P0, !PT ;  /* 0x0000000d0b0d7210 */ /* 0x000fe200007fe4ff */
[----:B------:R-:W-:Y:S01]  /*5be0*/  FFMA.FTZ R11, R0, R220, RZ ;  /* 0x000000dc000b7223 */ /* 0x000fe200000100ff */
[-C--:B------:R-:W-:Y:S01]  /*5bf0*/  FFMA.FTZ R221, R172, R182.reuse, R221 ;  /* 0x000000b6acdd7223 */ /* 0x080fe200000100dd */
[----:B------:R-:W-:Y:S02]  /*5c00*/  FMUL.FTZ R206, R108, R235 ;  /* 0x000000eb6cce7220 */ /* 0x000fe40000410000 */
[----:B------:R-:W-:Y:S01]  /*5c10*/  FFMA.FTZ R10, R30, R182, R11 ;  /* 0x000000b61e0a7223 */ /* 0x000fe2000001000b */
[----:B------:R-:W-:Y:S01]  /*5c20*/  FFMA.FTZ R179, R170, R221, R179 ;  /* 0x000000ddaab37223 */ /* 0x000fe200000100b3 */
[----:B------:R-:W-:Y:S01]  /*5c30*/  FMUL.FTZ R210, R118, R245 ;  /* 0x000000f576d27220 */ /* 0x000fe20000410000 */
[----:B------:R-:W-:Y:S01]  /*5c40*/  FMUL.FTZ R194, R114, R241 ;  /* 0x000000f172c27220 */ /* 0x000fe20000410000 */
[----:B------:R-:W-:Y:S01]  /*5c50*/  FMUL.FTZ R208, R110, R237 ;  /* 0x000000ed6ed07220 */ /* 0x000fe20000410000 */
[----:B------:R-:W-:Y:S01]  /*5c60*/  FFMA.FTZ R11, R29, R221, R10 ;  /* 0x000000dd1d0b7223 */ /* 0x000fe2000001000a */
[----:B------:R-:W-:Y:S01]  /*5c70*/  FMUL.FTZ R2, R40, R206 ;  /* 0x000000ce28027220 */ /* 0x000fe20000410000 */
[----:B------:R-:W-:Y:S01]  /*5c80*/  FFMA.FTZ R169, R169, R179, R174 ;  /* 0x000000b3a9a97223 */ /* 0x000fe200000100ae */
[----:B------:R-:W-:Y:S01]  /*5c90*/  FMUL.FTZ R188, R98, R225 ;  /* 0x000000e162bc7220 */ /* 0x000fe20000410000 */
[----:B------:R-:W-:Y:S01]  /*5ca0*/  FMUL.FTZ R251, R45, R210 ;  /* 0x000000d22dfb7220 */ /* 0x000fe20000410000 */
[----:B------:R-:W-:Y:S01]  /*5cb0*/  FMUL.FTZ R216, R43, R194 ;  /* 0x000000c22bd87220 */ /* 0x000fe20000410000 */
[----:B------:R-:W-:Y:S01]  /*5cc0*/  FMUL.FTZ R212, R112, R239 ;  /* 0x000000ef70d47220 */ /* 0x000fe20000410000 */
[----:B------:R-:W-:Y:S01]  /*5cd0*/  FMUL.FTZ R3, R41, R208 ;  /* 0x000000d029037220 */ /* 0x000fe20000410000 */
[----:B------:R-:W-:Y:S01]  /*5ce0*/  FFMA.FTZ R10, R28, R179, R11 ;  /* 0x000000b31c0a7223 */ /* 0x000fe2000001000b */
[----:B------:R-:W-:Y:S01]  /*5cf0*/  FMUL.FTZ R204, R106, R233 ;  /* 0x000000e96acc7220 */ /* 0x000fe20000410000 */
[----:B------:R0:W-:Y:S01]  /*5d00*/  STS [R80+0x868], R2 ;  /* 0x0008680250007388 */ /* 0x0001e20000000800 */
[-C--:B------:R-:W-:Y:S01]  /*5d10*/  FFMA.FTZ R181, R168, R169.reuse, R181 ;  /* 0x000000a9a8b57223 */ /* 0x080fe200000100b5 */
[----:B------:R-:W-:Y:S01]  /*5d20*/  FMUL.FTZ R218, R42, R212 ;  /* 0x000000d42ada7220 */ /* 0x000fe20000410000 */
[----:B------:R-:W-:Y:S01]  /*5d30*/  FFMA.FTZ R11, R27, R169, R10 ;  /* 0x000000a91b0b7223 */ /* 0x000fe2000001000a */
[----:B------:R1:W-:Y:S01]  /*5d40*/  STS [R80+0x854], R251 ;  /* 0x000854fb50007388 */ /* 0x0003e20000000800 */
[----:B------:R-:W-:Y:S01]  /*5d50*/  FMUL.FTZ R192, R102, R229 ;  /* 0x000000e566c07220 */ /* 0x000fe20000410000 */
[----:B------:R-:W-:-:S02]  /*5d60*/  FFMA.FTZ R167, R167, R181, R176 ;  /* 0x000000b5a7a77223 */ /* 0x000fc400000100b0 */
[----:B------:R2:W-:Y:S01]  /*5d70*/  STS [R80+0x85c], R216 ;  /* 0x00085cd850007388 */ /* 0x0005e20000000800 */
[----:B0-----:R-:W-:-:S03]  /*5d80*/  FMUL.FTZ R2, R35, R188 ;  /* 0x000000bc23027220 */ /* 0x001fc60000410000 */
[----:B------:R0:W-:Y:S01]  /*5d90*/  STS [R80+0x864], R3 ;  /* 0x0008640350007388 */ /* 0x0001e20000000800 */
[----:B-1----:R-:W-:Y:S01]  /*5da0*/  FMUL.FTZ R251, R100, R227 ;  /* 0x000000e364fb7220 */ /* 0x002fe20000410000 */
[----:B------:R-:W-:Y:S02]  /*5db0*/  FFMA.FTZ R10, R26, R181, R11 ;  /* 0x000000b51a0a7223 */ /* 0x000fe4000001000b */
[----:B------:R1:W-:Y:S01]  /*5dc0*/  STS [R80+0x87c], R2 ;  /* 0x00087c0250007388 */ /* 0x0003e20000000800 */
[----:B--2---:R-:W-:Y:S01]  /*5dd0*/  FMUL.FTZ R216, R39, R204 ;  /* 0x000000cc27d87220 */ /* 0x004fe20000410000 */
[----:B0-----:R-:W-:Y:S02]  /*5de0*/  FMUL.FTZ R3, R96, R219 ;  /* 0x000000db60037220 */ /* 0x001fe40000410000 */
[----:B------:R0:W-:Y:S01]  /*5df0*/  STS [R80+0x860], R218 ;  /* 0x000860da50007388 */ /* 0x0001e20000000800 */
[----:B------:R-:W-:Y:S01]  /*5e00*/  FMUL.FTZ R222, R37, R192 ;  /* 0x000000c025de7220 */ /* 0x000fe20000410000 */
[----:B------:R-:W-:Y:S01]  /*5e10*/  FFMA.FTZ R183, R166, R167, R183 ;  /* 0x000000a7a6b77223 */ /* 0x000fe200000100b7 */
[----:B-1----:R-:W-:Y:S01]  /*5e20*/  FFMA.FTZ R2, R150, -R223, R220 ;  /* 0x800000df96027223 */ /* 0x002fe200000100dc */
[----:B------:R-:W-:Y:S01]  /*5e30*/  FMUL.FTZ R224, R34, R3 ;  /* 0x0000000322e07220 */ /* 0x000fe20000410000 */
[----:B------:R1:W-:Y:S01]  /*5e40*/  STS [R80+0x86c], R216 ;  /* 0x00086cd850007388 */ /* 0x0003e20000000800 */
[----:B------:R-:W-:Y:S01]  /*5e50*/  FFMA.FTZ R11, R25, R167, R10 ;  /* 0x000000a7190b7223 */ /* 0x000fe2000001000a */
[----:B------:R-:W-:Y:S01]  /*5e60*/  FMUL.FTZ R196, R94, R175 ;  /* 0x000000af5ec47220 */ /* 0x000fe20000410000 */
[----:B0-----:R-:W-:Y:S01]  /*5e70*/  FMUL.FTZ R218, R36, R251 ;  /* 0x000000fb24da7220 */ /* 0x001fe20000410000 */
[----:B------:R-:W-:Y:S01]  /*5e80*/  FMUL.FTZ R190, R90, R159 ;  /* 0x0000009f5abe7220 */ /* 0x000fe20000410000 */
[----:B------:R-:W-:Y:S01]  /*5e90*/  FFMA.FTZ R217, R148, -R217, R182 ;  /* 0x800000d994d97223 */ /* 0x000fe200000100b6 */
[----:B------:R-:W-:Y:S01]  /*5ea0*/  FFMA.FTZ R214, R2, R214, RZ ;  /* 0x000000d602d67223 */ /* 0x000fe200000100ff */
[----:B-1----:R-:W-:Y:S01]  /*5eb0*/  LEA.HI R216, R249, R249, RZ, 0x1b ;  /* 0x000000f9f9d87211 */ /* 0x002fe200078fd8ff */
[----:B------:R-:W-:Y:S01]  /*5ec0*/  FMUL.FTZ R249, R92, R171 ;  /* 0x000000ab5cf97220 */ /* 0x000fe20000410000 */
[-C--:B------:R-:W-:Y:S01]  /*5ed0*/  FFMA.FTZ R165, R165, R183.reuse, R178 ;  /* 0x000000b7a5a57223 */ /* 0x080fe200000100b2 */
[----:B------:R-:W-:Y:S01]  /*5ee0*/  STS [R80+0x874], R222 ;  /* 0x000874de50007388 */ /* 0x000fe20000000800 */
[----:B------:R-:W-:Y:S01]  /*5ef0*/  FFMA.FTZ R10, R24, R183, R11 ;  /* 0x000000b7180a7223 */ /* 0x000fe2000001000b */
[----:B------:R-:W-:-:S02]  /*5f00*/  FMUL.FTZ R200, R33, R196 ;  /* 0x000000c421c87220 */ /* 0x000fc40000410000 */
[----:B------:R-:W-:Y:S01]  /*5f10*/  STS [R80+0x878], R218 ;  /* 0x000878da50007388 */ /* 0x000fe20000000800 */
[----:B------:R-:W-:Y:S01]  /*5f20*/  FMUL.FTZ R173, R31, R190 ;  /* 0x000000be1fad7220 */ /* 0x000fe20000410000 */
[----:B------:R-:W-:Y:S02]  /*5f30*/  FFMA.FTZ R177, R146, -R177, R221 ;  /* 0x800000b192b17223 */ /* 0x000fe400000100dd */
[----:B------:R0:W-:Y:S01]  /*5f40*/  STS [R80+0x880], R224 ;  /* 0x000880e050007388 */ /* 0x0001e20000000800 */
[----:B------:R-:W-:Y:S01]  /*5f50*/  FFMA.FTZ R214, R217, R210, R214 ;  /* 0x000000d2d9d67223 */ /* 0x000fe200000100d6 */
[-C--:B------:R-:W-:Y:S01]  /*5f60*/  FFMA.FTZ R185, R164, R165.reuse, R185 ;  /* 0x000000a5a4b97223 */ /* 0x080fe200000100b9 */
[----:B------:R-:W-:Y:S01]  /*5f70*/  FFMA.FTZ R11, R23, R165, R10 ;  /* 0x000000a5170b7223 */ /* 0x000fe2000001000a */
[----:B------:R-:W-:Y:S01]  /*5f80*/  FFMA.FTZ R215, R144, -R215, R179 ;  /* 0x800000d790d77223 */ /* 0x000fe200000100b3 */
[----:B------:R-:W-:Y:S01]  /*5f90*/  FFMA.FTZ R214, R177, R202, R214 ;  /* 0x000000cab1d67223 */ /* 0x000fe200000100d6 */
[----:B0-----:R-:W-:Y:S01]  /*5fa0*/  LEA R80, R216, UR12, 0x2 ;  /* 0x0000000cd8507c11 */ /* 0x001fe2000f8e10ff */
[----:B------:R-:W-:Y:S01]  /*5fb0*/  FMUL.FTZ R216, R32, R249 ;  /* 0x000000f920d87220 */ /* 0x000fe20000410000 */
[-C--:B------:R-:W-:Y:S01]  /*5fc0*/  FFMA.FTZ R163, R163, R185.reuse, R180 ;  /* 0x000000b9a3a37223 */ /* 0x080fe200000100b4 */
[----:B------:R-:W-:-:S02]  /*5fd0*/  FFMA.FTZ R10, R22, R185, R11 ;  /* 0x000000b9160a7223 */ /* 0x000fc4000001000b */
[----:B------:R0:W-:Y:S01]  /*5fe0*/  STS [R80+0x884], R200 ;  /* 0x000884c850007388 */ /* 0x0001e20000000800 */
[----:B------:R-:W-:-:S03]  /*5ff0*/  FFMA.FTZ R213, R142, -R213, R169 ;  /* 0x800000d58ed57223 */ /* 0x000fc600000100a9 */
[----:B------:R0:W-:Y:S01]  /*6000*/  STS [R80+0x888], R216 ;  /* 0x000888d850007388 */ /* 0x0001e20000000800 */
[----:B------:R-:W-:-:S03]  /*6010*/  FFMA.FTZ R214, R215, R194, R214 ;  /* 0x000000c2d7d67223 */ /* 0x000fc600000100d6 */
[----:B------:R0:W-:Y:S01]  /*6020*/  STS [R80+0x88c], R173 ;  /* 0x00088cad50007388 */ /* 0x0001e20000000800 */
[-C--:B------:R-:W-:Y:S01]  /*6030*/  FFMA.FTZ R187, R162, R163.reuse, R187 ;  /* 0x000000a3a2bb7223 */ /* 0x080fe200000100bb */
[----:B------:R-:W-:Y:S01]  /*6040*/  FFMA.FTZ R11, R21, R163, R10 ;  /* 0x000000a3150b7223 */ /* 0x000fe2000001000a */
[----:B------:R-:W-:Y:S01]  /*6050*/  FFMA.FTZ R211, R140, -R211, R181 ;  /* 0x800000d38cd37223 */ /* 0x000fe200000100b5 */
[----:B------:R-:W-:Y:S01]  /*6060*/  FFMA.FTZ R214, R213, R212, R214 ;  /* 0x000000d4d5d67223 */ /* 0x000fe200000100d6 */
[----:B------:R-:W-:Y:S01]  /*6070*/  FFMA.FTZ R162, R130, -R195, R163 ;  /* 0x800000c382a27223 */ /* 0x000fe200000100a3 */
[----:B------:R-:W-:Y:S01]  /*6080*/  FFMA.FTZ R163, R160, R187, R189 ;  /* 0x000000bba0a37223 */ /* 0x000fe200000100bd */
[----:B------:R-:W-:Y:S01]  /*6090*/  FFMA.FTZ R205, R134, -R205, R165 ;  /* 0x800000cd86cd7223 */ /* 0x000fe200000100a5 */
[----:B------:R-:W-:Y:S01]  /*60a0*/  FFMA.FTZ R10, R20, R187, R11 ;  /* 0x000000bb140a7223 */ /* 0x000fe2000001000b */
[----:B------:R-:W-:Y:S01]  /*60b0*/  FFMA.FTZ R209, R138, -R209, R167 ;  /* 0x800000d18ad17223 */ /* 0x000fe200000100a7 */
[----:B------:R-:W-:Y:S01]  /*60c0*/  FFMA.FTZ R214, R211, R208, R214 ;  /* 0x000000d0d3d67223 */ /* 0x000fe200000100d6 */
[----:B------:R-:W-:Y:S01]  /*60d0*/  IADD3 R165, PT, PT, R82, 0x20, RZ ;  /* 0x0000002052a57810 */ /* 0x000fe20007ffe0ff */
[----:B------:R-:W-:Y:S01]  /*60e0*/  FFMA.FTZ R191, R158, R163, R191 ;  /* 0x000000a39ebf7223 */ /* 0x000fe200000100bf */
[----:B------:R-:W-:Y:S01]  /*60f0*/  FFMA.FTZ R158, R126, -R197, R163 ;  /* 0x800000c57e9e7223 */ /* 0x000fe200000100a3 */
[----:B------:R-:W-:Y:S01]  /*6100*/  FFMA.FTZ R163, R19, R163, R10 ;  /* 0x000000a313a37223 */ /* 0x000fe2000001000a */
[----:B------:R-:W-:Y:S01]  /*6110*/  FFMA.FTZ R207, R136, -R207, R183 ;  /* 0x800000cf88cf7223 */ /* 0x000fe200000100b7 */
[----:B------:R-:W-:Y:S01]  /*6120*/  FFMA.FTZ R214, R209, R206, R214 ;  /* 0x000000ced1d67223 */ /* 0x000fe200000100d6 */
[----:B------:R-:W-:Y:S01]  /*6130*/  LEA.HI R165, R165, R82, RZ, 0x1b ;  /* 0x00000052a5a57211 */ /* 0x000fe200078fd8ff */
[-C--:B------:R-:W-:Y:S01]  /*6140*/  FFMA.FTZ R160, R156, R191.reuse, R193 ;  /* 0x000000bf9ca07223 */ /* 0x080fe200000100c1 */
[----:B------:R-:W-:Y:S01]  /*6150*/  FFMA.FTZ R156, R18, R191, R163 ;  /* 0x000000bf129c7223 */ /* 0x000fe200000100a3 */
[----:B------:R-:W-:Y:S01]  /*6160*/  FFMA.FTZ R214, R207, R204, R214 ;  /* 0x000000cccfd67223 */ /* 0x000fe200000100d6 */
[----:B------:R-:W-:Y:S01]  /*6170*/  LEA R163, R165, UR12, 0x2 ;  /* 0x0000000ca5a37c11 */ /* 0x000fe2000f8e10ff */
[----:B------:R-:W-:Y:S01]  /*6180*/  BAR.SYNC.DEFER_BLOCKING 0x0 ;  /* 0x0000000000007b1d */ /* 0x000fe20000010000 */
[----:B------:R-:W-:Y:S01]  /*6190*/  FFMA.FTZ R203, R132, -R203, R185 ;  /* 0x800000cb84cb7223 */ /* 0x000fe200000100b9 */
[----:B------:R-:W-:-:S04]  /*61a0*/  FFMA.FTZ R214, R205, R198, R214 ;  /* 0x000000c6cdd67223 */ /* 0x000fc800000100d6 */
[----:B------:R-:W-:Y:S01]  /*61b0*/  FFMA.FTZ R11, R203, R192, R214 ;  /* 0x000000c0cb0b7223 */ /* 0x000fe200000100d6 */
[----:B------:R-:W-:-:S03]  /*61c0*/  FFMA.FTZ R201, R128, -R201, R187 ;  /* 0x800000c980c97223 */ /* 0x000fc600000100bb */
[----:B------:R-:W-:Y:S01]  /*61d0*/  FFMA.FTZ R10, R162, R251, R11 ;  /* 0x000000fba20a7223 */ /* 0x000fe2000001000b */
[----:B------:R-:W-:-:S04]  /*61e0*/  IMAD.WIDE.U32 R12, R91, UR40, R12 ;  /* 0x000000285b0c7c25 */ /* 0x000fc8000f8e000c */
[----:B------:R-:W-:Y:S01]  /*61f0*/  FFMA.FTZ R11, R201, R188, R10 ;  /* 0x000000bcc90b7223 */ /* 0x000fe2000001000a */
[----:B------:R-:W1:Y:S01]  /*6200*/  LDS R163, [R163+0x8d0] ;  /* 0x0008d000a3a37984 */ /* 0x000e620000000800 */
[-C--:B------:R-:W-:Y:S01]  /*6210*/  FFMA.FTZ R161, R152, R160.reuse, R161 ;  /* 0x000000a098a17223 */ /* 0x080fe200000100a1 */
[----:B------:R-:W-:Y:S01]  /*6220*/  MOV R165, UR13 ;  /* 0x0000000d00a57c02 */ /* 0x000fe20008000f00 */
[----:B------:R-:W-:Y:S01]  /*6230*/  FFMA.FTZ R152, R158, R3, R11 ;  /* 0x000000039e987223 */ /* 0x000fe2000001000b */
[----:B------:R-:W-:Y:S02]  /*6240*/  IMAD R11, R91, UR41, R13 ;  /* 0x000000295b0b7c24 */ /* 0x000fe4000f8e020d */
[----:B------:R-:W-:Y:S01]  /*6250*/  FFMA.FTZ R13, R17, R160, R156 ;  /* 0x000000a0110d7223 */ /* 0x000fe2000001009c */
[----:B------:R-:W-:Y:S01]  /*6260*/  IADD3 R156, PT, PT, R165, -UR6, -R82 ;  /* 0x80000006a59c7c10 */ /* 0x000fe2000fffe852 */
[----:B------:R-:W-:Y:S01]  /*6270*/  FFMA.FTZ R199, R124, -R199, R191 ;  /* 0x800000c77cc77223 */ /* 0x000fe200000100bf */
[----:B------:R-:W-:-:S02]  /*6280*/  FFMA.FTZ R154, R15, -R154, R160 ;  /* 0x8000009a0f9a7223 */ /* 0x000fc400000100a0 */
[----:B------:R-:W-:Y:S01]  /*6290*/  ISETP.GE.AND P6, PT, R156, 0x1, PT ;  /* 0x000000019c00780c */ /* 0x000fe20003fc6270 */
[----:B------:R-:W-:Y:S01]  /*62a0*/  FFMA.FTZ R3, R199, R196, R152 ;  /* 0x000000c4c7037223 */ /* 0x000fe20000010098 */
[----:B------:R-:W-:-:S03]  /*62b0*/  LEA R10, P0, R12, UR42, 0x2 ;  /* 0x0000002a0c0a7c11 */ /* 0x000fc6000f8010ff */
[----:B------:R-:W-:Y:S01]  /*62c0*/  FFMA.FTZ R152, R154, R249, R3 ;  /* 0x000000f99a987223 */ /* 0x000fe20000010003 */
[----:B------:R-:W-:Y:S01]  /*62d0*/  IADD3 R3, PT, PT, R82, 0x40, RZ ;  /* 0x0000004052037810 */ /* 0x000fe20007ffe0ff */
[----:B------:R-:W-:Y:S01]  /*62e0*/  FFMA.FTZ R157, R14, -R157, R161 ;  /* 0x8000009d0e9d7223 */ /* 0x000fe200000100a1 */
[----:B------:R-:W-:Y:S01]  /*62f0*/  LEA.HI.X R11, R12, UR43, R11, 0x2, P0 ;  /* 0x0000002b0c0b7c11 */ /* 0x000fe200080f140b */
[----:B------:R-:W-:Y:S01]  /*6300*/  FFMA.FTZ R12, R16, R161, R13 ;  /* 0x000000a1100c7223 */ /* 0x000fe2000001000d */
[C---:B------:R-:W-:Y:S01]  /*6310*/  IADD3 R161, PT, PT, R82.reuse, 0x60, RZ ;  /* 0x0000006052a17810 */ /* 0x040fe20007ffe0ff */
[----:B------:R-:W-:Y:S01]  /*6320*/  BSSY.RECONVERGENT B0, `(.L_x_7051) ;  /* 0x000000f000007945 */ /* 0x000fe20003800200 */
[----:B------:R-:W-:Y:S01]  /*6330*/  LEA.HI R3, R3, R82, RZ, 0x1b ;  /* 0x0000005203037211 */ /* 0x000fe200078fd8ff */
[----:B------:R-:W-:Y:S01]  /*6340*/  FFMA.FTZ R13, R157, R190, R152 ;  /* 0x000000be9d0d7223 */ /* 0x000fe20000010098 */
[----:B------:R-:W-:Y:S02]  /*6350*/  IADD3 R165, PT, PT, R82, 0x80, RZ ;  /* 0x0000008052a57810 */ /* 0x000fe40007ffe0ff */
[----:B------:R-:W-:-:S02]  /*6360*/  LEA.HI R161, R161, R82, RZ, 0x1b ;  /* 0x00000052a1a17211 */ /* 0x000fc400078fd8ff */
[----:B------:R-:W-:Y:S02]  /*6370*/  LEA R152, R3, UR12, 0x2 ;  /* 0x0000000c03987c11 */ /* 0x000fe4000f8e10ff */
[C---:B------:R-:W-:Y:S02]  /*6380*/  ISETP.GE.AND P3, PT, R156.reuse, 0x21, PT ;  /* 0x000000219c00780c */ /* 0x040fe40003f66270 */
[C---:B------:R-:W-:Y:S02]  /*6390*/  ISETP.GE.AND P2, PT, R156.reuse, 0x41, PT ;  /* 0x000000419c00780c */ /* 0x040fe40003f46270 */
[C---:B------:R-:W-:Y:S02]  /*63a0*/  ISETP.GE.AND P1, PT, R156.reuse, 0x61, PT ;  /* 0x000000619c00780c */ /* 0x040fe40003f26270 */
[----:B------:R-:W-:Y:S01]  /*63b0*/  ISETP.GE.AND P0, PT, R156, 0x81, PT ;  /* 0x000000819c00780c */ /* 0x000fe20003f06270 */
[----:B0-----:R-:W-:-:S12]  /*63c0*/  @!P6 BRA `(.L_x_7052) ;  /* 0x000000000010e947 */ /* 0x001fd80003800000 */
[----:B------:R-:W-:-:S04]  /*63d0*/  LEA.HI R3, R82, R82, RZ, 0x1b ;  /* 0x0000005252037211 */ /* 0x000fc800078fd8ff */
[----:B------:R-:W-:-:S06]  /*63e0*/  LEA R3, R3, UR12, 0x2 ;  /* 0x0000000c03037c11 */ /* 0x000fcc000f8e10ff */
[----:B------:R-:W0:Y:S04]  /*63f0*/  LDS R3, [R3+0x850] ;  /* 0x0008500003037984 */ /* 0x000e280000000800 */
[----:B0-----:R0:W-:Y:S02]  /*6400*/  REDG.E.ADD.F32.FTZ.RN.STRONG.GPU desc[UR30][R10.64], R3 ;  /* 0x000000030a0079a6 */ /* 0x0011e4000c12f31e */
.L_x_7052:
[----:B------:R-:W-:Y:S05]  /*6410*/  BSYNC.RECONVERGENT B0 ;  /* 0x0000000000007941 */ /* 0x000fea0003800200 */
.L_x_7051:
[----:B------:R-:W-:Y:S01]  /*6420*/  BSSY.RECONVERGENT B0, `(.L_x_7053) ;  /* 0x0000004000007945 */ /* 0x000fe20003800200 */
[----:B------:R-:W-:-:S03]  /*6430*/  ISETP.GE.AND P6, PT, R156, 0xa1, PT ;  /* 0x000000a19c00780c */ /* 0x000fc60003fc6270 */
[----:B------:R-:W-:Y:S10]  /*6440*/  @!P3 BRA `(.L_x_7054) ;  /* 0x000000000004b947 */ /* 0x000ff40003800000 */
[----:B-1----:R2:W-:Y:S02]  /*6450*/  REDG.E.ADD.F32.FTZ.RN.STRONG.GPU desc[UR30][R10.64+0x80], R163 ;  /* 0x000080a30a0079a6 */ /* 0x0025e4000c12f31e */
.L_x_7054:
[----:B------:R-:W-:Y:S05]  /*6460*/  BSYNC.RECONVERGENT B0 ;  /* 0x0000000000007941 */ /* 0x000fea0003800200 */
.L_x_7053:
[----:B0-----:R0:W3:Y:S01]  /*6470*/  LDS R3, [R152+0x950] ;  /* 0x0009500098037984 */ /* 0x0010e20000000800 */
[----:B------:R-:W-:Y:S01]  /*6480*/  BSSY.RECONVERGENT B0, `(.L_x_7055) ;  /* 0x0000006000007945 */ /* 0x000fe20003800200 */
[----:B-12---:R-:W-:Y:S02]  /*6490*/  IADD3 R163, PT, PT, R82, 0xa0, RZ ;  /* 0x000000a052a37810 */ /* 0x006fe40007ffe0ff */
[----:B------:R-:W-:Y:S02]  /*64a0*/  LEA.HI R165, R165, R82, RZ, 0x1b ;  /* 0x00000052a5a57211 */ /* 0x000fe400078fd8ff */
[----:B------:R-:W-:Y:S01]  /*64b0*/  LEA R161, R161, UR12, 0x2 ;  /* 0x0000000ca1a17c11 */ /* 0x000fe2000f8e10ff */
[----:B------:R-:W-:Y:S06]  /*64c0*/  @!P2 BRA `(.L_x_7056) ;  /* 0x000000000004a947 */ /* 0x000fec0003800000 */
[----:B---3--:R1:W-:Y:S02]  /*64d0*/  REDG.E.ADD.F32.FTZ.RN.STRONG.GPU desc[UR30][R10.64+0x100], R3 ;  /* 0x000100030a0079a6 */ /* 0x0083e4000c12f31e */
.L_x_7056:
[----:B------:R-:W-:Y:S05]  /*64e0*/  BSYNC.RECONVERGENT B0 ;  /* 0x0000000000007941 */ /* 0x000fea0003800200 */
.L_x_7055:
[----:B-1-3--:R1:W2:Y:S01]  /*64f0*/  LDS R3, [R161+0x9d0] ;  /* 0x0009d000a1037984 */ /* 0x00a2a20000000800 */
[----:B------:R-:W-:Y:S01]  /*6500*/  BSSY.RECONVERGENT B0, `(.L_x_7057) ;  /* 0x0000005000007945 */ /* 0x000fe20003800200 */
[----:B------:R-:W-:Y:S02]  /*6510*/  LEA.HI R163, R163, R82, RZ, 0x1b ;  /* 0x00000052a3a37211 */ /* 0x000fe400078fd8ff */
[----:B------:R-:W-:Y:S01]  /*6520*/  LEA R165, R165, UR12, 0x2 ;  /* 0x0000000ca5a57c11 */ /* 0x000fe2000f8e10ff */
[----:B------:R-:W-:Y:S06]  /*6530*/  @!P1 BRA `(.L_x_7058) ;  /* 0x0000000000049947 */ /* 0x000fec0003800000 */
[----:B--2---:R3:W-:Y:S02]  /*6540*/  REDG.E.ADD.F32.FTZ.RN.STRONG.GPU desc[UR30][R10.64+0x180], R3 ;  /* 0x000180030a0079a6 */ /* 0x0047e4000c12f31e */
.L_x_7058:
[----:B------:R-:W-:Y:S05]  /*6550*/  BSYNC.RECONVERGENT B0 ;  /* 0x0000000000007941 */ /* 0x000fea0003800200 */
.L_x_7057:
[----:B--23--:R2:W3:Y:S01]  /*6560*/  LDS R3, [R165+0xa50] ;  /* 0x000a5000a5037984 */ /* 0x00c4e20000000800 */
[----:B------:R-:W-:Y:S01]  /*6570*/  BSSY.RECONVERGENT B0, `(.L_x_7059) ;  /* 0x0000004000007945 */ /* 0x000fe20003800200 */
[----:B0-----:R-:W-:-:S03]  /*6580*/  LEA R152, R163, UR12, 0x2 ;  /* 0x0000000ca3987c11 */ /* 0x001fc6000f8e10ff */
[----:B------:R-:W-:Y:S05]  /*6590*/  @!P0 BRA `(.L_x_7060) ;  /* 0x0000000000048947 */ /* 0x000fea0003800000 */
[----:B---3--:R0:W-:Y:S02]  /*65a0*/  REDG.E.ADD.F32.FTZ.RN.STRONG.GPU desc[UR30][R10.64+0x200], R3 ;  /* 0x000200030a0079a6 */ /* 0x0081e4000c12f31e */
.L_x_7060:
[----:B------:R-:W-:Y:S05]  /*65b0*/  BSYNC.RECONVERGENT B0 ;  /* 0x0000000000007941 */ /* 0x000fea0003800200 */
.L_x_7059:
[----:B0--3--:R0:W3:Y:S01]  /*65c0*/  LDS R3, [R152+0xad0] ;  /* 0x000ad00098037984 */ /* 0x0090e20000000800 */
[----:B------:R-:W-:Y:S01]  /*65d0*/  BSSY.RECONVERGENT B0, `(.L_x_7061) ;  /* 0x0000005000007945 */ /* 0x000fe20003800200 */
[C---:B-1----:R-:W-:Y:S02]  /*65e0*/  IADD3 R161, PT, PT, R82.reuse, 0xc0, RZ ;  /* 0x000000c052a17810 */ /* 0x042fe40007ffe0ff */
[----:B------:R-:W-:Y:S01]  /*65f0*/  IADD3 R163, PT, PT, R82, 0xe0, RZ ;  /* 0x000000e052a37810 */ /* 0x000fe20007ffe0ff */
[----:B------:R-:W-:Y:S06]  /*6600*/  @!P6 BRA `(.L_x_7062) ;  /* 0x000000000004e947 */ /* 0x000fec0003800000 */
[----:B---3--:R1:W-:Y:S02]  /*6610*/  REDG.E.ADD.F32.FTZ.RN.STRONG.GPU desc[UR30][R10.64+0x280], R3 ;  /* 0x000280030a0079a6 */ /* 0x0083e4000c12f31e */
.L_x_7062:
[----:B------:R-:W-:Y:S05]  /*6620*/  BSYNC.RECONVERGENT B0 ;  /* 0x0000000000007941 */ /* 0x000fea0003800200 */
.L_x_7061:
        /* <DEDUP_REMOVED lines=16> */
.L_x_7064:
[----:B------:R-:W-:Y:S05]  /*6730*/  BSYNC.RECONVERGENT B0 ;  /* 0x0000000000007941 */ /* 0x000fea0003800200 */
.L_x_7063:
[----:B01----:R0:W1:Y:S01]  /*6740*/  LDS R3, [R163+0xbd0] ;  /* 0x000bd000a3037984 */ /* 0x0030620000000800 */
[----:B------:R-:W-:Y:S01]  /*6750*/  BSSY.RECONVERGENT B0, `(.L_x_7065) ;  /* 0x0000006000007945 */ /* 0x000fe20003800200 */
[----:B------:R-:W-:Y:S02]  /*6760*/  IADD3 R161, PT, PT, R82, 0x140, RZ ;  /* 0x0000014052a17810 */ /* 0x000fe40007ffe0ff */
[----:B------:R-:W-:Y:S02]  /*6770*/  LEA.HI R165, R165, R82, RZ, 0x1b ;  /* 0x00000052a5a57211 */ /* 0x000fe400078fd8ff */
[----:B------:R-:W-:Y:S01]  /*6780*/  LEA R152, R152, UR12, 0x2 ;  /* 0x0000000c98987c11 */ /* 0x000fe2000f8e10ff */
[----:B------:R-:W-:Y:S06]  /*6790*/  @!P0 BRA `(.L_x_7066) ;  /* 0x0000000000048947 */ /* 0x000fec0003800000 */
[----:B-1----:R2:W-:Y:S02]  /*67a0*/  REDG.E.ADD.F32.FTZ.RN.STRONG.GPU desc[UR30][R10.64+0x380], R3 ;  /* 0x000380030a0079a6 */ /* 0x0025e4000c12f31e */
.L_x_7066:
[----:B------:R-:W-:Y:S05]  /*67b0*/  BSYNC.RECONVERGENT B0 ;  /* 0x0000000000007941 */ /* 0x000fea0003800200 */
.L_x_7065:
[----:B-12---:R1:W2:Y:S01]  /*67c0*/  LDS R3, [R152+0xc50] ;  /* 0x000c500098037984 */ /* 0x0062a20000000800 */
[----:B------:R-:W-:Y:S01]  /*67d0*/  BSSY.RECONVERGENT B0, `(.L_x_7067) ;  /* 0x0000005000007945 */ /* 0x000fe20003800200 */
[----:B------:R-:W-:Y:S02]  /*67e0*/  LEA.HI R161, R161, R82, RZ, 0x1b ;  /* 0x00000052a1a17211 */ /* 0x000fe400078fd8ff */
[----:B------:R-:W-:Y:S01]  /*67f0*/  LEA R165, R165, UR12, 0x2 ;  /* 0x0000000ca5a57c11 */ /* 0x000fe2000f8e10ff */
[----:B------:R-:W-:Y:S06]  /*6800*/  @!P1 BRA `(.L_x_7068) ;  /* 0x0000000000049947 */ /* 0x000fec0003800000 */
[----:B--2---:R3:W-:Y:S02]  /*6810*/  REDG.E.ADD.F32.FTZ.RN.STRONG.GPU desc[UR30][R10.64+0x400], R3 ;  /* 0x000400030a0079a6 */ /* 0x0047e4000c12f31e */
.L_x_7068:
[----:B------:R-:W-:Y:S05]  /*6820*/  BSYNC.RECONVERGENT B0 ;  /* 0x0000000000007941 */ /* 0x000fea0003800200 */
.L_x_7067:
[----:B--23--:R2:W3:Y:S01]  /*6830*/  LDS R3, [R165+0xcd0] ;  /* 0x000cd000a5037984 */ /* 0x00c4e20000000800 */
[----:B------:R-:W-:Y:S01]  /*6840*/  BSSY.RECONVERGENT B0, `(.L_x_7069) ;  /* 0x0000004000007945 */ /* 0x000fe20003800200 */
[----:B-1----:R-:W-:-:S03]  /*6850*/  LEA R152, R161, UR12, 0x2 ;  /* 0x0000000ca1987c11 */ /* 0x002fc6000f8e10ff */
[----:B------:R-:W-:Y:S05]  /*6860*/  @!P2 BRA `(.L_x_7070) ;  /* 0x000000000004a947 */ /* 0x000fea0003800000 */
[----:B---3--:R1:W-:Y:S02]  /*6870*/  REDG.E.ADD.F32.FTZ.RN.STRONG.GPU desc[UR30][R10.64+0x480], R3 ;  /* 0x000480030a0079a6 */ /* 0x0083e4000c12f31e */
.L_x_7070:
[----:B------:R-:W-:Y:S05]  /*6880*/  BSYNC.RECONVERGENT B0 ;  /* 0x0000000000007941 */ /* 0x000fea0003800200 */
.L_x_7069:
[----:B-1-3--:R1:W3:Y:S01]  /*6890*/  LDS R3, [R152+0xd50] ;  /* 0x000d500098037984 */ /* 0x00a2e20000000800 */
[----:B------:R-:W-:Y:S01]  /*68a0*/  BSSY.RECONVERGENT B0, `(.L_x_7071) ;  /* 0x0000005000007945 */ /* 0x000fe20003800200 */
[C---:B------:R-:W-:Y:S02]  /*68b0*/  IADD3 R161, PT, PT, R82.reuse, 0x160, RZ ;  /* 0x0000016052a17810 */ /* 0x040fe40007ffe0ff */
[----:B0-----:R-:W-:Y:S01]  /*68c0*/  IADD3 R163, PT, PT, R82, 0x180, RZ ;  /* 0x0000018052a37810 */ /* 0x001fe20007ffe0ff */
[----:B------:R-:W-:Y:S06]  /*68d0*/  @!P3 BRA `(.L_x_7072) ;  /* 0x000000000004b947 */ /* 0x000fec0003800000 */
[----:B---3--:R0:W-:Y:S02]  /*68e0*/  REDG.E.ADD.F32.FTZ.RN.STRONG.GPU desc[UR30][R10.64+0x500], R3 ;  /* 0x000500030a0079a6 */ /* 0x0081e4000c12f31e */
.L_x_7072:
[----:B------:R-:W-:Y:S05]  /*68f0*/  BSYNC.RECONVERGENT B0 ;  /* 0x0000000000007941 */ /* 0x000fea0003800200 */
.L_x_7071:
        /* <DEDUP_REMOVED lines=16> */
.L_x_7074:
[----:B------:R-:W-:Y:S05]  /*6a00*/  BSYNC.RECONVERGENT B0 ;  /* 0x0000000000007941 */ /* 0x000fea0003800200 */
.L_x_7073:
[----:B01----:R0:W1:Y:S01]  /*6a10*/  LDS R3, [R163+0xe50] ;  /* 0x000e5000a3037984 */ /* 0x0030620000000800 */
[----:B------:R-:W-:Y:S01]  /*6a20*/  BSSY.RECONVERGENT B0, `(.L_x_7075) ;  /* 0x0000006000007945 */ /* 0x000fe20003800200 */
[----:B------:R-:W-:Y:S02]  /*6a30*/  IADD3 R161, PT, PT, R82, 0x1e0, RZ ;  /* 0x000001e052a17810 */ /* 0x000fe40007ffe0ff */
[----:B------:R-:W-:Y:S02]  /*6a40*/  LEA.HI R165, R165, R82, RZ, 0x1b ;  /* 0x00000052a5a57211 */ /* 0x000fe400078fd8ff */
[----:B------:R-:W-:Y:S01]  /*6a50*/  LEA R152, R152, UR12, 0x2 ;  /* 0x0000000c98987c11 */ /* 0x000fe2000f8e10ff */
[----:B------:R-:W-:Y:S06]  /*6a60*/  @!P0 BRA `(.L_x_7076) ;  /* 0x0000000000048947 */ /* 0x000fec0003800000 */
[----:B-1----:R2:W-:Y:S02]  /*6a70*/  REDG.E.ADD.F32.FTZ.RN.STRONG.GPU desc[UR30][R10.64+0x600], R3 ;  /* 0x000600030a0079a6 */ /* 0x0025e4000c12f31e */
.L_x_7076:
[----:B------:R-:W-:Y:S05]  /*6a80*/  BSYNC.RECONVERGENT B0 ;  /* 0x0000000000007941 */ /* 0x000fea0003800200 */
.L_x_7075:
[----:B-12---:R1:W2:Y:S01]  /*6a90*/  LDS R3, [R152+0xed0] ;  /* 0x000ed00098037984 */ /* 0x0062a20000000800 */
[----:B------:R-:W-:Y:S01]  /*6aa0*/  BSSY.RECONVERGENT B0, `(.L_x_7077) ;  /* 0x0000005000007945 */ /* 0x000fe20003800200 */
[----:B------:R-:W-:Y:S02]  /*6ab0*/  LEA.HI R161, R161, R82, RZ, 0x1b ;  /* 0x00000052a1a17211 */ /* 0x000fe400078fd8ff */
[----:B------:R-:W-:Y:S01]  /*6ac0*/  LEA R165, R165, UR12, 0x2 ;  /* 0x0000000ca5a57c11 */ /* 0x000fe2000f8e10ff */
[----:B------:R-:W-:Y:S06]  /*6ad0*/  @!P1 BRA `(.L_x_7078) ;  /* 0x0000000000049947 */ /* 0x000fec0003800000 */
[----:B--2---:R3:W-:Y:S02]  /*6ae0*/  REDG.E.ADD.F32.FTZ.RN.STRONG.GPU desc[UR30][R10.64+0x680], R3 ;  /* 0x000680030a0079a6 */ /* 0x0047e4000c12f31e */
.L_x_7078:
[----:B------:R-:W-:Y:S05]  /*6af0*/  BSYNC.RECONVERGENT B0 ;  /* 0x0000000000007941 */ /* 0x000fea0003800200 */
.L_x_7077:
[----:B--23--:R2:W3:Y:S01]  /*6b00*/  LDS R3, [R165+0xf50] ;  /* 0x000f5000a5037984 */ /* 0x00c4e20000000800 */
[----:B------:R-:W-:Y:S01]  /*6b10*/  BSSY.RECONVERGENT B0, `(.L_x_7079) ;  /* 0x0000004000007945 */ /* 0x000fe20003800200 */
[----:B------:R-:W-:-:S03]  /*6b20*/  LEA R161, R161, UR12, 0x2 ;  /* 0x0000000ca1a17c11 */ /* 0x000fc6000f8e10ff */
[----:B------:R-:W-:Y:S05]  /*6b30*/  @!P2 BRA `(.L_x_7080) ;  /* 0x000000000004a947 */ /* 0x000fea0003800000 */
[----:B---3--:R4:W-:Y:S02]  /*6b40*/  REDG.E.ADD.F32.FTZ.RN.STRONG.GPU desc[UR30][R10.64+0x700], R3 ;  /* 0x000700030a0079a6 */ /* 0x0089e4000c12f31e */
.L_x_7080:
[----:B------:R-:W-:Y:S05]  /*6b50*/  BSYNC.RECONVERGENT B0 ;  /* 0x0000000000007941 */ /* 0x000fea0003800200 */
.L_x_7079:
[----:B---34-:R3:W4:Y:S01]  /*6b60*/  LDS R3, [R161+0xfd0] ;  /* 0x000fd000a1037984 */ /* 0x0187220000000800 */
[----:B------:R-:W-:Y:S04]  /*6b70*/  BSSY.RECONVERGENT B0, `(.L_x_7081) ;  /* 0x0000003000007945 */ /* 0x000fe80003800200 */
[----:B------:R-:W-:Y:S05]  /*6b80*/  @!P3 BRA `(.L_x_7082) ;  /* 0x000000000004b947 */ /* 0x000fea0003800000 */
[----:B----4-:R4:W-:Y:S02]  /*6b90*/  REDG.E.ADD.F32.FTZ.RN.STRONG.GPU desc[UR30][R10.64+0x780], R3 ;  /* 0x000780030a0079a6 */ /* 0x0109e4000c12f31e */
.L_x_7082:
[----:B------:R-:W-:Y:S05]  /*6ba0*/  BSYNC.RECONVERGENT B0 ;  /* 0x0000000000007941 */ /* 0x000fea0003800200 */
.L_x_7081:
[----:B----4-:R-:W4:Y:S01]  /*6bb0*/  SHFL.DOWN PT, R10, R13, 0x1, 0x1f ;  /* 0x08201f000d0a7f89 */ /* 0x010f2200000e0000 */
[----:B------:R-:W-:Y:S01]  /*6bc0*/  ISETP.GT.AND P0, PT, R64, 0x1e, PT ;  /* 0x0000001e4000780c */ /* 0x000fe20003f04270 */
[----:B--2---:R-:W-:Y:S01]  /*6bd0*/  FMUL.FTZ R165, R15, R171 ;  /* 0x000000ab0fa57220 */ /* 0x004fe20000410000 */
[----:B------:R-:W-:Y:S01]  /*6be0*/  FMUL.FTZ R15, R138, R235 ;  /* 0x000000eb8a0f7220 */ /* 0x000fe20000410000 */
[----:B------:R-:W2:Y:S01]  /*6bf0*/  SHFL.DOWN PT, R3, R12, 0x1, 0x1f ;  /* 0x08201f000c037f89 */ /* 0x000ea200000e0000 */
[----:B---3--:R-:W-:Y:S01]  /*6c00*/  FMUL.FTZ R161, R130, R227 ;  /* 0x000000e382a17220 */ /* 0x008fe20000410000 */
[----:B------:R-:W-:Y:S01]  /*6c10*/  FMUL.FTZ R156, R132, R229 ;  /* 0x000000e5849c7220 */ /* 0x000fe20000410000 */
[C---:B------:R-:W-:Y:S01]  /*6c20*/  FMUL.FTZ R132, R122.reuse, R235 ;  /* 0x000000eb7a847220 */ /* 0x040fe20000410000 */
[----:B------:R-:W-:Y:S01]  /*6c30*/  FMUL.FTZ R130, R122, R237 ;  /* 0x000000ed7a827220 */ /* 0x000fe20000410000 */
[----:B------:R-:W-:Y:S01]  /*6c40*/  FMUL.FTZ R164, R128, R225 ;  /* 0x000000e180a47220 */ /* 0x000fe20000410000 */
[----:B------:R-:W-:Y:S01]  /*6c50*/  FMUL.FTZ R140, R140, R237 ;  /* 0x000000ed8c8c7220 */ /* 0x000fe20000410000 */
[----:B------:R-:W-:Y:S01]  /*6c60*/  FMUL.FTZ R209, R209, R132 ;  /* 0x00000084d1d17220 */ /* 0x000fe20000410000 */
[----:B------:R-:W-:Y:S01]  /*6c70*/  FMUL.FTZ R130, R211, R130 ;  /* 0x00000082d3827220 */ /* 0x000fe20000410000 */
[-C--:B------:R-:W-:Y:S01]  /*6c80*/  FMUL.FTZ R14, R14, R159.reuse ;  /* 0x0000009f0e0e7220 */ /* 0x080fe20000410000 */
[C---:B------:R-:W-:Y:S01]  /*6c90*/  FMUL.FTZ R172, R122.reuse, R159 ;  /* 0x0000009f7aac7220 */ /* 0x040fe20000410000 */
[----:B------:R-:W-:Y:S01]  /*6ca0*/  FMUL.FTZ R128, R122, R239 ;  /* 0x000000ef7a807220 */ /* 0x000fe20000410000 */
[----:B------:R-:W-:Y:S01]  /*6cb0*/  FMUL.FTZ R168, R124, R175 ;  /* 0x000000af7ca87220 */ /* 0x000fe20000410000 */
[----:B0-----:R-:W-:Y:S01]  /*6cc0*/  FMUL.FTZ R163, R126, R219 ;  /* 0x000000db7ea37220 */ /* 0x001fe20000410000 */
[----:B------:R-:W-:Y:S01]  /*6cd0*/  FMUL.FTZ R159, R134, R231 ;  /* 0x000000e7869f7220 */ /* 0x000fe20000410000 */
[----:B------:R-:W-:Y:S01]  /*6ce0*/  FMUL.FTZ R150, R150, R247 ;  /* 0x000000f796967220 */ /* 0x000fe20000410000 */
[C---:B------:R-:W-:Y:S01]  /*6cf0*/  FMUL.FTZ R171, R122.reuse, R171 ;  /* 0x000000ab7aab7220 */ /* 0x040fe20000410000 */
[C---:B------:R-:W-:Y:S01]  /*6d00*/  FMUL.FTZ R170, R122.reuse, R175 ;  /* 0x000000af7aaa7220 */ /* 0x040fe20000410000 */
[C---:B------:R-:W-:Y:S01]  /*6d10*/  FMUL.FTZ R219, R122.reuse, R219 ;  /* 0x000000db7adb7220 */ /* 0x040fe20000410000 */
[C---:B------:R-:W-:Y:S01]  /*6d20*/  FMUL.FTZ R166, R122.reuse, R225 ;  /* 0x000000e17aa67220 */ /* 0x040fe20000410000 */
[----:B----4-:R-:W-:Y:S01]  /*6d30*/  @!P0 FADD.FTZ R13, R13, R10 ;  /* 0x0000000a0d0d8221 */ /* 0x010fe20000010000 */
[C---:B------:R-:W-:Y:S01]  /*6d40*/  FMUL.FTZ R227, R122.reuse, R227 ;  /* 0x000000e37ae37220 */ /* 0x040fe20000410000 */
[C---:B------:R-:W-:Y:S01]  /*6d50*/  FMUL.FTZ R160, R122.reuse, R229 ;  /* 0x000000e57aa07220 */ /* 0x040fe20000410000 */
[----:B-1----:R-:W-:Y:S01]  /*6d60*/  FMUL.FTZ R152, R122, R231 ;  /* 0x000000e77a987220 */ /* 0x002fe20000410000 */
[----:B--2---:R-:W-:Y:S01]  /*6d70*/  @!P0 FADD.FTZ R12, R12, R3 ;  /* 0x000000030c0c8221 */ /* 0x004fe20000010000 */
[----:B------:R-:W0:Y:S01]  /*6d80*/  SHFL.DOWN PT, R10, R13, 0x2, 0x1f ;  /* 0x08401f000d0a7f89 */ /* 0x000e2200000e0000 */
[----:B------:R-:W-:Y:S01]  /*6d90*/  ISETP.GT.AND P0, PT, R64, 0x1d, PT ;  /* 0x0000001d4000780c */ /* 0x000fe20003f04270 */
[C---:B------:R-:W-:Y:S01]  /*6da0*/  FMUL.FTZ R134, R122.reuse, R233 ;  /* 0x000000e97a867220 */ /* 0x040fe20000410000 */
[C---:B------:R-:W-:Y:S01]  /*6db0*/  FMUL.FTZ R126, R122.reuse, R241 ;  /* 0x000000f17a7e7220 */ /* 0x040fe20000410000 */
[----:B------:R-:W1:Y:S01]  /*6dc0*/  SHFL.DOWN PT, R3, R12, 0x2, 0x1f ;  /* 0x08401f000c037f89 */ /* 0x000e6200000e0000 */
        /* <DEDUP_REMOVED lines=19> */
[----:B0-----:R-:W-:Y:S01]  /*6f00*/  @!P0 FADD.FTZ R13, R13, R10 ;  /* 0x0000000a0d0d8221 */ /* 0x001fe20000010000 */
[----:B------:R-:W-:Y:S01]  /*6f10*/  FMUL.FTZ R170, R199, R170 ;  /* 0x000000aac7aa7220 */ /* 0x000fe20000410000 */
[----:B------:R-:W-:Y:S01]  /*6f20*/  FMUL.FTZ R171, R154, R171 ;  /* 0x000000ab9aab7220 */ /* 0x000fe20000410000 */
[----:B------:R-:W-:Y:S01]  /*6f30*/  FMUL.FTZ R172, R157, R172 ;  /* 0x000000ac9dac7220 */ /* 0x000fe20000410000 */
[----:B-1----:R-:W-:Y:S01]  /*6f40*/  @!P0 FADD.FTZ R12, R12, R3 ;  /* 0x000000030c0c8221 */ /* 0x002fe20000010000 */
[----:B------:R-:W0:Y:S01]  /*6f50*/  SHFL.DOWN PT, R10, R13, 0x4, 0x1f ;  /* 0x08801f000d0a7f89 */ /* 0x000e2200000e0000 */
[----:B------:R-:W-:Y:S01]  /*6f60*/  ISETP.GT.AND P0, PT, R64, 0x1b, PT ;  /* 0x0000001b4000780c */ /* 0x000fe20003f04270 */
[----:B------:R-:W-:Y:S01]  /*6f70*/  FADD.FTZ R141, R128, R141 ;  /* 0x0000008d808d7221 */ /* 0x000fe20000010000 */
        /* <DEDUP_REMOVED lines=19> */
[----:B------:R-:W-:Y:S01]  /*70b0*/  FADD.FTZ R145, R128, R145 ;  /* 0x0000009180917221 */ /* 0x000fe20000010000 */
[----:B------:R-:W-:Y:S01]  /*70c0*/  FFMA.FTZ R101, R98, R164, R101 ;  /* 0x000000a462657223 */ /* 0x000fe20000010065 */
[----:B0-----:R-:W-:Y:S01]  /*70d0*/  @!P0 FADD.FTZ R13, R13, R10 ;  /* 0x0000000a0d0d8221 */ /* 0x001fe20000010000 */
[----:B------:R-:W-:Y:S01]  /*70e0*/  FMUL.FTZ R10, R122, R245 ;  /* 0x000000f57a0a7220 */ /* 0x000fe20000410000 */
[----:B------:R-:W-:Y:S01]  /*70f0*/  FFMA.FTZ R122, R40, R15, R209 ;  /* 0x0000000f287a7223 */ /* 0x000fe200000100d1 */
[----:B------:R-:W-:Y:S01]  /*7100*/  FFMA.FTZ R121, R118, R148, R121 ;  /* 0x0000009476797223 */ /* 0x000fe20000010079 */
[----:B-1----:R-:W-:Y:S01]  /*7110*/  @!P0 FADD.FTZ R12, R12, R3 ;  /* 0x000000030c0c8221 */ /* 0x002fe20000010000 */
[----:B------:R-:W0:Y:S01]  /*7120*/  SHFL.DOWN PT, R138, R13, 0x8, 0x1f ;  /* 0x09001f000d8a7f89 */ /* 0x000e2200000e0000 */
[----:B------:R-:W-:Y:S01]  /*7130*/  ISETP.GT.AND P0, PT, R64, 0x17, PT ;  /* 0x000000174000780c */ /* 0x000fe20003f04270 */
[----:B------:R-:W-:Y:S01]  /*7140*/  FADD.FTZ R137, R122, R137 ;  /* 0x000000897a897221 */ /* 0x000fe20000010000 */
[----:B------:R-:W-:Y:S01]  /*7150*/  FFMA.FTZ R122, R42, R11, R213 ;  /* 0x0000000b2a7a7223 */ /* 0x000fe200000100d5 */
[----:B------:R-:W1:Y:S01]  /*7160*/  SHFL.DOWN PT, R167, R12, 0x8, 0x1f ;  /* 0x09001f000ca77f89 */ /* 0x000e6200000e0000 */
[----:B------:R-:W-:Y:S01]  /*7170*/  FMUL.FTZ R3, R146, R243 ;  /* 0x000000f392037220 */ /* 0x000fe20000410000 */
[----:B------:R-:W-:Y:S01]  /*7180*/  FADD.FTZ R147, R166, R147 ;  /* 0x00000093a6937221 */ /* 0x000fe20000010000 */
[----:B------:R-:W-:Y:S01]  /*7190*/  FADD.FTZ R133, R122, R133 ;  /* 0x000000857a857221 */ /* 0x000fe20000010000 */
[----:B------:R-:W-:Y:S01]  /*71a0*/  FMUL.FTZ R122, R217, R10 ;  /* 0x0000000ad97a7220 */ /* 0x000fe20000410000 */
[-C--:B------:R-:W-:Y:S01]  /*71b0*/  FFMA.FTZ R119, R116, R3.reuse, R119 ;  /* 0x0000000374777223 */ /* 0x080fe20000010077 */
[----:B------:R-:W-:Y:S01]  /*71c0*/  FFMA.FTZ R124, R44, R3, R177 ;  /* 0x000000032c7c7223 */ /* 0x000fe200000100b1 */
[----:B------:R-:W-:Y:S01]  /*71d0*/  FMUL.FTZ R10, R2, R247 ;  /* 0x000000f7020a7220 */ /* 0x000fe20000410000 */
[----:B------:R-:W-:Y:S01]  /*71e0*/  FFMA.FTZ R122, R45, R148, R122 ;  /* 0x000000942d7a7223 */ /* 0x000fe2000001007a */
[-C--:B------:R-:W-:Y:S01]  /*71f0*/  FFMA.FTZ R99, R96, R163.reuse, R99 ;  /* 0x000000a360637223 */ /* 0x080fe20000010063 */
[----:B------:R-:W-:Y:S01]  /*7200*/  FADD.FTZ R129, R124, R129 ;  /* 0x000000817c817221 */ /* 0x000fe20000010000 */
[----:B------:R-:W-:Y:S01]  /*7210*/  FFMA.FTZ R124, R34, R163, R219 ;  /* 0x000000a3227c7223 */ /* 0x000fe200000100db */
[----:B------:R-:W-:Y:S01]  /*7220*/  FADD.FTZ R127, R122, R127 ;  /* 0x0000007f7a7f7221 */ /* 0x000fe20000010000 */
[-C--:B------:R-:W-:Y:S01]  /*7230*/  FFMA.FTZ R10, R47, R150.reuse, R10 ;  /* 0x000000962f0a7223 */ /* 0x080fe2000001000a */
[-C--:B------:R-:W-:Y:S01]  /*7240*/  FFMA.FTZ R122, R32, R165.reuse, R171 ;  /* 0x000000a5207a7223 */ /* 0x080fe200000100ab */
[----:B------:R-:W-:Y:S01]  /*7250*/  FFMA.FTZ R123, R120, R150, R123 ;  /* 0x00000096787b7223 */ /* 0x000fe2000001007b */
[----:B------:R-:W-:Y:S01]  /*7260*/  FADD.FTZ R149, R124, R149 ;  /* 0x000000957c957221 */ /* 0x000fe20000010000 */
[----:B------:R-:W-:Y:S01]  /*7270*/  FFMA.FTZ R97, R94, R168, R97 ;  /* 0x000000a85e617223 */ /* 0x000fe20000010061 */
[----:B------:R-:W-:Y:S01]  /*7280*/  FFMA.FTZ R95, R92, R165, R95 ;  /* 0x000000a55c5f7223 */ /* 0x000fe2000001005f */
[----:B------:R-:W-:Y:S01]  /*7290*/  FFMA.FTZ R93, R90, R14, R93 ;  /* 0x0000000e5a5d7223 */ /* 0x000fe2000001005d */
[----:B0-----:R-:W-:Y:S01]  /*72a0*/  @!P0 FADD.FTZ R13, R13, R138 ;  /* 0x0000008a0d0d8221 */ /* 0x001fe20000010000 */
[----:B------:R-:W-:Y:S01]  /*72b0*/  FADD.FTZ R125, R10, R125 ;  /* 0x0000007d0a7d7221 */ /* 0x000fe20000010000 */
[----:B------:R-:W-:Y:S01]  /*72c0*/  FADD.FTZ R151, R170, R151 ;  /* 0x00000097aa977221 */ /* 0x000fe20000010000 */
[----:B------:R-:W-:Y:S01]  /*72d0*/  FADD.FTZ R153, R122, R153 ;  /* 0x000000997a997221 */ /* 0x000fe20000010000 */
[----:B-1----:R-:W-:Y:S01]  /*72e0*/  @!P0 FADD.FTZ R12, R12, R167 ;  /* 0x000000a70c0c8221 */ /* 0x002fe20000010000 */
[----:B------:R-:W0:Y:S01]  /*72f0*/  SHFL.DOWN PT, R130, R13, 0x10, 0x1f ;  /* 0x0a001f000d827f89 */ /* 0x000e2200000e0000 */
[----:B------:R-:W-:Y:S01]  /*7300*/  ISETP.NE.AND P0, PT, R64, RZ, PT ;  /* 0x000000ff4000720c */ /* 0x000fe20003f05270 */
[----:B------:R-:W-:-:S02]  /*7310*/  FADD.FTZ R155, R172, R155 ;  /* 0x0000009bac9b7221 */ /* 0x000fc40000010000 */
[----:B------:R-:W1:Y:S01]  /*7320*/  SHFL.DOWN PT, R11, R12, 0x10, 0x1f ;  /* 0x0a001f000c0b7f89 */ /* 0x000e6200000e0000 */
[----:B0-----:R-:W-:Y:S01]  /*7330*/  FADD.FTZ R2, R13, R130 ;  /* 0x000000820d027221 */ /* 0x001fe20000010000 */
[----:B-1----:R-:W-:-:S08]  /*7340*/  FADD.FTZ R3, R12, R11 ;  /* 0x0000000b0c037221 */ /* 0x002fd00000010000 */
        /* <DEDUP_REMOVED lines=15> */
.L_x_7084:
[----:B------:R-:W-:Y:S05]  /*7440*/  BSYNC.RECONVERGENT B0 ;  /* 0x0000000000007941 */ /* 0x000fea0003800200 */
.L_x_7083:
[----:B------:R-:W-:-:S04]  /*7450*/  IADD3 R91, PT, PT, R91, 0x1, RZ ;  /* 0x000000015b5b7810 */ /* 0x000fc80007ffe0ff */
[----:B------:R-:W-:-:S13]  /*7460*/  ISETP.GE.AND P0, PT, R91, UR44, PT ;  /* 0x0000002c5b007c0c */ /* 0x000fda000bf06270 */
[----:B------:R-:W-:Y:S05]  /*7470*/  @!P0 BRA `(.L_x_7085) ;  /* 0xffffffcc00888947 */ /* 0x000fea000383ffff */
.L_x_7047:
[----:B------:R-:W-:Y:S01]  /*7480*/  BAR.SYNC.DEFER_BLOCKING 0x0 ;  /* 0x0000000000007b1d */ /* 0x000fe20000010000 */
[----:B------:R-:W-:Y:S01]  /*7490*/  UIADD3 UR13, UPT, UPT, -UR6, UR13, URZ ;  /* 0x0000000d060d7290 */ /* 0x000fe2000fffe1ff */
[----:B------:R-:W-:Y:S01]  /*74a0*/  FADD.FTZ R84, R125, R84 ;  /* 0x000000547d547221 */ /* 0x000fe20000010000 */
[----:B------:R-:W-:Y:S02]  /*74b0*/  UIADD3 UR24, UP0, UPT, UR24, -0x800, URZ ;  /* 0xfffff80018187890 */ /* 0x000fe4000ff1e0ff */
[----:B------:R-:W-:Y:S01]  /*74c0*/  UIADD3 UR26, UP1, UPT, UR26, -0x800, URZ ;  /* 0xfffff8001a1a7890 */ /* 0x000fe2000ff3e0ff */
[----:B------:R-:W-:Y:S01]  /*74d0*/  FADD.FTZ R84, R84, R127 ;  /* 0x0000007f54547221 */ /* 0x000fe20000010000 */
[----:B------:R-:W-:Y:S01]  /*74e0*/  MOV R6, UR13 ;  /* 0x0000000d00067c02 */ /* 0x000fe20008000f00 */
[----:B------:R-:W1:Y:S02]  /*74f0*/  LDCU.64 UR10, c[0x0][0x4f8] ;  /* 0x00009f00ff0a77ac */ /* 0x000e640008000a00 */
        /* <DEDUP_REMOVED lines=13> */
[----:B-1----:R-:W-:Y:S01]  /*75d0*/  UIMAD.WIDE.U32 UR8, UR36, UR10, UR6 ;  /* 0x0000000a240872a5 */ /* 0x002fe2000f8e0006 */
[----:B------:R-:W-:Y:S02]  /*75e0*/  STS [R46+0x4], R121 ;  /* 0x000004792e007388 */ /* 0x000fe40000000800 */
[----:B------:R-:W-:Y:S01]  /*75f0*/  FADD.FTZ R84, R84, R139 ;  /* 0x0000008b54547221 */ /* 0x000fe20000010000 */
[----:B------:R-:W-:Y:S01]  /*7600*/  UIMAD UR9, UR36, UR11, UR9 ;  /* 0x0000000b240972a4 */ /* 0x000fe2000f8e0209 */
[----:B------:R-:W-:Y:S01]  /*7610*/  STS [R46+0x8], R119 ;  /* 0x000008772e007388 */ /* 0x000fe20000000800 */
[----:B------:R-:W1:Y:S01]  /*7620*/  LDCU.64 UR10, c[0x0][0x550] ;  /* 0x0000aa00ff0a77ac */ /* 0x000e620008000a00 */
[----:B------:R-:W-:-:S02]  /*7630*/  FADD.FTZ R84, R84, R141 ;  /* 0x0000008d54547221 */ /* 0x000fc40000010000 */
[----:B------:R-:W-:Y:S01]  /*7640*/  STS [R46+0xc], R117 ;  /* 0x00000c752e007388 */ /* 0x000fe20000000800 */
[----:B--2---:R-:W-:Y:S01]  /*7650*/  UIMAD.WIDE.U32 UR8, UR16, UR14, UR8 ;  /* 0x0000000e100872a5 */ /* 0x004fe2000f8e0008 */
[----:B------:R-:W-:Y:S02]  /*7660*/  FADD.FTZ R84, R84, R143 ;  /* 0x0000008f54547221 */ /* 0x000fe40000010000 */
[----:B------:R-:W-:Y:S01]  /*7670*/  STS [R46+0x10], R115 ;  /* 0x000010732e007388 */ /* 0x000fe20000000800 */
[----:B------:R-:W-:Y:S01]  /*7680*/  UIMAD UR9, UR16, UR15, UR9 ;  /* 0x0000000f100972a4 */ /* 0x000fe2000f8e0209 */
[----:B------:R-:W-:Y:S01]  /*7690*/  FADD.FTZ R84, R84, R145 ;  /* 0x0000009154547221 */ /* 0x000fe20000010000 */
[----:B0-----:R-:W-:Y:S01]  /*76a0*/  IADD3 R3, P0, PT, R81, UR8, RZ ;  /* 0x0000000851037c10 */ /* 0x001fe2000ff1e0ff */
[----:B------:R-:W-:Y:S02]  /*76b0*/  STS [R46+0x14], R113 ;  /* 0x000014712e007388 */ /* 0x000fe40000000800 */
[----:B------:R-:W-:Y:S01]  /*76c0*/  FADD.FTZ R84, R84, R147 ;  /* 0x0000009354547221 */ /* 0x000fe20000010000 */
[----:B------:R-:W-:Y:S01]  /*76d0*/  IADD3.X R4, PT, PT, RZ, UR9, RZ, P0, !PT ;  /* 0x00000009ff047c10 */ /* 0x000fe200087fe4ff */
[----:B------:R-:W-:Y:S02]  /*76e0*/  STS [R46+0x18], R111 ;  /* 0x0000186f2e007388 */ /* 0x000fe40000000800 */
[----:B------:R-:W-:Y:S01]  /*76f0*/  FADD.FTZ R84, R84, R149 ;  /* 0x0000009554547221 */ /* 0x000fe20000010000 */
[C---:B-1----:R-:W-:Y:S01]  /*7700*/  LEA R2, P5, R3.reuse, UR10, 0x2 ;  /* 0x0000000a03027c11 */ /* 0x042fe2000f8a10ff */
[----:B------:R-:W-:Y:S01]  /*7710*/  STS [R46+0x1c], R109 ;  /* 0x00001c6d2e007388 */ /* 0x000fe20000000800 */
[----:B------:R-:W0:Y:S01]  /*7720*/  LDCU.64 UR8, c[0x0][0x518] ;  /* 0x0000a300ff0877ac */ /* 0x000e220008000a00 */
[----:B------:R-:W-:Y:S01]  /*7730*/  FADD.FTZ R84, R84, R151 ;  /* 0x0000009754547221 */ /* 0x000fe20000010000 */
[----:B------:R-:W-:Y:S01]  /*7740*/  LEA.HI.X R3, R3, UR11, R4, 0x2, P5 ;  /* 0x0000000b03037c11 */ /* 0x000fe2000a8f1404 */
[----:B------:R-:W-:Y:S01]  /*7750*/  STS [R46+0x20], R107 ;  /* 0x0000206b2e007388 */ /* 0x000fe20000000800 */
[----:B------:R-:W1:Y:S01]  /*7760*/  LDCU.64 UR10, c[0x0][0x520] ;  /* 0x0000a400ff0a77ac */ /* 0x000e620008000a00 */
[----:B------:R-:W-:-:S02]  /*7770*/  FADD.FTZ R84, R84, R153 ;  /* 0x0000009954547221 */ /* 0x000fc40000010000 */
[----:B------:R-:W-:Y:S02]  /*7780*/  STS [R46+0x24], R105 ;  /* 0x000024692e007388 */ /* 0x000fe40000000800 */
[----:B------:R-:W-:Y:S02]  /*7790*/  FADD.FTZ R84, R84, R155 ;  /* 0x0000009b54547221 */ /* 0x000fe40000010000 */
        /* <DEDUP_REMOVED lines=141> */
.L_x_7045:
        /* <DEDUP_REMOVED lines=33> */
.L_x_7088:
[----:B------:R-:W-:Y:S05]  /*8280*/  BSYNC.RECONVERGENT B0 ;  /* 0x0000000000007941 */ /* 0x000fea0003800200 */
.L_x_7087:
[----:B------:R-:W-:Y:S01]  /*8290*/  UISETP.NE.U32.AND UP0, UPT, UR8, URZ, UPT ;  /* 0x000000ff0800728c */ /* 0x000fe2000bf05070 */
[----:B0-----:R-:W-:-:S03]  /*82a0*/  ISETP.GE.AND P0, PT, R11, UR15, PT ;  /* 0x0000000f0b007c0c */ /* 0x001fc6000bf06270 */
[----:B------:R-:W-:-:S09]  /*82b0*/  UISETP.NE.AND.EX UP0, UPT, UR9, URZ, UPT, UP0 ;  /* 0x000000ff0900728c */ /* 0x000fd2000bf05300 */
[----:B------:R-:W-:Y:S05]  /*82c0*/  BRA.U !UP0, `(.L_x_7089) ;  /* 0x0000000108707547 */ /* 0x000fea000b800000 */
[----:B------:R-:W-:Y:S06]  /*82d0*/  BAR.SYNC.DEFER_BLOCKING 0x0 ;  /* 0x0000000000007b1d */ /* 0x000fec0000010000 */
[----:B------:R-:W-:Y:S01]  /*82e0*/  BSSY.RECONVERGENT B0, `(.L_x_7089) ;  /* 0x000001a000007945 */ /* 0x000fe20003800200 */
[----:B--2---:R-:W0:Y:S01]  /*82f0*/  SHFL.DOWN P1, R3, R84, 0x1, 0x1f ;  /* 0x08201f0054037f89 */ /* 0x004e220000020000 */
[----:B-1----:R-:W1:Y:S01]  /*8300*/  S2R R4, SR_LANEID ;  /* 0x0000000000047919 */ /* 0x002e620000000000 */
        /* <DEDUP_REMOVED lines=23> */
.L_x_7090:
[----:B------:R-:W-:Y:S05]  /*8480*/  BSYNC.RECONVERGENT B0 ;  /* 0x0000000000007941 */ /* 0x000fea0003800200 */
.L_x_7089:
        /* <DEDUP_REMOVED lines=17> */
.L_x_7092:
        /* <DEDUP_REMOVED lines=27> */
.L_x_7091:
[----:B------:R-:W-:Y:S05]  /*8750*/  EXIT ;  /* 0x000000000000794d */ /* 0x000fea0003800000 */
.L_x_7093:
        /* <DEDUP_REMOVED lines=10> */
.L_x_10482:


//--------------------- .text._Z25selective_scan_bwd_kernelI32Selective_Scan_bwd_kernel_traitsILi32ELi16ELb0ELb1ELb0ELb1ELb0EffEEv12SSMParamsBwd --------------------------
	.section	.text._Z25selective_scan_bwd_kernelI32Selective_Scan_bwd_kernel_traitsILi32ELi16ELb0ELb1ELb0ELb1ELb0EffEEv12SSMParamsBwd,"ax",@progbits
	.align	128
        .global         _Z25selective_scan_bwd_kernelI32Selective_Scan_bwd_kernel_traitsILi32ELi16ELb0ELb1ELb0ELb1ELb0EffEEv12SSMParamsBwd
        .type           _Z25selective_scan_bwd_kernelI32Selective_Scan_bwd_kernel_traitsILi32ELi16ELb0ELb1ELb0ELb1ELb0EffEEv12SSMParamsBwd,@function
        .size           _Z25selective_scan_bwd_kernelI32Selective_Scan_bwd_kernel_traitsILi32ELi16ELb0ELb1ELb0ELb1ELb0EffEEv12SSMParamsBwd,(.L_x_10483 - _Z25selective_scan_bwd_kernelI32Selective_Scan_bwd_kernel_traitsILi32ELi16ELb0ELb1ELb0ELb1ELb0EffEEv12SSMParamsBwd)
        .other          _Z25selective_scan_bwd_kernelI32Selective_Scan_bwd_kernel_traitsILi32ELi16ELb0ELb1ELb0ELb1ELb0EffEEv12SSMParamsBwd,@"STO_CUDA_ENTRY STV_DEFAULT"
_Z25selective_scan_bwd_kernelI32Selective_Scan_bwd_kernel_traitsILi32ELi16ELb0ELb1ELb0ELb1ELb0EffEEv12SSMParamsBwd:
.text._Z25selective_scan_bwd_kernelI32Selective_Scan_bwd_kernel_traitsILi32ELi16ELb0ELb1ELb0ELb1ELb0EffEEv12SSMParamsBwd:
        /* <DEDUP_REMOVED lines=126> */
[C---:B------:R-:W-:Y:S02]  /*07e0*/  LOP3.LUT R3, R0.reuse, 0x3e00, RZ, 0xc0, !PT ;  /* 0x00003e0000037812 */ /* 0x040fe400078ec0ff */
[----:B------:R-:W-:Y:S02]  /*07f0*/  LEA.HI R0, R0, R0, RZ, 0x1b ;  /* 0x0000000000007211 */ /* 0x000fe400078fd8ff */
[----:B------:R-:W-:-:S02]  /*0800*/  LOP3.LUT R24, R3, 0x1f, R22, 0xf8, !PT ;  /* 0x0000001f03187812 */ /* 0x000fc400078ef816 */
[----:B------:R-:W-:Y:S01]  /*0810*/  LEA R26, R0, UR18, 0x2 ;  /* 0x00000012001a7c11 */ /* 0x000fe2000f8e10ff */
[----:B------:R-:W-:Y:S01]  /*0820*/  UMOV UR18, UR20 ;  /* 0x0000001400127c82 */ /* 0x000fe20008000000 */
        /* <DEDUP_REMOVED lines=15> */
.L_x_7166:
        /* <DEDUP_REMOVED lines=53> */
[----:B------:R-:W1:Y:S01]  /*0c70*/  S2UR UR23, SR_CgaCtaId ;  /* 0x00000000001779c3 */ /* 0x000e620000008800 */
[----:B------:R-:W-:-:S02]  /*0c80*/  UMOV UR21, 0x400 ;  /* 0x0000040000157882 */ /* 0x000fc40000000000 */
[----:B-1----:R-:W-:Y:S01]  /*0c90*/  ULEA UR27, UR23, UR21, 0x18 ;  /* 0x00000015171b7291 */ /* 0x002fe2000f8ec0ff */
[C---:B0-----:R-:W-:Y:S02]  /*0ca0*/  IADD3 R6, PT, PT, R43.reuse, 0x80, RZ ;  /* 0x000000802b067810 */ /* 0x041fe40007ffe0ff */
[C---:B------:R-:W-:Y:S02]  /*0cb0*/  IADD3 R46, PT, PT, R43.reuse, 0x20, RZ ;  /* 0x000000202b2e7810 */ /* 0x040fe40007ffe0ff */
[C---:B------:R-:W-:Y:S02]  /*0cc0*/  IADD3 R48, PT, PT, R43.reuse, 0x40, RZ ;  /* 0x000000402b307810 */ /* 0x040fe40007ffe0ff */
        /* <DEDUP_REMOVED lines=27> */
[----:B------:R-:W-:Y:S02]  /*0e80*/  LEA R53, R53, UR27, 0x2 ;  /* 0x0000001b35357c11 */ /* 0x000fe4000f8e10ff */
[C---:B------:R-:W-:Y:S02]  /*0e90*/  IADD3 R6, PT, PT, R43.reuse, 0x180, RZ ;  /* 0x000001802b067810 */ /* 0x040fe40007ffe0ff */
[----:B------:R-:W-:Y:S02]  /*0ea0*/  LEA R54, R54, UR27, 0x2 ;  /* 0x0000001b36367c11 */ /* 0x000fe4000f8e10ff */
[----:B------:R-:W-:Y:S02]  /*0eb0*/  IADD3 R56, PT, PT, R43, 0x1e0, RZ ;  /* 0x000001e02b387810 */ /* 0x000fe40007ffe0ff */
[-C--:B------:R-:W-:Y:S02]  /*0ec0*/  LEA.HI.SX32 R6, R6, R43.reuse, 0x1b ;  /* 0x0000002b06067211 */ /* 0x080fe400078fdaff */
        /* <DEDUP_REMOVED lines=14> */
[----:B--2---:R-:W-:Y:S04]  /*0fb0*/  STS [R44], R9 ;  /* 0x000000092c007388 */ /* 0x004fe80000000800 */
[----:B---3--:R0:W-:Y:S04]  /*0fc0*/  STS [R45+0x80], R0 ;  /* 0x000080002d007388 */ /* 0x0081e80000000800 */
[----:B----4-:R-:W-:Y:S04]  /*0fd0*/  STS [R46+0x100], R11 ;  /* 0x0001000b2e007388 */ /* 0x010fe80000000800 */
[----:B------:R1:W-:Y:S01]  /*0fe0*/  STS [R47+0x180], R8 ;  /* 0x000180082f007388 */ /* 0x0003e20000000800 */
[----:B0-----:R-:W-:-:S04]  /*0ff0*/  IADD3 R0, PT, PT, R43, 0x160, RZ ;  /* 0x000001602b007810 */ /* 0x001fc80007ffe0ff */
[-C--:B------:R-:W-:Y:S02]  /*1000*/  LEA.HI.SX32 R0, R0, R43.reuse, 0x1b ;  /* 0x0000002b00007211 */ /* 0x080fe400078fdaff */
[----:B-1----:R-:W-:Y:S01]  /*1010*/  IADD3 R8, PT, PT, R43, 0x1a0, RZ ;  /* 0x000001a02b087810 */ /* 0x002fe20007ffe0ff */
[----:B------:R-:W-:Y:S04]  /*1020*/  STS [R48+0x200], R13 ;  /* 0x0002000d30007388 */ /* 0x000fe80000000800 */
[----:B------:R0:W-:Y:S01]  /*1030*/  STS [R49+0x280], R10 ;  /* 0x0002800a31007388 */ /* 0x0001e20000000800 */
[----:B------:R-:W-:-:S03]  /*1040*/  LEA.HI.SX32 R8, R8, R43, 0x1b ;  /* 0x0000002b08087211 */ /* 0x000fc600078fdaff */
[----:B------:R-:W-:Y:S04]  /*1050*/  STS [R50+0x300], R15 ;  /* 0x0003000f32007388 */ /* 0x000fe80000000800 */
[----:B------:R-:W-:Y:S04]  /*1060*/  STS [R51+0x380], R12 ;  /* 0x0003800c33007388 */ /* 0x000fe80000000800 */
[----:B------:R-:W-:Y:S01]  /*1070*/  STS [R52+0x400], R17 ;  /* 0x0004001134007388 */ /* 0x000fe20000000800 */
[----:B0-----:R-:W-:-:S03]  /*1080*/  IADD3 R10, PT, PT, R43, 0x1c0, RZ ;  /* 0x000001c02b0a7810 */ /* 0x001fc60007ffe0ff */
[----:B------:R-:W-:Y:S01]  /*1090*/  STS [R53+0x480], R14 ;  /* 0x0004800e35007388 */ /* 0x000fe20000000800 */
[----:B------:R-:W-:-:S03]  /*10a0*/  LEA R57, R8, UR27, 0x2 ;  /* 0x0000001b08397c11 */ /* 0x000fc6000f8e10ff */
[----:B------:R0:W-:Y:S01]  /*10b0*/  STS [R54+0x500], R55 ;  /* 0x0005003736007388 */ /* 0x0001e20000000800 */
[----:B------:R-:W-:Y:S02]  /*10c0*/  LEA.HI.SX32 R10, R10, R43, 0x1b ;  /* 0x0000002b0a0a7211 */ /* 0x000fe400078fdaff */
[----:B0-----:R-:W-:Y:S02]  /*10d0*/  LEA R55, R0, UR27, 0x2 ;  /* 0x0000001b00377c11 */ /* 0x001fe4000f8e10ff */
[----:B------:R-:W-:-:S03]  /*10e0*/  SHF.L.U32 R0, R43, 0x4, RZ ;  /* 0x000000042b007819 */ /* 0x000fc600000006ff */
[----:B------:R-:W-:Y:S01]  /*10f0*/  STS [R55+0x580], R16 ;  /* 0x0005801037007388 */ /* 0x000fe20000000800 */
[----:B------:R-:W-:-:S03]  /*1100*/  LEA R58, R10, UR27, 0x2 ;  /* 0x0000001b0a3a7c11 */ /* 0x000fc6000f8e10ff */
[----:B------:R-:W-:Y:S04]  /*1110*/  STS [R56+0x600], R61 ;  /* 0x0006003d38007388 */ /* 0x000fe80000000800 */
[----:B------:R0:W-:Y:S04]  /*1120*/  STS [R57+0x680], R60 ;  /* 0x0006803c39007388 */ /* 0x0001e80000000800 */
[----:B------:R-:W-:Y:S01]  /*1130*/  STS [R58+0x700], R63 ;  /* 0x0007003f3a007388 */ /* 0x000fe20000000800 */
[----:B0-----:R-:W-:-:S03]  /*1140*/  LEA.HI.SX32 R60, R0, R0, 0x1b ;  /* 0x00000000003c7211 */ /* 0x001fc600078fdaff */
[----:B------:R-:W-:Y:S01]  /*1150*/  STS [R59+0x780], R62 ;  /* 0x0007803e3b007388 */ /* 0x000fe20000000800 */
[----:B------:R-:W-:Y:S01]  /*1160*/  LEA R60, R60, UR27, 0x2 ;  /* 0x0000001b3c3c7c11 */ /* 0x000fe2000f8e10ff */
[----:B------:R-:W-:-:S04]  /*1170*/  NOP ;  /* 0x0000000000007918 */ /* 0x000fc80000000000 */
        /* <DEDUP_REMOVED lines=30> */
[----:B------:R-:W-:-:S02]  /*1360*/  CS2R R12, SRZ ;  /* 0x00000000000c7805 */ /* 0x000fc4000001ff00 */
[----:B------:R-:W-:Y:S02]  /*1370*/  CS2R R16, SRZ ;  /* 0x0000000000107805 */ /* 0x000fe4000001ff00 */
        /* <DEDUP_REMOVED lines=20> */
[----:B------:R-:W-:Y:S01]  /*14c0*/  ISETP.GE.AND P1, PT, R28, UR40, PT ;  /* 0x000000281c007c0c */ /* 0x000fe2000bf26270 */
[----:B------:R-:W-:Y:S02]  /*14d0*/  HFMA2 R83, -RZ, RZ, 0, 0 ;  /* 0x00000000ff537431 */ /* 0x000fe400000001ff */
[----:B------:R-:W-:Y:S02]  /*14e0*/  HFMA2 R85, -RZ, RZ, 0, 0 ;  /* 0x00000000ff557431 */ /* 0x000fe400000001ff */
[----:B------:R-:W-:Y:S01]  /*14f0*/  HFMA2 R87, -RZ, RZ, 0, 0 ;  /* 0x00000000ff577431 */ /* 0x000fe200000001ff */
[----:B------:R-:W-:-:S02]  /*1500*/  CS2R R88, SRZ ;  /* 0x0000000000587805 */ /* 0x000fc4000001ff00 */
        /* <DEDUP_REMOVED lines=37> */
[----:B--2---:R-:W-:-:S03]  /*1760*/  HFMA2 R79, -RZ, RZ, 0, 0 ;  /* 0x00000000ff4f7431 */ /* 0x004fc600000001ff */
[----:B------:R-:W2:Y:S01]  /*1770*/  @!P0 LDG.E R81, desc[UR24][R2.64] ;  /* 0x0000001802518981 */ /* 0x000ea2000c1e1900 */
[----:B------:R-:W-:-:S03]  /*1780*/  ISETP.GE.AND P0, PT, R29, UR40, PT ;  /* 0x000000281d007c0c */ /* 0x000fc6000bf06270 */
[----:B------:R-:W2:Y:S01]  /*1790*/  @!P1 LDG.E R0, desc[UR24][R2.64+0x80] ;  /* 0x0000801802009981 */ /* 0x000ea2000c1e1900 */
[----:B------:R-:W-:Y:S02]  /*17a0*/  ISETP.GE.AND P1, PT, R30, UR40, PT ;  /* 0x000000281e007c0c */ /* 0x000fe4000bf26270 */
[----:B------:R-:W-:Y:S02]  /*17b0*/  MOV R6, RZ ;  /* 0x000000ff00067202 */ /* 0x000fe40000000f00 */
[----:B------:R-:W-:Y:S02]  /*17c0*/  MOV R8, RZ ;  /* 0x000000ff00087202 */ /* 0x000fe40000000f00 */
[----:B------:R-:W-:Y:S01]  /*17d0*/  MOV R10, RZ ;  /* 0x000000ff000a7202 */ /* 0x000fe20000000f00 */
[----:B------:R-:W-:Y:S01]  /*17e0*/  HFMA2 R16, -RZ, RZ, 0, 0 ;  /* 0x00000000ff107431 */ /* 0x000fe200000001ff */
[----:B------:R-:W-:Y:S01]  /*17f0*/  MOV R12, RZ ;  /* 0x000000ff000c7202 */ /* 0x000fe20000000f00 */
        /* <DEDUP_REMOVED lines=16> */
[----:B------:R-:W-:-:S03]  /*1900*/  ISETP.NE.AND P1, PT, R80, RZ, PT ;  /* 0x000000ff5000720c */ /* 0x000fc60003f25270 */
[----:B------:R-:W2:Y:S06]  /*1910*/  @!P6 LDG.E R88, desc[UR24][R2.64+0x780] ;  /* 0x000780180258e981 */ /* 0x000eac000c1e1900 */
        /* <DEDUP_REMOVED lines=82> */
.L_x_7096:
[----:B------:R-:W-:Y:S05]  /*1e40*/  BSYNC.RECONVERGENT B0 ;  /* 0x0000000000007941 */ /* 0x000fea0003800200 */
.L_x_7095:
        /* <DEDUP_REMOVED lines=34> */
.L_x_7098:
[----:B------:R-:W-:Y:S05]  /*2070*/  BSYNC.RECONVERGENT B0 ;  /* 0x0000000000007941 */ /* 0x000fea0003800200 */
.L_x_7097:
        /* <DEDUP_REMOVED lines=34> */
.L_x_7100:
[----:B------:R-:W-:Y:S05]  /*22a0*/  BSYNC.RECONVERGENT B0 ;  /* 0x0000000000007941 */ /* 0x000fea0003800200 */
.L_x_7099:
        /* <DEDUP_REMOVED lines=34> */
.L_x_7102:
[----:B------:R-:W-:Y:S05]  /*24d0*/  BSYNC.RECONVERGENT B0 ;  /* 0x0000000000007941 */ /* 0x000fea0003800200 */
.L_x_7101:
        /* <DEDUP_REMOVED lines=34> */
.L_x_7104:
[----:B------:R-:W-:Y:S05]  /*2700*/  BSYNC.RECONVERGENT B0 ;  /* 0x0000000000007941 */ /* 0x000fea0003800200 */
.L_x_7103:
[----:B------:R-:W-:Y:S01]  /*2710*/  BSSY.RECONVERGENT B0, `(.L_x_7105) ;  /* 0x0000024000007945 */ /* 0x000fe20003800200 */
[----:B------:R-:W-:Y:S01]  /*2720*/  HFMA2 R101, -RZ, RZ, 0, 0 ;  /* 0x00000000ff657431 */ /* 0x000fe200000001ff */
[----:B------:R-:W-:Y:S01]  /*2730*/  FSETP.GTU.FTZ.AND P4, PT, R104, 20, PT ;  /* 0x41a000006800780b */ /* 0x000fe20003f9c000 */
[----:B------:R-:W-:Y:S01]  /*2740*/  FADD.FTZ R103, R105, R18 ;  /* 0x0000001269677221 */ /* 0x000fe20000010000 */
        /* <DEDUP_REMOVED lines=32> */
.L_x_7106:
[----:B------:R-:W-:Y:S05]  /*2950*/  BSYNC.RECONVERGENT B0 ;  /* 0x0000000000007941 */ /* 0x000fea0003800200 */
.L_x_7105:
[----:B------:R-:W-:Y:S01]  /*2960*/  FFMA.FTZ R8, R61, R78, R8 ;  /* 0x0000004e3d087223 */ /* 0x000fe20000010008 */
[----:B------:R-:W-:Y:S01]  /*2970*/  BSSY.RECONVERGENT B0, `(.L_x_7107) ;  /* 0x0000026000007945 */ /* 0x000fe20003800200 */
[----:B------:R-:W-:Y:S02]  /*2980*/  HFMA2 R107, -RZ, RZ, 0, 0 ;  /* 0x00000000ff6b7431 */ /* 0x000fe400000001ff */
[----:B------:R-:W-:Y:S01]  /*2990*/  FADD.FTZ R106, R9, R18 ;  /* 0x00000012096a7221 */ /* 0x000fe20000010000 */
[----:B------:R-:W-:Y:S01]  /*29a0*/  FSETP.GTU.FTZ.AND P5, PT, R103, 20, PT ;  /* 0x41a000006700780b */ /* 0x000fe20003fbc000 */
[----:B------:R-:W-:Y:S01]  /*29b0*/  FFMA.FTZ R9, R63, R80, R8 ;  /* 0x000000503f097223 */ /* 0x000fe20000010008 */
[----:B------:R-:W-:Y:S02]  /*29c0*/  MOV R105, RZ ;  /* 0x000000ff00697202 */ /* 0x000fe40000000f00 */
        /* <DEDUP_REMOVED lines=32> */
.L_x_7108:
[----:B------:R-:W-:Y:S05]  /*2bd0*/  BSYNC.RECONVERGENT B0 ;  /* 0x0000000000007941 */ /* 0x000fea0003800200 */
.L_x_7107:
        /* <DEDUP_REMOVED lines=39> */
.L_x_7110:
[----:B------:R-:W-:Y:S05]  /*2e50*/  BSYNC.RECONVERGENT B0 ;  /* 0x0000000000007941 */ /* 0x000fea0003800200 */
.L_x_7109:
        /* <DEDUP_REMOVED lines=39> */
.L_x_7112:
[----:B------:R-:W-:Y:S05]  /*30d0*/  BSYNC.RECONVERGENT B0 ;  /* 0x0000000000007941 */ /* 0x000fea0003800200 */
.L_x_7111:
        /* <DEDUP_REMOVED lines=39> */
.L_x_7114:
[----:B------:R-:W-:Y:S05]  /*3350*/  BSYNC.RECONVERGENT B0 ;  /* 0x0000000000007941 */ /* 0x000fea0003800200 */
.L_x_7113:
        /* <DEDUP_REMOVED lines=39> */
.L_x_7116:
[----:B------:R-:W-:Y:S05]  /*35d0*/  BSYNC.RECONVERGENT B0 ;  /* 0x0000000000007941 */ /* 0x000fea0003800200 */
.L_x_7115:
        /* <DEDUP_REMOVED lines=32> */
.L_x_7118:
[----:B------:R-:W-:Y:S05]  /*37e0*/  BSYNC.RECONVERGENT B0 ;  /* 0x0000000000007941 */ /* 0x000fea0003800200 */
.L_x_7117:
        /* <DEDUP_REMOVED lines=32> */
.L_x_7120:
[----:B------:R-:W-:Y:S05]  /*39f0*/  BSYNC.RECONVERGENT B0 ;  /* 0x0000000000007941 */ /* 0x000fea0003800200 */
.L_x_7119:
        /* <DEDUP_REMOVED lines=32> */
.L_x_7122:
[----:B------:R-:W-:Y:S05]  /*3c00*/  BSYNC.RECONVERGENT B0 ;  /* 0x0000000000007941 */ /* 0x000fea0003800200 */
.L_x_7121:
        /* <DEDUP_REMOVED lines=32> */
.L_x_7124:
[----:B------:R-:W-:Y:S05]  /*3e10*/  BSYNC.RECONVERGENT B0 ;  /* 0x0000000000007941 */ /* 0x000fea0003800200 */
.L_x_7123:
        /* <DEDUP_REMOVED lines=32> */
.L_x_7126:
[----:B------:R-:W-:Y:S05]  /*4020*/  BSYNC.RECONVERGENT B0 ;  /* 0x0000000000007941 */ /* 0x000fea0003800200 */
.L_x_7125:
        /* <DEDUP_REMOVED lines=43> */
.L_x_7165:
[----:B0-----:R-:W-:Y:S02]  /*42e0*/  MOV R2, R24 ;  /* 0x0000001800027202 */ /* 0x001fe40000000f00 */
[----:B------:R-:W-:Y:S02]  /*42f0*/  MOV R3, RZ ;  /* 0x000000ff00037202 */ /* 0x000fe40000000f00 */
[----:B------:R-:W-:Y:S02]  /*4300*/  ISETP.GE.AND P0, PT, R28, UR40, PT ;  /* 0x000000281c007c0c */ /* 0x000fe4000bf06270 */
[----:B------:R-:W-:Y:S01]  /*4310*/  ISETP.GE.AND P1, PT, R29, UR40, PT ;  /* 0x000000281d007c0c */ /* 0x000fe2000bf26270 */
[C---:B0-----:R-:W-:Y:S01]  /*4320*/  IMAD.WIDE.U32 R2, R155.reuse, UR30, R2 ;  /* 0x0000001e9b027c25 */ /* 0x041fe2000f8e0002 */
        /* <DEDUP_REMOVED lines=12> */
[----:B---3--:R-:W3:Y:S01]  /*43f0*/  @!P1 LDG.E R159, desc[UR24][R12.64+0x100] ;  /* 0x000100180c9f9981 */ /* 0x008ee2000c1e1900 */
        /* <DEDUP_REMOVED lines=65> */
[----:B------:R3:W-:Y:S04]  /*4810*/  STS [R57+0x680], R140 ;  /* 0x0006808c39007388 */ /* 0x0007e80000000800 */
[----:B------:R3:W-:Y:S04]  /*4820*/  STS [R58+0x700], R171 ;  /* 0x000700ab3a007388 */ /* 0x0007e80000000800 */
[----:B------:R3:W-:Y:S01]  /*4830*/  STS [R59+0x780], R142 ;  /* 0x0007808e3b007388 */ /* 0x0007e20000000800 */
[----:B------:R-:W-:-:S03]  /*4840*/  NOP ;  /* 0x0000000000007918 */ /* 0x000fc60000000000 */
[----:B------:R-:W4:Y:S01]  /*4850*/  LDG.E R13, desc[UR24][R12.64] ;  /* 0x000000180c0d7981 */ /* 0x000f22000c1e1900 */
[----:B------:R-:W5:Y:S01]  /*4860*/  S2UR UR21, SR_CgaCtaId ;  /* 0x00000000001579c3 */ /* 0x000f620000008800 */
[----:B------:R-:W-:Y:S01]  /*4870*/  FMUL.FTZ R2, R126, 1.4426950216293334961 ;  /* 0x3fb8aa3b7e027820 */ /* 0x000fe20000410000 */
[----:B------:R-:W-:Y:S01]  /*4880*/  USHF.L.U32 UR41, UR12, 0x8, URZ ;  /* 0x000000080c297899 */ /* 0x000fe200080006ff */
[----:B------:R-:W-:Y:S01]  /*4890*/  ISETP.NE.AND P1, PT, R22, RZ, PT ;  /* 0x000000ff1600720c */ /* 0x000fe20003f25270 */
[----:B------:R-:W-:Y:S01]  /*48a0*/  UMOV UR27, 0x400 ;  /* 0x00000400001b7882 */ /* 0x000fe20000000000 */
[C---:B------:R-:W-:Y:S01]  /*48b0*/  FMUL.FTZ R184, R2.reuse, R91 ;  /* 0x0000005b02b87220 */ /* 0x040fe20000410000 */
[----:B------:R-:W-:Y:S01]  /*48c0*/  UIADD3 UR20, UPT, UPT, UR41, -0x100, URZ ;  /* 0xffffff0029147890 */ /* 0x000fe2000fffe0ff */
[C---:B0-----:R-:W-:Y:S01]  /*48d0*/  FMUL.FTZ R163, R2.reuse, R94 ;  /* 0x0000005e02a37220 */ /* 0x041fe20000410000 */
[----:B------:R-:W-:Y:S01]  /*48e0*/  FMUL.FTZ R173, R2, R96 ;  /* 0x0000006002ad7220 */ /* 0x000fe20000410000 */
[----:B------:R-:W-:Y:S01]  /*48f0*/  ISETP.NE.AND P0, PT, R22, 0x1f, PT ;  /* 0x0000001f1600780c */ /* 0x000fe20003f05270 */
[----:B------:R-:W-:Y:S01]  /*4900*/  ULOP3.LUT UR20, UR20, 0x100, URZ, 0xc0, !UPT ;  /* 0x0000010014147892 */ /* 0x000fe2000f8ec0ff */
        /* <DEDUP_REMOVED lines=14> */
[----:B-----5:R-:W-:Y:S01]  /*49f0*/  ULEA UR27, UR21, UR27, 0x18 ;  /* 0x0000001b151b7291 */ /* 0x020fe2000f8ec0ff */
        /* <DEDUP_REMOVED lines=52> */
[----:B--2---:R-:W-:Y:S01]  /*4d40*/  FMUL.FTZ R167, R89, R13 ;  /* 0x0000000d59a77220 */ /* 0x004fe20000410000 */
[----:B------:R-:W-:Y:S06]  /*4d50*/  BAR.SYNC.DEFER_BLOCKING 0x0 ;  /* 0x0000000000007b1d */ /* 0x000fec0000010000 */
[----:B-1-3--:R-:W-:Y:S05]  /*4d60*/  @P0 BRA `(.L_x_7129) ;  /* 0x0000000000200947 */ /* 0x00afea0003800000 */
        /* <DEDUP_REMOVED lines=8> */
.L_x_7129:
[----:B------:R-:W-:-:S06]  /*4df0*/  LEA R14, R22, UR27, 0x2 ;  /* 0x0000001b160e7c11 */ /* 0x000fcc000f8e10ff */
[----:B------:R-:W0:Y:S02]  /*4e00*/  LDS R14, [R14+0x1acc] ;  /* 0x001acc000e0e7984 */ /* 0x000e240000000800 */
.L_x_7130:
[----:B------:R-:W-:Y:S05]  /*4e10*/  BSYNC.RECONVERGENT B0 ;  /* 0x0000000000007941 */ /* 0x000fea0003800200 */
.L_x_7128:
[----:B-1----:R-:W1:Y:S01]  /*4e20*/  @P4 LDC R2, c[0x0][0x38c] ;  /* 0x0000e300ff024b82 */ /* 0x002e620000000800 */
[----:B------:R-:W-:Y:S01]  /*4e30*/  VOTEU.ANY UP0, P4 ;  /* 0x0000000000ff7886 */ /* 0x000fe20002000100 */
[----:B------:R-:W-:Y:S01]  /*4e40*/  MOV R3, 0x8 ;  /* 0x0000000800037802 */ /* 0x000fe20000000f00 */
[----:B------:R-:W-:-:S03]  /*4e50*/  HFMA2 R166, -RZ, RZ, 0, 0 ;  /* 0x00000000ffa67431 */ /* 0x000fc600000001ff */
[----:B------:R-:W-:-:S06]  /*4e60*/  @UP0 UIADD3 UR20, UPT, UPT, UR12, -0x2, URZ ;  /* 0xfffffffe0c140890 */ /* 0x000fcc000fffe0ff */
[----:B-1----:R-:W-:-:S04]  /*4e70*/  @P4 IMAD R2, R2, UR20, R155 ;  /* 0x0000001402024c24 */ /* 0x002fc8000f8e029b */
[----:B------:R-:W-:-:S05]  /*4e80*/  @P4 IMAD.WIDE R2, R2, R3, UR4 ;  /* 0x0000000402024e25 */ /* 0x000fca000f8e0203 */
[----:B------:R0:W3:Y:S01]  /*4e90*/  @P4 LDG.E R166, desc[UR24][R2.64+0x4] ;  /* 0x0000041802a64981 */ /* 0x0000e2000c1e1900 */
        /* <DEDUP_REMOVED lines=9> */
[----:B0-2---:R-:W-:Y:S01]  /*4f30*/  FMUL.FTZ R2, R156, R14 ;  /* 0x0000000e9c027220 */ /* 0x005fe20000410000 */
[----:B------:R-:W-:Y:S01]  /*4f40*/  FMUL.FTZ R12, R184, R163 ;  /* 0x000000a3b80c7220 */ /* 0x000fe20000410000 */
[----:B------:R-:W-:Y:S01]  /*4f50*/  FFMA.FTZ R164, R162, R164, R215 ;  /* 0x000000a4a2a47223 */ /* 0x000fe200000100d7 */
        /* <DEDUP_REMOVED lines=12> */
[C---:B------:R-:W-:Y:S01]  /*5020*/  FFMA.FTZ R164, R172.reuse, R164, R207 ;  /* 0x000000a4aca47223 */ /* 0x040fe200000100cf */
        /* <DEDUP_REMOVED lines=19> */
[C---:B------:R-:W-:Y:S01]  /*5160*/  FFMA.FTZ R2, R182.reuse, R2, R217 ;  /* 0x00000002b6027223 */ /* 0x040fe200000100d9 */
        /* <DEDUP_REMOVED lines=37> */
[----:B------:R-:W0:Y:S01]  /*53c0*/  SHFL.DOWN PT, R229, R208, 0x1, 0x1f ;  /* 0x08201f00d0e57f89 */ /* 0x000e2200000e0000 */
[----:B------:R-:W-:Y:S01]  /*53d0*/  FMUL.FTZ R161, R16, R157 ;  /* 0x0000009d10a17220 */ /* 0x000fe20000410000 */
[----:B------:R-:W-:Y:S01]  /*53e0*/  FFMA.FTZ R12, R159, R12, R164 ;  /* 0x0000000c9f0c7223 */ /* 0x000fe200000100a4 */
[----:B------:R-:W-:Y:S01]  /*53f0*/  FMUL.FTZ R2, R180, R3 ;  /* 0x00000003b4027220 */ /* 0x000fe20000410000 */
[----:B------:R-:W1:Y:S01]  /*5400*/  SHFL.DOWN PT, R210, R227, 0x1, 0x1f ;  /* 0x08201f00e3d27f89 */ /* 0x000e6200000e0000 */
[----:B------:R-:W-:Y:S01]  /*5410*/  ISETP.NE.AND P0, PT, R198, 0x1f, PT ;  /* 0x0000001fc600780c */ /* 0x000fe20003f05270 */
[----:B------:R-:W-:Y:S01]  /*5420*/  FFMA.FTZ R12, R156, R12, R161 ;  /* 0x0000000c9c0c7223 */ /* 0x000fe200000100a1 */
[----:B------:R-:W-:Y:S01]  /*5430*/  FMUL.FTZ R3, R177, R2 ;  /* 0x00000002b1037220 */ /* 0x000fe20000410000 */
[C---:B------:R-:W-:Y:S01]  /*5440*/  ISETP.GT.U32.AND P2, PT, R198.reuse, 0x1d, PT ;  /* 0x0000001dc600780c */ /* 0x040fe20003f44070 */
[----:B------:R-:W-:Y:S01]  /*5450*/  UISETP.GE.AND UP0, UPT, UR12, UR42, UPT ;  /* 0x0000002a0c00728c */ /* 0x000fe2000bf06270 */
[----:B------:R-:W-:Y:S01]  /*5460*/  ISETP.GT.U32.AND P3, PT, R198, 0x17, PT ;  /* 0x00000017c600780c */ /* 0x000fe20003f64070 */
[----:B------:R-:W2:Y:S01]  /*5470*/  SHFL.UP PT, R13, R12, 0x1, RZ ;  /* 0x042000000c0d7989 */ /* 0x000ea200000e00ff */
[----:B------:R-:W-:Y:S01]  /*5480*/  FMUL.FTZ R3, R172, R3 ;  /* 0x00000003ac037220 */ /* 0x000fe20000410000 */
[----:B------:R-:W-:Y:S01]  /*5490*/  ISETP.NE.AND P5, PT, R22, RZ, PT ;  /* 0x000000ff1600720c */ /* 0x000fe20003fa5270 */
[----:B------:R-:W-:Y:S01]  /*54a0*/  UMOV UR20, UR23 ;  /* 0x0000001700147c82 */ /* 0x000fe20008000000 */
[----:B------:R-:W-:Y:S01]  /*54b0*/  BSSY.RECONVERGENT B0, `(.L_x_7131) ;  /* 0x00000fa000007945 */ /* 0x000fe20003800200 */
[----:B------:R-:W-:-:S04]  /*54c0*/  FMUL.FTZ R3, R170, R3 ;  /* 0x00000003aa037220 */ /* 0x000fc80000410000 */
[----:B------:R-:W-:-:S04]  /*54d0*/  FMUL.FTZ R2, R162, R3 ;  /* 0x00000003a2027220 */ /* 0x000fc80000410000 */
[----:B------:R-:W-:Y:S01]  /*54e0*/  FMUL.FTZ R171, R159, R2 ;  /* 0x000000029fab7220 */ /* 0x000fe20000410000 */
[----:B0-----:R-:W-:Y:S01]  /*54f0*/  @P0 FMUL.FTZ R2, R229, R208 ;  /* 0x000000d0e5020220 */ /* 0x001fe20000410000 */
[----:B-1----:R-:W-:Y:S02]  /*5500*/  @P0 FFMA.FTZ R227, R208, R210, R227 ;  /* 0x000000d2d0e30223 */ /* 0x002fe400000100e3 */
[----:B------:R-:W-:Y:S02]  /*5510*/  FMUL.FTZ R171, R156, R171 ;  /* 0x000000ab9cab7220 */ /* 0x000fe40000410000 */
[----:B------:R-:W-:Y:S02]  /*5520*/  @P0 MOV R208, R2 ;  /* 0x0000000200d00202 */ /* 0x000fe40000000f00 */
[----:B------:R-:W-:Y:S01]  /*5530*/  ISETP.GE.AND P0, PT, R43, 0x1, PT ;  /* 0x000000012b00780c */ /* 0x000fe20003f06270 */
[----:B------:R-:W0:Y:S01]  /*5540*/  SHFL.DOWN PT, R210, R227, 0x2, 0x1f ;  /* 0x08401f00e3d27f89 */ /* 0x000e2200000e0000 */
[----:B--2---:R-:W-:-:S03]  /*5550*/  FFMA.FTZ R13, R171, R13, R12 ;  /* 0x0000000dab0d7223 */ /* 0x004fc6000001000c */
[----:B------:R-:W1:Y:S02]  /*5560*/  SHFL.DOWN PT, R229, R208, 0x2, 0x1f ;  /* 0x08401f00d0e57f89 */ /* 0x000e6400000e0000 */
[----:B------:R-:W-:Y:S02]  /*5570*/  FSEL R12, R12, R13, !P0 ;  /* 0x0000000d0c0c7208 */ /* 0x000fe40004000000 */
[----:B------:R-:W2:Y:S04]  /*5580*/  SHFL.UP PT, R2, R171, 0x1, RZ ;  /* 0x04200000ab027989 */ /* 0x000ea800000e00ff */
[----:B------:R-:W4:Y:S01]  /*5590*/  SHFL.UP PT, R3, R12, 0x2, RZ ;  /* 0x044000000c037989 */ /* 0x000f2200000e00ff */
[C---:B0-----:R-:W-:Y:S01]  /*55a0*/  @!P2 FFMA.FTZ R227, R208.reuse, R210, R227 ;  /* 0x000000d2d0e3a223 */ /* 0x041fe200000100e3 */
[----:B-1----:R-:W-:-:S04]  /*55b0*/  @!P2 FMUL.FTZ R13, R208, R229 ;  /* 0x000000e5d00da220 */ /* 0x002fc80000410000 */
[----:B------:R-:W0:Y:S01]  /*55c0*/  SHFL.DOWN PT, R212, R227, 0x4, 0x1f ;  /* 0x08801f00e3d47f89 */ /* 0x000e2200000e0000 */
[----:B--2---:R-:W-:Y:S01]  /*55d0*/  @P0 FMUL.FTZ R171, R171, R2 ;  /* 0x00000002abab0220 */ /* 0x004fe20000410000 */
[----:B------:R-:W-:Y:S02]  /*55e0*/  @!P2 MOV R208, R13 ;  /* 0x0000000d00d0a202 */ /* 0x000fe40000000f00 */
[----:B------:R-:W-:Y:S01]  /*55f0*/  ISETP.GE.AND P0, PT, R43, 0x2, PT ;  /* 0x000000022b00780c */ /* 0x000fe20003f06270 */
[----:B----4-:R-:W-:Y:S01]  /*5600*/  FFMA.FTZ R3, R171, R3, R12 ;  /* 0x00000003ab037223 */ /* 0x010fe2000001000c */
[----:B------:R-:W1:Y:S01]  /*5610*/  SHFL.UP PT, R2, R171, 0x2, RZ ;  /* 0x04400000ab027989 */ /* 0x000e6200000e00ff */
[----:B------:R-:W-:-:S03]  /*5620*/  ISETP.GT.U32.AND P2, PT, R198, 0x1b, PT ;  /* 0x0000001bc600780c */ /* 0x000fc60003f44070 */
[----:B------:R-:W2:Y:S01]  /*5630*/  SHFL.DOWN PT, R13, R208, 0x4, 0x1f ;  /* 0x08801f00d00d7f89 */ /* 0x000ea200000e0000 */
[----:B------:R-:W-:-:S05]  /*5640*/  FSEL R210, R12, R3, !P0 ;  /* 0x000000030cd27208 */ /* 0x000fca0004000000 */
[----:B------:R-:W4:Y:S04]  /*5650*/  SHFL.UP PT, R3, R210, 0x4, RZ ;  /* 0x04800000d2037989 */ /* 0x000f2800000e00ff */
[----:B0-----:R-:W-:-:S05]  /*5660*/  @!P2 FFMA.FTZ R227, R208, R212, R227 ;  /* 0x000000d4d0e3a223 */ /* 0x001fca00000100e3 */
[----:B------:R-:W0:Y:S01]  /*5670*/  SHFL.DOWN PT, R216, R227, 0x8, 0x1f ;  /* 0x09001f00e3d87f89 */ /* 0x000e2200000e0000 */
[----:B-1----:R-:W-:Y:S01]  /*5680*/  @P0 FMUL.FTZ R171, R171, R2 ;  /* 0x00000002abab0220 */ /* 0x002fe20000410000 */
[----:B------:R-:W-:Y:S01]  /*5690*/  PLOP3.LUT P0, PT, PT, PT, UP0, 0x80, 0x8 ;  /* 0x000000000008781c */ /* 0x000fe20003f0f008 */
[----:B--2---:R-:W-:-:S03]  /*56a0*/  @!P2 FMUL.FTZ R12, R208, R13 ;  /* 0x0000000dd00ca220 */ /* 0x004fc60000410000 */
[----:B------:R-:W1:Y:S01]  /*56b0*/  SHFL.UP PT, R2, R171, 0x4, RZ ;  /* 0x04800000ab027989 */ /* 0x000e6200000e00ff */
[----:B------:R-:W-:Y:S02]  /*56c0*/  ISETP.NE.OR P0, PT, R22, RZ, P0 ;  /* 0x000000ff1600720c */ /* 0x000fe40000705670 */
[----:B------:R-:W-:Y:S02]  /*56d0*/  MOV R13, RZ ;  /* 0x000000ff000d7202 */ /* 0x000fe40000000f00 */
[----:B------:R-:W-:Y:S01]  /*56e0*/  @!P2 MOV R208, R12 ;  /* 0x0000000c00d0a202 */ /* 0x000fe20000000f00 */
[----:B----4-:R-:W-:Y:S01]  /*56f0*/  FFMA.FTZ R3, R171, R3, R210 ;  /* 0x00000003ab037223 */ /* 0x010fe200000100d2 */
[----:B------:R-:W-:Y:S01]  /*5700*/  ISETP.GE.AND P2, PT, R43, 0x4, PT ;  /* 0x000000042b00780c */ /* 0x000fe20003f46270 */
[----:B------:R-:W-:Y:S02]  /*5710*/  HFMA2 R12, -RZ, RZ, 1.875, 0 ;  /* 0x3f800000ff0c7431 */ /* 0x000fe400000001ff */
[----:B------:R-:W2:Y:S01]  /*5720*/  SHFL.DOWN PT, R229, R208, 0x8, 0x1f ;  /* 0x09001f00d0e57f89 */ /* 0x000ea200000e0000 */
[----:B------:R-:W-:-:S03]  /*5730*/  FSEL R210, R210, R3, !P2 ;  /* 0x00000003d2d27208 */ /* 0x000fc60005000000 */
[----:B------:R-:W-:Y:S02]  /*5740*/  @!P0 LEA R212, R155, UR27, 0x3 ;  /* 0x0000001b9bd48c11 */ /* 0x000fe4000f8e18ff */
[----:B------:R-:W4:Y:S01]  /*5750*/  SHFL.UP PT, R3, R210, 0x8, RZ ;  /* 0x05000000d2037989 */ /* 0x000f2200000e00ff */
[----:B0-----:R-:W-:-:S03]  /*5760*/  @!P3 FFMA.FTZ R227, R208, R216, R227 ;  /* 0x000000d8d0e3b223 */ /* 0x001fc600000100e3 */
[----:B------:R-:W-:Y:S01]  /*5770*/  @!P0 LDS.64 R12, [R212+0x1b48] ;  /* 0x001b4800d40c8984 */ /* 0x000fe20000000a00 */
[----:B------:R-:W-:Y:S01]  /*5780*/  ISETP.GE.AND P0, PT, R43, 0x8, PT ;  /* 0x000000082b00780c */ /* 0x000fe20003f06270 */
[----:B-1----:R-:W-:Y:S01]  /*5790*/  @P2 FMUL.FTZ R171, R171, R2 ;  /* 0x00000002abab2220 */ /* 0x002fe20000410000 */
[----:B------:R-:W-:-:S04]  /*57a0*/  ISETP.GT.U32.AND P2, PT, R198, 0xf, PT ;  /* 0x0000000fc600780c */ /* 0x000fc80003f44070 */
[----:B------:R-:W0:Y:S01]  /*57b0*/  SHFL.UP PT, R2, R171, 0x8, RZ ;  /* 0x05000000ab027989 */ /* 0x000e2200000e00ff */
[----:B--2---:R-:W-:-:S05]  /*57c0*/  @!P3 FMUL.FTZ R214, R208, R229 ;  /* 0x000000e5d0d6b220 */ /* 0x004fca0000410000 */
[----:B------:R-:W-:Y:S01]  /*57d0*/  @!P3 MOV R208, R214 ;  /* 0x000000d600d0b202 */ /* 0x000fe20000000f00 */
[----:B----4-:R-:W-:Y:S01]  /*57e0*/  FFMA.FTZ R3, R171, R3, R210 ;  /* 0x00000003ab037223 */ /* 0x010fe200000100d2 */
[----:B------:R-:W1:Y:S04]  /*57f0*/  SHFL.DOWN PT, R214, R227, 0x10, 0x1f ;  /* 0x0a001f00e3d67f89 */ /* 0x000e6800000e0000 */
[----:B------:R-:W2:Y:S01]  /*5800*/  SHFL.DOWN PT, R229, R208, 0x10, 0x1f ;  /* 0x0a001f00d0e57f89 */ /* 0x000ea200000e0000 */
[----:B------:R-:W-:-:S05]  /*5810*/  FSEL R210, R210, R3, !P0 ;  /* 0x00000003d2d27208 */ /* 0x000fca0004000000 */
[----:B------:R-:W4:Y:S01]  /*5820*/  SHFL.UP PT, R3, R210, 0x10, RZ ;  /* 0x06000000d2037989 */ /* 0x000f2200000e00ff */
[----:B0-----:R-:W-:Y:S01]  /*5830*/  @P0 FMUL.FTZ R171, R171, R2 ;  /* 0x00000002abab0220 */ /* 0x001fe20000410000 */
[----:B------:R-:W-:-:S04]  /*5840*/  ISETP.GE.AND P0, PT, R43, 0x10, PT ;  /* 0x000000102b00780c */ /* 0x000fc80003f06270 */
[----:B------:R-:W0:Y:S04]  /*5850*/  SHFL.UP PT, R2, R171, 0x10, RZ ;  /* 0x06000000ab027989 */ /* 0x000e2800000e00ff */
[----:B------:R-:W-:Y:S01]  /*5860*/  SHFL.IDX PT, R216, R13, RZ, 0x1f ;  /* 0x00001fff0dd87589 */ /* 0x000fe200000e0000 */
[C---:B-1----:R-:W-:Y:S01]  /*5870*/  @!P2 FFMA.FTZ R227, R208.reuse, R214, R227 ;  /* 0x000000d6d0e3a223 */ /* 0x042fe200000100e3 */
[----:B--2---:R-:W-:-:S04]  /*5880*/  @!P2 FMUL.FTZ R212, R208, R229 ;  /* 0x000000e5d0d4a220 */ /* 0x004fc80000410000 */
[----:B------:R-:W-:Y:S01]  /*5890*/  SHFL.DOWN PT, R229, R227, 0x1, 0x1f ;  /* 0x08201f00e3e57f89 */ /* 0x000fe200000e0000 */
[----:B------:R-:W-:Y:S01]  /*58a0*/  @!P2 MOV R208, R212 ;  /* 0x000000d400d0a202 */ /* 0x000fe20000000f00 */
[C---:B----4-:R-:W-:Y:S02]  /*58b0*/  FFMA.FTZ R3, R171.reuse, R3, R210 ;  /* 0x00000003ab037223 */ /* 0x050fe400000100d2 */
[----:B------:R-:W-:Y:S04]  /*58c0*/  SHFL.IDX PT, R227, R227, RZ, 0x1f ;  /* 0x00001fffe3e37589 */ /* 0x000fe800000e0000 */
[----:B------:R-:W1:Y:S01]  /*58d0*/  SHFL.DOWN PT, R214, R208, 0x1, 0x1f ;  /* 0x08201f00d0d67f89 */ /* 0x000e6200000e0000 */
[----:B------:R-:W-:Y:S01]  /*58e0*/  FSEL R210, R210, R3, !P0 ;  /* 0x00000003d2d27208 */ /* 0x000fe20004000000 */
[----:B0-----:R-:W-:Y:S01]  /*58f0*/  @P0 FMUL.FTZ R171, R171, R2 ;  /* 0x00000002abab0220 */ /* 0x001fe20000410000 */
[----:B------:R-:W-:Y:S01]  /*5900*/  ISETP.NE.AND P0, PT, R22, 0x1f, PT ;  /* 0x0000001f1600780c */ /* 0x000fe20003f05270 */
[----:B------:R-:W-:Y:S01]  /*5910*/  HFMA2 R3, -RZ, RZ, 0, 0 ;  /* 0x00000000ff037431 */ /* 0x000fe200000001ff */
[----:B------:R-:W-:Y:S01]  /*5920*/  MOV R2, R22 ;  /* 0x0000001600027202 */ /* 0x000fe20000000f00 */
[----:B------:R-:W0:Y:S04]  /*5930*/  SHFL.IDX PT, R208, R208, RZ, 0x1f ;  /* 0x00001fffd0d07589 */ /* 0x000e2800000e0000 */
[----:B------:R-:W-:Y:S04]  /*5940*/  SHFL.UP PT, R171, R171, 0x1, RZ ;  /* 0x04200000abab7989 */ /* 0x000fe800000e00ff */
[----:B------:R-:W-:Y:S01]  /*5950*/  SHFL.UP PT, R210, R210, 0x1, RZ ;  /* 0x04200000d2d27989 */ /* 0x000fe200000e00ff */
[----:B------:R-:W-:-:S04]  /*5960*/  IMAD.WIDE.U32 R2, R10, UR26, R2 ;  /* 0x0000001a0a027c25 */ /* 0x000fc8000f8e0002 */
[----:B------:R-:W-:Y:S02]  /*5970*/  IMAD R3, R11, UR26, R3 ;  /* 0x0000001a0b037c24 */ /* 0x000fe4000f8e0203 */
[----:B------:R-:W-:-:S04]  /*5980*/  IMAD.WIDE.U32 R2, R21, UR34, R2 ;  /* 0x0000002215027c25 */ /* 0x000fc8000f8e0002 */
[----:B-1----:R-:W-:Y:S01]  /*5990*/  @P0 FFMA.FTZ R216, R214, R216, R229 ;  /* 0x000000d8d6d80223 */ /* 0x002fe200000100e5 */
[----:B------:R-:W-:-:S03]  /*59a0*/  SHF.R.S32.HI R214, RZ, 0x1f, R21 ;  /* 0x0000001fffd67819 */ /* 0x000fc60000011415 */
[----:B------:R-:W-:Y:S02]  /*59b0*/  FFMA.FTZ R167, R216, R14, R167 ;  /* 0x0000000ed8a77223 */ /* 0x000fe400000100a7 */
[----:B------:R-:W-:Y:S02]  /*59c0*/  IMAD R14, R214, UR34, RZ ;  /* 0x00000022d60e7c24 */ /* 0x000fe4000f8e02ff */
[C---:B0-----:R-:W-:Y:S01]  /*59d0*/  FFMA.FTZ R13, R208.reuse, R13, R227 ;  /* 0x0000000dd00d7223 */ /* 0x041fe200000100e3 */
[----:B------:R-:W-:Y:S01]  /*59e0*/  FMUL.FTZ R12, R208, R12 ;  /* 0x0000000cd00c7220 */ /* 0x000fe20000410000 */
[----:B---3--:R0:W1:Y:S02]  /*59f0*/  SHFL.IDX PT, R212, R166, RZ, 0x1f ;  /* 0x00001fffa6d47589 */ /* 0x00806400000e0000 */
[----:B0-----:R-:W-:Y:S01]  /*5a00*/  FFMA.FTZ R166, R156, R167, R15 ;  /* 0x000000a79ca67223 */ /* 0x001fe2000001000f */
[----:B------:R-:W-:Y:S01]  /*5a10*/  IMAD R15, R21, UR35, R14 ;  /* 0x00000023150f7c24 */ /* 0x000fe2000f8e020e */
[----:B------:R-:W-:-:S04]  /*5a20*/  IADD3 R14, P0, PT, R2, UR22, RZ ;  /* 0x00000016020e7c10 */ /* 0x000fc8000ff1e0ff */
[----:B------:R-:W-:-:S03]  /*5a30*/  IADD3.X R15, PT, PT, R3, R15, RZ, P0, !PT ;  /* 0x0000000f030f7210 */ /* 0x000fc600007fe4ff */
[----:B------:R-:W-:-:S04]  /*5a40*/  IMAD.WIDE.U32 R14, R155, UR36, R14 ;  /* 0x000000249b0e7c25 */ /* 0x000fc8000f8e000e */
[----:B-1----:R-:W-:Y:S01]  /*5a50*/  @P1 FFMA.FTZ R212, R171, R212, R210 ;  /* 0x000000d4abd41223 */ /* 0x002fe200000100d2 */
[----:B------:R-:W-:-:S03]  /*5a60*/  FFMA.FTZ R171, R159, R166, R196 ;  /* 0x000000a69fab7223 */ /* 0x000fc600000100c4 */
[----:B------:R-:W-:Y:S01]  /*5a70*/  FFMA.FTZ R184, R184, R212, R225 ;  /* 0x000000d4b8b87223 */ /* 0x000fe200000100e1 */
[----:B------:R-:W-:-:S03]  /*5a80*/  FFMA.FTZ R215, R162, R171, R215 ;  /* 0x000000aba2d77223 */ /* 0x000fc600000100d7 */
[-C--:B------:R-:W-:Y:S01]  /*5a90*/  FFMA.FTZ R229, R163, R184.reuse, R206 ;  /* 0x000000b8a3e57223 */ /* 0x080fe200000100ce */
[----:B------:R-:W-:Y:S01]  /*5aa0*/  FFMA.FTZ R3, R0, R184, RZ ;  /* 0x000000b800037223 */ /* 0x000fe200000100ff */
[----:B------:R-:W-:Y:S01]  /*5ab0*/  FFMA.FTZ R211, R170, R215, R211 ;  /* 0x000000d7aad37223 */ /* 0x000fe200000100d3 */
[----:B------:R-:W-:Y:S01]  /*5ac0*/  FADD.FTZ R2, -R225, R184 ;  /* 0x000000b8e1027221 */ /* 0x000fe20000010100 */
[-C--:B------:R-:W-:Y:S01]  /*5ad0*/  FFMA.FTZ R225, R173, R229.reuse, R204 ;  /* 0x000000e5ade17223 */ /* 0x080fe200000100cc */
[----:B------:R-:W-:Y:S01]  /*5ae0*/  FFMA.FTZ R3, R78, R229, R3 ;  /* 0x000000e54e037223 */ /* 0x000fe20000010003 */
        /* <DEDUP_REMOVED lines=16> */
[C---:B------:R-:W-:Y:S01]  /*5bf0*/  FFMA.FTZ R195, R182.reuse, R188, R195 ;  /* 0x000000bcb6c37223 */ /* 0x040fe200000100c3 */
[----:B------:R-:W-:Y:S01]  /*5c00*/  FADD.FTZ R219, -R219, R190 ;  /* 0x000000bedbdb7221 */ /* 0x000fe20000010100 */
[-C--:B------:R-:W-:Y:S01]  /*5c10*/  FFMA.FTZ R217, R182, R229.reuse, R217 ;  /* 0x000000e5b6d97223 */ /* 0x080fe200000100d9 */
[----:B------:R-:W-:Y:S01]  /*5c20*/  FFMA.FTZ R182, R84, R229, R225 ;  /* 0x000000e554b67223 */ /* 0x000fe200000100e1 */
[----:B------:R-:W-:Y:S01]  /*5c30*/  FFMA.FTZ R179, R179, R195, R186 ;  /* 0x000000c3b3b37223 */ /* 0x000fe200000100ba */
[----:B------:R-:W-:Y:S01]  /*5c40*/  FFMA.FTZ R205, R142, -R205, R229 ;  /* 0x800000cd8ecd7223 */ /* 0x000fe200000100e5 */
        /* <DEDUP_REMOVED lines=11> */
[----:B------:R-:W-:Y:S01]  /*5d00*/  SHF.L.U32 R225, R22, 0x4, RZ ;  /* 0x0000000416e17819 */ /* 0x000fe200000006ff */
[-C--:B------:R-:W-:Y:S01]  /*5d10*/  FFMA.FTZ R209, R172, R181.reuse, R209 ;  /* 0x000000b5acd17223 */ /* 0x080fe200000100d1 */
[----:B------:R-:W-:Y:S01]  /*5d20*/  FFMA.FTZ R172, R88, R181, R177 ;  /* 0x000000b558ac7223 */ /* 0x000fe200000100b1 */
[----:B------:R-:W-:Y:S01]  /*5d30*/  FFMA.FTZ R173, R173, R183, R168 ;  /* 0x000000b7adad7223 */ /* 0x000fe200000100a8 */
[----:B------:R-:W-:Y:S01]  /*5d40*/  FMUL.FTZ R168, R183, R96 ;  /* 0x00000060b7a87220 */ /* 0x000fe20000410000 */
[-C--:B------:R-:W-:Y:S01]  /*5d50*/  FFMA.FTZ R199, R170, R209.reuse, R199 ;  /* 0x000000d1aac77223 */ /* 0x080fe200000100c7 */
[----:B------:R-:W-:Y:S01]  /*5d60*/  FFMA.FTZ R177, R85, R209, R172 ;  /* 0x000000d155b17223 */ /* 0x000fe200000100ac */
[----:B------:R-:W-:Y:S01]  /*5d70*/  FFMA.FTZ R163, R163, R173, R160 ;  /* 0x000000ada3a37223 */ /* 0x000fe200000100a0 */
[----:B------:R-:W-:Y:S01]  /*5d80*/  LEA.HI R160, R22, R225, RZ, 0x1f ;  /* 0x000000e116a07211 */ /* 0x000fe200078ff8ff */
[-C--:B------:R-:W-:Y:S01]  /*5d90*/  FFMA.FTZ R217, R162, R199.reuse, R175 ;  /* 0x000000c7a2d97223 */ /* 0x080fe200000100af */
[----:B------:R-:W-:Y:S01]  /*5da0*/  FFMA.FTZ R162, R90, R199, R177 ;  /* 0x000000c75aa27223 */ /* 0x000fe200000100b1 */
[----:B------:R-:W-:Y:S01]  /*5db0*/  FMUL.FTZ R175, R163, R91 ;  /* 0x0000005ba3af7220 */ /* 0x000fe20000410000 */
[----:B------:R-:W-:Y:S01]  /*5dc0*/  FFMA.FTZ R189, R132, -R189, R209 ;  /* 0x800000bd84bd7223 */ /* 0x000fe200000100d1 */
[----:B------:R-:W-:Y:S01]  /*5dd0*/  LEA R209, R160, UR27, 0x2 ;  /* 0x0000001ba0d17c11 */ /* 0x000fe2000f8e10ff */
[----:B------:R-:W-:Y:S01]  /*5de0*/  FFMA.FTZ R164, R159, R217, R164 ;  /* 0x000000d99fa47223 */ /* 0x000fe200000100a4 */
[----:B------:R-:W-:Y:S01]  /*5df0*/  FFMA.FTZ R165, R128, -R165, R217 ;  /* 0x800000a580a57223 */ /* 0x000fe200000100d9 */
[----:B------:R-:W-:Y:S01]  /*5e00*/  FMUL.FTZ R160, R62, R175 ;  /* 0x000000af3ea07220 */ /* 0x000fe20000410000 */
[----:B------:R-:W-:Y:S01]  /*5e10*/  FFMA.FTZ R217, R87, R217, R162 ;  /* 0x000000d957d97223 */ /* 0x000fe200000100a2 */
[----:B------:R-:W-:Y:S01]  /*5e20*/  FMUL.FTZ R162, R173, R94 ;  /* 0x0000005eada27220 */ /* 0x000fe20000410000 */
[----:B------:R-:W-:Y:S01]  /*5e30*/  FFMA.FTZ R175, R2, R175, RZ ;  /* 0x000000af02af7223 */ /* 0x000fe200000100ff */
[----:B------:R-:W-:Y:S01]  /*5e40*/  FFMA.FTZ R191, R134, -R191, R181 ;  /* 0x800000bf86bf7223 */ /* 0x000fe200000100b5 */
[----:B------:R-:W-:Y:S01]  /*5e50*/  FMUL.FTZ R177, R63, R168 ;  /* 0x000000a83fb17220 */ /* 0x000fe20000410000 */
[----:B------:R-:W-:Y:S01]  /*5e60*/  FMUL.FTZ R181, R185, R93 ;  /* 0x0000005db9b57220 */ /* 0x000fe20000410000 */
[----:B------:R-:W-:Y:S01]  /*5e70*/  FFMA.FTZ R175, R206, R162, R175 ;  /* 0x000000a2ceaf7223 */ /* 0x000fe200000100af */
[----:B------:R-:W-:Y:S01]  /*5e80*/  FMUL.FTZ R170, R187, R98 ;  /* 0x00000062bbaa7220 */ /* 0x000fe20000410000 */
[----:B------:R-:W-:Y:S01]  /*5e90*/  @!P5 LEA R172, R155, UR27, 0x3 ;  /* 0x0000001b9bacdc11 */ /* 0x000fe2000f8e18ff */
[----:B------:R-:W-:Y:S01]  /*5ea0*/  FMUL.FTZ R159, R61, R162 ;  /* 0x000000a23d9f7220 */ /* 0x000fe20000410000 */
[----:B------:R-:W-:Y:S01]  /*5eb0*/  FFMA.FTZ R168, R204, R168, R175 ;  /* 0x000000a8cca87223 */ /* 0x000fe200000100af */
[----:B------:R-:W-:Y:S01]  /*5ec0*/  FMUL.FTZ R175, R179, R95 ;  /* 0x0000005fb3af7220 */ /* 0x000fe20000410000 */
[----:B------:R-:W-:Y:S01]  /*5ed0*/  FFMA.FTZ R193, R136, -R193, R213 ;  /* 0x800000c188c17223 */ /* 0x000fe200000100d5 */
[----:B------:R0:W-:Y:S01]  /*5ee0*/  @!P5 STS.64 [R172+0x1b48], R12 ;  /* 0x001b480cac00d388 */ /* 0x0001e20000000a00 */
[----:B------:R-:W-:Y:S01]  /*5ef0*/  FFMA.FTZ R168, R223, R181, R168 ;  /* 0x000000b5dfa87223 */ /* 0x000fe200000100a8 */
[----:B------:R-:W-:Y:S01]  /*5f00*/  FMUL.FTZ R213, R188, R97 ;  /* 0x00000061bcd57220 */ /* 0x000fe20000410000 */
[----:B------:R-:W-:Y:S01]  /*5f10*/  FFMA.FTZ R169, R130, -R169, R199 ;  /* 0x800000a982a97223 */ /* 0x000fe200000100c7 */
[----:B------:R1:W-:Y:S01]  /*5f20*/  STS [R209+0x850], R160 ;  /* 0x000850a0d1007388 */ /* 0x0003e20000000800 */
[----:B------:R-:W-:Y:S01]  /*5f30*/  FFMA.FTZ R168, R221, R170, R168 ;  /* 0x000000aadda87223 */ /* 0x000fe200000100a8 */
[----:B------:R-:W-:Y:S01]  /*5f40*/  FMUL.FTZ R199, R64, R181 ;  /* 0x000000b540c77220 */ /* 0x000fe20000410000 */
[----:B------:R-:W-:Y:S01]  /*5f50*/  LEA.HI R225, R225, R225, RZ, 0x1b ;  /* 0x000000e1e1e17211 */ /* 0x000fe200078fd8ff */
[----:B------:R2:W-:Y:S01]  /*5f60*/  STS [R26+0x854], R159 ;  /* 0x0008549f1a007388 */ /* 0x0005e20000000800 */
[-C--:B------:R-:W-:Y:S01]  /*5f70*/  FFMA.FTZ R168, R219, R175.reuse, R168 ;  /* 0x000000afdba87223 */ /* 0x080fe200000100a8 */
[----:B------:R-:W-:Y:S01]  /*5f80*/  FMUL.FTZ R162, R207, R104 ;  /* 0x00000068cfa27220 */ /* 0x000fe20000410000 */
[----:B------:R-:W-:Y:S01]  /*5f90*/  FFMA.FTZ R161, R156, R164, R161 ;  /* 0x000000a49ca17223 */ /* 0x000fe200000100a1 */
[----:B0-----:R-:W-:Y:S01]  /*5fa0*/  FMUL.FTZ R12, R195, R100 ;  /* 0x00000064c30c7220 */ /* 0x001fe20000410000 */
[----:B------:R-:W-:Y:S01]  /*5fb0*/  FMUL.FTZ R13, R65, R170 ;  /* 0x000000aa410d7220 */ /* 0x000fe20000410000 */
[----:B-1----:R-:W-:Y:S01]  /*5fc0*/  FMUL.FTZ R160, R201, R102 ;  /* 0x00000066c9a07220 */ /* 0x002fe20000410000 */
[----:B------:R0:W-:Y:S01]  /*5fd0*/  STS [R26+0x858], R177 ;  /* 0x000858b11a007388 */ /* 0x0001e20000000800 */
[-C--:B------:R-:W-:Y:S01]  /*5fe0*/  FFMA.FTZ R168, R205, R12.reuse, R168 ;  /* 0x0000000ccda87223 */ /* 0x080fe200000100a8 */
[----:B------:R-:W-:Y:S01]  /*5ff0*/  FMUL.FTZ R209, R66, R175 ;  /* 0x000000af42d17220 */ /* 0x000fe20000410000 */
[----:B------:R-:W-:Y:S01]  /*6000*/  FMUL.FTZ R181, R67, R12 ;  /* 0x0000000c43b57220 */ /* 0x000fe20000410000 */
[-C--:B--2---:R-:W-:Y:S01]  /*6010*/  FMUL.FTZ R159, R68, R213.reuse ;  /* 0x000000d5449f7220 */ /* 0x084fe20000410000 */
[----:B------:R1:W-:Y:S01]  /*6020*/  STS [R26+0x860], R13 ;  /* 0x0008600d1a007388 */ /* 0x0003e20000000800 */
[----:B------:R-:W-:Y:S01]  /*6030*/  FFMA.FTZ R168, R203, R213, R168 ;  /* 0x000000d5cba87223 */ /* 0x000fe200000100a8 */
[----:B------:R-:W-:Y:S01]  /*6040*/  FMUL.FTZ R170, R215, R106 ;  /* 0x0000006ad7aa7220 */ /* 0x000fe20000410000 */
[----:B------:R-:W-:Y:S01]  /*6050*/  LEA R12, P0, R14, UR38, 0x2 ;  /* 0x000000260e0c7c11 */ /* 0x000fe2000f8010ff */
[----:B------:R2:W-:Y:S01]  /*6060*/  STS [R26+0x85c], R199 ;  /* 0x00085cc71a007388 */ /* 0x0005e20000000800 */
[-C--:B0-----:R-:W-:Y:S01]  /*6070*/  FMUL.FTZ R177, R69, R160.reuse ;  /* 0x000000a045b17220 */ /* 0x081fe20000410000 */
[----:B------:R-:W-:Y:S01]  /*6080*/  FFMA.FTZ R168, R197, R160, R168 ;  /* 0x000000a0c5a87223 */ /* 0x000fe200000100a8 */
[----:B------:R-:W-:Y:S01]  /*6090*/  FMUL.FTZ R160, R166, R108 ;  /* 0x0000006ca6a07220 */ /* 0x000fe20000410000 */
[----:B------:R0:W-:Y:S01]  /*60a0*/  STS [R26+0x864], R209 ;  /* 0x000864d11a007388 */ /* 0x0001e20000000800 */
[----:B------:R-:W-:Y:S01]  /*60b0*/  FFMA.FTZ R158, R17, -R158, R164 ;  /* 0x8000009e119e7223 */ /* 0x000fe200000100a4 */
[----:B-1----:R-:W-:Y:S01]  /*60c0*/  FMUL.FTZ R13, R3, R99 ;  /* 0x00000063030d7220 */ /* 0x002fe20000410000 */
[----:B------:R-:W-:Y:S01]  /*60d0*/  FFMA.FTZ R164, R92, R164, R217 ;  /* 0x000000a45ca47223 */ /* 0x000fe200000100d9 */
[----:B------:R1:W-:Y:S01]  /*60e0*/  STS [R26+0x868], R181 ;  /* 0x000868b51a007388 */ /* 0x0003e20000000800 */
[----:B------:R-:W-:Y:S01]  /*60f0*/  FFMA.FTZ R157, R16, -R157, R161 ;  /* 0x8000009d109d7223 */ /* 0x000fe200000100a1 */
[----:B------:R-:W-:Y:S01]  /*6100*/  FMUL.FTZ R175, R70, R13 ;  /* 0x0000000d46af7220 */ /* 0x000fe20000410000 */
[----:B--2---:R-:W-:Y:S01]  /*6110*/  FMUL.FTZ R199, R211, R103 ;  /* 0x00000067d3c77220 */ /* 0x004fe20000410000 */
[----:B------:R2:W-:Y:S01]  /*6120*/  STS [R26+0x86c], R159 ;  /* 0x00086c9f1a007388 */ /* 0x0005e20000000800 */
[----:B------:R-:W-:Y:S01]  /*6130*/  FFMA.FTZ R168, R193, R13, R168 ;  /* 0x0000000dc1a87223 */ /* 0x000fe200000100a8 */
[----:B0-----:R-:W-:Y:S01]  /*6140*/  FMUL.FTZ R209, R171, R123 ;  /* 0x0000007babd17220 */ /* 0x001fe20000410000 */
[----:B------:R-:W-:Y:S01]  /*6150*/  IADD3 R13, PT, PT, R22, 0x20, RZ ;  /* 0x00000020160d7810 */ /* 0x000fe20007ffe0ff */
[----:B------:R0:W-:Y:S01]  /*6160*/  STS [R26+0x870], R177 ;  /* 0x000870b11a007388 */ /* 0x0001e20000000800 */
[-C--:B------:R-:W-:Y:S01]  /*6170*/  FFMA.FTZ R168, R191, R162.reuse, R168 ;  /* 0x000000a2bfa87223 */ /* 0x080fe200000100a8 */
[----:B-1----:R-:W-:Y:S01]  /*6180*/  FMUL.FTZ R181, R71, R162 ;  /* 0x000000a247b57220 */ /* 0x002fe20000410000 */
[----:B------:R-:W-:Y:S01]  /*6190*/  FMUL.FTZ R213, R74, R209 ;  /* 0x000000d14ad57220 */ /* 0x000fe20000410000 */
[----:B------:R-:W-:Y:S01]  /*61a0*/  LEA.HI R13, R13, R22, RZ, 0x1b ;  /* 0x000000160d0d7211 */ /* 0x000fe200078fd8ff */
[-C--:B------:R-:W-:Y:S01]  /*61b0*/  FFMA.FTZ R168, R189, R199.reuse, R168 ;  /* 0x000000c7bda87223 */ /* 0x080fe200000100a8 */
[----:B--2---:R-:W-:-:S03]  /*61c0*/  FMUL.FTZ R159, R72, R199 ;  /* 0x000000c7489f7220 */ /* 0x004fc60000410000 */
[-C--:B------:R-:W-:Y:S01]  /*61d0*/  FFMA.FTZ R168, R169, R170.reuse, R168 ;  /* 0x000000aaa9a87223 */ /* 0x080fe200000100a8 */
[----:B0-----:R-:W-:Y:S01]  /*61e0*/  LEA R26, R225, UR27, 0x2 ;  /* 0x0000001be11a7c11 */ /* 0x001fe2000f8e10ff */
[----:B------:R-:W-:Y:S01]  /*61f0*/  FMUL.FTZ R225, R167, R131 ;  /* 0x00000083a7e17220 */ /* 0x000fe20000410000 */
[----:B------:R-:W-:Y:S01]  /*6200*/  FMUL.FTZ R177, R73, R170 ;  /* 0x000000aa49b17220 */ /* 0x000fe20000410000 */
[----:B------:R-:W-:Y:S02]  /*6210*/  FFMA.FTZ R209, R165, R209, R168 ;  /* 0x000000d1a5d17223 */ /* 0x000fe400000100a8 */
[----:B------:R0:W-:Y:S04]  /*6220*/  STS [R26+0x874], R175 ;  /* 0x000874af1a007388 */ /* 0x0001e80000000800 */
[----:B------:R1:W-:Y:S04]  /*6230*/  STS [R26+0x878], R181 ;  /* 0x000878b51a007388 */ /* 0x0003e80000000800 */
[----:B------:R2:W-:Y:S01]  /*6240*/  STS [R26+0x87c], R159 ;  /* 0x00087c9f1a007388 */ /* 0x0005e20000000800 */
[-C--:B0-----:R-:W-:Y:S01]  /*6250*/  FMUL.FTZ R175, R75, R160.reuse ;  /* 0x000000a04baf7220 */ /* 0x081fe20000410000 */
[----:B------:R-:W-:-:S02]  /*6260*/  FFMA.FTZ R160, R158, R160, R209 ;  /* 0x000000a09ea07223 */ /* 0x000fc400000100d1 */
[----:B------:R0:W-:Y:S01]  /*6270*/  STS [R26+0x880], R177 ;  /* 0x000880b11a007388 */ /* 0x0001e20000000800 */
[----:B-1----:R-:W-:-:S03]  /*6280*/  FMUL.FTZ R181, R76, R225 ;  /* 0x000000e14cb57220 */ /* 0x002fc60000410000 */
[----:B------:R-:W-:Y:S01]  /*6290*/  STS [R26+0x884], R213 ;  /* 0x000884d51a007388 */ /* 0x000fe20000000800 */
[----:B--2---:R-:W-:Y:S01]  /*62a0*/  LEA R159, R13, UR27, 0x2 ;  /* 0x0000001b0d9f7c11 */ /* 0x004fe2000f8e10ff */
[----:B------:R-:W-:Y:S02]  /*62b0*/  IMAD R13, R155, UR37, R15 ;  /* 0x000000259b0d7c24 */ /* 0x000fe4000f8e020f */
[----:B------:R1:W-:Y:S01]  /*62c0*/  STS [R26+0x888], R175 ;  /* 0x000888af1a007388 */ /* 0x0003e20000000800 */
[----:B------:R-:W-:Y:S01]  /*62d0*/  FFMA.FTZ R15, R157, R225, R160 ;  /* 0x000000e19d0f7223 */ /* 0x000fe200000100a0 */
[----:B0-----:R-:W-:Y:S02]  /*62e0*/  MOV R177, UR20 ;  /* 0x0000001400b17c02 */ /* 0x001fe40008000f00 */
[----:B------:R0:W-:Y:S01]  /*62f0*/  STS [R26+0x88c], R181 ;  /* 0x00088cb51a007388 */ /* 0x0001e20000000800 */
[----:B------:R-:W-:Y:S01]  /*6300*/  LEA.HI.X R13, R14, UR39, R13, 0x2, P0 ;  /* 0x000000270e0d7c11 */ /* 0x000fe200080f140d */
[----:B------:R-:W-:Y:S01]  /*6310*/  FFMA.FTZ R14, R89, R161, R164 ;  /* 0x000000a1590e7223 */ /* 0x000fe200000100a4 */
[----:B------:R-:W-:Y:S01]  /*6320*/  IADD3 R162, PT, PT, R177, -UR22, -R22 ;  /* 0x80000016b1a27c10 */ /* 0x000fe2000fffe816 */
[----:B------:R-:W-:Y:S01]  /*6330*/  BAR.SYNC.DEFER_BLOCKING 0x0 ;  /* 0x0000000000007b1d */ /* 0x000fe20000010000 */
[----:B------:R-:W-:-:S02]  /*6340*/  IADD3 R161, PT, PT, R22, 0x40, RZ ;  /* 0x0000004016a17810 */ /* 0x000fc40007ffe0ff */
[----:B------:R-:W-:Y:S02]  /*6350*/  ISETP.GE.AND P6, PT, R162, 0x1, PT ;  /* 0x00000001a200780c */ /* 0x000fe40003fc6270 */
[C---:B-1----:R-:W-:Y:S02]  /*6360*/  IADD3 R175, PT, PT, R22.reuse, 0x60, RZ ;  /* 0x0000006016af7810 */ /* 0x042fe40007ffe0ff */
[-C--:B------:R-:W-:Y:S02]  /*6370*/  LEA.HI R161, R161, R22.reuse, RZ, 0x1b ;  /* 0x00000016a1a17211 */ /* 0x080fe400078fd8ff */
[----:B------:R-:W-:Y:S02]  /*6380*/  IADD3 R177, PT, PT, R22, 0x80, RZ ;  /* 0x0000008016b17810 */ /* 0x000fe40007ffe0ff */
[----:B------:R-:W-:Y:S02]  /*6390*/  LEA.HI R175, R175, R22, RZ, 0x1b ;  /* 0x00000016afaf7211 */ /* 0x000fe400078fd8ff */
[----:B------:R-:W-:-:S02]  /*63a0*/  LEA R160, R161, UR27, 0x2 ;  /* 0x0000001ba1a07c11 */ /* 0x000fc4000f8e10ff */
[C---:B------:R-:W-:Y:S02]  /*63b0*/  ISETP.GE.AND P3, PT, R162.reuse, 0x21, PT ;  /* 0x00000021a200780c */ /* 0x040fe40003f66270 */
[C---:B------:R-:W-:Y:S02]  /*63c0*/  ISETP.GE.AND P2, PT, R162.reuse, 0x41, PT ;  /* 0x00000041a200780c */ /* 0x040fe40003f46270 */
[C---:B------:R-:W-:Y:S02]  /*63d0*/  ISETP.GE.AND P1, PT, R162.reuse, 0x61, PT ;  /* 0x00000061a200780c */ /* 0x040fe40003f26270 */
[----:B------:R-:W-:Y:S01]  /*63e0*/  ISETP.GE.AND P0, PT, R162, 0x81, PT ;  /* 0x00000081a200780c */ /* 0x000fe20003f06270 */
[----:B------:R-:W1:Y:S01]  /*63f0*/  LDS R159, [R159+0x8d0] ;  /* 0x0008d0009f9f7984 */ /* 0x000e620000000800 */
[----:B0-----:R-:W-:Y:S11]  /*6400*/  @!P6 BRA `(.L_x_7132) ;  /* 0x000000000010e947 */ /* 0x001ff60003800000 */
[----:B------:R-:W-:-:S04]  /*6410*/  LEA.HI R156, R22, R22, RZ, 0x1b ;  /* 0x00000016169c7211 */ /* 0x000fc800078fd8ff */
[----:B------:R-:W-:-:S05]  /*6420*/  LEA R156, R156, UR27, 0x2 ;  /* 0x0000001b9c9c7c11 */ /* 0x000fca000f8e10ff */
[----:B------:R-:W0:Y:S04]  /*6430*/  LDS R161, [R156+0x850] ;  /* 0x000850009ca17984 */ /* 0x000e280000000800 */
[----:B0-----:R0:W-:Y:S02]  /*6440*/  REDG.E.ADD.F32.FTZ.RN.STRONG.GPU desc[UR24][R12.64], R161 ;  /* 0x000000a10c0079a6 */ /* 0x0011e4000c12f318 */
.L_x_7132:
[----:B------:R-:W-:Y:S05]  /*6450*/  BSYNC.RECONVERGENT B0 ;  /* 0x0000000000007941 */ /* 0x000fea0003800200 */
.L_x_7131:
[----:B------:R-:W-:Y:S01]  /*6460*/  BSSY.RECONVERGENT B0, `(.L_x_7133) ;  /* 0x0000004000007945 */ /* 0x000fe20003800200 */
[----:B------:R-:W-:-:S03]  /*6470*/  ISETP.GE.AND P6, PT, R162, 0xa1, PT ;  /* 0x000000a1a200780c */ /* 0x000fc60003fc6270 */
[----:B------:R-:W-:Y:S10]  /*6480*/  @!P3 BRA `(.L_x_7134) ;  /* 0x000000000004b947 */ /* 0x000ff40003800000 */
[----:B-1----:R2:W-:Y:S02]  /*6490*/  REDG.E.ADD.F32.FTZ.RN.STRONG.GPU desc[UR24][R12.64+0x80], R159 ;  /* 0x0000809f0c0079a6 */ /* 0x0025e4000c12f318 */
.L_x_7134:
[----:B------:R-:W-:Y:S05]  /*64a0*/  BSYNC.RECONVERGENT B0 ;  /* 0x0000000000007941 */ /* 0x000fea0003800200 */
.L_x_7133:
[----:B-12---:R1:W2:Y:S01]  /*64b0*/  LDS R159, [R160+0x950] ;  /* 0x00095000a09f7984 */ /* 0x0062a20000000800 */
[----:B------:R-:W-:Y:S01]  /*64c0*/  BSSY.RECONVERGENT B0, `(.L_x_7135) ;  /* 0x0000006000007945 */ /* 0x000fe20003800200 */
[----:B0-----:R-:W-:Y:S02]  /*64d0*/  IADD3 R161, PT, PT, R22, 0xa0, RZ ;  /* 0x000000a016a17810 */ /* 0x001fe40007ffe0ff */
[----:B------:R-:W-:Y:S02]  /*64e0*/  LEA.HI R177, R177, R22, RZ, 0x1b ;  /* 0x00000016b1b17211 */ /* 0x000fe400078fd8ff */
[----:B------:R-:W-:Y:S01]  /*64f0*/  LEA R175, R175, UR27, 0x2 ;  /* 0x0000001bafaf7c11 */ /* 0x000fe2000f8e10ff */
[----:B------:R-:W-:Y:S06]  /*6500*/  @!P2 BRA `(.L_x_7136) ;  /* 0x000000000004a947 */ /* 0x000fec0003800000 */
[----:B--2---:R0:W-:Y:S02]  /*6510*/  REDG.E.ADD.F32.FTZ.RN.STRONG.GPU desc[UR24][R12.64+0x100], R159 ;  /* 0x0001009f0c0079a6 */ /* 0x0041e4000c12f318 */
.L_x_7136:
[----:B------:R-:W-:Y:S05]  /*6520*/  BSYNC.RECONVERGENT B0 ;  /* 0x0000000000007941 */ /* 0x000fea0003800200 */
.L_x_7135:
[----:B0-2---:R0:W2:Y:S01]  /*6530*/  LDS R159, [R175+0x9d0] ;  /* 0x0009d000af9f7984 */ /* 0x0050a20000000800 */
[----:B------:R-:W-:Y:S01]  /*6540*/  BSSY.RECONVERGENT B0, `(.L_x_7137) ;  /* 0x0000005000007945 */ /* 0x000fe20003800200 */
[----:B------:R-:W-:Y:S02]  /*6550*/  LEA.HI R161, R161, R22, RZ, 0x1b ;  /* 0x00000016a1a17211 */ /* 0x000fe400078fd8ff */
[----:B------:R-:W-:Y:S01]  /*6560*/  LEA R177, R177, UR27, 0x2 ;  /* 0x0000001bb1b17c11 */ /* 0x000fe2000f8e10ff */
[----:B------:R-:W-:Y:S06]  /*6570*/  @!P1 BRA `(.L_x_7138) ;  /* 0x0000000000049947 */ /* 0x000fec0003800000 */
[----:B--2---:R3:W-:Y:S02]  /*6580*/  REDG.E.ADD.F32.FTZ.RN.STRONG.GPU desc[UR24][R12.64+0x180], R159 ;  /* 0x0001809f0c0079a6 */ /* 0x0047e4000c12f318 */
.L_x_7138:
[----:B------:R-:W-:Y:S05]  /*6590*/  BSYNC.RECONVERGENT B0 ;  /* 0x0000000000007941 */ /* 0x000fea0003800200 */
.L_x_7137:
[----:B--23--:R2:W3:Y:S01]  /*65a0*/  LDS R159, [R177+0xa50] ;  /* 0x000a5000b19f7984 */ /* 0x00c4e20000000800 */
[----:B------:R-:W-:Y:S01]  /*65b0*/  BSSY.RECONVERGENT B0, `(.L_x_7139) ;  /* 0x0000004000007945 */ /* 0x000fe20003800200 */
[----:B------:R-:W-:-:S03]  /*65c0*/  LEA R156, R161, UR27, 0x2 ;  /* 0x0000001ba19c7c11 */ /* 0x000fc6000f8e10ff */
[----:B------:R-:W-:Y:S05]  /*65d0*/  @!P0 BRA `(.L_x_7140) ;  /* 0x0000000000048947 */ /* 0x000fea0003800000 */
[----:B---3--:R4:W-:Y:S02]  /*65e0*/  REDG.E.ADD.F32.FTZ.RN.STRONG.GPU desc[UR24][R12.64+0x200], R159 ;  /* 0x0002009f0c0079a6 */ /* 0x0089e4000c12f318 */
.L_x_7140:
[----:B------:R-:W-:Y:S05]  /*65f0*/  BSYNC.RECONVERGENT B0 ;  /* 0x0000000000007941 */ /* 0x000fea0003800200 */
.L_x_7139:
[----:B---34-:R3:W4:Y:S01]  /*6600*/  LDS R159, [R156+0xad0] ;  /* 0x000ad0009c9f7984 */ /* 0x0187220000000800 */
[----:B------:R-:W-:Y:S01]  /*6610*/  BSSY.RECONVERGENT B0, `(.L_x_7141) ;  /* 0x0000005000007945 */ /* 0x000fe20003800200 */
[C---:B------:R-:W-:Y:S02]  /*6620*/  IADD3 R161, PT, PT, R22.reuse, 0xc0, RZ ;  /* 0x000000c016a17810 */ /* 0x040fe40007ffe0ff */
[----:B0-----:R-:W-:Y:S01]  /*6630*/  IADD3 R175, PT, PT, R22, 0xe0, RZ ;  /* 0x000000e016af7810 */ /* 0x001fe20007ffe0ff */
[----:B------:R-:W-:Y:S06]  /*6640*/  @!P6 BRA `(.L_x_7142) ;  /* 0x000000000004e947 */ /* 0x000fec0003800000 */
[----:B----4-:R0:W-:Y:S02]  /*6650*/  REDG.E.ADD.F32.FTZ.RN.STRONG.GPU desc[UR24][R12.64+0x280], R159 ;  /* 0x0002809f0c0079a6 */ /* 0x0101e4000c12f318 */
.L_x_7142:
[----:B------:R-:W-:Y:S05]  /*6660*/  BSYNC.RECONVERGENT B0 ;  /* 0x0000000000007941 */ /* 0x000fea0003800200 */
.L_x_7141:
[----:B0---4-:R-:W-:Y:S01]  /*6670*/  IADD3 R159, PT, PT, R22, 0x100, RZ ;  /* 0x00000100169f7810 */ /* 0x011fe20007ffe0ff */
[----:B------:R-:W-:Y:S01]  /*6680*/  BSSY.RECONVERGENT B0, `(.L_x_7143) ;  /* 0x000000f000007945 */ /* 0x000fe20003800200 */
[-C--:B------:R-:W-:Y:S02]  /*6690*/  LEA.HI R161, R161, R22.reuse, RZ, 0x1b ;  /* 0x00000016a1a17211 */ /* 0x080fe400078fd8ff */
[-C--:B---3--:R-:W-:Y:S02]  /*66a0*/  LEA.HI R156, R159, R22.reuse, RZ, 0x1b ;  /* 0x000000169f9c7211 */ /* 0x088fe400078fd8ff */
        /* <DEDUP_REMOVED lines=12> */
.L_x_7144:
[----:B------:R-:W-:Y:S05]  /*6770*/  BSYNC.RECONVERGENT B0 ;  /* 0x0000000000007941 */ /* 0x000fea0003800200 */
.L_x_7143:
[----:B0-2---:R0:W2:Y:S01]  /*6780*/  LDS R159, [R175+0xbd0] ;  /* 0x000bd000af9f7984 */ /* 0x0050a20000000800 */
[----:B------:R-:W-:Y:S01]  /*6790*/  BSSY.RECONVERGENT B0, `(.L_x_7145) ;  /* 0x0000006000007945 */ /* 0x000fe20003800200 */
[----:B------:R-:W-:Y:S02]  /*67a0*/  IADD3 R161, PT, PT, R22, 0x140, RZ ;  /* 0x0000014016a17810 */ /* 0x000fe40007ffe0ff */
[----:B------:R-:W-:Y:S02]  /*67b0*/  LEA.HI R177, R177, R22, RZ, 0x1b ;  /* 0x00000016b1b17211 */ /* 0x000fe400078fd8ff */
[----:B------:R-:W-:Y:S01]  /*67c0*/  LEA R156, R156, UR27, 0x2 ;  /* 0x0000001b9c9c7c11 */ /* 0x000fe2000f8e10ff */
[----:B------:R-:W-:Y:S06]  /*67d0*/  @!P0 BRA `(.L_x_7146) ;  /* 0x0000000000048947 */ /* 0x000fec0003800000 */
[----:B--2---:R3:W-:Y:S02]  /*67e0*/  REDG.E.ADD.F32.FTZ.RN.STRONG.GPU desc[UR24][R12.64+0x380], R159 ;  /* 0x0003809f0c0079a6 */ /* 0x0047e4000c12f318 */
.L_x_7146:
[----:B------:R-:W-:Y:S05]  /*67f0*/  BSYNC.RECONVERGENT B0 ;  /* 0x0000000000007941 */ /* 0x000fea0003800200 */
.L_x_7145:
[----:B--23--:R2:W3:Y:S01]  /*6800*/  LDS R159, [R156+0xc50] ;  /* 0x000c50009c9f7984 */ /* 0x00c4e20000000800 */
[----:B------:R-:W-:Y:S01]  /*6810*/  BSSY.RECONVERGENT B0, `(.L_x_7147) ;  /* 0x0000005000007945 */ /* 0x000fe20003800200 */
[----:B------:R-:W-:Y:S02]  /*6820*/  LEA.HI R161, R161, R22, RZ, 0x1b ;  /* 0x00000016a1a17211 */ /* 0x000fe400078fd8ff */
[----:B------:R-:W-:Y:S01]  /*6830*/  LEA R177, R177, UR27, 0x2 ;  /* 0x0000001bb1b17c11 */ /* 0x000fe2000f8e10ff */
[----:B------:R-:W-:Y:S06]  /*6840*/  @!P1 BRA `(.L_x_7148) ;  /* 0x0000000000049947 */ /* 0x000fec0003800000 */
[----:B---3--:R4:W-:Y:S02]  /*6850*/  REDG.E.ADD.F32.FTZ.RN.STRONG.GPU desc[UR24][R12.64+0x400], R159 ;  /* 0x0004009f0c0079a6 */ /* 0x0089e4000c12f318 */
.L_x_7148:
[----:B------:R-:W-:Y:S05]  /*6860*/  BSYNC.RECONVERGENT B0 ;  /* 0x0000000000007941 */ /* 0x000fea0003800200 */
.L_x_7147:
[----:B---34-:R3:W4:Y:S01]  /*6870*/  LDS R159, [R177+0xcd0] ;  /* 0x000cd000b19f7984 */ /* 0x0187220000000800 */
[----:B------:R-:W-:Y:S01]  /*6880*/  BSSY.RECONVERGENT B0, `(.L_x_7149) ;  /* 0x0000004000007945 */ /* 0x000fe20003800200 */
[----:B--2---:R-:W-:-:S03]  /*6890*/  LEA R156, R161, UR27, 0x2 ;  /* 0x0000001ba19c7c11 */ /* 0x004fc6000f8e10ff */
[----:B------:R-:W-:Y:S05]  /*68a0*/  @!P2 BRA `(.L_x_7150) ;  /* 0x000000000004a947 */ /* 0x000fea0003800000 */
[----:B----4-:R2:W-:Y:S02]  /*68b0*/  REDG.E.ADD.F32.FTZ.RN.STRONG.GPU desc[UR24][R12.64+0x480], R159 ;  /* 0x0004809f0c0079a6 */ /* 0x0105e4000c12f318 */
.L_x_7150:
[----:B------:R-:W-:Y:S05]  /*68c0*/  BSYNC.RECONVERGENT B0 ;  /* 0x0000000000007941 */ /* 0x000fea0003800200 */
.L_x_7149:
[----:B--2-4-:R2:W4:Y:S01]  /*68d0*/  LDS R159, [R156+0xd50] ;  /* 0x000d50009c9f7984 */ /* 0x0145220000000800 */
[----:B------:R-:W-:Y:S01]  /*68e0*/  BSSY.RECONVERGENT B0, `(.L_x_7151) ;  /* 0x0000005000007945 */ /* 0x000fe20003800200 */
[C---:B------:R-:W-:Y:S02]  /*68f0*/  IADD3 R161, PT, PT, R22.reuse, 0x160, RZ ;  /* 0x0000016016a17810 */ /* 0x040fe40007ffe0ff */
[----:B0-----:R-:W-:Y:S01]  /*6900*/  IADD3 R175, PT, PT, R22, 0x180, RZ ;  /* 0x0000018016af7810 */ /* 0x001fe20007ffe0ff */
[----:B------:R-:W-:Y:S06]  /*6910*/  @!P3 BRA `(.L_x_7152) ;  /* 0x000000000004b947 */ /* 0x000fec0003800000 */
[----:B----4-:R0:W-:Y:S02]  /*6920*/  REDG.E.ADD.F32.FTZ.RN.STRONG.GPU desc[UR24][R12.64+0x500], R159 ;  /* 0x0005009f0c0079a6 */ /* 0x0101e4000c12f318 */
.L_x_7152:
[----:B------:R-:W-:Y:S05]  /*6930*/  BSYNC.RECONVERGENT B0 ;  /* 0x0000000000007941 */ /* 0x000fea0003800200 */
.L_x_7151:
[----:B0---4-:R-:W-:Y:S01]  /*6940*/  IADD3 R159, PT, PT, R22, 0x1a0, RZ ;  /* 0x000001a0169f7810 */ /* 0x011fe20007ffe0ff */
[----:B------:R-:W-:Y:S01]  /*6950*/  BSSY.RECONVERGENT B0, `(.L_x_7153) ;  /* 0x000000f000007945 */ /* 0x000fe20003800200 */
[-C--:B------:R-:W-:Y:S02]  /*6960*/  LEA.HI R161, R161, R22.reuse, RZ, 0x1b ;  /* 0x00000016a1a17211 */ /* 0x080fe400078fd8ff */
[-C--:B--2---:R-:W-:Y:S02]  /*6970*/  LEA.HI R156, R159, R22.reuse, RZ, 0x1b ;  /* 0x000000169f9c7211 */ /* 0x084fe400078fd8ff */
        /* <DEDUP_REMOVED lines=12> */
.L_x_7154:
[----:B------:R-:W-:Y:S05]  /*6a40*/  BSYNC.RECONVERGENT B0 ;  /* 0x0000000000007941 */ /* 0x000fea0003800200 */
.L_x_7153:
[----:B0-2---:R0:W2:Y:S01]  /*6a50*/  LDS R159, [R175+0xe50] ;  /* 0x000e5000af9f7984 */ /* 0x0050a20000000800 */
[----:B------:R-:W-:Y:S01]  /*6a60*/  BSSY.RECONVERGENT B0, `(.L_x_7155) ;  /* 0x0000006000007945 */ /* 0x000fe20003800200 */
[----:B------:R-:W-:Y:S02]  /*6a70*/  IADD3 R161, PT, PT, R22, 0x1e0, RZ ;  /* 0x000001e016a17810 */ /* 0x000fe40007ffe0ff */
[----:B------:R-:W-:Y:S02]  /*6a80*/  LEA.HI R177, R177, R22, RZ, 0x1b ;  /* 0x00000016b1b17211 */ /* 0x000fe400078fd8ff */
[----:B------:R-:W-:Y:S01]  /*6a90*/  LEA R156, R156, UR27, 0x2 ;  /* 0x0000001b9c9c7c11 */ /* 0x000fe2000f8e10ff */
[----:B------:R-:W-:Y:S06]  /*6aa0*/  @!P0 BRA `(.L_x_7156) ;  /* 0x0000000000048947 */ /* 0x000fec0003800000 */
[----:B--2---:R3:W-:Y:S02]  /*6ab0*/  REDG.E.ADD.F32.FTZ.RN.STRONG.GPU desc[UR24][R12.64+0x600], R159 ;  /* 0x0006009f0c0079a6 */ /* 0x0047e4000c12f318 */
.L_x_7156:
[----:B------:R-:W-:Y:S05]  /*6ac0*/  BSYNC.RECONVERGENT B0 ;  /* 0x0000000000007941 */ /* 0x000fea0003800200 */
.L_x_7155:
[----:B--23--:R2:W3:Y:S01]  /*6ad0*/  LDS R159, [R156+0xed0] ;  /* 0x000ed0009c9f7984 */ /* 0x00c4e20000000800 */
[----:B------:R-:W-:Y:S01]  /*6ae0*/  BSSY.RECONVERGENT B0, `(.L_x_7157) ;  /* 0x0000005000007945 */ /* 0x000fe20003800200 */
[----:B------:R-:W-:Y:S02]  /*6af0*/  LEA.HI R161, R161, R22, RZ, 0x1b ;  /* 0x00000016a1a17211 */ /* 0x000fe400078fd8ff */
[----:B------:R-:W-:Y:S01]  /*6b00*/  LEA R177, R177, UR27, 0x2 ;  /* 0x0000001bb1b17c11 */ /* 0x000fe2000f8e10ff */
[----:B------:R-:W-:Y:S06]  /*6b10*/  @!P1 BRA `(.L_x_7158) ;  /* 0x0000000000049947 */ /* 0x000fec0003800000 */
[----:B---3--:R4:W-:Y:S02]  /*6b20*/  REDG.E.ADD.F32.FTZ.RN.STRONG.GPU desc[UR24][R12.64+0x680], R159 ;  /* 0x0006809f0c0079a6 */ /* 0x0089e4000c12f318 */
.L_x_7158:
[----:B------:R-:W-:Y:S05]  /*6b30*/  BSYNC.RECONVERGENT B0 ;  /* 0x0000000000007941 */ /* 0x000fea0003800200 */
.L_x_7157:
[----:B---34-:R3:W4:Y:S01]  /*6b40*/  LDS R159, [R177+0xf50] ;  /* 0x000f5000b19f7984 */ /* 0x0187220000000800 */
[----:B------:R-:W-:Y:S01]  /*6b50*/  BSSY.RECONVERGENT B0, `(.L_x_7159) ;  /* 0x0000004000007945 */ /* 0x000fe20003800200 */
[----:B------:R-:W-:-:S03]  /*6b60*/  LEA R161, R161, UR27, 0x2 ;  /* 0x0000001ba1a17c11 */ /* 0x000fc6000f8e10ff */
[----:B------:R-:W-:Y:S05]  /*6b70*/  @!P2 BRA `(.L_x_7160) ;  /* 0x000000000004a947 */ /* 0x000fea0003800000 */
[----:B----4-:R4:W-:Y:S02]  /*6b80*/  REDG.E.ADD.F32.FTZ.RN.STRONG.GPU desc[UR24][R12.64+0x700], R159 ;  /* 0x0007009f0c0079a6 */ /* 0x0109e4000c12f318 */
.L_x_7160:
[----:B------:R-:W-:Y:S05]  /*6b90*/  BSYNC.RECONVERGENT B0 ;  /* 0x0000000000007941 */ /* 0x000fea0003800200 */
.L_x_7159:
[----:B----4-:R4:W0:Y:S01]  /*6ba0*/  LDS R159, [R161+0xfd0] ;  /* 0x000fd000a19f7984 */ /* 0x0108220000000800 */
[----:B------:R-:W-:Y:S04]  /*6bb0*/  BSSY.RECONVERGENT B0, `(.L_x_7161) ;  /* 0x0000003000007945 */ /* 0x000fe80003800200 */
[----:B------:R-:W-:Y:S05]  /*6bc0*/  @!P3 BRA `(.L_x_7162) ;  /* 0x000000000004b947 */ /* 0x000fea0003800000 */
[----:B0-----:R0:W-:Y:S02]  /*6bd0*/  REDG.E.ADD.F32.FTZ.RN.STRONG.GPU desc[UR24][R12.64+0x780], R159 ;  /* 0x0007809f0c0079a6 */ /* 0x0011e4000c12f318 */
.L_x_7162:
[----:B------:R-:W-:Y:S05]  /*6be0*/  BSYNC.RECONVERGENT B0 ;  /* 0x0000000000007941 */ /* 0x000fea0003800200 */
.L_x_7161:
[----:B0-----:R-:W0:Y:S01]  /*6bf0*/  SHFL.DOWN PT, R12, R15, 0x1, 0x1f ;  /* 0x08201f000f0c7f89 */ /* 0x001e2200000e0000 */
[----:B------:R-:W-:Y:S01]  /*6c00*/  ISETP.GT.AND P0, PT, R43, 0x1e, PT ;  /* 0x0000001e2b00780c */ /* 0x000fe20003f04270 */
[----:B------:R-:W-:Y:S01]  /*6c10*/  FMUL.FTZ R142, R142, R195 ;  /* 0x000000c38e8e7220 */ /* 0x000fe20000410000 */
[-C--:B--2---:R-:W-:Y:S01]  /*6c20*/  FMUL.FTZ R156, R138, R201.reuse ;  /* 0x000000c98a9c7220 */ /* 0x084fe20000410000 */
[----:B------:R-:W2:Y:S01]  /*6c30*/  SHFL.DOWN PT, R13, R14, 0x1, 0x1f ;  /* 0x08201f000e0d7f89 */ /* 0x000ea200000e0000 */
[----:B------:R-:W-:Y:S01]  /*6c40*/  FMUL.FTZ R138, R126, R201 ;  /* 0x000000c97e8a7220 */ /* 0x000fe20000410000 */
[----:B------:R-:W-:Y:S01]  /*6c50*/  FFMA.FTZ R145, R142, R100, R145 ;  /* 0x000000648e917223 */ /* 0x000fe20000010091 */
[----:B----4-:R-:W-:Y:S01]  /*6c60*/  FMUL.FTZ R161, R16, R167 ;  /* 0x000000a710a17220 */ /* 0x010fe20000410000 */
[----:B------:R-:W-:Y:S01]  /*6c70*/  FMUL.FTZ R16, R126, R215 ;  /* 0x000000d77e107220 */ /* 0x000fe20000410000 */
[----:B-1----:R-:W-:Y:S01]  /*6c80*/  FMUL.FTZ R160, R197, R138 ;  /* 0x0000008ac5a07220 */ /* 0x002fe20000410000 */
[----:B------:R-:W-:Y:S01]  /*6c90*/  FMUL.FTZ R150, R150, R183 ;  /* 0x000000b796967220 */ /* 0x000fe20000410000 */
        /* <DEDUP_REMOVED lines=12> */
[----:B------:R-:W-:Y:S01]  /*6d60*/  FFMA.FTZ R206, R61, R152, R206 ;  /* 0x000000983dce7223 */ /* 0x000fe200000100ce */
[----:B0-----:R-:W-:Y:S01]  /*6d70*/  @!P0 FADD.FTZ R15, R15, R12 ;  /* 0x0000000c0f0f8221 */ /* 0x001fe20000010000 */
[----:B------:R-:W-:Y:S01]  /*6d80*/  BSSY.RECONVERGENT B0, `(.L_x_7163) ;  /* 0x0000070000007945 */ /* 0x000fe20003800200 */
[----:B------:R-:W-:Y:S01]  /*6d90*/  FFMA.FTZ R147, R156, R102, R147 ;  /* 0x000000669c937223 */ /* 0x000fe20000010093 */
[----:B------:R-:W-:Y:S01]  /*6da0*/  FFMA.FTZ R143, R146, R98, R143 ;  /* 0x00000062928f7223 */ /* 0x000fe2000001008f */
[----:B--2---:R-:W-:Y:S01]  /*6db0*/  @!P0 FADD.FTZ R14, R14, R13 ;  /* 0x0000000d0e0e8221 */ /* 0x004fe20000010000 */
[----:B------:R-:W0:Y:S01]  /*6dc0*/  SHFL.DOWN PT, R12, R15, 0x2, 0x1f ;  /* 0x08401f000f0c7f89 */ /* 0x000e2200000e0000 */
[----:B------:R-:W-:Y:S01]  /*6dd0*/  ISETP.GT.AND P0, PT, R43, 0x1d, PT ;  /* 0x0000001d2b00780c */ /* 0x000fe20003f04270 */
[----:B------:R-:W-:Y:S01]  /*6de0*/  FADD.FTZ R121, R160, R121 ;  /* 0x00000079a0797221 */ /* 0x000fe20000010000 */
[----:B------:R-:W-:Y:S01]  /*6df0*/  FFMA.FTZ R141, R150, R96, R141 ;  /* 0x00000060968d7223 */ /* 0x000fe2000001008d */
[----:B------:R-:W1:Y:S01]  /*6e00*/  SHFL.DOWN PT, R13, R14, 0x2, 0x1f ;  /* 0x08401f000e0d7f89 */ /* 0x000e6200000e0000 */
[----:B------:R-:W-:Y:S01]  /*6e10*/  FFMA.FTZ R139, R152, R94, R139 ;  /* 0x0000005e988b7223 */ /* 0x000fe2000001008b */
[----:B------:R-:W-:Y:S01]  /*6e20*/  FADD.FTZ R133, R204, R133 ;  /* 0x00000085cc857221 */ /* 0x000fe20000010000 */
[----:B------:R-:W-:Y:S01]  /*6e30*/  FFMA.FTZ R151, R130, R106, R151 ;  /* 0x0000006a82977223 */ /* 0x000fe20000010097 */
[----:B------:R-:W-:Y:S01]  /*6e40*/  FADD.FTZ R135, R206, R135 ;  /* 0x00000087ce877221 */ /* 0x000fe20000010000 */
[----:B------:R-:W-:-:S05]  /*6e50*/  FFMA.FTZ R124, R161, R131, R124 ;  /* 0x00000083a17c7223 */ /* 0x000fca000001007c */
[----:B0-----:R-:W-:Y:S01]  /*6e60*/  @!P0 FADD.FTZ R15, R15, R12 ;  /* 0x0000000c0f0f8221 */ /* 0x001fe20000010000 */
[-C--:B------:R-:W-:Y:S01]  /*6e70*/  FMUL.FTZ R12, R126, R179.reuse ;  /* 0x000000b37e0c7220 */ /* 0x080fe20000410000 */
[----:B------:R-:W-:Y:S01]  /*6e80*/  FMUL.FTZ R179, R144, R179 ;  /* 0x000000b390b37220 */ /* 0x000fe20000410000 */
[----:B-1----:R-:W-:Y:S02]  /*6e90*/  @!P0 FADD.FTZ R14, R14, R13 ;  /* 0x0000000d0e0e8221 */ /* 0x002fe40000010000 */
[----:B------:R-:W0:Y:S01]  /*6ea0*/  SHFL.DOWN PT, R162, R15, 0x4, 0x1f ;  /* 0x08801f000fa27f89 */ /* 0x000e2200000e0000 */
[----:B------:R-:W-:Y:S01]  /*6eb0*/  ISETP.GT.AND P0, PT, R43, 0x1b, PT ;  /* 0x0000001b2b00780c */ /* 0x000fe20003f04270 */
[-C--:B------:R-:W-:Y:S01]  /*6ec0*/  FMUL.FTZ R13, R140, R188.reuse ;  /* 0x000000bc8c0d7220 */ /* 0x080fe20000410000 */
[C---:B------:R-:W-:Y:S01]  /*6ed0*/  FMUL.FTZ R140, R126.reuse, R195 ;  /* 0x000000c37e8c7220 */ /* 0x040fe20000410000 */
[----:B------:R-:W1:Y:S01]  /*6ee0*/  SHFL.DOWN PT, R159, R14, 0x4, 0x1f ;  /* 0x08801f000e9f7f89 */ /* 0x000e6200000e0000 */
[C---:B------:R-:W-:Y:S01]  /*6ef0*/  FMUL.FTZ R188, R126.reuse, R188 ;  /* 0x000000bc7ebc7220 */ /* 0x040fe20000410000 */
        /* <DEDUP_REMOVED lines=8> */
[-C--:B------:R-:W-:Y:S01]  /*6f80*/  FMUL.FTZ R13, R136, R3.reuse ;  /* 0x00000003880d7220 */ /* 0x080fe20000410000 */
[----:B------:R-:W-:Y:S01]  /*6f90*/  FADD.FTZ R117, R142, R117 ;  /* 0x000000758e757221 */ /* 0x000fe20000010000 */
[C---:B------:R-:W-:Y:S01]  /*6fa0*/  FMUL.FTZ R136, R126.reuse, R3 ;  /* 0x000000037e887220 */ /* 0x040fe20000410000 */
[----:B------:R-:W-:Y:S01]  /*6fb0*/  FMUL.FTZ R12, R126, R185 ;  /* 0x000000b97e0c7220 */ /* 0x000fe20000410000 */
[----:B------:R-:W-:Y:S01]  /*6fc0*/  FFMA.FTZ R140, R66, R179, R219 ;  /* 0x000000b3428c7223 */ /* 0x000fe200000100db */
[----:B------:R-:W-:Y:S01]  /*6fd0*/  FMUL.FTZ R3, R148, R185 ;  /* 0x000000b994037220 */ /* 0x000fe20000410000 */
[----:B------:R-:W-:Y:S01]  /*6fe0*/  FMUL.FTZ R193, R193, R136 ;  /* 0x00000088c1c17220 */ /* 0x000fe20000410000 */
[----:B------:R-:W-:Y:S01]  /*6ff0*/  FMUL.FTZ R223, R223, R12 ;  /* 0x0000000cdfdf7220 */ /* 0x000fe20000410000 */
[-C--:B------:R-:W-:Y:S01]  /*7000*/  FMUL.FTZ R12, R126, R207.reuse ;  /* 0x000000cf7e0c7220 */ /* 0x080fe20000410000 */
[----:B------:R-:W-:Y:S01]  /*7010*/  FMUL.FTZ R136, R134, R207 ;  /* 0x000000cf86887220 */ /* 0x000fe20000410000 */
[----:B0-----:R-:W-:Y:S01]  /*7020*/  @!P0 FADD.FTZ R15, R15, R162 ;  /* 0x000000a20f0f8221 */ /* 0x001fe20000010000 */
[----:B------:R-:W-:Y:S01]  /*7030*/  FADD.FTZ R129, R140, R129 ;  /* 0x000000818c817221 */ /* 0x000fe20000010000 */
[----:B------:R-:W-:Y:S01]  /*7040*/  FFMA.FTZ R134, R70, R13, R193 ;  /* 0x0000000d46867223 */ /* 0x000fe200000100c1 */
        /* <DEDUP_REMOVED lines=8> */
[----:B------:R-:W-:Y:S01]  /*70d0*/  FMUL.FTZ R134, R126, R167 ;  /* 0x000000a77e867220 */ /* 0x000fe20000410000 */
[----:B------:R-:W-:Y:S01]  /*70e0*/  FFMA.FTZ R112, R3, R93, R112 ;  /* 0x0000005d03707223 */ /* 0x000fe20000010070 */
[----:B------:R-:W-:Y:S01]  /*70f0*/  FFMA.FTZ R12, R64, R3, R223 ;  /* 0x00000003400c7223 */ /* 0x000fe200000100df */
[-C--:B------:R-:W-:Y:S01]  /*7100*/  FMUL.FTZ R3, R132, R211.reuse ;  /* 0x000000d384037220 */ /* 0x080fe20000410000 */
[----:B------:R-:W-:Y:S01]  /*7110*/  FMUL.FTZ R132, R126, R211 ;  /* 0x000000d37e847220 */ /* 0x000fe20000410000 */
[----:B------:R-:W-:Y:S01]  /*7120*/  FFMA.FTZ R118, R13, R99, R118 ;  /* 0x000000630d767223 */ /* 0x000fe20000010076 */
[-C--:B------:R-:W-:Y:S01]  /*7130*/  FMUL.FTZ R13, R154, R163.reuse ;  /* 0x000000a39a0d7220 */ /* 0x080fe20000410000 */
[----:B------:R-:W-:Y:S01]  /*7140*/  FMUL.FTZ R163, R126, R163 ;  /* 0x000000a37ea37220 */ /* 0x000fe20000410000 */
[----:B------:R-:W-:Y:S01]  /*7150*/  FMUL.FTZ R189, R189, R132 ;  /* 0x00000084bdbd7220 */ /* 0x000fe20000410000 */
[----:B------:R-:W-:Y:S01]  /*7160*/  FMUL.FTZ R132, R17, R166 ;  /* 0x000000a611847220 */ /* 0x000fe20000410000 */
[-C--:B------:R-:W-:Y:S01]  /*7170*/  FMUL.FTZ R17, R128, R171.reuse ;  /* 0x000000ab80117220 */ /* 0x080fe20000410000 */
[----:B------:R-:W-:Y:S01]  /*7180*/  FMUL.FTZ R128, R126, R171 ;  /* 0x000000ab7e807220 */ /* 0x000fe20000410000 */
[----:B------:R-:W-:Y:S01]  /*7190*/  FADD.FTZ R125, R12, R125 ;  /* 0x0000007d0c7d7221 */ /* 0x000fe20000010000 */
[----:B------:R-:W-:Y:S01]  /*71a0*/  FFMA.FTZ R120, R3, R103, R120 ;  /* 0x0000006703787223 */ /* 0x000fe20000010078 */
[----:B------:R-:W-:Y:S01]  /*71b0*/  FFMA.FTZ R12, R72, R3, R189 ;  /* 0x00000003480c7223 */ /* 0x000fe200000100bd */
[----:B------:R-:W-:Y:S01]  /*71c0*/  FMUL.FTZ R163, R2, R163 ;  /* 0x000000a302a37220 */ /* 0x000fe20000410000 */
[----:B------:R-:W-:Y:S01]  /*71d0*/  FMUL.FTZ R165, R165, R128 ;  /* 0x00000080a5a57220 */ /* 0x000fe20000410000 */
[----:B------:R-:W-:Y:S01]  /*71e0*/  FMUL.FTZ R157, R157, R134 ;  /* 0x000000869d9d7220 */ /* 0x000fe20000410000 */
[----:B0-----:R-:W-:Y:S01]  /*71f0*/  @!P0 FADD.FTZ R15, R15, R142 ;  /* 0x0000008e0f0f8221 */ /* 0x001fe20000010000 */
[----:B------:R-:W-:Y:S01]  /*7200*/  FADD.FTZ R111, R12, R111 ;  /* 0x0000006f0c6f7221 */ /* 0x000fe20000010000 */
[----:B------:R-:W-:Y:S01]  /*7210*/  FFMA.FTZ R138, R65, R146, R138 ;  /* 0x00000092418a7223 */ /* 0x000fe2000001008a */
[----:B------:R-:W-:Y:S01]  /*7220*/  FFMA.FTZ R12, R62, R13, R163 ;  /* 0x0000000d3e0c7223 */ /* 0x000fe200000100a3 */
[----:B-1----:R-:W-:Y:S01]  /*7230*/  @!P0 FADD.FTZ R14, R14, R159 ;  /* 0x0000009f0e0e8221 */ /* 0x002fe20000010000 */
[----:B------:R-:W0:Y:S01]  /*7240*/  SHFL.DOWN PT, R136, R15, 0x10, 0x1f ;  /* 0x0a001f000f887f89 */ /* 0x000e2200000e0000 */
[----:B------:R-:W-:Y:S01]  /*7250*/  ISETP.NE.AND P0, PT, R43, RZ, PT ;  /* 0x000000ff2b00720c */ /* 0x000fe20003f05270 */
[----:B------:R-:W-:Y:S01]  /*7260*/  FMUL.FTZ R159, R126, R166 ;  /* 0x000000a67e9f7220 */ /* 0x000fe20000410000 */
[----:B------:R-:W-:Y:S01]  /*7270*/  FFMA.FTZ R16, R74, R17, R165 ;  /* 0x000000114a107223 */ /* 0x000fe200000100a5 */
[----:B------:R-:W1:Y:S01]  /*7280*/  SHFL.DOWN PT, R167, R14, 0x10, 0x1f ;  /* 0x0a001f000ea77f89 */ /* 0x000e6200000e0000 */
[----:B------:R-:W-:Y:S01]  /*7290*/  FFMA.FTZ R126, R76, R161, R157 ;  /* 0x000000a14c7e7223 */ /* 0x000fe2000001009d */
[----:B------:R-:W-:Y:S01]  /*72a0*/  FMUL.FTZ R158, R158, R159 ;  /* 0x0000009f9e9e7220 */ /* 0x000fe20000410000 */
[----:B------:R-:W-:Y:S01]  /*72b0*/  FFMA.FTZ R114, R179, R95, R114 ;  /* 0x0000005fb3727223 */ /* 0x000fe20000010072 */
[----:B------:R-:W-:Y:S01]  /*72c0*/  FADD.FTZ R119, R144, R119 ;  /* 0x0000007790777221 */ /* 0x000fe20000010000 */
[----:B------:R-:W-:Y:S01]  /*72d0*/  FADD.FTZ R127, R138, R127 ;  /* 0x0000007f8a7f7221 */ /* 0x000fe20000010000 */
        /* <DEDUP_REMOVED lines=26> */
.L_x_7164:
[----:B------:R-:W-:Y:S05]  /*7480*/  BSYNC.RECONVERGENT B0 ;  /* 0x0000000000007941 */ /* 0x000fea0003800200 */
.L_x_7163:
[----:B------:R-:W-:-:S04]  /*7490*/  IADD3 R155, PT, PT, R155, 0x1, RZ ;  /* 0x000000019b9b7810 */ /* 0x000fc80007ffe0ff */
[----:B------:R-:W-:-:S13]  /*74a0*/  ISETP.GE.AND P0, PT, R155, UR43, PT ;  /* 0x0000002b9b007c0c */ /* 0x000fda000bf06270 */
[----:B------:R-:W-:Y:S05]  /*74b0*/  @!P0 BRA `(.L_x_7165) ;  /* 0xffffffcc00888947 */ /* 0x000fea000383ffff */
.L_x_7127:
[----:B------:R-:W-:Y:S01]  /*74c0*/  BAR.SYNC.DEFER_BLOCKING 0x0 ;  /* 0x0000000000007b1d */ /* 0x000fe20000010000 */
[----:B------:R-:W-:Y:S01]  /*74d0*/  UIADD3 UR20, UPT, UPT, -UR22, UR20, URZ ;  /* 0x0000001416147290 */ /* 0x000fe2000fffe1ff */
[----:B------:R-:W-:Y:S01]  /*74e0*/  HFMA2 R0, -RZ, RZ, 0, 0 ;  /* 0x00000000ff007431 */ /* 0x000fe200000001ff */
[----:B0-----:R-:W-:Y:S02]  /*74f0*/  CS2R R2, SRZ ;  /* 0x0000000000027805 */ /* 0x001fe4000001ff00 */
[----:B------:R-:W-:Y:S02]  /*7500*/  CS2R R6, SRZ ;  /* 0x0000000000067805 */ /* 0x000fe4000001ff00 */
[----:B------:R-:W-:Y:S02]  /*7510*/  CS2R R8, SRZ ;  /* 0x0000000000087805 */ /* 0x000fe4000001ff00 */
[----:B------:R-:W-:Y:S02]  /*7520*/  CS2R R10, SRZ ;  /* 0x00000000000a7805 */ /* 0x000fe4000001ff00 */
[----:B------:R-:W-:-:S02]  /*7530*/  ISETP.GE.AND P2, PT, R24, UR20, PT ;  /* 0x0000001418007c0c */ /* 0x000fc4000bf46270 */
[----:B------:R-:W-:Y:S02]  /*7540*/  CS2R R12, SRZ ;  /* 0x00000000000c7805 */ /* 0x000fe4000001ff00 */
        /* <DEDUP_REMOVED lines=37> */
[----:B------:R-:W-:Y:S02]  /*77a0*/  UIADD3 UR14, UP0, UPT, UR14, -0x800, URZ ;  /* 0xfffff8000e0e7890 */ /* 0x000fe4000ff1e0ff */
[----:B------:R-:W-:Y:S02]  /*77b0*/  UIADD3 UR18, UP1, UPT, UR18, -0x800, URZ ;  /* 0xfffff80012127890 */ /* 0x000fe4000ff3e0ff */
[----:B------:R-:W-:Y:S02]  /*77c0*/  UIADD3.X UR15, UPT, UPT, UR15, -0x1, URZ, UP0, !UPT ;  /* 0xffffffff0f0f7890 */ /* 0x000fe400087fe4ff */
[----:B------:R-:W-:Y:S02]  /*77d0*/  UISETP.GT.AND UP0, UPT, UR12, 0x1, UPT ;  /* 0x000000010c00788c */ /* 0x000fe4000bf04270 */
        /* <DEDUP_REMOVED lines=120> */
[----:B------:R-:W-:Y:S01]  /*7f60*/  STS [R60+0x18], R145 ;  /* 0x000018913c007388 */ /* 0x000fe20000000800 */
[----:B------:R-:W-:-:S03]  /*7f70*/  FADD.FTZ R20, R20, R127 ;  /* 0x0000007f14147221 */ /* 0x000fc60000010000 */
[----:B------:R-:W-:Y:S01]  /*7f80*/  @!P6 FMUL.FTZ R0, R3, -1.4426950216293334961 ;  /* 0xbfb8aa3b0300e820 */ /* 0x000fe20000410000 */
[----:B------:R-:W0:Y:S01]  /*7f90*/  @!P1 MUFU.RCP R12, R12 ;  /* 0x0000000c000c9308 */ /* 0x000e220000001000 */
[----:B-1----:R-:W-:Y:S01]  /*7fa0*/  @!P4 FMUL.FTZ R129, R129, R2 ;  /* 0x000000028181c220 */ /* 0x002fe20000410000 */
[----:B------:R-:W-:Y:S01]  /*7fb0*/  FSETP.GTU.FTZ.AND P4, PT, R9, 20, PT ;  /* 0x41a000000900780b */ /* 0x000fe20003f9c000 */
[----:B------:R-:W-:Y:S01]  /*7fc0*/  STS [R60+0x1c], R116 ;  /* 0x00001c743c007388 */ /* 0x000fe20000000800 */
[----:B------:R-:W-:Y:S01]  /*7fd0*/  @!P5 FMUL.FTZ R3, R7, -1.4426950216293334961 ;  /* 0xbfb8aa3b0703d820 */ /* 0x000fe20000410000 */
[----:B------:R-:W-:Y:S02]  /*7fe0*/  FADD.FTZ R20, R20, R129 ;  /* 0x0000008114147221 */ /* 0x000fe40000010000 */
[----:B------:R-:W-:Y:S01]  /*7ff0*/  @!P3 FMUL.FTZ R2, R5, -1.4426950216293334961 ;  /* 0xbfb8aa3b0502b820 */ /* 0x000fe20000410000 */
[----:B------:R-:W1:Y:S01]  /*8000*/  @!P0 MUFU.RCP R8, R8 ;  /* 0x0000000800088308 */ /* 0x000e620000001000 */
[----:B--2---:R-:W-:Y:S01]  /*8010*/  @!P2 FMUL.FTZ R121, R121, R10 ;  /* 0x0000000a7979a220 */ /* 0x004fe20000410000 */
[----:B------:R-:W-:Y:S01]  /*8020*/  FSETP.GTU.FTZ.AND P2, PT, R11, 20, PT ;  /* 0x41a000000b00780b */ /* 0x000fe20003f5c000 */
[----:B------:R-:W-:Y:S01]  /*8030*/  STS [R60+0x20], R147 ;  /* 0x000020933c007388 */ /* 0x000fe20000000800 */
[----:B------:R-:W-:-:S03]  /*8040*/  FADD.FTZ R20, R20, R117 ;  /* 0x0000007514147221 */ /* 0x000fc60000010000 */
[----:B------:R-:W-:Y:S01]  /*8050*/  STS [R60+0x24], R118 ;  /* 0x000024763c007388 */ /* 0x000fe20000000800 */
[----:B------:R-:W-:Y:S01]  /*8060*/  @!P4 FMUL.FTZ R4, R9, -1.4426950216293334961 ;  /* 0xbfb8aa3b0904c820 */ /* 0x000fe20000410000 */
[----:B0-----:R-:W-:Y:S01]  /*8070*/  @!P1 FMUL.FTZ R115, R115, R12 ;  /* 0x0000000c73739220 */ /* 0x001fe20000410000 */
[----:B------:R-:W-:Y:S01]  /*8080*/  FSETP.GTU.FTZ.AND P1, PT, R13, 20, PT ;  /* 0x41a000000d00780b */ /* 0x000fe20003f3c000 */
[----:B------:R-:W-:Y:S01]  /*8090*/  STS [R60+0x28], R149 ;  /* 0x000028953c007388 */ /* 0x000fe20000000800 */
[----:B------:R-:W-:Y:S01]  /*80a0*/  MOV R12, UR20 ;  /* 0x00000014000c7c02 */ /* 0x000fe20008000f00 */
[----:B------:R-:W0:Y:S01]  /*80b0*/  @!P6 MUFU.EX2 R0, R0 ;  /* 0x000000000000e308 */ /* 0x000e220000000800 */
[----:B------:R-:W-:Y:S01]  /*80c0*/  UIMAD.WIDE.U32 UR20, UR26, UR28, UR22 ;  /* 0x0000001c1a1472a5 */ /* 0x000fe2000f8e0016 */
[----:B------:R-:W-:Y:S01]  /*80d0*/  STS [R60+0x2c], R120 ;  /* 0x00002c783c007388 */ /* 0x000fe20000000800 */
[----:B------:R-:W-:Y:S01]  /*80e0*/  @!P2 FMUL.FTZ R5, R11, -1.4426950216293334961 ;  /* 0xbfb8aa3b0b05a820 */ /* 0x000fe20000410000 */
[----:B-1----:R-:W-:Y:S01]  /*80f0*/  @!P0 FMUL.FTZ R119, R119, R8 ;  /* 0x0000000877778220 */ /* 0x002fe20000410000 */
[----:B------:R-:W-:Y:S01]  /*8100*/  ISETP.NE.AND P0, PT, R22, RZ, PT ;  /* 0x000000ff1600720c */ /* 0x000fe20003f05270 */
[----:B------:R-:W-:Y:S01]  /*8110*/  STS [R60+0x30], R151 ;  /* 0x000030973c007388 */ /* 0x000fe20000000800 */
[----:B------:R-:W-:Y:S01]  /*8120*/  UIMAD UR21, UR26, UR29, UR21 ;  /* 0x0000001d1a1572a4 */ /* 0x000fe2000f8e0215 */
[----:B------:R-:W1:Y:S01]  /*8130*/  @!P3 MUFU.EX2 R2, R2 ;  /* 0x000000020002b308 */ /* 0x000e620000000800 */
[----:B------:R-:W2:Y:S01]  /*8140*/  LDCU.64 UR28, c[0x0][0x550] ;  /* 0x0000aa00ff1c77ac */ /* 0x000ea20008000a00 */
[----:B------:R-:W-:Y:S01]  /*8150*/  STS [R60+0x34], R122 ;  /* 0x0000347a3c007388 */ /* 0x000fe20000000800 */
[----:B------:R-:W-:Y:S01]  /*8160*/  @!P1 FMUL.FTZ R6, R13, -1.4426950216293334961 ;  /* 0xbfb8aa3b0d069820 */ /* 0x000fe20000410000 */
[----:B------:R-:W-:Y:S01]  /*8170*/  FADD.FTZ R20, R20, R119 ;  /* 0x0000007714147221 */ /* 0x000fe20000010000 */
[----:B------:R-:W-:Y:S01]  /*8180*/  UIMAD.WIDE.U32 UR20, UR6, UR30, UR20 ;  /* 0x0000001e061472a5 */ /* 0x000fe2000f8e0014 */
[----:B------:R-:W-:Y:S02]  /*8190*/  STS [R60+0x38], R153 ;  /* 0x000038993c007388 */ /* 0x000fe40000000800 */
[----:B------:R-:W3:Y:S01]  /*81a0*/  @!P4 MUFU.EX2 R4, R4 ;  /* 0x000000040004c308 */ /* 0x000ee20000000800 */
[----:B0-----:R-:W-:Y:S01]  /*81b0*/  @!P6 FADD.FTZ R0, R0, 1 ;  /* 0x3f8000000000e421 */ /* 0x001fe20000010000 */
[----:B------:R-:W-:Y:S01]  /*81c0*/  STS [R60+0x3c], R124 ;  /* 0x00003c7c3c007388 */ /* 0x000fe20000000800 */
[----:B------:R-:W-:-:S03]  /*81d0*/  NOP ;  /* 0x0000000000007918 */ /* 0x000fc60000000000 */
[----:B------:R-:W-:Y:S02]  /*81e0*/  LDS R7, [R44] ;  /* 0x000000002c077984 */ /* 0x000fe40000000800 */
[----:B------:R-:W0:Y:S01]  /*81f0*/  @!P5 MUFU.EX2 R3, R3 ;  /* 0x000000030003d308 */ /* 0x000e220000000800 */
[----:B-1----:R-:W-:Y:S01]  /*8200*/  @!P3 FADD.FTZ R2, R2, 1 ;  /* 0x3f8000000202b421 */ /* 0x002fe20000010000 */
[----:B------:R-:W-:Y:S01]  /*8210*/  UIMAD UR21, UR6, UR31, UR21 ;  /* 0x0000001f061572a4 */ /* 0x000fe2000f8e0215 */
[----:B------:R-:W-:Y:S01]  /*8220*/  LDS R9, [R45+0x80] ;  /* 0x000080002d097984 */ /* 0x000fe20000000800 */
[----:B------:R-:W1:Y:S01]  /*8230*/  LDCU.64 UR30, c[0x0][0x560] ;  /* 0x0000ac00ff1e77ac */ /* 0x000e620008000a00 */
[----:B------:R-:W-:Y:S02]  /*8240*/  FADD.FTZ R20, R20, R121 ;  /* 0x0000007914147221 */ /* 0x000fe40000010000 */
[----:B------:R-:W-:Y:S01]  /*8250*/  LDS R11, [R46+0x100] ;  /* 0x000100002e0b7984 */ /* 0x000fe20000000800 */
[----:B------:R-:W4:Y:S01]  /*8260*/  @!P2 MUFU.EX2 R5, R5 ;  /* 0x000000050005a308 */ /* 0x000f220000000800 */
[----:B---3--:R-:W-:Y:S01]  /*8270*/  @!P4 FADD.FTZ R4, R4, 1 ;  /* 0x3f8000000404c421 */ /* 0x008fe20000010000 */
[----:B------:R-:W-:Y:S01]  /*8280*/  FADD.FTZ R20, R20, R115 ;  /* 0x0000007314147221 */ /* 0x000fe20000010000 */
[----:B------:R-:W-:Y:S04]  /*8290*/  LDS R13, [R47+0x180] ;  /* 0x000180002f0d7984 */ /* 0x000fe80000000800 */
[----:B------:R-:W-:Y:S01]  /*82a0*/  LDS R15, [R48+0x200] ;  /* 0x00020000300f7984 */ /* 0x000fe20000000800 */
[----:B------:R-:W3:Y:S01]  /*82b0*/  @!P1 MUFU.EX2 R6, R6 ;  /* 0x0000000600069308 */ /* 0x000ee20000000800 */
[----:B0-----:R-:W-:-:S02]  /*82c0*/  @!P5 FADD.FTZ R3, R3, 1 ;  /* 0x3f8000000303d421 */ /* 0x001fc40000010000 */
[----:B------:R-:W-:Y:S04]  /*82d0*/  LDS R17, [R49+0x280] ;  /* 0x0002800031117984 */ /* 0x000fe80000000800 */
[----:B------:R-:W-:Y:S01]  /*82e0*/  LDS R43, [R50+0x300] ;  /* 0x00030000322b7984 */ /* 0x000fe20000000800 */
[----:B------:R-:W0:Y:S01]  /*82f0*/  @!P6 MUFU.RCP R0, R0 ;  /* 0x000000000000e308 */ /* 0x000e220000001000 */
[----:B----4-:R-:W-:Y:S02]  /*8300*/  @!P2 FADD.FTZ R5, R5, 1 ;  /* 0x3f8000000505a421 */ /* 0x010fe40000010000 */
[----:B------:R-:W-:Y:S04]  /*8310*/  LDS R61, [R51+0x380] ;  /* 0x00038000333d7984 */ /* 0x000fe80000000800 */
[----:B------:R-:W-:Y:S01]  /*8320*/  LDS R63, [R52+0x400] ;  /* 0x00040000343f7984 */ /* 0x000fe20000000800 */
[----:B------:R-:W4:Y:S01]  /*8330*/  @!P3 MUFU.RCP R2, R2 ;  /* 0x000000020002b308 */ /* 0x000f220000001000 */
[----:B---3--:R-:W-:-:S02]  /*8340*/  @!P1 FADD.FTZ R6, R6, 1 ;  /* 0x3f80000006069421 */ /* 0x008fc40000010000 */
[----:B------:R-:W-:Y:S04]  /*8350*/  LDS R65, [R53+0x480] ;  /* 0x0004800035417984 */ /* 0x000fe80000000800 */
[----:B------:R-:W-:Y:S01]  /*8360*/  LDS R67, [R54+0x500] ;  /* 0x0005000036437984 */ /* 0x000fe20000000800 */
[----:B------:R3:W5:Y:S01]  /*8370*/  @!P5 MUFU.RCP R8, R3 ;  /* 0x000000030008d308 */ /* 0x0007620000001000 */
[----:B0-----:R-:W-:Y:S02]  /*8380*/  @!P6 FMUL.FTZ R113, R113, R0 ;  /* 0x000000007171e220 */ /* 0x001fe40000410000 */
[----:B------:R-:W-:Y:S02]  /*8390*/  LDS R69, [R55+0x580] ;  /* 0x0005800037457984 */ /* 0x000fe40000000800 */
[----:B------:R-:W-:-:S02]  /*83a0*/  FADD.FTZ R20, R20, R113 ;  /* 0x0000007114147221 */ /* 0x000fc40000010000 */
[----:B------:R-:W-:Y:S01]  /*83b0*/  LDS R71, [R56+0x600] ;  /* 0x0006000038477984 */ /* 0x000fe20000000800 */
[----:B------:R-:W0:Y:S01]  /*83c0*/  @!P4 MUFU.RCP R4, R4 ;  /* 0x000000040004c308 */ /* 0x000e220000001000 */
[----:B----4-:R-:W-:Y:S01]  /*83d0*/  @!P3 FMUL.FTZ R111, R111, R2 ;  /* 0x000000026f6fb220 */ /* 0x010fe20000410000 */
[----:B------:R-:W-:Y:S01]  /*83e0*/  IADD3 R0, P3, PT, R24, UR20, RZ ;  /* 0x0000001418007c10 */ /* 0x000fe2000ff7e0ff */
[----:B------:R-:W-:Y:S02]  /*83f0*/  LDS R73, [R57+0x680] ;  /* 0x0006800039497984 */ /* 0x000fe40000000800 */
[----:B------:R-:W-:Y:S01]  /*8400*/  FADD.FTZ R20, R20, R111 ;  /* 0x0000006f14147221 */ /* 0x000fe20000010000 */
[----:B---3--:R-:W-:Y:S01]  /*8410*/  IADD3.X R3, PT, PT, RZ, UR21, RZ, P3, !PT ;  /* 0x00000015ff037c10 */ /* 0x008fe20009ffe4ff */
[----:B------:R-:W-:Y:S01]  /*8420*/  LDS R75, [R58+0x700] ;  /* 0x000700003a4b7984 */ /* 0x000fe20000000800 */
[----:B------:R-:W3:Y:S01]  /*8430*/  @!P2 MUFU.RCP R10, R5 ;  /* 0x00000005000aa308 */ /* 0x000ee20000001000 */
[----:B-----5:R-:W-:Y:S01]  /*8440*/  @!P5 FMUL.FTZ R109, R109, R8 ;  /* 0x000000086d6dd220 */ /* 0x020fe20000410000 */
[----:B--2---:R-:W-:Y:S01]  /*8450*/  LEA R2, P6, R0, UR28, 0x2 ;  /* 0x0000001c00027c11 */ /* 0x004fe2000f8c10ff */
[----:B------:R-:W-:Y:S01]  /*8460*/  LDS R77, [R59+0x780] ;  /* 0x000780003b4d7984 */ /* 0x000fe20000000800 */
[----:B------:R-:W2:Y:S01]  /*8470*/  LDCU.64 UR20, c[0x0][0x518] ;  /* 0x0000a300ff1477ac */ /* 0x000ea20008000a00 */
[----:B------:R-:W-:Y:S01]  /*8480*/  FADD.FTZ R20, R20, R109 ;  /* 0x0000006d14147221 */ /* 0x000fe20000010000 */
[----:B------:R-:W-:Y:S01]  /*8490*/  LEA.HI.X R3, R0, UR29, R3, 0x2, P6 ;  /* 0x0000001d00037c11 */ /* 0x000fe2000b0f1403 */
[----:B------:R-:W-:Y:S01]  /*84a0*/  @!P0 STS [UR27+0x840], R12 ;  /* 0x0008400cff008988 */ /* 0x000fe2000800081b */
[----:B------:R-:W4:Y:S01]  /*84b0*/  @!P1 MUFU.RCP R6, R6 ;  /* 0x0000000600069308 */ /* 0x000f220000001000 */
[----:B0-----:R-:W-:Y:S01]  /*84c0*/  @!P4 FMUL.FTZ R107, R107, R4 ;  /* 0x000000046b6bc220 */ /* 0x001fe20000410000 */
[----:B------:R-:W0:Y:S01]  /*84d0*/  LDCU.64 UR28, c[0x0][0x520] ;  /* 0x0000a400ff1c77ac */ /* 0x000e220008000a00 */
[----:B------:R-:W-:Y:S02]  /*84e0*/  BAR.SYNC.DEFER_BLOCKING 0x0 ;  /* 0x0000000000007b1d */ /* 0x000fe40000010000 */
[----:B------:R-:W-:Y:S01]  /*84f0*/  FADD.FTZ R20, R20, R107 ;  /* 0x0000006b14147221 */ /* 0x000fe20000010000 */
[----:B---3--:R-:W-:-:S04]  /*8500*/  @!P2 FMUL.FTZ R105, R105, R10 ;  /* 0x0000000a6969a220 */ /* 0x008fc80000410000 */
[----:B------:R-:W-:Y:S01]  /*8510*/  FADD.FTZ R20, R20, R105 ;  /* 0x0000006914147221 */ /* 0x000fe20000010000 */
[----:B--2---:R-:W-:Y:S01]  /*8520*/  UIMAD.WIDE.U32 UR22, UR26, UR20, UR22 ;  /* 0x000000141a1672a5 */ /* 0x004fe2000f8e0016 */
[----:B----4-:R-:W-:-:S03]  /*8530*/  @!P1 FMUL.FTZ R101, R101, R6 ;  /* 0x0000000665659220 */ /* 0x010fc60000410000 */
[----:B------:R-:W-:-:S03]  /*8540*/  UIMAD UR21, UR26, UR21, UR23 ;  /* 0x000000151a1572a4 */ /* 0x000fc6000f8e0217 */
[----:B------:R-:W-:Y:S01]  /*8550*/  UMOV UR20, UR22 ;  /* 0x0000001600147c82 */ /* 0x000fe20008000000 */
[----:B------:R-:W-:Y:S01]  /*8560*/  FADD.FTZ R20, R20, R101 ;  /* 0x0000006514147221 */ /* 0x000fe20000010000 */
[----:B0-----:R-:W-:Y:S01]  /*8570*/  UIMAD.WIDE.U32 UR20, UR6, UR28, UR20 ;  /* 0x0000001c061472a5 */ /* 0x001fe2000f8e0014 */
[----:B------:R-:W0:Y:S03]  /*8580*/  LDS R79, [UR27+0x840] ;  /* 0x0008401bff4f7984 */ /* 0x000e260008000800 */
[----:B------:R-:W-:Y:S01]  /*8590*/  UIMAD UR21, UR6, UR29, UR21 ;  /* 0x0000001d061572a4 */ /* 0x000fe2000f8e0215 */
[-C--:B0-----:R-:W-:Y:S02]  /*85a0*/  ISETP.GE.AND P2, PT, R24, R79.reuse, PT ;  /* 0x0000004f1800720c */ /* 0x081fe40003f46270 */
[-C--:B------:R-:W-:Y:S02]  /*85b0*/  ISETP.GE.AND P3, PT, R28, R79.reuse, PT ;  /* 0x0000004f1c00720c */ /* 0x080fe40003f66270 */
[----:B------:R-:W-:-:S02]  /*85c0*/  ISETP.GE.AND P4, PT, R29, R79, PT ;  /* 0x0000004f1d00720c */ /* 0x000fc40003f86270 */
        /* <DEDUP_REMOVED lines=67> */
[----:B0-----:R-:W-:Y:S02]  /*8a00*/  IADD3.X R3, PT, PT, RZ, UR21, RZ, P0, !PT ;  /* 0x00000015ff037c10 */ /* 0x001fe400087fe4ff */
        /* <DEDUP_REMOVED lines=39> */
.L_x_7094:
        /* <DEDUP_REMOVED lines=33> */
.L_x_7168:
[----:B------:R-:W-:Y:S05]  /*8e90*/  BSYNC.RECONVERGENT B0 ;  /* 0x0000000000007941 */ /* 0x000fea0003800200 */
.L_x_7167:
        /* <DEDUP_REMOVED lines=31> */
.L_x_7170:
[----:B------:R-:W-:Y:S05]  /*9090*/  BSYNC.RECONVERGENT B0 ;  /* 0x0000000000007941 */ /* 0x000fea0003800200 */
.L_x_7169:
        /* <DEDUP_REMOVED lines=14> */
[----:B------:R-:W-:Y:S01]  /*9180*/  UIMAD UR7, UR7, UR13, UR9 ;  /* 0x0000000d070772a4 */ /* 0x000fe2000f8e0209 */
[----:B------:R-:W-:Y:S02]  /*9190*/  UMOV UR6, 0x400 ;  /* 0x0000040000067882 */ /* 0x000fe40000000000 */
[----:B0-----:R-:W-:-:S12]  /*91a0*/  ULEA UR14, UR14, UR6, 0x18 ;  /* 0x000000060e0e7291 */ /* 0x001fd8000f8ec0ff */
.L_x_7172:
        /* <DEDUP_REMOVED lines=27> */
.L_x_7171:
[----:B------:R-:W-:Y:S05]  /*9360*/  EXIT ;  /* 0x000000000000794d */ /* 0x000fea0003800000 */
.L_x_7173:
        /* <DEDUP_REMOVED lines=9> */
.L_x_10483:


//--------------------- .text._Z25selective_scan_bwd_kernelI32Selective_Scan_bwd_kernel_traitsILi32ELi16ELb0ELb1ELb0ELb1ELb1EffEEv12SSMParamsBwd --------------------------
	.section	.text._Z25selective_scan_bwd_kernelI32Selective_Scan_bwd_kernel_traitsILi32ELi16ELb0ELb1ELb0ELb1ELb1EffEEv12SSMParamsBwd,"ax",@progbits
	.align	128
        .global         _Z25selective_scan_bwd_kernelI32Selective_Scan_bwd_kernel_traitsILi32ELi16ELb0ELb1ELb0ELb1ELb1EffEEv12SSMParamsBwd
        .type           _Z25selective_scan_bwd_kernelI32Selective_Scan_bwd_kernel_traitsILi32ELi16ELb0ELb1ELb0ELb1ELb1EffEEv12SSMParamsBwd,@function
        .size           _Z25selective_scan_bwd_kernelI32Selective_Scan_bwd_kernel_traitsILi32ELi16ELb0ELb1ELb0ELb1ELb1EffEEv12SSMParamsBwd,(.L_x_10484 - _Z25selective_scan_bwd_kernelI32Selective_Scan_bwd_kernel_traitsILi32ELi16ELb0ELb1ELb0ELb1ELb1EffEEv12SSMParamsBwd)
        .other          _Z25selective_scan_bwd_kernelI32Selective_Scan_bwd_kernel_traitsILi32ELi16ELb0ELb1ELb0ELb1ELb1EffEEv12SSMParamsBwd,@"STO_CUDA_ENTRY STV_DEFAULT"
_Z25selective_scan_bwd_kernelI32Selective_Scan_bwd_kernel_traitsILi32ELi16ELb0ELb1ELb0ELb1ELb1EffEEv12SSMParamsBwd:
.text._Z25selective_scan_bwd_kernelI32Selective_Scan_bwd_kernel_traitsILi32ELi16ELb0ELb1ELb0ELb1ELb1EffEEv12SSMParamsBwd:
        /* <DEDUP_REMOVED lines=35> */
[----:B------:R4:W3:Y:S01]  /*0230*/  F2I.FTZ.U32.TRUNC.NTZ R7, R6 ;  /* 0x0000000600077305 */ /* 0x0008e2000021f000 */
[----:B------:R-:W-:Y:S01]  /*0240*/  UIMAD.WIDE.U32 UR6, UR32, UR20, URZ ;  /* 0x00000014200672a5 */ /* 0x000fe2000f8e00ff */
[----:B------:R-:W-:Y:S01]  /*0250*/  HFMA2 R104, -RZ, RZ, 0, 0 ;  /* 0x00000000ff687431 */ /* 0x000fe200000001ff */
[----:B------:R-:W-:Y:S01]  /*0260*/  UIMAD UR5, UR32, UR17, UR5 ;  /* 0x00000011200572a4 */ /* 0x000fe2000f8e0205 */
[----:B------:R-:W-:Y:S01]  /*0270*/  MOV R102, RZ ;  /* 0x000000ff00667202 */ /* 0x000fe20000000f00 */
[----:B------:R-:W-:-:S02]  /*0280*/  UIMAD UR7, UR32, UR21, UR7 ;  /* 0x00000015200772a4 */ /* 0x000fc4000f8e0207 */
[----:B------:R-:W-:Y:S01]  /*0290*/  UIMAD.WIDE.U32 UR8, UR12, UR18, UR4 ;  /* 0x000000120c0872a5 */ /* 0x000fe2000f8e0004 */
[----:B0-----:R-:W0:Y:S01]  /*02a0*/  LDC.64 R4, c[0x0][0x3c8] ;  /* 0x0000f200ff047b82 */ /* 0x001e220000000a00 */
[----:B----4-:R-:W-:Y:S01]  /*02b0*/  HFMA2 R6, -RZ, RZ, 0, 0 ;  /* 0x00000000ff067431 */ /* 0x010fe200000001ff */
[----:B------:R-:W-:Y:S02]  /*02c0*/  UIMAD.WIDE.U32 UR10, UR12, UR22, UR6 ;  /* 0x000000160c0a72a5 */ /* 0x000fe4000f8e0006 */
[----:B-1----:R-:W-:Y:S02]  /*02d0*/  ULEA UR18, UR13, 0xfffffe00, 0x9 ;  /* 0xfffffe000d127891 */ /* 0x002fe4000f8e48ff */
[----:B--2---:R-:W-:Y:S01]  /*02e0*/  UISETP.NE.U32.AND UP0, UPT, UR24, URZ, UPT ;  /* 0x000000ff1800728c */ /* 0x004fe2000bf05070 */
[----:B---3--:R-:W-:Y:S01]  /*02f0*/  IADD3 R2, PT, PT, RZ, -R7, RZ ;  /* 0x80000007ff027210 */ /* 0x008fe20007ffe0ff */
[----:B------:R-:W1:Y:S04]  /*0300*/  LDCU.128 UR4, c[0x0][0x460] ;  /* 0x00008c00ff0477ac */ /* 0x000e680008000c00 */
[----:B------:R-:W-:Y:S01]  /*0310*/  IMAD R3, R2, R9, RZ ;  /* 0x0000000902037224 */ /* 0x000fe200078e02ff */
[----:B------:R-:W-:-:S02]  /*0320*/  UIADD3 UR8, UP1, UPT, UR18, UR8, URZ ;  /* 0x0000000812087290 */ /* 0x000fc4000ff3e0ff */
[----:B------:R-:W-:Y:S01]  /*0330*/  UISETP.NE.AND.EX UP0, UPT, UR25, URZ, UPT, UP0 ;  /* 0x000000ff1900728c */ /* 0x000fe2000bf05300 */
[----:B------:R-:W-:Y:S01]  /*0340*/  IMAD.HI.U32 R6, R7, R3, R6 ;  /* 0x0000000307067227 */ /* 0x000fe200078e0006 */
[----:B------:R-:W-:Y:S02]  /*0350*/  UIMAD UR21, UR12, UR19, UR9 ;  /* 0x000000130c1572a4 */ /* 0x000fe4000f8e0209 */
[----:B------:R-:W-:Y:S02]  /*0360*/  USHF.R.S32.HI UR19, URZ, 0x1f, UR18 ;  /* 0x0000001fff137899 */ /* 0x000fe40008011412 */
[----:B------:R-:W-:Y:S01]  /*0370*/  UIADD3 UR10, UP3, UPT, UR18, UR10, URZ ;  /* 0x0000000a120a7290 */ /* 0x000fe2000ff7e0ff */
[----:B------:R-:W-:Y:S01]  /*0380*/  IMAD.HI.U32 R105, R6, R0, RZ ;  /* 0x0000000006697227 */ /* 0x000fe200078e00ff */
[----:B------:R-:W-:Y:S01]  /*0390*/  UIADD3.X UR21, UPT, UPT, UR19, UR21, URZ, UP1, !UPT ;  /* 0x0000001513157290 */ /* 0x000fe20008ffe4ff */
[----:B------:R-:W2:Y:S01]  /*03a0*/  LDC.64 R6, c[0x0][0x448] ;  /* 0x00011200ff067b82 */ /* 0x000ea20000000a00 */
[----:B------:R-:W3:Y:S02]  /*03b0*/  LDCU.64 UR24, c[0x0][0x4a0] ;  /* 0x00009400ff1877ac */ /* 0x000ee40008000a00 */
[----:B------:R-:W-:Y:S01]  /*03c0*/  IADD3 R2, PT, PT, -R105, RZ, RZ ;  /* 0x000000ff69027210 */ /* 0x000fe20007ffe1ff */
[----:B-1----:R-:W-:-:S02]  /*03d0*/  ULEA UR20, UP2, UR8, UR4, 0x2 ;  /* 0x0000000408147291 */ /* 0x002fc4000f8410ff */
[----:B------:R-:W-:Y:S02]  /*03e0*/  UIMAD UR23, UR12, UR23, UR11 ;  /* 0x000000170c1772a4 */ /* 0x000fe4000f8e020b */
[C---:B------:R-:W-:Y:S01]  /*03f0*/  IMAD R0, R9.reuse, R2, R0 ;  /* 0x0000000209007224 */ /* 0x040fe200078e0200 */
[----:B------:R-:W1:Y:S04]  /*0400*/  LDCU.64 UR16, c[0x0][0x3b0] ;  /* 0x00007600ff1077ac */ /* 0x000e680008000a00 */
[----:B------:R-:W-:Y:S01]  /*0410*/  ISETP.GT.U32.AND P1, PT, R9, R0, PT ;  /* 0x000000000900720c */ /* 0x000fe20003f24070 */
[----:B------:R-:W-:Y:S01]  /*0420*/  ULEA.HI.X UR21, UR8, UR5, UR21, 0x2, UP2 ;  /* 0x0000000508157291 */ /* 0x000fe200090f1415 */
[----:B------:R-:W4:Y:S01]  /*0430*/  @UP0 LDCU UR8, c[0x0][0x384] ;  /* 0x00007080ff0807ac */ /* 0x000f220008000800 */
[----:B------:R-:W-:-:S02]  /*0440*/  ULEA UR22, UP4, UR10, UR6, 0x2 ;  /* 0x000000060a167291 */ /* 0x000fc4000f8810ff */
[----:B------:R-:W-:Y:S02]  /*0450*/  UIADD3.X UR23, UPT, UPT, UR19, UR23, URZ, UP3, !UPT ;  /* 0x0000001713177290 */ /* 0x000fe40009ffe4ff */
[----:B------:R-:W-:-:S06]  /*0460*/  UIMAD.WIDE.U32 UR4, UR32, UR14, URZ ;  /* 0x0000000e200472a5 */ /* 0x000fcc000f8e00ff */
[-C--:B------:R-:W-:Y:S01]  /*0470*/  @!P1 IADD3 R0, PT, PT, R0, -R9.reuse, RZ ;  /* 0x8000000900009210 */ /* 0x080fe20007ffe0ff */
[----:B------:R-:W-:Y:S01]  /*0480*/  ULEA.HI.X UR23, UR10, UR7, UR23, 0x2, UP4 ;  /* 0x000000070a177291 */ /* 0x000fe2000a0f1417 */
[----:B------:R-:W-:Y:S01]  /*0490*/  @!P1 IADD3 R105, PT, PT, R105, 0x1, RZ ;  /* 0x0000000169699810 */ /* 0x000fe20007ffe0ff */
[----:B------:R-:W0:Y:S01]  /*04a0*/  LDCU.64 UR10, c[0x0][0x528] ;  /* 0x0000a500ff0a77ac */ /* 0x000e220008000a00 */
[----:B------:R-:W-:Y:S02]  /*04b0*/  ISETP.GE.U32.AND P0, PT, R0, R9, PT ;  /* 0x000000090000720c */ /* 0x000fe40003f06070 */
[C---:B------:R-:W-:Y:S01]  /*04c0*/  LOP3.LUT R0, R8.reuse, UR12, RZ, 0x3c, !PT ;  /* 0x0000000c08007c12 */ /* 0x040fe2000f8e3cff */
[----:B------:R-:W2:Y:S01]  /*04d0*/  @UP0 LDCU UR9, c[0x0][0x38c] ;  /* 0x00007180ff0907ac */ /* 0x000ea20008000800 */
[----:B------:R-:W-:Y:S02]  /*04e0*/  ISETP.NE.AND P1, PT, R8, RZ, PT ;  /* 0x000000ff0800720c */ /* 0x000fe40003f25270 */
[----:B------:R-:W-:Y:S01]  /*04f0*/  ISETP.GE.AND P2, PT, R0, RZ, PT ;  /* 0x000000ff0000720c */ /* 0x000fe20003f46270 */
[----:B------:R-:W-:Y:S01]  /*0500*/  UIMAD UR5, UR32, UR15, UR5 ;  /* 0x0000000f200572a4 */ /* 0x000fe2000f8e0205 */
[----:B------:R-:W2:Y:S05]  /*0510*/  @UP0 LDCU.64 UR14, c[0x0][0x480] ;  /* 0x00009000ff0e07ac */ /* 0x000eaa0008000a00 */
[----:B------:R-:W-:Y:S01]  /*0520*/  @P0 IADD3 R105, PT, PT, R105, 0x1, RZ ;  /* 0x0000000169690810 */ /* 0x000fe20007ffe0ff */
[----:B---3--:R-:W-:-:S02]  /*0530*/  UIMAD.WIDE.U32 UR4, UR12, UR24, UR4 ;  /* 0x000000180c0472a5 */ /* 0x008fc4000f8e0004 */
[----:B-1----:R-:W-:Y:S02]  /*0540*/  UIMAD.WIDE.U32 UR6, UR32, UR16, URZ ;  /* 0x00000010200672a5 */ /* 0x002fe4000f8e00ff */
        /* <DEDUP_REMOVED lines=10> */
[----:B------:R-:W-:Y:S01]  /*05f0*/  ULEA UR24, UP1, UR4, UR10, 0x2 ;  /* 0x0000000a04187291 */ /* 0x000fe2000f8210ff */
[C---:B------:R-:W-:Y:S01]  /*0600*/  IMAD.WIDE.U32 R2, R105.reuse, R4, UR6 ;  /* 0x0000000669027e25 */ /* 0x040fe2000f8e0004 */
[----:B--2---:R-:W-:Y:S02]  /*0610*/  @UP0 UIMAD UR6, UR5, UR9, URZ ;  /* 0x00000009050602a4 */ /* 0x004fe4000f8e02ff */
        /* <DEDUP_REMOVED lines=46> */
.L_x_7247:
        /* <DEDUP_REMOVED lines=43> */
[----:B------:R-:W3:Y:S01]  /*0bb0*/  @!P0 LDG.E R15, desc[UR28][R6.64+0x380] ;  /* 0x0003801c060f8981 */ /* 0x000ee2000c1e1900 */
[----:B------:R-:W-:Y:S02]  /*0bc0*/  ISETP.GE.AND P0, PT, R90, UR33, PT ;  /* 0x000000215a007c0c */ /* 0x000fe4000bf06270 */
[----:B------:R-:W-:Y:S01]  /*0bd0*/  ISETP.GE.AND P6, PT, R89, UR33, PT ;  /* 0x0000002159007c0c */ /* 0x000fe2000bfc6270 */
[----:B------:R-:W3:Y:S01]  /*0be0*/  @!P2 LDG.E R8, desc[UR28][R6.64+0x100] ;  /* 0x0001001c0608a981 */ /* 0x000ee2000c1e1900 */
[----:B------:R-:W-:-:S02]  /*0bf0*/  P2R R119, PR, RZ, 0x1 ;  /* 0x00000001ff777803 */ /* 0x000fc40000000000 */
[----:B------:R-:W-:Y:S01]  /*0c00*/  ISETP.GE.AND P5, PT, R88, UR33, PT ;  /* 0x0000002158007c0c */ /* 0x000fe2000bfa6270 */
[----:B------:R-:W3:Y:S01]  /*0c10*/  @!P4 LDG.E R13, desc[UR28][R6.64+0x280] ;  /* 0x0002801c060dc981 */ /* 0x000ee2000c1e1900 */
[----:B------:R-:W-:Y:S02]  /*0c20*/  ISETP.GE.AND P1, PT, R86, UR33, PT ;  /* 0x0000002156007c0c */ /* 0x000fe4000bf26270 */
[----:B------:R-:W-:Y:S01]  /*0c30*/  ISETP.GE.AND P2, PT, R85, UR33, PT ;  /* 0x0000002155007c0c */ /* 0x000fe2000bf46270 */
[----:B------:R-:W3:Y:S04]  /*0c40*/  @!P3 LDG.E R12, desc[UR28][R6.64+0x300] ;  /* 0x0003001c060cb981 */ /* 0x000ee8000c1e1900 */
[----:B------:R-:W3:Y:S01]  /*0c50*/  @!P0 LDG.E R14, desc[UR28][R6.64+0x400] ;  /* 0x0004001c060e8981 */ /* 0x000ee2000c1e1900 */
[----:B------:R-:W-:-:S02]  /*0c60*/  ISETP.GE.AND P0, PT, R87, UR33, PT ;  /* 0x0000002157007c0c */ /* 0x000fc4000bf06270 */
[----:B------:R-:W-:Y:S01]  /*0c70*/  ISETP.GE.AND P3, PT, R84, UR33, PT ;  /* 0x0000002154007c0c */ /* 0x000fe2000bf66270 */
[----:B------:R-:W3:Y:S01]  /*0c80*/  @!P6 LDG.E R17, desc[UR28][R6.64+0x480] ;  /* 0x0004801c0611e981 */ /* 0x000ee2000c1e1900 */
[----:B------:R-:W-:-:S03]  /*0c90*/  ISETP.GE.AND P4, PT, R83, UR33, PT ;  /* 0x0000002153007c0c */ /* 0x000fc6000bf86270 */
[----:B------:R-:W3:Y:S04]  /*0ca0*/  @!P5 LDG.E R16, desc[UR28][R6.64+0x500] ;  /* 0x0005001c0610d981 */ /* 0x000ee8000c1e1900 */
[----:B------:R-:W3:Y:S04]  /*0cb0*/  @!P1 LDG.E R18, desc[UR28][R6.64+0x600] ;  /* 0x0006001c06129981 */ /* 0x000ee8000c1e1900 */
[----:B------:R-:W3:Y:S04]  /*0cc0*/  @!P0 LDG.E R19, desc[UR28][R6.64+0x580] ;  /* 0x0005801c06138981 */ /* 0x000ee8000c1e1900 */
[----:B------:R-:W3:Y:S04]  /*0cd0*/  @!P2 LDG.E R21, desc[UR28][R6.64+0x680] ;  /* 0x0006801c0615a981 */ /* 0x000ee8000c1e1900 */
[----:B------:R-:W3:Y:S04]  /*0ce0*/  @!P3 LDG.E R20, desc[UR28][R6.64+0x700] ;  /* 0x0007001c0614b981 */ /* 0x000ee8000c1e1900 */
[----:B------:R0:W3:Y:S01]  /*0cf0*/  @!P4 LDG.E R23, desc[UR28][R6.64+0x780] ;  /* 0x0007801c0617c981 */ /* 0x0000e2000c1e1900 */
[----:B------:R-:W0:Y:S01]  /*0d00*/  S2R R82, SR_LANEID ;  /* 0x0000000000527919 */ /* 0x000e220000000000 */
[----:B------:R-:W1:Y:S01]  /*0d10*/  S2UR UR7, SR_CgaCtaId ;  /* 0x00000000000779c3 */ /* 0x000e620000008800 */
[----:B------:R-:W-:Y:S01]  /*0d20*/  UMOV UR26, 0x400 ;  /* 0x00000400001a7882 */ /* 0x000fe20000000000 */
[----:B------:R-:W-:-:S02]  /*0d30*/  P2R R22, PR, RZ, 0x40 ;  /* 0x00000040ff167803 */ /* 0x000fc40000000000 */
[----:B------:R-:W-:Y:S02]  /*0d40*/  P2R R37, PR, RZ, 0x40 ;  /* 0x00000040ff257803 */ /* 0x000fe40000000000 */
[----:B------:R-:W-:-:S04]  /*0d50*/  ISETP.NE.AND P6, PT, R119, RZ, PT ;  /* 0x000000ff7700720c */ /* 0x000fc80003fc5270 */
[----:B------:R-:W-:Y:S02]  /*0d60*/  P2R R36, PR, RZ, 0x40 ;  /* 0x00000040ff247803 */ /* 0x000fe40000000000 */
[----:B------:R-:W-:Y:S01]  /*0d70*/  ISETP.NE.AND P6, PT, R118, RZ, PT ;  /* 0x000000ff7600720c */ /* 0x000fe20003fc5270 */
[----:B-1----:R-:W-:Y:S01]  /*0d80*/  ULEA UR26, UR7, UR26, 0x18 ;  /* 0x0000001a071a7291 */ /* 0x002fe2000f8ec0ff */
[C---:B0-----:R-:W-:Y:S02]  /*0d90*/  IADD3 R7, PT, PT, R82.reuse, 0x80, RZ ;  /* 0x0000008052077810 */ /* 0x041fe40007ffe0ff */
[C---:B------:R-:W-:Y:S02]  /*0da0*/  IADD3 R25, PT, PT, R82.reuse, 0x20, RZ ;  /* 0x0000002052197810 */ /* 0x040fe40007ffe0ff */
[----:B------:R-:W-:Y:S02]  /*0db0*/  IADD3 R27, PT, PT, R82, 0x40, RZ ;  /* 0x00000040521b7810 */ /* 0x000fe40007ffe0ff */
[----:B------:R-:W-:-:S02]  /*0dc0*/  LEA.HI.SX32 R7, R7, R82, 0x1b ;  /* 0x0000005207077211 */ /* 0x000fc400078fdaff */
[C---:B------:R-:W-:Y:S02]  /*0dd0*/  IADD3 R29, PT, PT, R82.reuse, 0x60, RZ ;  /* 0x00000060521d7810 */ /* 0x040fe40007ffe0ff */
[CC--:B------:R-:W-:Y:S02]  /*0de0*/  LEA.HI.SX32 R81, R82.reuse, R82.reuse, 0x1b ;  /* 0x0000005252517211 */ /* 0x0c0fe400078fdaff */
[----:B------:R-:W-:Y:S02]  /*0df0*/  IADD3 R31, PT, PT, R82, 0xa0, RZ ;  /* 0x000000a0521f7810 */ /* 0x000fe40007ffe0ff */
[-C--:B------:R-:W-:Y:S02]  /*0e00*/  LEA.HI.SX32 R25, R25, R82.reuse, 0x1b ;  /* 0x0000005219197211 */ /* 0x080fe400078fdaff */
[----:B------:R-:W-:Y:S02]  /*0e10*/  LEA.HI.SX32 R27, R27, R82, 0x1b ;  /* 0x000000521b1b7211 */ /* 0x000fe400078fdaff */
[----:B------:R-:W-:-:S02]  /*0e20*/  LEA R77, R7, UR26, 0x2 ;  /* 0x0000001a074d7c11 */ /* 0x000fc4000f8e10ff */
[-C--:B------:R-:W-:Y:S02]  /*0e30*/  LEA.HI.SX32 R29, R29, R82.reuse, 0x1b ;  /* 0x000000521d1d7211 */ /* 0x080fe400078fdaff */
[----:B------:R-:W-:Y:S02]  /*0e40*/  IADD3 R7, PT, PT, R82, 0xc0, RZ ;  /* 0x000000c052077810 */ /* 0x000fe40007ffe0ff */
[----:B------:R-:W-:Y:S02]  /*0e50*/  LEA R81, R81, UR26, 0x2 ;  /* 0x0000001a51517c11 */ /* 0x000fe4000f8e10ff */
[----:B------:R-:W-:Y:S02]  /*0e60*/  LEA.HI.SX32 R31, R31, R82, 0x1b ;  /* 0x000000521f1f7211 */ /* 0x000fe400078fdaff */
[----:B------:R-:W-:Y:S02]  /*0e70*/  LEA R80, R25, UR26, 0x2 ;  /* 0x0000001a19507c11 */ /* 0x000fe4000f8e10ff */
[----:B------:R-:W-:-:S02]  /*0e80*/  LEA R79, R27, UR26, 0x2 ;  /* 0x0000001a1b4f7c11 */ /* 0x000fc4000f8e10ff */
[----:B------:R-:W-:Y:S02]  /*0e90*/  LEA R78, R29, UR26, 0x2 ;  /* 0x0000001a1d4e7c11 */ /* 0x000fe4000f8e10ff */
[C---:B------:R-:W-:Y:S02]  /*0ea0*/  IADD3 R25, PT, PT, R82.reuse, 0xe0, RZ ;  /* 0x000000e052197810 */ /* 0x040fe40007ffe0ff */
[----:B------:R-:W-:Y:S02]  /*0eb0*/  LEA.HI.SX32 R7, R7, R82, 0x1b ;  /* 0x0000005207077211 */ /* 0x000fe400078fdaff */
[----:B------:R-:W-:Y:S02]  /*0ec0*/  LEA R76, R31, UR26, 0x2 ;  /* 0x0000001a1f4c7c11 */ /* 0x000fe4000f8e10ff */
[C---:B------:R-:W-:Y:S02]  /*0ed0*/  IADD3 R27, PT, PT, R82.reuse, 0x100, RZ ;  /* 0x00000100521b7810 */ /* 0x040fe40007ffe0ff */
[----:B------:R-:W-:-:S02]  /*0ee0*/  IADD3 R29, PT, PT, R82, 0x120, RZ ;  /* 0x00000120521d7810 */ /* 0x000fc40007ffe0ff */
[C---:B------:R-:W-:Y:S02]  /*0ef0*/  IADD3 R31, PT, PT, R82.reuse, 0x140, RZ ;  /* 0x00000140521f7810 */ /* 0x040fe40007ffe0ff */
[----:B------:R-:W-:Y:S02]  /*0f00*/  LEA.HI.SX32 R25, R25, R82, 0x1b ;  /* 0x0000005219197211 */ /* 0x000fe400078fdaff */
[----:B------:R-:W-:Y:S02]  /*0f10*/  LEA R75, R7, UR26, 0x2 ;  /* 0x0000001a074b7c11 */ /* 0x000fe4000f8e10ff */
[----:B------:R-:W-:Y:S02]  /*0f20*/  P2R R35, PR, RZ, 0x40 ;  /* 0x00000040ff237803 */ /* 0x000fe40000000000 */
[----:B------:R-:W-:Y:S02]  /*0f30*/  IADD3 R7, PT, PT, R82, 0x160, RZ ;  /* 0x0000016052077810 */ /* 0x000fe40007ffe0ff */
[----:B------:R-:W-:-:S02]  /*0f40*/  ISETP.NE.AND P6, PT, R117, RZ, PT ;  /* 0x000000ff7500720c */ /* 0x000fc40003fc5270 */
[-C--:B------:R-:W-:Y:S02]  /*0f50*/  LEA.HI.SX32 R27, R27, R82.reuse, 0x1b ;  /* 0x000000521b1b7211 */ /* 0x080fe400078fdaff */
[-C--:B------:R-:W-:Y:S02]  /*0f60*/  LEA.HI.SX32 R29, R29, R82.reuse, 0x1b ;  /* 0x000000521d1d7211 */ /* 0x080fe400078fdaff */
[-C--:B------:R-:W-:Y:S02]  /*0f70*/  LEA.HI.SX32 R31, R31, R82.reuse, 0x1b ;  /* 0x000000521f1f7211 */ /* 0x080fe400078fdaff */
[----:B------:R-:W-:Y:S02]  /*0f80*/  LEA R74, R25, UR26, 0x2 ;  /* 0x0000001a194a7c11 */ /* 0x000fe4000f8e10ff */
[----:B------:R-:W-:Y:S02]  /*0f90*/  IADD3 R25, PT, PT, R82, 0x1e0, RZ ;  /* 0x000001e052197810 */ /* 0x000fe40007ffe0ff */
[----:B------:R-:W-:-:S02]  /*0fa0*/  LEA.HI.SX32 R7, R7, R82, 0x1b ;  /* 0x0000005207077211 */ /* 0x000fc400078fdaff */
[----:B------:R-:W-:Y:S02]  /*0fb0*/  P2R R34, PR, RZ, 0x40 ;  /* 0x00000040ff227803 */ /* 0x000fe40000000000 */
[----:B------:R-:W-:Y:S02]  /*0fc0*/  LEA R73, R27, UR26, 0x2 ;  /* 0x0000001a1b497c11 */ /* 0x000fe4000f8e10ff */
        /* <DEDUP_REMOVED lines=17> */
[----:B--2---:R0:W-:Y:S04]  /*10e0*/  STS [R81], R0 ;  /* 0x0000000051007388 */ /* 0x0041e80000000800 */
[----:B----4-:R1:W-:Y:S01]  /*10f0*/  STS [R80+0x80], R9 ;  /* 0x0000800950007388 */ /* 0x0103e20000000800 */
[----:B0-----:R-:W-:-:S02]  /*1100*/  SHF.L.U32 R0, R82, 0x4, RZ ;  /* 0x0000000452007819 */ /* 0x001fc400000006ff */
[----:B-1----:R-:W-:Y:S01]  /*1110*/  IADD3 R9, PT, PT, R82, 0x180, RZ ;  /* 0x0000018052097810 */ /* 0x002fe20007ffe0ff */
[----:B---3--:R-:W-:Y:S04]  /*1120*/  STS [R79+0x100], R8 ;  /* 0x000100084f007388 */ /* 0x008fe80000000800 */
[----:B------:R0:W-:Y:S04]  /*1130*/  STS [R78+0x180], R11 ;  /* 0x0001800b4e007388 */ /* 0x0001e80000000800 */
[----:B------:R-:W-:Y:S01]  /*1140*/  STS [R77+0x200], R10 ;  /* 0x0002000a4d007388 */ /* 0x000fe20000000800 */
[----:B------:R-:W-:-:S03]  /*1150*/  LEA.HI.SX32 R9, R9, R82, 0x1b ;  /* 0x0000005209097211 */ /* 0x000fc600078fdaff */
[----:B------:R1:W-:Y:S01]  /*1160*/  STS [R76+0x280], R13 ;  /* 0x0002800d4c007388 */ /* 0x0003e20000000800 */
[----:B0-----:R-:W-:-:S03]  /*1170*/  IADD3 R11, PT, PT, R82, 0x1a0, RZ ;  /* 0x000001a0520b7810 */ /* 0x001fc60007ffe0ff */
[----:B------:R0:W-:Y:S01]  /*1180*/  STS [R75+0x300], R12 ;  /* 0x0003000c4b007388 */ /* 0x0001e20000000800 */
[-C--:B------:R-:W-:Y:S02]  /*1190*/  LEA.HI.SX32 R11, R11, R82.reuse, 0x1b ;  /* 0x000000520b0b7211 */ /* 0x080fe400078fdaff */
[----:B-1----:R-:W-:Y:S01]  /*11a0*/  IADD3 R13, PT, PT, R82, 0x1c0, RZ ;  /* 0x000001c0520d7810 */ /* 0x002fe20007ffe0ff */
[----:B------:R-:W-:Y:S01]  /*11b0*/  STS [R74+0x380], R15 ;  /* 0x0003800f4a007388 */ /* 0x000fe20000000800 */
[----:B------:R-:W-:Y:S02]  /*11c0*/  LEA R69, R9, UR26, 0x2 ;  /* 0x0000001a09457c11 */ /* 0x000fe4000f8e10ff */
[----:B------:R-:W-:Y:S01]  /*11d0*/  LEA.HI.SX32 R13, R13, R82, 0x1b ;  /* 0x000000520d0d7211 */ /* 0x000fe200078fdaff */
        /* <DEDUP_REMOVED lines=49> */
[----:B------:R-:W-:Y:S02]  /*14f0*/  ISETP.NE.AND P6, PT, R36, RZ, PT ;  /* 0x000000ff2400720c */ /* 0x000fe40003fc5270 */
[----:B--2---:R-:W-:Y:S01]  /*1500*/  CS2R R16, SRZ ;  /* 0x0000000000107805 */ /* 0x004fe2000001ff00 */
[----:B------:R-:W-:Y:S01]  /*1510*/  HFMA2 R0, -RZ, RZ, 0, 0 ;  /* 0x00000000ff007431 */ /* 0x000fe200000001ff */
[----:B---3--:R-:W-:Y:S02]  /*1520*/  CS2R R18, SRZ ;  /* 0x0000000000127805 */ /* 0x008fe4000001ff00 */
[----:B----4-:R-:W-:Y:S02]  /*1530*/  MOV R21, RZ ;  /* 0x000000ff00157202 */ /* 0x010fe40000000f00 */
[----:B------:R-:W2:Y:S04]  /*1540*/  @!P5 LDG.E R16, desc[UR28][R4.64+0x500] ;  /* 0x0005001c0410d981 */ /* 0x000ea8000c1e1900 */
[----:B------:R-:W3:Y:S04]  /*1550*/  @!P0 LDG.E R17, desc[UR28][R4.64+0x580] ;  /* 0x0005801c04118981 */ /* 0x000ee8000c1e1900 */
[----:B------:R-:W4:Y:S01]  /*1560*/  @!P6 LDG.E R14, desc[UR28][R4.64+0x400] ;  /* 0x0004001c040ee981 */ /* 0x000f22000c1e1900 */
[----:B------:R-:W-:-:S03]  /*1570*/  ISETP.NE.AND P6, PT, R37, RZ, PT ;  /* 0x000000ff2500720c */ /* 0x000fc60003fc5270 */
[----:B------:R-:W3:Y:S04]  /*1580*/  @!P1 LDG.E R18, desc[UR28][R4.64+0x600] ;  /* 0x0006001c04129981 */ /* 0x000ee8000c1e1900 */
[----:B------:R-:W3:Y:S04]  /*1590*/  @!P2 LDG.E R19, desc[UR28][R4.64+0x680] ;  /* 0x0006801c0413a981 */ /* 0x000ee8000c1e1900 */
[----:B------:R-:W3:Y:S04]  /*15a0*/  @!P3 LDG.E R0, desc[UR28][R4.64+0x700] ;  /* 0x0007001c0400b981 */ /* 0x000ee8000c1e1900 */
[----:B------:R-:W2:Y:S04]  /*15b0*/  @!P6 LDG.E R15, desc[UR28][R4.64+0x480] ;  /* 0x0004801c040fe981 */ /* 0x000ea8000c1e1900 */
        /* <DEDUP_REMOVED lines=22> */
[----:B------:R0:W-:Y:S04]  /*1720*/  STS [R81], R6 ;  /* 0x0000000651007388 */ /* 0x0001e80000000800 */
[----:B------:R-:W-:Y:S04]  /*1730*/  STS [R80+0x80], R7 ;  /* 0x0000800750007388 */ /* 0x000fe80000000800 */
[----:B------:R1:W-:Y:S04]  /*1740*/  STS [R79+0x100], R8 ;  /* 0x000100084f007388 */ /* 0x0003e80000000800 */
[----:B------:R-:W-:Y:S04]  /*1750*/  STS [R78+0x180], R9 ;  /* 0x000180094e007388 */ /* 0x000fe80000000800 */
[----:B------:R1:W-:Y:S04]  /*1760*/  STS [R77+0x200], R10 ;  /* 0x0002000a4d007388 */ /* 0x0003e80000000800 */
[----:B------:R-:W-:Y:S04]  /*1770*/  STS [R76+0x280], R11 ;  /* 0x0002800b4c007388 */ /* 0x000fe80000000800 */
[----:B------:R1:W-:Y:S04]  /*1780*/  STS [R75+0x300], R12 ;  /* 0x0003000c4b007388 */ /* 0x0003e80000000800 */
[----:B------:R-:W-:Y:S04]  /*1790*/  STS [R74+0x380], R13 ;  /* 0x0003800d4a007388 */ /* 0x000fe80000000800 */
[----:B----4-:R4:W-:Y:S04]  /*17a0*/  STS [R73+0x400], R14 ;  /* 0x0004000e49007388 */ /* 0x0109e80000000800 */
[----:B--2---:R-:W-:Y:S04]  /*17b0*/  STS [R72+0x480], R15 ;  /* 0x0004800f48007388 */ /* 0x004fe80000000800 */
[----:B------:R-:W-:Y:S04]  /*17c0*/  STS [R71+0x500], R16 ;  /* 0x0005001047007388 */ /* 0x000fe80000000800 */
[----:B---3--:R-:W-:Y:S04]  /*17d0*/  STS [R70+0x580], R17 ;  /* 0x0005801146007388 */ /* 0x008fe80000000800 */
[----:B------:R-:W-:Y:S04]  /*17e0*/  STS [R69+0x600], R18 ;  /* 0x0006001245007388 */ /* 0x000fe80000000800 */
[----:B------:R-:W-:Y:S04]  /*17f0*/  STS [R68+0x680], R19 ;  /* 0x0006801344007388 */ /* 0x000fe80000000800 */
[----:B------:R2:W-:Y:S04]  /*1800*/  STS [R67+0x700], R0 ;  /* 0x0007000043007388 */ /* 0x0005e80000000800 */
[----:B------:R-:W-:Y:S01]  /*1810*/  STS [R66+0x780], R21 ;  /* 0x0007801542007388 */ /* 0x000fe20000000800 */
[----:B------:R-:W-:-:S03]  /*1820*/  NOP ;  /* 0x0000000000007918 */ /* 0x000fc60000000000 */
[----:B------:R-:W3:Y:S04]  /*1830*/  LDS R7, [R64] ;  /* 0x0000000040077984 */ /* 0x000ee80000000800 */
[----:B------:R-:W3:Y:S04]  /*1840*/  LDS R47, [R64+0x4] ;  /* 0x00000400402f7984 */ /* 0x000ee80000000800 */
        /* <DEDUP_REMOVED lines=13> */
[----:B------:R-:W3:Y:S01]  /*1920*/  LDS R33, [R64+0x3c] ;  /* 0x00003c0040217984 */ /* 0x000ee20000000800 */
[----:B0-----:R-:W-:Y:S01]  /*1930*/  HFMA2 R6, -RZ, RZ, 0, 0 ;  /* 0x00000000ff067431 */ /* 0x001fe200000001ff */
[----:B------:R-:W-:Y:S01]  /*1940*/  BAR.SYNC.DEFER_BLOCKING 0x0 ;  /* 0x0000000000007b1d */ /* 0x000fe20000010000 */
[----:B-1----:R-:W-:-:S05]  /*1950*/  HFMA2 R8, -RZ, RZ, 0, 0 ;  /* 0x00000000ff087431 */ /* 0x002fca00000001ff */
        /* <DEDUP_REMOVED lines=20> */
[----:B--2---:R-:W-:Y:S01]  /*1aa0*/  HFMA2 R0, -RZ, RZ, 0, 0 ;  /* 0x00000000ff007431 */ /* 0x004fe200000001ff */
[----:B------:R-:W-:Y:S01]  /*1ab0*/  MOV R31, RZ ;  /* 0x000000ff001f7202 */ /* 0x000fe20000000f00 */
        /* <DEDUP_REMOVED lines=39> */
[----:B------:R0:W-:Y:S04]  /*1d30*/  STS [R75+0x300], R12 ;  /* 0x0003000c4b007388 */ /* 0x0001e80000000800 */
[----:B----4-:R0:W-:Y:S04]  /*1d40*/  STS [R74+0x380], R29 ;  /* 0x0003801d4a007388 */ /* 0x0101e80000000800 */
[----:B--2---:R0:W-:Y:S04]  /*1d50*/  STS [R73+0x400], R14 ;  /* 0x0004000e49007388 */ /* 0x0041e80000000800 */
        /* <DEDUP_REMOVED lines=39> */
.L_x_7176:
[----:B------:R-:W-:Y:S05]  /*1fd0*/  BSYNC.RECONVERGENT B0 ;  /* 0x0000000000007941 */ /* 0x000fea0003800200 */
.L_x_7175:
        /* <DEDUP_REMOVED lines=33> */
.L_x_7178:
[----:B------:R-:W-:Y:S05]  /*21f0*/  BSYNC.RECONVERGENT B0 ;  /* 0x0000000000007941 */ /* 0x000fea0003800200 */
.L_x_7177:
        /* <DEDUP_REMOVED lines=33> */
.L_x_7180:
[----:B------:R-:W-:Y:S05]  /*2410*/  BSYNC.RECONVERGENT B0 ;  /* 0x0000000000007941 */ /* 0x000fea0003800200 */
.L_x_7179:
        /* <DEDUP_REMOVED lines=33> */
.L_x_7182:
[----:B------:R-:W-:Y:S05]  /*2630*/  BSYNC.RECONVERGENT B0 ;  /* 0x0000000000007941 */ /* 0x000fea0003800200 */
.L_x_7181:
        /* <DEDUP_REMOVED lines=33> */
.L_x_7184:
[----:B------:R-:W-:Y:S05]  /*2850*/  BSYNC.RECONVERGENT B0 ;  /* 0x0000000000007941 */ /* 0x000fea0003800200 */
.L_x_7183:
        /* <DEDUP_REMOVED lines=33> */
.L_x_7186:
[----:B------:R-:W-:Y:S05]  /*2a70*/  BSYNC.RECONVERGENT B0 ;  /* 0x0000000000007941 */ /* 0x000fea0003800200 */
.L_x_7185:
        /* <DEDUP_REMOVED lines=33> */
.L_x_7188:
[----:B------:R-:W-:Y:S05]  /*2c90*/  BSYNC.RECONVERGENT B0 ;  /* 0x0000000000007941 */ /* 0x000fea0003800200 */
.L_x_7187:
        /* <DEDUP_REMOVED lines=33> */
.L_x_7190:
[----:B------:R-:W-:Y:S05]  /*2eb0*/  BSYNC.RECONVERGENT B0 ;  /* 0x0000000000007941 */ /* 0x000fea0003800200 */
.L_x_7189:
        /* <DEDUP_REMOVED lines=33> */
.L_x_7192:
[----:B------:R-:W-:Y:S05]  /*30d0*/  BSYNC.RECONVERGENT B0 ;  /* 0x0000000000007941 */ /* 0x000fea0003800200 */
.L_x_7191:
        /* <DEDUP_REMOVED lines=33> */
.L_x_7194:
[----:B------:R-:W-:Y:S05]  /*32f0*/  BSYNC.RECONVERGENT B0 ;  /* 0x0000000000007941 */ /* 0x000fea0003800200 */
.L_x_7193:
        /* <DEDUP_REMOVED lines=33> */
.L_x_7196:
[----:B------:R-:W-:Y:S05]  /*3510*/  BSYNC.RECONVERGENT B0 ;  /* 0x0000000000007941 */ /* 0x000fea0003800200 */
.L_x_7195:
        /* <DEDUP_REMOVED lines=33> */
.L_x_7198:
[----:B------:R-:W-:Y:S05]  /*3730*/  BSYNC.RECONVERGENT B0 ;  /* 0x0000000000007941 */ /* 0x000fea0003800200 */
.L_x_7197:
        /* <DEDUP_REMOVED lines=33> */
.L_x_7200:
[----:B------:R-:W-:Y:S05]  /*3950*/  BSYNC.RECONVERGENT B0 ;  /* 0x0000000000007941 */ /* 0x000fea0003800200 */
.L_x_7199:
        /* <DEDUP_REMOVED lines=33> */
.L_x_7202:
[----:B------:R-:W-:Y:S05]  /*3b70*/  BSYNC.RECONVERGENT B0 ;  /* 0x0000000000007941 */ /* 0x000fea0003800200 */
.L_x_7201:
        /* <DEDUP_REMOVED lines=33> */
.L_x_7204:
[----:B------:R-:W-:Y:S05]  /*3d90*/  BSYNC.RECONVERGENT B0 ;  /* 0x0000000000007941 */ /* 0x000fea0003800200 */
.L_x_7203:
        /* <DEDUP_REMOVED lines=33> */
.L_x_7206:
[----:B------:R-:W-:Y:S05]  /*3fb0*/  BSYNC.RECONVERGENT B0 ;  /* 0x0000000000007941 */ /* 0x000fea0003800200 */
.L_x_7205:
[----:B------:R-:W1:Y:S01]  /*3fc0*/  LDCU.128 UR8, c[0x0][0x410] ;  /* 0x00008200ff0877ac */ /* 0x000e620008000c00 */
[----:B------:R-:W-:Y:S01]  /*3fd0*/  P2R R127, PR, RZ, 0x1 ;  /* 0x00000001ff7f7803 */ /* 0x000fe20000000000 */
[----:B------:R-:W-:Y:S01]  /*3fe0*/  LDS R32, [R64+0x4] ;  /* 0x0000040040207984 */ /* 0x000fe20000000800 */
[----:B------:R-:W-:Y:S01]  /*3ff0*/  ISETP.NE.AND P0, PT, R108, RZ, PT ;  /* 0x000000ff6c00720c */ /* 0x000fe20003f05270 */
[----:B------:R-:W-:Y:S01]  /*4000*/  UMOV UR7, URZ ;  /* 0x000000ff00077c82 */ /* 0x000fe20008000000 */
[----:B------:R-:W-:Y:S01]  /*4010*/  ISETP.NE.AND P6, PT, R24, RZ, PT ;  /* 0x000000ff1800720c */ /* 0x000fe20003fc5270 */
[----:B0-----:R-:W-:Y:S01]  /*4020*/  LDS R31, [R64+0x8] ;  /* 0x00000800401f7984 */ /* 0x001fe20000000800 */
[----:B------:R-:W-:Y:S02]  /*4030*/  P2R R126, PR, RZ, 0x1 ;  /* 0x00000001ff7e7803 */ /* 0x000fe40000000000 */
[----:B------:R-:W-:Y:S02]  /*4040*/  CS2R R8, SRZ ;  /* 0x0000000000087805 */ /* 0x000fe4000001ff00 */
[----:B------:R-:W-:Y:S01]  /*4050*/  ISETP.NE.AND P0, PT, R110, RZ, PT ;  /* 0x000000ff6e00720c */ /* 0x000fe20003f05270 */
[----:B------:R-:W-:Y:S01]  /*4060*/  LDS R30, [R64+0xc] ;  /* 0x00000c00401e7984 */ /* 0x000fe20000000800 */
[----:B------:R-:W-:-:S02]  /*4070*/  CS2R R10, SRZ ;  /* 0x00000000000a7805 */ /* 0x000fc4000001ff00 */
[----:B------:R-:W-:Y:S02]  /*4080*/  P2R R128, PR, RZ, 0x2 ;  /* 0x00000002ff807803 */ /* 0x000fe40000000000 */
[----:B------:R-:W-:Y:S01]  /*4090*/  CS2R R12, SRZ ;  /* 0x00000000000c7805 */ /* 0x000fe2000001ff00 */
[----:B------:R-:W-:Y:S01]  /*40a0*/  LDS R29, [R64+0x10] ;  /* 0x00001000401d7984 */ /* 0x000fe20000000800 */
[----:B------:R-:W-:Y:S02]  /*40b0*/  P2R R125, PR, RZ, 0x1 ;  /* 0x00000001ff7d7803 */ /* 0x000fe40000000000 */
[----:B------:R-:W-:Y:S02]  /*40c0*/  CS2R R14, SRZ ;  /* 0x00000000000e7805 */ /* 0x000fe4000001ff00 */
[----:B------:R-:W-:Y:S01]  /*40d0*/  ISETP.NE.AND P0, PT, R112, RZ, PT ;  /* 0x000000ff7000720c */ /* 0x000fe20003f05270 */
        /* <DEDUP_REMOVED lines=17> */
[----:B------:R-:W-:Y:S01]  /*41f0*/  P2R R109, PR, RZ, 0x1 ;  /* 0x00000001ff6d7803 */ /* 0x000fe20000000000 */
[----:B------:R-:W-:Y:S01]  /*4200*/  LDS R24, [R64+0x24] ;  /* 0x0000240040187984 */ /* 0x000fe20000000800 */
[----:B------:R-:W-:Y:S02]  /*4210*/  IADD3.X R7, PT, PT, RZ, UR11, RZ, P5, !PT ;  /* 0x0000000bff077c10 */ /* 0x000fe4000affe4ff */
[----:B------:R-:W-:Y:S02]  /*4220*/  CS2R R122, SRZ ;  /* 0x00000000007a7805 */ /* 0x000fe4000001ff00 */
[----:B------:R-:W-:Y:S01]  /*4230*/  ISETP.NE.AND P0, PT, R115, RZ, PT ;  /* 0x000000ff7300720c */ /* 0x000fe20003f05270 */
[----:B------:R-:W-:Y:S01]  /*4240*/  LDS R23, [R64+0x28] ;  /* 0x0000280040177984 */ /* 0x000fe20000000800 */
[----:B------:R-:W-:Y:S01]  /*4250*/  ISETP.NE.AND P2, PT, R117, RZ, PT ;  /* 0x000000ff7500720c */ /* 0x000fe20003f45270 */
[----:B------:R-:W0:Y:S01]  /*4260*/  LDCU.128 UR8, c[0x0][0x420] ;  /* 0x00008400ff0877ac */ /* 0x000e220008000c00 */
[----:B------:R-:W-:Y:S01]  /*4270*/  P2R R130, PR, RZ, 0x8 ;  /* 0x00000008ff827803 */ /* 0x000fe20000000000 */
[----:B------:R-:W-:Y:S01]  /*4280*/  LDS R21, [R64+0x30] ;  /* 0x0000300040157984 */ /* 0x000fe20000000800 */
[----:B------:R-:W-:-:S02]  /*4290*/  ISETP.NE.AND P3, PT, R118, RZ, PT ;  /* 0x000000ff7600720c */ /* 0x000fc40003f65270 */
[----:B------:R-:W-:Y:S01]  /*42a0*/  P2R R131, PR, RZ, 0x10 ;  /* 0x00000010ff837803 */ /* 0x000fe20000000000 */
[----:B------:R-:W-:Y:S01]  /*42b0*/  LDS R20, [R64+0x34] ;  /* 0x0000340040147984 */ /* 0x000fe20000000800 */
[----:B------:R-:W-:Y:S02]  /*42c0*/  ISETP.NE.AND P4, PT, R119, RZ, PT ;  /* 0x000000ff7700720c */ /* 0x000fe40003f85270 */
[----:B------:R-:W-:Y:S01]  /*42d0*/  MOV R124, RZ ;  /* 0x000000ff007c7202 */ /* 0x000fe20000000f00 */
[----:B------:R-:W-:Y:S04]  /*42e0*/  LDS R19, [R64+0x38] ;  /* 0x0000380040137984 */ /* 0x000fe80000000800 */
[----:B------:R-:W-:Y:S01]  /*42f0*/  LDS R18, [R64+0x3c] ;  /* 0x00003c0040127984 */ /* 0x000fe20000000800 */
[----:B------:R-:W-:Y:S01]  /*4300*/  HFMA2 R132, -RZ, RZ, 0, 0 ;  /* 0x00000000ff847431 */ /* 0x000fe200000001ff */
[----:B------:R-:W-:Y:S01]  /*4310*/  MOV R135, RZ ;  /* 0x000000ff00877202 */ /* 0x000fe20000000f00 */
[----:B------:R-:W1:Y:S01]  /*4320*/  LDCU.64 UR34, c[0x0][0x490] ;  /* 0x00009200ff2277ac */ /* 0x000e620008000a00 */
[----:B0-----:R-:W-:-:S04]  /*4330*/  UIMAD.WIDE.U32 UR30, UR32, UR8, UR6 ;  /* 0x00000008201e72a5 */ /* 0x001fc8000f8e0006 */
[----:B------:R-:W-:-:S03]  /*4340*/  UIMAD UR9, UR32, UR9, UR31 ;  /* 0x00000009200972a4 */ /* 0x000fc6000f8e021f */
[----:B------:R-:W-:Y:S02]  /*4350*/  UMOV UR8, UR30 ;  /* 0x0000001e00087c82 */ /* 0x000fe40008000000 */
[----:B------:R-:W-:Y:S02]  /*4360*/  UIMAD.WIDE.U32 UR8, UR12, UR10, UR8 ;  /* 0x0000000a0c0872a5 */ /* 0x000fe4000f8e0008 */
[----:B------:R-:W0:Y:S02]  /*4370*/  LDCU.64 UR30, c[0x0][0x510] ;  /* 0x0000a200ff1e77ac */ /* 0x000e240008000a00 */
[----:B------:R-:W-:Y:S02]  /*4380*/  UIMAD UR11, UR12, UR11, UR9 ;  /* 0x0000000b0c0b72a4 */ /* 0x000fe4000f8e0209 */
[----:B------:R-:W-:-:S05]  /*4390*/  IADD3 R0, P5, PT, R99, UR8, RZ ;  /* 0x0000000863007c10 */ /* 0x000fca000ffbe0ff */
[----:B------:R-:W2:Y:S01]  /*43a0*/  LDCU.64 UR8, c[0x0][0x488] ;  /* 0x00009100ff0877ac */ /* 0x000ea20008000a00 */
[----:B------:R-:W-:-:S03]  /*43b0*/  IADD3.X R3, PT, PT, RZ, UR11, RZ, P5, !PT ;  /* 0x0000000bff037c10 */ /* 0x000fc6000affe4ff */
[----:B------:R-:W3:Y:S01]  /*43c0*/  LDCU.64 UR10, c[0x0][0x508] ;  /* 0x0000a100ff0a77ac */ /* 0x000ee20008000a00 */
[----:B--2---:R-:W-:-:S04]  /*43d0*/  LEA R6, P5, R2, UR8, 0x2 ;  /* 0x0000000802067c11 */ /* 0x004fc8000f8a10ff */
[----:B------:R-:W-:Y:S01]  /*43e0*/  LEA.HI.X R7, R2, UR9, R7, 0x2, P5 ;  /* 0x0000000902077c11 */ /* 0x000fe2000a8f1407 */
[----:B------:R-:W2:Y:S02]  /*43f0*/  LDCU.64 UR8, c[0x0][0x478] ;  /* 0x00008f00ff0877ac */ /* 0x000ea40008000a00 */
[----:B--2---:R-:W-:-:S04]  /*4400*/  LEA R2, P5, R0, UR8, 0x2 ;  /* 0x0000000800027c11 */ /* 0x004fc8000f8a10ff */
[----:B------:R-:W-:Y:S02]  /*4410*/  LEA.HI.X R3, R0, UR9, R3, 0x2, P5 ;  /* 0x0000000900037c11 */ /* 0x000fe4000a8f1403 */
[----:B------:R-:W-:Y:S01]  /*4420*/  ISETP.NE.AND P5, PT, R22, RZ, PT ;  /* 0x000000ff1600720c */ /* 0x000fe20003fa5270 */
[----:B------:R-:W-:Y:S04]  /*4430*/  LDS R0, [R64] ;  /* 0x0000000040007984 */ /* 0x000fe80000000800 */
[----:B------:R-:W-:Y:S01]  /*4440*/  LDS R22, [R64+0x2c] ;  /* 0x00002c0040167984 */ /* 0x000fe20000000800 */
[----:B------:R-:W-:Y:S06]  /*4450*/  BAR.SYNC.DEFER_BLOCKING 0x0 ;  /* 0x0000000000007b1d */ /* 0x000fec0000010000 */
[----:B------:R-:W2:Y:S01]  /*4460*/  @!P0 LDG.E R8, desc[UR28][R6.64] ;  /* 0x0000001c06088981 */ /* 0x000ea2000c1e1900 */
[----:B------:R-:W-:-:S03]  /*4470*/  ISETP.NE.AND P0, PT, R109, RZ, PT ;  /* 0x000000ff6d00720c */ /* 0x000fc60003f05270 */
[----:B------:R-:W4:Y:S04]  /*4480*/  @!P1 LDG.E R13, desc[UR28][R6.64+0x280] ;  /* 0x0002801c060d9981 */ /* 0x000f28000c1e1900 */
[----:B------:R-:W5:Y:S04]  /*4490*/  @!P2 LDG.E R14, desc[UR28][R6.64+0x300] ;  /* 0x0003001c060ea981 */ /* 0x000f68000c1e1900 */
[----:B------:R-:W3:Y:S04]  /*44a0*/  @!P3 LDG.E R15, desc[UR28][R6.64+0x380] ;  /* 0x0003801c060fb981 */ /* 0x000ee8000c1e1900 */
[----:B------:R-:W4:Y:S01]  /*44b0*/  @!P0 LDG.E R9, desc[UR28][R6.64+0x80] ;  /* 0x0000801c06098981 */ /* 0x000f22000c1e1900 */
[----:B------:R-:W-:-:S03]  /*44c0*/  ISETP.NE.AND P0, PT, R111, RZ, PT ;  /* 0x000000ff6f00720c */ /* 0x000fc60003f05270 */
[----:B------:R-:W3:Y:S04]  /*44d0*/  @!P4 LDG.E R16, desc[UR28][R6.64+0x400] ;  /* 0x0004001c0610c981 */ /* 0x000ee8000c1e1900 */
[----:B------:R-:W3:Y:S04]  /*44e0*/  @!P5 LDG.E R17, desc[UR28][R6.64+0x480] ;  /* 0x0004801c0611d981 */ /* 0x000ee8000c1e1900 */
[----:B------:R-:W3:Y:S04]  /*44f0*/  @!P6 LDG.E R120, desc[UR28][R6.64+0x500] ;  /* 0x0005001c0678e981 */ /* 0x000ee8000c1e1900 */
[----:B------:R-:W5:Y:S01]  /*4500*/  @!P0 LDG.E R10, desc[UR28][R6.64+0x100] ;  /* 0x0001001c060a8981 */ /* 0x000f62000c1e1900 */
[----:B------:R-:W-:-:S13]  /*4510*/  ISETP.NE.AND P0, PT, R125, RZ, PT ;  /* 0x000000ff7d00720c */ /* 0x000fda0003f05270 */
[----:B------:R-:W3:Y:S01]  /*4520*/  @!P0 LDG.E R11, desc[UR28][R6.64+0x180] ;  /* 0x0001801c060b8981 */ /* 0x000ee2000c1e1900 */
[----:B------:R-:W-:Y:S02]  /*4530*/  ISETP.NE.AND P0, PT, R126, RZ, PT ;  /* 0x000000ff7e00720c */ /* 0x000fe40003f05270 */
[----:B------:R-:W-:Y:S02]  /*4540*/  ISETP.NE.AND P1, PT, R128, RZ, PT ;  /* 0x000000ff8000720c */ /* 0x000fe40003f25270 */
[----:B------:R-:W-:Y:S02]  /*4550*/  ISETP.NE.AND P2, PT, R129, RZ, PT ;  /* 0x000000ff8100720c */ /* 0x000fe40003f45270 */
[----:B------:R-:W-:Y:S02]  /*4560*/  ISETP.NE.AND P3, PT, R130, RZ, PT ;  /* 0x000000ff8200720c */ /* 0x000fe40003f65270 */
[----:B------:R-:W-:-:S05]  /*4570*/  ISETP.NE.AND P4, PT, R131, RZ, PT ;  /* 0x000000ff8300720c */ /* 0x000fca0003f85270 */
[----:B------:R-:W3:Y:S01]  /*4580*/  @!P0 LDG.E R12, desc[UR28][R6.64+0x200] ;  /* 0x0002001c060c8981 */ /* 0x000ee2000c1e1900 */
        /* <DEDUP_REMOVED lines=24> */
[----:B------:R-:W-:Y:S02]  /*4710*/  CS2R R114, SRZ ;  /* 0x0000000000727805 */ /* 0x000fe4000001ff00 */
[----:B------:R-:W-:Y:S01]  /*4720*/  MOV R130, RZ ;  /* 0x000000ff00827202 */ /* 0x000fe20000000f00 */
        /* <DEDUP_REMOVED lines=18> */
[----:B------:R-:W5:Y:S04]  /*4850*/  LDS R110, [R64+0x4] ;  /* 0x00000400406e7984 */ /* 0x000f680000000800 */
[----:B------:R-:W-:Y:S04]  /*4860*/  LDS R109, [R64+0x8] ;  /* 0x00000800406d7984 */ /* 0x000fe80000000800 */
[----:B------:R-:W1:Y:S04]  /*4870*/  LDS R108, [R64+0xc] ;  /* 0x00000c00406c7984 */ /* 0x000e680000000800 */
[----:B------:R-:W0:Y:S04]  /*4880*/  LDS R17, [R64+0x10] ;  /* 0x0000100040117984 */ /* 0x000e280000000800 */
[----:B------:R-:W-:Y:S04]  /*4890*/  LDS R16, [R64+0x14] ;  /* 0x0000140040107984 */ /* 0x000fe80000000800 */
[----:B------:R-:W0:Y:S04]  /*48a0*/  LDS R15, [R64+0x18] ;  /* 0x00001800400f7984 */ /* 0x000e280000000800 */
[----:B------:R-:W0:Y:S04]  /*48b0*/  LDS R14, [R64+0x1c] ;  /* 0x00001c00400e7984 */ /* 0x000e280000000800 */
[----:B------:R-:W-:Y:S04]  /*48c0*/  LDS R13, [R64+0x20] ;  /* 0x00002000400d7984 */ /* 0x000fe80000000800 */
[----:B------:R-:W-:Y:S04]  /*48d0*/  LDS R12, [R64+0x24] ;  /* 0x00002400400c7984 */ /* 0x000fe80000000800 */
[----:B------:R-:W0:Y:S04]  /*48e0*/  LDS R11, [R64+0x28] ;  /* 0x00002800400b7984 */ /* 0x000e280000000800 */
[----:B------:R-:W0:Y:S04]  /*48f0*/  LDS R6, [R64+0x2c] ;  /* 0x00002c0040067984 */ /* 0x000e280000000800 */
[----:B------:R-:W0:Y:S04]  /*4900*/  LDS R7, [R64+0x30] ;  /* 0x0000300040077984 */ /* 0x000e280000000800 */
[----:B------:R-:W0:Y:S04]  /*4910*/  LDS R8, [R64+0x34] ;  /* 0x0000340040087984 */ /* 0x000e280000000800 */
[----:B------:R-:W-:Y:S04]  /*4920*/  LDS R9, [R64+0x38] ;  /* 0x0000380040097984 */ /* 0x000fe80000000800 */
[----:B------:R-:W-:Y:S01]  /*4930*/  LDS R10, [R64+0x3c] ;  /* 0x00003c00400a7984 */ /* 0x000fe20000000800 */
[----:B------:R-:W-:Y:S01]  /*4940*/  BAR.SYNC.DEFER_BLOCKING 0x0 ;  /* 0x0000000000007b1d */ /* 0x000fe20000010000 */
[----:B--2---:R-:W-:-:S05]  /*4950*/  HFMA2 R113, -RZ, RZ, 0, 0 ;  /* 0x00000000ff717431 */ /* 0x004fca00000001ff */
[----:B------:R-:W2:Y:S01]  /*4960*/  @!P5 LDG.E R114, desc[UR28][R2.64] ;  /* 0x0000001c0272d981 */ /* 0x000ea2000c1e1900 */
[----:B------:R-:W-:Y:S02]  /*4970*/  ISETP.NE.AND P5, PT, R112, RZ, PT ;  /* 0x000000ff7000720c */ /* 0x000fe40003fa5270 */
[----:B---3--:R-:W-:Y:S02]  /*4980*/  CS2R R120, SRZ ;  /* 0x0000000000787805 */ /* 0x008fe4000001ff00 */
[----:B----4-:R-:W-:Y:S02]  /*4990*/  CS2R R122, SRZ ;  /* 0x00000000007a7805 */ /* 0x010fe4000001ff00 */
[----:B------:R-:W-:Y:S01]  /*49a0*/  MOV R124, RZ ;  /* 0x000000ff007c7202 */ /* 0x000fe20000000f00 */
[----:B------:R-:W3:Y:S04]  /*49b0*/  @!P1 LDG.E R130, desc[UR28][R2.64+0x600] ;  /* 0x0006001c02829981 */ /* 0x000ee8000c1e1900 */
[----:B------:R-:W4:Y:S04]  /*49c0*/  @!P3 LDG.E R132, desc[UR28][R2.64+0x700] ;  /* 0x0007001c0284b981 */ /* 0x000f28000c1e1900 */
[----:B------:R-:W4:Y:S04]  /*49d0*/  @!P4 LDG.E R135, desc[UR28][R2.64+0x780] ;  /* 0x0007801c0287c981 */ /* 0x000f28000c1e1900 */
[----:B------:R-:W3:Y:S01]  /*49e0*/  @!P5 LDG.E R113, desc[UR28][R2.64+0x80] ;  /* 0x0000801c0271d981 */ /* 0x000ee2000c1e1900 */
[----:B------:R-:W-:-:S02]  /*49f0*/  ISETP.NE.AND P5, PT, R116, RZ, PT ;  /* 0x000000ff7400720c */ /* 0x000fc40003fa5270 */
[----:B------:R-:W-:-:S11]  /*4a00*/  MOV R116, RZ ;  /* 0x000000ff00747202 */ /* 0x000fd60000000f00 */
        /* <DEDUP_REMOVED lines=8> */
[----:B------:R-:W-:-:S13]  /*4a90*/  ISETP.NE.AND P5, PT, R125, RZ, PT ;  /* 0x000000ff7d00720c */ /* 0x000fda0003fa5270 */
[----:B------:R-:W4:Y:S01]  /*4aa0*/  @!P5 LDG.E R122, desc[UR28][R2.64+0x300] ;  /* 0x0003001c027ad981 */ /* 0x000f22000c1e1900 */
[----:B------:R-:W-:-:S13]  /*4ab0*/  ISETP.NE.AND P5, PT, R126, RZ, PT ;  /* 0x000000ff7e00720c */ /* 0x000fda0003fa5270 */
[----:B------:R-:W4:Y:S01]  /*4ac0*/  @!P5 LDG.E R121, desc[UR28][R2.64+0x380] ;  /* 0x0003801c0279d981 */ /* 0x000f22000c1e1900 */
[----:B------:R-:W-:Y:S01]  /*4ad0*/  ISETP.NE.AND P5, PT, R127, RZ, PT ;  /* 0x000000ff7f00720c */ /* 0x000fe20003fa5270 */
[----:B------:R-:W-:-:S06]  /*4ae0*/  HFMA2 R127, -RZ, RZ, 0, 0 ;  /* 0x00000000ff7f7431 */ /* 0x000fcc00000001ff */
[----:B------:R-:W4:Y:S06]  /*4af0*/  @!P0 LDG.E R127, desc[UR28][R2.64+0x580] ;  /* 0x0005801c027f8981 */ /* 0x000f2c000c1e1900 */
[----:B------:R-:W4:Y:S01]  /*4b00*/  @!P5 LDG.E R124, desc[UR28][R2.64+0x400] ;  /* 0x0004001c027cd981 */ /* 0x000f22000c1e1900 */
[----:B------:R-:W-:Y:S02]  /*4b10*/  ISETP.NE.AND P5, PT, R128, RZ, PT ;  /* 0x000000ff8000720c */ /* 0x000fe40003fa5270 */
[----:B------:R-:W-:-:S06]  /*4b20*/  CS2R R128, SRZ ;  /* 0x0000000000807805 */ /* 0x000fcc000001ff00 */
[----:B------:R-:W4:Y:S04]  /*4b30*/  @!P6 LDG.E R128, desc[UR28][R2.64+0x500] ;  /* 0x0005001c0280e981 */ /* 0x000f28000c1e1900 */
[----:B------:R-:W4:Y:S04]  /*4b40*/  @!P2 LDG.E R129, desc[UR28][R2.64+0x680] ;  /* 0x0006801c0281a981 */ /* 0x000f28000c1e1900 */
[----:B------:R0:W4:Y:S01]  /*4b50*/  @!P5 LDG.E R123, desc[UR28][R2.64+0x480] ;  /* 0x0004801c027bd981 */ /* 0x000122000c1e1900 */
[----:B-----5:R-:W-:Y:S01]  /*4b60*/  FMUL.FTZ R117, R110, -1.4426950216293334961 ;  /* 0xbfb8aa3b6e757820 */ /* 0x020fe20000410000 */
[----:B------:R-:W-:Y:S01]  /*4b70*/  FMUL.FTZ R112, R111, -1.4426950216293334961 ;  /* 0xbfb8aa3b6f707820 */ /* 0x000fe20000410000 */
[----:B-1----:R-:W-:-:S04]  /*4b80*/  FMUL.FTZ R125, R108, -1.4426950216293334961 ;  /* 0xbfb8aa3b6c7d7820 */ /* 0x002fc80000410000 */
[----:B------:R-:W1:Y:S01]  /*4b90*/  MUFU.EX2 R117, R117 ;  /* 0x0000007500757308 */ /* 0x000e620000000800 */
[----:B------:R-:W-:Y:S01]  /*4ba0*/  FMUL.FTZ R118, R109, -1.4426950216293334961 ;  /* 0xbfb8aa3b6d767820 */ /* 0x000fe20000410000 */
[----:B0-----:R-:W-:-:S06]  /*4bb0*/  FMUL.FTZ R126, R17, -1.4426950216293334961 ;  /* 0xbfb8aa3b117e7820 */ /* 0x001fcc0000410000 */
[----:B------:R-:W0:Y:S01]  /*4bc0*/  MUFU.EX2 R112, R112 ;  /* 0x0000007000707308 */ /* 0x000e220000000800 */
[----:B------:R-:W-:-:S07]  /*4bd0*/  FMUL.FTZ R3, R15, -1.4426950216293334961 ;  /* 0xbfb8aa3b0f037820 */ /* 0x000fce0000410000 */
[----:B------:R-:W5:Y:S01]  /*4be0*/  MUFU.EX2 R125, R125 ;  /* 0x0000007d007d7308 */ /* 0x000f620000000800 */
[----:B------:R-:W-:Y:S01]  /*4bf0*/  FMUL.FTZ R2, R16, -1.4426950216293334961 ;  /* 0xbfb8aa3b10027820 */ /* 0x000fe20000410000 */
[----:B-1----:R-:W-:Y:S01]  /*4c00*/  FADD.FTZ R117, R117, 1 ;  /* 0x3f80000075757421 */ /* 0x002fe20000010000 */
[----:B------:R-:W-:-:S05]  /*4c10*/  FMUL.FTZ R131, R14, -1.4426950216293334961 ;  /* 0xbfb8aa3b0e837820 */ /* 0x000fca0000410000 */
[----:B------:R-:W1:Y:S08]  /*4c20*/  MUFU.EX2 R118, R118 ;  /* 0x0000007600767308 */ /* 0x000e700000000800 */
[----:B------:R-:W1:Y:S01]  /*4c30*/  MUFU.EX2 R126, R126 ;  /* 0x0000007e007e7308 */ /* 0x000e620000000800 */
[----:B0-----:R-:W-:-:S07]  /*4c40*/  FADD.FTZ R112, R112, 1 ;  /* 0x3f80000070707421 */ /* 0x001fce0000010000 */
[----:B------:R-:W0:Y:S01]  /*4c50*/  MUFU.EX2 R3, R3 ;  /* 0x0000000300037308 */ /* 0x000e220000000800 */
[----:B-----5:R-:W-:Y:S01]  /*4c60*/  FADD.FTZ R125, R125, 1 ;  /* 0x3f8000007d7d7421 */ /* 0x020fe20000010000 */
[----:B------:R-:W-:-:S06]  /*4c70*/  FMUL.FTZ R137, R11, -1.4426950216293334961 ;  /* 0xbfb8aa3b0b897820 */ /* 0x000fcc0000410000 */
[----:B------:R-:W5:Y:S01]  /*4c80*/  MUFU.EX2 R2, R2 ;  /* 0x0000000200027308 */ /* 0x000f620000000800 */
[----:B------:R-:W-:-:S07]  /*4c90*/  FMUL.FTZ R138, R6, -1.4426950216293334961 ;  /* 0xbfb8aa3b068a7820 */ /* 0x000fce0000410000 */
[----:B------:R5:W5:Y:S01]  /*4ca0*/  MUFU.EX2 R133, R131 ;  /* 0x0000008300857308 */ /* 0x000b620000000800 */
[----:B------:R-:W-:-:S07]  /*4cb0*/  FMUL.FTZ R134, R13, -1.4426950216293334961 ;  /* 0xbfb8aa3b0d867820 */ /* 0x000fce0000410000 */
[----:B------:R-:W4:Y:S01]  /*4cc0*/  MUFU.RCP R117, R117 ;  /* 0x0000007500757308 */ /* 0x000f220000001000 */
[----:B------:R-:W-:Y:S01]  /*4cd0*/  FMUL.FTZ R139, R7, -1.4426950216293334961 ;  /* 0xbfb8aa3b078b7820 */ /* 0x000fe20000410000 */
[----:B-1----:R-:W-:Y:S01]  /*4ce0*/  FADD.FTZ R118, R118, 1 ;  /* 0x3f80000076767421 */ /* 0x002fe20000010000 */
[----:B------:R-:W-:-:S05]  /*4cf0*/  FADD.FTZ R126, R126, 1 ;  /* 0x3f8000007e7e7421 */ /* 0x000fca0000010000 */
[----:B------:R-:W-:Y:S01]  /*4d00*/  MUFU.RCP R112, R112 ;  /* 0x0000007000707308 */ /* 0x000fe20000001000 */
[----:B0-----:R-:W-:Y:S01]  /*4d10*/  FADD.FTZ R3, R3, 1 ;  /* 0x3f80000003037421 */ /* 0x001fe20000010000 */
[----:B------:R-:W-:-:S06]  /*4d20*/  FMUL.FTZ R136, R12, -1.4426950216293334961 ;  /* 0xbfb8aa3b0c887820 */ /* 0x000fcc0000410000 */
[----:B------:R-:W-:Y:S01]  /*4d30*/  MUFU.RCP R125, R125 ;  /* 0x0000007d007d7308 */ /* 0x000fe20000001000 */
[----:B-----5:R-:W-:Y:S01]  /*4d40*/  FMUL.FTZ R131, R8, -1.4426950216293334961 ;  /* 0xbfb8aa3b08837820 */ /* 0x020fe20000410000 */
[----:B------:R-:W-:-:S06]  /*4d50*/  FADD.FTZ R2, R2, 1 ;  /* 0x3f80000002027421 */ /* 0x000fcc0000010000 */
[----:B------:R-:W0:Y:S01]  /*4d60*/  MUFU.EX2 R137, R137 ;  /* 0x0000008900897308 */ /* 0x000e220000000800 */
[----:B------:R-:W-:-:S07]  /*4d70*/  FADD.FTZ R133, R133, 1 ;  /* 0x3f80000085857421 */ /* 0x000fce0000010000 */
[----:B------:R-:W1:Y:S08]  /*4d80*/  MUFU.EX2 R138, R138 ;  /* 0x0000008a008a7308 */ /* 0x000e700000000800 */
[----:B------:R-:W5:Y:S01]  /*4d90*/  MUFU.EX2 R134, R134 ;  /* 0x0000008600867308 */ /* 0x000f620000000800 */
        /* <DEDUP_REMOVED lines=17> */
[----:B------:R-:W3:Y:S04]  /*4eb0*/  LDS R115, [R64+0x4] ;  /* 0x0000040040737984 */ /* 0x000ee80000000800 */
[----:B------:R-:W4:Y:S04]  /*4ec0*/  LDS R113, [R64] ;  /* 0x0000000040717984 */ /* 0x000f280000000800 */
[----:B------:R-:W5:Y:S04]  /*4ed0*/  LDS R116, [R64+0x8] ;  /* 0x0000080040747984 */ /* 0x000f680000000800 */
[----:B------:R-:W5:Y:S04]  /*4ee0*/  LDS R119, [R64+0xc] ;  /* 0x00000c0040777984 */ /* 0x000f680000000800 */
[----:B------:R-:W5:Y:S01]  /*4ef0*/  LDS R114, [R64+0x10] ;  /* 0x0000100040727984 */ /* 0x000f620000000800 */
[----:B------:R-:W5:Y:S03]  /*4f00*/  MUFU.EX2 R139, R139 ;  /* 0x0000008b008b7308 */ /* 0x000f660000000800 */
[----:B------:R-:W5:Y:S04]  /*4f10*/  LDS R120, [R64+0x18] ;  /* 0x0000180040787984 */ /* 0x000f680000000800 */
[----:B------:R-:W-:Y:S01]  /*4f20*/  LDS R123, [R64+0x1c] ;  /* 0x00001c00407b7984 */ /* 0x000fe20000000800 */
[----:B------:R-:W-:Y:S08]  /*4f30*/  MUFU.RCP R118, R118 ;  /* 0x0000007600767308 */ /* 0x000ff00000001000 */
[----:B------:R-:W5:Y:S08]  /*4f40*/  MUFU.RCP R126, R126 ;  /* 0x0000007e007e7308 */ /* 0x000f700000001000 */
[----:B--2---:R2:W-:Y:S01]  /*4f50*/  MUFU.RCP R128, R3 ;  /* 0x0000000300807308 */ /* 0x0045e20000001000 */
[----:B---3--:R-:W-:Y:S01]  /*4f60*/  FMUL.FTZ R122, R32, R115 ;  /* 0x00000073207a7220 */ /* 0x008fe20000410000 */
[----:B------:R-:W-:-:S06]  /*4f70*/  FMUL.FTZ R141, R9, -1.4426950216293334961 ;  /* 0xbfb8aa3b098d7820 */ /* 0x000fcc0000410000 */
[----:B------:R-:W3:Y:S01]  /*4f80*/  MUFU.EX2 R136, R136 ;  /* 0x0000008800887308 */ /* 0x000ee20000000800 */
[C---:B--2---:R-:W-:Y:S01]  /*4f90*/  FADD.FTZ R3, -R117.reuse, 1 ;  /* 0x3f80000075037421 */ /* 0x044fe20000010100 */
[----:B------:R-:W-:-:S06]  /*4fa0*/  FMUL.FTZ R122, R117, R122 ;  /* 0x0000007a757a7220 */ /* 0x000fcc0000410000 */
[----:B------:R-:W-:Y:S01]  /*4fb0*/  MUFU.EX2 R140, R131 ;  /* 0x00000083008c7308 */ /* 0x000fe20000000800 */
[----:B------:R-:W-:Y:S01]  /*4fc0*/  FFMA.FTZ R127, R110, R3, 1 ;  /* 0x3f8000006e7f7423 */ /* 0x000fe20000010003 */
[----:B----4-:R-:W-:Y:S01]  /*4fd0*/  FMUL.FTZ R3, R0, R113 ;  /* 0x0000007100037220 */ /* 0x010fe20000410000 */
[----:B0-----:R-:W-:Y:S01]  /*4fe0*/  FADD.FTZ R132, R137, 1 ;  /* 0x3f80000089847421 */ /* 0x001fe20000010000 */
[----:B------:R-:W0:Y:S04]  /*4ff0*/  LDS R121, [R64+0x14] ;  /* 0x0000140040797984 */ /* 0x000e280000000800 */
[----:B------:R2:W4:Y:S01]  /*5000*/  MUFU.RCP R131, R2 ;  /* 0x0000000200837308 */ /* 0x0005220000001000 */
[----:B------:R-:W-:Y:S01]  /*5010*/  FMUL.FTZ R143, R122, R127 ;  /* 0x0000007f7a8f7220 */ /* 0x000fe20000410000 */
[----:B------:R-:W-:Y:S01]  /*5020*/  FMUL.FTZ R3, R112, R3 ;  /* 0x0000000370037220 */ /* 0x000fe20000410000 */
[----:B------:R-:W-:-:S05]  /*5030*/  FADD.FTZ R127, -R125, 1 ;  /* 0x3f8000007d7f7421 */ /* 0x000fca0000010100 */
[----:B------:R-:W4:Y:S01]  /*5040*/  MUFU.RCP R133, R133 ;  /* 0x0000008500857308 */ /* 0x000f220000001000 */
[----:B--2---:R-:W-:Y:S01]  /*5050*/  FADD.FTZ R2, -R112, 1 ;  /* 0x3f80000070027421 */ /* 0x004fe20000010100 */
[----:B-1----:R-:W-:Y:S01]  /*5060*/  FADD.FTZ R137, R138, 1 ;  /* 0x3f8000008a897421 */ /* 0x002fe20000010000 */
[----:B-----5:R-:W-:Y:S01]  /*5070*/  FADD.FTZ R130, R134, 1 ;  /* 0x3f80000086827421 */ /* 0x020fe20000010000 */
[----:B------:R-:W-:Y:S01]  /*5080*/  LDS R124, [R64+0x28] ;  /* 0x00002800407c7984 */ /* 0x000fe20000000800 */
[----:B------:R-:W-:Y:S01]  /*5090*/  FFMA.FTZ R2, R111, R2, 1 ;  /* 0x3f8000006f027423 */ /* 0x000fe20000010002 */
[----:B------:R-:W-:Y:S01]  /*50a0*/  FADD.FTZ R138, R139, 1 ;  /* 0x3f8000008b8a7421 */ /* 0x000fe20000010000 */
[----:B------:R-:W-:Y:S01]  /*50b0*/  FADD.FTZ R122, -R126, 1 ;  /* 0x3f8000007e7a7421 */ /* 0x000fe20000010100 */
[----:B------:R1:W2:Y:S01]  /*50c0*/  MUFU.EX2 R144, R141 ;  /* 0x0000008d00907308 */ /* 0x0002a20000000800 */
[----:B------:R-:W-:Y:S01]  /*50d0*/  FMUL.FTZ R3, R3, R2 ;  /* 0x0000000203037220 */ /* 0x000fe20000410000 */
[----:B------:R-:W-:Y:S01]  /*50e0*/  FADD.FTZ R2, -R118, 1 ;  /* 0x3f80000076027421 */ /* 0x000fe20000010100 */
[----:B------:R-:W-:Y:S01]  /*50f0*/  FMUL.FTZ R139, R31, R116 ;  /* 0x000000741f8b7220 */ /* 0x000fe20000410000 */
[----:B------:R-:W-:Y:S01]  /*5100*/  FMUL.FTZ R134, R30, R119 ;  /* 0x000000771e867220 */ /* 0x000fe20000410000 */
[----:B------:R-:W-:Y:S01]  /*5110*/  FMUL.FTZ R145, R29, R114 ;  /* 0x000000721d917220 */ /* 0x000fe20000410000 */
[----:B------:R-:W-:Y:S01]  /*5120*/  LDS R129, [R64+0x2c] ;  /* 0x00002c0040817984 */ /* 0x000fe20000000800 */
[----:B-1----:R-:W-:-:S03]  /*5130*/  FFMA.FTZ R141, R108, R127, 1 ;  /* 0x3f8000006c8d7423 */ /* 0x002fc6000001007f */
[----:B------:R-:W1:Y:S01]  /*5140*/  LDS R127, [R64+0x24] ;  /* 0x00002400407f7984 */ /* 0x000e620000000800 */
[----:B------:R-:W-:Y:S01]  /*5150*/  FFMA.FTZ R2, R109, R2, 1 ;  /* 0x3f8000006d027423 */ /* 0x000fe20000010002 */
[----:B------:R-:W-:Y:S01]  /*5160*/  FMUL.FTZ R139, R118, R139 ;  /* 0x0000008b768b7220 */ /* 0x000fe20000410000 */
[----:B------:R-:W-:Y:S01]  /*5170*/  FMUL.FTZ R134, R125, R134 ;  /* 0x000000867d867220 */ /* 0x000fe20000410000 */
[----:B------:R-:W-:Y:S01]  /*5180*/  FFMA.FTZ R149, R17, R122, 1 ;  /* 0x3f80000011957423 */ /* 0x000fe2000001007a */
[----:B---3--:R-:W-:Y:S01]  /*5190*/  FADD.FTZ R135, R136, 1 ;  /* 0x3f80000088877421 */ /* 0x008fe20000010000 */
[----:B------:R-:W3:Y:S01]  /*51a0*/  LDS R122, [R64+0x20] ;  /* 0x00002000407a7984 */ /* 0x000ee20000000800 */
[----:B------:R-:W-:Y:S01]  /*51b0*/  FMUL.FTZ R136, R126, R145 ;  /* 0x000000917e887220 */ /* 0x000fe20000410000 */
[----:B------:R-:W-:Y:S01]  /*51c0*/  FMUL.FTZ R142, R10, -1.4426950216293334961 ;  /* 0xbfb8aa3b0a8e7820 */ /* 0x000fe20000410000 */
[----:B------:R-:W-:Y:S01]  /*51d0*/  FMUL.FTZ R145, R139, R2 ;  /* 0x000000028b917220 */ /* 0x000fe20000410000 */
[----:B------:R-:W-:Y:S01]  /*51e0*/  FMUL.FTZ R147, R134, R141 ;  /* 0x0000008d86937220 */ /* 0x000fe20000410000 */
[----:B----4-:R-:W-:Y:S01]  /*51f0*/  FADD.FTZ R139, -R131, 1 ;  /* 0x3f800000838b7421 */ /* 0x010fe20000010100 */
[----:B------:R-:W-:Y:S01]  /*5200*/  FADD.FTZ R141, -R133, 1 ;  /* 0x3f800000858d7421 */ /* 0x000fe20000010100 */
[----:B------:R4:W5:Y:S01]  /*5210*/  MUFU.EX2 R148, R142 ;  /* 0x0000008e00947308 */ /* 0x0009620000000800 */
[----:B------:R-:W-:Y:S01]  /*5220*/  FMUL.FTZ R149, R136, R149 ;  /* 0x0000009588957220 */ /* 0x000fe20000410000 */
[----:B------:R-:W-:Y:S01]  /*5230*/  FFMA.FTZ R151, R16, R139, 1 ;  /* 0x3f80000010977423 */ /* 0x000fe2000001008b */
[----:B------:R-:W-:Y:S01]  /*5240*/  FFMA.FTZ R155, R14, R141, 1 ;  /* 0x3f8000000e9b7423 */ /* 0x000fe2000001008d */
[----:B------:R-:W3:Y:S04]  /*5250*/  LDS R136, [R64+0x30] ;  /* 0x0000300040887984 */ /* 0x000ee80000000800 */
[----:B------:R-:W3:Y:S04]  /*5260*/  LDS R141, [R64+0x34] ;  /* 0x00003400408d7984 */ /* 0x000ee80000000800 */
[----:B------:R-:W3:Y:S04]  /*5270*/  LDS R134, [R64+0x38] ;  /* 0x0000380040867984 */ /* 0x000ee80000000800 */
[----:B------:R-:W3:Y:S01]  /*5280*/  LDS R139, [R64+0x3c] ;  /* 0x00003c00408b7984 */ /* 0x000ee20000000800 */
[----:B------:R-:W0:Y:S01]  /*5290*/  MUFU.RCP R132, R132 ;  /* 0x0000008400847308 */ /* 0x000e220000001000 */
[----:B----4-:R-:W-:Y:S01]  /*52a0*/  FADD.FTZ R142, R140, 1 ;  /* 0x3f8000008c8e7421 */ /* 0x010fe20000010000 */
[----:B------:R-:W-:Y:S01]  /*52b0*/  FADD.FTZ R2, -R128, 1 ;  /* 0x3f80000080027421 */ /* 0x000fe20000010100 */
[----:B------:R-:W-:-:S05]  /*52c0*/  FMUL.FTZ R153, R27, R120 ;  /* 0x000000781b997220 */ /* 0x000fca0000410000 */
[----:B------:R-:W4:Y:S01]  /*52d0*/  MUFU.RCP R137, R137 ;  /* 0x0000008900897308 */ /* 0x000f220000001000 */
[----:B--2---:R-:W-:Y:S01]  /*52e0*/  FADD.FTZ R144, R144, 1 ;  /* 0x3f80000090907421 */ /* 0x004fe20000010000 */
[----:B-----5:R-:W-:-:S06]  /*52f0*/  FADD.FTZ R148, R148, 1 ;  /* 0x3f80000094947421 */ /* 0x020fcc0000010000 */
[----:B------:R-:W2:Y:S01]  /*5300*/  MUFU.RCP R135, R135 ;  /* 0x0000008700877308 */ /* 0x000ea20000001000 */
[----:B------:R-:W-:Y:S01]  /*5310*/  FFMA.FTZ R140, R15, R2, 1 ;  /* 0x3f8000000f8c7423 */ /* 0x000fe20000010002 */
[----:B------:R-:W-:Y:S01]  /*5320*/  FMUL.FTZ R153, R128, R153 ;  /* 0x0000009980997220 */ /* 0x000fe20000410000 */
[----:B------:R-:W-:Y:S06]  /*5330*/  BAR.SYNC.DEFER_BLOCKING 0x0 ;  /* 0x0000000000007b1d */ /* 0x000fec0000010000 */
[----:B------:R-:W5:Y:S01]  /*5340*/  MUFU.RCP R130, R130 ;  /* 0x0000008200827308 */ /* 0x000f620000001000 */
[----:B------:R-:W-:Y:S01]  /*5350*/  FMUL.FTZ R153, R153, R140 ;  /* 0x0000008c99997220 */ /* 0x000fe20000410000 */
[----:B0-----:R-:W-:-:S06]  /*5360*/  FADD.FTZ R140, -R132, 1 ;  /* 0x3f800000848c7421 */ /* 0x001fcc0000010100 */
[----:B------:R0:W3:Y:S01]  /*5370*/  MUFU.RCP R167, R142 ;  /* 0x0000008e00a77308 */ /* 0x0000e20000001000 */
[----:B------:R-:W-:Y:S01]  /*5380*/  FMUL.FTZ R2, R28, R121 ;  /* 0x000000791c027220 */ /* 0x000fe20000410000 */
[----:B0-----:R-:W-:-:S06]  /*5390*/  FMUL.FTZ R142, R26, R123 ;  /* 0x0000007b1a8e7220 */ /* 0x001fcc0000410000 */
[----:B------:R0:W0:Y:S01]  /*53a0*/  MUFU.RCP R146, R144 ;  /* 0x0000009000927308 */ /* 0x0000220000001000 */
[----:B------:R-:W-:-:S07]  /*53b0*/  FMUL.FTZ R142, R133, R142 ;  /* 0x0000008e858e7220 */ /* 0x000fce0000410000 */
[----:B------:R-:W0:Y:S01]  /*53c0*/  MUFU.RCP R173, R148 ;  /* 0x0000009400ad7308 */ /* 0x000e220000001000 */
[----:B------:R-:W-:Y:S01]  /*53d0*/  FMUL.FTZ R155, R142, R155 ;  /* 0x0000009b8e9b7220 */ /* 0x000fe20000410000 */
[----:B----4-:R-:W-:Y:S01]  /*53e0*/  FADD.FTZ R161, -R137, 1 ;  /* 0x3f80000089a17421 */ /* 0x010fe20000010100 */
[----:B------:R-:W-:Y:S01]  /*53f0*/  FFMA.FTZ R142, R11, R140, 1 ;  /* 0x3f8000000b8e7423 */ /* 0x000fe2000001008c */
[----:B------:R-:W-:Y:S01]  /*5400*/  FMUL.FTZ R2, R131, R2 ;  /* 0x0000000283027220 */ /* 0x000fe20000410000 */
[----:B--2---:R-:W-:-:S03]  /*5410*/  FADD.FTZ R157, -R135, 1 ;  /* 0x3f800000879d7421 */ /* 0x004fc60000010100 */
[----:B------:R-:W2:Y:S01]  /*5420*/  MUFU.RCP R138, R138 ;  /* 0x0000008a008a7308 */ /* 0x000ea20000001000 */
[----:B-1----:R-:W-:Y:S01]  /*5430*/  FMUL.FTZ R140, R24, R127 ;  /* 0x0000007f188c7220 */ /* 0x002fe20000410000 */
[----:B------:R-:W-:Y:S01]  /*5440*/  FFMA.FTZ R163, R6, R161, 1 ;  /* 0x3f80000006a37423 */ /* 0x000fe200000100a1 */
[----:B------:R-:W-:Y:S01]  /*5450*/  FMUL.FTZ R151, R2, R151 ;  /* 0x0000009702977220 */ /* 0x000fe20000410000 */
[----:B------:R-:W-:Y:S01]  /*5460*/  FFMA.FTZ R159, R12, R157, 1 ;  /* 0x3f8000000c9f7423 */ /* 0x000fe2000001009d */
[----:B------:R-:W-:Y:S01]  /*5470*/  FMUL.FTZ R161, R23, R124 ;  /* 0x0000007c17a17220 */ /* 0x000fe20000410000 */
[----:B------:R-:W-:Y:S01]  /*5480*/  FMUL.FTZ R140, R135, R140 ;  /* 0x0000008c878c7220 */ /* 0x000fe20000410000 */
[----:B-----5:R-:W-:Y:S01]  /*5490*/  FADD.FTZ R2, -R130, 1 ;  /* 0x3f80000082027421 */ /* 0x020fe20000010100 */
[----:B---3--:R-:W-:Y:S01]  /*54a0*/  FMUL.FTZ R157, R25, R122 ;  /* 0x0000007a199d7220 */ /* 0x008fe20000410000 */
[----:B0-----:R-:W-:Y:S01]  /*54b0*/  FMUL.FTZ R144, R22, R129 ;  /* 0x0000008116907220 */ /* 0x001fe20000410000 */
[----:B------:R-:W-:Y:S01]  /*54c0*/  FMUL.FTZ R161, R132, R161 ;  /* 0x000000a184a17220 */ /* 0x000fe20000410000 */
[----:B------:R-:W-:Y:S01]  /*54d0*/  FMUL.FTZ R159, R140, R159 ;  /* 0x0000009f8c9f7220 */ /* 0x000fe20000410000 */
[----:B------:R-:W-:Y:S01]  /*54e0*/  FFMA.FTZ R2, R13, R2, 1 ;  /* 0x3f8000000d027423 */ /* 0x000fe20000010002 */
[----:B------:R-:W-:Y:S01]  /*54f0*/  FMUL.FTZ R157, R130, R157 ;  /* 0x0000009d829d7220 */ /* 0x000fe20000410000 */
[----:B------:R-:W-:Y:S01]  /*5500*/  FMUL.FTZ R144, R137, R144 ;  /* 0x0000009089907220 */ /* 0x000fe20000410000 */
[----:B------:R-:W-:Y:S01]  /*5510*/  FADD.FTZ R165, -R167, 1 ;  /* 0x3f800000a7a57421 */ /* 0x000fe20000010100 */
        /* <DEDUP_REMOVED lines=8> */
[----:B--2---:R-:W-:Y:S01]  /*55a0*/  FADD.FTZ R2, -R138, 1 ;  /* 0x3f8000008a027421 */ /* 0x004fe20000010100 */
        /* <DEDUP_REMOVED lines=164> */
[----:B------:R-:W-:-:S03]  /*5ff0*/  IADD3 R3, P0, PT, R99, UR8, RZ ;  /* 0x0000000863037c10 */ /* 0x000fc6000ff1e0ff */
        /* <DEDUP_REMOVED lines=63> */
.L_x_7207:
        /* <DEDUP_REMOVED lines=50> */
[----:B------:R-:W-:Y:S01]  /*6710*/  UIADD3 UR7, UPT, UPT, UR19, -0x1, URZ ;  /* 0xffffffff13077890 */ /* 0x000fe2000fffe0ff */
[----:B------:R-:W-:Y:S01]  /*6720*/  HFMA2 R157, -RZ, RZ, 0, 0 ;  /* 0x00000000ff9d7431 */ /* 0x000fe200000001ff */
[----:B------:R-:W-:Y:S01]  /*6730*/  MOV R109, RZ ;  /* 0x000000ff006d7202 */ /* 0x000fe20000000f00 */
[----:B------:R-:W1:Y:S01]  /*6740*/  LDCU UR9, c[0x0][0x394] ;  /* 0x00007280ff0977ac */ /* 0x000e620008000800 */
[----:B------:R-:W-:Y:S01]  /*6750*/  PLOP3.LUT P5, PT, PT, PT, UP0, 0x80, 0x8 ;  /* 0x000000000008781c */ /* 0x000fe20003faf008 */
[----:B------:R-:W2:Y:S01]  /*6760*/  LDC.64 R8, c[0x0][0x450] ;  /* 0x00011400ff087b82 */ /* 0x000ea20000000a00 */
[----:B------:R-:W-:Y:S01]  /*6770*/  P2R R188, PR, RZ, 0x1 ;  /* 0x00000001ffbc7803 */ /* 0x000fe20000000000 */
[----:B------:R-:W-:Y:S01]  /*6780*/  ULEA.HI UR8, UR7, UR7, URZ, 0x1 ;  /* 0x0000000707087291 */ /* 0x000fe2000f8f08ff */
[----:B------:R-:W-:Y:S01]  /*6790*/  ISETP.EQ.AND P5, PT, R100, RZ, P5 ;  /* 0x000000ff6400720c */ /* 0x000fe20002fa2270 */
[----:B------:R-:W3:Y:S04]  /*67a0*/  LDCU UR42, c[0x0][0x38c] ;  /* 0x00007180ff2a77ac */ /* 0x000ee80008000800 */
[----:B------:R-:W4:Y:S01]  /*67b0*/  LDC.64 R10, c[0x0][0x4b8] ;  /* 0x00012e00ff0a7b82 */ /* 0x000f220000000a00 */
[----:B------:R-:W-:Y:S01]  /*67c0*/  ULOP3.LUT UR8, UR8, 0xfffffe, URZ, 0xc0, !UPT ;  /* 0x00fffffe08087892 */ /* 0x000fe2000f8ec0ff */
[----:B------:R-:W0:Y:S01]  /*67d0*/  LDCU UR27, c[0x0][0x388] ;  /* 0x00007100ff1b77ac */ /* 0x000e220008000800 */
[----:B------:R-:W0:Y:S01]  /*67e0*/  LDCU.64 UR10, c[0x0][0x3a8] ;  /* 0x00007500ff0a77ac */ /* 0x000e220008000a00 */
[----:B------:R-:W0:Y:S01]  /*67f0*/  LDCU.64 UR30, c[0x0][0x3c0] ;  /* 0x00007800ff1e77ac */ /* 0x000e220008000a00 */
[----:B------:R-:W0:Y:S01]  /*6800*/  LDCU.64 UR34, c[0x0][0x3e0] ;  /* 0x00007c00ff2277ac */ /* 0x000e220008000a00 */
[----:B------:R-:W0:Y:S01]  /*6810*/  LDCU.64 UR36, c[0x0][0x4c0] ;  /* 0x00009800ff2477ac */ /* 0x000e220008000a00 */
[----:B------:R-:W0:Y:S01]  /*6820*/  LDCU.64 UR38, c[0x0][0x4d0] ;  /* 0x00009a00ff2677ac */ /* 0x000e220008000a00 */
[----:B------:R-:W0:Y:S01]  /*6830*/  LDCU.64 UR40, c[0x0][0x538] ;  /* 0x0000a700ff2877ac */ /* 0x000e220008000a00 */
[----:B-1----:R-:W-:-:S12]  /*6840*/  UIADD3 UR8, UPT, UPT, UR7, -UR8, URZ ;  /* 0x8000000807087290 */ /* 0x002fd8000fffe0ff */
.L_x_7246:
        /* <DEDUP_REMOVED lines=85> */
[----:B------:R1:W-:Y:S01]  /*6da0*/  STS [R66+0x780], R175 ;  /* 0x000780af42007388 */ /* 0x0003e20000000800 */
[----:B------:R-:W-:-:S03]  /*6db0*/  NOP ;  /* 0x0000000000007918 */ /* 0x000fc60000000000 */
[----:B------:R2:W3:Y:S01]  /*6dc0*/  LDG.E R13, desc[UR28][R12.64] ;  /* 0x0000001c0c0d7981 */ /* 0x0004e2000c1e1900 */
[----:B------:R-:W4:Y:S01]  /*6dd0*/  S2UR UR7, SR_CgaCtaId ;  /* 0x00000000000779c3 */ /* 0x000f220000008800 */
[----:B------:R-:W-:Y:S01]  /*6de0*/  FMUL.FTZ R2, R124, 1.4426950216293334961 ;  /* 0x3fb8aa3b7c027820 */ /* 0x000fe20000410000 */
[C---:B------:R-:W-:Y:S01]  /*6df0*/  ISETP.NE.AND P1, PT, R100.reuse, RZ, PT ;  /* 0x000000ff6400720c */ /* 0x040fe20003f25270 */
[----:B------:R-:W-:Y:S01]  /*6e00*/  UMOV UR26, 0x400 ;  /* 0x00000400001a7882 */ /* 0x000fe20000000000 */
[----:B------:R-:W-:Y:S01]  /*6e10*/  ISETP.NE.AND P0, PT, R100, 0x1f, PT ;  /* 0x0000001f6400780c */ /* 0x000fe20003f05270 */
[C---:B------:R-:W-:Y:S01]  /*6e20*/  FMUL.FTZ R174, R2.reuse, R48 ;  /* 0x0000003002ae7220 */ /* 0x040fe20000410000 */
[C---:B------:R-:W-:Y:S01]  /*6e30*/  FMUL.FTZ R173, R2.reuse, R47 ;  /* 0x0000002f02ad7220 */ /* 0x040fe20000410000 */
[C---:B------:R-:W-:Y:S01]  /*6e40*/  FMUL.FTZ R172, R2.reuse, R46 ;  /* 0x0000002e02ac7220 */ /* 0x040fe20000410000 */
[C---:B------:R-:W-:Y:S01]  /*6e50*/  FMUL.FTZ R170, R2.reuse, R45 ;  /* 0x0000002d02aa7220 */ /* 0x040fe20000410000 */
[----:B------:R-:W-:Y:S01]  /*6e60*/  MOV R17, UR17 ;  /* 0x0000001100117c02 */ /* 0x000fe20008000f00 */
[----:B------:R1:W1:Y:S01]  /*6e70*/  LDS R152, [R64] ;  /* 0x0000000040987984 */ /* 0x0002620000000800 */
[----:B------:R-:W5:Y:S01]  /*6e80*/  MUFU.EX2 R174, R174 ;  /* 0x000000ae00ae7308 */ /* 0x000f620000000800 */
        /* <DEDUP_REMOVED lines=9> */
[----:B--2---:R-:W-:Y:S01]  /*6f20*/  MOV R12, UR8 ;  /* 0x00000008000c7c02 */ /* 0x004fe20008000f00 */
[C---:B------:R-:W-:Y:S01]  /*6f30*/  FMUL.FTZ R15, R2.reuse, R35 ;  /* 0x00000023020f7220 */ /* 0x040fe20000410000 */
[C---:B------:R-:W-:Y:S01]  /*6f40*/  FMUL.FTZ R14, R2.reuse, R34 ;  /* 0x00000022020e7220 */ /* 0x040fe20000410000 */
[----:B------:R-:W-:Y:S01]  /*6f50*/  FMUL.FTZ R154, R2, R33 ;  /* 0x00000021029a7220 */ /* 0x000fe20000410000 */
[----:B----4-:R-:W-:Y:S01]  /*6f60*/  ULEA UR26, UR7, UR26, 0x18 ;  /* 0x0000001a071a7291 */ /* 0x010fe2000f8ec0ff */
[----:B------:R-:W-:Y:S01]  /*6f70*/  LEA R3, R12, R157, 0x8 ;  /* 0x0000009d0c037211 */ /* 0x000fe200078e40ff */
[----:B------:R-:W0:Y:S01]  /*6f80*/  MUFU.EX2 R173, R173 ;  /* 0x000000ad00ad7308 */ /* 0x000e220000000800 */
[----:B------:R-:W-:Y:S01]  /*6f90*/  @P1 IADD3 R3, PT, PT, R100, 0x200, RZ ;  /* 0x0000020064031810 */ /* 0x000fe20007ffe0ff */
[----:B------:R2:W4:Y:S03]  /*6fa0*/  LDS R150, [R64+0x4] ;  /* 0x0000040040967984 */ /* 0x0005260000000800 */
        /* <DEDUP_REMOVED lines=44> */
[-C--:B-1----:R-:W-:Y:S01]  /*7270*/  FMUL.FTZ R175, R20, R13.reuse ;  /* 0x0000000d14af7220 */ /* 0x082fe20000410000 */
[-C--:B------:R-:W-:Y:S01]  /*7280*/  FMUL.FTZ R161, R19, R13.reuse ;  /* 0x0000000d13a17220 */ /* 0x080fe20000410000 */
[----:B------:R-:W-:Y:S01]  /*7290*/  FMUL.FTZ R159, R18, R13 ;  /* 0x0000000d129f7220 */ /* 0x000fe20000410000 */
[----:B------:R-:W-:Y:S06]  /*72a0*/  BAR.SYNC.DEFER_BLOCKING 0x0 ;  /* 0x0000000000007b1d */ /* 0x000fec0000010000 */
[----:B0-2-4-:R-:W-:Y:S05]  /*72b0*/  @P0 BRA `(.L_x_7210) ;  /* 0x0000000000240947 */ /* 0x015fea0003800000 */
[----:B------:R-:W-:Y:S01]  /*72c0*/  UISETP.NE.AND UP0, UPT, UR19, UR9, UPT ;  /* 0x000000091300728c */ /* 0x000fe2000bf05270 */
[----:B------:R-:W-:-:S08]  /*72d0*/  HFMA2 R13, -RZ, RZ, 1.875, 0 ;  /* 0x3f800000ff0d7431 */ /* 0x000fd000000001ff */
[----:B------:R-:W-:Y:S05]  /*72e0*/  BRA.U !UP0, `(.L_x_7211) ;  /* 0x0000000108207547 */ /* 0x000fea000b800000 */
[----:B------:R-:W-:-:S04]  /*72f0*/  USHF.L.U32 UR7, UR19, 0x8, URZ ;  /* 0x0000000813077899 */ /* 0x000fc800080006ff */
[----:B------:R-:W-:-:S06]  /*7300*/  ULOP3.LUT UR7, UR7, 0x100, URZ, 0xc0, !UPT ;  /* 0x0000010007077892 */ /* 0x000fcc000f8ec0ff */
[----:B------:R-:W-:-:S04]  /*7310*/  IADD3 R2, PT, PT, R157, UR7, RZ ;  /* 0x000000079d027c10 */ /* 0x000fc8000fffe0ff */
[----:B------:R-:W-:-:S05]  /*7320*/  LEA R2, R2, UR26, 0x2 ;  /* 0x0000001a02027c11 */ /* 0x000fca000f8e10ff */
[----:B------:R1:W2:Y:S01]  /*7330*/  LDS R13, [R2+0x12c8] ;  /* 0x0012c800020d7984 */ /* 0x0002a20000000800 */
[----:B------:R-:W-:Y:S05]  /*7340*/  BRA `(.L_x_7211) ;  /* 0x0000000000087947 */ /* 0x000fea0003800000 */
.L_x_7210:
[----:B------:R-:W-:-:S06]  /*7350*/  LEA R13, R100, UR26, 0x2 ;  /* 0x0000001a640d7c11 */ /* 0x000fcc000f8e10ff */
[----:B------:R-:W0:Y:S02]  /*7360*/  LDS R13, [R13+0x1acc] ;  /* 0x001acc000d0d7984 */ /* 0x000e240000000800 */
.L_x_7211:
[----:B------:R-:W-:Y:S05]  /*7370*/  BSYNC.RECONVERGENT B0 ;  /* 0x0000000000007941 */ /* 0x000fea0003800200 */
.L_x_7209:
[C---:B0-2---:R-:W-:Y:S01]  /*7380*/  FMUL.FTZ R3, R154.reuse, R13 ;  /* 0x0000000d9a037220 */ /* 0x045fe20000410000 */
[----:B-1----:R-:W-:Y:S01]  /*7390*/  FFMA.FTZ R2, R154, R159, R161 ;  /* 0x0000009f9a027223 */ /* 0x002fe200000100a1 */
        /* <DEDUP_REMOVED lines=39> */
[----:B------:R-:W-:-:S11]  /*7610*/  MOV R243, R156 ;  /* 0x0000009c00f37202 */ /* 0x000fd60000000f00 */
        /* <DEDUP_REMOVED lines=10> */
[----:B------:R-:W-:Y:S01]  /*76c0*/  ISETP.GT.U32.AND P0, PT, R186, 0x1d, PT ;  /* 0x0000001dba00780c */ /* 0x000fe20003f04070 */
[----:B------:R-:W-:Y:S01]  /*76d0*/  FMUL.FTZ R215, R61, R45 ;  /* 0x0000002d3dd77220 */ /* 0x000fe20000410000 */
[----:B------:R-:W-:Y:S01]  /*76e0*/  FMUL.FTZ R221, R148, R177 ;  /* 0x000000b194dd7220 */ /* 0x000fe20000410000 */
[----:B-1----:R-:W-:Y:S01]  /*76f0*/  FFMA.FTZ R2, R173, R225, R184 ;  /* 0x000000e1ad027223 */ /* 0x002fe200000100b8 */
        /* <DEDUP_REMOVED lines=41> */
[----:B------:R-:W0:Y:S01]  /*7990*/  SHFL.DOWN PT, R235, R202, 0x4, 0x1f ;  /* 0x08801f00caeb7f89 */ /* 0x000e2200000e0000 */
[----:B------:R-:W-:Y:S01]  /*79a0*/  FMUL.FTZ R182, R126, R199 ;  /* 0x000000c77eb67220 */ /* 0x000fe20000410000 */
[----:B------:R-:W-:Y:S01]  /*79b0*/  FFMA.FTZ R171, R158, R163, R191 ;  /* 0x000000a39eab7223 */ /* 0x000fe200000100bf */
[----:B------:R-:W-:Y:S01]  /*79c0*/  FMUL.FTZ R3, R165, R2 ;  /* 0x00000002a5037220 */ /* 0x000fe20000410000 */
[----:B------:R-:W1:Y:S01]  /*79d0*/  SHFL.DOWN PT, R206, R243, 0x4, 0x1f ;  /* 0x08801f00f3ce7f89 */ /* 0x000e6200000e0000 */
[----:B------:R-:W-:Y:S01]  /*79e0*/  FMUL.FTZ R163, R49, R33 ;  /* 0x0000002131a37220 */ /* 0x000fe20000410000 */
[----:B------:R-:W-:Y:S01]  /*79f0*/  FMUL.FTZ R193, R17, R156 ;  /* 0x0000009c11c17220 */ /* 0x000fe20000410000 */
[----:B------:R-:W-:-:S02]  /*7a00*/  FFMA.FTZ R2, R15, R171, R182 ;  /* 0x000000ab0f027223 */ /* 0x000fc400000100b6 */
[----:B------:R-:W-:Y:S02]  /*7a10*/  FMUL.FTZ R171, R16, R163 ;  /* 0x000000a310ab7220 */ /* 0x000fe40000410000 */
[----:B------:R-:W-:Y:S01]  /*7a20*/  FFMA.FTZ R2, R14, R2, R193 ;  /* 0x000000020e027223 */ /* 0x000fe200000100c1 */
[----:B------:R-:W-:Y:S01]  /*7a30*/  ISETP.GT.U32.AND P0, PT, R186, 0x1b, PT ;  /* 0x0000001bba00780c */ /* 0x000fe20003f04070 */
[----:B------:R-:W-:Y:S02]  /*7a40*/  FMUL.FTZ R3, R164, R3 ;  /* 0x00000003a4037220 */ /* 0x000fe40000410000 */
[----:B------:R-:W-:Y:S02]  /*7a50*/  FFMA.FTZ R219, R154, R2, R171 ;  /* 0x000000029adb7223 */ /* 0x000fe400000100ab */
[----:B------:R-:W-:-:S03]  /*7a60*/  FMUL.FTZ R3, R162, R3 ;  /* 0x00000003a2037220 */ /* 0x000fc60000410000 */
[----:B------:R-:W3:Y:S01]  /*7a70*/  SHFL.UP PT, R204, R219, 0x1, RZ ;  /* 0x04200000dbcc7989 */ /* 0x000ee200000e00ff */
[----:B------:R-:W-:-:S04]  /*7a80*/  FMUL.FTZ R3, R160, R3 ;  /* 0x00000003a0037220 */ /* 0x000fc80000410000 */
[----:B0-----:R-:W-:Y:S01]  /*7a90*/  @!P0 FMUL.FTZ R192, R202, R235 ;  /* 0x000000ebcac08220 */ /* 0x001fe20000410000 */
[----:B------:R-:W-:Y:S01]  /*7aa0*/  FMUL.FTZ R2, R158, R3 ;  /* 0x000000039e027220 */ /* 0x000fe20000410000 */
[----:B-1----:R-:W-:-:S03]  /*7ab0*/  @!P0 FFMA.FTZ R243, R202, R206, R243 ;  /* 0x000000cecaf38223 */ /* 0x002fc600000100f3 */
[----:B------:R-:W-:Y:S01]  /*7ac0*/  @!P0 MOV R202, R192 ;  /* 0x000000c000ca8202 */ /* 0x000fe20000000f00 */
[----:B------:R-:W-:Y:S01]  /*7ad0*/  FMUL.FTZ R3, R15, R2 ;  /* 0x000000020f037220 */ /* 0x000fe20000410000 */
[----:B------:R-:W-:-:S03]  /*7ae0*/  UISETP.GE.AND UP0, UPT, UR19, UR9, UPT ;  /* 0x000000091300728c */ /* 0x000fc6000bf06270 */
[----:B------:R-:W-:Y:S01]  /*7af0*/  FMUL.FTZ R3, R14, R3 ;  /* 0x000000030e037220 */ /* 0x000fe20000410000 */
[----:B------:R-:W0:Y:S03]  /*7b00*/  SHFL.DOWN PT, R239, R202, 0x8, 0x1f ;  /* 0x09001f00caef7f89 */ /* 0x000e2600000e0000 */
[----:B------:R-:W-:Y:S01]  /*7b10*/  FMUL.FTZ R192, R154, R3 ;  /* 0x000000039ac07220 */ /* 0x000fe20000410000 */
[----:B------:R-:W1:Y:S01]  /*7b20*/  SHFL.DOWN PT, R210, R243, 0x8, 0x1f ;  /* 0x09001f00f3d27f89 */ /* 0x000e6200000e0000 */
[----:B------:R-:W-:Y:S02]  /*7b30*/  PLOP3.LUT P0, PT, PT, PT, UP0, 0x80, 0x8 ;  /* 0x000000000008781c */ /* 0x000fe40003f0f008 */
[----:B------:R-:W-:Y:S01]  /*7b40*/  ISETP.GE.AND P2, PT, R82, 0x1, PT ;  /* 0x000000015200780c */ /* 0x000fe20003f46270 */
[----:B---3--:R-:W-:Y:S01]  /*7b50*/  FFMA.FTZ R204, R192, R204, R219 ;  /* 0x000000ccc0cc7223 */ /* 0x008fe200000100db */
[----:B------:R-:W3:Y:S01]  /*7b60*/  SHFL.UP PT, R235, R192, 0x1, RZ ;  /* 0x04200000c0eb7989 */ /* 0x000ee200000e00ff */
[----:B------:R-:W-:-:S02]  /*7b70*/  ISETP.NE.OR P0, PT, R100, RZ, P0 ;  /* 0x000000ff6400720c */ /* 0x000fc40000705670 */
[----:B------:R-:W-:Y:S02]  /*7b80*/  ISETP.GT.U32.AND P3, PT, R186, 0x17, PT ;  /* 0x00000017ba00780c */ /* 0x000fe40003f64070 */
[----:B------:R-:W-:Y:S01]  /*7b90*/  FSEL R219, R219, R204, !P2 ;  /* 0x000000ccdbdb7208 */ /* 0x000fe20005000000 */
[----:B------:R-:W-:-:S04]  /*7ba0*/  HFMA2 R2, -RZ, RZ, 1.875, 0 ;  /* 0x3f800000ff027431 */ /* 0x000fc800000001ff */
[----:B------:R-:W4:Y:S01]  /*7bb0*/  SHFL.UP PT, R204, R219, 0x2, RZ ;  /* 0x04400000dbcc7989 */ /* 0x000f2200000e00ff */
[----:B------:R-:W-:-:S03]  /*7bc0*/  MOV R3, RZ ;  /* 0x000000ff00037202 */ /* 0x000fc60000000f00 */
[----:B------:R-:W-:Y:S02]  /*7bd0*/  @!P0 LEA R206, R157, UR26, 0x3 ;  /* 0x0000001a9dce8c11 */ /* 0x000fe4000f8e18ff */
[----:B0-----:R-:W-:-:S03]  /*7be0*/  @!P3 FMUL.FTZ R208, R202, R239 ;  /* 0x000000efcad0b220 */ /* 0x001fc60000410000 */
[----:B------:R-:W-:Y:S01]  /*7bf0*/  @!P0 LDS.64 R2, [R206+0x1b48] ;  /* 0x001b4800ce028984 */ /* 0x000fe20000000a00 */
[----:B-1----:R-:W-:Y:S01]  /*7c00*/  @!P3 FFMA.FTZ R243, R202, R210, R243 ;  /* 0x000000d2caf3b223 */ /* 0x002fe200000100f3 */
[----:B------:R-:W-:Y:S01]  /*7c10*/  @!P3 MOV R202, R208 ;  /* 0x000000d000cab202 */ /* 0x000fe20000000f00 */
[----:B---3--:R-:W-:-:S04]  /*7c20*/  @P2 FMUL.FTZ R192, R192, R235 ;  /* 0x000000ebc0c02220 */ /* 0x008fc80000410000 */
[----:B------:R-:W0:Y:S04]  /*7c30*/  SHFL.DOWN PT, R239, R202, 0x10, 0x1f ;  /* 0x0a001f00caef7f89 */ /* 0x000e2800000e0000 */
[----:B------:R-:W1:Y:S04]  /*7c40*/  SHFL.UP PT, R235, R192, 0x2, RZ ;  /* 0x04400000c0eb7989 */ /* 0x000e6800000e00ff */
[----:B------:R-:W3:Y:S01]  /*7c50*/  SHFL.DOWN PT, R208, R243, 0x10, 0x1f ;  /* 0x0a001f00f3d07f89 */ /* 0x000ee200000e0000 */
[----:B----4-:R-:W-:Y:S01]  /*7c60*/  FFMA.FTZ R204, R192, R204, R219 ;  /* 0x000000ccc0cc7223 */ /* 0x010fe200000100db */
[----:B------:R-:W-:-:S02]  /*7c70*/  ISETP.GE.AND P0, PT, R82, 0x2, PT ;  /* 0x000000025200780c */ /* 0x000fc40003f06270 */
[----:B------:R-:W-:Y:S02]  /*7c80*/  ISETP.GT.U32.AND P2, PT, R186, 0xf, PT ;  /* 0x0000000fba00780c */ /* 0x000fe40003f44070 */
[----:B------:R-:W-:-:S05]  /*7c90*/  FSEL R219, R219, R204, !P0 ;  /* 0x000000ccdbdb7208 */ /* 0x000fca0004000000 */
[----:B------:R-:W4:Y:S06]  /*7ca0*/  SHFL.UP PT, R204, R219, 0x4, RZ ;  /* 0x04800000dbcc7989 */ /* 0x000f2c00000e00ff */
[----:B0-----:R-:W-:Y:S01]  /*7cb0*/  @!P2 FMUL.FTZ R206, R202, R239 ;  /* 0x000000efcacea220 */ /* 0x001fe20000410000 */
[----:B-1----:R-:W-:Y:S01]  /*7cc0*/  @P0 FMUL.FTZ R192, R192, R235 ;  /* 0x000000ebc0c00220 */ /* 0x002fe20000410000 */
[----:B---3--:R-:W-:-:S03]  /*7cd0*/  @!P2 FFMA.FTZ R243, R202, R208, R243 ;  /* 0x000000d0caf3a223 */ /* 0x008fc600000100f3 */
[----:B------:R-:W-:Y:S01]  /*7ce0*/  @!P2 MOV R202, R206 ;  /* 0x000000ce00caa202 */ /* 0x000fe20000000f00 */
[----:B------:R-:W0:Y:S04]  /*7cf0*/  SHFL.UP PT, R235, R192, 0x4, RZ ;  /* 0x04800000c0eb7989 */ /* 0x000e2800000e00ff */
[----:B------:R-:W-:Y:S04]  /*7d00*/  SHFL.IDX PT, R208, R3, RZ, 0x1f ;  /* 0x00001fff03d07589 */ /* 0x000fe800000e0000 */
[----:B------:R-:W-:Y:S04]  /*7d10*/  SHFL.DOWN PT, R249, R243, 0x1, 0x1f ;  /* 0x08201f00f3f97f89 */ /* 0x000fe800000e0000 */
[----:B------:R-:W1:Y:S01]  /*7d20*/  SHFL.DOWN PT, R206, R202, 0x1, 0x1f ;  /* 0x08201f00cace7f89 */ /* 0x000e6200000e0000 */
[----:B----4-:R-:W-:Y:S01]  /*7d30*/  FFMA.FTZ R204, R192, R204, R219 ;  /* 0x000000ccc0cc7223 */ /* 0x010fe200000100db */
[----:B------:R-:W-:-:S02]  /*7d40*/  ISETP.GE.AND P0, PT, R82, 0x4, PT ;  /* 0x000000045200780c */ /* 0x000fc40003f06270 */
[----:B------:R-:W-:Y:S02]  /*7d50*/  ISETP.NE.AND P2, PT, R100, 0x1f, PT ;  /* 0x0000001f6400780c */ /* 0x000fe40003f45270 */
[----:B------:R-:W-:-:S05]  /*7d60*/  FSEL R239, R219, R204, !P0 ;  /* 0x000000ccdbef7208 */ /* 0x000fca0004000000 */
[----:B------:R-:W3:Y:S04]  /*7d70*/  SHFL.UP PT, R204, R239, 0x8, RZ ;  /* 0x05000000efcc7989 */ /* 0x000ee800000e00ff */
[----:B0-----:R-:W-:-:S05]  /*7d80*/  @P0 FMUL.FTZ R192, R192, R235 ;  /* 0x000000ebc0c00220 */ /* 0x001fca0000410000 */
[----:B------:R-:W0:Y:S01]  /*7d90*/  SHFL.UP PT, R235, R192, 0x8, RZ ;  /* 0x05000000c0eb7989 */ /* 0x000e2200000e00ff */
[----:B-1----:R-:W-:-:S04]  /*7da0*/  @P2 FFMA.FTZ R208, R206, R208, R249 ;  /* 0x000000d0ced02223 */ /* 0x002fc800000100f9 */
        /* <DEDUP_REMOVED lines=8> */
[----:B------:R-:W-:Y:S01]  /*7e30*/  FFMA.FTZ R229, R160, R227, R229 ;  /* 0x000000e3a0e57223 */ /* 0x000fe200000100e5 */
[----:B------:R-:W1:Y:S01]  /*7e40*/  SHFL.UP PT, R204, R249, 0x10, RZ ;  /* 0x06000000f9cc7989 */ /* 0x000e6200000e00ff */
[----:B0-----:R-:W-:Y:S02]  /*7e50*/  @P0 FMUL.FTZ R192, R192, R235 ;  /* 0x000000ebc0c00220 */ /* 0x001fe40000410000 */
[----:B------:R-:W-:-:S03]  /*7e60*/  FFMA.FTZ R231, R162, R229, R231 ;  /* 0x000000e5a2e77223 */ /* 0x000fc600000100e7 */
[----:B------:R-:W0:Y:S01]  /*7e70*/  SHFL.UP PT, R251, R192, 0x10, RZ ;  /* 0x06000000c0fb7989 */ /* 0x000e2200000e00ff */
[----:B------:R-:W-:-:S04]  /*7e80*/  FFMA.FTZ R233, R164, R231, R233 ;  /* 0x000000e7a4e97223 */ /* 0x000fc800000100e9 */
[----:B------:R-:W-:Y:S01]  /*7e90*/  FFMA.FTZ R235, R165, R233, R200 ;  /* 0x000000e9a5eb7223 */ /* 0x000fe200000100c8 */
[----:B------:R-:W-:-:S03]  /*7ea0*/  HFMA2 R13, -RZ, RZ, 0, 0 ;  /* 0x00000000ff0d7431 */ /* 0x000fc600000001ff */
[----:B------:R-:W-:Y:S01]  /*7eb0*/  FFMA.FTZ R237, R166, R235, R237 ;  /* 0x000000eba6ed7223 */ /* 0x000fe200000100ed */
[----:B------:R3:W-:Y:S01]  /*7ec0*/  SHFL.IDX PT, R200, R243, RZ, 0x1f ;  /* 0x00001ffff3c87589 */ /* 0x0007e200000e0000 */
[----:B------:R-:W-:Y:S02]  /*7ed0*/  ISETP.GE.AND P0, PT, R82, 0x10, PT ;  /* 0x000000105200780c */ /* 0x000fe40003f06270 */
[----:B------:R-:W-:Y:S01]  /*7ee0*/  FFMA.FTZ R239, R167, R237, R198 ;  /* 0x000000eda7ef7223 */ /* 0x000fe200000100c6 */
[----:B------:R-:W4:Y:S01]  /*7ef0*/  SHFL.IDX PT, R202, R202, RZ, 0x1f ;  /* 0x00001fffcaca7589 */ /* 0x000f2200000e0000 */
[----:B------:R-:W-:Y:S02]  /*7f00*/  MOV R12, R100 ;  /* 0x00000064000c7202 */ /* 0x000fe40000000f00 */
[----:B------:R-:W-:Y:S01]  /*7f10*/  FFMA.FTZ R241, R168, R239, R241 ;  /* 0x000000efa8f17223 */ /* 0x000fe200000100f1 */
[----:B-1----:R-:W-:Y:S02]  /*7f20*/  FFMA.FTZ R204, R192, R204, R249 ;  /* 0x000000ccc0cc7223 */ /* 0x002fe400000100f9 */
[----:B------:R-:W-:-:S04]  /*7f30*/  IMAD.WIDE.U32 R12, R10, UR32, R12 ;  /* 0x000000200a0c7c25 */ /* 0x000fc8000f8e000c */
[----:B---3--:R-:W-:Y:S01]  /*7f40*/  FFMA.FTZ R243, R169, R241, R194 ;  /* 0x000000f1a9f37223 */ /* 0x008fe200000100c2 */
[----:B------:R-:W-:Y:S01]  /*7f50*/  SHF.R.S32.HI R206, RZ, 0x1f, R105 ;  /* 0x0000001fffce7819 */ /* 0x000fe20000011469 */
[----:B------:R-:W-:Y:S02]  /*7f60*/  IMAD R13, R11, UR32, R13 ;  /* 0x000000200b0d7c24 */ /* 0x000fe4000f8e020d */
[----:B------:R-:W-:Y:S01]  /*7f70*/  FFMA.FTZ R245, R170, R243, R245 ;  /* 0x000000f3aaf57223 */ /* 0x000fe200000100f5 */
[----:B------:R-:W-:Y:S01]  /*7f80*/  FSEL R249, R249, R204, !P0 ;  /* 0x000000ccf9f97208 */ /* 0x000fe20004000000 */
[----:B0-----:R-:W-:Y:S01]  /*7f90*/  @P0 FMUL.FTZ R192, R192, R251 ;  /* 0x000000fbc0c00220 */ /* 0x001fe20000410000 */
[----:B------:R-:W-:Y:S01]  /*7fa0*/  IMAD R198, R206, UR36, RZ ;  /* 0x00000024cec67c24 */ /* 0x000fe2000f8e02ff */
[----:B------:R-:W-:Y:S01]  /*7fb0*/  ISETP.NE.AND P4, PT, R100, RZ, PT ;  /* 0x000000ff6400720c */ /* 0x000fe20003f85270 */
[----:B------:R-:W-:-:S04]  /*7fc0*/  IMAD.WIDE.U32 R12, R105, UR36, R12 ;  /* 0x00000024690c7c25 */ /* 0x000fc8000f8e000c */
[----:B------:R-:W-:Y:S01]  /*7fd0*/  FFMA.FTZ R194, R172, R245, R247 ;  /* 0x000000f5acc27223 */ /* 0x000fe200000100f7 */
[----:B------:R0:W-:Y:S01]  /*7fe0*/  SHFL.UP PT, R218, R192, 0x1, RZ ;  /* 0x04200000c0da7989 */ /* 0x0001e200000e00ff */
[----:B------:R-:W-:Y:S01]  /*7ff0*/  IMAD R198, R105, UR37, R198 ;  /* 0x0000002569c67c24 */ /* 0x000fe2000f8e02c6 */
[----:B------:R-:W-:Y:S02]  /*8000*/  IADD3 R12, P2, PT, R12, UR6, RZ ;  /* 0x000000060c0c7c10 */ /* 0x000fe4000ff5e0ff */
[----:B------:R-:W-:Y:S01]  /*8010*/  SHFL.UP PT, R249, R249, 0x1, RZ ;  /* 0x04200000f9f97989 */ /* 0x000fe200000e00ff */
[----:B------:R-:W-:Y:S01]  /*8020*/  SHF.L.U32 R216, R100, 0x4, RZ ;  /* 0x0000000464d87819 */ /* 0x000fe200000006ff */
[----:B------:R-:W-:Y:S02]  /*8030*/  FFMA.FTZ R247, R173, R194, R196 ;  /* 0x000000c2adf77223 */ /* 0x000fe400000100c4 */
[----:B--2---:R-:W1:Y:S01]  /*8040*/  SHFL.IDX PT, R220, R190, RZ, 0x1f ;  /* 0x00001fffbedc7589 */ /* 0x004e6200000e0000 */
[----:B------:R-:W-:Y:S01]  /*8050*/  IADD3.X R13, PT, PT, R13, R198, RZ, P2, !PT ;  /* 0x000000c60d0d7210 */ /* 0x000fe200017fe4ff */
[----:B----4-:R-:W-:Y:S01]  /*8060*/  FFMA.FTZ R3, R202, R3, R200 ;  /* 0x00000003ca037223 */ /* 0x010fe200000100c8 */
[----:B------:R-:W-:Y:S01]  /*8070*/  LEA.HI R198, R100, R216, RZ, 0x1f ;  /* 0x000000d864c67211 */ /* 0x000fe200078ff8ff */
[----:B------:R-:W-:Y:S01]  /*8080*/  FMUL.FTZ R214, R247, R48 ;  /* 0x00000030f7d67220 */ /* 0x000fe20000410000 */
[----:B------:R-:W-:Y:S01]  /*8090*/  FMUL.FTZ R206, R194, R47 ;  /* 0x0000002fc2ce7220 */ /* 0x000fe20000410000 */
[----:B------:R-:W-:Y:S01]  /*80a0*/  FMUL.FTZ R200, R245, R46 ;  /* 0x0000002ef5c87220 */ /* 0x000fe20000410000 */
[----:B------:R-:W-:Y:S01]  /*80b0*/  FMUL.FTZ R2, R202, R2 ;  /* 0x00000002ca027220 */ /* 0x000fe20000410000 */
[----:B------:R-:W-:Y:S01]  /*80c0*/  @!P4 LEA R204, R157, UR26, 0x3 ;  /* 0x0000001a9dcccc11 */ /* 0x000fe2000f8e18ff */
[----:B------:R-:W-:Y:S01]  /*80d0*/  FMUL.FTZ R196, R65, R214 ;  /* 0x000000d641c47220 */ /* 0x000fe20000410000 */
[----:B------:R-:W-:Y:S01]  /*80e0*/  LEA R224, R198, UR26, 0x2 ;  /* 0x0000001ac6e07c11 */ /* 0x000fe2000f8e10ff */
[----:B------:R-:W-:Y:S01]  /*80f0*/  FMUL.FTZ R198, R243, R45 ;  /* 0x0000002df3c67220 */ /* 0x000fe20000410000 */
[----:B------:R-:W-:Y:S01]  /*8100*/  FMUL.FTZ R251, R63, R206 ;  /* 0x000000ce3ffb7220 */ /* 0x000fe20000410000 */
[----:B------:R-:W-:Y:S01]  /*8110*/  FMUL.FTZ R202, R62, R200 ;  /* 0x000000c83eca7220 */ /* 0x000fe20000410000 */
[----:B------:R-:W-:Y:S01]  /*8120*/  FMUL.FTZ R210, R239, R43 ;  /* 0x0000002befd27220 */ /* 0x000fe20000410000 */
[----:B------:R2:W-:Y:S01]  /*8130*/  @!P4 STS.64 [R204+0x1b48], R2 ;  /* 0x001b4802cc00c388 */ /* 0x0005e20000000a00 */
[----:B------:R-:W-:Y:S01]  /*8140*/  FMUL.FTZ R222, R61, R198 ;  /* 0x000000c63dde7220 */ /* 0x000fe20000410000 */
[----:B------:R-:W-:-:S02]  /*8150*/  FMUL.FTZ R212, R241, R44 ;  /* 0x0000002cf1d47220 */ /* 0x000fc40000410000 */
[----:B------:R3:W-:Y:S01]  /*8160*/  STS [R224+0x850], R196 ;  /* 0x000850c4e0007388 */ /* 0x0007e20000000800 */
[----:B------:R-:W-:Y:S01]  /*8170*/  FMUL.FTZ R208, R237, R42 ;  /* 0x0000002aedd07220 */ /* 0x000fe20000410000 */
[----:B0-----:R-:W-:Y:S02]  /*8180*/  FMUL.FTZ R192, R227, R37 ;  /* 0x00000025e3c07220 */ /* 0x001fe40000410000 */
[----:B------:R0:W-:Y:S04]  /*8190*/  STS [R98+0x854], R251 ;  /* 0x000854fb62007388 */ /* 0x0001e80000000800 */
[----:B------:R4:W-:Y:S01]  /*81a0*/  STS [R98+0x858], R202 ;  /* 0x000858ca62007388 */ /* 0x0009e20000000800 */
[----:B--2---:R-:W-:Y:S01]  /*81b0*/  FMUL.FTZ R204, R235, R41 ;  /* 0x00000029ebcc7220 */ /* 0x004fe20000410000 */
[----:B------:R-:W-:Y:S01]  /*81c0*/  FMUL.FTZ R2, R59, R210 ;  /* 0x000000d23b027220 */ /* 0x000fe20000410000 */
[----:B---3--:R-:W-:Y:S01]  /*81d0*/  FMUL.FTZ R196, R231, R39 ;  /* 0x00000027e7c47220 */ /* 0x008fe20000410000 */
[----:B0-----:R-:W-:Y:S01]  /*81e0*/  FMUL.FTZ R251, R229, R38 ;  /* 0x00000026e5fb7220 */ /* 0x001fe20000410000 */
[----:B------:R0:W-:Y:S01]  /*81f0*/  STS [R98+0x85c], R222 ;  /* 0x00085cde62007388 */ /* 0x0001e20000000800 */
[----:B----4-:R-:W-:Y:S01]  /*8200*/  FMUL.FTZ R202, R233, R40 ;  /* 0x00000028e9ca7220 */ /* 0x010fe20000410000 */
[----:B------:R-:W-:Y:S01]  /*8210*/  FMUL.FTZ R3, R60, R212 ;  /* 0x000000d43c037220 */ /* 0x000fe20000410000 */
[----:B------:R-:W-:Y:S01]  /*8220*/  FMUL.FTZ R224, R58, R208 ;  /* 0x000000d03ae07220 */ /* 0x000fe20000410000 */
[----:B------:R-:W-:Y:S01]  /*8230*/  FMUL.FTZ R190, R57, R204 ;  /* 0x000000cc39be7220 */ /* 0x000fe20000410000 */
[----:B------:R-:W-:Y:S01]  /*8240*/  FMUL.FTZ R226, R55, R196 ;  /* 0x000000c437e27220 */ /* 0x000fe20000410000 */
[----:B------:R-:W-:Y:S01]  /*8250*/  FMUL.FTZ R228, R54, R251 ;  /* 0x000000fb36e47220 */ /* 0x000fe20000410000 */
[----:B------:R-:W-:Y:S01]  /*8260*/  FMUL.FTZ R230, R53, R192 ;  /* 0x000000c035e67220 */ /* 0x000fe20000410000 */
[----:B0-----:R-:W-:Y:S01]  /*8270*/  FMUL.FTZ R222, R56, R202 ;  /* 0x000000ca38de7220 */ /* 0x001fe20000410000 */
[----:B------:R0:W-:Y:S01]  /*8280*/  STS [R98+0x864], R2 ;  /* 0x0008640262007388 */ /* 0x0001e20000000800 */
[----:B-1----:R-:W-:-:S03]  /*8290*/  @P1 FFMA.FTZ R220, R218, R220, R249 ;  /* 0x000000dcdadc1223 */ /* 0x002fc600000100f9 */
[----:B------:R-:W-:Y:S01]  /*82a0*/  STS [R98+0x860], R3 ;  /* 0x0008600362007388 */ /* 0x000fe20000000800 */
[----:B0-----:R-:W-:-:S03]  /*82b0*/  LEA.HI R2, R216, R216, RZ, 0x1b ;  /* 0x000000d8d8027211 */ /* 0x001fc600078fd8ff */
[----:B------:R-:W-:Y:S04]  /*82c0*/  STS [R98+0x868], R224 ;  /* 0x000868e062007388 */ /* 0x000fe80000000800 */
[----:B------:R-:W-:Y:S04]  /*82d0*/  STS [R98+0x86c], R190 ;  /* 0x00086cbe62007388 */ /* 0x000fe80000000800 */
[----:B------:R-:W-:Y:S04]  /*82e0*/  STS [R98+0x870], R222 ;  /* 0x000870de62007388 */ /* 0x000fe80000000800 */
[----:B------:R-:W-:Y:S04]  /*82f0*/  STS [R98+0x874], R226 ;  /* 0x000874e262007388 */ /* 0x000fe80000000800 */
[----:B------:R-:W-:Y:S04]  /*8300*/  STS [R98+0x878], R228 ;  /* 0x000878e462007388 */ /* 0x000fe80000000800 */
[----:B------:R0:W-:Y:S02]  /*8310*/  STS [R98+0x87c], R230 ;  /* 0x00087ce662007388 */ /* 0x0001e40000000800 */
[----:B0-----:R-:W-:Y:S01]  /*8320*/  LEA R98, R2, UR26, 0x2 ;  /* 0x0000001a02627c11 */ /* 0x001fe2000f8e10ff */
[----:B------:R-:W-:-:S04]  /*8330*/  FFMA.FTZ R2, R174, R220, R225 ;  /* 0x000000dcae027223 */ /* 0x000fc800000100e1 */
[-C--:B------:R-:W-:Y:S01]  /*8340*/  FFMA.FTZ R220, R173, R2.reuse, R184 ;  /* 0x00000002addc7223 */ /* 0x080fe200000100b8 */
[----:B------:R-:W-:-:S03]  /*8350*/  FFMA.FTZ R173, R0, R2, RZ ;  /* 0x0000000200ad7223 */ /* 0x000fc600000100ff */
[-C--:B------:R-:W-:Y:S01]  /*8360*/  FFMA.FTZ R221, R172, R220.reuse, R221 ;  /* 0x000000dcacdd7223 */ /* 0x080fe200000100dd */
[----:B------:R-:W-:Y:S01]  /*8370*/  FFMA.FTZ R172, R32, R220, R173 ;  /* 0x000000dc20ac7223 */ /* 0x000fe200000100ad */
[----:B------:R-:W-:Y:S02]  /*8380*/  FFMA.FTZ R2, R152, -R223, R2 ;  /* 0x800000df98027223 */ /* 0x000fe40000010002 */
[-C--:B------:R-:W-:Y:S01]  /*8390*/  FFMA.FTZ R179, R170, R221.reuse, R179 ;  /* 0x000000ddaab37223 */ /* 0x080fe200000100b3 */
[----:B------:R-:W-:Y:S01]  /*83a0*/  FFMA.FTZ R173, R31, R221, R172 ;  /* 0x000000dd1fad7223 */ /* 0x000fe200000100ac */
[----:B------:R-:W-:Y:S01]  /*83b0*/  FMUL.FTZ R249, R219, R36 ;  /* 0x00000024dbf97220 */ /* 0x000fe20000410000 */
[----:B------:R-:W-:Y:S01]  /*83c0*/  FMUL.FTZ R3, R161, R34 ;  /* 0x00000022a1037220 */ /* 0x000fe20000410000 */
[----:B------:R-:W-:Y:S01]  /*83d0*/  FMUL.FTZ R190, R175, R35 ;  /* 0x00000023afbe7220 */ /* 0x000fe20000410000 */
[----:B------:R-:W-:Y:S01]  /*83e0*/  FMUL.FTZ R174, R159, R33 ;  /* 0x000000219fae7220 */ /* 0x000fe20000410000 */
[----:B------:R-:W-:Y:S01]  /*83f0*/  FFMA.FTZ R169, R169, R179, R176 ;  /* 0x000000b3a9a97223 */ /* 0x000fe200000100b0 */
[----:B------:R-:W-:Y:S01]  /*8400*/  FFMA.FTZ R217, R150, -R217, R220 ;  /* 0x800000d996d97223 */ /* 0x000fe200000100dc */
[----:B------:R-:W-:Y:S01]  /*8410*/  FFMA.FTZ R214, R2, R214, RZ ;  /* 0x000000d602d67223 */ /* 0x000fe200000100ff */
[----:B------:R-:W-:Y:S01]  /*8420*/  FFMA.FTZ R170, R30, R179, R173 ;  /* 0x000000b31eaa7223 */ /* 0x000fe200000100ad */
[----:B------:R-:W-:Y:S01]  /*8430*/  FMUL.FTZ R216, R52, R249 ;  /* 0x000000f934d87220 */ /* 0x000fe20000410000 */
[----:B------:R-:W-:Y:S01]  /*8440*/  FMUL.FTZ R225, R51, R190 ;  /* 0x000000be33e17220 */ /* 0x000fe20000410000 */
[----:B------:R-:W-:Y:S01]  /*8450*/  FMUL.FTZ R218, R50, R3 ;  /* 0x0000000332da7220 */ /* 0x000fe20000410000 */
[----:B------:R-:W-:Y:S01]  /*8460*/  FMUL.FTZ R184, R49, R174 ;  /* 0x000000ae31b87220 */ /* 0x000fe20000410000 */
[----:B------:R-:W-:Y:S01]  /*8470*/  FFMA.FTZ R181, R168, R169, R181 ;  /* 0x000000a9a8b57223 */ /* 0x000fe200000100b5 */
[----:B------:R-:W-:Y:S01]  /*8480*/  FFMA.FTZ R177, R148, -R177, R221 ;  /* 0x800000b194b17223 */ /* 0x000fe200000100dd */
[----:B------:R-:W-:Y:S01]  /*8490*/  FFMA.FTZ R214, R217, R206, R214 ;  /* 0x000000ced9d67223 */ /* 0x000fe200000100d6 */
[----:B------:R-:W-:Y:S01]  /*84a0*/  FFMA.FTZ R213, R144, -R213, R169 ;  /* 0x800000d590d57223 */ /* 0x000fe200000100a9 */
[----:B------:R-:W-:Y:S01]  /*84b0*/  FFMA.FTZ R169, R29, R169, R170 ;  /* 0x000000a91da97223 */ /* 0x000fe200000100aa */
[----:B------:R-:W-:Y:S01]  /*84c0*/  FFMA.FTZ R167, R167, R181, R178 ;  /* 0x000000b5a7a77223 */ /* 0x000fe200000100b2 */
[----:B------:R0:W-:Y:S01]  /*84d0*/  STS [R98+0x880], R216 ;  /* 0x000880d862007388 */ /* 0x0001e20000000800 */
[----:B------:R-:W-:Y:S01]  /*84e0*/  FFMA.FTZ R215, R146, -R215, R179 ;  /* 0x800000d792d77223 */ /* 0x000fe200000100b3 */
[----:B------:R-:W-:-:S02]  /*84f0*/  FFMA.FTZ R214, R177, R200, R214 ;  /* 0x000000c8b1d67223 */ /* 0x000fc400000100d6 */
[----:B------:R0:W-:Y:S01]  /*8500*/  STS [R98+0x884], R225 ;  /* 0x000884e162007388 */ /* 0x0001e20000000800 */
[----:B------:R-:W-:-:S03]  /*8510*/  FFMA.FTZ R168, R28, R181, R169 ;  /* 0x000000b51ca87223 */ /* 0x000fc600000100a9 */
[----:B------:R0:W-:Y:S01]  /*8520*/  STS [R98+0x888], R218 ;  /* 0x000888da62007388 */ /* 0x0001e20000000800 */
[----:B------:R-:W-:-:S03]  /*8530*/  FFMA.FTZ R183, R166, R167, R183 ;  /* 0x000000a7a6b77223 */ /* 0x000fc600000100b7 */
[----:B------:R0:W-:Y:S01]  /*8540*/  STS [R98+0x88c], R184 ;  /* 0x00088cb862007388 */ /* 0x0001e20000000800 */
[----:B------:R-:W-:Y:S01]  /*8550*/  FFMA.FTZ R214, R215, R198, R214 ;  /* 0x000000c6d7d67223 */ /* 0x000fe200000100d6 */
[----:B------:R-:W-:Y:S01]  /*8560*/  FFMA.FTZ R209, R140, -R209, R167 ;  /* 0x800000d18cd17223 */ /* 0x000fe200000100a7 */
[----:B------:R-:W-:Y:S01]  /*8570*/  FFMA.FTZ R167, R27, R167, R168 ;  /* 0x000000a71ba77223 */ /* 0x000fe200000100a8 */
[----:B------:R-:W-:Y:S01]  /*8580*/  FFMA.FTZ R165, R165, R183, R180 ;  /* 0x000000b7a5a57223 */ /* 0x000fe200000100b4 */
[----:B------:R-:W-:Y:S01]  /*8590*/  FFMA.FTZ R211, R142, -R211, R181 ;  /* 0x800000d38ed37223 */ /* 0x000fe200000100b5 */
[----:B------:R-:W-:Y:S01]  /*85a0*/  FFMA.FTZ R214, R213, R212, R214 ;  /* 0x000000d4d5d67223 */ /* 0x000fe200000100d6 */
[----:B------:R-:W-:Y:S01]  /*85b0*/  FFMA.FTZ R166, R26, R183, R167 ;  /* 0x000000b71aa67223 */ /* 0x000fe200000100a7 */
[----:B------:R-:W-:Y:S01]  /*85c0*/  FFMA.FTZ R185, R164, R165, R185 ;  /* 0x000000a5a4b97223 */ /* 0x000fe200000100b9 */
[----:B------:R-:W-:Y:S01]  /*85d0*/  IADD3 R167, PT, PT, R100, 0x20, RZ ;  /* 0x0000002064a77810 */ /* 0x000fe20007ffe0ff */
[----:B------:R-:W-:Y:S01]  /*85e0*/  FFMA.FTZ R214, R211, R210, R214 ;  /* 0x000000d2d3d67223 */ /* 0x000fe200000100d6 */
[----:B------:R-:W-:Y:S01]  /*85f0*/  FFMA.FTZ R205, R136, -R205, R165 ;  /* 0x800000cd88cd7223 */ /* 0x000fe200000100a5 */
[----:B------:R-:W-:Y:S01]  /*8600*/  FFMA.FTZ R165, R25, R165, R166 ;  /* 0x000000a519a57223 */ /* 0x000fe200000100a6 */
[----:B------:R-:W-:Y:S01]  /*8610*/  FFMA.FTZ R187, R162, R185, R187 ;  /* 0x000000b9a2bb7223 */ /* 0x000fe200000100bb */
[----:B------:R-:W-:Y:S01]  /*8620*/  LEA.HI R167, R167, R100, RZ, 0x1b ;  /* 0x00000064a7a77211 */ /* 0x000fe200078fd8ff */
[----:B------:R-:W-:Y:S01]  /*8630*/  FFMA.FTZ R207, R138, -R207, R183 ;  /* 0x800000cf8acf7223 */ /* 0x000fe200000100b7 */
[----:B------:R-:W-:Y:S01]  /*8640*/  FFMA.FTZ R214, R209, R208, R214 ;  /* 0x000000d0d1d67223 */ /* 0x000fe200000100d6 */
[----:B------:R-:W-:Y:S01]  /*8650*/  FFMA.FTZ R162, R24, R185, R165 ;  /* 0x000000b918a27223 */ /* 0x000fe200000100a5 */
[-C--:B------:R-:W-:Y:S01]  /*8660*/  FFMA.FTZ R189, R160, R187.reuse, R189 ;  /* 0x000000bba0bd7223 */ /* 0x080fe200000100bd */
[----:B------:R-:W-:Y:S01]  /*8670*/  LEA R167, R167, UR26, 0x2 ;  /* 0x0000001aa7a77c11 */ /* 0x000fe2000f8e10ff */
[----:B------:R-:W-:Y:S01]  /*8680*/  BAR.SYNC.DEFER_BLOCKING 0x0 ;  /* 0x0000000000007b1d */ /* 0x000fe20000010000 */
        /* <DEDUP_REMOVED lines=14> */
[----:B------:R-:W1:Y:S01]  /*8770*/  LDS R167, [R167+0x8d0] ;  /* 0x0008d000a7a77984 */ /* 0x000e620000000800 */
[----:B------:R-:W-:Y:S01]  /*8780*/  FFMA.FTZ R158, R128, -R197, R191 ;  /* 0x800000c5809e7223 */ /* 0x000fe200000100bf */
[----:B------:R-:W-:Y:S01]  /*8790*/  FFMA.FTZ R165, R201, R192, R14 ;  /* 0x000000c0c9a57223 */ /* 0x000fe2000001000e */
[----:B------:R-:W-:Y:S01]  /*87a0*/  FFMA.FTZ R199, R126, -R199, R169 ;  /* 0x800000c77ec77223 */ /* 0x000fe200000100a9 */
[----:B------:R-:W-:Y:S01]  /*87b0*/  MOV R169, UR27 ;  /* 0x0000001b00a97c02 */ /* 0x000fe20008000f00 */
[-C--:B------:R-:W-:Y:S01]  /*87c0*/  FFMA.FTZ R171, R154, R164.reuse, R171 ;  /* 0x000000a49aab7223 */ /* 0x080fe200000100ab */
[----:B------:R-:W-:Y:S01]  /*87d0*/  FFMA.FTZ R154, R158, R249, R165 ;  /* 0x000000f99e9a7223 */ /* 0x000fe200000100a5 */
[----:B------:R-:W-:Y:S01]  /*87e0*/  FFMA.FTZ R165, R19, R164, R162 ;  /* 0x000000a413a57223 */ /* 0x000fe200000100a2 */
[----:B------:R-:W-:Y:S01]  /*87f0*/  IADD3 R162, PT, PT, R169, -UR6, -R100 ;  /* 0x80000006a9a27c10 */ /* 0x000fe2000fffe864 */
[----:B------:R-:W-:-:S04]  /*8800*/  IMAD.WIDE.U32 R14, R157, UR38, R12 ;  /* 0x000000269d0e7c25 */ /* 0x000fc8000f8e000c */
[----:B------:R-:W-:Y:S01]  /*8810*/  FFMA.FTZ R156, R17, -R156, R164 ;  /* 0x8000009c119c7223 */ /* 0x000fe200000100a4 */
[----:B------:R-:W-:Y:S01]  /*8820*/  ISETP.GE.AND P6, PT, R162, 0x1, PT ;  /* 0x00000001a200780c */ /* 0x000fe20003fc6270 */
[----:B------:R-:W-:Y:S02]  /*8830*/  IMAD R13, R157, UR39, R15 ;  /* 0x000000279d0d7c24 */ /* 0x000fe4000f8e020f */
        /* <DEDUP_REMOVED lines=18> */
[----:B01----:R-:W-:-:S12]  /*8960*/  @!P6 BRA `(.L_x_7213) ;  /* 0x000000000010e947 */ /* 0x003fd80003800000 */
[----:B------:R-:W-:-:S04]  /*8970*/  LEA.HI R3, R100, R100, RZ, 0x1b ;  /* 0x0000006464037211 */ /* 0x000fc800078fd8ff */
[----:B------:R-:W-:-:S06]  /*8980*/  LEA R3, R3, UR26, 0x2 ;  /* 0x0000001a03037c11 */ /* 0x000fcc000f8e10ff */
[----:B------:R-:W0:Y:S04]  /*8990*/  LDS R3, [R3+0x850] ;  /* 0x0008500003037984 */ /* 0x000e280000000800 */
[----:B0-----:R0:W-:Y:S02]  /*89a0*/  REDG.E.ADD.F32.FTZ.RN.STRONG.GPU desc[UR28][R12.64], R3 ;  /* 0x000000030c0079a6 */ /* 0x0011e4000c12f31c */
.L_x_7213:
[----:B------:R-:W-:Y:S05]  /*89b0*/  BSYNC.RECONVERGENT B0 ;  /* 0x0000000000007941 */ /* 0x000fea0003800200 */
.L_x_7212:
[----:B------:R-:W-:Y:S01]  /*89c0*/  BSSY.RECONVERGENT B0, `(.L_x_7214) ;  /* 0x0000004000007945 */ /* 0x000fe20003800200 */
[----:B------:R-:W-:-:S03]  /*89d0*/  ISETP.GE.AND P6, PT, R162, 0xa1, PT ;  /* 0x000000a1a200780c */ /* 0x000fc60003fc6270 */
[----:B------:R-:W-:Y:S10]  /*89e0*/  @!P3 BRA `(.L_x_7215) ;  /* 0x000000000004b947 */ /* 0x000ff40003800000 */
[----:B------:R1:W-:Y:S02]  /*89f0*/  REDG.E.ADD.F32.FTZ.RN.STRONG.GPU desc[UR28][R12.64+0x80], R167 ;  /* 0x000080a70c0079a6 */ /* 0x0003e4000c12f31c */
.L_x_7215:
[----:B------:R-:W-:Y:S05]  /*8a00*/  BSYNC.RECONVERGENT B0 ;  /* 0x0000000000007941 */ /* 0x000fea0003800200 */
.L_x_7214:
[----:B0-----:R0:W2:Y:S01]  /*8a10*/  LDS R3, [R154+0x950] ;  /* 0x000950009a037984 */ /* 0x0010a20000000800 */
[----:B------:R-:W-:Y:S01]  /*8a20*/  BSSY.RECONVERGENT B0, `(.L_x_7216) ;  /* 0x0000006000007945 */ /* 0x000fe20003800200 */
[----:B-1----:R-:W-:Y:S02]  /*8a30*/  IADD3 R167, PT, PT, R100, 0xa0, RZ ;  /* 0x000000a064a77810 */ /* 0x002fe40007ffe0ff */
[----:B------:R-:W-:Y:S02]  /*8a40*/  LEA.HI R169, R169, R100, RZ, 0x1b ;  /* 0x00000064a9a97211 */ /* 0x000fe400078fd8ff */
[----:B------:R-:W-:Y:S01]  /*8a50*/  LEA R165, R165, UR26, 0x2 ;  /* 0x0000001aa5a57c11 */ /* 0x000fe2000f8e10ff */
[----:B------:R-:W-:Y:S06]  /*8a60*/  @!P2 BRA `(.L_x_7217) ;  /* 0x000000000004a947 */ /* 0x000fec0003800000 */
[----:B--2---:R1:W-:Y:S02]  /*8a70*/  REDG.E.ADD.F32.FTZ.RN.STRONG.GPU desc[UR28][R12.64+0x100], R3 ;  /* 0x000100030c0079a6 */ /* 0x0043e4000c12f31c */
.L_x_7217:
[----:B------:R-:W-:Y:S05]  /*8a80*/  BSYNC.RECONVERGENT B0 ;  /* 0x0000000000007941 */ /* 0x000fea0003800200 */
.L_x_7216:
[----:B-12---:R1:W2:Y:S01]  /*8a90*/  LDS R3, [R165+0x9d0] ;  /* 0x0009d000a5037984 */ /* 0x0062a20000000800 */
[----:B------:R-:W-:Y:S01]  /*8aa0*/  BSSY.RECONVERGENT B0, `(.L_x_7218) ;  /* 0x0000005000007945 */ /* 0x000fe20003800200 */
[----:B------:R-:W-:Y:S02]  /*8ab0*/  LEA.HI R167, R167, R100, RZ, 0x1b ;  /* 0x00000064a7a77211 */ /* 0x000fe400078fd8ff */
[----:B------:R-:W-:Y:S01]  /*8ac0*/  LEA R169, R169, UR26, 0x2 ;  /* 0x0000001aa9a97c11 */ /* 0x000fe2000f8e10ff */
[----:B------:R-:W-:Y:S06]  /*8ad0*/  @!P1 BRA `(.L_x_7219) ;  /* 0x0000000000049947 */ /* 0x000fec0003800000 */
[----:B--2---:R3:W-:Y:S02]  /*8ae0*/  REDG.E.ADD.F32.FTZ.RN.STRONG.GPU desc[UR28][R12.64+0x180], R3 ;  /* 0x000180030c0079a6 */ /* 0x0047e4000c12f31c */
.L_x_7219:
[----:B------:R-:W-:Y:S05]  /*8af0*/  BSYNC.RECONVERGENT B0 ;  /* 0x0000000000007941 */ /* 0x000fea0003800200 */
.L_x_7218:
[----:B--23--:R2:W3:Y:S01]  /*8b00*/  LDS R3, [R169+0xa50] ;  /* 0x000a5000a9037984 */ /* 0x00c4e20000000800 */
[----:B------:R-:W-:Y:S01]  /*8b10*/  BSSY.RECONVERGENT B0, `(.L_x_7220) ;  /* 0x0000004000007945 */ /* 0x000fe20003800200 */
[----:B0-----:R-:W-:-:S03]  /*8b20*/  LEA R154, R167, UR26, 0x2 ;  /* 0x0000001aa79a7c11 */ /* 0x001fc6000f8e10ff */
[----:B------:R-:W-:Y:S05]  /*8b30*/  @!P0 BRA `(.L_x_7221) ;  /* 0x0000000000048947 */ /* 0x000fea0003800000 */
[----:B---3--:R0:W-:Y:S02]  /*8b40*/  REDG.E.ADD.F32.FTZ.RN.STRONG.GPU desc[UR28][R12.64+0x200], R3 ;  /* 0x000200030c0079a6 */ /* 0x0081e4000c12f31c */
.L_x_7221:
[----:B------:R-:W-:Y:S05]  /*8b50*/  BSYNC.RECONVERGENT B0 ;  /* 0x0000000000007941 */ /* 0x000fea0003800200 */
.L_x_7220:
[----:B0--3--:R0:W3:Y:S01]  /*8b60*/  LDS R3, [R154+0xad0] ;  /* 0x000ad0009a037984 */ /* 0x0090e20000000800 */
[----:B------:R-:W-:Y:S01]  /*8b70*/  BSSY.RECONVERGENT B0, `(.L_x_7222) ;  /* 0x0000005000007945 */ /* 0x000fe20003800200 */
[C---:B-1----:R-:W-:Y:S02]  /*8b80*/  IADD3 R165, PT, PT, R100.reuse, 0xc0, RZ ;  /* 0x000000c064a57810 */ /* 0x042fe40007ffe0ff */
[----:B------:R-:W-:Y:S01]  /*8b90*/  IADD3 R167, PT, PT, R100, 0xe0, RZ ;  /* 0x000000e064a77810 */ /* 0x000fe20007ffe0ff */
[----:B------:R-:W-:Y:S06]  /*8ba0*/  @!P6 BRA `(.L_x_7223) ;  /* 0x000000000004e947 */ /* 0x000fec0003800000 */
[----:B---3--:R1:W-:Y:S02]  /*8bb0*/  REDG.E.ADD.F32.FTZ.RN.STRONG.GPU desc[UR28][R12.64+0x280], R3 ;  /* 0x000280030c0079a6 */ /* 0x0083e4000c12f31c */
.L_x_7223:
[----:B------:R-:W-:Y:S05]  /*8bc0*/  BSYNC.RECONVERGENT B0 ;  /* 0x0000000000007941 */ /* 0x000fea0003800200 */
.L_x_7222:
        /* <DEDUP_REMOVED lines=16> */
.L_x_7225:
[----:B------:R-:W-:Y:S05]  /*8cd0*/  BSYNC.RECONVERGENT B0 ;  /* 0x0000000000007941 */ /* 0x000fea0003800200 */
.L_x_7224:
[----:B01----:R0:W1:Y:S01]  /*8ce0*/  LDS R3, [R167+0xbd0] ;  /* 0x000bd000a7037984 */ /* 0x0030620000000800 */
[----:B------:R-:W-:Y:S01]  /*8cf0*/  BSSY.RECONVERGENT B0, `(.L_x_7226) ;  /* 0x0000006000007945 */ /* 0x000fe20003800200 */
[----:B------:R-:W-:Y:S02]  /*8d00*/  IADD3 R165, PT, PT, R100, 0x140, RZ ;  /* 0x0000014064a57810 */ /* 0x000fe40007ffe0ff */
[----:B------:R-:W-:Y:S02]  /*8d10*/  LEA.HI R169, R169, R100, RZ, 0x1b ;  /* 0x00000064a9a97211 */ /* 0x000fe400078fd8ff */
[----:B------:R-:W-:Y:S01]  /*8d20*/  LEA R154, R154, UR26, 0x2 ;  /* 0x0000001a9a9a7c11 */ /* 0x000fe2000f8e10ff */
[----:B------:R-:W-:Y:S06]  /*8d30*/  @!P0 BRA `(.L_x_7227) ;  /* 0x0000000000048947 */ /* 0x000fec0003800000 */
[----:B-1----:R2:W-:Y:S02]  /*8d40*/  REDG.E.ADD.F32.FTZ.RN.STRONG.GPU desc[UR28][R12.64+0x380], R3 ;  /* 0x000380030c0079a6 */ /* 0x0025e4000c12f31c */
.L_x_7227:
[----:B------:R-:W-:Y:S05]  /*8d50*/  BSYNC.RECONVERGENT B0 ;  /* 0x0000000000007941 */ /* 0x000fea0003800200 */
.L_x_7226:
[----:B-12---:R1:W2:Y:S01]  /*8d60*/  LDS R3, [R154+0xc50] ;  /* 0x000c50009a037984 */ /* 0x0062a20000000800 */
[----:B------:R-:W-:Y:S01]  /*8d70*/  BSSY.RECONVERGENT B0, `(.L_x_7228) ;  /* 0x0000005000007945 */ /* 0x000fe20003800200 */
[----:B------:R-:W-:Y:S02]  /*8d80*/  LEA.HI R165, R165, R100, RZ, 0x1b ;  /* 0x00000064a5a57211 */ /* 0x000fe400078fd8ff */
[----:B------:R-:W-:Y:S01]  /*8d90*/  LEA R169, R169, UR26, 0x2 ;  /* 0x0000001aa9a97c11 */ /* 0x000fe2000f8e10ff */
[----:B------:R-:W-:Y:S06]  /*8da0*/  @!P1 BRA `(.L_x_7229) ;  /* 0x0000000000049947 */ /* 0x000fec0003800000 */
[----:B--2---:R3:W-:Y:S02]  /*8db0*/  REDG.E.ADD.F32.FTZ.RN.STRONG.GPU desc[UR28][R12.64+0x400], R3 ;  /* 0x000400030c0079a6 */ /* 0x0047e4000c12f31c */
.L_x_7229:
[----:B------:R-:W-:Y:S05]  /*8dc0*/  BSYNC.RECONVERGENT B0 ;  /* 0x0000000000007941 */ /* 0x000fea0003800200 */
.L_x_7228:
[----:B--23--:R2:W3:Y:S01]  /*8dd0*/  LDS R3, [R169+0xcd0] ;  /* 0x000cd000a9037984 */ /* 0x00c4e20000000800 */
[----:B------:R-:W-:Y:S01]  /*8de0*/  BSSY.RECONVERGENT B0, `(.L_x_7230) ;  /* 0x0000004000007945 */ /* 0x000fe20003800200 */
[----:B-1----:R-:W-:-:S03]  /*8df0*/  LEA R154, R165, UR26, 0x2 ;  /* 0x0000001aa59a7c11 */ /* 0x002fc6000f8e10ff */
[----:B------:R-:W-:Y:S05]  /*8e00*/  @!P2 BRA `(.L_x_7231) ;  /* 0x000000000004a947 */ /* 0x000fea0003800000 */
[----:B---3--:R1:W-:Y:S02]  /*8e10*/  REDG.E.ADD.F32.FTZ.RN.STRONG.GPU desc[UR28][R12.64+0x480], R3 ;  /* 0x000480030c0079a6 */ /* 0x0083e4000c12f31c */
.L_x_7231:
[----:B------:R-:W-:Y:S05]  /*8e20*/  BSYNC.RECONVERGENT B0 ;  /* 0x0000000000007941 */ /* 0x000fea0003800200 */
.L_x_7230:
[----:B-1-3--:R1:W3:Y:S01]  /*8e30*/  LDS R3, [R154+0xd50] ;  /* 0x000d50009a037984 */ /* 0x00a2e20000000800 */
[----:B------:R-:W-:Y:S01]  /*8e40*/  BSSY.RECONVERGENT B0, `(.L_x_7232) ;  /* 0x0000005000007945 */ /* 0x000fe20003800200 */
[C---:B------:R-:W-:Y:S02]  /*8e50*/  IADD3 R165, PT, PT, R100.reuse, 0x160, RZ ;  /* 0x0000016064a57810 */ /* 0x040fe40007ffe0ff */
[----:B0-----:R-:W-:Y:S01]  /*8e60*/  IADD3 R167, PT, PT, R100, 0x180, RZ ;  /* 0x0000018064a77810 */ /* 0x001fe20007ffe0ff */
[----:B------:R-:W-:Y:S06]  /*8e70*/  @!P3 BRA `(.L_x_7233) ;  /* 0x000000000004b947 */ /* 0x000fec0003800000 */
[----:B---3--:R0:W-:Y:S02]  /*8e80*/  REDG.E.ADD.F32.FTZ.RN.STRONG.GPU desc[UR28][R12.64+0x500], R3 ;  /* 0x000500030c0079a6 */ /* 0x0081e4000c12f31c */
.L_x_7233:
[----:B------:R-:W-:Y:S05]  /*8e90*/  BSYNC.RECONVERGENT B0 ;  /* 0x0000000000007941 */ /* 0x000fea0003800200 */
.L_x_7232:
        /* <DEDUP_REMOVED lines=16> */
.L_x_7235:
[----:B------:R-:W-:Y:S05]  /*8fa0*/  BSYNC.RECONVERGENT B0 ;  /* 0x0000000000007941 */ /* 0x000fea0003800200 */
.L_x_7234:
[----:B01----:R0:W1:Y:S01]  /*8fb0*/  LDS R3, [R167+0xe50] ;  /* 0x000e5000a7037984 */ /* 0x0030620000000800 */
[----:B------:R-:W-:Y:S01]  /*8fc0*/  BSSY.RECONVERGENT B0, `(.L_x_7236) ;  /* 0x0000006000007945 */ /* 0x000fe20003800200 */
[----:B------:R-:W-:Y:S02]  /*8fd0*/  IADD3 R165, PT, PT, R100, 0x1e0, RZ ;  /* 0x000001e064a57810 */ /* 0x000fe40007ffe0ff */
[----:B------:R-:W-:Y:S02]  /*8fe0*/  LEA.HI R169, R169, R100, RZ, 0x1b ;  /* 0x00000064a9a97211 */ /* 0x000fe400078fd8ff */
[----:B------:R-:W-:Y:S01]  /*8ff0*/  LEA R154, R154, UR26, 0x2 ;  /* 0x0000001a9a9a7c11 */ /* 0x000fe2000f8e10ff */
[----:B------:R-:W-:Y:S06]  /*9000*/  @!P0 BRA `(.L_x_7237) ;  /* 0x0000000000048947 */ /* 0x000fec0003800000 */
[----:B-1----:R2:W-:Y:S02]  /*9010*/  REDG.E.ADD.F32.FTZ.RN.STRONG.GPU desc[UR28][R12.64+0x600], R3 ;  /* 0x000600030c0079a6 */ /* 0x0025e4000c12f31c */
.L_x_7237:
[----:B------:R-:W-:Y:S05]  /*9020*/  BSYNC.RECONVERGENT B0 ;  /* 0x0000000000007941 */ /* 0x000fea0003800200 */
.L_x_7236:
[----:B-12---:R1:W2:Y:S01]  /*9030*/  LDS R3, [R154+0xed0] ;  /* 0x000ed0009a037984 */ /* 0x0062a20000000800 */
[----:B------:R-:W-:Y:S01]  /*9040*/  BSSY.RECONVERGENT B0, `(.L_x_7238) ;  /* 0x0000005000007945 */ /* 0x000fe20003800200 */
[----:B------:R-:W-:Y:S02]  /*9050*/  LEA.HI R165, R165, R100, RZ, 0x1b ;  /* 0x00000064a5a57211 */ /* 0x000fe400078fd8ff */
[----:B------:R-:W-:Y:S01]  /*9060*/  LEA R169, R169, UR26, 0x2 ;  /* 0x0000001aa9a97c11 */ /* 0x000fe2000f8e10ff */
[----:B------:R-:W-:Y:S06]  /*9070*/  @!P1 BRA `(.L_x_7239) ;  /* 0x0000000000049947 */ /* 0x000fec0003800000 */
[----:B--2---:R3:W-:Y:S02]  /*9080*/  REDG.E.ADD.F32.FTZ.RN.STRONG.GPU desc[UR28][R12.64+0x680], R3 ;  /* 0x000680030c0079a6 */ /* 0x0047e4000c12f31c */
.L_x_7239:
[----:B------:R-:W-:Y:S05]  /*9090*/  BSYNC.RECONVERGENT B0 ;  /* 0x0000000000007941 */ /* 0x000fea0003800200 */
.L_x_7238:
[----:B--23--:R2:W3:Y:S01]  /*90a0*/  LDS R3, [R169+0xf50] ;  /* 0x000f5000a9037984 */ /* 0x00c4e20000000800 */
[----:B------:R-:W-:Y:S01]  /*90b0*/  BSSY.RECONVERGENT B0, `(.L_x_7240) ;  /* 0x0000004000007945 */ /* 0x000fe20003800200 */
[----:B------:R-:W-:-:S03]  /*90c0*/  LEA R165, R165, UR26, 0x2 ;  /* 0x0000001aa5a57c11 */ /* 0x000fc6000f8e10ff */
[----:B------:R-:W-:Y:S05]  /*90d0*/  @!P2 BRA `(.L_x_7241) ;  /* 0x000000000004a947 */ /* 0x000fea0003800000 */
[----:B---3--:R4:W-:Y:S02]  /*90e0*/  REDG.E.ADD.F32.FTZ.RN.STRONG.GPU desc[UR28][R12.64+0x700], R3 ;  /* 0x000700030c0079a6 */ /* 0x0089e4000c12f31c */
.L_x_7241:
[----:B------:R-:W-:Y:S05]  /*90f0*/  BSYNC.RECONVERGENT B0 ;  /* 0x0000000000007941 */ /* 0x000fea0003800200 */
.L_x_7240:
[----:B---34-:R3:W4:Y:S01]  /*9100*/  LDS R3, [R165+0xfd0] ;  /* 0x000fd000a5037984 */ /* 0x0187220000000800 */
[----:B------:R-:W-:Y:S04]  /*9110*/  BSSY.RECONVERGENT B0, `(.L_x_7242) ;  /* 0x0000003000007945 */ /* 0x000fe80003800200 */
[----:B------:R-:W-:Y:S05]  /*9120*/  @!P3 BRA `(.L_x_7243) ;  /* 0x000000000004b947 */ /* 0x000fea0003800000 */
[----:B----4-:R4:W-:Y:S02]  /*9130*/  REDG.E.ADD.F32.FTZ.RN.STRONG.GPU desc[UR28][R12.64+0x780], R3 ;  /* 0x000780030c0079a6 */ /* 0x0109e4000c12f31c */
.L_x_7243:
[----:B------:R-:W-:Y:S05]  /*9140*/  BSYNC.RECONVERGENT B0 ;  /* 0x0000000000007941 */ /* 0x000fea0003800200 */
.L_x_7242:
[----:B----4-:R-:W4:Y:S01]  /*9150*/  SHFL.DOWN PT, R12, R15, 0x1, 0x1f ;  /* 0x08201f000f0c7f89 */ /* 0x010f2200000e0000 */
[----:B------:R-:W-:Y:S01]  /*9160*/  ISETP.GT.AND P0, PT, R82, 0x1e, PT ;  /* 0x0000001e5200780c */ /* 0x000fe20003f04270 */
[----:B------:R-:W-:Y:S01]  /*9170*/  FMUL.FTZ R13, R16, R159 ;  /* 0x0000009f100d7220 */ /* 0x000fe20000410000 */
[----:B--2---:R-:W-:Y:S01]  /*9180*/  FMUL.FTZ R169, R126, R175 ;  /* 0x000000af7ea97220 */ /* 0x004fe20000410000 */
[----:B------:R-:W2:Y:S01]  /*9190*/  SHFL.DOWN PT, R3, R14, 0x1, 0x1f ;  /* 0x08201f000e037f89 */ /* 0x000ea200000e0000 */
[----:B------:R-:W-:Y:S01]  /*91a0*/  FMUL.FTZ R166, R128, R219 ;  /* 0x000000db80a67220 */ /* 0x000fe20000410000 */
[----:B0-----:R-:W-:Y:S01]  /*91b0*/  FMUL.FTZ R167, R130, R227 ;  /* 0x000000e382a77220 */ /* 0x001fe20000410000 */
[----:B------:R-:W-:Y:S01]  /*91c0*/  FMUL.FTZ R162, R132, R229 ;  /* 0x000000e584a27220 */ /* 0x000fe20000410000 */
[----:B---3--:R-:W-:Y:S01]  /*91d0*/  FMUL.FTZ R165, R134, R231 ;  /* 0x000000e786a57220 */ /* 0x008fe20000410000 */
[----:B------:R-:W-:Y:S01]  /*91e0*/  FMUL.FTZ R152, R152, R247 ;  /* 0x000000f798987220 */ /* 0x000fe20000410000 */
[C---:B------:R-:W-:Y:S01]  /*91f0*/  FMUL.FTZ R172, R124.reuse, R159 ;  /* 0x0000009f7cac7220 */ /* 0x040fe20000410000 */
[C---:B------:R-:W-:Y:S01]  /*9200*/  FMUL.FTZ R171, R124.reuse, R161 ;  /* 0x000000a17cab7220 */ /* 0x040fe20000410000 */
[C---:B------:R-:W-:Y:S01]  /*9210*/  FMUL.FTZ R168, R124.reuse, R175 ;  /* 0x000000af7ca87220 */ /* 0x040fe20000410000 */
[C---:B------:R-:W-:Y:S01]  /*9220*/  FMUL.FTZ R219, R124.reuse, R219 ;  /* 0x000000db7cdb7220 */ /* 0x040fe20000410000 */
[C---:B------:R-:W-:Y:S01]  /*9230*/  FMUL.FTZ R164, R124.reuse, R227 ;  /* 0x000000e37ca47220 */ /* 0x040fe20000410000 */
        /* <DEDUP_REMOVED lines=9> */
[----:B----4-:R-:W-:Y:S01]  /*92d0*/  @!P0 FADD.FTZ R15, R15, R12 ;  /* 0x0000000c0f0f8221 */ /* 0x010fe20000010000 */
[----:B------:R-:W-:Y:S01]  /*92e0*/  FMUL.FTZ R159, R142, R239 ;  /* 0x000000ef8e9f7220 */ /* 0x000fe20000410000 */
[----:B------:R-:W-:Y:S01]  /*92f0*/  FMUL.FTZ R128, R211, R128 ;  /* 0x00000080d3807220 */ /* 0x000fe20000410000 */
[----:B------:R-:W-:Y:S01]  /*9300*/  FMUL.FTZ R170, R17, R161 ;  /* 0x000000a111aa7220 */ /* 0x000fe20000410000 */
[----:B--2---:R-:W-:Y:S01]  /*9310*/  @!P0 FADD.FTZ R14, R14, R3 ;  /* 0x000000030e0e8221 */ /* 0x004fe20000010000 */
        /* <DEDUP_REMOVED lines=24> */
[----:B0-----:R-:W-:Y:S01]  /*94a0*/  @!P0 FADD.FTZ R15, R15, R12 ;  /* 0x0000000c0f0f8221 */ /* 0x001fe20000010000 */
[----:B------:R-:W-:Y:S01]  /*94b0*/  FFMA.FTZ R149, R136, R40, R149 ;  /* 0x0000002888957223 */ /* 0x000fe20000010095 */
[----:B------:R-:W-:Y:S01]  /*94c0*/  FFMA.FTZ R145, R144, R44, R145 ;  /* 0x0000002c90917223 */ /* 0x000fe20000010091 */
[----:B------:R-:W-:Y:S01]  /*94d0*/  FFMA.FTZ R151, R162, R38, R151 ;  /* 0x00000026a2977223 */ /* 0x000fe20000010097 */
[----:B-1----:R-:W-:Y:S01]  /*94e0*/  @!P0 FADD.FTZ R14, R14, R3 ;  /* 0x000000030e0e8221 */ /* 0x002fe20000010000 */
[----:B------:R-:W0:Y:S01]  /*94f0*/  SHFL.DOWN PT, R12, R15, 0x4, 0x1f ;  /* 0x08801f000f0c7f89 */ /* 0x000e2200000e0000 */
[----:B------:R-:W-:Y:S01]  /*9500*/  ISETP.GT.AND P0, PT, R82, 0x1b, PT ;  /* 0x0000001b5200780c */ /* 0x000fe20003f04270 */
[----:B------:R-:W-:Y:S01]  /*9510*/  FFMA.FTZ R143, R148, R46, R143 ;  /* 0x0000002e948f7223 */ /* 0x000fe2000001008f */
        /* <DEDUP_REMOVED lines=21> */
[----:B0-----:R-:W-:Y:S01]  /*9670*/  @!P0 FADD.FTZ R15, R15, R12 ;  /* 0x0000000c0f0f8221 */ /* 0x001fe20000010000 */
[----:B------:R-:W-:Y:S01]  /*9680*/  FMUL.FTZ R12, R124, R245 ;  /* 0x000000f57c0c7220 */ /* 0x000fe20000410000 */
[----:B------:R-:W-:Y:S01]  /*9690*/  FFMA.FTZ R116, R165, R39, R116 ;  /* 0x00000027a5747223 */ /* 0x000fe20000010074 */
[----:B------:R-:W-:Y:S01]  /*96a0*/  FFMA.FTZ R110, R17, R45, R110 ;  /* 0x0000002d116e7223 */ /* 0x000fe2000001006e */
[----:B-1----:R-:W-:Y:S01]  /*96b0*/  @!P0 FADD.FTZ R14, R14, R3 ;  /* 0x000000030e0e8221 */ /* 0x002fe20000010000 */
[-C--:B------:R-:W-:Y:S01]  /*96c0*/  FMUL.FTZ R3, R150, R194.reuse ;  /* 0x000000c296037220 */ /* 0x080fe20000410000 */
[----:B------:R-:W-:Y:S01]  /*96d0*/  FMUL.FTZ R194, R124, R194 ;  /* 0x000000c27cc27220 */ /* 0x000fe20000410000 */
[----:B------:R-:W-:Y:S01]  /*96e0*/  ISETP.GT.AND P0, PT, R82, 0x17, PT ;  /* 0x000000175200780c */ /* 0x000fe20003f04270 */
[----:B------:R-:W0:Y:S01]  /*96f0*/  SHFL.DOWN PT, R124, R15, 0x8, 0x1f ;  /* 0x09001f000f7c7f89 */ /* 0x000e2200000e0000 */
        /* <DEDUP_REMOVED lines=19> */
[----:B------:R-:W-:Y:S01]  /*9830*/  FFMA.FTZ R122, R13, R33, R122 ;  /* 0x000000210d7a7223 */ /* 0x000fe2000001007a */
[----:B------:R-:W-:Y:S01]  /*9840*/  FADD.FTZ R139, R12, R139 ;  /* 0x0000008b0c8b7221 */ /* 0x000fe20000010000 */
[----:B------:R-:W-:Y:S01]  /*9850*/  FADD.FTZ R113, R168, R113 ;  /* 0x00000071a8717221 */ /* 0x000fe20000010000 */
[----:B------:R-:W-:Y:S01]  /*9860*/  FADD.FTZ R111, R170, R111 ;  /* 0x0000006faa6f7221 */ /* 0x000fe20000010000 */
[----:B0-----:R-:W-:Y:S01]  /*9870*/  @!P0 FADD.FTZ R15, R15, R124 ;  /* 0x0000007c0f0f8221 */ /* 0x001fe20000010000 */
[----:B------:R-:W-:Y:S01]  /*9880*/  FADD.FTZ R109, R172, R109 ;  /* 0x0000006dac6d7221 */ /* 0x000fe20000010000 */
[----:B-1----:R-:W-:-:S03]  /*9890*/  @!P0 FADD.FTZ R14, R14, R173 ;  /* 0x000000ad0e0e8221 */ /* 0x002fc60000010000 */
[----:B------:R-:W0:Y:S01]  /*98a0*/  SHFL.DOWN PT, R124, R15, 0x10, 0x1f ;  /* 0x0a001f000f7c7f89 */ /* 0x000e2200000e0000 */
[----:B------:R-:W-:-:S03]  /*98b0*/  ISETP.NE.AND P0, PT, R82, RZ, PT ;  /* 0x000000ff5200720c */ /* 0x000fc60003f05270 */
        /* <DEDUP_REMOVED lines=18> */
.L_x_7245:
[----:B------:R-:W-:Y:S05]  /*99e0*/  BSYNC.RECONVERGENT B0 ;  /* 0x0000000000007941 */ /* 0x000fea0003800200 */
.L_x_7244:
[----:B------:R-:W-:-:S04]  /*99f0*/  IADD3 R157, PT, PT, R157, 0x1, RZ ;  /* 0x000000019d9d7810 */ /* 0x000fc80007ffe0ff */
[----:B------:R-:W-:-:S13]  /*9a00*/  ISETP.GE.AND P0, PT, R157, UR42, PT ;  /* 0x0000002a9d007c0c */ /* 0x000fda000bf06270 */
[----:B------:R-:W-:Y:S05]  /*9a10*/  @!P0 BRA `(.L_x_7246) ;  /* 0xffffffcc008c8947 */ /* 0x000fea000383ffff */
.L_x_7208:
[----:B------:R-:W-:Y:S01]  /*9a20*/  BAR.SYNC.DEFER_BLOCKING 0x0 ;  /* 0x0000000000007b1d */ /* 0x000fe20000010000 */
[----:B------:R-:W-:Y:S01]  /*9a30*/  UIADD3 UR27, UPT, UPT, -UR6, UR27, URZ ;  /* 0x0000001b061b7290 */ /* 0x000fe2000fffe1ff */
[----:B------:R-:W-:Y:S02]  /*9a40*/  MOV R0, RZ ;  /* 0x000000ff00007202 */ /* 0x000fe40000000f00 */
[----:B0-----:R-:W-:Y:S02]  /*9a50*/  CS2R R2, SRZ ;  /* 0x0000000000027805 */ /* 0x001fe4000001ff00 */
[----:B------:R-:W-:Y:S02]  /*9a60*/  CS2R R6, SRZ ;  /* 0x0000000000067805 */ /* 0x000fe4000001ff00 */
        /* <DEDUP_REMOVED lines=38> */
[----:B------:R-:W5:Y:S04]  /*9cd0*/  @!P3 LDG.E R16, desc[UR28][R4.64+0x700] ;  /* 0x0007001c0410b981 */ /* 0x000f68000c1e1900 */
[----:B------:R-:W5:Y:S01]  /*9ce0*/  @!P5 LDG.E R19, desc[UR28][R4.64+0x780] ;  /* 0x0007801c0413d981 */ /* 0x000f62000c1e1900 */
        /* <DEDUP_REMOVED lines=28> */
[----:B-1----:R-:W-:-:S03]  /*9eb0*/  MOV R14, UR27 ;  /* 0x0000001b000e7c02 */ /* 0x002fc60008000f00 */
[----:B------:R-:W-:Y:S01]  /*9ec0*/  STS [R66+0x780], R19 ;  /* 0x0007801342007388 */ /* 0x000fe20000000800 */
[----:B------:R-:W-:-:S03]  /*9ed0*/  NOP ;  /* 0x0000000000007918 */ /* 0x000fc60000000000 */
[----:B------:R-:W1:Y:S04]  /*9ee0*/  LDS R7, [R64+0x8] ;  /* 0x0000080040077984 */ /* 0x000e680000000800 */
[----:B------:R-:W2:Y:S04]  /*9ef0*/  LDS R9, [R64+0xc] ;  /* 0x00000c0040097984 */ /* 0x000ea80000000800 */
[----:B------:R-:W3:Y:S04]  /*9f00*/  LDS R3, [R64] ;  /* 0x0000000040037984 */ /* 0x000ee80000000800 */
[----:B------:R-:W4:Y:S04]  /*9f10*/  LDS R5, [R64+0x4] ;  /* 0x0000040040057984 */ /* 0x000f280000000800 */
[----:B------:R-:W5:Y:S04]  /*9f20*/  LDS R11, [R64+0x20] ;  /* 0x00002000400b7984 */ /* 0x000f680000000800 */
[----:B------:R-:W0:Y:S01]  /*9f30*/  LDS R13, [R64+0x24] ;  /* 0x00002400400d7984 */ /* 0x000e220000000800 */
[----:B-1----:R-:W-:-:S03]  /*9f40*/  FADD.FTZ R4, R7, R106 ;  /* 0x0000006a07047221 */ /* 0x002fc60000010000 */
[----:B------:R-:W1:Y:S01]  /*9f50*/  LDS R7, [R64+0x18] ;  /* 0x0000180040077984 */ /* 0x000e620000000800 */
[--C-:B--2---:R-:W-:Y:S01]  /*9f60*/  FADD.FTZ R9, R9, R106.reuse ;  /* 0x0000006a09097221 */ /* 0x104fe20000010000 */
[----:B------:R-:W-:Y:S01]  /*9f70*/  FSETP.GTU.FTZ.AND P5, PT, R4, 20, PT ;  /* 0x41a000000400780b */ /* 0x000fe20003fbc000 */
[----:B---3--:R-:W-:-:S03]  /*9f80*/  FADD.FTZ R0, R3, R106 ;  /* 0x0000006a03007221 */ /* 0x008fc60000010000 */
[----:B------:R-:W-:Y:S01]  /*9f90*/  FSETP.GTU.FTZ.AND P6, PT, R9, 20, PT ;  /* 0x41a000000900780b */ /* 0x000fe20003fdc000 */
[----:B------:R-:W2:Y:S01]  /*9fa0*/  LDS R3, [R64+0x10] ;  /* 0x0000100040037984 */ /* 0x000ea20000000800 */
[--C-:B----4-:R-:W-:Y:S01]  /*9fb0*/  FADD.FTZ R2, R5, R106.reuse ;  /* 0x0000006a05027221 */ /* 0x110fe20000010000 */
[----:B------:R-:W-:Y:S02]  /*9fc0*/  FSETP.GTU.FTZ.AND P2, PT, R0, 20, PT ;  /* 0x41a000000000780b */ /* 0x000fe40003f5c000 */
[----:B------:R-:W3:Y:S01]  /*9fd0*/  LDS R5, [R64+0x14] ;  /* 0x0000140040057984 */ /* 0x000ee20000000800 */
[--C-:B-----5:R-:W-:Y:S01]  /*9fe0*/  FADD.FTZ R11, R11, R106.reuse ;  /* 0x0000006a0b0b7221 */ /* 0x120fe20000010000 */
[----:B------:R-:W-:Y:S02]  /*9ff0*/  FSETP.GTU.FTZ.AND P3, PT, R2, 20, PT ;  /* 0x41a000000200780b */ /* 0x000fe40003f7c000 */
[----:B------:R-:W-:Y:S01]  /*a000*/  @!P5 FMUL.FTZ R4, R4, -1.4426950216293334961 ;  /* 0xbfb8aa3b0404d820 */ /* 0x000fe20000410000 */
[----:B0-----:R-:W-:-:S03]  /*a010*/  FADD.FTZ R13, R13, R106 ;  /* 0x0000006a0d0d7221 */ /* 0x001fc60000010000 */
[----:B------:R-:W-:Y:S02]  /*a020*/  @!P6 FMUL.FTZ R6, R9, -1.4426950216293334961 ;  /* 0xbfb8aa3b0906e820 */ /* 0x000fe40000410000 */
[----:B------:R-:W0:Y:S01]  /*a030*/  LDS R9, [R64+0x1c] ;  /* 0x00001c0040097984 */ /* 0x000e220000000800 */
[----:B------:R-:W4:Y:S01]  /*a040*/  @!P5 MUFU.EX2 R4, R4 ;  /* 0x000000040004d308 */ /* 0x000f220000000800 */
[----:B------:R-:W-:-:S03]  /*a050*/  @!P2 FMUL.FTZ R0, R0, -1.4426950216293334961 ;  /* 0xbfb8aa3b0000a820 */ /* 0x000fc60000410000 */
[----:B------:R-:W-:-:S04]  /*a060*/  @!P3 FMUL.FTZ R2, R2, -1.4426950216293334961 ;  /* 0xbfb8aa3b0202b820 */ /* 0x000fc80000410000 */
[----:B------:R-:W5:Y:S08]  /*a070*/  @!P6 MUFU.EX2 R6, R6 ;  /* 0x000000060006e308 */ /* 0x000f700000000800 */
[----:B------:R-:W3:Y:S01]  /*a080*/  @!P2 MUFU.EX2 R0, R0 ;  /* 0x000000000000a308 */ /* 0x000ee20000000800 */
[----:B----4-:R-:W-:Y:S01]  /*a090*/  @!P5 FADD.FTZ R4, R4, 1 ;  /* 0x3f8000000404d421 */ /* 0x010fe20000010000 */
[----:B-1----:R-:W-:-:S06]  /*a0a0*/  FADD.FTZ R7, R7, R106 ;  /* 0x0000006a07077221 */ /* 0x002fcc0000010000 */
[----:B------:R-:W1:Y:S01]  /*a0b0*/  @!P3 MUFU.EX2 R2, R2 ;  /* 0x000000020002b308 */ /* 0x000e620000000800 */
[----:B-----5:R-:W-:Y:S01]  /*a0c0*/  @!P6 FADD.FTZ R6, R6, 1 ;  /* 0x3f8000000606e421 */ /* 0x020fe20000010000 */
[--C-:B--2---:R-:W-:Y:S01]  /*a0d0*/  FADD.FTZ R3, R3, R106.reuse ;  /* 0x0000006a03037221 */ /* 0x104fe20000010000 */
[----:B---3--:R-:W-:-:S04]  /*a0e0*/  FADD.FTZ R5, R5, R106 ;  /* 0x0000006a05057221 */ /* 0x008fc80000010000 */
        /* <DEDUP_REMOVED lines=103> */
[----:B------:R-:W-:Y:S01]  /*a760*/  LDS R7, [R81] ;  /* 0x0000000051077984 */ /* 0x000fe20000000800 */
[----:B------:R-:W0:Y:S01]  /*a770*/  @!P5 MUFU.EX2 R4, R4 ;  /* 0x000000040004d308 */ /* 0x000e220000000800 */
[----:B-1----:R-:W-:-:S02]  /*a780*/  @!P1 FADD.FTZ R2, R2, 1 ;  /* 0x3f80000002029421 */ /* 0x002fc40000010000 */
[----:B------:R-:W-:Y:S01]  /*a790*/  LDS R9, [R80+0x80] ;  /* 0x0000800050097984 */ /* 0x000fe20000000800 */
[----:B--2---:R-:W-:-:S03]  /*a7a0*/  @!P3 FADD.FTZ R5, R5, 1 ;  /* 0x3f8000000505b421 */ /* 0x004fc60000010000 */
[----:B------:R-:W-:Y:S01]  /*a7b0*/  LDS R11, [R79+0x100] ;  /* 0x000100004f0b7984 */ /* 0x000fe20000000800 */
[----:B------:R-:W1:Y:S03]  /*a7c0*/  @!P6 MUFU.EX2 R3, R3 ;  /* 0x000000030003e308 */ /* 0x000e660000000800 */
[----:B------:R-:W-:Y:S04]  /*a7d0*/  LDS R13, [R78+0x180] ;  /* 0x000180004e0d7984 */ /* 0x000fe80000000800 */
[----:B------:R-:W-:Y:S01]  /*a7e0*/  LDS R15, [R77+0x200] ;  /* 0x000200004d0f7984 */ /* 0x000fe20000000800 */
[----:B------:R-:W2:Y:S01]  /*a7f0*/  @!P2 MUFU.EX2 R6, R6 ;  /* 0x000000060006a308 */ /* 0x000ea20000000800 */
[----:B0-----:R-:W-:-:S02]  /*a800*/  @!P5 FADD.FTZ R4, R4, 1 ;  /* 0x3f8000000404d421 */ /* 0x001fc40000010000 */
[----:B------:R-:W-:Y:S04]  /*a810*/  LDS R17, [R76+0x280] ;  /* 0x000280004c117984 */ /* 0x000fe80000000800 */
[----:B------:R-:W-:Y:S01]  /*a820*/  LDS R19, [R75+0x300] ;  /* 0x000300004b137984 */ /* 0x000fe20000000800 */
[----:B------:R-:W0:Y:S01]  /*a830*/  @!P0 MUFU.RCP R0, R0 ;  /* 0x0000000000008308 */ /* 0x000e220000001000 */
[----:B-1----:R-:W-:Y:S02]  /*a840*/  @!P6 FADD.FTZ R3, R3, 1 ;  /* 0x3f8000000303e421 */ /* 0x002fe40000010000 */
[----:B------:R-:W-:Y:S04]  /*a850*/  LDS R21, [R74+0x380] ;  /* 0x000380004a157984 */ /* 0x000fe80000000800 */
[----:B------:R-:W-:Y:S01]  /*a860*/  LDS R23, [R73+0x400] ;  /* 0x0004000049177984 */ /* 0x000fe20000000800 */
[----:B------:R-:W1:Y:S01]  /*a870*/  @!P1 MUFU.RCP R2, R2 ;  /* 0x0000000200029308 */ /* 0x000e620000001000 */
[----:B--2---:R-:W-:-:S02]  /*a880*/  @!P2 FADD.FTZ R6, R6, 1 ;  /* 0x3f8000000606a421 */ /* 0x004fc40000010000 */
[----:B------:R-:W-:Y:S04]  /*a890*/  LDS R25, [R72+0x480] ;  /* 0x0004800048197984 */ /* 0x000fe80000000800 */
[----:B------:R-:W-:Y:S01]  /*a8a0*/  LDS R27, [R71+0x500] ;  /* 0x00050000471b7984 */ /* 0x000fe20000000800 */
[----:B------:R-:W2:Y:S01]  /*a8b0*/  @!P5 MUFU.RCP R4, R4 ;  /* 0x000000040004d308 */ /* 0x000ea20000001000 */
[----:B0-----:R-:W-:Y:S01]  /*a8c0*/  @!P0 FMUL.FTZ R119, R119, R0 ;  /* 0x0000000077778220 */ /* 0x001fe20000410000 */
[----:B------:R-:W-:Y:S01]  /*a8d0*/  IADD3 R0, P0, PT, R99, UR8, RZ ;  /* 0x0000000863007c10 */ /* 0x000fe2000ff1e0ff */
[----:B------:R-:W-:Y:S02]  /*a8e0*/  LDS R29, [R70+0x580] ;  /* 0x00058000461d7984 */ /* 0x000fe40000000800 */
[----:B------:R-:W-:-:S02]  /*a8f0*/  FADD.FTZ R102, R102, R119 ;  /* 0x0000007766667221 */ /* 0x000fc40000010000 */
[----:B------:R-:W-:Y:S01]  /*a900*/  LDS R31, [R69+0x600] ;  /* 0x00060000451f7984 */ /* 0x000fe20000000800 */
[----:B------:R-:W0:Y:S01]  /*a910*/  @!P3 MUFU.RCP R12, R5 ;  /* 0x00000005000cb308 */ /* 0x000e220000001000 */
[----:B-1----:R-:W-:Y:S02]  /*a920*/  @!P1 FMUL.FTZ R117, R117, R2 ;  /* 0x0000000275759220 */ /* 0x002fe40000410000 */
[----:B------:R-:W-:Y:S02]  /*a930*/  LDS R33, [R68+0x680] ;  /* 0x0006800044217984 */ /* 0x000fe40000000800 */
[----:B------:R-:W-:Y:S02]  /*a940*/  FADD.FTZ R102, R102, R117 ;  /* 0x0000007566667221 */ /* 0x000fe40000010000 */
[----:B------:R-:W-:Y:S01]  /*a950*/  LDS R35, [R67+0x700] ;  /* 0x0007000043237984 */ /* 0x000fe20000000800 */
[----:B------:R1:W3:Y:S01]  /*a960*/  @!P6 MUFU.RCP R10, R3 ;  /* 0x00000003000ae308 */ /* 0x0002e20000001000 */
[----:B--2---:R-:W-:-:S02]  /*a970*/  @!P5 FMUL.FTZ R113, R113, R4 ;  /* 0x000000047171d220 */ /* 0x004fc40000410000 */
[----:B------:R-:W-:Y:S04]  /*a980*/  LDS R37, [R66+0x780] ;  /* 0x0007800042257984 */ /* 0x000fe80000000800 */
[----:B------:R-:W-:Y:S01]  /*a990*/  @!P4 STS [UR26+0x840], R14 ;  /* 0x0008400eff00c988 */ /* 0x000fe2000800081a */
[----:B------:R-:W2:Y:S01]  /*a9a0*/  @!P2 MUFU.RCP R6, R6 ;  /* 0x000000060006a308 */ /* 0x000ea20000001000 */
[----:B0-----:R-:W-:Y:S01]  /*a9b0*/  @!P3 FMUL.FTZ R111, R111, R12 ;  /* 0x0000000c6f6fb220 */ /* 0x001fe20000410000 */
[----:B-1----:R-:W-:Y:S01]  /*a9c0*/  IADD3.X R3, PT, PT, RZ, UR9, RZ, P0, !PT ;  /* 0x00000009ff037c10 */ /* 0x002fe200087fe4ff */
[----:B------:R-:W-:Y:S01]  /*a9d0*/  BAR.SYNC.DEFER_BLOCKING 0x0 ;  /* 0x0000000000007b1d */ /* 0x000fe20000010000 */
[----:B---3--:R-:W-:Y:S01]  /*a9e0*/  @!P6 FMUL.FTZ R115, R115, R10 ;  /* 0x0000000a7373e220 */ /* 0x008fe20000410000 */
[----:B------:R-:W-:-:S04]  /*a9f0*/  LEA R2, P6, R0, UR10, 0x2 ;  /* 0x0000000a00027c11 */ /* 0x000fc8000f8c10ff */
[----:B------:R-:W0:Y:S01]  /*aa00*/  LDCU.64 UR8, c[0x0][0x518] ;  /* 0x0000a300ff0877ac */ /* 0x000e220008000a00 */
[----:B------:R-:W-:Y:S01]  /*aa10*/  FADD.FTZ R102, R102, R115 ;  /* 0x0000007366667221 */ /* 0x000fe20000010000 */
[----:B------:R-:W-:Y:S01]  /*aa20*/  LEA.HI.X R3, R0, UR11, R3, 0x2, P6 ;  /* 0x0000000b00037c11 */ /* 0x000fe2000b0f1403 */
[----:B------:R-:W1:Y:S01]  /*aa30*/  LDCU.64 UR10, c[0x0][0x520] ;  /* 0x0000a400ff0a77ac */ /* 0x000e620008000a00 */
[----:B--2---:R-:W-:Y:S01]  /*aa40*/  @!P2 FMUL.FTZ R109, R109, R6 ;  /* 0x000000066d6da220 */ /* 0x004fe20000410000 */
[----:B------:R-:W-:-:S04]  /*aa50*/  FADD.FTZ R102, R102, R113 ;  /* 0x0000007166667221 */ /* 0x000fc80000010000 */
[----:B------:R-:W-:-:S04]  /*aa60*/  FADD.FTZ R102, R102, R111 ;  /* 0x0000006f66667221 */ /* 0x000fc80000010000 */
[----:B------:R-:W-:Y:S01]  /*aa70*/  FADD.FTZ R102, R102, R109 ;  /* 0x0000006d66667221 */ /* 0x000fe20000010000 */
[----:B------:R-:W2:Y:S01]  /*aa80*/  LDS R8, [UR26+0x840] ;  /* 0x0008401aff087984 */ /* 0x000ea20008000800 */
[----:B0-----:R-:W-:-:S04]  /*aa90*/  UIMAD.WIDE.U32 UR6, UR32, UR8, UR6 ;  /* 0x00000008200672a5 */ /* 0x001fc8000f8e0006 */
[----:B------:R-:W-:Y:S01]  /*aaa0*/  UIMAD UR7, UR32, UR9, UR7 ;  /* 0x00000009200772a4 */ /* 0x000fe2000f8e0207 */
[----:B------:R-:W0:Y:S03]  /*aab0*/  LDCU.64 UR8, c[0x0][0x560] ;  /* 0x0000ac00ff0877ac */ /* 0x000e260008000a00 */
[----:B-1----:R-:W-:-:S04]  /*aac0*/  UIMAD.WIDE.U32 UR6, UR12, UR10, UR6 ;  /* 0x0000000a0c0672a5 */ /* 0x002fc8000f8e0006 */
[----:B------:R-:W-:Y:S01]  /*aad0*/  UIMAD UR7, UR12, UR11, UR7 ;  /* 0x0000000b0c0772a4 */ /* 0x000fe2000f8e0207 */
[-C--:B--2---:R-:W-:Y:S02]  /*aae0*/  ISETP.GE.AND P0, PT, R99, R8.reuse, PT ;  /* 0x000000086300720c */ /* 0x084fe40003f06270 */
        /* <DEDUP_REMOVED lines=109> */
.L_x_7174:
        /* <DEDUP_REMOVED lines=33> */
.L_x_7249:
[----:B------:R-:W-:Y:S05]  /*b3d0*/  BSYNC.RECONVERGENT B0 ;  /* 0x0000000000007941 */ /* 0x000fea0003800200 */
.L_x_7248:
        /* <DEDUP_REMOVED lines=31> */
.L_x_7251:
[----:B------:R-:W-:Y:S05]  /*b5d0*/  BSYNC.RECONVERGENT B0 ;  /* 0x0000000000007941 */ /* 0x000fea0003800200 */
.L_x_7250:
        /* <DEDUP_REMOVED lines=17> */
.L_x_7253:
        /* <DEDUP_REMOVED lines=27> */
.L_x_7252:
[----:B------:R-:W-:Y:S05]  /*b8a0*/  EXIT ;  /* 0x000000000000794d */ /* 0x000fea0003800000 */
.L_x_7254:
        /* <DEDUP_REMOVED lines=13> */
.L_x_10484:


//--------------------- .text._Z25selective_scan_bwd_kernelI32Selective_Scan_bwd_kernel_traitsILi32ELi16ELb0ELb1ELb1ELb0ELb0EffEEv12SSMParamsBwd --------------------------
	.section	.text._Z25selective_scan_bwd_kernelI32Selective_Scan_bwd_kernel_traitsILi32ELi16ELb0ELb1ELb1ELb0ELb0EffEEv12SSMParamsBwd,"ax",@progbits
	.align	128
        .global         _Z25selective_scan_bwd_kernelI32Selective_Scan_bwd_kernel_traitsILi32ELi16ELb0ELb1ELb1ELb0ELb0EffEEv12SSMParamsBwd
        .type           _Z25selective_scan_bwd_kernelI32Selective_Scan_bwd_kernel_traitsILi32ELi16ELb0ELb1ELb1ELb0ELb0EffEEv12SSMParamsBwd,@function
        .size           _Z25selective_scan_bwd_kernelI32Selective_Scan_bwd_kernel_traitsILi32ELi16ELb0ELb1ELb1ELb0ELb0EffEEv12SSMParamsBwd,(.L_x_10485 - _Z25selective_scan_bwd_kernelI32Selective_Scan_bwd_kernel_traitsILi32ELi16ELb0ELb1ELb1ELb0ELb0EffEEv12SSMParamsBwd)
        .other          _Z25selective_scan_bwd_kernelI32Selective_Scan_bwd_kernel_traitsILi32ELi16ELb0ELb1ELb1ELb0ELb0EffEEv12SSMParamsBwd,@"STO_CUDA_ENTRY STV_DEFAULT"
_Z25selective_scan_bwd_kernelI32Selective_Scan_bwd_kernel_traitsILi32ELi16ELb0ELb1ELb1ELb0ELb0EffEEv12SSMParamsBwd:
.text._Z25selective_scan_bwd_kernelI32Selective_Scan_bwd_kernel_traitsILi32ELi16ELb0ELb1ELb1ELb0ELb0EffEEv12SSMParamsBwd:
        /* <DEDUP_REMOVED lines=29> */
[----:B------:R-:W3:Y:S01]  /*01d0*/  LDCU.64 UR24, c[0x0][0x3b0] ;  /* 0x00007600ff1877ac */ /* 0x000ee20008000a00 */
[----:B------:R-:W-:Y:S01]  /*01e0*/  MOV R5, UR5 ;  /* 0x0000000500057c02 */ /* 0x000fe20008000f00 */
[----:B------:R-:W0:Y:S02]  /*01f0*/  LDC.64 R16, c[0x0][0x450] ;  /* 0x00011400ff107b82 */ /* 0x000e240000000a00 */
[----:B------:R-:W-:Y:S01]  /*0200*/  MOV R7, UR7 ;  /* 0x0000000700077c02 */ /* 0x000fe20008000f00 */
[----:B------:R-:W3:Y:S01]  /*0210*/  LDCU.64 UR26, c[0x0][0x3d0] ;  /* 0x00007a00ff1a77ac */ /* 0x000ee20008000a00 */
[----:B----4-:R-:W5:Y:S01]  /*0220*/  @P0 LDG.E R2, desc[UR20][R4.64] ;  /* 0x0000001404020981 */ /* 0x010f62000c1e1900 */
[----:B-1----:R-:W-:Y:S01]  /*0230*/  IADD3 R8, PT, PT, R0, 0xffffffe, RZ ;  /* 0x0ffffffe00087810 */ /* 0x002fe20007ffe0ff */
[----:B------:R-:W-:-:S02]  /*0240*/  UIMAD.WIDE.U32 UR4, UR23, UR16, URZ ;  /* 0x00000010170472a5 */ /* 0x000fc4000f8e00ff */
[----:B------:R1:W5:Y:S01]  /*0250*/  @P1 LDG.E R3, desc[UR20][R6.64] ;  /* 0x0000001406031981 */ /* 0x000362000c1e1900 */
[----:B------:R-:W-:Y:S01]  /*0260*/  UIMAD.WIDE.U32 UR6, UR23, UR12, URZ ;  /* 0x0000000c170672a5 */ /* 0x000fe2000f8e00ff */
[----:B------:R4:W2:Y:S01]  /*0270*/  F2I.FTZ.U32.TRUNC.NTZ R9, R8 ;  /* 0x0000000800097305 */ /* 0x0008a2000021f000 */
[----:B------:R-:W-:Y:S01]  /*0280*/  IABS R0, UR22 ;  /* 0x0000001600007c13 */ /* 0x000fe20008000000 */
[----:B------:R-:W-:Y:S02]  /*0290*/  UIMAD UR5, UR23, UR17, UR5 ;  /* 0x00000011170572a4 */ /* 0x000fe4000f8e0205 */
[----:B------:R-:W-:Y:S02]  /*02a0*/  UIMAD UR7, UR23, UR13, UR7 ;  /* 0x0000000d170772a4 */ /* 0x000fe4000f8e0207 */
[----:B------:R-:W-:Y:S02]  /*02b0*/  UIMAD.WIDE.U32 UR8, UR22, UR18, UR4 ;  /* 0x00000012160872a5 */ /* 0x000fe4000f8e0004 */
[----:B------:R-:W-:Y:S01]  /*02c0*/  UIMAD.WIDE.U32 UR10, UR22, UR14, UR6 ;  /* 0x0000000e160a72a5 */ /* 0x000fe2000f8e0006 */
[----:B----4-:R-:W-:Y:S01]  /*02d0*/  HFMA2 R8, -RZ, RZ, 0, 0 ;  /* 0x00000000ff087431 */ /* 0x010fe200000001ff */
[----:B------:R-:W4:Y:S01]  /*02e0*/  LDCU.64 UR16, c[0x0][0x498] ;  /* 0x00009300ff1077ac */ /* 0x000f220008000a00 */
[----:B-1----:R-:W1:Y:S01]  /*02f0*/  LDC.64 R6, c[0x0][0x3c8] ;  /* 0x0000f200ff067b82 */ /* 0x002e620000000a00 */
[----:B------:R-:W-:Y:S01]  /*0300*/  UIMAD UR18, UR22, UR15, UR11 ;  /* 0x0000000f161272a4 */ /* 0x000fe2000f8e020b */
[----:B--2---:R-:W-:-:S02]  /*0310*/  IADD3 R4, PT, PT, RZ, -R9, RZ ;  /* 0x80000009ff047210 */ /* 0x004fc40007ffe0ff */
[----:B------:R-:W2:Y:S03]  /*0320*/  LDCU.128 UR4, c[0x0][0x460] ;  /* 0x00008c00ff0477ac */ /* 0x000ea60008000c00 */
[----:B------:R-:W-:Y:S01]  /*0330*/  IMAD R5, R4, R11, RZ ;  /* 0x0000000b04057224 */ /* 0x000fe200078e02ff */
[----:B------:R-:W-:Y:S02]  /*0340*/  ULEA UR15, UR28, 0xfffffe00, 0x9 ;  /* 0xfffffe001c0f7891 */ /* 0x000fe4000f8e48ff */
[----:B------:R-:W-:Y:S01]  /*0350*/  UIMAD UR19, UR22, UR19, UR9 ;  /* 0x00000013161372a4 */ /* 0x000fe2000f8e0209 */
[----:B------:R-:W-:Y:S01]  /*0360*/  IMAD.HI.U32 R8, R9, R5, R8 ;  /* 0x0000000509087227 */ /* 0x000fe200078e0008 */
[----:B------:R-:W-:Y:S02]  /*0370*/  UIADD3 UR8, UP0, UPT, UR15, UR8, URZ ;  /* 0x000000080f087290 */ /* 0x000fe4000ff1e0ff */
[----:B------:R-:W-:-:S02]  /*0380*/  USHF.R.S32.HI UR29, URZ, 0x1f, UR15 ;  /* 0x0000001fff1d7899 */ /* 0x000fc4000801140f */
[----:B----4-:R-:W-:Y:S01]  /*0390*/  UIMAD.WIDE.U32 UR12, UR23, UR16, URZ ;  /* 0x00000010170c72a5 */ /* 0x010fe2000f8e00ff */
[----:B------:R-:W-:Y:S01]  /*03a0*/  IMAD.HI.U32 R4, R8, R0, RZ ;  /* 0x0000000008047227 */ /* 0x000fe200078e00ff */
[----:B------:R-:W-:Y:S02]  /*03b0*/  UIADD3.X UR19, UPT, UPT, UR29, UR19, URZ, UP0, !UPT ;  /* 0x000000131d137290 */ /* 0x000fe400087fe4ff */
[----:B------:R-:W-:Y:S02]  /*03c0*/  UISETP.NE.U32.AND UP0, UPT, UR30, URZ, UPT ;  /* 0x000000ff1e00728c */ /* 0x000fe4000bf05070 */
[----:B------:R-:W-:Y:S01]  /*03d0*/  IADD3 R5, PT, PT, -R4, RZ, RZ ;  /* 0x000000ff04057210 */ /* 0x000fe20007ffe1ff */
[----:B--2---:R-:W-:Y:S02]  /*03e0*/  ULEA UR11, UP1, UR8, UR4, 0x2 ;  /* 0x00000004080b7291 */ /* 0x004fe4000f8210ff */
[----:B------:R-:W-:Y:S02]  /*03f0*/  UIADD3 UR10, UP2, UPT, UR15, UR10, URZ ;  /* 0x0000000a0f0a7290 */ /* 0x000fe4000ff5e0ff */
[----:B------:R-:W-:Y:S01]  /*0400*/  IMAD R0, R11, R5, R0 ;  /* 0x000000050b007224 */ /* 0x000fe200078e0200 */
[----:B------:R-:W-:-:S02]  /*0410*/  UISETP.NE.AND.EX UP0, UPT, UR31, URZ, UPT, UP0 ;  /* 0x000000ff1f00728c */ /* 0x000fc4000bf05300 */
[----:B------:R-:W-:Y:S02]  /*0420*/  ULEA.HI.X UR19, UR8, UR5, UR19, 0x2, UP1 ;  /* 0x0000000508137291 */ /* 0x000fe400088f1413 */
[----:B------:R-:W-:Y:S01]  /*0430*/  ISETP.GT.U32.AND P1, PT, R11, R0, PT ;  /* 0x000000000b00720c */ /* 0x000fe20003f24070 */
[----:B------:R-:W-:Y:S01]  /*0440*/  UIMAD UR5, UR23, UR17, UR13 ;  /* 0x00000011170572a4 */ /* 0x000fe2000f8e020d */
[----:B------:R-:W2:Y:S01]  /*0450*/  LDCU.64 UR16, c[0x0][0x4a0] ;  /* 0x00009400ff1077ac */ /* 0x000ea20008000a00 */
[----:B------:R-:W-:Y:S02]  /*0460*/  ULEA UR14, UP3, UR10, UR6, 0x2 ;  /* 0x000000060a0e7291 */ /* 0x000fe4000f8610ff */
[----:B------:R-:W-:Y:S02]  /*0470*/  UIADD3.X UR18, UPT, UPT, UR29, UR18, URZ, UP2, !UPT ;  /* 0x000000121d127290 */ /* 0x000fe400097fe4ff */
[----:B---3--:R-:W-:-:S06]  /*0480*/  UIMAD.WIDE.U32 UR8, UR23, UR26, URZ ;  /* 0x0000001a170872a5 */ /* 0x008fcc000f8e00ff */
[-C--:B------:R-:W-:Y:S01]  /*0490*/  @!P1 IADD3 R0, PT, PT, R0, -R11.reuse, RZ ;  /* 0x8000000b00009210 */ /* 0x080fe20007ffe0ff */
[----:B------:R-:W-:Y:S01]  /*04a0*/  ULEA.HI.X UR18, UR10, UR7, UR18, 0x2, UP3 ;  /* 0x000000070a127291 */ /* 0x000fe200098f1412 */
[----:B------:R-:W-:Y:S01]  /*04b0*/  @!P1 IADD3 R4, PT, PT, R4, 0x1, RZ ;  /* 0x0000000104049810 */ /* 0x000fe20007ffe0ff */
[----:B------:R-:W3:Y:S01]  /*04c0*/  @UP0 LDCU UR10, c[0x0][0x384] ;  /* 0x00007080ff0a07ac */ /* 0x000ee20008000800 */
[----:B------:R-:W-:Y:S02]  /*04d0*/  ISETP.GE.U32.AND P0, PT, R0, R11, PT ;  /* 0x0000000b0000720c */ /* 0x000fe40003f06070 */
[C---:B------:R-:W-:Y:S01]  /*04e0*/  LOP3.LUT R0, R10.reuse, UR22, RZ, 0x3c, !PT ;  /* 0x000000160a007c12 */ /* 0x040fe2000f8e3cff */
[----:B------:R-:W-:Y:S01]  /*04f0*/  UIMAD.WIDE.U32 UR6, UR23, UR24, URZ ;  /* 0x00000018170672a5 */ /* 0x000fe2000f8e00ff */
[----:B------:R-:W-:Y:S01]  /*0500*/  ISETP.NE.AND P1, PT, R10, RZ, PT ;  /* 0x000000ff0a00720c */ /* 0x000fe20003f25270 */
[----:B------:R-:W-:Y:S01]  /*0510*/  UMOV UR4, UR12 ;  /* 0x0000000c00047c82 */ /* 0x000fe20008000000 */
[----:B------:R-:W-:Y:S01]  /*0520*/  ISETP.GE.AND P2, PT, R0, RZ, PT ;  /* 0x000000ff0000720c */ /* 0x000fe20003f46270 */
[----:B------:R-:W-:Y:S01]  /*0530*/  UIMAD UR7, UR23, UR25, UR7 ;  /* 0x00000019170772a4 */ /* 0x000fe2000f8e0207 */
[----:B------:R-:W4:Y:S05]  /*0540*/  LDCU.64 UR24, c[0x0][0x528] ;  /* 0x0000a500ff1877ac */ /* 0x000f2a0008000a00 */
[----:B------:R-:W-:Y:S01]  /*0550*/  @P0 IADD3 R4, PT, PT, R4, 0x1, RZ ;  /* 0x0000000104040810 */ /* 0x000fe20007ffe0ff */
[----:B------:R-:W4:Y:S01]  /*0560*/  @UP0 LDCU UR12, c[0x0][0x38c] ;  /* 0x00007180ff0c07ac */ /* 0x000f220008000800 */
[----:B------:R-:W-:-:S04]  /*0570*/  UIMAD UR9, UR23, UR27, UR9 ;  /* 0x0000001b170972a4 */ /* 0x000fc8000f8e0209 */
[----:B------:R-:W-:Y:S01]  /*0580*/  @!P2 IADD3 R4, PT, PT, -R4, RZ, RZ ;  /* 0x000000ff0404a210 */ /* 0x000fe20007ffe1ff */
[----:B--2---:R-:W-:Y:S01]  /*0590*/  UIMAD.WIDE.U32 UR4, UR22, UR16, UR4 ;  /* 0x00000010160472a5 */ /* 0x004fe2000f8e0004 */
[----:B------:R-:W-:Y:S01]  /*05a0*/  @!P1 LOP3.LUT R4, RZ, R10, RZ, 0x33, !PT ;  /* 0x0000000aff049212 */ /* 0x000fe200078e33ff */
[----:B------:R-:W2:Y:S03]  /*05b0*/  @UP0 LDCU.64 UR26, c[0x0][0x480] ;  /* 0x00009000ff1a07ac */ /* 0x000ea60008000a00 */
[----:B------:R-:W-:Y:S01]  /*05c0*/  SHF.R.S32.HI R5, RZ, 0x1f, R4 ;  /* 0x0000001fff057819 */ /* 0x000fe20000011404 */
[----:B------:R-:W-:Y:S01]  /*05d0*/  UIMAD UR17, UR22, UR17, UR5 ;  /* 0x00000011161172a4 */ /* 0x000fe2000f8e0205 */
[C---:B0-----:R-:W-:Y:S01]  /*05e0*/  IMAD.WIDE.U32 R8, R4.reuse, R12, UR8 ;  /* 0x0000000804087e25 */ /* 0x041fe2000f8e000c */
[----:B------:R-:W-:Y:S02]  /*05f0*/  UIADD3 UR5, UP1, UPT, UR15, UR4, URZ ;  /* 0x000000040f057290 */ /* 0x000fe4000ff3e0ff */
[----:B---3--:R-:W-:Y:S01]  /*0600*/  @UP0 UIMAD UR4, UR23, UR10, UR22 ;  /* 0x0000000a170402a4 */ /* 0x008fe2000f8e0216 */
[C---:B-1----:R-:W-:Y:S01]  /*0610*/  IMAD R0, R5.reuse, R6, RZ ;  /* 0x0000000605007224 */ /* 0x042fe200078e02ff */
[----:B------:R-:W-:Y:S01]  /*0620*/  UIADD3.X UR17, UPT, UPT, UR29, UR17, URZ, UP1, !UPT ;  /* 0x000000111d117290 */ /* 0x000fe20008ffe4ff */
[----:B------:R-:W-:Y:S01]  /*0630*/  IMAD R5, R5, R12, RZ ;  /* 0x0000000c05057224 */ /* 0x000fe200078e02ff */
[----:B------:R-:W-:Y:S01]  /*0640*/  @UP0 UIMAD UR4, UR4, UR28, URZ ;  /* 0x0000001c040402a4 */ /* 0x000fe2000f8e02ff */
[C---:B------:R-:W-:Y:S01]  /*0650*/  IMAD R11, R4.reuse, R7, R0 ;  /* 0x00000007040b7224 */ /* 0x040fe200078e0200 */
[----:B----4-:R-:W-:Y:S01]  /*0660*/  ULEA UR16, UP1, UR5, UR24, 0x2 ;  /* 0x0000001805107291 */ /* 0x010fe2000f8210ff */
[----:B------:R-:W-:Y:S01]  /*0670*/  IMAD.WIDE.U32 R6, R4, R6, UR6 ;  /* 0x0000000604067e25 */ /* 0x000fe2000f8e0006 */
[----:B------:R-:W-:-:S02]  /*0680*/  @UP0 UIMAD UR6, UR4, UR12, URZ ;  /* 0x0000000c040602a4 */ /* 0x000fc4000f8e02ff */
[----:B------:R-:W-:Y:S01]  /*0690*/  ULEA.HI.X UR17, UR5, UR25, UR17, 0x2, UP1 ;  /* 0x0000001905117291 */ /* 0x000fe200088f1411 */
[----:B------:R-:W-:Y:S01]  /*06a0*/  IMAD R13, R4, R13, R5 ;  /* 0x0000000d040d7224 */ /* 0x000fe200078e0205 */
[----:B------:R-:W-:Y:S01]  /*06b0*/  UMOV UR4, URZ ;  /* 0x000000ff00047c82 */ /* 0x000fe20008000000 */
[----:B------:R-:W-:Y:S01]  /*06c0*/  UMOV UR5, URZ ;  /* 0x000000ff00057c82 */ /* 0x000fe20008000000 */
[----:B------:R-:W-:Y:S01]  /*06d0*/  IADD3 R5, P0, PT, R6, UR15, RZ ;  /* 0x0000000f06057c10 */ /* 0x000fe2000ff1e0ff */
[----:B--2---:R-:W-:Y:S01]  /*06e0*/  @UP0 UIMAD.WIDE UR4, UR6, 0x8, UR26 ;  /* 0x00000008060408a5 */ /* 0x004fe2000f8e021a */
[----:B------:R-:W-:Y:S01]  /*06f0*/  IADD3 R6, PT, PT, R7, R11, RZ ;  /* 0x0000000b07067210 */ /* 0x000fe20007ffe0ff */
[----:B------:R-:W-:Y:S01]  /*0700*/  UISETP.GE.AND UP0, UPT, UR28, 0x1, UPT ;  /* 0x000000011c00788c */ /* 0x000fe2000bf06270 */
[----:B------:R-:W-:Y:S02]  /*0710*/  IADD3 R11, P2, PT, R8, UR15, RZ ;  /* 0x0000000f080b7c10 */ /* 0x000fe4000ff5e0ff */
[----:B------:R-:W-:-:S02]  /*0720*/  IADD3 R0, PT, PT, R9, R13, RZ ;  /* 0x0000000d09007210 */ /* 0x000fc40007ffe0ff */
[----:B------:R-:W-:Y:S02]  /*0730*/  LEA R7, P1, R5, R14, 0x2 ;  /* 0x0000000e05077211 */ /* 0x000fe400078210ff */
[----:B------:R-:W-:Y:S02]  /*0740*/  IADD3.X R6, PT, PT, R6, UR29, RZ, P0, !PT ;  /* 0x0000001d06067c10 */ /* 0x000fe400087fe4ff */
[----:B------:R-:W-:Y:S02]  /*0750*/  LEA R10, P3, R11, R16, 0x2 ;  /* 0x000000100b0a7211 */ /* 0x000fe400078610ff */
[----:B------:R-:W-:Y:S02]  /*0760*/  IADD3.X R0, PT, PT, R0, UR29, RZ, P2, !PT ;  /* 0x0000001d00007c10 */ /* 0x000fe400097fe4ff */
[----:B------:R-:W-:Y:S01]  /*0770*/  LEA.HI.X R9, R5, R15, R6, 0x2, P1 ;  /* 0x0000000f05097211 */ /* 0x000fe200008f1406 */
[----:B------:R-:W-:Y:S01]  /*0780*/  HFMA2 R5, -RZ, RZ, 0, 0 ;  /* 0x00000000ff057431 */ /* 0x000fe200000001ff */
[----:B------:R-:W-:-:S02]  /*0790*/  LEA.HI.X R11, R11, R17, R0, 0x2, P3 ;  /* 0x000000110b0b7211 */ /* 0x000fc400018f1400 */
[----:B------:R-:W-:Y:S01]  /*07a0*/  MOV R6, RZ ;  /* 0x000000ff00067202 */ /* 0x000fe20000000f00 */
[----:B------:R-:W-:Y:S06]  /*07b0*/  BRA.U !UP0, `(.L_x_7255) ;  /* 0x0000005d08ac7547 */ /* 0x000fec000b800000 */
[----:B------:R-:W0:Y:S01]  /*07c0*/  S2R R8, SR_TID.X ;  /* 0x0000000000087919 */ /* 0x000e220000002100 */
[----:B------:R-:W1:Y:S01]  /*07d0*/  S2UR UR15, SR_CgaCtaId ;  /* 0x00000000000f79c3 */ /* 0x000e620000008800 */
[----:B------:R-:W2:Y:S01]  /*07e0*/  LDCU.64 UR8, c[0x0][0x3a0] ;  /* 0x00007400ff0877ac */ /* 0x000ea20008000a00 */
[----:B------:R-:W-:Y:S02]  /*07f0*/  MOV R6, RZ ;  /* 0x000000ff00067202 */ /* 0x000fe40000000f00 */
[----:B------:R-:W-:Y:S01]  /*0800*/  MOV R5, RZ ;  /* 0x000000ff00057202 */ /* 0x000fe20000000f00 */
[----:B------:R-:W-:Y:S01]  /*0810*/  UMOV UR12, UR14 ;  /* 0x0000000e000c7c82 */ /* 0x000fe20008000000 */
[----:B------:R-:W-:Y:S01]  /*0820*/  UMOV UR14, 0x400 ;  /* 0x00000400000e7882 */ /* 0x000fe20000000000 */
[----:B------:R-:W-:Y:S01]  /*0830*/  UMOV UR10, UR11 ;  /* 0x0000000b000a7c82 */ /* 0x000fe20008000000 */
[----:B------:R-:W-:Y:S01]  /*0840*/  UMOV UR11, UR19 ;  /* 0x00000013000b7c82 */ /* 0x000fe20008000000 */
[----:B------:R-:W-:Y:S01]  /*0850*/  UMOV UR13, UR18 ;  /* 0x00000012000d7c82 */ /* 0x000fe20008000000 */
[----:B--2---:R-:W-:Y:S01]  /*0860*/  UIMAD.WIDE.U32 UR6, UR22, UR8, URZ ;  /* 0x00000008160672a5 */ /* 0x004fe2000f8e00ff */
[----:B------:R-:W2:Y:S01]  /*0870*/  LDCU UR8, c[0x0][0x394] ;  /* 0x00007280ff0877ac */ /* 0x000ea20008000800 */
[----:B-1----:R-:W-:-:S02]  /*0880*/  ULEA UR14, UR15, UR14, 0x18 ;  /* 0x0000000e0f0e7291 */ /* 0x002fc4000f8ec0ff */
[----:B------:R-:W-:Y:S02]  /*0890*/  UIMAD UR9, UR22, UR9, UR7 ;  /* 0x00000009160972a4 */ /* 0x000fe4000f8e0207 */
[----:B------:R-:W-:Y:S01]  /*08a0*/  UIADD3 UR14, UPT, UPT, UR14, 0x1080, URZ ;  /* 0x000010800e0e7890 */ /* 0x000fe2000fffe0ff */
[C---:B0-----:R-:W-:Y:S01]  /*08b0*/  SHF.L.U32 R0, R8.reuse, 0x4, RZ ;  /* 0x0000000408007819 */ /* 0x041fe200000006ff */
[----:B------:R-:W-:Y:S01]  /*08c0*/  UMOV UR15, UR17 ;  /* 0x00000011000f7c82 */ /* 0x000fe20008000000 */
[----:B------:R-:W-:Y:S02]  /*08d0*/  LEA.HI R15, R8, R8, RZ, 0x1b ;  /* 0x00000008080f7211 */ /* 0x000fe400078fd8ff */
[C---:B------:R-:W-:Y:S02]  /*08e0*/  LOP3.LUT R13, R0.reuse, 0x3e00, RZ, 0xc0, !PT ;  /* 0x00003e00000d7812 */ /* 0x040fe400078ec0ff */
[----:B------:R-:W-:Y:S02]  /*08f0*/  LEA.HI R14, R0, R0, RZ, 0x1b ;  /* 0x00000000000e7211 */ /* 0x000fe400078fd8ff */
[----:B------:R-:W-:-:S02]  /*0900*/  LOP3.LUT R12, R13, 0x1f, R8, 0xf8, !PT ;  /* 0x0000001f0d0c7812 */ /* 0x000fc400078ef808 */
[----:B------:R-:W-:Y:S02]  /*0910*/  LOP3.LUT R13, R8, 0x1f, RZ, 0xc0, !PT ;  /* 0x0000001f080d7812 */ /* 0x000fe400078ec0ff */
        /* <DEDUP_REMOVED lines=15> */
[----:B------:R-:W-:Y:S02]  /*0a10*/  LEA R14, R14, UR14, 0x2 ;  /* 0x0000000e0e0e7c11 */ /* 0x000fe4000f8e10ff */
[----:B------:R-:W-:Y:S01]  /*0a20*/  LEA R15, R15, UR14, 0x2 ;  /* 0x0000000e0f0f7c11 */ /* 0x000fe2000f8e10ff */
[----:B--2---:R-:W-:-:S06]  /*0a30*/  UMOV UR14, UR16 ;  /* 0x00000010000e7c82 */ /* 0x004fcc0008000000 */
.L_x_7295:
[----:B0-----:R-:W0:Y:S01]  /*0a40*/  LDCU UR16, c[0x0][0x388] ;  /* 0x00007100ff1077ac */ /* 0x001e220008000800 */
[----:B------:R-:W-:Y:S01]  /*0a50*/  SHF.L.U32 R66, R12, 0x2, RZ ;  /* 0x000000020c427819 */ /* 0x000fe200000006ff */
[----:B---3--:R-:W-:Y:S01]  /*0a60*/  HFMA2 R33, -RZ, RZ, 0, 0 ;  /* 0x00000000ff217431 */ /* 0x008fe200000001ff */
[----:B------:R-:W-:Y:S01]  /*0a70*/  CS2R R44, SRZ ;  /* 0x00000000002c7805 */ /* 0x000fe2000001ff00 */
[----:B------:R-:W-:Y:S01]  /*0a80*/  ULEA UR18, UR8, 0xfffffe00, 0x9 ;  /* 0xfffffe0008127891 */ /* 0x000fe2000f8e48ff */
[C---:B------:R-:W-:Y:S02]  /*0a90*/  IADD3 R34, P2, PT, R66.reuse, UR10, RZ ;  /* 0x0000000a42227c10 */ /* 0x040fe4000ff5e0ff */
[----:B------:R-:W-:Y:S02]  /*0aa0*/  CS2R R38, SRZ ;  /* 0x0000000000267805 */ /* 0x000fe4000001ff00 */
[C---:B------:R-:W-:Y:S01]  /*0ab0*/  IADD3 R68, P1, PT, R66.reuse, UR12, RZ ;  /* 0x0000000c42447c10 */ /* 0x040fe2000ff3e0ff */
[----:B------:R-:W-:Y:S01]  /*0ac0*/  HFMA2 R43, -RZ, RZ, 0, 0 ;  /* 0x00000000ff2b7431 */ /* 0x000fe200000001ff */
[----:B------:R-:W-:-:S02]  /*0ad0*/  IADD3 R66, P0, PT, R66, UR14, RZ ;  /* 0x0000000e42427c10 */ /* 0x000fc4000ff1e0ff */
[----:B------:R-:W-:Y:S02]  /*0ae0*/  CS2R R40, SRZ ;  /* 0x0000000000287805 */ /* 0x000fe4000001ff00 */
[----:B------:R-:W-:Y:S02]  /*0af0*/  IADD3.X R35, PT, PT, RZ, UR11, RZ, P2, !PT ;  /* 0x0000000bff237c10 */ /* 0x000fe400097fe4ff */
[----:B------:R-:W-:Y:S02]  /*0b00*/  CS2R R46, SRZ ;  /* 0x00000000002e7805 */ /* 0x000fe4000001ff00 */
[----:B------:R-:W-:Y:S02]  /*0b10*/  IADD3.X R67, PT, PT, RZ, UR15, RZ, P0, !PT ;  /* 0x0000000fff437c10 */ /* 0x000fe400087fe4ff */
[----:B------:R-:W-:Y:S02]  /*0b20*/  CS2R R48, SRZ ;  /* 0x0000000000307805 */ /* 0x000fe4000001ff00 */
[----:B------:R-:W-:-:S02]  /*0b30*/  IADD3.X R69, PT, PT, RZ, UR13, RZ, P1, !PT ;  /* 0x0000000dff457c10 */ /* 0x000fc40008ffe4ff */
[----:B------:R-:W-:Y:S02]  /*0b40*/  CS2R R50, SRZ ;  /* 0x0000000000327805 */ /* 0x000fe4000001ff00 */
[----:B------:R-:W-:Y:S01]  /*0b50*/  MOV R0, RZ ;  /* 0x000000ff00007202 */ /* 0x000fe20000000f00 */
        /* <DEDUP_REMOVED lines=10> */
[----:B--2---:R-:W2:Y:S01]  /*0c00*/  @!P0 LDG.E R33, desc[UR20][R34.64] ;  /* 0x0000001422218981 */ /* 0x004ea2000c1e1900 */
        /* <DEDUP_REMOVED lines=24> */
[----:B-1----:R-:W1:Y:S01]  /*0d90*/  S2R R31, SR_LANEID ;  /* 0x00000000001f7919 */ /* 0x002e620000000000 */
[----:B------:R-:W0:Y:S01]  /*0da0*/  S2UR UR19, SR_CgaCtaId ;  /* 0x00000000001379c3 */ /* 0x000e220000008800 */
[----:B------:R-:W-:-:S02]  /*0db0*/  UMOV UR17, 0x400 ;  /* 0x0000040000117882 */ /* 0x000fc40000000000 */
[----:B0-----:R-:W-:Y:S01]  /*0dc0*/  ULEA UR28, UR19, UR17, 0x18 ;  /* 0x00000011131c7291 */ /* 0x001fe2000f8ec0ff */
[----:B------:R-:W-:Y:S01]  /*0dd0*/  P2R R87, PR, RZ, 0x1 ;  /* 0x00000001ff577803 */ /* 0x000fe20000000000 */
[----:B------:R-:W-:Y:S01]  /*0de0*/  HFMA2 R65, -RZ, RZ, 0, 0 ;  /* 0x00000000ff417431 */ /* 0x000fe200000001ff */
[C---:B-1----:R-:W-:Y:S02]  /*0df0*/  LEA.HI.SX32 R32, R31.reuse, R31, 0x1b ;  /* 0x0000001f1f207211 */ /* 0x042fe400078fdaff */
[----:B------:R-:W-:Y:S02]  /*0e00*/  CS2R R72, SRZ ;  /* 0x0000000000487805 */ /* 0x000fe4000001ff00 */
[C---:B------:R-:W-:Y:S02]  /*0e10*/  IADD3 R36, PT, PT, R31.reuse, 0x20, RZ ;  /* 0x000000201f247810 */ /* 0x040fe40007ffe0ff */
[----:B------:R-:W-:Y:S02]  /*0e20*/  CS2R R70, SRZ ;  /* 0x0000000000467805 */ /* 0x000fe4000001ff00 */
[----:B------:R-:W-:-:S02]  /*0e30*/  IADD3 R42, PT, PT, R31, 0x40, RZ ;  /* 0x000000401f2a7810 */ /* 0x000fc40007ffe0ff */
[----:B------:R-:W-:Y:S02]  /*0e40*/  CS2R R76, SRZ ;  /* 0x00000000004c7805 */ /* 0x000fe4000001ff00 */
[----:B------:R-:W-:Y:S02]  /*0e50*/  LEA R32, R32, UR28, 0x2 ;  /* 0x0000001c20207c11 */ /* 0x000fe4000f8e10ff */
[----:B------:R-:W-:Y:S02]  /*0e60*/  CS2R R74, SRZ ;  /* 0x00000000004a7805 */ /* 0x000fe4000001ff00 */
[C---:B------:R-:W-:Y:S02]  /*0e70*/  IADD3 R54, PT, PT, R31.reuse, 0x60, RZ ;  /* 0x000000601f367810 */ /* 0x040fe40007ffe0ff */
[----:B------:R-:W-:Y:S02]  /*0e80*/  CS2R R78, SRZ ;  /* 0x00000000004e7805 */ /* 0x000fe4000001ff00 */
[----:B------:R-:W-:-:S02]  /*0e90*/  IADD3 R56, PT, PT, R31, 0x80, RZ ;  /* 0x000000801f387810 */ /* 0x000fc40007ffe0ff */
[----:B------:R-:W-:Y:S02]  /*0ea0*/  CS2R R80, SRZ ;  /* 0x0000000000507805 */ /* 0x000fe4000001ff00 */
[-C--:B------:R-:W-:Y:S02]  /*0eb0*/  LEA.HI.SX32 R36, R36, R31.reuse, 0x1b ;  /* 0x0000001f24247211 */ /* 0x080fe400078fdaff */
[----:B------:R-:W-:Y:S02]  /*0ec0*/  CS2R R82, SRZ ;  /* 0x0000000000527805 */ /* 0x000fe4000001ff00 */
[----:B------:R-:W-:Y:S01]  /*0ed0*/  IADD3 R58, PT, PT, R31, 0xa0, RZ ;  /* 0x000000a01f3a7810 */ /* 0x000fe20007ffe0ff */
[----:B------:R-:W0:Y:S01]  /*0ee0*/  LDCU UR17, c[0x0][0x38c] ;  /* 0x00007180ff1177ac */ /* 0x000e220008000800 */
[-C--:B------:R-:W-:Y:S02]  /*0ef0*/  LEA.HI.SX32 R34, R42, R31.reuse, 0x1b ;  /* 0x0000001f2a227211 */ /* 0x080fe400078fdaff */
[----:B------:R-:W-:-:S02]  /*0f00*/  LEA.HI.SX32 R35, R54, R31, 0x1b ;  /* 0x0000001f36237211 */ /* 0x000fc400078fdaff */
[-C--:B------:R-:W-:Y:S02]  /*0f10*/  LEA.HI.SX32 R56, R56, R31.reuse, 0x1b ;  /* 0x0000001f38387211 */ /* 0x080fe400078fdaff */
[----:B------:R-:W-:Y:S02]  /*0f20*/  IADD3 R42, PT, PT, R31, 0xc0, RZ ;  /* 0x000000c01f2a7810 */ /* 0x000fe40007ffe0ff */
[----:B------:R-:W-:Y:S02]  /*0f30*/  LEA.HI.SX32 R37, R58, R31, 0x1b ;  /* 0x0000001f3a257211 */ /* 0x000fe400078fdaff */
[----:B------:R-:W-:Y:S02]  /*0f40*/  LEA R34, R34, UR28, 0x2 ;  /* 0x0000001c22227c11 */ /* 0x000fe4000f8e10ff */
[----:B------:R-:W-:Y:S02]  /*0f50*/  LEA R35, R35, UR28, 0x2 ;  /* 0x0000001c23237c11 */ /* 0x000fe4000f8e10ff */
[----:B------:R-:W-:-:S02]  /*0f60*/  IADD3 R54, PT, PT, R31, 0xe0, RZ ;  /* 0x000000e01f367810 */ /* 0x000fc40007ffe0ff */
[----:B------:R-:W-:Y:S02]  /*0f70*/  IADD3 R58, PT, PT, R31, 0x120, RZ ;  /* 0x000001201f3a7810 */ /* 0x000fe40007ffe0ff */
[-C--:B------:R-:W-:Y:S02]  /*0f80*/  LEA.HI.SX32 R42, R42, R31.reuse, 0x1b ;  /* 0x0000001f2a2a7211 */ /* 0x080fe400078fdaff */
[----:B------:R-:W-:Y:S02]  /*0f90*/  LEA R37, R37, UR28, 0x2 ;  /* 0x0000001c25257c11 */ /* 0x000fe4000f8e10ff */
[----:B------:R-:W-:Y:S02]  /*0fa0*/  IADD3 R60, PT, PT, R31, 0x140, RZ ;  /* 0x000001401f3c7810 */ /* 0x000fe40007ffe0ff */
[-C--:B------:R-:W-:Y:S02]  /*0fb0*/  LEA.HI.SX32 R54, R54, R31.reuse, 0x1b ;  /* 0x0000001f36367211 */ /* 0x080fe400078fdaff */
[----:B------:R-:W-:-:S02]  /*0fc0*/  LEA.HI.SX32 R58, R58, R31, 0x1b ;  /* 0x0000001f3a3a7211 */ /* 0x000fc400078fdaff */
[----:B------:R-:W-:Y:S02]  /*0fd0*/  LEA.HI.SX32 R60, R60, R31, 0x1b ;  /* 0x0000001f3c3c7211 */ /* 0x000fe400078fdaff */
[----:B------:R-:W-:Y:S02]  /*0fe0*/  ISETP.GE.AND P0, PT, R12, UR29, PT ;  /* 0x0000001d0c007c0c */ /* 0x000fe4000bf06270 */
[----:B------:R-:W-:Y:S02]  /*0ff0*/  P2R R86, PR, RZ, 0x2 ;  /* 0x00000002ff567803 */ /* 0x000fe40000000000 */
[----:B------:R-:W-:Y:S02]  /*1000*/  P2R R85, PR, RZ, 0x4 ;  /* 0x00000004ff557803 */ /* 0x000fe40000000000 */
[----:B------:R-:W-:Y:S02]  /*1010*/  ISETP.GE.AND P1, PT, R18, UR29, PT ;  /* 0x0000001d12007c0c */ /* 0x000fe4000bf26270 */
[----:B------:R-:W-:-:S02]  /*1020*/  P2R R84, PR, RZ, 0x8 ;  /* 0x00000008ff547803 */ /* 0x000fc40000000000 */
[----:B------:R-:W-:Y:S02]  /*1030*/  ISETP.GE.AND P2, PT, R17, UR29, PT ;  /* 0x0000001d11007c0c */ /* 0x000fe4000bf46270 */
[----:B------:R-:W-:Y:S01]  /*1040*/  ISETP.GE.AND P3, PT, R16, UR29, PT ;  /* 0x0000001d10007c0c */ /* 0x000fe2000bf66270 */
[----:B--2---:R1:W-:Y:S02]  /*1050*/  STS [R32], R33 ;  /* 0x0000002120007388 */ /* 0x0043e40000000800 */
[----:B-1----:R-:W-:Y:S02]  /*1060*/  LEA R33, R36, UR28, 0x2 ;  /* 0x0000001c24217c11 */ /* 0x002fe4000f8e10ff */
[----:B------:R-:W-:Y:S02]  /*1070*/  LEA R36, R56, UR28, 0x2 ;  /* 0x0000001c38247c11 */ /* 0x000fe4000f8e10ff */
[C---:B------:R-:W-:Y:S01]  /*1080*/  IADD3 R56, PT, PT, R31.reuse, 0x100, RZ ;  /* 0x000001001f387810 */ /* 0x040fe20007ffe0ff */
[----:B---3--:R1:W-:Y:S03]  /*1090*/  STS [R33+0x80], R0 ;  /* 0x0000800021007388 */ /* 0x0083e60000000800 */
[----:B------:R-:W-:Y:S01]  /*10a0*/  LEA.HI.SX32 R56, R56, R31, 0x1b ;  /* 0x0000001f38387211 */ /* 0x000fe200078fdaff */
[----:B----4-:R2:W-:Y:S04]  /*10b0*/  STS [R34+0x100], R39 ;  /* 0x0001002722007388 */ /* 0x0105e80000000800 */
[----:B------:R3:W-:Y:S01]  /*10c0*/  STS [R35+0x180], R38 ;  /* 0x0001802623007388 */ /* 0x0007e20000000800 */
[----:B-1----:R-:W-:-:S03]  /*10d0*/  IADD3 R0, PT, PT, R31, 0x160, RZ ;  /* 0x000001601f007810 */ /* 0x002fc60007ffe0ff */
[----:B------:R1:W-:Y:S01]  /*10e0*/  STS [R36+0x200], R41 ;  /* 0x0002002924007388 */ /* 0x0003e20000000800 */
[----:B--2---:R-:W-:-:S03]  /*10f0*/  LEA R39, R54, UR28, 0x2 ;  /* 0x0000001c36277c11 */ /* 0x004fc6000f8e10ff */
[----:B------:R2:W-:Y:S01]  /*1100*/  STS [R37+0x280], R40 ;  /* 0x0002802825007388 */ /* 0x0005e20000000800 */
[----:B---3--:R-:W-:Y:S02]  /*1110*/  LEA R38, R42, UR28, 0x2 ;  /* 0x0000001c2a267c11 */ /* 0x008fe4000f8e10ff */
[----:B------:R-:W-:Y:S02]  /*1120*/  LEA.HI.SX32 R0, R0, R31, 0x1b ;  /* 0x0000001f00007211 */ /* 0x000fe400078fdaff */
[C---:B------:R-:W-:Y:S01]  /*1130*/  IADD3 R54, PT, PT, R31.reuse, 0x180, RZ ;  /* 0x000001801f367810 */ /* 0x040fe20007ffe0ff */
[----:B------:R3:W-:Y:S01]  /*1140*/  STS [R38+0x300], R43 ;  /* 0x0003002b26007388 */ /* 0x0007e20000000800 */
[----:B-1----:R-:W-:Y:S02]  /*1150*/  LEA R41, R58, UR28, 0x2 ;  /* 0x0000001c3a297c11 */ /* 0x002fe4000f8e10ff */
[----:B--2---:R-:W-:Y:S02]  /*1160*/  LEA R40, R56, UR28, 0x2 ;  /* 0x0000001c38287c11 */ /* 0x004fe4000f8e10ff */
[----:B------:R-:W-:-:S02]  /*1170*/  IADD3 R56, PT, PT, R31, 0x1a0, RZ ;  /* 0x000001a01f387810 */ /* 0x000fc40007ffe0ff */
[----:B------:R-:W-:Y:S02]  /*1180*/  LEA R42, R60, UR28, 0x2 ;  /* 0x0000001c3c2a7c11 */ /* 0x000fe4000f8e10ff */
[C---:B------:R-:W-:Y:S01]  /*1190*/  IADD3 R58, PT, PT, R31.reuse, 0x1c0, RZ ;  /* 0x000001c01f3a7810 */ /* 0x040fe20007ffe0ff */
[----:B------:R1:W-:Y:S01]  /*11a0*/  STS [R39+0x380], R44 ;  /* 0x0003802c27007388 */ /* 0x0003e20000000800 */
[C---:B------:R-:W-:Y:S02]  /*11b0*/  IADD3 R60, PT, PT, R31.reuse, 0x1e0, RZ ;  /* 0x000001e01f3c7810 */ /* 0x040fe40007ffe0ff */
[----:B---3--:R-:W-:Y:S01]  /*11c0*/  LEA R43, R0, UR28, 0x2 ;  /* 0x0000001c002b7c11 */ /* 0x008fe2000f8e10ff */
        /* <DEDUP_REMOVED lines=11> */
[----:B---3--:R-:W-:Y:S01]  /*1280*/  LEA R46, R58, UR28, 0x2 ;  /* 0x0000001c3a2e7c11 */ /* 0x008fe2000f8e10ff */
[----:B------:R-:W-:Y:S01]  /*1290*/  STS [R44+0x600], R49 ;  /* 0x000600312c007388 */ /* 0x000fe20000000800 */
[----:B----4-:R-:W-:-:S02]  /*12a0*/  LEA R47, R60, UR28, 0x2 ;  /* 0x0000001c3c2f7c11 */ /* 0x010fc4000f8e10ff */
        /* <DEDUP_REMOVED lines=53> */
[----:B-1----:R-:W-:Y:S01]  /*1600*/  CS2R R68, SRZ ;  /* 0x0000000000447805 */ /* 0x002fe2000001ff00 */
        /* <DEDUP_REMOVED lines=35> */
[----:B--2---:R-:W-:-:S05]  /*1840*/  CS2R R70, SRZ ;  /* 0x0000000000467805 */ /* 0x004fca000001ff00 */
[----:B------:R-:W2:Y:S01]  /*1850*/  @!P0 LDG.E R65, desc[UR20][R66.64] ;  /* 0x0000001442418981 */ /* 0x000ea2000c1e1900 */
[----:B------:R-:W-:-:S03]  /*1860*/  ISETP.GE.AND P0, PT, R17, UR29, PT ;  /* 0x0000001d11007c0c */ /* 0x000fc6000bf06270 */
[----:B------:R-:W2:Y:S01]  /*1870*/  @!P1 LDG.E R68, desc[UR20][R66.64+0x80] ;  /* 0x0000801442449981 */ /* 0x000ea2000c1e1900 */
[----:B------:R-:W-:-:S09]  /*1880*/  ISETP.GE.AND P1, PT, R18, UR29, PT ;  /* 0x0000001d12007c0c */ /* 0x000fd2000bf26270 */
[----:B------:R-:W2:Y:S01]  /*1890*/  @!P0 LDG.E R69, desc[UR20][R66.64+0x100] ;  /* 0x0001001442458981 */ /* 0x000ea2000c1e1900 */
[----:B------:R-:W-:-:S03]  /*18a0*/  ISETP.GE.AND P0, PT, R19, UR29, PT ;  /* 0x0000001d13007c0c */ /* 0x000fc6000bf06270 */
[----:B------:R-:W2:Y:S01]  /*18b0*/  @!P1 LDG.E R70, desc[UR20][R66.64+0x180] ;  /* 0x0001801442469981 */ /* 0x000ea2000c1e1900 */
[----:B------:R-:W-:Y:S02]  /*18c0*/  ISETP.GE.AND P1, PT, R20, UR29, PT ;  /* 0x0000001d14007c0c */ /* 0x000fe4000bf26270 */
[----:B---3--:R-:W-:-:S07]  /*18d0*/  CS2R R72, SRZ ;  /* 0x0000000000487805 */ /* 0x008fce000001ff00 */
[----:B------:R-:W3:Y:S01]  /*18e0*/  @!P0 LDG.E R71, desc[UR20][R66.64+0x200] ;  /* 0x0002001442478981 */ /* 0x000ee2000c1e1900 */
[----:B------:R-:W-:-:S03]  /*18f0*/  ISETP.GE.AND P0, PT, R21, UR29, PT ;  /* 0x0000001d15007c0c */ /* 0x000fc6000bf06270 */
[----:B------:R-:W3:Y:S01]  /*1900*/  @!P1 LDG.E R72, desc[UR20][R66.64+0x280] ;  /* 0x0002801442489981 */ /* 0x000ee2000c1e1900 */
[----:B------:R-:W-:Y:S02]  /*1910*/  ISETP.GE.AND P1, PT, R22, UR29, PT ;  /* 0x0000001d16007c0c */ /* 0x000fe4000bf26270 */
[----:B----4-:R-:W-:-:S07]  /*1920*/  CS2R R74, SRZ ;  /* 0x00000000004a7805 */ /* 0x010fce000001ff00 */
[----:B------:R-:W4:Y:S01]  /*1930*/  @!P0 LDG.E R73, desc[UR20][R66.64+0x300] ;  /* 0x0003001442498981 */ /* 0x000f22000c1e1900 */
[----:B------:R-:W-:-:S03]  /*1940*/  ISETP.GE.AND P0, PT, R23, UR29, PT ;  /* 0x0000001d17007c0c */ /* 0x000fc6000bf06270 */
[----:B------:R-:W4:Y:S01]  /*1950*/  @!P1 LDG.E R74, desc[UR20][R66.64+0x380] ;  /* 0x00038014424a9981 */ /* 0x000f22000c1e1900 */
[----:B------:R-:W-:Y:S02]  /*1960*/  ISETP.NE.AND P1, PT, R85, RZ, PT ;  /* 0x000000ff5500720c */ /* 0x000fe40003f25270 */
[----:B0-----:R-:W-:-:S07]  /*1970*/  CS2R R76, SRZ ;  /* 0x00000000004c7805 */ /* 0x001fce000001ff00 */
[----:B------:R-:W4:Y:S01]  /*1980*/  @!P0 LDG.E R75, desc[UR20][R66.64+0x400] ;  /* 0x00040014424b8981 */ /* 0x000f22000c1e1900 */
[----:B------:R-:W-:Y:S02]  /*1990*/  ISETP.NE.AND P0, PT, R87, RZ, PT ;  /* 0x000000ff5700720c */ /* 0x000fe40003f05270 */
[----:B------:R-:W-:Y:S02]  /*19a0*/  CS2R R78, SRZ ;  /* 0x00000000004e7805 */ /* 0x000fe4000001ff00 */
[----:B------:R-:W-:Y:S02]  /*19b0*/  CS2R R80, SRZ ;  /* 0x0000000000507805 */ /* 0x000fe4000001ff00 */
[----:B------:R-:W-:Y:S01]  /*19c0*/  CS2R R82, SRZ ;  /* 0x0000000000527805 */ /* 0x000fe2000001ff00 */
[----:B------:R-:W4:Y:S04]  /*19d0*/  @!P1 LDG.E R77, desc[UR20][R66.64+0x500] ;  /* 0x00050014424d9981 */ /* 0x000f28000c1e1900 */
[----:B------:R-:W4:Y:S04]  /*19e0*/  @!P2 LDG.E R78, desc[UR20][R66.64+0x580] ;  /* 0x00058014424ea981 */ /* 0x000f28000c1e1900 */
[----:B------:R-:W4:Y:S04]  /*19f0*/  @!P3 LDG.E R79, desc[UR20][R66.64+0x600] ;  /* 0x00060014424fb981 */ /* 0x000f28000c1e1900 */
[----:B------:R-:W4:Y:S04]  /*1a00*/  @!P0 LDG.E R76, desc[UR20][R66.64+0x480] ;  /* 0x00048014424c8981 */ /* 0x000f28000c1e1900 */
[----:B------:R-:W4:Y:S04]  /*1a10*/  @!P4 LDG.E R80, desc[UR20][R66.64+0x680] ;  /* 0x000680144250c981 */ /* 0x000f28000c1e1900 */
[----:B------:R-:W4:Y:S04]  /*1a20*/  @!P5 LDG.E R81, desc[UR20][R66.64+0x700] ;  /* 0x000700144251d981 */ /* 0x000f28000c1e1900 */
[----:B------:R-:W4:Y:S01]  /*1a30*/  @!P6 LDG.E R82, desc[UR20][R66.64+0x780] ;  /* 0x000780144252e981 */ /* 0x000f22000c1e1900 */
[----:B------:R-:W-:Y:S01]  /*1a40*/  UISETP.GE.AND UP0, UPT, UR17, 0x1, UPT ;  /* 0x000000011100788c */ /* 0x000fe2000bf06270 */
        /* <DEDUP_REMOVED lines=13> */
[----:B------:R-:W-:Y:S01]  /*1b20*/  MOV R113, RZ ;  /* 0x000000ff00717202 */ /* 0x000fe20000000f00 */
[----:B--2---:R-:W-:Y:S04]  /*1b30*/  STS [R32], R65 ;  /* 0x0000004120007388 */ /* 0x004fe80000000800 */
[----:B------:R-:W-:Y:S04]  /*1b40*/  STS [R33+0x80], R68 ;  /* 0x0000804421007388 */ /* 0x000fe80000000800 */
        /* <DEDUP_REMOVED lines=46> */
[----:B------:R-:W-:Y:S01]  /*1e30*/  MOV R81, RZ ;  /* 0x000000ff00517202 */ /* 0x000fe20000000f00 */
        /* <DEDUP_REMOVED lines=21> */
[--C-:B------:R-:W-:Y:S01]  /*1f90*/  FADD.FTZ R82, R86, R3.reuse ;  /* 0x0000000356527221 */ /* 0x100fe20000010000 */
[----:B------:R-:W-:Y:S01]  /*1fa0*/  UISETP.NE.AND UP0, UPT, UR8, 0x1, UPT ;  /* 0x000000010800788c */ /* 0x000fe2000bf05270 */
[--C-:B------:R-:W-:Y:S01]  /*1fb0*/  FADD.FTZ R86, R90, R3.reuse ;  /* 0x000000035a567221 */ /* 0x100fe20000010000 */
[--C-:B------:R-:W-:Y:S01]  /*1fc0*/  FADD.FTZ R90, R94, R3.reuse ;  /* 0x000000035e5a7221 */ /* 0x100fe20000010000 */
[--C-:B------:R-:W-:Y:S01]  /*1fd0*/  FADD.FTZ R94, R96, R3.reuse ;  /* 0x00000003605e7221 */ /* 0x100fe20000010000 */
[--C-:B------:R-:W-:Y:S01]  /*1fe0*/  FADD.FTZ R96, R98, R3.reuse ;  /* 0x0000000362607221 */ /* 0x100fe20000010000 */
[----:B------:R-:W1:Y:S01]  /*1ff0*/  LDC.64 R150, c[0x0][0x4d0] ;  /* 0x00013400ff967b82 */ /* 0x000e620000000a00 */
[--C-:B------:R-:W-:Y:S01]  /*2000*/  FADD.FTZ R98, R100, R3.reuse ;  /* 0x0000000364627221 */ /* 0x100fe20000010000 */
[--C-:B------:R-:W-:Y:S01]  /*2010*/  FADD.FTZ R100, R102, R3.reuse ;  /* 0x0000000366647221 */ /* 0x100fe20000010000 */
[----:B------:R-:W-:Y:S01]  /*2020*/  PLOP3.LUT P0, PT, PT, PT, UP0, 0x80, 0x8 ;  /* 0x000000000008781c */ /* 0x000fe20003f0f008 */
[--C-:B------:R-:W-:Y:S01]  /*2030*/  FADD.FTZ R102, R104, R3.reuse ;  /* 0x0000000368667221 */ /* 0x100fe20000010000 */
[----:B------:R-:W-:Y:S01]  /*2040*/  LOP3.LUT R106, R106, 0xfffffbff, RZ, 0xc0, !PT ;  /* 0xfffffbff6a6a7812 */ /* 0x000fe200078ec0ff */
        /* <DEDUP_REMOVED lines=8> */
[----:B------:R-:W-:Y:S01]  /*20d0*/  ISETP.EQ.AND P0, PT, R8, RZ, P0 ;  /* 0x000000ff0800720c */ /* 0x000fe20000702270 */
[----:B------:R-:W-:Y:S01]  /*20e0*/  FADD.FTZ R112, R114, R3 ;  /* 0x0000000372707221 */ /* 0x000fe20000010000 */
[----:B------:R-:W3:Y:S01]  /*20f0*/  LDC.64 R146, c[0x0][0x4b8] ;  /* 0x00012e00ff927b82 */ /* 0x000ee20000000a00 */
[----:B------:R-:W-:Y:S01]  /*2100*/  @P1 LOP3.LUT R106, R106, 0x400, RZ, 0xfc, !PT ;  /* 0x000004006a6a1812 */ /* 0x000fe200078efcff */
[----:B------:R-:W4:Y:S01]  /*2110*/  LDCU UR43, c[0x0][0x394] ;  /* 0x00007280ff2b77ac */ /* 0x000f220008000800 */
[----:B------:R-:W-:-:S02]  /*2120*/  MOV R161, RZ ;  /* 0x000000ff00a17202 */ /* 0x000fc40000000f00 */
[----:B------:R-:W-:Y:S01]  /*2130*/  MOV R81, RZ ;  /* 0x000000ff00517202 */ /* 0x000fe20000000f00 */
[----:B------:R-:W0:Y:S01]  /*2140*/  LDCU UR44, c[0x0][0x38c] ;  /* 0x00007180ff2c77ac */ /* 0x000e220008000800 */
        /* <DEDUP_REMOVED lines=8> */
[----:B------:R-:W0:Y:S02]  /*21d0*/  LDCU.64 UR40, c[0x0][0x540] ;  /* 0x0000a800ff2877ac */ /* 0x000e240008000a00 */
.L_x_7294:
[----:B------:R-:W-:Y:S01]  /*21e0*/  HFMA2 R157, -RZ, RZ, 0, 0 ;  /* 0x00000000ff9d7431 */ /* 0x000fe200000001ff */
[----:B------:R-:W-:Y:S01]  /*21f0*/  MOV R156, R12 ;  /* 0x0000000c009c7202 */ /* 0x000fe20000000f00 */
[----:B------:R-:W-:Y:S01]  /*2200*/  HFMA2 R169, -RZ, RZ, 0, 0 ;  /* 0x00000000ffa97431 */ /* 0x000fe200000001ff */
[----:B------:R-:W-:Y:S01]  /*2210*/  P2R R134, PR, RZ, 0x1 ;  /* 0x00000001ff867803 */ /* 0x000fe20000000000 */
[----:B------:R-:W-:Y:S01]  /*2220*/  HFMA2 R171, -RZ, RZ, 0, 0 ;  /* 0x00000000ffab7431 */ /* 0x000fe200000001ff */
[----:B------:R-:W-:Y:S01]  /*2230*/  ISETP.GE.AND P0, PT, R17, UR29, PT ;  /* 0x0000001d11007c0c */ /* 0x000fe2000bf06270 */
[----:B------:R-:W-:Y:S01]  /*2240*/  HFMA2 R173, -RZ, RZ, 0, 0 ;  /* 0x00000000ffad7431 */ /* 0x000fe200000001ff */
[----:B------:R-:W-:Y:S01]  /*2250*/  MOV R154, UR6 ;  /* 0x00000006009a7c02 */ /* 0x000fe20008000f00 */
[----:B------:R-:W-:Y:S01]  /*2260*/  HFMA2 R175, -RZ, RZ, 0, 0 ;  /* 0x00000000ffaf7431 */ /* 0x000fe200000001ff */
[----:B------:R-:W-:Y:S01]  /*2270*/  MOV R120, RZ ;  /* 0x000000ff00787202 */ /* 0x000fe20000000f00 */
[----:B0-----:R-:W-:Y:S01]  /*2280*/  IMAD.WIDE.U32 R162, R161, UR26, R156 ;  /* 0x0000001aa1a27c25 */ /* 0x001fe2000f8e009c */
[----:B------:R-:W-:-:S03]  /*2290*/  MOV R166, R154 ;  /* 0x0000009a00a67202 */ /* 0x000fc60000000f00 */
[----:B------:R-:W-:Y:S01]  /*22a0*/  HFMA2 R177, -RZ, RZ, 0, 0 ;  /* 0x00000000ffb17431 */ /* 0x000fe200000001ff */
[----:B------:R-:W-:Y:S01]  /*22b0*/  MOV R167, UR9 ;  /* 0x0000000900a77c02 */ /* 0x000fe20008000f00 */
[C---:B-1----:R-:W-:Y:S02]  /*22c0*/  IMAD R114, R161.reuse, UR27, R163 ;  /* 0x0000001ba1727c24 */ /* 0x042fe4000f8e02a3 */
[----:B------:R-:W-:Y:S02]  /*22d0*/  HFMA2 R163, -RZ, RZ, 0, 0 ;  /* 0x00000000ffa37431 */ /* 0x000fe400000001ff */
[C---:B------:R-:W-:Y:S01]  /*22e0*/  IMAD.WIDE.U32 R158, R161.reuse, UR30, R156 ;  /* 0x0000001ea19e7c25 */ /* 0x040fe2000f8e009c */
[C---:B------:R-:W-:Y:S02]  /*22f0*/  LEA R156, P2, R162.reuse, R7, 0x2 ;  /* 0x00000007a29c7211 */ /* 0x040fe400078410ff */
[----:B------:R-:W-:Y:S01]  /*2300*/  MOV R155, UR7 ;  /* 0x00000007009b7c02 */ /* 0x000fe20008000f00 */
[C---:B------:R-:W-:Y:S01]  /*2310*/  IMAD R0, R161.reuse, UR31, R159 ;  /* 0x0000001fa1007c24 */ /* 0x040fe2000f8e029f */
[----:B------:R-:W-:Y:S01]  /*2320*/  LEA.HI.X R157, R162, R9, R114, 0x2, P2 ;  /* 0x00000009a29d7211 */ /* 0x000fe200010f1472 */
[----:B------:R-:W-:Y:S01]  /*2330*/  IMAD.WIDE.U32 R166, R161, UR24, R166 ;  /* 0x00000018a1a67c25 */ /* 0x000fe2000f8e00a6 */
[----:B------:R-:W-:-:S03]  /*2340*/  LEA R154, P3, R158, R10, 0x2 ;  /* 0x0000000a9e9a7211 */ /* 0x000fc600078610ff */
[----:B------:R-:W-:Y:S01]  /*2350*/  HFMA2 R159, -RZ, RZ, 0, 0 ;  /* 0x00000000ff9f7431 */ /* 0x000fe200000001ff */
[----:B------:R-:W-:Y:S01]  /*2360*/  ISETP.GE.AND P2, PT, R16, UR29, PT ;  /* 0x0000001d10007c0c */ /* 0x000fe2000bf46270 */
[----:B------:R-:W5:Y:S01]  /*2370*/  @!P0 LDG.E R163, desc[UR20][R156.64+0x100] ;  /* 0x000100149ca38981 */ /* 0x000f62000c1e1900 */
[----:B------:R-:W-:Y:S01]  /*2380*/  ISETP.GE.AND P0, PT, R21, UR29, PT ;  /* 0x0000001d15007c0c */ /* 0x000fe2000bf06270 */
[----:B------:R-:W-:Y:S01]  /*2390*/  IMAD R116, R161, UR25, R167 ;  /* 0x00000019a1747c24 */ /* 0x000fe2000f8e02a7 */
[----:B------:R-:W-:Y:S01]  /*23a0*/  LEA.HI.X R155, R158, R11, R0, 0x2, P3 ;  /* 0x0000000b9e9b7211 */ /* 0x000fe200018f1400 */
[----:B------:R-:W-:Y:S01]  /*23b0*/  HFMA2 R167, -RZ, RZ, 0, 0 ;  /* 0x00000000ffa77431 */ /* 0x000fe200000001ff */
[----:B------:R-:W-:Y:S02]  /*23c0*/  LOP3.LUT P3, RZ, R106, 0x400, RZ, 0xc0, !PT ;  /* 0x000004006aff7812 */ /* 0x000fe4000786c0ff */
[----:B------:R-:W-:Y:S02]  /*23d0*/  ISETP.GE.AND P4, PT, R20, UR29, PT ;  /* 0x0000001d14007c0c */ /* 0x000fe4000bf86270 */
[----:B------:R-:W-:-:S02]  /*23e0*/  ISETP.GE.AND P5, PT, R19, UR29, PT ;  /* 0x0000001d13007c0c */ /* 0x000fc4000bfa6270 */
[----:B------:R-:W-:Y:S02]  /*23f0*/  ISETP.GE.AND P6, PT, R18, UR29, PT ;  /* 0x0000001d12007c0c */ /* 0x000fe4000bfc6270 */
[----:B------:R-:W-:Y:S01]  /*2400*/  LEA R164, P1, R166, R152, 0x2 ;  /* 0x00000098a6a47211 */ /* 0x000fe200078210ff */
[----:B------:R-:W4:Y:S01]  /*2410*/  @!P0 LDG.E R169, desc[UR20][R156.64+0x300] ;  /* 0x000300149ca98981 */ /* 0x000f22000c1e1900 */
[----:B------:R-:W-:Y:S02]  /*2420*/  ISETP.GE.AND P0, PT, R22, UR29, PT ;  /* 0x0000001d16007c0c */ /* 0x000fe4000bf06270 */
[----:B------:R-:W-:Y:S01]  /*2430*/  MOV R0, RZ ;  /* 0x000000ff00007202 */ /* 0x000fe20000000f00 */
[----:B--2---:R-:W2:Y:S01]  /*2440*/  @!P3 LDG.E R159, desc[UR20][R156.64] ;  /* 0x000000149c9fb981 */ /* 0x004ea2000c1e1900 */
[----:B------:R-:W-:Y:S02]  /*2450*/  MOV R118, RZ ;  /* 0x000000ff00767202 */ /* 0x000fe40000000f00 */
[----:B------:R-:W-:Y:S01]  /*2460*/  LEA.HI.X R165, R166, R153, R116, 0x2, P1 ;  /* 0x00000099a6a57211 */ /* 0x000fe200008f1474 */
[----:B------:R-:W3:Y:S01]  /*2470*/  @!P5 LDG.E R167, desc[UR20][R156.64+0x200] ;  /* 0x000200149ca7d981 */ /* 0x000ee2000c1e1900 */
[----:B------:R-:W-:-:S02]  /*2480*/  MOV R116, RZ ;  /* 0x000000ff00747202 */ /* 0x000fc40000000f00 */
[----:B------:R-:W-:Y:S01]  /*2490*/  MOV R122, RZ ;  /* 0x000000ff007a7202 */ /* 0x000fe20000000f00 */
[----:B------:R-:W5:Y:S01]  /*24a0*/  @!P2 LDG.E R0, desc[UR20][R156.64+0x80] ;  /* 0x000080149c00a981 */ /* 0x000f62000c1e1900 */
[----:B------:R-:W-:Y:S02]  /*24b0*/  MOV R124, RZ ;  /* 0x000000ff007c7202 */ /* 0x000fe40000000f00 */
[----:B------:R-:W-:Y:S01]  /*24c0*/  MOV R126, RZ ;  /* 0x000000ff007e7202 */ /* 0x000fe20000000f00 */
[----:B------:R-:W4:Y:S01]  /*24d0*/  @!P0 LDG.E R120, desc[UR20][R156.64+0x380] ;  /* 0x000380149c788981 */ /* 0x000f22000c1e1900 */
[----:B------:R-:W-:Y:S02]  /*24e0*/  ISETP.GE.AND P0, PT, R23, UR29, PT ;  /* 0x0000001d17007c0c */ /* 0x000fe4000bf06270 */
[----:B------:R-:W-:Y:S01]  /*24f0*/  ISETP.GE.AND P1, PT, R25, UR29, PT ;  /* 0x0000001d19007c0c */ /* 0x000fe2000bf26270 */
[----:B------:R-:W4:Y:S01]  /*2500*/  @!P4 LDG.E R118, desc[UR20][R156.64+0x280] ;  /* 0x000280149c76c981 */ /* 0x000f22000c1e1900 */
[----:B------:R-:W-:-:S02]  /*2510*/  ISETP.GE.AND P2, PT, R26, UR29, PT ;  /* 0x0000001d1a007c0c */ /* 0x000fc4000bf46270 */
[----:B------:R-:W-:Y:S01]  /*2520*/  ISETP.GE.AND P3, PT, R27, UR29, PT ;  /* 0x0000001d1b007c0c */ /* 0x000fe2000bf66270 */
[----:B------:R-:W3:Y:S01]  /*2530*/  @!P6 LDG.E R116, desc[UR20][R156.64+0x180] ;  /* 0x000180149c74e981 */ /* 0x000ee2000c1e1900 */
[----:B------:R-:W-:Y:S02]  /*2540*/  ISETP.GE.AND P4, PT, R28, UR29, PT ;  /* 0x0000001d1c007c0c */ /* 0x000fe4000bf86270 */
[----:B------:R-:W-:Y:S01]  /*2550*/  MOV R128, RZ ;  /* 0x000000ff00807202 */ /* 0x000fe20000000f00 */
[----:B------:R-:W4:Y:S04]  /*2560*/  LDG.E R114, desc[UR20][R164.64] ;  /* 0x00000014a4727981 */ /* 0x000f28000c1e1900 */
        /* <DEDUP_REMOVED lines=15> */
[----:B------:R-:W-:Y:S02]  /*2660*/  ISETP.GE.AND P1, PT, R16, UR29, PT ;  /* 0x0000001d10007c0c */ /* 0x000fe4000bf26270 */
[----:B------:R-:W-:Y:S01]  /*2670*/  CS2R R164, SRZ ;  /* 0x0000000000a47805 */ /* 0x000fe2000001ff00 */
[----:B--2---:R0:W-:Y:S04]  /*2680*/  STS [R32], R159 ;  /* 0x0000009f20007388 */ /* 0x0041e80000000800 */
[----:B-----5:R-:W-:Y:S04]  /*2690*/  STS [R33+0x80], R0 ;  /* 0x0000800021007388 */ /* 0x020fe80000000800 */
[----:B------:R2:W-:Y:S04]  /*26a0*/  STS [R34+0x100], R163 ;  /* 0x000100a322007388 */ /* 0x0005e80000000800 */
[----:B---3--:R-:W-:Y:S04]  /*26b0*/  STS [R35+0x180], R116 ;  /* 0x0001807423007388 */ /* 0x008fe80000000800 */
[----:B------:R3:W-:Y:S04]  /*26c0*/  STS [R36+0x200], R167 ;  /* 0x000200a724007388 */ /* 0x0007e80000000800 */
        /* <DEDUP_REMOVED lines=12> */
[----:B------:R-:W5:Y:S01]  /*2790*/  @!P0 LDG.E R157, desc[UR20][R154.64] ;  /* 0x000000149a9d8981 */ /* 0x000f62000c1e1900 */
[----:B------:R-:W-:Y:S02]  /*27a0*/  ISETP.GE.AND P0, PT, R17, UR29, PT ;  /* 0x0000001d11007c0c */ /* 0x000fe4000bf06270 */
[----:B0-----:R-:W-:Y:S01]  /*27b0*/  CS2R R158, SRZ ;  /* 0x00000000009e7805 */ /* 0x001fe2000001ff00 */
[----:B------:R-:W5:Y:S01]  /*27c0*/  @!P1 LDG.E R156, desc[UR20][R154.64+0x80] ;  /* 0x000080149a9c9981 */ /* 0x000f62000c1e1900 */
[----:B------:R-:W-:Y:S02]  /*27d0*/  ISETP.GE.AND P1, PT, R18, UR29, PT ;  /* 0x0000001d12007c0c */ /* 0x000fe4000bf26270 */
[----:B--2---:R-:W-:Y:S02]  /*27e0*/  CS2R R162, SRZ ;  /* 0x0000000000a27805 */ /* 0x004fe4000001ff00 */
[----:B---3--:R-:W-:Y:S02]  /*27f0*/  CS2R R166, SRZ ;  /* 0x0000000000a67805 */ /* 0x008fe4000001ff00 */
[----:B----4-:R-:W-:-:S02]  /*2800*/  CS2R R168, SRZ ;  /* 0x0000000000a87805 */ /* 0x010fc4000001ff00 */
[----:B-----5:R-:W-:Y:S02]  /*2810*/  CS2R R170, SRZ ;  /* 0x0000000000aa7805 */ /* 0x020fe4000001ff00 */
[----:B-1----:R-:W-:Y:S01]  /*2820*/  CS2R R172, SRZ ;  /* 0x0000000000ac7805 */ /* 0x002fe2000001ff00 */
[----:B------:R-:W-:Y:S04]  /*2830*/  LDS R116, [R48] ;  /* 0x0000000030747984 */ /* 0x000fe80000000800 */
[----:B------:R-:W2:Y:S01]  /*2840*/  @!P0 LDG.E R159, desc[UR20][R154.64+0x100] ;  /* 0x000100149a9f8981 */ /* 0x000ea2000c1e1900 */
[----:B------:R-:W-:-:S03]  /*2850*/  ISETP.GE.AND P0, PT, R19, UR29, PT ;  /* 0x0000001d13007c0c */ /* 0x000fc6000bf06270 */
[----:B------:R-:W3:Y:S01]  /*2860*/  @!P1 LDG.E R158, desc[UR20][R154.64+0x180] ;  /* 0x000180149a9e9981 */ /* 0x000ee2000c1e1900 */
[----:B------:R-:W-:-:S03]  /*2870*/  ISETP.GE.AND P1, PT, R20, UR29, PT ;  /* 0x0000001d14007c0c */ /* 0x000fc6000bf26270 */
[----:B------:R-:W4:Y:S04]  /*2880*/  @!P2 LDG.E R168, desc[UR20][R154.64+0x580] ;  /* 0x000580149aa8a981 */ /* 0x000f28000c1e1900 */
[----:B------:R-:W5:Y:S04]  /*2890*/  @!P3 LDG.E R171, desc[UR20][R154.64+0x600] ;  /* 0x000600149aabb981 */ /* 0x000f68000c1e1900 */
[----:B------:R-:W4:Y:S01]  /*28a0*/  @!P0 LDG.E R163, desc[UR20][R154.64+0x200] ;  /* 0x000200149aa38981 */ /* 0x000f22000c1e1900 */
        /* <DEDUP_REMOVED lines=8> */
[----:B------:R-:W-:-:S03]  /*2930*/  ISETP.NE.AND P1, PT, R130, RZ, PT ;  /* 0x000000ff8200720c */ /* 0x000fc60003f25270 */
[----:B------:R-:W5:Y:S04]  /*2940*/  @!P6 LDG.E R172, desc[UR20][R154.64+0x780] ;  /* 0x000780149aace981 */ /* 0x000f68000c1e1900 */
[----:B------:R-:W-:Y:S04]  /*2950*/  LDS R118, [R48+0x4] ;  /* 0x0000040030767984 */ /* 0x000fe80000000800 */
[----:B------:R-:W5:Y:S01]  /*2960*/  @!P0 LDG.E R167, desc[UR20][R154.64+0x400] ;  /* 0x000400149aa78981 */ /* 0x000f62000c1e1900 */
[----:B------:R-:W-:-:S03]  /*2970*/  ISETP.NE.AND P0, PT, R132, RZ, PT ;  /* 0x000000ff8400720c */ /* 0x000fc60003f05270 */
[----:B------:R-:W5:Y:S04]  /*2980*/  @!P1 LDG.E R169, desc[UR20][R154.64+0x500] ;  /* 0x000500149aa99981 */ /* 0x000f68000c1e1900 */
[----:B------:R-:W-:Y:S04]  /*2990*/  LDS R120, [R48+0x8] ;  /* 0x0000080030787984 */ /* 0x000fe80000000800 */
[----:B------:R-:W-:Y:S04]  /*29a0*/  LDS R122, [R48+0xc] ;  /* 0x00000c00307a7984 */ /* 0x000fe80000000800 */
[----:B------:R0:W5:Y:S01]  /*29b0*/  @!P0 LDG.E R166, desc[UR20][R154.64+0x480] ;  /* 0x000480149aa68981 */ /* 0x000162000c1e1900 */
[----:B------:R-:W-:-:S03]  /*29c0*/  ISETP.NE.AND P0, PT, R134, RZ, PT ;  /* 0x000000ff8600720c */ /* 0x000fc60003f05270 */
        /* <DEDUP_REMOVED lines=12> */
[----:B------:R-:W1:Y:S01]  /*2a90*/  S2UR UR17, SR_CgaCtaId ;  /* 0x00000000001179c3 */ /* 0x000e620000008800 */
[----:B------:R-:W-:Y:S01]  /*2aa0*/  FMUL.FTZ R175, R114, 1.4426950216293334961 ;  /* 0x3fb8aa3b72af7820 */ /* 0x000fe20000410000 */
[----:B------:R-:W-:Y:S01]  /*2ab0*/  USHF.L.U32 UR42, UR8, 0x8, URZ ;  /* 0x00000008082a7899 */ /* 0x000fe200080006ff */
[----:B------:R-:W-:-:S02]  /*2ac0*/  ISETP.NE.AND P2, PT, R8, RZ, PT ;  /* 0x000000ff0800720c */ /* 0x000fc40003f45270 */
[-C--:B------:R-:W-:Y:S01]  /*2ad0*/  FMUL.FTZ R218, R80, R175.reuse ;  /* 0x000000af50da7220 */ /* 0x080fe20000410000 */
[----:B------:R-:W-:Y:S01]  /*2ae0*/  UIADD3 UR16, UPT, UPT, UR42, -0x100, URZ ;  /* 0xffffff002a107890 */ /* 0x000fe2000fffe0ff */
[-C--:B------:R-:W-:Y:S01]  /*2af0*/  FMUL.FTZ R0, R82, R175.reuse ;  /* 0x000000af52007220 */ /* 0x080fe20000410000 */
[-C--:B------:R-:W-:Y:S02]  /*2b00*/  FMUL.FTZ R234, R84, R175.reuse ;  /* 0x000000af54ea7220 */ /* 0x080fe40000410000 */
[----:B------:R-:W-:Y:S01]  /*2b10*/  ULOP3.LUT UR16, UR16, 0x100, URZ, 0xc0, !UPT ;  /* 0x0000010010107892 */ /* 0x000fe2000f8ec0ff */
        /* <DEDUP_REMOVED lines=11> */
[C---:B------:R-:W-:Y:S01]  /*2bd0*/  ISETP.NE.AND P1, PT, R8.reuse, 0x1f, PT ;  /* 0x0000001f0800780c */ /* 0x040fe20003f25270 */
[----:B-1----:R-:W-:Y:S01]  /*2be0*/  ULEA UR28, UR17, UR28, 0x18 ;  /* 0x0000001c111c7291 */ /* 0x002fe2000f8ec0ff */
[----:B0-----:R-:W-:Y:S01]  /*2bf0*/  IADD3 R155, PT, PT, R161, UR16, RZ ;  /* 0x00000010a19b7c10 */ /* 0x001fe2000fffe0ff */
[----:B------:R-:W0:Y:S01]  /*2c00*/  MUFU.EX2 R0, R0 ;  /* 0x0000000000007308 */ /* 0x000e220000000800 */
[----:B------:R-:W-:-:S04]  /*2c10*/  @P2 IADD3 R155, PT, PT, R8, 0x200, RZ ;  /* 0x00000200089b2810 */ /* 0x000fc80007ffe0ff */
[----:B------:R-:W-:-:S03]  /*2c20*/  LEA R155, R155, UR28, 0x2 ;  /* 0x0000001c9b9b7c11 */ /* 0x000fc6000f8e10ff */
        /* <DEDUP_REMOVED lines=11> */
[----:B------:R-:W-:Y:S04]  /*2ce0*/  STS [R32+0x840], R157 ;  /* 0x0008409d20007388 */ /* 0x000fe80000000800 */
[----:B------:R-:W-:Y:S04]  /*2cf0*/  STS [R33+0x8c0], R156 ;  /* 0x0008c09c21007388 */ /* 0x000fe80000000800 */
[----:B--2---:R-:W-:Y:S04]  /*2d00*/  STS [R34+0x940], R159 ;  /* 0x0009409f22007388 */ /* 0x004fe80000000800 */
        /* <DEDUP_REMOVED lines=14> */
[----:B------:R-:W3:Y:S04]  /*2df0*/  LDS R158, [R48+0x84c] ;  /* 0x00084c00309e7984 */ /* 0x000ee80000000800 */
[----:B------:R-:W4:Y:S04]  /*2e00*/  LDS R154, [R48+0x840] ;  /* 0x00084000309a7984 */ /* 0x000f280000000800 */
[----:B------:R-:W5:Y:S04]  /*2e10*/  LDS R191, [R48+0x844] ;  /* 0x0008440030bf7984 */ /* 0x000f680000000800 */
[----:B------:R-:W1:Y:S04]  /*2e20*/  LDS R156, [R48+0x848] ;  /* 0x00084800309c7984 */ /* 0x000e680000000800 */
        /* <DEDUP_REMOVED lines=12> */
[-C--:B--2---:R-:W-:Y:S01]  /*2ef0*/  FMUL.FTZ R168, R104, R175.reuse ;  /* 0x000000af68a87220 */ /* 0x084fe20000410000 */
[-C--:B------:R-:W-:Y:S01]  /*2f00*/  FMUL.FTZ R166, R108, R175.reuse ;  /* 0x000000af6ca67220 */ /* 0x080fe20000410000 */
[-C--:B------:R-:W-:Y:S01]  /*2f10*/  FMUL.FTZ R164, R110, R175.reuse ;  /* 0x000000af6ea47220 */ /* 0x080fe20000410000 */
[----:B------:R-:W-:-:S03]  /*2f20*/  FMUL.FTZ R162, R112, R175 ;  /* 0x000000af70a27220 */ /* 0x000fc60000410000 */
[----:B------:R-:W2:Y:S08]  /*2f30*/  MUFU.EX2 R168, R168 ;  /* 0x000000a800a87308 */ /* 0x000eb00000000800 */
[----:B------:R-:W0:Y:S08]  /*2f40*/  MUFU.EX2 R166, R166 ;  /* 0x000000a600a67308 */ /* 0x000e300000000800 */
[----:B------:R-:W2:Y:S08]  /*2f50*/  MUFU.EX2 R164, R164 ;  /* 0x000000a400a47308 */ /* 0x000eb00000000800 */
[----:B------:R-:W2:Y:S01]  /*2f60*/  MUFU.EX2 R162, R162 ;  /* 0x000000a200a27308 */ /* 0x000ea20000000800 */
[----:B------:R2:W-:Y:S01]  /*2f70*/  STS [R155+0x2338], R218 ;  /* 0x002338da9b007388 */ /* 0x0005e20000000800 */
[----:B---3--:R-:W-:Y:S01]  /*2f80*/  FMUL.FTZ R187, R69, R158 ;  /* 0x0000009e45bb7220 */ /* 0x008fe20000410000 */
[----:B----4-:R-:W-:Y:S01]  /*2f90*/  FMUL.FTZ R213, R65, R154 ;  /* 0x0000009a41d57220 */ /* 0x010fe20000410000 */
[----:B-----5:R-:W-:Y:S01]  /*2fa0*/  FMUL.FTZ R191, R66, R191 ;  /* 0x000000bf42bf7220 */ /* 0x020fe20000410000 */
[----:B-1----:R-:W-:Y:S01]  /*2fb0*/  FMUL.FTZ R189, R67, R156 ;  /* 0x0000009c43bd7220 */ /* 0x002fe20000410000 */
        /* <DEDUP_REMOVED lines=13> */
[----:B--2---:R-:W-:Y:S05]  /*3090*/  @P1 BRA `(.L_x_7258) ;  /* 0x0000000000201947 */ /* 0x004fea0003800000 */
        /* <DEDUP_REMOVED lines=8> */
.L_x_7258:
[----:B------:R-:W-:-:S06]  /*3120*/  LEA R174, R8, UR28, 0x2 ;  /* 0x0000001c08ae7c11 */ /* 0x000fcc000f8e10ff */
[----:B------:R-:W0:Y:S02]  /*3130*/  LDS R174, [R174+0x2b3c] ;  /* 0x002b3c00aeae7984 */ /* 0x000e240000000800 */
.L_x_7259:
[----:B------:R-:W-:Y:S05]  /*3140*/  BSYNC.RECONVERGENT B0 ;  /* 0x0000000000007941 */ /* 0x000fea0003800200 */
.L_x_7257:
[C---:B0-2---:R-:W-:Y:S01]  /*3150*/  FMUL.FTZ R155, R162.reuse, R174 ;  /* 0x000000aea29b7220 */ /* 0x045fe20000410000 */
[----:B-1----:R-:W-:Y:S01]  /*3160*/  FFMA.FTZ R154, R162, R163, R165 ;  /* 0x000000a3a29a7223 */ /* 0x002fe200000100a5 */
[----:B------:R-:W0:Y:S01]  /*3170*/  @P0 LDC R170, c[0x0][0x38c] ;  /* 0x0000e300ffaa0b82 */ /* 0x000e220000000800 */
[----:B------:R-:W-:Y:S01]  /*3180*/  VOTEU.ANY UP0, P0 ;  /* 0x0000000000ff7886 */ /* 0x000fe20000000100 */
[C---:B------:R-:W-:Y:S01]  /*3190*/  FMUL.FTZ R155, R164.reuse, R155 ;  /* 0x0000009ba49b7220 */ /* 0x040fe20000410000 */
[----:B------:R-:W-:Y:S01]  /*31a0*/  FFMA.FTZ R154, R164, R154, R167 ;  /* 0x0000009aa49a7223 */ /* 0x000fe200000100a7 */
[----:B------:R-:W-:Y:S02]  /*31b0*/  HFMA2 R159, -RZ, RZ, 0, 4.76837158203125e-07 ;  /* 0x00000008ff9f7431 */ /* 0x000fe400000001ff */
        /* <DEDUP_REMOVED lines=17> */
[----:B0-----:R-:W-:Y:S01]  /*32d0*/  @P0 IMAD R154, R170, UR16, R161 ;  /* 0x00000010aa9a0c24 */ /* 0x001fe2000f8e02a1 */
[----:B------:R-:W-:Y:S01]  /*32e0*/  MOV R170, RZ ;  /* 0x000000ff00aa7202 */ /* 0x000fe20000000f00 */
[C---:B------:R-:W-:Y:S01]  /*32f0*/  FMUL.FTZ R155, R226.reuse, R155 ;  /* 0x0000009be29b7220 */ /* 0x040fe20000410000 */
[----:B------:R-:W-:-:S03]  /*3300*/  FFMA.FTZ R156, R226, R156, R185 ;  /* 0x0000009ce29c7223 */ /* 0x000fc600000100b9 */
[----:B------:R-:W-:Y:S01]  /*3310*/  FMUL.FTZ R157, R232, R155 ;  /* 0x0000009be89d7220 */ /* 0x000fe20000410000 */
[----:B------:R-:W-:-:S04]  /*3320*/  @P0 IMAD.WIDE R154, R154, R159, UR4 ;  /* 0x000000049a9a0e25 */ /* 0x000fc8000f8e029f */
[----:B------:R-:W-:Y:S01]  /*3330*/  FFMA.FTZ R156, R232, R156, R187 ;  /* 0x0000009ce89c7223 */ /* 0x000fe200000100bb */
[C---:B------:R-:W-:Y:S01]  /*3340*/  FMUL.FTZ R157, R236.reuse, R157 ;  /* 0x0000009dec9d7220 */ /* 0x040fe20000410000 */
[----:B------:R0:W2:Y:S02]  /*3350*/  @P0 LDG.E R170, desc[UR20][R154.64+0x4] ;  /* 0x000004149aaa0981 */ /* 0x0000a4000c1e1900 */
[----:B------:R-:W-:Y:S01]  /*3360*/  FFMA.FTZ R156, R236, R156, R189 ;  /* 0x0000009cec9c7223 */ /* 0x000fe200000100bd */
[----:B------:R-:W-:Y:S01]  /*3370*/  FMUL.FTZ R157, R234, R157 ;  /* 0x0000009dea9d7220 */ /* 0x000fe20000410000 */
[----:B------:R-:W-:Y:S01]  /*3380*/  ISETP.NE.AND P1, PT, R13, 0x1f, PT ;  /* 0x0000001f0d00780c */ /* 0x000fe20003f25270 */
[----:B------:R-:W-:Y:S01]  /*3390*/  FMUL.FTZ R241, R50, R80 ;  /* 0x0000005032f17220 */ /* 0x000fe20000410000 */
[----:B------:R-:W-:Y:S01]  /*33a0*/  FFMA.FTZ R156, R234, R156, R191 ;  /* 0x0000009cea9c7223 */ /* 0x000fe200000100bf */
[C---:B------:R-:W-:Y:S01]  /*33b0*/  FMUL.FTZ R172, R0.reuse, R157 ;  /* 0x0000009d00ac7220 */ /* 0x040fe20000410000 */
[----:B------:R-:W-:Y:S01]  /*33c0*/  FMUL.FTZ R237, R49, R82 ;  /* 0x0000005231ed7220 */ /* 0x000fe20000410000 */
[----:B------:R-:W-:Y:S01]  /*33d0*/  FMUL.FTZ R233, R51, R84 ;  /* 0x0000005433e97220 */ /* 0x000fe20000410000 */
[----:B------:R-:W-:Y:S01]  /*33e0*/  FFMA.FTZ R156, R0, R156, R213 ;  /* 0x0000009c009c7223 */ /* 0x000fe200000100d5 */
[----:B------:R-:W-:Y:S01]  /*33f0*/  FMUL.FTZ R241, R116, R241 ;  /* 0x000000f174f17220 */ /* 0x000fe20000410000 */
[----:B------:R-:W1:Y:S01]  /*3400*/  SHFL.DOWN PT, R157, R172, 0x1, 0x1f ;  /* 0x08201f00ac9d7f89 */ /* 0x000e6200000e0000 */
[----:B------:R-:W-:Y:S01]  /*3410*/  FMUL.FTZ R249, R118, R237 ;  /* 0x000000ed76f97220 */ /* 0x000fe20000410000 */
[----:B------:R-:W-:Y:S01]  /*3420*/  FMUL.FTZ R229, R52, R86 ;  /* 0x0000005634e57220 */ /* 0x000fe20000410000 */
[----:B------:R-:W-:Y:S01]  /*3430*/  MOV R245, R156 ;  /* 0x0000009c00f57202 */ /* 0x000fe20000000f00 */
[----:B------:R3:W4:Y:S01]  /*3440*/  SHFL.DOWN PT, R159, R156, 0x1, 0x1f ;  /* 0x08201f009c9f7f89 */ /* 0x00072200000e0000 */
[----:B------:R-:W-:Y:S01]  /*3450*/  FMUL.FTZ R243, R120, R233 ;  /* 0x000000e978f37220 */ /* 0x000fe20000410000 */
[----:B0-----:R-:W-:Y:S01]  /*3460*/  FFMA.FTZ R154, R0, R241, R249 ;  /* 0x000000f1009a7223 */ /* 0x001fe200000100f9 */
        /* <DEDUP_REMOVED lines=17> */
[----:B-1----:R-:W-:Y:S01]  /*3580*/  @P1 FMUL.FTZ R157, R157, R172 ;  /* 0x000000ac9d9d1220 */ /* 0x002fe20000410000 */
[----:B---3--:R-:W-:Y:S01]  /*3590*/  FMUL.FTZ R156, R136, R203 ;  /* 0x000000cb889c7220 */ /* 0x008fe20000410000 */
[----:B------:R-:W-:Y:S01]  /*35a0*/  FFMA.FTZ R154, R230, R154, R227 ;  /* 0x0000009ae69a7223 */ /* 0x000fe200000100e3 */
[----:B------:R-:W-:Y:S01]  /*35b0*/  FMUL.FTZ R199, R61, R104 ;  /* 0x000000683dc77220 */ /* 0x000fe20000410000 */
[----:B----4-:R-:W-:Y:S01]  /*35c0*/  @P1 FFMA.FTZ R245, R172, R159, R245 ;  /* 0x0000009facf51223 */ /* 0x010fe200000100f5 */
[----:B------:R-:W-:Y:S01]  /*35d0*/  @P1 MOV R172, R157 ;  /* 0x0000009d00ac1202 */ /* 0x000fe20000000f00 */
[----:B------:R-:W-:Y:S01]  /*35e0*/  FMUL.FTZ R159, R58, R98 ;  /* 0x000000623a9f7220 */ /* 0x000fe20000410000 */
[----:B------:R-:W-:Y:S01]  /*35f0*/  ISETP.GT.U32.AND P1, PT, R13, 0x1d, PT ;  /* 0x0000001d0d00780c */ /* 0x000fe20003f24070 */
[----:B------:R-:W-:Y:S01]  /*3600*/  FFMA.FTZ R154, R228, R154, R215 ;  /* 0x0000009ae49a7223 */ /* 0x000fe200000100d7 */
[----:B------:R-:W0:Y:S01]  /*3610*/  SHFL.DOWN PT, R157, R245, 0x2, 0x1f ;  /* 0x08401f00f59d7f89 */ /* 0x000e2200000e0000 */
[----:B------:R-:W-:Y:S01]  /*3620*/  FMUL.FTZ R217, R134, R159 ;  /* 0x0000009f86d97220 */ /* 0x000fe20000410000 */
[----:B------:R-:W-:Y:S01]  /*3630*/  FMUL.FTZ R211, R62, R108 ;  /* 0x0000006c3ed37220 */ /* 0x000fe20000410000 */
[----:B------:R-:W-:Y:S01]  /*3640*/  FFMA.FTZ R154, R224, R154, R221 ;  /* 0x0000009ae09a7223 */ /* 0x000fe200000100dd */
[----:B------:R-:W1:Y:S01]  /*3650*/  SHFL.DOWN PT, R155, R172, 0x2, 0x1f ;  /* 0x08401f00ac9b7f89 */ /* 0x000e6200000e0000 */
[----:B------:R-:W-:Y:S01]  /*3660*/  FMUL.FTZ R205, R140, R199 ;  /* 0x000000c78ccd7220 */ /* 0x000fe20000410000 */
[----:B------:R-:W-:Y:S01]  /*3670*/  FMUL.FTZ R193, R63, R110 ;  /* 0x0000006e3fc17220 */ /* 0x000fe20000410000 */
[----:B------:R-:W-:Y:S01]  /*3680*/  FFMA.FTZ R154, R220, R154, R217 ;  /* 0x0000009adc9a7223 */ /* 0x000fe200000100d9 */
[----:B------:R-:W-:Y:S01]  /*3690*/  FMUL.FTZ R207, R142, R211 ;  /* 0x000000d38ecf7220 */ /* 0x000fe20000410000 */
[----:B------:R-:W-:Y:S01]  /*36a0*/  FMUL.FTZ R197, R64, R112 ;  /* 0x0000007040c57220 */ /* 0x000fe20000410000 */
[----:B------:R-:W-:Y:S01]  /*36b0*/  FMUL.FTZ R209, R144, R193 ;  /* 0x000000c190d17220 */ /* 0x000fe20000410000 */
[----:B------:R-:W-:Y:S01]  /*36c0*/  FFMA.FTZ R154, R251, R154, R156 ;  /* 0x0000009afb9a7223 */ /* 0x000fe2000001009c */
[----:B------:R-:W-:Y:S01]  /*36d0*/  UISETP.GE.AND UP0, UPT, UR8, UR43, UPT ;  /* 0x0000002b0800728c */ /* 0x000fe2000bf06270 */
[----:B------:R-:W-:Y:S01]  /*36e0*/  FMUL.FTZ R201, R160, R197 ;  /* 0x000000c5a0c97220 */ /* 0x000fe20000410000 */
[----:B------:R-:W-:Y:S01]  /*36f0*/  ISETP.GE.AND P3, PT, R31, 0x1, PT ;  /* 0x000000011f00780c */ /* 0x000fe20003f66270 */
[----:B------:R-:W-:Y:S01]  /*3700*/  UMOV UR16, UR19 ;  /* 0x0000001300107c82 */ /* 0x000fe20008000000 */
[----:B------:R-:W-:Y:S01]  /*3710*/  ISETP.GT.U32.AND P4, PT, R13, 0x17, PT ;  /* 0x000000170d00780c */ /* 0x000fe20003f84070 */
[----:B------:R-:W-:Y:S01]  /*3720*/  BSSY.RECONVERGENT B0, `(.L_x_7260) ;  /* 0x0000150000007945 */ /* 0x000fe20003800200 */
[----:B0-----:R-:W-:Y:S01]  /*3730*/  @!P1 FFMA.FTZ R245, R172, R157, R245 ;  /* 0x0000009dacf59223 */ /* 0x001fe200000100f5 */
[----:B------:R-:W-:Y:S01]  /*3740*/  FMUL.FTZ R157, R138, R195 ;  /* 0x000000c38a9d7220 */ /* 0x000fe20000410000 */
[----:B-1----:R-:W-:-:S03]  /*3750*/  @!P1 FMUL.FTZ R155, R172, R155 ;  /* 0x0000009bac9b9220 */ /* 0x002fc60000410000 */
[----:B------:R-:W-:Y:S01]  /*3760*/  FFMA.FTZ R154, R222, R154, R157 ;  /* 0x0000009ade9a7223 */ /* 0x000fe2000001009d */
[----:B------:R-:W0:Y:S01]  /*3770*/  SHFL.DOWN PT, R178, R245, 0x4, 0x1f ;  /* 0x08801f00f5b27f89 */ /* 0x000e2200000e0000 */
[----:B------:R-:W-:Y:S01]  /*3780*/  @!P1 MOV R172, R155 ;  /* 0x0000009b00ac9202 */ /* 0x000fe20000000f00 */
[----:B------:R-:W-:Y:S01]  /*3790*/  FMUL.FTZ R155, R218, R0 ;  /* 0x00000000da9b7220 */ /* 0x000fe20000410000 */
[----:B------:R-:W-:Y:S01]  /*37a0*/  FFMA.FTZ R154, R168, R154, R205 ;  /* 0x0000009aa89a7223 */ /* 0x000fe200000100cd */
[----:B------:R-:W-:Y:S02]  /*37b0*/  ISETP.GT.U32.AND P1, PT, R13, 0x1b, PT ;  /* 0x0000001b0d00780c */ /* 0x000fe40003f24070 */
[----:B------:R-:W-:Y:S01]  /*37c0*/  FMUL.FTZ R155, R234, R155 ;  /* 0x0000009bea9b7220 */ /* 0x000fe20000410000 */
[----:B------:R-:W1:Y:S01]  /*37d0*/  SHFL.DOWN PT, R247, R172, 0x4, 0x1f ;  /* 0x08801f00acf77f89 */ /* 0x000e6200000e0000 */
[----:B------:R-:W-:Y:S02]  /*37e0*/  FFMA.FTZ R154, R166, R154, R207 ;  /* 0x0000009aa69a7223 */ /* 0x000fe400000100cf */
[----:B------:R-:W-:-:S02]  /*37f0*/  FMUL.FTZ R155, R236, R155 ;  /* 0x0000009bec9b7220 */ /* 0x000fc40000410000 */
[----:B------:R-:W-:Y:S02]  /*3800*/  FFMA.FTZ R175, R164, R154, R209 ;  /* 0x0000009aa4af7223 */ /* 0x000fe400000100d1 */
[----:B------:R-:W-:Y:S02]  /*3810*/  FMUL.FTZ R155, R232, R155 ;  /* 0x0000009be89b7220 */ /* 0x000fe40000410000 */
[----:B------:R-:W-:Y:S02]  /*3820*/  FFMA.FTZ R175, R162, R175, R201 ;  /* 0x000000afa2af7223 */ /* 0x000fe400000100c9 */
[----:B------:R-:W-:-:S04]  /*3830*/  FMUL.FTZ R155, R226, R155 ;  /* 0x0000009be29b7220 */ /* 0x000fc80000410000 */
[----:B------:R-:W-:Y:S01]  /*3840*/  FMUL.FTZ R155, R230, R155 ;  /* 0x0000009be69b7220 */ /* 0x000fe20000410000 */
[----:B0-----:R-:W-:-:S03]  /*3850*/  @!P1 FFMA.FTZ R245, R172, R178, R245 ;  /* 0x000000b2acf59223 */ /* 0x001fc600000100f5 */
[----:B------:R-:W-:Y:S02]  /*3860*/  FMUL.FTZ R155, R228, R155 ;  /* 0x0000009be49b7220 */ /* 0x000fe40000410000 */
[----:B------:R-:W0:Y:S02]  /*3870*/  SHFL.DOWN PT, R184, R245, 0x8, 0x1f ;  /* 0x09001f00f5b87f89 */ /* 0x000e2400000e0000 */
[----:B------:R-:W-:Y:S01]  /*3880*/  FMUL.FTZ R155, R224, R155 ;  /* 0x0000009be09b7220 */ /* 0x000fe20000410000 */
[----:B-1----:R-:W-:-:S03]  /*3890*/  @!P1 FMUL.FTZ R176, R172, R247 ;  /* 0x000000f7acb09220 */ /* 0x002fc60000410000 */
[----:B------:R-:W-:Y:S02]  /*38a0*/  FMUL.FTZ R154, R220, R155 ;  /* 0x0000009bdc9a7220 */ /* 0x000fe40000410000 */
[----:B------:R-:W-:Y:S02]  /*38b0*/  @!P1 MOV R172, R176 ;  /* 0x000000b000ac9202 */ /* 0x000fe40000000f00 */
[----:B------:R-:W-:Y:S01]  /*38c0*/  FMUL.FTZ R155, R251, R154 ;  /* 0x0000009afb9b7220 */ /* 0x000fe20000410000 */
[----:B------:R-:W-:Y:S01]  /*38d0*/  PLOP3.LUT P1, PT, PT, PT, UP0, 0x80, 0x8 ;  /* 0x000000000008781c */ /* 0x000fe20003f2f008 */
[----:B------:R-:W1:Y:S02]  /*38e0*/  SHFL.UP PT, R154, R175, 0x1, RZ ;  /* 0x04200000af9a7989 */ /* 0x000e6400000e00ff */
[----:B------:R-:W-:Y:S01]  /*38f0*/  FMUL.FTZ R155, R222, R155 ;  /* 0x0000009bde9b7220 */ /* 0x000fe20000410000 */
[----:B------:R-:W-:Y:S01]  /*3900*/  ISETP.NE.OR P1, PT, R8, RZ, P1 ;  /* 0x000000ff0800720c */ /* 0x000fe20000f25670 */
[----:B------:R-:W3:Y:S02]  /*3910*/  SHFL.DOWN PT, R182, R172, 0x8, 0x1f ;  /* 0x09001f00acb67f89 */ /* 0x000ee400000e0000 */
[----:B------:R-:W-:-:S04]  /*3920*/  FMUL.FTZ R155, R168, R155 ;  /* 0x0000009ba89b7220 */ /* 0x000fc80000410000 */
[----:B------:R-:W-:Y:S01]  /*3930*/  FMUL.FTZ R155, R166, R155 ;  /* 0x0000009ba69b7220 */ /* 0x000fe20000410000 */
[----:B0-----:R-:W-:-:S03]  /*3940*/  @!P4 FFMA.FTZ R245, R172, R184, R245 ;  /* 0x000000b8acf5c223 */ /* 0x001fc600000100f5 */
[----:B------:R-:W-:Y:S02]  /*3950*/  FMUL.FTZ R155, R164, R155 ;  /* 0x0000009ba49b7220 */ /* 0x000fe40000410000 */
[----:B------:R-:W-:Y:S01]  /*3960*/  @!P1 LEA R180, R161, UR28, 0x3 ;  /* 0x0000001ca1b49c11 */ /* 0x000fe2000f8e18ff */
[----:B------:R-:W-:Y:S01]  /*3970*/  SHFL.DOWN PT, R184, R245, 0x10, 0x1f ;  /* 0x0a001f00f5b87f89 */ /* 0x000fe200000e0000 */
[----:B------:R-:W-:Y:S01]  /*3980*/  FMUL.FTZ R176, R162, R155 ;  /* 0x0000009ba2b07220 */ /* 0x000fe20000410000 */
[----:B------:R-:W-:-:S04]  /*3990*/  MOV R155, RZ ;  /* 0x000000ff009b7202 */ /* 0x000fc80000000f00 */
[----:B------:R-:W0:Y:S01]  /*39a0*/  SHFL.UP PT, R247, R176, 0x1, RZ ;  /* 0x04200000b0f77989 */ /* 0x000e2200000e00ff */
[----:B-1----:R-:W-:Y:S01]  /*39b0*/  FFMA.FTZ R154, R176, R154, R175 ;  /* 0x0000009ab09a7223 */ /* 0x002fe200000100af */
[----:B---3--:R-:W-:-:S04]  /*39c0*/  @!P4 FMUL.FTZ R182, R172, R182 ;  /* 0x000000b6acb6c220 */ /* 0x008fc80000410000 */
[----:B------:R-:W-:Y:S01]  /*39d0*/  FSEL R175, R175, R154, !P3 ;  /* 0x0000009aafaf7208 */ /* 0x000fe20005800000 */
[----:B------:R-:W-:Y:S01]  /*39e0*/  HFMA2 R154, -RZ, RZ, 1.875, 0 ;  /* 0x3f800000ff9a7431 */ /* 0x000fe200000001ff */
[----:B------:R-:W-:-:S03]  /*39f0*/  @!P4 MOV R172, R182 ;  /* 0x000000b600acc202 */ /* 0x000fc60000000f00 */
[----:B------:R-:W1:Y:S04]  /*3a00*/  SHFL.UP PT, R178, R175, 0x2, RZ ;  /* 0x04400000afb27989 */ /* 0x000e6800000e00ff */
[----:B------:R-:W3:Y:S04]  /*3a10*/  SHFL.DOWN PT, R182, R172, 0x10, 0x1f ;  /* 0x0a001f00acb67f89 */ /* 0x000ee800000e0000 */
[----:B------:R3:W-:Y:S01]  /*3a20*/  @!P1 LDS.64 R154, [R180+0x2bb8] ;  /* 0x002bb800b49a9984 */ /* 0x0007e20000000a00 */
[----:B------:R-:W-:Y:S01]  /*3a30*/  ISETP.GE.AND P1, PT, R31, 0x2, PT ;  /* 0x000000021f00780c */ /* 0x000fe20003f26270 */
[----:B0-----:R-:W-:Y:S01]  /*3a40*/  @P3 FMUL.FTZ R176, R176, R247 ;  /* 0x000000f7b0b03220 */ /* 0x001fe20000410000 */
[----:B------:R-:W-:-:S04]  /*3a50*/  ISETP.GT.U32.AND P3, PT, R13, 0xf, PT ;  /* 0x0000000f0d00780c */ /* 0x000fc80003f64070 */
[----:B------:R-:W0:Y:S01]  /*3a60*/  SHFL.UP PT, R247, R176, 0x2, RZ ;  /* 0x04400000b0f77989 */ /* 0x000e2200000e00ff */
[----:B-1----:R-:W-:-:S08]  /*3a70*/  FFMA.FTZ R178, R176, R178, R175 ;  /* 0x000000b2b0b27223 */ /* 0x002fd000000100af */
[C---:B------:R-:W-:Y:S01]  /*3a80*/  @!P3 FFMA.FTZ R245, R172.reuse, R184, R245 ;  /* 0x000000b8acf5b223 */ /* 0x040fe200000100f5 */
[----:B---3--:R-:W-:Y:S01]  /*3a90*/  @!P3 FMUL.FTZ R180, R172, R182 ;  /* 0x000000b6acb4b220 */ /* 0x008fe20000410000 */
[----:B------:R-:W-:-:S03]  /*3aa0*/  FSEL R175, R175, R178, !P1 ;  /* 0x000000b2afaf7208 */ /* 0x000fc60004800000 */
[----:B------:R-:W-:Y:S01]  /*3ab0*/  SHFL.DOWN PT, R182, R245, 0x1, 0x1f ;  /* 0x08201f00f5b67f89 */ /* 0x000fe200000e0000 */
[----:B------:R-:W-:Y:S02]  /*3ac0*/  @!P3 MOV R172, R180 ;  /* 0x000000b400acb202 */ /* 0x000fe40000000f00 */
[----:B------:R-:W-:Y:S01]  /*3ad0*/  ISETP.NE.AND P3, PT, R8, 0x1f, PT ;  /* 0x0000001f0800780c */ /* 0x000fe20003f65270 */
[----:B------:R-:W1:Y:S04]  /*3ae0*/  SHFL.UP PT, R178, R175, 0x4, RZ ;  /* 0x04800000afb27989 */ /* 0x000e6800000e00ff */
[----:B------:R-:W-:Y:S01]  /*3af0*/  SHFL.DOWN PT, R180, R172, 0x1, 0x1f ;  /* 0x08201f00acb47f89 */ /* 0x000fe200000e0000 */
[----:B0-----:R-:W-:Y:S01]  /*3b00*/  @P1 FMUL.FTZ R176, R176, R247 ;  /* 0x000000f7b0b01220 */ /* 0x001fe20000410000 */
[----:B------:R-:W-:-:S02]  /*3b10*/  ISETP.GE.AND P1, PT, R31, 0x4, PT ;  /* 0x000000041f00780c */ /* 0x000fc40003f26270 */
[----:B------:R-:W-:Y:S04]  /*3b20*/  SHFL.IDX PT, R245, R245, RZ, 0x1f ;  /* 0x00001ffff5f57589 */ /* 0x000fe800000e0000 */
[----:B------:R-:W0:Y:S04]  /*3b30*/  SHFL.UP PT, R247, R176, 0x4, RZ ;  /* 0x04800000b0f77989 */ /* 0x000e2800000e00ff */
[----:B------:R-:W3:Y:S04]  /*3b40*/  SHFL.IDX PT, R184, R155, RZ, 0x1f ;  /* 0x00001fff9bb87589 */ /* 0x000ee800000e0000 */
[----:B------:R-:W4:Y:S01]  /*3b50*/  SHFL.IDX PT, R172, R172, RZ, 0x1f ;  /* 0x00001fffacac7589 */ /* 0x000f2200000e0000 */
[----:B-1----:R-:W-:-:S05]  /*3b60*/  FFMA.FTZ R178, R176, R178, R175 ;  /* 0x000000b2b0b27223 */ /* 0x002fca00000100af */
[----:B------:R-:W-:-:S05]  /*3b70*/  FSEL R175, R175, R178, !P1 ;  /* 0x000000b2afaf7208 */ /* 0x000fca0004800000 */
[----:B------:R-:W1:Y:S01]  /*3b80*/  SHFL.UP PT, R178, R175, 0x8, RZ ;  /* 0x05000000afb27989 */ /* 0x000e6200000e00ff */
[----:B0-----:R-:W-:Y:S01]  /*3b90*/  @P1 FMUL.FTZ R176, R176, R247 ;  /* 0x000000f7b0b01220 */ /* 0x001fe20000410000 */
[----:B------:R-:W-:Y:S01]  /*3ba0*/  ISETP.GE.AND P1, PT, R31, 0x8, PT ;  /* 0x000000081f00780c */ /* 0x000fe20003f26270 */
[----:B---3--:R-:W-:-:S03]  /*3bb0*/  @P3 FFMA.FTZ R184, R180, R184, R182 ;  /* 0x000000b8b4b83223 */ /* 0x008fc600000100b6 */
[----:B------:R-:W0:Y:S01]  /*3bc0*/  SHFL.UP PT, R247, R176, 0x8, RZ ;  /* 0x05000000b0f77989 */ /* 0x000e2200000e00ff */
[----:B------:R-:W-:Y:S01]  /*3bd0*/  ISETP.GE.AND P3, PT, R31, 0x10, PT ;  /* 0x000000101f00780c */ /* 0x000fe20003f66270 */
[----:B------:R-:W-:Y:S01]  /*3be0*/  FFMA.FTZ R163, R184, R174, R163 ;  /* 0x000000aeb8a37223 */ /* 0x000fe200000100a3 */
[C---:B----4-:R-:W-:Y:S01]  /*3bf0*/  FFMA.FTZ R155, R172.reuse, R155, R245 ;  /* 0x0000009bac9b7223 */ /* 0x050fe200000100f5 */
[----:B------:R-:W-:Y:S02]  /*3c00*/  FMUL.FTZ R154, R172, R154 ;  /* 0x0000009aac9a7220 */ /* 0x000fe40000410000 */
[----:B------:R-:W-:-:S04]  /*3c10*/  FFMA.FTZ R165, R162, R163, R165 ;  /* 0x000000a3a2a57223 */ /* 0x000fc800000100a5 */
[-C--:B------:R-:W-:Y:S01]  /*3c20*/  FFMA.FTZ R167, R164, R165.reuse, R167 ;  /* 0x000000a5a4a77223 */ /* 0x080fe200000100a7 */
[----:B------:R-:W-:-:S03]  /*3c30*/  FMUL.FTZ R238, R110, R165 ;  /* 0x000000a56eee7220 */ /* 0x000fc60000410000 */
[-C--:B------:R-:W-:Y:S01]  /*3c40*/  FFMA.FTZ R169, R166, R167.reuse, R169 ;  /* 0x000000a7a6a97223 */ /* 0x080fe200000100a9 */
[----:B------:R-:W-:Y:S01]  /*3c50*/  FMUL.FTZ R240, R108, R167 ;  /* 0x000000a76cf07220 */ /* 0x000fe20000410000 */
[----:B-1----:R-:W-:Y:S02]  /*3c60*/  FFMA.FTZ R178, R176, R178, R175 ;  /* 0x000000b2b0b27223 */ /* 0x002fe400000100af */
[-C--:B------:R-:W-:Y:S01]  /*3c70*/  FFMA.FTZ R171, R168, R169.reuse, R171 ;  /* 0x000000a9a8ab7223 */ /* 0x080fe200000100ab */
[----:B------:R-:W-:Y:S02]  /*3c80*/  FMUL.FTZ R242, R104, R169 ;  /* 0x000000a968f27220 */ /* 0x000fe40000410000 */
[----:B------:R-:W-:Y:S01]  /*3c90*/  FSEL R178, R175, R178, !P1 ;  /* 0x000000b2afb27208 */ /* 0x000fe20004800000 */
[----:B------:R-:W-:Y:S01]  /*3ca0*/  FFMA.FTZ R173, R222, R171, R173 ;  /* 0x000000abdead7223 */ /* 0x000fe200000100ad */
[----:B0-----:R-:W-:Y:S01]  /*3cb0*/  @P1 FMUL.FTZ R176, R176, R247 ;  /* 0x000000f7b0b01220 */ /* 0x001fe20000410000 */
[----:B------:R-:W-:Y:S01]  /*3cc0*/  ISETP.NE.AND P1, PT, R8, RZ, PT ;  /* 0x000000ff0800720c */ /* 0x000fe20003f25270 */
[----:B------:R-:W-:Y:S01]  /*3cd0*/  FMUL.FTZ R244, R102, R171 ;  /* 0x000000ab66f47220 */ /* 0x000fe20000410000 */
[-C--:B------:R-:W-:Y:S01]  /*3ce0*/  FFMA.FTZ R175, R251, R173.reuse, R158 ;  /* 0x000000adfbaf7223 */ /* 0x080fe2000001009e */
[----:B------:R-:W-:Y:S01]  /*3cf0*/  FMUL.FTZ R246, R100, R173 ;  /* 0x000000ad64f67220 */ /* 0x000fe20000410000 */
[----:B------:R-:W0:Y:S02]  /*3d00*/  SHFL.UP PT, R158, R178, 0x10, RZ ;  /* 0x06000000b29e7989 */ /* 0x000e2400000e00ff */
[----:B------:R-:W-:-:S02]  /*3d10*/  FFMA.FTZ R177, R220, R175, R177 ;  /* 0x000000afdcb17223 */ /* 0x000fc400000100b1 */
[----:B------:R-:W1:Y:S02]  /*3d20*/  SHFL.UP PT, R247, R176, 0x10, RZ ;  /* 0x06000000b0f77989 */ /* 0x000e6400000e00ff */
[----:B------:R-:W-:-:S03]  /*3d30*/  FFMA.FTZ R179, R224, R177, R179 ;  /* 0x000000b1e0b37223 */ /* 0x000fc600000100b3 */
[----:B------:R-:W-:Y:S01]  /*3d40*/  @!P1 LEA R196, R161, UR28, 0x3 ;  /* 0x0000001ca1c49c11 */ /* 0x000fe2000f8e18ff */
[-C--:B------:R-:W-:Y:S01]  /*3d50*/  FFMA.FTZ R181, R228, R179.reuse, R181 ;  /* 0x000000b3e4b57223 */ /* 0x080fe200000100b5 */
[----:B------:R-:W-:-:S03]  /*3d60*/  FMUL.FTZ R216, R94, R179 ;  /* 0x000000b35ed87220 */ /* 0x000fc60000410000 */
[-C--:B------:R-:W-:Y:S01]  /*3d70*/  FFMA.FTZ R183, R230, R181.reuse, R183 ;  /* 0x000000b5e6b77223 */ /* 0x080fe200000100b7 */
[----:B------:R3:W-:Y:S01]  /*3d80*/  @!P1 STS.64 [R196+0x2bb8], R154 ;  /* 0x002bb89ac4009388 */ /* 0x0007e20000000a00 */
[----:B------:R-:W-:Y:S02]  /*3d90*/  FMUL.FTZ R182, R92, R181 ;  /* 0x000000b55cb67220 */ /* 0x000fe40000410000 */
[-C--:B------:R-:W-:Y:S01]  /*3da0*/  FFMA.FTZ R185, R226, R183.reuse, R185 ;  /* 0x000000b7e2b97223 */ /* 0x080fe200000100b9 */
[----:B------:R-:W-:-:S03]  /*3db0*/  FMUL.FTZ R245, R90, R183 ;  /* 0x000000b75af57220 */ /* 0x000fc60000410000 */
[----:B------:R-:W-:Y:S01]  /*3dc0*/  FFMA.FTZ R187, R232, R185, R187 ;  /* 0x000000b9e8bb7223 */ /* 0x000fe200000100bb */
[----:B0-----:R-:W-:-:S03]  /*3dd0*/  FFMA.FTZ R158, R176, R158, R178 ;  /* 0x0000009eb09e7223 */ /* 0x001fc600000100b2 */
[----:B------:R-:W-:Y:S01]  /*3de0*/  FFMA.FTZ R189, R236, R187, R189 ;  /* 0x000000bbecbd7223 */ /* 0x000fe200000100bd */
[----:B---3--:R-:W-:Y:S01]  /*3df0*/  FMUL.FTZ R154, R96, R177 ;  /* 0x000000b1609a7220 */ /* 0x008fe20000410000 */
[----:B-1----:R-:W-:Y:S01]  /*3e00*/  @P3 FMUL.FTZ R176, R176, R247 ;  /* 0x000000f7b0b03220 */ /* 0x002fe20000410000 */
[----:B------:R-:W-:Y:S01]  /*3e10*/  FSEL R178, R178, R158, !P3 ;  /* 0x0000009eb2b27208 */ /* 0x000fe20005800000 */
[-C--:B------:R-:W-:Y:S01]  /*3e20*/  FFMA.FTZ R191, R234, R189.reuse, R191 ;  /* 0x000000bdeabf7223 */ /* 0x080fe200000100bf */
[----:B------:R-:W-:Y:S01]  /*3e30*/  SHF.R.U32.HI R247, RZ, 0x1, R8 ;  /* 0x00000001fff77819 */ /* 0x000fe20000011608 */
[----:B------:R-:W-:Y:S01]  /*3e40*/  FMUL.FTZ R174, R84, R189 ;  /* 0x000000bd54ae7220 */ /* 0x000fe20000410000 */
[----:B------:R-:W-:Y:S01]  /*3e50*/  FMUL.FTZ R155, R98, R175 ;  /* 0x000000af629b7220 */ /* 0x000fe20000410000 */
[----:B------:R-:W-:Y:S01]  /*3e60*/  SHFL.UP PT, R176, R176, 0x1, RZ ;  /* 0x04200000b0b07989 */ /* 0x000fe200000e00ff */
[-C--:B------:R-:W-:Y:S01]  /*3e70*/  FFMA.FTZ R213, R0, R191.reuse, R213 ;  /* 0x000000bf00d57223 */ /* 0x080fe200000100d5 */
[----:B------:R-:W-:Y:S01]  /*3e80*/  FMUL.FTZ R172, R82, R191 ;  /* 0x000000bf52ac7220 */ /* 0x000fe20000410000 */
[----:B------:R-:W-:Y:S01]  /*3e90*/  LEA R158, R8, R247, 0x4 ;  /* 0x000000f7089e7211 */ /* 0x000fe200078e20ff */
[----:B------:R0:W-:Y:S01]  /*3ea0*/  SHFL.UP PT, R184, R178, 0x1, RZ ;  /* 0x04200000b2b87989 */ /* 0x0001e200000e00ff */
[----:B------:R-:W-:Y:S01]  /*3eb0*/  FMUL.FTZ R180, R80, R213 ;  /* 0x000000d550b47220 */ /* 0x000fe20000410000 */
[----:B------:R-:W-:Y:S01]  /*3ec0*/  FMUL.FTZ R188, R49, R172 ;  /* 0x000000ac31bc7220 */ /* 0x000fe20000410000 */
[----:B------:R-:W-:Y:S01]  /*3ed0*/  LEA R158, R158, UR28, 0x2 ;  /* 0x0000001c9e9e7c11 */ /* 0x000fe2000f8e10ff */
[----:B------:R-:W-:Y:S01]  /*3ee0*/  FMUL.FTZ R190, R51, R174 ;  /* 0x000000ae33be7220 */ /* 0x000fe20000410000 */
[----:B------:R-:W-:Y:S01]  /*3ef0*/  FMUL.FTZ R186, R50, R180 ;  /* 0x000000b432ba7220 */ /* 0x000fe20000410000 */
[----:B--2---:R-:W1:Y:S01]  /*3f00*/  SHFL.IDX PT, R170, R170, RZ, 0x1f ;  /* 0x00001fffaaaa7589 */ /* 0x004e6200000e0000 */
[----:B------:R-:W-:Y:S01]  /*3f10*/  FMUL.FTZ R247, R86, R187 ;  /* 0x000000bb56f77220 */ /* 0x000fe20000410000 */
[----:B0-----:R-:W-:Y:S01]  /*3f20*/  FMUL.FTZ R178, R88, R185 ;  /* 0x000000b958b27220 */ /* 0x001fe20000410000 */
[----:B------:R-:W-:Y:S01]  /*3f30*/  FMUL.FTZ R196, R54, R245 ;  /* 0x000000f536c47220 */ /* 0x000fe20000410000 */
[----:B------:R0:W-:Y:S01]  /*3f40*/  STS [R158+0x1080], R186 ;  /* 0x001080ba9e007388 */ /* 0x0001e20000000800 */
[----:B------:R-:W-:Y:S01]  /*3f50*/  FMUL.FTZ R192, R52, R247 ;  /* 0x000000f734c07220 */ /* 0x000fe20000410000 */
[----:B------:R-:W-:-:S02]  /*3f60*/  FMUL.FTZ R194, R53, R178 ;  /* 0x000000b235c27220 */ /* 0x000fc40000410000 */
[----:B------:R2:W-:Y:S04]  /*3f70*/  STS [R14+0x4], R188 ;  /* 0x000004bc0e007388 */ /* 0x0005e80000000800 */
[----:B------:R-:W-:Y:S01]  /*3f80*/  STS [R14+0x8], R190 ;  /* 0x000008be0e007388 */ /* 0x000fe20000000800 */
[----:B0-----:R-:W-:-:S03]  /*3f90*/  FMUL.FTZ R186, R55, R182 ;  /* 0x000000b637ba7220 */ /* 0x001fc60000410000 */
[----:B------:R-:W-:Y:S01]  /*3fa0*/  STS [R14+0xc], R192 ;  /* 0x00000cc00e007388 */ /* 0x000fe20000000800 */
[----:B--2---:R-:W-:-:S03]  /*3fb0*/  FMUL.FTZ R188, R56, R216 ;  /* 0x000000d838bc7220 */ /* 0x004fc60000410000 */
[----:B------:R0:W-:Y:S01]  /*3fc0*/  STS [R14+0x18], R186 ;  /* 0x000018ba0e007388 */ /* 0x0001e20000000800 */
[----:B-1----:R-:W-:Y:S01]  /*3fd0*/  @P2 FFMA.FTZ R170, R176, R170, R184 ;  /* 0x000000aab0aa2223 */ /* 0x002fe200000100b8 */
[----:B------:R-:W-:Y:S01]  /*3fe0*/  FMUL.FTZ R176, R57, R154 ;  /* 0x0000009a39b07220 */ /* 0x000fe20000410000 */
[----:B------:R-:W-:Y:S01]  /*3ff0*/  FMUL.FTZ R184, R58, R155 ;  /* 0x0000009b3ab87220 */ /* 0x000fe20000410000 */
[----:B------:R-:W-:Y:S01]  /*4000*/  STS [R14+0x10], R194 ;  /* 0x000010c20e007388 */ /* 0x000fe20000000800 */
[----:B------:R-:W-:Y:S01]  /*4010*/  FFMA.FTZ R218, R218, R170, R241 ;  /* 0x000000aadada7223 */ /* 0x000fe200000100f1 */
[----:B0-----:R-:W-:Y:S02]  /*4020*/  FMUL.FTZ R186, R59, R246 ;  /* 0x000000f63bba7220 */ /* 0x001fe40000410000 */
[----:B------:R0:W-:Y:S01]  /*4030*/  STS [R14+0x20], R176 ;  /* 0x000020b00e007388 */ /* 0x0001e20000000800 */
[----:B------:R-:W-:Y:S01]  /*4040*/  FFMA.FTZ R249, R0, R218, R249 ;  /* 0x000000da00f97223 */ /* 0x000fe200000100f9 */
[----:B------:R-:W-:Y:S01]  /*4050*/  FADD.FTZ R0, -R241, R218 ;  /* 0x000000daf1007221 */ /* 0x000fe20000010100 */
[----:B------:R-:W-:Y:S01]  /*4060*/  FMUL.FTZ R241, R60, R244 ;  /* 0x000000f43cf17220 */ /* 0x000fe20000410000 */
[----:B------:R-:W-:Y:S01]  /*4070*/  STS [R14+0x14], R196 ;  /* 0x000014c40e007388 */ /* 0x000fe20000000800 */
[----:B------:R-:W-:Y:S01]  /*4080*/  FFMA.FTZ R234, R234, R249, R243 ;  /* 0x000000f9eaea7223 */ /* 0x000fe200000100f3 */
[----:B------:R-:W-:Y:S01]  /*4090*/  FFMA.FTZ R170, R118, -R237, R249 ;  /* 0x800000ed76aa7223 */ /* 0x000fe200000100f9 */
[----:B------:R-:W-:Y:S01]  /*40a0*/  FFMA.FTZ R237, R0, R180, RZ ;  /* 0x000000b400ed7223 */ /* 0x000fe200000100ff */
[----:B------:R-:W-:Y:S01]  /*40b0*/  STS [R14+0x1c], R188 ;  /* 0x00001cbc0e007388 */ /* 0x000fe20000000800 */
[----:B------:R-:W-:Y:S01]  /*40c0*/  FFMA.FTZ R236, R236, R234, R239 ;  /* 0x000000eaecec7223 */ /* 0x000fe200000100ef */
[----:B------:R-:W-:Y:S01]  /*40d0*/  FMUL.FTZ R250, R65, R218 ;  /* 0x000000da41fa7220 */ /* 0x000fe20000410000 */
[----:B------:R-:W-:Y:S01]  /*40e0*/  FFMA.FTZ R237, R170, R172, R237 ;  /* 0x000000acaaed7223 */ /* 0x000fe200000100ed */
[----:B------:R-:W-:Y:S01]  /*40f0*/  FFMA.FTZ R172, R120, -R233, R234 ;  /* 0x800000e978ac7223 */ /* 0x000fe200000100ea */
[----:B------:R-:W-:Y:S01]  /*4100*/  FFMA.FTZ R232, R232, R236, R235 ;  /* 0x000000ece8e87223 */ /* 0x000fe200000100eb */
[----:B------:R-:W-:Y:S01]  /*4110*/  FMUL.FTZ R233, R61, R242 ;  /* 0x000000f23de97220 */ /* 0x000fe20000410000 */
[----:B------:R-:W-:Y:S01]  /*4120*/  STS [R14+0x24], R184 ;  /* 0x000024b80e007388 */ /* 0x000fe20000000800 */
[----:B------:R-:W-:Y:S01]  /*4130*/  FFMA.FTZ R237, R172, R174, R237 ;  /* 0x000000aeaced7223 */ /* 0x000fe200000100ed */
[----:B------:R-:W-:Y:S01]  /*4140*/  FFMA.FTZ R226, R226, R232, R231 ;  /* 0x000000e8e2e27223 */ /* 0x000fe200000100e7 */
[----:B------:R-:W-:Y:S01]  /*4150*/  FFMA.FTZ R174, R122, -R229, R236 ;  /* 0x800000e57aae7223 */ /* 0x000fe200000100ec */
[----:B0-----:R-:W-:Y:S01]  /*4160*/  FFMA.FTZ R176, R124, -R225, R232 ;  /* 0x800000e17cb07223 */ /* 0x001fe200000100e8 */
[----:B------:R-:W-:Y:S01]  /*4170*/  FMUL.FTZ R231, R62, R240 ;  /* 0x000000f03ee77220 */ /* 0x000fe20000410000 */
[----:B------:R-:W-:Y:S01]  /*4180*/  FFMA.FTZ R230, R230, R226, R227 ;  /* 0x000000e2e6e67223 */ /* 0x000fe200000100e3 */
[----:B------:R-:W-:Y:S01]  /*4190*/  FFMA.FTZ R237, R174, R247, R237 ;  /* 0x000000f7aeed7223 */ /* 0x000fe200000100ed */
[----:B------:R-:W-:Y:S01]  /*41a0*/  STS [R14+0x28], R186 ;  /* 0x000028ba0e007388 */ /* 0x000fe20000000800 */
[----:B------:R-:W-:Y:S01]  /*41b0*/  IADD3 R227, PT, PT, R8, 0x80, RZ ;  /* 0x0000008008e37810 */ /* 0x000fe20007ffe0ff */
[----:B------:R-:W-:Y:S01]  /*41c0*/  FFMA.FTZ R228, R228, R230, R215 ;  /* 0x000000e6e4e47223 */ /* 0x000fe200000100d7 */
[----:B------:R-:W-:Y:S01]  /*41d0*/  FMUL.FTZ R215, R112, R163 ;  /* 0x000000a370d77220 */ /* 0x000fe20000410000 */
[----:B------:R-:W-:Y:S01]  /*41e0*/  FFMA.FTZ R237, R176, R178, R237 ;  /* 0x000000b2b0ed7223 */ /* 0x000fe200000100ed */
[----:B------:R-:W-:Y:S01]  /*41f0*/  FFMA.FTZ R178, R126, -R223, R226 ;  /* 0x800000df7eb27223 */ /* 0x000fe200000100e2 */
[----:B------:R-:W-:Y:S01]  /*4200*/  FMUL.FTZ R223, R63, R238 ;  /* 0x000000ee3fdf7220 */ /* 0x000fe20000410000 */
[----:B------:R-:W-:Y:S01]  /*4210*/  FMUL.FTZ R225, R64, R215 ;  /* 0x000000d740e17220 */ /* 0x000fe20000410000 */
[----:B------:R-:W-:Y:S01]  /*4220*/  FFMA.FTZ R180, R128, -R219, R230 ;  /* 0x800000db80b47223 */ /* 0x000fe200000100e6 */
[----:B------:R-:W-:Y:S01]  /*4230*/  FFMA.FTZ R237, R178, R245, R237 ;  /* 0x000000f5b2ed7223 */ /* 0x000fe200000100ed */
[----:B------:R-:W-:Y:S01]  /*4240*/  STS [R14+0x2c], R241 ;  /* 0x00002cf10e007388 */ /* 0x000fe20000000800 */
[----:B------:R-:W-:Y:S01]  /*4250*/  FFMA.FTZ R224, R224, R228, R221 ;  /* 0x000000e4e0e07223 */ /* 0x000fe200000100dd */
[----:B------:R-:W-:Y:S01]  /*4260*/  FFMA.FTZ R212, R130, -R212, R228 ;  /* 0x800000d482d47223 */ /* 0x000fe200000100e4 */
[----:B------:R-:W-:Y:S01]  /*4270*/  FFMA.FTZ R248, R180, R182, R237 ;  /* 0x000000b6b4f87223 */ /* 0x000fe200000100ed */
[----:B------:R-:W-:Y:S01]  /*4280*/  STS [R14+0x30], R233 ;  /* 0x000030e90e007388 */ /* 0x000fe20000000800 */
[----:B------:R-:W-:Y:S01]  /*4290*/  FFMA.FTZ R220, R220, R224, R217 ;  /* 0x000000e0dcdc7223 */ /* 0x000fe200000100d9 */
[----:B------:R-:W-:Y:S01]  /*42a0*/  FFMA.FTZ R214, R132, -R214, R224 ;  /* 0x800000d684d67223 */ /* 0x000fe200000100e0 */
[----:B------:R-:W-:Y:S01]  /*42b0*/  FFMA.FTZ R248, R212, R216, R248 ;  /* 0x000000d8d4f87223 */ /* 0x000fe200000100f8 */
[----:B------:R0:W-:Y:S01]  /*42c0*/  STS [R14+0x34], R231 ;  /* 0x000034e70e007388 */ /* 0x0001e20000000800 */
[----:B------:R-:W-:Y:S01]  /*42d0*/  FFMA.FTZ R216, R134, -R159, R220 ;  /* 0x8000009f86d87223 */ /* 0x000fe200000100dc */
[----:B------:R-:W-:Y:S01]  /*42e0*/  IADD3 R217, PT, PT, R8, 0x20, RZ ;  /* 0x0000002008d97810 */ /* 0x000fe20007ffe0ff */
[----:B------:R-:W-:Y:S01]  /*42f0*/  FFMA.FTZ R218, R214, R154, R248 ;  /* 0x0000009ad6da7223 */ /* 0x000fe200000100f8 */
[----:B------:R1:W-:Y:S01]  /*4300*/  STS [R14+0x38], R223 ;  /* 0x000038df0e007388 */ /* 0x0003e20000000800 */
[C---:B------:R-:W-:Y:S01]  /*4310*/  IADD3 R219, PT, PT, R8.reuse, 0x40, RZ ;  /* 0x0000004008db7810 */ /* 0x040fe20007ffe0ff */
[----:B------:R-:W-:Y:S01]  /*4320*/  FFMA.FTZ R251, R251, R220, R156 ;  /* 0x000000dcfbfb7223 */ /* 0x000fe2000001009c */
[C---:B------:R-:W-:Y:S01]  /*4330*/  IADD3 R221, PT, PT, R8.reuse, 0x60, RZ ;  /* 0x0000006008dd7810 */ /* 0x040fe20007ffe0ff */
[----:B------:R2:W-:Y:S01]  /*4340*/  STS [R14+0x3c], R225 ;  /* 0x00003ce10e007388 */ /* 0x0005e20000000800 */
[----:B------:R-:W-:Y:S01]  /*4350*/  IADD3 R229, PT, PT, R8, 0xa0, RZ ;  /* 0x000000a008e57810 */ /* 0x000fe20007ffe0ff */
[----:B------:R-:W-:Y:S01]  /*4360*/  FFMA.FTZ R218, R216, R155, R218 ;  /* 0x0000009bd8da7223 */ /* 0x000fe200000100da */
[C---:B0-----:R-:W-:Y:S01]  /*4370*/  IADD3 R231, PT, PT, R8.reuse, 0xc0, RZ ;  /* 0x000000c008e77810 */ /* 0x041fe20007ffe0ff */
[----:B------:R-:W-:Y:S01]  /*4380*/  HFMA2 R155, -RZ, RZ, 0, 0 ;  /* 0x00000000ff9b7431 */ /* 0x000fe200000001ff */
[----:B------:R-:W-:Y:S01]  /*4390*/  IADD3 R233, PT, PT, R8, 0xe0, RZ ;  /* 0x000000e008e97810 */ /* 0x000fe20007ffe0ff */
[----:B------:R-:W-:Y:S01]  /*43a0*/  FFMA.FTZ R222, R222, R251, R157 ;  /* 0x000000fbdede7223 */ /* 0x000fe2000001009d */
[----:B-1----:R-:W-:Y:S01]  /*43b0*/  IADD3 R223, PT, PT, R8, 0x100, RZ ;  /* 0x0000010008df7810 */ /* 0x002fe20007ffe0ff */
[----:B------:R-:W-:Y:S01]  /*43c0*/  FFMA.FTZ R203, R136, -R203, R251 ;  /* 0x800000cb88cb7223 */ /* 0x000fe200000100fb */
[----:B------:R-:W-:Y:S01]  /*43d0*/  IADD3 R235, PT, PT, R8, 0x140, RZ ;  /* 0x0000014008eb7810 */ /* 0x000fe20007ffe0ff */
[----:B------:R-:W-:Y:S01]  /*43e0*/  FFMA.FTZ R205, R168, R222, R205 ;  /* 0x000000dea8cd7223 */ /* 0x000fe200000100cd */
[C---:B--2---:R-:W-:Y:S01]  /*43f0*/  IADD3 R225, PT, PT, R8.reuse, 0x120, RZ ;  /* 0x0000012008e17810 */ /* 0x044fe20007ffe0ff */
[----:B------:R-:W-:Y:S01]  /*4400*/  FFMA.FTZ R218, R203, R246, R218 ;  /* 0x000000f6cbda7223 */ /* 0x000fe200000100da */
[----:B------:R-:W-:Y:S01]  /*4410*/  IADD3 R237, PT, PT, R8, 0x160, RZ ;  /* 0x0000016008ed7810 */ /* 0x000fe20007ffe0ff */
[----:B------:R-:W-:Y:S01]  /*4420*/  FFMA.FTZ R207, R166, R205, R207 ;  /* 0x000000cda6cf7223 */ /* 0x000fe200000100cf */
[----:B------:R-:W-:Y:S01]  /*4430*/  IADD3 R239, PT, PT, R8, 0x180, RZ ;  /* 0x0000018008ef7810 */ /* 0x000fe20007ffe0ff */
[----:B------:R-:W-:Y:S01]  /*4440*/  FFMA.FTZ R195, R138, -R195, R222 ;  /* 0x800000c38ac37223 */ /* 0x000fe200000100de */
[----:B------:R-:W-:Y:S01]  /*4450*/  IADD3 R241, PT, PT, R8, 0x1a0, RZ ;  /* 0x000001a008f17810 */ /* 0x000fe20007ffe0ff */
[----:B------:R-:W-:Y:S01]  /*4460*/  FFMA.FTZ R209, R164, R207, R209 ;  /* 0x000000cfa4d17223 */ /* 0x000fe200000100d1 */
[----:B------:R-:W-:Y:S01]  /*4470*/  IADD3 R243, PT, PT, R8, 0x1c0, RZ ;  /* 0x000001c008f37810 */ /* 0x000fe20007ffe0ff */
[----:B------:R-:W-:Y:S01]  /*4480*/  FMUL.FTZ R249, R66, R249 ;  /* 0x000000f942f97220 */ /* 0x000fe20000410000 */
[----:B------:R-:W-:Y:S01]  /*4490*/  IADD3 R245, PT, PT, R8, 0x1e0, RZ ;  /* 0x000001e008f57810 */ /* 0x000fe20007ffe0ff */
[----:B------:R-:W-:Y:S01]  /*44a0*/  FFMA.FTZ R201, R162, R209, R201 ;  /* 0x000000d1a2c97223 */ /* 0x000fe200000100c9 */
[-C--:B------:R-:W-:Y:S01]  /*44b0*/  LEA.HI R182, R217, R8.reuse, RZ, 0x1b ;  /* 0x00000008d9b67211 */ /* 0x080fe200078fd8ff */
[----:B------:R-:W-:Y:S01]  /*44c0*/  BAR.SYNC.DEFER_BLOCKING 0x0 ;  /* 0x0000000000007b1d */ /* 0x000fe20000010000 */
[----:B------:R-:W-:Y:S01]  /*44d0*/  LEA.HI R184, R219, R8, RZ, 0x1b ;  /* 0x00000008dbb87211 */ /* 0x000fe200078fd8ff */
[----:B------:R-:W-:Y:S01]  /*44e0*/  FFMA.FTZ R218, R195, R244, R218 ;  /* 0x000000f4c3da7223 */ /* 0x000fe200000100da */
[-C--:B------:R-:W-:Y:S01]  /*44f0*/  LEA.HI R186, R221, R8.reuse, RZ, 0x1b ;  /* 0x00000008ddba7211 */ /* 0x080fe200078fd8ff */
[----:B------:R-:W-:Y:S01]  /*4500*/  FFMA.FTZ R199, R140, -R199, R205 ;  /* 0x800000c78cc77223 */ /* 0x000fe200000100cd */
[-C--:B------:R-:W-:Y:S01]  /*4510*/  LEA.HI R188, R227, R8.reuse, RZ, 0x1b ;  /* 0x00000008e3bc7211 */ /* 0x080fe200078fd8ff */
[----:B------:R-:W-:Y:S01]  /*4520*/  FFMA.FTZ R211, R142, -R211, R207 ;  /* 0x800000d38ed37223 */ /* 0x000fe200000100cf */
[-C--:B------:R-:W-:Y:S01]  /*4530*/  LEA.HI R190, R229, R8.reuse, RZ, 0x1b ;  /* 0x00000008e5be7211 */ /* 0x080fe200078fd8ff */
[----:B------:R-:W-:Y:S01]  /*4540*/  FFMA.FTZ R193, R144, -R193, R209 ;  /* 0x800000c190c17223 */ /* 0x000fe200000100d1 */
[----:B------:R-:W-:Y:S01]  /*4550*/  LEA.HI R192, R231, R8, RZ, 0x1b ;  /* 0x00000008e7c07211 */ /* 0x000fe200078fd8ff */
[----:B------:R-:W-:Y:S01]  /*4560*/  FMUL.FTZ R234, R67, R234 ;  /* 0x000000ea43ea7220 */ /* 0x000fe20000410000 */
        /* <DEDUP_REMOVED lines=12> */
[-C--:B------:R-:W-:Y:S01]  /*4630*/  LEA.HI R206, R241, R8.reuse, RZ, 0x1b ;  /* 0x00000008f1ce7211 */ /* 0x080fe200078fd8ff */
[----:B------:R-:W0:Y:S01]  /*4640*/  LDS R217, [R15] ;  /* 0x000000000fd97984 */ /* 0x000e220000000800 */
[-C--:B------:R-:W-:Y:S01]  /*4650*/  LEA.HI R208, R243, R8.reuse, RZ, 0x1b ;  /* 0x00000008f3d07211 */ /* 0x080fe200078fd8ff */
[----:B------:R-:W-:Y:S01]  /*4660*/  FMUL.FTZ R251, R74, R251 ;  /* 0x000000fb4afb7220 */ /* 0x000fe20000410000 */
[----:B------:R-:W-:Y:S01]  /*4670*/  LEA.HI R210, R245, R8, RZ, 0x1b ;  /* 0x00000008f5d27211 */ /* 0x000fe200078fd8ff */
[----:B------:R-:W-:Y:S01]  /*4680*/  FMUL.FTZ R222, R77, R222 ;  /* 0x000000de4dde7220 */ /* 0x000fe20000410000 */
[----:B------:R-:W-:Y:S01]  /*4690*/  MOV R154, R8 ;  /* 0x00000008009a7202 */ /* 0x000fe20000000f00 */
[----:B------:R-:W-:Y:S01]  /*46a0*/  FMUL.FTZ R205, R76, R205 ;  /* 0x000000cd4ccd7220 */ /* 0x000fe20000410000 */
[----:B------:R-:W-:Y:S01]  /*46b0*/  LEA R182, R182, UR28, 0x2 ;  /* 0x0000001cb6b67c11 */ /* 0x000fe2000f8e10ff */
[----:B------:R-:W-:Y:S01]  /*46c0*/  FMUL.FTZ R207, R79, R207 ;  /* 0x000000cf4fcf7220 */ /* 0x000fe20000410000 */
[----:B------:R-:W-:Y:S01]  /*46d0*/  LEA R184, R184, UR28, 0x2 ;  /* 0x0000001cb8b87c11 */ /* 0x000fe2000f8e10ff */
[----:B------:R-:W-:Y:S01]  /*46e0*/  IMAD.WIDE.U32 R156, R146, UR23, R154 ;  /* 0x00000017929c7c25 */ /* 0x000fe2000f8e009a */
[----:B------:R-:W-:Y:S01]  /*46f0*/  LEA R186, R186, UR28, 0x2 ;  /* 0x0000001cbaba7c11 */ /* 0x000fe2000f8e10ff */
[----:B------:R-:W1:Y:S01]  /*4700*/  LDS R219, [R182+0x1100] ;  /* 0x00110000b6db7984 */ /* 0x000e620000000800 */
[----:B------:R-:W-:Y:S01]  /*4710*/  LEA R188, R188, UR28, 0x2 ;  /* 0x0000001cbcbc7c11 */ /* 0x000fe2000f8e10ff */
[----:B------:R-:W-:Y:S01]  /*4720*/  IMAD R157, R147, UR23, R157 ;  /* 0x00000017939d7c24 */ /* 0x000fe2000f8e029d */
[----:B------:R-:W-:Y:S01]  /*4730*/  LEA R190, R190, UR28, 0x2 ;  /* 0x0000001cbebe7c11 */ /* 0x000fe2000f8e10ff */
[----:B------:R-:W2:Y:S01]  /*4740*/  LDS R221, [R184+0x1180] ;  /* 0x00118000b8dd7984 */ /* 0x000ea20000000800 */
[----:B------:R-:W-:Y:S01]  /*4750*/  LEA R192, R192, UR28, 0x2 ;  /* 0x0000001cc0c07c11 */ /* 0x000fe2000f8e10ff */
[----:B------:R-:W-:Y:S01]  /*4760*/  IMAD.WIDE.U32 R156, R4, UR32, R156 ;  /* 0x00000020049c7c25 */ /* 0x000fe2000f8e009c */
[----:B------:R-:W-:Y:S01]  /*4770*/  LEA R194, R194, UR28, 0x2 ;  /* 0x0000001cc2c27c11 */ /* 0x000fe2000f8e10ff */
[----:B------:R-:W3:Y:S01]  /*4780*/  LDS R223, [R186+0x1200] ;  /* 0x00120000badf7984 */ /* 0x000ee20000000800 */
[----:B------:R-:W-:Y:S01]  /*4790*/  LEA R196, R196, UR28, 0x2 ;  /* 0x0000001cc4c47c11 */ /* 0x000fe2000f8e10ff */
[----:B------:R-:W-:Y:S01]  /*47a0*/  IMAD.WIDE.U32 R154, R148, UR23, R154 ;  /* 0x00000017949a7c25 */ /* 0x000fe2000f8e009a */
[----:B------:R-:W-:Y:S01]  /*47b0*/  LEA R198, R198, UR28, 0x2 ;  /* 0x0000001cc6c67c11 */ /* 0x000fe2000f8e10ff */
[----:B------:R-:W4:Y:S01]  /*47c0*/  LDS R225, [R188+0x1280] ;  /* 0x00128000bce17984 */ /* 0x000f220000000800 */
[----:B------:R-:W-:Y:S01]  /*47d0*/  LEA R200, R200, UR28, 0x2 ;  /* 0x0000001cc8c87c11 */ /* 0x000fe2000f8e10ff */
[----:B------:R-:W-:Y:S01]  /*47e0*/  IMAD R155, R149, UR23, R155 ;  /* 0x00000017959b7c24 */ /* 0x000fe2000f8e029b */
[----:B------:R-:W-:Y:S01]  /*47f0*/  LEA R202, R202, UR28, 0x2 ;  /* 0x0000001ccaca7c11 */ /* 0x000fe2000f8e10ff */
[----:B------:R-:W0:Y:S01]  /*4800*/  LDS R227, [R190+0x1300] ;  /* 0x00130000bee37984 */ /* 0x000e220000000800 */
[----:B------:R-:W-:Y:S01]  /*4810*/  LEA R204, R204, UR28, 0x2 ;  /* 0x0000001ccccc7c11 */ /* 0x000fe2000f8e10ff */
[----:B------:R-:W-:Y:S01]  /*4820*/  IMAD.WIDE.U32 R154, R4, UR34, R154 ;  /* 0x00000022049a7c25 */ /* 0x000fe2000f8e009a */
[----:B------:R-:W-:Y:S01]  /*4830*/  LEA R206, R206, UR28, 0x2 ;  /* 0x0000001ccece7c11 */ /* 0x000fe2000f8e10ff */
[----:B------:R-:W0:Y:S01]  /*4840*/  LDS R229, [R192+0x1380] ;  /* 0x00138000c0e57984 */ /* 0x000e220000000800 */
[----:B------:R-:W-:Y:S01]  /*4850*/  LEA R208, R208, UR28, 0x2 ;  /* 0x0000001cd0d07c11 */ /* 0x000fe2000f8e10ff */
[----:B------:R-:W-:Y:S01]  /*4860*/  FMUL.FTZ R209, R78, R209 ;  /* 0x000000d14ed17220 */ /* 0x000fe20000410000 */
[----:B------:R-:W-:Y:S01]  /*4870*/  LEA R210, R210, UR28, 0x2 ;  /* 0x0000001cd2d27c11 */ /* 0x000fe2000f8e10ff */
[----:B------:R-:W0:Y:S01]  /*4880*/  LDS R231, [R194+0x1400] ;  /* 0x00140000c2e77984 */ /* 0x000e220000000800 */
[----:B------:R-:W-:Y:S01]  /*4890*/  IADD3 R156, P2, PT, R156, UR18, RZ ;  /* 0x000000129c9c7c10 */ /* 0x000fe2000ff5e0ff */
[----:B------:R-:W-:Y:S01]  /*48a0*/  FFMA.FTZ R218, R199, R242, R218 ;  /* 0x000000f2c7da7223 */ /* 0x000fe200000100da */
[----:B------:R-:W-:Y:S01]  /*48b0*/  MOV R162, UR16 ;  /* 0x0000001000a27c02 */ /* 0x000fe20008000f00 */
[----:B------:R-:W0:Y:S02]  /*48c0*/  LDS R233, [R196+0x1480] ;  /* 0x00148000c4e97984 */ /* 0x000e240000000800 */
[----:B------:R-:W-:Y:S01]  /*48d0*/  FFMA.FTZ R218, R211, R240, R218 ;  /* 0x000000f0d3da7223 */ /* 0x000fe200000100da */
[----:B------:R-:W-:Y:S01]  /*48e0*/  IADD3 R162, PT, PT, R162, -UR18, -R8 ;  /* 0x80000012a2a27c10 */ /* 0x000fe2000fffe808 */
[----:B------:R-:W0:Y:S03]  /*48f0*/  LDS R235, [R198+0x1500] ;  /* 0x00150000c6eb7984 */ /* 0x000e260000000800 */
[C---:B------:R-:W-:Y:S01]  /*4900*/  ISETP.GE.AND P3, PT, R162.reuse, 0x21, PT ;  /* 0x00000021a200780c */ /* 0x040fe20003f66270 */
[----:B------:R-:W0:Y:S01]  /*4910*/  LDS R237, [R200+0x1580] ;  /* 0x00158000c8ed7984 */ /* 0x000e220000000800 */
[----:B------:R-:W-:-:S03]  /*4920*/  ISETP.GE.AND P4, PT, R162, 0x41, PT ;  /* 0x00000041a200780c */ /* 0x000fc60003f86270 */
        /* <DEDUP_REMOVED lines=8> */
[----:B-----5:R-:W-:-:S03]  /*49b0*/  SHF.R.S32.HI R158, RZ, 0x1f, R4 ;  /* 0x0000001fff9e7819 */ /* 0x020fc60000011404 */
[----:B------:R0:W-:Y:S01]  /*49c0*/  STS [R14+0x84c], R236 ;  /* 0x00084cec0e007388 */ /* 0x0001e20000000800 */
[----:B-1----:R-:W-:Y:S01]  /*49d0*/  FMUL.FTZ R249, R72, R224 ;  /* 0x000000e048f97220 */ /* 0x002fe20000410000 */
[----:B------:R-:W-:Y:S02]  /*49e0*/  IMAD R159, R158, UR32, RZ ;  /* 0x000000209e9f7c24 */ /* 0x000fe4000f8e02ff */
[----:B------:R1:W-:Y:S02]  /*49f0*/  STS [R14+0x850], R232 ;  /* 0x000850e80e007388 */ /* 0x0003e40000000800 */
[----:B------:R-:W-:Y:S02]  /*4a00*/  IMAD R159, R4, UR33, R159 ;  /* 0x00000021049f7c24 */ /* 0x000fe4000f8e029f */
[----:B------:R1:W-:Y:S03]  /*4a10*/  STS [R14+0x854], R226 ;  /* 0x000854e20e007388 */ /* 0x0003e60000000800 */
[----:B------:R-:W-:Y:S01]  /*4a20*/  IADD3.X R157, PT, PT, R157, R159, RZ, P2, !PT ;  /* 0x0000009f9d9d7210 */ /* 0x000fe200017fe4ff */
[----:B------:R-:W-:Y:S01]  /*4a30*/  IMAD R159, R158, UR34, RZ ;  /* 0x000000229e9f7c24 */ /* 0x000fe2000f8e02ff */
[----:B------:R-:W-:Y:S01]  /*4a40*/  IADD3 R158, P2, PT, R154, UR18, RZ ;  /* 0x000000129a9e7c10 */ /* 0x000fe2000ff5e0ff */
[----:B------:R1:W-:Y:S02]  /*4a50*/  STS [R14+0x858], R230 ;  /* 0x000858e60e007388 */ /* 0x0003e40000000800 */
[----:B------:R-:W-:-:S02]  /*4a60*/  IMAD R159, R4, UR35, R159 ;  /* 0x00000023049f7c24 */ /* 0x000fc4000f8e029f */
[----:B------:R-:W-:Y:S01]  /*4a70*/  IMAD.WIDE.U32 R156, R161, R150, R156 ;  /* 0x00000096a19c7225 */ /* 0x000fe200078e009c */
[----:B------:R1:W-:Y:S02]  /*4a80*/  STS [R14+0x85c], R228 ;  /* 0x00085ce40e007388 */ /* 0x0003e40000000800 */
[----:B------:R-:W-:Y:S01]  /*4a90*/  IADD3.X R159, PT, PT, R155, R159, RZ, P2, !PT ;  /* 0x0000009f9b9f7210 */ /* 0x000fe200017fe4ff */
[C---:B------:R-:W-:Y:S01]  /*4aa0*/  IMAD R155, R161.reuse, R151, R157 ;  /* 0x00000097a19b7224 */ /* 0x040fe200078e029d */
[C---:B------:R-:W-:Y:S01]  /*4ab0*/  LEA R154, P2, R156.reuse, UR38, 0x2 ;  /* 0x000000269c9a7c11 */ /* 0x040fe2000f8410ff */
[----:B------:R1:W-:Y:S01]  /*4ac0*/  STS [R14+0x860], R249 ;  /* 0x000860f90e007388 */ /* 0x0003e20000000800 */
[C---:B------:R-:W-:Y:S02]  /*4ad0*/  IMAD.WIDE.U32 R158, R161.reuse, UR36, R158 ;  /* 0x00000024a19e7c25 */ /* 0x040fe4000f8e009e */
[----:B------:R-:W-:Y:S01]  /*4ae0*/  LEA.HI.X R155, R156, UR39, R155, 0x2, P2 ;  /* 0x000000279c9b7c11 */ /* 0x000fe200090f149b */
[----:B------:R1:W-:Y:S01]  /*4af0*/  STS [R14+0x864], R220 ;  /* 0x000864dc0e007388 */ /* 0x0003e20000000800 */
[----:B------:R-:W-:Y:S01]  /*4b00*/  IMAD R157, R161, UR37, R159 ;  /* 0x00000025a19d7c24 */ /* 0x000fe2000f8e029f */
[----:B------:R-:W-:-:S02]  /*4b10*/  LEA R156, P2, R158, UR40, 0x2 ;  /* 0x000000289e9c7c11 */ /* 0x000fc4000f8410ff */
[----:B------:R1:W-:Y:S01]  /*4b20*/  STS [R14+0x868], R251 ;  /* 0x000868fb0e007388 */ /* 0x0003e20000000800 */
[----:B------:R-:W-:Y:S01]  /*4b30*/  FFMA.FTZ R159, R193, R238, R218 ;  /* 0x000000eec19f7223 */ /* 0x000fe200000100da */
[----:B------:R-:W-:Y:S01]  /*4b40*/  LEA.HI.X R157, R158, UR41, R157, 0x2, P2 ;  /* 0x000000299e9d7c11 */ /* 0x000fe200090f149d */
[----:B------:R-:W-:Y:S01]  /*4b50*/  FFMA.FTZ R158, R160, -R197, R201 ;  /* 0x800000c5a09e7223 */ /* 0x000fe200000100c9 */
[----:B------:R-:W-:Y:S01]  /*4b60*/  ISETP.GE.AND P2, PT, R162, 0x1, PT ;  /* 0x00000001a200780c */ /* 0x000fe20003f46270 */
[----:B------:R-:W-:Y:S01]  /*4b70*/  FMUL.FTZ R201, R89, R201 ;  /* 0x000000c959c97220 */ /* 0x000fe20000410000 */
[----:B------:R1:W-:Y:S04]  /*4b80*/  STS [R14+0x86c], R222 ;  /* 0x00086cde0e007388 */ /* 0x0003e80000000800 */
[----:B------:R1:W-:Y:S04]  /*4b90*/  STS [R14+0x870], R205 ;  /* 0x000870cd0e007388 */ /* 0x0003e80000000800 */
[----:B------:R1:W-:Y:S04]  /*4ba0*/  STS [R14+0x874], R207 ;  /* 0x000874cf0e007388 */ /* 0x0003e80000000800 */
[----:B------:R1:W-:Y:S04]  /*4bb0*/  STS [R14+0x878], R209 ;  /* 0x000878d10e007388 */ /* 0x0003e80000000800 */
[----:B------:R1:W-:Y:S01]  /*4bc0*/  STS [R14+0x87c], R201 ;  /* 0x00087cc90e007388 */ /* 0x0003e20000000800 */
[----:B------:R-:W-:Y:S06]  /*4bd0*/  BAR.SYNC.DEFER_BLOCKING 0x0 ;  /* 0x0000000000007b1d */ /* 0x000fec0000010000 */
[----:B0-234-:R-:W-:Y:S05]  /*4be0*/  @!P2 BRA `(.L_x_7261) ;  /* 0x00000000000ca947 */ /* 0x01dfea0003800000 */
[----:B------:R-:W0:Y:S04]  /*4bf0*/  LDS R197, [R15+0x840] ;  /* 0x000840000fc57984 */ /* 0x000e280000000800 */
[----:B------:R2:W-:Y:S04]  /*4c00*/  REDG.E.ADD.F32.FTZ.RN.STRONG.GPU desc[UR20][R154.64], R217 ;  /* 0x000000d99a0079a6 */ /* 0x0005e8000c12f314 */
[----:B0-----:R2:W-:Y:S02]  /*4c10*/  REDG.E.ADD.F32.FTZ.RN.STRONG.GPU desc[UR20][R156.64], R197 ;  /* 0x000000c59c0079a6 */ /* 0x0015e4000c12f314 */
.L_x_7261:
[----:B------:R-:W-:Y:S05]  /*4c20*/  BSYNC.RECONVERGENT B0 ;  /* 0x0000000000007941 */ /* 0x000fea0003800200 */
.L_x_7260:
[----:B--2---:R0:W2:Y:S01]  /*4c30*/  LDS R197, [R182+0x1940] ;  /* 0x00194000b6c57984 */ /* 0x0040a20000000800 */
[----:B------:R-:W-:Y:S04]  /*4c40*/  BSSY.RECONVERGENT B0, `(.L_x_7262) ;  /* 0x0000004000007945 */ /* 0x000fe80003800200 */
[----:B------:R-:W-:Y:S05]  /*4c50*/  @!P3 BRA `(.L_x_7263) ;  /* 0x000000000008b947 */ /* 0x000fea0003800000 */
[----:B------:R3:W-:Y:S04]  /*4c60*/  REDG.E.ADD.F32.FTZ.RN.STRONG.GPU desc[UR20][R154.64+0x80], R219 ;  /* 0x000080db9a0079a6 */ /* 0x0007e8000c12f314 */
[----:B--2---:R3:W-:Y:S02]  /*4c70*/  REDG.E.ADD.F32.FTZ.RN.STRONG.GPU desc[UR20][R156.64+0x80], R197 ;  /* 0x000080c59c0079a6 */ /* 0x0047e4000c12f314 */
.L_x_7263:
[----:B------:R-:W-:Y:S05]  /*4c80*/  BSYNC.RECONVERGENT B0 ;  /* 0x0000000000007941 */ /* 0x000fea0003800200 */
.L_x_7262:
[----:B--23--:R2:W3:Y:S01]  /*4c90*/  LDS R197, [R184+0x19c0] ;  /* 0x0019c000b8c57984 */ /* 0x00c4e20000000800 */
[----:B------:R-:W-:Y:S04]  /*4ca0*/  BSSY.RECONVERGENT B0, `(.L_x_7264) ;  /* 0x0000004000007945 */ /* 0x000fe80003800200 */
[----:B------:R-:W-:Y:S05]  /*4cb0*/  @!P4 BRA `(.L_x_7265) ;  /* 0x000000000008c947 */ /* 0x000fea0003800000 */
[----:B------:R4:W-:Y:S04]  /*4cc0*/  REDG.E.ADD.F32.FTZ.RN.STRONG.GPU desc[UR20][R154.64+0x100], R221 ;  /* 0x000100dd9a0079a6 */ /* 0x0009e8000c12f314 */
[----:B---3--:R4:W-:Y:S02]  /*4cd0*/  REDG.E.ADD.F32.FTZ.RN.STRONG.GPU desc[UR20][R156.64+0x100], R197 ;  /* 0x000100c59c0079a6 */ /* 0x0089e4000c12f314 */
.L_x_7265:
[----:B------:R-:W-:Y:S05]  /*4ce0*/  BSYNC.RECONVERGENT B0 ;  /* 0x0000000000007941 */ /* 0x000fea0003800200 */
.L_x_7264:
        /* <DEDUP_REMOVED lines=11> */
.L_x_7267:
[----:B------:R-:W-:Y:S05]  /*4da0*/  BSYNC.RECONVERGENT B0 ;  /* 0x0000000000007941 */ /* 0x000fea0003800200 */
.L_x_7266:
[----:B01----:R0:W1:Y:S01]  /*4db0*/  LDS R159, [R188+0x1ac0] ;  /* 0x001ac000bc9f7984 */ /* 0x0030620000000800 */
[----:B------:R-:W-:Y:S04]  /*4dc0*/  BSSY.RECONVERGENT B0, `(.L_x_7268) ;  /* 0x0000004000007945 */ /* 0x000fe80003800200 */
[----:B------:R-:W-:Y:S05]  /*4dd0*/  @!P2 BRA `(.L_x_7269) ;  /* 0x000000000008a947 */ /* 0x000fea0003800000 */
[----:B------:R0:W-:Y:S04]  /*4de0*/  REDG.E.ADD.F32.FTZ.RN.STRONG.GPU desc[UR20][R154.64+0x200], R225 ;  /* 0x000200e19a0079a6 */ /* 0x0001e8000c12f314 */
[----:B-1----:R0:W-:Y:S02]  /*4df0*/  REDG.E.ADD.F32.FTZ.RN.STRONG.GPU desc[UR20][R156.64+0x200], R159 ;  /* 0x0002009f9c0079a6 */ /* 0x0021e4000c12f314 */
.L_x_7269:
[----:B------:R-:W-:Y:S05]  /*4e00*/  BSYNC.RECONVERGENT B0 ;  /* 0x0000000000007941 */ /* 0x000fea0003800200 */
.L_x_7268:
[----:B01----:R0:W1:Y:S01]  /*4e10*/  LDS R159, [R190+0x1b40] ;  /* 0x001b4000be9f7984 */ /* 0x0030620000000800 */
[----:B------:R-:W-:Y:S04]  /*4e20*/  BSSY.RECONVERGENT B0, `(.L_x_7270) ;  /* 0x0000004000007945 */ /* 0x000fe80003800200 */
[----:B------:R-:W-:Y:S05]  /*4e30*/  @!P4 BRA `(.L_x_7271) ;  /* 0x000000000008c947 */ /* 0x000fea0003800000 */
[----:B------:R0:W-:Y:S04]  /*4e40*/  REDG.E.ADD.F32.FTZ.RN.STRONG.GPU desc[UR20][R154.64+0x280], R227 ;  /* 0x000280e39a0079a6 */ /* 0x0001e8000c12f314 */
[----:B-1----:R0:W-:Y:S02]  /*4e50*/  REDG.E.ADD.F32.FTZ.RN.STRONG.GPU desc[UR20][R156.64+0x280], R159 ;  /* 0x0002809f9c0079a6 */ /* 0x0021e4000c12f314 */
.L_x_7271:
[----:B------:R-:W-:Y:S05]  /*4e60*/  BSYNC.RECONVERGENT B0 ;  /* 0x0000000000007941 */ /* 0x000fea0003800200 */
.L_x_7270:
[----:B01----:R0:W1:Y:S01]  /*4e70*/  LDS R159, [R192+0x1bc0] ;  /* 0x001bc000c09f7984 */ /* 0x0030620000000800 */
[----:B------:R-:W-:Y:S04]  /*4e80*/  BSSY.RECONVERGENT B0, `(.L_x_7272) ;  /* 0x0000004000007945 */ /* 0x000fe80003800200 */
[----:B------:R-:W-:Y:S05]  /*4e90*/  @!P5 BRA `(.L_x_7273) ;  /* 0x000000000008d947 */ /* 0x000fea0003800000 */
[----:B------:R0:W-:Y:S04]  /*4ea0*/  REDG.E.ADD.F32.FTZ.RN.STRONG.GPU desc[UR20][R154.64+0x300], R229 ;  /* 0x000300e59a0079a6 */ /* 0x0001e8000c12f314 */
[----:B-1----:R0:W-:Y:S02]  /*4eb0*/  REDG.E.ADD.F32.FTZ.RN.STRONG.GPU desc[UR20][R156.64+0x300], R159 ;  /* 0x0003009f9c0079a6 */ /* 0x0021e4000c12f314 */
.L_x_7273:
[----:B------:R-:W-:Y:S05]  /*4ec0*/  BSYNC.RECONVERGENT B0 ;  /* 0x0000000000007941 */ /* 0x000fea0003800200 */
.L_x_7272:
        /* <DEDUP_REMOVED lines=9> */
.L_x_7275:
[----:B------:R-:W-:Y:S05]  /*4f60*/  BSYNC.RECONVERGENT B0 ;  /* 0x0000000000007941 */ /* 0x000fea0003800200 */
.L_x_7274:
[----:B01----:R0:W1:Y:S01]  /*4f70*/  LDS R159, [R196+0x1cc0] ;  /* 0x001cc000c49f7984 */ /* 0x0030620000000800 */
[----:B------:R-:W-:Y:S04]  /*4f80*/  BSSY.RECONVERGENT B0, `(.L_x_7276) ;  /* 0x0000004000007945 */ /* 0x000fe80003800200 */
[----:B------:R-:W-:Y:S05]  /*4f90*/  @!P4 BRA `(.L_x_7277) ;  /* 0x000000000008c947 */ /* 0x000fea0003800000 */
[----:B------:R0:W-:Y:S04]  /*4fa0*/  REDG.E.ADD.F32.FTZ.RN.STRONG.GPU desc[UR20][R154.64+0x400], R233 ;  /* 0x000400e99a0079a6 */ /* 0x0001e8000c12f314 */
[----:B-1----:R0:W-:Y:S02]  /*4fb0*/  REDG.E.ADD.F32.FTZ.RN.STRONG.GPU desc[UR20][R156.64+0x400], R159 ;  /* 0x0004009f9c0079a6 */ /* 0x0021e4000c12f314 */
.L_x_7277:
[----:B------:R-:W-:Y:S05]  /*4fc0*/  BSYNC.RECONVERGENT B0 ;  /* 0x0000000000007941 */ /* 0x000fea0003800200 */
.L_x_7276:
[----:B01----:R0:W1:Y:S01]  /*4fd0*/  LDS R159, [R198+0x1d40] ;  /* 0x001d4000c69f7984 */ /* 0x0030620000000800 */
[----:B------:R-:W-:Y:S04]  /*4fe0*/  BSSY.RECONVERGENT B0, `(.L_x_7278) ;  /* 0x0000004000007945 */ /* 0x000fe80003800200 */
[----:B------:R-:W-:Y:S05]  /*4ff0*/  @!P5 BRA `(.L_x_7279) ;  /* 0x000000000008d947 */ /* 0x000fea0003800000 */
[----:B------:R0:W-:Y:S04]  /*5000*/  REDG.E.ADD.F32.FTZ.RN.STRONG.GPU desc[UR20][R154.64+0x480], R235 ;  /* 0x000480eb9a0079a6 */ /* 0x0001e8000c12f314 */
[----:B-1----:R0:W-:Y:S02]  /*5010*/  REDG.E.ADD.F32.FTZ.RN.STRONG.GPU desc[UR20][R156.64+0x480], R159 ;  /* 0x0004809f9c0079a6 */ /* 0x0021e4000c12f314 */
.L_x_7279:
[----:B------:R-:W-:Y:S05]  /*5020*/  BSYNC.RECONVERGENT B0 ;  /* 0x0000000000007941 */ /* 0x000fea0003800200 */
.L_x_7278:
[----:B01----:R0:W1:Y:S01]  /*5030*/  LDS R159, [R200+0x1dc0] ;  /* 0x001dc000c89f7984 */ /* 0x0030620000000800 */
[----:B------:R-:W-:Y:S04]  /*5040*/  BSSY.RECONVERGENT B0, `(.L_x_7280) ;  /* 0x0000004000007945 */ /* 0x000fe80003800200 */
[----:B------:R-:W-:Y:S05]  /*5050*/  @!P6 BRA `(.L_x_7281) ;  /* 0x000000000008e947 */ /* 0x000fea0003800000 */
[----:B------:R0:W-:Y:S04]  /*5060*/  REDG.E.ADD.F32.FTZ.RN.STRONG.GPU desc[UR20][R154.64+0x500], R237 ;  /* 0x000500ed9a0079a6 */ /* 0x0001e8000c12f314 */
[----:B-1----:R0:W-:Y:S02]  /*5070*/  REDG.E.ADD.F32.FTZ.RN.STRONG.GPU desc[UR20][R156.64+0x500], R159 ;  /* 0x0005009f9c0079a6 */ /* 0x0021e4000c12f314 */
.L_x_7281:
[----:B------:R-:W-:Y:S05]  /*5080*/  BSYNC.RECONVERGENT B0 ;  /* 0x0000000000007941 */ /* 0x000fea0003800200 */
.L_x_7280:
        /* <DEDUP_REMOVED lines=9> */
.L_x_7283:
[----:B------:R-:W-:Y:S05]  /*5120*/  BSYNC.RECONVERGENT B0 ;  /* 0x0000000000007941 */ /* 0x000fea0003800200 */
.L_x_7282:
[----:B01----:R0:W1:Y:S01]  /*5130*/  LDS R159, [R204+0x1ec0] ;  /* 0x001ec000cc9f7984 */ /* 0x0030620000000800 */
[----:B------:R-:W-:Y:S04]  /*5140*/  BSSY.RECONVERGENT B0, `(.L_x_7284) ;  /* 0x0000004000007945 */ /* 0x000fe80003800200 */
[----:B------:R-:W-:Y:S05]  /*5150*/  @!P3 BRA `(.L_x_7285) ;  /* 0x000000000008b947 */ /* 0x000fea0003800000 */
[----:B------:R0:W-:Y:S04]  /*5160*/  REDG.E.ADD.F32.FTZ.RN.STRONG.GPU desc[UR20][R154.64+0x600], R241 ;  /* 0x000600f19a0079a6 */ /* 0x0001e8000c12f314 */
[----:B-1----:R0:W-:Y:S02]  /*5170*/  REDG.E.ADD.F32.FTZ.RN.STRONG.GPU desc[UR20][R156.64+0x600], R159 ;  /* 0x0006009f9c0079a6 */ /* 0x0021e4000c12f314 */
.L_x_7285:
[----:B------:R-:W-:Y:S05]  /*5180*/  BSYNC.RECONVERGENT B0 ;  /* 0x0000000000007941 */ /* 0x000fea0003800200 */
.L_x_7284:
[----:B01----:R0:W1:Y:S01]  /*5190*/  LDS R159, [R206+0x1f40] ;  /* 0x001f4000ce9f7984 */ /* 0x0030620000000800 */
[----:B------:R-:W-:Y:S04]  /*51a0*/  BSSY.RECONVERGENT B0, `(.L_x_7286) ;  /* 0x0000004000007945 */ /* 0x000fe80003800200 */
[----:B------:R-:W-:Y:S05]  /*51b0*/  @!P4 BRA `(.L_x_7287) ;  /* 0x000000000008c947 */ /* 0x000fea0003800000 */
[----:B------:R0:W-:Y:S04]  /*51c0*/  REDG.E.ADD.F32.FTZ.RN.STRONG.GPU desc[UR20][R154.64+0x680], R243 ;  /* 0x000680f39a0079a6 */ /* 0x0001e8000c12f314 */
[----:B-1----:R0:W-:Y:S02]  /*51d0*/  REDG.E.ADD.F32.FTZ.RN.STRONG.GPU desc[UR20][R156.64+0x680], R159 ;  /* 0x0006809f9c0079a6 */ /* 0x0021e4000c12f314 */
.L_x_7287:
[----:B------:R-:W-:Y:S05]  /*51e0*/  BSYNC.RECONVERGENT B0 ;  /* 0x0000000000007941 */ /* 0x000fea0003800200 */
.L_x_7286:
[----:B01----:R0:W1:Y:S01]  /*51f0*/  LDS R159, [R208+0x1fc0] ;  /* 0x001fc000d09f7984 */ /* 0x0030620000000800 */
[----:B------:R-:W-:Y:S04]  /*5200*/  BSSY.RECONVERGENT B0, `(.L_x_7288) ;  /* 0x0000004000007945 */ /* 0x000fe80003800200 */
[----:B------:R-:W-:Y:S05]  /*5210*/  @!P5 BRA `(.L_x_7289) ;  /* 0x000000000008d947 */ /* 0x000fea0003800000 */
[----:B------:R0:W-:Y:S04]  /*5220*/  REDG.E.ADD.F32.FTZ.RN.STRONG.GPU desc[UR20][R154.64+0x700], R245 ;  /* 0x000700f59a0079a6 */ /* 0x0001e8000c12f314 */
[----:B-1----:R0:W-:Y:S02]  /*5230*/  REDG.E.ADD.F32.FTZ.RN.STRONG.GPU desc[UR20][R156.64+0x700], R159 ;  /* 0x0007009f9c0079a6 */ /* 0x0021e4000c12f314 */
.L_x_7289:
[----:B------:R-:W-:Y:S05]  /*5240*/  BSYNC.RECONVERGENT B0 ;  /* 0x0000000000007941 */ /* 0x000fea0003800200 */
.L_x_7288:
[----:B01----:R0:W1:Y:S01]  /*5250*/  LDS R159, [R210+0x2040] ;  /* 0x00204000d29f7984 */ /* 0x0030620000000800 */
[----:B------:R-:W-:Y:S04]  /*5260*/  BSSY.RECONVERGENT B0, `(.L_x_7290) ;  /* 0x0000004000007945 */ /* 0x000fe80003800200 */
[----:B------:R-:W-:Y:S05]  /*5270*/  @!P6 BRA `(.L_x_7291) ;  /* 0x000000000008e947 */ /* 0x000fea0003800000 */
[----:B------:R0:W-:Y:S04]  /*5280*/  REDG.E.ADD.F32.FTZ.RN.STRONG.GPU desc[UR20][R154.64+0x780], R247 ;  /* 0x000780f79a0079a6 */ /* 0x0001e8000c12f314 */
[----:B-1----:R0:W-:Y:S02]  /*5290*/  REDG.E.ADD.F32.FTZ.RN.STRONG.GPU desc[UR20][R156.64+0x780], R159 ;  /* 0x0007809f9c0079a6 */ /* 0x0021e4000c12f314 */
.L_x_7291:
[----:B------:R-:W-:Y:S05]  /*52a0*/  BSYNC.RECONVERGENT B0 ;  /* 0x0000000000007941 */ /* 0x000fea0003800200 */
.L_x_7290:
[----:B0---4-:R-:W0:Y:S01]  /*52b0*/  SHFL.DOWN P2, R155, R164, 0x1, 0x1f ;  /* 0x08201f00a49b7f89 */ /* 0x011e220000040000 */
[----:B------:R-:W-:Y:S01]  /*52c0*/  FMUL.FTZ R157, R122, R187 ;  /* 0x000000bb7a9d7220 */ /* 0x000fe20000410000 */
[-C--:B-1----:R-:W-:Y:S01]  /*52d0*/  FMUL.FTZ R159, R126, R183.reuse ;  /* 0x000000b77e9f7220 */ /* 0x082fe20000410000 */
[----:B------:R-:W-:Y:S01]  /*52e0*/  FMUL.FTZ R183, R114, R183 ;  /* 0x000000b772b77220 */ /* 0x000fe20000410000 */
[-C--:B------:R-:W-:Y:S01]  /*52f0*/  FMUL.FTZ R201, R160, R163.reuse ;  /* 0x000000a3a0c97220 */ /* 0x080fe20000410000 */
[----:B------:R-:W-:Y:S01]  /*5300*/  FMUL.FTZ R205, R114, R163 ;  /* 0x000000a372cd7220 */ /* 0x000fe20000410000 */
[----:B------:R-:W-:Y:S01]  /*5310*/  FMUL.FTZ R156, R144, R165 ;  /* 0x000000a5909c7220 */ /* 0x000fe20000410000 */
[----:B------:R-:W-:Y:S01]  /*5320*/  FMUL.FTZ R183, R178, R183 ;  /* 0x000000b7b2b77220 */ /* 0x000fe20000410000 */
[----:B------:R-:W-:Y:S01]  /*5330*/  FMUL.FTZ R160, R114, R165 ;  /* 0x000000a572a07220 */ /* 0x000fe20000410000 */
[-C--:B---3--:R-:W-:Y:S01]  /*5340*/  FMUL.FTZ R197, R142, R167.reuse ;  /* 0x000000a78ec57220 */ /* 0x088fe20000410000 */
        /* <DEDUP_REMOVED lines=14> */
[----:B0-----:R-:W-:Y:S01]  /*5430*/  @P2 FADD R155, R164, R155 ;  /* 0x0000009ba49b2221 */ /* 0x001fe20000000000 */
[C---:B------:R-:W-:Y:S01]  /*5440*/  FMUL.FTZ R177, R114.reuse, R177 ;  /* 0x000000b172b17220 */ /* 0x040fe20000410000 */
[C---:B------:R-:W-:Y:S01]  /*5450*/  FMUL.FTZ R179, R114.reuse, R179 ;  /* 0x000000b372b37220 */ /* 0x040fe20000410000 */
[C---:B------:R-:W-:Y:S01]  /*5460*/  FMUL.FTZ R181, R114.reuse, R181 ;  /* 0x000000b572b57220 */ /* 0x040fe20000410000 */
[C---:B------:R-:W-:Y:S01]  /*5470*/  FMUL.FTZ R185, R114.reuse, R185 ;  /* 0x000000b972b97220 */ /* 0x040fe20000410000 */
[----:B------:R-:W0:Y:S01]  /*5480*/  SHFL.DOWN P2, R162, R155, 0x2, 0x1f ;  /* 0x08401f009ba27f89 */ /* 0x000e220000040000 */
[C---:B------:R-:W-:Y:S01]  /*5490*/  FMUL.FTZ R187, R114.reuse, R187 ;  /* 0x000000bb72bb7220 */ /* 0x040fe20000410000 */
[C---:B------:R-:W-:Y:S01]  /*54a0*/  FMUL.FTZ R189, R114.reuse, R189 ;  /* 0x000000bd72bd7220 */ /* 0x040fe20000410000 */
[----:B------:R-:W-:Y:S01]  /*54b0*/  FMUL.FTZ R191, R114, R191 ;  /* 0x000000bf72bf7220 */ /* 0x000fe20000410000 */
[----:B------:R-:W-:Y:S01]  /*54c0*/  FFMA.FTZ R125, R90, R159, R125 ;  /* 0x0000009f5a7d7223 */ /* 0x000fe2000001007d */
        /* <DEDUP_REMOVED lines=19> */
[----:B0-----:R-:W-:Y:S01]  /*5600*/  @P2 FADD R162, R155, R162 ;  /* 0x000000a29ba22221 */ /* 0x001fe20000000000 */
[-C--:B------:R-:W-:Y:S01]  /*5610*/  FMUL.FTZ R155, R116, R213.reuse ;  /* 0x000000d5749b7220 */ /* 0x080fe20000410000 */
[----:B------:R-:W-:Y:S01]  /*5620*/  FMUL.FTZ R213, R114, R213 ;  /* 0x000000d572d57220 */ /* 0x000fe20000410000 */
[----:B------:R-:W-:Y:S01]  /*5630*/  FFMA.FTZ R114, R54, R159, R183 ;  /* 0x0000009f36727223 */ /* 0x000fe200000100b7 */
[----:B------:R-:W-:Y:S01]  /*5640*/  FFMA.FTZ R116, R56, R163, R179 ;  /* 0x000000a338747223 */ /* 0x000fe200000100b3 */
[----:B------:R-:W0:Y:S01]  /*5650*/  SHFL.DOWN P2, R207, R162, 0x4, 0x1f ;  /* 0x08801f00a2cf7f89 */ /* 0x000e220000040000 */
[----:B------:R-:W-:Y:S01]  /*5660*/  FMUL.FTZ R213, R0, R213 ;  /* 0x000000d500d57220 */ /* 0x000fe20000410000 */
[----:B------:R-:W-:Y:S01]  /*5670*/  FADD.FTZ R103, R114, R103 ;  /* 0x0000006772677221 */ /* 0x000fe20000010000 */
[----:B------:R-:W-:Y:S01]  /*5680*/  FFMA.FTZ R114, R52, R157, R187 ;  /* 0x0000009d34727223 */ /* 0x000fe200000100bb */
[----:B------:R-:W-:Y:S01]  /*5690*/  FADD.FTZ R99, R116, R99 ;  /* 0x0000006374637221 */ /* 0x000fe20000010000 */
        /* <DEDUP_REMOVED lines=16> */
[----:B------:R-:W-:Y:S01]  /*57a0*/  FADD.FTZ R101, R180, R101 ;  /* 0x00000065b4657221 */ /* 0x000fe20000010000 */
[----:B------:R-:W-:Y:S01]  /*57b0*/  FFMA.FTZ R131, R96, R132, R131 ;  /* 0x0000008460837223 */ /* 0x000fe20000010083 */
[----:B------:R-:W-:Y:S01]  /*57c0*/  FFMA.FTZ R123, R88, R124, R123 ;  /* 0x0000007c587b7223 */ /* 0x000fe2000001007b */
[----:B0-----:R-:W-:Y:S01]  /*57d0*/  @P2 FADD R207, R162, R207 ;  /* 0x000000cfa2cf2221 */ /* 0x001fe20000000000 */
[----:B------:R-:W-:Y:S01]  /*57e0*/  FADD.FTZ R97, R214, R97 ;  /* 0x00000061d6617221 */ /* 0x000fe20000010000 */
[----:B------:R-:W-:Y:S01]  /*57f0*/  FFMA.FTZ R133, R98, R165, R133 ;  /* 0x000000a562857223 */ /* 0x000fe20000010085 */
[----:B------:R-:W-:Y:S01]  /*5800*/  FFMA.FTZ R121, R86, R157, R121 ;  /* 0x0000009d56797223 */ /* 0x000fe20000010079 */
[----:B------:R-:W-:Y:S01]  /*5810*/  FADD.FTZ R105, R176, R105 ;  /* 0x00000069b0697221 */ /* 0x000fe20000010000 */
[----:B------:R-:W0:Y:S01]  /*5820*/  SHFL.DOWN P2, R122, R207, 0x8, 0x1f ;  /* 0x09001f00cf7a7f89 */ /* 0x000e220000040000 */
[----:B------:R-:W-:Y:S01]  /*5830*/  FFMA.FTZ R135, R100, R136, R135 ;  /* 0x0000008864877223 */ /* 0x000fe20000010087 */
[----:B------:R-:W-:Y:S01]  /*5840*/  FFMA.FTZ R119, R84, R120, R119 ;  /* 0x0000007854777223 */ /* 0x000fe20000010077 */
[----:B------:R-:W-:Y:S01]  /*5850*/  FADD.FTZ R93, R138, R93 ;  /* 0x0000005d8a5d7221 */ /* 0x000fe20000010000 */
[----:B------:R-:W-:Y:S01]  /*5860*/  FFMA.FTZ R137, R102, R167, R137 ;  /* 0x000000a766897223 */ /* 0x000fe20000010089 */
[----:B------:R-:W-:Y:S01]  /*5870*/  FFMA.FTZ R117, R82, R118, R117 ;  /* 0x0000007652757223 */ /* 0x000fe20000010075 */
[----:B------:R-:W-:Y:S01]  /*5880*/  FADD.FTZ R109, R172, R109 ;  /* 0x0000006dac6d7221 */ /* 0x000fe20000010000 */
[----:B------:R-:W-:Y:S01]  /*5890*/  FFMA.FTZ R139, R104, R142, R139 ;  /* 0x0000008e688b7223 */ /* 0x000fe2000001008b */
[----:B------:R-:W-:Y:S01]  /*58a0*/  FFMA.FTZ R115, R80, R155, R115 ;  /* 0x0000009b50737223 */ /* 0x000fe20000010073 */
[----:B------:R-:W-:Y:S01]  /*58b0*/  FADD.FTZ R111, R170, R111 ;  /* 0x0000006faa6f7221 */ /* 0x000fe20000010000 */
        /* <DEDUP_REMOVED lines=9> */
[----:B------:R-:W0:Y:S02]  /*5950*/  SHFL.DOWN P2, R159, R122, 0x10, 0x1f ;  /* 0x0a001f007a9f7f89 */ /* 0x000e240000040000 */
[----:B0-----:R-:W-:-:S05]  /*5960*/  @P2 FADD R159, R122, R159 ;  /* 0x0000009f7a9f2221 */ /* 0x001fca0000000000 */
[----:B------:R0:W-:Y:S01]  /*5970*/  @!P3 STS [UR28+0x2104], R159 ;  /* 0x0021049fff00b988 */ /* 0x0001e2000800081c */
[----:B------:R-:W-:Y:S06]  /*5980*/  BAR.SYNC.DEFER_BLOCKING 0x0 ;  /* 0x0000000000007b1d */ /* 0x000fec0000010000 */
[----:B------:R-:W-:Y:S05]  /*5990*/  @P1 BRA `(.L_x_7293) ;  /* 0x0000000000181947 */ /* 0x000fea0003800000 */
[----:B------:R-:W-:Y:S01]  /*59a0*/  UISETP.NE.AND UP0, UPT, UR8, UR43, UPT ;  /* 0x0000002b0800728c */ /* 0x000fe2000bf05270 */
[----:B------:R-:W-:-:S05]  /*59b0*/  LEA R114, R161, UR28, 0x2 ;  /* 0x0000001ca1727c11 */ /* 0x000fca000f8e10ff */
[----:B------:R-:W-:-:S13]  /*59c0*/  PLOP3.LUT P1, PT, PT, PT, UP0, 0x80, 0x8 ;  /* 0x000000000008781c */ /* 0x000fda0003f2f008 */
[----:B------:R-:W0:Y:S02]  /*59d0*/  @P1 LDS R0, [R114+0x33b8] ;  /* 0x0033b80072001984 */ /* 0x000e240000000800 */
[----:B0-----:R-:W-:-:S05]  /*59e0*/  @P1 FADD.FTZ R159, R159, R0 ;  /* 0x000000009f9f1221 */ /* 0x001fca0000010000 */
[----:B------:R1:W-:Y:S02]  /*59f0*/  STS [R114+0x33b8], R159 ;  /* 0x0033b89f72007388 */ /* 0x0003e40000000800 */
.L_x_7293:
[----:B------:R-:W-:Y:S05]  /*5a00*/  BSYNC.RECONVERGENT B0 ;  /* 0x0000000000007941 */ /* 0x000fea0003800200 */
.L_x_7292:
[----:B------:R-:W-:-:S04]  /*5a10*/  IADD3 R161, PT, PT, R161, 0x1, RZ ;  /* 0x00000001a1a17810 */ /* 0x000fc80007ffe0ff */
[----:B------:R-:W-:-:S13]  /*5a20*/  ISETP.GE.AND P1, PT, R161, UR44, PT ;  /* 0x0000002ca1007c0c */ /* 0x000fda000bf26270 */
[----:B------:R-:W-:Y:S05]  /*5a30*/  @!P1 BRA `(.L_x_7294) ;  /* 0xffffffc400e89947 */ /* 0x000fea000383ffff */
.L_x_7256:
[----:B------:R-:W-:Y:S01]  /*5a40*/  BAR.SYNC.DEFER_BLOCKING 0x0 ;  /* 0x0000000000007b1d */ /* 0x000fe20000010000 */
[----:B------:R-:W-:Y:S01]  /*5a50*/  ISETP.NE.AND P0, PT, R8, RZ, PT ;  /* 0x000000ff0800720c */ /* 0x000fe20003f05270 */
[----:B------:R-:W-:Y:S01]  /*5a60*/  UIADD3 UR16, UPT, UPT, -UR18, UR16, URZ ;  /* 0x0000001012107290 */ /* 0x000fe2000fffe1ff */
[----:B------:R-:W-:Y:S01]  /*5a70*/  FADD.FTZ R6, R113, R6 ;  /* 0x0000000671067221 */ /* 0x000fe20000010000 */
[----:B------:R-:W-:Y:S02]  /*5a80*/  USHF.R.S32.HI UR19, URZ, 0x1f, UR18 ;  /* 0x0000001fff137899 */ /* 0x000fe40008011412 */
[----:B------:R-:W3:Y:S01]  /*5a90*/  LDCU.64 UR24, c[0x0][0x4f8] ;  /* 0x00009f00ff1877ac */ /* 0x000ee20008000a00 */
[----:B------:R-:W-:Y:S01]  /*5aa0*/  FADD.FTZ R6, R6, R111 ;  /* 0x0000006f06067221 */ /* 0x000fe20000010000 */
[----:B------:R-:W-:Y:S01]  /*5ab0*/  MOV R52, UR16 ;  /* 0x0000001000347c02 */ /* 0x000fe20008000f00 */
[----:B------:R-:W4:Y:S02]  /*5ac0*/  LDCU.64 UR26, c[0x0][0x500] ;  /* 0x0000a000ff1a77ac */ /* 0x000f240008000a00 */
        /* <DEDUP_REMOVED lines=10> */
[----:B---3--:R-:W-:-:S02]  /*5b70*/  UIMAD.WIDE.U32 UR16, UR23, UR24, UR18 ;  /* 0x00000018171072a5 */ /* 0x008fc4000f8e0012 */
[----:B------:R-:W-:Y:S01]  /*5b80*/  FADD.FTZ R6, R6, R101 ;  /* 0x0000006506067221 */ /* 0x000fe20000010000 */
[----:B------:R-:W-:Y:S01]  /*5b90*/  STS [R48+0x4], R117 ;  /* 0x0000047530007388 */ /* 0x000fe20000000800 */
[----:B------:R-:W-:Y:S01]  /*5ba0*/  UIMAD UR17, UR23, UR25, UR17 ;  /* 0x00000019171172a4 */ /* 0x000fe2000f8e0211 */
[----:B------:R-:W3:Y:S02]  /*5bb0*/  LDCU.64 UR24, c[0x0][0x550] ;  /* 0x0000aa00ff1877ac */ /* 0x000ee40008000a00 */
[----:B------:R-:W-:Y:S01]  /*5bc0*/  STS [R48+0x8], R119 ;  /* 0x0000087730007388 */ /* 0x000fe20000000800 */
[----:B------:R-:W-:Y:S01]  /*5bd0*/  FADD.FTZ R6, R6, R99 ;  /* 0x0000006306067221 */ /* 0x000fe20000010000 */
[----:B----4-:R-:W-:Y:S02]  /*5be0*/  UIMAD.WIDE.U32 UR16, UR22, UR26, UR16 ;  /* 0x0000001a161072a5 */ /* 0x010fe4000f8e0010 */
[----:B------:R-:W-:Y:S01]  /*5bf0*/  STS [R48+0xc], R121 ;  /* 0x00000c7930007388 */ /* 0x000fe20000000800 */
[----:B------:R-:W-:Y:S01]  /*5c00*/  FADD.FTZ R6, R6, R97 ;  /* 0x0000006106067221 */ /* 0x000fe20000010000 */
[----:B------:R-:W-:-:S02]  /*5c10*/  UIADD3.X UR13, UPT, UPT, UR13, -0x1, URZ, UP1, !UPT ;  /* 0xffffffff0d0d7890 */ /* 0x000fc40008ffe4ff */
[----:B------:R-:W-:Y:S01]  /*5c20*/  STS [R48+0x10], R123 ;  /* 0x0000107b30007388 */ /* 0x000fe20000000800 */
[----:B------:R-:W-:Y:S01]  /*5c30*/  UIMAD UR17, UR22, UR27, UR17 ;  /* 0x0000001b161172a4 */ /* 0x000fe2000f8e0211 */
[----:B------:R-:W-:Y:S01]  /*5c40*/  IADD3 R0, P1, PT, R12, UR16, RZ ;  /* 0x000000100c007c10 */ /* 0x000fe2000ff3e0ff */
[----:B------:R-:W4:Y:S01]  /*5c50*/  LDCU.64 UR26, c[0x0][0x560] ;  /* 0x0000ac00ff1a77ac */ /* 0x000f220008000a00 */
[----:B------:R-:W-:Y:S01]  /*5c60*/  STS [R48+0x14], R125 ;  /* 0x0000147d30007388 */ /* 0x000fe20000000800 */
[----:B------:R-:W-:Y:S02]  /*5c70*/  FADD.FTZ R6, R6, R95 ;  /* 0x0000005f06067221 */ /* 0x000fe40000010000 */
[----:B------:R-:W-:Y:S01]  /*5c80*/  IADD3.X R51, PT, PT, RZ, UR17, RZ, P1, !PT ;  /* 0x00000011ff337c10 */ /* 0x000fe20008ffe4ff */
[----:B------:R-:W-:Y:S01]  /*5c90*/  STS [R48+0x18], R127 ;  /* 0x0000187f30007388 */ /* 0x000fe20000000800 */
[----:B---3--:R-:W-:Y:S01]  /*5ca0*/  LEA R50, P5, R0, UR24, 0x2 ;  /* 0x0000001800327c11 */ /* 0x008fe2000f8a10ff */
[----:B------:R-:W-:Y:S01]  /*5cb0*/  FADD.FTZ R6, R6, R93 ;  /* 0x0000005d06067221 */ /* 0x000fe20000010000 */
[----:B------:R-:W-:Y:S01]  /*5cc0*/  UIADD3.X UR15, UPT, UPT, UR15, -0x1, URZ, UP2, !UPT ;  /* 0xffffffff0f0f7890 */ /* 0x000fe200097fe4ff */
[----:B------:R-:W-:Y:S01]  /*5cd0*/  STS [R48+0x1c], R129 ;  /* 0x00001c8130007388 */ /* 0x000fe20000000800 */
[----:B------:R-:W-:Y:S01]  /*5ce0*/  LEA.HI.X R51, R0, UR25, R51, 0x2, P5 ;  /* 0x0000001900337c11 */ /* 0x000fe2000a8f1433 */
[----:B------:R-:W3:Y:S01]  /*5cf0*/  LDCU.64 UR16, c[0x0][0x518] ;  /* 0x0000a300ff1077ac */ /* 0x000ee20008000a00 */
[----:B------:R-:W-:Y:S01]  /*5d00*/  FADD.FTZ R6, R6, R91 ;  /* 0x0000005b06067221 */ /* 0x000fe20000010000 */
[----:B------:R-:W-:Y:S01]  /*5d10*/  STS [R48+0x20], R131 ;  /* 0x0000208330007388 */ /* 0x000fe20000000800 */
[----:B------:R-:W5:Y:S02]  /*5d20*/  LDCU.64 UR24, c[0x0][0x520] ;  /* 0x0000a400ff1877ac */ /* 0x000f640008000a00 */
[----:B------:R-:W-:Y:S01]  /*5d30*/  FADD.FTZ R6, R6, R87 ;  /* 0x0000005706067221 */ /* 0x000fe20000010000 */
[----:B------:R-:W-:Y:S03]  /*5d40*/  STS [R48+0x24], R133 ;  /* 0x0000248530007388 */ /* 0x000fe60000000800 */
[----:B------:R-:W-:Y:S01]  /*5d50*/  FADD.FTZ R6, R6, R85 ;  /* 0x0000005506067221 */ /* 0x000fe20000010000 */
[----:B------:R-:W-:Y:S03]  /*5d60*/  STS [R48+0x28], R135 ;  /* 0x0000288730007388 */ /* 0x000fe60000000800 */
[----:B------:R-:W-:Y:S01]  /*5d70*/  FADD.FTZ R6, R6, R83 ;  /* 0x0000005306067221 */ /* 0x000fe20000010000 */
[----:B------:R-:W-:Y:S03]  /*5d80*/  STS [R48+0x2c], R137 ;  /* 0x00002c8930007388 */ /* 0x000fe60000000800 */
[----:B------:R-:W-:Y:S01]  /*5d90*/  FADD.FTZ R6, R6, R81 ;  /* 0x0000005106067221 */ /* 0x000fe20000010000 */
[----:B------:R-:W-:Y:S01]  /*5da0*/  STS [R48+0x30], R139 ;  /* 0x0000308b30007388 */ /* 0x000fe20000000800 */
[----:B---3--:R-:W-:-:S03]  /*5db0*/  UIMAD.WIDE.U32 UR18, UR23, UR16, UR18 ;  /* 0x00000010171272a5 */ /* 0x008fc6000f8e0012 */
[----:B------:R-:W-:Y:S01]  /*5dc0*/  STS [R48+0x34], R141 ;  /* 0x0000348d30007388 */ /* 0x000fe20000000800 */
[----:B------:R-:W-:-:S03]  /*5dd0*/  UIMAD UR17, UR23, UR17, UR19 ;  /* 0x00000011171172a4 */ /* 0x000fc6000f8e0213 */
[----:B------:R-:W-:Y:S01]  /*5de0*/  STS [R48+0x38], R143 ;  /* 0x0000388f30007388 */ /* 0x000fe20000000800 */
[----:B------:R-:W-:Y:S02]  /*5df0*/  UMOV UR16, UR18 ;  /* 0x0000001200107c82 */ /* 0x000fe40008000000 */
[----:B-----5:R-:W-:Y:S01]  /*5e00*/  UIMAD.WIDE.U32 UR16, UR22, UR24, UR16 ;  /* 0x00000018161072a5 */ /* 0x020fe2000f8e0010 */
        /* <DEDUP_REMOVED lines=21> */
[----:B------:R-:W3:Y:S02]  /*5f60*/  LDS R89, [UR28+0x840] ;  /* 0x0008401cff597984 */ /* 0x000ee40008000800 */
[----:B---3--:R-:W-:-:S02]  /*5f70*/  ISETP.GE.AND P1, PT, R12, R89, PT ;  /* 0x000000590c00720c */ /* 0x008fc40003f26270 */
        /* <DEDUP_REMOVED lines=27> */
[----:B------:R-:W-:Y:S01]  /*6130*/  IADD3 R0, P2, PT, R12, UR16, RZ ;  /* 0x000000100c007c10 */ /* 0x000fe2000ff5e0ff */
[----:B------:R-:W-:Y:S02]  /*6140*/  UIADD3 UR16, UPT, UPT, UR8, -0x1, URZ ;  /* 0xffffffff08107890 */ /* 0x000fe4000fffe0ff */
[----:B------:R-:W-:Y:S04]  /*6150*/  @!P3 STG.E desc[UR20][R50.64+0x600], R73 ;  /* 0x000600493200b986 */ /* 0x000fe8000c101914 */
[----:B------:R-:W-:Y:S01]  /*6160*/  @!P4 STG.E desc[UR20][R50.64+0x680], R75 ;  /* 0x0006804b3200c986 */ /* 0x000fe2000c101914 */
[----:B------:R-:W-:-:S03]  /*6170*/  UMOV UR8, UR16 ;  /* 0x0000001000087c82 */ /* 0x000fc60008000000 */
        /* <DEDUP_REMOVED lines=21> */
[----:B------:R3:W-:Y:S04]  /*62d0*/  LDS R49, [R33+0x80] ;  /* 0x0000800021317984 */ /* 0x0007e80000000800 */
[----:B------:R-:W-:Y:S04]  /*62e0*/  LDS R51, [R34+0x100] ;  /* 0x0001000022337984 */ /* 0x000fe80000000800 */
[----:B------:R-:W-:Y:S01]  /*62f0*/  LDS R35, [R35+0x180] ;  /* 0x0001800023237984 */ /* 0x000fe20000000800 */
[----:B---3--:R-:W-:-:S02]  /*6300*/  IADD3.X R33, PT, PT, RZ, UR17, RZ, P2, !PT ;  /* 0x00000011ff217c10 */ /* 0x008fc400097fe4ff */
[C---:B----4-:R-:W-:Y:S01]  /*6310*/  LEA R32, P2, R0.reuse, UR26, 0x2 ;  /* 0x0000001a00207c11 */ /* 0x050fe2000f8410ff */
[----:B------:R-:W-:Y:S03]  /*6320*/  LDS R53, [R36+0x200] ;  /* 0x0002000024357984 */ /* 0x000fe60000000800 */
[----:B------:R-:W-:Y:S01]  /*6330*/  LEA.HI.X R33, R0, UR27, R33, 0x2, P2 ;  /* 0x0000001b00217c11 */ /* 0x000fe200090f1421 */
        /* <DEDUP_REMOVED lines=41> */
[----:B------:R-:W-:-:S03]  /*65d0*/  ISETP.GE.AND P0, PT, R24, R65, PT ;  /* 0x000000411800720c */ /* 0x000fc60003f06270 */
[----:B------:R3:W-:Y:S01]  /*65e0*/  @!P1 STG.E desc[UR20][R32.64+0x180], R35 ;  /* 0x0001802320009986 */ /* 0x0007e2000c101914 */
[----:B------:R-:W-:-:S09]  /*65f0*/  ISETP.GE.AND P1, PT, R25, R65, PT ;  /* 0x000000411900720c */ /* 0x000fd20003f26270 */
[----:B------:R3:W-:Y:S01]  /*6600*/  @!P0 STG.E desc[UR20][R32.64+0x480], R41 ;  /* 0x0004802920008986 */ /* 0x0007e2000c101914 */
[----:B------:R-:W-:-:S03]  /*6610*/  IADD3 R7, P0, PT, R7, -0x800, RZ ;  /* 0xfffff80007077810 */ /* 0x000fc60007f1e0ff */
[----:B------:R3:W-:Y:S01]  /*6620*/  @!P1 STG.E desc[UR20][R32.64+0x500], R59 ;  /* 0x0005003b20009986 */ /* 0x0007e2000c101914 */
[----:B------:R-:W-:Y:S02]  /*6630*/  IADD3 R10, P1, PT, R10, -0x800, RZ ;  /* 0xfffff8000a0a7810 */ /* 0x000fe40007f3e0ff */
[----:B------:R-:W-:Y:S02]  /*6640*/  IADD3.X R9, PT, PT, R9, -0x1, RZ, P0, !PT ;  /* 0xffffffff09097810 */ /* 0x000fe400007fe4ff */
[----:B------:R-:W-:Y:S01]  /*6650*/  IADD3.X R11, PT, PT, R11, -0x1, RZ, P1, !PT ;  /* 0xffffffff0b0b7810 */ /* 0x000fe20000ffe4ff */
[----:B------:R-:W-:Y:S08]  /*6660*/  BRA.U UP0, `(.L_x_7295) ;  /* 0xffffffa100f47547 */ /* 0x000ff0000b83ffff */
.L_x_7255:
[----:B------:R-:W4:Y:S01]  /*6670*/  LDCU.64 UR6, c[0x0][0x548] ;  /* 0x0000a900ff0677ac */ /* 0x000f220008000a00 */
[----:B------:R-:W0:Y:S01]  /*6680*/  S2R R10, SR_TID.X ;  /* 0x00000000000a7919 */ /* 0x000e220000002100 */
[----:B------:R-:W0:Y:S01]  /*6690*/  LDCU UR11, c[0x0][0x38c] ;  /* 0x00007180ff0b77ac */ /* 0x000e220008000800 */
[----:B------:R-:W0:Y:S01]  /*66a0*/  LDCU.64 UR8, c[0x0][0x568] ;  /* 0x0000ad00ff0877ac */ /* 0x000e220008000a00 */
[----:B----4-:R-:W-:-:S04]  /*66b0*/  UISETP.NE.U32.AND UP0, UPT, UR6, URZ, UPT ;  /* 0x000000ff0600728c */ /* 0x010fc8000bf05070 */
[----:B------:R-:W-:-:S09]  /*66c0*/  UISETP.NE.AND.EX UP0, UPT, UR7, URZ, UPT, UP0 ;  /* 0x000000ff0700728c */ /* 0x000fd2000bf05300 */
[----:B------:R-:W-:Y:S05]  /*66d0*/  BRA.U !UP0, `(.L_x_7296) ;  /* 0x00000001086c7547 */ /* 0x000fea000b800000 */
[----:B------:R-:W4:Y:S01]  /*66e0*/  SHFL.DOWN P0, R0, R5, 0x1, 0x1f ;  /* 0x08201f0005007f89 */ /* 0x000f220000000000 */
[----:B------:R-:W-:Y:S01]  /*66f0*/  BSSY.RECONVERGENT B0, `(.L_x_7296) ;  /* 0x0000019000007945 */ /* 0x000fe20003800200 */
[----:B------:R-:W0:Y:S01]  /*6700*/  S2R R4, SR_LANEID ;  /* 0x0000000000047919 */ /* 0x000e220000000000 */
[----:B----4-:R-:W-:Y:S02]  /*6710*/  @P0 FADD R0, R0, R5 ;  /* 0x0000000500000221 */ /* 0x010fe40000000000 */
[----:B------:R-:W4:Y:S03]  /*6720*/  S2R R5, SR_TID.X ;  /* 0x0000000000057919 */ /* 0x000f260000002100 */
[----:B-----5:R-:W1:Y:S01]  /*6730*/  SHFL.DOWN P0, R3, R0, 0x2, 0x1f ;  /* 0x08401f0000037f89 */ /* 0x020e620000000000 */
        /* <DEDUP_REMOVED lines=20> */
.L_x_7297:
[----:B------:R-:W-:Y:S05]  /*6880*/  BSYNC.RECONVERGENT B0 ;  /* 0x0000000000007941 */ /* 0x000fea0003800200 */
.L_x_7296:
[----:B0-----:R-:W-:Y:S01]  /*6890*/  UISETP.NE.U32.AND UP0, UPT, UR8, URZ, UPT ;  /* 0x000000ff0800728c */ /* 0x001fe2000bf05070 */
[----:B------:R-:W-:-:S03]  /*68a0*/  ISETP.GE.AND P0, PT, R10, UR11, PT ;  /* 0x0000000b0a007c0c */ /* 0x000fc6000bf06270 */
[----:B------:R-:W-:-:S09]  /*68b0*/  UISETP.NE.AND.EX UP0, UPT, UR9, URZ, UPT, UP0 ;  /* 0x000000ff0900728c */ /* 0x000fd2000bf05300 */
[----:B------:R-:W-:Y:S05]  /*68c0*/  BRA.U !UP0, `(.L_x_7298) ;  /* 0x0000000108707547 */ /* 0x000fea000b800000 */
[----:B------:R-:W-:Y:S06]  /*68d0*/  BAR.SYNC.DEFER_BLOCKING 0x0 ;  /* 0x0000000000007b1d */ /* 0x000fec0000010000 */
[----:B------:R-:W-:Y:S01]  /*68e0*/  BSSY.RECONVERGENT B0, `(.L_x_7298) ;  /* 0x000001a000007945 */ /* 0x000fe20003800200 */
[----:B-1---5:R-:W0:Y:S01]  /*68f0*/  SHFL.DOWN P1, R3, R6, 0x1, 0x1f ;  /* 0x08201f0006037f89 */ /* 0x022e220000020000 */
[----:B------:R-:W1:Y:S01]  /*6900*/  S2R R4, SR_LANEID ;  /* 0x0000000000047919 */ /* 0x000e620000000000 */
[----:B0-----:R-:W-:Y:S02]  /*6910*/  @P1 FADD R3, R3, R6 ;  /* 0x0000000603031221 */ /* 0x001fe40000000000 */
[----:B------:R-:W0:Y:S03]  /*6920*/  S2R R6, SR_TID.X ;  /* 0x0000000000067919 */ /* 0x000e260000002100 */
[----:B------:R-:W4:Y:S01]  /*6930*/  SHFL.DOWN P1, R0, R3, 0x2, 0x1f ;  /* 0x08401f0003007f89 */ /* 0x000f220000020000 */
[----:B-1----:R-:W-:-:S13]  /*6940*/  ISETP.NE.AND P2, PT, R4, RZ, PT ;  /* 0x000000ff0400720c */ /* 0x002fda0003f45270 */
[----:B------:R-:W1:Y:S01]  /*6950*/  @!P2 S2R R4, SR_CgaCtaId ;  /* 0x000000000004a919 */ /* 0x000e620000008800 */
[----:B----4-:R-:W-:Y:S01]  /*6960*/  @P1 FADD R0, R3, R0 ;  /* 0x0000000003001221 */ /* 0x010fe20000000000 */
[----:B------:R-:W-:-:S04]  /*6970*/  @!P2 MOV R3, 0x400 ;  /* 0x000004000003a802 */ /* 0x000fc80000000f00 */
[----:B------:R-:W4:Y:S01]  /*6980*/  SHFL.DOWN P1, R5, R0, 0x4, 0x1f ;  /* 0x08801f0000057f89 */ /* 0x000f220000020000 */
[----:B-1----:R-:W-:Y:S01]  /*6990*/  @!P2 LEA R4, R4, R3, 0x18 ;  /* 0x000000030404a211 */ /* 0x002fe200078ec0ff */
[----:B----4-:R-:W-:-:S05]  /*69a0*/  @P1 FADD R5, R0, R5 ;  /* 0x0000000500051221 */ /* 0x010fca0000000000 */
[----:B------:R-:W1:Y:S02]  /*69b0*/  SHFL.DOWN P1, R2, R5, 0x8, 0x1f ;  /* 0x09001f0005027f89 */ /* 0x000e640000020000 */
[----:B-1----:R-:W-:-:S05]  /*69c0*/  @P1 FADD R2, R5, R2 ;  /* 0x0000000205021221 */ /* 0x002fca0000000000 */
[----:B------:R-:W1:Y:S02]  /*69d0*/  SHFL.DOWN P1, R7, R2, 0x10, 0x1f ;  /* 0x0a001f0002077f89 */ /* 0x000e640000020000 */
[----:B-1----:R-:W-:Y:S01]  /*69e0*/  @P1 FADD R7, R2, R7 ;  /* 0x0000000702071221 */ /* 0x002fe20000000000 */
        /* <DEDUP_REMOVED lines=9> */
.L_x_7299:
[----:B------:R-:W-:Y:S05]  /*6a80*/  BSYNC.RECONVERGENT B0 ;  /* 0x0000000000007941 */ /* 0x000fea0003800200 */
.L_x_7298:
[----:B------:R-:W-:Y:S05]  /*6a90*/  @P0 EXIT ;  /* 0x000000000000094d */ /* 0x000fea0003800000 */
[----:B------:R-:W4:Y:S01]  /*6aa0*/  S2UR UR8, SR_CTAID.Y ;  /* 0x00000000000879c3 */ /* 0x000f220000002600 */
[----:B------:R-:W4:Y:S01]  /*6ab0*/  LDCU.64 UR6, c[0x0][0x4a8] ;  /* 0x00009500ff0677ac */ /* 0x000f220008000a00 */
[----:B------:R-:W-:Y:S01]  /*6ac0*/  MOV R0, R10 ;  /* 0x0000000a00007202 */ /* 0x000fe20000000f00 */
[----:B------:R-:W0:Y:S05]  /*6ad0*/  LDCU UR10, c[0x0][0x360] ;  /* 0x00006c00ff0a77ac */ /* 0x000e2a0008000800 */
[----:B------:R-:W1:Y:S01]  /*6ae0*/  S2UR UR9, SR_CgaCtaId ;  /* 0x00000000000979c3 */ /* 0x000e620000008800 */
[----:B------:R-:W0:Y:S07]  /*6af0*/  LDCU.64 UR12, c[0x0][0x530] ;  /* 0x0000a600ff0c77ac */ /* 0x000e2e0008000a00 */
[----:B------:R-:W0:Y:S01]  /*6b00*/  LDC.64 R8, c[0x0][0x4b0] ;  /* 0x00012c00ff087b82 */ /* 0x000e220000000a00 */
[----:B----4-:R-:W-:-:S03]  /*6b10*/  UIMAD.WIDE.U32 UR4, UR8, UR6, URZ ;  /* 0x00000006080472a5 */ /* 0x010fc6000f8e00ff */
[----:B------:R-:W-:Y:S01]  /*6b20*/  UMOV UR6, 0x400 ;  /* 0x0000040000067882 */ /* 0x000fe20000000000 */
[----:B------:R-:W-:Y:S02]  /*6b30*/  UIMAD UR7, UR8, UR7, UR5 ;  /* 0x00000007080772a4 */ /* 0x000fe4000f8e0205 */
[----:B-1----:R-:W-:-:S12]  /*6b40*/  ULEA UR9, UR9, UR6, 0x18 ;  /* 0x0000000609097291 */ /* 0x002fd8000f8ec0ff */
.L_x_7300:
[----:B------:R-:W-:Y:S01]  /*6b50*/  LEA R6, R0, UR9, 0x2 ;  /* 0x0000000900067c11 */ /* 0x000fe2000f8e10ff */
[----:B------:R-:W-:Y:S01]  /*6b60*/  UMOV UR6, UR4 ;  /* 0x0000000400067c82 */ /* 0x000fe20008000000 */
[----:B-----5:R-:W-:-:S03]  /*6b70*/  SHF.R.S32.HI R3, RZ, 0x1f, R0 ;  /* 0x0000001fff037819 */ /* 0x020fc60000011400 */
        /* <DEDUP_REMOVED lines=12> */
.L_x_7301:
        /* <DEDUP_REMOVED lines=12> */
.L_x_10485:


//--------------------- .text._Z25selective_scan_bwd_kernelI32Selective_Scan_bwd_kernel_traitsILi32ELi16ELb0ELb1ELb1ELb0ELb1EffEEv12SSMParamsBwd --------------------------
	.section	.text._Z25selective_scan_bwd_kernelI32Selective_Scan_bwd_kernel_traitsILi32ELi16ELb0ELb1ELb1ELb0ELb1EffEEv12SSMParamsBwd,"ax",@progbits
	.align	128
        .global         _Z25selective_scan_bwd_kernelI32Selective_Scan_bwd_kernel_traitsILi32ELi16ELb0ELb1ELb1ELb0ELb1EffEEv12SSMParamsBwd
        .type           _Z25selective_scan_bwd_kernelI32Selective_Scan_bwd_kernel_traitsILi32ELi16ELb0ELb1ELb1ELb0ELb1EffEEv12SSMParamsBwd,@function
        .size           _Z25selective_scan_bwd_kernelI32Selective_Scan_bwd_kernel_traitsILi32ELi16ELb0ELb1ELb1ELb0ELb1EffEEv12SSMParamsBwd,(.L_x_10486 - _Z25selective_scan_bwd_kernelI32Selective_Scan_bwd_kernel_traitsILi32ELi16ELb0ELb1ELb1ELb0ELb1EffEEv12SSMParamsBwd)
        .other          _Z25selective_scan_bwd_kernelI32Selective_Scan_bwd_kernel_traitsILi32ELi16ELb0ELb1ELb1ELb0ELb1EffEEv12SSMParamsBwd,@"STO_CUDA_ENTRY STV_DEFAULT"
_Z25selective_scan_bwd_kernelI32Selective_Scan_bwd_kernel_traitsILi32ELi16ELb0ELb1ELb1ELb0ELb1EffEEv12SSMParamsBwd:
.text._Z25selective_scan_bwd_kernelI32Selective_Scan_bwd_kernel_traitsILi32ELi16ELb0ELb1ELb1ELb0ELb1EffEEv12SSMParamsBwd:
[----:B------:R-:W-:Y:S08]  /*0000*/  LDC R1, c[0x0][0x37c] ;  /* 0x0000df00ff017b82 */ /* 0x000ff00000000800 */
[----:B------:R-:W0:Y:S01]  /*0010*/  LDC R10, c[0x0][0x398] ;  /* 0x0000e600ff0a7b82 */ /* 0x000e220000000800 */
[----:B------:R-:W1:Y:S01]  /*0020*/  LDCU.64 UR4, c[0x0][0x458] ;  /* 0x00008b00ff0477ac */ /* 0x000e620008000a00 */
[----:B------:R-:W-:Y:S01]  /*0030*/  CS2R R2, SRZ ;  /* 0x0000000000027805 */ /* 0x000fe2000001ff00 */
[----:B------:R-:W2:Y:S05]  /*0040*/  LDCU.64 UR6, c[0x0][0x470] ;  /* 0x00008e00ff0677ac */ /* 0x000eaa0008000a00 */
[----:B------:R-:W3:Y:S01]  /*0050*/  S2UR UR32, SR_CTAID.Y ;  /* 0x00000000002079c3 */ /* 0x000ee20000002600 */
[----:B------:R-:W4:Y:S01]  /*0060*/  LDCU.128 UR12, c[0x0][0x3f0] ;  /* 0x00007e00ff0c77ac */ /* 0x000f220008000c00 */
        /* <DEDUP_REMOVED lines=11> */
[----:B------:R-:W-:Y:S01]  /*0120*/  PLOP3.LUT P0, PT, PT, PT, UP0, 0x80, 0x8 ;  /* 0x000000000008781c */ /* 0x000fe20003f0f008 */
[----:B------:R-:W2:Y:S02]  /*0130*/  LDCU.64 UR16, c[0x0][0x498] ;  /* 0x00009300ff1077ac */ /* 0x000ea40008000a00 */
[----:B------:R-:W-:Y:S01]  /*0140*/  PLOP3.LUT P1, PT, PT, PT, UP1, 0x80, 0x8 ;  /* 0x000000000008781c */ /* 0x000fe20003f2f018 */
[----:B------:R-:W0:Y:S01]  /*0150*/  LDC.64 R14, c[0x0][0x448] ;  /* 0x00011200ff0e7b82 */ /* 0x000e220000000a00 */
[----:B---3--:R-:W-:-:S03]  /*0160*/  @UP0 ULEA UR4, UP2, UR32, UR4, 0x2 ;  /* 0x0000000420040291 */ /* 0x008fc6000f8410ff */
[----:B------:R-:W-:Y:S02]  /*0170*/  @UP1 ULEA UR6, UP3, UR32, UR6, 0x2 ;  /* 0x0000000620061291 */ /* 0x000fe4000f8610ff */
[----:B------:R-:W-:Y:S01]  /*0180*/  @UP0 ULEA.HI.X UR5, UR32, UR5, URZ, 0x2, UP2 ;  /* 0x0000000520050291 */ /* 0x000fe200090f14ff */
[----:B-1----:R-:W1:Y:S01]  /*0190*/  MUFU.RCP R0, R0 ;  /* 0x0000000000007308 */ /* 0x002e620000001000 */
[----:B------:R-:W-:Y:S01]  /*01a0*/  @UP1 ULEA.HI.X UR7, UR32, UR7, URZ, 0x2, UP3 ;  /* 0x0000000720071291 */ /* 0x000fe200098f14ff */
[----:B------:R-:W-:Y:S01]  /*01b0*/  MOV R4, UR4 ;  /* 0x0000000400047c02 */ /* 0x000fe20008000f00 */
[----:B------:R-:W3:Y:S02]  /*01c0*/  LDCU.64 UR28, c[0x0][0x480] ;  /* 0x00009000ff1c77ac */ /* 0x000ee40008000a00 */
[----:B------:R-:W-:Y:S01]  /*01d0*/  MOV R5, UR5 ;  /* 0x0000000500057c02 */ /* 0x000fe20008000f00 */
[----:B------:R-:W0:Y:S01]  /*01e0*/  LDC.64 R16, c[0x0][0x450] ;  /* 0x00011400ff107b82 */ /* 0x000e220000000a00 */
[----:B------:R-:W-:Y:S01]  /*01f0*/  MOV R6, UR6 ;  /* 0x0000000600067c02 */ /* 0x000fe20008000f00 */
[----:B------:R-:W0:Y:S01]  /*0200*/  LDCU.64 UR24, c[0x0][0x4a0] ;  /* 0x00009400ff1877ac */ /* 0x000e220008000a00 */
[----:B------:R-:W-:Y:S01]  /*0210*/  MOV R7, UR7 ;  /* 0x0000000700077c02 */ /* 0x000fe20008000f00 */
[----:B----4-:R-:W5:Y:S01]  /*0220*/  @P0 LDG.E R2, desc[UR26][R4.64] ;  /* 0x0000001a04020981 */ /* 0x010f62000c1e1900 */
[----:B-1----:R-:W-:Y:S01]  /*0230*/  IADD3 R8, PT, PT, R0, 0xffffffe, RZ ;  /* 0x0ffffffe00087810 */ /* 0x002fe20007ffe0ff */
[----:B------:R-:W-:-:S02]  /*0240*/  UIMAD.WIDE.U32 UR4, UR33, UR12, URZ ;  /* 0x0000000c210472a5 */ /* 0x000fc4000f8e00ff */
[----:B------:R1:W5:Y:S01]  /*0250*/  @P1 LDG.E R3, desc[UR26][R6.64] ;  /* 0x0000001a06031981 */ /* 0x000362000c1e1900 */
[----:B------:R-:W-:Y:S01]  /*0260*/  UIMAD.WIDE.U32 UR6, UR33, UR20, URZ ;  /* 0x00000014210672a5 */ /* 0x000fe2000f8e00ff */
[----:B------:R4:W3:Y:S01]  /*0270*/  F2I.FTZ.U32.TRUNC.NTZ R9, R8 ;  /* 0x0000000800097305 */ /* 0x0008e2000021f000 */
[----:B------:R-:W-:Y:S01]  /*0280*/  UIMAD UR5, UR33, UR13, UR5 ;  /* 0x0000000d210572a4 */ /* 0x000fe2000f8e0205 */
[----:B------:R-:W-:Y:S01]  /*0290*/  IABS R0, UR32 ;  /* 0x0000002000007c13 */ /* 0x000fe20008000000 */
[----:B------:R-:W-:Y:S02]  /*02a0*/  UIMAD UR7, UR33, UR21, UR7 ;  /* 0x00000015210772a4 */ /* 0x000fe4000f8e0207 */
[----:B------:R-:W-:Y:S02]  /*02b0*/  UIMAD.WIDE.U32 UR8, UR32, UR14, UR4 ;  /* 0x0000000e200872a5 */ /* 0x000fe4000f8e0004 */
[----:B------:R-:W-:Y:S01]  /*02c0*/  UIMAD.WIDE.U32 UR10, UR32, UR22, UR6 ;  /* 0x00000016200a72a5 */ /* 0x000fe2000f8e0006 */
[----:B-1----:R-:W1:Y:S01]  /*02d0*/  LDC.64 R6, c[0x0][0x3c8] ;  /* 0x0000f200ff067b82 */ /* 0x002e620000000a00 */
[----:B----4-:R-:W-:Y:S01]  /*02e0*/  HFMA2 R8, -RZ, RZ, 0, 0 ;  /* 0x00000000ff087431 */ /* 0x010fe200000001ff */
[----:B--2---:R-:W-:-:S02]  /*02f0*/  ULEA UR19, UR18, 0xfffffe00, 0x9 ;  /* 0xfffffe0012137891 */ /* 0x004fc4000f8e48ff */
[----:B------:R-:W-:Y:S02]  /*0300*/  UIMAD.WIDE.U32 UR12, UR33, UR16, URZ ;  /* 0x00000010210c72a5 */ /* 0x000fe4000f8e00ff */
[----:B------:R-:W2:Y:S01]  /*0310*/  LDCU.128 UR4, c[0x0][0x460] ;  /* 0x00008c00ff0477ac */ /* 0x000ea20008000c00 */
[----:B---3--:R-:W-:Y:S01]  /*0320*/  IADD3 R4, PT, PT, RZ, -R9, RZ ;  /* 0x80000009ff047210 */ /* 0x008fe20007ffe0ff */
[----:B------:R-:W-:-:S04]  /*0330*/  UIADD3 UR10, UP2, UPT, UR19, UR10, URZ ;  /* 0x0000000a130a7290 */ /* 0x000fc8000ff5e0ff */
[----:B------:R-:W-:Y:S01]  /*0340*/  IMAD R5, R4, R11, RZ ;  /* 0x0000000b04057224 */ /* 0x000fe200078e02ff */
[----:B------:R-:W-:Y:S02]  /*0350*/  UIMAD UR23, UR32, UR23, UR11 ;  /* 0x00000017201772a4 */ /* 0x000fe4000f8e020b */
[----:B------:R-:W-:Y:S01]  /*0360*/  USHF.R.S32.HI UR16, URZ, 0x1f, UR19 ;  /* 0x0000001fff107899 */ /* 0x000fe20008011413 */
[----:B------:R-:W-:Y:S01]  /*0370*/  IMAD.HI.U32 R8, R9, R5, R8 ;  /* 0x0000000509087227 */ /* 0x000fe200078e0008 */
[----:B------:R-:W-:Y:S02]  /*0380*/  UIMAD UR21, UR32, UR15, UR9 ;  /* 0x0000000f201572a4 */ /* 0x000fe4000f8e0209 */
[----:B------:R-:W-:Y:S02]  /*0390*/  UIADD3.X UR23, UPT, UPT, UR16, UR23, URZ, UP2, !UPT ;  /* 0x0000001710177290 */ /* 0x000fe400097fe4ff */
[----:B------:R-:W-:Y:S01]  /*03a0*/  UIADD3 UR8, UP0, UPT, UR19, UR8, URZ ;  /* 0x0000000813087290 */ /* 0x000fe2000ff1e0ff */
[----:B------:R-:W-:Y:S01]  /*03b0*/  IMAD.HI.U32 R4, R8, R0, RZ ;  /* 0x0000000008047227 */ /* 0x000fe200078e00ff */
[----:B------:R-:W3:Y:S04]  /*03c0*/  LDCU.64 UR14, c[0x0][0x3b0] ;  /* 0x00007600ff0e77ac */ /* 0x000ee80008000a00 */
[----:B------:R-:W-:Y:S01]  /*03d0*/  IADD3 R5, PT, PT, -R4, RZ, RZ ;  /* 0x000000ff04057210 */ /* 0x000fe20007ffe1ff */
[----:B--2---:R-:W-:-:S02]  /*03e0*/  ULEA UR22, UP3, UR10, UR6, 0x2 ;  /* 0x000000060a167291 */ /* 0x004fc4000f8610ff */
[----:B------:R-:W-:Y:S02]  /*03f0*/  UIADD3.X UR21, UPT, UPT, UR16, UR21, URZ, UP0, !UPT ;  /* 0x0000001510157290 */ /* 0x000fe400087fe4ff */
[C---:B------:R-:W-:Y:S01]  /*0400*/  IMAD R0, R11.reuse, R5, R0 ;  /* 0x000000050b007224 */ /* 0x040fe200078e0200 */
[----:B------:R-:W-:Y:S01]  /*0410*/  ULEA.HI.X UR23, UR10, UR7, UR23, 0x2, UP3 ;  /* 0x000000070a177291 */ /* 0x000fe200098f1417 */
[----:B------:R-:W2:Y:S03]  /*0420*/  LDCU.64 UR10, c[0x0][0x3d0] ;  /* 0x00007a00ff0a77ac */ /* 0x000ea60008000a00 */
[----:B------:R-:W-:Y:S01]  /*0430*/  ISETP.GT.U32.AND P1, PT, R11, R0, PT ;  /* 0x000000000b00720c */ /* 0x000fe20003f24070 */
[----:B------:R-:W-:Y:S02]  /*0440*/  UISETP.NE.U32.AND UP0, UPT, UR28, URZ, UPT ;  /* 0x000000ff1c00728c */ /* 0x000fe4000bf05070 */
[----:B------:R-:W-:-:S02]  /*0450*/  ULEA UR20, UP1, UR8, UR4, 0x2 ;  /* 0x0000000408147291 */ /* 0x000fc4000f8210ff */
[----:B------:R-:W-:Y:S02]  /*0460*/  UISETP.NE.AND.EX UP0, UPT, UR29, URZ, UPT, UP0 ;  /* 0x000000ff1d00728c */ /* 0x000fe4000bf05300 */
[----:B------:R-:W-:Y:S02]  /*0470*/  ULEA.HI.X UR21, UR8, UR5, UR21, 0x2, UP1 ;  /* 0x0000000508157291 */ /* 0x000fe400088f1415 */
[----:B---3--:R-:W-:Y:S02]  /*0480*/  UIMAD.WIDE.U32 UR6, UR33, UR14, URZ ;  /* 0x0000000e210672a5 */ /* 0x008fe4000f8e00ff */
[----:B------:R-:W-:Y:S02]  /*0490*/  UIMAD UR5, UR33, UR17, UR13 ;  /* 0x00000011210572a4 */ /* 0x000fe4000f8e020d */
[-C--:B------:R-:W-:Y:S01]  /*04a0*/  @!P1 IADD3 R0, PT, PT, R0, -R11.reuse, RZ ;  /* 0x8000000b00009210 */ /* 0x080fe20007ffe0ff */
[----:B------:R-:W-:Y:S01]  /*04b0*/  UIMAD UR7, UR33, UR15, UR7 ;  /* 0x0000000f210772a4 */ /* 0x000fe2000f8e0207 */
[----:B------:R-:W-:Y:S01]  /*04c0*/  @!P1 IADD3 R4, PT, PT, R4, 0x1, RZ ;  /* 0x0000000104049810 */ /* 0x000fe20007ffe0ff */
[----:B--2---:R-:W-:Y:S01]  /*04d0*/  UIMAD.WIDE.U32 UR8, UR33, UR10, URZ ;  /* 0x0000000a210872a5 */ /* 0x004fe2000f8e00ff */
[----:B------:R-:W-:Y:S01]  /*04e0*/  ISETP.GE.U32.AND P0, PT, R0, R11, PT ;  /* 0x0000000b0000720c */ /* 0x000fe20003f06070 */
[----:B------:R-:W2:Y:S01]  /*04f0*/  @UP0 LDCU UR10, c[0x0][0x384] ;  /* 0x00007080ff0a07ac */ /* 0x000ea20008000800 */
[----:B------:R-:W-:-:S02]  /*0500*/  LOP3.LUT R0, R10, UR32, RZ, 0x3c, !PT ;  /* 0x000000200a007c12 */ /* 0x000fc4000f8e3cff */
[----:B------:R-:W-:Y:S01]  /*0510*/  ISETP.NE.AND P1, PT, R10, RZ, PT ;  /* 0x000000ff0a00720c */ /* 0x000fe20003f25270 */
[----:B------:R-:W3:Y:S01]  /*0520*/  LDCU.64 UR14, c[0x0][0x528] ;  /* 0x0000a500ff0e77ac */ /* 0x000ee20008000a00 */
[----:B------:R-:W-:Y:S01]  /*0530*/  ISETP.GE.AND P2, PT, R0, RZ, PT ;  /* 0x000000ff0000720c */ /* 0x000fe20003f46270 */
[----:B------:R-:W-:Y:S01]  /*0540*/  UIMAD UR9, UR33, UR11, UR9 ;  /* 0x0000000b210972a4 */ /* 0x000fe2000f8e0209 */
[----:B------:R-:W4:Y:S05]  /*0550*/  @UP0 LDCU UR11, c[0x0][0x38c] ;  /* 0x00007180ff0b07ac */ /* 0x000f2a0008000800 */
[----:B------:R-:W-:Y:S01]  /*0560*/  @P0 IADD3 R4, PT, PT, R4, 0x1, RZ ;  /* 0x0000000104040810 */ /* 0x000fe20007ffe0ff */
[----:B------:R-:W-:Y:S01]  /*0570*/  UMOV UR4, UR12 ;  /* 0x0000000c00047c82 */ /* 0x000fe20008000000 */
[----:B------:R-:W4:Y:S04]  /*0580*/  @UP0 LDCU.64 UR12, c[0x0][0x480] ;  /* 0x00009000ff0c07ac */ /* 0x000f280008000a00 */
[----:B------:R-:W-:Y:S01]  /*0590*/  @!P2 IADD3 R4, PT, PT, -R4, RZ, RZ ;  /* 0x000000ff0404a210 */ /* 0x000fe20007ffe1ff */
[----:B0-----:R-:W-:Y:S01]  /*05a0*/  UIMAD.WIDE.U32 UR4, UR32, UR24, UR4 ;  /* 0x00000018200472a5 */ /* 0x001fe2000f8e0004 */
[----:B------:R-:W-:-:S03]  /*05b0*/  @!P1 LOP3.LUT R4, RZ, R10, RZ, 0x33, !PT ;  /* 0x0000000aff049212 */ /* 0x000fc600078e33ff */
[----:B------:R-:W-:Y:S01]  /*05c0*/  UIMAD UR25, UR32, UR25, UR5 ;  /* 0x00000019201972a4 */ /* 0x000fe2000f8e0205 */
[----:B------:R-:W-:Y:S01]  /*05d0*/  SHF.R.S32.HI R5, RZ, 0x1f, R4 ;  /* 0x0000001fff057819 */ /* 0x000fe20000011404 */
[----:B------:R-:W-:Y:S01]  /*05e0*/  UIADD3 UR5, UP1, UPT, UR19, UR4, URZ ;  /* 0x0000000413057290 */ /* 0x000fe2000ff3e0ff */
[C---:B------:R-:W-:Y:S01]  /*05f0*/  IMAD.WIDE.U32 R8, R4.reuse, R12, UR8 ;  /* 0x0000000804087e25 */ /* 0x040fe2000f8e000c */
[----:B--2---:R-:W-:Y:S02]  /*0600*/  @UP0 UIMAD UR4, UR33, UR10, UR32 ;  /* 0x0000000a210402a4 */ /* 0x004fe4000f8e0220 */
[----:B------:R-:W-:Y:S01]  /*0610*/  UIADD3.X UR25, UPT, UPT, UR16, UR25, URZ, UP1, !UPT ;  /* 0x0000001910197290 */ /* 0x000fe20008ffe4ff */
[C---:B-1----:R-:W-:Y:S01]  /*0620*/  IMAD R0, R5.reuse, R6, RZ ;  /* 0x0000000605007224 */ /* 0x042fe200078e02ff */
[----:B------:R-:W-:Y:S01]  /*0630*/  @UP0 UIMAD UR4, UR4, UR18, URZ ;  /* 0x00000012040402a4 */ /* 0x000fe2000f8e02ff */
[----:B------:R-:W-:Y:S01]  /*0640*/  IMAD R5, R5, R12, RZ ;  /* 0x0000000c05057224 */ /* 0x000fe200078e02ff */
[----:B---3--:R-:W-:Y:S01]  /*0650*/  ULEA UR24, UP1, UR5, UR14, 0x2 ;  /* 0x0000000e05187291 */ /* 0x008fe2000f8210ff */
[----:B------:R-:W-:-:S02]  /*0660*/  IMAD R11, R4, R7, R0 ;  /* 0x00000007040b7224 */ /* 0x000fc400078e0200 */
[C---:B------:R-:W-:Y:S01]  /*0670*/  IMAD.WIDE.U32 R6, R4.reuse, R6, UR6 ;  /* 0x0000000604067e25 */ /* 0x040fe2000f8e0006 */
[----:B----4-:R-:W-:Y:S02]  /*0680*/  @UP0 UIMAD UR6, UR4, UR11, URZ ;  /* 0x0000000b040602a4 */ /* 0x010fe4000f8e02ff */
[----:B------:R-:W-:Y:S01]  /*0690*/  ULEA.HI.X UR25, UR5, UR15, UR25, 0x2, UP1 ;  /* 0x0000000f05197291 */ /* 0x000fe200088f1419 */
[----:B------:R-:W-:Y:S01]  /*06a0*/  IMAD R13, R4, R13, R5 ;  /* 0x0000000d040d7224 */ /* 0x000fe200078e0205 */
[----:B------:R-:W-:Y:S01]  /*06b0*/  UMOV UR4, URZ ;  /* 0x000000ff00047c82 */ /* 0x000fe20008000000 */
[----:B------:R-:W-:Y:S01]  /*06c0*/  UMOV UR5, URZ ;  /* 0x000000ff00057c82 */ /* 0x000fe20008000000 */
[----:B------:R-:W-:Y:S01]  /*06d0*/  IADD3 R5, P0, PT, R6, UR19, RZ ;  /* 0x0000001306057c10 */ /* 0x000fe2000ff1e0ff */
[----:B------:R-:W-:Y:S01]  /*06e0*/  @UP0 UIMAD.WIDE UR4, UR6, 0x8, UR12 ;  /* 0x00000008060408a5 */ /* 0x000fe2000f8e020c */
[----:B------:R-:W-:Y:S01]  /*06f0*/  IADD3 R6, PT, PT, R7, R11, RZ ;  /* 0x0000000b07067210 */ /* 0x000fe20007ffe0ff */
[----:B------:R-:W-:Y:S01]  /*0700*/  UISETP.GE.AND UP0, UPT, UR18, 0x1, UPT ;  /* 0x000000011200788c */ /* 0x000fe2000bf06270 */
[----:B------:R-:W-:-:S02]  /*0710*/  IADD3 R11, P2, PT, R8, UR19, RZ ;  /* 0x00000013080b7c10 */ /* 0x000fc4000ff5e0ff */
[----:B------:R-:W-:Y:S02]  /*0720*/  IADD3 R0, PT, PT, R9, R13, RZ ;  /* 0x0000000d09007210 */ /* 0x000fe40007ffe0ff */
        /* <DEDUP_REMOVED lines=14> */
[----:B------:R-:W-:Y:S01]  /*0810*/  UMOV UR6, 0x400 ;  /* 0x0000040000067882 */ /* 0x000fe20000000000 */
[----:B------:R-:W3:Y:S01]  /*0820*/  LDCU UR19, c[0x0][0x394] ;  /* 0x00007280ff1377ac */ /* 0x000ee20008000800 */
[----:B--2---:R-:W-:-:S04]  /*0830*/  UIMAD.WIDE.U32 UR16, UR32, UR8, URZ ;  /* 0x00000008201072a5 */ /* 0x004fc8000f8e00ff */
[----:B------:R-:W-:Y:S02]  /*0840*/  UIMAD UR18, UR32, UR9, UR17 ;  /* 0x00000009201272a4 */ /* 0x000fe4000f8e0211 */
[----:B-1----:R-:W-:-:S04]  /*0850*/  ULEA UR6, UR7, UR6, 0x18 ;  /* 0x0000000607067291 */ /* 0x002fc8000f8ec0ff */
[----:B------:R-:W-:Y:S01]  /*0860*/  UIADD3 UR6, UPT, UPT, UR6, 0x1080, URZ ;  /* 0x0000108006067890 */ /* 0x000fe2000fffe0ff */
[C---:B0-----:R-:W-:Y:S02]  /*0870*/  SHF.L.U32 R0, R8.reuse, 0x4, RZ ;  /* 0x0000000408007819 */ /* 0x041fe400000006ff */
[----:B------:R-:W-:Y:S02]  /*0880*/  LEA.HI R15, R8, R8, RZ, 0x1b ;  /* 0x00000008080f7211 */ /* 0x000fe400078fd8ff */
[C---:B------:R-:W-:Y:S02]  /*0890*/  LOP3.LUT R13, R0.reuse, 0x3e00, RZ, 0xc0, !PT ;  /* 0x00003e00000d7812 */ /* 0x040fe400078ec0ff */
[----:B------:R-:W-:Y:S02]  /*08a0*/  LEA.HI R14, R0, R0, RZ, 0x1b ;  /* 0x00000000000e7211 */ /* 0x000fe400078fd8ff */
[----:B------:R-:W-:Y:S02]  /*08b0*/  LOP3.LUT R12, R13, 0x1f, R8, 0xf8, !PT ;  /* 0x0000001f0d0c7812 */ /* 0x000fe400078ef808 */
[----:B------:R-:W-:-:S02]  /*08c0*/  LOP3.LUT R13, R8, 0x1f, RZ, 0xc0, !PT ;  /* 0x0000001f080d7812 */ /* 0x000fc400078ec0ff */
        /* <DEDUP_REMOVED lines=17> */
.L_x_7343:
[----:B0-----:R-:W0:Y:S01]  /*09e0*/  LDCU.128 UR12, c[0x0][0x420] ;  /* 0x00008400ff0c77ac */ /* 0x001e220008000c00 */
[----:B------:R-:W-:Y:S02]  /*09f0*/  SHF.L.U32 R70, R12, 0x2, RZ ;  /* 0x000000020c467819 */ /* 0x000fe400000006ff */
[----:B------:R-:W-:Y:S02]  /*0a00*/  CS2R R44, SRZ ;  /* 0x00000000002c7805 */ /* 0x000fe4000001ff00 */
[----:B------:R-:W-:Y:S01]  /*0a10*/  CS2R R38, SRZ ;  /* 0x0000000000267805 */ /* 0x000fe2000001ff00 */
[----:B-1----:R-:W1:Y:S01]  /*0a20*/  LDCU.128 UR8, c[0x0][0x410] ;  /* 0x00008200ff0877ac */ /* 0x002e620008000c00 */
[----:B------:R-:W-:Y:S01]  /*0a30*/  IADD3 R72, P2, PT, R70, UR22, RZ ;  /* 0x0000001646487c10 */ /* 0x000fe2000ff5e0ff */
[----:B------:R-:W-:Y:S01]  /*0a40*/  HFMA2 R43, -RZ, RZ, 0, 0 ;  /* 0x00000000ff2b7431 */ /* 0x000fe200000001ff */
[----:B------:R-:W-:Y:S01]  /*0a50*/  CS2R R40, SRZ ;  /* 0x0000000000287805 */ /* 0x000fe2000001ff00 */
[----:B------:R-:W-:Y:S01]  /*0a60*/  ULEA UR6, UR19, 0xfffffe00, 0x9 ;  /* 0xfffffe0013067891 */ /* 0x000fe2000f8e48ff */
[----:B------:R-:W-:Y:S01]  /*0a70*/  IADD3.X R73, PT, PT, RZ, UR23, RZ, P2, !PT ;  /* 0x00000017ff497c10 */ /* 0x000fe200097fe4ff */
[----:B------:R-:W-:Y:S01]  /*0a80*/  UMOV UR7, URZ ;  /* 0x000000ff00077c82 */ /* 0x000fe20008000000 */
[----:B--2---:R-:W2:Y:S01]  /*0a90*/  LDCU.64 UR36, c[0x0][0x478] ;  /* 0x00008f00ff2477ac */ /* 0x004ea20008000a00 */
[----:B------:R-:W-:-:S02]  /*0aa0*/  CS2R R46, SRZ ;  /* 0x00000000002e7805 */ /* 0x000fc4000001ff00 */
[----:B------:R-:W-:Y:S02]  /*0ab0*/  CS2R R48, SRZ ;  /* 0x0000000000307805 */ /* 0x000fe4000001ff00 */
[----:B------:R-:W-:Y:S01]  /*0ac0*/  CS2R R50, SRZ ;  /* 0x0000000000327805 */ /* 0x000fe2000001ff00 */
[----:B---3--:R-:W3:Y:S01]  /*0ad0*/  LDCU.64 UR34, c[0x0][0x488] ;  /* 0x00009100ff2277ac */ /* 0x008ee20008000a00 */
[----:B------:R-:W-:Y:S01]  /*0ae0*/  MOV R52, RZ ;  /* 0x000000ff00347202 */ /* 0x000fe20000000f00 */
[----:B0-----:R-:W-:Y:S02]  /*0af0*/  UIMAD.WIDE.U32 UR30, UR33, UR12, UR6 ;  /* 0x0000000c211e72a5 */ /* 0x001fe4000f8e0006 */
[----:B-1----:R-:W-:Y:S02]  /*0b00*/  UIMAD.WIDE.U32 UR28, UR33, UR8, UR6 ;  /* 0x00000008211c72a5 */ /* 0x002fe4000f8e0006 */
[----:B------:R-:W-:-:S03]  /*0b10*/  UIMAD UR13, UR33, UR13, UR31 ;  /* 0x0000000d210d72a4 */ /* 0x000fc6000f8e021f */
[----:B------:R-:W-:Y:S01]  /*0b20*/  UMOV UR12, UR30 ;  /* 0x0000001e000c7c82 */ /* 0x000fe20008000000 */
[----:B------:R-:W-:Y:S02]  /*0b30*/  UIMAD UR9, UR33, UR9, UR29 ;  /* 0x00000009210972a4 */ /* 0x000fe4000f8e021d */
[----:B------:R-:W-:Y:S01]  /*0b40*/  UIMAD.WIDE.U32 UR12, UR32, UR14, UR12 ;  /* 0x0000000e200c72a5 */ /* 0x000fe2000f8e000c */
[----:B------:R-:W-:Y:S01]  /*0b50*/  UMOV UR8, UR28 ;  /* 0x0000001c00087c82 */ /* 0x000fe20008000000 */
[----:B------:R-:W-:Y:S02]  /*0b60*/  BAR.SYNC.DEFER_BLOCKING 0x0 ;  /* 0x0000000000007b1d */ /* 0x000fe40000010000 */
[----:B------:R-:W-:Y:S02]  /*0b70*/  UIMAD UR15, UR32, UR15, UR13 ;  /* 0x0000000f200f72a4 */ /* 0x000fe4000f8e020d */
[----:B------:R-:W-:Y:S01]  /*0b80*/  UIMAD.WIDE.U32 UR8, UR32, UR10, UR8 ;  /* 0x0000000a200872a5 */ /* 0x000fe2000f8e0008 */
[C---:B------:R-:W-:Y:S01]  /*0b90*/  IADD3 R0, P1, PT, R12.reuse, UR12, RZ ;  /* 0x0000000c0c007c10 */ /* 0x040fe2000ff3e0ff */
[----:B------:R-:W-:Y:S01]  /*0ba0*/  HFMA2 R65, -RZ, RZ, 0, 0 ;  /* 0x00000000ff417431 */ /* 0x000fe200000001ff */
[----:B------:R-:W-:Y:S01]  /*0bb0*/  CS2R R76, SRZ ;  /* 0x00000000004c7805 */ /* 0x000fe2000001ff00 */
[----:B------:R-:W-:Y:S01]  /*0bc0*/  UIMAD UR11, UR32, UR11, UR9 ;  /* 0x0000000b200b72a4 */ /* 0x000fe2000f8e0209 */
[----:B------:R-:W-:Y:S01]  /*0bd0*/  IADD3.X R31, PT, PT, RZ, UR15, RZ, P1, !PT ;  /* 0x0000000fff1f7c10 */ /* 0x000fe20008ffe4ff */
[----:B------:R-:W0:Y:S01]  /*0be0*/  LDCU UR13, c[0x0][0x388] ;  /* 0x00007100ff0d77ac */ /* 0x000e220008000800 */
[----:B------:R-:W-:-:S02]  /*0bf0*/  IADD3 R32, P0, PT, R12, UR8, RZ ;  /* 0x000000080c207c10 */ /* 0x000fc4000ff1e0ff */
[----:B--2---:R-:W-:Y:S01]  /*0c00*/  LEA R66, P1, R0, UR36, 0x2 ;  /* 0x0000002400427c11 */ /* 0x004fe2000f8210ff */
[----:B------:R-:W-:Y:S01]  /*0c10*/  UMOV UR12, 0x400 ;  /* 0x00000400000c7882 */ /* 0x000fe20000000000 */
[----:B------:R-:W-:Y:S02]  /*0c20*/  IADD3.X R33, PT, PT, RZ, UR11, RZ, P0, !PT ;  /* 0x0000000bff217c10 */ /* 0x000fe400087fe4ff */
[----:B------:R-:W-:Y:S02]  /*0c30*/  CS2R R74, SRZ ;  /* 0x00000000004a7805 */ /* 0x000fe4000001ff00 */
[----:B---3--:R-:W-:Y:S02]  /*0c40*/  LEA R68, P0, R32, UR34, 0x2 ;  /* 0x0000002220447c11 */ /* 0x008fe4000f8010ff */
[----:B------:R-:W-:Y:S02]  /*0c50*/  CS2R R80, SRZ ;  /* 0x0000000000507805 */ /* 0x000fe4000001ff00 */
[----:B------:R-:W-:-:S02]  /*0c60*/  LEA.HI.X R67, R0, UR37, R31, 0x2, P1 ;  /* 0x0000002500437c11 */ /* 0x000fc400088f141f */
[----:B------:R-:W-:Y:S02]  /*0c70*/  CS2R R78, SRZ ;  /* 0x00000000004e7805 */ /* 0x000fe4000001ff00 */
[----:B------:R-:W-:Y:S01]  /*0c80*/  LEA.HI.X R69, R32, UR35, R33, 0x2, P0 ;  /* 0x0000002320457c11 */ /* 0x000fe200080f1421 */
[----:B------:R-:W-:Y:S01]  /*0c90*/  HFMA2 R33, -RZ, RZ, 0, 0 ;  /* 0x00000000ff217431 */ /* 0x000fe200000001ff */
[C---:B------:R-:W-:Y:S02]  /*0ca0*/  IADD3 R34, P1, PT, R70.reuse, UR20, RZ ;  /* 0x0000001446227c10 */ /* 0x040fe4000ff3e0ff */
[----:B------:R-:W-:Y:S02]  /*0cb0*/  CS2R R82, SRZ ;  /* 0x0000000000527805 */ /* 0x000fe4000001ff00 */
[----:B------:R-:W-:Y:S02]  /*0cc0*/  IADD3 R70, P0, PT, R70, UR24, RZ ;  /* 0x0000001846467c10 */ /* 0x000fe4000ff1e0ff */
[----:B------:R-:W-:-:S02]  /*0cd0*/  CS2R R84, SRZ ;  /* 0x0000000000547805 */ /* 0x000fc4000001ff00 */
[----:B------:R-:W-:Y:S01]  /*0ce0*/  IADD3.X R35, PT, PT, RZ, UR21, RZ, P1, !PT ;  /* 0x00000015ff237c10 */ /* 0x000fe20008ffe4ff */
[----:B0-----:R-:W-:Y:S01]  /*0cf0*/  UIADD3 UR28, UPT, UPT, -UR6, UR13, URZ ;  /* 0x0000000d061c7290 */ /* 0x001fe2000fffe1ff */
[----:B------:R-:W-:Y:S01]  /*0d00*/  IADD3.X R71, PT, PT, RZ, UR25, RZ, P0, !PT ;  /* 0x00000019ff477c10 */ /* 0x000fe200087fe4ff */
[----:B------:R-:W0:Y:S01]  /*0d10*/  S2UR UR8, SR_CgaCtaId ;  /* 0x00000000000879c3 */ /* 0x000e220000008800 */
[----:B------:R-:W-:Y:S02]  /*0d20*/  MOV R0, RZ ;  /* 0x000000ff00007202 */ /* 0x000fe40000000f00 */
[----:B------:R-:W-:Y:S01]  /*0d30*/  CS2R R86, SRZ ;  /* 0x0000000000567805 */ /* 0x000fe2000001ff00 */
[----:B----4-:R-:W-:Y:S01]  /*0d40*/  HFMA2 R114, -RZ, RZ, 0, 0 ;  /* 0x00000000ff727431 */ /* 0x010fe200000001ff */
[----:B------:R-:W-:Y:S02]  /*0d50*/  ISETP.GE.AND P0, PT, R12, UR28, PT ;  /* 0x0000001c0c007c0c */ /* 0x000fe4000bf06270 */
[----:B------:R-:W-:-:S02]  /*0d60*/  MOV R116, RZ ;  /* 0x000000ff00747202 */ /* 0x000fc40000000f00 */
[----:B------:R-:W-:Y:S01]  /*0d70*/  MOV R118, RZ ;  /* 0x000000ff00767202 */ /* 0x000fe20000000f00 */
[----:B------:R-:W-:Y:S01]  /*0d80*/  HFMA2 R97, -RZ, RZ, 0, 0 ;  /* 0x00000000ff617431 */ /* 0x000fe200000001ff */
[----:B------:R-:W-:Y:S02]  /*0d90*/  ISETP.GE.AND P1, PT, R17, UR28, PT ;  /* 0x0000001c11007c0c */ /* 0x000fe4000bf26270 */
[----:B------:R-:W-:Y:S02]  /*0da0*/  CS2R R122, SRZ ;  /* 0x00000000007a7805 */ /* 0x000fe4000001ff00 */
[----:B------:R-:W-:Y:S02]  /*0db0*/  ISETP.GE.AND P2, PT, R16, UR28, PT ;  /* 0x0000001c10007c0c */ /* 0x000fe4000bf46270 */
[----:B------:R-:W-:Y:S02]  /*0dc0*/  CS2R R120, SRZ ;  /* 0x0000000000787805 */ /* 0x000fe4000001ff00 */
[----:B------:R-:W-:-:S02]  /*0dd0*/  ISETP.GE.AND P6, PT, R18, UR28, PT ;  /* 0x0000001c12007c0c */ /* 0x000fc4000bfc6270 */
[----:B------:R-:W-:Y:S01]  /*0de0*/  MOV R99, RZ ;  /* 0x000000ff00637202 */ /* 0x000fe20000000f00 */
[----:B------:R-:W2:Y:S01]  /*0df0*/  @!P0 LDG.E R33, desc[UR26][R34.64] ;  /* 0x0000001a22218981 */ /* 0x000ea2000c1e1900 */
[----:B------:R-:W-:Y:S01]  /*0e00*/  ISETP.GE.AND P0, PT, R22, UR28, PT ;  /* 0x0000001c16007c0c */ /* 0x000fe2000bf06270 */
[----:B------:R-:W-:Y:S01]  /*0e10*/  HFMA2 R103, -RZ, RZ, 0, 0 ;  /* 0x00000000ff677431 */ /* 0x000fe200000001ff */
[----:B------:R-:W-:Y:S02]  /*0e20*/  ISETP.GE.AND P5, PT, R19, UR28, PT ;  /* 0x0000001c13007c0c */ /* 0x000fe4000bfa6270 */
[----:B------:R-:W-:Y:S02]  /*0e30*/  CS2R R124, SRZ ;  /* 0x00000000007c7805 */ /* 0x000fe4000001ff00 */
[----:B------:R-:W-:Y:S01]  /*0e40*/  ISETP.GE.AND P4, PT, R20, UR28, PT ;  /* 0x0000001c14007c0c */ /* 0x000fe2000bf86270 */
[----:B------:R-:W3:Y:S01]  /*0e50*/  @!P1 LDG.E R39, desc[UR26][R34.64+0x100] ;  /* 0x0001001a22279981 */ /* 0x000ee2000c1e1900 */
[----:B------:R-:W-:Y:S01]  /*0e60*/  ISETP.GE.AND P3, PT, R21, UR28, PT ;  /* 0x0000001c15007c0c */ /* 0x000fe2000bf66270 */
[----:B------:R-:W-:Y:S01]  /*0e70*/  HFMA2 R105, -RZ, RZ, 0, 0 ;  /* 0x00000000ff697431 */ /* 0x000fe200000001ff */
[----:B------:R-:W-:Y:S01]  /*0e80*/  MOV R101, RZ ;  /* 0x000000ff00657202 */ /* 0x000fe20000000f00 */
[----:B------:R-:W4:Y:S01]  /*0e90*/  @!P2 LDG.E R0, desc[UR26][R34.64+0x80] ;  /* 0x0000801a2200a981 */ /* 0x000f22000c1e1900 */
[----:B------:R-:W-:-:S02]  /*0ea0*/  MOV R126, RZ ;  /* 0x000000ff007e7202 */ /* 0x000fc40000000f00 */
[----:B------:R-:W-:Y:S02]  /*0eb0*/  CS2R R128, SRZ ;  /* 0x0000000000807805 */ /* 0x000fe4000001ff00 */
[----:B------:R-:W-:Y:S01]  /*0ec0*/  CS2R R130, SRZ ;  /* 0x0000000000827805 */ /* 0x000fe2000001ff00 */
[----:B------:R-:W3:Y:S01]  /*0ed0*/  @!P0 LDG.E R44, desc[UR26][R34.64+0x380] ;  /* 0x0003801a222c8981 */ /* 0x000ee2000c1e1900 */
[----:B------:R-:W-:Y:S01]  /*0ee0*/  ISETP.GE.AND P0, PT, R23, UR28, PT ;  /* 0x0000001c17007c0c */ /* 0x000fe2000bf06270 */
[----:B------:R-:W1:Y:S01]  /*0ef0*/  LDCU.64 UR10, c[0x0][0x508] ;  /* 0x0000a100ff0a77ac */ /* 0x000e620008000a00 */
[----:B------:R-:W-:Y:S01]  /*0f00*/  ISETP.GE.AND P1, PT, R25, UR28, PT ;  /* 0x0000001c19007c0c */ /* 0x000fe2000bf26270 */
[----:B------:R-:W3:Y:S01]  /*0f10*/  @!P6 LDG.E R38, desc[UR26][R34.64+0x180] ;  /* 0x0001801a2226e981 */ /* 0x000ee2000c1e1900 */
[----:B------:R-:W-:Y:S01]  /*0f20*/  ISETP.GE.AND P2, PT, R26, UR28, PT ;  /* 0x0000001c1a007c0c */ /* 0x000fe2000bf46270 */
[----:B------:R-:W1:Y:S02]  /*0f30*/  LDCU.64 UR14, c[0x0][0x510] ;  /* 0x0000a200ff0e77ac */ /* 0x000e640008000a00 */
[----:B------:R-:W3:Y:S01]  /*0f40*/  @!P5 LDG.E R41, desc[UR26][R34.64+0x200] ;  /* 0x0002001a2229d981 */ /* 0x000ee2000c1e1900 */
[----:B------:R-:W1:Y:S03]  /*0f50*/  LDCU.64 UR30, c[0x0][0x490] ;  /* 0x00009200ff1e77ac */ /* 0x000e660008000a00 */
[----:B------:R-:W3:Y:S04]  /*0f60*/  @!P4 LDG.E R40, desc[UR26][R34.64+0x280] ;  /* 0x0002801a2228c981 */ /* 0x000ee8000c1e1900 */
[----:B------:R-:W3:Y:S01]  /*0f70*/  @!P0 LDG.E R45, desc[UR26][R34.64+0x400] ;  /* 0x0004001a222d8981 */ /* 0x000ee2000c1e1900 */
[----:B------:R-:W-:-:S03]  /*0f80*/  ISETP.GE.AND P0, PT, R24, UR28, PT ;  /* 0x0000001c18007c0c */ /* 0x000fc6000bf06270 */
[----:B------:R-:W3:Y:S01]  /*0f90*/  @!P3 LDG.E R43, desc[UR26][R34.64+0x300] ;  /* 0x0003001a222bb981 */ /* 0x000ee2000c1e1900 */
[----:B------:R-:W-:Y:S02]  /*0fa0*/  ISETP.GE.AND P3, PT, R27, UR28, PT ;  /* 0x0000001c1b007c0c */ /* 0x000fe4000bf66270 */
        /* <DEDUP_REMOVED lines=10> */
[----:B------:R-:W1:Y:S01]  /*1050*/  S2R R31, SR_LANEID ;  /* 0x00000000001f7919 */ /* 0x000e620000000000 */
[----:B0-----:R-:W-:Y:S01]  /*1060*/  ULEA UR12, UR8, UR12, 0x18 ;  /* 0x0000000c080c7291 */ /* 0x001fe2000f8ec0ff */
[----:B-1----:R-:W-:-:S02]  /*1070*/  LEA.HI.SX32 R32, R31, R31, 0x1b ;  /* 0x0000001f1f207211 */ /* 0x002fc400078fdaff */
[C---:B------:R-:W-:Y:S02]  /*1080*/  IADD3 R36, PT, PT, R31.reuse, 0x20, RZ ;  /* 0x000000201f247810 */ /* 0x040fe40007ffe0ff */
[C---:B------:R-:W-:Y:S02]  /*1090*/  IADD3 R42, PT, PT, R31.reuse, 0x40, RZ ;  /* 0x000000401f2a7810 */ /* 0x040fe40007ffe0ff */
[----:B------:R-:W-:Y:S02]  /*10a0*/  LEA R32, R32, UR12, 0x2 ;  /* 0x0000000c20207c11 */ /* 0x000fe4000f8e10ff */
[C---:B------:R-:W-:Y:S02]  /*10b0*/  IADD3 R54, PT, PT, R31.reuse, 0x60, RZ ;  /* 0x000000601f367810 */ /* 0x040fe40007ffe0ff */
[----:B------:R-:W-:Y:S02]  /*10c0*/  IADD3 R56, PT, PT, R31, 0x80, RZ ;  /* 0x000000801f387810 */ /* 0x000fe40007ffe0ff */
[----:B------:R-:W-:-:S02]  /*10d0*/  LEA.HI.SX32 R36, R36, R31, 0x1b ;  /* 0x0000001f24247211 */ /* 0x000fc400078fdaff */
[C---:B------:R-:W-:Y:S02]  /*10e0*/  IADD3 R58, PT, PT, R31.reuse, 0xa0, RZ ;  /* 0x000000a01f3a7810 */ /* 0x040fe40007ffe0ff */
[-C--:B------:R-:W-:Y:S02]  /*10f0*/  LEA.HI.SX32 R34, R42, R31.reuse, 0x1b ;  /* 0x0000001f2a227211 */ /* 0x080fe400078fdaff */
[-C--:B------:R-:W-:Y:S02]  /*1100*/  LEA.HI.SX32 R35, R54, R31.reuse, 0x1b ;  /* 0x0000001f36237211 */ /* 0x080fe400078fdaff */
[-C--:B------:R-:W-:Y:S02]  /*1110*/  LEA.HI.SX32 R56, R56, R31.reuse, 0x1b ;  /* 0x0000001f38387211 */ /* 0x080fe400078fdaff */
[----:B------:R-:W-:Y:S02]  /*1120*/  IADD3 R42, PT, PT, R31, 0xc0, RZ ;  /* 0x000000c01f2a7810 */ /* 0x000fe40007ffe0ff */
[----:B------:R-:W-:-:S02]  /*1130*/  LEA.HI.SX32 R37, R58, R31, 0x1b ;  /* 0x0000001f3a257211 */ /* 0x000fc400078fdaff */
[----:B------:R-:W-:Y:S02]  /*1140*/  LEA R34, R34, UR12, 0x2 ;  /* 0x0000000c22227c11 */ /* 0x000fe4000f8e10ff */
[----:B------:R-:W-:Y:S02]  /*1150*/  LEA R35, R35, UR12, 0x2 ;  /* 0x0000000c23237c11 */ /* 0x000fe4000f8e10ff */
        /* <DEDUP_REMOVED lines=16> */
[----:B--2---:R0:W-:Y:S02]  /*1260*/  STS [R32], R33 ;  /* 0x0000002120007388 */ /* 0x0041e40000000800 */
[----:B0-----:R-:W-:-:S02]  /*1270*/  LEA R33, R36, UR12, 0x2 ;  /* 0x0000000c24217c11 */ /* 0x001fc4000f8e10ff */
[----:B------:R-:W-:Y:S02]  /*1280*/  LEA R36, R56, UR12, 0x2 ;  /* 0x0000000c38247c11 */ /* 0x000fe4000f8e10ff */
[C---:B------:R-:W-:Y:S01]  /*1290*/  IADD3 R56, PT, PT, R31.reuse, 0x100, RZ ;  /* 0x000001001f387810 */ /* 0x040fe20007ffe0ff */
[----:B----4-:R0:W-:Y:S03]  /*12a0*/  STS [R33+0x80], R0 ;  /* 0x0000800021007388 */ /* 0x0101e60000000800 */
[----:B------:R-:W-:Y:S01]  /*12b0*/  LEA.HI.SX32 R56, R56, R31, 0x1b ;  /* 0x0000001f38387211 */ /* 0x000fe200078fdaff */
[----:B---3--:R1:W-:Y:S04]  /*12c0*/  STS [R34+0x100], R39 ;  /* 0x0001002722007388 */ /* 0x0083e80000000800 */
        /* <DEDUP_REMOVED lines=88> */
[----:B0-----:R-:W-:Y:S01]  /*1850*/  CS2R R72, SRZ ;  /* 0x0000000000487805 */ /* 0x001fe2000001ff00 */
[----:B--2---:R0:W-:Y:S04]  /*1860*/  STS [R32], R65 ;  /* 0x0000004120007388 */ /* 0x0041e80000000800 */
        /* <DEDUP_REMOVED lines=34> */
[----:B-1----:R-:W-:-:S05]  /*1a90*/  CS2R R74, SRZ ;  /* 0x00000000004a7805 */ /* 0x002fca000001ff00 */
        /* <DEDUP_REMOVED lines=12> */
[----:B---3--:R-:W-:Y:S02]  /*1b60*/  CS2R R82, SRZ ;  /* 0x0000000000527805 */ /* 0x008fe4000001ff00 */
[----:B------:R-:W-:Y:S01]  /*1b70*/  MOV R81, RZ ;  /* 0x000000ff00517202 */ /* 0x000fe20000000f00 */
[----:B----4-:R-:W-:Y:S01]  /*1b80*/  HFMA2 R85, -RZ, RZ, 0, 0 ;  /* 0x00000000ff557431 */ /* 0x010fe200000001ff */
[----:B------:R-:W2:Y:S04]  /*1b90*/  @!P4 LDG.E R116, desc[UR26][R70.64+0x680] ;  /* 0x0006801a4674c981 */ /* 0x000ea8000c1e1900 */
[----:B------:R-:W3:Y:S01]  /*1ba0*/  @!P1 LDG.E R78, desc[UR26][R70.64+0x380] ;  /* 0x0003801a464e9981 */ /* 0x000ee2000c1e1900 */
[----:B------:R-:W-:-:S03]  /*1bb0*/  ISETP.NE.AND P1, PT, R93, RZ, PT ;  /* 0x000000ff5d00720c */ /* 0x000fc60003f25270 */
[----:B------:R-:W4:Y:S01]  /*1bc0*/  @!P0 LDG.E R79, desc[UR26][R70.64+0x400] ;  /* 0x0004001a464f8981 */ /* 0x000f22000c1e1900 */
[----:B------:R-:W-:-:S03]  /*1bd0*/  ISETP.NE.AND P0, PT, R95, RZ, PT ;  /* 0x000000ff5f00720c */ /* 0x000fc60003f05270 */
[----:B------:R-:W2:Y:S01]  /*1be0*/  @!P2 LDG.E R77, desc[UR26][R70.64+0x300] ;  /* 0x0003001a464da981 */ /* 0x000ea2000c1e1900 */
[----:B------:R-:W-:-:S03]  /*1bf0*/  ISETP.NE.AND P2, PT, R91, RZ, PT ;  /* 0x000000ff5b00720c */ /* 0x000fc60003f45270 */
[----:B------:R-:W3:Y:S01]  /*1c00*/  @!P3 LDG.E R76, desc[UR26][R70.64+0x280] ;  /* 0x0002801a464cb981 */ /* 0x000ee2000c1e1900 */
        /* <DEDUP_REMOVED lines=11> */
[----:B------:R-:W-:Y:S02]  /*1cc0*/  P2R R109, PR, RZ, 0x4 ;  /* 0x00000004ff6d7803 */ /* 0x000fe40000000000 */
[----:B------:R-:W-:Y:S02]  /*1cd0*/  ISETP.GE.AND P1, PT, R18, UR28, PT ;  /* 0x0000001c12007c0c */ /* 0x000fe4000bf26270 */
[----:B------:R-:W-:Y:S02]  /*1ce0*/  P2R R107, PR, RZ, 0x8 ;  /* 0x00000008ff6b7803 */ /* 0x000fe40000000000 */
[----:B------:R-:W-:-:S02]  /*1cf0*/  ISETP.GE.AND P2, PT, R17, UR28, PT ;  /* 0x0000001c11007c0c */ /* 0x000fc4000bf46270 */
[----:B------:R-:W-:Y:S02]  /*1d00*/  ISETP.GE.AND P3, PT, R16, UR28, PT ;  /* 0x0000001c10007c0c */ /* 0x000fe4000bf66270 */
[----:B------:R-:W-:Y:S01]  /*1d10*/  MOV R95, RZ ;  /* 0x000000ff005f7202 */ /* 0x000fe20000000f00 */
[----:B------:R-:W-:Y:S04]  /*1d20*/  STS [R32], R65 ;  /* 0x0000004120007388 */ /* 0x000fe80000000800 */
[----:B------:R-:W-:Y:S04]  /*1d30*/  STS [R33+0x80], R72 ;  /* 0x0000804821007388 */ /* 0x000fe80000000800 */
[----:B------:R-:W-:Y:S04]  /*1d40*/  STS [R34+0x100], R73 ;  /* 0x0001004922007388 */ /* 0x000fe80000000800 */
[----:B------:R-:W-:Y:S04]  /*1d50*/  STS [R35+0x180], R74 ;  /* 0x0001804a23007388 */ /* 0x000fe80000000800 */
[----:B------:R-:W-:Y:S04]  /*1d60*/  STS [R36+0x200], R75 ;  /* 0x0002004b24007388 */ /* 0x000fe80000000800 */
[----:B---3--:R-:W-:Y:S04]  /*1d70*/  STS [R37+0x280], R76 ;  /* 0x0002804c25007388 */ /* 0x008fe80000000800 */
[----:B--2---:R-:W-:Y:S04]  /*1d80*/  STS [R38+0x300], R77 ;  /* 0x0003004d26007388 */ /* 0x004fe80000000800 */
[----:B------:R-:W-:Y:S04]  /*1d90*/  STS [R39+0x380], R78 ;  /* 0x0003804e27007388 */ /* 0x000fe80000000800 */
[----:B----4-:R-:W-:Y:S04]  /*1da0*/  STS [R40+0x400], R79 ;  /* 0x0004004f28007388 */ /* 0x010fe80000000800 */
        /* <DEDUP_REMOVED lines=26> */
[----:B-1----:R-:W-:-:S04]  /*1f50*/  CS2R R82, SRZ ;  /* 0x0000000000527805 */ /* 0x002fc8000001ff00 */
        /* <DEDUP_REMOVED lines=11> */
[----:B------:R-:W-:-:S03]  /*2010*/  ISETP.NE.AND P1, PT, R111, RZ, PT ;  /* 0x000000ff6f00720c */ /* 0x000fc60003f25270 */
[----:B------:R-:W4:Y:S01]  /*2020*/  @!P2 LDG.E R99, desc[UR26][R68.64+0x300] ;  /* 0x0003001a4463a981 */ /* 0x000f22000c1e1900 */
[----:B------:R-:W-:Y:S02]  /*2030*/  ISETP.NE.AND P2, PT, R109, RZ, PT ;  /* 0x000000ff6d00720c */ /* 0x000fe40003f45270 */
[----:B--2---:R-:W-:Y:S01]  /*2040*/  CS2R R118, SRZ ;  /* 0x0000000000767805 */ /* 0x004fe2000001ff00 */
        /* <DEDUP_REMOVED lines=14> */
[----:B------:R-:W-:Y:S01]  /*2130*/  ISETP.GE.AND P1, PT, R16, UR28, PT ;  /* 0x0000001c10007c0c */ /* 0x000fe2000bf26270 */
        /* <DEDUP_REMOVED lines=18> */
[----:B------:R-:W4:Y:S04]  /*2260*/  LDS R115, [R48+0x4] ;  /* 0x0000040030737984 */ /* 0x000f280000000800 */
[----:B------:R-:W4:Y:S04]  /*2270*/  LDS R114, [R48+0x8] ;  /* 0x0000080030727984 */ /* 0x000f280000000800 */
[----:B------:R-:W4:Y:S04]  /*2280*/  LDS R113, [R48+0xc] ;  /* 0x00000c0030717984 */ /* 0x000f280000000800 */
[----:B------:R-:W-:Y:S04]  /*2290*/  LDS R111, [R48+0x10] ;  /* 0x00001000306f7984 */ /* 0x000fe80000000800 */
[----:B------:R-:W4:Y:S04]  /*22a0*/  LDS R109, [R48+0x14] ;  /* 0x00001400306d7984 */ /* 0x000f280000000800 */
[----:B------:R-:W4:Y:S04]  /*22b0*/  LDS R107, [R48+0x18] ;  /* 0x00001800306b7984 */ /* 0x000f280000000800 */
[----:B------:R-:W-:Y:S04]  /*22c0*/  LDS R105, [R48+0x1c] ;  /* 0x00001c0030697984 */ /* 0x000fe80000000800 */
[----:B------:R-:W-:Y:S04]  /*22d0*/  LDS R103, [R48+0x20] ;  /* 0x0000200030677984 */ /* 0x000fe80000000800 */
[----:B------:R-:W-:Y:S04]  /*22e0*/  LDS R101, [R48+0x24] ;  /* 0x0000240030657984 */ /* 0x000fe80000000800 */
[----:B------:R-:W-:Y:S04]  /*22f0*/  LDS R95, [R48+0x28] ;  /* 0x00002800305f7984 */ /* 0x000fe80000000800 */
[----:B------:R-:W4:Y:S04]  /*2300*/  LDS R93, [R48+0x2c] ;  /* 0x00002c00305d7984 */ /* 0x000f280000000800 */
[----:B------:R-:W-:Y:S04]  /*2310*/  LDS R99, [R48+0x30] ;  /* 0x0000300030637984 */ /* 0x000fe80000000800 */
[----:B------:R-:W4:Y:S04]  /*2320*/  LDS R97, [R48+0x34] ;  /* 0x0000340030617984 */ /* 0x000f280000000800 */
[----:B------:R-:W-:Y:S04]  /*2330*/  LDS R69, [R48+0x38] ;  /* 0x0000380030457984 */ /* 0x000fe80000000800 */
[----:B------:R-:W4:Y:S01]  /*2340*/  LDS R68, [R48+0x3c] ;  /* 0x00003c0030447984 */ /* 0x000f220000000800 */
[----:B------:R-:W-:Y:S01]  /*2350*/  BAR.SYNC.DEFER_BLOCKING 0x0 ;  /* 0x0000000000007b1d */ /* 0x000fe20000010000 */
[----:B0-----:R-:W-:-:S05]  /*2360*/  CS2R R82, SRZ ;  /* 0x0000000000527805 */ /* 0x001fca000001ff00 */
[----:B------:R-:W4:Y:S01]  /*2370*/  @!P0 LDG.E R119, desc[UR26][R66.64] ;  /* 0x0000001a42778981 */ /* 0x000f22000c1e1900 */
[----:B------:R-:W-:-:S03]  /*2380*/  ISETP.GE.AND P0, PT, R17, UR28, PT ;  /* 0x0000001c11007c0c */ /* 0x000fc6000bf06270 */
[----:B------:R-:W4:Y:S01]  /*2390*/  @!P1 LDG.E R82, desc[UR26][R66.64+0x80] ;  /* 0x0000801a42529981 */ /* 0x000f22000c1e1900 */
[----:B------:R-:W-:Y:S02]  /*23a0*/  ISETP.GE.AND P1, PT, R18, UR28, PT ;  /* 0x0000001c12007c0c */ /* 0x000fe4000bf26270 */
[----:B-1----:R-:W-:Y:S01]  /*23b0*/  MOV R118, RZ ;  /* 0x000000ff00767202 */ /* 0x002fe20000000f00 */
[----:B------:R-:W-:Y:S01]  /*23c0*/  HFMA2 R120, -RZ, RZ, 0, 0 ;  /* 0x00000000ff787431 */ /* 0x000fe200000001ff */
[----:B------:R-:W-:Y:S01]  /*23d0*/  MOV R122, RZ ;  /* 0x000000ff007a7202 */ /* 0x000fe20000000f00 */
[----:B------:R-:W-:Y:S02]  /*23e0*/  HFMA2 R124, -RZ, RZ, 0, 0 ;  /* 0x00000000ff7c7431 */ /* 0x000fe400000001ff */
[----:B--2---:R-:W-:Y:S01]  /*23f0*/  HFMA2 R126, -RZ, RZ, 0, 0 ;  /* 0x00000000ff7e7431 */ /* 0x004fe200000001ff */
[----:B---3--:R-:W-:Y:S01]  /*2400*/  MOV R128, RZ ;  /* 0x000000ff00807202 */ /* 0x008fe20000000f00 */
        /* <DEDUP_REMOVED lines=15> */
[----:B------:R-:W-:-:S03]  /*2500*/  ISETP.NE.AND P1, PT, R117, RZ, PT ;  /* 0x000000ff7500720c */ /* 0x000fc60003f25270 */
[----:B------:R-:W3:Y:S06]  /*2510*/  @!P6 LDG.E R130, desc[UR26][R66.64+0x780] ;  /* 0x0007801a4282e981 */ /* 0x000eec000c1e1900 */
[----:B------:R-:W3:Y:S01]  /*2520*/  @!P0 LDG.E R125, desc[UR26][R66.64+0x400] ;  /* 0x0004001a427d8981 */ /* 0x000ee2000c1e1900 */
[----:B------:R-:W-:Y:S02]  /*2530*/  ISETP.NE.AND P0, PT, R127, RZ, PT ;  /* 0x000000ff7f00720c */ /* 0x000fe40003f05270 */
[----:B------:R-:W-:-:S06]  /*2540*/  MOV R127, RZ ;  /* 0x000000ff007f7202 */ /* 0x000fcc0000000f00 */
[----:B------:R-:W3:Y:S05]  /*2550*/  @!P1 LDG.E R127, desc[UR26][R66.64+0x500] ;  /* 0x0005001a427f9981 */ /* 0x000eea000c1e1900 */
[----:B------:R0:W3:Y:S01]  /*2560*/  @!P0 LDG.E R124, desc[UR26][R66.64+0x480] ;  /* 0x0004801a427c8981 */ /* 0x0000e2000c1e1900 */
[----:B----4-:R-:W-:Y:S01]  /*2570*/  FMUL.FTZ R132, R115, -1.4426950216293334961 ;  /* 0xbfb8aa3b73847820 */ /* 0x010fe20000410000 */
[----:B------:R-:W-:-:S05]  /*2580*/  FMUL.FTZ R117, R116, -1.4426950216293334961 ;  /* 0xbfb8aa3b74757820 */ /* 0x000fca0000410000 */
[----:B------:R-:W1:Y:S01]  /*2590*/  MUFU.EX2 R132, R132 ;  /* 0x0000008400847308 */ /* 0x000e620000000800 */
[----:B------:R-:W-:Y:S01]  /*25a0*/  FMUL.FTZ R133, R114, -1.4426950216293334961 ;  /* 0xbfb8aa3b72857820 */ /* 0x000fe20000410000 */
[----:B------:R-:W-:Y:S01]  /*25b0*/  FMUL.FTZ R134, R113, -1.4426950216293334961 ;  /* 0xbfb8aa3b71867820 */ /* 0x000fe20000410000 */
[----:B0-----:R-:W-:-:S05]  /*25c0*/  FMUL.FTZ R66, R109, -1.4426950216293334961 ;  /* 0xbfb8aa3b6d427820 */ /* 0x001fca0000410000 */
[----:B------:R-:W0:Y:S01]  /*25d0*/  MUFU.EX2 R117, R117 ;  /* 0x0000007500757308 */ /* 0x000e220000000800 */
[----:B------:R-:W-:Y:S01]  /*25e0*/  FMUL.FTZ R135, R111, -1.4426950216293334961 ;  /* 0xbfb8aa3b6f877820 */ /* 0x000fe20000410000 */
[----:B------:R-:W-:-:S06]  /*25f0*/  FMUL.FTZ R67, R107, -1.4426950216293334961 ;  /* 0xbfb8aa3b6b437820 */ /* 0x000fcc0000410000 */
[----:B------:R4:W-:Y:S02]  /*2600*/  MUFU.EX2 R136, R66 ;  /* 0x0000004200887308 */ /* 0x0009e40000000800 */
[----:B----4-:R-:W-:-:S06]  /*2610*/  FMUL.FTZ R66, R93, -1.4426950216293334961 ;  /* 0xbfb8aa3b5d427820 */ /* 0x010fcc0000410000 */
[----:B------:R-:W4:Y:S01]  /*2620*/  MUFU.EX2 R133, R133 ;  /* 0x0000008500857308 */ /* 0x000f220000000800 */
[----:B------:R-:W-:-:S07]  /*2630*/  FMUL.FTZ R138, R105, -1.4426950216293334961 ;  /* 0xbfb8aa3b698a7820 */ /* 0x000fce0000410000 */
[----:B------:R-:W4:Y:S08]  /*2640*/  MUFU.EX2 R134, R134 ;  /* 0x0000008600867308 */ /* 0x000f300000000800 */
[----:B------:R-:W4:Y:S08]  /*2650*/  MUFU.EX2 R135, R135 ;  /* 0x0000008700877308 */ /* 0x000f300000000800 */
[----:B------:R1:W-:Y:S02]  /*2660*/  MUFU.EX2 R147, R66 ;  /* 0x0000004200937308 */ /* 0x0003e40000000800 */
[----:B-1----:R-:W-:-:S06]  /*2670*/  FADD.FTZ R66, R132, 1 ;  /* 0x3f80000084427421 */ /* 0x002fcc0000010000 */
[----:B------:R0:W1:Y:S08]  /*2680*/  MUFU.EX2 R137, R67 ;  /* 0x0000004300897308 */ /* 0x0000700000000800 */
[----:B------:R-:W-:Y:S01]  /*2690*/  MUFU.RCP R66, R66 ;  /* 0x0000004200427308 */ /* 0x000fe20000001000 */
[----:B0-----:R-:W-:Y:S01]  /*26a0*/  FADD.FTZ R67, R117, 1 ;  /* 0x3f80000075437421 */ /* 0x001fe20000010000 */
[----:B----4-:R-:W-:-:S06]  /*26b0*/  FADD.FTZ R117, R133, 1 ;  /* 0x3f80000085757421 */ /* 0x010fcc0000010000 */
[----:B------:R0:W4:Y:S01]  /*26c0*/  MUFU.EX2 R139, R138 ;  /* 0x0000008a008b7308 */ /* 0x0001220000000800 */
[----:B------:R-:W-:Y:S01]  /*26d0*/  FADD.FTZ R132, R134, 1 ;  /* 0x3f80000086847421 */ /* 0x000fe20000010000 */
[----:B------:R-:W-:-:S06]  /*26e0*/  FADD.FTZ R135, R135, 1 ;  /* 0x3f80000087877421 */ /* 0x000fcc0000010000 */
[----:B------:R-:W3:Y:S01]  /*26f0*/  MUFU.RCP R67, R67 ;  /* 0x0000004300437308 */ /* 0x000ee20000001000 */
[----:B0-----:R-:W-:Y:S01]  /*2700*/  FMUL.FTZ R138, R97, -1.4426950216293334961 ;  /* 0xbfb8aa3b618a7820 */ /* 0x001fe20000410000 */
[----:B------:R-:W-:Y:S01]  /*2710*/  FMUL.FTZ R142, R101, -1.4426950216293334961 ;  /* 0xbfb8aa3b658e7820 */ /* 0x000fe20000410000 */
[----:B------:R-:W-:-:S05]  /*2720*/  FMUL.FTZ R144, R95, -1.4426950216293334961 ;  /* 0xbfb8aa3b5f907820 */ /* 0x000fca0000410000 */
[----:B------:R-:W-:Y:S01]  /*2730*/  MUFU.EX2 R151, R138 ;  /* 0x0000008a00977308 */ /* 0x000fe20000000800 */
[----:B-1----:R-:W-:Y:S01]  /*2740*/  FADD.FTZ R137, R137, 1 ;  /* 0x3f80000089897421 */ /* 0x002fe20000010000 */
[----:B----4-:R-:W-:-:S06]  /*2750*/  FADD.FTZ R139, R139, 1 ;  /* 0x3f8000008b8b7421 */ /* 0x010fcc0000010000 */
[----:B------:R-:W-:Y:S08]  /*2760*/  MUFU.RCP R117, R117 ;  /* 0x0000007500757308 */ /* 0x000ff00000001000 */
[----:B------:R-:W0:Y:S08]  /*2770*/  MUFU.RCP R132, R132 ;  /* 0x0000008400847308 */ /* 0x000e300000001000 */
[----:B------:R-:W1:Y:S08]  /*2780*/  MUFU.RCP R138, R135 ;  /* 0x00000087008a7308 */ /* 0x000e700000001000 */
[----:B------:R4:W-:Y:S01]  /*2790*/  MUFU.EX2 R143, R142 ;  /* 0x0000008e008f7308 */ /* 0x0009e20000000800 */
[----:B------:R-:W-:Y:S01]  /*27a0*/  FMUL.FTZ R140, R103, -1.4426950216293334961 ;  /* 0xbfb8aa3b678c7820 */ /* 0x000fe20000410000 */
[----:B----4-:R-:W-:-:S06]  /*27b0*/  FMUL.FTZ R142, R68, -1.4426950216293334961 ;  /* 0xbfb8aa3b448e7820 */ /* 0x010fcc0000410000 */
[----:B------:R-:W-:Y:S08]  /*27c0*/  MUFU.EX2 R145, R144 ;  /* 0x0000009000917308 */ /* 0x000ff00000000800 */
[----:B------:R-:W-:Y:S08]  /*27d0*/  MUFU.EX2 R155, R142 ;  /* 0x0000008e009b7308 */ /* 0x000ff00000000800 */
[----:B------:R-:W4:Y:S08]  /*27e0*/  MUFU.RCP R142, R137 ;  /* 0x00000089008e7308 */ /* 0x000f300000001000 */
[----:B------:R-:W4:Y:S01]  /*27f0*/  MUFU.RCP R144, R139 ;  /* 0x0000008b00907308 */ /* 0x000f220000001000 */
[----:B------:R-:W-:Y:S04]  /*2800*/  STS [R32], R119 ;  /* 0x0000007720007388 */ /* 0x000fe80000000800 */
[----:B------:R0:W-:Y:S04]  /*2810*/  STS [R33+0x80], R82 ;  /* 0x0000805221007388 */ /* 0x0001e80000000800 */
[----:B--2---:R2:W-:Y:S04]  /*2820*/  STS [R34+0x100], R83 ;  /* 0x0001005322007388 */ /* 0x0045e80000000800 */
        /* <DEDUP_REMOVED lines=15> */
[----:B------:R-:W1:Y:S04]  /*2920*/  LDS R120, [R48+0x4] ;  /* 0x0000040030787984 */ /* 0x000e680000000800 */
[----:B------:R-:W4:Y:S04]  /*2930*/  LDS R124, [R48+0xc] ;  /* 0x00000c00307c7984 */ /* 0x000f280000000800 */
[----:B------:R-:W4:Y:S04]  /*2940*/  LDS R126, [R48+0x10] ;  /* 0x00001000307e7984 */ /* 0x000f280000000800 */
[----:B------:R-:W4:Y:S01]  /*2950*/  LDS R122, [R48+0x8] ;  /* 0x00000800307a7984 */ /* 0x000f220000000800 */
[----:B0-----:R-:W-:Y:S01]  /*2960*/  FADD.FTZ R82, -R66, 1 ;  /* 0x3f80000042527421 */ /* 0x001fe20000010100 */
[----:B--2---:R-:W-:Y:S01]  /*2970*/  FADD.FTZ R83, -R67, 1 ;  /* 0x3f80000043537421 */ /* 0x004fe20000010100 */
[----:B------:R0:W2:Y:S01]  /*2980*/  MUFU.EX2 R141, R140 ;  /* 0x0000008c008d7308 */ /* 0x0000a20000000800 */
[----:B------:R-:W2:Y:S01]  /*2990*/  LDS R128, [R48+0x14] ;  /* 0x0000140030807984 */ /* 0x000ea20000000800 */
[----:B------:R-:W-:Y:S01]  /*29a0*/  FFMA.FTZ R134, R115, R82, 1 ;  /* 0x3f80000073867423 */ /* 0x000fe20000010052 */
[----:B------:R-:W-:-:S02]  /*29b0*/  FFMA.FTZ R83, R116, R83, 1 ;  /* 0x3f80000074537423 */ /* 0x000fc40000010053 */
[----:B------:R-:W2:Y:S01]  /*29c0*/  LDS R119, [R48+0x18] ;  /* 0x0000180030777984 */ /* 0x000ea20000000800 */
[----:B------:R-:W-:-:S03]  /*29d0*/  FADD.FTZ R136, R136, 1 ;  /* 0x3f80000088887421 */ /* 0x000fc60000010000 */
[----:B------:R-:W2:Y:S01]  /*29e0*/  LDS R130, [R48+0x1c] ;  /* 0x00001c0030827984 */ /* 0x000ea20000000800 */
[----:B0-----:R-:W-:-:S03]  /*29f0*/  FMUL.FTZ R140, R69, -1.4426950216293334961 ;  /* 0xbfb8aa3b458c7820 */ /* 0x001fc60000410000 */
[----:B------:R-:W-:Y:S01]  /*2a00*/  LDS R123, [R48+0x28] ;  /* 0x00002800307b7984 */ /* 0x000fe20000000800 */
[----:B---3--:R-:W-:Y:S01]  /*2a10*/  FMUL.FTZ R82, R65, R118 ;  /* 0x0000007641527220 */ /* 0x008fe20000410000 */
[----:B-1----:R-:W-:-:S03]  /*2a20*/  FMUL.FTZ R121, R91, R120 ;  /* 0x000000785b797220 */ /* 0x002fc60000410000 */
[----:B------:R-:W-:Y:S01]  /*2a30*/  FMUL.FTZ R82, R67, R82 ;  /* 0x0000005243527220 */ /* 0x000fe20000410000 */
[----:B------:R-:W-:-:S03]  /*2a40*/  FMUL.FTZ R121, R66, R121 ;  /* 0x0000007942797220 */ /* 0x000fc60000410000 */
[----:B------:R-:W-:Y:S01]  /*2a50*/  FMUL.FTZ R83, R82, R83 ;  /* 0x0000005352537220 */ /* 0x000fe20000410000 */
[----:B------:R-:W-:Y:S01]  /*2a60*/  FADD.FTZ R82, -R132, 1 ;  /* 0x3f80000084527421 */ /* 0x000fe20000010100 */
[----:B----4-:R-:W-:Y:S01]  /*2a70*/  FMUL.FTZ R127, R87, R124 ;  /* 0x0000007c577f7220 */ /* 0x010fe20000410000 */
[----:B------:R-:W-:Y:S01]  /*2a80*/  FMUL.FTZ R129, R121, R134 ;  /* 0x0000008679817220 */ /* 0x000fe20000410000 */
[----:B------:R-:W-:Y:S01]  /*2a90*/  FADD.FTZ R121, -R117, 1 ;  /* 0x3f80000075797421 */ /* 0x000fe20000010100 */
[----:B------:R-:W-:Y:S01]  /*2aa0*/  FADD.FTZ R134, -R138, 1 ;  /* 0x3f8000008a867421 */ /* 0x000fe20000010100 */
[----:B------:R-:W-:Y:S01]  /*2ab0*/  FMUL.FTZ R131, R85, R126 ;  /* 0x0000007e55837220 */ /* 0x000fe20000410000 */
[----:B------:R-:W-:Y:S01]  /*2ac0*/  MUFU.EX2 R153, R140 ;  /* 0x0000008c00997308 */ /* 0x000fe20000000800 */
[----:B------:R-:W-:Y:S01]  /*2ad0*/  FFMA.FTZ R154, R113, R82, 1 ;  /* 0x3f800000719a7423 */ /* 0x000fe20000010052 */
[----:B------:R-:W-:Y:S01]  /*2ae0*/  FFMA.FTZ R156, R111, R134, 1 ;  /* 0x3f8000006f9c7423 */ /* 0x000fe20000010086 */
[----:B------:R-:W-:Y:S01]  /*2af0*/  FMUL.FTZ R127, R132, R127 ;  /* 0x0000007f847f7220 */ /* 0x000fe20000410000 */
[----:B------:R-:W-:Y:S01]  /*2b00*/  FMUL.FTZ R135, R138, R131 ;  /* 0x000000838a877220 */ /* 0x000fe20000410000 */
[----:B------:R-:W-:Y:S01]  /*2b10*/  FFMA.FTZ R125, R114, R121, 1 ;  /* 0x3f800000727d7423 */ /* 0x000fe20000010079 */
[----:B------:R-:W-:Y:S01]  /*2b20*/  LDS R134, [R48+0x24] ;  /* 0x0000240030867984 */ /* 0x000fe20000000800 */
[----:B------:R-:W-:Y:S01]  /*2b30*/  FMUL.FTZ R82, R89, R122 ;  /* 0x0000007a59527220 */ /* 0x000fe20000410000 */
[----:B------:R0:W-:Y:S02]  /*2b40*/  MUFU.RCP R140, R136 ;  /* 0x00000088008c7308 */ /* 0x0001e40000001000 */
[----:B------:R-:W1:Y:S01]  /*2b50*/  LDS R121, [R48+0x20] ;  /* 0x0000200030797984 */ /* 0x000e620000000800 */
[----:B------:R-:W-:Y:S01]  /*2b60*/  FMUL.FTZ R133, R127, R154 ;  /* 0x0000009a7f857220 */ /* 0x000fe20000410000 */
[----:B------:R-:W-:Y:S01]  /*2b70*/  FMUL.FTZ R135, R135, R156 ;  /* 0x0000009c87877220 */ /* 0x000fe20000410000 */
[----:B------:R-:W-:Y:S01]  /*2b80*/  FADD.FTZ R154, -R142, 1 ;  /* 0x3f8000008e9a7421 */ /* 0x000fe20000010100 */
[----:B------:R-:W-:Y:S01]  /*2b90*/  FADD.FTZ R156, -R144, 1 ;  /* 0x3f800000909c7421 */ /* 0x000fe20000010100 */
[----:B------:R-:W-:Y:S01]  /*2ba0*/  FMUL.FTZ R82, R117, R82 ;  /* 0x0000005275527220 */ /* 0x000fe20000410000 */
[----:B------:R-:W-:Y:S01]  /*2bb0*/  FMUL.FTZ R146, R99, -1.4426950216293334961 ;  /* 0xbfb8aa3b63927820 */ /* 0x000fe20000410000 */
[----:B0-----:R-:W0:Y:S01]  /*2bc0*/  LDS R136, [R48+0x2c] ;  /* 0x00002c0030887984 */ /* 0x001e220000000800 */
[----:B------:R-:W-:Y:S01]  /*2bd0*/  FFMA.FTZ R160, R107, R154, 1 ;  /* 0x3f8000006ba07423 */ /* 0x000fe2000001009a */
[----:B------:R-:W-:Y:S01]  /*2be0*/  FMUL.FTZ R131, R82, R125 ;  /* 0x0000007d52837220 */ /* 0x000fe20000410000 */
[----:B------:R-:W-:Y:S01]  /*2bf0*/  FFMA.FTZ R162, R105, R156, 1 ;  /* 0x3f80000069a27423 */ /* 0x000fe2000001009c */
[----:B------:R-:W3:Y:S01]  /*2c00*/  LDS R125, [R48+0x30] ;  /* 0x00003000307d7984 */ /* 0x000ee20000000800 */
[----:B------:R-:W4:Y:S03]  /*2c10*/  MUFU.EX2 R149, R146 ;  /* 0x0000009200957308 */ /* 0x000f260000000800 */
[----:B------:R-:W3:Y:S04]  /*2c20*/  LDS R154, [R48+0x34] ;  /* 0x00003400309a7984 */ /* 0x000ee80000000800 */
[----:B------:R-:W3:Y:S04]  /*2c30*/  LDS R127, [R48+0x38] ;  /* 0x00003800307f7984 */ /* 0x000ee80000000800 */
[----:B------:R-:W3:Y:S01]  /*2c40*/  LDS R156, [R48+0x3c] ;  /* 0x00003c00309c7984 */ /* 0x000ee20000000800 */
[----:B--2---:R-:W-:Y:S01]  /*2c50*/  FADD.FTZ R141, R141, 1 ;  /* 0x3f8000008d8d7421 */ /* 0x004fe20000010000 */
[----:B------:R-:W-:Y:S01]  /*2c60*/  FADD.FTZ R143, R143, 1 ;  /* 0x3f8000008f8f7421 */ /* 0x000fe20000010000 */
[----:B------:R-:W-:Y:S01]  /*2c70*/  FADD.FTZ R145, R145, 1 ;  /* 0x3f80000091917421 */ /* 0x000fe20000010000 */
[----:B------:R-:W-:Y:S01]  /*2c80*/  FADD.FTZ R147, R147, 1 ;  /* 0x3f80000093937421 */ /* 0x000fe20000010000 */
[----:B------:R2:W1:Y:S01]  /*2c90*/  MUFU.RCP R146, R141 ;  /* 0x0000008d00927308 */ /* 0x0004620000001000 */
[----:B------:R-:W-:Y:S01]  /*2ca0*/  FADD.FTZ R155, R155, 1 ;  /* 0x3f8000009b9b7421 */ /* 0x000fe20000010000 */
[----:B----4-:R-:W-:Y:S01]  /*2cb0*/  FADD.FTZ R149, R149, 1 ;  /* 0x3f80000095957421 */ /* 0x010fe20000010000 */
[----:B------:R-:W-:Y:S01]  /*2cc0*/  FADD.FTZ R151, R151, 1 ;  /* 0x3f80000097977421 */ /* 0x000fe20000010000 */
[----:B------:R-:W-:Y:S01]  /*2cd0*/  FADD.FTZ R153, R153, 1 ;  /* 0x3f80000099997421 */ /* 0x000fe20000010000 */
[----:B------:R-:W-:Y:S01]  /*2ce0*/  FADD.FTZ R82, -R140, 1 ;  /* 0x3f8000008c527421 */ /* 0x000fe20000010100 */
[----:B------:R-:W-:Y:S01]  /*2cf0*/  FMUL.FTZ R137, R71, R128 ;  /* 0x0000008047897220 */ /* 0x000fe20000410000 */
[----:B------:R-:W-:Y:S01]  /*2d00*/  FMUL.FTZ R139, R70, R119 ;  /* 0x00000077468b7220 */ /* 0x000fe20000410000 */
[----:B------:R-:W4:Y:S01]  /*2d10*/  MUFU.RCP R148, R143 ;  /* 0x0000008f00947308 */ /* 0x000f220000001000 */
[----:B------:R-:W-:Y:S07]  /*2d20*/  BAR.SYNC.DEFER_BLOCKING 0x0 ;  /* 0x0000000000007b1d */ /* 0x000fee0000010000 */
[----:B------:R-:W0:Y:S08]  /*2d30*/  MUFU.RCP R150, R145 ;  /* 0x0000009100967308 */ /* 0x000e300000001000 */
[----:B------:R-:W3:Y:S01]  /*2d40*/  MUFU.RCP R152, R147 ;  /* 0x0000009300987308 */ /* 0x000ee20000001000 */
[----:B--2---:R-:W-:-:S07]  /*2d50*/  FMUL.FTZ R141, R73, R130 ;  /* 0x00000082498d7220 */ /* 0x004fce0000410000 */
[----:B------:R-:W2:Y:S01]  /*2d60*/  MUFU.RCP R157, R155 ;  /* 0x0000009b009d7308 */ /* 0x000ea20000001000 */
[----:B------:R-:W-:Y:S01]  /*2d70*/  FFMA.FTZ R82, R109, R82, 1 ;  /* 0x3f8000006d527423 */ /* 0x000fe20000010052 */
[----:B------:R-:W-:Y:S01]  /*2d80*/  FMUL.FTZ R137, R140, R137 ;  /* 0x000000898c897220 */ /* 0x000fe20000410000 */
[----:B------:R-:W-:Y:S01]  /*2d90*/  FMUL.FTZ R139, R142, R139 ;  /* 0x0000008b8e8b7220 */ /* 0x000fe20000410000 */
[----:B------:R-:W-:-:S04]  /*2da0*/  FMUL.FTZ R141, R144, R141 ;  /* 0x0000008d908d7220 */ /* 0x000fc80000410000 */
[----:B------:R2:W2:Y:S01]  /*2db0*/  MUFU.RCP R158, R149 ;  /* 0x00000095009e7308 */ /* 0x0004a20000001000 */
[----:B------:R-:W-:-:S07]  /*2dc0*/  FMUL.FTZ R137, R137, R82 ;  /* 0x0000005289897220 */ /* 0x000fce0000410000 */
[----:B------:R2:W2:Y:S01]  /*2dd0*/  MUFU.RCP R166, R151 ;  /* 0x0000009700a67308 */ /* 0x0004a20000001000 */
[----:B------:R-:W-:-:S07]  /*2de0*/  FMUL.FTZ R139, R139, R160 ;  /* 0x000000a08b8b7220 */ /* 0x000fce0000410000 */
[----:B------:R-:W2:Y:S01]  /*2df0*/  MUFU.RCP R168, R153 ;  /* 0x0000009900a87308 */ /* 0x000ea20000001000 */
[----:B------:R-:W-:Y:S01]  /*2e00*/  FMUL.FTZ R141, R141, R162 ;  /* 0x000000a28d8d7220 */ /* 0x000fe20000410000 */
[----:B-1----:R-:W-:Y:S01]  /*2e10*/  FADD.FTZ R82, -R146, 1 ;  /* 0x3f80000092527421 */ /* 0x002fe20000010100 */
[----:B----4-:R-:W-:Y:S01]  /*2e20*/  FADD.FTZ R160, -R148, 1 ;  /* 0x3f80000094a07421 */ /* 0x010fe20000010100 */
[----:B0-----:R-:W-:Y:S01]  /*2e30*/  FADD.FTZ R162, -R150, 1 ;  /* 0x3f80000096a27421 */ /* 0x001fe20000010100 */
[----:B---3--:R-:W-:Y:S01]  /*2e40*/  FADD.FTZ R164, -R152, 1 ;  /* 0x3f80000098a47421 */ /* 0x008fe20000010100 */
[----:B------:R-:W-:Y:S01]  /*2e50*/  FMUL.FTZ R143, R72, R121 ;  /* 0x00000079488f7220 */ /* 0x000fe20000410000 */
[----:B------:R-:W-:Y:S01]  /*2e60*/  FMUL.FTZ R145, R75, R134 ;  /* 0x000000864b917220 */ /* 0x000fe20000410000 */
[----:B------:R-:W-:Y:S01]  /*2e70*/  FMUL.FTZ R147, R74, R123 ;  /* 0x0000007b4a937220 */ /* 0x000fe20000410000 */
[----:B--2---:R-:W-:Y:S01]  /*2e80*/  FMUL.FTZ R149, R77, R136 ;  /* 0x000000884d957220 */ /* 0x004fe20000410000 */
[----:B------:R-:W-:Y:S01]  /*2e90*/  FFMA.FTZ R82, R103, R82, 1 ;  /* 0x3f80000067527423 */ /* 0x000fe20000010052 */
[----:B------:R-:W-:Y:S01]  /*2ea0*/  FFMA.FTZ R160, R101, R160, 1 ;  /* 0x3f80000065a07423 */ /* 0x000fe200000100a0 */
[----:B------:R-:W-:Y:S01]  /*2eb0*/  FFMA.FTZ R162, R95, R162, 1 ;  /* 0x3f8000005fa27423 */ /* 0x000fe200000100a2 */
[----:B------:R-:W-:Y:S01]  /*2ec0*/  FFMA.FTZ R164, R93, R164, 1 ;  /* 0x3f8000005da47423 */ /* 0x000fe200000100a4 */
[----:B------:R-:W-:Y:S01]  /*2ed0*/  FMUL.FTZ R143, R146, R143 ;  /* 0x0000008f928f7220 */ /* 0x000fe20000410000 */
[----:B------:R-:W-:Y:S01]  /*2ee0*/  FMUL.FTZ R145, R148, R145 ;  /* 0x0000009194917220 */ /* 0x000fe20000410000 */
[----:B------:R-:W-:Y:S01]  /*2ef0*/  FMUL.FTZ R147, R150, R147 ;  /* 0x0000009396937220 */ /* 0x000fe20000410000 */
[----:B------:R-:W-:Y:S01]  /*2f00*/  FMUL.FTZ R149, R152, R149 ;  /* 0x0000009598957220 */ /* 0x000fe20000410000 */
[----:B------:R-:W-:Y:S01]  /*2f10*/  FADD.FTZ R151, -R157, 1 ;  /* 0x3f8000009d977421 */ /* 0x000fe20000010100 */
[----:B------:R-:W-:Y:S01]  /*2f20*/  FMUL.FTZ R143, R143, R82 ;  /* 0x000000528f8f7220 */ /* 0x000fe20000410000 */
[----:B------:R-:W-:Y:S01]  /*2f30*/  FMUL.FTZ R145, R145, R160 ;  /* 0x000000a091917220 */ /* 0x000fe20000410000 */
[----:B------:R-:W-:Y:S01]  /*2f40*/  FMUL.FTZ R147, R147, R162 ;  /* 0x000000a293937220 */ /* 0x000fe20000410000 */
[----:B------:R-:W-:Y:S01]  /*2f50*/  FMUL.FTZ R149, R149, R164 ;  /* 0x000000a495957220 */ /* 0x000fe20000410000 */
[----:B------:R-:W-:Y:S01]  /*2f60*/  FFMA.FTZ R159, R68, R151, 1 ;  /* 0x3f800000449f7423 */ /* 0x000fe20000010097 */
[----:B------:R-:W-:Y:S01]  /*2f70*/  FADD.FTZ R82, -R158, 1 ;  /* 0x3f8000009e527421 */ /* 0x000fe20000010100 */
[----:B------:R-:W-:Y:S01]  /*2f80*/  FADD.FTZ R160, -R166, 1 ;  /* 0x3f800000a6a07421 */ /* 0x000fe20000010100 */
        /* <DEDUP_REMOVED lines=226> */
.L_x_7303:
[----:B0-----:R-:W-:Y:S01]  /*3db0*/  FFMA.FTZ R82, R50, R65, R5 ;  /* 0x0000004132527223 */ /* 0x001fe20000010005 */
[--C-:B-----5:R-:W-:Y:S01]  /*3dc0*/  FADD.FTZ R121, R102, R3.reuse ;  /* 0x0000000366797221 */ /* 0x120fe20000010000 */
[----:B------:R-:W0:Y:S01]  /*3dd0*/  LDCU UR8, c[0x0][0x38c] ;  /* 0x00007180ff0877ac */ /* 0x000e220008000800 */
[--C-:B------:R-:W-:Y:S01]  /*3de0*/  FADD.FTZ R125, R98, R3.reuse ;  /* 0x00000003627d7221 */ /* 0x100fe20000010000 */
        /* <DEDUP_REMOVED lines=13> */
[--C-:B------:R-:W-:Y:S01]  /*3ec0*/  FADD.FTZ R82, R108, R3.reuse ;  /* 0x000000036c527221 */ /* 0x100fe20000010000 */
[----:B------:R-:W-:Y:S01]  /*3ed0*/  MOV R87, RZ ;  /* 0x000000ff00577202 */ /* 0x000fe20000000f00 */
[----:B------:R-:W-:Y:S01]  /*3ee0*/  FADD.FTZ R84, R84, R3 ;  /* 0x0000000354547221 */ /* 0x000fe20000010000 */
[----:B------:R-:W-:Y:S01]  /*3ef0*/  FFMA.FTZ R108, R54, R71, R5 ;  /* 0x00000047366c7223 */ /* 0x000fe20000010005 */
[----:B0-----:R-:W-:Y:S01]  /*3f00*/  UISETP.GE.AND UP0, UPT, UR8, 0x1, UPT ;  /* 0x000000010800788c */ /* 0x001fe2000bf06270 */
        /* <DEDUP_REMOVED lines=16> */
[----:B------:R-:W-:Y:S01]  /*4010*/  FADD.FTZ R94, R94, R3 ;  /* 0x000000035e5e7221 */ /* 0x000fe20000010000 */
        /* <DEDUP_REMOVED lines=44> */
[----:B------:R-:W0:Y:S06]  /*42e0*/  LDCU.64 UR14, c[0x0][0x3c0] ;  /* 0x00007800ff0e77ac */ /* 0x000e2c0008000a00 */
[----:B------:R-:W0:Y:S01]  /*42f0*/  LDC.64 R142, c[0x0][0x4b8] ;  /* 0x00012e00ff8e7b82 */ /* 0x000e220000000a00 */
[----:B------:R-:W0:Y:S01]  /*4300*/  LDCU.64 UR30, c[0x0][0x3e0] ;  /* 0x00007c00ff1e77ac */ /* 0x000e220008000a00 */
[----:B------:R-:W0:Y:S01]  /*4310*/  LDCU.64 UR34, c[0x0][0x4c0] ;  /* 0x00009800ff2277ac */ /* 0x000e220008000a00 */
[----:B------:R-:W0:Y:S01]  /*4320*/  LDCU.64 UR36, c[0x0][0x4e0] ;  /* 0x00009c00ff2477ac */ /* 0x000e220008000a00 */
[----:B------:R-:W0:Y:S01]  /*4330*/  LDCU.64 UR38, c[0x0][0x4f0] ;  /* 0x00009e00ff2677ac */ /* 0x000e220008000a00 */
[----:B------:R-:W0:Y:S01]  /*4340*/  LDCU.64 UR40, c[0x0][0x538] ;  /* 0x0000a700ff2877ac */ /* 0x000e220008000a00 */
[----:B-1-3--:R-:W0:Y:S02]  /*4350*/  LDCU.64 UR42, c[0x0][0x540] ;  /* 0x0000a800ff2a77ac */ /* 0x00ae240008000a00 */
.L_x_7342:
[----:B------:R-:W-:Y:S02]  /*4360*/  MOV R146, R12 ;  /* 0x0000000c00927202 */ /* 0x000fe40000000f00 */
[----:B------:R-:W-:Y:S02]  /*4370*/  MOV R147, RZ ;  /* 0x000000ff00937202 */ /* 0x000fe40000000f00 */
[----:B------:R-:W-:Y:S02]  /*4380*/  ISETP.GE.AND P5, PT, R20, UR28, PT ;  /* 0x0000001c14007c0c */ /* 0x000fe4000bfa6270 */
[----:B------:R-:W-:Y:S01]  /*4390*/  MOV R118, RZ ;  /* 0x000000ff00767202 */ /* 0x000fe20000000f00 */
[C-C-:B0-----:R-:W-:Y:S01]  /*43a0*/  IMAD.WIDE.U32 R162, R161.reuse, UR14, R146.reuse ;  /* 0x0000000ea1a27c25 */ /* 0x141fe2000f8e0092 */
[----:B------:R-:W-:Y:S02]  /*43b0*/  MOV R169, RZ ;  /* 0x000000ff00a97202 */ /* 0x000fe40000000f00 */
[----:B------:R-:W-:Y:S01]  /*43c0*/  MOV R120, RZ ;  /* 0x000000ff00787202 */ /* 0x000fe20000000f00 */
[----:B----4-:R-:W-:Y:S01]  /*43d0*/  IMAD.WIDE.U32 R148, R161, UR30, R146 ;  /* 0x0000001ea1947c25 */ /* 0x010fe2000f8e0092 */
[----:B------:R-:W-:-:S02]  /*43e0*/  LEA R146, P2, R162, R7, 0x2 ;  /* 0x00000007a2927211 */ /* 0x000fc400078410ff */
[----:B------:R-:W-:Y:S01]  /*43f0*/  MOV R171, RZ ;  /* 0x000000ff00ab7202 */ /* 0x000fe20000000f00 */
[C---:B------:R-:W-:Y:S01]  /*4400*/  IMAD R114, R161.reuse, UR15, R163 ;  /* 0x0000000fa1727c24 */ /* 0x040fe2000f8e02a3 */
[----:B------:R-:W-:Y:S01]  /*4410*/  MOV R122, RZ ;  /* 0x000000ff007a7202 */ /* 0x000fe20000000f00 */
[----:B------:R-:W-:Y:S01]  /*4420*/  IMAD R0, R161, UR31, R149 ;  /* 0x0000001fa1007c24 */ /* 0x000fe2000f8e0295 */
[----:B------:R-:W-:Y:S02]  /*4430*/  MOV R173, RZ ;  /* 0x000000ff00ad7202 */ /* 0x000fe40000000f00 */
[----:B------:R-:W-:Y:S02]  /*4440*/  LEA.HI.X R147, R162, R9, R114, 0x2, P2 ;  /* 0x00000009a2937211 */ /* 0x000fe400010f1472 */
[----:B------:R-:W-:Y:S02]  /*4450*/  MOV R124, RZ ;  /* 0x000000ff007c7202 */ /* 0x000fe40000000f00 */
[----:B------:R-:W-:Y:S01]  /*4460*/  MOV R144, UR16 ;  /* 0x0000001000907c02 */ /* 0x000fe20008000f00 */
[----:B---3--:R-:W3:Y:S01]  /*4470*/  @!P5 LDG.E R118, desc[UR26][R146.64+0x280] ;  /* 0x0002801a9276d981 */ /* 0x008ee2000c1e1900 */
[----:B------:R-:W-:-:S02]  /*4480*/  ISETP.GE.AND P5, PT, R21, UR28, PT ;  /* 0x0000001c15007c0c */ /* 0x000fc4000bfa6270 */
[----:B------:R-:W-:Y:S02]  /*4490*/  MOV R167, UR18 ;  /* 0x0000001200a77c02 */ /* 0x000fe40008000f00 */
[----:B------:R-:W-:Y:S02]  /*44a0*/  MOV R166, R144 ;  /* 0x0000009000a67202 */ /* 0x000fe40000000f00 */
[----:B------:R-:W-:Y:S02]  /*44b0*/  MOV R175, RZ ;  /* 0x000000ff00af7202 */ /* 0x000fe40000000f00 */
[----:B------:R-:W-:Y:S01]  /*44c0*/  P2R R130, PR, RZ, 0x1 ;  /* 0x00000001ff827803 */ /* 0x000fe20000000000 */
[C---:B------:R-:W-:Y:S01]  /*44d0*/  IMAD.WIDE.U32 R166, R161.reuse, UR10, R166 ;  /* 0x0000000aa1a67c25 */ /* 0x040fe2000f8e00a6 */
[----:B------:R-:W-:Y:S02]  /*44e0*/  LEA R144, P3, R148, R10, 0x2 ;  /* 0x0000000a94907211 */ /* 0x000fe400078610ff */
[----:B------:R-:W-:Y:S01]  /*44f0*/  LOP3.LUT P0, RZ, R112, 0x200, RZ, 0xc0, !PT ;  /* 0x0000020070ff7812 */ /* 0x000fe2000780c0ff */
[----:B------:R-:W5:Y:S01]  /*4500*/  @!P5 LDG.E R169, desc[UR26][R146.64+0x300] ;  /* 0x0003001a92a9d981 */ /* 0x000f62000c1e1900 */
[----:B------:R-:W-:Y:S01]  /*4510*/  ISETP.GE.AND P5, PT, R22, UR28, PT ;  /* 0x0000001c16007c0c */ /* 0x000fe2000bfa6270 */
[----:B------:R-:W-:Y:S01]  /*4520*/  IMAD R116, R161, UR11, R167 ;  /* 0x0000000ba1747c24 */ /* 0x000fe2000f8e02a7 */
[----:B------:R-:W-:-:S02]  /*4530*/  LEA R164, P1, R166, R136, 0x2 ;  /* 0x00000088a6a47211 */ /* 0x000fc400078210ff */
[----:B------:R-:W-:Y:S02]  /*4540*/  MOV R145, UR17 ;  /* 0x0000001100917c02 */ /* 0x000fe40008000f00 */
[----:B------:R-:W-:Y:S02]  /*4550*/  LEA.HI.X R165, R166, R137, R116, 0x2, P1 ;  /* 0x00000089a6a57211 */ /* 0x000fe400008f1474 */
[----:B------:R-:W-:Y:S02]  /*4560*/  ISETP.GE.AND P1, PT, R16, UR28, PT ;  /* 0x0000001c10007c0c */ /* 0x000fe4000bf26270 */
[----:B------:R-:W-:Y:S01]  /*4570*/  ISETP.GE.AND P2, PT, R17, UR28, PT ;  /* 0x0000001c11007c0c */ /* 0x000fe2000bf46270 */
[----:B------:R-:W4:Y:S01]  /*4580*/  LDG.E R114, desc[UR26][R164.64] ;  /* 0x0000001aa4727981 */ /* 0x000f22000c1e1900 */
[----:B------:R-:W-:Y:S02]  /*4590*/  LEA.HI.X R145, R148, R11, R0, 0x2, P3 ;  /* 0x0000000b94917211 */ /* 0x000fe400018f1400 */
[----:B------:R-:W-:Y:S01]  /*45a0*/  ISETP.GE.AND P4, PT, R18, UR28, PT ;  /* 0x0000001c12007c0c */ /* 0x000fe2000bf86270 */
[----:B--2---:R-:W2:Y:S01]  /*45b0*/  @!P5 LDG.E R120, desc[UR26][R146.64+0x380] ;  /* 0x0003801a9278d981 */ /* 0x004ea2000c1e1900 */
[----:B------:R-:W-:-:S02]  /*45c0*/  ISETP.GE.AND P5, PT, R23, UR28, PT ;  /* 0x0000001c17007c0c */ /* 0x000fc4000bfa6270 */
[----:B------:R-:W-:Y:S02]  /*45d0*/  ISETP.GE.AND P3, PT, R19, UR28, PT ;  /* 0x0000001c13007c0c */ /* 0x000fe4000bf66270 */
[----:B------:R-:W-:Y:S02]  /*45e0*/  MOV R149, RZ ;  /* 0x000000ff00957202 */ /* 0x000fe40000000f00 */
[----:B------:R-:W-:Y:S02]  /*45f0*/  MOV R126, RZ ;  /* 0x000000ff007e7202 */ /* 0x000fe40000000f00 */
[----:B------:R-:W-:Y:S02]  /*4600*/  MOV R0, RZ ;  /* 0x000000ff00007202 */ /* 0x000fe40000000f00 */
[----:B------:R-:W-:Y:S01]  /*4610*/  MOV R163, RZ ;  /* 0x000000ff00a37202 */ /* 0x000fe20000000f00 */
[----:B------:R-:W3:Y:S01]  /*4620*/  @!P0 LDG.E R149, desc[UR26][R146.64] ;  /* 0x0000001a92958981 */ /* 0x000ee2000c1e1900 */
[----:B------:R-:W-:-:S02]  /*4630*/  MOV R116, RZ ;  /* 0x000000ff00747202 */ /* 0x000fc40000000f00 */
[----:B------:R-:W-:Y:S01]  /*4640*/  MOV R167, RZ ;  /* 0x000000ff00a77202 */ /* 0x000fe20000000f00 */
[----:B------:R-:W4:Y:S01]  /*4650*/  @!P5 LDG.E R171, desc[UR26][R146.64+0x400] ;  /* 0x0004001a92abd981 */ /* 0x000f22000c1e1900 */
[----:B------:R-:W-:Y:S02]  /*4660*/  ISETP.GE.AND P5, PT, R24, UR28, PT ;  /* 0x0000001c18007c0c */ /* 0x000fe4000bfa6270 */
[----:B------:R-:W-:Y:S01]  /*4670*/  ISETP.GE.AND P6, PT, R30, UR28, PT ;  /* 0x0000001c1e007c0c */ /* 0x000fe2000bfc6270 */
[----:B------:R-:W5:Y:S01]  /*4680*/  @!P1 LDG.E R0, desc[UR26][R146.64+0x80] ;  /* 0x0000801a92009981 */ /* 0x000f62000c1e1900 */
[----:B------:R-:W-:Y:S02]  /*4690*/  MOV R177, RZ ;  /* 0x000000ff00b17202 */ /* 0x000fe40000000f00 */
[----:B------:R-:W-:Y:S01]  /*46a0*/  MOV R128, RZ ;  /* 0x000000ff00807202 */ /* 0x000fe20000000f00 */
[----:B------:R-:W2:Y:S04]  /*46b0*/  @!P2 LDG.E R163, desc[UR26][R146.64+0x100] ;  /* 0x0001001a92a3a981 */ /* 0x000ea8000c1e1900 */
        /* <DEDUP_REMOVED lines=13> */
[----:B------:R0:W4:Y:S02]  /*4790*/  @!P5 LDG.E R177, desc[UR26][R146.64+0x700] ;  /* 0x0007001a92b1d981 */ /* 0x000124000c1e1900 */
[----:B0-----:R-:W-:Y:S02]  /*47a0*/  MOV R146, RZ ;  /* 0x000000ff00927202 */ /* 0x001fe40000000f00 */
[----:B------:R-:W-:Y:S02]  /*47b0*/  CS2R R164, SRZ ;  /* 0x0000000000a47805 */ /* 0x000fe4000001ff00 */
[----:B------:R-:W-:Y:S01]  /*47c0*/  MOV R147, RZ ;  /* 0x000000ff00937202 */ /* 0x000fe20000000f00 */
[----:B---3--:R0:W-:Y:S04]  /*47d0*/  STS [R32], R149 ;  /* 0x0000009520007388 */ /* 0x0081e80000000800 */
[----:B-----5:R-:W-:Y:S04]  /*47e0*/  STS [R33+0x80], R0 ;  /* 0x0000800021007388 */ /* 0x020fe80000000800 */
[----:B-12---:R1:W-:Y:S04]  /*47f0*/  STS [R34+0x100], R163 ;  /* 0x000100a322007388 */ /* 0x0063e80000000800 */
[----:B----4-:R-:W-:Y:S01]  /*4800*/  STS [R35+0x180], R116 ;  /* 0x0001807423007388 */ /* 0x010fe20000000800 */
[----:B0-----:R-:W-:-:S03]  /*4810*/  CS2R R148, SRZ ;  /* 0x0000000000947805 */ /* 0x001fc6000001ff00 */
        /* <DEDUP_REMOVED lines=9> */
[----:B-1----:R-:W-:-:S03]  /*48b0*/  CS2R R162, SRZ ;  /* 0x0000000000a27805 */ /* 0x002fc6000001ff00 */
[----:B------:R-:W-:Y:S04]  /*48c0*/  STS [R45+0x680], R126 ;  /* 0x0006807e2d007388 */ /* 0x000fe80000000800 */
[----:B------:R-:W-:Y:S04]  /*48d0*/  STS [R46+0x700], R177 ;  /* 0x000700b12e007388 */ /* 0x000fe80000000800 */
[----:B------:R-:W-:Y:S01]  /*48e0*/  STS [R47+0x780], R128 ;  /* 0x000780802f007388 */ /* 0x000fe20000000800 */
[----:B------:R-:W-:-:S03]  /*48f0*/  NOP ;  /* 0x0000000000007918 */ /* 0x000fc60000000000 */
[----:B------:R-:W5:Y:S01]  /*4900*/  @!P2 LDG.E R149, desc[UR26][R144.64+0x100] ;  /* 0x0001001a9095a981 */ /* 0x000f62000c1e1900 */
[----:B------:R-:W-:-:S03]  /*4910*/  ISETP.GE.AND P2, PT, R20, UR28, PT ;  /* 0x0000001c14007c0c */ /* 0x000fc6000bf46270 */
[----:B------:R-:W5:Y:S01]  /*4920*/  @!P1 LDG.E R146, desc[UR26][R144.64+0x80] ;  /* 0x0000801a90929981 */ /* 0x000f62000c1e1900 */
[----:B------:R-:W-:Y:S02]  /*4930*/  ISETP.GE.AND P1, PT, R21, UR28, PT ;  /* 0x0000001c15007c0c */ /* 0x000fe4000bf26270 */
[----:B0-----:R-:W-:Y:S02]  /*4940*/  CS2R R166, SRZ ;  /* 0x0000000000a67805 */ /* 0x001fe4000001ff00 */
[----:B--2---:R-:W-:Y:S01]  /*4950*/  CS2R R168, SRZ ;  /* 0x0000000000a87805 */ /* 0x004fe2000001ff00 */
[----:B------:R-:W2:Y:S04]  /*4960*/  @!P4 LDG.E R148, desc[UR26][R144.64+0x180] ;  /* 0x0001801a9094c981 */ /* 0x000ea8000c1e1900 */
[----:B------:R-:W5:Y:S04]  /*4970*/  @!P0 LDG.E R147, desc[UR26][R144.64] ;  /* 0x0000001a90938981 */ /* 0x000f68000c1e1900 */
[----:B------:R-:W2:Y:S01]  /*4980*/  @!P2 LDG.E R162, desc[UR26][R144.64+0x280] ;  /* 0x0002801a90a2a981 */ /* 0x000ea2000c1e1900 */
[----:B------:R-:W-:-:S03]  /*4990*/  ISETP.GE.AND P2, PT, R22, UR28, PT ;  /* 0x0000001c16007c0c */ /* 0x000fc6000bf46270 */
[----:B------:R-:W2:Y:S01]  /*49a0*/  @!P1 LDG.E R165, desc[UR26][R144.64+0x300] ;  /* 0x0003001a90a59981 */ /* 0x000ea2000c1e1900 */
[----:B------:R-:W-:Y:S02]  /*49b0*/  ISETP.GE.AND P1, PT, R23, UR28, PT ;  /* 0x0000001c17007c0c */ /* 0x000fe4000bf26270 */
[----:B---3--:R-:W-:Y:S01]  /*49c0*/  CS2R R170, SRZ ;  /* 0x0000000000aa7805 */ /* 0x008fe2000001ff00 */
[----:B------:R-:W3:Y:S01]  /*49d0*/  @!P3 LDG.E R163, desc[UR26][R144.64+0x200] ;  /* 0x0002001a90a3b981 */ /* 0x000ee2000c1e1900 */
[----:B----4-:R-:W-:-:S03]  /*49e0*/  CS2R R172, SRZ ;  /* 0x0000000000ac7805 */ /* 0x010fc6000001ff00 */
[----:B------:R-:W-:Y:S04]  /*49f0*/  LDS R116, [R48] ;  /* 0x0000000030747984 */ /* 0x000fe80000000800 */
[----:B------:R-:W4:Y:S01]  /*4a00*/  @!P2 LDG.E R164, desc[UR26][R144.64+0x380] ;  /* 0x0003801a90a4a981 */ /* 0x000f22000c1e1900 */
[----:B------:R-:W-:-:S03]  /*4a10*/  ISETP.GE.AND P2, PT, R24, UR28, PT ;  /* 0x0000001c18007c0c */ /* 0x000fc6000bf46270 */
[----:B------:R-:W4:Y:S01]  /*4a20*/  @!P1 LDG.E R167, desc[UR26][R144.64+0x400] ;  /* 0x0004001a90a79981 */ /* 0x000f22000c1e1900 */
[----:B------:R-:W-:Y:S02]  /*4a30*/  ISETP.GE.AND P1, PT, R25, UR28, PT ;  /* 0x0000001c19007c0c */ /* 0x000fe4000bf26270 */
[----:B------:R-:W-:Y:S01]  /*4a40*/  ISETP.GE.AND P4, PT, R26, UR28, PT ;  /* 0x0000001c1a007c0c */ /* 0x000fe2000bf86270 */
[----:B------:R-:W4:Y:S04]  /*4a50*/  @!P5 LDG.E R173, desc[UR26][R144.64+0x700] ;  /* 0x0007001a90add981 */ /* 0x000f28000c1e1900 */
[----:B------:R-:W4:Y:S04]  /*4a60*/  @!P6 LDG.E R172, desc[UR26][R144.64+0x780] ;  /* 0x0007801a90ace981 */ /* 0x000f28000c1e1900 */
[----:B------:R-:W4:Y:S01]  /*4a70*/  @!P2 LDG.E R166, desc[UR26][R144.64+0x480] ;  /* 0x0004801a90a6a981 */ /* 0x000f22000c1e1900 */
[----:B------:R-:W-:-:S03]  /*4a80*/  ISETP.GE.AND P2, PT, R27, UR28, PT ;  /* 0x0000001c1b007c0c */ /* 0x000fc6000bf46270 */
[----:B------:R-:W4:Y:S01]  /*4a90*/  @!P1 LDG.E R169, desc[UR26][R144.64+0x500] ;  /* 0x0005001a90a99981 */ /* 0x000f22000c1e1900 */
[----:B------:R-:W-:-:S03]  /*4aa0*/  ISETP.GE.AND P1, PT, R28, UR28, PT ;  /* 0x0000001c1c007c0c */ /* 0x000fc6000bf26270 */
[----:B------:R-:W4:Y:S04]  /*4ab0*/  @!P4 LDG.E R168, desc[UR26][R144.64+0x580] ;  /* 0x0005801a90a8c981 */ /* 0x000f28000c1e1900 */
[----:B------:R-:W-:Y:S04]  /*4ac0*/  LDS R118, [R48+0x4] ;  /* 0x0000040030767984 */ /* 0x000fe80000000800 */
[----:B------:R-:W4:Y:S04]  /*4ad0*/  @!P2 LDG.E R171, desc[UR26][R144.64+0x600] ;  /* 0x0006001a90aba981 */ /* 0x000f28000c1e1900 */
[----:B------:R-:W4:Y:S01]  /*4ae0*/  @!P1 LDG.E R170, desc[UR26][R144.64+0x680] ;  /* 0x0006801a90aa9981 */ /* 0x000f22000c1e1900 */
        /* <DEDUP_REMOVED lines=15> */
[----:B------:R-:W0:Y:S01]  /*4be0*/  S2UR UR9, SR_CgaCtaId ;  /* 0x00000000000979c3 */ /* 0x000e220000008800 */
[----:B------:R-:W-:Y:S01]  /*4bf0*/  FMUL.FTZ R174, R114, 1.4426950216293334961 ;  /* 0x3fb8aa3b72ae7820 */ /* 0x000fe20000410000 */
[----:B------:R-:W-:-:S03]  /*4c00*/  ISETP.NE.AND P2, PT, R8, RZ, PT ;  /* 0x000000ff0800720c */ /* 0x000fc60003f45270 */
[-C--:B------:R-:W-:Y:S01]  /*4c10*/  FMUL.FTZ R213, R115, R174.reuse ;  /* 0x000000ae73d57220 */ /* 0x080fe20000410000 */
[----:B------:R-:W-:Y:S01]  /*4c20*/  ULEA UR8, UR19, 0xffffff00, 0x8 ;  /* 0xffffff0013087891 */ /* 0x000fe2000f8e40ff */
[-C--:B------:R-:W-:Y:S01]  /*4c30*/  FMUL.FTZ R0, R80, R174.reuse ;  /* 0x000000ae50007220 */ /* 0x080fe20000410000 */
[-C--:B------:R-:W-:Y:S02]  /*4c40*/  FMUL.FTZ R232, R82, R174.reuse ;  /* 0x000000ae52e87220 */ /* 0x080fe40000410000 */
[----:B------:R-:W-:Y:S01]  /*4c50*/  ULOP3.LUT UR8, UR8, 0x100, URZ, 0xc0, !UPT ;  /* 0x0000010008087892 */ /* 0x000fe2000f8ec0ff */
        /* <DEDUP_REMOVED lines=12> */
[----:B------:R-:W-:Y:S01]  /*4d20*/  ISETP.NE.AND P1, PT, R8, 0x1f, PT ;  /* 0x0000001f0800780c */ /* 0x000fe20003f25270 */
[----:B0-----:R-:W-:Y:S01]  /*4d30*/  ULEA UR12, UR9, UR12, 0x18 ;  /* 0x0000000c090c7291 */ /* 0x001fe2000f8ec0ff */
        /* <DEDUP_REMOVED lines=13> */
[----:B-----5:R-:W-:Y:S04]  /*4e10*/  STS [R32+0x840], R147 ;  /* 0x0008409320007388 */ /* 0x020fe80000000800 */
[----:B------:R-:W-:Y:S04]  /*4e20*/  STS [R33+0x8c0], R146 ;  /* 0x0008c09221007388 */ /* 0x000fe80000000800 */
[----:B------:R-:W-:Y:S04]  /*4e30*/  STS [R34+0x940], R149 ;  /* 0x0009409522007388 */ /* 0x000fe80000000800 */
[----:B--2---:R-:W-:Y:S04]  /*4e40*/  STS [R35+0x9c0], R148 ;  /* 0x0009c09423007388 */ /* 0x004fe80000000800 */
[----:B---3--:R-:W-:Y:S04]  /*4e50*/  STS [R36+0xa40], R163 ;  /* 0x000a40a324007388 */ /* 0x008fe80000000800 */
[----:B------:R-:W-:Y:S04]  /*4e60*/  STS [R37+0xac0], R162 ;  /* 0x000ac0a225007388 */ /* 0x000fe80000000800 */
[----:B------:R-:W-:Y:S04]  /*4e70*/  STS [R38+0xb40], R165 ;  /* 0x000b40a526007388 */ /* 0x000fe80000000800 */
[----:B----4-:R-:W-:Y:S04]  /*4e80*/  STS [R39+0xbc0], R164 ;  /* 0x000bc0a427007388 */ /* 0x010fe80000000800 */
        /* <DEDUP_REMOVED lines=27> */
[----:B------:R-:W-:Y:S01]  /*5040*/  FMUL.FTZ R162, R129, R174 ;  /* 0x000000ae81a27220 */ /* 0x000fe20000410000 */
[----:B------:R-:W-:-:S02]  /*5050*/  IADD3 R147, PT, PT, R161, UR8, RZ ;  /* 0x00000008a1937c10 */ /* 0x000fc4000fffe0ff */
[----:B------:R-:W-:Y:S01]  /*5060*/  @P2 IADD3 R147, PT, PT, R8, 0x200, RZ ;  /* 0x0000020008932810 */ /* 0x000fe20007ffe0ff */
[----:B------:R-:W2:Y:S03]  /*5070*/  MUFU.EX2 R166, R166 ;  /* 0x000000a600a67308 */ /* 0x000ea60000000800 */
[----:B------:R-:W-:-:S05]  /*5080*/  LEA R184, R147, UR12, 0x2 ;  /* 0x0000000c93b87c11 */ /* 0x000fca000f8e10ff */
[----:B------:R-:W2:Y:S08]  /*5090*/  MUFU.EX2 R164, R164 ;  /* 0x000000a400a47308 */ /* 0x000eb00000000800 */
[----:B------:R-:W2:Y:S01]  /*50a0*/  MUFU.EX2 R162, R162 ;  /* 0x000000a200a27308 */ /* 0x000ea20000000800 */
[----:B-1----:R1:W-:Y:S01]  /*50b0*/  STS [R184+0x2338], R213 ;  /* 0x002338d5b8007388 */ /* 0x0023e20000000800 */
[----:B---3--:R-:W-:Y:S01]  /*50c0*/  FMUL.FTZ R187, R69, R148 ;  /* 0x0000009445bb7220 */ /* 0x008fe20000410000 */
[----:B----4-:R-:W-:Y:S01]  /*50d0*/  FMUL.FTZ R175, R75, R172 ;  /* 0x000000ac4baf7220 */ /* 0x010fe20000410000 */
[----:B-----5:R-:W-:Y:S01]  /*50e0*/  FMUL.FTZ R211, R65, R144 ;  /* 0x0000009041d37220 */ /* 0x020fe20000410000 */
        /* <DEDUP_REMOVED lines=14> */
[----:B-12---:R-:W-:Y:S05]  /*51d0*/  @P1 BRA `(.L_x_7306) ;  /* 0x0000000000241947 */ /* 0x006fea0003800000 */
        /* <DEDUP_REMOVED lines=9> */
.L_x_7306:
[----:B------:R-:W-:-:S06]  /*5270*/  LEA R171, R8, UR12, 0x2 ;  /* 0x0000000c08ab7c11 */ /* 0x000fcc000f8e10ff */
[----:B------:R-:W0:Y:S02]  /*5280*/  LDS R171, [R171+0x2b3c] ;  /* 0x002b3c00abab7984 */ /* 0x000e240000000800 */
.L_x_7307:
[----:B------:R-:W-:Y:S05]  /*5290*/  BSYNC.RECONVERGENT B0 ;  /* 0x0000000000007941 */ /* 0x000fea0003800200 */
.L_x_7305:
[C---:B0-2---:R-:W-:Y:S01]  /*52a0*/  FMUL.FTZ R145, R162.reuse, R171 ;  /* 0x000000aba2917220 */ /* 0x045fe20000410000 */
[----:B-1----:R-:W-:Y:S01]  /*52b0*/  FFMA.FTZ R144, R162, R163, R165 ;  /* 0x000000a3a2907223 */ /* 0x002fe200000100a5 */
[----:B------:R-:W0:Y:S01]  /*52c0*/  @P0 LDC R168, c[0x0][0x38c] ;  /* 0x0000e300ffa80b82 */ /* 0x000e220000000800 */
[----:B------:R-:W-:Y:S01]  /*52d0*/  VOTEU.ANY UP0, P0 ;  /* 0x0000000000ff7886 */ /* 0x000fe20000000100 */
[C---:B------:R-:W-:Y:S01]  /*52e0*/  FMUL.FTZ R145, R164.reuse, R145 ;  /* 0x00000091a4917220 */ /* 0x040fe20000410000 */
[----:B------:R-:W-:Y:S01]  /*52f0*/  FFMA.FTZ R144, R164, R144, R167 ;  /* 0x00000090a4907223 */ /* 0x000fe200000100a7 */
[----:B------:R-:W-:Y:S01]  /*5300*/  MOV R149, 0x8 ;  /* 0x0000000800957802 */ /* 0x000fe20000000f00 */
        /* <DEDUP_REMOVED lines=60> */
[----:B-1----:R-:W-:Y:S01]  /*56d0*/  @P1 FMUL.FTZ R147, R168, R243 ;  /* 0x000000f3a8931220 */ /* 0x002fe20000410000 */
[----:B------:R-:W-:Y:S01]  /*56e0*/  FMUL.FTZ R168, R116, R237 ;  /* 0x000000ed74a87220 */ /* 0x000fe20000410000 */
[----:B------:R-:W-:Y:S01]  /*56f0*/  FMUL.FTZ R201, R156, R193 ;  /* 0x000000c19cc97220 */ /* 0x000fe20000410000 */
[----:B------:R-:W-:Y:S01]  /*5700*/  FMUL.FTZ R203, R158, R207 ;  /* 0x000000cf9ecb7220 */ /* 0x000fe20000410000 */
[----:B----4-:R-:W-:Y:S01]  /*5710*/  @P1 FFMA.FTZ R174, R243, R149, R174 ;  /* 0x00000095f3ae1223 */ /* 0x010fe200000100ae */
[----:B------:R-:W-:Y:S01]  /*5720*/  @P1 MOV R243, R147 ;  /* 0x0000009300f31202 */ /* 0x000fe20000000f00 */
[----:B0-----:R-:W-:Y:S01]  /*5730*/  FFMA.FTZ R144, R0, R168, R245 ;  /* 0x000000a800907223 */ /* 0x001fe200000100f5 */
[----:B------:R-:W-:Y:S01]  /*5740*/  ISETP.GT.U32.AND P1, PT, R13, 0x1d, PT ;  /* 0x0000001d0d00780c */ /* 0x000fe20003f24070 */
[----:B------:R-:W-:Y:S01]  /*5750*/  FMUL.FTZ R149, R152, R191 ;  /* 0x000000bf98957220 */ /* 0x000fe20000410000 */
[----:B------:R-:W0:Y:S01]  /*5760*/  SHFL.DOWN PT, R147, R174, 0x2, 0x1f ;  /* 0x08401f00ae937f89 */ /* 0x000e2200000e0000 */
[----:B------:R-:W-:Y:S01]  /*5770*/  FFMA.FTZ R144, R232, R144, R241 ;  /* 0x00000090e8907223 */ /* 0x000fe200000100f1 */
[----:B------:R-:W-:Y:S01]  /*5780*/  FMUL.FTZ R205, R160, R197 ;  /* 0x000000c5a0cd7220 */ /* 0x000fe20000410000 */
[----:B------:R-:W-:Y:S01]  /*5790*/  UISETP.GE.AND UP0, UPT, UR19, UR29, UPT ;  /* 0x0000001d1300728c */ /* 0x000fe2000bf06270 */
[----:B------:R-:W1:Y:S01]  /*57a0*/  SHFL.DOWN PT, R176, R243, 0x2, 0x1f ;  /* 0x08401f00f3b07f89 */ /* 0x000e6200000e0000 */
[----:B------:R-:W-:Y:S01]  /*57b0*/  FFMA.FTZ R144, R234, R144, R239 ;  /* 0x00000090ea907223 */ /* 0x000fe200000100ef */
[----:B------:R-:W-:Y:S01]  /*57c0*/  ISETP.GE.AND P3, PT, R31, 0x1, PT ;  /* 0x000000011f00780c */ /* 0x000fe20003f66270 */
[----:B------:R-:W-:Y:S01]  /*57d0*/  BSSY.RECONVERGENT B0, `(.L_x_7308) ;  /* 0x000015d000007945 */ /* 0x000fe20003800200 */
[----:B------:R-:W-:Y:S01]  /*57e0*/  ISETP.GT.U32.AND P4, PT, R13, 0x17, PT ;  /* 0x000000170d00780c */ /* 0x000fe20003f84070 */
[----:B------:R-:W-:-:S04]  /*57f0*/  FFMA.FTZ R144, R230, R144, R235 ;  /* 0x00000090e6907223 */ /* 0x000fc800000100eb */
[----:B------:R-:W-:-:S04]  /*5800*/  FFMA.FTZ R144, R224, R144, R231 ;  /* 0x00000090e0907223 */ /* 0x000fc800000100e7 */
[----:B------:R-:W-:-:S04]  /*5810*/  FFMA.FTZ R144, R228, R144, R227 ;  /* 0x00000090e4907223 */ /* 0x000fc800000100e3 */
[----:B------:R-:W-:Y:S01]  /*5820*/  FFMA.FTZ R144, R226, R144, R223 ;  /* 0x00000090e2907223 */ /* 0x000fe200000100df */
[C---:B0-----:R-:W-:Y:S01]  /*5830*/  @!P1 FFMA.FTZ R174, R243.reuse, R147, R174 ;  /* 0x00000093f3ae9223 */ /* 0x041fe200000100ae */
[----:B------:R-:W-:Y:S02]  /*5840*/  FMUL.FTZ R147, R58, R123 ;  /* 0x0000007b3a937220 */ /* 0x000fe40000410000 */
[----:B------:R-:W-:Y:S01]  /*5850*/  FFMA.FTZ R144, R222, R144, R219 ;  /* 0x00000090de907223 */ /* 0x000fe200000100db */
[----:B-1----:R-:W-:Y:S01]  /*5860*/  @!P1 FMUL.FTZ R145, R243, R176 ;  /* 0x000000b0f3919220 */ /* 0x002fe20000410000 */
[----:B------:R-:W-:Y:S01]  /*5870*/  FMUL.FTZ R178, R134, R147 ;  /* 0x0000009386b27220 */ /* 0x000fe20000410000 */
[----:B------:R-:W0:Y:S03]  /*5880*/  SHFL.DOWN PT, R186, R174, 0x4, 0x1f ;  /* 0x08801f00aeba7f89 */ /* 0x000e2600000e0000 */
[----:B------:R-:W-:Y:S01]  /*5890*/  @!P1 MOV R243, R145 ;  /* 0x0000009100f39202 */ /* 0x000fe20000000f00 */
[----:B------:R-:W-:Y:S01]  /*58a0*/  FMUL.FTZ R145, R213, R0 ;  /* 0x00000000d5917220 */ /* 0x000fe20000410000 */
[----:B------:R-:W-:Y:S01]  /*58b0*/  FFMA.FTZ R144, R251, R144, R178 ;  /* 0x00000090fb907223 */ /* 0x000fe200000100b2 */
[----:B------:R-:W-:-:S02]  /*58c0*/  ISETP.GT.U32.AND P1, PT, R13, 0x1b, PT ;  /* 0x0000001b0d00780c */ /* 0x000fc40003f24070 */
[----:B------:R-:W-:Y:S01]  /*58d0*/  FMUL.FTZ R145, R232, R145 ;  /* 0x00000091e8917220 */ /* 0x000fe20000410000 */
[----:B------:R-:W-:Y:S01]  /*58e0*/  FFMA.FTZ R144, R180, R144, R247 ;  /* 0x00000090b4907223 */ /* 0x000fe200000100f7 */
[----:B------:R-:W1:Y:S02]  /*58f0*/  SHFL.DOWN PT, R182, R243, 0x4, 0x1f ;  /* 0x08801f00f3b67f89 */ /* 0x000e6400000e0000 */
[----:B------:R-:W-:Y:S01]  /*5900*/  FMUL.FTZ R145, R234, R145 ;  /* 0x00000091ea917220 */ /* 0x000fe20000410000 */
[----:B------:R-:W-:-:S03]  /*5910*/  FFMA.FTZ R144, R220, R144, R149 ;  /* 0x00000090dc907223 */ /* 0x000fc60000010095 */
[----:B------:R-:W-:Y:S01]  /*5920*/  FMUL.FTZ R145, R230, R145 ;  /* 0x00000091e6917220 */ /* 0x000fe20000410000 */
[----:B------:R-:W-:-:S03]  /*5930*/  FFMA.FTZ R144, R249, R144, R146 ;  /* 0x00000090f9907223 */ /* 0x000fc60000010092 */
[----:B------:R-:W-:Y:S01]  /*5940*/  FMUL.FTZ R145, R224, R145 ;  /* 0x00000091e0917220 */ /* 0x000fe20000410000 */
[----:B------:R-:W-:-:S03]  /*5950*/  FFMA.FTZ R176, R166, R144, R201 ;  /* 0x00000090a6b07223 */ /* 0x000fc600000100c9 */
[----:B------:R-:W-:Y:S01]  /*5960*/  FMUL.FTZ R145, R228, R145 ;  /* 0x00000091e4917220 */ /* 0x000fe20000410000 */
[----:B------:R-:W-:Y:S01]  /*5970*/  FFMA.FTZ R176, R164, R176, R203 ;  /* 0x000000b0a4b07223 */ /* 0x000fe200000100cb */
[C---:B0-----:R-:W-:Y:S02]  /*5980*/  @!P1 FFMA.FTZ R174, R243.reuse, R186, R174 ;  /* 0x000000baf3ae9223 */ /* 0x041fe400000100ae */
[----:B------:R-:W-:Y:S01]  /*5990*/  FMUL.FTZ R145, R226, R145 ;  /* 0x00000091e2917220 */ /* 0x000fe20000410000 */
[----:B------:R-:W-:Y:S02]  /*59a0*/  FFMA.FTZ R177, R162, R176, R205 ;  /* 0x000000b0a2b17223 */ /* 0x000fe400000100cd */
[----:B------:R-:W0:Y:S01]  /*59b0*/  SHFL.DOWN PT, R190, R174, 0x8, 0x1f ;  /* 0x09001f00aebe7f89 */ /* 0x000e2200000e0000 */
[----:B------:R-:W-:Y:S01]  /*59c0*/  FMUL.FTZ R144, R222, R145 ;  /* 0x00000091de907220 */ /* 0x000fe20000410000 */
[----:B-1----:R-:W-:Y:S02]  /*59d0*/  @!P1 FMUL.FTZ R176, R243, R182 ;  /* 0x000000b6f3b09220 */ /* 0x002fe40000410000 */
[----:B------:R-:W1:Y:S01]  /*59e0*/  SHFL.UP PT, R184, R177, 0x1, RZ ;  /* 0x04200000b1b87989 */ /* 0x000e6200000e00ff */
[----:B------:R-:W-:-:S02]  /*59f0*/  FMUL.FTZ R145, R251, R144 ;  /* 0x00000090fb917220 */ /* 0x000fc40000410000 */
[----:B------:R-:W-:Y:S02]  /*5a00*/  @!P1 MOV R243, R176 ;  /* 0x000000b000f39202 */ /* 0x000fe40000000f00 */
[----:B------:R-:W-:Y:S01]  /*5a10*/  FMUL.FTZ R145, R180, R145 ;  /* 0x00000091b4917220 */ /* 0x000fe20000410000 */
[----:B------:R-:W-:-:S03]  /*5a20*/  PLOP3.LUT P1, PT, PT, PT, UP0, 0x80, 0x8 ;  /* 0x000000000008781c */ /* 0x000fc60003f2f008 */
[----:B------:R-:W-:Y:S01]  /*5a30*/  FMUL.FTZ R144, R220, R145 ;  /* 0x00000091dc907220 */ /* 0x000fe20000410000 */
[----:B------:R-:W3:Y:S01]  /*5a40*/  SHFL.DOWN PT, R188, R243, 0x8, 0x1f ;  /* 0x09001f00f3bc7f89 */ /* 0x000ee200000e0000 */
[----:B------:R-:W-:Y:S02]  /*5a50*/  ISETP.NE.OR P1, PT, R8, RZ, P1 ;  /* 0x000000ff0800720c */ /* 0x000fe40000f25670 */
[----:B------:R-:W-:Y:S01]  /*5a60*/  FMUL.FTZ R145, R249, R144 ;  /* 0x00000090f9917220 */ /* 0x000fe20000410000 */
[----:B------:R-:W-:-:S03]  /*5a70*/  HFMA2 R144, -RZ, RZ, 1.875, 0 ;  /* 0x3f800000ff907431 */ /* 0x000fc600000001ff */
[----:B------:R-:W-:Y:S01]  /*5a80*/  FMUL.FTZ R145, R166, R145 ;  /* 0x00000091a6917220 */ /* 0x000fe20000410000 */
[----:B0-----:R-:W-:-:S03]  /*5a90*/  @!P4 FFMA.FTZ R174, R243, R190, R174 ;  /* 0x000000bef3aec223 */ /* 0x001fc600000100ae */
[----:B------:R-:W-:-:S03]  /*5aa0*/  FMUL.FTZ R145, R164, R145 ;  /* 0x00000091a4917220 */ /* 0x000fc60000410000 */
[----:B------:R-:W-:Y:S01]  /*5ab0*/  @!P1 LEA R186, R161, UR12, 0x3 ;  /* 0x0000000ca1ba9c11 */ /* 0x000fe2000f8e18ff */
[----:B------:R-:W-:Y:S01]  /*5ac0*/  FMUL.FTZ R176, R162, R145 ;  /* 0x00000091a2b07220 */ /* 0x000fe20000410000 */
[----:B------:R-:W-:Y:S01]  /*5ad0*/  MOV R145, RZ ;  /* 0x000000ff00917202 */ /* 0x000fe20000000f00 */
[----:B------:R-:W-:Y:S02]  /*5ae0*/  SHFL.DOWN PT, R190, R174, 0x10, 0x1f ;  /* 0x0a001f00aebe7f89 */ /* 0x000fe400000e0000 */
[----:B-1----:R-:W-:Y:S02]  /*5af0*/  FFMA.FTZ R184, R176, R184, R177 ;  /* 0x000000b8b0b87223 */ /* 0x002fe400000100b1 */
[----:B------:R-:W0:Y:S03]  /*5b00*/  SHFL.UP PT, R182, R176, 0x1, RZ ;  /* 0x04200000b0b67989 */ /* 0x000e2600000e00ff */
[----:B------:R-:W-:Y:S01]  /*5b10*/  FSEL R177, R177, R184, !P3 ;  /* 0x000000b8b1b17208 */ /* 0x000fe20005800000 */
[----:B---3--:R-:W-:Y:S01]  /*5b20*/  @!P4 FMUL.FTZ R188, R243, R188 ;  /* 0x000000bcf3bcc220 */ /* 0x008fe20000410000 */
[----:B------:R-:W-:Y:S01]  /*5b30*/  @!P1 LDS.64 R144, [R186+0x2bb8] ;  /* 0x002bb800ba909984 */ /* 0x000fe20000000a00 */
[----:B------:R-:W-:-:S03]  /*5b40*/  ISETP.GE.AND P1, PT, R31, 0x2, PT ;  /* 0x000000021f00780c */ /* 0x000fc60003f26270 */
[----:B------:R-:W1:Y:S01]  /*5b50*/  SHFL.UP PT, R184, R177, 0x2, RZ ;  /* 0x04400000b1b87989 */ /* 0x000e6200000e00ff */
[----:B------:R-:W-:-:S05]  /*5b60*/  @!P4 MOV R243, R188 ;  /* 0x000000bc00f3c202 */ /* 0x000fca0000000f00 */
[----:B------:R-:W3:Y:S01]  /*5b70*/  SHFL.DOWN PT, R188, R243, 0x10, 0x1f ;  /* 0x0a001f00f3bc7f89 */ /* 0x000ee200000e0000 */
[----:B0-----:R-:W-:Y:S01]  /*5b80*/  @P3 FMUL.FTZ R176, R176, R182 ;  /* 0x000000b6b0b03220 */ /* 0x001fe20000410000 */
[----:B------:R-:W-:-:S04]  /*5b90*/  ISETP.GT.U32.AND P3, PT, R13, 0xf, PT ;  /* 0x0000000f0d00780c */ /* 0x000fc80003f64070 */
[----:B------:R-:W0:Y:S01]  /*5ba0*/  SHFL.UP PT, R182, R176, 0x2, RZ ;  /* 0x04400000b0b67989 */ /* 0x000e2200000e00ff */
[----:B-1----:R-:W-:-:S05]  /*5bb0*/  FFMA.FTZ R184, R176, R184, R177 ;  /* 0x000000b8b0b87223 */ /* 0x002fca00000100b1 */
[----:B------:R-:W-:-:S03]  /*5bc0*/  FSEL R177, R177, R184, !P1 ;  /* 0x000000b8b1b17208 */ /* 0x000fc60004800000 */
[C---:B---3--:R-:W-:Y:S01]  /*5bd0*/  @!P3 FMUL.FTZ R186, R243.reuse, R188 ;  /* 0x000000bcf3bab220 */ /* 0x048fe20000410000 */
[----:B------:R-:W-:Y:S01]  /*5be0*/  @!P3 FFMA.FTZ R174, R243, R190, R174 ;  /* 0x000000bef3aeb223 */ /* 0x000fe200000100ae */
[----:B------:R-:W1:Y:S03]  /*5bf0*/  SHFL.UP PT, R184, R177, 0x4, RZ ;  /* 0x04800000b1b87989 */ /* 0x000e6600000e00ff */
[----:B------:R-:W-:Y:S02]  /*5c00*/  @!P3 MOV R243, R186 ;  /* 0x000000ba00f3b202 */ /* 0x000fe40000000f00 */
[----:B------:R-:W-:Y:S01]  /*5c10*/  ISETP.NE.AND P3, PT, R8, 0x1f, PT ;  /* 0x0000001f0800780c */ /* 0x000fe20003f65270 */
[----:B------:R-:W-:Y:S04]  /*5c20*/  SHFL.IDX PT, R190, R145, RZ, 0x1f ;  /* 0x00001fff91be7589 */ /* 0x000fe800000e0000 */
[----:B------:R-:W-:Y:S01]  /*5c30*/  SHFL.DOWN PT, R188, R174, 0x1, 0x1f ;  /* 0x08201f00aebc7f89 */ /* 0x000fe200000e0000 */
[----:B0-----:R-:W-:Y:S01]  /*5c40*/  @P1 FMUL.FTZ R176, R176, R182 ;  /* 0x000000b6b0b01220 */ /* 0x001fe20000410000 */
[----:B------:R-:W-:-:S02]  /*5c50*/  ISETP.GE.AND P1, PT, R31, 0x4, PT ;  /* 0x000000041f00780c */ /* 0x000fc40003f26270 */
[----:B------:R-:W0:Y:S04]  /*5c60*/  SHFL.DOWN PT, R186, R243, 0x1, 0x1f ;  /* 0x08201f00f3ba7f89 */ /* 0x000e2800000e0000 */
[----:B------:R-:W3:Y:S04]  /*5c70*/  SHFL.UP PT, R182, R176, 0x4, RZ ;  /* 0x04800000b0b67989 */ /* 0x000ee800000e00ff */
[----:B------:R-:W-:Y:S01]  /*5c80*/  SHFL.IDX PT, R174, R174, RZ, 0x1f ;  /* 0x00001fffaeae7589 */ /* 0x000fe200000e0000 */
[----:B-1----:R-:W-:-:S05]  /*5c90*/  FFMA.FTZ R184, R176, R184, R177 ;  /* 0x000000b8b0b87223 */ /* 0x002fca00000100b1 */
[----:B------:R-:W-:-:S05]  /*5ca0*/  FSEL R177, R177, R184, !P1 ;  /* 0x000000b8b1b17208 */ /* 0x000fca0004800000 */
[----:B------:R-:W1:Y:S01]  /*5cb0*/  SHFL.UP PT, R184, R177, 0x8, RZ ;  /* 0x05000000b1b87989 */ /* 0x000e6200000e00ff */
[----:B0-----:R-:W-:Y:S01]  /*5cc0*/  @P3 FFMA.FTZ R190, R186, R190, R188 ;  /* 0x000000bebabe3223 */ /* 0x001fe200000100bc */
[C---:B------:R-:W-:Y:S01]  /*5cd0*/  ISETP.GE.AND P3, PT, R31.reuse, 0x10, PT ;  /* 0x000000101f00780c */ /* 0x040fe20003f66270 */
[----:B---3--:R-:W-:Y:S02]  /*5ce0*/  @P1 FMUL.FTZ R176, R176, R182 ;  /* 0x000000b6b0b01220 */ /* 0x008fe40000410000 */
[----:B------:R-:W-:Y:S01]  /*5cf0*/  FFMA.FTZ R163, R190, R171, R163 ;  /* 0x000000abbea37223 */ /* 0x000fe200000100a3 */
[----:B------:R-:W-:Y:S02]  /*5d00*/  ISETP.GE.AND P1, PT, R31, 0x8, PT ;  /* 0x000000081f00780c */ /* 0x000fe40003f26270 */
[----:B------:R-:W0:Y:S01]  /*5d10*/  SHFL.UP PT, R182, R176, 0x8, RZ ;  /* 0x05000000b0b67989 */ /* 0x000e2200000e00ff */
[-C--:B------:R-:W-:Y:S01]  /*5d20*/  FFMA.FTZ R165, R162, R163.reuse, R165 ;  /* 0x000000a3a2a57223 */ /* 0x080fe200000100a5 */
[----:B------:R-:W-:-:S03]  /*5d30*/  FMUL.FTZ R236, R129, R163 ;  /* 0x000000a381ec7220 */ /* 0x000fc60000410000 */
        /* <DEDUP_REMOVED lines=8> */
[-C--:B------:R-:W-:Y:S01]  /*5dc0*/  FFMA.FTZ R173, R220, R171.reuse, R173 ;  /* 0x000000abdcad7223 */ /* 0x080fe200000100ad */
[----:B------:R-:W-:-:S03]  /*5dd0*/  FMUL.FTZ R244, R125, R171 ;  /* 0x000000ab7df47220 */ /* 0x000fc60000410000 */
[----:B------:R-:W-:Y:S01]  /*5de0*/  FFMA.FTZ R175, R180, R173, R175 ;  /* 0x000000adb4af7223 */ /* 0x000fe200000100af */
[----:B0-----:R-:W-:Y:S01]  /*5df0*/  @P1 FMUL.FTZ R176, R176, R182 ;  /* 0x000000b6b0b01220 */ /* 0x001fe20000410000 */
[----:B------:R-:W0:Y:S01]  /*5e00*/  SHFL.UP PT, R172, R184, 0x10, RZ ;  /* 0x06000000b8ac7989 */ /* 0x000e2200000e00ff */
[----:B------:R-:W-:Y:S01]  /*5e10*/  ISETP.NE.AND P1, PT, R8, RZ, PT ;  /* 0x000000ff0800720c */ /* 0x000fe20003f25270 */
[----:B------:R-:W-:Y:S01]  /*5e20*/  FFMA.FTZ R177, R251, R175, R148 ;  /* 0x000000affbb17223 */ /* 0x000fe20000010094 */
[----:B------:R-:W-:Y:S01]  /*5e30*/  FMUL.FTZ R246, R90, R173 ;  /* 0x000000ad5af67220 */ /* 0x000fe20000410000 */
[----:B------:R-:W1:Y:S02]  /*5e40*/  SHFL.UP PT, R148, R176, 0x10, RZ ;  /* 0x06000000b0947989 */ /* 0x000e6400000e00ff */
[----:B------:R-:W-:Y:S02]  /*5e50*/  FFMA.FTZ R179, R222, R177, R179 ;  /* 0x000000b1deb37223 */ /* 0x000fe400000100b3 */
[----:B------:R3:W4:Y:S02]  /*5e60*/  SHFL.IDX PT, R182, R243, RZ, 0x1f ;  /* 0x00001ffff3b67589 */ /* 0x00072400000e0000 */
[-C--:B------:R-:W-:Y:S01]  /*5e70*/  FFMA.FTZ R181, R226, R179.reuse, R181 ;  /* 0x000000b3e2b57223 */ /* 0x080fe200000100b5 */
[----:B------:R-:W-:-:S03]  /*5e80*/  FMUL.FTZ R214, R121, R179 ;  /* 0x000000b379d67220 */ /* 0x000fc60000410000 */
[----:B------:R-:W-:Y:S01]  /*5e90*/  FFMA.FTZ R183, R228, R181, R183 ;  /* 0x000000b5e4b77223 */ /* 0x000fe200000100b7 */
[----:B---3--:R-:W-:-:S03]  /*5ea0*/  SHF.L.U32 R243, R8, 0x4, RZ ;  /* 0x0000000408f37819 */ /* 0x008fc600000006ff */
[----:B------:R-:W-:Y:S01]  /*5eb0*/  FFMA.FTZ R185, R224, R183, R185 ;  /* 0x000000b7e0b97223 */ /* 0x000fe200000100b9 */
[----:B------:R-:W-:-:S03]  /*5ec0*/  LEA.HI R218, R243, R243, RZ, 0x1b ;  /* 0x000000f3f3da7211 */ /* 0x000fc600078fd8ff */
[-C--:B------:R-:W-:Y:S01]  /*5ed0*/  FFMA.FTZ R187, R230, R185.reuse, R187 ;  /* 0x000000b9e6bb7223 */ /* 0x080fe200000100bb */
[----:B------:R-:W-:Y:S01]  /*5ee0*/  FMUL.FTZ R186, R84, R185 ;  /* 0x000000b954ba7220 */ /* 0x000fe20000410000 */
[----:B0-----:R-:W-:Y:S01]  /*5ef0*/  FFMA.FTZ R172, R176, R172, R184 ;  /* 0x000000acb0ac7223 */ /* 0x001fe200000100b8 */
[----:B------:R-:W-:Y:S01]  /*5f00*/  LEA R218, R218, UR12, 0x2 ;  /* 0x0000000cdada7c11 */ /* 0x000fe2000f8e10ff */
[----:B------:R-:W-:Y:S01]  /*5f10*/  FFMA.FTZ R189, R234, R187, R189 ;  /* 0x000000bbeabd7223 */ /* 0x000fe200000100bd */
[----:B------:R-:W-:Y:S01]  /*5f20*/  FMUL.FTZ R202, R53, R186 ;  /* 0x000000ba35ca7220 */ /* 0x000fe20000410000 */
[----:B-1----:R-:W-:Y:S01]  /*5f30*/  @P3 FMUL.FTZ R176, R176, R148 ;  /* 0x00000094b0b03220 */ /* 0x002fe20000410000 */
[----:B------:R-:W-:Y:S01]  /*5f40*/  FSEL R184, R184, R172, !P3 ;  /* 0x000000acb8b87208 */ /* 0x000fe20005800000 */
[----:B------:R-:W-:Y:S01]  /*5f50*/  FFMA.FTZ R209, R232, R189, R209 ;  /* 0x000000bde8d17223 */ /* 0x000fe200000100d1 */
[----:B------:R-:W-:Y:S01]  /*5f60*/  LEA.HI R148, R8, R243, RZ, 0x1f ;  /* 0x000000f308947211 */ /* 0x000fe200078ff8ff */
[C---:B----4-:R-:W-:Y:S01]  /*5f70*/  FFMA.FTZ R145, R182.reuse, R145, R174 ;  /* 0x00000091b6917223 */ /* 0x050fe200000100ae */
[----:B------:R-:W-:Y:S01]  /*5f80*/  FMUL.FTZ R144, R182, R144 ;  /* 0x00000090b6907220 */ /* 0x000fe20000410000 */
[----:B------:R-:W-:Y:S01]  /*5f90*/  SHFL.UP PT, R176, R176, 0x1, RZ ;  /* 0x04200000b0b07989 */ /* 0x000fe200000e00ff */
[----:B------:R-:W-:Y:S01]  /*5fa0*/  @!P1 LEA R182, R161, UR12, 0x3 ;  /* 0x0000000ca1b69c11 */ /* 0x000fe2000f8e18ff */
[-C--:B------:R-:W-:Y:S01]  /*5fb0*/  FFMA.FTZ R211, R0, R209.reuse, R211 ;  /* 0x000000d100d37223 */ /* 0x080fe200000100d3 */
[----:B------:R-:W-:Y:S01]  /*5fc0*/  LEA R148, R148, UR12, 0x2 ;  /* 0x0000000c94947c11 */ /* 0x000fe2000f8e10ff */
[----:B------:R0:W-:Y:S01]  /*5fd0*/  SHFL.UP PT, R192, R184, 0x1, RZ ;  /* 0x04200000b8c07989 */ /* 0x0001e200000e00ff */
[----:B------:R-:W-:Y:S01]  /*5fe0*/  FMUL.FTZ R188, R80, R209 ;  /* 0x000000d150bc7220 */ /* 0x000fe20000410000 */
[----:B------:R-:W-:Y:S01]  /*5ff0*/  FMUL.FTZ R190, R115, R211 ;  /* 0x000000d373be7220 */ /* 0x000fe20000410000 */
[----:B------:R-:W-:Y:S01]  /*6000*/  FMUL.FTZ R172, R82, R189 ;  /* 0x000000bd52ac7220 */ /* 0x000fe20000410000 */
[----:B------:R1:W-:Y:S01]  /*6010*/  @!P1 STS.64 [R182+0x2bb8], R144 ;  /* 0x002bb890b6009388 */ /* 0x0003e20000000a00 */
[----:B------:R-:W-:Y:S01]  /*6020*/  FMUL.FTZ R174, R117, R187 ;  /* 0x000000bb75ae7220 */ /* 0x000fe20000410000 */
[----:B------:R-:W-:Y:S01]  /*6030*/  FMUL.FTZ R194, R50, R190 ;  /* 0x000000be32c27220 */ /* 0x000fe20000410000 */
[----:B------:R-:W-:Y:S01]  /*6040*/  FMUL.FTZ R198, R51, R172 ;  /* 0x000000ac33c67220 */ /* 0x000fe20000410000 */
[----:B0-----:R-:W-:Y:S01]  /*6050*/  FMUL.FTZ R184, R119, R183 ;  /* 0x000000b777b87220 */ /* 0x001fe20000410000 */
[----:B--2---:R-:W0:Y:S01]  /*6060*/  SHFL.IDX PT, R170, R170, RZ, 0x1f ;  /* 0x00001fffaaaa7589 */ /* 0x004e2200000e0000 */
[----:B------:R-:W-:Y:S01]  /*6070*/  FMUL.FTZ R200, R52, R174 ;  /* 0x000000ae34c87220 */ /* 0x000fe20000410000 */
[----:B------:R-:W-:Y:S01]  /*6080*/  FMUL.FTZ R196, R49, R188 ;  /* 0x000000bc31c47220 */ /* 0x000fe20000410000 */
[----:B------:R-:W-:Y:S01]  /*6090*/  FMUL.FTZ R204, R54, R184 ;  /* 0x000000b836cc7220 */ /* 0x000fe20000410000 */
[----:B------:R2:W-:Y:S01]  /*60a0*/  STS [R148+0x1080], R194 ;  /* 0x001080c294007388 */ /* 0x0005e20000000800 */
[----:B------:R-:W-:Y:S01]  /*60b0*/  IADD3 R243, PT, PT, R8, 0x1e0, RZ ;  /* 0x000001e008f37810 */ /* 0x000fe20007ffe0ff */
[----:B-1----:R-:W-:Y:S01]  /*60c0*/  FMUL.FTZ R144, R88, R177 ;  /* 0x000000b158907220 */ /* 0x002fe20000410000 */
[----:B------:R-:W-:Y:S01]  /*60d0*/  FMUL.FTZ R182, R86, R181 ;  /* 0x000000b556b67220 */ /* 0x000fe20000410000 */
[----:B------:R-:W-:Y:S01]  /*60e0*/  FMUL.FTZ R145, R123, R175 ;  /* 0x000000af7b917220 */ /* 0x000fe20000410000 */
[----:B------:R-:W-:Y:S01]  /*60f0*/  STS [R14+0x4], R196 ;  /* 0x000004c40e007388 */ /* 0x000fe20000000800 */
[----:B------:R-:W-:Y:S01]  /*6100*/  LEA.HI R208, R243, R8, RZ, 0x1b ;  /* 0x00000008f3d07211 */ /* 0x000fe200078fd8ff */
[----:B--2---:R-:W-:-:S02]  /*6110*/  FMUL.FTZ R194, R55, R182 ;  /* 0x000000b637c27220 */ /* 0x004fc40000410000 */
[----:B------:R-:W-:Y:S01]  /*6120*/  STS [R14+0x8], R198 ;  /* 0x000008c60e007388 */ /* 0x000fe20000000800 */
[----:B------:R-:W-:-:S03]  /*6130*/  LEA R208, R208, UR12, 0x2 ;  /* 0x0000000cd0d07c11 */ /* 0x000fc6000f8e10ff */
[----:B------:R-:W-:Y:S04]  /*6140*/  STS [R14+0xc], R200 ;  /* 0x00000cc80e007388 */ /* 0x000fe80000000800 */
[----:B------:R-:W-:Y:S01]  /*6150*/  STS [R14+0x10], R202 ;  /* 0x000010ca0e007388 */ /* 0x000fe20000000800 */
[----:B0-----:R-:W-:Y:S01]  /*6160*/  @P2 FFMA.FTZ R170, R176, R170, R192 ;  /* 0x000000aab0aa2223 */ /* 0x001fe200000100c0 */
[----:B------:R-:W-:Y:S01]  /*6170*/  FMUL.FTZ R176, R56, R214 ;  /* 0x000000d638b07220 */ /* 0x000fe20000410000 */
[----:B------:R-:W-:Y:S01]  /*6180*/  FMUL.FTZ R192, R58, R145 ;  /* 0x000000913ac07220 */ /* 0x000fe20000410000 */
[----:B------:R-:W-:Y:S01]  /*6190*/  STS [R14+0x14], R204 ;  /* 0x000014cc0e007388 */ /* 0x000fe20000000800 */
[----:B------:R-:W-:Y:S01]  /*61a0*/  FFMA.FTZ R213, R213, R170, R168 ;  /* 0x000000aad5d57223 */ /* 0x000fe200000100a8 */
[----:B------:R-:W-:-:S02]  /*61b0*/  FMUL.FTZ R170, R57, R144 ;  /* 0x0000009039aa7220 */ /* 0x000fc40000410000 */
[----:B------:R-:W-:Y:S01]  /*61c0*/  STS [R14+0x1c], R176 ;  /* 0x00001cb00e007388 */ /* 0x000fe20000000800 */
[----:B------:R-:W-:Y:S01]  /*61d0*/  FFMA.FTZ R245, R0, R213, R245 ;  /* 0x000000d500f57223 */ /* 0x000fe200000100f5 */
[----:B------:R-:W-:Y:S01]  /*61e0*/  FFMA.FTZ R0, R116, -R237, R213 ;  /* 0x800000ed74007223 */ /* 0x000fe200000100d5 */
[----:B------:R-:W-:Y:S01]  /*61f0*/  FMUL.FTZ R237, R60, R244 ;  /* 0x000000f43ced7220 */ /* 0x000fe20000410000 */
[----:B------:R0:W-:Y:S01]  /*6200*/  STS [R14+0x20], R170 ;  /* 0x000020aa0e007388 */ /* 0x0001e20000000800 */
[----:B------:R-:W-:Y:S01]  /*6210*/  FFMA.FTZ R232, R232, R245, R241 ;  /* 0x000000f5e8e87223 */ /* 0x000fe200000100f1 */
[----:B------:R-:W-:Y:S01]  /*6220*/  FFMA.FTZ R168, R118, -R233, R245 ;  /* 0x800000e976a87223 */ /* 0x000fe200000100f5 */
[----:B------:R-:W-:Y:S01]  /*6230*/  FFMA.FTZ R233, R0, R190, RZ ;  /* 0x000000be00e97223 */ /* 0x000fe200000100ff */
[----:B------:R-:W-:Y:S01]  /*6240*/  FMUL.FTZ R241, R59, R246 ;  /* 0x000000f63bf17220 */ /* 0x000fe20000410000 */
[----:B------:R-:W-:Y:S01]  /*6250*/  FFMA.FTZ R234, R234, R232, R239 ;  /* 0x000000e8eaea7223 */ /* 0x000fe200000100ef */
[----:B------:R-:W-:Y:S01]  /*6260*/  STS [R14+0x18], R194 ;  /* 0x000018c20e007388 */ /* 0x000fe20000000800 */
[----:B------:R-:W-:Y:S01]  /*6270*/  FFMA.FTZ R233, R168, R188, R233 ;  /* 0x000000bca8e97223 */ /* 0x000fe200000100e9 */
[----:B------:R-:W-:Y:S01]  /*6280*/  IADD3 R239, PT, PT, R8, 0x1a0, RZ ;  /* 0x000001a008ef7810 */ /* 0x000fe20007ffe0ff */
[----:B------:R-:W-:Y:S01]  /*6290*/  FFMA.FTZ R230, R230, R234, R235 ;  /* 0x000000eae6e67223 */ /* 0x000fe200000100eb */
[----:B0-----:R-:W-:Y:S01]  /*62a0*/  FFMA.FTZ R170, R120, -R229, R232 ;  /* 0x800000e578aa7223 */ /* 0x001fe200000100e8 */
[----:B------:R-:W-:Y:S01]  /*62b0*/  FMUL.FTZ R229, R61, R242 ;  /* 0x000000f23de57220 */ /* 0x000fe20000410000 */
[----:B------:R-:W-:Y:S01]  /*62c0*/  STS [R14+0x24], R192 ;  /* 0x000024c00e007388 */ /* 0x000fe20000000800 */
[----:B------:R-:W-:Y:S01]  /*62d0*/  FFMA.FTZ R224, R224, R230, R231 ;  /* 0x000000e6e0e07223 */ /* 0x000fe200000100e7 */
[----:B------:R-:W-:Y:S01]  /*62e0*/  FFMA.FTZ R233, R170, R172, R233 ;  /* 0x000000acaae97223 */ /* 0x000fe200000100e9 */
[----:B------:R-:W-:Y:S01]  /*62f0*/  FFMA.FTZ R172, R122, -R225, R234 ;  /* 0x800000e17aac7223 */ /* 0x000fe200000100ea */
[----:B------:R-:W-:Y:S01]  /*6300*/  FMUL.FTZ R225, R62, R240 ;  /* 0x000000f03ee17220 */ /* 0x000fe20000410000 */
[----:B------:R-:W-:Y:S01]  /*6310*/  FFMA.FTZ R228, R228, R224, R227 ;  /* 0x000000e0e4e47223 */ /* 0x000fe200000100e3 */
[----:B------:R-:W-:Y:S01]  /*6320*/  FFMA.FTZ R176, R126, -R217, R224 ;  /* 0x800000d97eb07223 */ /* 0x000fe200000100e0 */
[----:B------:R-:W-:Y:S01]  /*6330*/  FFMA.FTZ R233, R172, R174, R233 ;  /* 0x000000aeace97223 */ /* 0x000fe200000100e9 */
[----:B------:R-:W-:Y:S01]  /*6340*/  FFMA.FTZ R174, R124, -R221, R230 ;  /* 0x800000dd7cae7223 */ /* 0x000fe200000100e6 */
[----:B------:R-:W-:Y:S01]  /*6350*/  FFMA.FTZ R226, R226, R228, R223 ;  /* 0x000000e4e2e27223 */ /* 0x000fe200000100df */
[----:B------:R-:W-:Y:S01]  /*6360*/  FMUL.FTZ R217, R63, R238 ;  /* 0x000000ee3fd97220 */ /* 0x000fe20000410000 */
[----:B------:R-:W-:Y:S01]  /*6370*/  STS [R14+0x28], R241 ;  /* 0x000028f10e007388 */ /* 0x000fe20000000800 */
[----:B------:R-:W-:Y:S01]  /*6380*/  FFMA.FTZ R233, R174, R186, R233 ;  /* 0x000000baaee97223 */ /* 0x000fe200000100e9 */
[----:B------:R-:W-:Y:S01]  /*6390*/  FFMA.FTZ R222, R222, R226, R219 ;  /* 0x000000e2dede7223 */ /* 0x000fe200000100db */
[----:B------:R-:W-:Y:S01]  /*63a0*/  FMUL.FTZ R219, R64, R236 ;  /* 0x000000ec40db7220 */ /* 0x000fe20000410000 */
[----:B------:R-:W-:Y:S01]  /*63b0*/  STS [R14+0x2c], R237 ;  /* 0x00002ced0e007388 */ /* 0x000fe20000000800 */
[----:B------:R-:W-:Y:S01]  /*63c0*/  FFMA.FTZ R233, R176, R184, R233 ;  /* 0x000000b8b0e97223 */ /* 0x000fe200000100e9 */
[----:B------:R-:W-:Y:S01]  /*63d0*/  FFMA.FTZ R251, R251, R222, R178 ;  /* 0x000000defbfb7223 */ /* 0x000fe200000100b2 */
[----:B------:R-:W-:Y:S01]  /*63e0*/  FFMA.FTZ R178, R128, -R215, R228 ;  /* 0x800000d780b27223 */ /* 0x000fe200000100e4 */
[----:B------:R-:W-:Y:S01]  /*63f0*/  STS [R14+0x30], R229 ;  /* 0x000030e50e007388 */ /* 0x000fe20000000800 */
[----:B------:R-:W-:Y:S01]  /*6400*/  FFMA.FTZ R210, R130, -R210, R226 ;  /* 0x800000d282d27223 */ /* 0x000fe200000100e2 */
[----:B------:R-:W-:Y:S01]  /*6410*/  FFMA.FTZ R247, R180, R251, R247 ;  /* 0x000000fbb4f77223 */ /* 0x000fe200000100f7 */
[----:B------:R-:W-:Y:S01]  /*6420*/  FFMA.FTZ R216, R178, R182, R233 ;  /* 0x000000b6b2d87223 */ /* 0x000fe200000100e9 */
[----:B------:R0:W-:Y:S01]  /*6430*/  STS [R14+0x34], R225 ;  /* 0x000034e10e007388 */ /* 0x0001e20000000800 */
[----:B------:R-:W-:Y:S01]  /*6440*/  FFMA.FTZ R212, R132, -R212, R222 ;  /* 0x800000d484d47223 */ /* 0x000fe200000100de */
[----:B------:R-:W-:Y:S01]  /*6450*/  FFMA.FTZ R220, R220, R247, R149 ;  /* 0x000000f7dcdc7223 */ /* 0x000fe20000010095 */
[----:B------:R-:W-:Y:S01]  /*6460*/  FFMA.FTZ R216, R210, R214, R216 ;  /* 0x000000d6d2d87223 */ /* 0x000fe200000100d8 */
[----:B------:R1:W-:Y:S01]  /*6470*/  STS [R218+0x10b8], R217 ;  /* 0x0010b8d9da007388 */ /* 0x0003e20000000800 */
[----:B------:R-:W-:Y:S01]  /*6480*/  FFMA.FTZ R214, R134, -R147, R251 ;  /* 0x8000009386d67223 */ /* 0x000fe200000100fb */
[----:B------:R-:W-:Y:S01]  /*6490*/  IADD3 R215, PT, PT, R8, 0x20, RZ ;  /* 0x0000002008d77810 */ /* 0x000fe20007ffe0ff */
[----:B------:R-:W-:Y:S01]  /*64a0*/  FFMA.FTZ R149, R212, R144, R216 ;  /* 0x00000090d4957223 */ /* 0x000fe200000100d8 */
[----:B------:R2:W-:Y:S01]  /*64b0*/  STS [R218+0x10bc], R219 ;  /* 0x0010bcdbda007388 */ /* 0x0005e20000000800 */
[C---:B------:R-:W-:Y:S01]  /*64c0*/  IADD3 R221, PT, PT, R8.reuse, 0x40, RZ ;  /* 0x0000004008dd7810 */ /* 0x040fe20007ffe0ff */
[----:B------:R-:W-:Y:S01]  /*64d0*/  FMUL.FTZ R248, R65, R213 ;  /* 0x000000d541f87220 */ /* 0x000fe20000410000 */
[C---:B------:R-:W-:Y:S01]  /*64e0*/  IADD3 R223, PT, PT, R8.reuse, 0x60, RZ ;  /* 0x0000006008df7810 */ /* 0x040fe20007ffe0ff */
[----:B------:R-:W-:Y:S01]  /*64f0*/  BAR.SYNC.DEFER_BLOCKING 0x0 ;  /* 0x0000000000007b1d */ /* 0x000fe20000010000 */
[----:B0-----:R-:W-:Y:S01]  /*6500*/  IADD3 R225, PT, PT, R8, 0x80, RZ ;  /* 0x0000008008e17810 */ /* 0x001fe20007ffe0ff */
[----:B------:R-:W-:Y:S01]  /*6510*/  FFMA.FTZ R216, R214, R145, R149 ;  /* 0x00000091d6d87223 */ /* 0x000fe20000010095 */
[C---:B------:R-:W-:Y:S01]  /*6520*/  IADD3 R227, PT, PT, R8.reuse, 0xa0, RZ ;  /* 0x000000a008e37810 */ /* 0x040fe20007ffe0ff */
[----:B------:R-:W-:Y:S01]  /*6530*/  HFMA2 R145, -RZ, RZ, 0, 0 ;  /* 0x00000000ff917431 */ /* 0x000fe200000001ff */
[C---:B------:R-:W-:Y:S01]  /*6540*/  IADD3 R229, PT, PT, R8.reuse, 0xc0, RZ ;  /* 0x000000c008e57810 */ /* 0x040fe20007ffe0ff */
[----:B------:R-:W-:Y:S01]  /*6550*/  FFMA.FTZ R249, R249, R220, R146 ;  /* 0x000000dcf9f97223 */ /* 0x000fe20000010092 */
[----:B------:R-:W-:Y:S01]  /*6560*/  IADD3 R231, PT, PT, R8, 0xe0, RZ ;  /* 0x000000e008e77810 */ /* 0x000fe20007ffe0ff */
[----:B------:R-:W-:Y:S01]  /*6570*/  FFMA.FTZ R199, R150, -R199, R247 ;  /* 0x800000c796c77223 */ /* 0x000fe200000100f7 */
[----:B-1----:R-:W-:Y:S01]  /*6580*/  IADD3 R217, PT, PT, R8, 0x100, RZ ;  /* 0x0000010008d97810 */ /* 0x002fe20007ffe0ff */
[----:B------:R-:W-:Y:S01]  /*6590*/  FFMA.FTZ R201, R166, R249, R201 ;  /* 0x000000f9a6c97223 */ /* 0x000fe200000100c9 */
[C---:B--2---:R-:W-:Y:S01]  /*65a0*/  IADD3 R219, PT, PT, R8.reuse, 0x120, RZ ;  /* 0x0000012008db7810 */ /* 0x044fe20007ffe0ff */
[----:B------:R-:W-:Y:S01]  /*65b0*/  FFMA.FTZ R216, R199, R246, R216 ;  /* 0x000000f6c7d87223 */ /* 0x000fe200000100d8 */
[----:B------:R-:W-:Y:S01]  /*65c0*/  IADD3 R233, PT, PT, R8, 0x140, RZ ;  /* 0x0000014008e97810 */ /* 0x000fe20007ffe0ff */
[----:B------:R-:W-:Y:S01]  /*65d0*/  FFMA.FTZ R191, R152, -R191, R220 ;  /* 0x800000bf98bf7223 */ /* 0x000fe200000100dc */
[----:B------:R-:W-:Y:S01]  /*65e0*/  IADD3 R235, PT, PT, R8, 0x160, RZ ;  /* 0x0000016008eb7810 */ /* 0x000fe20007ffe0ff */
[----:B------:R-:W-:Y:S01]  /*65f0*/  FFMA.FTZ R203, R164, R201, R203 ;  /* 0x000000c9a4cb7223 */ /* 0x000fe200000100cb */
[C---:B------:R-:W-:Y:S01]  /*6600*/  IADD3 R237, PT, PT, R8.reuse, 0x180, RZ ;  /* 0x0000018008ed7810 */ /* 0x040fe20007ffe0ff */
[----:B------:R-:W-:Y:S01]  /*6610*/  FFMA.FTZ R216, R191, R244, R216 ;  /* 0x000000f4bfd87223 */ /* 0x000fe200000100d8 */
[----:B------:R-:W-:Y:S01]  /*6620*/  IADD3 R241, PT, PT, R8, 0x1c0, RZ ;  /* 0x000001c008f17810 */ /* 0x000fe20007ffe0ff */
[----:B------:R-:W-:Y:S01]  /*6630*/  FFMA.FTZ R195, R154, -R195, R249 ;  /* 0x800000c39ac37223 */ /* 0x000fe200000100f9 */
[-C--:B------:R-:W-:Y:S01]  /*6640*/  LEA.HI R180, R215, R8.reuse, RZ, 0x1b ;  /* 0x00000008d7b47211 */ /* 0x080fe200078fd8ff */
[----:B------:R-:W-:Y:S01]  /*6650*/  FMUL.FTZ R245, R66, R245 ;  /* 0x000000f542f57220 */ /* 0x000fe20000410000 */
[-C--:B------:R-:W-:Y:S01]  /*6660*/  LEA.HI R182, R221, R8.reuse, RZ, 0x1b ;  /* 0x00000008ddb67211 */ /* 0x080fe200078fd8ff */
[----:B------:R-:W0:Y:S01]  /*6670*/  LDS R213, [R15] ;  /* 0x000000000fd57984 */ /* 0x000e220000000800 */
[-C--:B------:R-:W-:Y:S01]  /*6680*/  LEA.HI R184, R223, R8.reuse, RZ, 0x1b ;  /* 0x00000008dfb87211 */ /* 0x080fe200078fd8ff */
[----:B------:R-:W-:Y:S01]  /*6690*/  FFMA.FTZ R205, R162, R203, R205 ;  /* 0x000000cba2cd7223 */ /* 0x000fe200000100cd */
[-C--:B------:R-:W-:Y:S01]  /*66a0*/  LEA.HI R186, R225, R8.reuse, RZ, 0x1b ;  /* 0x00000008e1ba7211 */ /* 0x080fe200078fd8ff */
[----:B------:R-:W1:Y:S01]  /*66b0*/  LDS R243, [R208+0x1800] ;  /* 0x00180000d0f37984 */ /* 0x000e620000000800 */
        /* <DEDUP_REMOVED lines=27> */
[----:B------:R-:W2:Y:S01]  /*6870*/  LDS R215, [R180+0x1100] ;  /* 0x00110000b4d77984 */ /* 0x000ea20000000800 */
[----:B------:R-:W-:Y:S01]  /*6880*/  LEA R186, R186, UR12, 0x2 ;  /* 0x0000000cbaba7c11 */ /* 0x000fe2000f8e10ff */
[----:B------:R-:W-:Y:S01]  /*6890*/  IMAD R147, R143, UR33, R147 ;  /* 0x000000218f937c24 */ /* 0x000fe2000f8e0293 */
[----:B------:R-:W-:Y:S01]  /*68a0*/  LEA R188, R188, UR12, 0x2 ;  /* 0x0000000cbcbc7c11 */ /* 0x000fe2000f8e10ff */
[----:B------:R-:W3:Y:S01]  /*68b0*/  LDS R217, [R182+0x1180] ;  /* 0x00118000b6d97984 */ /* 0x000ee20000000800 */
[----:B------:R-:W-:Y:S01]  /*68c0*/  LEA R190, R190, UR12, 0x2 ;  /* 0x0000000cbebe7c11 */ /* 0x000fe2000f8e10ff */
[----:B------:R-:W-:Y:S01]  /*68d0*/  IMAD.WIDE.U32 R146, R4, UR34, R146 ;  /* 0x0000002204927c25 */ /* 0x000fe2000f8e0092 */
[----:B------:R-:W-:Y:S01]  /*68e0*/  LEA R192, R192, UR12, 0x2 ;  /* 0x0000000cc0c07c11 */ /* 0x000fe2000f8e10ff */
[----:B------:R-:W4:Y:S01]  /*68f0*/  LDS R219, [R184+0x1200] ;  /* 0x00120000b8db7984 */ /* 0x000f220000000800 */
[----:B------:R-:W-:Y:S01]  /*6900*/  LEA R194, R194, UR12, 0x2 ;  /* 0x0000000cc2c27c11 */ /* 0x000fe2000f8e10ff */
[----:B------:R-:W-:Y:S01]  /*6910*/  IMAD.WIDE.U32 R144, R140, UR33, R144 ;  /* 0x000000218c907c25 */ /* 0x000fe2000f8e0090 */
[----:B------:R-:W-:Y:S01]  /*6920*/  LEA R196, R196, UR12, 0x2 ;  /* 0x0000000cc4c47c11 */ /* 0x000fe2000f8e10ff */
[----:B------:R-:W0:Y:S01]  /*6930*/  LDS R221, [R186+0x1280] ;  /* 0x00128000badd7984 */ /* 0x000e220000000800 */
        /* <DEDUP_REMOVED lines=10> */
[----:B------:R-:W-:Y:S01]  /*69e0*/  IADD3 R146, P2, PT, R146, UR6, RZ ;  /* 0x0000000692927c10 */ /* 0x000fe2000ff5e0ff */
[----:B------:R-:W0:Y:S01]  /*69f0*/  LDS R227, [R192+0x1400] ;  /* 0x00140000c0e37984 */ /* 0x000e220000000800 */
[----:B------:R-:W-:Y:S01]  /*6a00*/  FMUL.FTZ R203, R78, R203 ;  /* 0x000000cb4ecb7220 */ /* 0x000fe20000410000 */
[----:B------:R-:W-:Y:S01]  /*6a10*/  FMUL.FTZ R205, R81, R205 ;  /* 0x000000cd51cd7220 */ /* 0x000fe20000410000 */
[----:B------:R-:W-:Y:S01]  /*6a20*/  FFMA.FTZ R216, R193, R240, R216 ;  /* 0x000000f0c1d87223 */ /* 0x000fe200000100d8 */
[----:B------:R-:W0:Y:S03]  /*6a30*/  LDS R229, [R194+0x1480] ;  /* 0x00148000c2e57984 */ /* 0x000e260000000800 */
[----:B------:R-:W-:Y:S01]  /*6a40*/  FFMA.FTZ R216, R207, R238, R216 ;  /* 0x000000eecfd87223 */ /* 0x000fe200000100d8 */
[----:B------:R-:W0:Y:S03]  /*6a50*/  LDS R231, [R196+0x1500] ;  /* 0x00150000c4e77984 */ /* 0x000e260000000800 */
[----:B------:R-:W-:Y:S01]  /*6a60*/  FFMA.FTZ R236, R197, R236, R216 ;  /* 0x000000ecc5ec7223 */ /* 0x000fe200000100d8 */
        /* <DEDUP_REMOVED lines=8> */
[----:B-----5:R-:W-:-:S03]  /*6af0*/  SHF.R.S32.HI R148, RZ, 0x1f, R4 ;  /* 0x0000001fff947819 */ /* 0x020fc60000011404 */
[----:B------:R-:W-:Y:S01]  /*6b00*/  STS [R14+0x850], R230 ;  /* 0x000850e60e007388 */ /* 0x000fe20000000800 */
[----:B-1----:R-:W-:Y:S01]  /*6b10*/  FMUL.FTZ R245, R77, R220 ;  /* 0x000000dc4df57220 */ /* 0x002fe20000410000 */
[----:B------:R-:W-:Y:S02]  /*6b20*/  IMAD R149, R148, UR34, RZ ;  /* 0x0000002294957c24 */ /* 0x000fe4000f8e02ff */
[----:B------:R-:W-:Y:S02]  /*6b30*/  STS [R14+0x854], R224 ;  /* 0x000854e00e007388 */ /* 0x000fe40000000800 */
[----:B------:R-:W-:Y:S02]  /*6b40*/  IMAD R149, R4, UR35, R149 ;  /* 0x0000002304957c24 */ /* 0x000fe4000f8e0295 */
[----:B------:R-:W-:Y:S03]  /*6b50*/  STS [R14+0x858], R228 ;  /* 0x000858e40e007388 */ /* 0x000fe60000000800 */
[----:B------:R-:W-:Y:S01]  /*6b60*/  IADD3.X R147, PT, PT, R147, R149, RZ, P2, !PT ;  /* 0x0000009593937210 */ /* 0x000fe200017fe4ff */
[----:B------:R-:W-:Y:S01]  /*6b70*/  IMAD R149, R148, UR36, RZ ;  /* 0x0000002494957c24 */ /* 0x000fe2000f8e02ff */
[----:B------:R-:W-:Y:S01]  /*6b80*/  IADD3 R148, P2, PT, R144, UR6, RZ ;  /* 0x0000000690947c10 */ /* 0x000fe2000ff5e0ff */
[----:B------:R-:W-:Y:S02]  /*6b90*/  STS [R14+0x85c], R226 ;  /* 0x00085ce20e007388 */ /* 0x000fe40000000800 */
[----:B------:R-:W-:-:S02]  /*6ba0*/  IMAD R149, R4, UR37, R149 ;  /* 0x0000002504957c24 */ /* 0x000fc4000f8e0295 */
[----:B------:R-:W-:Y:S01]  /*6bb0*/  IMAD.WIDE.U32 R146, R161, R138, R146 ;  /* 0x0000008aa1927225 */ /* 0x000fe200078e0092 */
[----:B------:R-:W-:Y:S02]  /*6bc0*/  STS [R14+0x864], R251 ;  /* 0x000864fb0e007388 */ /* 0x000fe40000000800 */
[----:B------:R-:W-:Y:S01]  /*6bd0*/  IADD3.X R149, PT, PT, R145, R149, RZ, P2, !PT ;  /* 0x0000009591957210 */ /* 0x000fe200017fe4ff */
[C---:B------:R-:W-:Y:S01]  /*6be0*/  IMAD R145, R161.reuse, R139, R147 ;  /* 0x0000008ba1917224 */ /* 0x040fe200078e0293 */
[C---:B------:R-:W-:Y:S01]  /*6bf0*/  LEA R144, P2, R146.reuse, UR40, 0x2 ;  /* 0x0000002892907c11 */ /* 0x040fe2000f8410ff */
[----:B------:R-:W-:Y:S01]  /*6c00*/  STS [R14+0x868], R247 ;  /* 0x000868f70e007388 */ /* 0x000fe20000000800 */
[C---:B------:R-:W-:Y:S02]  /*6c10*/  IMAD.WIDE.U32 R148, R161.reuse, UR38, R148 ;  /* 0x00000026a1947c25 */ /* 0x040fe4000f8e0094 */
[----:B------:R-:W-:Y:S01]  /*6c20*/  LEA.HI.X R145, R146, UR41, R145, 0x2, P2 ;  /* 0x0000002992917c11 */ /* 0x000fe200090f1491 */
[----:B------:R-:W-:Y:S01]  /*6c30*/  STS [R14+0x86c], R245 ;  /* 0x00086cf50e007388 */ /* 0x000fe20000000800 */
[----:B------:R-:W-:Y:S01]  /*6c40*/  IMAD R147, R161, UR39, R149 ;  /* 0x00000027a1937c24 */ /* 0x000fe2000f8e0295 */
[C---:B------:R-:W-:Y:S01]  /*6c50*/  LEA R146, P2, R148.reuse, UR42, 0x2 ;  /* 0x0000002a94927c11 */ /* 0x040fe2000f8410ff */
[----:B------:R-:W-:Y:S01]  /*6c60*/  FMUL.FTZ R149, R67, R232 ;  /* 0x000000e843957220 */ /* 0x000fe20000410000 */
[----:B------:R-:W-:Y:S02]  /*6c70*/  STS [R14+0x870], R249 ;  /* 0x000870f90e007388 */ /* 0x000fe40000000800 */
[----:B------:R-:W-:-:S02]  /*6c80*/  LEA.HI.X R147, R148, UR43, R147, 0x2, P2 ;  /* 0x0000002b94937c11 */ /* 0x000fc400090f1493 */
[----:B------:R-:W-:Y:S01]  /*6c90*/  MOV R148, UR13 ;  /* 0x0000000d00947c02 */ /* 0x000fe20008000f00 */
[----:B------:R1:W-:Y:S03]  /*6ca0*/  STS [R14+0x848], R149 ;  /* 0x000848950e007388 */ /* 0x0003e60000000800 */
[----:B------:R-:W-:Y:S01]  /*6cb0*/  IADD3 R148, PT, PT, R148, -UR6, -R8 ;  /* 0x8000000694947c10 */ /* 0x000fe2000fffe808 */
[----:B------:R0:W-:Y:S03]  /*6cc0*/  STS [R14+0x874], R201 ;  /* 0x000874c90e007388 */ /* 0x0001e60000000800 */
[C---:B------:R-:W-:Y:S02]  /*6cd0*/  ISETP.GE.AND P2, PT, R148.reuse, 0x1, PT ;  /* 0x000000019400780c */ /* 0x040fe40003f46270 */
[----:B------:R-:W-:Y:S01]  /*6ce0*/  ISETP.GE.AND P3, PT, R148, 0x21, PT ;  /* 0x000000219400780c */ /* 0x000fe20003f66270 */
[----:B-1----:R-:W-:Y:S01]  /*6cf0*/  FMUL.FTZ R149, R72, R222 ;  /* 0x000000de48957220 */ /* 0x002fe20000410000 */
[----:B------:R-:W-:-:S02]  /*6d00*/  ISETP.GE.AND P4, PT, R148, 0x41, PT ;  /* 0x000000419400780c */ /* 0x000fc40003f86270 */
[----:B------:R-:W-:Y:S02]  /*6d10*/  ISETP.GE.AND P6, PT, R148, 0x61, PT ;  /* 0x000000619400780c */ /* 0x000fe40003fc6270 */
[----:B------:R1:W-:Y:S04]  /*6d20*/  STS [R14+0x860], R149 ;  /* 0x000860950e007388 */ /* 0x0003e80000000800 */
[----:B------:R1:W-:Y:S04]  /*6d30*/  STS [R218+0x18f8], R203 ;  /* 0x0018f8cbda007388 */ /* 0x0003e80000000800 */
[----:B------:R1:W-:Y:S01]  /*6d40*/  STS [R218+0x18fc], R205 ;  /* 0x0018fccdda007388 */ /* 0x0003e20000000800 */
[----:B------:R-:W-:Y:S06]  /*6d50*/  BAR.SYNC.DEFER_BLOCKING 0x0 ;  /* 0x0000000000007b1d */ /* 0x000fec0000010000 */
[----:B0-234-:R-:W-:Y:S05]  /*6d60*/  @!P2 BRA `(.L_x_7309) ;  /* 0x00000000000ca947 */ /* 0x01dfea0003800000 */
[----:B-1----:R-:W0:Y:S04]  /*6d70*/  LDS R149, [R15+0x840] ;  /* 0x000840000f957984 */ /* 0x002e280000000800 */
[----:B------:R2:W-:Y:S04]  /*6d80*/  REDG.E.ADD.F32.FTZ.RN.STRONG.GPU desc[UR26][R144.64], R213 ;  /* 0x000000d5900079a6 */ /* 0x0005e8000c12f31a */
[----:B0-----:R2:W-:Y:S02]  /*6d90*/  REDG.E.ADD.F32.FTZ.RN.STRONG.GPU desc[UR26][R146.64], R149 ;  /* 0x00000095920079a6 */ /* 0x0015e4000c12f31a */
.L_x_7309:
[----:B------:R-:W-:Y:S05]  /*6da0*/  BSYNC.RECONVERGENT B0 ;  /* 0x0000000000007941 */ /* 0x000fea0003800200 */
.L_x_7308:
[----:B-12---:R0:W1:Y:S01]  /*6db0*/  LDS R149, [R180+0x1940] ;  /* 0x00194000b4957984 */ /* 0x0060620000000800 */
[----:B------:R-:W-:Y:S04]  /*6dc0*/  BSSY.RECONVERGENT B0, `(.L_x_7310) ;  /* 0x0000004000007945 */ /* 0x000fe80003800200 */
[----:B------:R-:W-:Y:S05]  /*6dd0*/  @!P3 BRA `(.L_x_7311) ;  /* 0x000000000008b947 */ /* 0x000fea0003800000 */
[----:B------:R2:W-:Y:S04]  /*6de0*/  REDG.E.ADD.F32.FTZ.RN.STRONG.GPU desc[UR26][R144.64+0x80], R215 ;  /* 0x000080d7900079a6 */ /* 0x0005e8000c12f31a */
[----:B-1----:R2:W-:Y:S02]  /*6df0*/  REDG.E.ADD.F32.FTZ.RN.STRONG.GPU desc[UR26][R146.64+0x80], R149 ;  /* 0x00008095920079a6 */ /* 0x0025e4000c12f31a */
.L_x_7311:
[----:B------:R-:W-:Y:S05]  /*6e00*/  BSYNC.RECONVERGENT B0 ;  /* 0x0000000000007941 */ /* 0x000fea0003800200 */
.L_x_7310:
[----:B-12---:R1:W2:Y:S01]  /*6e10*/  LDS R149, [R182+0x19c0] ;  /* 0x0019c000b6957984 */ /* 0x0062a20000000800 */
[----:B------:R-:W-:Y:S04]  /*6e20*/  BSSY.RECONVERGENT B0, `(.L_x_7312) ;  /* 0x0000004000007945 */ /* 0x000fe80003800200 */
[----:B------:R-:W-:Y:S05]  /*6e30*/  @!P4 BRA `(.L_x_7313) ;  /* 0x000000000008c947 */ /* 0x000fea0003800000 */
[----:B------:R3:W-:Y:S04]  /*6e40*/  REDG.E.ADD.F32.FTZ.RN.STRONG.GPU desc[UR26][R144.64+0x100], R217 ;  /* 0x000100d9900079a6 */ /* 0x0007e8000c12f31a */
[----:B--2---:R3:W-:Y:S02]  /*6e50*/  REDG.E.ADD.F32.FTZ.RN.STRONG.GPU desc[UR26][R146.64+0x100], R149 ;  /* 0x00010095920079a6 */ /* 0x0047e4000c12f31a */
.L_x_7313:
[----:B------:R-:W-:Y:S05]  /*6e60*/  BSYNC.RECONVERGENT B0 ;  /* 0x0000000000007941 */ /* 0x000fea0003800200 */
.L_x_7312:
[----:B--23--:R2:W3:Y:S01]  /*6e70*/  LDS R149, [R184+0x1a40] ;  /* 0x001a4000b8957984 */ /* 0x00c4e20000000800 */
[----:B------:R-:W-:Y:S01]  /*6e80*/  BSSY.RECONVERGENT B0, `(.L_x_7314) ;  /* 0x0000008000007945 */ /* 0x000fe20003800200 */
[C---:B------:R-:W-:Y:S02]  /*6e90*/  ISETP.GE.AND P2, PT, R148.reuse, 0x81, PT ;  /* 0x000000819400780c */ /* 0x040fe40003f46270 */
[C---:B------:R-:W-:Y:S02]  /*6ea0*/  ISETP.GE.AND P4, PT, R148.reuse, 0xa1, PT ;  /* 0x000000a19400780c */ /* 0x040fe40003f86270 */
[C---:B------:R-:W-:Y:S02]  /*6eb0*/  ISETP.GE.AND P5, PT, R148.reuse, 0xc1, PT ;  /* 0x000000c19400780c */ /* 0x040fe40003fa6270 */
[----:B------:R-:W-:Y:S01]  /*6ec0*/  ISETP.GE.AND P3, PT, R148, 0xe1, PT ;  /* 0x000000e19400780c */ /* 0x000fe20003f66270 */
[----:B------:R-:W-:-:S12]  /*6ed0*/  @!P6 BRA `(.L_x_7315) ;  /* 0x000000000008e947 */ /* 0x000fd80003800000 */
[----:B------:R4:W-:Y:S04]  /*6ee0*/  REDG.E.ADD.F32.FTZ.RN.STRONG.GPU desc[UR26][R144.64+0x180], R219 ;  /* 0x000180db900079a6 */ /* 0x0009e8000c12f31a */
[----:B---3--:R4:W-:Y:S02]  /*6ef0*/  REDG.E.ADD.F32.FTZ.RN.STRONG.GPU desc[UR26][R146.64+0x180], R149 ;  /* 0x00018095920079a6 */ /* 0x0089e4000c12f31a */
.L_x_7315:
[----:B------:R-:W-:Y:S05]  /*6f00*/  BSYNC.RECONVERGENT B0 ;  /* 0x0000000000007941 */ /* 0x000fea0003800200 */
.L_x_7314:
[----:B---34-:R3:W4:Y:S01]  /*6f10*/  LDS R149, [R186+0x1ac0] ;  /* 0x001ac000ba957984 */ /* 0x0187220000000800 */
[----:B------:R-:W-:Y:S04]  /*6f20*/  BSSY.RECONVERGENT B0, `(.L_x_7316) ;  /* 0x0000004000007945 */ /* 0x000fe80003800200 */
[----:B------:R-:W-:Y:S05]  /*6f30*/  @!P2 BRA `(.L_x_7317) ;  /* 0x000000000008a947 */ /* 0x000fea0003800000 */
[----:B------:R0:W-:Y:S04]  /*6f40*/  REDG.E.ADD.F32.FTZ.RN.STRONG.GPU desc[UR26][R144.64+0x200], R221 ;  /* 0x000200dd900079a6 */ /* 0x0001e8000c12f31a */
[----:B----4-:R0:W-:Y:S02]  /*6f50*/  REDG.E.ADD.F32.FTZ.RN.STRONG.GPU desc[UR26][R146.64+0x200], R149 ;  /* 0x00020095920079a6 */ /* 0x0101e4000c12f31a */
.L_x_7317:
[----:B------:R-:W-:Y:S05]  /*6f60*/  BSYNC.RECONVERGENT B0 ;  /* 0x0000000000007941 */ /* 0x000fea0003800200 */
.L_x_7316:
[----:B0---4-:R0:W4:Y:S01]  /*6f70*/  LDS R149, [R188+0x1b40] ;  /* 0x001b4000bc957984 */ /* 0x0111220000000800 */
[----:B------:R-:W-:Y:S04]  /*6f80*/  BSSY.RECONVERGENT B0, `(.L_x_7318) ;  /* 0x0000004000007945 */ /* 0x000fe80003800200 */
[----:B------:R-:W-:Y:S05]  /*6f90*/  @!P4 BRA `(.L_x_7319) ;  /* 0x000000000008c947 */ /* 0x000fea0003800000 */
[----:B------:R0:W-:Y:S04]  /*6fa0*/  REDG.E.ADD.F32.FTZ.RN.STRONG.GPU desc[UR26][R144.64+0x280], R223 ;  /* 0x000280df900079a6 */ /* 0x0001e8000c12f31a */
[----:B----4-:R0:W-:Y:S02]  /*6fb0*/  REDG.E.ADD.F32.FTZ.RN.STRONG.GPU desc[UR26][R146.64+0x280], R149 ;  /* 0x00028095920079a6 */ /* 0x0101e4000c12f31a */
.L_x_7319:
[----:B------:R-:W-:Y:S05]  /*6fc0*/  BSYNC.RECONVERGENT B0 ;  /* 0x0000000000007941 */ /* 0x000fea0003800200 */
.L_x_7318:
[----:B0---4-:R0:W4:Y:S01]  /*6fd0*/  LDS R149, [R190+0x1bc0] ;  /* 0x001bc000be957984 */ /* 0x0111220000000800 */
[----:B------:R-:W-:Y:S04]  /*6fe0*/  BSSY.RECONVERGENT B0, `(.L_x_7320) ;  /* 0x0000004000007945 */ /* 0x000fe80003800200 */
[----:B------:R-:W-:Y:S05]  /*6ff0*/  @!P5 BRA `(.L_x_7321) ;  /* 0x000000000008d947 */ /* 0x000fea0003800000 */
[----:B------:R0:W-:Y:S04]  /*7000*/  REDG.E.ADD.F32.FTZ.RN.STRONG.GPU desc[UR26][R144.64+0x300], R225 ;  /* 0x000300e1900079a6 */ /* 0x0001e8000c12f31a */
[----:B----4-:R0:W-:Y:S02]  /*7010*/  REDG.E.ADD.F32.FTZ.RN.STRONG.GPU desc[UR26][R146.64+0x300], R149 ;  /* 0x00030095920079a6 */ /* 0x0101e4000c12f31a */
.L_x_7321:
[----:B------:R-:W-:Y:S05]  /*7020*/  BSYNC.RECONVERGENT B0 ;  /* 0x0000000000007941 */ /* 0x000fea0003800200 */
.L_x_7320:
[----:B0---4-:R0:W4:Y:S01]  /*7030*/  LDS R149, [R192+0x1c40] ;  /* 0x001c4000c0957984 */ /* 0x0111220000000800 */
[----:B------:R-:W-:Y:S01]  /*7040*/  BSSY.RECONVERGENT B0, `(.L_x_7322) ;  /* 0x0000008000007945 */ /* 0x000fe20003800200 */
[C---:B------:R-:W-:Y:S02]  /*7050*/  ISETP.GE.AND P4, PT, R148.reuse, 0x101, PT ;  /* 0x000001019400780c */ /* 0x040fe40003f86270 */
[C---:B------:R-:W-:Y:S02]  /*7060*/  ISETP.GE.AND P5, PT, R148.reuse, 0x121, PT ;  /* 0x000001219400780c */ /* 0x040fe40003fa6270 */
[C---:B------:R-:W-:Y:S02]  /*7070*/  ISETP.GE.AND P6, PT, R148.reuse, 0x141, PT ;  /* 0x000001419400780c */ /* 0x040fe40003fc6270 */
[----:B------:R-:W-:Y:S01]  /*7080*/  ISETP.GE.AND P2, PT, R148, 0x161, PT ;  /* 0x000001619400780c */ /* 0x000fe20003f46270 */
[----:B0-----:R-:W-:-:S12]  /*7090*/  @!P3 BRA `(.L_x_7323) ;  /* 0x000000000008b947 */ /* 0x001fd80003800000 */
[----:B------:R0:W-:Y:S04]  /*70a0*/  REDG.E.ADD.F32.FTZ.RN.STRONG.GPU desc[UR26][R144.64+0x380], R227 ;  /* 0x000380e3900079a6 */ /* 0x0001e8000c12f31a */
[----:B----4-:R0:W-:Y:S02]  /*70b0*/  REDG.E.ADD.F32.FTZ.RN.STRONG.GPU desc[UR26][R146.64+0x380], R149 ;  /* 0x00038095920079a6 */ /* 0x0101e4000c12f31a */
.L_x_7323:
[----:B------:R-:W-:Y:S05]  /*70c0*/  BSYNC.RECONVERGENT B0 ;  /* 0x0000000000007941 */ /* 0x000fea0003800200 */
.L_x_7322:
[----:B0---4-:R0:W4:Y:S01]  /*70d0*/  LDS R149, [R194+0x1cc0] ;  /* 0x001cc000c2957984 */ /* 0x0111220000000800 */
[----:B------:R-:W-:Y:S04]  /*70e0*/  BSSY.RECONVERGENT B0, `(.L_x_7324) ;  /* 0x0000004000007945 */ /* 0x000fe80003800200 */
[----:B------:R-:W-:Y:S05]  /*70f0*/  @!P4 BRA `(.L_x_7325) ;  /* 0x000000000008c947 */ /* 0x000fea0003800000 */
[----:B------:R0:W-:Y:S04]  /*7100*/  REDG.E.ADD.F32.FTZ.RN.STRONG.GPU desc[UR26][R144.64+0x400], R229 ;  /* 0x000400e5900079a6 */ /* 0x0001e8000c12f31a */
[----:B----4-:R0:W-:Y:S02]  /*7110*/  REDG.E.ADD.F32.FTZ.RN.STRONG.GPU desc[UR26][R146.64+0x400], R149 ;  /* 0x00040095920079a6 */ /* 0x0101e4000c12f31a */
.L_x_7325:
[----:B------:R-:W-:Y:S05]  /*7120*/  BSYNC.RECONVERGENT B0 ;  /* 0x0000000000007941 */ /* 0x000fea0003800200 */
.L_x_7324:
[----:B0---4-:R0:W4:Y:S01]  /*7130*/  LDS R149, [R196+0x1d40] ;  /* 0x001d4000c4957984 */ /* 0x0111220000000800 */
[----:B------:R-:W-:Y:S04]  /*7140*/  BSSY.RECONVERGENT B0, `(.L_x_7326) ;  /* 0x0000004000007945 */ /* 0x000fe80003800200 */
[----:B------:R-:W-:Y:S05]  /*7150*/  @!P5 BRA `(.L_x_7327) ;  /* 0x000000000008d947 */ /* 0x000fea0003800000 */
[----:B------:R0:W-:Y:S04]  /*7160*/  REDG.E.ADD.F32.FTZ.RN.STRONG.GPU desc[UR26][R144.64+0x480], R231 ;  /* 0x000480e7900079a6 */ /* 0x0001e8000c12f31a */
[----:B----4-:R0:W-:Y:S02]  /*7170*/  REDG.E.ADD.F32.FTZ.RN.STRONG.GPU desc[UR26][R146.64+0x480], R149 ;  /* 0x00048095920079a6 */ /* 0x0101e4000c12f31a */
.L_x_7327:
[----:B------:R-:W-:Y:S05]  /*7180*/  BSYNC.RECONVERGENT B0 ;  /* 0x0000000000007941 */ /* 0x000fea0003800200 */
.L_x_7326:
[----:B0---4-:R0:W4:Y:S01]  /*7190*/  LDS R149, [R198+0x1dc0] ;  /* 0x001dc000c6957984 */ /* 0x0111220000000800 */
[----:B------:R-:W-:Y:S04]  /*71a0*/  BSSY.RECONVERGENT B0, `(.L_x_7328) ;  /* 0x0000004000007945 */ /* 0x000fe80003800200 */
[----:B------:R-:W-:Y:S05]  /*71b0*/  @!P6 BRA `(.L_x_7329) ;  /* 0x000000000008e947 */ /* 0x000fea0003800000 */
[----:B------:R0:W-:Y:S04]  /*71c0*/  REDG.E.ADD.F32.FTZ.RN.STRONG.GPU desc[UR26][R144.64+0x500], R233 ;  /* 0x000500e9900079a6 */ /* 0x0001e8000c12f31a */
[----:B----4-:R0:W-:Y:S02]  /*71d0*/  REDG.E.ADD.F32.FTZ.RN.STRONG.GPU desc[UR26][R146.64+0x500], R149 ;  /* 0x00050095920079a6 */ /* 0x0101e4000c12f31a */
.L_x_7329:
[----:B------:R-:W-:Y:S05]  /*71e0*/  BSYNC.RECONVERGENT B0 ;  /* 0x0000000000007941 */ /* 0x000fea0003800200 */
.L_x_7328:
        /* <DEDUP_REMOVED lines=9> */
.L_x_7331:
[----:B------:R-:W-:Y:S05]  /*7280*/  BSYNC.RECONVERGENT B0 ;  /* 0x0000000000007941 */ /* 0x000fea0003800200 */
.L_x_7330:
[----:B0---4-:R0:W4:Y:S01]  /*7290*/  LDS R149, [R202+0x1ec0] ;  /* 0x001ec000ca957984 */ /* 0x0111220000000800 */
[----:B------:R-:W-:Y:S04]  /*72a0*/  BSSY.RECONVERGENT B0, `(.L_x_7332) ;  /* 0x0000004000007945 */ /* 0x000fe80003800200 */
[----:B------:R-:W-:Y:S05]  /*72b0*/  @!P3 BRA `(.L_x_7333) ;  /* 0x000000000008b947 */ /* 0x000fea0003800000 */
[----:B------:R0:W-:Y:S04]  /*72c0*/  REDG.E.ADD.F32.FTZ.RN.STRONG.GPU desc[UR26][R144.64+0x600], R237 ;  /* 0x000600ed900079a6 */ /* 0x0001e8000c12f31a */
[----:B----4-:R0:W-:Y:S02]  /*72d0*/  REDG.E.ADD.F32.FTZ.RN.STRONG.GPU desc[UR26][R146.64+0x600], R149 ;  /* 0x00060095920079a6 */ /* 0x0101e4000c12f31a */
.L_x_7333:
[----:B------:R-:W-:Y:S05]  /*72e0*/  BSYNC.RECONVERGENT B0 ;  /* 0x0000000000007941 */ /* 0x000fea0003800200 */
.L_x_7332:
[----:B0---4-:R0:W4:Y:S01]  /*72f0*/  LDS R149, [R204+0x1f40] ;  /* 0x001f4000cc957984 */ /* 0x0111220000000800 */
[----:B------:R-:W-:Y:S04]  /*7300*/  BSSY.RECONVERGENT B0, `(.L_x_7334) ;  /* 0x0000004000007945 */ /* 0x000fe80003800200 */
[----:B------:R-:W-:Y:S05]  /*7310*/  @!P4 BRA `(.L_x_7335) ;  /* 0x000000000008c947 */ /* 0x000fea0003800000 */
[----:B------:R0:W-:Y:S04]  /*7320*/  REDG.E.ADD.F32.FTZ.RN.STRONG.GPU desc[UR26][R144.64+0x680], R239 ;  /* 0x000680ef900079a6 */ /* 0x0001e8000c12f31a */
[----:B----4-:R0:W-:Y:S02]  /*7330*/  REDG.E.ADD.F32.FTZ.RN.STRONG.GPU desc[UR26][R146.64+0x680], R149 ;  /* 0x00068095920079a6 */ /* 0x0101e4000c12f31a */
.L_x_7335:
[----:B------:R-:W-:Y:S05]  /*7340*/  BSYNC.RECONVERGENT B0 ;  /* 0x0000000000007941 */ /* 0x000fea0003800200 */
.L_x_7334:
[----:B0---4-:R0:W4:Y:S01]  /*7350*/  LDS R149, [R206+0x1fc0] ;  /* 0x001fc000ce957984 */ /* 0x0111220000000800 */
[----:B------:R-:W-:Y:S04]  /*7360*/  BSSY.RECONVERGENT B0, `(.L_x_7336) ;  /* 0x0000004000007945 */ /* 0x000fe80003800200 */
[----:B------:R-:W-:Y:S05]  /*7370*/  @!P5 BRA `(.L_x_7337) ;  /* 0x000000000008d947 */ /* 0x000fea0003800000 */
[----:B------:R0:W-:Y:S04]  /*7380*/  REDG.E.ADD.F32.FTZ.RN.STRONG.GPU desc[UR26][R144.64+0x700], R241 ;  /* 0x000700f1900079a6 */ /* 0x0001e8000c12f31a */
[----:B----4-:R0:W-:Y:S02]  /*7390*/  REDG.E.ADD.F32.FTZ.RN.STRONG.GPU desc[UR26][R146.64+0x700], R149 ;  /* 0x00070095920079a6 */ /* 0x0101e4000c12f31a */
.L_x_7337:
[----:B------:R-:W-:Y:S05]  /*73a0*/  BSYNC.RECONVERGENT B0 ;  /* 0x0000000000007941 */ /* 0x000fea0003800200 */
.L_x_7336:
[----:B0---4-:R0:W4:Y:S01]  /*73b0*/  LDS R149, [R208+0x2040] ;  /* 0x00204000d0957984 */ /* 0x0111220000000800 */
[----:B------:R-:W-:Y:S04]  /*73c0*/  BSSY.RECONVERGENT B0, `(.L_x_7338) ;  /* 0x0000004000007945 */ /* 0x000fe80003800200 */
[----:B------:R-:W-:Y:S05]  /*73d0*/  @!P6 BRA `(.L_x_7339) ;  /* 0x000000000008e947 */ /* 0x000fea0003800000 */
[----:B------:R0:W-:Y:S04]  /*73e0*/  REDG.E.ADD.F32.FTZ.RN.STRONG.GPU desc[UR26][R144.64+0x780], R243 ;  /* 0x000780f3900079a6 */ /* 0x0001e8000c12f31a */
[----:B----4-:R0:W-:Y:S02]  /*73f0*/  REDG.E.ADD.F32.FTZ.RN.STRONG.GPU desc[UR26][R146.64+0x780], R149 ;  /* 0x00078095920079a6 */ /* 0x0101e4000c12f31a */
.L_x_7339:
[----:B------:R-:W-:Y:S05]  /*7400*/  BSYNC.RECONVERGENT B0 ;  /* 0x0000000000007941 */ /* 0x000fea0003800200 */
.L_x_7338:
[----:B0-----:R-:W0:Y:S01]  /*7410*/  SHFL.DOWN P2, R145, R236, 0x1, 0x1f ;  /* 0x08201f00ec917f89 */ /* 0x001e220000040000 */
[----:B------:R-:W-:Y:S01]  /*7420*/  FMUL.FTZ R147, R122, R187 ;  /* 0x000000bb7a937220 */ /* 0x000fe20000410000 */
[-C--:B----4-:R-:W-:Y:S01]  /*7430*/  FMUL.FTZ R149, R126, R183.reuse ;  /* 0x000000b77e957220 */ /* 0x090fe20000410000 */
        /* <DEDUP_REMOVED lines=25> */
[----:B------:R-:W-:Y:S01]  /*75d0*/  FMUL.FTZ R209, R114, R209 ;  /* 0x000000d172d17220 */ /* 0x000fe20000410000 */
[----:B------:R-:W0:Y:S01]  /*75e0*/  SHFL.DOWN P2, R144, R145, 0x2, 0x1f ;  /* 0x08401f0091907f89 */ /* 0x000e220000040000 */
        /* <DEDUP_REMOVED lines=32> */
[----:B------:R-:W-:Y:S01]  /*77f0*/  FFMA.FTZ R160, R63, R158, R160 ;  /* 0x0000009e3fa07223 */ /* 0x000fe200000100a0 */
[----:B------:R-:W-:Y:S01]  /*7800*/  FFMA.FTZ R0, R50, R145, R211 ;  /* 0x0000009132007223 */ /* 0x000fe200000100d3 */
[----:B------:R-:W-:Y:S01]  /*7810*/  BSSY.RECONVERGENT B0, `(.L_x_7340) ;  /* 0x0000035000007945 */ /* 0x000fe20003800200 */
[----:B------:R-:W-:Y:S01]  /*7820*/  FADD.FTZ R95, R116, R95 ;  /* 0x0000005f745f7221 */ /* 0x000fe20000010000 */
[----:B------:R-:W-:Y:S01]  /*7830*/  FFMA.FTZ R116, R64, R203, R197 ;  /* 0x000000cb40747223 */ /* 0x000fe200000100c5 */
        /* <DEDUP_REMOVED lines=13> */
[----:B------:R-:W-:Y:S01]  /*7910*/  FADD.FTZ R109, R170, R109 ;  /* 0x0000006daa6d7221 */ /* 0x000fe20000010000 */
[----:B------:R-:W-:Y:S01]  /*7920*/  FFMA.FTZ R157, R92, R154, R157 ;  /* 0x0000009a5c9d7223 */ /* 0x000fe2000001009d */
[----:B0-----:R-:W-:Y:S01]  /*7930*/  @P2 FADD R205, R144, R205 ;  /* 0x000000cd90cd2221 */ /* 0x001fe20000000000 */
[----:B------:R-:W-:Y:S01]  /*7940*/  FMUL.FTZ R144, R114, R173 ;  /* 0x000000ad72907220 */ /* 0x000fe20000410000 */
[----:B------:R-:W-:Y:S01]  /*7950*/  FFMA.FTZ R114, R54, R149, R183 ;  /* 0x0000009536727223 */ /* 0x000fe200000100b7 */
[----:B------:R-:W-:Y:S01]  /*7960*/  FFMA.FTZ R96, R115, R145, R96 ;  /* 0x0000009173607223 */ /* 0x000fe20000010060 */
[----:B------:R-:W-:Y:S01]  /*7970*/  FADD.FTZ R111, R168, R111 ;  /* 0x0000006fa86f7221 */ /* 0x000fe20000010000 */
[----:B------:R-:W0:Y:S01]  /*7980*/  SHFL.DOWN P2, R122, R205, 0x8, 0x1f ;  /* 0x09001f00cd7a7f89 */ /* 0x000e220000040000 */
[----:B------:R-:W-:Y:S01]  /*7990*/  FADD.FTZ R103, R114, R103 ;  /* 0x0000006772677221 */ /* 0x000fe20000010000 */
[----:B------:R-:W-:Y:S01]  /*79a0*/  FFMA.FTZ R114, R52, R147, R187 ;  /* 0x0000009334727223 */ /* 0x000fe200000100bb */
[----:B------:R-:W-:Y:S01]  /*79b0*/  FMUL.FTZ R144, R199, R144 ;  /* 0x00000090c7907220 */ /* 0x000fe20000410000 */
[----:B------:R-:W-:Y:S01]  /*79c0*/  FADD.FTZ R89, R148, R89 ;  /* 0x0000005994597221 */ /* 0x000fe20000010000 */
        /* <DEDUP_REMOVED lines=25> */
.L_x_7341:
[----:B------:R-:W-:Y:S05]  /*7b60*/  BSYNC.RECONVERGENT B0 ;  /* 0x0000000000007941 */ /* 0x000fea0003800200 */
.L_x_7340:
[----:B------:R-:W-:-:S04]  /*7b70*/  IADD3 R161, PT, PT, R161, 0x1, RZ ;  /* 0x00000001a1a17810 */ /* 0x000fc80007ffe0ff */
[----:B------:R-:W-:-:S13]  /*7b80*/  ISETP.GE.AND P2, PT, R161, UR44, PT ;  /* 0x0000002ca1007c0c */ /* 0x000fda000bf46270 */
[----:B------:R-:W-:Y:S05]  /*7b90*/  @!P2 BRA `(.L_x_7342) ;  /* 0xffffffc400f0a947 */ /* 0x000fea000383ffff */
.L_x_7304:
[----:B------:R-:W-:Y:S01]  /*7ba0*/  BAR.SYNC.DEFER_BLOCKING 0x0 ;  /* 0x0000000000007b1d */ /* 0x000fe20000010000 */
[----:B------:R-:W-:Y:S01]  /*7bb0*/  UIADD3 UR13, UPT, UPT, -UR6, UR13, URZ ;  /* 0x0000000d060d7290 */ /* 0x000fe2000fffe1ff */
[----:B------:R-:W-:Y:S01]  /*7bc0*/  FADD.FTZ R6, R113, R6 ;  /* 0x0000000671067221 */ /* 0x000fe20000010000 */
[----:B------:R-:W-:Y:S02]  /*7bd0*/  UIADD3 UR20, UP0, UPT, UR20, -0x800, URZ ;  /* 0xfffff80014147890 */ /* 0x000fe4000ff1e0ff */
[----:B------:R-:W-:Y:S01]  /*7be0*/  UIADD3 UR22, UP1, UPT, UR22, -0x800, URZ ;  /* 0xfffff80016167890 */ /* 0x000fe2000ff3e0ff */
[----:B------:R-:W-:Y:S01]  /*7bf0*/  FADD.FTZ R6, R6, R111 ;  /* 0x0000006f06067221 */ /* 0x000fe20000010000 */
[----:B------:R-:W-:Y:S01]  /*7c00*/  MOV R52, UR13 ;  /* 0x0000000d00347c02 */ /* 0x000fe20008000f00 */
[----:B------:R-:W5:Y:S02]  /*7c10*/  LDCU.64 UR10, c[0x0][0x4f8] ;  /* 0x00009f00ff0a77ac */ /* 0x000f640008000a00 */
[----:B------:R-:W-:Y:S01]  /*7c20*/  FADD.FTZ R6, R6, R109 ;  /* 0x0000006d06067221 */ /* 0x000fe20000010000 */
[----:B------:R-:W0:Y:S03]  /*7c30*/  LDCU.64 UR14, c[0x0][0x500] ;  /* 0x0000a000ff0e77ac */ /* 0x000e260008000a00 */
        /* <DEDUP_REMOVED lines=11> */
[----:B-----5:R-:W-:Y:S01]  /*7cf0*/  UIMAD.WIDE.U32 UR8, UR33, UR10, UR6 ;  /* 0x0000000a210872a5 */ /* 0x020fe2000f8e0006 */
[----:B------:R-:W-:Y:S02]  /*7d00*/  STS [R48+0x4], R131 ;  /* 0x0000048330007388 */ /* 0x000fe40000000800 */
[----:B------:R-:W-:Y:S01]  /*7d10*/  FADD.FTZ R6, R6, R99 ;  /* 0x0000006306067221 */ /* 0x000fe20000010000 */
[----:B------:R-:W-:Y:S01]  /*7d20*/  UIMAD UR9, UR33, UR11, UR9 ;  /* 0x0000000b210972a4 */ /* 0x000fe2000f8e0209 */
[----:B------:R-:W-:Y:S01]  /*7d30*/  STS [R48+0x8], R133 ;  /* 0x0000088530007388 */ /* 0x000fe20000000800 */
[----:B------:R-:W5:Y:S01]  /*7d40*/  LDCU.64 UR10, c[0x0][0x550] ;  /* 0x0000aa00ff0a77ac */ /* 0x000f620008000a00 */
[----:B------:R-:W-:-:S02]  /*7d50*/  FADD.FTZ R6, R6, R97 ;  /* 0x0000006106067221 */ /* 0x000fc40000010000 */
[----:B------:R-:W-:Y:S01]  /*7d60*/  STS [R48+0xc], R98 ;  /* 0x00000c6230007388 */ /* 0x000fe20000000800 */
[----:B0-----:R-:W-:Y:S01]  /*7d70*/  UIMAD.WIDE.U32 UR8, UR32, UR14, UR8 ;  /* 0x0000000e200872a5 */ /* 0x001fe2000f8e0008 */
        /* <DEDUP_REMOVED lines=10> */
[----:B-----5:R-:W-:Y:S01]  /*7e20*/  LEA R50, P5, R0, UR10, 0x2 ;  /* 0x0000000a00327c11 */ /* 0x020fe2000f8a10ff */
[----:B------:R-:W-:Y:S01]  /*7e30*/  STS [R48+0x1c], R102 ;  /* 0x00001c6630007388 */ /* 0x000fe20000000800 */
[----:B------:R-:W0:Y:S01]  /*7e40*/  LDCU.64 UR8, c[0x0][0x518] ;  /* 0x0000a300ff0877ac */ /* 0x000e220008000a00 */
[----:B------:R-:W-:Y:S01]  /*7e50*/  FADD.FTZ R6, R6, R87 ;  /* 0x0000005706067221 */ /* 0x000fe20000010000 */
[----:B------:R-:W-:Y:S01]  /*7e60*/  LEA.HI.X R51, R0, UR11, R51, 0x2, P5 ;  /* 0x0000000b00337c11 */ /* 0x000fe2000a8f1433 */
[----:B------:R-:W-:Y:S01]  /*7e70*/  STS [R48+0x20], R153 ;  /* 0x0000209930007388 */ /* 0x000fe20000000800 */
[----:B------:R-:W5:Y:S01]  /*7e80*/  LDCU.64 UR10, c[0x0][0x520] ;  /* 0x0000a400ff0a77ac */ /* 0x000f620008000a00 */
        /* <DEDUP_REMOVED lines=11> */
[----:B-----5:R-:W-:-:S03]  /*7f40*/  UIMAD.WIDE.U32 UR6, UR32, UR10, UR6 ;  /* 0x0000000a200672a5 */ /* 0x020fc6000f8e0006 */
        /* <DEDUP_REMOVED lines=21> */
[----:B------:R-:W5:Y:S02]  /*80a0*/  LDS R81, [UR12+0x840] ;  /* 0x0008400cff517984 */ /* 0x000f640008000800 */
[----:B-----5:R-:W-:-:S02]  /*80b0*/  ISETP.GE.AND P0, PT, R12, R81, PT ;  /* 0x000000510c00720c */ /* 0x020fc40003f06270 */
        /* <DEDUP_REMOVED lines=56> */
[----:B-----5:R-:W-:-:S02]  /*8440*/  IADD3.X R33, PT, PT, RZ, UR7, RZ, P2, !PT ;  /* 0x00000007ff217c10 */ /* 0x020fc400097fe4ff */
[C---:B0-----:R-:W-:Y:S01]  /*8450*/  LEA R32, P2, R0.reuse, UR8, 0x2 ;  /* 0x0000000800207c11 */ /* 0x041fe2000f8410ff */
        /* <DEDUP_REMOVED lines=53> */
.L_x_7302:
[----:B------:R-:W0:Y:S01]  /*87b0*/  LDCU.64 UR6, c[0x0][0x548] ;  /* 0x0000a900ff0677ac */ /* 0x000e220008000a00 */
[----:B------:R-:W1:Y:S01]  /*87c0*/  S2R R10, SR_TID.X ;  /* 0x00000000000a7919 */ /* 0x000e620000002100 */
[----:B------:R-:W1:Y:S01]  /*87d0*/  LDCU UR11, c[0x0][0x38c] ;  /* 0x00007180ff0b77ac */ /* 0x000e620008000800 */
[----:B------:R-:W1:Y:S01]  /*87e0*/  LDCU.64 UR8, c[0x0][0x568] ;  /* 0x0000ad00ff0877ac */ /* 0x000e620008000a00 */
[----:B0-----:R-:W-:-:S04]  /*87f0*/  UISETP.NE.U32.AND UP0, UPT, UR6, URZ, UPT ;  /* 0x000000ff0600728c */ /* 0x001fc8000bf05070 */
[----:B------:R-:W-:-:S09]  /*8800*/  UISETP.NE.AND.EX UP0, UPT, UR7, URZ, UPT, UP0 ;  /* 0x000000ff0700728c */ /* 0x000fd2000bf05300 */
[----:B------:R-:W-:Y:S05]  /*8810*/  BRA.U !UP0, `(.L_x_7344) ;  /* 0x00000001086c7547 */ /* 0x000fea000b800000 */
[----:B------:R-:W0:Y:S01]  /*8820*/  SHFL.DOWN P0, R0, R5, 0x1, 0x1f ;  /* 0x08201f0005007f89 */ /* 0x000e220000000000 */
[----:B------:R-:W-:Y:S01]  /*8830*/  BSSY.RECONVERGENT B0, `(.L_x_7344) ;  /* 0x0000019000007945 */ /* 0x000fe20003800200 */
[----:B------:R-:W1:Y:S01]  /*8840*/  S2R R4, SR_LANEID ;  /* 0x0000000000047919 */ /* 0x000e620000000000 */
[----:B0-----:R-:W-:Y:S02]  /*8850*/  @P0 FADD R0, R0, R5 ;  /* 0x0000000500000221 */ /* 0x001fe40000000000 */
[----:B------:R-:W0:Y:S03]  /*8860*/  S2R R5, SR_TID.X ;  /* 0x0000000000057919 */ /* 0x000e260000002100 */
[----:B-----5:R-:W2:Y:S01]  /*8870*/  SHFL.DOWN P0, R3, R0, 0x2, 0x1f ;  /* 0x08401f0000037f89 */ /* 0x020ea20000000000 */
        /* <DEDUP_REMOVED lines=20> */
.L_x_7345:
[----:B------:R-:W-:Y:S05]  /*89c0*/  BSYNC.RECONVERGENT B0 ;  /* 0x0000000000007941 */ /* 0x000fea0003800200 */
.L_x_7344:
[----:B-1----:R-:W-:Y:S01]  /*89d0*/  UISETP.NE.U32.AND UP0, UPT, UR8, URZ, UPT ;  /* 0x000000ff0800728c */ /* 0x002fe2000bf05070 */
[----:B------:R-:W-:-:S03]  /*89e0*/  ISETP.GE.AND P0, PT, R10, UR11, PT ;  /* 0x0000000b0a007c0c */ /* 0x000fc6000bf06270 */
[----:B------:R-:W-:-:S09]  /*89f0*/  UISETP.NE.AND.EX UP0, UPT, UR9, URZ, UPT, UP0 ;  /* 0x000000ff0900728c */ /* 0x000fd2000bf05300 */
[----:B------:R-:W-:Y:S05]  /*8a00*/  BRA.U !UP0, `(.L_x_7346) ;  /* 0x0000000108707547 */ /* 0x000fea000b800000 */
[----:B------:R-:W-:Y:S06]  /*8a10*/  BAR.SYNC.DEFER_BLOCKING 0x0 ;  /* 0x0000000000007b1d */ /* 0x000fec0000010000 */
[----:B------:R-:W-:Y:S01]  /*8a20*/  BSSY.RECONVERGENT B0, `(.L_x_7346) ;  /* 0x000001a000007945 */ /* 0x000fe20003800200 */
[----:B-----5:R-:W1:Y:S01]  /*8a30*/  SHFL.DOWN P1, R3, R6, 0x1, 0x1f ;  /* 0x08201f0006037f89 */ /* 0x020e620000020000 */
[----:B0-----:R-:W0:Y:S01]  /*8a40*/  S2R R4, SR_LANEID ;  /* 0x0000000000047919 */ /* 0x001e220000000000 */
[----:B-1----:R-:W-:Y:S02]  /*8a50*/  @P1 FADD R3, R3, R6 ;  /* 0x0000000603031221 */ /* 0x002fe40000000000 */
[----:B------:R-:W1:Y:S03]  /*8a60*/  S2R R6, SR_TID.X ;  /* 0x0000000000067919 */ /* 0x000e660000002100 */
[----:B------:R-:W2:Y:S01]  /*8a70*/  SHFL.DOWN P1, R0, R3, 0x2, 0x1f ;  /* 0x08401f0003007f89 */ /* 0x000ea20000020000 */
[----:B0-----:R-:W-:-:S13]  /*8a80*/  ISETP.NE.AND P2, PT, R4, RZ, PT ;  /* 0x000000ff0400720c */ /* 0x001fda0003f45270 */
[----:B------:R-:W0:Y:S01]  /*8a90*/  @!P2 S2R R4, SR_CgaCtaId ;  /* 0x000000000004a919 */ /* 0x000e220000008800 */
[----:B--2---:R-:W-:Y:S01]  /*8aa0*/  @P1 FADD R0, R3, R0 ;  /* 0x0000000003001221 */ /* 0x004fe20000000000 */
[----:B------:R-:W-:-:S04]  /*8ab0*/  @!P2 MOV R3, 0x400 ;  /* 0x000004000003a802 */ /* 0x000fc80000000f00 */
[----:B------:R-:W2:Y:S01]  /*8ac0*/  SHFL.DOWN P1, R5, R0, 0x4, 0x1f ;  /* 0x08801f0000057f89 */ /* 0x000ea20000020000 */
[----:B0-----:R-:W-:Y:S01]  /*8ad0*/  @!P2 LEA R4, R4, R3, 0x18 ;  /* 0x000000030404a211 */ /* 0x001fe200078ec0ff */
[----:B--2---:R-:W-:-:S05]  /*8ae0*/  @P1 FADD R5, R0, R5 ;  /* 0x0000000500051221 */ /* 0x004fca0000000000 */
        /* <DEDUP_REMOVED lines=13> */
.L_x_7347:
[----:B------:R-:W-:Y:S05]  /*8bc0*/  BSYNC.RECONVERGENT B0 ;  /* 0x0000000000007941 */ /* 0x000fea0003800200 */
.L_x_7346:
[----:B------:R-:W-:Y:S05]  /*8bd0*/  @P0 EXIT ;  /* 0x000000000000094d */ /* 0x000fea0003800000 */
[----:B------:R-:W1:Y:S01]  /*8be0*/  S2UR UR8, SR_CTAID.Y ;  /* 0x00000000000879c3 */ /* 0x000e620000002600 */
[----:B------:R-:W1:Y:S01]  /*8bf0*/  LDCU.64 UR6, c[0x0][0x4a8] ;  /* 0x00009500ff0677ac */ /* 0x000e620008000a00 */
[----:B------:R-:W-:Y:S01]  /*8c00*/  MOV R0, R10 ;  /* 0x0000000a00007202 */ /* 0x000fe20000000f00 */
[----:B------:R-:W1:Y:S05]  /*8c10*/  LDCU UR10, c[0x0][0x360] ;  /* 0x00006c00ff0a77ac */ /* 0x000e6a0008000800 */
[----:B------:R-:W2:Y:S01]  /*8c20*/  S2UR UR9, SR_CgaCtaId ;  /* 0x00000000000979c3 */ /* 0x000ea20000008800 */
[----:B------:R-:W2:Y:S07]  /*8c30*/  LDCU.64 UR12, c[0x0][0x530] ;  /* 0x0000a600ff0c77ac */ /* 0x000eae0008000a00 */
[----:B0-----:R-:W0:Y:S01]  /*8c40*/  LDC.64 R8, c[0x0][0x4b0] ;  /* 0x00012c00ff087b82 */ /* 0x001e220000000a00 */
[----:B-1----:R-:W-:-:S03]  /*8c50*/  UIMAD.WIDE.U32 UR4, UR8, UR6, URZ ;  /* 0x00000006080472a5 */ /* 0x002fc6000f8e00ff */
[----:B------:R-:W-:Y:S01]  /*8c60*/  UMOV UR6, 0x400 ;  /* 0x0000040000067882 */ /* 0x000fe20000000000 */
[----:B------:R-:W-:Y:S02]  /*8c70*/  UIMAD UR7, UR8, UR7, UR5 ;  /* 0x00000007080772a4 */ /* 0x000fe4000f8e0205 */
[----:B--2---:R-:W-:-:S12]  /*8c80*/  ULEA UR9, UR9, UR6, 0x18 ;  /* 0x0000000609097291 */ /* 0x004fd8000f8ec0ff */
.L_x_7348:
[----:B------:R-:W-:Y:S01]  /*8c90*/  LEA R6, R0, UR9, 0x2 ;  /* 0x0000000900067c11 */ /* 0x000fe2000f8e10ff */
[----:B------:R-:W-:Y:S01]  /*8ca0*/  UMOV UR6, UR4 ;  /* 0x0000000400067c82 */ /* 0x000fe20008000000 */
[----:B-----5:R-:W-:-:S03]  /*8cb0*/  SHF.R.S32.HI R3, RZ, 0x1f, R0 ;  /* 0x0000001fff037819 */ /* 0x020fc60000011400 */
[----:B-1----:R-:W1:Y:S02]  /*8cc0*/  LDS R7, [R6+0x33b8] ;  /* 0x0033b80006077984 */ /* 0x002e640000000800 */
[-C--:B0-----:R-:W-:Y:S02]  /*8cd0*/  IMAD R4, R3, R8.reuse, RZ ;  /* 0x0000000803047224 */ /* 0x081fe400078e02ff */
[----:B------:R-:W-:-:S04]  /*8ce0*/  IMAD.WIDE.U32 R2, R0, R8, UR6 ;  /* 0x0000000600027e25 */ /* 0x000fc8000f8e0008 */
[----:B------:R-:W-:Y:S01]  /*8cf0*/  IMAD R5, R0, R9, R4 ;  /* 0x0000000900057224 */ /* 0x000fe200078e0204 */
[----:B------:R-:W-:Y:S02]  /*8d00*/  LEA R4, P0, R2, UR12, 0x2 ;  /* 0x0000000c02047c11 */ /* 0x000fe4000f8010ff */
[----:B------:R-:W-:Y:S02]  /*8d10*/  IADD3 R0, PT, PT, R0, UR10, RZ ;  /* 0x0000000a00007c10 */ /* 0x000fe4000fffe0ff */
[----:B------:R-:W-:-:S04]  /*8d20*/  IADD3 R3, PT, PT, R3, R5, RZ ;  /* 0x0000000503037210 */ /* 0x000fc80007ffe0ff */
[----:B------:R-:W-:Y:S02]  /*8d30*/  LEA.HI.X R5, R2, UR13, R3, 0x2, P0 ;  /* 0x0000000d02057c11 */ /* 0x000fe400080f1403 */
[----:B------:R-:W-:-:S03]  /*8d40*/  ISETP.GE.AND P0, PT, R0, UR11, PT ;  /* 0x0000000b00007c0c */ /* 0x000fc6000bf06270 */
[----:B-1----:R1:W-:Y:S10]  /*8d50*/  REDG.E.ADD.F32.FTZ.RN.STRONG.GPU desc[UR26][R4.64], R7 ;  /* 0x00000007040079a6 */ /* 0x0023f4000c12f31a */
[----:B------:R-:W-:Y:S05]  /*8d60*/  @!P0 BRA `(.L_x_7348) ;  /* 0xfffffffc00c88947 */ /* 0x000fea000383ffff */
[----:B------:R-:W-:Y:S05]  /*8d70*/  EXIT ;  /* 0x000000000000794d */ /* 0x000fea0003800000 */
.L_x_7349:
        /* <DEDUP_REMOVED lines=16> */
.L_x_10486:


//--------------------- .text._Z25selective_scan_bwd_kernelI32Selective_Scan_bwd_kernel_traitsILi32ELi16ELb0ELb1ELb1ELb1ELb0EffEEv12SSMParamsBwd --------------------------
	.section	.text._Z25selective_scan_bwd_kernelI32Selective_Scan_bwd_kernel_traitsILi32ELi16ELb0ELb1ELb1ELb1ELb0EffEEv12SSMParamsBwd,"ax",@progbits
	.align	128
        .global         _Z25selective_scan_bwd_kernelI32Selective_Scan_bwd_kernel_traitsILi32ELi16ELb0ELb1ELb1ELb1ELb0EffEEv12SSMParamsBwd
        .type           _Z25selective_scan_bwd_kernelI32Selective_Scan_bwd_kernel_traitsILi32ELi16ELb0ELb1ELb1ELb1ELb0EffEEv12SSMParamsBwd,@function
        .size           _Z25selective_scan_bwd_kernelI32Selective_Scan_bwd_kernel_traitsILi32ELi16ELb0ELb1ELb1ELb1ELb0EffEEv12SSMParamsBwd,(.L_x_10487 - _Z25selective_scan_bwd_kernelI32Selective_Scan_bwd_kernel_traitsILi32ELi16ELb0ELb1ELb1ELb1ELb0EffEEv12SSMParamsBwd)
        .other          _Z25selective_scan_bwd_kernelI32Selective_Scan_bwd_kernel_traitsILi32ELi16ELb0ELb1ELb1ELb1ELb0EffEEv12SSMParamsBwd,@"STO_CUDA_ENTRY STV_DEFAULT"
_Z25selective_scan_bwd_kernelI32Selective_Scan_bwd_kernel_traitsILi32ELi16ELb0ELb1ELb1ELb1ELb0EffEEv12SSMParamsBwd:
.text._Z25selective_scan_bwd_kernelI32Selective_Scan_bwd_kernel_traitsILi32ELi16ELb0ELb1ELb1ELb1ELb0EffEEv12SSMParamsBwd:
        /* <DEDUP_REMOVED lines=164> */
.L_x_7422:
[----:B0-----:R-:W0:Y:S01]  /*0a40*/  LDCU UR16, c[0x0][0x388] ;  /* 0x00007100ff1077ac */ /* 0x001e220008000800 */
[----:B------:R-:W-:Y:S01]  /*0a50*/  SHF.L.U32 R66, R12, 0x2, RZ ;  /* 0x000000020c427819 */ /* 0x000fe200000006ff */
[----:B------:R-:W-:Y:S01]  /*0a60*/  HFMA2 R33, -RZ, RZ, 0, 0 ;  /* 0x00000000ff217431 */ /* 0x000fe200000001ff */
        /* <DEDUP_REMOVED lines=54> */
[C---:B-1----:R-:W-:Y:S02]  /*0dd0*/  LEA.HI.SX32 R32, R31.reuse, R31, 0x1b ;  /* 0x0000001f1f207211 */ /* 0x042fe400078fdaff */
[C---:B------:R-:W-:Y:S02]  /*0de0*/  IADD3 R36, PT, PT, R31.reuse, 0x20, RZ ;  /* 0x000000201f247810 */ /* 0x040fe40007ffe0ff */
[C---:B------:R-:W-:Y:S02]  /*0df0*/  IADD3 R42, PT, PT, R31.reuse, 0x40, RZ ;  /* 0x000000401f2a7810 */ /* 0x040fe40007ffe0ff */
[----:B------:R-:W-:Y:S02]  /*0e00*/  LEA R32, R32, UR28, 0x2 ;  /* 0x0000001c20207c11 */ /* 0x000fe4000f8e10ff */
[C---:B------:R-:W-:Y:S02]  /*0e10*/  IADD3 R54, PT, PT, R31.reuse, 0x60, RZ ;  /* 0x000000601f367810 */ /* 0x040fe40007ffe0ff */
[----:B------:R-:W-:-:S02]  /*0e20*/  IADD3 R56, PT, PT, R31, 0x80, RZ ;  /* 0x000000801f387810 */ /* 0x000fc40007ffe0ff */
[-C--:B------:R-:W-:Y:S02]  /*0e30*/  LEA.HI.SX32 R36, R36, R31.reuse, 0x1b ;  /* 0x0000001f24247211 */ /* 0x080fe400078fdaff */
        /* <DEDUP_REMOVED lines=8> */
[C---:B------:R-:W-:Y:S02]  /*0ec0*/  IADD3 R54, PT, PT, R31.reuse, 0xe0, RZ ;  /* 0x000000e01f367810 */ /* 0x040fe40007ffe0ff */
[----:B------:R-:W-:Y:S02]  /*0ed0*/  IADD3 R58, PT, PT, R31, 0x120, RZ ;  /* 0x000001201f3a7810 */ /* 0x000fe40007ffe0ff */
[----:B------:R-:W-:-:S02]  /*0ee0*/  LEA.HI.SX32 R42, R42, R31, 0x1b ;  /* 0x0000001f2a2a7211 */ /* 0x000fc400078fdaff */
[----:B------:R-:W-:Y:S02]  /*0ef0*/  LEA R37, R37, UR28, 0x2 ;  /* 0x0000001c25257c11 */ /* 0x000fe4000f8e10ff */
[----:B------:R-:W-:Y:S02]  /*0f00*/  IADD3 R60, PT, PT, R31, 0x140, RZ ;  /* 0x000001401f3c7810 */ /* 0x000fe40007ffe0ff */
[-C--:B------:R-:W-:Y:S02]  /*0f10*/  LEA.HI.SX32 R54, R54, R31.reuse, 0x1b ;  /* 0x0000001f36367211 */ /* 0x080fe400078fdaff */
[-C--:B------:R-:W-:Y:S02]  /*0f20*/  LEA.HI.SX32 R58, R58, R31.reuse, 0x1b ;  /* 0x0000001f3a3a7211 */ /* 0x080fe400078fdaff */
[----:B------:R-:W-:Y:S02]  /*0f30*/  LEA.HI.SX32 R60, R60, R31, 0x1b ;  /* 0x0000001f3c3c7211 */ /* 0x000fe400078fdaff */
        /* <DEDUP_REMOVED lines=9> */
[----:B------:R-:W-:Y:S02]  /*0fd0*/  CS2R R70, SRZ ;  /* 0x0000000000467805 */ /* 0x000fe4000001ff00 */
[----:B------:R-:W-:Y:S02]  /*0fe0*/  CS2R R68, SRZ ;  /* 0x0000000000447805 */ /* 0x000fe4000001ff00 */
[----:B------:R-:W-:Y:S02]  /*0ff0*/  CS2R R74, SRZ ;  /* 0x00000000004a7805 */ /* 0x000fe4000001ff00 */
[----:B------:R-:W-:Y:S02]  /*1000*/  CS2R R72, SRZ ;  /* 0x0000000000487805 */ /* 0x000fe4000001ff00 */
[----:B------:R-:W-:-:S02]  /*1010*/  CS2R R76, SRZ ;  /* 0x00000000004c7805 */ /* 0x000fc4000001ff00 */
[----:B------:R-:W-:Y:S02]  /*1020*/  CS2R R78, SRZ ;  /* 0x00000000004e7805 */ /* 0x000fe4000001ff00 */
[----:B------:R-:W-:Y:S01]  /*1030*/  CS2R R80, SRZ ;  /* 0x0000000000507805 */ /* 0x000fe2000001ff00 */
[----:B--2---:R0:W-:Y:S02]  /*1040*/  STS [R32], R33 ;  /* 0x0000002120007388 */ /* 0x0041e40000000800 */
[----:B0-----:R-:W-:Y:S02]  /*1050*/  LEA R33, R36, UR28, 0x2 ;  /* 0x0000001c24217c11 */ /* 0x001fe4000f8e10ff */
[----:B------:R-:W-:Y:S02]  /*1060*/  LEA R36, R56, UR28, 0x2 ;  /* 0x0000001c38247c11 */ /* 0x000fe4000f8e10ff */
[C---:B------:R-:W-:Y:S01]  /*1070*/  IADD3 R56, PT, PT, R31.reuse, 0x100, RZ ;  /* 0x000001001f387810 */ /* 0x040fe20007ffe0ff */
[----:B---3--:R0:W-:Y:S03]  /*1080*/  STS [R33+0x80], R0 ;  /* 0x0000800021007388 */ /* 0x0081e60000000800 */
[----:B------:R-:W-:Y:S01]  /*1090*/  LEA.HI.SX32 R56, R56, R31, 0x1b ;  /* 0x0000001f38387211 */ /* 0x000fe200078fdaff */
[----:B----4-:R1:W-:Y:S04]  /*10a0*/  STS [R34+0x100], R39 ;  /* 0x0001002722007388 */ /* 0x0103e80000000800 */
        /* <DEDUP_REMOVED lines=102> */
[----:B------:R-:W4:Y:S04]  /*1710*/  LDS R82, [R48] ;  /* 0x0000000030527984 */ /* 0x000f280000000800 */
[----:B------:R-:W-:Y:S04]  /*1720*/  LDS R84, [R48+0x4] ;  /* 0x0000040030547984 */ /* 0x000fe80000000800 */
[----:B------:R-:W4:Y:S04]  /*1730*/  LDS R86, [R48+0x8] ;  /* 0x0000080030567984 */ /* 0x000f280000000800 */
[----:B------:R-:W4:Y:S04]  /*1740*/  LDS R88, [R48+0xc] ;  /* 0x00000c0030587984 */ /* 0x000f280000000800 */
[----:B------:R-:W-:Y:S04]  /*1750*/  LDS R90, [R48+0x10] ;  /* 0x00001000305a7984 */ /* 0x000fe80000000800 */
[----:B------:R-:W4:Y:S04]  /*1760*/  LDS R98, [R48+0x14] ;  /* 0x0000140030627984 */ /* 0x000f280000000800 */
[----:B------:R-:W4:Y:S04]  /*1770*/  LDS R100, [R48+0x18] ;  /* 0x0000180030647984 */ /* 0x000f280000000800 */
[----:B------:R-:W2:Y:S04]  /*1780*/  LDS R102, [R48+0x1c] ;  /* 0x00001c0030667984 */ /* 0x000ea80000000800 */
[----:B------:R-:W2:Y:S04]  /*1790*/  LDS R104, [R48+0x20] ;  /* 0x0000200030687984 */ /* 0x000ea80000000800 */
[----:B------:R-:W3:Y:S04]  /*17a0*/  LDS R106, [R48+0x24] ;  /* 0x00002400306a7984 */ /* 0x000ee80000000800 */
[----:B------:R-:W4:Y:S04]  /*17b0*/  LDS R108, [R48+0x28] ;  /* 0x00002800306c7984 */ /* 0x000f280000000800 */
[----:B------:R-:W4:Y:S04]  /*17c0*/  LDS R110, [R48+0x2c] ;  /* 0x00002c00306e7984 */ /* 0x000f280000000800 */
[----:B------:R-:W4:Y:S04]  /*17d0*/  LDS R92, [R48+0x30] ;  /* 0x00003000305c7984 */ /* 0x000f280000000800 */
[----:B------:R-:W4:Y:S04]  /*17e0*/  LDS R96, [R48+0x34] ;  /* 0x0000340030607984 */ /* 0x000f280000000800 */
[----:B------:R-:W4:Y:S04]  /*17f0*/  LDS R94, [R48+0x38] ;  /* 0x00003800305e7984 */ /* 0x000f280000000800 */
[----:B------:R-:W4:Y:S01]  /*1800*/  LDS R0, [R48+0x3c] ;  /* 0x00003c0030007984 */ /* 0x000f220000000800 */
[----:B------:R-:W-:Y:S01]  /*1810*/  BAR.SYNC.DEFER_BLOCKING 0x0 ;  /* 0x0000000000007b1d */ /* 0x000fe20000010000 */
[----:B0-----:R-:W-:Y:S01]  /*1820*/  HFMA2 R65, -RZ, RZ, 0, 0 ;  /* 0x00000000ff417431 */ /* 0x001fe200000001ff */
[----:B-1----:R-:W-:-:S05]  /*1830*/  CS2R R68, SRZ ;  /* 0x0000000000447805 */ /* 0x002fca000001ff00 */
[----:B------:R-:W4:Y:S01]  /*1840*/  @!P0 LDG.E R65, desc[UR20][R66.64] ;  /* 0x0000001442418981 */ /* 0x000f22000c1e1900 */
[----:B------:R-:W-:-:S03]  /*1850*/  ISETP.GE.AND P0, PT, R17, UR29, PT ;  /* 0x0000001d11007c0c */ /* 0x000fc6000bf06270 */
[----:B------:R-:W4:Y:S01]  /*1860*/  @!P1 LDG.E R68, desc[UR20][R66.64+0x80] ;  /* 0x0000801442449981 */ /* 0x000f22000c1e1900 */
[----:B------:R-:W-:Y:S02]  /*1870*/  ISETP.GE.AND P1, PT, R18, UR29, PT ;  /* 0x0000001d12007c0c */ /* 0x000fe4000bf26270 */
[----:B--2---:R-:W-:Y:S02]  /*1880*/  CS2R R70, SRZ ;  /* 0x0000000000467805 */ /* 0x004fe4000001ff00 */
[----:B---3--:R-:W-:Y:S02]  /*1890*/  CS2R R72, SRZ ;  /* 0x0000000000487805 */ /* 0x008fe4000001ff00 */
[----:B----4-:R-:W-:Y:S02]  /*18a0*/  CS2R R74, SRZ ;  /* 0x00000000004a7805 */ /* 0x010fe4000001ff00 */
[----:B------:R-:W-:Y:S02]  /*18b0*/  CS2R R76, SRZ ;  /* 0x00000000004c7805 */ /* 0x000fe4000001ff00 */
[----:B------:R-:W-:-:S02]  /*18c0*/  CS2R R78, SRZ ;  /* 0x00000000004e7805 */ /* 0x000fc4000001ff00 */
[----:B------:R-:W-:Y:S01]  /*18d0*/  CS2R R80, SRZ ;  /* 0x0000000000507805 */ /* 0x000fe2000001ff00 */
[----:B------:R-:W2:Y:S04]  /*18e0*/  @!P6 LDG.E R114, desc[UR20][R66.64+0x780] ;  /* 0x000780144272e981 */ /* 0x000ea8000c1e1900 */
[----:B------:R-:W3:Y:S01]  /*18f0*/  @!P0 LDG.E R69, desc[UR20][R66.64+0x100] ;  /* 0x0001001442458981 */ /* 0x000ee2000c1e1900 */
[----:B------:R-:W-:-:S03]  /*1900*/  ISETP.GE.AND P0, PT, R19, UR29, PT ;  /* 0x0000001d13007c0c */ /* 0x000fc6000bf06270 */
[----:B------:R-:W4:Y:S01]  /*1910*/  @!P1 LDG.E R70, desc[UR20][R66.64+0x180] ;  /* 0x0001801442469981 */ /* 0x000f22000c1e1900 */
        /* <DEDUP_REMOVED lines=17> */
[----:B-----5:R-:W-:-:S05]  /*1a30*/  FADD.FTZ R83, R82, R3 ;  /* 0x0000000352537221 */ /* 0x020fca0000010000 */
[----:B------:R-:W-:Y:S01]  /*1a40*/  FSETP.GTU.FTZ.AND P0, PT, R83, 20, PT ;  /* 0x41a000005300780b */ /* 0x000fe20003f1c000 */
[--C-:B------:R-:W-:Y:S01]  /*1a50*/  FADD.FTZ R82, R86, R3.reuse ;  /* 0x0000000356527221 */ /* 0x100fe20000010000 */
[--C-:B------:R-:W-:Y:S01]  /*1a60*/  FADD.FTZ R85, R88, R3.reuse ;  /* 0x0000000358557221 */ /* 0x100fe20000010000 */
[--C-:B------:R-:W-:Y:S01]  /*1a70*/  FADD.FTZ R87, R98, R3.reuse ;  /* 0x0000000362577221 */ /* 0x100fe20000010000 */
[----:B------:R-:W-:Y:S01]  /*1a80*/  BSSY.RECONVERGENT B0, `(.L_x_7351) ;  /* 0x0000049000007945 */ /* 0x000fe20003800200 */
[----:B------:R-:W-:Y:S01]  /*1a90*/  FADD.FTZ R86, R100, R3 ;  /* 0x0000000364567221 */ /* 0x000fe20000010000 */
[----:B------:R-:W-:Y:S02]  /*1aa0*/  FSETP.GTU.FTZ.AND P2, PT, R82, 20, PT ;  /* 0x41a000005200780b */ /* 0x000fe40003f5c000 */
[----:B------:R-:W-:Y:S02]  /*1ab0*/  FSETP.GTU.FTZ.AND P3, PT, R85, 20, PT ;  /* 0x41a000005500780b */ /* 0x000fe40003f7c000 */
[----:B------:R-:W-:Y:S01]  /*1ac0*/  FSETP.GTU.FTZ.AND P5, PT, R87, 20, PT ;  /* 0x41a000005700780b */ /* 0x000fe20003fbc000 */
        /* <DEDUP_REMOVED lines=17> */
[----:B------:R1:W2:Y:S04]  /*1be0*/  LDS R65, [R48] ;  /* 0x0000000030417984 */ /* 0x0002a80000000800 */
[----:B------:R1:W3:Y:S04]  /*1bf0*/  LDS R66, [R48+0x4] ;  /* 0x0000040030427984 */ /* 0x0002e80000000800 */
[----:B------:R1:W4:Y:S04]  /*1c00*/  LDS R67, [R48+0x8] ;  /* 0x0000080030437984 */ /* 0x0003280000000800 */
[----:B------:R1:W0:Y:S04]  /*1c10*/  LDS R69, [R48+0xc] ;  /* 0x00000c0030457984 */ /* 0x0002280000000800 */
[----:B------:R1:W0:Y:S04]  /*1c20*/  LDS R68, [R48+0x10] ;  /* 0x0000100030447984 */ /* 0x0002280000000800 */
[----:B------:R1:W0:Y:S04]  /*1c30*/  LDS R71, [R48+0x14] ;  /* 0x0000140030477984 */ /* 0x0002280000000800 */
[----:B------:R1:W1:Y:S04]  /*1c40*/  LDS R70, [R48+0x18] ;  /* 0x0000180030467984 */ /* 0x0002680000000800 */
        /* <DEDUP_REMOVED lines=8> */
[----:B------:R1:W1:Y:S01]  /*1cd0*/  LDS R81, [R48+0x3c] ;  /* 0x00003c0030517984 */ /* 0x0002620000000800 */
[--C-:B0-----:R-:W-:Y:S01]  /*1ce0*/  FADD.FTZ R80, R84, R3.reuse ;  /* 0x0000000354507221 */ /* 0x101fe20000010000 */
[----:B------:R-:W-:-:S04]  /*1cf0*/  FADD.FTZ R84, R90, R3 ;  /* 0x000000035a547221 */ /* 0x000fc80000010000 */
[----:B------:R-:W-:Y:S02]  /*1d00*/  FSETP.GTU.FTZ.AND P1, PT, R80, 20, PT ;  /* 0x41a000005000780b */ /* 0x000fe40003f3c000 */
[----:B------:R-:W-:Y:S01]  /*1d10*/  FSETP.GTU.FTZ.AND P4, PT, R84, 20, PT ;  /* 0x41a000005400780b */ /* 0x000fe20003f9c000 */
[----:B--234-:R-:W-:-:S12]  /*1d20*/  @P0 BRA `(.L_x_7352) ;  /* 0x0000000000780947 */ /* 0x01cfd80003800000 */
        /* <DEDUP_REMOVED lines=30> */
.L_x_7352:
[----:B------:R-:W-:Y:S05]  /*1f10*/  BSYNC.RECONVERGENT B0 ;  /* 0x0000000000007941 */ /* 0x000fea0003800200 */
.L_x_7351:
        /* <DEDUP_REMOVED lines=34> */
.L_x_7354:
[----:B------:R-:W-:Y:S05]  /*2140*/  BSYNC.RECONVERGENT B0 ;  /* 0x0000000000007941 */ /* 0x000fea0003800200 */
.L_x_7353:
        /* <DEDUP_REMOVED lines=34> */
.L_x_7356:
[----:B------:R-:W-:Y:S05]  /*2370*/  BSYNC.RECONVERGENT B0 ;  /* 0x0000000000007941 */ /* 0x000fea0003800200 */
.L_x_7355:
        /* <DEDUP_REMOVED lines=34> */
.L_x_7358:
[----:B------:R-:W-:Y:S05]  /*25a0*/  BSYNC.RECONVERGENT B0 ;  /* 0x0000000000007941 */ /* 0x000fea0003800200 */
.L_x_7357:
        /* <DEDUP_REMOVED lines=34> */
.L_x_7360:
[----:B------:R-:W-:Y:S05]  /*27d0*/  BSYNC.RECONVERGENT B0 ;  /* 0x0000000000007941 */ /* 0x000fea0003800200 */
.L_x_7359:
        /* <DEDUP_REMOVED lines=36> */
.L_x_7362:
[----:B------:R-:W-:Y:S05]  /*2a20*/  BSYNC.RECONVERGENT B0 ;  /* 0x0000000000007941 */ /* 0x000fea0003800200 */
.L_x_7361:
        /* <DEDUP_REMOVED lines=39> */
.L_x_7364:
[----:B------:R-:W-:Y:S05]  /*2ca0*/  BSYNC.RECONVERGENT B0 ;  /* 0x0000000000007941 */ /* 0x000fea0003800200 */
.L_x_7363:
        /* <DEDUP_REMOVED lines=39> */
.L_x_7366:
[----:B------:R-:W-:Y:S05]  /*2f20*/  BSYNC.RECONVERGENT B0 ;  /* 0x0000000000007941 */ /* 0x000fea0003800200 */
.L_x_7365:
[----:B------:R-:W-:Y:S01]  /*2f30*/  FFMA.FTZ R96, R54, R71, R113 ;  /* 0x0000004736607223 */ /* 0x000fe20000010071 */
[----:B------:R-:W-:Y:S01]  /*2f40*/  BSSY.RECONVERGENT B0, `(.L_x_7367) ;  /* 0x0000026000007945 */ /* 0x000fe20003800200 */
[----:B------:R-:W-:Y:S01]  /*2f50*/  HFMA2 R113, -RZ, RZ, 0, 0 ;  /* 0x00000000ff717431 */ /* 0x000fe200000001ff */
[----:B------:R-:W-:Y:S01]  /*2f60*/  FSETP.GTU.FTZ.AND P1, PT, R109, 20, PT ;  /* 0x41a000006d00780b */ /* 0x000fe20003f3c000 */
[----:B------:R-:W-:Y:S01]  /*2f70*/  FADD.FTZ R94, R94, R3 ;  /* 0x000000035e5e7221 */ /* 0x000fe20000010000 */
[----:B------:R-:W-:Y:S01]  /*2f80*/  MOV R111, RZ ;  /* 0x000000ff006f7202 */ /* 0x000fe20000000f00 */
[----:B-1----:R-:W-:Y:S01]  /*2f90*/  FFMA.FTZ R119, R55, R70, R96 ;  /* 0x0000004637777223 */ /* 0x002fe20000010060 */
        /* <DEDUP_REMOVED lines=32> */
.L_x_7368:
[----:B------:R-:W-:Y:S05]  /*31a0*/  BSYNC.RECONVERGENT B0 ;  /* 0x0000000000007941 */ /* 0x000fea0003800200 */
.L_x_7367:
        /* <DEDUP_REMOVED lines=39> */
.L_x_7370:
[----:B------:R-:W-:Y:S05]  /*3420*/  BSYNC.RECONVERGENT B0 ;  /* 0x0000000000007941 */ /* 0x000fea0003800200 */
.L_x_7369:
        /* <DEDUP_REMOVED lines=39> */
.L_x_7372:
[----:B------:R-:W-:Y:S05]  /*36a0*/  BSYNC.RECONVERGENT B0 ;  /* 0x0000000000007941 */ /* 0x000fea0003800200 */
.L_x_7371:
        /* <DEDUP_REMOVED lines=32> */
.L_x_7374:
[----:B------:R-:W-:Y:S05]  /*38b0*/  BSYNC.RECONVERGENT B0 ;  /* 0x0000000000007941 */ /* 0x000fea0003800200 */
.L_x_7373:
        /* <DEDUP_REMOVED lines=32> */
.L_x_7376:
[----:B------:R-:W-:Y:S05]  /*3ac0*/  BSYNC.RECONVERGENT B0 ;  /* 0x0000000000007941 */ /* 0x000fea0003800200 */
.L_x_7375:
        /* <DEDUP_REMOVED lines=32> */
.L_x_7378:
[----:B------:R-:W-:Y:S05]  /*3cd0*/  BSYNC.RECONVERGENT B0 ;  /* 0x0000000000007941 */ /* 0x000fea0003800200 */
.L_x_7377:
        /* <DEDUP_REMOVED lines=32> */
.L_x_7380:
[----:B------:R-:W-:Y:S05]  /*3ee0*/  BSYNC.RECONVERGENT B0 ;  /* 0x0000000000007941 */ /* 0x000fea0003800200 */
.L_x_7379:
        /* <DEDUP_REMOVED lines=32> */
.L_x_7382:
[----:B------:R-:W-:Y:S05]  /*40f0*/  BSYNC.RECONVERGENT B0 ;  /* 0x0000000000007941 */ /* 0x000fea0003800200 */
.L_x_7381:
        /* <DEDUP_REMOVED lines=47> */
.L_x_7421:
[----:B------:R-:W-:Y:S02]  /*43f0*/  MOV R148, R12 ;  /* 0x0000000c00947202 */ /* 0x000fe40000000f00 */
[----:B------:R-:W-:Y:S02]  /*4400*/  MOV R149, RZ ;  /* 0x000000ff00957202 */ /* 0x000fe40000000f00 */
[----:B------:R-:W-:Y:S02]  /*4410*/  P2R R134, PR, RZ, 0x1 ;  /* 0x00000001ff867803 */ /* 0x000fe40000000000 */
[----:B------:R-:W-:Y:S01]  /*4420*/  ISETP.GE.AND P0, PT, R17, UR29, PT ;  /* 0x0000001d11007c0c */ /* 0x000fe2000bf06270 */
[C-C-:B0---4-:R-:W-:Y:S01]  /*4430*/  IMAD.WIDE.U32 R164, R163.reuse, UR26, R148.reuse ;  /* 0x0000001aa3a47c25 */ /* 0x151fe2000f8e0094 */
[----:B------:R-:W-:Y:S02]  /*4440*/  MOV R171, RZ ;  /* 0x000000ff00ab7202 */ /* 0x000fe40000000f00 */
[----:B------:R-:W-:Y:S01]  /*4450*/  MOV R146, UR6 ;  /* 0x0000000600927c02 */ /* 0x000fe20008000f00 */
[----:B------:R-:W-:Y:S01]  /*4460*/  IMAD.WIDE.U32 R150, R163, UR30, R148 ;  /* 0x0000001ea3967c25 */ /* 0x000fe2000f8e0094 */
[----:B------:R-:W-:-:S02]  /*4470*/  LEA R148, P2, R164, R7, 0x2 ;  /* 0x00000007a4947211 */ /* 0x000fc400078410ff */
[----:B------:R-:W-:Y:S01]  /*4480*/  MOV R120, RZ ;  /* 0x000000ff00787202 */ /* 0x000fe20000000f00 */
[C---:B------:R-:W-:Y:S01]  /*4490*/  IMAD R114, R163.reuse, UR27, R165 ;  /* 0x0000001ba3727c24 */ /* 0x040fe2000f8e02a5 */
[----:B------:R-:W-:Y:S01]  /*44a0*/  MOV R165, RZ ;  /* 0x000000ff00a57202 */ /* 0x000fe20000000f00 */
[----:B------:R-:W-:Y:S01]  /*44b0*/  IMAD R0, R163, UR31, R151 ;  /* 0x0000001fa3007c24 */ /* 0x000fe2000f8e0297 */
[----:B------:R-:W-:Y:S02]  /*44c0*/  MOV R168, R146 ;  /* 0x0000009200a87202 */ /* 0x000fe40000000f00 */
[----:B------:R-:W-:Y:S02]  /*44d0*/  LEA.HI.X R149, R164, R9, R114, 0x2, P2 ;  /* 0x00000009a4957211 */ /* 0x000fe400010f1472 */
[----:B------:R-:W-:Y:S02]  /*44e0*/  MOV R169, UR9 ;  /* 0x0000000900a97c02 */ /* 0x000fe40008000f00 */
[----:B------:R-:W-:Y:S01]  /*44f0*/  LEA R146, P3, R150, R10, 0x2 ;  /* 0x0000000a96927211 */ /* 0x000fe200078610ff */
[----:B---3--:R-:W3:Y:S01]  /*4500*/  @!P0 LDG.E R165, desc[UR20][R148.64+0x100] ;  /* 0x0001001494a58981 */ /* 0x008ee2000c1e1900 */
[----:B------:R-:W-:Y:S01]  /*4510*/  ISETP.GE.AND P0, PT, R21, UR29, PT ;  /* 0x0000001d15007c0c */ /* 0x000fe2000bf06270 */
[----:B------:R-:W-:Y:S01]  /*4520*/  IMAD.WIDE.U32 R168, R163, UR24, R168 ;  /* 0x00000018a3a87c25 */ /* 0x000fe2000f8e00a8 */
[----:B------:R-:W-:-:S02]  /*4530*/  MOV R147, UR7 ;  /* 0x0000000700937c02 */ /* 0x000fc40008000f00 */
[----:B------:R-:W-:Y:S01]  /*4540*/  LEA.HI.X R147, R150, R11, R0, 0x2, P3 ;  /* 0x0000000b96937211 */ /* 0x000fe200018f1400 */
[----:B------:R-:W-:Y:S01]  /*4550*/  IMAD R116, R163, UR25, R169 ;  /* 0x00000019a3747c24 */ /* 0x000fe2000f8e02a9 */
[----:B------:R-:W-:Y:S02]  /*4560*/  ISETP.GE.AND P2, PT, R16, UR29, PT ;  /* 0x0000001d10007c0c */ /* 0x000fe4000bf46270 */
[----:B------:R-:W-:Y:S02]  /*4570*/  LOP3.LUT P3, RZ, R112, 0x400, RZ, 0xc0, !PT ;  /* 0x0000040070ff7812 */ /* 0x000fe4000786c0ff */
[----:B------:R-:W-:Y:S02]  /*4580*/  ISETP.GE.AND P4, PT, R20, UR29, PT ;  /* 0x0000001d14007c0c */ /* 0x000fe4000bf86270 */
[----:B------:R-:W-:Y:S01]  /*4590*/  ISETP.GE.AND P5, PT, R19, UR29, PT ;  /* 0x0000001d13007c0c */ /* 0x000fe2000bfa6270 */
[----:B------:R-:W5:Y:S01]  /*45a0*/  @!P0 LDG.E R171, desc[UR20][R148.64+0x300] ;  /* 0x0003001494ab8981 */ /* 0x000f62000c1e1900 */
[----:B------:R-:W-:-:S02]  /*45b0*/  ISETP.GE.AND P0, PT, R22, UR29, PT ;  /* 0x0000001d16007c0c */ /* 0x000fc4000bf06270 */
[----:B------:R-:W-:Y:S02]  /*45c0*/  ISETP.GE.AND P6, PT, R18, UR29, PT ;  /* 0x0000001d12007c0c */ /* 0x000fe4000bfc6270 */
[----:B------:R-:W-:Y:S02]  /*45d0*/  MOV R173, RZ ;  /* 0x000000ff00ad7202 */ /* 0x000fe40000000f00 */
[----:B------:R-:W-:Y:S02]  /*45e0*/  LEA R166, P1, R168, R138, 0x2 ;  /* 0x0000008aa8a67211 */ /* 0x000fe400078210ff */
[----:B------:R-:W-:Y:S02]  /*45f0*/  MOV R0, RZ ;  /* 0x000000ff00007202 */ /* 0x000fe40000000f00 */
[----:B------:R-:W-:Y:S02]  /*4600*/  MOV R151, RZ ;  /* 0x000000ff00977202 */ /* 0x000fe40000000f00 */
[----:B------:R-:W-:Y:S01]  /*4610*/  MOV R118, RZ ;  /* 0x000000ff00767202 */ /* 0x000fe20000000f00 */
[----:B------:R-:W4:Y:S01]  /*4620*/  @!P0 LDG.E R120, desc[UR20][R148.64+0x380] ;  /* 0x0003801494788981 */ /* 0x000f22000c1e1900 */
[----:B------:R-:W-:-:S02]  /*4630*/  ISETP.GE.AND P0, PT, R23, UR29, PT ;  /* 0x0000001d17007c0c */ /* 0x000fc4000bf06270 */
[----:B------:R-:W-:Y:S01]  /*4640*/  LEA.HI.X R167, R168, R139, R116, 0x2, P1 ;  /* 0x0000008ba8a77211 */ /* 0x000fe200008f1474 */
[----:B--2---:R-:W2:Y:S01]  /*4650*/  @!P2 LDG.E R0, desc[UR20][R148.64+0x80] ;  /* 0x000080149400a981 */ /* 0x004ea2000c1e1900 */
[----:B------:R-:W-:Y:S02]  /*4660*/  MOV R169, RZ ;  /* 0x000000ff00a97202 */ /* 0x000fe40000000f00 */
[----:B------:R-:W-:Y:S01]  /*4670*/  MOV R116, RZ ;  /* 0x000000ff00747202 */ /* 0x000fe20000000f00 */
[----:B------:R-:W3:Y:S01]  /*4680*/  @!P3 LDG.E R151, desc[UR20][R148.64] ;  /* 0x000000149497b981 */ /* 0x000ee2000c1e1900 */
[----:B------:R-:W-:Y:S02]  /*4690*/  ISETP.GE.AND P1, PT, R25, UR29, PT ;  /* 0x0000001d19007c0c */ /* 0x000fe4000bf26270 */
[----:B------:R-:W-:Y:S01]  /*46a0*/  ISETP.GE.AND P2, PT, R26, UR29, PT ;  /* 0x0000001d1a007c0c */ /* 0x000fe2000bf46270 */
[----:B------:R-:W5:Y:S01]  /*46b0*/  @!P4 LDG.E R118, desc[UR20][R148.64+0x280] ;  /* 0x000280149476c981 */ /* 0x000f62000c1e1900 */
[----:B------:R-:W-:-:S02]  /*46c0*/  MOV R122, RZ ;  /* 0x000000ff007a7202 */ /* 0x000fc40000000f00 */
[----:B------:R-:W-:Y:S01]  /*46d0*/  MOV R175, RZ ;  /* 0x000000ff00af7202 */ /* 0x000fe20000000f00 */
[----:B------:R-:W4:Y:S01]  /*46e0*/  @!P0 LDG.E R173, desc[UR20][R148.64+0x400] ;  /* 0x0004001494ad8981 */ /* 0x000f22000c1e1900 */
[----:B------:R-:W-:Y:S02]  /*46f0*/  ISETP.GE.AND P0, PT, R24, UR29, PT ;  /* 0x0000001d18007c0c */ /* 0x000fe4000bf06270 */
[----:B------:R-:W-:Y:S01]  /*4700*/  ISETP.GE.AND P3, PT, R27, UR29, PT ;  /* 0x0000001d1b007c0c */ /* 0x000fe2000bf66270 */
[----:B------:R-:W5:Y:S01]  /*4710*/  @!P5 LDG.E R169, desc[UR20][R148.64+0x200] ;  /* 0x0002001494a9d981 */ /* 0x000f62000c1e1900 */
[----:B------:R-:W-:Y:S02]  /*4720*/  ISETP.GE.AND P4, PT, R28, UR29, PT ;  /* 0x0000001d1c007c0c */ /* 0x000fe4000bf86270 */
[----:B------:R-:W-:Y:S01]  /*4730*/  ISETP.GE.AND P5, PT, R29, UR29, PT ;  /* 0x0000001d1d007c0c */ /* 0x000fe2000bfa6270 */
[----:B------:R-:W4:Y:S01]  /*4740*/  @!P6 LDG.E R116, desc[UR20][R148.64+0x180] ;  /* 0x000180149474e981 */ /* 0x000f22000c1e1900 */
[----:B------:R-:W-:-:S02]  /*4750*/  ISETP.GE.AND P6, PT, R30, UR29, PT ;  /* 0x0000001d1e007c0c */ /* 0x000fc4000bfc6270 */
[----:B------:R-:W-:Y:S01]  /*4760*/  MOV R124, RZ ;  /* 0x000000ff007c7202 */ /* 0x000fe20000000f00 */
[----:B------:R-:W5:Y:S01]  /*4770*/  @!P1 LDG.E R175, desc[UR20][R148.64+0x500] ;  /* 0x0005001494af9981 */ /* 0x000f62000c1e1900 */
[----:B------:R-:W-:Y:S02]  /*4780*/  MOV R177, RZ ;  /* 0x000000ff00b17202 */ /* 0x000fe40000000f00 */
[----:B------:R-:W-:Y:S01]  /*4790*/  MOV R126, RZ ;  /* 0x000000ff007e7202 */ /* 0x000fe20000000f00 */
[----:B------:R-:W5:Y:S01]  /*47a0*/  @!P0 LDG.E R122, desc[UR20][R148.64+0x480] ;  /* 0x00048014947a8981 */ /* 0x000f62000c1e1900 */
[----:B------:R-:W-:Y:S02]  /*47b0*/  MOV R179, RZ ;  /* 0x000000ff00b37202 */ /* 0x000fe40000000f00 */
[----:B------:R-:W-:Y:S01]  /*47c0*/  MOV R128, RZ ;  /* 0x000000ff00807202 */ /* 0x000fe20000000f00 */
[----:B------:R-:W5:Y:S04]  /*47d0*/  @!P2 LDG.E R124, desc[UR20][R148.64+0x580] ;  /* 0x00058014947ca981 */ /* 0x000f68000c1e1900 */
[----:B------:R-:W5:Y:S04]  /*47e0*/  @!P3 LDG.E R177, desc[UR20][R148.64+0x600] ;  /* 0x0006001494b1b981 */ /* 0x000f68000c1e1900 */
[----:B------:R-:W5:Y:S04]  /*47f0*/  @!P4 LDG.E R126, desc[UR20][R148.64+0x680] ;  /* 0x00068014947ec981 */ /* 0x000f68000c1e1900 */
[----:B------:R-:W5:Y:S04]  /*4800*/  @!P5 LDG.E R179, desc[UR20][R148.64+0x700] ;  /* 0x0007001494b3d981 */ /* 0x000f68000c1e1900 */
[----:B------:R0:W5:Y:S01]  /*4810*/  @!P6 LDG.E R128, desc[UR20][R148.64+0x780] ;  /* 0x000780149480e981 */ /* 0x000162000c1e1900 */
[----:B------:R-:W-:-:S02]  /*4820*/  P2R R132, PR, RZ, 0x1 ;  /* 0x00000001ff847803 */ /* 0x000fc40000000000 */
[----:B------:R-:W-:Y:S01]  /*4830*/  ISETP.GE.AND P0, PT, R12, UR29, PT ;  /* 0x0000001d0c007c0c */ /* 0x000fe2000bf06270 */
[----:B-1----:R1:W5:Y:S01]  /*4840*/  LDG.E R114, desc[UR20][R166.64] ;  /* 0x00000014a6727981 */ /* 0x002362000c1e1900 */
[----:B0-----:R-:W-:Y:S02]  /*4850*/  CS2R R148, SRZ ;  /* 0x0000000000947805 */ /* 0x001fe4000001ff00 */
[----:B------:R-:W-:Y:S02]  /*4860*/  P2R R130, PR, RZ, 0x2 ;  /* 0x00000002ff827803 */ /* 0x000fe40000000000 */
[----:B------:R-:W-:Y:S02]  /*4870*/  ISETP.GE.AND P1, PT, R16, UR29, PT ;  /* 0x0000001d10007c0c */ /* 0x000fe4000bf26270 */
[----:B-1----:R-:W-:Y:S01]  /*4880*/  CS2R R166, SRZ ;  /* 0x0000000000a67805 */ /* 0x002fe2000001ff00 */
[----:B---3--:R0:W-:Y:S04]  /*4890*/  STS [R32], R151 ;  /* 0x0000009720007388 */ /* 0x0081e80000000800 */
[----:B--2---:R-:W-:Y:S04]  /*48a0*/  STS [R33+0x80], R0 ;  /* 0x0000800021007388 */ /* 0x004fe80000000800 */
[----:B------:R1:W-:Y:S04]  /*48b0*/  STS [R34+0x100], R165 ;  /* 0x000100a522007388 */ /* 0x0003e80000000800 */
[----:B----4-:R-:W-:Y:S04]  /*48c0*/  STS [R35+0x180], R116 ;  /* 0x0001807423007388 */ /* 0x010fe80000000800 */
[----:B-----5:R2:W-:Y:S04]  /*48d0*/  STS [R36+0x200], R169 ;  /* 0x000200a924007388 */ /* 0x0205e80000000800 */
        /* <DEDUP_REMOVED lines=17> */
[----:B-1----:R-:W-:Y:S02]  /*49f0*/  CS2R R164, SRZ ;  /* 0x0000000000a47805 */ /* 0x002fe4000001ff00 */
[----:B--2---:R-:W-:Y:S02]  /*4a00*/  CS2R R168, SRZ ;  /* 0x0000000000a87805 */ /* 0x004fe4000001ff00 */
[----:B---3--:R-:W-:-:S02]  /*4a10*/  CS2R R170, SRZ ;  /* 0x0000000000aa7805 */ /* 0x008fc4000001ff00 */
[----:B----4-:R-:W-:Y:S02]  /*4a20*/  CS2R R172, SRZ ;  /* 0x0000000000ac7805 */ /* 0x010fe4000001ff00 */
[----:B-----5:R-:W-:Y:S01]  /*4a30*/  CS2R R174, SRZ ;  /* 0x0000000000ae7805 */ /* 0x020fe2000001ff00 */
        /* <DEDUP_REMOVED lines=24> */
[----:B------:R-:W5:Y:S01]  /*4bc0*/  @!P0 LDG.E R168, desc[UR20][R146.64+0x480] ;  /* 0x0004801492a88981 */ /* 0x000f62000c1e1900 */
        /* <DEDUP_REMOVED lines=15> */
[----:B------:R-:W-:Y:S01]  /*4cc0*/  USHF.L.U32 UR42, UR8, 0x8, URZ ;  /* 0x00000008082a7899 */ /* 0x000fe200080006ff */
[----:B------:R-:W-:-:S02]  /*4cd0*/  ISETP.NE.AND P2, PT, R8, RZ, PT ;  /* 0x000000ff0800720c */ /* 0x000fc40003f45270 */
[C---:B------:R-:W-:Y:S01]  /*4ce0*/  FMUL.FTZ R211, R176.reuse, R83 ;  /* 0x00000053b0d37220 */ /* 0x040fe20000410000 */
[----:B------:R-:W-:Y:S01]  /*4cf0*/  UIADD3 UR16, UPT, UPT, UR42, -0x100, URZ ;  /* 0xffffff002a107890 */ /* 0x000fe2000fffe0ff */
[C---:B------:R-:W-:Y:S01]  /*4d00*/  FMUL.FTZ R0, R176.reuse, R80 ;  /* 0x00000050b0007220 */ /* 0x040fe20000410000 */
[C---:B------:R-:W-:Y:S02]  /*4d10*/  FMUL.FTZ R236, R176.reuse, R82 ;  /* 0x00000052b0ec7220 */ /* 0x040fe40000410000 */
[----:B------:R-:W-:Y:S01]  /*4d20*/  ULOP3.LUT UR16, UR16, 0x100, URZ, 0xc0, !UPT ;  /* 0x0000010010107892 */ /* 0x000fe2000f8ec0ff */
        /* <DEDUP_REMOVED lines=28> */
[----:B------:R1:W-:Y:S04]  /*4ef0*/  STS [R33+0x8c0], R148 ;  /* 0x0008c09421007388 */ /* 0x0003e80000000800 */
[----:B--2---:R-:W-:Y:S04]  /*4f00*/  STS [R34+0x940], R151 ;  /* 0x0009409722007388 */ /* 0x004fe80000000800 */
[----:B---3--:R-:W-:Y:S04]  /*4f10*/  STS [R35+0x9c0], R150 ;  /* 0x0009c09623007388 */ /* 0x008fe80000000800 */
[----:B----4-:R-:W-:Y:S04]  /*4f20*/  STS [R36+0xa40], R165 ;  /* 0x000a40a524007388 */ /* 0x010fe80000000800 */
[----:B-----5:R-:W-:Y:S04]  /*4f30*/  STS [R37+0xac0], R164 ;  /* 0x000ac0a425007388 */ /* 0x020fe80000000800 */
        /* <DEDUP_REMOVED lines=27> */
[C---:B-1----:R-:W-:Y:S01]  /*50f0*/  FMUL.FTZ R148, R176.reuse, R109 ;  /* 0x0000006db0947220 */ /* 0x042fe20000410000 */
[C---:B--2---:R-:W-:Y:S01]  /*5100*/  FMUL.FTZ R166, R176.reuse, R94 ;  /* 0x0000005eb0a67220 */ /* 0x044fe20000410000 */
[----:B------:R-:W-:Y:S01]  /*5110*/  FMUL.FTZ R164, R176, R123 ;  /* 0x0000007bb0a47220 */ /* 0x000fe20000410000 */
[----:B------:R-:W-:-:S02]  /*5120*/  IADD3 R149, PT, PT, R163, UR16, RZ ;  /* 0x00000010a3957c10 */ /* 0x000fc4000fffe0ff */
[----:B------:R-:W-:Y:S01]  /*5130*/  @P2 IADD3 R149, PT, PT, R8, 0x200, RZ ;  /* 0x0000020008952810 */ /* 0x000fe20007ffe0ff */
[----:B------:R-:W1:Y:S03]  /*5140*/  MUFU.EX2 R148, R148 ;  /* 0x0000009400947308 */ /* 0x000e660000000800 */
[----:B------:R-:W-:-:S05]  /*5150*/  LEA R186, R149, UR28, 0x2 ;  /* 0x0000001c95ba7c11 */ /* 0x000fca000f8e10ff */
[----:B------:R-:W2:Y:S08]  /*5160*/  MUFU.EX2 R166, R166 ;  /* 0x000000a600a67308 */ /* 0x000eb00000000800 */
[----:B------:R-:W1:Y:S01]  /*5170*/  MUFU.EX2 R164, R164 ;  /* 0x000000a400a47308 */ /* 0x000e620000000800 */
[----:B------:R1:W-:Y:S01]  /*5180*/  STS [R186+0x2338], R211 ;  /* 0x002338d3ba007388 */ /* 0x0003e20000000800 */
        /* <DEDUP_REMOVED lines=26> */
.L_x_7385:
[----:B------:R-:W-:-:S06]  /*5330*/  LEA R173, R8, UR28, 0x2 ;  /* 0x0000001c08ad7c11 */ /* 0x000fcc000f8e10ff */
[----:B------:R-:W0:Y:S02]  /*5340*/  LDS R173, [R173+0x2b3c] ;  /* 0x002b3c00adad7984 */ /* 0x000e240000000800 */
.L_x_7386:
[----:B------:R-:W-:Y:S05]  /*5350*/  BSYNC.RECONVERGENT B0 ;  /* 0x0000000000007941 */ /* 0x000fea0003800200 */
.L_x_7384:
        /* <DEDUP_REMOVED lines=45> */
[----:B------:R-:W1:Y:S01]  /*5630*/  SHFL.DOWN PT, R151, R182, 0x1, 0x1f ;  /* 0x08201f00b6977f89 */ /* 0x000e6200000e0000 */
[----:B------:R-:W-:Y:S01]  /*5640*/  FMUL.FTZ R168, R120, R231 ;  /* 0x000000e778a87220 */ /* 0x000fe20000410000 */
[----:B0-----:R-:W-:Y:S01]  /*5650*/  FFMA.FTZ R147, R0, R170, R243 ;  /* 0x000000aa00937223 */ /* 0x001fe200000100f3 */
[----:B------:R-:W-:Y:S01]  /*5660*/  MOV R184, R149 ;  /* 0x0000009500b87202 */ /* 0x000fe20000000f00 */
[----:B------:R0:W3:Y:S01]  /*5670*/  SHFL.DOWN PT, R179, R149, 0x1, 0x1f ;  /* 0x08201f0095b37f89 */ /* 0x0000e200000e0000 */
        /* <DEDUP_REMOVED lines=19> */
[----:B-1----:R-:W-:Y:S01]  /*57b0*/  @P1 FMUL.FTZ R146, R151, R182 ;  /* 0x000000b697921220 */ /* 0x002fe20000410000 */
[----:B------:R-:W-:Y:S01]  /*57c0*/  FMUL.FTZ R150, R156, R199 ;  /* 0x000000c79c967220 */ /* 0x000fe20000410000 */
[----:B------:R-:W-:Y:S01]  /*57d0*/  FMUL.FTZ R201, R63, R94 ;  /* 0x0000005e3fc97220 */ /* 0x000fe20000410000 */
[----:B------:R-:W-:Y:S01]  /*57e0*/  FMUL.FTZ R247, R158, R197 ;  /* 0x000000c59ef77220 */ /* 0x000fe20000410000 */
[----:B---3--:R-:W-:Y:S01]  /*57f0*/  @P1 FFMA.FTZ R184, R182, R179, R184 ;  /* 0x000000b3b6b81223 */ /* 0x008fe200000100b8 */
[----:B------:R-:W-:Y:S01]  /*5800*/  @P1 MOV R182, R146 ;  /* 0x0000009200b61202 */ /* 0x000fe20000000f00 */
[----:B------:R-:W-:Y:S01]  /*5810*/  FMUL.FTZ R195, R64, R123 ;  /* 0x0000007b40c37220 */ /* 0x000fe20000410000 */
[----:B------:R-:W-:Y:S01]  /*5820*/  ISETP.GT.U32.AND P1, PT, R13, 0x1d, PT ;  /* 0x0000001d0d00780c */ /* 0x000fe20003f24070 */
[----:B------:R-:W-:Y:S01]  /*5830*/  FMUL.FTZ R207, R160, R201 ;  /* 0x000000c9a0cf7220 */ /* 0x000fe20000410000 */
[----:B------:R-:W0:Y:S01]  /*5840*/  SHFL.DOWN PT, R179, R184, 0x2, 0x1f ;  /* 0x08401f00b8b37f89 */ /* 0x000e2200000e0000 */
[----:B------:R-:W-:Y:S01]  /*5850*/  FMUL.FTZ R203, R162, R195 ;  /* 0x000000c3a2cb7220 */ /* 0x000fe20000410000 */
[----:B------:R-:W-:Y:S01]  /*5860*/  UISETP.GE.AND UP0, UPT, UR8, UR43, UPT ;  /* 0x0000002b0800728c */ /* 0x000fe2000bf06270 */
[----:B------:R-:W-:Y:S01]  /*5870*/  ISETP.GE.AND P3, PT, R31, 0x1, PT ;  /* 0x000000011f00780c */ /* 0x000fe20003f66270 */
[----:B------:R-:W1:Y:S01]  /*5880*/  SHFL.DOWN PT, R151, R182, 0x2, 0x1f ;  /* 0x08401f00b6977f89 */ /* 0x000e6200000e0000 */
[----:B------:R-:W-:Y:S01]  /*5890*/  ISETP.GT.U32.AND P4, PT, R13, 0x17, PT ;  /* 0x000000170d00780c */ /* 0x000fe20003f84070 */
[----:B------:R-:W-:Y:S01]  /*58a0*/  UMOV UR16, UR19 ;  /* 0x0000001300107c82 */ /* 0x000fe20008000000 */
[----:B------:R-:W-:Y:S04]  /*58b0*/  BSSY.RECONVERGENT B0, `(.L_x_7387) ;  /* 0x000015c000007945 */ /* 0x000fe80003800200 */
[C---:B0-----:R-:W-:Y:S01]  /*58c0*/  @!P1 FFMA.FTZ R184, R182.reuse, R179, R184 ;  /* 0x000000b3b6b89223 */ /* 0x041fe200000100b8 */
[----:B-1----:R-:W-:Y:S01]  /*58d0*/  @!P1 FMUL.FTZ R146, R182, R151 ;  /* 0x00000097b6929220 */ /* 0x002fe20000410000 */
[----:B------:R-:W-:-:S03]  /*58e0*/  FMUL.FTZ R151, R58, R91 ;  /* 0x0000005b3a977220 */ /* 0x000fc60000410000 */
[----:B------:R-:W0:Y:S01]  /*58f0*/  SHFL.DOWN PT, R188, R184, 0x4, 0x1f ;  /* 0x08801f00b8bc7f89 */ /* 0x000e2200000e0000 */
[----:B------:R-:W-:Y:S01]  /*5900*/  @!P1 MOV R182, R146 ;  /* 0x0000009200b69202 */ /* 0x000fe20000000f00 */
[----:B------:R-:W-:Y:S01]  /*5910*/  FFMA.FTZ R146, R234, R147, R237 ;  /* 0x00000093ea927223 */ /* 0x000fe200000100ed */
[----:B------:R-:W-:Y:S01]  /*5920*/  FMUL.FTZ R147, R211, R0 ;  /* 0x00000000d3937220 */ /* 0x000fe20000410000 */
[----:B------:R-:W-:Y:S01]  /*5930*/  FMUL.FTZ R178, R134, R151 ;  /* 0x0000009786b27220 */ /* 0x000fe20000410000 */
[----:B------:R-:W-:Y:S01]  /*5940*/  ISETP.GT.U32.AND P1, PT, R13, 0x1b, PT ;  /* 0x0000001b0d00780c */ /* 0x000fe20003f24070 */
[----:B------:R-:W-:Y:S01]  /*5950*/  FFMA.FTZ R146, R230, R146, R233 ;  /* 0x00000092e6927223 */ /* 0x000fe200000100e9 */
[----:B------:R-:W-:Y:S01]  /*5960*/  FMUL.FTZ R147, R236, R147 ;  /* 0x00000093ec937220 */ /* 0x000fe20000410000 */
[----:B------:R-:W1:Y:S02]  /*5970*/  SHFL.DOWN PT, R186, R182, 0x4, 0x1f ;  /* 0x08801f00b6ba7f89 */ /* 0x000e6400000e0000 */
        /* <DEDUP_REMOVED lines=8> */
[----:B0-----:R-:W-:Y:S02]  /*5a00*/  @!P1 FFMA.FTZ R184, R182, R188, R184 ;  /* 0x000000bcb6b89223 */ /* 0x001fe400000100b8 */
[----:B------:R-:W-:Y:S01]  /*5a10*/  FFMA.FTZ R146, R180, R146, R245 ;  /* 0x00000092b4927223 */ /* 0x000fe200000100f5 */
[----:B------:R-:W-:Y:S02]  /*5a20*/  FMUL.FTZ R147, R228, R147 ;  /* 0x00000093e4937220 */ /* 0x000fe40000410000 */
[----:B------:R-:W0:Y:S01]  /*5a30*/  SHFL.DOWN PT, R196, R184, 0x8, 0x1f ;  /* 0x09001f00b8c47f89 */ /* 0x000e2200000e0000 */
[----:B------:R-:W-:Y:S01]  /*5a40*/  FFMA.FTZ R146, R222, R146, R213 ;  /* 0x00000092de927223 */ /* 0x000fe200000100d5 */
[----:B-1----:R-:W-:-:S03]  /*5a50*/  @!P1 FMUL.FTZ R186, R182, R186 ;  /* 0x000000bab6ba9220 */ /* 0x002fc60000410000 */
[----:B------:R-:W-:Y:S02]  /*5a60*/  FFMA.FTZ R146, R249, R146, R150 ;  /* 0x00000092f9927223 */ /* 0x000fe40000010096 */
[----:B------:R-:W-:Y:S02]  /*5a70*/  @!P1 MOV R182, R186 ;  /* 0x000000ba00b69202 */ /* 0x000fe40000000f00 */
[----:B------:R-:W-:Y:S01]  /*5a80*/  FFMA.FTZ R179, R148, R146, R247 ;  /* 0x0000009294b37223 */ /* 0x000fe200000100f7 */
[----:B------:R-:W-:Y:S01]  /*5a90*/  FMUL.FTZ R146, R224, R147 ;  /* 0x00000093e0927220 */ /* 0x000fe20000410000 */
[----:B------:R-:W-:Y:S02]  /*5aa0*/  PLOP3.LUT P1, PT, PT, PT, UP0, 0x80, 0x8 ;  /* 0x000000000008781c */ /* 0x000fe40003f2f008 */
[----:B------:R-:W-:Y:S01]  /*5ab0*/  FFMA.FTZ R179, R166, R179, R207 ;  /* 0x000000b3a6b37223 */ /* 0x000fe200000100cf */
[----:B------:R-:W-:Y:S01]  /*5ac0*/  FMUL.FTZ R147, R251, R146 ;  /* 0x00000092fb937220 */ /* 0x000fe20000410000 */
[----:B------:R-:W1:Y:S01]  /*5ad0*/  SHFL.DOWN PT, R194, R182, 0x8, 0x1f ;  /* 0x09001f00b6c27f89 */ /* 0x000e6200000e0000 */
[----:B------:R-:W-:Y:S01]  /*5ae0*/  ISETP.NE.OR P1, PT, R8, RZ, P1 ;  /* 0x000000ff0800720c */ /* 0x000fe20000f25670 */
[----:B------:R-:W-:Y:S01]  /*5af0*/  FFMA.FTZ R179, R164, R179, R203 ;  /* 0x000000b3a4b37223 */ /* 0x000fe200000100cb */
[----:B------:R-:W-:-:S04]  /*5b00*/  FMUL.FTZ R147, R180, R147 ;  /* 0x00000093b4937220 */ /* 0x000fc80000410000 */
[----:B------:R-:W3:Y:S01]  /*5b10*/  SHFL.UP PT, R190, R179, 0x1, RZ ;  /* 0x04200000b3be7989 */ /* 0x000ee200000e00ff */
[----:B------:R-:W-:Y:S01]  /*5b20*/  FMUL.FTZ R146, R222, R147 ;  /* 0x00000093de927220 */ /* 0x000fe20000410000 */
[----:B0-----:R-:W-:-:S03]  /*5b30*/  @!P4 FFMA.FTZ R184, R182, R196, R184 ;  /* 0x000000c4b6b8c223 */ /* 0x001fc600000100b8 */
[----:B------:R-:W-:Y:S01]  /*5b40*/  FMUL.FTZ R147, R249, R146 ;  /* 0x00000092f9937220 */ /* 0x000fe20000410000 */
[----:B------:R-:W-:Y:S01]  /*5b50*/  HFMA2 R146, -RZ, RZ, 1.875, 0 ;  /* 0x3f800000ff927431 */ /* 0x000fe200000001ff */
[----:B------:R-:W-:Y:S01]  /*5b60*/  @!P1 LEA R192, R163, UR28, 0x3 ;  /* 0x0000001ca3c09c11 */ /* 0x000fe2000f8e18ff */
[----:B------:R-:W-:Y:S01]  /*5b70*/  SHFL.DOWN PT, R196, R184, 0x10, 0x1f ;  /* 0x0a001f00b8c47f89 */ /* 0x000fe200000e0000 */
[----:B------:R-:W-:-:S04]  /*5b80*/  FMUL.FTZ R147, R148, R147 ;  /* 0x0000009394937220 */ /* 0x000fc80000410000 */
[----:B------:R-:W-:-:S04]  /*5b90*/  FMUL.FTZ R147, R166, R147 ;  /* 0x00000093a6937220 */ /* 0x000fc80000410000 */
[----:B------:R-:W-:Y:S01]  /*5ba0*/  FMUL.FTZ R186, R164, R147 ;  /* 0x00000093a4ba7220 */ /* 0x000fe20000410000 */
[----:B------:R-:W-:Y:S01]  /*5bb0*/  MOV R147, RZ ;  /* 0x000000ff00937202 */ /* 0x000fe20000000f00 */
[----:B-1----:R-:W-:-:S03]  /*5bc0*/  @!P4 FMUL.FTZ R194, R182, R194 ;  /* 0x000000c2b6c2c220 */ /* 0x002fc60000410000 */
[----:B------:R-:W0:Y:S01]  /*5bd0*/  SHFL.UP PT, R188, R186, 0x1, RZ ;  /* 0x04200000babc7989 */ /* 0x000e2200000e00ff */
[C---:B---3--:R-:W-:Y:S01]  /*5be0*/  FFMA.FTZ R190, R186.reuse, R190, R179 ;  /* 0x000000bebabe7223 */ /* 0x048fe200000100b3 */
[----:B------:R-:W-:Y:S02]  /*5bf0*/  @!P4 MOV R182, R194 ;  /* 0x000000c200b6c202 */ /* 0x000fe40000000f00 */
[----:B------:R-:W-:Y:S01]  /*5c00*/  @!P1 LDS.64 R146, [R192+0x2bb8] ;  /* 0x002bb800c0929984 */ /* 0x000fe20000000a00 */
[----:B------:R-:W-:Y:S02]  /*5c10*/  ISETP.GE.AND P1, PT, R31, 0x2, PT ;  /* 0x000000021f00780c */ /* 0x000fe40003f26270 */
[----:B------:R-:W-:Y:S01]  /*5c20*/  FSEL R179, R179, R190, !P3 ;  /* 0x000000beb3b37208 */ /* 0x000fe20005800000 */
[----:B------:R-:W-:Y:S04]  /*5c30*/  SHFL.DOWN PT, R194, R182, 0x10, 0x1f ;  /* 0x0a001f00b6c27f89 */ /* 0x000fe800000e0000 */
[----:B------:R-:W1:Y:S01]  /*5c40*/  SHFL.UP PT, R190, R179, 0x2, RZ ;  /* 0x04400000b3be7989 */ /* 0x000e6200000e00ff */
[----:B0-----:R-:W-:Y:S01]  /*5c50*/  @P3 FMUL.FTZ R186, R186, R188 ;  /* 0x000000bcbaba3220 */ /* 0x001fe20000410000 */
[----:B------:R-:W-:-:S04]  /*5c60*/  ISETP.GT.U32.AND P3, PT, R13, 0xf, PT ;  /* 0x0000000f0d00780c */ /* 0x000fc80003f64070 */
[----:B------:R-:W0:Y:S01]  /*5c70*/  SHFL.UP PT, R188, R186, 0x2, RZ ;  /* 0x04400000babc7989 */ /* 0x000e2200000e00ff */
[----:B-1----:R-:W-:-:S08]  /*5c80*/  FFMA.FTZ R190, R186, R190, R179 ;  /* 0x000000bebabe7223 */ /* 0x002fd000000100b3 */
[C---:B------:R-:W-:Y:S01]  /*5c90*/  @!P3 FMUL.FTZ R192, R182.reuse, R194 ;  /* 0x000000c2b6c0b220 */ /* 0x040fe20000410000 */
[----:B------:R-:W-:Y:S01]  /*5ca0*/  @!P3 FFMA.FTZ R184, R182, R196, R184 ;  /* 0x000000c4b6b8b223 */ /* 0x000fe200000100b8 */
[----:B------:R-:W-:-:S03]  /*5cb0*/  FSEL R179, R179, R190, !P1 ;  /* 0x000000beb3b37208 */ /* 0x000fc60004800000 */
[----:B------:R-:W-:Y:S01]  /*5cc0*/  @!P3 MOV R182, R192 ;  /* 0x000000c000b6b202 */ /* 0x000fe20000000f00 */
[----:B------:R-:W-:Y:S01]  /*5cd0*/  SHFL.IDX PT, R196, R147, RZ, 0x1f ;  /* 0x00001fff93c47589 */ /* 0x000fe200000e0000 */
[----:B------:R-:W-:-:S03]  /*5ce0*/  ISETP.NE.AND P3, PT, R8, 0x1f, PT ;  /* 0x0000001f0800780c */ /* 0x000fc60003f65270 */
[----:B------:R-:W1:Y:S04]  /*5cf0*/  SHFL.UP PT, R190, R179, 0x4, RZ ;  /* 0x04800000b3be7989 */ /* 0x000e6800000e00ff */
[----:B------:R-:W-:Y:S01]  /*5d00*/  SHFL.DOWN PT, R194, R184, 0x1, 0x1f ;  /* 0x08201f00b8c27f89 */ /* 0x000fe200000e0000 */
[----:B0-----:R-:W-:Y:S01]  /*5d10*/  @P1 FMUL.FTZ R186, R186, R188 ;  /* 0x000000bcbaba1220 */ /* 0x001fe20000410000 */
[----:B------:R-:W-:Y:S02]  /*5d20*/  ISETP.GE.AND P1, PT, R31, 0x4, PT ;  /* 0x000000041f00780c */ /* 0x000fe40003f26270 */
[----:B------:R-:W0:Y:S04]  /*5d30*/  SHFL.DOWN PT, R192, R182, 0x1, 0x1f ;  /* 0x08201f00b6c07f89 */ /* 0x000e2800000e0000 */
[----:B------:R-:W3:Y:S04]  /*5d40*/  SHFL.UP PT, R188, R186, 0x4, RZ ;  /* 0x04800000babc7989 */ /* 0x000ee800000e00ff */
[----:B------:R-:W-:Y:S01]  /*5d50*/  SHFL.IDX PT, R184, R184, RZ, 0x1f ;  /* 0x00001fffb8b87589 */ /* 0x000fe200000e0000 */
[----:B-1----:R-:W-:-:S05]  /*5d60*/  FFMA.FTZ R190, R186, R190, R179 ;  /* 0x000000bebabe7223 */ /* 0x002fca00000100b3 */
[----:B------:R-:W-:Y:S01]  /*5d70*/  FSEL R179, R179, R190, !P1 ;  /* 0x000000beb3b37208 */ /* 0x000fe20004800000 */
[----:B0-----:R-:W-:Y:S01]  /*5d80*/  @P3 FFMA.FTZ R196, R192, R196, R194 ;  /* 0x000000c4c0c43223 */ /* 0x001fe200000100c2 */
[----:B------:R-:W-:-:S03]  /*5d90*/  ISETP.GE.AND P3, PT, R31, 0x10, PT ;  /* 0x000000101f00780c */ /* 0x000fc60003f66270 */
[----:B------:R-:W0:Y:S01]  /*5da0*/  SHFL.UP PT, R190, R179, 0x8, RZ ;  /* 0x05000000b3be7989 */ /* 0x000e2200000e00ff */
[----:B------:R-:W-:Y:S01]  /*5db0*/  SHF.L.U32 R192, R8, 0x4, RZ ;  /* 0x0000000408c07819 */ /* 0x000fe200000006ff */
[----:B---3--:R-:W-:Y:S01]  /*5dc0*/  @P1 FMUL.FTZ R186, R186, R188 ;  /* 0x000000bcbaba1220 */ /* 0x008fe20000410000 */
[----:B------:R-:W-:Y:S01]  /*5dd0*/  FFMA.FTZ R165, R196, R173, R165 ;  /* 0x000000adc4a57223 */ /* 0x000fe200000100a5 */
[----:B------:R-:W-:Y:S01]  /*5de0*/  ISETP.GE.AND P1, PT, R31, 0x8, PT ;  /* 0x000000081f00780c */ /* 0x000fe20003f26270 */
[----:B------:R-:W1:Y:S01]  /*5df0*/  SHFL.IDX PT, R196, R182, RZ, 0x1f ;  /* 0x00001fffb6c47589 */ /* 0x000e6200000e0000 */
[-C--:B------:R-:W-:Y:S01]  /*5e00*/  LEA.HI R248, R8, R192.reuse, RZ, 0x1f ;  /* 0x000000c008f87211 */ /* 0x080fe200078ff8ff */
[----:B------:R-:W-:Y:S01]  /*5e10*/  FFMA.FTZ R167, R164, R165, R167 ;  /* 0x000000a5a4a77223 */ /* 0x000fe200000100a7 */
[----:B------:R-:W-:Y:S01]  /*5e20*/  LEA.HI R220, R192, R192, RZ, 0x1b ;  /* 0x000000c0c0dc7211 */ /* 0x000fe200078fd8ff */
[----:B------:R-:W3:Y:S01]  /*5e30*/  SHFL.UP PT, R188, R186, 0x8, RZ ;  /* 0x05000000babc7989 */ /* 0x000ee200000e00ff */
[----:B------:R-:W-:Y:S01]  /*5e40*/  LEA R248, R248, UR28, 0x2 ;  /* 0x0000001cf8f87c11 */ /* 0x000fe2000f8e10ff */
[----:B------:R-:W-:Y:S01]  /*5e50*/  FFMA.FTZ R169, R166, R167, R169 ;  /* 0x000000a7a6a97223 */ /* 0x000fe200000100a9 */
[----:B------:R-:W-:Y:S01]  /*5e60*/  FMUL.FTZ R240, R167, R94 ;  /* 0x0000005ea7f07220 */ /* 0x000fe20000410000 */
[----:B------:R-:W-:Y:S01]  /*5e70*/  FMUL.FTZ R238, R165, R123 ;  /* 0x0000007ba5ee7220 */ /* 0x000fe20000410000 */
[----:B------:R-:W-:Y:S01]  /*5e80*/  LEA R220, R220, UR28, 0x2 ;  /* 0x0000001cdcdc7c11 */ /* 0x000fe2000f8e10ff */
[----:B------:R-:W-:Y:S01]  /*5e90*/  FFMA.FTZ R171, R148, R169, R171 ;  /* 0x000000a994ab7223 */ /* 0x000fe200000100ab */
[----:B------:R-:W-:-:S03]  /*5ea0*/  FMUL.FTZ R242, R169, R109 ;  /* 0x0000006da9f27220 */ /* 0x000fc60000410000 */
[----:B------:R-:W-:Y:S01]  /*5eb0*/  FFMA.FTZ R173, R249, R171, R176 ;  /* 0x000000abf9ad7223 */ /* 0x000fe200000100b0 */
[----:B------:R-:W-:-:S03]  /*5ec0*/  FMUL.FTZ R244, R171, R92 ;  /* 0x0000005cabf47220 */ /* 0x000fc60000410000 */
[----:B------:R-:W-:Y:S01]  /*5ed0*/  FFMA.FTZ R175, R222, R173, R175 ;  /* 0x000000addeaf7223 */ /* 0x000fe200000100af */
[----:B0-----:R-:W-:Y:S01]  /*5ee0*/  FFMA.FTZ R190, R186, R190, R179 ;  /* 0x000000bebabe7223 */ /* 0x001fe200000100b3 */
[----:B------:R-:W-:Y:S02]  /*5ef0*/  FMUL.FTZ R246, R173, R95 ;  /* 0x0000005fadf67220 */ /* 0x000fe40000410000 */
[----:B------:R-:W-:Y:S01]  /*5f00*/  FFMA.FTZ R177, R180, R175, R177 ;  /* 0x000000afb4b17223 */ /* 0x000fe200000100b1 */
[----:B------:R-:W-:Y:S01]  /*5f10*/  FMUL.FTZ R218, R175, R90 ;  /* 0x0000005aafda7220 */ /* 0x000fe20000410000 */
[----:B------:R-:W-:Y:S01]  /*5f20*/  FSEL R190, R179, R190, !P1 ;  /* 0x000000beb3be7208 */ /* 0x000fe20004800000 */
[C---:B-1----:R-:W-:Y:S01]  /*5f30*/  FFMA.FTZ R147, R196.reuse, R147, R184 ;  /* 0x00000093c4937223 */ /* 0x042fe200000100b8 */
[----:B------:R-:W-:Y:S01]  /*5f40*/  FFMA.FTZ R179, R251, R177, R172 ;  /* 0x000000b1fbb37223 */ /* 0x000fe200000100ac */
[----:B------:R-:W-:Y:S01]  /*5f50*/  FMUL.FTZ R146, R196, R146 ;  /* 0x00000092c4927220 */ /* 0x000fe20000410000 */
[----:B---3--:R-:W-:Y:S01]  /*5f60*/  @P1 FMUL.FTZ R186, R186, R188 ;  /* 0x000000bcbaba1220 */ /* 0x008fe20000410000 */
[----:B------:R-:W0:Y:S01]  /*5f70*/  SHFL.UP PT, R176, R190, 0x10, RZ ;  /* 0x06000000beb07989 */ /* 0x000e2200000e00ff */
[----:B------:R-:W-:Y:S01]  /*5f80*/  FFMA.FTZ R181, R224, R179, R181 ;  /* 0x000000b3e0b57223 */ /* 0x000fe200000100b5 */
[----:B------:R-:W-:-:S02]  /*5f90*/  ISETP.NE.AND P1, PT, R8, RZ, PT ;  /* 0x000000ff0800720c */ /* 0x000fc40003f25270 */
[----:B------:R-:W1:Y:S01]  /*5fa0*/  SHFL.UP PT, R172, R186, 0x10, RZ ;  /* 0x06000000baac7989 */ /* 0x000e6200000e00ff */
[----:B------:R-:W-:-:S04]  /*5fb0*/  FFMA.FTZ R183, R228, R181, R183 ;  /* 0x000000b5e4b77223 */ /* 0x000fc800000100b7 */
[----:B------:R-:W-:-:S04]  /*5fc0*/  FFMA.FTZ R185, R226, R183, R185 ;  /* 0x000000b7e2b97223 */ /* 0x000fc800000100b9 */
[----:B------:R-:W-:Y:S02]  /*5fd0*/  FFMA.FTZ R187, R230, R185, R187 ;  /* 0x000000b9e6bb7223 */ /* 0x000fe400000100bb */
[----:B------:R-:W-:Y:S02]  /*5fe0*/  @!P1 LEA R204, R163, UR28, 0x3 ;  /* 0x0000001ca3cc9c11 */ /* 0x000fe4000f8e18ff */
[----:B------:R-:W-:-:S03]  /*5ff0*/  FFMA.FTZ R189, R234, R187, R189 ;  /* 0x000000bbeabd7223 */ /* 0x000fc600000100bd */
[----:B------:R3:W-:Y:S01]  /*6000*/  @!P1 STS.64 [R204+0x2bb8], R146 ;  /* 0x002bb892cc009388 */ /* 0x0007e20000000a00 */
[----:B------:R-:W-:Y:S01]  /*6010*/  FFMA.FTZ R191, R232, R189, R191 ;  /* 0x000000bde8bf7223 */ /* 0x000fe200000100bf */
[----:B0-----:R-:W-:-:S03]  /*6020*/  FFMA.FTZ R176, R186, R176, R190 ;  /* 0x000000b0bab07223 */ /* 0x001fc600000100be */
[----:B------:R-:W-:Y:S01]  /*6030*/  FFMA.FTZ R193, R236, R191, R193 ;  /* 0x000000bfecc17223 */ /* 0x000fe200000100c1 */
[----:B-1----:R-:W-:Y:S01]  /*6040*/  @P3 FMUL.FTZ R186, R186, R172 ;  /* 0x000000acbaba3220 */ /* 0x002fe20000410000 */
[----:B------:R-:W-:Y:S02]  /*6050*/  FSEL R176, R190, R176, !P3 ;  /* 0x000000b0beb07208 */ /* 0x000fe40005800000 */
[----:B------:R-:W-:Y:S01]  /*6060*/  FFMA.FTZ R209, R0, R193, R209 ;  /* 0x000000c100d17223 */ /* 0x000fe200000100d1 */
[----:B--2---:R0:W-:Y:S01]  /*6070*/  SHFL.IDX PT, R194, R174, RZ, 0x1f ;  /* 0x00001fffaec27589 */ /* 0x0041e200000e0000 */
[----:B------:R-:W-:Y:S01]  /*6080*/  FMUL.FTZ R190, R193, R80 ;  /* 0x00000050c1be7220 */ /* 0x000fe20000410000 */
[----:B------:R-:W-:Y:S01]  /*6090*/  FMUL.FTZ R172, R191, R82 ;  /* 0x00000052bfac7220 */ /* 0x000fe20000410000 */
[----:B------:R-:W-:Y:S01]  /*60a0*/  FMUL.FTZ R188, R209, R83 ;  /* 0x00000053d1bc7220 */ /* 0x000fe20000410000 */
[----:B------:R1:W-:Y:S01]  /*60b0*/  SHFL.UP PT, R182, R186, 0x1, RZ ;  /* 0x04200000bab67989 */ /* 0x0003e200000e00ff */
[----:B---3--:R-:W-:Y:S01]  /*60c0*/  FMUL.FTZ R146, R179, R88 ;  /* 0x00000058b3927220 */ /* 0x008fe20000410000 */
[----:B------:R-:W-:Y:S01]  /*60d0*/  FMUL.FTZ R200, R51, R172 ;  /* 0x000000ac33c87220 */ /* 0x000fe20000410000 */
[----:B------:R-:W-:Y:S01]  /*60e0*/  FMUL.FTZ R196, R50, R188 ;  /* 0x000000bc32c47220 */ /* 0x000fe20000410000 */
[----:B------:R2:W3:Y:S01]  /*60f0*/  SHFL.UP PT, R184, R176, 0x1, RZ ;  /* 0x04200000b0b87989 */ /* 0x0004e200000e00ff */
[----:B0-----:R-:W-:Y:S01]  /*6100*/  FMUL.FTZ R174, R189, R85 ;  /* 0x00000055bdae7220 */ /* 0x001fe20000410000 */
[----:B------:R-:W-:Y:S01]  /*6110*/  FMUL.FTZ R198, R49, R190 ;  /* 0x000000be31c67220 */ /* 0x000fe20000410000 */
[----:B------:R-:W-:Y:S01]  /*6120*/  FMUL.FTZ R147, R177, R91 ;  /* 0x0000005bb1937220 */ /* 0x000fe20000410000 */
[----:B------:R0:W-:Y:S01]  /*6130*/  STS [R248+0x1080], R196 ;  /* 0x001080c4f8007388 */ /* 0x0001e20000000800 */
[----:B------:R-:W-:Y:S01]  /*6140*/  FMUL.FTZ R202, R52, R174 ;  /* 0x000000ae34ca7220 */ /* 0x000fe20000410000 */
[----:B-1----:R-:W-:Y:S01]  /*6150*/  FMUL.FTZ R186, R185, R87 ;  /* 0x00000057b9ba7220 */ /* 0x002fe20000410000 */
[----:B--2---:R-:W-:Y:S01]  /*6160*/  FMUL.FTZ R176, R187, R84 ;  /* 0x00000054bbb07220 */ /* 0x004fe20000410000 */
[----:B------:R1:W-:Y:S02]  /*6170*/  STS [R14+0x4], R198 ;  /* 0x000004c60e007388 */ /* 0x0003e40000000800 */
[----:B------:R-:W-:Y:S01]  /*6180*/  FMUL.FTZ R206, R54, R186 ;  /* 0x000000ba36ce7220 */ /* 0x000fe20000410000 */
[----:B------:R-:W-:Y:S01]  /*6190*/  FMUL.FTZ R204, R53, R176 ;  /* 0x000000b035cc7220 */ /* 0x000fe20000410000 */
[----:B------:R-:W-:Y:S01]  /*61a0*/  STS [R14+0x8], R200 ;  /* 0x000008c80e007388 */ /* 0x000fe20000000800 */
[----:B0-----:R-:W-:-:S03]  /*61b0*/  FMUL.FTZ R196, R57, R146 ;  /* 0x0000009239c47220 */ /* 0x001fc60000410000 */
[----:B------:R-:W-:Y:S01]  /*61c0*/  STS [R14+0xc], R202 ;  /* 0x00000cca0e007388 */ /* 0x000fe20000000800 */
[----:B-1----:R-:W-:-:S03]  /*61d0*/  FMUL.FTZ R198, R58, R147 ;  /* 0x000000933ac67220 */ /* 0x002fc60000410000 */
[----:B------:R-:W-:Y:S01]  /*61e0*/  STS [R14+0x10], R204 ;  /* 0x000010cc0e007388 */ /* 0x000fe20000000800 */
[----:B---3--:R-:W-:Y:S01]  /*61f0*/  @P2 FFMA.FTZ R194, R182, R194, R184 ;  /* 0x000000c2b6c22223 */ /* 0x008fe200000100b8 */
[----:B------:R-:W-:Y:S01]  /*6200*/  FMUL.FTZ R182, R183, R86 ;  /* 0x00000056b7b67220 */ /* 0x000fe20000410000 */
[----:B------:R-:W-:Y:S01]  /*6210*/  FMUL.FTZ R184, R181, R89 ;  /* 0x00000059b5b87220 */ /* 0x000fe20000410000 */
[----:B------:R-:W-:Y:S01]  /*6220*/  STS [R14+0x14], R206 ;  /* 0x000014ce0e007388 */ /* 0x000fe20000000800 */
[----:B------:R-:W-:Y:S01]  /*6230*/  FFMA.FTZ R211, R211, R194, R170 ;  /* 0x000000c2d3d37223 */ /* 0x000fe200000100aa */
[----:B------:R-:W-:Y:S01]  /*6240*/  FMUL.FTZ R170, R55, R182 ;  /* 0x000000b637aa7220 */ /* 0x000fe20000410000 */
[----:B------:R-:W-:Y:S01]  /*6250*/  FMUL.FTZ R194, R56, R184 ;  /* 0x000000b838c27220 */ /* 0x000fe20000410000 */
        /* <DEDUP_REMOVED lines=8> */
[----:B------:R-:W-:Y:S01]  /*62e0*/  STS [R14+0x1c], R194 ;  /* 0x00001cc20e007388 */ /* 0x000fe20000000800 */
[----:B------:R-:W-:Y:S01]  /*62f0*/  FFMA.FTZ R232, R232, R236, R241 ;  /* 0x000000ece8e87223 */ /* 0x000fe200000100f1 */
[----:B------:R-:W-:Y:S01]  /*6300*/  IADD3 R241, PT, PT, R8, 0x1e0, RZ ;  /* 0x000001e008f17810 */ /* 0x000fe20007ffe0ff */
[----:B------:R-:W-:Y:S01]  /*6310*/  FFMA.FTZ R235, R168, R190, R235 ;  /* 0x000000bea8eb7223 */ /* 0x000fe200000100eb */
[----:B------:R-:W-:Y:S01]  /*6320*/  STS [R14+0x24], R198 ;  /* 0x000024c60e007388 */ /* 0x000fe20000000800 */
        /* <DEDUP_REMOVED lines=9> */
[----:B------:R-:W-:Y:S01]  /*63c0*/  STS [R220+0x10ac], R237 ;  /* 0x0010aceddc007388 */ /* 0x000fe20000000800 */
        /* <DEDUP_REMOVED lines=8> */
[----:B------:R-:W-:Y:S01]  /*6450*/  FMUL.FTZ R219, R64, R238 ;  /* 0x000000ee40db7220 */ /* 0x000fe20000410000 */
[----:B------:R0:W-:Y:S01]  /*6460*/  STS [R14+0x34], R225 ;  /* 0x000034e10e007388 */ /* 0x0001e20000000800 */
[----:B------:R-:W-:Y:S01]  /*6470*/  FFMA.FTZ R251, R251, R224, R178 ;  /* 0x000000e0fbfb7223 */ /* 0x000fe200000100b2 */
[----:B------:R-:W-:Y:S01]  /*6480*/  FFMA.FTZ R235, R176, R186, R235 ;  /* 0x000000bab0eb7223 */ /* 0x000fe200000100eb */
[----:B------:R-:W-:Y:S01]  /*6490*/  FFMA.FTZ R178, R128, -R217, R226 ;  /* 0x800000d980b27223 */ /* 0x000fe200000100e2 */
[----:B------:R-:W-:Y:S01]  /*64a0*/  FFMA.FTZ R212, R132, -R212, R224 ;  /* 0x800000d484d47223 */ /* 0x000fe200000100e0 */
[----:B------:R-:W-:Y:S01]  /*64b0*/  FFMA.FTZ R245, R180, R251, R245 ;  /* 0x000000fbb4f57223 */ /* 0x000fe200000100f5 */
[----:B------:R-:W-:Y:S01]  /*64c0*/  FFMA.FTZ R180, R130, -R215, R228 ;  /* 0x800000d782b47223 */ /* 0x000fe200000100e4 */
[----:B------:R-:W-:Y:S01]  /*64d0*/  FFMA.FTZ R235, R178, R182, R235 ;  /* 0x000000b6b2eb7223 */ /* 0x000fe200000100eb */
[----:B------:R-:W-:Y:S01]  /*64e0*/  FMUL.FTZ R217, R63, R240 ;  /* 0x000000f03fd97220 */ /* 0x000fe20000410000 */
[----:B------:R-:W-:Y:S01]  /*64f0*/  FFMA.FTZ R216, R152, -R149, R245 ;  /* 0x8000009598d87223 */ /* 0x000fe200000100f5 */
[----:B------:R-:W-:Y:S01]  /*6500*/  FFMA.FTZ R222, R222, R245, R213 ;  /* 0x000000f5dede7223 */ /* 0x000fe200000100d5 */
[----:B------:R-:W-:Y:S01]  /*6510*/  FFMA.FTZ R214, R180, R184, R235 ;  /* 0x000000b8b4d67223 */ /* 0x000fe200000100eb */
[----:B------:R-:W-:Y:S01]  /*6520*/  STS [R14+0x3c], R219 ;  /* 0x00003cdb0e007388 */ /* 0x000fe20000000800 */
[----:B------:R-:W-:Y:S01]  /*6530*/  IADD3 R213, PT, PT, R8, 0x20, RZ ;  /* 0x0000002008d57810 */ /* 0x000fe20007ffe0ff */
[----:B------:R-:W-:Y:S01]  /*6540*/  FFMA.FTZ R249, R249, R222, R150 ;  /* 0x000000def9f97223 */ /* 0x000fe20000010096 */
[----:B------:R-:W-:Y:S01]  /*6550*/  FFMA.FTZ R146, R212, R146, R214 ;  /* 0x00000092d4927223 */ /* 0x000fe200000100d6 */
[----:B------:R-:W-:Y:S01]  /*6560*/  FFMA.FTZ R214, R134, -R151, R251 ;  /* 0x8000009786d67223 */ /* 0x000fe200000100fb */
[----:B------:R-:W-:Y:S01]  /*6570*/  SHF.R.S32.HI R150, RZ, 0x1f, R4 ;  /* 0x0000001fff967819 */ /* 0x000fe20000011404 */
[----:B------:R-:W-:Y:S01]  /*6580*/  FFMA.FTZ R247, R148, R249, R247 ;  /* 0x000000f994f77223 */ /* 0x000fe200000100f7 */
[----:B------:R1:W-:Y:S01]  /*6590*/  STS [R14+0x38], R217 ;  /* 0x000038d90e007388 */ /* 0x0003e20000000800 */
[----:B------:R-:W-:Y:S01]  /*65a0*/  FFMA.FTZ R147, R214, R147, R146 ;  /* 0x00000093d6937223 */ /* 0x000fe20000010092 */
[----:B------:R-:W-:Y:S01]  /*65b0*/  MOV R146, R8 ;  /* 0x0000000800927202 */ /* 0x000fe20000000f00 */
[----:B------:R-:W-:Y:S01]  /*65c0*/  IMAD R151, R150, UR32, RZ ;  /* 0x0000002096977c24 */ /* 0x000fe2000f8e02ff */
[----:B------:R-:W-:Y:S01]  /*65d0*/  IADD3 R215, PT, PT, R8, 0x40, RZ ;  /* 0x0000004008d77810 */ /* 0x000fe20007ffe0ff */
[----:B------:R-:W-:Y:S01]  /*65e0*/  FFMA.FTZ R218, R216, R218, R147 ;  /* 0x000000dad8da7223 */ /* 0x000fe20000010093 */
[----:B------:R-:W-:-:S02]  /*65f0*/  HFMA2 R147, -RZ, RZ, 0, 0 ;  /* 0x00000000ff937431 */ /* 0x000fc400000001ff */
[----:B------:R-:W-:Y:S01]  /*6600*/  IMAD R151, R4, UR33, R151 ;  /* 0x0000002104977c24 */ /* 0x000fe2000f8e0297 */
[----:B------:R-:W-:Y:S01]  /*6610*/  IADD3 R221, PT, PT, R8, 0x60, RZ ;  /* 0x0000006008dd7810 */ /* 0x000fe20007ffe0ff */
[----:B------:R-:W-:Y:S01]  /*6620*/  FFMA.FTZ R205, R154, -R205, R222 ;  /* 0x800000cd9acd7223 */ /* 0x000fe200000100de */
[C---:B------:R-:W-:Y:S01]  /*6630*/  IADD3 R223, PT, PT, R8.reuse, 0x80, RZ ;  /* 0x0000008008df7810 */ /* 0x040fe20007ffe0ff */
[----:B------:R-:W-:Y:S01]  /*6640*/  FMUL.FTZ R250, R65, R211 ;  /* 0x000000d341fa7220 */ /* 0x000fe20000410000 */
[----:B------:R-:W-:Y:S01]  /*6650*/  BAR.SYNC.DEFER_BLOCKING 0x0 ;  /* 0x0000000000007b1d */ /* 0x000fe20000010000 */
[----:B0-----:R-:W-:Y:S01]  /*6660*/  IADD3 R225, PT, PT, R8, 0xa0, RZ ;  /* 0x000000a008e17810 */ /* 0x001fe20007ffe0ff */
[----:B------:R-:W-:Y:S01]  /*6670*/  FFMA.FTZ R207, R166, R247, R207 ;  /* 0x000000f7a6cf7223 */ /* 0x000fe200000100cf */
[----:B------:R-:W-:Y:S01]  /*6680*/  IADD3 R227, PT, PT, R8, 0xc0, RZ ;  /* 0x000000c008e37810 */ /* 0x000fe20007ffe0ff */
[----:B------:R-:W-:Y:S01]  /*6690*/  IMAD.WIDE.U32 R148, R144, UR23, R146 ;  /* 0x0000001790947c25 */ /* 0x000fe2000f8e0092 */
[----:B------:R-:W-:-:S03]  /*66a0*/  IADD3 R229, PT, PT, R8, 0xe0, RZ ;  /* 0x000000e008e57810 */ /* 0x000fc60007ffe0ff */
[----:B------:R-:W-:Y:S01]  /*66b0*/  FMUL.FTZ R243, R66, R243 ;  /* 0x000000f342f37220 */ /* 0x000fe20000410000 */
[C---:B-1----:R-:W-:Y:S01]  /*66c0*/  IADD3 R217, PT, PT, R8.reuse, 0x100, RZ ;  /* 0x0000010008d97810 */ /* 0x042fe20007ffe0ff */
[----:B------:R-:W-:Y:S01]  /*66d0*/  IMAD R149, R145, UR23, R149 ;  /* 0x0000001791957c24 */ /* 0x000fe2000f8e0295 */
[----:B------:R-:W-:Y:S01]  /*66e0*/  IADD3 R219, PT, PT, R8, 0x120, RZ ;  /* 0x0000012008db7810 */ /* 0x000fe20007ffe0ff */
[----:B------:R-:W-:Y:S01]  /*66f0*/  IMAD.WIDE.U32 R146, R142, UR23, R146 ;  /* 0x000000178e927c25 */ /* 0x000fe2000f8e0092 */
[----:B------:R-:W-:-:S03]  /*6700*/  IADD3 R231, PT, PT, R8, 0x140, RZ ;  /* 0x0000014008e77810 */ /* 0x000fc60007ffe0ff */
[----:B------:R-:W-:Y:S01]  /*6710*/  FFMA.FTZ R218, R205, R246, R218 ;  /* 0x000000f6cdda7223 */ /* 0x000fe200000100da */
[----:B------:R-:W-:Y:S01]  /*6720*/  IADD3 R233, PT, PT, R8, 0x160, RZ ;  /* 0x0000016008e97810 */ /* 0x000fe20007ffe0ff */
[----:B------:R-:W-:Y:S01]  /*6730*/  IMAD.WIDE.U32 R148, R4, UR32, R148 ;  /* 0x0000002004947c25 */ /* 0x000fe2000f8e0094 */
[----:B------:R-:W-:-:S03]  /*6740*/  IADD3 R235, PT, PT, R8, 0x180, RZ ;  /* 0x0000018008eb7810 */ /* 0x000fc60007ffe0ff */
[----:B------:R-:W-:Y:S01]  /*6750*/  FFMA.FTZ R199, R156, -R199, R249 ;  /* 0x800000c79cc77223 */ /* 0x000fe200000100f9 */
[----:B------:R-:W-:Y:S01]  /*6760*/  IADD3 R237, PT, PT, R8, 0x1a0, RZ ;  /* 0x000001a008ed7810 */ /* 0x000fe20007ffe0ff */
[----:B------:R-:W-:Y:S01]  /*6770*/  IMAD R147, R143, UR23, R147 ;  /* 0x000000178f937c24 */ /* 0x000fe2000f8e0293 */
[----:B------:R-:W-:Y:S01]  /*6780*/  IADD3 R148, P2, PT, R148, UR18, RZ ;  /* 0x0000001294947c10 */ /* 0x000fe2000ff5e0ff */
[----:B------:R-:W-:Y:S01]  /*6790*/  FFMA.FTZ R203, R164, R207, R203 ;  /* 0x000000cfa4cb7223 */ /* 0x000fe200000100cb */
[----:B------:R-:W-:Y:S01]  /*67a0*/  IADD3 R239, PT, PT, R8, 0x1c0, RZ ;  /* 0x000001c008ef7810 */ /* 0x000fe20007ffe0ff */
[----:B------:R-:W-:Y:S01]  /*67b0*/  IMAD.WIDE.U32 R146, R4, UR34, R146 ;  /* 0x0000002204927c25 */ /* 0x000fe2000f8e0092 */
[----:B------:R-:W-:Y:S01]  /*67c0*/  IADD3.X R149, PT, PT, R149, R151, RZ, P2, !PT ;  /* 0x0000009795957210 */ /* 0x000fe200017fe4ff */
[----:B------:R-:W0:Y:S01]  /*67d0*/  LDS R211, [R15] ;  /* 0x000000000fd37984 */ /* 0x000e220000000800 */
[----:B------:R-:W-:Y:S01]  /*67e0*/  LEA.HI R182, R213, R8, RZ, 0x1b ;  /* 0x00000008d5b67211 */ /* 0x000fe200078fd8ff */
[----:B------:R-:W-:Y:S01]  /*67f0*/  IMAD R151, R150, UR34, RZ ;  /* 0x0000002296977c24 */ /* 0x000fe2000f8e02ff */
[----:B------:R-:W-:Y:S01]  /*6800*/  IADD3 R150, P2, PT, R146, UR18, RZ ;  /* 0x0000001292967c10 */ /* 0x000fe2000ff5e0ff */
[----:B------:R-:W-:Y:S01]  /*6810*/  IMAD.WIDE.U32 R148, R163, R140, R148 ;  /* 0x0000008ca3947225 */ /* 0x000fe200078e0094 */
[----:B------:R-:W-:-:S03]  /*6820*/  LEA.HI R184, R215, R8, RZ, 0x1b ;  /* 0x00000008d7b87211 */ /* 0x000fc600078fd8ff */
[----:B------:R-:W-:Y:S01]  /*6830*/  FFMA.FTZ R218, R199, R244, R218 ;  /* 0x000000f4c7da7223 */ /* 0x000fe200000100da */
[-C--:B------:R-:W-:Y:S01]  /*6840*/  LEA.HI R186, R221, R8.reuse, RZ, 0x1b ;  /* 0x00000008ddba7211 */ /* 0x080fe200078fd8ff */
[----:B------:R-:W-:Y:S01]  /*6850*/  IMAD R151, R4, UR35, R151 ;  /* 0x0000002304977c24 */ /* 0x000fe2000f8e0297 */
[-C--:B------:R-:W-:Y:S01]  /*6860*/  LEA.HI R188, R223, R8.reuse, RZ, 0x1b ;  /* 0x00000008dfbc7211 */ /* 0x080fe200078fd8ff */
[----:B------:R-:W-:Y:S01]  /*6870*/  FFMA.FTZ R197, R158, -R197, R247 ;  /* 0x800000c59ec57223 */ /* 0x000fe200000100f7 */
[----:B------:R-:W-:Y:S01]  /*6880*/  LEA.HI R190, R225, R8, RZ, 0x1b ;  /* 0x00000008e1be7211 */ /* 0x000fe200078fd8ff */
[----:B------:R-:W-:Y:S01]  /*6890*/  FMUL.FTZ R232, R69, R232 ;  /* 0x000000e845e87220 */ /* 0x000fe20000410000 */
[----:B------:R-:W-:Y:S01]  /*68a0*/  IADD3.X R151, PT, PT, R147, R151, RZ, P2, !PT ;  /* 0x0000009793977210 */ /* 0x000fe200017fe4ff */
[----:B------:R-:W-:Y:S01]  /*68b0*/  IMAD R147, R163, R141, R149 ;  /* 0x0000008da3937224 */ /* 0x000fe200078e0295 */
[----:B------:R-:W-:Y:S01]  /*68c0*/  LEA R146, P2, R148, UR38, 0x2 ;  /* 0x0000002694927c11 */ /* 0x000fe2000f8410ff */
[----:B------:R-:W-:Y:S01]  /*68d0*/  FMUL.FTZ R234, R68, R234 ;  /* 0x000000ea44ea7220 */ /* 0x000fe20000410000 */
[----:B------:R-:W-:Y:S01]  /*68e0*/  LEA.HI R192, R227, R8, RZ, 0x1b ;  /* 0x00000008e3c07211 */ /* 0x000fe200078fd8ff */
[----:B------:R-:W-:Y:S01]  /*68f0*/  IMAD.WIDE.U32 R150, R163, UR36, R150 ;  /* 0x00000024a3967c25 */ /* 0x000fe2000f8e0096 */
[----:B------:R-:W-:-:S03]  /*6900*/  LEA.HI.X R147, R148, UR39, R147, 0x2, P2 ;  /* 0x0000002794937c11 */ /* 0x000fc600090f1493 */
[----:B------:R-:W-:Y:S01]  /*6910*/  FMUL.FTZ R230, R71, R230 ;  /* 0x000000e647e67220 */ /* 0x000fe20000410000 */
[----:B------:R-:W-:Y:S01]  /*6920*/  LEA.HI R194, R229, R8, RZ, 0x1b ;  /* 0x00000008e5c27211 */ /* 0x000fe200078fd8ff */
[----:B------:R-:W-:Y:S01]  /*6930*/  IMAD R149, R163, UR37, R151 ;  /* 0x00000025a3957c24 */ /* 0x000fe2000f8e0297 */
[----:B------:R-:W-:Y:S01]  /*6940*/  LEA R148, P2, R150, UR40, 0x2 ;  /* 0x0000002896947c11 */ /* 0x000fe2000f8410ff */
[----:B------:R-:W-:Y:S01]  /*6950*/  FMUL.FTZ R151, R67, R236 ;  /* 0x000000ec43977220 */ /* 0x000fe20000410000 */
[----:B------:R-:W-:Y:S01]  /*6960*/  LEA.HI R196, R217, R8, RZ, 0x1b ;  /* 0x00000008d9c47211 */ /* 0x000fe200078fd8ff */
[----:B------:R-:W-:Y:S01]  /*6970*/  FMUL.FTZ R226, R70, R226 ;  /* 0x000000e246e27220 */ /* 0x000fe20000410000 */
[----:B------:R-:W-:Y:S01]  /*6980*/  LEA.HI.X R149, R150, UR41, R149, 0x2, P2 ;  /* 0x0000002996957c11 */ /* 0x000fe200090f1495 */
[----:B------:R-:W-:Y:S01]  /*6990*/  FMUL.FTZ R228, R73, R228 ;  /* 0x000000e449e47220 */ /* 0x000fe20000410000 */
[-C--:B------:R-:W-:Y:S01]  /*69a0*/  LEA.HI R198, R219, R8.reuse, RZ, 0x1b ;  /* 0x00000008dbc67211 */ /* 0x080fe200078fd8ff */
[----:B------:R-:W-:Y:S01]  /*69b0*/  FMUL.FTZ R251, R75, R251 ;  /* 0x000000fb4bfb7220 */ /* 0x000fe20000410000 */
[-C--:B------:R-:W-:Y:S01]  /*69c0*/  LEA.HI R200, R231, R8.reuse, RZ, 0x1b ;  /* 0x00000008e7c87211 */ /* 0x080fe200078fd8ff */
[----:B------:R-:W-:Y:S01]  /*69d0*/  FFMA.FTZ R201, R160, -R201, R207 ;  /* 0x800000c9a0c97223 */ /* 0x000fe200000100cf */
[-C--:B------:R-:W-:Y:S01]  /*69e0*/  LEA.HI R202, R233, R8.reuse, RZ, 0x1b ;  /* 0x00000008e9ca7211 */ /* 0x080fe200078fd8ff */
[----:B------:R-:W-:Y:S01]  /*69f0*/  FFMA.FTZ R195, R162, -R195, R203 ;  /* 0x800000c3a2c37223 */ /* 0x000fe200000100cb */
[-C--:B------:R-:W-:Y:S01]  /*6a00*/  LEA.HI R204, R235, R8.reuse, RZ, 0x1b ;  /* 0x00000008ebcc7211 */ /* 0x080fe200078fd8ff */
[----:B------:R-:W-:Y:S01]  /*6a10*/  FMUL.FTZ R245, R74, R245 ;  /* 0x000000f54af57220 */ /* 0x000fe20000410000 */
[-C--:B------:R-:W-:Y:S01]  /*6a20*/  LEA.HI R206, R237, R8.reuse, RZ, 0x1b ;  /* 0x00000008edce7211 */ /* 0x080fe200078fd8ff */
[----:B------:R-:W-:Y:S01]  /*6a30*/  FMUL.FTZ R249, R76, R249 ;  /* 0x000000f94cf97220 */ /* 0x000fe20000410000 */
[-C--:B------:R-:W-:Y:S01]  /*6a40*/  LEA.HI R208, R239, R8.reuse, RZ, 0x1b ;  /* 0x00000008efd07211 */ /* 0x080fe200078fd8ff */
[----:B------:R-:W-:Y:S01]  /*6a50*/  FMUL.FTZ R247, R79, R247 ;  /* 0x000000f74ff77220 */ /* 0x000fe20000410000 */
[----:B------:R-:W-:Y:S01]  /*6a60*/  LEA.HI R210, R241, R8, RZ, 0x1b ;  /* 0x00000008f1d27211 */ /* 0x000fe200078fd8ff */
[----:B------:R-:W-:Y:S01]  /*6a70*/  FMUL.FTZ R207, R78, R207 ;  /* 0x000000cf4ecf7220 */ /* 0x000fe20000410000 */
[----:B------:R-:W-:Y:S01]  /*6a80*/  MOV R150, UR16 ;  /* 0x0000001000967c02 */ /* 0x000fe20008000f00 */
[----:B------:R-:W-:Y:S01]  /*6a90*/  FMUL.FTZ R203, R81, R203 ;  /* 0x000000cb51cb7220 */ /* 0x000fe20000410000 */
[----:B------:R-:W-:Y:S01]  /*6aa0*/  LEA R182, R182, UR28, 0x2 ;  /* 0x0000001cb6b67c11 */ /* 0x000fe2000f8e10ff */
[----:B------:R-:W-:Y:S01]  /*6ab0*/  FFMA.FTZ R218, R197, R242, R218 ;  /* 0x000000f2c5da7223 */ /* 0x000fe200000100da */
[----:B------:R-:W-:-:S02]  /*6ac0*/  LEA R184, R184, UR28, 0x2 ;  /* 0x0000001cb8b87c11 */ /* 0x000fc4000f8e10ff */
[----:B------:R-:W-:Y:S01]  /*6ad0*/  LEA R186, R186, UR28, 0x2 ;  /* 0x0000001cbaba7c11 */ /* 0x000fe2000f8e10ff */
[----:B------:R-:W1:Y:S01]  /*6ae0*/  LDS R213, [R182+0x1100] ;  /* 0x00110000b6d57984 */ /* 0x000e620000000800 */
[----:B------:R-:W-:Y:S01]  /*6af0*/  LEA R188, R188, UR28, 0x2 ;  /* 0x0000001cbcbc7c11 */ /* 0x000fe2000f8e10ff */
[----:B------:R-:W-:Y:S01]  /*6b00*/  FFMA.FTZ R218, R201, R240, R218 ;  /* 0x000000f0c9da7223 */ /* 0x000fe200000100da */
[----:B------:R-:W-:Y:S01]  /*6b10*/  LEA R190, R190, UR28, 0x2 ;  /* 0x0000001cbebe7c11 */ /* 0x000fe2000f8e10ff */
[----:B------:R-:W2:Y:S01]  /*6b20*/  LDS R215, [R184+0x1180] ;  /* 0x00118000b8d77984 */ /* 0x000ea20000000800 */
[----:B------:R-:W-:Y:S01]  /*6b30*/  LEA R192, R192, UR28, 0x2 ;  /* 0x0000001cc0c07c11 */ /* 0x000fe2000f8e10ff */
[----:B------:R-:W-:Y:S01]  /*6b40*/  FFMA.FTZ R238, R195, R238, R218 ;  /* 0x000000eec3ee7223 */ /* 0x000fe200000100da */
[----:B------:R-:W-:Y:S01]  /*6b50*/  LEA R194, R194, UR28, 0x2 ;  /* 0x0000001cc2c27c11 */ /* 0x000fe2000f8e10ff */
[----:B------:R-:W3:Y:S01]  /*6b60*/  LDS R217, [R186+0x1200] ;  /* 0x00120000bad97984 */ /* 0x000ee20000000800 */
[----:B------:R-:W-:-:S02]  /*6b70*/  LEA R196, R196, UR28, 0x2 ;  /* 0x0000001cc4c47c11 */ /* 0x000fc4000f8e10ff */
[----:B------:R-:W-:Y:S01]  /*6b80*/  LEA R198, R198, UR28, 0x2 ;  /* 0x0000001cc6c67c11 */ /* 0x000fe2000f8e10ff */
[----:B------:R-:W4:Y:S01]  /*6b90*/  LDS R219, [R188+0x1280] ;  /* 0x00128000bcdb7984 */ /* 0x000f220000000800 */
[----:B------:R-:W-:Y:S02]  /*6ba0*/  LEA R200, R200, UR28, 0x2 ;  /* 0x0000001cc8c87c11 */ /* 0x000fe4000f8e10ff */
[----:B------:R-:W-:Y:S01]  /*6bb0*/  LEA R202, R202, UR28, 0x2 ;  /* 0x0000001ccaca7c11 */ /* 0x000fe2000f8e10ff */
[----:B------:R-:W0:Y:S01]  /*6bc0*/  LDS R221, [R190+0x1300] ;  /* 0x00130000bedd7984 */ /* 0x000e220000000800 */
[----:B------:R-:W-:Y:S02]  /*6bd0*/  LEA R204, R204, UR28, 0x2 ;  /* 0x0000001ccccc7c11 */ /* 0x000fe4000f8e10ff */
[----:B------:R-:W-:Y:S01]  /*6be0*/  LEA R206, R206, UR28, 0x2 ;  /* 0x0000001ccece7c11 */ /* 0x000fe2000f8e10ff */
[----:B------:R-:W0:Y:S01]  /*6bf0*/  LDS R223, [R192+0x1380] ;  /* 0x00138000c0df7984 */ /* 0x000e220000000800 */
[----:B------:R-:W-:-:S02]  /*6c00*/  LEA R208, R208, UR28, 0x2 ;  /* 0x0000001cd0d07c11 */ /* 0x000fc4000f8e10ff */
[----:B------:R-:W-:Y:S01]  /*6c10*/  LEA R210, R210, UR28, 0x2 ;  /* 0x0000001cd2d27c11 */ /* 0x000fe2000f8e10ff */
[----:B------:R-:W0:Y:S01]  /*6c20*/  LDS R225, [R194+0x1400] ;  /* 0x00140000c2e17984 */ /* 0x000e220000000800 */
[----:B------:R-:W-:-:S03]  /*6c30*/  IADD3 R150, PT, PT, R150, -UR18, -R8 ;  /* 0x8000001296967c10 */ /* 0x000fc6000fffe808 */
[----:B------:R-:W0:Y:S01]  /*6c40*/  LDS R227, [R196+0x1480] ;  /* 0x00148000c4e37984 */ /* 0x000e220000000800 */
[C---:B------:R-:W-:Y:S02]  /*6c50*/  ISETP.GE.AND P2, PT, R150.reuse, 0x1, PT ;  /* 0x000000019600780c */ /* 0x040fe40003f46270 */
[C---:B------:R-:W-:Y:S01]  /*6c60*/  ISETP.GE.AND P3, PT, R150.reuse, 0x21, PT ;  /* 0x000000219600780c */ /* 0x040fe20003f66270 */
[----:B------:R-:W0:Y:S01]  /*6c70*/  LDS R229, [R198+0x1500] ;  /* 0x00150000c6e57984 */ /* 0x000e220000000800 */
[C---:B------:R-:W-:Y:S02]  /*6c80*/  ISETP.GE.AND P4, PT, R150.reuse, 0x41, PT ;  /* 0x000000419600780c */ /* 0x040fe40003f86270 */
[----:B------:R-:W-:Y:S01]  /*6c90*/  ISETP.GE.AND P6, PT, R150, 0x61, PT ;  /* 0x000000619600780c */ /* 0x000fe20003fc6270 */
        /* <DEDUP_REMOVED lines=10> */
[----:B-----5:R-:W-:-:S03]  /*6d40*/  FMUL.FTZ R243, R72, R224 ;  /* 0x000000e048f37220 */ /* 0x020fc60000410000 */
[----:B------:R0:W-:Y:S01]  /*6d50*/  STS [R14+0x850], R234 ;  /* 0x000850ea0e007388 */ /* 0x0001e20000000800 */
[----:B-1----:R-:W-:-:S03]  /*6d60*/  FMUL.FTZ R151, R77, R222 ;  /* 0x000000de4d977220 */ /* 0x002fc60000410000 */
        /* <DEDUP_REMOVED lines=16> */
.L_x_7388:
[----:B------:R-:W-:Y:S05]  /*6e70*/  BSYNC.RECONVERGENT B0 ;  /* 0x0000000000007941 */ /* 0x000fea0003800200 */
.L_x_7387:
[----:B-12---:R0:W1:Y:S01]  /*6e80*/  LDS R151, [R182+0x1940] ;  /* 0x00194000b6977984 */ /* 0x0060620000000800 */
[----:B------:R-:W-:Y:S04]  /*6e90*/  BSSY.RECONVERGENT B0, `(.L_x_7389) ;  /* 0x0000004000007945 */ /* 0x000fe80003800200 */
[----:B------:R-:W-:Y:S05]  /*6ea0*/  @!P3 BRA `(.L_x_7390) ;  /* 0x000000000008b947 */ /* 0x000fea0003800000 */
[----:B------:R2:W-:Y:S04]  /*6eb0*/  REDG.E.ADD.F32.FTZ.RN.STRONG.GPU desc[UR20][R146.64+0x80], R213 ;  /* 0x000080d5920079a6 */ /* 0x0005e8000c12f314 */
[----:B-1----:R2:W-:Y:S02]  /*6ec0*/  REDG.E.ADD.F32.FTZ.RN.STRONG.GPU desc[UR20][R148.64+0x80], R151 ;  /* 0x00008097940079a6 */ /* 0x0025e4000c12f314 */
.L_x_7390:
[----:B------:R-:W-:Y:S05]  /*6ed0*/  BSYNC.RECONVERGENT B0 ;  /* 0x0000000000007941 */ /* 0x000fea0003800200 */
.L_x_7389:
[----:B-12---:R1:W2:Y:S01]  /*6ee0*/  LDS R151, [R184+0x19c0] ;  /* 0x0019c000b8977984 */ /* 0x0062a20000000800 */
[----:B------:R-:W-:Y:S04]  /*6ef0*/  BSSY.RECONVERGENT B0, `(.L_x_7391) ;  /* 0x0000004000007945 */ /* 0x000fe80003800200 */
[----:B------:R-:W-:Y:S05]  /*6f00*/  @!P4 BRA `(.L_x_7392) ;  /* 0x000000000008c947 */ /* 0x000fea0003800000 */
[----:B------:R3:W-:Y:S04]  /*6f10*/  REDG.E.ADD.F32.FTZ.RN.STRONG.GPU desc[UR20][R146.64+0x100], R215 ;  /* 0x000100d7920079a6 */ /* 0x0007e8000c12f314 */
[----:B--2---:R3:W-:Y:S02]  /*6f20*/  REDG.E.ADD.F32.FTZ.RN.STRONG.GPU desc[UR20][R148.64+0x100], R151 ;  /* 0x00010097940079a6 */ /* 0x0047e4000c12f314 */
.L_x_7392:
[----:B------:R-:W-:Y:S05]  /*6f30*/  BSYNC.RECONVERGENT B0 ;  /* 0x0000000000007941 */ /* 0x000fea0003800200 */
.L_x_7391:
        /* <DEDUP_REMOVED lines=9> */
.L_x_7394:
[----:B------:R-:W-:Y:S05]  /*6fd0*/  BSYNC.RECONVERGENT B0 ;  /* 0x0000000000007941 */ /* 0x000fea0003800200 */
.L_x_7393:
[----:B---34-:R3:W4:Y:S01]  /*6fe0*/  LDS R151, [R188+0x1ac0] ;  /* 0x001ac000bc977984 */ /* 0x0187220000000800 */
[----:B------:R-:W-:Y:S04]  /*6ff0*/  BSSY.RECONVERGENT B0, `(.L_x_7395) ;  /* 0x0000004000007945 */ /* 0x000fe80003800200 */
[----:B------:R-:W-:Y:S05]  /*7000*/  @!P2 BRA `(.L_x_7396) ;  /* 0x000000000008a947 */ /* 0x000fea0003800000 */
[----:B------:R0:W-:Y:S04]  /*7010*/  REDG.E.ADD.F32.FTZ.RN.STRONG.GPU desc[UR20][R146.64+0x200], R219 ;  /* 0x000200db920079a6 */ /* 0x0001e8000c12f314 */
[----:B----4-:R0:W-:Y:S02]  /*7020*/  REDG.E.ADD.F32.FTZ.RN.STRONG.GPU desc[UR20][R148.64+0x200], R151 ;  /* 0x00020097940079a6 */ /* 0x0101e4000c12f314 */
.L_x_7396:
[----:B------:R-:W-:Y:S05]  /*7030*/  BSYNC.RECONVERGENT B0 ;  /* 0x0000000000007941 */ /* 0x000fea0003800200 */
.L_x_7395:
[----:B0---4-:R0:W4:Y:S01]  /*7040*/  LDS R151, [R190+0x1b40] ;  /* 0x001b4000be977984 */ /* 0x0111220000000800 */
[----:B------:R-:W-:Y:S04]  /*7050*/  BSSY.RECONVERGENT B0, `(.L_x_7397) ;  /* 0x0000004000007945 */ /* 0x000fe80003800200 */
[----:B------:R-:W-:Y:S05]  /*7060*/  @!P4 BRA `(.L_x_7398) ;  /* 0x000000000008c947 */ /* 0x000fea0003800000 */
[----:B------:R0:W-:Y:S04]  /*7070*/  REDG.E.ADD.F32.FTZ.RN.STRONG.GPU desc[UR20][R146.64+0x280], R221 ;  /* 0x000280dd920079a6 */ /* 0x0001e8000c12f314 */
[----:B----4-:R0:W-:Y:S02]  /*7080*/  REDG.E.ADD.F32.FTZ.RN.STRONG.GPU desc[UR20][R148.64+0x280], R151 ;  /* 0x00028097940079a6 */ /* 0x0101e4000c12f314 */
.L_x_7398:
[----:B------:R-:W-:Y:S05]  /*7090*/  BSYNC.RECONVERGENT B0 ;  /* 0x0000000000007941 */ /* 0x000fea0003800200 */
.L_x_7397:
[----:B0---4-:R0:W4:Y:S01]  /*70a0*/  LDS R151, [R192+0x1bc0] ;  /* 0x001bc000c0977984 */ /* 0x0111220000000800 */
[----:B------:R-:W-:Y:S04]  /*70b0*/  BSSY.RECONVERGENT B0, `(.L_x_7399) ;  /* 0x0000004000007945 */ /* 0x000fe80003800200 */
[----:B------:R-:W-:Y:S05]  /*70c0*/  @!P5 BRA `(.L_x_7400) ;  /* 0x000000000008d947 */ /* 0x000fea0003800000 */
[----:B------:R0:W-:Y:S04]  /*70d0*/  REDG.E.ADD.F32.FTZ.RN.STRONG.GPU desc[UR20][R146.64+0x300], R223 ;  /* 0x000300df920079a6 */ /* 0x0001e8000c12f314 */
[----:B----4-:R0:W-:Y:S02]  /*70e0*/  REDG.E.ADD.F32.FTZ.RN.STRONG.GPU desc[UR20][R148.64+0x300], R151 ;  /* 0x00030097940079a6 */ /* 0x0101e4000c12f314 */
.L_x_7400:
[----:B------:R-:W-:Y:S05]  /*70f0*/  BSYNC.RECONVERGENT B0 ;  /* 0x0000000000007941 */ /* 0x000fea0003800200 */
.L_x_7399:
        /* <DEDUP_REMOVED lines=9> */
.L_x_7402:
[----:B------:R-:W-:Y:S05]  /*7190*/  BSYNC.RECONVERGENT B0 ;  /* 0x0000000000007941 */ /* 0x000fea0003800200 */
.L_x_7401:
[----:B0---4-:R0:W4:Y:S01]  /*71a0*/  LDS R151, [R196+0x1cc0] ;  /* 0x001cc000c4977984 */ /* 0x0111220000000800 */
[----:B------:R-:W-:Y:S04]  /*71b0*/  BSSY.RECONVERGENT B0, `(.L_x_7403) ;  /* 0x0000004000007945 */ /* 0x000fe80003800200 */
[----:B------:R-:W-:Y:S05]  /*71c0*/  @!P4 BRA `(.L_x_7404) ;  /* 0x000000000008c947 */ /* 0x000fea0003800000 */
[----:B------:R0:W-:Y:S04]  /*71d0*/  REDG.E.ADD.F32.FTZ.RN.STRONG.GPU desc[UR20][R146.64+0x400], R227 ;  /* 0x000400e3920079a6 */ /* 0x0001e8000c12f314 */
[----:B----4-:R0:W-:Y:S02]  /*71e0*/  REDG.E.ADD.F32.FTZ.RN.STRONG.GPU desc[UR20][R148.64+0x400], R151 ;  /* 0x00040097940079a6 */ /* 0x0101e4000c12f314 */
.L_x_7404:
[----:B------:R-:W-:Y:S05]  /*71f0*/  BSYNC.RECONVERGENT B0 ;  /* 0x0000000000007941 */ /* 0x000fea0003800200 */
.L_x_7403:
[----:B0---4-:R0:W4:Y:S01]  /*7200*/  LDS R151, [R198+0x1d40] ;  /* 0x001d4000c6977984 */ /* 0x0111220000000800 */
[----:B------:R-:W-:Y:S04]  /*7210*/  BSSY.RECONVERGENT B0, `(.L_x_7405) ;  /* 0x0000004000007945 */ /* 0x000fe80003800200 */
[----:B------:R-:W-:Y:S05]  /*7220*/  @!P5 BRA `(.L_x_7406) ;  /* 0x000000000008d947 */ /* 0x000fea0003800000 */
[----:B------:R0:W-:Y:S04]  /*7230*/  REDG.E.ADD.F32.FTZ.RN.STRONG.GPU desc[UR20][R146.64+0x480], R229 ;  /* 0x000480e5920079a6 */ /* 0x0001e8000c12f314 */
[----:B----4-:R0:W-:Y:S02]  /*7240*/  REDG.E.ADD.F32.FTZ.RN.STRONG.GPU desc[UR20][R148.64+0x480], R151 ;  /* 0x00048097940079a6 */ /* 0x0101e4000c12f314 */
.L_x_7406:
[----:B------:R-:W-:Y:S05]  /*7250*/  BSYNC.RECONVERGENT B0 ;  /* 0x0000000000007941 */ /* 0x000fea0003800200 */
.L_x_7405:
[----:B0---4-:R0:W4:Y:S01]  /*7260*/  LDS R151, [R200+0x1dc0] ;  /* 0x001dc000c8977984 */ /* 0x0111220000000800 */
[----:B------:R-:W-:Y:S04]  /*7270*/  BSSY.RECONVERGENT B0, `(.L_x_7407) ;  /* 0x0000004000007945 */ /* 0x000fe80003800200 */
[----:B------:R-:W-:Y:S05]  /*7280*/  @!P6 BRA `(.L_x_7408) ;  /* 0x000000000008e947 */ /* 0x000fea0003800000 */
[----:B------:R0:W-:Y:S04]  /*7290*/  REDG.E.ADD.F32.FTZ.RN.STRONG.GPU desc[UR20][R146.64+0x500], R231 ;  /* 0x000500e7920079a6 */ /* 0x0001e8000c12f314 */
[----:B----4-:R0:W-:Y:S02]  /*72a0*/  REDG.E.ADD.F32.FTZ.RN.STRONG.GPU desc[UR20][R148.64+0x500], R151 ;  /* 0x00050097940079a6 */ /* 0x0101e4000c12f314 */
.L_x_7408:
[----:B------:R-:W-:Y:S05]  /*72b0*/  BSYNC.RECONVERGENT B0 ;  /* 0x0000000000007941 */ /* 0x000fea0003800200 */
.L_x_7407:
        /* <DEDUP_REMOVED lines=9> */
.L_x_7410:
[----:B------:R-:W-:Y:S05]  /*7350*/  BSYNC.RECONVERGENT B0 ;  /* 0x0000000000007941 */ /* 0x000fea0003800200 */
.L_x_7409:
[----:B0---4-:R0:W4:Y:S01]  /*7360*/  LDS R151, [R204+0x1ec0] ;  /* 0x001ec000cc977984 */ /* 0x0111220000000800 */
[----:B------:R-:W-:Y:S04]  /*7370*/  BSSY.RECONVERGENT B0, `(.L_x_7411) ;  /* 0x0000004000007945 */ /* 0x000fe80003800200 */
[----:B------:R-:W-:Y:S05]  /*7380*/  @!P3 BRA `(.L_x_7412) ;  /* 0x000000000008b947 */ /* 0x000fea0003800000 */
[----:B------:R0:W-:Y:S04]  /*7390*/  REDG.E.ADD.F32.FTZ.RN.STRONG.GPU desc[UR20][R146.64+0x600], R235 ;  /* 0x000600eb920079a6 */ /* 0x0001e8000c12f314 */
[----:B----4-:R0:W-:Y:S02]  /*73a0*/  REDG.E.ADD.F32.FTZ.RN.STRONG.GPU desc[UR20][R148.64+0x600], R151 ;  /* 0x00060097940079a6 */ /* 0x0101e4000c12f314 */
.L_x_7412:
[----:B------:R-:W-:Y:S05]  /*73b0*/  BSYNC.RECONVERGENT B0 ;  /* 0x0000000000007941 */ /* 0x000fea0003800200 */
.L_x_7411:
[----:B0---4-:R0:W4:Y:S01]  /*73c0*/  LDS R151, [R206+0x1f40] ;  /* 0x001f4000ce977984 */ /* 0x0111220000000800 */
[----:B------:R-:W-:Y:S04]  /*73d0*/  BSSY.RECONVERGENT B0, `(.L_x_7413) ;  /* 0x0000004000007945 */ /* 0x000fe80003800200 */
[----:B------:R-:W-:Y:S05]  /*73e0*/  @!P4 BRA `(.L_x_7414) ;  /* 0x000000000008c947 */ /* 0x000fea0003800000 */
[----:B------:R0:W-:Y:S04]  /*73f0*/  REDG.E.ADD.F32.FTZ.RN.STRONG.GPU desc[UR20][R146.64+0x680], R237 ;  /* 0x000680ed920079a6 */ /* 0x0001e8000c12f314 */
[----:B----4-:R0:W-:Y:S02]  /*7400*/  REDG.E.ADD.F32.FTZ.RN.STRONG.GPU desc[UR20][R148.64+0x680], R151 ;  /* 0x00068097940079a6 */ /* 0x0101e4000c12f314 */
.L_x_7414:
[----:B------:R-:W-:Y:S05]  /*7410*/  BSYNC.RECONVERGENT B0 ;  /* 0x0000000000007941 */ /* 0x000fea0003800200 */
.L_x_7413:
[----:B0---4-:R0:W4:Y:S01]  /*7420*/  LDS R151, [R208+0x1fc0] ;  /* 0x001fc000d0977984 */ /* 0x0111220000000800 */
[----:B------:R-:W-:Y:S04]  /*7430*/  BSSY.RECONVERGENT B0, `(.L_x_7415) ;  /* 0x0000004000007945 */ /* 0x000fe80003800200 */
[----:B------:R-:W-:Y:S05]  /*7440*/  @!P5 BRA `(.L_x_7416) ;  /* 0x000000000008d947 */ /* 0x000fea0003800000 */
[----:B------:R0:W-:Y:S04]  /*7450*/  REDG.E.ADD.F32.FTZ.RN.STRONG.GPU desc[UR20][R146.64+0x700], R239 ;  /* 0x000700ef920079a6 */ /* 0x0001e8000c12f314 */
[----:B----4-:R0:W-:Y:S02]  /*7460*/  REDG.E.ADD.F32.FTZ.RN.STRONG.GPU desc[UR20][R148.64+0x700], R151 ;  /* 0x00070097940079a6 */ /* 0x0101e4000c12f314 */
.L_x_7416:
[----:B------:R-:W-:Y:S05]  /*7470*/  BSYNC.RECONVERGENT B0 ;  /* 0x0000000000007941 */ /* 0x000fea0003800200 */
.L_x_7415:
[----:B0---4-:R0:W4:Y:S01]  /*7480*/  LDS R151, [R210+0x2040] ;  /* 0x00204000d2977984 */ /* 0x0111220000000800 */
[----:B------:R-:W-:Y:S04]  /*7490*/  BSSY.RECONVERGENT B0, `(.L_x_7417) ;  /* 0x0000004000007945 */ /* 0x000fe80003800200 */
[----:B------:R-:W-:Y:S05]  /*74a0*/  @!P6 BRA `(.L_x_7418) ;  /* 0x000000000008e947 */ /* 0x000fea0003800000 */
[----:B------:R0:W-:Y:S04]  /*74b0*/  REDG.E.ADD.F32.FTZ.RN.STRONG.GPU desc[UR20][R146.64+0x780], R241 ;  /* 0x000780f1920079a6 */ /* 0x0001e8000c12f314 */
[----:B----4-:R0:W-:Y:S02]  /*74c0*/  REDG.E.ADD.F32.FTZ.RN.STRONG.GPU desc[UR20][R148.64+0x780], R151 ;  /* 0x00078097940079a6 */ /* 0x0101e4000c12f314 */
.L_x_7418:
[----:B------:R-:W-:Y:S05]  /*74d0*/  BSYNC.RECONVERGENT B0 ;  /* 0x0000000000007941 */ /* 0x000fea0003800200 */
.L_x_7417:
[----:B0-----:R-:W0:Y:S01]  /*74e0*/  SHFL.DOWN P2, R149, R238, 0x1, 0x1f ;  /* 0x08201f00ee957f89 */ /* 0x001e220000040000 */
[----:B----4-:R-:W-:Y:S01]  /*74f0*/  FMUL.FTZ R151, R122, R189 ;  /* 0x000000bd7a977220 */ /* 0x010fe20000410000 */
[-C--:B------:R-:W-:Y:S01]  /*7500*/  FMUL.FTZ R147, R162, R165.reuse ;  /* 0x000000a5a2937220 */ /* 0x080fe20000410000 */
[----:B------:R-:W-:Y:S01]  /*7510*/  FMUL.FTZ R164, R114, R165 ;  /* 0x000000a572a47220 */ /* 0x000fe20000410000 */
[-C--:B------:R-:W-:Y:S01]  /*7520*/  FMUL.FTZ R165, R126, R185.reuse ;  /* 0x000000b97ea57220 */ /* 0x080fe20000410000 */
        /* <DEDUP_REMOVED lines=59> */
[----:B------:R-:W-:Y:S01]  /*78e0*/  FFMA.FTZ R162, R63, R160, R162 ;  /* 0x000000a03fa27223 */ /* 0x000fe200000100a2 */
[----:B------:R-:W-:Y:S01]  /*78f0*/  FADD.FTZ R107, R116, R107 ;  /* 0x0000006b746b7221 */ /* 0x000fe20000010000 */
[----:B------:R-:W-:Y:S01]  /*7900*/  FFMA.FTZ R116, R64, R147, R195 ;  /* 0x0000009340747223 */ /* 0x000fe200000100c3 */
[----:B------:R-:W-:Y:S01]  /*7910*/  BSSY.RECONVERGENT B0, `(.L_x_7419) ;  /* 0x0000032000007945 */ /* 0x000fe20003800200 */
        /* <DEDUP_REMOVED lines=14> */
[----:B0-----:R-:W-:Y:S01]  /*7a00*/  @P2 FADD R207, R146, R207 ;  /* 0x000000cf92cf2221 */ /* 0x001fe20000000000 */
[----:B------:R-:W-:Y:S01]  /*7a10*/  FMUL.FTZ R146, R114, R173 ;  /* 0x000000ad72927220 */ /* 0x000fe20000410000 */
[----:B------:R-:W-:Y:S01]  /*7a20*/  FFMA.FTZ R114, R54, R165, R185 ;  /* 0x000000a536727223 */ /* 0x000fe200000100b9 */
[----:B------:R-:W-:Y:S01]  /*7a30*/  FADD.FTZ R125, R170, R125 ;  /* 0x0000007daa7d7221 */ /* 0x000fe20000010000 */
[----:B------:R-:W-:Y:S01]  /*7a40*/  FFMA.FTZ R159, R156, R92, R159 ;  /* 0x0000005c9c9f7223 */ /* 0x000fe2000001009f */
[----:B------:R-:W0:Y:S01]  /*7a50*/  SHFL.DOWN P2, R122, R207, 0x8, 0x1f ;  /* 0x09001f00cf7a7f89 */ /* 0x000e220000040000 */
[----:B------:R-:W-:Y:S01]  /*7a60*/  FADD.FTZ R117, R114, R117 ;  /* 0x0000007572757221 */ /* 0x000fe20000010000 */
        /* <DEDUP_REMOVED lines=28> */
.L_x_7420:
[----:B------:R-:W-:Y:S05]  /*7c30*/  BSYNC.RECONVERGENT B0 ;  /* 0x0000000000007941 */ /* 0x000fea0003800200 */
.L_x_7419:
[----:B------:R-:W-:-:S04]  /*7c40*/  IADD3 R163, PT, PT, R163, 0x1, RZ ;  /* 0x00000001a3a37810 */ /* 0x000fc80007ffe0ff */
[----:B------:R-:W-:-:S13]  /*7c50*/  ISETP.GE.AND P1, PT, R163, UR44, PT ;  /* 0x0000002ca3007c0c */ /* 0x000fda000bf26270 */
[----:B------:R-:W-:Y:S05]  /*7c60*/  @!P1 BRA `(.L_x_7421) ;  /* 0xffffffc400e09947 */ /* 0x000fea000383ffff */
.L_x_7383:
[----:B------:R-:W-:Y:S01]  /*7c70*/  BAR.SYNC.DEFER_BLOCKING 0x0 ;  /* 0x0000000000007b1d */ /* 0x000fe20000010000 */
[----:B------:R-:W-:Y:S01]  /*7c80*/  UIADD3 UR16, UPT, UPT, -UR18, UR16, URZ ;  /* 0x0000001012107290 */ /* 0x000fe2000fffe1ff */
[----:B------:R-:W-:Y:S01]  /*7c90*/  HFMA2 R31, -RZ, RZ, 0, 0 ;  /* 0x00000000ff1f7431 */ /* 0x000fe200000001ff */
[----:B------:R-:W-:Y:S01]  /*7ca0*/  MOV R0, RZ ;  /* 0x000000ff00007202 */ /* 0x000fe20000000f00 */
[----:B------:R-:W-:Y:S01]  /*7cb0*/  HFMA2 R49, -RZ, RZ, 0, 0 ;  /* 0x00000000ff317431 */ /* 0x000fe200000001ff */
[----:B------:R-:W-:Y:S02]  /*7cc0*/  CS2R R50, SRZ ;  /* 0x0000000000327805 */ /* 0x000fe4000001ff00 */
[----:B------:R-:W-:Y:S02]  /*7cd0*/  CS2R R52, SRZ ;  /* 0x0000000000347805 */ /* 0x000fe4000001ff00 */
[----:B------:R-:W-:Y:S02]  /*7ce0*/  ISETP.GE.AND P2, PT, R12, UR16, PT ;  /* 0x000000100c007c0c */ /* 0x000fe4000bf46270 */
[----:B------:R-:W-:-:S02]  /*7cf0*/  CS2R R54, SRZ ;  /* 0x0000000000367805 */ /* 0x000fc4000001ff00 */
[----:B------:R-:W-:Y:S02]  /*7d00*/  ISETP.GE.AND P1, PT, R16, UR16, PT ;  /* 0x0000001010007c0c */ /* 0x000fe4000bf26270 */
[----:B------:R-:W-:Y:S02]  /*7d10*/  CS2R R56, SRZ ;  /* 0x0000000000387805 */ /* 0x000fe4000001ff00 */
[----:B------:R-:W-:Y:S02]  /*7d20*/  ISETP.GE.AND P0, PT, R17, UR16, PT ;  /* 0x0000001011007c0c */ /* 0x000fe4000bf06270 */
[----:B------:R-:W-:Y:S02]  /*7d30*/  CS2R R58, SRZ ;  /* 0x00000000003a7805 */ /* 0x000fe4000001ff00 */
[----:B------:R-:W-:Y:S02]  /*7d40*/  ISETP.GE.AND P4, PT, R18, UR16, PT ;  /* 0x0000001012007c0c */ /* 0x000fe4000bf86270 */
[----:B------:R-:W-:-:S02]  /*7d50*/  CS2R R60, SRZ ;  /* 0x00000000003c7805 */ /* 0x000fc4000001ff00 */
[----:B------:R-:W-:Y:S01]  /*7d60*/  ISETP.GE.AND P6, PT, R19, UR16, PT ;  /* 0x0000001013007c0c */ /* 0x000fe2000bfc6270 */
[----:B------:R-:W5:Y:S01]  /*7d70*/  LDCU.64 UR24, c[0x0][0x4f8] ;  /* 0x00009f00ff1877ac */ /* 0x000f620008000a00 */
[----:B------:R-:W-:Y:S02]  /*7d80*/  ISETP.GE.AND P5, PT, R20, UR16, PT ;  /* 0x0000001014007c0c */ /* 0x000fe4000bfa6270 */
[----:B------:R-:W-:Y:S01]  /*7d90*/  ISETP.GE.AND P3, PT, R21, UR16, PT ;  /* 0x0000001015007c0c */ /* 0x000fe2000bf66270 */
[----:B------:R-:W0:Y:S01]  /*7da0*/  LDCU.64 UR26, c[0x0][0x500] ;  /* 0x0000a000ff1a77ac */ /* 0x000e220008000a00 */
        /* <DEDUP_REMOVED lines=68> */
[--C-:B-1----:R-:W-:Y:S01]  /*81f0*/  FADD.FTZ R56, R56, R3.reuse ;  /* 0x0000000338387221 */ /* 0x102fe20000010000 */
[----:B------:R-:W-:Y:S01]  /*8200*/  FSETP.GTU.FTZ.AND P6, PT, R53, 20, PT ;  /* 0x41a000003500780b */ /* 0x000fe20003fdc000 */
[----:B------:R-:W-:Y:S01]  /*8210*/  @!P0 FMUL.FTZ R31, R31, -1.4426950216293334961 ;  /* 0xbfb8aa3b1f1f8820 */ /* 0x000fe20000410000 */
[----:B0-----:R-:W-:-:S03]  /*8220*/  FADD.FTZ R58, R58, R3 ;  /* 0x000000033a3a7221 */ /* 0x001fc60000010000 */
        /* <DEDUP_REMOVED lines=24> */
[----:B------:R-:W0:Y:S01]  /*83b0*/  @!P6 MUFU.EX2 R53, R53 ;  /* 0x000000350035e308 */ /* 0x000e220000000800 */
[----:B-1----:R-:W-:Y:S01]  /*83c0*/  @!P2 FMUL.FTZ R127, R127, R62 ;  /* 0x0000003e7f7fa220 */ /* 0x002fe20000410000 */
[----:B------:R-:W-:Y:S01]  /*83d0*/  FSETP.GTU.FTZ.AND P2, PT, R56, 20, PT ;  /* 0x41a000003800780b */ /* 0x000fe20003f5c000 */
[----:B--2---:R-:W-:Y:S02]  /*83e0*/  @!P3 FMUL.FTZ R51, R52, -1.4426950216293334961 ;  /* 0xbfb8aa3b3433b820 */ /* 0x004fe40000410000 */
[----:B------:R-:W-:Y:S02]  /*83f0*/  FADD.FTZ R6, R6, R127 ;  /* 0x0000007f06067221 */ /* 0x000fe40000010000 */
[----:B------:R-:W-:Y:S01]  /*8400*/  @!P0 FMUL.FTZ R52, R54, -1.4426950216293334961 ;  /* 0xbfb8aa3b36348820 */ /* 0x000fe20000410000 */
[----:B------:R1:W2:Y:S01]  /*8410*/  @!P5 MUFU.EX2 R31, R0 ;  /* 0x00000000001fd308 */ /* 0x0002a20000000800 */
[----:B---3--:R-:W-:Y:S01]  /*8420*/  @!P1 FMUL.FTZ R125, R125, R64 ;  /* 0x000000407d7d9220 */ /* 0x008fe20000410000 */
[----:B------:R-:W-:-:S03]  /*8430*/  FSETP.GTU.FTZ.AND P1, PT, R58, 20, PT ;  /* 0x41a000003a00780b */ /* 0x000fc60003f3c000 */
[----:B------:R-:W-:Y:S02]  /*8440*/  FADD.FTZ R6, R6, R125 ;  /* 0x0000007d06067221 */ /* 0x000fe40000010000 */
[----:B------:R-:W-:Y:S01]  /*8450*/  @!P2 FMUL.FTZ R54, R56, -1.4426950216293334961 ;  /* 0xbfb8aa3b3836a820 */ /* 0x000fe20000410000 */
[----:B------:R3:W4:Y:S01]  /*8460*/  @!P0 MUFU.EX2 R55, R52 ;  /* 0x0000003400378308 */ /* 0x0007220000000800 */
[----:B-1----:R-:W-:Y:S01]  /*8470*/  LDS R0, [R48+0x28] ;  /* 0x0000280030007984 */ /* 0x002fe20000000800 */
[----:B0-----:R-:W-:-:S05]  /*8480*/  @!P6 FADD.FTZ R53, R53, 1 ;  /* 0x3f8000003535e421 */ /* 0x001fca0000010000 */
[----:B------:R-:W-:Y:S01]  /*8490*/  @!P1 FMUL.FTZ R57, R58, -1.4426950216293334961 ;  /* 0xbfb8aa3b3a399820 */ /* 0x000fe20000410000 */
[----:B------:R0:W1:Y:S01]  /*84a0*/  @!P2 MUFU.EX2 R56, R54 ;  /* 0x000000360038a308 */ /* 0x0000620000000800 */
[----:B---3--:R-:W3:Y:S01]  /*84b0*/  LDS R52, [R48+0x30] ;  /* 0x0000300030347984 */ /* 0x008ee20000000800 */
[----:B--2---:R-:W-:-:S03]  /*84c0*/  @!P5 FADD.FTZ R31, R31, 1 ;  /* 0x3f8000001f1fd421 */ /* 0x004fc60000010000 */
[----:B------:R-:W2:Y:S03]  /*84d0*/  LDS R58, [R48+0x3c] ;  /* 0x00003c00303a7984 */ /* 0x000ea60000000800 */
[----:B------:R5:W1:Y:S01]  /*84e0*/  @!P4 MUFU.EX2 R49, R50 ;  /* 0x000000320031c308 */ /* 0x000a620000000800 */
[----:B0-----:R-:W0:Y:S01]  /*84f0*/  LDS R54, [R48+0x34] ;  /* 0x0000340030367984 */ /* 0x001e220000000800 */
[----:B----4-:R-:W-:-:S06]  /*8500*/  @!P0 FADD.FTZ R55, R55, 1 ;  /* 0x3f80000037378421 */ /* 0x010fcc0000010000 */
[----:B------:R1:W4:Y:S01]  /*8510*/  @!P6 MUFU.RCP R60, R53 ;  /* 0x00000035003ce308 */ /* 0x0003220000001000 */
[----:B-----5:R-:W5:Y:S07]  /*8520*/  LDS R50, [R48+0x2c] ;  /* 0x00002c0030327984 */ /* 0x020f6e0000000800 */
[----:B------:R-:W3:Y:S01]  /*8530*/  @!P3 MUFU.EX2 R51, R51 ;  /* 0x000000330033b308 */ /* 0x000ee20000000800 */
[----:B-1----:R-:W-:Y:S01]  /*8540*/  @!P2 FADD.FTZ R53, R56, 1 ;  /* 0x3f8000003835a421 */ /* 0x002fe20000010000 */
[----:B------:R-:W-:Y:S01]  /*8550*/  @!P4 FADD.FTZ R49, R49, 1 ;  /* 0x3f8000003131c421 */ /* 0x000fe20000010000 */
[----:B------:R-:W1:Y:S01]  /*8560*/  LDS R56, [R48+0x38] ;  /* 0x0000380030387984 */ /* 0x000e620000000800 */
[----:B------:R-:W-:Y:S01]  /*8570*/  BAR.SYNC.DEFER_BLOCKING 0x0 ;  /* 0x0000000000007b1d */ /* 0x000fe20000010000 */
[----:B----4-:R-:W-:Y:S01]  /*8580*/  @!P6 FMUL.FTZ R121, R121, R60 ;  /* 0x0000003c7979e220 */ /* 0x010fe20000410000 */
[----:B------:R-:W-:Y:S01]  /*8590*/  MOV R60, UR16 ;  /* 0x00000010003c7c02 */ /* 0x000fe20008000f00 */
[----:B------:R-:W-:-:S03]  /*85a0*/  UIMAD.WIDE.U32 UR16, UR23, UR24, UR18 ;  /* 0x00000018171072a5 */ /* 0x000fc6000f8e0012 */
[----:B------:R-:W4:Y:S01]  /*85b0*/  @!P0 MUFU.RCP R68, R55 ;  /* 0x0000003700448308 */ /* 0x000f220000001000 */
[----:B------:R-:W-:Y:S01]  /*85c0*/  FADD.FTZ R6, R6, R121 ;  /* 0x0000007906067221 */ /* 0x000fe20000010000 */
[----:B------:R-:W-:Y:S01]  /*85d0*/  UIMAD UR17, UR23, UR25, UR17 ;  /* 0x00000019171172a4 */ /* 0x000fe2000f8e0211 */
[----:B---3--:R-:W-:Y:S01]  /*85e0*/  @!P3 FADD.FTZ R51, R51, 1 ;  /* 0x3f8000003333b421 */ /* 0x008fe20000010000 */
[--C-:B------:R-:W-:Y:S01]  /*85f0*/  FADD.FTZ R52, R52, R3.reuse ;  /* 0x0000000334347221 */ /* 0x100fe20000010000 */
[----:B------:R-:W3:Y:S03]  /*8600*/  LDCU.64 UR24, c[0x0][0x550] ;  /* 0x0000aa00ff1877ac */ /* 0x000ee60008000a00 */
[----:B------:R-:W3:Y:S01]  /*8610*/  @!P1 MUFU.EX2 R57, R57 ;  /* 0x0000003900399308 */ /* 0x000ee20000000800 */
[--C-:B--2---:R-:W-:Y:S01]  /*8620*/  FADD.FTZ R58, R58, R3.reuse ;  /* 0x000000033a3a7221 */ /* 0x104fe20000010000 */
[----:B------:R-:W-:Y:S01]  /*8630*/  UIMAD.WIDE.U32 UR16, UR22, UR26, UR16 ;  /* 0x0000001a161072a5 */ /* 0x000fe2000f8e0010 */
[----:B0-----:R-:W-:-:S03]  /*8640*/  FADD.FTZ R54, R54, R3 ;  /* 0x0000000336367221 */ /* 0x001fc60000010000 */
[----:B------:R-:W-:Y:S02]  /*8650*/  UIMAD UR17, UR22, UR27, UR17 ;  /* 0x0000001b161172a4 */ /* 0x000fe4000f8e0211 */
[----:B------:R-:W0:Y:S01]  /*8660*/  @!P3 MUFU.RCP R66, R51 ;  /* 0x000000330042b308 */ /* 0x000e220000001000 */
[----:B----4-:R-:W-:Y:S01]  /*8670*/  @!P0 FMUL.FTZ R113, R113, R68 ;  /* 0x0000004471718220 */ /* 0x010fe20000410000 */
[----:B------:R-:W-:Y:S01]  /*8680*/  ISETP.NE.AND P0, PT, R8, RZ, PT ;  /* 0x000000ff0800720c */ /* 0x000fe20003f05270 */
[----:B------:R-:W-:Y:S01]  /*8690*/  STS [R48], R96 ;  /* 0x0000006030007388 */ /* 0x000fe20000000800 */
[----:B-----5:R-:W-:Y:S01]  /*86a0*/  FADD.FTZ R50, R50, R3 ;  /* 0x0000000332327221 */ /* 0x020fe20000010000 */
[----:B------:R-:W2:Y:S02]  /*86b0*/  LDCU.64 UR26, c[0x0][0x560] ;  /* 0x0000ac00ff1a77ac */ /* 0x000ea40008000a00 */
[----:B------:R-:W-:Y:S01]  /*86c0*/  STS [R48+0x4], R131 ;  /* 0x0000048330007388 */ /* 0x000fe20000000800 */
[----:B------:R-:W4:Y:S01]  /*86d0*/  @!P4 MUFU.RCP R64, R49 ;  /* 0x000000310040c308 */ /* 0x000f220000001000 */
[----:B---3--:R-:W-:-:S02]  /*86e0*/  @!P1 FADD.FTZ R57, R57, 1 ;  /* 0x3f80000039399421 */ /* 0x008fc40000010000 */
[----:B------:R-:W-:Y:S01]  /*86f0*/  STS [R48+0x8], R133 ;  /* 0x0000088530007388 */ /* 0x000fe20000000800 */
[----:B-1----:R-:W-:-:S03]  /*8700*/  FADD.FTZ R56, R56, R3 ;  /* 0x0000000338387221 */ /* 0x002fc60000010000 */
[----:B------:R-:W-:Y:S01]  /*8710*/  STS [R48+0xc], R98 ;  /* 0x00000c6230007388 */ /* 0x000fe20000000800 */
[----:B------:R1:W3:Y:S01]  /*8720*/  @!P5 MUFU.RCP R62, R31 ;  /* 0x0000001f003ed308 */ /* 0x0002e20000001000 */
[----:B0-----:R-:W-:Y:S01]  /*8730*/  @!P3 FMUL.FTZ R115, R115, R66 ;  /* 0x000000427373b220 */ /* 0x001fe20000410000 */
[----:B------:R-:W-:Y:S01]  /*8740*/  FSETP.GTU.FTZ.AND P3, PT, R50, 20, PT ;  /* 0x41a000003200780b */ /* 0x000fe20003f7c000 */
[----:B------:R-:W-:Y:S04]  /*8750*/  STS [R48+0x10], R135 ;  /* 0x0000108730007388 */ /* 0x000fe80000000800 */
[----:B------:R-:W-:Y:S01]  /*8760*/  STS [R48+0x14], R100 ;  /* 0x0000146430007388 */ /* 0x000fe20000000800 */
[----:B------:R-:W0:Y:S01]  /*8770*/  @!P2 MUFU.RCP R70, R53 ;  /* 0x000000350046a308 */ /* 0x000e220000001000 */
[----:B-1----:R-:W-:Y:S01]  /*8780*/  FADD.FTZ R31, R0, R3 ;  /* 0x00000003001f7221 */ /* 0x002fe20000010000 */
[----:B----4-:R-:W-:Y:S01]  /*8790*/  @!P4 FMUL.FTZ R117, R117, R64 ;  /* 0x000000407575c220 */ /* 0x010fe20000410000 */
[----:B------:R-:W-:Y:S01]  /*87a0*/  STS [R48+0x18], R153 ;  /* 0x0000189930007388 */ /* 0x000fe20000000800 */
[----:B------:R-:W-:-:S02]  /*87b0*/  FSETP.GTU.FTZ.AND P4, PT, R54, 20, PT ;  /* 0x41a000003600780b */ /* 0x000fc40003f9c000 */
[----:B------:R-:W-:Y:S01]  /*87c0*/  FSETP.GTU.FTZ.AND P6, PT, R31, 20, PT ;  /* 0x41a000001f00780b */ /* 0x000fe20003fdc000 */
[----:B------:R-:W-:Y:S01]  /*87d0*/  STS [R48+0x1c], R102 ;  /* 0x00001c6630007388 */ /* 0x000fe20000000800 */
[----:B------:R-:W1:Y:S01]  /*87e0*/  @!P1 MUFU.RCP R0, R57 ;  /* 0x0000003900009308 */ /* 0x000e620000001000 */
[----:B---3--:R-:W-:Y:S01]  /*87f0*/  @!P5 FMUL.FTZ R119, R119, R62 ;  /* 0x0000003e7777d220 */ /* 0x008fe20000410000 */
[----:B------:R-:W-:Y:S01]  /*8800*/  FSETP.GTU.FTZ.AND P5, PT, R52, 20, PT ;  /* 0x41a000003400780b */ /* 0x000fe20003fbc000 */
[----:B------:R-:W-:Y:S02]  /*8810*/  STS [R48+0x20], R155 ;  /* 0x0000209b30007388 */ /* 0x000fe40000000800 */
[----:B------:R-:W-:Y:S02]  /*8820*/  FADD.FTZ R6, R6, R119 ;  /* 0x0000007706067221 */ /* 0x000fe40000010000 */
[----:B------:R-:W-:Y:S01]  /*8830*/  STS [R48+0x24], R104 ;  /* 0x0000246830007388 */ /* 0x000fe20000000800 */
[----:B0-----:R-:W-:Y:S01]  /*8840*/  @!P2 FMUL.FTZ R111, R111, R70 ;  /* 0x000000466f6fa220 */ /* 0x001fe20000410000 */
[----:B------:R-:W-:-:S02]  /*8850*/  FSETP.GTU.FTZ.AND P2, PT, R56, 20, PT ;  /* 0x41a000003800780b */ /* 0x000fc40003f5c000 */
[----:B------:R-:W-:Y:S01]  /*8860*/  STS [R48+0x28], R157 ;  /* 0x0000289d30007388 */ /* 0x000fe20000000800 */
[----:B------:R-:W-:-:S03]  /*8870*/  FADD.FTZ R6, R6, R117 ;  /* 0x0000007506067221 */ /* 0x000fc60000010000 */
[----:B------:R-:W-:Y:S01]  /*8880*/  STS [R48+0x2c], R106 ;  /* 0x00002c6a30007388 */ /* 0x000fe20000000800 */
[----:B------:R-:W-:Y:S01]  /*8890*/  @!P5 FMUL.FTZ R49, R52, -1.4426950216293334961 ;  /* 0xbfb8aa3b3431d820 */ /* 0x000fe20000410000 */
[----:B-1----:R-:W-:Y:S01]  /*88a0*/  @!P1 FMUL.FTZ R107, R107, R0 ;  /* 0x000000006b6b9220 */ /* 0x002fe20000410000 */
[----:B------:R-:W-:Y:S01]  /*88b0*/  @!P6 FMUL.FTZ R0, R31, -1.4426950216293334961 ;  /* 0xbfb8aa3b1f00e820 */ /* 0x000fe20000410000 */
[----:B------:R-:W-:Y:S01]  /*88c0*/  STS [R48+0x30], R159 ;  /* 0x0000309f30007388 */ /* 0x000fe20000000800 */
[----:B------:R-:W-:Y:S01]  /*88d0*/  @!P3 FMUL.FTZ R31, R50, -1.4426950216293334961 ;  /* 0xbfb8aa3b321fb820 */ /* 0x000fe20000410000 */
[----:B------:R-:W-:Y:S01]  /*88e0*/  @!P4 FMUL.FTZ R50, R54, -1.4426950216293334961 ;  /* 0xbfb8aa3b3632c820 */ /* 0x000fe20000410000 */
[----:B------:R-:W-:Y:S01]  /*88f0*/  FSETP.GTU.FTZ.AND P1, PT, R58, 20, PT ;  /* 0x41a000003a00780b */ /* 0x000fe20003f3c000 */
[----:B------:R-:W-:Y:S01]  /*8900*/  STS [R48+0x34], R108 ;  /* 0x0000346c30007388 */ /* 0x000fe20000000800 */
[----:B------:R-:W0:Y:S01]  /*8910*/  @!P6 MUFU.EX2 R0, R0 ;  /* 0x000000000000e308 */ /* 0x000e220000000800 */
[----:B------:R-:W-:Y:S01]  /*8920*/  @!P2 FMUL.FTZ R51, R56, -1.4426950216293334961 ;  /* 0xbfb8aa3b3833a820 */ /* 0x000fe20000410000 */
[----:B------:R-:W-:Y:S01]  /*8930*/  FADD.FTZ R6, R6, R115 ;  /* 0x0000007306067221 */ /* 0x000fe20000010000 */
[----:B------:R-:W-:Y:S03]  /*8940*/  STS [R48+0x38], R161 ;  /* 0x000038a130007388 */ /* 0x000fe60000000800 */
[----:B------:R-:W-:Y:S01]  /*8950*/  FADD.FTZ R6, R6, R113 ;  /* 0x0000007106067221 */ /* 0x000fe20000010000 */
[----:B------:R-:W-:Y:S01]  /*8960*/  STS [R48+0x3c], R110 ;  /* 0x00003c6e30007388 */ /* 0x000fe20000000800 */
[----:B------:R-:W-:-:S03]  /*8970*/  NOP ;  /* 0x0000000000007918 */ /* 0x000fc60000000000 */
[----:B------:R-:W-:Y:S01]  /*8980*/  LDS R53, [R32] ;  /* 0x0000000020357984 */ /* 0x000fe20000000800 */
[----:B------:R-:W1:Y:S01]  /*8990*/  @!P3 MUFU.EX2 R31, R31 ;  /* 0x0000001f001fb308 */ /* 0x000e620000000800 */
[----:B------:R-:W-:Y:S01]  /*89a0*/  @!P1 FMUL.FTZ R52, R58, -1.4426950216293334961 ;  /* 0xbfb8aa3b3a349820 */ /* 0x000fe20000410000 */
[----:B0-----:R-:W-:Y:S01]  /*89b0*/  @!P6 FADD.FTZ R0, R0, 1 ;  /* 0x3f8000000000e421 */ /* 0x001fe20000010000 */
[----:B------:R-:W-:Y:S01]  /*89c0*/  LDS R55, [R33+0x80] ;  /* 0x0000800021377984 */ /* 0x000fe20000000800 */
[----:B------:R-:W-:-:S03]  /*89d0*/  FADD.FTZ R6, R6, R111 ;  /* 0x0000006f06067221 */ /* 0x000fc60000010000 */
[----:B------:R-:W-:Y:S01]  /*89e0*/  LDS R57, [R34+0x100] ;  /* 0x0001000022397984 */ /* 0x000fe20000000800 */
[----:B------:R-:W0:Y:S01]  /*89f0*/  @!P4 MUFU.EX2 R50, R50 ;  /* 0x000000320032c308 */ /* 0x000e220000000800 */
[----:B------:R-:W-:Y:S02]  /*8a00*/  FADD.FTZ R6, R6, R107 ;  /* 0x0000006b06067221 */ /* 0x000fe40000010000 */
[----:B------:R-:W-:Y:S04]  /*8a10*/  LDS R59, [R35+0x180] ;  /* 0x00018000233b7984 */ /* 0x000fe80000000800 */
[----:B------:R-:W-:Y:S01]  /*8a20*/  LDS R61, [R36+0x200] ;  /* 0x00020000243d7984 */ /* 0x000fe20000000800 */
[----:B------:R-:W3:Y:S01]  /*8a30*/  @!P5 MUFU.EX2 R49, R49 ;  /* 0x000000310031d308 */ /* 0x000ee20000000800 */
[----:B-1----:R-:W-:-:S02]  /*8a40*/  @!P3 FADD.FTZ R31, R31, 1 ;  /* 0x3f8000001f1fb421 */ /* 0x002fc40000010000 */
[----:B------:R-:W-:Y:S04]  /*8a50*/  LDS R63, [R37+0x280] ;  /* 0x00028000253f7984 */ /* 0x000fe80000000800 */
[----:B------:R-:W-:Y:S01]  /*8a60*/  LDS R65, [R38+0x300] ;  /* 0x0003000026417984 */ /* 0x000fe20000000800 */
[----:B------:R-:W1:Y:S01]  /*8a70*/  @!P2 MUFU.EX2 R51, R51 ;  /* 0x000000330033a308 */ /* 0x000e620000000800 */
[----:B0-----:R-:W-:Y:S02]  /*8a80*/  @!P4 FADD.FTZ R50, R50, 1 ;  /* 0x3f8000003232c421 */ /* 0x001fe40000010000 */
[----:B------:R-:W-:Y:S04]  /*8a90*/  LDS R67, [R39+0x380] ;  /* 0x0003800027437984 */ /* 0x000fe80000000800 */
[----:B------:R-:W-:Y:S01]  /*8aa0*/  LDS R69, [R40+0x400] ;  /* 0x0004000028457984 */ /* 0x000fe20000000800 */
[----:B------:R-:W0:Y:S01]  /*8ab0*/  @!P1 MUFU.EX2 R52, R52 ;  /* 0x0000003400349308 */ /* 0x000e220000000800 */
[----:B---3--:R-:W-:-:S02]  /*8ac0*/  @!P5 FADD.FTZ R49, R49, 1 ;  /* 0x3f8000003131d421 */ /* 0x008fc40000010000 */
[----:B------:R-:W-:Y:S04]  /*8ad0*/  LDS R71, [R41+0x480] ;  /* 0x0004800029477984 */ /* 0x000fe80000000800 */
[----:B------:R-:W-:Y:S01]  /*8ae0*/  LDS R73, [R42+0x500] ;  /* 0x000500002a497984 */ /* 0x000fe20000000800 */
[----:B------:R-:W3:Y:S01]  /*8af0*/  @!P6 MUFU.RCP R0, R0 ;  /* 0x000000000000e308 */ /* 0x000ee20000001000 */
[----:B-1----:R-:W-:Y:S02]  /*8b00*/  @!P2 FADD.FTZ R51, R51, 1 ;  /* 0x3f8000003333a421 */ /* 0x002fe40000010000 */
[----:B------:R-:W-:Y:S04]  /*8b10*/  LDS R75, [R43+0x580] ;  /* 0x000580002b4b7984 */ /* 0x000fe80000000800 */
[----:B------:R-:W-:Y:S01]  /*8b20*/  LDS R77, [R44+0x600] ;  /* 0x000600002c4d7984 */ /* 0x000fe20000000800 */
[----:B------:R-:W1:Y:S01]  /*8b30*/  @!P3 MUFU.RCP R54, R31 ;  /* 0x0000001f0036b308 */ /* 0x000e620000001000 */
[----:B0-----:R-:W-:-:S02]  /*8b40*/  @!P1 FADD.FTZ R52, R52, 1 ;  /* 0x3f80000034349421 */ /* 0x001fc40000010000 */
[----:B------:R-:W-:Y:S04]  /*8b50*/  LDS R79, [R45+0x680] ;  /* 0x000680002d4f7984 */ /* 0x000fe80000000800 */
[----:B------:R-:W-:Y:S01]  /*8b60*/  LDS R81, [R46+0x700] ;  /* 0x000700002e517984 */ /* 0x000fe20000000800 */
[----:B------:R-:W0:Y:S01]  /*8b70*/  @!P5 MUFU.RCP R56, R49 ;  /* 0x000000310038d308 */ /* 0x000e220000001000 */
[----:B---3--:R-:W-:Y:S02]  /*8b80*/  @!P6 FMUL.FTZ R105, R105, R0 ;  /* 0x000000006969e220 */ /* 0x008fe40000410000 */
[----:B------:R-:W-:Y:S02]  /*8b90*/  LDS R83, [R47+0x780] ;  /* 0x000780002f537984 */ /* 0x000fe40000000800 */
[----:B------:R-:W-:-:S02]  /*8ba0*/  FADD.FTZ R6, R6, R105 ;  /* 0x0000006906067221 */ /* 0x000fc40000010000 */
[----:B------:R-:W-:Y:S01]  /*8bb0*/  @!P0 STS [UR28+0x840], R60 ;  /* 0x0008403cff008988 */ /* 0x000fe2000800081c */
[----:B------:R-:W3:Y:S01]  /*8bc0*/  @!P4 MUFU.RCP R50, R50 ;  /* 0x000000320032c308 */ /* 0x000ee20000001000 */
[----:B-1----:R-:W-:Y:S01]  /*8bd0*/  @!P3 FMUL.FTZ R103, R103, R54 ;  /* 0x000000366767b220 */ /* 0x002fe20000410000 */
[----:B------:R-:W-:Y:S01]  /*8be0*/  BAR.SYNC.DEFER_BLOCKING 0x0 ;  /* 0x0000000000007b1d */ /* 0x000fe20000010000 */
[----:B------:R-:W-:Y:S02]  /*8bf0*/  IADD3 R0, P3, PT, R12, UR16, RZ ;  /* 0x000000100c007c10 */ /* 0x000fe4000ff7e0ff */
[----:B------:R-:W-:Y:S02]  /*8c00*/  FADD.FTZ R6, R6, R103 ;  /* 0x0000006706067221 */ /* 0x000fe40000010000 */
[----:B------:R-:W-:Y:S01]  /*8c10*/  IADD3.X R31, PT, PT, RZ, UR17, RZ, P3, !PT ;  /* 0x00000011ff1f7c10 */ /* 0x000fe20009ffe4ff */
[----:B------:R1:W4:Y:S01]  /*8c20*/  @!P2 MUFU.RCP R58, R51 ;  /* 0x00000033003aa308 */ /* 0x0003220000001000 */
[----:B0-----:R-:W-:Y:S01]  /*8c30*/  @!P5 FMUL.FTZ R101, R101, R56 ;  /* 0x000000386565d220 */ /* 0x001fe20000410000 */
[----:B------:R-:W0:Y:S03]  /*8c40*/  LDCU.64 UR16, c[0x0][0x518] ;  /* 0x0000a300ff1077ac */ /* 0x000e260008000a00 */
[----:B------:R-:W-:-:S03]  /*8c50*/  FADD.FTZ R6, R6, R101 ;  /* 0x0000006506067221 */ /* 0x000fc60000010000 */
[----:B------:R-:W5:Y:S01]  /*8c60*/  @!P1 MUFU.RCP R52, R52 ;  /* 0x0000003400349308 */ /* 0x000f620000001000 */
[----:B---3--:R-:W-:Y:S01]  /*8c70*/  @!P4 FMUL.FTZ R99, R99, R50 ;  /* 0x000000326363c220 */ /* 0x008fe20000410000 */
[----:B------:R-:W-:-:S03]  /*8c80*/  LEA R50, P6, R0, UR24, 0x2 ;  /* 0x0000001800327c11 */ /* 0x000fc6000f8c10ff */
[----:B------:R-:W-:Y:S01]  /*8c90*/  FADD.FTZ R6, R6, R99 ;  /* 0x0000006306067221 */ /* 0x000fe20000010000 */
[----:B-1----:R-:W-:Y:S01]  /*8ca0*/  LEA.HI.X R51, R0, UR25, R31, 0x2, P6 ;  /* 0x0000001900337c11 */ /* 0x002fe2000b0f141f */
[----:B------:R-:W1:Y:S01]  /*8cb0*/  LDCU.64 UR24, c[0x0][0x520] ;  /* 0x0000a400ff1877ac */ /* 0x000e620008000a00 */
[----:B----4-:R-:W-:Y:S01]  /*8cc0*/  @!P2 FMUL.FTZ R97, R97, R58 ;  /* 0x0000003a6161a220 */ /* 0x010fe20000410000 */
[----:B------:R-:W3:Y:S01]  /*8cd0*/  LDS R85, [UR28+0x840] ;  /* 0x0008401cff557984 */ /* 0x000ee20008000800 */
[----:B0-----:R-:W-:Y:S02]  /*8ce0*/  UIMAD.WIDE.U32 UR18, UR23, UR16, UR18 ;  /* 0x00000010171272a5 */ /* 0x001fe4000f8e0012 */
[----:B------:R-:W-:Y:S02]  /*8cf0*/  FADD.FTZ R6, R6, R97 ;  /* 0x0000006106067221 */ /* 0x000fe40000010000 */
[----:B------:R-:W-:Y:S01]  /*8d00*/  UIMAD UR17, UR23, UR17, UR19 ;  /* 0x00000011171172a4 */ /* 0x000fe2000f8e0213 */
[----:B-----5:R-:W-:-:S02]  /*8d10*/  @!P1 FMUL.FTZ R93, R93, R52 ;  /* 0x000000345d5d9220 */ /* 0x020fc40000410000 */
[----:B------:R-:W-:Y:S02]  /*8d20*/  UMOV UR16, UR18 ;  /* 0x0000001200107c82 */ /* 0x000fe40008000000 */
[----:B------:R-:W-:Y:S01]  /*8d30*/  FADD.FTZ R6, R6, R93 ;  /* 0x0000005d06067221 */ /* 0x000fe20000010000 */
        /* <DEDUP_REMOVED lines=73> */
[C---:B--2---:R-:W-:Y:S02]  /*91d0*/  LEA R32, P2, R0.reuse, UR26, 0x2 ;  /* 0x0000001a00207c11 */ /* 0x044fe4000f8410ff */
        /* <DEDUP_REMOVED lines=40> */
.L_x_7350:
        /* <DEDUP_REMOVED lines=10> */
[----:B-1----:R-:W-:Y:S02]  /*9500*/  @P0 FADD R0, R0, R5 ;  /* 0x0000000500000221 */ /* 0x002fe40000000000 */
[----:B------:R-:W1:Y:S03]  /*9510*/  S2R R5, SR_TID.X ;  /* 0x0000000000057919 */ /* 0x000e660000002100 */
[----:B-----5:R-:W4:Y:S01]  /*9520*/  SHFL.DOWN P0, R3, R0, 0x2, 0x1f ;  /* 0x08401f0000037f89 */ /* 0x020f220000000000 */
[----:B---3--:R-:W-:-:S13]  /*9530*/  ISETP.NE.AND P1, PT, R4, RZ, PT ;  /* 0x000000ff0400720c */ /* 0x008fda0003f25270 */
[----:B------:R-:W3:Y:S01]  /*9540*/  @!P1 S2R R9, SR_CgaCtaId ;  /* 0x0000000000099919 */ /* 0x000ee20000008800 */
[----:B----4-:R-:W-:Y:S01]  /*9550*/  @P0 FADD R3, R0, R3 ;  /* 0x0000000300030221 */ /* 0x010fe20000000000 */
[----:B------:R-:W-:-:S04]  /*9560*/  @!P1 MOV R0, 0x400 ;  /* 0x0000040000009802 */ /* 0x000fc80000000f00 */
[----:B------:R-:W4:Y:S01]  /*9570*/  SHFL.DOWN P0, R2, R3, 0x4, 0x1f ;  /* 0x08801f0003027f89 */ /* 0x000f220000000000 */
[----:B---3--:R-:W-:Y:S01]  /*9580*/  @!P1 LEA R9, R9, R0, 0x18 ;  /* 0x0000000009099211 */ /* 0x008fe200078ec0ff */
[----:B----4-:R-:W-:-:S05]  /*9590*/  @P0 FADD R2, R3, R2 ;  /* 0x0000000203020221 */ /* 0x010fca0000000000 */
[----:B------:R-:W3:Y:S02]  /*95a0*/  SHFL.DOWN P0, R7, R2, 0x8, 0x1f ;  /* 0x09001f0002077f89 */ /* 0x000ee40000000000 */
[----:B---3--:R-:W-:-:S05]  /*95b0*/  @P0 FADD R7, R2, R7 ;  /* 0x0000000702070221 */ /* 0x008fca0000000000 */
[----:B------:R-:W3:Y:S02]  /*95c0*/  SHFL.DOWN P0, R4, R7, 0x10, 0x1f ;  /* 0x0a001f0007047f89 */ /* 0x000ee40000000000 */
[----:B---3--:R-:W-:Y:S01]  /*95d0*/  @P0 FADD R4, R7, R4 ;  /* 0x0000000407040221 */ /* 0x008fe20000000000 */
        /* <DEDUP_REMOVED lines=9> */
.L_x_7424:
[----:B------:R-:W-:Y:S05]  /*9670*/  BSYNC.RECONVERGENT B0 ;  /* 0x0000000000007941 */ /* 0x000fea0003800200 */
.L_x_7423:
[----:B------:R-:W-:Y:S01]  /*9680*/  UISETP.NE.U32.AND UP0, UPT, UR8, URZ, UPT ;  /* 0x000000ff0800728c */ /* 0x000fe2000bf05070 */
[----:B--2---:R-:W-:-:S03]  /*9690*/  ISETP.GE.AND P0, PT, R10, UR11, PT ;  /* 0x0000000b0a007c0c */ /* 0x004fc6000bf06270 */
[----:B------:R-:W-:-:S09]  /*96a0*/  UISETP.NE.AND.EX UP0, UPT, UR9, URZ, UPT, UP0 ;  /* 0x000000ff0900728c */ /* 0x000fd2000bf05300 */
[----:B------:R-:W-:Y:S05]  /*96b0*/  BRA.U !UP0, `(.L_x_7425) ;  /* 0x0000000108707547 */ /* 0x000fea000b800000 */
[----:B------:R-:W-:Y:S06]  /*96c0*/  BAR.SYNC.DEFER_BLOCKING 0x0 ;  /* 0x0000000000007b1d */ /* 0x000fec0000010000 */
[----:B------:R-:W-:Y:S01]  /*96d0*/  BSSY.RECONVERGENT B0, `(.L_x_7425) ;  /* 0x000001a000007945 */ /* 0x000fe20003800200 */
[----:B---3-5:R-:W2:Y:S01]  /*96e0*/  SHFL.DOWN P1, R3, R6, 0x1, 0x1f ;  /* 0x08201f0006037f89 */ /* 0x028ea20000020000 */
[----:B-1----:R-:W1:Y:S01]  /*96f0*/  S2R R4, SR_LANEID ;  /* 0x0000000000047919 */ /* 0x002e620000000000 */
[----:B--2---:R-:W-:Y:S02]  /*9700*/  @P1 FADD R3, R3, R6 ;  /* 0x0000000603031221 */ /* 0x004fe40000000000 */
[----:B------:R-:W2:Y:S03]  /*9710*/  S2R R6, SR_TID.X ;  /* 0x0000000000067919 */ /* 0x000ea60000002100 */
[----:B------:R-:W3:Y:S01]  /*9720*/  SHFL.DOWN P1, R0, R3, 0x2, 0x1f ;  /* 0x08401f0003007f89 */ /* 0x000ee20000020000 */
[----:B-1----:R-:W-:-:S13]  /*9730*/  ISETP.NE.AND P2, PT, R4, RZ, PT ;  /* 0x000000ff0400720c */ /* 0x002fda0003f45270 */
[----:B------:R-:W1:Y:S01]  /*9740*/  @!P2 S2R R4, SR_CgaCtaId ;  /* 0x000000000004a919 */ /* 0x000e620000008800 */
[----:B---3--:R-:W-:Y:S01]  /*9750*/  @P1 FADD R0, R3, R0 ;  /* 0x0000000003001221 */ /* 0x008fe20000000000 */
[----:B------:R-:W-:-:S04]  /*9760*/  @!P2 MOV R3, 0x400 ;  /* 0x000004000003a802 */ /* 0x000fc80000000f00 */
[----:B------:R-:W3:Y:S01]  /*9770*/  SHFL.DOWN P1, R5, R0, 0x4, 0x1f ;  /* 0x08801f0000057f89 */ /* 0x000ee20000020000 */
[----:B-1----:R-:W-:Y:S01]  /*9780*/  @!P2 LEA R4, R4, R3, 0x18 ;  /* 0x000000030404a211 */ /* 0x002fe200078ec0ff */
[----:B---3--:R-:W-:-:S05]  /*9790*/  @P1 FADD R5, R0, R5 ;  /* 0x0000000500051221 */ /* 0x008fca0000000000 */
[----:B------:R-:W1:Y:S02]  /*97a0*/  SHFL.DOWN P1, R2, R5, 0x8, 0x1f ;  /* 0x09001f0005027f89 */ /* 0x000e640000020000 */
[----:B-1----:R-:W-:-:S05]  /*97b0*/  @P1 FADD R2, R5, R2 ;  /* 0x0000000205021221 */ /* 0x002fca0000000000 */
[----:B------:R-:W1:Y:S02]  /*97c0*/  SHFL.DOWN P1, R7, R2, 0x10, 0x1f ;  /* 0x0a001f0002077f89 */ /* 0x000e640000020000 */
[----:B-1----:R-:W-:Y:S01]  /*97d0*/  @P1 FADD R7, R2, R7 ;  /* 0x0000000702071221 */ /* 0x002fe20000000000 */
        /* <DEDUP_REMOVED lines=9> */
.L_x_7426:
[----:B------:R-:W-:Y:S05]  /*9870*/  BSYNC.RECONVERGENT B0 ;  /* 0x0000000000007941 */ /* 0x000fea0003800200 */
.L_x_7425:
[----:B------:R-:W-:Y:S05]  /*9880*/  @P0 EXIT ;  /* 0x000000000000094d */ /* 0x000fea0003800000 */
[----:B------:R-:W4:Y:S01]  /*9890*/  S2UR UR8, SR_CTAID.Y ;  /* 0x00000000000879c3 */ /* 0x000f220000002600 */
[----:B------:R-:W4:Y:S01]  /*98a0*/  LDCU.64 UR6, c[0x0][0x4a8] ;  /* 0x00009500ff0677ac */ /* 0x000f220008000a00 */
[----:B------:R-:W-:Y:S01]  /*98b0*/  MOV R0, R10 ;  /* 0x0000000a00007202 */ /* 0x000fe20000000f00 */
[----:B------:R-:W0:Y:S05]  /*98c0*/  LDCU UR10, c[0x0][0x360] ;  /* 0x00006c00ff0a77ac */ /* 0x000e2a0008000800 */
[----:B------:R-:W2:Y:S01]  /*98d0*/  S2UR UR9, SR_CgaCtaId ;  /* 0x00000000000979c3 */ /* 0x000ea20000008800 */
[----:B------:R-:W0:Y:S07]  /*98e0*/  LDCU.64 UR12, c[0x0][0x530] ;  /* 0x0000a600ff0c77ac */ /* 0x000e2e0008000a00 */
[----:B-1----:R-:W1:Y:S01]  /*98f0*/  LDC.64 R8, c[0x0][0x4b0] ;  /* 0x00012c00ff087b82 */ /* 0x002e620000000a00 */
[----:B----4-:R-:W-:-:S03]  /*9900*/  UIMAD.WIDE.U32 UR4, UR8, UR6, URZ ;  /* 0x00000006080472a5 */ /* 0x010fc6000f8e00ff */
[----:B------:R-:W-:Y:S01]  /*9910*/  UMOV UR6, 0x400 ;  /* 0x0000040000067882 */ /* 0x000fe20000000000 */
[----:B------:R-:W-:Y:S02]  /*9920*/  UIMAD UR7, UR8, UR7, UR5 ;  /* 0x00000007080772a4 */ /* 0x000fe4000f8e0205 */
[----:B0-2---:R-:W-:-:S12]  /*9930*/  ULEA UR9, UR9, UR6, 0x18 ;  /* 0x0000000609097291 */ /* 0x005fd8000f8ec0ff */
.L_x_7427:
[----:B------:R-:W-:Y:S01]  /*9940*/  LEA R6, R0, UR9, 0x2 ;  /* 0x0000000900067c11 */ /* 0x000fe2000f8e10ff */
[----:B------:R-:W-:Y:S01]  /*9950*/  UMOV UR6, UR4 ;  /* 0x0000000400067c82 */ /* 0x000fe20008000000 */
[----:B---3-5:R-:W-:-:S03]  /*9960*/  SHF.R.S32.HI R3, RZ, 0x1f, R0 ;  /* 0x0000001fff037819 */ /* 0x028fc60000011400 */
[----:B0-----:R-:W0:Y:S02]  /*9970*/  LDS R7, [R6+0x33b8] ;  /* 0x0033b80006077984 */ /* 0x001e240000000800 */
[-C--:B-1----:R-:W-:Y:S02]  /*9980*/  IMAD R4, R3, R8.reuse, RZ ;  /* 0x0000000803047224 */ /* 0x082fe400078e02ff */
        /* <DEDUP_REMOVED lines=10> */
.L_x_7428:
        /* <DEDUP_REMOVED lines=13> */
.L_x_10487:


//--------------------- .text._Z25selective_scan_bwd_kernelI32Selective_Scan_bwd_kernel_traitsILi32ELi16ELb0ELb1ELb1ELb1ELb1EffEEv12SSMParamsBwd --------------------------
	.section	.text._Z25selective_scan_bwd_kernelI32Selective_Scan_bwd_kernel_traitsILi32ELi16ELb0ELb1ELb1ELb1ELb1EffEEv12SSMParamsBwd,"ax",@progbits
	.align	128
        .global         _Z25selective_scan_bwd_kernelI32Selective_Scan_bwd_kernel_traitsILi32ELi16ELb0ELb1ELb1ELb1ELb1EffEEv12SSMParamsBwd
        .type           _Z25selective_scan_bwd_kernelI32Selective_Scan_bwd_kernel_traitsILi32ELi16ELb0ELb1ELb1ELb1ELb1EffEEv12SSMParamsBwd,@function
        .size           _Z25selective_scan_bwd_kernelI32Selective_Scan_bwd_kernel_traitsILi32ELi16ELb0ELb1ELb1ELb1ELb1EffEEv12SSMParamsBwd,(.L_x_10488 - _Z25selective_scan_bwd_kernelI32Selective_Scan_bwd_kernel_traitsILi32ELi16ELb0ELb1ELb1ELb1ELb1EffEEv12SSMParamsBwd)
        .other          _Z25selective_scan_bwd_kernelI32Selective_Scan_bwd_kernel_traitsILi32ELi16ELb0ELb1ELb1ELb1ELb1EffEEv12SSMParamsBwd,@"STO_CUDA_ENTRY STV_DEFAULT"
_Z25selective_scan_bwd_kernelI32Selective_Scan_bwd_kernel_traitsILi32ELi16ELb0ELb1ELb1ELb1ELb1EffEEv12SSMParamsBwd:
.text._Z25selective_scan_bwd_kernelI32Selective_Scan_bwd_kernel_traitsILi32ELi16ELb0ELb1ELb1ELb1ELb1EffEEv12SSMParamsBwd:
        /* <DEDUP_REMOVED lines=20> */
[----:B------:R-:W0:Y:S01]  /*0140*/  LDCU.64 UR30, c[0x0][0x480] ;  /* 0x00009000ff1e77ac */ /* 0x000e220008000a00 */
[----:B------:R-:W0:Y:S01]  /*0150*/  LDC.64 R14, c[0x0][0x448] ;  /* 0x00011200ff0e7b82 */ /* 0x000e220000000a00 */
[----:B---3--:R-:W-:Y:S02]  /*0160*/  @UP0 ULEA UR4, UP2, UR28, UR4, 0x2 ;  /* 0x000000041c040291 */ /* 0x008fe4000f8410ff */
[----:B------:R-:W-:Y:S02]  /*0170*/  @UP1 ULEA UR6, UP3, UR28, UR6, 0x2 ;  /* 0x000000061c061291 */ /* 0x000fe4000f8610ff */
[----:B------:R-:W-:Y:S01]  /*0180*/  @UP0 ULEA.HI.X UR5, UR28, UR5, URZ, 0x2, UP2 ;  /* 0x000000051c050291 */ /* 0x000fe200090f14ff */
[----:B-1----:R-:W1:Y:S01]  /*0190*/  MUFU.RCP R0, R0 ;  /* 0x0000000000007308 */ /* 0x002e620000001000 */
[----:B------:R-:W-:Y:S01]  /*01a0*/  @UP1 ULEA.HI.X UR7, UR28, UR7, URZ, 0x2, UP3 ;  /* 0x000000071c071291 */ /* 0x000fe200098f14ff */
[----:B------:R-:W-:Y:S01]  /*01b0*/  MOV R4, UR4 ;  /* 0x0000000400047c02 */ /* 0x000fe20008000f00 */
[----:B------:R-:W3:Y:S01]  /*01c0*/  LDCU.64 UR20, c[0x0][0x498] ;  /* 0x00009300ff1477ac */ /* 0x000ee20008000a00 */
[----:B------:R-:W-:Y:S01]  /*01d0*/  MOV R6, UR6 ;  /* 0x0000000600067c02 */ /* 0x000fe20008000f00 */
[----:B------:R-:W3:Y:S01]  /*01e0*/  LDC.64 R16, c[0x0][0x450] ;  /* 0x00011400ff107b82 */ /* 0x000ee20000000a00 */
[----:B------:R-:W-:-:S02]  /*01f0*/  MOV R5, UR5 ;  /* 0x0000000500057c02 */ /* 0x000fc40008000f00 */
[----:B-1----:R-:W-:Y:S01]  /*0200*/  IADD3 R8, PT, PT, R0, 0xffffffe, RZ ;  /* 0x0ffffffe00087810 */ /* 0x002fe20007ffe0ff */
[----:B----4-:R-:W-:Y:S01]  /*0210*/  UIMAD.WIDE.U32 UR4, UR29, UR12, URZ ;  /* 0x0000000c1d0472a5 */ /* 0x010fe2000f8e00ff */
[----:B------:R-:W-:Y:S01]  /*0220*/  MOV R7, UR7 ;  /* 0x0000000700077c02 */ /* 0x000fe20008000f00 */
[----:B------:R1:W5:Y:S01]  /*0230*/  @P0 LDG.E R2, desc[UR24][R4.64] ;  /* 0x0000001804020981 */ /* 0x000362000c1e1900 */
[----:B------:R4:W1:Y:S01]  /*0240*/  F2I.FTZ.U32.TRUNC.NTZ R9, R8 ;  /* 0x0000000800097305 */ /* 0x000862000021f000 */
[----:B------:R-:W-:Y:S02]  /*0250*/  UIMAD.WIDE.U32 UR6, UR29, UR16, URZ ;  /* 0x000000101d0672a5 */ /* 0x000fe4000f8e00ff */
[----:B------:R-:W-:Y:S01]  /*0260*/  UIMAD UR5, UR29, UR13, UR5 ;  /* 0x0000000d1d0572a4 */ /* 0x000fe2000f8e0205 */
[----:B------:R-:W-:Y:S01]  /*0270*/  IABS R0, UR28 ;  /* 0x0000001c00007c13 */ /* 0x000fe20008000000 */
[----:B------:R-:W-:Y:S01]  /*0280*/  UIMAD UR7, UR29, UR17, UR7 ;  /* 0x000000111d0772a4 */ /* 0x000fe2000f8e0207 */
[----:B------:R1:W5:Y:S01]  /*0290*/  @P1 LDG.E R3, desc[UR24][R6.64] ;  /* 0x0000001806031981 */ /* 0x000362000c1e1900 */
[----:B------:R-:W-:Y:S01]  /*02a0*/  UIMAD.WIDE.U32 UR8, UR28, UR14, UR4 ;  /* 0x0000000e1c0872a5 */ /* 0x000fe2000f8e0004 */
[----:B----4-:R-:W-:Y:S01]  /*02b0*/  HFMA2 R8, -RZ, RZ, 0, 0 ;  /* 0x00000000ff087431 */ /* 0x010fe200000001ff */
[----:B------:R-:W-:-:S02]  /*02c0*/  UIMAD.WIDE.U32 UR10, UR28, UR18, UR6 ;  /* 0x000000121c0a72a5 */ /* 0x000fc4000f8e0006 */
[----:B--2---:R-:W-:Y:S02]  /*02d0*/  ULEA UR23, UR22, 0xfffffe00, 0x9 ;  /* 0xfffffe0016177891 */ /* 0x004fe4000f8e48ff */
[----:B------:R-:W-:Y:S01]  /*02e0*/  UIMAD UR19, UR28, UR19, UR11 ;  /* 0x000000131c1372a4 */ /* 0x000fe2000f8e020b */
[----:B-1----:R-:W-:Y:S02]  /*02f0*/  IADD3 R4, PT, PT, RZ, -R9, RZ ;  /* 0x80000009ff047210 */ /* 0x002fe40007ffe0ff */
[----:B------:R-:W1:Y:S01]  /*0300*/  LDCU.128 UR4, c[0x0][0x460] ;  /* 0x00008c00ff0477ac */ /* 0x000e620008000c00 */
[----:B------:R-:W2:Y:S02]  /*0310*/  LDC.64 R6, c[0x0][0x3c8] ;  /* 0x0000f200ff067b82 */ /* 0x000ea40000000a00 */
[----:B------:R-:W-:Y:S01]  /*0320*/  IMAD R5, R4, R11, RZ ;  /* 0x0000000b04057224 */ /* 0x000fe200078e02ff */
[----:B------:R-:W-:Y:S02]  /*0330*/  UIADD3 UR10, UP2, UPT, UR23, UR10, URZ ;  /* 0x0000000a170a7290 */ /* 0x000fe4000ff5e0ff */
[----:B------:R-:W-:Y:S01]  /*0340*/  USHF.R.S32.HI UR26, URZ, 0x1f, UR23 ;  /* 0x0000001fff1a7899 */ /* 0x000fe20008011417 */
[----:B------:R-:W-:Y:S01]  /*0350*/  IMAD.HI.U32 R8, R9, R5, R8 ;  /* 0x0000000509087227 */ /* 0x000fe200078e0008 */
[----:B------:R-:W-:-:S02]  /*0360*/  UIMAD UR17, UR28, UR15, UR9 ;  /* 0x0000000f1c1172a4 */ /* 0x000fc4000f8e0209 */
[----:B------:R-:W-:Y:S02]  /*0370*/  UIADD3.X UR19, UPT, UPT, UR26, UR19, URZ, UP2, !UPT ;  /* 0x000000131a137290 */ /* 0x000fe400097fe4ff */
[----:B------:R-:W-:Y:S01]  /*0380*/  UIADD3 UR8, UP0, UPT, UR23, UR8, URZ ;  /* 0x0000000817087290 */ /* 0x000fe2000ff1e0ff */
[----:B------:R-:W-:Y:S01]  /*0390*/  IMAD.HI.U32 R4, R8, R0, RZ ;  /* 0x0000000008047227 */ /* 0x000fe200078e00ff */
[----:B------:R-:W4:Y:S04]  /*03a0*/  LDCU.64 UR14, c[0x0][0x3b0] ;  /* 0x00007600ff0e77ac */ /* 0x000f280008000a00 */
[----:B------:R-:W-:Y:S01]  /*03b0*/  IADD3 R5, PT, PT, -R4, RZ, RZ ;  /* 0x000000ff04057210 */ /* 0x000fe20007ffe1ff */
[----:B-1----:R-:W-:Y:S02]  /*03c0*/  ULEA UR18, UP3, UR10, UR6, 0x2 ;  /* 0x000000060a127291 */ /* 0x002fe4000f8610ff */
[----:B------:R-:W-:-:S02]  /*03d0*/  UIADD3.X UR17, UPT, UPT, UR26, UR17, URZ, UP0, !UPT ;  /* 0x000000111a117290 */ /* 0x000fc400087fe4ff */
[C---:B------:R-:W-:Y:S01]  /*03e0*/  IMAD R0, R11.reuse, R5, R0 ;  /* 0x000000050b007224 */ /* 0x040fe200078e0200 */
[----:B------:R-:W-:Y:S01]  /*03f0*/  ULEA.HI.X UR19, UR10, UR7, UR19, 0x2, UP3 ;  /* 0x000000070a137291 */ /* 0x000fe200098f1413 */
[----:B------:R-:W1:Y:S03]  /*0400*/  LDCU.64 UR10, c[0x0][0x3d0] ;  /* 0x00007a00ff0a77ac */ /* 0x000e660008000a00 */
[----:B------:R-:W-:Y:S01]  /*0410*/  ISETP.GT.U32.AND P1, PT, R11, R0, PT ;  /* 0x000000000b00720c */ /* 0x000fe20003f24070 */
[----:B0-----:R-:W-:Y:S02]  /*0420*/  UISETP.NE.U32.AND UP0, UPT, UR30, URZ, UPT ;  /* 0x000000ff1e00728c */ /* 0x001fe4000bf05070 */
[----:B------:R-:W-:Y:S02]  /*0430*/  ULEA UR16, UP1, UR8, UR4, 0x2 ;  /* 0x0000000408107291 */ /* 0x000fe4000f8210ff */
[----:B---3--:R-:W-:-:S02]  /*0440*/  UIMAD.WIDE.U32 UR12, UR29, UR20, URZ ;  /* 0x000000141d0c72a5 */ /* 0x008fc4000f8e00ff */
[----:B------:R-:W-:Y:S02]  /*0450*/  UISETP.NE.AND.EX UP0, UPT, UR31, URZ, UPT, UP0 ;  /* 0x000000ff1f00728c */ /* 0x000fe4000bf05300 */
[----:B------:R-:W-:Y:S02]  /*0460*/  ULEA.HI.X UR17, UR8, UR5, UR17, 0x2, UP1 ;  /* 0x0000000508117291 */ /* 0x000fe400088f1411 */
[----:B------:R-:W-:Y:S02]  /*0470*/  UIMAD UR5, UR29, UR21, UR13 ;  /* 0x000000151d0572a4 */ /* 0x000fe4000f8e020d */
[-C--:B------:R-:W-:Y:S01]  /*0480*/  @!P1 IADD3 R0, PT, PT, R0, -R11.reuse, RZ ;  /* 0x8000000b00009210 */ /* 0x080fe20007ffe0ff */
[----:B------:R-:W0:Y:S01]  /*0490*/  LDCU.64 UR20, c[0x0][0x4a0] ;  /* 0x00009400ff1477ac */ /* 0x000e220008000a00 */
[----:B------:R-:W-:Y:S02]  /*04a0*/  @!P1 IADD3 R4, PT, PT, R4, 0x1, RZ ;  /* 0x0000000104049810 */ /* 0x000fe40007ffe0ff */
[----:B------:R-:W-:Y:S01]  /*04b0*/  ISETP.GE.U32.AND P0, PT, R0, R11, PT ;  /* 0x0000000b0000720c */ /* 0x000fe20003f06070 */
[----:B-1----:R-:W-:Y:S01]  /*04c0*/  UIMAD.WIDE.U32 UR8, UR29, UR10, URZ ;  /* 0x0000000a1d0872a5 */ /* 0x002fe2000f8e00ff */
[C---:B------:R-:W-:Y:S01]  /*04d0*/  LOP3.LUT R0, R10.reuse, UR28, RZ, 0x3c, !PT ;  /* 0x0000001c0a007c12 */ /* 0x040fe2000f8e3cff */
[----:B------:R-:W1:Y:S01]  /*04e0*/  @UP0 LDCU UR10, c[0x0][0x384] ;  /* 0x00007080ff0a07ac */ /* 0x000e620008000800 */
[----:B------:R-:W-:-:S02]  /*04f0*/  ISETP.NE.AND P1, PT, R10, RZ, PT ;  /* 0x000000ff0a00720c */ /* 0x000fc40003f25270 */
[----:B------:R-:W-:Y:S01]  /*0500*/  ISETP.GE.AND P2, PT, R0, RZ, PT ;  /* 0x000000ff0000720c */ /* 0x000fe20003f46270 */
[----:B----4-:R-:W-:Y:S02]  /*0510*/  UIMAD.WIDE.U32 UR6, UR29, UR14, URZ ;  /* 0x0000000e1d0672a5 */ /* 0x010fe4000f8e00ff */
[----:B------:R-:W-:Y:S02]  /*0520*/  UIMAD UR9, UR29, UR11, UR9 ;  /* 0x0000000b1d0972a4 */ /* 0x000fe4000f8e0209 */
[----:B------:R-:W-:Y:S02]  /*0530*/  UIMAD UR7, UR29, UR15, UR7 ;  /* 0x0000000f1d0772a4 */ /* 0x000fe4000f8e0207 */
[----:B------:R-:W-:Y:S01]  /*0540*/  @P0 IADD3 R4, PT, PT, R4, 0x1, RZ ;  /* 0x0000000104040810 */ /* 0x000fe20007ffe0ff */
[----:B------:R-:W3:Y:S01]  /*0550*/  LDCU.64 UR14, c[0x0][0x528] ;  /* 0x0000a500ff0e77ac */ /* 0x000ee20008000a00 */
[----:B------:R-:W4:Y:S04]  /*0560*/  @UP0 LDCU UR11, c[0x0][0x38c] ;  /* 0x00007180ff0b07ac */ /* 0x000f280008000800 */
[----:B------:R-:W-:-:S02]  /*0570*/  @!P2 IADD3 R4, PT, PT, -R4, RZ, RZ ;  /* 0x000000ff0404a210 */ /* 0x000fc40007ffe1ff */
[----:B------:R-:W-:Y:S01]  /*0580*/  @!P1 LOP3.LUT R4, RZ, R10, RZ, 0x33, !PT ;  /* 0x0000000aff049212 */ /* 0x000fe200078e33ff */
[----:B------:R-:W-:Y:S01]  /*0590*/  UMOV UR4, UR12 ;  /* 0x0000000c00047c82 */ /* 0x000fe20008000000 */
[----:B------:R-:W4:Y:S02]  /*05a0*/  @UP0 LDCU.64 UR12, c[0x0][0x480] ;  /* 0x00009000ff0c07ac */ /* 0x000f240008000a00 */
[----:B------:R-:W-:Y:S01]  /*05b0*/  SHF.R.S32.HI R5, RZ, 0x1f, R4 ;  /* 0x0000001fff057819 */ /* 0x000fe20000011404 */
[----:B------:R-:W-:Y:S01]  /*05c0*/  IMAD.WIDE.U32 R8, R4, R12, UR8 ;  /* 0x0000000804087e25 */ /* 0x000fe2000f8e000c */
[----:B0-----:R-:W-:-:S03]  /*05d0*/  UIMAD.WIDE.U32 UR4, UR28, UR20, UR4 ;  /* 0x000000141c0472a5 */ /* 0x001fc6000f8e0004 */
[C---:B--2---:R-:W-:Y:S01]  /*05e0*/  IMAD R0, R5.reuse, R6, RZ ;  /* 0x0000000605007224 */ /* 0x044fe200078e02ff */
[----:B------:R-:W-:Y:S01]  /*05f0*/  UIMAD UR21, UR28, UR21, UR5 ;  /* 0x000000151c1572a4 */ /* 0x000fe2000f8e0205 */
[----:B------:R-:W-:Y:S01]  /*0600*/  IMAD R5, R5, R12, RZ ;  /* 0x0000000c05057224 */ /* 0x000fe200078e02ff */
[----:B------:R-:W-:Y:S01]  /*0610*/  UIADD3 UR5, UP1, UPT, UR23, UR4, URZ ;  /* 0x0000000417057290 */ /* 0x000fe2000ff3e0ff */
[C---:B------:R-:W-:Y:S01]  /*0620*/  IMAD R11, R4.reuse, R7, R0 ;  /* 0x00000007040b7224 */ /* 0x040fe200078e0200 */
[----:B-1----:R-:W-:Y:S01]  /*0630*/  @UP0 UIMAD UR4, UR29, UR10, UR28 ;  /* 0x0000000a1d0402a4 */ /* 0x002fe2000f8e021c */
[C---:B------:R-:W-:Y:S01]  /*0640*/  IMAD.WIDE.U32 R6, R4.reuse, R6, UR6 ;  /* 0x0000000604067e25 */ /* 0x040fe2000f8e0006 */
[----:B------:R-:W-:Y:S02]  /*0650*/  UIADD3.X UR21, UPT, UPT, UR26, UR21, URZ, UP1, !UPT ;  /* 0x000000151a157290 */ /* 0x000fe40008ffe4ff */
[----:B------:R-:W-:Y:S01]  /*0660*/  @UP0 UIMAD UR4, UR4, UR22, URZ ;  /* 0x00000016040402a4 */ /* 0x000fe2000f8e02ff */
[----:B------:R-:W-:Y:S01]  /*0670*/  IMAD R13, R4, R13, R5 ;  /* 0x0000000d040d7224 */ /* 0x000fe200078e0205 */
[----:B---3--:R-:W-:Y:S01]  /*0680*/  ULEA UR20, UP1, UR5, UR14, 0x2 ;  /* 0x0000000e05147291 */ /* 0x008fe2000f8210ff */
[----:B------:R-:W-:Y:S01]  /*0690*/  IADD3 R5, P0, PT, R6, UR23, RZ ;  /* 0x0000001706057c10 */ /* 0x000fe2000ff1e0ff */
[----:B----4-:R-:W-:Y:S01]  /*06a0*/  @UP0 UIMAD UR6, UR4, UR11, URZ ;  /* 0x0000000b040602a4 */ /* 0x010fe2000f8e02ff */
[----:B------:R-:W-:Y:S01]  /*06b0*/  IADD3 R6, PT, PT, R7, R11, RZ ;  /* 0x0000000b07067210 */ /* 0x000fe20007ffe0ff */
[----:B------:R-:W-:Y:S01]  /*06c0*/  ULEA.HI.X UR21, UR5, UR15, UR21, 0x2, UP1 ;  /* 0x0000000f05157291 */ /* 0x000fe200088f1415 */
[----:B------:R-:W-:Y:S01]  /*06d0*/  IADD3 R11, P2, PT, R8, UR23, RZ ;  /* 0x00000017080b7c10 */ /* 0x000fe2000ff5e0ff */
[----:B------:R-:W-:Y:S01]  /*06e0*/  UMOV UR4, URZ ;  /* 0x000000ff00047c82 */ /* 0x000fe20008000000 */
[----:B------:R-:W-:Y:S01]  /*06f0*/  UMOV UR5, URZ ;  /* 0x000000ff00057c82 */ /* 0x000fe20008000000 */
[----:B------:R-:W-:Y:S01]  /*0700*/  @UP0 UIMAD.WIDE UR4, UR6, 0x8, UR12 ;  /* 0x00000008060408a5 */ /* 0x000fe2000f8e020c */
[----:B------:R-:W-:Y:S01]  /*0710*/  IADD3 R0, PT, PT, R9, R13, RZ ;  /* 0x0000000d09007210 */ /* 0x000fe20007ffe0ff */
[----:B------:R-:W-:Y:S01]  /*0720*/  UISETP.GE.AND UP0, UPT, UR22, 0x1, UPT ;  /* 0x000000011600788c */ /* 0x000fe2000bf06270 */
[----:B------:R-:W-:-:S02]  /*0730*/  LEA R7, P1, R5, R14, 0x2 ;  /* 0x0000000e05077211 */ /* 0x000fc400078210ff */
[----:B------:R-:W-:Y:S02]  /*0740*/  IADD3.X R6, PT, PT, R6, UR26, RZ, P0, !PT ;  /* 0x0000001a06067c10 */ /* 0x000fe400087fe4ff */
[----:B------:R-:W-:Y:S02]  /*0750*/  LEA R10, P3, R11, R16, 0x2 ;  /* 0x000000100b0a7211 */ /* 0x000fe400078610ff */
[----:B------:R-:W-:Y:S02]  /*0760*/  IADD3.X R0, PT, PT, R0, UR26, RZ, P2, !PT ;  /* 0x0000001a00007c10 */ /* 0x000fe400097fe4ff */
[----:B------:R-:W-:Y:S01]  /*0770*/  LEA.HI.X R9, R5, R15, R6, 0x2, P1 ;  /* 0x0000000f05097211 */ /* 0x000fe200008f1406 */
[----:B------:R-:W-:Y:S01]  /*0780*/  HFMA2 R5, -RZ, RZ, 0, 0 ;  /* 0x00000000ff057431 */ /* 0x000fe200000001ff */
[----:B------:R-:W-:Y:S02]  /*0790*/  LEA.HI.X R11, R11, R17, R0, 0x2, P3 ;  /* 0x000000110b0b7211 */ /* 0x000fe400018f1400 */
        /* <DEDUP_REMOVED lines=36> */
.L_x_7502:
        /* <DEDUP_REMOVED lines=9> */
[----:B------:R-:W-:Y:S01]  /*0a70*/  IADD3 R66, P0, PT, R66, UR20, RZ ;  /* 0x0000001442427c10 */ /* 0x000fe2000ff1e0ff */
[----:B------:R-:W-:Y:S01]  /*0a80*/  HFMA2 R43, -RZ, RZ, 0, 0 ;  /* 0x00000000ff2b7431 */ /* 0x000fe200000001ff */
        /* <DEDUP_REMOVED lines=59> */
[----:B------:R-:W-:Y:S01]  /*0e40*/  ISETP.NE.AND P6, PT, R116, RZ, PT ;  /* 0x000000ff7400720c */ /* 0x000fe20003fc5270 */
[----:B0-----:R-:W-:Y:S01]  /*0e50*/  ULEA UR22, UR7, UR22, 0x18 ;  /* 0x0000001607167291 */ /* 0x001fe2000f8ec0ff */
[C---:B-1----:R-:W-:Y:S02]  /*0e60*/  LEA.HI.SX32 R32, R31.reuse, R31, 0x1b ;  /* 0x0000001f1f207211 */ /* 0x042fe400078fdaff */
[C---:B------:R-:W-:Y:S02]  /*0e70*/  IADD3 R36, PT, PT, R31.reuse, 0x20, RZ ;  /* 0x000000201f247810 */ /* 0x040fe40007ffe0ff */
[----:B------:R-:W-:Y:S02]  /*0e80*/  IADD3 R42, PT, PT, R31, 0x40, RZ ;  /* 0x000000401f2a7810 */ /* 0x000fe40007ffe0ff */
[----:B------:R-:W-:-:S02]  /*0e90*/  LEA R32, R32, UR22, 0x2 ;  /* 0x0000001620207c11 */ /* 0x000fc4000f8e10ff */
[C---:B------:R-:W-:Y:S02]  /*0ea0*/  IADD3 R54, PT, PT, R31.reuse, 0x60, RZ ;  /* 0x000000601f367810 */ /* 0x040fe40007ffe0ff */
[C---:B------:R-:W-:Y:S02]  /*0eb0*/  IADD3 R56, PT, PT, R31.reuse, 0x80, RZ ;  /* 0x000000801f387810 */ /* 0x040fe40007ffe0ff */
[-C--:B------:R-:W-:Y:S02]  /*0ec0*/  LEA.HI.SX32 R36, R36, R31.reuse, 0x1b ;  /* 0x0000001f24247211 */ /* 0x080fe400078fdaff */
[----:B------:R-:W-:Y:S02]  /*0ed0*/  IADD3 R58, PT, PT, R31, 0xa0, RZ ;  /* 0x000000a01f3a7810 */ /* 0x000fe40007ffe0ff */
        /* <DEDUP_REMOVED lines=9> */
[----:B------:R-:W-:Y:S02]  /*0f70*/  LEA.HI.SX32 R42, R42, R31, 0x1b ;  /* 0x0000001f2a2a7211 */ /* 0x000fe400078fdaff */
[----:B------:R-:W-:Y:S02]  /*0f80*/  P2R R91, PR, RZ, 0x40 ;  /* 0x00000040ff5b7803 */ /* 0x000fe40000000000 */
[----:B------:R-:W-:Y:S02]  /*0f90*/  LEA R37, R37, UR22, 0x2 ;  /* 0x0000001625257c11 */ /* 0x000fe4000f8e10ff */
[----:B------:R-:W-:Y:S02]  /*0fa0*/  IADD3 R60, PT, PT, R31, 0x140, RZ ;  /* 0x000001401f3c7810 */ /* 0x000fe40007ffe0ff */
[----:B------:R-:W-:-:S02]  /*0fb0*/  ISETP.NE.AND P6, PT, R115, RZ, PT ;  /* 0x000000ff7300720c */ /* 0x000fc40003fc5270 */
[-C--:B------:R-:W-:Y:S02]  /*0fc0*/  LEA.HI.SX32 R54, R54, R31.reuse, 0x1b ;  /* 0x0000001f36367211 */ /* 0x080fe400078fdaff */
[-C--:B------:R-:W-:Y:S02]  /*0fd0*/  LEA.HI.SX32 R58, R58, R31.reuse, 0x1b ;  /* 0x0000001f3a3a7211 */ /* 0x080fe400078fdaff */
[----:B------:R-:W-:Y:S02]  /*0fe0*/  LEA.HI.SX32 R60, R60, R31, 0x1b ;  /* 0x0000001f3c3c7211 */ /* 0x000fe400078fdaff */
        /* <DEDUP_REMOVED lines=15> */
[----:B------:R-:W-:Y:S02]  /*10e0*/  CS2R R68, SRZ ;  /* 0x0000000000447805 */ /* 0x000fe4000001ff00 */
[----:B------:R-:W-:Y:S01]  /*10f0*/  CS2R R70, SRZ ;  /* 0x0000000000467805 */ /* 0x000fe2000001ff00 */
[----:B--2---:R0:W-:Y:S02]  /*1100*/  STS [R32], R33 ;  /* 0x0000002120007388 */ /* 0x0041e40000000800 */
[----:B0-----:R-:W-:Y:S02]  /*1110*/  LEA R33, R36, UR22, 0x2 ;  /* 0x0000001624217c11 */ /* 0x001fe4000f8e10ff */
[----:B------:R-:W-:-:S02]  /*1120*/  LEA R36, R56, UR22, 0x2 ;  /* 0x0000001638247c11 */ /* 0x000fc4000f8e10ff */
[C---:B------:R-:W-:Y:S01]  /*1130*/  IADD3 R56, PT, PT, R31.reuse, 0x100, RZ ;  /* 0x000001001f387810 */ /* 0x040fe20007ffe0ff */
[----:B---3--:R0:W-:Y:S03]  /*1140*/  STS [R33+0x80], R0 ;  /* 0x0000800021007388 */ /* 0x0081e60000000800 */
[----:B------:R-:W-:Y:S01]  /*1150*/  LEA.HI.SX32 R56, R56, R31, 0x1b ;  /* 0x0000001f38387211 */ /* 0x000fe200078fdaff */
[----:B----4-:R1:W-:Y:S04]  /*1160*/  STS [R34+0x100], R39 ;  /* 0x0001002722007388 */ /* 0x0103e80000000800 */
[----:B------:R2:W-:Y:S01]  /*1170*/  STS [R35+0x180], R38 ;  /* 0x0001802623007388 */ /* 0x0005e20000000800 */
[----:B0-----:R-:W-:-:S03]  /*1180*/  IADD3 R0, PT, PT, R31, 0x160, RZ ;  /* 0x000001601f007810 */ /* 0x001fc60007ffe0ff */
[----:B------:R0:W-:Y:S01]  /*1190*/  STS [R36+0x200], R41 ;  /* 0x0002002924007388 */ /* 0x0001e20000000800 */
[----:B------:R-:W-:Y:S02]  /*11a0*/  LEA.HI.SX32 R0, R0, R31, 0x1b ;  /* 0x0000001f00007211 */ /* 0x000fe400078fdaff */
[----:B-1----:R-:W-:Y:S01]  /*11b0*/  LEA R39, R54, UR22, 0x2 ;  /* 0x0000001636277c11 */ /* 0x002fe2000f8e10ff */
[----:B------:R1:W-:Y:S01]  /*11c0*/  STS [R37+0x280], R40 ;  /* 0x0002802825007388 */ /* 0x0003e20000000800 */
[----:B--2---:R-:W-:Y:S02]  /*11d0*/  LEA R38, R42, UR22, 0x2 ;  /* 0x000000162a267c11 */ /* 0x004fe4000f8e10ff */
[----:B------:R-:W-:Y:S02]  /*11e0*/  IADD3 R54, PT, PT, R31, 0x180, RZ ;  /* 0x000001801f367810 */ /* 0x000fe40007ffe0ff */
[----:B0-----:R-:W-:Y:S01]  /*11f0*/  LEA R41, R58, UR22, 0x2 ;  /* 0x000000163a297c11 */ /* 0x001fe2000f8e10ff */
[----:B------:R0:W-:Y:S01]  /*1200*/  STS [R38+0x300], R43 ;  /* 0x0003002b26007388 */ /* 0x0001e20000000800 */
[----:B------:R-:W-:-:S02]  /*1210*/  LEA R42, R60, UR22, 0x2 ;  /* 0x000000163c2a7c11 */ /* 0x000fc4000f8e10ff */
[----:B-1----:R-:W-:Y:S02]  /*1220*/  LEA R40, R56, UR22, 0x2 ;  /* 0x0000001638287c11 */ /* 0x002fe4000f8e10ff */
[C---:B------:R-:W-:Y:S02]  /*1230*/  IADD3 R56, PT, PT, R31.reuse, 0x1a0, RZ ;  /* 0x000001a01f387810 */ /* 0x040fe40007ffe0ff */
[C---:B------:R-:W-:Y:S01]  /*1240*/  IADD3 R58, PT, PT, R31.reuse, 0x1c0, RZ ;  /* 0x000001c01f3a7810 */ /* 0x040fe20007ffe0ff */
[----:B------:R1:W-:Y:S01]  /*1250*/  STS [R39+0x380], R44 ;  /* 0x0003802c27007388 */ /* 0x0003e20000000800 */
[----:B------:R-:W-:Y:S02]  /*1260*/  IADD3 R60, PT, PT, R31, 0x1e0, RZ ;  /* 0x000001e01f3c7810 */ /* 0x000fe40007ffe0ff */
[----:B0-----:R-:W-:Y:S01]  /*1270*/  LEA R43, R0, UR22, 0x2 ;  /* 0x00000016002b7c11 */ /* 0x001fe2000f8e10ff */
[----:B------:R0:W-:Y:S01]  /*1280*/  STS [R40+0x400], R45 ;  /* 0x0004002d28007388 */ /* 0x0001e20000000800 */
[----:B------:R-:W-:-:S02]  /*1290*/  LEA.HI.SX32 R54, R54, R31, 0x1b ;  /* 0x0000001f36367211 */ /* 0x000fc400078fdaff */
[-C--:B------:R-:W-:Y:S01]  /*12a0*/  LEA.HI.SX32 R56, R56, R31.reuse, 0x1b ;  /* 0x0000001f38387211 */ /* 0x080fe200078fdaff */
[----:B------:R2:W-:Y:S01]  /*12b0*/  STS [R41+0x480], R46 ;  /* 0x0004802e29007388 */ /* 0x0005e20000000800 */
[----:B------:R-:W-:Y:S02]  /*12c0*/  SHF.L.U32 R0, R31, 0x4, RZ ;  /* 0x000000041f007819 */ /* 0x000fe400000006ff */
[-C--:B------:R-:W-:Y:S01]  /*12d0*/  LEA.HI.SX32 R58, R58, R31.reuse, 0x1b ;  /* 0x0000001f3a3a7211 */ /* 0x080fe200078fdaff */
[----:B------:R3:W-:Y:S01]  /*12e0*/  STS [R42+0x500], R47 ;  /* 0x0005002f2a007388 */ /* 0x0007e20000000800 */
[----:B------:R-:W-:Y:S02]  /*12f0*/  LEA.HI.SX32 R60, R60, R31, 0x1b ;  /* 0x0000001f3c3c7211 */ /* 0x000fe400078fdaff */
[----:B-1----:R-:W-:Y:S01]  /*1300*/  LEA R44, R54, UR22, 0x2 ;  /* 0x00000016362c7c11 */ /* 0x002fe2000f8e10ff */
[----:B------:R1:W-:Y:S01]  /*1310*/  STS [R43+0x580], R48 ;  /* 0x000580302b007388 */ /* 0x0003e20000000800 */
[----:B0-----:R-:W-:-:S02]  /*1320*/  LEA R45, R56, UR22, 0x2 ;  /* 0x00000016382d7c11 */ /* 0x001fc4000f8e10ff */
[----:B--2---:R-:W-:Y:S01]  /*1330*/  LEA R46, R58, UR22, 0x2 ;  /* 0x000000163a2e7c11 */ /* 0x004fe2000f8e10ff */
[----:B------:R-:W-:Y:S01]  /*1340*/  STS [R44+0x600], R49 ;  /* 0x000600312c007388 */ /* 0x000fe20000000800 */
[----:B---3--:R-:W-:Y:S02]  /*1350*/  LEA R47, R60, UR22, 0x2 ;  /* 0x000000163c2f7c11 */ /* 0x008fe4000f8e10ff */
        /* <DEDUP_REMOVED lines=41> */
[----:B------:R-:W-:Y:S02]  /*15f0*/  CS2R R76, SRZ ;  /* 0x00000000004c7805 */ /* 0x000fe4000001ff00 */
[----:B------:R-:W-:Y:S02]  /*1600*/  CS2R R78, SRZ ;  /* 0x00000000004e7805 */ /* 0x000fe4000001ff00 */
[----:B------:R-:W-:Y:S02]  /*1610*/  MOV R0, RZ ;  /* 0x000000ff00007202 */ /* 0x000fe40000000f00 */
[----:B------:R-:W-:Y:S01]  /*1620*/  CS2R R80, SRZ ;  /* 0x0000000000507805 */ /* 0x000fe2000001ff00 */
        /* <DEDUP_REMOVED lines=49> */
[----:B------:R-:W4:Y:S04]  /*1940*/  LDS R70, [R48+0x8] ;  /* 0x0000080030467984 */ /* 0x000f280000000800 */
[----:B------:R-:W4:Y:S04]  /*1950*/  LDS R72, [R48+0xc] ;  /* 0x00000c0030487984 */ /* 0x000f280000000800 */
[----:B------:R-:W4:Y:S04]  /*1960*/  LDS R74, [R48+0x10] ;  /* 0x00001000304a7984 */ /* 0x000f280000000800 */
[----:B------:R-:W-:Y:S04]  /*1970*/  LDS R76, [R48+0x14] ;  /* 0x00001400304c7984 */ /* 0x000fe80000000800 */
        /* <DEDUP_REMOVED lines=49> */
[----:B------:R-:W-:Y:S01]  /*1c90*/  P2R R83, PR, RZ, 0x20 ;  /* 0x00000020ff537803 */ /* 0x000fe20000000000 */
[----:B------:R-:W-:Y:S01]  /*1ca0*/  BSSY.RECONVERGENT B0, `(.L_x_7430) ;  /* 0x0000042000007945 */ /* 0x000fe20003800200 */
[--C-:B0----5:R-:W-:Y:S01]  /*1cb0*/  FADD.FTZ R66, R68, R3.reuse ;  /* 0x0000000344427221 */ /* 0x121fe20000010000 */
[--C-:B------:R-:W-:Y:S01]  /*1cc0*/  FADD.FTZ R68, R70, R3.reuse ;  /* 0x0000000346447221 */ /* 0x100fe20000010000 */
[--C-:B------:R-:W-:Y:S01]  /*1cd0*/  FADD.FTZ R67, R72, R3.reuse ;  /* 0x0000000348437221 */ /* 0x100fe20000010000 */
[--C-:B------:R-:W-:Y:S01]  /*1ce0*/  FADD.FTZ R70, R74, R3.reuse ;  /* 0x000000034a467221 */ /* 0x100fe20000010000 */
[--C-:B------:R-:W-:Y:S01]  /*1cf0*/  FADD.FTZ R72, R78, R3.reuse ;  /* 0x000000034e487221 */ /* 0x100fe20000010000 */
[--C-:B------:R-:W-:Y:S01]  /*1d00*/  FADD.FTZ R74, R82, R3.reuse ;  /* 0x00000003524a7221 */ /* 0x100fe20000010000 */
[--C-:B------:R-:W-:Y:S01]  /*1d10*/  FADD.FTZ R78, R90, R3.reuse ;  /* 0x000000035a4e7221 */ /* 0x100fe20000010000 */
[----:B------:R0:W-:Y:S02]  /*1d20*/  STS [R32], R65 ;  /* 0x0000004120007388 */ /* 0x0001e40000000800 */
[----:B0-----:R-:W-:-:S02]  /*1d30*/  FADD.FTZ R65, R0, R3 ;  /* 0x0000000300417221 */ /* 0x001fc40000010000 */
[----:B------:R-:W-:Y:S03]  /*1d40*/  STS [R33+0x80], R98 ;  /* 0x0000806221007388 */ /* 0x000fe60000000800 */
[----:B------:R-:W-:Y:S01]  /*1d50*/  FSETP.GTU.FTZ.AND P5, PT, R65, 20, PT ;  /* 0x41a000004100780b */ /* 0x000fe20003fbc000 */
[----:B------:R0:W-:Y:S04]  /*1d60*/  STS [R34+0x100], R69 ;  /* 0x0001004522007388 */ /* 0x0001e80000000800 */
[----:B--2---:R-:W-:Y:S04]  /*1d70*/  STS [R35+0x180], R100 ;  /* 0x0001806423007388 */ /* 0x004fe80000000800 */
[----:B------:R1:W-:Y:S01]  /*1d80*/  STS [R36+0x200], R71 ;  /* 0x0002004724007388 */ /* 0x0003e20000000800 */
[----:B0-----:R-:W-:-:S03]  /*1d90*/  FADD.FTZ R69, R76, R3 ;  /* 0x000000034c457221 */ /* 0x001fc60000010000 */
[----:B---3--:R-:W-:Y:S01]  /*1da0*/  STS [R37+0x280], R102 ;  /* 0x0002806625007388 */ /* 0x008fe20000000800 */
[----:B-1----:R-:W-:-:S03]  /*1db0*/  FADD.FTZ R71, R80, R3 ;  /* 0x0000000350477221 */ /* 0x002fc60000010000 */
[----:B------:R0:W-:Y:S01]  /*1dc0*/  STS [R38+0x300], R73 ;  /* 0x0003004926007388 */ /* 0x0001e20000000800 */
[--C-:B------:R-:W-:Y:S01]  /*1dd0*/  FADD.FTZ R76, R86, R3.reuse ;  /* 0x00000003564c7221 */ /* 0x100fe20000010000 */
[--C-:B------:R-:W-:Y:S02]  /*1de0*/  FADD.FTZ R80, R94, R3.reuse ;  /* 0x000000035e507221 */ /* 0x100fe40000010000 */
[----:B----4-:R-:W-:Y:S01]  /*1df0*/  STS [R39+0x380], R104 ;  /* 0x0003806827007388 */ /* 0x010fe20000000800 */
[----:B0-----:R-:W-:-:S03]  /*1e00*/  FADD.FTZ R73, R84, R3 ;  /* 0x0000000354497221 */ /* 0x001fc60000010000 */
[----:B------:R0:W-:Y:S04]  /*1e10*/  STS [R40+0x400], R75 ;  /* 0x0004004b28007388 */ /* 0x0001e80000000800 */
[----:B------:R-:W-:Y:S04]  /*1e20*/  STS [R41+0x480], R106 ;  /* 0x0004806a29007388 */ /* 0x000fe80000000800 */
[----:B------:R1:W-:Y:S04]  /*1e30*/  STS [R42+0x500], R77 ;  /* 0x0005004d2a007388 */ /* 0x0003e80000000800 */
[----:B------:R-:W-:Y:S04]  /*1e40*/  STS [R43+0x580], R108 ;  /* 0x0005806c2b007388 */ /* 0x000fe80000000800 */
[----:B------:R2:W-:Y:S04]  /*1e50*/  STS [R44+0x600], R79 ;  /* 0x0006004f2c007388 */ /* 0x0005e80000000800 */
[----:B------:R3:W-:Y:S04]  /*1e60*/  STS [R45+0x680], R110 ;  /* 0x0006806e2d007388 */ /* 0x0007e80000000800 */
[----:B------:R3:W-:Y:S04]  /*1e70*/  STS [R46+0x700], R81 ;  /* 0x000700512e007388 */ /* 0x0007e80000000800 */
[----:B------:R3:W-:Y:S01]  /*1e80*/  STS [R47+0x780], R114 ;  /* 0x000780722f007388 */ /* 0x0007e20000000800 */
[--C-:B0-----:R-:W-:Y:S01]  /*1e90*/  FADD.FTZ R75, R88, R3.reuse ;  /* 0x00000003584b7221 */ /* 0x101fe20000010000 */
[--C-:B-1----:R-:W-:Y:S01]  /*1ea0*/  FADD.FTZ R77, R92, R3.reuse ;  /* 0x000000035c4d7221 */ /* 0x102fe20000010000 */
[----:B--2---:R-:W-:Y:S01]  /*1eb0*/  FADD.FTZ R79, R96, R3 ;  /* 0x00000003604f7221 */ /* 0x004fe20000010000 */
        /* <DEDUP_REMOVED lines=12> */
[-C--:B---3--:R-:W-:Y:S02]  /*1f80*/  IADD3 R81, PT, PT, R86, -R0.reuse, RZ ;  /* 0x8000000056517210 */ /* 0x088fe40007ffe0ff */
        /* <DEDUP_REMOVED lines=19> */
.L_x_7431:
[----:B------:R-:W-:Y:S05]  /*20c0*/  BSYNC.RECONVERGENT B0 ;  /* 0x0000000000007941 */ /* 0x000fea0003800200 */
.L_x_7430:
        /* <DEDUP_REMOVED lines=33> */
.L_x_7433:
[----:B------:R-:W-:Y:S05]  /*22e0*/  BSYNC.RECONVERGENT B0 ;  /* 0x0000000000007941 */ /* 0x000fea0003800200 */
.L_x_7432:
        /* <DEDUP_REMOVED lines=33> */
.L_x_7435:
[----:B------:R-:W-:Y:S05]  /*2500*/  BSYNC.RECONVERGENT B0 ;  /* 0x0000000000007941 */ /* 0x000fea0003800200 */
.L_x_7434:
        /* <DEDUP_REMOVED lines=33> */
.L_x_7437:
[----:B------:R-:W-:Y:S05]  /*2720*/  BSYNC.RECONVERGENT B0 ;  /* 0x0000000000007941 */ /* 0x000fea0003800200 */
.L_x_7436:
        /* <DEDUP_REMOVED lines=33> */
.L_x_7439:
[----:B------:R-:W-:Y:S05]  /*2940*/  BSYNC.RECONVERGENT B0 ;  /* 0x0000000000007941 */ /* 0x000fea0003800200 */
.L_x_7438:
        /* <DEDUP_REMOVED lines=33> */
.L_x_7441:
[----:B------:R-:W-:Y:S05]  /*2b60*/  BSYNC.RECONVERGENT B0 ;  /* 0x0000000000007941 */ /* 0x000fea0003800200 */
.L_x_7440:
        /* <DEDUP_REMOVED lines=33> */
.L_x_7443:
[----:B------:R-:W-:Y:S05]  /*2d80*/  BSYNC.RECONVERGENT B0 ;  /* 0x0000000000007941 */ /* 0x000fea0003800200 */
.L_x_7442:
        /* <DEDUP_REMOVED lines=33> */
.L_x_7445:
[----:B------:R-:W-:Y:S05]  /*2fa0*/  BSYNC.RECONVERGENT B0 ;  /* 0x0000000000007941 */ /* 0x000fea0003800200 */
.L_x_7444:
        /* <DEDUP_REMOVED lines=33> */
.L_x_7447:
[----:B------:R-:W-:Y:S05]  /*31c0*/  BSYNC.RECONVERGENT B0 ;  /* 0x0000000000007941 */ /* 0x000fea0003800200 */
.L_x_7446:
        /* <DEDUP_REMOVED lines=33> */
.L_x_7449:
[----:B------:R-:W-:Y:S05]  /*33e0*/  BSYNC.RECONVERGENT B0 ;  /* 0x0000000000007941 */ /* 0x000fea0003800200 */
.L_x_7448:
        /* <DEDUP_REMOVED lines=33> */
.L_x_7451:
[----:B------:R-:W-:Y:S05]  /*3600*/  BSYNC.RECONVERGENT B0 ;  /* 0x0000000000007941 */ /* 0x000fea0003800200 */
.L_x_7450:
        /* <DEDUP_REMOVED lines=33> */
.L_x_7453:
[----:B------:R-:W-:Y:S05]  /*3820*/  BSYNC.RECONVERGENT B0 ;  /* 0x0000000000007941 */ /* 0x000fea0003800200 */
.L_x_7452:
        /* <DEDUP_REMOVED lines=33> */
.L_x_7455:
[----:B------:R-:W-:Y:S05]  /*3a40*/  BSYNC.RECONVERGENT B0 ;  /* 0x0000000000007941 */ /* 0x000fea0003800200 */
.L_x_7454:
        /* <DEDUP_REMOVED lines=33> */
.L_x_7457:
[----:B------:R-:W-:Y:S05]  /*3c60*/  BSYNC.RECONVERGENT B0 ;  /* 0x0000000000007941 */ /* 0x000fea0003800200 */
.L_x_7456:
        /* <DEDUP_REMOVED lines=33> */
.L_x_7459:
[----:B------:R-:W-:Y:S05]  /*3e80*/  BSYNC.RECONVERGENT B0 ;  /* 0x0000000000007941 */ /* 0x000fea0003800200 */
.L_x_7458:
        /* <DEDUP_REMOVED lines=33> */
.L_x_7461:
[----:B------:R-:W-:Y:S05]  /*40a0*/  BSYNC.RECONVERGENT B0 ;  /* 0x0000000000007941 */ /* 0x000fea0003800200 */
.L_x_7460:
[----:B------:R-:W0:Y:S01]  /*40b0*/  LDCU.128 UR8, c[0x0][0x410] ;  /* 0x00008200ff0877ac */ /* 0x000e220008000c00 */
[----:B------:R-:W-:Y:S01]  /*40c0*/  ISETP.NE.AND P6, PT, R83, RZ, PT ;  /* 0x000000ff5300720c */ /* 0x000fe20003fc5270 */
[----:B------:R-:W-:Y:S01]  /*40d0*/  LDS R96, [R48+0x4] ;  /* 0x0000040030607984 */ /* 0x000fe20000000800 */
[----:B------:R-:W-:Y:S01]  /*40e0*/  P2R R128, PR, RZ, 0x1 ;  /* 0x00000001ff807803 */ /* 0x000fe20000000000 */
[----:B------:R-:W-:Y:S01]  /*40f0*/  UMOV UR7, URZ ;  /* 0x000000ff00077c82 */ /* 0x000fe20008000000 */
[----:B------:R-:W-:Y:S01]  /*4100*/  ISETP.NE.AND P0, PT, R109, RZ, PT ;  /* 0x000000ff6d00720c */ /* 0x000fe20003f05270 */
[----:B------:R-:W-:Y:S01]  /*4110*/  LDS R84, [R48+0x10] ;  /* 0x0000100030547984 */ /* 0x000fe20000000800 */
[----:B------:R-:W-:Y:S01]  /*4120*/  HFMA2 R117, -RZ, RZ, 0, 0 ;  /* 0x00000000ff757431 */ /* 0x000fe200000001ff */
[----:B------:R-:W-:Y:S02]  /*4130*/  MOV R100, RZ ;  /* 0x000000ff00647202 */ /* 0x000fe40000000f00 */
[----:B------:R-:W-:-:S02]  /*4140*/  CS2R R118, SRZ ;  /* 0x0000000000767805 */ /* 0x000fc4000001ff00 */
[----:B------:R-:W-:Y:S01]  /*4150*/  P2R R126, PR, RZ, 0x1 ;  /* 0x00000001ff7e7803 */ /* 0x000fe20000000000 */
[----:B------:R-:W-:Y:S01]  /*4160*/  LDS R87, [R48+0x14] ;  /* 0x0000140030577984 */ /* 0x000fe20000000800 */
[----:B------:R-:W-:Y:S01]  /*4170*/  ISETP.NE.AND P0, PT, R107, RZ, PT ;  /* 0x000000ff6b00720c */ /* 0x000fe20003f05270 */
[----:B------:R-:W-:Y:S01]  /*4180*/  HFMA2 R102, -RZ, RZ, 0, 0 ;  /* 0x00000000ff667431 */ /* 0x000fe200000001ff */
[----:B------:R-:W-:Y:S01]  /*4190*/  P2R R130, PR, RZ, 0x2 ;  /* 0x00000002ff827803 */ /* 0x000fe20000000000 */
[----:B------:R-:W-:Y:S01]  /*41a0*/  LDS R86, [R48+0x18] ;  /* 0x0000180030567984 */ /* 0x000fe20000000800 */
[----:B------:R-:W-:Y:S01]  /*41b0*/  P2R R124, PR, RZ, 0x1 ;  /* 0x00000001ff7c7803 */ /* 0x000fe20000000000 */
[----:B------:R-:W-:Y:S01]  /*41c0*/  HFMA2 R123, -RZ, RZ, 0, 0 ;  /* 0x00000000ff7b7431 */ /* 0x000fe200000001ff */
[----:B0-----:R-:W-:Y:S01]  /*41d0*/  UIMAD.WIDE.U32 UR26, UR29, UR8, UR6 ;  /* 0x000000081d1a72a5 */ /* 0x001fe2000f8e0006 */
        /* <DEDUP_REMOVED lines=10> */
[----:B------:R-:W-:Y:S01]  /*4280*/  ISETP.NE.AND P1, PT, R111, RZ, PT ;  /* 0x000000ff6f00720c */ /* 0x000fe20003f25270 */
[----:B------:R-:W-:Y:S01]  /*4290*/  HFMA2 R125, -RZ, RZ, 0, 0 ;  /* 0x00000000ff7d7431 */ /* 0x000fe200000001ff */
[----:B------:R-:W-:Y:S01]  /*42a0*/  UIMAD UR11, UR28, UR11, UR9 ;  /* 0x0000000b1c0b72a4 */ /* 0x000fe2000f8e0209 */
[----:B------:R-:W-:Y:S01]  /*42b0*/  LDS R90, [R48+0x28] ;  /* 0x00002800305a7984 */ /* 0x000fe20000000800 */
[----:B------:R-:W-:Y:S01]  /*42c0*/  IADD3 R82, P5, PT, R12, UR8, RZ ;  /* 0x000000080c527c10 */ /* 0x000fe2000ffbe0ff */
[----:B------:R-:W-:Y:S01]  /*42d0*/  HFMA2 R127, -RZ, RZ, 0, 0 ;  /* 0x00000000ff7f7431 */ /* 0x000fe200000001ff */
[----:B---3--:R-:W-:Y:S01]  /*42e0*/  P2R R114, PR, RZ, 0x1 ;  /* 0x00000001ff727803 */ /* 0x008fe20000000000 */
[----:B------:R-:W-:Y:S01]  /*42f0*/  LDS R93, [R48+0x2c] ;  /* 0x00002c00305d7984 */ /* 0x000fe20000000800 */
[----:B------:R-:W-:Y:S01]  /*4300*/  IADD3.X R83, PT, PT, RZ, UR11, RZ, P5, !PT ;  /* 0x0000000bff537c10 */ /* 0x000fe2000affe4ff */
[----:B------:R-:W-:Y:S01]  /*4310*/  HFMA2 R129, -RZ, RZ, 0, 0 ;  /* 0x00000000ff817431 */ /* 0x000fe200000001ff */
[----:B------:R-:W-:Y:S01]  /*4320*/  ISETP.NE.AND P0, PT, R101, RZ, PT ;  /* 0x000000ff6500720c */ /* 0x000fe20003f05270 */
[----:B------:R-:W-:Y:S01]  /*4330*/  LDS R92, [R48+0x30] ;  /* 0x00003000305c7984 */ /* 0x000fe20000000800 */
[----:B------:R-:W-:Y:S01]  /*4340*/  P2R R132, PR, RZ, 0x4 ;  /* 0x00000004ff847803 */ /* 0x000fe20000000000 */
[----:B------:R-:W0:Y:S01]  /*4350*/  LDCU.128 UR8, c[0x0][0x420] ;  /* 0x00008400ff0877ac */ /* 0x000e220008000c00 */
[----:B------:R-:W-:Y:S01]  /*4360*/  ISETP.NE.AND P2, PT, R113, RZ, PT ;  /* 0x000000ff7100720c */ /* 0x000fe20003f45270 */
[----:B------:R-:W-:Y:S01]  /*4370*/  LDS R95, [R48+0x34] ;  /* 0x00003400305f7984 */ /* 0x000fe20000000800 */
[----:B------:R-:W-:Y:S01]  /*4380*/  P2R R133, PR, RZ, 0x8 ;  /* 0x00000008ff857803 */ /* 0x000fe20000000000 */
[----:B------:R-:W1:Y:S01]  /*4390*/  LDCU.64 UR32, c[0x0][0x490] ;  /* 0x00009200ff2077ac */ /* 0x000e620008000a00 */
[----:B------:R-:W-:Y:S01]  /*43a0*/  ISETP.NE.AND P3, PT, R115, RZ, PT ;  /* 0x000000ff7300720c */ /* 0x000fe20003f65270 */
[----:B------:R-:W-:Y:S01]  /*43b0*/  LDS R94, [R48+0x38] ;  /* 0x00003800305e7984 */ /* 0x000fe20000000800 */
[----:B------:R-:W-:-:S02]  /*43c0*/  P2R R134, PR, RZ, 0x10 ;  /* 0x00000010ff867803 */ /* 0x000fc40000000000 */
[----:B------:R-:W-:Y:S01]  /*43d0*/  ISETP.NE.AND P4, PT, R116, RZ, PT ;  /* 0x000000ff7400720c */ /* 0x000fe20003f85270 */
[----:B------:R-:W-:Y:S01]  /*43e0*/  LDS R97, [R48+0x3c] ;  /* 0x00003c0030617984 */ /* 0x000fe20000000800 */
[----:B------:R-:W-:Y:S02]  /*43f0*/  MOV R104, RZ ;  /* 0x000000ff00687202 */ /* 0x000fe40000000f00 */
[----:B------:R-:W-:Y:S02]  /*4400*/  MOV R106, RZ ;  /* 0x000000ff006a7202 */ /* 0x000fe40000000f00 */
[----:B------:R-:W-:Y:S02]  /*4410*/  MOV R108, RZ ;  /* 0x000000ff006c7202 */ /* 0x000fe40000000f00 */
[----:B------:R-:W-:Y:S01]  /*4420*/  MOV R110, RZ ;  /* 0x000000ff006e7202 */ /* 0x000fe20000000f00 */
[----:B0-----:R-:W-:Y:S01]  /*4430*/  UIMAD.WIDE.U32 UR26, UR29, UR8, UR6 ;  /* 0x000000081d1a72a5 */ /* 0x001fe2000f8e0006 */
[----:B------:R-:W-:-:S03]  /*4440*/  MOV R131, RZ ;  /* 0x000000ff00837202 */ /* 0x000fc60000000f00 */
[----:B------:R-:W-:-:S03]  /*4450*/  UIMAD UR9, UR29, UR9, UR27 ;  /* 0x000000091d0972a4 */ /* 0x000fc6000f8e021b */
[----:B------:R-:W-:Y:S02]  /*4460*/  UMOV UR8, UR26 ;  /* 0x0000001a00087c82 */ /* 0x000fe40008000000 */
[----:B------:R-:W-:Y:S01]  /*4470*/  UIMAD.WIDE.U32 UR8, UR28, UR10, UR8 ;  /* 0x0000000a1c0872a5 */ /* 0x000fe2000f8e0008 */
[----:B------:R-:W-:Y:S01]  /*4480*/  MOV R138, RZ ;  /* 0x000000ff008a7202 */ /* 0x000fe20000000f00 */
        /* <DEDUP_REMOVED lines=13> */
[----:B------:R-:W-:Y:S04]  /*4560*/  LDS R0, [R48+0x8] ;  /* 0x0000080030007984 */ /* 0x000fe80000000800 */
        /* <DEDUP_REMOVED lines=26> */
[----:B------:R1:W3:Y:S01]  /*4710*/  @!P4 LDG.E R120, desc[UR24][R98.64+0x780] ;  /* 0x000780186278c981 */ /* 0x0002e2000c1e1900 */
        /* <DEDUP_REMOVED lines=37> */
[----:B------:R-:W4:Y:S04]  /*4970*/  LDS R115, [R48+0x4] ;  /* 0x0000040030737984 */ /* 0x000f280000000800 */
[----:B------:R-:W5:Y:S04]  /*4980*/  LDS R114, [R48+0x8] ;  /* 0x0000080030727984 */ /* 0x000f680000000800 */
[----:B------:R-:W0:Y:S04]  /*4990*/  LDS R113, [R48+0xc] ;  /* 0x00000c0030717984 */ /* 0x000e280000000800 */
[----:B------:R-:W-:Y:S04]  /*49a0*/  LDS R111, [R48+0x10] ;  /* 0x00001000306f7984 */ /* 0x000fe80000000800 */
[----:B------:R-:W0:Y:S04]  /*49b0*/  LDS R110, [R48+0x14] ;  /* 0x00001400306e7984 */ /* 0x000e280000000800 */
[----:B------:R-:W0:Y:S04]  /*49c0*/  LDS R109, [R48+0x18] ;  /* 0x00001800306d7984 */ /* 0x000e280000000800 */
[----:B------:R-:W-:Y:S04]  /*49d0*/  LDS R108, [R48+0x1c] ;  /* 0x00001c00306c7984 */ /* 0x000fe80000000800 */
[----:B------:R-:W-:Y:S04]  /*49e0*/  LDS R107, [R48+0x20] ;  /* 0x00002000306b7984 */ /* 0x000fe80000000800 */
[----:B------:R-:W-:Y:S04]  /*49f0*/  LDS R106, [R48+0x24] ;  /* 0x00002400306a7984 */ /* 0x000fe80000000800 */
[----:B------:R-:W-:Y:S04]  /*4a00*/  LDS R100, [R48+0x28] ;  /* 0x0000280030647984 */ /* 0x000fe80000000800 */
[----:B------:R-:W0:Y:S04]  /*4a10*/  LDS R105, [R48+0x2c] ;  /* 0x00002c0030697984 */ /* 0x000e280000000800 */
[----:B------:R-:W-:Y:S04]  /*4a20*/  LDS R104, [R48+0x30] ;  /* 0x0000300030687984 */ /* 0x000fe80000000800 */
[----:B------:R-:W-:Y:S04]  /*4a30*/  LDS R103, [R48+0x34] ;  /* 0x0000340030677984 */ /* 0x000fe80000000800 */
[----:B------:R-:W0:Y:S04]  /*4a40*/  LDS R102, [R48+0x38] ;  /* 0x0000380030667984 */ /* 0x000e280000000800 */
[----:B------:R-:W-:Y:S01]  /*4a50*/  LDS R101, [R48+0x3c] ;  /* 0x00003c0030657984 */ /* 0x000fe20000000800 */
[----:B------:R-:W-:Y:S01]  /*4a60*/  BAR.SYNC.DEFER_BLOCKING 0x0 ;  /* 0x0000000000007b1d */ /* 0x000fe20000010000 */
[----:B-1----:R-:W-:-:S05]  /*4a70*/  HFMA2 R117, -RZ, RZ, 0, 0 ;  /* 0x00000000ff757431 */ /* 0x002fca00000001ff */
[----:B------:R-:W5:Y:S01]  /*4a80*/  @!P5 LDG.E R99, desc[UR24][R82.64] ;  /* 0x000000185263d981 */ /* 0x000f62000c1e1900 */
[----:B------:R-:W-:Y:S02]  /*4a90*/  ISETP.NE.AND P5, PT, R122, RZ, PT ;  /* 0x000000ff7a00720c */ /* 0x000fe40003fa5270 */
[----:B--2---:R-:W-:Y:S02]  /*4aa0*/  CS2R R118, SRZ ;  /* 0x0000000000767805 */ /* 0x004fe4000001ff00 */
[----:B---3--:R-:W-:Y:S01]  /*4ab0*/  CS2R R120, SRZ ;  /* 0x0000000000787805 */ /* 0x008fe2000001ff00 */
[----:B------:R-:W-:Y:S01]  /*4ac0*/  HFMA2 R127, -RZ, RZ, 0, 0 ;  /* 0x00000000ff7f7431 */ /* 0x000fe200000001ff */
[----:B------:R-:W2:Y:S07]  /*4ad0*/  @!P4 LDG.E R138, desc[UR24][R82.64+0x780] ;  /* 0x00078018528ac981 */ /* 0x000eae000c1e1900 */
[----:B------:R-:W3:Y:S01]  /*4ae0*/  @!P5 LDG.E R98, desc[UR24][R82.64+0x80] ;  /* 0x000080185262d981 */ /* 0x000ee2000c1e1900 */
[----:B------:R-:W-:-:S02]  /*4af0*/  ISETP.NE.AND P5, PT, R124, RZ, PT ;  /* 0x000000ff7c00720c */ /* 0x000fc40003fa5270 */
[----:B------:R-:W-:Y:S01]  /*4b00*/  MOV R122, RZ ;  /* 0x000000ff007a7202 */ /* 0x000fe20000000f00 */
[----:B------:R-:W-:Y:S01]  /*4b10*/  HFMA2 R129, -RZ, RZ, 0, 0 ;  /* 0x00000000ff817431 */ /* 0x000fe200000001ff */
[----:B------:R-:W2:Y:S09]  /*4b20*/  @!P6 LDG.E R127, desc[UR24][R82.64+0x500] ;  /* 0x00050018527fe981 */ /* 0x000eb2000c1e1900 */
[----:B------:R-:W2:Y:S01]  /*4b30*/  @!P5 LDG.E R117, desc[UR24][R82.64+0x100] ;  /* 0x000100185275d981 */ /* 0x000ea2000c1e1900 */
[----:B------:R-:W-:-:S02]  /*4b40*/  ISETP.NE.AND P5, PT, R126, RZ, PT ;  /* 0x000000ff7e00720c */ /* 0x000fc40003fa5270 */
[----:B------:R-:W-:Y:S01]  /*4b50*/  CS2R R124, SRZ ;  /* 0x00000000007c7805 */ /* 0x000fe2000001ff00 */
[----:B------:R-:W2:Y:S10]  /*4b60*/  @!P1 LDG.E R129, desc[UR24][R82.64+0x600] ;  /* 0x0006001852819981 */ /* 0x000eb4000c1e1900 */
        /* <DEDUP_REMOVED lines=11> */
[----:B------:R-:W-:Y:S02]  /*4c20*/  MOV R128, RZ ;  /* 0x000000ff00807202 */ /* 0x000fe40000000f00 */
[----:B------:R-:W-:-:S04]  /*4c30*/  MOV R130, RZ ;  /* 0x000000ff00827202 */ /* 0x000fc80000000f00 */
[----:B------:R-:W2:Y:S04]  /*4c40*/  @!P0 LDG.E R128, desc[UR24][R82.64+0x580] ;  /* 0x0005801852808981 */ /* 0x000ea8000c1e1900 */
[----:B------:R-:W2:Y:S04]  /*4c50*/  @!P2 LDG.E R130, desc[UR24][R82.64+0x680] ;  /* 0x000680185282a981 */ /* 0x000ea8000c1e1900 */
[----:B------:R-:W2:Y:S01]  /*4c60*/  @!P5 LDG.E R125, desc[UR24][R82.64+0x400] ;  /* 0x00040018527dd981 */ /* 0x000ea2000c1e1900 */
[----:B------:R-:W-:-:S03]  /*4c70*/  ISETP.NE.AND P5, PT, R135, RZ, PT ;  /* 0x000000ff8700720c */ /* 0x000fc60003fa5270 */
[----:B------:R-:W2:Y:S10]  /*4c80*/  @!P3 LDG.E R133, desc[UR24][R82.64+0x700] ;  /* 0x000700185285b981 */ /* 0x000eb4000c1e1900 */
[----:B------:R1:W2:Y:S01]  /*4c90*/  @!P5 LDG.E R124, desc[UR24][R82.64+0x480] ;  /* 0x00048018527cd981 */ /* 0x0002a2000c1e1900 */
[----:B----4-:R-:W-:Y:S01]  /*4ca0*/  FMUL.FTZ R126, R115, -1.4426950216293334961 ;  /* 0xbfb8aa3b737e7820 */ /* 0x010fe20000410000 */
[----:B------:R-:W-:-:S05]  /*4cb0*/  FMUL.FTZ R123, R116, -1.4426950216293334961 ;  /* 0xbfb8aa3b747b7820 */ /* 0x000fca0000410000 */
[----:B------:R-:W4:Y:S01]  /*4cc0*/  MUFU.EX2 R126, R126 ;  /* 0x0000007e007e7308 */ /* 0x000f220000000800 */
[----:B-----5:R-:W-:Y:S01]  /*4cd0*/  FMUL.FTZ R131, R114, -1.4426950216293334961 ;  /* 0xbfb8aa3b72837820 */ /* 0x020fe20000410000 */
[----:B0-----:R-:W-:Y:S01]  /*4ce0*/  FMUL.FTZ R132, R113, -1.4426950216293334961 ;  /* 0xbfb8aa3b71847820 */ /* 0x001fe20000410000 */
[----:B-1----:R-:W-:-:S05]  /*4cf0*/  FMUL.FTZ R82, R110, -1.4426950216293334961 ;  /* 0xbfb8aa3b6e527820 */ /* 0x002fca0000410000 */
[----:B------:R-:W0:Y:S01]  /*4d00*/  MUFU.EX2 R123, R123 ;  /* 0x0000007b007b7308 */ /* 0x000e220000000800 */
[----:B------:R-:W-:Y:S01]  /*4d10*/  FMUL.FTZ R134, R111, -1.4426950216293334961 ;  /* 0xbfb8aa3b6f867820 */ /* 0x000fe20000410000 */
[----:B------:R-:W-:-:S06]  /*4d20*/  FMUL.FTZ R83, R109, -1.4426950216293334961 ;  /* 0xbfb8aa3b6d537820 */ /* 0x000fcc0000410000 */
[----:B------:R1:W-:Y:S02]  /*4d30*/  MUFU.EX2 R135, R82 ;  /* 0x0000005200877308 */ /* 0x0003e40000000800 */
[----:B-1----:R-:W-:-:S06]  /*4d40*/  FMUL.FTZ R82, R105, -1.4426950216293334961 ;  /* 0xbfb8aa3b69527820 */ /* 0x002fcc0000410000 */
[----:B------:R-:W1:Y:S08]  /*4d50*/  MUFU.EX2 R131, R131 ;  /* 0x0000008300837308 */ /* 0x000e700000000800 */
[----:B------:R-:W5:Y:S08]  /*4d60*/  MUFU.EX2 R132, R132 ;  /* 0x0000008400847308 */ /* 0x000f700000000800 */
[----:B------:R4:W-:Y:S01]  /*4d70*/  MUFU.EX2 R144, R82 ;  /* 0x0000005200907308 */ /* 0x0009e20000000800 */
[----:B------:R-:W-:-:S07]  /*4d80*/  FMUL.FTZ R140, R108, -1.4426950216293334961 ;  /* 0xbfb8aa3b6c8c7820 */ /* 0x000fce0000410000 */
[----:B------:R-:W5:Y:S01]  /*4d90*/  MUFU.EX2 R134, R134 ;  /* 0x0000008600867308 */ /* 0x000f620000000800 */
[----:B----4-:R-:W-:-:S07]  /*4da0*/  FADD.FTZ R82, R126, 1 ;  /* 0x3f8000007e527421 */ /* 0x010fce0000010000 */
[----:B------:R0:W-:Y:S08]  /*4db0*/  MUFU.EX2 R139, R83 ;  /* 0x00000053008b7308 */ /* 0x0001f00000000800 */
[----:B------:R-:W4:Y:S01]  /*4dc0*/  MUFU.RCP R82, R82 ;  /* 0x0000005200527308 */ /* 0x000f220000001000 */
[----:B0-----:R-:W-:Y:S01]  /*4dd0*/  FADD.FTZ R83, R123, 1 ;  /* 0x3f8000007b537421 */ /* 0x001fe20000010000 */
[----:B-1----:R-:W-:Y:S01]  /*4de0*/  FADD.FTZ R123, R131, 1 ;  /* 0x3f800000837b7421 */ /* 0x002fe20000010000 */
[----:B-----5:R-:W-:-:S05]  /*4df0*/  FADD.FTZ R126, R132, 1 ;  /* 0x3f800000847e7421 */ /* 0x020fca0000010000 */
[----:B------:R-:W0:Y:S01]  /*4e00*/  MUFU.RCP R83, R83 ;  /* 0x0000005300537308 */ /* 0x000e220000001000 */
[----:B------:R-:W-:Y:S01]  /*4e10*/  FMUL.FTZ R142, R106, -1.4426950216293334961 ;  /* 0xbfb8aa3b6a8e7820 */ /* 0x000fe20000410000 */
[----:B------:R-:W-:Y:S01]  /*4e20*/  FMUL.FTZ R141, R107, -1.4426950216293334961 ;  /* 0xbfb8aa3b6b8d7820 */ /* 0x000fe20000410000 */
[----:B------:R-:W-:-:S05]  /*4e30*/  FMUL.FTZ R143, R100, -1.4426950216293334961 ;  /* 0xbfb8aa3b648f7820 */ /* 0x000fca0000410000 */
[----:B------:R-:W1:Y:S01]  /*4e40*/  MUFU.EX2 R140, R140 ;  /* 0x0000008c008c7308 */ /* 0x000e620000000800 */
[----:B------:R-:W-:-:S07]  /*4e50*/  FADD.FTZ R132, R134, 1 ;  /* 0x3f80000086847421 */ /* 0x000fce0000010000 */
[----:B------:R-:W-:Y:S08]  /*4e60*/  MUFU.RCP R123, R123 ;  /* 0x0000007b007b7308 */ /* 0x000ff00000001000 */
[----:B------:R-:W5:Y:S01]  /*4e70*/  MUFU.RCP R126, R126 ;  /* 0x0000007e007e7308 */ /* 0x000f620000001000 */
[----:B------:R-:W-:-:S07]  /*4e80*/  FADD.FTZ R131, R135, 1 ;  /* 0x3f80000087837421 */ /* 0x000fce0000010000 */
[----:B------:R-:W5:Y:S01]  /*4e90*/  MUFU.EX2 R142, R142 ;  /* 0x0000008e008e7308 */ /* 0x000f620000000800 */
[----:B------:R-:W-:Y:S04]  /*4ea0*/  STS [R32], R99 ;  /* 0x0000006320007388 */ /* 0x000fe80000000800 */
[----:B---3--:R4:W-:Y:S04]  /*4eb0*/  STS [R33+0x80], R98 ;  /* 0x0000806221007388 */ /* 0x0089e80000000800 */
        /* <DEDUP_REMOVED lines=15> */
[----:B------:R-:W3:Y:S04]  /*4fb0*/  LDS R118, [R48] ;  /* 0x0000000030767984 */ /* 0x000ee80000000800 */
[----:B------:R-:W5:Y:S04]  /*4fc0*/  LDS R117, [R48+0x4] ;  /* 0x0000040030757984 */ /* 0x000f680000000800 */
[----:B------:R-:W5:Y:S04]  /*4fd0*/  LDS R119, [R48+0x8] ;  /* 0x0000080030777984 */ /* 0x000f680000000800 */
[----:B------:R-:W5:Y:S04]  /*4fe0*/  LDS R120, [R48+0xc] ;  /* 0x00000c0030787984 */ /* 0x000f680000000800 */
[----:B------:R-:W5:Y:S01]  /*4ff0*/  LDS R121, [R48+0x10] ;  /* 0x0000100030797984 */ /* 0x000f620000000800 */
[----:B----4-:R-:W-:Y:S01]  /*5000*/  FADD.FTZ R98, -R82, 1 ;  /* 0x3f80000052627421 */ /* 0x010fe20000010100 */
[----:B------:R-:W4:Y:S01]  /*5010*/  MUFU.EX2 R141, R141 ;  /* 0x0000008d008d7308 */ /* 0x000f220000000800 */
[----:B0-----:R-:W-:Y:S01]  /*5020*/  FADD.FTZ R99, -R83, 1 ;  /* 0x3f80000053637421 */ /* 0x001fe20000010100 */
[----:B-1----:R-:W-:Y:S01]  /*5030*/  FADD.FTZ R140, R140, 1 ;  /* 0x3f8000008c8c7421 */ /* 0x002fe20000010000 */
[----:B--2---:R-:W-:Y:S01]  /*5040*/  FFMA.FTZ R128, R115, R98, 1 ;  /* 0x3f80000073807423 */ /* 0x004fe20000010062 */
[----:B------:R-:W-:-:S04]  /*5050*/  FMUL.FTZ R147, R102, -1.4426950216293334961 ;  /* 0xbfb8aa3b66937820 */ /* 0x000fc80000410000 */
[----:B------:R-:W0:Y:S08]  /*5060*/  MUFU.EX2 R143, R143 ;  /* 0x0000008f008f7308 */ /* 0x000e300000000800 */
[----:B------:R-:W1:Y:S01]  /*5070*/  MUFU.RCP R132, R132 ;  /* 0x0000008400847308 */ /* 0x000e620000001000 */
[----:B------:R-:W-:Y:S01]  /*5080*/  FFMA.FTZ R99, R116, R99, 1 ;  /* 0x3f80000074637423 */ /* 0x000fe20000010063 */
[----:B------:R-:W2:Y:S01]  /*5090*/  LDS R125, [R48+0x18] ;  /* 0x00001800307d7984 */ /* 0x000ea20000000800 */
[----:B---3--:R-:W-:-:S03]  /*50a0*/  FMUL.FTZ R98, R81, R118 ;  /* 0x0000007651627220 */ /* 0x008fc60000410000 */
[----:B------:R-:W3:Y:S01]  /*50b0*/  LDS R122, [R48+0x14] ;  /* 0x00001400307a7984 */ /* 0x000ee20000000800 */
[----:B-----5:R-:W-:Y:S01]  /*50c0*/  FMUL.FTZ R127, R96, R117 ;  /* 0x00000075607f7220 */ /* 0x020fe20000410000 */
[----:B------:R-:W-:Y:S01]  /*50d0*/  FMUL.FTZ R98, R83, R98 ;  /* 0x0000006253627220 */ /* 0x000fe20000410000 */
[----:B------:R-:W5:Y:S01]  /*50e0*/  MUFU.RCP R131, R131 ;  /* 0x0000008300837308 */ /* 0x000f620000001000 */
[----:B------:R-:W3:Y:S01]  /*50f0*/  LDS R124, [R48+0x1c] ;  /* 0x00001c00307c7984 */ /* 0x000ee20000000800 */
[----:B------:R-:W-:Y:S01]  /*5100*/  FMUL.FTZ R127, R82, R127 ;  /* 0x0000007f527f7220 */ /* 0x000fe20000410000 */
[----:B------:R-:W-:Y:S01]  /*5110*/  FMUL.FTZ R99, R98, R99 ;  /* 0x0000006362637220 */ /* 0x000fe20000410000 */
[----:B------:R-:W-:Y:S01]  /*5120*/  FADD.FTZ R98, -R126, 1 ;  /* 0x3f8000007e627421 */ /* 0x000fe20000010100 */
[----:B------:R-:W-:Y:S01]  /*5130*/  FADD.FTZ R134, R139, 1 ;  /* 0x3f8000008b867421 */ /* 0x000fe20000010000 */
[----:B------:R-:W-:Y:S01]  /*5140*/  FADD.FTZ R135, R142, 1 ;  /* 0x3f8000008e877421 */ /* 0x000fe20000010000 */
[----:B------:R-:W-:Y:S01]  /*5150*/  LDS R129, [R48+0x28] ;  /* 0x0000280030817984 */ /* 0x000fe20000000800 */
[----:B------:R-:W5:Y:S01]  /*5160*/  MUFU.RCP R133, R140 ;  /* 0x0000008c00857308 */ /* 0x000f620000001000 */
[----:B----4-:R-:W-:Y:S01]  /*5170*/  FADD.FTZ R138, R141, 1 ;  /* 0x3f8000008d8a7421 */ /* 0x010fe20000010000 */
[----:B0-----:R-:W-:Y:S01]  /*5180*/  FADD.FTZ R139, R143, 1 ;  /* 0x3f8000008f8b7421 */ /* 0x001fe20000010000 */
[----:B------:R-:W-:Y:S01]  /*5190*/  FMUL.FTZ R146, R103, -1.4426950216293334961 ;  /* 0xbfb8aa3b67927820 */ /* 0x000fe20000410000 */
[----:B------:R-:W-:Y:S04]  /*51a0*/  LDS R130, [R48+0x2c] ;  /* 0x00002c0030827984 */ /* 0x000fe80000000800 */
[----:B------:R0:W-:Y:S01]  /*51b0*/  MUFU.EX2 R150, R147 ;  /* 0x0000009300967308 */ /* 0x0001e20000000800 */
[----:B------:R-:W-:Y:S01]  /*51c0*/  FFMA.FTZ R142, R113, R98, 1 ;  /* 0x3f800000718e7423 */ /* 0x000fe20000010062 */
[----:B------:R-:W-:Y:S01]  /*51d0*/  FMUL.FTZ R98, R0, R119 ;  /* 0x0000007700627220 */ /* 0x000fe20000410000 */
[----:B------:R-:W-:Y:S01]  /*51e0*/  FMUL.FTZ R143, R85, R120 ;  /* 0x00000078558f7220 */ /* 0x000fe20000410000 */
[----:B0-----:R-:W-:Y:S01]  /*51f0*/  FMUL.FTZ R147, R127, R128 ;  /* 0x000000807f937220 */ /* 0x001fe20000410000 */
[----:B------:R-:W-:Y:S01]  /*5200*/  FADD.FTZ R127, -R123, 1 ;  /* 0x3f8000007b7f7421 */ /* 0x000fe20000010100 */
[----:B-1----:R-:W-:-:S03]  /*5210*/  FADD.FTZ R128, -R132, 1 ;  /* 0x3f80000084807421 */ /* 0x002fc60000010100 */
[----:B------:R-:W-:Y:S02]  /*5220*/  FFMA.FTZ R141, R114, R127, 1 ;  /* 0x3f800000728d7423 */ /* 0x000fe4000001007f */
[----:B------:R-:W0:Y:S01]  /*5230*/  LDS R127, [R48+0x20] ;  /* 0x00002000307f7984 */ /* 0x000e220000000800 */
[----:B------:R-:W-:Y:S01]  /*5240*/  FMUL.FTZ R149, R84, R121 ;  /* 0x0000007954957220 */ /* 0x000fe20000410000 */
[----:B------:R-:W-:Y:S01]  /*5250*/  FFMA.FTZ R153, R111, R128, 1 ;  /* 0x3f8000006f997423 */ /* 0x000fe20000010080 */
[----:B------:R-:W-:Y:S01]  /*5260*/  FMUL.FTZ R98, R123, R98 ;  /* 0x000000627b627220 */ /* 0x000fe20000410000 */
[----:B------:R-:W-:Y:S01]  /*5270*/  FMUL.FTZ R143, R126, R143 ;  /* 0x0000008f7e8f7220 */ /* 0x000fe20000410000 */
[----:B------:R-:W1:Y:S01]  /*5280*/  LDS R128, [R48+0x24] ;  /* 0x0000240030807984 */ /* 0x000e620000000800 */
[----:B------:R-:W-:Y:S01]  /*5290*/  FMUL.FTZ R148, R101, -1.4426950216293334961 ;  /* 0xbfb8aa3b65947820 */ /* 0x000fe20000410000 */
[----:B------:R-:W-:Y:S01]  /*52a0*/  FADD.FTZ R140, R144, 1 ;  /* 0x3f800000908c7421 */ /* 0x000fe20000010000 */
[----:B------:R-:W-:Y:S01]  /*52b0*/  FMUL.FTZ R144, R132, R149 ;  /* 0x0000009584907220 */ /* 0x000fe20000410000 */
[----:B------:R-:W-:Y:S01]  /*52c0*/  FMUL.FTZ R149, R98, R141 ;  /* 0x0000008d62957220 */ /* 0x000fe20000410000 */
[----:B------:R-:W-:Y:S01]  /*52d0*/  FMUL.FTZ R151, R143, R142 ;  /* 0x0000008e8f977220 */ /* 0x000fe20000410000 */
[----:B------:R-:W-:Y:S01]  /*52e0*/  FMUL.FTZ R145, R104, -1.4426950216293334961 ;  /* 0xbfb8aa3b68917820 */ /* 0x000fe20000410000 */
[----:B-----5:R-:W-:Y:S01]  /*52f0*/  FADD.FTZ R141, -R131, 1 ;  /* 0x3f800000838d7421 */ /* 0x020fe20000010100 */
[----:B------:R-:W-:Y:S01]  /*5300*/  FADD.FTZ R143, -R133, 1 ;  /* 0x3f800000858f7421 */ /* 0x000fe20000010100 */
[----:B------:R-:W4:Y:S01]  /*5310*/  MUFU.EX2 R146, R146 ;  /* 0x0000009200927308 */ /* 0x000f220000000800 */
[----:B------:R-:W-:Y:S01]  /*5320*/  FMUL.FTZ R153, R144, R153 ;  /* 0x0000009990997220 */ /* 0x000fe20000410000 */
[----:B------:R-:W-:Y:S01]  /*5330*/  FFMA.FTZ R155, R110, R141, 1 ;  /* 0x3f8000006e9b7423 */ /* 0x000fe2000001008d */
[----:B------:R-:W-:Y:S01]  /*5340*/  FFMA.FTZ R159, R108, R143, 1 ;  /* 0x3f8000006c9f7423 */ /* 0x000fe2000001008f */
[----:B------:R-:W5:Y:S04]  /*5350*/  LDS R141, [R48+0x30] ;  /* 0x00003000308d7984 */ /* 0x000f680000000800 */
[----:B------:R4:W-:Y:S01]  /*5360*/  MUFU.EX2 R154, R148 ;  /* 0x00000094009a7308 */ /* 0x0009e20000000800 */
[----:B------:R-:W5:Y:S04]  /*5370*/  LDS R142, [R48+0x34] ;  /* 0x00003400308e7984 */ /* 0x000f680000000800 */
[----:B------:R-:W5:Y:S03]  /*5380*/  LDS R143, [R48+0x38] ;  /* 0x00003800308f7984 */ /* 0x000f660000000800 */
[----:B------:R-:W2:Y:S01]  /*5390*/  MUFU.RCP R134, R134 ;  /* 0x0000008600867308 */ /* 0x000ea20000001000 */
[----:B------:R-:W5:Y:S07]  /*53a0*/  LDS R144, [R48+0x3c] ;  /* 0x00003c0030907984 */ /* 0x000f6e0000000800 */
[----:B------:R-:W3:Y:S08]  /*53b0*/  MUFU.EX2 R145, R145 ;  /* 0x0000009100917308 */ /* 0x000ef00000000800 */
[----:B------:R-:W0:Y:S01]  /*53c0*/  MUFU.RCP R135, R135 ;  /* 0x0000008700877308 */ /* 0x000e220000001000 */
[----:B----4-:R-:W-:Y:S01]  /*53d0*/  FADD.FTZ R148, R146, 1 ;  /* 0x3f80000092947421 */ /* 0x010fe20000010000 */
[----:B--2---:R-:W-:Y:S01]  /*53e0*/  FADD.FTZ R98, -R134, 1 ;  /* 0x3f80000086627421 */ /* 0x004fe20000010100 */
[----:B------:R-:W-:-:S05]  /*53f0*/  FADD.FTZ R154, R154, 1 ;  /* 0x3f8000009a9a7421 */ /* 0x000fca0000010000 */
[----:B------:R-:W-:Y:S01]  /*5400*/  MUFU.RCP R138, R138 ;  /* 0x0000008a008a7308 */ /* 0x000fe20000001000 */
[----:B------:R-:W-:-:S07]  /*5410*/  FADD.FTZ R150, R150, 1 ;  /* 0x3f80000096967421 */ /* 0x000fce0000010000 */
[----:B------:R-:W2:Y:S01]  /*5420*/  MUFU.RCP R140, R140 ;  /* 0x0000008c008c7308 */ /* 0x000ea20000001000 */
[----:B------:R-:W-:-:S07]  /*5430*/  FFMA.FTZ R146, R109, R98, 1 ;  /* 0x3f8000006d927423 */ /* 0x000fce0000010062 */
[----:B------:R-:W4:Y:S01]  /*5440*/  MUFU.RCP R139, R139 ;  /* 0x0000008b008b7308 */ /* 0x000f220000001000 */
[----:B------:R-:W-:Y:S01]  /*5450*/  FMUL.FTZ R157, R86, R125 ;  /* 0x0000007d569d7220 */ /* 0x000fe20000410000 */
[----:B---3--:R-:W-:Y:S01]  /*5460*/  FADD.FTZ R145, R145, 1 ;  /* 0x3f80000091917421 */ /* 0x008fe20000010000 */
[----:B------:R-:W-:Y:S01]  /*5470*/  FMUL.FTZ R98, R87, R122 ;  /* 0x0000007a57627220 */ /* 0x000fe20000410000 */
[----:B------:R-:W-:Y:S01]  /*5480*/  BAR.SYNC.DEFER_BLOCKING 0x0 ;  /* 0x0000000000007b1d */ /* 0x000fe20000010000 */
[----:B------:R-:W-:-:S05]  /*5490*/  FMUL.FTZ R157, R134, R157 ;  /* 0x0000009d869d7220 */ /* 0x000fca0000410000 */
[----:B------:R3:W5:Y:S01]  /*54a0*/  MUFU.RCP R152, R148 ;  /* 0x0000009400987308 */ /* 0x0007620000001000 */
[----:B------:R-:W-:Y:S01]  /*54b0*/  FMUL.FTZ R98, R131, R98 ;  /* 0x0000006283627220 */ /* 0x000fe20000410000 */
[----:B0-----:R-:W-:-:S06]  /*54c0*/  FADD.FTZ R161, -R135, 1 ;  /* 0x3f80000087a17421 */ /* 0x001fcc0000010100 */
[----:B------:R0:W5:Y:S01]  /*54d0*/  MUFU.RCP R173, R150 ;  /* 0x0000009600ad7308 */ /* 0x0001620000001000 */
[----:B---3--:R-:W-:Y:S01]  /*54e0*/  FMUL.FTZ R148, R89, R124 ;  /* 0x0000007c59947220 */ /* 0x008fe20000410000 */
[----:B------:R-:W-:-:S03]  /*54f0*/  FMUL.FTZ R157, R157, R146 ;  /* 0x000000929d9d7220 */ /* 0x000fc60000410000 */
[----:B------:R-:W-:-:S03]  /*5500*/  FMUL.FTZ R148, R133, R148 ;  /* 0x0000009485947220 */ /* 0x000fc60000410000 */
[----:B------:R-:W3:Y:S01]  /*5510*/  MUFU.RCP R154, R154 ;  /* 0x0000009a009a7308 */ /* 0x000ee20000001000 */
[----:B------:R-:W-:Y:S01]  /*5520*/  FMUL.FTZ R155, R98, R155 ;  /* 0x0000009b629b7220 */ /* 0x000fe20000410000 */
[----:B------:R-:W-:Y:S01]  /*5530*/  FMUL.FTZ R159, R148, R159 ;  /* 0x0000009f949f7220 */ /* 0x000fe20000410000 */
[----:B--2---:R-:W-:Y:S01]  /*5540*/  FADD.FTZ R146, -R140, 1 ;  /* 0x3f8000008c927421 */ /* 0x004fe20000010100 */
[----:B------:R-:W-:Y:S01]  /*5550*/  FFMA.FTZ R163, R106, R161, 1 ;  /* 0x3f8000006aa37423 */ /* 0x000fe200000100a1 */
[----:B------:R-:W-:-:S03]  /*5560*/  FADD.FTZ R98, -R138, 1 ;  /* 0x3f8000008a627421 */ /* 0x000fc60000010100 */
[----:B------:R-:W2:Y:S01]  /*5570*/  MUFU.RCP R145, R145 ;  /* 0x0000009100917308 */ /* 0x000ea20000001000 */
[----:B----4-:R-:W-:Y:S01]  /*5580*/  FADD.FTZ R165, -R139, 1 ;  /* 0x3f8000008ba57421 */ /* 0x010fe20000010100 */
[----:B------:R-:W-:Y:S01]  /*5590*/  FMUL.FTZ R161, R88, R127 ;  /* 0x0000007f58a17220 */ /* 0x000fe20000410000 */
[----:B------:R-:W-:Y:S01]  /*55a0*/  FMUL.FTZ R148, R90, R129 ;  /* 0x000000815a947220 */ /* 0x000fe20000410000 */
[----:B0-----:R-:W-:Y:S01]  /*55b0*/  FFMA.FTZ R150, R105, R146, 1 ;  /* 0x3f80000069967423 */ /* 0x001fe20000010092 */
[----:B------:R-:W-:Y:S01]  /*55c0*/  FFMA.FTZ R98, R107, R98, 1 ;  /* 0x3f8000006b627423 */ /* 0x000fe20000010062 */
[----:B------:R-:W-:Y:S01]  /*55d0*/  FFMA.FTZ R165, R100, R165, 1 ;  /* 0x3f80000064a57423 */ /* 0x000fe200000100a5 */
        /* <DEDUP_REMOVED lines=9> */
[----:B------:R-:W-:Y:S01]  /*5670*/  FADD.FTZ R171, -R173, 1 ;  /* 0x3f800000adab7421 */ /* 0x000fe20000010100 */
[----:B---3--:R-:W-:Y:S01]  /*5680*/  FADD.FTZ R148, -R154, 1 ;  /* 0x3f8000009a947421 */ /* 0x008fe20000010100 */
        /* <DEDUP_REMOVED lines=94> */
[----:B------:R-:W-:Y:S01]  /*5c70*/  FMUL.FTZ R115, R115, R82 ;  /* 0x0000005273737220 */ /* 0x000fe20000410000 */
[----:B------:R0:W-:Y:S01]  /*5c80*/  @!P2 STG.E desc[UR24][R98.64+0x500], R167 ;  /* 0x000500a76200a986 */ /* 0x0001e2000c101918 */
[----:B------:R-:W-:-:S03]  /*5c90*/  FMUL.FTZ R81, R81, R116 ;  /* 0x0000007451517220 */ /* 0x000fc60000410000 */
[----:B------:R0:W-:Y:S01]  /*5ca0*/  @!P3 STG.E desc[UR24][R98.64+0x580], R169 ;  /* 0x000580a96200b986 */ /* 0x0001e2000c101918 */
[----:B------:R-:W-:-:S03]  /*5cb0*/  FMUL.FTZ R83, R0, R114 ;  /* 0x0000007200537220 */ /* 0x000fc60000410000 */
[----:B------:R0:W-:Y:S04]  /*5cc0*/  @!P6 STG.E desc[UR24][R98.64+0x600], R171 ;  /* 0x000600ab6200e986 */ /* 0x0001e8000c101918 */
[----:B------:R0:W-:Y:S04]  /*5cd0*/  @!P5 STG.E desc[UR24][R98.64+0x680], R175 ;  /* 0x000680af6200d986 */ /* 0x0001e8000c101918 */
[----:B------:R0:W-:Y:S04]  /*5ce0*/  @!P4 STG.E desc[UR24][R98.64+0x700], R177 ;  /* 0x000700b16200c986 */ /* 0x0001e8000c101918 */
[----:B------:R0:W-:Y:S01]  /*5cf0*/  @!P0 STG.E desc[UR24][R98.64+0x780], R179 ;  /* 0x000780b362008986 */ /* 0x0001e2000c101918 */
[----:B------:R-:W-:Y:S01]  /*5d00*/  FMUL.FTZ R82, R96, R115 ;  /* 0x0000007360527220 */ /* 0x000fe20000410000 */
[----:B------:R-:W-:Y:S01]  /*5d10*/  FFMA.FTZ R0, R50, R81, R5 ;  /* 0x0000005132007223 */ /* 0x000fe20000010005 */
[----:B------:R-:W-:Y:S01]  /*5d20*/  UISETP.NE.U32.AND UP0, UPT, UR32, URZ, UPT ;  /* 0x000000ff2000728c */ /* 0x000fe2000bf05070 */
[----:B------:R-:W-:-:S02]  /*5d30*/  FMUL.FTZ R113, R113, R126 ;  /* 0x0000007e71717220 */ /* 0x000fc40000410000 */
        /* <DEDUP_REMOVED lines=57> */
[----:B------:R0:W-:Y:S01]  /*60d0*/  STS [R48+0x14], R99 ;  /* 0x0000146330007388 */ /* 0x0001e20000000800 */
[----:B------:R-:W-:Y:S02]  /*60e0*/  UMOV UR8, UR26 ;  /* 0x0000001a00087c82 */ /* 0x000fe40008000000 */
[----:B------:R-:W-:Y:S01]  /*60f0*/  UIMAD.WIDE.U32 UR8, UR28, UR10, UR8 ;  /* 0x0000000a1c0872a5 */ /* 0x000fe2000f8e0008 */
[----:B------:R-:W-:Y:S03]  /*6100*/  STS [R48+0x18], R109 ;  /* 0x0000186d30007388 */ /* 0x000fe60000000800 */
[----:B------:R-:W-:Y:S01]  /*6110*/  UIMAD UR11, UR28, UR11, UR9 ;  /* 0x0000000b1c0b72a4 */ /* 0x000fe2000f8e0209 */
[----:B------:R-:W-:Y:S01]  /*6120*/  STS [R48+0x1c], R117 ;  /* 0x00001c7530007388 */ /* 0x000fe20000000800 */
[----:B------:R-:W-:-:S03]  /*6130*/  IADD3 R0, P0, PT, R12, UR8, RZ ;  /* 0x000000080c007c10 */ /* 0x000fc6000ff1e0ff */
[----:B------:R-:W-:Y:S01]  /*6140*/  STS [R48+0x20], R107 ;  /* 0x0000206b30007388 */ /* 0x000fe20000000800 */
[----:B0-----:R-:W-:Y:S02]  /*6150*/  IADD3.X R99, PT, PT, RZ, UR11, RZ, P0, !PT ;  /* 0x0000000bff637c10 */ /* 0x001fe400087fe4ff */
        /* <DEDUP_REMOVED lines=61> */
.L_x_7462:
[----:B------:R-:W-:Y:S01]  /*6530*/  FFMA.FTZ R0, R54, R87, R133 ;  /* 0x0000005736007223 */ /* 0x000fe20000010085 */
[----:B------:R-:W1:Y:S01]  /*6540*/  LDCU UR7, c[0x0][0x38c] ;  /* 0x00007180ff0777ac */ /* 0x000e620008000800 */
[----:B0-----:R-:W-:Y:S01]  /*6550*/  MOV R99, RZ ;  /* 0x000000ff00637202 */ /* 0x001fe20000000f00 */
        /* <DEDUP_REMOVED lines=16> */
[----:B-1----:R-:W-:Y:S01]  /*6660*/  UISETP.GE.AND UP0, UPT, UR7, 0x1, UPT ;  /* 0x000000010700788c */ /* 0x002fe2000bf06270 */
        /* <DEDUP_REMOVED lines=31> */
[----:B------:R-:W-:Y:S01]  /*6860*/  UIADD3 UR7, UPT, UPT, UR15, -0x1, URZ ;  /* 0xffffffff0f077890 */ /* 0x000fe2000fffe0ff */
[----:B------:R-:W-:Y:S01]  /*6870*/  HFMA2 R163, -RZ, RZ, 0, 0 ;  /* 0x00000000ffa37431 */ /* 0x000fe200000001ff */
[----:B------:R-:W-:Y:S01]  /*6880*/  MOV R99, RZ ;  /* 0x000000ff00637202 */ /* 0x000fe20000000f00 */
[----:B------:R-:W1:Y:S01]  /*6890*/  LDCU UR9, c[0x0][0x394] ;  /* 0x00007280ff0977ac */ /* 0x000e620008000800 */
[----:B------:R-:W2:Y:S01]  /*68a0*/  LDC.64 R140, c[0x0][0x4d0] ;  /* 0x00013400ff8c7b82 */ /* 0x000ea20000000a00 */
[----:B------:R-:W-:Y:S01]  /*68b0*/  PLOP3.LUT P0, PT, PT, PT, UP0, 0x80, 0x8 ;  /* 0x000000000008781c */ /* 0x000fe20003f0f008 */
[----:B------:R-:W-:-:S03]  /*68c0*/  ULEA.HI UR8, UR7, UR7, URZ, 0x1 ;  /* 0x0000000707087291 */ /* 0x000fc6000f8f08ff */
[----:B------:R-:W-:Y:S01]  /*68d0*/  ISETP.EQ.AND P0, PT, R8, RZ, P0 ;  /* 0x000000ff0800720c */ /* 0x000fe20000702270 */
[----:B------:R-:W3:Y:S01]  /*68e0*/  LDCU UR31, c[0x0][0x38c] ;  /* 0x00007180ff1f77ac */ /* 0x000ee20008000800 */
[----:B------:R-:W-:Y:S01]  /*68f0*/  @P1 LOP3.LUT R112, R112, 0x200, RZ, 0xfc, !PT ;  /* 0x0000020070701812 */ /* 0x000fe200078efcff */
[----:B------:R-:W4:Y:S01]  /*6900*/  LDC.64 R142, c[0x0][0x4d8] ;  /* 0x00013600ff8e7b82 */ /* 0x000f220000000a00 */
[----:B------:R-:W-:Y:S01]  /*6910*/  ULOP3.LUT UR8, UR8, 0xfffffe, URZ, 0xc0, !UPT ;  /* 0x00fffffe08087892 */ /* 0x000fe2000f8ec0ff */
[----:B------:R-:W0:Y:S06]  /*6920*/  LDCU UR23, c[0x0][0x388] ;  /* 0x00007100ff1777ac */ /* 0x000e2c0008000800 */
        /* <DEDUP_REMOVED lines=9> */
[----:B-1-3--:R-:W-:-:S12]  /*69c0*/  UIADD3 UR8, UPT, UPT, UR7, -UR8, URZ ;  /* 0x8000000807087290 */ /* 0x00afd8000fffe0ff */
.L_x_7501:
[----:B------:R-:W-:Y:S02]  /*69d0*/  MOV R148, R12 ;  /* 0x0000000c00947202 */ /* 0x000fe40000000f00 */
[----:B------:R-:W-:Y:S02]  /*69e0*/  MOV R149, RZ ;  /* 0x000000ff00957202 */ /* 0x000fe40000000f00 */
[----:B------:R-:W-:Y:S02]  /*69f0*/  ISETP.GE.AND P5, PT, R20, UR30, PT ;  /* 0x0000001e14007c0c */ /* 0x000fe4000bfa6270 */
[----:B------:R-:W-:Y:S01]  /*6a00*/  MOV R118, RZ ;  /* 0x000000ff00767202 */ /* 0x000fe20000000f00 */
[C-C-:B0---4-:R-:W-:Y:S01]  /*6a10*/  IMAD.WIDE.U32 R164, R163.reuse, UR26, R148.reuse ;  /* 0x0000001aa3a47c25 */ /* 0x151fe2000f8e0094 */
[----:B------:R-:W-:Y:S02]  /*6a20*/  MOV R171, RZ ;  /* 0x000000ff00ab7202 */ /* 0x000fe40000000f00 */
[----:B------:R-:W-:Y:S01]  /*6a30*/  MOV R120, RZ ;  /* 0x000000ff00787202 */ /* 0x000fe20000000f00 */
[----:B------:R-:W-:Y:S01]  /*6a40*/  IMAD.WIDE.U32 R150, R163, UR32, R148 ;  /* 0x00000020a3967c25 */ /* 0x000fe2000f8e0094 */
        /* <DEDUP_REMOVED lines=26> */
[----:B--2---:R0:W2:Y:S01]  /*6bf0*/  LDG.E R114, desc[UR24][R166.64] ;  /* 0x00000018a6727981 */ /* 0x0040a2000c1e1900 */
[----:B------:R-:W-:Y:S02]  /*6c00*/  LEA.HI.X R147, R150, R11, R0, 0x2, P3 ;  /* 0x0000000b96937211 */ /* 0x000fe400018f1400 */
[----:B------:R-:W-:Y:S01]  /*6c10*/  ISETP.GE.AND P4, PT, R18, UR30, PT ;  /* 0x0000001e12007c0c */ /* 0x000fe2000bf86270 */
[----:B------:R-:W4:Y:S01]  /*6c20*/  @!P5 LDG.E R120, desc[UR24][R148.64+0x380] ;  /* 0x000380189478d981 */ /* 0x000f22000c1e1900 */
        /* <DEDUP_REMOVED lines=9> */
[----:B------:R-:W2:Y:S01]  /*6cc0*/  @!P5 LDG.E R173, desc[UR24][R148.64+0x400] ;  /* 0x0004001894add981 */ /* 0x000ea2000c1e1900 */
[----:B------:R-:W-:Y:S02]  /*6cd0*/  ISETP.GE.AND P5, PT, R24, UR30, PT ;  /* 0x0000001e18007c0c */ /* 0x000fe4000bfa6270 */
[----:B------:R-:W-:Y:S01]  /*6ce0*/  ISETP.GE.AND P6, PT, R30, UR30, PT ;  /* 0x0000001e1e007c0c */ /* 0x000fe2000bfc6270 */
[----:B------:R-:W5:Y:S01]  /*6cf0*/  @!P1 LDG.E R0, desc[UR24][R148.64+0x80] ;  /* 0x0000801894009981 */ /* 0x000f62000c1e1900 */
[----:B------:R-:W-:Y:S02]  /*6d00*/  MOV R179, RZ ;  /* 0x000000ff00b37202 */ /* 0x000fe40000000f00 */
[----:B------:R-:W-:Y:S01]  /*6d10*/  MOV R128, RZ ;  /* 0x000000ff00807202 */ /* 0x000fe20000000f00 */
[----:B------:R-:W4:Y:S04]  /*6d20*/  @!P2 LDG.E R165, desc[UR24][R148.64+0x100] ;  /* 0x0001001894a5a981 */ /* 0x000f28000c1e1900 */
[----:B------:R-:W2:Y:S04]  /*6d30*/  @!P4 LDG.E R116, desc[UR24][R148.64+0x180] ;  /* 0x000180189474c981 */ /* 0x000ea8000c1e1900 */
[----:B------:R-:W2:Y:S01]  /*6d40*/  @!P5 LDG.E R122, desc[UR24][R148.64+0x480] ;  /* 0x00048018947ad981 */ /* 0x000ea2000c1e1900 */
[----:B------:R-:W-:-:S03]  /*6d50*/  ISETP.GE.AND P5, PT, R25, UR30, PT ;  /* 0x0000001e19007c0c */ /* 0x000fc6000bfa6270 */
[----:B------:R-:W2:Y:S04]  /*6d60*/  @!P3 LDG.E R169, desc[UR24][R148.64+0x200] ;  /* 0x0002001894a9b981 */ /* 0x000ea8000c1e1900 */
[----:B------:R-:W2:Y:S06]  /*6d70*/  @!P6 LDG.E R128, desc[UR24][R148.64+0x780] ;  /* 0x000780189480e981 */ /* 0x000eac000c1e1900 */
[----:B------:R-:W2:Y:S01]  /*6d80*/  @!P5 LDG.E R175, desc[UR24][R148.64+0x500] ;  /* 0x0005001894afd981 */ /* 0x000ea2000c1e1900 */
[----:B------:R-:W-:-:S13]  /*6d90*/  ISETP.GE.AND P5, PT, R26, UR30, PT ;  /* 0x0000001e1a007c0c */ /* 0x000fda000bfa6270 */
[----:B------:R-:W2:Y:S01]  /*6da0*/  @!P5 LDG.E R124, desc[UR24][R148.64+0x580] ;  /* 0x00058018947cd981 */ /* 0x000ea2000c1e1900 */
[----:B------:R-:W-:-:S13]  /*6db0*/  ISETP.GE.AND P5, PT, R27, UR30, PT ;  /* 0x0000001e1b007c0c */ /* 0x000fda000bfa6270 */
[----:B------:R-:W2:Y:S01]  /*6dc0*/  @!P5 LDG.E R177, desc[UR24][R148.64+0x600] ;  /* 0x0006001894b1d981 */ /* 0x000ea2000c1e1900 */
[----:B------:R-:W-:-:S13]  /*6dd0*/  ISETP.GE.AND P5, PT, R28, UR30, PT ;  /* 0x0000001e1c007c0c */ /* 0x000fda000bfa6270 */
[----:B------:R-:W2:Y:S01]  /*6de0*/  @!P5 LDG.E R126, desc[UR24][R148.64+0x680] ;  /* 0x00068018947ed981 */ /* 0x000ea2000c1e1900 */
[----:B------:R-:W-:-:S13]  /*6df0*/  ISETP.GE.AND P5, PT, R29, UR30, PT ;  /* 0x0000001e1d007c0c */ /* 0x000fda000bfa6270 */
[----:B-1----:R1:W2:Y:S01]  /*6e00*/  @!P5 LDG.E R179, desc[UR24][R148.64+0x700] ;  /* 0x0007001894b3d981 */ /* 0x0022a2000c1e1900 */
[----:B0-----:R-:W-:Y:S02]  /*6e10*/  CS2R R166, SRZ ;  /* 0x0000000000a67805 */ /* 0x001fe4000001ff00 */
[----:B-1----:R-:W-:Y:S02]  /*6e20*/  MOV R148, RZ ;  /* 0x000000ff00947202 */ /* 0x002fe40000000f00 */
[----:B------:R-:W-:Y:S01]  /*6e30*/  MOV R149, RZ ;  /* 0x000000ff00957202 */ /* 0x000fe20000000f00 */
[----:B---3--:R0:W-:Y:S04]  /*6e40*/  STS [R32], R151 ;  /* 0x0000009720007388 */ /* 0x0081e80000000800 */
[----:B-----5:R1:W-:Y:S04]  /*6e50*/  STS [R33+0x80], R0 ;  /* 0x0000800021007388 */ /* 0x0203e80000000800 */
[----:B----4-:R3:W-:Y:S04]  /*6e60*/  STS [R34+0x100], R165 ;  /* 0x000100a522007388 */ /* 0x0107e80000000800 */
[----:B--2---:R-:W-:Y:S01]  /*6e70*/  STS [R35+0x180], R116 ;  /* 0x0001807423007388 */ /* 0x004fe20000000800 */
[----:B0-----:R-:W-:-:S03]  /*6e80*/  CS2R R150, SRZ ;  /* 0x0000000000967805 */ /* 0x001fc6000001ff00 */
[----:B------:R0:W-:Y:S04]  /*6e90*/  STS [R36+0x200], R169 ;  /* 0x000200a924007388 */ /* 0x0001e80000000800 */
[----:B------:R-:W-:Y:S04]  /*6ea0*/  STS [R37+0x280], R118 ;  /* 0x0002807625007388 */ /* 0x000fe80000000800 */
[----:B------:R2:W-:Y:S04]  /*6eb0*/  STS [R38+0x300], R171 ;  /* 0x000300ab26007388 */ /* 0x0005e80000000800 */
[----:B------:R-:W-:Y:S04]  /*6ec0*/  STS [R39+0x380], R120 ;  /* 0x0003807827007388 */ /* 0x000fe80000000800 */
[----:B------:R4:W-:Y:S01]  /*6ed0*/  STS [R40+0x400], R173 ;  /* 0x000400ad28007388 */ /* 0x0009e20000000800 */
[----:B-1----:R-:W-:-:S03]  /*6ee0*/  MOV R0, RZ ;  /* 0x000000ff00007202 */ /* 0x002fc60000000f00 */
        /* <DEDUP_REMOVED lines=12> */
[----:B---3--:R-:W-:Y:S02]  /*6fb0*/  CS2R R164, SRZ ;  /* 0x0000000000a47805 */ /* 0x008fe4000001ff00 */
[----:B0-----:R-:W-:Y:S02]  /*6fc0*/  MOV R169, RZ ;  /* 0x000000ff00a97202 */ /* 0x001fe40000000f00 */
[----:B--2---:R-:W-:Y:S01]  /*6fd0*/  CS2R R170, SRZ ;  /* 0x0000000000aa7805 */ /* 0x004fe2000001ff00 */
[----:B------:R-:W2:Y:S04]  /*6fe0*/  @!P4 LDG.E R148, desc[UR24][R146.64+0x180] ;  /* 0x000180189294c981 */ /* 0x000ea8000c1e1900 */
[----:B------:R-:W3:Y:S04]  /*6ff0*/  @!P0 LDG.E R149, desc[UR24][R146.64] ;  /* 0x0000001892958981 */ /* 0x000ee8000c1e1900 */
[----:B------:R-:W2:Y:S01]  /*7000*/  @!P2 LDG.E R150, desc[UR24][R146.64+0x280] ;  /* 0x000280189296a981 */ /* 0x000ea2000c1e1900 */
[----:B------:R-:W-:-:S03]  /*7010*/  ISETP.GE.AND P2, PT, R22, UR30, PT ;  /* 0x0000001e16007c0c */ /* 0x000fc6000bf46270 */
[----:B------:R-:W2:Y:S01]  /*7020*/  @!P1 LDG.E R167, desc[UR24][R146.64+0x300] ;  /* 0x0003001892a79981 */ /* 0x000ea2000c1e1900 */
[----:B------:R-:W-:Y:S02]  /*7030*/  ISETP.GE.AND P1, PT, R23, UR30, PT ;  /* 0x0000001e17007c0c */ /* 0x000fe4000bf26270 */
[----:B----4-:R-:W-:Y:S01]  /*7040*/  CS2R R172, SRZ ;  /* 0x0000000000ac7805 */ /* 0x010fe2000001ff00 */
[----:B------:R-:W4:Y:S01]  /*7050*/  @!P3 LDG.E R165, desc[UR24][R146.64+0x200] ;  /* 0x0002001892a5b981 */ /* 0x000f22000c1e1900 */
[----:B-1----:R-:W-:-:S03]  /*7060*/  CS2R R174, SRZ ;  /* 0x0000000000ae7805 */ /* 0x002fc6000001ff00 */
        /* <DEDUP_REMOVED lines=34> */
[C---:B------:R-:W-:Y:S01]  /*7290*/  FMUL.FTZ R211, R176.reuse, R65 ;  /* 0x00000041b0d37220 */ /* 0x040fe20000410000 */
[C---:B------:R-:W-:Y:S01]  /*72a0*/  FMUL.FTZ R168, R176.reuse, R66 ;  /* 0x00000042b0a87220 */ /* 0x040fe20000410000 */
[C---:B------:R-:W-:Y:S01]  /*72b0*/  FMUL.FTZ R236, R176.reuse, R68 ;  /* 0x00000044b0ec7220 */ /* 0x040fe20000410000 */
[----:B------:R-:W-:-:S03]  /*72c0*/  FMUL.FTZ R232, R176, R67 ;  /* 0x00000043b0e87220 */ /* 0x000fc60000410000 */
        /* <DEDUP_REMOVED lines=26> */
[----:B---3--:R-:W-:Y:S04]  /*7470*/  STS [R32+0x840], R149 ;  /* 0x0008409520007388 */ /* 0x008fe80000000800 */
[----:B-----5:R-:W-:Y:S04]  /*7480*/  STS [R33+0x8c0], R0 ;  /* 0x0008c00021007388 */ /* 0x020fe80000000800 */
[----:B------:R-:W-:Y:S04]  /*7490*/  STS [R34+0x940], R151 ;  /* 0x0009409722007388 */ /* 0x000fe80000000800 */
[----:B--2---:R-:W-:Y:S04]  /*74a0*/  STS [R35+0x9c0], R148 ;  /* 0x0009c09423007388 */ /* 0x004fe80000000800 */
        /* <DEDUP_REMOVED lines=29> */
[----:B--2---:R-:W-:Y:S01]  /*7680*/  MOV R164, UR8 ;  /* 0x0000000800a47c02 */ /* 0x004fe20008000f00 */
[C---:B------:R-:W-:Y:S01]  /*7690*/  FMUL.FTZ R148, R176.reuse, R77 ;  /* 0x0000004db0947220 */ /* 0x040fe20000410000 */
[----:B---3--:R-:W-:-:S02]  /*76a0*/  FMUL.FTZ R166, R176, R80 ;  /* 0x00000050b0a67220 */ /* 0x008fc40000410000 */
[----:B------:R-:W-:Y:S01]  /*76b0*/  LEA R149, R164, R163, 0x8 ;  /* 0x000000a3a4957211 */ /* 0x000fe200078e40ff */
[----:B------:R-:W-:Y:S01]  /*76c0*/  FMUL.FTZ R164, R176, R79 ;  /* 0x0000004fb0a47220 */ /* 0x000fe20000410000 */
[----:B------:R-:W-:Y:S01]  /*76d0*/  @P2 IADD3 R149, PT, PT, R8, 0x200, RZ ;  /* 0x0000020008952810 */ /* 0x000fe20007ffe0ff */
[----:B------:R-:W2:Y:S03]  /*76e0*/  MUFU.EX2 R148, R148 ;  /* 0x0000009400947308 */ /* 0x000ea60000000800 */
[----:B------:R-:W-:-:S05]  /*76f0*/  LEA R186, R149, UR22, 0x2 ;  /* 0x0000001695ba7c11 */ /* 0x000fca000f8e10ff */
[----:B------:R-:W3:Y:S08]  /*7700*/  MUFU.EX2 R166, R166 ;  /* 0x000000a600a67308 */ /* 0x000ef00000000800 */
[----:B------:R-:W2:Y:S01]  /*7710*/  MUFU.EX2 R164, R164 ;  /* 0x000000a400a47308 */ /* 0x000ea20000000800 */
[----:B-1----:R1:W-:Y:S01]  /*7720*/  STS [R186+0x2338], R211 ;  /* 0x002338d3ba007388 */ /* 0x0023e20000000800 */
        /* <DEDUP_REMOVED lines=17> */
[----:B-123--:R-:W-:Y:S05]  /*7840*/  @P1 BRA `(.L_x_7465) ;  /* 0x0000000000241947 */ /* 0x00efea0003800000 */
        /* <DEDUP_REMOVED lines=9> */
.L_x_7465:
[----:B------:R-:W-:-:S06]  /*78e0*/  LEA R173, R8, UR22, 0x2 ;  /* 0x0000001608ad7c11 */ /* 0x000fcc000f8e10ff */
[----:B------:R-:W0:Y:S02]  /*78f0*/  LDS R173, [R173+0x2b3c] ;  /* 0x002b3c00adad7984 */ /* 0x000e240000000800 */
.L_x_7466:
[----:B------:R-:W-:Y:S05]  /*7900*/  BSYNC.RECONVERGENT B0 ;  /* 0x0000000000007941 */ /* 0x000fea0003800200 */
.L_x_7464:
        /* <DEDUP_REMOVED lines=51> */
[----:B0-----:R0:W3:Y:S01]  /*7c40*/  SHFL.DOWN PT, R147, R0, 0x1, 0x1f ;  /* 0x08201f0000937f89 */ /* 0x0010e200000e0000 */
        /* <DEDUP_REMOVED lines=17> */
[----:B------:R-:W-:Y:S01]  /*7d60*/  ISETP.GE.AND P3, PT, R31, 0x1, PT ;  /* 0x000000011f00780c */ /* 0x000fe20003f66270 */
[----:B------:R-:W-:Y:S01]  /*7d70*/  FMUL.FTZ R205, R162, R197 ;  /* 0x000000c5a2cd7220 */ /* 0x000fe20000410000 */
[----:B-1----:R-:W-:Y:S01]  /*7d80*/  @P1 FMUL.FTZ R146, R149, R182 ;  /* 0x000000b695921220 */ /* 0x002fe20000410000 */
[----:B------:R-:W-:Y:S01]  /*7d90*/  UISETP.GE.AND UP0, UPT, UR15, UR9, UPT ;  /* 0x000000090f00728c */ /* 0x000fe2000bf06270 */
[C---:B------:R-:W-:Y:S01]  /*7da0*/  ISETP.GT.U32.AND P4, PT, R13.reuse, 0x17, PT ;  /* 0x000000170d00780c */ /* 0x040fe20003f84070 */
[----:B------:R-:W-:Y:S01]  /*7db0*/  BSSY.RECONVERGENT B0, `(.L_x_7467) ;  /* 0x0000166000007945 */ /* 0x000fe20003800200 */
[----:B---3--:R-:W-:Y:S01]  /*7dc0*/  @P1 FFMA.FTZ R184, R182, R147, R184 ;  /* 0x00000093b6b81223 */ /* 0x008fe200000100b8 */
[----:B------:R-:W-:Y:S01]  /*7dd0*/  @P1 MOV R182, R146 ;  /* 0x0000009200b61202 */ /* 0x000fe20000000f00 */
[----:B------:R-:W-:Y:S01]  /*7de0*/  FFMA.FTZ R147, R168, R170, R243 ;  /* 0x000000aaa8937223 */ /* 0x000fe200000100f3 */
[----:B------:R-:W-:-:S02]  /*7df0*/  ISETP.GT.U32.AND P1, PT, R13, 0x1d, PT ;  /* 0x0000001d0d00780c */ /* 0x000fc40003f24070 */
[----:B------:R-:W0:Y:S01]  /*7e00*/  SHFL.DOWN PT, R151, R184, 0x2, 0x1f ;  /* 0x08401f00b8977f89 */ /* 0x000e2200000e0000 */
[----:B------:R-:W-:-:S03]  /*7e10*/  FFMA.FTZ R147, R236, R147, R0 ;  /* 0x00000093ec937223 */ /* 0x000fc60000010000 */
[----:B------:R-:W1:Y:S01]  /*7e20*/  SHFL.DOWN PT, R149, R182, 0x2, 0x1f ;  /* 0x08401f00b6957f89 */ /* 0x000e6200000e0000 */
[----:B------:R-:W-:-:S04]  /*7e30*/  FFMA.FTZ R147, R232, R147, R241 ;  /* 0x00000093e8937223 */ /* 0x000fc800000100f1 */
[----:B------:R-:W-:Y:S02]  /*7e40*/  FFMA.FTZ R147, R234, R147, R239 ;  /* 0x00000093ea937223 */ /* 0x000fe400000100ef */
[----:B0-----:R-:W-:Y:S01]  /*7e50*/  @!P1 FFMA.FTZ R184, R182, R151, R184 ;  /* 0x00000097b6b89223 */ /* 0x001fe200000100b8 */
[----:B------:R-:W-:Y:S01]  /*7e60*/  FMUL.FTZ R151, R58, R73 ;  /* 0x000000493a977220 */ /* 0x000fe20000410000 */
[----:B-1----:R-:W-:Y:S01]  /*7e70*/  @!P1 FMUL.FTZ R146, R182, R149 ;  /* 0x00000095b6929220 */ /* 0x002fe20000410000 */
[----:B------:R-:W-:Y:S02]  /*7e80*/  FMUL.FTZ R149, R59, R76 ;  /* 0x0000004c3b957220 */ /* 0x000fe40000410000 */
[----:B------:R-:W-:Y:S01]  /*7e90*/  FMUL.FTZ R178, R134, R151 ;  /* 0x0000009786b27220 */ /* 0x000fe20000410000 */
        /* <DEDUP_REMOVED lines=21> */
[----:B------:R-:W-:-:S04]  /*7ff0*/  FFMA.FTZ R146, R249, R146, R150 ;  /* 0x00000092f9927223 */ /* 0x000fc80000010096 */
[----:B------:R-:W-:Y:S01]  /*8000*/  FFMA.FTZ R179, R148, R146, R247 ;  /* 0x0000009294b37223 */ /* 0x000fe200000100f7 */
[----:B------:R-:W-:-:S03]  /*8010*/  FMUL.FTZ R146, R224, R147 ;  /* 0x00000093e0927220 */ /* 0x000fc60000410000 */
[----:B------:R-:W-:Y:S01]  /*8020*/  FFMA.FTZ R179, R166, R179, R209 ;  /* 0x000000b3a6b37223 */ /* 0x000fe200000100d1 */
[----:B------:R-:W-:-:S03]  /*8030*/  FMUL.FTZ R147, R251, R146 ;  /* 0x00000092fb937220 */ /* 0x000fc60000410000 */
[----:B------:R-:W-:Y:S01]  /*8040*/  FFMA.FTZ R179, R164, R179, R205 ;  /* 0x000000b3a4b37223 */ /* 0x000fe200000100cd */
[----:B------:R-:W-:-:S04]  /*8050*/  FMUL.FTZ R147, R180, R147 ;  /* 0x00000093b4937220 */ /* 0x000fc80000410000 */
[----:B------:R-:W3:Y:S01]  /*8060*/  SHFL.UP PT, R190, R179, 0x1, RZ ;  /* 0x04200000b3be7989 */ /* 0x000ee200000e00ff */
[----:B------:R-:W-:-:S04]  /*8070*/  FMUL.FTZ R146, R222, R147 ;  /* 0x00000093de927220 */ /* 0x000fc80000410000 */
[----:B------:R-:W-:Y:S01]  /*8080*/  FMUL.FTZ R147, R249, R146 ;  /* 0x00000092f9937220 */ /* 0x000fe20000410000 */
[----:B-1----:R-:W-:-:S03]  /*8090*/  @!P1 FMUL.FTZ R146, R182, R186 ;  /* 0x000000bab6929220 */ /* 0x002fc60000410000 */
[----:B------:R-:W-:Y:S02]  /*80a0*/  FMUL.FTZ R147, R148, R147 ;  /* 0x0000009394937220 */ /* 0x000fe40000410000 */
[----:B------:R-:W-:Y:S01]  /*80b0*/  @!P1 MOV R182, R146 ;  /* 0x0000009200b69202 */ /* 0x000fe20000000f00 */
[----:B------:R-:W-:Y:S02]  /*80c0*/  HFMA2 R146, -RZ, RZ, 1.875, 0 ;  /* 0x3f800000ff927431 */ /* 0x000fe400000001ff */
[----:B------:R-:W-:Y:S01]  /*80d0*/  FMUL.FTZ R147, R166, R147 ;  /* 0x00000093a6937220 */ /* 0x000fe20000410000 */
[----:B------:R-:W-:Y:S01]  /*80e0*/  PLOP3.LUT P1, PT, PT, PT, UP0, 0x80, 0x8 ;  /* 0x000000000008781c */ /* 0x000fe20003f2f008 */
[----:B------:R-:W1:Y:S02]  /*80f0*/  SHFL.DOWN PT, R194, R182, 0x8, 0x1f ;  /* 0x09001f00b6c27f89 */ /* 0x000e6400000e0000 */
[----:B------:R-:W-:Y:S01]  /*8100*/  FMUL.FTZ R186, R164, R147 ;  /* 0x00000093a4ba7220 */ /* 0x000fe20000410000 */
[----:B------:R-:W-:Y:S01]  /*8110*/  ISETP.NE.OR P1, PT, R8, RZ, P1 ;  /* 0x000000ff0800720c */ /* 0x000fe20000f25670 */
[----:B0-----:R-:W-:Y:S01]  /*8120*/  @!P4 FFMA.FTZ R184, R182, R196, R184 ;  /* 0x000000c4b6b8c223 */ /* 0x001fe200000100b8 */
[----:B------:R-:W-:-:S02]  /*8130*/  MOV R147, RZ ;  /* 0x000000ff00937202 */ /* 0x000fc40000000f00 */
[----:B------:R-:W0:Y:S01]  /*8140*/  SHFL.UP PT, R188, R186, 0x1, RZ ;  /* 0x04200000babc7989 */ /* 0x000e2200000e00ff */
[----:B---3--:R-:W-:-:S03]  /*8150*/  FFMA.FTZ R190, R186, R190, R179 ;  /* 0x000000bebabe7223 */ /* 0x008fc600000100b3 */
[----:B------:R-:W-:Y:S02]  /*8160*/  SHFL.DOWN PT, R196, R184, 0x10, 0x1f ;  /* 0x0a001f00b8c47f89 */ /* 0x000fe400000e0000 */
[----:B------:R-:W-:-:S03]  /*8170*/  FSEL R179, R179, R190, !P3 ;  /* 0x000000beb3b37208 */ /* 0x000fc60005800000 */
[----:B------:R-:W-:Y:S02]  /*8180*/  @!P1 LEA R192, R163, UR22, 0x3 ;  /* 0x00000016a3c09c11 */ /* 0x000fe4000f8e18ff */
[----:B------:R-:W3:Y:S04]  /*8190*/  SHFL.UP PT, R190, R179, 0x2, RZ ;  /* 0x04400000b3be7989 */ /* 0x000ee800000e00ff */
[----:B------:R-:W-:Y:S01]  /*81a0*/  @!P1 LDS.64 R146, [R192+0x2bb8] ;  /* 0x002bb800c0929984 */ /* 0x000fe20000000a00 */
[----:B------:R-:W-:Y:S01]  /*81b0*/  ISETP.GE.AND P1, PT, R31, 0x2, PT ;  /* 0x000000021f00780c */ /* 0x000fe20003f26270 */
[----:B-1----:R-:W-:-:S05]  /*81c0*/  @!P4 FMUL.FTZ R194, R182, R194 ;  /* 0x000000c2b6c2c220 */ /* 0x002fca0000410000 */
[----:B------:R-:W-:Y:S01]  /*81d0*/  @!P4 MOV R182, R194 ;  /* 0x000000c200b6c202 */ /* 0x000fe20000000f00 */
[----:B0-----:R-:W-:Y:S01]  /*81e0*/  @P3 FMUL.FTZ R186, R186, R188 ;  /* 0x000000bcbaba3220 */ /* 0x001fe20000410000 */
[----:B------:R-:W-:-:S03]  /*81f0*/  ISETP.GT.U32.AND P3, PT, R13, 0xf, PT ;  /* 0x0000000f0d00780c */ /* 0x000fc60003f64070 */
[----:B------:R-:W0:Y:S04]  /*8200*/  SHFL.DOWN PT, R194, R182, 0x10, 0x1f ;  /* 0x0a001f00b6c27f89 */ /* 0x000e2800000e0000 */
[----:B------:R-:W1:Y:S01]  /*8210*/  SHFL.UP PT, R188, R186, 0x2, RZ ;  /* 0x04400000babc7989 */ /* 0x000e6200000e00ff */
[----:B---3--:R-:W-:-:S05]  /*8220*/  FFMA.FTZ R190, R186, R190, R179 ;  /* 0x000000bebabe7223 */ /* 0x008fca00000100b3 */
[----:B------:R-:W-:Y:S01]  /*8230*/  @!P3 FFMA.FTZ R184, R182, R196, R184 ;  /* 0x000000c4b6b8b223 */ /* 0x000fe200000100b8 */
[----:B------:R-:W-:-:S05]  /*8240*/  FSEL R179, R179, R190, !P1 ;  /* 0x000000beb3b37208 */ /* 0x000fca0004800000 */
[----:B------:R-:W3:Y:S01]  /*8250*/  SHFL.UP PT, R190, R179, 0x4, RZ ;  /* 0x04800000b3be7989 */ /* 0x000ee200000e00ff */
[----:B0-----:R-:W-:-:S03]  /*8260*/  @!P3 FMUL.FTZ R192, R182, R194 ;  /* 0x000000c2b6c0b220 */ /* 0x001fc60000410000 */
[----:B------:R-:W-:Y:S01]  /*8270*/  SHFL.DOWN PT, R194, R184, 0x1, 0x1f ;  /* 0x08201f00b8c27f89 */ /* 0x000fe200000e0000 */
[----:B-1----:R-:W-:Y:S01]  /*8280*/  @P1 FMUL.FTZ R186, R186, R188 ;  /* 0x000000bcbaba1220 */ /* 0x002fe20000410000 */
[----:B------:R-:W-:Y:S02]  /*8290*/  @!P3 MOV R182, R192 ;  /* 0x000000c000b6b202 */ /* 0x000fe40000000f00 */
[----:B------:R-:W-:Y:S01]  /*82a0*/  SHFL.IDX PT, R196, R147, RZ, 0x1f ;  /* 0x00001fff93c47589 */ /* 0x000fe200000e0000 */
[----:B------:R-:W-:Y:S02]  /*82b0*/  ISETP.GE.AND P1, PT, R31, 0x4, PT ;  /* 0x000000041f00780c */ /* 0x000fe40003f26270 */
[----:B------:R-:W-:Y:S01]  /*82c0*/  ISETP.NE.AND P3, PT, R8, 0x1f, PT ;  /* 0x0000001f0800780c */ /* 0x000fe20003f65270 */
[----:B------:R-:W0:Y:S04]  /*82d0*/  SHFL.UP PT, R188, R186, 0x4, RZ ;  /* 0x04800000babc7989 */ /* 0x000e2800000e00ff */
[----:B------:R-:W1:Y:S01]  /*82e0*/  SHFL.DOWN PT, R192, R182, 0x1, 0x1f ;  /* 0x08201f00b6c07f89 */ /* 0x000e6200000e0000 */
[----:B---3--:R-:W-:-:S03]  /*82f0*/  FFMA.FTZ R190, R186, R190, R179 ;  /* 0x000000bebabe7223 */ /* 0x008fc600000100b3 */
[----:B------:R-:W3:Y:S02]  /*8300*/  SHFL.IDX PT, R182, R182, RZ, 0x1f ;  /* 0x00001fffb6b67589 */ /* 0x000ee400000e0000 */
[----:B------:R-:W-:-:S05]  /*8310*/  FSEL R179, R179, R190, !P1 ;  /* 0x000000beb3b37208 */ /* 0x000fca0004800000 */
[----:B------:R-:W4:Y:S01]  /*8320*/  SHFL.UP PT, R190, R179, 0x8, RZ ;  /* 0x05000000b3be7989 */ /* 0x000f2200000e00ff */
[----:B0-----:R-:W-:Y:S01]  /*8330*/  @P1 FMUL.FTZ R186, R186, R188 ;  /* 0x000000bcbaba1220 */ /* 0x001fe20000410000 */
[----:B------:R-:W-:Y:S01]  /*8340*/  ISETP.GE.AND P1, PT, R31, 0x8, PT ;  /* 0x000000081f00780c */ /* 0x000fe20003f26270 */
[----:B-1----:R-:W-:-:S03]  /*8350*/  @P3 FFMA.FTZ R196, R192, R196, R194 ;  /* 0x000000c4c0c43223 */ /* 0x002fc600000100c2 */
[----:B------:R-:W0:Y:S01]  /*8360*/  SHFL.UP PT, R188, R186, 0x8, RZ ;  /* 0x05000000babc7989 */ /* 0x000e2200000e00ff */
[----:B------:R-:W-:Y:S01]  /*8370*/  FFMA.FTZ R165, R196, R173, R165 ;  /* 0x000000adc4a57223 */ /* 0x000fe200000100a5 */
[----:B---3--:R-:W-:-:S03]  /*8380*/  FMUL.FTZ R146, R182, R146 ;  /* 0x00000092b6927220 */ /* 0x008fc60000410000 */
[----:B------:R-:W-:Y:S01]  /*8390*/  FFMA.FTZ R167, R164, R165, R167 ;  /* 0x000000a5a4a77223 */ /* 0x000fe200000100a7 */
[----:B------:R-:W-:-:S03]  /*83a0*/  FMUL.FTZ R238, R165, R79 ;  /* 0x0000004fa5ee7220 */ /* 0x000fc60000410000 */
[----:B------:R-:W-:Y:S01]  /*83b0*/  FFMA.FTZ R169, R166, R167, R169 ;  /* 0x000000a7a6a97223 */ /* 0x000fe200000100a9 */
[----:B------:R-:W-:Y:S01]  /*83c0*/  FMUL.FTZ R240, R167, R80 ;  /* 0x00000050a7f07220 */ /* 0x000fe20000410000 */
[----:B----4-:R-:W-:Y:S02]  /*83d0*/  FFMA.FTZ R190, R186, R190, R179 ;  /* 0x000000bebabe7223 */ /* 0x010fe400000100b3 */
[----:B------:R-:W-:Y:S01]  /*83e0*/  FFMA.FTZ R171, R148, R169, R171 ;  /* 0x000000a994ab7223 */ /* 0x000fe200000100ab */
[----:B------:R-:W-:Y:S02]  /*83f0*/  FMUL.FTZ R242, R169, R77 ;  /* 0x0000004da9f27220 */ /* 0x000fe40000410000 */
[----:B------:R-:W-:Y:S01]  /*8400*/  FSEL R190, R179, R190, !P1 ;  /* 0x000000beb3be7208 */ /* 0x000fe20004800000 */
[----:B------:R-:W-:Y:S01]  /*8410*/  FFMA.FTZ R173, R249, R171, R176 ;  /* 0x000000abf9ad7223 */ /* 0x000fe200000100b0 */
[----:B------:R-:W-:-:S03]  /*8420*/  FMUL.FTZ R244, R171, R78 ;  /* 0x0000004eabf47220 */ /* 0x000fc60000410000 */
[----:B------:R-:W-:Y:S01]  /*8430*/  FFMA.FTZ R175, R222, R173, R175 ;  /* 0x000000addeaf7223 */ /* 0x000fe200000100af */
[----:B0-----:R-:W-:Y:S01]  /*8440*/  @P1 FMUL.FTZ R186, R186, R188 ;  /* 0x000000bcbaba1220 */ /* 0x001fe20000410000 */
[----:B------:R-:W-:Y:S01]  /*8450*/  ISETP.GE.AND P1, PT, R31, 0x10, PT ;  /* 0x000000101f00780c */ /* 0x000fe20003f26270 */
[----:B------:R-:W0:Y:S01]  /*8460*/  SHFL.UP PT, R188, R190, 0x10, RZ ;  /* 0x06000000bebc7989 */ /* 0x000e2200000e00ff */
[----:B------:R-:W-:Y:S01]  /*8470*/  FFMA.FTZ R177, R180, R175, R177 ;  /* 0x000000afb4b17223 */ /* 0x000fe200000100b1 */
[----:B------:R-:W-:Y:S01]  /*8480*/  FMUL.FTZ R218, R175, R76 ;  /* 0x0000004cafda7220 */ /* 0x000fe20000410000 */
[----:B------:R-:W-:Y:S01]  /*8490*/  FMUL.FTZ R246, R173, R75 ;  /* 0x0000004badf67220 */ /* 0x000fe20000410000 */
[----:B------:R-:W1:Y:S01]  /*84a0*/  SHFL.UP PT, R176, R186, 0x10, RZ ;  /* 0x06000000bab07989 */ /* 0x000e6200000e00ff */
[----:B------:R-:W-:-:S03]  /*84b0*/  FFMA.FTZ R179, R251, R177, R172 ;  /* 0x000000b1fbb37223 */ /* 0x000fc600000100ac */
[----:B------:R-:W3:Y:S01]  /*84c0*/  SHFL.IDX PT, R172, R184, RZ, 0x1f ;  /* 0x00001fffb8ac7589 */ /* 0x000ee200000e0000 */
[----:B------:R-:W-:-:S04]  /*84d0*/  FFMA.FTZ R181, R224, R179, R181 ;  /* 0x000000b3e0b57223 */ /* 0x000fc800000100b5 */
[----:B------:R-:W-:-:S04]  /*84e0*/  FFMA.FTZ R183, R228, R181, R183 ;  /* 0x000000b5e4b77223 */ /* 0x000fc800000100b7 */
[----:B------:R-:W-:-:S04]  /*84f0*/  FFMA.FTZ R185, R226, R183, R185 ;  /* 0x000000b7e2b97223 */ /* 0x000fc800000100b9 */
[----:B------:R-:W-:Y:S01]  /*8500*/  FFMA.FTZ R187, R230, R185, R187 ;  /* 0x000000b9e6bb7223 */ /* 0x000fe200000100bb */
[----:B0-----:R-:W-:-:S03]  /*8510*/  FFMA.FTZ R188, R186, R188, R190 ;  /* 0x000000bcbabc7223 */ /* 0x001fc600000100be */
[----:B------:R-:W-:Y:S01]  /*8520*/  FFMA.FTZ R189, R234, R187, R189 ;  /* 0x000000bbeabd7223 */ /* 0x000fe200000100bd */
[----:B-1----:R-:W-:Y:S01]  /*8530*/  @P1 FMUL.FTZ R186, R186, R176 ;  /* 0x000000b0baba1220 */ /* 0x002fe20000410000 */
[----:B------:R-:W-:Y:S01]  /*8540*/  FSEL R188, R190, R188, !P1 ;  /* 0x000000bcbebc7208 */ /* 0x000fe20004800000 */
[----:B--2---:R0:W-:Y:S01]  /*8550*/  SHFL.IDX PT, R194, R174, RZ, 0x1f ;  /* 0x00001fffaec27589 */ /* 0x0041e200000e0000 */
[----:B------:R-:W-:Y:S01]  /*8560*/  FFMA.FTZ R191, R232, R189, R191 ;  /* 0x000000bde8bf7223 */ /* 0x000fe200000100bf */
[----:B------:R-:W-:Y:S01]  /*8570*/  ISETP.NE.AND P1, PT, R8, RZ, PT ;  /* 0x000000ff0800720c */ /* 0x000fe20003f25270 */
[----:B---3--:R-:W-:Y:S01]  /*8580*/  FFMA.FTZ R147, R182, R147, R172 ;  /* 0x00000093b6937223 */ /* 0x008fe200000100ac */
[----:B------:R-:W-:Y:S01]  /*8590*/  SHFL.UP PT, R186, R186, 0x1, RZ ;  /* 0x04200000baba7989 */ /* 0x000fe200000e00ff */
[----:B------:R-:W-:Y:S01]  /*85a0*/  FFMA.FTZ R193, R236, R191, R193 ;  /* 0x000000bfecc17223 */ /* 0x000fe200000100c1 */
[----:B------:R-:W-:Y:S01]  /*85b0*/  SHF.L.U32 R190, R8, 0x4, RZ ;  /* 0x0000000408be7819 */ /* 0x000fe200000006ff */
[----:B------:R-:W-:Y:S01]  /*85c0*/  FMUL.FTZ R176, R187, R70 ;  /* 0x00000046bbb07220 */ /* 0x000fe20000410000 */
[----:B------:R1:W2:Y:S01]  /*85d0*/  SHFL.UP PT, R184, R188, 0x1, RZ ;  /* 0x04200000bcb87989 */ /* 0x0002a200000e00ff */
[----:B------:R-:W-:Y:S01]  /*85e0*/  FFMA.FTZ R195, R168, R193, R195 ;  /* 0x000000c1a8c37223 */ /* 0x000fe200000100c3 */
[----:B------:R-:W-:Y:S01]  /*85f0*/  LEA.HI R248, R8, R190, RZ, 0x1f ;  /* 0x000000be08f87211 */ /* 0x000fe200078ff8ff */
[----:B------:R-:W-:Y:S01]  /*8600*/  FMUL.FTZ R172, R193, R66 ;  /* 0x00000042c1ac7220 */ /* 0x000fe20000410000 */
[----:B0-----:R-:W-:Y:S01]  /*8610*/  FMUL.FTZ R174, R189, R67 ;  /* 0x00000043bdae7220 */ /* 0x001fe20000410000 */
[----:B------:R-:W-:Y:S01]  /*8620*/  FMUL.FTZ R192, R195, R65 ;  /* 0x00000041c3c07220 */ /* 0x000fe20000410000 */
[----:B------:R-:W-:Y:S01]  /*8630*/  LEA R248, R248, UR22, 0x2 ;  /* 0x00000016f8f87c11 */ /* 0x000fe2000f8e10ff */
[----:B------:R-:W-:Y:S01]  /*8640*/  FMUL.FTZ R198, R49, R172 ;  /* 0x000000ac31c67220 */ /* 0x000fe20000410000 */
[----:B------:R-:W-:Y:S01]  /*8650*/  @!P1 LEA R206, R163, UR22, 0x3 ;  /* 0x00000016a3ce9c11 */ /* 0x000fe2000f8e18ff */
[----:B------:R-:W-:Y:S01]  /*8660*/  FMUL.FTZ R196, R50, R192 ;  /* 0x000000c032c47220 */ /* 0x000fe20000410000 */
[----:B-1----:R-:W-:Y:S01]  /*8670*/  FMUL.FTZ R188, R191, R68 ;  /* 0x00000044bfbc7220 */ /* 0x002fe20000410000 */
[----:B------:R-:W-:Y:S01]  /*8680*/  FMUL.FTZ R202, R52, R174 ;  /* 0x000000ae34ca7220 */ /* 0x000fe20000410000 */
[----:B------:R-:W-:Y:S01]  /*8690*/  FMUL.FTZ R204, R53, R176 ;  /* 0x000000b035cc7220 */ /* 0x000fe20000410000 */
[----:B------:R0:W-:Y:S01]  /*86a0*/  @!P1 STS.64 [R206+0x2bb8], R146 ;  /* 0x002bb892ce009388 */ /* 0x0001e20000000a00 */
[----:B------:R-:W-:Y:S01]  /*86b0*/  FMUL.FTZ R182, R185, R69 ;  /* 0x00000045b9b67220 */ /* 0x000fe20000410000 */
[----:B------:R-:W-:Y:S01]  /*86c0*/  LEA.HI R220, R190, R190, RZ, 0x1b ;  /* 0x000000bebedc7211 */ /* 0x000fe200078fd8ff */
[----:B------:R-:W-:Y:S01]  /*86d0*/  FMUL.FTZ R200, R51, R188 ;  /* 0x000000bc33c87220 */ /* 0x000fe20000410000 */
[----:B------:R1:W-:Y:S02]  /*86e0*/  STS [R248+0x1080], R196 ;  /* 0x001080c4f8007388 */ /* 0x0003e40000000800 */
[----:B------:R-:W-:-:S02]  /*86f0*/  LEA R220, R220, UR22, 0x2 ;  /* 0x00000016dcdc7c11 */ /* 0x000fc4000f8e10ff */
[----:B------:R-:W-:Y:S01]  /*8700*/  STS [R14+0x4], R198 ;  /* 0x000004c60e007388 */ /* 0x000fe20000000800 */
[----:B--2---:R-:W-:Y:S01]  /*8710*/  @P2 FFMA.FTZ R194, R186, R194, R184 ;  /* 0x000000c2bac22223 */ /* 0x004fe200000100b8 */
[----:B------:R-:W-:Y:S01]  /*8720*/  FMUL.FTZ R186, R183, R72 ;  /* 0x00000048b7ba7220 */ /* 0x000fe20000410000 */
        /* <DEDUP_REMOVED lines=8> */
[----:B-1----:R-:W-:Y:S01]  /*87b0*/  FMUL.FTZ R196, R58, R147 ;  /* 0x000000933ac47220 */ /* 0x002fe20000410000 */
[----:B------:R0:W-:Y:S01]  /*87c0*/  STS [R14+0x1c], R170 ;  /* 0x00001caa0e007388 */ /* 0x0001e20000000800 */
[----:B------:R-:W-:Y:S01]  /*87d0*/  FFMA.FTZ R236, R236, R243, R0 ;  /* 0x000000f3ecec7223 */ /* 0x000fe20000010000 */
[----:B------:R-:W-:Y:S01]  /*87e0*/  FFMA.FTZ R0, R116, -R237, R211 ;  /* 0x800000ed74007223 */ /* 0x000fe200000100d3 */
[----:B------:R-:W-:Y:S01]  /*87f0*/  FMUL.FTZ R237, R59, R218 ;  /* 0x000000da3bed7220 */ /* 0x000fe20000410000 */
[----:B------:R1:W-:Y:S01]  /*8800*/  STS [R14+0x18], R168 ;  /* 0x000018a80e007388 */ /* 0x0003e20000000800 */
[----:B------:R-:W-:Y:S01]  /*8810*/  FFMA.FTZ R232, R232, R236, R241 ;  /* 0x000000ece8e87223 */ /* 0x000fe200000100f1 */
[----:B------:R-:W-:Y:S01]  /*8820*/  FMUL.FTZ R206, R54, R182 ;  /* 0x000000b636ce7220 */ /* 0x000fe20000410000 */
[----:B------:R-:W-:Y:S01]  /*8830*/  IADD3 R241, PT, PT, R8, 0x1e0, RZ ;  /* 0x000001e008f17810 */ /* 0x000fe20007ffe0ff */
[----:B------:R-:W-:Y:S01]  /*8840*/  STS [R14+0x8], R200 ;  /* 0x000008c80e007388 */ /* 0x000fe20000000800 */
[----:B------:R-:W-:Y:S01]  /*8850*/  FFMA.FTZ R234, R234, R232, R239 ;  /* 0x000000e8eaea7223 */ /* 0x000fe200000100ef */
[----:B0-----:R-:W-:Y:S01]  /*8860*/  FFMA.FTZ R170, R120, -R231, R236 ;  /* 0x800000e778aa7223 */ /* 0x001fe200000100ec */
[----:B------:R-:W-:Y:S01]  /*8870*/  FMUL.FTZ R239, R60, R246 ;  /* 0x000000f63cef7220 */ /* 0x000fe20000410000 */
[----:B------:R-:W-:Y:S01]  /*8880*/  STS [R14+0xc], R202 ;  /* 0x00000cca0e007388 */ /* 0x000fe20000000800 */
[----:B------:R-:W-:Y:S01]  /*8890*/  FFMA.FTZ R230, R230, R234, R233 ;  /* 0x000000eae6e67223 */ /* 0x000fe200000100e9 */
[----:B-1----:R-:W-:Y:S01]  /*88a0*/  FFMA.FTZ R168, R118, -R235, R243 ;  /* 0x800000eb76a87223 */ /* 0x002fe200000100f3 */
[----:B------:R-:W-:Y:S01]  /*88b0*/  FFMA.FTZ R235, R0, R192, RZ ;  /* 0x000000c000eb7223 */ /* 0x000fe200000100ff */
[----:B------:R-:W-:Y:S01]  /*88c0*/  STS [R14+0x10], R204 ;  /* 0x000010cc0e007388 */ /* 0x000fe20000000800 */
[----:B------:R-:W-:Y:S01]  /*88d0*/  FFMA.FTZ R226, R226, R230, R229 ;  /* 0x000000e6e2e27223 */ /* 0x000fe200000100e5 */
[----:B------:R-:W-:Y:S01]  /*88e0*/  IADD3 R229, PT, PT, R8, 0xe0, RZ ;  /* 0x000000e008e57810 */ /* 0x000fe20007ffe0ff */
[----:B------:R-:W-:Y:S01]  /*88f0*/  FFMA.FTZ R235, R168, R172, R235 ;  /* 0x000000aca8eb7223 */ /* 0x000fe200000100eb */
[----:B------:R-:W-:Y:S01]  /*8900*/  FFMA.FTZ R172, R122, -R227, R232 ;  /* 0x800000e37aac7223 */ /* 0x000fe200000100e8 */
[----:B------:R-:W-:Y:S01]  /*8910*/  FFMA.FTZ R228, R228, R226, R225 ;  /* 0x000000e2e4e47223 */ /* 0x000fe200000100e1 */
[----:B------:R-:W-:Y:S01]  /*8920*/  FMUL.FTZ R227, R61, R244 ;  /* 0x000000f43de37220 */ /* 0x000fe20000410000 */
[----:B------:R-:W-:Y:S01]  /*8930*/  FFMA.FTZ R235, R170, R188, R235 ;  /* 0x000000bcaaeb7223 */ /* 0x000fe200000100eb */
[----:B------:R-:W-:Y:S01]  /*8940*/  FMUL.FTZ R225, R62, R242 ;  /* 0x000000f23ee17220 */ /* 0x000fe20000410000 */
[----:B------:R-:W-:Y:S01]  /*8950*/  FFMA.FTZ R224, R224, R228, R221 ;  /* 0x000000e4e0e07223 */ /* 0x000fe200000100dd */
[----:B------:R-:W-:Y:S01]  /*8960*/  STS [R14+0x14], R206 ;  /* 0x000014ce0e007388 */ /* 0x000fe20000000800 */
[----:B------:R-:W-:Y:S01]  /*8970*/  FFMA.FTZ R235, R172, R174, R235 ;  /* 0x000000aeaceb7223 */ /* 0x000fe200000100eb */
[----:B------:R-:W-:Y:S01]  /*8980*/  FFMA.FTZ R174, R124, -R223, R234 ;  /* 0x800000df7cae7223 */ /* 0x000fe200000100ea */
[----:B------:R-:W-:Y:S01]  /*8990*/  FFMA.FTZ R251, R251, R224, R178 ;  /* 0x000000e0fbfb7223 */ /* 0x000fe200000100b2 */
[----:B------:R-:W-:Y:S01]  /*89a0*/  FFMA.FTZ R178, R128, -R217, R226 ;  /* 0x800000d980b27223 */ /* 0x000fe200000100e2 */
[----:B------:R-:W-:Y:S01]  /*89b0*/  FFMA.FTZ R212, R132, -R212, R224 ;  /* 0x800000d484d47223 */ /* 0x000fe200000100e0 */
[----:B------:R-:W-:Y:S01]  /*89c0*/  FFMA.FTZ R235, R174, R176, R235 ;  /* 0x000000b0aeeb7223 */ /* 0x000fe200000100eb */
[----:B------:R-:W-:Y:S01]  /*89d0*/  FFMA.FTZ R176, R126, -R219, R230 ;  /* 0x800000db7eb07223 */ /* 0x000fe200000100e6 */
[----:B------:R-:W-:Y:S01]  /*89e0*/  FFMA.FTZ R245, R180, R251, R245 ;  /* 0x000000fbb4f57223 */ /* 0x000fe200000100f5 */
[----:B------:R-:W-:Y:S01]  /*89f0*/  FFMA.FTZ R180, R130, -R215, R228 ;  /* 0x800000d782b47223 */ /* 0x000fe200000100e4 */
[----:B------:R-:W-:Y:S01]  /*8a00*/  FMUL.FTZ R217, R63, R240 ;  /* 0x000000f03fd97220 */ /* 0x000fe20000410000 */
[----:B------:R-:W-:Y:S01]  /*8a10*/  FFMA.FTZ R235, R176, R182, R235 ;  /* 0x000000b6b0eb7223 */ /* 0x000fe200000100eb */
[----:B------:R-:W-:Y:S01]  /*8a20*/  FFMA.FTZ R216, R152, -R149, R245 ;  /* 0x8000009598d87223 */ /* 0x000fe200000100f5 */
[----:B------:R-:W-:Y:S01]  /*8a30*/  FFMA.FTZ R222, R222, R245, R213 ;  /* 0x000000f5dede7223 */ /* 0x000fe200000100d5 */
[----:B------:R-:W-:Y:S01]  /*8a40*/  FMUL.FTZ R219, R64, R238 ;  /* 0x000000ee40db7220 */ /* 0x000fe20000410000 */
[----:B------:R-:W-:Y:S01]  /*8a50*/  FFMA.FTZ R235, R178, R186, R235 ;  /* 0x000000bab2eb7223 */ /* 0x000fe200000100eb */
[----:B------:R-:W-:Y:S01]  /*8a60*/  STS [R14+0x20], R194 ;  /* 0x000020c20e007388 */ /* 0x000fe20000000800 */
[----:B------:R-:W-:Y:S01]  /*8a70*/  FFMA.FTZ R249, R249, R222, R150 ;  /* 0x000000def9f97223 */ /* 0x000fe20000010096 */
[----:B------:R-:W-:Y:S01]  /*8a80*/  SHF.R.S32.HI R150, RZ, 0x1f, R4 ;  /* 0x0000001fff967819 */ /* 0x000fe20000011404 */
[----:B------:R-:W-:Y:S01]  /*8a90*/  FFMA.FTZ R214, R180, R184, R235 ;  /* 0x000000b8b4d67223 */ /* 0x000fe200000100eb */
[----:B------:R-:W-:Y:S01]  /*8aa0*/  STS [R14+0x24], R196 ;  /* 0x000024c40e007388 */ /* 0x000fe20000000800 */
[----:B------:R-:W-:Y:S01]  /*8ab0*/  FFMA.FTZ R247, R148, R249, R247 ;  /* 0x000000f994f77223 */ /* 0x000fe200000100f7 */
[----:B------:R-:W-:Y:S01]  /*8ac0*/  IADD3 R213, PT, PT, R8, 0x20, RZ ;  /* 0x0000002008d57810 */ /* 0x000fe20007ffe0ff */
[----:B------:R-:W-:Y:S01]  /*8ad0*/  FFMA.FTZ R146, R212, R146, R214 ;  /* 0x00000092d4927223 */ /* 0x000fe200000100d6 */
[----:B------:R-:W-:Y:S01]  /*8ae0*/  FFMA.FTZ R214, R134, -R151, R251 ;  /* 0x8000009786d67223 */ /* 0x000fe200000100fb */
[----:B------:R-:W-:Y:S01]  /*8af0*/  IMAD R151, R150, UR34, RZ ;  /* 0x0000002296977c24 */ /* 0x000fe2000f8e02ff */
[----:B------:R-:W-:Y:S01]  /*8b00*/  STS [R14+0x28], R237 ;  /* 0x000028ed0e007388 */ /* 0x000fe20000000800 */
[----:B------:R-:W-:Y:S01]  /*8b10*/  IADD3 R215, PT, PT, R8, 0x40, RZ ;  /* 0x0000004008d77810 */ /* 0x000fe20007ffe0ff */
[----:B------:R-:W-:Y:S01]  /*8b20*/  FFMA.FTZ R147, R214, R147, R146 ;  /* 0x00000093d6937223 */ /* 0x000fe20000010092 */
[----:B------:R-:W-:Y:S01]  /*8b30*/  MOV R146, R8 ;  /* 0x0000000800927202 */ /* 0x000fe20000000f00 */
[----:B------:R-:W-:Y:S01]  /*8b40*/  IMAD R151, R4, UR35, R151 ;  /* 0x0000002304977c24 */ /* 0x000fe2000f8e0297 */
[----:B------:R-:W-:Y:S01]  /*8b50*/  STS [R220+0x10ac], R239 ;  /* 0x0010acefdc007388 */ /* 0x000fe20000000800 */
[----:B------:R-:W-:Y:S01]  /*8b60*/  FFMA.FTZ R218, R216, R218, R147 ;  /* 0x000000dad8da7223 */ /* 0x000fe20000010093 */
[----:B------:R-:W-:Y:S01]  /*8b70*/  HFMA2 R147, -RZ, RZ, 0, 0 ;  /* 0x00000000ff937431 */ /* 0x000fe200000001ff */
[C---:B------:R-:W-:Y:S01]  /*8b80*/  IADD3 R221, PT, PT, R8.reuse, 0x60, RZ ;  /* 0x0000006008dd7810 */ /* 0x040fe20007ffe0ff */
[----:B------:R0:W-:Y:S01]  /*8b90*/  STS [R220+0x10b0], R227 ;  /* 0x0010b0e3dc007388 */ /* 0x0001e20000000800 */
[----:B------:R-:W-:Y:S01]  /*8ba0*/  IADD3 R223, PT, PT, R8, 0x80, RZ ;  /* 0x0000008008df7810 */ /* 0x000fe20007ffe0ff */
[----:B------:R-:W-:Y:S01]  /*8bb0*/  FFMA.FTZ R207, R154, -R207, R222 ;  /* 0x800000cf9acf7223 */ /* 0x000fe200000100de */
[C---:B------:R-:W-:Y:S01]  /*8bc0*/  IADD3 R231, PT, PT, R8.reuse, 0x140, RZ ;  /* 0x0000014008e77810 */ /* 0x040fe20007ffe0ff */
[----:B------:R1:W-:Y:S01]  /*8bd0*/  STS [R220+0x10b4], R225 ;  /* 0x0010b4e1dc007388 */ /* 0x0003e20000000800 */
[----:B------:R-:W-:Y:S01]  /*8be0*/  IADD3 R233, PT, PT, R8, 0x160, RZ ;  /* 0x0000016008e97810 */ /* 0x000fe20007ffe0ff */
[----:B------:R-:W-:Y:S01]  /*8bf0*/  FFMA.FTZ R209, R166, R247, R209 ;  /* 0x000000f7a6d17223 */ /* 0x000fe200000100d1 */
[----:B------:R-:W-:Y:S01]  /*8c00*/  IADD3 R235, PT, PT, R8, 0x180, RZ ;  /* 0x0000018008eb7810 */ /* 0x000fe20007ffe0ff */
[----:B------:R-:W-:Y:S01]  /*8c10*/  IMAD.WIDE.U32 R148, R144, UR29, R146 ;  /* 0x0000001d90947c25 */ /* 0x000fe2000f8e0092 */
[----:B------:R2:W-:Y:S01]  /*8c20*/  STS [R220+0x10b8], R217 ;  /* 0x0010b8d9dc007388 */ /* 0x0005e20000000800 */
[----:B0-----:R-:W-:-:S02]  /*8c30*/  IADD3 R227, PT, PT, R8, 0xc0, RZ ;  /* 0x000000c008e37810 */ /* 0x001fc40007ffe0ff */
[----:B------:R-:W-:Y:S01]  /*8c40*/  FMUL.FTZ R250, R81, R211 ;  /* 0x000000d351fa7220 */ /* 0x000fe20000410000 */
[----:B------:R-:W-:Y:S01]  /*8c50*/  IMAD R149, R145, UR29, R149 ;  /* 0x0000001d91957c24 */ /* 0x000fe2000f8e0295 */
[----:B------:R0:W-:Y:S01]  /*8c60*/  STS [R220+0x10bc], R219 ;  /* 0x0010bcdbdc007388 */ /* 0x0001e20000000800 */
[----:B------:R-:W-:Y:S01]  /*8c70*/  IMAD.WIDE.U32 R146, R142, UR29, R146 ;  /* 0x0000001d8e927c25 */ /* 0x000fe2000f8e0092 */
[----:B-1----:R-:W-:-:S03]  /*8c80*/  IADD3 R225, PT, PT, R8, 0xa0, RZ ;  /* 0x000000a008e17810 */ /* 0x002fc60007ffe0ff */
[----:B------:R-:W-:Y:S01]  /*8c90*/  FFMA.FTZ R218, R207, R246, R218 ;  /* 0x000000f6cfda7223 */ /* 0x000fe200000100da */
[----:B------:R-:W-:Y:S01]  /*8ca0*/  BAR.SYNC.DEFER_BLOCKING 0x0 ;  /* 0x0000000000007b1d */ /* 0x000fe20000010000 */
[----:B------:R-:W-:Y:S01]  /*8cb0*/  IMAD.WIDE.U32 R148, R4, UR34, R148 ;  /* 0x0000002204947c25 */ /* 0x000fe2000f8e0094 */
[----:B--2---:R-:W-:-:S03]  /*8cc0*/  IADD3 R217, PT, PT, R8, 0x100, RZ ;  /* 0x0000010008d97810 */ /* 0x004fc60007ffe0ff */
[----:B------:R-:W-:Y:S01]  /*8cd0*/  FFMA.FTZ R201, R156, -R201, R249 ;  /* 0x800000c99cc97223 */ /* 0x000fe200000100f9 */
[----:B------:R-:W-:Y:S01]  /*8ce0*/  IADD3 R237, PT, PT, R8, 0x1a0, RZ ;  /* 0x000001a008ed7810 */ /* 0x000fe20007ffe0ff */
[----:B------:R-:W-:Y:S01]  /*8cf0*/  IMAD R147, R143, UR29, R147 ;  /* 0x0000001d8f937c24 */ /* 0x000fe2000f8e0293 */
[----:B------:R-:W-:Y:S01]  /*8d00*/  IADD3 R148, P2, PT, R148, UR6, RZ ;  /* 0x0000000694947c10 */ /* 0x000fe2000ff5e0ff */
[----:B------:R-:W-:Y:S01]  /*8d10*/  FMUL.FTZ R243, R82, R243 ;  /* 0x000000f352f37220 */ /* 0x000fe20000410000 */
[----:B0-----:R-:W-:Y:S01]  /*8d20*/  IADD3 R219, PT, PT, R8, 0x120, RZ ;  /* 0x0000012008db7810 */ /* 0x001fe20007ffe0ff */
[----:B------:R-:W-:Y:S01]  /*8d30*/  IMAD.WIDE.U32 R146, R4, UR36, R146 ;  /* 0x0000002404927c25 */ /* 0x000fe2000f8e0092 */
[----:B------:R-:W-:-:S03]  /*8d40*/  IADD3.X R149, PT, PT, R149, R151, RZ, P2, !PT ;  /* 0x0000009795957210 */ /* 0x000fc600017fe4ff */
[----:B------:R-:W-:Y:S01]  /*8d50*/  FFMA.FTZ R205, R164, R209, R205 ;  /* 0x000000d1a4cd7223 */ /* 0x000fe200000100cd */
[----:B------:R-:W-:Y:S01]  /*8d60*/  IADD3 R239, PT, PT, R8, 0x1c0, RZ ;  /* 0x000001c008ef7810 */ /* 0x000fe20007ffe0ff */
        /* <DEDUP_REMOVED lines=9> */
[-C--:B------:R-:W-:Y:S01]  /*8e00*/  LEA.HI R188, R223, R8.reuse, RZ, 0x1b ;  /* 0x00000008dfbc7211 */ /* 0x080fe200078fd8ff */
[----:B------:R-:W-:Y:S01]  /*8e10*/  FFMA.FTZ R203, R160, -R203, R209 ;  /* 0x800000cba0cb7223 */ /* 0x000fe200000100d1 */
[----:B------:R-:W-:Y:S01]  /*8e20*/  IADD3.X R151, PT, PT, R147, R151, RZ, P2, !PT ;  /* 0x0000009793977210 */ /* 0x000fe200017fe4ff */
[----:B------:R-:W-:Y:S01]  /*8e30*/  IMAD R147, R163, R141, R149 ;  /* 0x0000008da3937224 */ /* 0x000fe200078e0295 */
[C---:B------:R-:W-:Y:S01]  /*8e40*/  LEA R146, P2, R148.reuse, UR40, 0x2 ;  /* 0x0000002894927c11 */ /* 0x040fe2000f8410ff */
[----:B------:R-:W0:Y:S01]  /*8e50*/  LDS R211, [R15] ;  /* 0x000000000fd37984 */ /* 0x000e220000000800 */
[----:B------:R-:W-:Y:S01]  /*8e60*/  LEA.HI R190, R225, R8, RZ, 0x1b ;  /* 0x00000008e1be7211 */ /* 0x000fe200078fd8ff */
[----:B------:R-:W-:Y:S01]  /*8e70*/  IMAD.WIDE.U32 R150, R163, UR38, R150 ;  /* 0x00000026a3967c25 */ /* 0x000fe2000f8e0096 */
[----:B------:R-:W-:-:S03]  /*8e80*/  LEA.HI.X R147, R148, UR41, R147, 0x2, P2 ;  /* 0x0000002994937c11 */ /* 0x000fc600090f1493 */
[----:B------:R-:W-:Y:S01]  /*8e90*/  FFMA.FTZ R197, R162, -R197, R205 ;  /* 0x800000c5a2c57223 */ /* 0x000fe200000100cd */
[----:B------:R-:W-:Y:S01]  /*8ea0*/  LEA.HI R192, R227, R8, RZ, 0x1b ;  /* 0x00000008e3c07211 */ /* 0x000fe200078fd8ff */
[----:B------:R-:W-:Y:S01]  /*8eb0*/  IMAD R149, R163, UR39, R151 ;  /* 0x00000027a3957c24 */ /* 0x000fe2000f8e0297 */
[C---:B------:R-:W-:Y:S01]  /*8ec0*/  LEA R148, P2, R150.reuse, UR42, 0x2 ;  /* 0x0000002a96947c11 */ /* 0x040fe2000f8410ff */
[----:B------:R-:W-:Y:S01]  /*8ed0*/  FMUL.FTZ R151, R83, R236 ;  /* 0x000000ec53977220 */ /* 0x000fe20000410000 */
[----:B------:R-:W-:Y:S01]  /*8ee0*/  LEA.HI R194, R229, R8, RZ, 0x1b ;  /* 0x00000008e5c27211 */ /* 0x000fe200078fd8ff */
[----:B------:R-:W-:Y:S01]  /*8ef0*/  FMUL.FTZ R232, R85, R232 ;  /* 0x000000e855e87220 */ /* 0x000fe20000410000 */
[----:B------:R-:W-:Y:S01]  /*8f00*/  LEA.HI.X R149, R150, UR43, R149, 0x2, P2 ;  /* 0x0000002b96957c11 */ /* 0x000fe200090f1495 */
[----:B------:R-:W-:Y:S01]  /*8f10*/  FMUL.FTZ R234, R84, R234 ;  /* 0x000000ea54ea7220 */ /* 0x000fe20000410000 */
[----:B------:R-:W-:Y:S01]  /*8f20*/  MOV R150, UR23 ;  /* 0x0000001700967c02 */ /* 0x000fe20008000f00 */
[----:B------:R-:W-:Y:S01]  /*8f30*/  FMUL.FTZ R230, R87, R230 ;  /* 0x000000e657e67220 */ /* 0x000fe20000410000 */
[----:B------:R-:W-:Y:S01]  /*8f40*/  LEA.HI R196, R217, R8, RZ, 0x1b ;  /* 0x00000008d9c47211 */ /* 0x000fe200078fd8ff */
[----:B------:R-:W-:Y:S01]  /*8f50*/  FMUL.FTZ R226, R86, R226 ;  /* 0x000000e256e27220 */ /* 0x000fe20000410000 */
[----:B------:R-:W-:Y:S01]  /*8f60*/  LEA.HI R198, R219, R8, RZ, 0x1b ;  /* 0x00000008dbc67211 */ /* 0x000fe200078fd8ff */
[----:B------:R-:W-:Y:S01]  /*8f70*/  FMUL.FTZ R228, R89, R228 ;  /* 0x000000e459e47220 */ /* 0x000fe20000410000 */
[-C--:B------:R-:W-:Y:S01]  /*8f80*/  LEA.HI R200, R231, R8.reuse, RZ, 0x1b ;  /* 0x00000008e7c87211 */ /* 0x080fe200078fd8ff */
        /* <DEDUP_REMOVED lines=11> */
[----:B------:R-:W-:Y:S01]  /*9040*/  IADD3 R150, PT, PT, R150, -UR6, -R8 ;  /* 0x8000000696967c10 */ /* 0x000fe2000fffe808 */
[----:B------:R-:W-:Y:S01]  /*9050*/  FFMA.FTZ R218, R199, R242, R218 ;  /* 0x000000f2c7da7223 */ /* 0x000fe200000100da */
[----:B------:R-:W-:-:S02]  /*9060*/  LEA R182, R182, UR22, 0x2 ;  /* 0x00000016b6b67c11 */ /* 0x000fc4000f8e10ff */
[----:B------:R-:W-:Y:S01]  /*9070*/  LEA R184, R184, UR22, 0x2 ;  /* 0x00000016b8b87c11 */ /* 0x000fe2000f8e10ff */
[----:B------:R-:W-:Y:S01]  /*9080*/  FFMA.FTZ R218, R203, R240, R218 ;  /* 0x000000f0cbda7223 */ /* 0x000fe200000100da */
[----:B------:R-:W-:Y:S01]  /*9090*/  LEA R186, R186, UR22, 0x2 ;  /* 0x00000016baba7c11 */ /* 0x000fe2000f8e10ff */
[----:B------:R-:W1:Y:S01]  /*90a0*/  LDS R213, [R182+0x1100] ;  /* 0x00110000b6d57984 */ /* 0x000e620000000800 */
[----:B------:R-:W-:Y:S01]  /*90b0*/  LEA R188, R188, UR22, 0x2 ;  /* 0x00000016bcbc7c11 */ /* 0x000fe2000f8e10ff */
[----:B------:R-:W-:Y:S01]  /*90c0*/  FFMA.FTZ R238, R197, R238, R218 ;  /* 0x000000eec5ee7223 */ /* 0x000fe200000100da */
[----:B------:R-:W-:Y:S01]  /*90d0*/  LEA R190, R190, UR22, 0x2 ;  /* 0x00000016bebe7c11 */ /* 0x000fe2000f8e10ff */
[----:B------:R-:W2:Y:S01]  /*90e0*/  LDS R215, [R184+0x1180] ;  /* 0x00118000b8d77984 */ /* 0x000ea20000000800 */
[----:B------:R-:W-:Y:S02]  /*90f0*/  LEA R192, R192, UR22, 0x2 ;  /* 0x00000016c0c07c11 */ /* 0x000fe4000f8e10ff */
        /* <DEDUP_REMOVED lines=49> */
.L_x_7468:
[----:B------:R-:W-:Y:S05]  /*9410*/  BSYNC.RECONVERGENT B0 ;  /* 0x0000000000007941 */ /* 0x000fea0003800200 */
.L_x_7467:
[----:B-12---:R0:W1:Y:S01]  /*9420*/  LDS R151, [R182+0x1940] ;  /* 0x00194000b6977984 */ /* 0x0060620000000800 */
[----:B------:R-:W-:Y:S04]  /*9430*/  BSSY.RECONVERGENT B0, `(.L_x_7469) ;  /* 0x0000004000007945 */ /* 0x000fe80003800200 */
[----:B------:R-:W-:Y:S05]  /*9440*/  @!P3 BRA `(.L_x_7470) ;  /* 0x000000000008b947 */ /* 0x000fea0003800000 */
[----:B------:R2:W-:Y:S04]  /*9450*/  REDG.E.ADD.F32.FTZ.RN.STRONG.GPU desc[UR24][R146.64+0x80], R213 ;  /* 0x000080d5920079a6 */ /* 0x0005e8000c12f318 */
[----:B-1----:R2:W-:Y:S02]  /*9460*/  REDG.E.ADD.F32.FTZ.RN.STRONG.GPU desc[UR24][R148.64+0x80], R151 ;  /* 0x00008097940079a6 */ /* 0x0025e4000c12f318 */
.L_x_7470:
[----:B------:R-:W-:Y:S05]  /*9470*/  BSYNC.RECONVERGENT B0 ;  /* 0x0000000000007941 */ /* 0x000fea0003800200 */
.L_x_7469:
[----:B-12---:R1:W2:Y:S01]  /*9480*/  LDS R151, [R184+0x19c0] ;  /* 0x0019c000b8977984 */ /* 0x0062a20000000800 */
[----:B------:R-:W-:Y:S04]  /*9490*/  BSSY.RECONVERGENT B0, `(.L_x_7471) ;  /* 0x0000004000007945 */ /* 0x000fe80003800200 */
[----:B------:R-:W-:Y:S05]  /*94a0*/  @!P4 BRA `(.L_x_7472) ;  /* 0x000000000008c947 */ /* 0x000fea0003800000 */
[----:B------:R3:W-:Y:S04]  /*94b0*/  REDG.E.ADD.F32.FTZ.RN.STRONG.GPU desc[UR24][R146.64+0x100], R215 ;  /* 0x000100d7920079a6 */ /* 0x0007e8000c12f318 */
[----:B--2---:R3:W-:Y:S02]  /*94c0*/  REDG.E.ADD.F32.FTZ.RN.STRONG.GPU desc[UR24][R148.64+0x100], R151 ;  /* 0x00010097940079a6 */ /* 0x0047e4000c12f318 */
.L_x_7472:
[----:B------:R-:W-:Y:S05]  /*94d0*/  BSYNC.RECONVERGENT B0 ;  /* 0x0000000000007941 */ /* 0x000fea0003800200 */
.L_x_7471:
        /* <DEDUP_REMOVED lines=9> */
.L_x_7474:
[----:B------:R-:W-:Y:S05]  /*9570*/  BSYNC.RECONVERGENT B0 ;  /* 0x0000000000007941 */ /* 0x000fea0003800200 */
.L_x_7473:
[----:B---34-:R3:W4:Y:S01]  /*9580*/  LDS R151, [R188+0x1ac0] ;  /* 0x001ac000bc977984 */ /* 0x0187220000000800 */
[----:B------:R-:W-:Y:S04]  /*9590*/  BSSY.RECONVERGENT B0, `(.L_x_7475) ;  /* 0x0000004000007945 */ /* 0x000fe80003800200 */
[----:B------:R-:W-:Y:S05]  /*95a0*/  @!P2 BRA `(.L_x_7476) ;  /* 0x000000000008a947 */ /* 0x000fea0003800000 */
[----:B------:R0:W-:Y:S04]  /*95b0*/  REDG.E.ADD.F32.FTZ.RN.STRONG.GPU desc[UR24][R146.64+0x200], R219 ;  /* 0x000200db920079a6 */ /* 0x0001e8000c12f318 */
[----:B----4-:R0:W-:Y:S02]  /*95c0*/  REDG.E.ADD.F32.FTZ.RN.STRONG.GPU desc[UR24][R148.64+0x200], R151 ;  /* 0x00020097940079a6 */ /* 0x0101e4000c12f318 */
.L_x_7476:
[----:B------:R-:W-:Y:S05]  /*95d0*/  BSYNC.RECONVERGENT B0 ;  /* 0x0000000000007941 */ /* 0x000fea0003800200 */
.L_x_7475:
[----:B0---4-:R0:W4:Y:S01]  /*95e0*/  LDS R151, [R190+0x1b40] ;  /* 0x001b4000be977984 */ /* 0x0111220000000800 */
[----:B------:R-:W-:Y:S04]  /*95f0*/  BSSY.RECONVERGENT B0, `(.L_x_7477) ;  /* 0x0000004000007945 */ /* 0x000fe80003800200 */
[----:B------:R-:W-:Y:S05]  /*9600*/  @!P4 BRA `(.L_x_7478) ;  /* 0x000000000008c947 */ /* 0x000fea0003800000 */
[----:B------:R0:W-:Y:S04]  /*9610*/  REDG.E.ADD.F32.FTZ.RN.STRONG.GPU desc[UR24][R146.64+0x280], R221 ;  /* 0x000280dd920079a6 */ /* 0x0001e8000c12f318 */
[----:B----4-:R0:W-:Y:S02]  /*9620*/  REDG.E.ADD.F32.FTZ.RN.STRONG.GPU desc[UR24][R148.64+0x280], R151 ;  /* 0x00028097940079a6 */ /* 0x0101e4000c12f318 */
.L_x_7478:
[----:B------:R-:W-:Y:S05]  /*9630*/  BSYNC.RECONVERGENT B0 ;  /* 0x0000000000007941 */ /* 0x000fea0003800200 */
.L_x_7477:
[----:B0---4-:R0:W4:Y:S01]  /*9640*/  LDS R151, [R192+0x1bc0] ;  /* 0x001bc000c0977984 */ /* 0x0111220000000800 */
[----:B------:R-:W-:Y:S04]  /*9650*/  BSSY.RECONVERGENT B0, `(.L_x_7479) ;  /* 0x0000004000007945 */ /* 0x000fe80003800200 */
[----:B------:R-:W-:Y:S05]  /*9660*/  @!P5 BRA `(.L_x_7480) ;  /* 0x000000000008d947 */ /* 0x000fea0003800000 */
[----:B------:R0:W-:Y:S04]  /*9670*/  REDG.E.ADD.F32.FTZ.RN.STRONG.GPU desc[UR24][R146.64+0x300], R223 ;  /* 0x000300df920079a6 */ /* 0x0001e8000c12f318 */
[----:B----4-:R0:W-:Y:S02]  /*9680*/  REDG.E.ADD.F32.FTZ.RN.STRONG.GPU desc[UR24][R148.64+0x300], R151 ;  /* 0x00030097940079a6 */ /* 0x0101e4000c12f318 */
.L_x_7480:
[----:B------:R-:W-:Y:S05]  /*9690*/  BSYNC.RECONVERGENT B0 ;  /* 0x0000000000007941 */ /* 0x000fea0003800200 */
.L_x_7479:
        /* <DEDUP_REMOVED lines=9> */
.L_x_7482:
[----:B------:R-:W-:Y:S05]  /*9730*/  BSYNC.RECONVERGENT B0 ;  /* 0x0000000000007941 */ /* 0x000fea0003800200 */
.L_x_7481:
[----:B0---4-:R0:W4:Y:S01]  /*9740*/  LDS R151, [R196+0x1cc0] ;  /* 0x001cc000c4977984 */ /* 0x0111220000000800 */
[----:B------:R-:W-:Y:S04]  /*9750*/  BSSY.RECONVERGENT B0, `(.L_x_7483) ;  /* 0x0000004000007945 */ /* 0x000fe80003800200 */
[----:B------:R-:W-:Y:S05]  /*9760*/  @!P4 BRA `(.L_x_7484) ;  /* 0x000000000008c947 */ /* 0x000fea0003800000 */
[----:B------:R0:W-:Y:S04]  /*9770*/  REDG.E.ADD.F32.FTZ.RN.STRONG.GPU desc[UR24][R146.64+0x400], R227 ;  /* 0x000400e3920079a6 */ /* 0x0001e8000c12f318 */
[----:B----4-:R0:W-:Y:S02]  /*9780*/  REDG.E.ADD.F32.FTZ.RN.STRONG.GPU desc[UR24][R148.64+0x400], R151 ;  /* 0x00040097940079a6 */ /* 0x0101e4000c12f318 */
.L_x_7484:
[----:B------:R-:W-:Y:S05]  /*9790*/  BSYNC.RECONVERGENT B0 ;  /* 0x0000000000007941 */ /* 0x000fea0003800200 */
.L_x_7483:
[----:B0---4-:R0:W4:Y:S01]  /*97a0*/  LDS R151, [R198+0x1d40] ;  /* 0x001d4000c6977984 */ /* 0x0111220000000800 */
[----:B------:R-:W-:Y:S04]  /*97b0*/  BSSY.RECONVERGENT B0, `(.L_x_7485) ;  /* 0x0000004000007945 */ /* 0x000fe80003800200 */
[----:B------:R-:W-:Y:S05]  /*97c0*/  @!P5 BRA `(.L_x_7486) ;  /* 0x000000000008d947 */ /* 0x000fea0003800000 */
[----:B------:R0:W-:Y:S04]  /*97d0*/  REDG.E.ADD.F32.FTZ.RN.STRONG.GPU desc[UR24][R146.64+0x480], R229 ;  /* 0x000480e5920079a6 */ /* 0x0001e8000c12f318 */
[----:B----4-:R0:W-:Y:S02]  /*97e0*/  REDG.E.ADD.F32.FTZ.RN.STRONG.GPU desc[UR24][R148.64+0x480], R151 ;  /* 0x00048097940079a6 */ /* 0x0101e4000c12f318 */
.L_x_7486:
[----:B------:R-:W-:Y:S05]  /*97f0*/  BSYNC.RECONVERGENT B0 ;  /* 0x0000000000007941 */ /* 0x000fea0003800200 */
.L_x_7485:
[----:B0---4-:R0:W4:Y:S01]  /*9800*/  LDS R151, [R200+0x1dc0] ;  /* 0x001dc000c8977984 */ /* 0x0111220000000800 */
[----:B------:R-:W-:Y:S04]  /*9810*/  BSSY.RECONVERGENT B0, `(.L_x_7487) ;  /* 0x0000004000007945 */ /* 0x000fe80003800200 */
[----:B------:R-:W-:Y:S05]  /*9820*/  @!P6 BRA `(.L_x_7488) ;  /* 0x000000000008e947 */ /* 0x000fea0003800000 */
[----:B------:R0:W-:Y:S04]  /*9830*/  REDG.E.ADD.F32.FTZ.RN.STRONG.GPU desc[UR24][R146.64+0x500], R231 ;  /* 0x000500e7920079a6 */ /* 0x0001e8000c12f318 */
[----:B----4-:R0:W-:Y:S02]  /*9840*/  REDG.E.ADD.F32.FTZ.RN.STRONG.GPU desc[UR24][R148.64+0x500], R151 ;  /* 0x00050097940079a6 */ /* 0x0101e4000c12f318 */
.L_x_7488:
[----:B------:R-:W-:Y:S05]  /*9850*/  BSYNC.RECONVERGENT B0 ;  /* 0x0000000000007941 */ /* 0x000fea0003800200 */
.L_x_7487:
        /* <DEDUP_REMOVED lines=9> */
.L_x_7490:
[----:B------:R-:W-:Y:S05]  /*98f0*/  BSYNC.RECONVERGENT B0 ;  /* 0x0000000000007941 */ /* 0x000fea0003800200 */
.L_x_7489:
[----:B0---4-:R0:W4:Y:S01]  /*9900*/  LDS R151, [R204+0x1ec0] ;  /* 0x001ec000cc977984 */ /* 0x0111220000000800 */
[----:B------:R-:W-:Y:S04]  /*9910*/  BSSY.RECONVERGENT B0, `(.L_x_7491) ;  /* 0x0000004000007945 */ /* 0x000fe80003800200 */
[----:B------:R-:W-:Y:S05]  /*9920*/  @!P3 BRA `(.L_x_7492) ;  /* 0x000000000008b947 */ /* 0x000fea0003800000 */
[----:B------:R0:W-:Y:S04]  /*9930*/  REDG.E.ADD.F32.FTZ.RN.STRONG.GPU desc[UR24][R146.64+0x600], R235 ;  /* 0x000600eb920079a6 */ /* 0x0001e8000c12f318 */
[----:B----4-:R0:W-:Y:S02]  /*9940*/  REDG.E.ADD.F32.FTZ.RN.STRONG.GPU desc[UR24][R148.64+0x600], R151 ;  /* 0x00060097940079a6 */ /* 0x0101e4000c12f318 */
.L_x_7492:
[----:B------:R-:W-:Y:S05]  /*9950*/  BSYNC.RECONVERGENT B0 ;  /* 0x0000000000007941 */ /* 0x000fea0003800200 */
.L_x_7491:
[----:B0---4-:R0:W4:Y:S01]  /*9960*/  LDS R151, [R206+0x1f40] ;  /* 0x001f4000ce977984 */ /* 0x0111220000000800 */
[----:B------:R-:W-:Y:S04]  /*9970*/  BSSY.RECONVERGENT B0, `(.L_x_7493) ;  /* 0x0000004000007945 */ /* 0x000fe80003800200 */
[----:B------:R-:W-:Y:S05]  /*9980*/  @!P4 BRA `(.L_x_7494) ;  /* 0x000000000008c947 */ /* 0x000fea0003800000 */
[----:B------:R0:W-:Y:S04]  /*9990*/  REDG.E.ADD.F32.FTZ.RN.STRONG.GPU desc[UR24][R146.64+0x680], R237 ;  /* 0x000680ed920079a6 */ /* 0x0001e8000c12f318 */
[----:B----4-:R0:W-:Y:S02]  /*99a0*/  REDG.E.ADD.F32.FTZ.RN.STRONG.GPU desc[UR24][R148.64+0x680], R151 ;  /* 0x00068097940079a6 */ /* 0x0101e4000c12f318 */
.L_x_7494:
[----:B------:R-:W-:Y:S05]  /*99b0*/  BSYNC.RECONVERGENT B0 ;  /* 0x0000000000007941 */ /* 0x000fea0003800200 */
.L_x_7493:
[----:B0---4-:R0:W4:Y:S01]  /*99c0*/  LDS R151, [R208+0x1fc0] ;  /* 0x001fc000d0977984 */ /* 0x0111220000000800 */
[----:B------:R-:W-:Y:S04]  /*99d0*/  BSSY.RECONVERGENT B0, `(.L_x_7495) ;  /* 0x0000004000007945 */ /* 0x000fe80003800200 */
[----:B------:R-:W-:Y:S05]  /*99e0*/  @!P5 BRA `(.L_x_7496) ;  /* 0x000000000008d947 */ /* 0x000fea0003800000 */
[----:B------:R0:W-:Y:S04]  /*99f0*/  REDG.E.ADD.F32.FTZ.RN.STRONG.GPU desc[UR24][R146.64+0x700], R239 ;  /* 0x000700ef920079a6 */ /* 0x0001e8000c12f318 */
[----:B----4-:R0:W-:Y:S02]  /*9a00*/  REDG.E.ADD.F32.FTZ.RN.STRONG.GPU desc[UR24][R148.64+0x700], R151 ;  /* 0x00070097940079a6 */ /* 0x0101e4000c12f318 */
.L_x_7496:
[----:B------:R-:W-:Y:S05]  /*9a10*/  BSYNC.RECONVERGENT B0 ;  /* 0x0000000000007941 */ /* 0x000fea0003800200 */
.L_x_7495:
[----:B0---4-:R0:W4:Y:S01]  /*9a20*/  LDS R151, [R210+0x2040] ;  /* 0x00204000d2977984 */ /* 0x0111220000000800 */
[----:B------:R-:W-:Y:S04]  /*9a30*/  BSSY.RECONVERGENT B0, `(.L_x_7497) ;  /* 0x0000004000007945 */ /* 0x000fe80003800200 */
[----:B------:R-:W-:Y:S05]  /*9a40*/  @!P6 BRA `(.L_x_7498) ;  /* 0x000000000008e947 */ /* 0x000fea0003800000 */
[----:B------:R0:W-:Y:S04]  /*9a50*/  REDG.E.ADD.F32.FTZ.RN.STRONG.GPU desc[UR24][R146.64+0x780], R241 ;  /* 0x000780f1920079a6 */ /* 0x0001e8000c12f318 */
[----:B----4-:R0:W-:Y:S02]  /*9a60*/  REDG.E.ADD.F32.FTZ.RN.STRONG.GPU desc[UR24][R148.64+0x780], R151 ;  /* 0x00078097940079a6 */ /* 0x0101e4000c12f318 */
.L_x_7498:
[----:B------:R-:W-:Y:S05]  /*9a70*/  BSYNC.RECONVERGENT B0 ;  /* 0x0000000000007941 */ /* 0x000fea0003800200 */
.L_x_7497:
        /* <DEDUP_REMOVED lines=117> */
.L_x_7500:
[----:B------:R-:W-:Y:S05]  /*a1d0*/  BSYNC.RECONVERGENT B0 ;  /* 0x0000000000007941 */ /* 0x000fea0003800200 */
.L_x_7499:
[----:B------:R-:W-:-:S04]  /*a1e0*/  IADD3 R163, PT, PT, R163, 0x1, RZ ;  /* 0x00000001a3a37810 */ /* 0x000fc80007ffe0ff */
[----:B------:R-:W-:-:S13]  /*a1f0*/  ISETP.GE.AND P2, PT, R163, UR31, PT ;  /* 0x0000001fa3007c0c */ /* 0x000fda000bf46270 */
[----:B------:R-:W-:Y:S05]  /*a200*/  @!P2 BRA `(.L_x_7501) ;  /* 0xffffffc400f0a947 */ /* 0x000fea000383ffff */
.L_x_7463:
[----:B------:R-:W-:Y:S01]  /*a210*/  BAR.SYNC.DEFER_BLOCKING 0x0 ;  /* 0x0000000000007b1d */ /* 0x000fe20000010000 */
[----:B------:R-:W-:Y:S01]  /*a220*/  UIADD3 UR23, UPT, UPT, -UR6, UR23, URZ ;  /* 0x0000001706177290 */ /* 0x000fe2000fffe1ff */
[----:B------:R-:W-:Y:S01]  /*a230*/  HFMA2 R0, -RZ, RZ, 0, 0 ;  /* 0x00000000ff007431 */ /* 0x000fe200000001ff */
[----:B------:R-:W-:Y:S02]  /*a240*/  MOV R31, RZ ;  /* 0x000000ff001f7202 */ /* 0x000fe40000000f00 */
[----:B------:R-:W-:Y:S02]  /*a250*/  CS2R R50, SRZ ;  /* 0x0000000000327805 */ /* 0x000fe4000001ff00 */
[----:B------:R-:W-:Y:S02]  /*a260*/  MOV R49, RZ ;  /* 0x000000ff00317202 */ /* 0x000fe40000000f00 */
        /* <DEDUP_REMOVED lines=12> */
[----:B------:R-:W5:Y:S01]  /*a330*/  LDCU.64 UR10, c[0x0][0x4f8] ;  /* 0x00009f00ff0a77ac */ /* 0x000f620008000a00 */
[----:B------:R-:W0:Y:S01]  /*a340*/  LDCU.64 UR26, c[0x0][0x500] ;  /* 0x0000a000ff1a77ac */ /* 0x000e220008000a00 */
[----:B------:R-:W2:Y:S01]  /*a350*/  @!P2 LDG.E R31, desc[UR24][R136.64] ;  /* 0x00000018881fa981 */ /* 0x000ea2000c1e1900 */
        /* <DEDUP_REMOVED lines=27> */
[----:B-----5:R-:W-:Y:S02]  /*a510*/  UIMAD.WIDE.U32 UR8, UR29, UR10, UR6 ;  /* 0x0000000a1d0872a5 */ /* 0x020fe4000f8e0006 */
[----:B------:R-:W-:Y:S02]  /*a520*/  UIADD3.X UR17, UPT, UPT, UR17, -0x1, URZ, UP0, !UPT ;  /* 0xffffffff11117890 */ /* 0x000fe400087fe4ff */
[----:B------:R-:W-:Y:S01]  /*a530*/  UIMAD UR9, UR29, UR11, UR9 ;  /* 0x0000000b1d0972a4 */ /* 0x000fe2000f8e0209 */
[----:B------:R-:W5:Y:S03]  /*a540*/  LDCU.64 UR10, c[0x0][0x550] ;  /* 0x0000aa00ff0a77ac */ /* 0x000f660008000a00 */
[----:B0-----:R-:W-:Y:S02]  /*a550*/  UIMAD.WIDE.U32 UR8, UR28, UR26, UR8 ;  /* 0x0000001a1c0872a5 */ /* 0x001fe4000f8e0008 */
        /* <DEDUP_REMOVED lines=24> */
[----:B------:R-:W2:Y:S04]  /*a6e0*/  LDS R54, [R48+0xc] ;  /* 0x00000c0030367984 */ /* 0x000ea80000000800 */
[----:B------:R-:W3:Y:S04]  /*a6f0*/  LDS R50, [R48+0x4] ;  /* 0x0000040030327984 */ /* 0x000ee80000000800 */
[----:B------:R-:W4:Y:S04]  /*a700*/  LDS R52, [R48+0x8] ;  /* 0x0000080030347984 */ /* 0x000f280000000800 */
[----:B------:R-:W1:Y:S04]  /*a710*/  LDS R56, [R48+0x20] ;  /* 0x0000200030387984 */ /* 0x000e680000000800 */
[----:B------:R-:W5:Y:S01]  /*a720*/  LDS R58, [R48+0x24] ;  /* 0x00002400303a7984 */ /* 0x000f620000000800 */
[----:B0-----:R-:W-:-:S03]  /*a730*/  FADD.FTZ R31, R0, R3 ;  /* 0x00000003001f7221 */ /* 0x001fc60000010000 */
[----:B------:R-:W0:Y:S01]  /*a740*/  LDS R0, [R48+0x10] ;  /* 0x0000100030007984 */ /* 0x000e220000000800 */
        /* <DEDUP_REMOVED lines=8> */
[--C-:B-1----:R-:W-:Y:S01]  /*a7d0*/  FADD.FTZ R56, R56, R3.reuse ;  /* 0x0000000338387221 */ /* 0x102fe20000010000 */
[----:B------:R-:W-:Y:S02]  /*a7e0*/  FSETP.GTU.FTZ.AND P5, PT, R51, 20, PT ;  /* 0x41a000003300780b */ /* 0x000fe40003fbc000 */
[----:B------:R-:W-:Y:S01]  /*a7f0*/  @!P3 FMUL.FTZ R31, R31, -1.4426950216293334961 ;  /* 0xbfb8aa3b1f1fb820 */ /* 0x000fe20000410000 */
[----:B-----5:R-:W-:-:S03]  /*a800*/  FADD.FTZ R58, R58, R3 ;  /* 0x000000033a3a7221 */ /* 0x020fc60000010000 */
[----:B------:R-:W-:Y:S02]  /*a810*/  @!P6 FMUL.FTZ R53, R54, -1.4426950216293334961 ;  /* 0xbfb8aa3b3635e820 */ /* 0x000fe40000410000 */
[----:B------:R-:W1:Y:S01]  /*a820*/  LDS R54, [R48+0x1c] ;  /* 0x00001c0030367984 */ /* 0x000e620000000800 */
[----:B------:R-:W4:Y:S01]  /*a830*/  @!P3 MUFU.EX2 R31, R31 ;  /* 0x0000001f001fb308 */ /* 0x000f220000000800 */
[----:B------:R-:W-:-:S03]  /*a840*/  @!P4 FMUL.FTZ R49, R49, -1.4426950216293334961 ;  /* 0xbfb8aa3b3131c820 */ /* 0x000fc60000410000 */
[----:B------:R-:W-:-:S04]  /*a850*/  @!P5 FMUL.FTZ R51, R51, -1.4426950216293334961 ;  /* 0xbfb8aa3b3333d820 */ /* 0x000fc80000410000 */
[----:B------:R-:W5:Y:S08]  /*a860*/  @!P4 MUFU.EX2 R49, R49 ;  /* 0x000000310031c308 */ /* 0x000f700000000800 */
[----:B------:R-:W3:Y:S01]  /*a870*/  @!P5 MUFU.EX2 R51, R51 ;  /* 0x000000330033d308 */ /* 0x000ee20000000800 */
[----:B----4-:R-:W-:Y:S01]  /*a880*/  @!P3 FADD.FTZ R31, R31, 1 ;  /* 0x3f8000001f1fb421 */ /* 0x010fe20000010000 */
[----:B0-----:R-:W-:-:S05]  /*a890*/  FADD.FTZ R0, R0, R3 ;  /* 0x0000000300007221 */ /* 0x001fca0000010000 */
[----:B------:R-:W-:Y:S01]  /*a8a0*/  FSETP.GTU.FTZ.AND P0, PT, R0, 20, PT ;  /* 0x41a000000000780b */ /* 0x000fe20003f1c000 */
[----:B------:R-:W0:Y:S01]  /*a8b0*/  @!P6 MUFU.EX2 R53, R53 ;  /* 0x000000350035e308 */ /* 0x000e220000000800 */
[----:B-----5:R-:W-:Y:S01]  /*a8c0*/  @!P4 FADD.FTZ R49, R49, 1 ;  /* 0x3f8000003131c421 */ /* 0x020fe20000010000 */
[--C-:B--2---:R-:W-:Y:S01]  /*a8d0*/  FADD.FTZ R50, R50, R3.reuse ;  /* 0x0000000332327221 */ /* 0x104fe20000010000 */
[----:B---3--:R-:W-:-:S04]  /*a8e0*/  FADD.FTZ R52, R52, R3 ;  /* 0x0000000334347221 */ /* 0x008fc80000010000 */
[----:B------:R-:W-:Y:S01]  /*a8f0*/  FSETP.GTU.FTZ.AND P2, PT, R50, 20, PT ;  /* 0x41a000003200780b */ /* 0x000fe20003f5c000 */
[----:B------:R-:W2:Y:S01]  /*a900*/  @!P3 MUFU.RCP R60, R31 ;  /* 0x0000001f003cb308 */ /* 0x000ea20000001000 */
[----:B------:R-:W-:-:S03]  /*a910*/  @!P5 FADD.FTZ R51, R51, 1 ;  /* 0x3f8000003333d421 */ /* 0x000fc60000010000 */
[----:B------:R-:W-:Y:S01]  /*a920*/  @!P0 FMUL.FTZ R0, R0, -1.4426950216293334961 ;  /* 0xbfb8aa3b00008820 */ /* 0x000fe20000410000 */
[----:B-1----:R-:W-:-:S03]  /*a930*/  FADD.FTZ R54, R54, R3 ;  /* 0x0000000336367221 */ /* 0x002fc60000010000 */
[----:B------:R1:W3:Y:S01]  /*a940*/  @!P4 MUFU.RCP R62, R49 ;  /* 0x00000031003ec308 */ /* 0x0002e20000001000 */
[----:B0-----:R-:W-:-:S07]  /*a950*/  @!P6 FADD.FTZ R53, R53, 1 ;  /* 0x3f8000003535e421 */ /* 0x001fce0000010000 */
[----:B------:R-:W0:Y:S01]  /*a960*/  @!P5 MUFU.RCP R64, R51 ;  /* 0x000000330040d308 */ /* 0x000e220000001000 */
[----:B--2---:R-:W-:Y:S01]  /*a970*/  @!P3 FMUL.FTZ R129, R129, R60 ;  /* 0x0000003c8181b220 */ /* 0x004fe20000410000 */
[----:B------:R-:W-:Y:S01]  /*a980*/  FSETP.GTU.FTZ.AND P3, PT, R52, 20, PT ;  /* 0x41a000003400780b */ /* 0x000fe20003f7c000 */
[----:B-1----:R-:W-:Y:S02]  /*a990*/  @!P2 FMUL.FTZ R49, R50, -1.4426950216293334961 ;  /* 0xbfb8aa3b3231a820 */ /* 0x002fe40000410000 */
[----:B------:R-:W-:-:S03]  /*a9a0*/  FADD.FTZ R6, R129, R6 ;  /* 0x0000000681067221 */ /* 0x000fc60000010000 */
[----:B------:R-:W1:Y:S01]  /*a9b0*/  @!P6 MUFU.RCP R66, R53 ;  /* 0x000000350042e308 */ /* 0x000e620000001000 */
[----:B---3--:R-:W-:Y:S01]  /*a9c0*/  @!P4 FMUL.FTZ R127, R127, R62 ;  /* 0x0000003e7f7fc220 */ /* 0x008fe20000410000 */
        /* <DEDUP_REMOVED lines=14> */
[----:B------:R-:W2:Y:S01]  /*aab0*/  @!P2 MUFU.EX2 R49, R49 ;  /* 0x000000310031a308 */ /* 0x000ea20000000800 */
[----:B0-----:R-:W0:Y:S01]  /*aac0*/  LDS R50, [R48+0x2c] ;  /* 0x00002c0030327984 */ /* 0x001e220000000800 */
[----:B---3--:R-:W-:-:S05]  /*aad0*/  @!P0 FADD.FTZ R31, R31, 1 ;  /* 0x3f8000001f1f8421 */ /* 0x008fca0000010000 */
[----:B------:R-:W-:Y:S01]  /*aae0*/  @!P6 FMUL.FTZ R56, R58, -1.4426950216293334961 ;  /* 0xbfb8aa3b3a38e820 */ /* 0x000fe20000410000 */
[----:B------:R3:W5:Y:S01]  /*aaf0*/  @!P5 MUFU.EX2 R55, R54 ;  /* 0x000000360037d308 */ /* 0x0007620000000800 */
[----:B------:R-:W0:Y:S01]  /*ab00*/  LDS R58, [R48+0x3c] ;  /* 0x00003c00303a7984 */ /* 0x000e220000000800 */
[----:B----4-:R-:W-:-:S06]  /*ab10*/  @!P3 FADD.FTZ R51, R51, 1 ;  /* 0x3f8000003333b421 */ /* 0x010fcc0000010000 */
[----:B------:R4:W1:Y:S01]  /*ab20*/  @!P6 MUFU.EX2 R57, R56 ;  /* 0x000000380039e308 */ /* 0x0008620000000800 */
[----:B---3--:R-:W3:Y:S01]  /*ab30*/  LDS R54, [R48+0x34] ;  /* 0x0000340030367984 */ /* 0x008ee20000000800 */
[----:B--2---:R-:W-:-:S06]  /*ab40*/  @!P2 FADD.FTZ R49, R49, 1 ;  /* 0x3f8000003131a421 */ /* 0x004fcc0000010000 */
[----:B------:R2:W0:Y:S01]  /*ab50*/  @!P4 MUFU.EX2 R53, R52 ;  /* 0x000000340035c308 */ /* 0x0004220000000800 */
[----:B----4-:R-:W4:Y:S01]  /*ab60*/  LDS R56, [R48+0x38] ;  /* 0x0000380030387984 */ /* 0x010f220000000800 */
[----:B-----5:R-:W-:-:S06]  /*ab70*/  @!P5 FADD.FTZ R55, R55, 1 ;  /* 0x3f8000003737d421 */ /* 0x020fcc0000010000 */
[----:B------:R-:W5:Y:S01]  /*ab80*/  @!P0 MUFU.RCP R60, R31 ;  /* 0x0000001f003c8308 */ /* 0x000f620000001000 */
[----:B--2---:R-:W2:Y:S01]  /*ab90*/  LDS R52, [R48+0x30] ;  /* 0x0000300030347984 */ /* 0x004ea20000000800 */
[----:B-1----:R-:W-:Y:S01]  /*aba0*/  @!P6 FADD.FTZ R57, R57, 1 ;  /* 0x3f8000003939e421 */ /* 0x002fe20000010000 */
[--C-:B------:R-:W-:Y:S01]  /*abb0*/  FADD.FTZ R0, R0, R3.reuse ;  /* 0x0000000300007221 */ /* 0x100fe20000010000 */
[----:B------:R-:W-:Y:S01]  /*abc0*/  BAR.SYNC.DEFER_BLOCKING 0x0 ;  /* 0x0000000000007b1d */ /* 0x000fe20000010000 */
[----:B0-----:R-:W-:Y:S01]  /*abd0*/  @!P4 FADD.FTZ R53, R53, 1 ;  /* 0x3f8000003535c421 */ /* 0x001fe20000010000 */
[----:B------:R-:W-:-:S04]  /*abe0*/  FADD.FTZ R50, R50, R3 ;  /* 0x0000000332327221 */ /* 0x000fc80000010000 */
[----:B------:R-:W0:Y:S01]  /*abf0*/  @!P2 MUFU.RCP R62, R49 ;  /* 0x00000031003ea308 */ /* 0x000e220000001000 */
[----:B-----5:R-:W-:Y:S01]  /*ac00*/  @!P0 FMUL.FTZ R121, R121, R60 ;  /* 0x0000003c79798220 */ /* 0x020fe20000410000 */
[----:B------:R-:W-:-:S06]  /*ac10*/  MOV R60, UR23 ;  /* 0x00000017003c7c02 */ /* 0x000fcc0008000f00 */
[----:B------:R-:W1:Y:S01]  /*ac20*/  @!P5 MUFU.RCP R68, R55 ;  /* 0x000000370044d308 */ /* 0x000e620000001000 */
[----:B------:R-:W-:Y:S01]  /*ac30*/  FSETP.GTU.FTZ.AND P0, PT, R0, 20, PT ;  /* 0x41a000000000780b */ /* 0x000fe20003f1c000 */
[----:B------:R-:W-:Y:S01]  /*ac40*/  FADD.FTZ R58, R58, R3 ;  /* 0x000000033a3a7221 */ /* 0x000fe20000010000 */
[----:B------:R-:W-:Y:S01]  /*ac50*/  FADD.FTZ R6, R6, R121 ;  /* 0x0000007906067221 */ /* 0x000fe20000010000 */
[----:B---3--:R-:W-:-:S04]  /*ac60*/  FADD.FTZ R54, R54, R3 ;  /* 0x0000000336367221 */ /* 0x008fc80000010000 */
[----:B------:R-:W3:Y:S01]  /*ac70*/  @!P4 MUFU.RCP R66, R53 ;  /* 0x000000350042c308 */ /* 0x000ee20000001000 */
[----:B0-----:R-:W-:Y:S01]  /*ac80*/  @!P2 FMUL.FTZ R119, R119, R62 ;  /* 0x0000003e7777a220 */ /* 0x001fe20000410000 */
[----:B------:R-:W-:Y:S01]  /*ac90*/  STS [R48], R96 ;  /* 0x0000006030007388 */ /* 0x000fe20000000800 */
[----:B------:R-:W-:Y:S02]  /*aca0*/  FSETP.GTU.FTZ.AND P2, PT, R50, 20, PT ;  /* 0x41a000003200780b */ /* 0x000fe40003f5c000 */
[----:B------:R-:W-:Y:S01]  /*acb0*/  FADD.FTZ R6, R6, R119 ;  /* 0x0000007706067221 */ /* 0x000fe20000010000 */
[----:B------:R-:W-:Y:S01]  /*acc0*/  STS [R48+0x4], R131 ;  /* 0x0000048330007388 */ /* 0x000fe20000000800 */
[----:B----4-:R-:W-:Y:S01]  /*acd0*/  FADD.FTZ R56, R56, R3 ;  /* 0x0000000338387221 */ /* 0x010fe20000010000 */
[----:B------:R-:W0:Y:S01]  /*ace0*/  @!P6 MUFU.RCP R70, R57 ;  /* 0x000000390046e308 */ /* 0x000e220000001000 */
[----:B-1----:R-:W-:Y:S01]  /*acf0*/  @!P5 FMUL.FTZ R113, R113, R68 ;  /* 0x000000447171d220 */ /* 0x002fe20000410000 */
[----:B------:R-:W-:Y:S01]  /*ad00*/  STS [R48+0x8], R133 ;  /* 0x0000088530007388 */ /* 0x000fe20000000800 */
[----:B------:R-:W-:Y:S01]  /*ad10*/  FSETP.GTU.FTZ.AND P5, PT, R54, 20, PT ;  /* 0x41a000003600780b */ /* 0x000fe20003fbc000 */
[----:B------:R-:W-:-:S02]  /*ad20*/  @!P0 FMUL.FTZ R0, R0, -1.4426950216293334961 ;  /* 0xbfb8aa3b00008820 */ /* 0x000fc40000410000 */
[----:B------:R-:W-:Y:S01]  /*ad30*/  STS [R48+0xc], R98 ;  /* 0x00000c6230007388 */ /* 0x000fe20000000800 */
[----:B--2---:R-:W-:Y:S01]  /*ad40*/  FADD.FTZ R52, R52, R3 ;  /* 0x0000000334347221 */ /* 0x004fe20000010000 */
[----:B------:R1:W2:Y:S01]  /*ad50*/  @!P3 MUFU.RCP R64, R51 ;  /* 0x000000330040b308 */ /* 0x0002a20000001000 */
[----:B---3--:R-:W-:Y:S01]  /*ad60*/  @!P4 FMUL.FTZ R115, R115, R66 ;  /* 0x000000427373c220 */ /* 0x008fe20000410000 */
[----:B------:R-:W-:Y:S01]  /*ad70*/  STS [R48+0x10], R135 ;  /* 0x0000108730007388 */ /* 0x000fe20000000800 */
[----:B------:R-:W-:Y:S01]  /*ad80*/  FSETP.GTU.FTZ.AND P4, PT, R56, 20, PT ;  /* 0x41a000003800780b */ /* 0x000fe20003f9c000 */
[----:B------:R-:W-:Y:S02]  /*ad90*/  @!P2 FMUL.FTZ R31, R50, -1.4426950216293334961 ;  /* 0xbfb8aa3b321fa820 */ /* 0x000fe40000410000 */
[----:B------:R-:W-:Y:S02]  /*ada0*/  STS [R48+0x14], R100 ;  /* 0x0000146430007388 */ /* 0x000fe40000000800 */
[----:B------:R-:W-:Y:S01]  /*adb0*/  @!P5 FMUL.FTZ R50, R54, -1.4426950216293334961 ;  /* 0xbfb8aa3b3632d820 */ /* 0x000fe20000410000 */
[----:B0-----:R-:W-:Y:S01]  /*adc0*/  @!P6 FMUL.FTZ R111, R111, R70 ;  /* 0x000000466f6fe220 */ /* 0x001fe20000410000 */
[----:B------:R-:W-:Y:S01]  /*add0*/  STS [R48+0x18], R153 ;  /* 0x0000189930007388 */ /* 0x000fe20000000800 */
[----:B------:R-:W-:Y:S01]  /*ade0*/  FSETP.GTU.FTZ.AND P6, PT, R52, 20, PT ;  /* 0x41a000003400780b */ /* 0x000fe20003fdc000 */
[----:B------:R-:W0:Y:S02]  /*adf0*/  @!P0 MUFU.EX2 R0, R0 ;  /* 0x0000000000008308 */ /* 0x000e240000000800 */
[----:B------:R-:W-:Y:S02]  /*ae00*/  STS [R48+0x1c], R102 ;  /* 0x00001c6630007388 */ /* 0x000fe40000000800 */
[----:B-1----:R-:W-:Y:S01]  /*ae10*/  @!P4 FMUL.FTZ R51, R56, -1.4426950216293334961 ;  /* 0xbfb8aa3b3833c820 */ /* 0x002fe20000410000 */
[----:B--2---:R-:W-:Y:S01]  /*ae20*/  @!P3 FMUL.FTZ R117, R117, R64 ;  /* 0x000000407575b220 */ /* 0x004fe20000410000 */
[----:B------:R-:W-:Y:S01]  /*ae30*/  STS [R48+0x20], R155 ;  /* 0x0000209b30007388 */ /* 0x000fe20000000800 */
[----:B------:R-:W-:Y:S01]  /*ae40*/  FSETP.GTU.FTZ.AND P3, PT, R58, 20, PT ;  /* 0x41a000003a00780b */ /* 0x000fe20003f7c000 */
[----:B------:R-:W1:Y:S01]  /*ae50*/  @!P5 MUFU.EX2 R50, R50 ;  /* 0x000000320032d308 */ /* 0x000e620000000800 */
[----:B------:R-:W-:Y:S01]  /*ae60*/  FADD.FTZ R6, R6, R117 ;  /* 0x0000007506067221 */ /* 0x000fe20000010000 */
[----:B------:R-:W-:Y:S02]  /*ae70*/  STS [R48+0x24], R104 ;  /* 0x0000246830007388 */ /* 0x000fe40000000800 */
[----:B------:R-:W-:Y:S01]  /*ae80*/  @!P6 FMUL.FTZ R49, R52, -1.4426950216293334961 ;  /* 0xbfb8aa3b3431e820 */ /* 0x000fe20000410000 */
[----:B------:R-:W-:Y:S01]  /*ae90*/  FADD.FTZ R6, R6, R115 ;  /* 0x0000007306067221 */ /* 0x000fe20000010000 */
[----:B------:R-:W-:Y:S02]  /*aea0*/  STS [R48+0x28], R157 ;  /* 0x0000289d30007388 */ /* 0x000fe40000000800 */
[----:B------:R-:W2:Y:S01]  /*aeb0*/  @!P2 MUFU.EX2 R31, R31 ;  /* 0x0000001f001fa308 */ /* 0x000ea20000000800 */
[----:B0-----:R-:W-:Y:S01]  /*aec0*/  @!P0 FADD.FTZ R0, R0, 1 ;  /* 0x3f80000000008421 */ /* 0x001fe20000010000 */
[----:B------:R-:W-:Y:S01]  /*aed0*/  STS [R48+0x2c], R106 ;  /* 0x00002c6a30007388 */ /* 0x000fe20000000800 */
[----:B------:R-:W-:Y:S01]  /*aee0*/  FADD.FTZ R6, R6, R113 ;  /* 0x0000007106067221 */ /* 0x000fe20000010000 */
[----:B------:R-:W-:-:S02]  /*aef0*/  @!P3 FMUL.FTZ R52, R58, -1.4426950216293334961 ;  /* 0xbfb8aa3b3a34b820 */ /* 0x000fc40000410000 */
[----:B------:R-:W-:Y:S01]  /*af00*/  STS [R48+0x30], R159 ;  /* 0x0000309f30007388 */ /* 0x000fe20000000800 */
[----:B------:R-:W-:Y:S01]  /*af10*/  FADD.FTZ R6, R6, R111 ;  /* 0x0000006f06067221 */ /* 0x000fe20000010000 */
[----:B------:R-:W0:Y:S01]  /*af20*/  @!P4 MUFU.EX2 R51, R51 ;  /* 0x000000330033c308 */ /* 0x000e220000000800 */
[----:B-1----:R-:W-:Y:S01]  /*af30*/  @!P5 FADD.FTZ R50, R50, 1 ;  /* 0x3f8000003232d421 */ /* 0x002fe20000010000 */
[----:B------:R-:W-:Y:S04]  /*af40*/  STS [R48+0x34], R108 ;  /* 0x0000346c30007388 */ /* 0x000fe80000000800 */
[----:B------:R-:W-:Y:S02]  /*af50*/  STS [R48+0x38], R161 ;  /* 0x000038a130007388 */ /* 0x000fe40000000800 */
[----:B------:R-:W1:Y:S01]  /*af60*/  @!P6 MUFU.EX2 R49, R49 ;  /* 0x000000310031e308 */ /* 0x000e620000000800 */
[----:B--2---:R-:W-:Y:S01]  /*af70*/  @!P2 FADD.FTZ R31, R31, 1 ;  /* 0x3f8000001f1fa421 */ /* 0x004fe20000010000 */
[----:B------:R-:W-:Y:S01]  /*af80*/  STS [R48+0x3c], R110 ;  /* 0x00003c6e30007388 */ /* 0x000fe20000000800 */
[----:B------:R-:W-:-:S03]  /*af90*/  NOP ;  /* 0x0000000000007918 */ /* 0x000fc60000000000 */
[----:B------:R-:W-:Y:S02]  /*afa0*/  LDS R53, [R32] ;  /* 0x0000000020357984 */ /* 0x000fe40000000800 */
        /* <DEDUP_REMOVED lines=8> */
[----:B------:R1:W3:Y:S01]  /*b030*/  @!P2 MUFU.RCP R54, R31 ;  /* 0x0000001f0036a308 */ /* 0x0002e20000001000 */
[----:B--2---:R-:W-:Y:S01]  /*b040*/  @!P3 FADD.FTZ R52, R52, 1 ;  /* 0x3f8000003434b421 */ /* 0x004fe20000010000 */
[----:B------:R-:W-:Y:S04]  /*b050*/  LDS R63, [R37+0x280] ;  /* 0x00028000253f7984 */ /* 0x000fe80000000800 */
[----:B------:R-:W-:Y:S02]  /*b060*/  LDS R65, [R38+0x300] ;  /* 0x0003000026417984 */ /* 0x000fe40000000800 */
[----:B------:R-:W2:Y:S01]  /*b070*/  @!P5 MUFU.RCP R50, R50 ;  /* 0x000000320032d308 */ /* 0x000ea20000001000 */
[----:B0-----:R-:W-:Y:S01]  /*b080*/  @!P0 FMUL.FTZ R109, R109, R0 ;  /* 0x000000006d6d8220 */ /* 0x001fe20000410000 */
[----:B------:R-:W-:Y:S01]  /*b090*/  IADD3 R0, P0, PT, R12, UR8, RZ ;  /* 0x000000080c007c10 */ /* 0x000fe2000ff1e0ff */
[----:B------:R-:W-:Y:S02]  /*b0a0*/  LDS R67, [R39+0x380] ;  /* 0x0003800027437984 */ /* 0x000fe40000000800 */
[----:B------:R-:W-:Y:S01]  /*b0b0*/  FADD.FTZ R6, R6, R109 ;  /* 0x0000006d06067221 */ /* 0x000fe20000010000 */
[----:B-1----:R-:W-:Y:S01]  /*b0c0*/  IADD3.X R31, PT, PT, RZ, UR9, RZ, P0, !PT ;  /* 0x00000009ff1f7c10 */ /* 0x002fe200087fe4ff */
[----:B------:R-:W-:Y:S01]  /*b0d0*/  LDS R69, [R40+0x400] ;  /* 0x0004000028457984 */ /* 0x000fe20000000800 */
[----:B------:R-:W0:Y:S01]  /*b0e0*/  @!P4 MUFU.RCP R58, R51 ;  /* 0x00000033003ac308 */ /* 0x000e220000001000 */
[----:B---3--:R-:W-:Y:S01]  /*b0f0*/  @!P2 FMUL.FTZ R107, R107, R54 ;  /* 0x000000366b6ba220 */ /* 0x008fe20000410000 */
[----:B------:R-:W1:Y:S01]  /*b100*/  LDCU.64 UR8, c[0x0][0x518] ;  /* 0x0000a300ff0877ac */ /* 0x000e620008000a00 */
[----:B------:R-:W-:Y:S02]  /*b110*/  LDS R71, [R41+0x480] ;  /* 0x0004800029477984 */ /* 0x000fe40000000800 */
[----:B------:R-:W-:-:S02]  /*b120*/  FADD.FTZ R6, R6, R107 ;  /* 0x0000006b06067221 */ /* 0x000fc40000010000 */
[----:B------:R-:W-:Y:S01]  /*b130*/  LDS R73, [R42+0x500] ;  /* 0x000500002a497984 */ /* 0x000fe20000000800 */
[----:B------:R-:W3:Y:S01]  /*b140*/  @!P6 MUFU.RCP R56, R49 ;  /* 0x000000310038e308 */ /* 0x000ee20000001000 */
[----:B--2---:R-:W-:Y:S02]  /*b150*/  @!P5 FMUL.FTZ R103, R103, R50 ;  /* 0x000000326767d220 */ /* 0x004fe40000410000 */
[----:B------:R-:W-:Y:S04]  /*b160*/  LDS R75, [R43+0x580] ;  /* 0x000580002b4b7984 */ /* 0x000fe80000000800 */
[----:B------:R-:W-:Y:S01]  /*b170*/  LDS R77, [R44+0x600] ;  /* 0x000600002c4d7984 */ /* 0x000fe20000000800 */
[----:B------:R-:W2:Y:S01]  /*b180*/  @!P3 MUFU.RCP R52, R52 ;  /* 0x000000340034b308 */ /* 0x000ea20000001000 */
[----:B0-----:R-:W-:-:S02]  /*b190*/  @!P4 FMUL.FTZ R101, R101, R58 ;  /* 0x0000003a6565c220 */ /* 0x001fc40000410000 */
[----:B------:R-:W-:Y:S01]  /*b1a0*/  LDS R79, [R45+0x680] ;  /* 0x000680002d4f7984 */ /* 0x000fe20000000800 */
[----:B-1----:R-:W-:-:S03]  /*b1b0*/  UIMAD.WIDE.U32 UR6, UR29, UR8, UR6 ;  /* 0x000000081d0672a5 */ /* 0x002fc6000f8e0006 */
[----:B------:R-:W-:Y:S01]  /*b1c0*/  LDS R81, [R46+0x700] ;  /* 0x000700002e517984 */ /* 0x000fe20000000800 */
[----:B------:R-:W-:Y:S01]  /*b1d0*/  UIMAD UR7, UR29, UR9, UR7 ;  /* 0x000000091d0772a4 */ /* 0x000fe2000f8e0207 */
[----:B---3--:R-:W-:Y:S01]  /*b1e0*/  @!P6 FMUL.FTZ R105, R105, R56 ;  /* 0x000000386969e220 */ /* 0x008fe20000410000 */
[----:B------:R-:W-:Y:S01]  /*b1f0*/  LEA R50, P6, R0, UR10, 0x2 ;  /* 0x0000000a00327c11 */ /* 0x000fe2000f8c10ff */
[----:B------:R-:W-:Y:S01]  /*b200*/  LDS R83, [R47+0x780] ;  /* 0x000780002f537984 */ /* 0x000fe20000000800 */
[----:B------:R-:W0:Y:S01]  /*b210*/  LDCU.64 UR8, c[0x0][0x560] ;  /* 0x0000ac00ff0877ac */ /* 0x000e220008000a00 */
[----:B------:R-:W-:Y:S01]  /*b220*/  FADD.FTZ R6, R6, R105 ;  /* 0x0000006906067221 */ /* 0x000fe20000010000 */
[----:B------:R-:W-:Y:S01]  /*b230*/  LEA.HI.X R51, R0, UR11, R31, 0x2, P6 ;  /* 0x0000000b00337c11 */ /* 0x000fe2000b0f141f */
[----:B------:R-:W-:Y:S01]  /*b240*/  @!P1 STS [UR22+0x840], R60 ;  /* 0x0008403cff009988 */ /* 0x000fe20008000816 */
[----:B------:R-:W1:Y:S01]  /*b250*/  LDCU.64 UR10, c[0x0][0x520] ;  /* 0x0000a400ff0a77ac */ /* 0x000e620008000a00 */
[----:B--2---:R-:W-:Y:S01]  /*b260*/  @!P3 FMUL.FTZ R99, R99, R52 ;  /* 0x000000346363b220 */ /* 0x004fe20000410000 */
[----:B------:R-:W-:Y:S01]  /*b270*/  FADD.FTZ R6, R6, R103 ;  /* 0x0000006706067221 */ /* 0x000fe20000010000 */
[----:B------:R-:W-:Y:S03]  /*b280*/  BAR.SYNC.DEFER_BLOCKING 0x0 ;  /* 0x0000000000007b1d */ /* 0x000fe60000010000 */
[----:B------:R-:W-:-:S04]  /*b290*/  FADD.FTZ R6, R6, R101 ;  /* 0x0000006506067221 */ /* 0x000fc80000010000 */
[----:B------:R-:W-:Y:S01]  /*b2a0*/  FADD.FTZ R6, R6, R99 ;  /* 0x0000006306067221 */ /* 0x000fe20000010000 */
[----:B-1----:R-:W-:-:S04]  /*b2b0*/  UIMAD.WIDE.U32 UR6, UR28, UR10, UR6 ;  /* 0x0000000a1c0672a5 */ /* 0x002fc8000f8e0006 */
[----:B------:R-:W-:Y:S01]  /*b2c0*/  UIMAD UR7, UR28, UR11, UR7 ;  /* 0x0000000b1c0772a4 */ /* 0x000fe2000f8e0207 */
        /* <DEDUP_REMOVED lines=28> */
[----:B------:R-:W-:Y:S01]  /*b490*/  IADD3 R0, P0, PT, R12, UR6, RZ ;  /* 0x000000060c007c10 */ /* 0x000fe2000ff1e0ff */
[----:B------:R-:W-:Y:S02]  /*b4a0*/  UIADD3 UR6, UPT, UPT, UR15, -0x1, URZ ;  /* 0xffffffff0f067890 */ /* 0x000fe4000fffe0ff */
[----:B------:R-:W-:Y:S04]  /*b4b0*/  @!P2 STG.E desc[UR24][R50.64+0x580], R75 ;  /* 0x0005804b3200a986 */ /* 0x000fe8000c101918 */
[----:B------:R-:W-:Y:S01]  /*b4c0*/  @!P3 STG.E desc[UR24][R50.64+0x600], R77 ;  /* 0x0006004d3200b986 */ /* 0x000fe2000c101918 */
[----:B------:R-:W-:-:S03]  /*b4d0*/  UMOV UR15, UR6 ;  /* 0x00000006000f7c82 */ /* 0x000fc60008000000 */
        /* <DEDUP_REMOVED lines=21> */
[----:B------:R0:W-:Y:S04]  /*b630*/  LDS R31, [R32] ;  /* 0x00000000201f7984 */ /* 0x0001e80000000800 */
[----:B------:R1:W-:Y:S04]  /*b640*/  LDS R49, [R33+0x80] ;  /* 0x0000800021317984 */ /* 0x0003e80000000800 */
[----:B------:R-:W-:Y:S01]  /*b650*/  LDS R51, [R34+0x100] ;  /* 0x0001000022337984 */ /* 0x000fe20000000800 */
[----:B0-----:R-:W-:-:S03]  /*b660*/  LEA R32, P2, R0, UR8, 0x2 ;  /* 0x0000000800207c11 */ /* 0x001fc6000f8410ff */
[----:B------:R-:W-:Y:S01]  /*b670*/  LDS R35, [R35+0x180] ;  /* 0x0001800023237984 */ /* 0x000fe20000000800 */
[----:B-1----:R-:W-:-:S03]  /*b680*/  IADD3.X R33, PT, PT, RZ, UR7, RZ, P0, !PT ;  /* 0x00000007ff217c10 */ /* 0x002fc600087fe4ff */
        /* <DEDUP_REMOVED lines=53> */
.L_x_7429:
        /* <DEDUP_REMOVED lines=33> */
.L_x_7504:
[----:B------:R-:W-:Y:S05]  /*bbf0*/  BSYNC.RECONVERGENT B0 ;  /* 0x0000000000007941 */ /* 0x000fea0003800200 */
.L_x_7503:
        /* <DEDUP_REMOVED lines=31> */
.L_x_7506:
[----:B------:R-:W-:Y:S05]  /*bdf0*/  BSYNC.RECONVERGENT B0 ;  /* 0x0000000000007941 */ /* 0x000fea0003800200 */
.L_x_7505:
        /* <DEDUP_REMOVED lines=12> */
.L_x_7507:
        /* <DEDUP_REMOVED lines=15> */
.L_x_7508:
        /* <DEDUP_REMOVED lines=13> */
.L_x_10488:


//--------------------- .text._Z25selective_scan_bwd_kernelI32Selective_Scan_bwd_kernel_traitsILi32ELi16ELb1ELb0ELb0ELb0ELb0EffEEv12SSMParamsBwd --------------------------
	.section	.text._Z25selective_scan_bwd_kernelI32Selective_Scan_bwd_kernel_traitsILi32ELi16ELb1ELb0ELb0ELb0ELb0EffEEv12SSMParamsBwd,"ax",@progbits
	.align	128
        .global         _Z25selective_scan_bwd_kernelI32Selective_Scan_bwd_kernel_traitsILi32ELi16ELb1ELb0ELb0ELb0ELb0EffEEv12SSMParamsBwd
        .type           _Z25selective_scan_bwd_kernelI32Selective_Scan_bwd_kernel_traitsILi32ELi16ELb1ELb0ELb0ELb0ELb0EffEEv12SSMParamsBwd,@function
        .size           _Z25selective_scan_bwd_kernelI32Selective_Scan_bwd_kernel_traitsILi32ELi16ELb1ELb0ELb0ELb0ELb0EffEEv12SSMParamsBwd,(.L_x_10489 - _Z25selective_scan_bwd_kernelI32Selective_Scan_bwd_kernel_traitsILi32ELi16ELb1ELb0ELb0ELb0ELb0EffEEv12SSMParamsBwd)
        .other          _Z25selective_scan_bwd_kernelI32Selective_Scan_bwd_kernel_traitsILi32ELi16ELb1ELb0ELb0ELb0ELb0EffEEv12SSMParamsBwd,@"STO_CUDA_ENTRY STV_DEFAULT"
_Z25selective_scan_bwd_kernelI32Selective_Scan_bwd_kernel_traitsILi32ELi16ELb1ELb0ELb0ELb0ELb0EffEEv12SSMParamsBwd:
.text._Z25selective_scan_bwd_kernelI32Selective_Scan_bwd_kernel_traitsILi32ELi16ELb1ELb0ELb0ELb0ELb0EffEEv12SSMParamsBwd:
        /* <DEDUP_REMOVED lines=95> */
[----:B0-----:R-:W-:Y:S02]  /*05f0*/  SHF.L.U32 R96, R82, 0x2, RZ ;  /* 0x0000000252607819 */ /* 0x001fe400000006ff */
[----:B----4-:R-:W-:Y:S02]  /*0600*/  LEA R84, P0, R86, R84, 0x2 ;  /* 0x0000005456547211 */ /* 0x010fe400078010ff */
[----:B------:R-:W-:Y:S02]  /*0610*/  LOP3.LUT R95, R96, 0xf80, RZ, 0xc0, !PT ;  /* 0x00000f80605f7812 */ /* 0x000fe400078ec0ff */
[----:B------:R-:W-:Y:S02]  /*0620*/  LEA.HI.X R86, R86, R85, R2, 0x2, P0 ;  /* 0x0000005556567211 */ /* 0x000fe400000f1402 */
[----:B------:R-:W-:-:S02]  /*0630*/  MOV R85, RZ ;  /* 0x000000ff00557202 */ /* 0x000fc40000000f00 */
[C---:B------:R-:W-:Y:S02]  /*0640*/  LOP3.LUT R178, R82.reuse, 0x1f, RZ, 0xc0, !PT ;  /* 0x0000001f52b27812 */ /* 0x040fe400078ec0ff */
[----:B------:R-:W-:Y:S02]  /*0650*/  IADD3 R94, PT, PT, R82, 0x200, RZ ;  /* 0x00000200525e7810 */ /* 0x000fe40007ffe0ff */
[----:B------:R-:W-:Y:S02]  /*0660*/  LOP3.LUT R95, R95, 0x1f, R82, 0xf8, !PT ;  /* 0x0000001f5f5f7812 */ /* 0x000fe400078ef852 */
[----:B---3--:R-:W-:-:S07]  /*0670*/  IADD3 R96, PT, PT, R96, R87, RZ ;  /* 0x0000005760607210 */ /* 0x008fce0007ffe0ff */
.L_x_7517:
[----:B------:R-:W-:Y:S01]  /*0680*/  BAR.SYNC.DEFER_BLOCKING 0x0 ;  /* 0x0000000000007b1d */ /* 0x000fe20000010000 */
[----:B--2---:R-:W-:-:S05]  /*0690*/  IMAD.WIDE.U32 R2, R95, 0x10, R88 ;  /* 0x000000105f027825 */ /* 0x004fca00078e0058 */
[----:B------:R-:W0:Y:S01]  /*06a0*/  S2R R100, SR_LANEID ;  /* 0x0000000000647919 */ /* 0x000e220000000000 */
[----:B------:R-:W-:Y:S01]  /*06b0*/  IMAD.WIDE.U32 R4, R95, 0x10, R90 ;  /* 0x000000105f047825 */ /* 0x000fe200078e005a */
[----:B------:R-:W1:Y:S01]  /*06c0*/  LDCU UR7, c[0x0][0x38c] ;  /* 0x00007180ff0777ac */ /* 0x000e620008000800 */
[----:B------:R-:W2:Y:S04]  /*06d0*/  LDG.E.128 R8, desc[UR16][R2.64] ;  /* 0x0000001002087981 */ /* 0x000ea8000c1e1d00 */
[----:B------:R-:W3:Y:S04]  /*06e0*/  LDG.E.128 R12, desc[UR16][R2.64+0x200] ;  /* 0x00020010020c7981 */ /* 0x000ee8000c1e1d00 */
[----:B------:R-:W4:Y:S04]  /*06f0*/  LDG.E.128 R16, desc[UR16][R2.64+0x400] ;  /* 0x0004001002107981 */ /* 0x000f28000c1e1d00 */
[----:B------:R-:W4:Y:S01]  /*0700*/  LDG.E.128 R20, desc[UR16][R2.64+0x600] ;  /* 0x0006001002147981 */ /* 0x000f22000c1e1d00 */
[----:B0-----:R-:W-:-:S02]  /*0710*/  LEA R97, R100, R87, 0x4 ;  /* 0x0000005764617211 */ /* 0x001fc400078e20ff */
[----:B------:R-:W-:-:S03]  /*0720*/  LEA R98, R100, R87, 0x6 ;  /* 0x0000005764627211 */ /* 0x000fc600078e30ff */
        /* <DEDUP_REMOVED lines=13> */
[----:B----4-:R-:W4:Y:S01]  /*0800*/  LDG.E.128 R20, desc[UR16][R4.64+0x600] ;  /* 0x0006001004147981 */ /* 0x010f22000c1e1d00 */
[----:B------:R-:W-:-:S03]  /*0810*/  IMAD.WIDE.U32 R2, R95, 0x10, R92 ;  /* 0x000000105f027825 */ /* 0x000fc600078e005c */
[----:B------:R0:W-:Y:S04]  /*0820*/  STS.128 [R97], R8 ;  /* 0x0000000861007388 */ /* 0x0001e80000000c00 */
[----:B--2---:R2:W-:Y:S04]  /*0830*/  STS.128 [R97+0x200], R12 ;  /* 0x0002000c61007388 */ /* 0x0045e80000000c00 */
[----:B---3--:R3:W-:Y:S04]  /*0840*/  STS.128 [R97+0x400], R16 ;  /* 0x0004001061007388 */ /* 0x0087e80000000c00 */
[----:B----4-:R4:W-:Y:S01]  /*0850*/  STS.128 [R97+0x600], R20 ;  /* 0x0006001461007388 */ /* 0x0109e20000000c00 */
        /* <DEDUP_REMOVED lines=10> */
[----:B-1----:R-:W-:Y:S01]  /*0900*/  UISETP.GE.AND UP0, UPT, UR7, 0x1, UPT ;  /* 0x000000010700788c */ /* 0x002fe2000bf06270 */
[----:B------:R-:W-:-:S02]  /*0910*/  CS2R R38, SRZ ;  /* 0x0000000000267805 */ /* 0x000fc4000001ff00 */
[----:B------:R-:W-:Y:S02]  /*0920*/  CS2R R36, SRZ ;  /* 0x0000000000247805 */ /* 0x000fe4000001ff00 */
[----:B------:R-:W-:Y:S02]  /*0930*/  CS2R R34, SRZ ;  /* 0x0000000000227805 */ /* 0x000fe4000001ff00 */
[----:B------:R-:W-:Y:S02]  /*0940*/  CS2R R32, SRZ ;  /* 0x0000000000207805 */ /* 0x000fe4000001ff00 */
[----:B------:R-:W-:Y:S02]  /*0950*/  CS2R R30, SRZ ;  /* 0x00000000001e7805 */ /* 0x000fe4000001ff00 */
[----:B------:R-:W-:Y:S02]  /*0960*/  CS2R R28, SRZ ;  /* 0x00000000001c7805 */ /* 0x000fe4000001ff00 */
[----:B------:R-:W-:Y:S01]  /*0970*/  CS2R R26, SRZ ;  /* 0x00000000001a7805 */ /* 0x000fe2000001ff00 */
[----:B------:R-:W-:Y:S01]  /*0980*/  UIADD3 UR9, UPT, UPT, UR8, -0x1, URZ ;  /* 0xffffffff08097890 */ /* 0x000fe2000fffe0ff */
[----:B------:R-:W-:Y:S04]  /*0990*/  STS.128 [R97], R8 ;  /* 0x0000000861007388 */ /* 0x000fe80000000c00 */
[----:B--2---:R-:W-:Y:S04]  /*09a0*/  STS.128 [R97+0x200], R12 ;  /* 0x0002000c61007388 */ /* 0x004fe80000000c00 */
[----:B---3--:R-:W-:Y:S04]  /*09b0*/  STS.128 [R97+0x400], R16 ;  /* 0x0004001061007388 */ /* 0x008fe80000000c00 */
[----:B----4-:R-:W-:Y:S01]  /*09c0*/  STS.128 [R97+0x600], R20 ;  /* 0x0006001461007388 */ /* 0x010fe20000000c00 */
[----:B------:R-:W-:-:S03]  /*09d0*/  NOP ;  /* 0x0000000000007918 */ /* 0x000fc60000000000 */
[----:B------:R-:W0:Y:S04]  /*09e0*/  LDS.128 R4, [R98] ;  /* 0x0000000062047984 */ /* 0x000e280000000c00 */
[----:B------:R-:W1:Y:S04]  /*09f0*/  LDS.128 R48, [R98+0x10] ;  /* 0x0000100062307984 */ /* 0x000e680000000c00 */
[----:B------:R-:W2:Y:S04]  /*0a00*/  LDS.128 R44, [R98+0x20] ;  /* 0x00002000622c7984 */ /* 0x000ea80000000c00 */
[----:B------:R-:W3:Y:S01]  /*0a10*/  LDS.128 R40, [R98+0x30] ;  /* 0x0000300062287984 */ /* 0x000ee20000000c00 */
[----:B0-----:R-:W-:Y:S01]  /*0a20*/  FFMA.FTZ R24, R64, R4, R83 ;  /* 0x0000000440187223 */ /* 0x001fe20000010053 */
[-C--:B-----5:R-:W-:Y:S01]  /*0a30*/  FMUL.FTZ R20, R4, R76.reuse ;  /* 0x0000004c04147220 */ /* 0x0a0fe20000410000 */
[-C--:B------:R-:W-:Y:S01]  /*0a40*/  FMUL.FTZ R21, R5, R76.reuse ;  /* 0x0000004c05157220 */ /* 0x080fe20000410000 */
[-C--:B------:R-:W-:Y:S01]  /*0a50*/  FMUL.FTZ R22, R6, R76.reuse ;  /* 0x0000004c06167220 */ /* 0x080fe20000410000 */
[----:B------:R-:W-:Y:S01]  /*0a60*/  FFMA.FTZ R25, R65, R5, R24 ;  /* 0x0000000541197223 */ /* 0x000fe20000010018 */
[-C--:B------:R-:W-:Y:S01]  /*0a70*/  FMUL.FTZ R23, R7, R76.reuse ;  /* 0x0000004c07177220 */ /* 0x080fe20000410000 */
[-C--:B-1----:R-:W-:Y:S01]  /*0a80*/  FMUL.FTZ R16, R48, R76.reuse ;  /* 0x0000004c30107220 */ /* 0x082fe20000410000 */
[----:B------:R-:W-:Y:S01]  /*0a90*/  FMUL.FTZ R17, R49, R76 ;  /* 0x0000004c31117220 */ /* 0x000fe20000410000 */
[----:B------:R-:W-:Y:S01]  /*0aa0*/  FFMA.FTZ R2, R66, R6, R25 ;  /* 0x0000000642027223 */ /* 0x000fe20000010019 */
[----:B------:R-:W-:Y:S01]  /*0ab0*/  CS2R R24, SRZ ;  /* 0x0000000000187805 */ /* 0x000fe2000001ff00 */
[-C--:B------:R-:W-:Y:S01]  /*0ac0*/  FMUL.FTZ R18, R50, R76.reuse ;  /* 0x0000004c32127220 */ /* 0x080fe20000410000 */
[-C--:B------:R-:W-:Y:S01]  /*0ad0*/  FMUL.FTZ R19, R51, R76.reuse ;  /* 0x0000004c33137220 */ /* 0x080fe20000410000 */
[----:B------:R-:W-:Y:S01]  /*0ae0*/  FFMA.FTZ R3, R67, R7, R2 ;  /* 0x0000000743037223 */ /* 0x000fe20000010002 */
[-C--:B--2---:R-:W-:Y:S01]  /*0af0*/  FMUL.FTZ R12, R44, R76.reuse ;  /* 0x0000004c2c0c7220 */ /* 0x084fe20000410000 */
[-C--:B------:R-:W-:Y:S01]  /*0b00*/  FMUL.FTZ R13, R45, R76.reuse ;  /* 0x0000004c2d0d7220 */ /* 0x080fe20000410000 */
[----:B------:R-:W-:Y:S01]  /*0b10*/  FMUL.FTZ R14, R46, R76 ;  /* 0x0000004c2e0e7220 */ /* 0x000fe20000410000 */
[----:B------:R-:W-:Y:S01]  /*0b20*/  FFMA.FTZ R2, R60, R48, R3 ;  /* 0x000000303c027223 */ /* 0x000fe20000010003 */
[-C--:B------:R-:W-:Y:S01]  /*0b30*/  FMUL.FTZ R15, R47, R76.reuse ;  /* 0x0000004c2f0f7220 */ /* 0x080fe20000410000 */
[-C--:B---3--:R-:W-:Y:S01]  /*0b40*/  FMUL.FTZ R8, R40, R76.reuse ;  /* 0x0000004c28087220 */ /* 0x088fe20000410000 */
[-C--:B------:R-:W-:Y:S01]  /*0b50*/  FMUL.FTZ R9, R41, R76.reuse ;  /* 0x0000004c29097220 */ /* 0x080fe20000410000 */
[----:B------:R-:W-:Y:S01]  /*0b60*/  FFMA.FTZ R3, R61, R49, R2 ;  /* 0x000000313d037223 */ /* 0x000fe20000010002 */
[-C--:B------:R-:W-:Y:S01]  /*0b70*/  FMUL.FTZ R10, R42, R76.reuse ;  /* 0x0000004c2a0a7220 */ /* 0x080fe20000410000 */
[----:B------:R-:W-:-:S02]  /*0b80*/  FMUL.FTZ R11, R43, R76 ;  /* 0x0000004c2b0b7220 */ /* 0x000fc40000410000 */
        /* <DEDUP_REMOVED lines=33> */
[----:B------:R-:W-:Y:S01]  /*0da0*/  USHF.L.U32 UR6, UR8, 0xa, URZ ;  /* 0x0000000a08067899 */ /* 0x000fe200080006ff */
[--C-:B------:R-:W-:Y:S01]  /*0db0*/  FADD.FTZ R113, R74, R77.reuse ;  /* 0x0000004d4a717221 */ /* 0x100fe20000010000 */
[----:B------:R-:W-:Y:S01]  /*0dc0*/  FADD.FTZ R116, R75, R77 ;  /* 0x0000004d4b747221 */ /* 0x000fe20000010000 */
[----:B0-----:R-:W-:Y:S01]  /*0dd0*/  ISETP.LE.AND P0, PT, R2, UR8, PT ;  /* 0x0000000802007c0c */ /* 0x001fe2000bf03270 */
[----:B------:R-:W-:Y:S01]  /*0de0*/  HFMA2 R39, -RZ, RZ, 0, 0 ;  /* 0x00000000ff277431 */ /* 0x000fe200000001ff */
[----:B------:R-:W-:Y:S01]  /*0df0*/  ULOP3.LUT UR6, UR6, 0x400, URZ, 0xc0, !UPT ;  /* 0x0000040006067892 */ /* 0x000fe2000f8ec0ff */
[----:B------:R-:W-:Y:S01]  /*0e00*/  IADD3 R115, PT, PT, R87, 0x1308, RZ ;  /* 0x0000130857737810 */ /* 0x000fe20007ffe0ff */
[----:B------:R-:W0:Y:S01]  /*0e10*/  LDC.64 R2, c[0x0][0x3a8] ;  /* 0x0000ea00ff027b82 */ /* 0x000e220000000a00 */
[----:B------:R-:W-:Y:S01]  /*0e20*/  MOV R117, R84 ;  /* 0x0000005400757202 */ /* 0x000fe20000000f00 */
[----:B------:R-:W-:Y:S01]  /*0e30*/  FMUL.FTZ R124, R64, R99 ;  /* 0x00000063407c7220 */ /* 0x000fe20000410000 */
[----:B------:R-:W-:Y:S01]  /*0e40*/  MOV R118, R86 ;  /* 0x0000005600767202 */ /* 0x000fe20000000f00 */
[----:B------:R-:W-:Y:S01]  /*0e50*/  FMUL.FTZ R125, R65, R102 ;  /* 0x00000066417d7220 */ /* 0x000fe20000410000 */
[----:B------:R-:W-:Y:S01]  /*0e60*/  MOV R119, R78 ;  /* 0x0000004e00777202 */ /* 0x000fe20000000f00 */
[----:B------:R-:W-:Y:S01]  /*0e70*/  FMUL.FTZ R126, R66, R101 ;  /* 0x00000065427e7220 */ /* 0x000fe20000410000 */
[----:B------:R-:W-:Y:S01]  /*0e80*/  MOV R120, R79 ;  /* 0x0000004f00787202 */ /* 0x000fe20000000f00 */
[----:B------:R-:W3:Y:S01]  /*0e90*/  LDC R180, c[0x0][0x394] ;  /* 0x0000e500ffb47b82 */ /* 0x000ee20000000800 */
        /* <DEDUP_REMOVED lines=16> */
[----:B------:R-:W-:Y:S01]  /*0fa0*/  ISETP.EQ.AND P0, PT, R82, RZ, !P0 ;  /* 0x000000ff5200720c */ /* 0x000fe20004702270 */
[----:B------:R-:W-:Y:S01]  /*0fb0*/  UIADD3 UR10, UPT, UPT, -UR7, URZ, URZ ;  /* 0x000000ff070a7290 */ /* 0x000fe2000fffe1ff */
[----:B--2---:R-:W-:Y:S01]  /*0fc0*/  SHF.L.U64.HI R73, R72, 0x2, R73 ;  /* 0x0000000248497819 */ /* 0x004fe20000010249 */
[----:B------:R-:W2:Y:S01]  /*0fd0*/  LDCU UR11, c[0x0][0x394] ;  /* 0x00007280ff0b77ac */ /* 0x000ea20008000800 */
[----:B-1----:R-:W-:-:S02]  /*0fe0*/  SHF.L.U64.HI R71, R70, 0x2, R71 ;  /* 0x0000000246477819 */ /* 0x002fc40000010247 */
[----:B0-----:R-:W-:Y:S01]  /*0ff0*/  SHF.L.U64.HI R141, R2, 0x2, R3 ;  /* 0x00000002028d7819 */ /* 0x001fe20000010203 */
[----:B------:R-:W-:Y:S01]  /*1000*/  ULOP3.LUT UR6, UR6, 0xa88, URZ, 0xfc, !UPT ;  /* 0x00000a8806067892 */ /* 0x000fe2000f8efcff */
[----:B------:R-:W-:Y:S02]  /*1010*/  MOV R143, UR4 ;  /* 0x00000004008f7c02 */ /* 0x000fe40008000f00 */
[----:B--2---:R-:W-:-:S09]  /*1020*/  MOV R145, UR5 ;  /* 0x0000000500917c02 */ /* 0x004fd20008000f00 */
.L_x_7516:
[----:B-1----:R-:W-:Y:S02]  /*1030*/  MOV R74, R117 ;  /* 0x00000075004a7202 */ /* 0x002fe40000000f00 */
        /* <DEDUP_REMOVED lines=24> */
[----:B------:R-:W-:Y:S01]  /*11c0*/  FMUL.FTZ R146, R104, R148 ;  /* 0x0000009468927220 */ /* 0x000fe20000410000 */
[----:B----4-:R-:W-:Y:S01]  /*11d0*/  FMUL.FTZ R176, R153, R154 ;  /* 0x0000009a99b07220 */ /* 0x010fe20000410000 */
        /* <DEDUP_REMOVED lines=43> */
[----:B------:R2:W4:Y:S01]  /*1490*/  LDS R179, [R123+UR6] ;  /* 0x000000067bb37984 */ /* 0x0005220008000800 */
[----:B------:R-:W-:Y:S05]  /*14a0*/  BRA `(.L_x_7513) ;  /* 0x0000000000047947 */ /* 0x000fea0003800000 */
.L_x_7512:
[----:B------:R0:W1:Y:S02]  /*14b0*/  LDS R179, [R96+0x128c] ;  /* 0x00128c0060b37984 */ /* 0x0000640000000800 */
.L_x_7513:
[----:B------:R-:W-:Y:S05]  /*14c0*/  BSYNC.RECONVERGENT B0 ;  /* 0x0000000000007941 */ /* 0x000fea0003800200 */
.L_x_7511:
[----:B------:R-:W-:Y:S01]  /*14d0*/  UISETP.NE.AND UP0, UPT, UR8, 0x1, UPT ;  /* 0x000000010800788c */ /* 0x000fe2000bf05270 */
[----:B------:R-:W-:-:S05]  /*14e0*/  HFMA2 R172, -RZ, RZ, 0, 0 ;  /* 0x00000000ffac7431 */ /* 0x000fca00000001ff */
[----:B------:R-:W-:-:S04]  /*14f0*/  PLOP3.LUT P1, PT, PT, PT, UP0, 0x80, 0x8 ;  /* 0x000000000008781c */ /* 0x000fc80003f2f008 */
[----:B------:R-:W-:-:S13]  /*1500*/  ISETP.NE.OR P1, PT, R82, RZ, !P1 ;  /* 0x000000ff5200720c */ /* 0x000fda0004f25670 */
[----:B------:R-:W-:-:S05]  /*1510*/  @!P1 IMAD.WIDE R74, R145, 0x8, R68 ;  /* 0x00000008914a9825 */ /* 0x000fca00078e0244 */
[----:B------:R5:W2:Y:S01]  /*1520*/  @!P1 LDG.E R172, desc[UR16][R74.64+0x4] ;  /* 0x000004104aac9981 */ /* 0x000aa2000c1e1900 */
        /* <DEDUP_REMOVED lines=9> */
[----:B------:R-:W-:-:S02]  /*15c0*/  ISETP.GT.AND P4, PT, R100, 0x17, PT ;  /* 0x000000176400780c */ /* 0x000fc40003f84270 */
[C---:B------:R-:W-:Y:S01]  /*15d0*/  FMUL.FTZ R181, R147.reuse, R148 ;  /* 0x0000009493b57220 */ /* 0x040fe20000410000 */
[----:B------:R-:W-:-:S03]  /*15e0*/  FFMA.FTZ R161, R147, R161, R170 ;  /* 0x000000a193a17223 */ /* 0x000fc600000100aa */
[C---:B------:R-:W-:Y:S01]  /*15f0*/  FMUL.FTZ R148, R142.reuse, R181 ;  /* 0x000000b58e947220 */ /* 0x040fe20000410000 */
[----:B------:R-:W-:-:S03]  /*1600*/  FFMA.FTZ R161, R142, R161, R173 ;  /* 0x000000a18ea17223 */ /* 0x000fc600000100ad */
[C---:B-----5:R-:W-:Y:S01]  /*1610*/  FMUL.FTZ R75, R149.reuse, R148 ;  /* 0x00000094954b7220 */ /* 0x060fe20000410000 */
        /* <DEDUP_REMOVED lines=25> */
[----:B------:R-:W-:-:S02]  /*17b0*/  FMUL.FTZ R74, R159, R152 ;  /* 0x000000989f4a7220 */ /* 0x000fc40000410000 */
[----:B------:R-:W1:Y:S01]  /*17c0*/  SHFL.DOWN PT, R183, R148, 0x1, 0x1f ;  /* 0x08201f0094b77f89 */ /* 0x000e6200000e0000 */
[----:B------:R-:W-:Y:S01]  /*17d0*/  FFMA.FTZ R161, R150, R75, R131 ;  /* 0x0000004b96a17223 */ /* 0x000fe20000010083 */
[----:B------:R-:W-:Y:S02]  /*17e0*/  FMUL.FTZ R75, R155, R74 ;  /* 0x0000004a9b4b7220 */ /* 0x000fe40000410000 */
[----:B------:R1:W4:Y:S01]  /*17f0*/  SHFL.DOWN PT, R184, R182, 0x1, 0x1f ;  /* 0x08201f00b6b87f89 */ /* 0x00032200000e0000 */
[----:B------:R-:W-:Y:S01]  /*1800*/  FFMA.FTZ R161, R151, R161, R132 ;  /* 0x000000a197a17223 */ /* 0x000fe20000010084 */
[----:B------:R-:W-:-:S03]  /*1810*/  FMUL.FTZ R74, R158, R75 ;  /* 0x0000004b9e4a7220 */ /* 0x000fc60000410000 */
[----:B------:R-:W-:Y:S01]  /*1820*/  FFMA.FTZ R161, R146, R161, R133 ;  /* 0x000000a192a17223 */ /* 0x000fe20000010085 */
[----:B------:R-:W-:-:S03]  /*1830*/  FMUL.FTZ R75, R157, R74 ;  /* 0x0000004a9d4b7220 */ /* 0x000fc60000410000 */
[----:B------:R-:W-:Y:S01]  /*1840*/  FFMA.FTZ R161, R149, R161, R134 ;  /* 0x000000a195a17223 */ /* 0x000fe20000010086 */
[----:B------:R-:W-:-:S03]  /*1850*/  FMUL.FTZ R74, R156, R75 ;  /* 0x0000004b9c4a7220 */ /* 0x000fc60000410000 */
[----:B------:R-:W-:Y:S01]  /*1860*/  FFMA.FTZ R181, R142, R161, R135 ;  /* 0x000000a18eb57223 */ /* 0x000fe20000010087 */
[----:B------:R-:W-:Y:S01]  /*1870*/  MOV R161, R182 ;  /* 0x000000b600a17202 */ /* 0x000fe20000000f00 */
[----:B------:R-:W-:Y:S02]  /*1880*/  FMUL.FTZ R75, R3, R74 ;  /* 0x0000004a034b7220 */ /* 0x000fe40000410000 */
[----:B------:R-:W-:Y:S02]  /*1890*/  FFMA.FTZ R181, R147, R181, R136 ;  /* 0x000000b593b57223 */ /* 0x000fe40000010088 */
[----:B------:R-:W-:Y:S01]  /*18a0*/  FMUL.FTZ R74, R150, R75 ;  /* 0x0000004b964a7220 */ /* 0x000fe20000410000 */
[----:B-1----:R-:W-:Y:S01]  /*18b0*/  @P1 FMUL.FTZ R182, R183, R148 ;  /* 0x00000094b7b61220 */ /* 0x002fe20000410000 */
[----:B------:R-:W-:Y:S02]  /*18c0*/  FFMA.FTZ R181, R144, R181, R137 ;  /* 0x000000b590b57223 */ /* 0x000fe40000010089 */
[----:B------:R-:W-:Y:S01]  /*18d0*/  FMUL.FTZ R75, R151, R74 ;  /* 0x0000004a974b7220 */ /* 0x000fe20000410000 */
[----:B----4-:R-:W-:Y:S01]  /*18e0*/  @P1 FFMA.FTZ R161, R148, R184, R161 ;  /* 0x000000b894a11223 */ /* 0x010fe200000100a1 */
[----:B------:R-:W-:Y:S01]  /*18f0*/  @P1 MOV R148, R182 ;  /* 0x000000b600941202 */ /* 0x000fe20000000f00 */
[----:B------:R-:W-:Y:S01]  /*1900*/  FFMA.FTZ R181, R153, R181, R138 ;  /* 0x000000b599b57223 */ /* 0x000fe2000001008a */
[----:B------:R-:W-:Y:S01]  /*1910*/  FMUL.FTZ R74, R146, R75 ;  /* 0x0000004b924a7220 */ /* 0x000fe20000410000 */
[----:B------:R-:W-:Y:S01]  /*1920*/  ISETP.GT.U32.AND P1, PT, R178, 0x1d, PT ;  /* 0x0000001db200780c */ /* 0x000fe20003f24070 */
[----:B------:R-:W1:Y:S01]  /*1930*/  SHFL.DOWN PT, R184, R161, 0x2, 0x1f ;  /* 0x08401f00a1b87f89 */ /* 0x000e6200000e0000 */
[----:B------:R-:W-:Y:S01]  /*1940*/  FFMA.FTZ R181, R154, R181, R139 ;  /* 0x000000b59ab57223 */ /* 0x000fe2000001008b */
[----:B------:R-:W-:-:S02]  /*1950*/  FMUL.FTZ R75, R149, R74 ;  /* 0x0000004a954b7220 */ /* 0x000fc40000410000 */
[----:B------:R-:W4:Y:S02]  /*1960*/  SHFL.DOWN PT, R185, R148, 0x2, 0x1f ;  /* 0x08401f0094b97f89 */ /* 0x000f2400000e0000 */
[----:B------:R-:W-:Y:S02]  /*1970*/  FMUL.FTZ R74, R142, R75 ;  /* 0x0000004b8e4a7220 */ /* 0x000fe40000410000 */
[----:B------:R-:W5:Y:S02]  /*1980*/  SHFL.UP PT, R183, R181, 0x1, RZ ;  /* 0x04200000b5b77989 */ /* 0x000f6400000e00ff */
[----:B------:R-:W-:-:S04]  /*1990*/  FMUL.FTZ R75, R147, R74 ;  /* 0x0000004a934b7220 */ /* 0x000fc80000410000 */
[----:B------:R-:W-:-:S04]  /*19a0*/  FMUL.FTZ R74, R144, R75 ;  /* 0x0000004b904a7220 */ /* 0x000fc80000410000 */
[----:B------:R-:W-:-:S04]  /*19b0*/  FMUL.FTZ R75, R153, R74 ;  /* 0x0000004a994b7220 */ /* 0x000fc80000410000 */
[----:B------:R-:W-:Y:S01]  /*19c0*/  FMUL.FTZ R182, R154, R75 ;  /* 0x0000004b9ab67220 */ /* 0x000fe20000410000 */
[----:B-1----:R-:W-:-:S04]  /*19d0*/  @!P1 FFMA.FTZ R161, R148, R184, R161 ;  /* 0x000000b894a19223 */ /* 0x002fc800000100a1 */
[----:B------:R-:W1:Y:S01]  /*19e0*/  SHFL.UP PT, R75, R182, 0x1, RZ ;  /* 0x04200000b64b7989 */ /* 0x000e6200000e00ff */
[----:B----4-:R-:W-:-:S03]  /*19f0*/  @!P1 FMUL.FTZ R74, R148, R185 ;  /* 0x000000b9944a9220 */ /* 0x010fc60000410000 */
[----:B------:R-:W4:Y:S02]  /*1a00*/  SHFL.DOWN PT, R184, R161, 0x4, 0x1f ;  /* 0x08801f00a1b87f89 */ /* 0x000f2400000e0000 */
[----:B------:R-:W-:Y:S01]  /*1a10*/  @!P1 MOV R148, R74 ;  /* 0x0000004a00949202 */ /* 0x000fe20000000f00 */
[----:B-----5:R-:W-:Y:S01]  /*1a20*/  FFMA.FTZ R74, R182, R183, R181 ;  /* 0x000000b7b64a7223 */ /* 0x020fe200000100b5 */
[----:B------:R-:W-:-:S03]  /*1a30*/  ISETP.GE.AND P1, PT, R100, 0x1, PT ;  /* 0x000000016400780c */ /* 0x000fc60003f26270 */
[----:B------:R-:W5:Y:S01]  /*1a40*/  SHFL.DOWN PT, R183, R148, 0x4, 0x1f ;  /* 0x08801f0094b77f89 */ /* 0x000f6200000e0000 */
[----:B------:R-:W-:-:S05]  /*1a50*/  FSEL R181, R181, R74, !P1 ;  /* 0x0000004ab5b57208 */ /* 0x000fca0004800000 */
[----:B------:R-:W3:Y:S04]  /*1a60*/  SHFL.UP PT, R74, R181, 0x2, RZ ;  /* 0x04400000b54a7989 */ /* 0x000ee800000e00ff */
[----:B-1----:R-:W-:Y:S01]  /*1a70*/  @P1 FMUL.FTZ R182, R182, R75 ;  /* 0x0000004bb6b61220 */ /* 0x002fe20000410000 */
[----:B------:R-:W-:Y:S01]  /*1a80*/  ISETP.GE.AND P1, PT, R100, 0x2, PT ;  /* 0x000000026400780c */ /* 0x000fe20003f26270 */
[----:B----4-:R-:W-:-:S03]  /*1a90*/  @!P3 FFMA.FTZ R161, R148, R184, R161 ;  /* 0x000000b894a1b223 */ /* 0x010fc600000100a1 */
[----:B------:R-:W1:Y:S04]  /*1aa0*/  SHFL.UP PT, R75, R182, 0x2, RZ ;  /* 0x04400000b64b7989 */ /* 0x000e6800000e00ff */
[----:B------:R-:W4:Y:S01]  /*1ab0*/  SHFL.DOWN PT, R186, R161, 0x8, 0x1f ;  /* 0x09001f00a1ba7f89 */ /* 0x000f2200000e0000 */
[----:B-----5:R-:W-:-:S05]  /*1ac0*/  @!P3 FMUL.FTZ R183, R148, R183 ;  /* 0x000000b794b7b220 */ /* 0x020fca0000410000 */
[----:B------:R-:W-:Y:S01]  /*1ad0*/  @!P3 MOV R148, R183 ;  /* 0x000000b70094b202 */ /* 0x000fe20000000f00 */
[----:B---3--:R-:W-:Y:S01]  /*1ae0*/  FFMA.FTZ R74, R182, R74, R181 ;  /* 0x0000004ab64a7223 */ /* 0x008fe200000100b5 */
[----:B------:R-:W-:-:S03]  /*1af0*/  ISETP.GT.U32.AND P3, PT, R178, 0x17, PT ;  /* 0x00000017b200780c */ /* 0x000fc60003f64070 */
[----:B------:R-:W3:Y:S01]  /*1b00*/  SHFL.DOWN PT, R185, R148, 0x8, 0x1f ;  /* 0x09001f0094b97f89 */ /* 0x000ee200000e0000 */
[----:B------:R-:W-:Y:S01]  /*1b10*/  FSEL R183, R181, R74, !P1 ;  /* 0x0000004ab5b77208 */ /* 0x000fe20004800000 */
[----:B------:R-:W-:-:S04]  /*1b20*/  HFMA2 R74, -RZ, RZ, 1.875, 0 ;  /* 0x3f800000ff4a7431 */ /* 0x000fc800000001ff */
[----:B------:R-:W5:Y:S01]  /*1b30*/  SHFL.UP PT, R184, R183, 0x4, RZ ;  /* 0x04800000b7b87989 */ /* 0x000f6200000e00ff */
[----:B-1----:R-:W-:Y:S01]  /*1b40*/  @P1 FMUL.FTZ R182, R182, R75 ;  /* 0x0000004bb6b61220 */ /* 0x002fe20000410000 */
[----:B------:R-:W-:Y:S02]  /*1b50*/  MOV R75, RZ ;  /* 0x000000ff004b7202 */ /* 0x000fe40000000f00 */
[----:B------:R-:W-:Y:S01]  /*1b60*/  ISETP.GE.AND P1, PT, R100, 0x4, PT ;  /* 0x000000046400780c */ /* 0x000fe20003f26270 */
[C---:B----4-:R-:W-:Y:S01]  /*1b70*/  @!P3 FFMA.FTZ R161, R148.reuse, R186, R161 ;  /* 0x000000ba94a1b223 */ /* 0x050fe200000100a1 */
[----:B------:R-:W1:Y:S04]  /*1b80*/  SHFL.UP PT, R181, R182, 0x4, RZ ;  /* 0x04800000b6b57989 */ /* 0x000e6800000e00ff */
[----:B------:R-:W-:Y:S04]  /*1b90*/  @P0 LDS.64 R74, [R115] ;  /* 0x00000000734a0984 */ /* 0x000fe80000000a00 */
[----:B------:R-:W4:Y:S01]  /*1ba0*/  SHFL.DOWN PT, R186, R161, 0x10, 0x1f ;  /* 0x0a001f00a1ba7f89 */ /* 0x000f2200000e0000 */
[----:B---3--:R-:W-:-:S05]  /*1bb0*/  @!P3 FMUL.FTZ R185, R148, R185 ;  /* 0x000000b994b9b220 */ /* 0x008fca0000410000 */
[----:B------:R-:W-:Y:S01]  /*1bc0*/  @!P3 MOV R148, R185 ;  /* 0x000000b90094b202 */ /* 0x000fe20000000f00 */
[----:B-----5:R-:W-:Y:S01]  /*1bd0*/  FFMA.FTZ R184, R182, R184, R183 ;  /* 0x000000b8b6b87223 */ /* 0x020fe200000100b7 */
[----:B------:R-:W-:-:S03]  /*1be0*/  ISETP.GT.U32.AND P3, PT, R178, 0xf, PT ;  /* 0x0000000fb200780c */ /* 0x000fc60003f64070 */
[----:B------:R-:W3:Y:S01]  /*1bf0*/  SHFL.DOWN PT, R185, R148, 0x10, 0x1f ;  /* 0x0a001f0094b97f89 */ /* 0x000ee200000e0000 */
[----:B------:R-:W-:Y:S01]  /*1c00*/  FSEL R183, R183, R184, !P1 ;  /* 0x000000b8b7b77208 */ /* 0x000fe20004800000 */
[----:B-1----:R-:W-:Y:S01]  /*1c10*/  @P1 FMUL.FTZ R182, R182, R181 ;  /* 0x000000b5b6b61220 */ /* 0x002fe20000410000 */
[----:B------:R-:W-:-:S03]  /*1c20*/  ISETP.GE.AND P1, PT, R100, 0x8, PT ;  /* 0x000000086400780c */ /* 0x000fc60003f26270 */
[----:B------:R-:W1:Y:S04]  /*1c30*/  SHFL.UP PT, R184, R183, 0x8, RZ ;  /* 0x05000000b7b87989 */ /* 0x000e6800000e00ff */
[----:B------:R-:W5:Y:S01]  /*1c40*/  SHFL.UP PT, R181, R182, 0x8, RZ ;  /* 0x05000000b6b57989 */ /* 0x000f6200000e00ff */
[----:B----4-:R-:W-:-:S05]  /*1c50*/  @!P3 FFMA.FTZ R161, R148, R186, R161 ;  /* 0x000000ba94a1b223 */ /* 0x010fca00000100a1 */
[----:B------:R-:W-:Y:S04]  /*1c60*/  SHFL.DOWN PT, R186, R161, 0x1, 0x1f ;  /* 0x08201f00a1ba7f89 */ /* 0x000fe800000e0000 */
[----:B------:R-:W-:Y:S01]  /*1c70*/  SHFL.IDX PT, R161, R161, RZ, 0x1f ;  /* 0x00001fffa1a17589 */ /* 0x000fe200000e0000 */
[----:B---3--:R-:W-:-:S03]  /*1c80*/  @!P3 FMUL.FTZ R185, R148, R185 ;  /* 0x000000b994b9b220 */ /* 0x008fc60000410000 */
[----:B------:R-:W-:Y:S02]  /*1c90*/  SHFL.IDX PT, R187, R75, RZ, 0x1f ;  /* 0x00001fff4bbb7589 */ /* 0x000fe400000e0000 */
[----:B------:R-:W-:Y:S01]  /*1ca0*/  @!P3 MOV R148, R185 ;  /* 0x000000b90094b202 */ /* 0x000fe20000000f00 */
[----:B-1----:R-:W-:Y:S01]  /*1cb0*/  FFMA.FTZ R184, R182, R184, R183 ;  /* 0x000000b8b6b87223 */ /* 0x002fe200000100b7 */
[----:B------:R-:W-:-:S03]  /*1cc0*/  ISETP.NE.AND P3, PT, R82, 0x1f, PT ;  /* 0x0000001f5200780c */ /* 0x000fc60003f65270 */
[----:B------:R-:W1:Y:S01]  /*1cd0*/  SHFL.DOWN PT, R185, R148, 0x1, 0x1f ;  /* 0x08201f0094b97f89 */ /* 0x000e6200000e0000 */
[----:B------:R-:W-:Y:S01]  /*1ce0*/  FSEL R183, R183, R184, !P1 ;  /* 0x000000b8b7b77208 */ /* 0x000fe20004800000 */
[----:B-----5:R-:W-:Y:S01]  /*1cf0*/  @P1 FMUL.FTZ R182, R182, R181 ;  /* 0x000000b5b6b61220 */ /* 0x020fe20000410000 */
[C---:B------:R-:W-:Y:S01]  /*1d00*/  ISETP.GE.AND P1, PT, R100.reuse, 0x10, PT ;  /* 0x000000106400780c */ /* 0x040fe20003f26270 */
[----:B------:R-:W3:Y:S04]  /*1d10*/  SHFL.IDX PT, R148, R148, RZ, 0x1f ;  /* 0x00001fff94947589 */ /* 0x000ee800000e0000 */
[----:B------:R-:W4:Y:S04]  /*1d20*/  SHFL.UP PT, R184, R183, 0x10, RZ ;  /* 0x06000000b7b87989 */ /* 0x000f2800000e00ff */
[----:B------:R-:W5:Y:S01]  /*1d30*/  SHFL.UP PT, R181, R182, 0x10, RZ ;  /* 0x06000000b6b57989 */ /* 0x000f6200000e00ff */
[----:B-1----:R-:W-:Y:S01]  /*1d40*/  @P3 FFMA.FTZ R187, R185, R187, R186 ;  /* 0x000000bbb9bb3223 */ /* 0x002fe200000100ba */
[----:B------:R-:W-:-:S03]  /*1d50*/  ISETP.GT.AND P3, PT, R100, 0x1b, PT ;  /* 0x0000001b6400780c */ /* 0x000fc60003f64270 */
[----:B------:R-:W-:Y:S01]  /*1d60*/  FFMA.FTZ R179, R187, R179, R176 ;  /* 0x000000b3bbb37223 */ /* 0x000fe200000100b0 */
[C---:B---3--:R-:W-:Y:S01]  /*1d70*/  FFMA.FTZ R75, R148.reuse, R75, R161 ;  /* 0x0000004b944b7223 */ /* 0x048fe200000100a1 */
[----:B------:R-:W-:Y:S01]  /*1d80*/  FMUL.FTZ R74, R148, R74 ;  /* 0x0000004a944a7220 */ /* 0x000fe20000410000 */
[----:B----4-:R-:W-:Y:S01]  /*1d90*/  FFMA.FTZ R184, R182, R184, R183 ;  /* 0x000000b8b6b87223 */ /* 0x010fe200000100b7 */
[----:B------:R-:W-:Y:S01]  /*1da0*/  FFMA.FTZ R177, R154, R179, R177 ;  /* 0x000000b39ab17223 */ /* 0x000fe200000100b1 */
[----:B-----5:R-:W-:-:S03]  /*1db0*/  @P1 FMUL.FTZ R182, R182, R181 ;  /* 0x000000b5b6b61220 */ /* 0x020fc60000410000 */
[----:B------:R-:W-:Y:S01]  /*1dc0*/  FFMA.FTZ R181, R153, R177, R174 ;  /* 0x000000b199b57223 */ /* 0x000fe200000100ae */
[----:B------:R-:W-:Y:S02]  /*1dd0*/  FSEL R184, R183, R184, !P1 ;  /* 0x000000b8b7b87208 */ /* 0x000fe40004800000 */
[----:B------:R-:W-:Y:S01]  /*1de0*/  ISETP.GT.AND P1, PT, R100, 0x1e, PT ;  /* 0x0000001e6400780c */ /* 0x000fe20003f24270 */
[----:B------:R-:W-:Y:S01]  /*1df0*/  FFMA.FTZ R175, R144, R181, R175 ;  /* 0x000000b590af7223 */ /* 0x000fe200000100af */
[----:B------:R-:W-:Y:S03]  /*1e00*/  SHFL.UP PT, R182, R182, 0x1, RZ ;  /* 0x04200000b6b67989 */ /* 0x000fe600000e00ff */
[----:B------:R-:W-:Y:S01]  /*1e10*/  FFMA.FTZ R183, R147, R175, R170 ;  /* 0x000000af93b77223 */ /* 0x000fe200000100aa */
[----:B------:R-:W-:Y:S03]  /*1e20*/  SHFL.UP PT, R191, R184, 0x1, RZ ;  /* 0x04200000b8bf7989 */ /* 0x000fe600000e00ff */
[----:B------:R-:W-:-:S04]  /*1e30*/  FFMA.FTZ R173, R142, R183, R173 ;  /* 0x000000b78ead7223 */ /* 0x000fc800000100ad */
[----:B------:R-:W-:-:S04]  /*1e40*/  FFMA.FTZ R185, R149, R173, R168 ;  /* 0x000000ad95b97223 */ /* 0x000fc800000100a8 */
[----:B------:R-:W-:-:S04]  /*1e50*/  FFMA.FTZ R187, R146, R185, R171 ;  /* 0x000000b992bb7223 */ /* 0x000fc800000100ab */
[----:B------:R-:W-:Y:S01]  /*1e60*/  FFMA.FTZ R189, R151, R187, R166 ;  /* 0x000000bb97bd7223 */ /* 0x000fe200000100a6 */
[----:B--2---:R-:W1:Y:S03]  /*1e70*/  SHFL.IDX PT, R174, R172, RZ, 0x1f ;  /* 0x00001fffacae7589 */ /* 0x004e6600000e0000 */
[----:B------:R-:W-:-:S04]  /*1e80*/  FFMA.FTZ R169, R150, R189, R169 ;  /* 0x000000bd96a97223 */ /* 0x000fc800000100a9 */
[-C--:B------:R-:W-:Y:S01]  /*1e90*/  FFMA.FTZ R171, R3, R169.reuse, R164 ;  /* 0x000000a903ab7223 */ /* 0x080fe200000100a4 */
[----:B------:R-:W-:-:S03]  /*1ea0*/  FMUL.FTZ R161, R140, R169 ;  /* 0x000000a98ca17220 */ /* 0x000fc60000410000 */
[-C--:B------:R-:W-:Y:S01]  /*1eb0*/  FFMA.FTZ R167, R156, R171.reuse, R167 ;  /* 0x000000ab9ca77223 */ /* 0x080fe200000100a7 */
[----:B------:R-:W-:Y:S01]  /*1ec0*/  FMUL.FTZ R148, R140, R171 ;  /* 0x000000ab8c947220 */ /* 0x000fe20000410000 */
[----:B-1----:R-:W-:Y:S01]  /*1ed0*/  @P2 FFMA.FTZ R174, R182, R174, R191 ;  /* 0x000000aeb6ae2223 */ /* 0x002fe200000100bf */
[----:B------:R-:W-:-:S03]  /*1ee0*/  ISETP.GT.AND P2, PT, R100, 0x1d, PT ;  /* 0x0000001d6400780c */ /* 0x000fc60003f44270 */
[----:B------:R-:W-:Y:S01]  /*1ef0*/  FFMA.FTZ R193, R159, R174, R124 ;  /* 0x000000ae9fc17223 */ /* 0x000fe2000001007c */
[----:B------:R-:W-:-:S03]  /*1f00*/  FFMA.FTZ R159, R157, R167, R162 ;  /* 0x000000a79d9f7223 */ /* 0x000fc600000100a2 */
[-C--:B------:R-:W-:Y:S01]  /*1f10*/  FFMA.FTZ R166, R152, R193.reuse, R125 ;  /* 0x000000c198a67223 */ /* 0x080fe2000001007d */
[----:B------:R-:W-:Y:S01]  /*1f20*/  FFMA.FTZ R164, R4, R193, RZ ;  /* 0x000000c104a47223 */ /* 0x000fe200000100ff */
[C---:B------:R-:W-:Y:S02]  /*1f30*/  FFMA.FTZ R165, R158.reuse, R159, R165 ;  /* 0x0000009f9ea57223 */ /* 0x040fe400000100a5 */
[-C--:B------:R-:W-:Y:S01]  /*1f40*/  FFMA.FTZ R162, R155, R166.reuse, R126 ;  /* 0x000000a69ba27223 */ /* 0x080fe2000001007e */
[----:B------:R-:W-:Y:S01]  /*1f50*/  FFMA.FTZ R191, R5, R166, R164 ;  /* 0x000000a605bf7223 */ /* 0x000fe200000100a4 */
[----:B------:R-:W-:Y:S02]  /*1f60*/  FFMA.FTZ R155, R155, R165, R160 ;  /* 0x000000a59b9b7223 */ /* 0x000fe400000100a0 */
[-C--:B------:R-:W-:Y:S01]  /*1f70*/  FFMA.FTZ R164, R158, R162.reuse, R127 ;  /* 0x000000a29ea47223 */ /* 0x080fe2000001007f */
[----:B------:R-:W-:Y:S01]  /*1f80*/  FFMA.FTZ R158, R6, R162, R191 ;  /* 0x000000a2069e7223 */ /* 0x000fe200000100bf */
[----:B------:R-:W-:Y:S01]  /*1f90*/  FFMA.FTZ R163, R152, R155, R163 ;  /* 0x0000009b98a37223 */ /* 0x000fe200000100a3 */
[----:B------:R-:W-:Y:S01]  /*1fa0*/  FADD.FTZ R152, -R124, R193 ;  /* 0x000000c17c987221 */ /* 0x000fe20000010100 */
[-C--:B------:R-:W-:Y:S01]  /*1fb0*/  FFMA.FTZ R197, R157, R164.reuse, R128 ;  /* 0x000000a49dc57223 */ /* 0x080fe20000010080 */
[----:B------:R-:W-:Y:S01]  /*1fc0*/  FFMA.FTZ R191, R7, R164, R158 ;  /* 0x000000a407bf7223 */ /* 0x000fe2000001009e */
[----:B------:R-:W-:Y:S01]  /*1fd0*/  FADD.FTZ R157, -R125, R166 ;  /* 0x000000a67d9d7221 */ /* 0x000fe20000010100 */
        /* <DEDUP_REMOVED lines=8> */
[----:B------:R-:W-:Y:S01]  /*2060*/  FMUL.FTZ R156, R102, R155 ;  /* 0x0000009b669c7220 */ /* 0x000fe20000410000 */
[-C--:B------:R-:W-:Y:S01]  /*2070*/  FFMA.FTZ R172, R150, R191.reuse, R131 ;  /* 0x000000bf96ac7223 */ /* 0x080fe20000010083 */
[----:B------:R-:W-:Y:S01]  /*2080*/  FFMA.FTZ R160, R50, R191, R3 ;  /* 0x000000bf32a07223 */ /* 0x000fe20000010003 */
[----:B------:R-:W-:Y:S01]  /*2090*/  FMUL.FTZ R3, R99, R163 ;  /* 0x000000a363037220 */ /* 0x000fe20000410000 */
[----:B------:R-:W-:Y:S01]  /*20a0*/  FADD.FTZ R170, -R130, R191 ;  /* 0x000000bf82aa7221 */ /* 0x000fe20000010100 */
[-C--:B------:R-:W-:Y:S01]  /*20b0*/  FFMA.FTZ R199, R151, R172.reuse, R132 ;  /* 0x000000ac97c77223 */ /* 0x080fe20000010084 */
[----:B------:R-:W-:Y:S01]  /*20c0*/  FFMA.FTZ R197, R51, R172, R160 ;  /* 0x000000ac33c57223 */ /* 0x000fe200000100a0 */
[----:B------:R-:W-:Y:S01]  /*20d0*/  FFMA.FTZ R191, R3, R152, RZ ;  /* 0x0000009803bf7223 */ /* 0x000fe200000100ff */
[----:B------:R-:W-:Y:S01]  /*20e0*/  FMUL.FTZ R151, R101, R165 ;  /* 0x000000a565977220 */ /* 0x000fe20000410000 */
[----:B------:R-:W-:Y:S01]  /*20f0*/  FFMA.FTZ R176, R146, R199, R133 ;  /* 0x000000c792b07223 */ /* 0x000fe20000010085 */
[----:B------:R-:W-:Y:S01]  /*2100*/  FMUL.FTZ R146, R112, R159 ;  /* 0x0000009f70927220 */ /* 0x000fe20000410000 */
[----:B------:R-:W-:Y:S01]  /*2110*/  FFMA.FTZ R160, R156, R157, R191 ;  /* 0x0000009d9ca07223 */ /* 0x000fe200000100bf */
[----:B------:R-:W-:Y:S01]  /*2120*/  FFMA.FTZ R162, R44, R199, R197 ;  /* 0x000000c72ca27223 */ /* 0x000fe200000100c5 */
[----:B------:R-:W-:Y:S01]  /*2130*/  FFMA.FTZ R201, R149, R176, R134 ;  /* 0x000000b095c97223 */ /* 0x000fe20000010086 */
[----:B------:R-:W-:Y:S01]  /*2140*/  FMUL.FTZ R149, R103, R167 ;  /* 0x000000a767957220 */ /* 0x000fe20000410000 */
[----:B------:R-:W-:Y:S01]  /*2150*/  FFMA.FTZ R193, R151, R158, R160 ;  /* 0x0000009e97c17223 */ /* 0x000fe200000100a0 */
[----:B------:R-:W-:Y:S01]  /*2160*/  FADD.FTZ R172, -R131, R172 ;  /* 0x000000ac83ac7221 */ /* 0x000fe20000010100 */
[----:B------:R-:W-:Y:S01]  /*2170*/  FFMA.FTZ R184, R142, R201, R135 ;  /* 0x000000c98eb87223 */ /* 0x000fe20000010087 */
[----:B------:R-:W-:Y:S01]  /*2180*/  FMUL.FTZ R142, R108, R171 ;  /* 0x000000ab6c8e7220 */ /* 0x000fe20000410000 */
[----:B------:R-:W-:Y:S01]  /*2190*/  FFMA.FTZ R160, R146, R195, R193 ;  /* 0x000000c392a07223 */ /* 0x000fe200000100c1 */
[----:B------:R-:W-:Y:S01]  /*21a0*/  FFMA.FTZ R193, R45, R176, R162 ;  /* 0x000000b02dc17223 */ /* 0x000fe200000100a2 */
[----:B------:R-:W-:Y:S01]  /*21b0*/  FFMA.FTZ R207, R147, R184, R136 ;  /* 0x000000b893cf7223 */ /* 0x000fe20000010088 */
[----:B------:R-:W-:Y:S01]  /*21c0*/  FMUL.FTZ R191, R111, R187 ;  /* 0x000000bb6fbf7220 */ /* 0x000fe20000410000 */
[----:B------:R-:W-:Y:S01]  /*21d0*/  FFMA.FTZ R197, R149, R166, R160 ;  /* 0x000000a695c57223 */ /* 0x000fe200000100a0 */
[----:B------:R-:W-:Y:S01]  /*21e0*/  FFMA.FTZ R160, R46, R201, R193 ;  /* 0x000000c92ea07223 */ /* 0x000fe200000100c1 */
[----:B------:R-:W-:Y:S01]  /*21f0*/  FMUL.FTZ R193, R109, R169 ;  /* 0x000000a96dc17220 */ /* 0x000fe20000410000 */
[----:B------:R-:W-:Y:S01]  /*2200*/  FFMA.FTZ R188, R144, R207, R137 ;  /* 0x000000cf90bc7223 */ /* 0x000fe20000010089 */
[----:B------:R-:W-:Y:S01]  /*2210*/  FFMA.FTZ R162, R142, R203, R197 ;  /* 0x000000cb8ea27223 */ /* 0x000fe200000100c5 */
[----:B------:R-:W-:Y:S01]  /*2220*/  FFMA.FTZ R197, R47, R184, R160 ;  /* 0x000000b82fc57223 */ /* 0x000fe200000100a0 */
[----:B------:R-:W-:Y:S01]  /*2230*/  FMUL.FTZ R160, R110, R189 ;  /* 0x000000bd6ea07220 */ /* 0x000fe20000410000 */
[----:B------:R-:W-:Y:S01]  /*2240*/  FADD.FTZ R174, -R132, R199 ;  /* 0x000000c784ae7221 */ /* 0x000fe20000010100 */
[----:B------:R-:W-:Y:S01]  /*2250*/  FFMA.FTZ R147, R193, R170, R162 ;  /* 0x000000aac1937223 */ /* 0x000fe200000100a2 */
[----:B------:R-:W-:Y:S01]  /*2260*/  FFMA.FTZ R162, R40, R207, R197 ;  /* 0x000000cf28a27223 */ /* 0x000fe200000100c5 */
[----:B------:R-:W-:Y:S01]  /*2270*/  FFMA.FTZ R209, R153, R188, R138 ;  /* 0x000000bc99d17223 */ /* 0x000fe2000001008a */
        /* <DEDUP_REMOVED lines=8> */
[----:B------:R-:W-:Y:S01]  /*2300*/  FFMA.FTZ R192, R154, R209, R139 ;  /* 0x000000d19ac07223 */ /* 0x000fe2000001008b */
        /* <DEDUP_REMOVED lines=9> */
[----:B------:R-:W-:Y:S01]  /*23a0*/  FMUL.FTZ R197, R113, R177 ;  /* 0x000000b171c57220 */ /* 0x000fe20000410000 */
[----:B------:R-:W-:Y:S01]  /*23b0*/  FADD.FTZ R168, -R138, R209 ;  /* 0x000000d18aa87221 */ /* 0x000fe20000010100 */
[----:B------:R-:W-:Y:S01]  /*23c0*/  FADD.FTZ R201, -R139, R192 ;  /* 0x000000c08bc97221 */ /* 0x000fe20000010100 */
[----:B------:R-:W-:Y:S01]  /*23d0*/  FFMA.FTZ R199, R153, R186, R164 ;  /* 0x000000ba99c77223 */ /* 0x000fe200000100a4 */
[----:B------:R-:W-:Y:S01]  /*23e0*/  FMUL.FTZ R164, R116, R179 ;  /* 0x000000b374a47220 */ /* 0x000fe20000410000 */
[----:B------:R-:W-:Y:S01]  /*23f0*/  FFMA.FTZ R144, R43, R192, R144 ;  /* 0x000000c02b907223 */ /* 0x000fe20000010090 */
[----:B------:R-:W-:Y:S01]  /*2400*/  FMUL.FTZ R161, R170, R161 ;  /* 0x000000a1aaa17220 */ /* 0x000fe20000410000 */
[----:B------:R-:W-:Y:S01]  /*2410*/  FFMA.FTZ R190, R162, R188, R199 ;  /* 0x000000bca2be7223 */ /* 0x000fe200000100c7 */
[----:B------:R-:W-:Y:S01]  /*2420*/  FMUL.FTZ R148, R203, R148 ;  /* 0x00000094cb947220 */ /* 0x000fe20000410000 */
[----:B------:R-:W-:Y:S01]  /*2430*/  FADD.FTZ R11, R164, R11 ;  /* 0x0000000ba40b7221 */ /* 0x000fe20000010000 */
[----:B------:R-:W1:Y:S01]  /*2440*/  SHFL.DOWN PT, R205, R144, 0x1, 0x1f ;  /* 0x08201f0090cd7f89 */ /* 0x000e6200000e0000 */
[C---:B------:R-:W-:Y:S01]  /*2450*/  FFMA.FTZ R199, R197.reuse, R168, R190 ;  /* 0x000000a8c5c77223 */ /* 0x040fe200000100be */
[----:B------:R-:W-:Y:S01]  /*2460*/  FFMA.FTZ R169, R62, R169, R161 ;  /* 0x000000a93ea97223 */ /* 0x000fe200000100a1 */
[----:B------:R-:W-:Y:S01]  /*2470*/  FADD.FTZ R10, R197, R10 ;  /* 0x0000000ac50a7221 */ /* 0x000fe20000010000 */
[----:B------:R-:W-:Y:S01]  /*2480*/  FADD.FTZ R9, R162, R9 ;  /* 0x00000009a2097221 */ /* 0x000fe20000010000 */
[----:B------:R-:W-:Y:S01]  /*2490*/  FFMA.FTZ R199, R164, R201, R199 ;  /* 0x000000c9a4c77223 */ /* 0x000fe200000100c7 */
[----:B------:R-:W-:Y:S01]  /*24a0*/  FADD.FTZ R8, R153, R8 ;  /* 0x0000000899087221 */ /* 0x000fe20000010000 */
        /* <DEDUP_REMOVED lines=14> */
[----:B-1----:R-:W-:-:S05]  /*2590*/  @!P1 FADD.FTZ R144, R144, R205 ;  /* 0x000000cd90909221 */ /* 0x002fca0000010000 */
[----:B------:R-:W1:Y:S01]  /*25a0*/  SHFL.DOWN PT, R205, R144, 0x2, 0x1f ;  /* 0x08401f0090cd7f89 */ /* 0x000e6200000e0000 */
[----:B--2---:R-:W-:Y:S01]  /*25b0*/  @!P1 FADD.FTZ R199, R199, R190 ;  /* 0x000000bec7c79221 */ /* 0x004fe20000010000 */
[----:B------:R-:W-:-:S04]  /*25c0*/  ISETP.NE.AND P1, PT, R100, RZ, PT ;  /* 0x000000ff6400720c */ /* 0x000fc80003f25270 */
[----:B------:R-:W2:Y:S09]  /*25d0*/  SHFL.DOWN PT, R190, R199, 0x2, 0x1f ;  /* 0x08401f00c7be7f89 */ /* 0x000eb200000e0000 */
[----:B------:R-:W3:Y:S01]  /*25e0*/  @!P1 S2R R207, SR_CgaCtaId ;  /* 0x0000000000cf9919 */ /* 0x000ee20000008800 */
[----:B------:R-:W-:Y:S01]  /*25f0*/  @!P1 MOV R192, 0x400 ;  /* 0x0000040000c09802 */ /* 0x000fe20000000f00 */
[----:B-1----:R-:W-:-:S05]  /*2600*/  @!P2 FADD.FTZ R144, R144, R205 ;  /* 0x000000cd9090a221 */ /* 0x002fca0000010000 */
[----:B------:R-:W1:Y:S01]  /*2610*/  SHFL.DOWN PT, R205, R144, 0x4, 0x1f ;  /* 0x08801f0090cd7f89 */ /* 0x000e6200000e0000 */
[----:B--2---:R-:W-:Y:S01]  /*2620*/  @!P2 FADD.FTZ R199, R199, R190 ;  /* 0x000000bec7c7a221 */ /* 0x004fe20000010000 */
[----:B------:R-:W-:-:S04]  /*2630*/  ISETP.NE.AND P2, PT, R82, RZ, PT ;  /* 0x000000ff5200720c */ /* 0x000fc80003f45270 */
[----:B------:R-:W2:Y:S09]  /*2640*/  SHFL.DOWN PT, R190, R199, 0x4, 0x1f ;  /* 0x08801f00c7be7f89 */ /* 0x000eb200000e0000 */
[----:B------:R4:W-:Y:S01]  /*2650*/  @!P2 STS.64 [R115], R74 ;  /* 0x0000004a7300a388 */ /* 0x0009e20000000a00 */
[----:B---3--:R-:W-:Y:S01]  /*2660*/  @!P1 LEA R87, R207, R192, 0x18 ;  /* 0x000000c0cf579211 */ /* 0x008fe200078ec0ff */
[----:B------:R-:W-:Y:S01]  /*2670*/  FMUL.FTZ R207, R140, R187 ;  /* 0x000000bb8ccf7220 */ /* 0x000fe20000410000 */
[----:B-1----:R-:W-:-:S03]  /*2680*/  @!P3 FADD.FTZ R144, R144, R205 ;  /* 0x000000cd9090b221 */ /* 0x002fc60000010000 */
[----:B------:R-:W-:Y:S02]  /*2690*/  FMUL.FTZ R207, R174, R207 ;  /* 0x000000cfaecf7220 */ /* 0x000fe40000410000 */
[----:B------:R-:W1:Y:S02]  /*26a0*/  SHFL.DOWN PT, R205, R144, 0x8, 0x1f ;  /* 0x09001f0090cd7f89 */ /* 0x000e6400000e0000 */
[----:B------:R-:W-:Y:S01]  /*26b0*/  FFMA.FTZ R207, R56, R187, R207 ;  /* 0x000000bb38cf7223 */ /* 0x000fe200000100cf */
[C---:B------:R-:W-:Y:S01]  /*26c0*/  FMUL.FTZ R187, R140.reuse, R173 ;  /* 0x000000ad8cbb7220 */ /* 0x040fe20000410000 */
[C---:B----4-:R-:W-:Y:S01]  /*26d0*/  FMUL.FTZ R75, R140.reuse, R167 ;  /* 0x000000a78c4b7220 */ /* 0x050fe20000410000 */
[----:B--2---:R-:W-:Y:S01]  /*26e0*/  @!P3 FADD.FTZ R199, R199, R190 ;  /* 0x000000bec7c7b221 */ /* 0x004fe20000010000 */
[----:B------:R-:W-:Y:S01]  /*26f0*/  FMUL.FTZ R74, R140, R159 ;  /* 0x0000009f8c4a7220 */ /* 0x000fe20000410000 */
[----:B------:R-:W-:Y:S01]  /*2700*/  FMUL.FTZ R187, R182, R187 ;  /* 0x000000bbb6bb7220 */ /* 0x000fe20000410000 */
[----:B------:R-:W-:Y:S01]  /*2710*/  FMUL.FTZ R161, R166, R75 ;  /* 0x0000004ba6a17220 */ /* 0x000fe20000410000 */
[----:B------:R-:W-:Y:S01]  /*2720*/  FMUL.FTZ R75, R140, R183 ;  /* 0x000000b78c4b7220 */ /* 0x000fe20000410000 */
[----:B------:R-:W2:Y:S01]  /*2730*/  SHFL.DOWN PT, R190, R199, 0x8, 0x1f ;  /* 0x09001f00c7be7f89 */ /* 0x000ea200000e0000 */
        /* <DEDUP_REMOVED lines=13> */
[----:B-1----:R-:W-:Y:S01]  /*2810*/  @!P4 FADD.FTZ R144, R144, R205 ;  /* 0x000000cd9090c221 */ /* 0x002fe20000010000 */
[C---:B------:R-:W-:Y:S01]  /*2820*/  FMUL.FTZ R205, R140.reuse, R189 ;  /* 0x000000bd8ccd7220 */ /* 0x040fe20000410000 */
[C---:B------:R-:W-:Y:S01]  /*2830*/  FMUL.FTZ R167, R140.reuse, R181 ;  /* 0x000000b58ca77220 */ /* 0x040fe20000410000 */
[----:B------:R-:W-:Y:S01]  /*2840*/  FFMA.FTZ R148, R67, R159, R148 ;  /* 0x0000009f43947223 */ /* 0x000fe20000010094 */
[----:B------:R-:W-:Y:S01]  /*2850*/  FMUL.FTZ R158, R140, R179 ;  /* 0x000000b38c9e7220 */ /* 0x000fe20000410000 */
[----:B------:R-:W1:Y:S01]  /*2860*/  SHFL.DOWN PT, R173, R144, 0x10, 0x1f ;  /* 0x0a001f0090ad7f89 */ /* 0x000e6200000e0000 */
[----:B------:R-:W-:Y:S01]  /*2870*/  FMUL.FTZ R172, R172, R205 ;  /* 0x000000cdacac7220 */ /* 0x000fe20000410000 */
[----:B------:R-:W-:Y:S01]  /*2880*/  FMUL.FTZ R205, R140, R185 ;  /* 0x000000b98ccd7220 */ /* 0x000fe20000410000 */
[----:B------:R-:W-:Y:S01]  /*2890*/  FMUL.FTZ R159, R168, R157 ;  /* 0x0000009da89f7220 */ /* 0x000fe20000410000 */
[----:B------:R-:W-:Y:S01]  /*28a0*/  FMUL.FTZ R157, R152, R75 ;  /* 0x0000004b989d7220 */ /* 0x000fe20000410000 */
[----:B--2---:R-:W-:Y:S01]  /*28b0*/  @!P4 FADD.FTZ R199, R199, R190 ;  /* 0x000000bec7c7c221 */ /* 0x004fe20000010000 */
[----:B------:R-:W-:Y:S01]  /*28c0*/  FFMA.FTZ R140, R65, R155, R74 ;  /* 0x0000009b418c7223 */ /* 0x000fe2000001004a */
[----:B------:R-:W-:Y:S01]  /*28d0*/  FMUL.FTZ R176, R176, R205 ;  /* 0x000000cdb0b07220 */ /* 0x000fe20000410000 */
[----:B------:R-:W-:Y:S01]  /*28e0*/  FMUL.FTZ R171, R186, R171 ;  /* 0x000000abbaab7220 */ /* 0x000fe20000410000 */
[----:B------:R-:W-:Y:S01]  /*28f0*/  FMUL.FTZ R188, R188, R167 ;  /* 0x000000a7bcbc7220 */ /* 0x000fe20000410000 */
[----:B------:R-:W2:Y:S01]  /*2900*/  SHFL.DOWN PT, R170, R199, 0x10, 0x1f ;  /* 0x0a001f00c7aa7f89 */ /* 0x000ea200000e0000 */
        /* <DEDUP_REMOVED lines=10> */
[----:B------:R-:W-:Y:S01]  /*29b0*/  FADD.FTZ R31, R172, R31 ;  /* 0x0000001fac1f7221 */ /* 0x000fe20000010000 */
[----:B------:R-:W-:Y:S01]  /*29c0*/  FADD.FTZ R32, R207, R32 ;  /* 0x00000020cf207221 */ /* 0x000fe20000010000 */
[----:B------:R-:W-:Y:S01]  /*29d0*/  FADD.FTZ R33, R176, R33 ;  /* 0x00000021b0217221 */ /* 0x000fe20000010000 */
[----:B-1----:R-:W-:Y:S01]  /*29e0*/  FADD.FTZ R75, R144, R173 ;  /* 0x000000ad904b7221 */ /* 0x002fe20000010000 */
[----:B------:R-:W-:Y:S01]  /*29f0*/  FADD.FTZ R29, R166, R29 ;  /* 0x0000001da61d7221 */ /* 0x000fe20000010000 */
        /* <DEDUP_REMOVED lines=8> */
[----:B--2---:R-:W-:Y:S01]  /*2a80*/  FADD.FTZ R74, R199, R170 ;  /* 0x000000aac74a7221 */ /* 0x004fe20000010000 */
[----:B------:R-:W-:Y:S01]  /*2a90*/  FADD.FTZ R25, R140, R25 ;  /* 0x000000198c197221 */ /* 0x000fe20000010000 */
[----:B------:R-:W-:Y:S01]  /*2aa0*/  FADD.FTZ R38, R159, R38 ;  /* 0x000000269f267221 */ /* 0x000fe20000010000 */
[----:B------:R-:W-:Y:S01]  /*2ab0*/  FADD.FTZ R24, R157, R24 ;  /* 0x000000189d187221 */ /* 0x000fe20000010000 */
[----:B------:R-:W-:Y:S01]  /*2ac0*/  FADD.FTZ R39, R158, R39 ;  /* 0x000000279e277221 */ /* 0x000fe20000010000 */
[----:B------:R1:W-:Y:S01]  /*2ad0*/  @!P1 STS.64 [R87+0x858], R74 ;  /* 0x0008584a57009388 */ /* 0x0003e20000000a00 */
[----:B------:R-:W-:Y:S01]  /*2ae0*/  FSEL R199, R199, R74, P3 ;  /* 0x0000004ac7c77208 */ /* 0x000fe20001800000 */
        /* <DEDUP_REMOVED lines=10> */
.L_x_7515:
[----:B------:R-:W-:Y:S05]  /*2b90*/  BSYNC.RECONVERGENT B0 ;  /* 0x0000000000007941 */ /* 0x000fea0003800200 */
.L_x_7514:
[----:B------:R-:W-:Y:S01]  /*2ba0*/  UIADD3 UR10, UPT, UPT, UR10, 0x1, URZ ;  /* 0x000000010a0a7890 */ /* 0x000fe2000fffe0ff */
[----:B------:R-:W-:Y:S02]  /*2bb0*/  LEA R121, P1, R72, R121, 0x2 ;  /* 0x0000007948797211 */ /* 0x000fe400078210ff */
[----:B------:R-:W-:Y:S01]  /*2bc0*/  LEA R119, P2, R70, R119, 0x2 ;  /* 0x0000007746777211 */ /* 0x000fe200078410ff */
[----:B------:R-:W-:Y:S01]  /*2bd0*/  UISETP.NE.AND UP0, UPT, UR10, URZ, UPT ;  /* 0x000000ff0a00728c */ /* 0x000fe2000bf05270 */
[----:B------:R-:W-:Y:S02]  /*2be0*/  LEA R117, P3, R2, R117, 0x2 ;  /* 0x0000007502757211 */ /* 0x000fe400078610ff */
[----:B--2---:R-:W-:Y:S02]  /*2bf0*/  IADD3 R123, PT, PT, R123, 0x4, RZ ;  /* 0x000000047b7b7810 */ /* 0x004fe40007ffe0ff */
[----:B------:R-:W-:Y:S02]  /*2c00*/  IADD3 R115, PT, PT, R115, 0x8, RZ ;  /* 0x0000000873737810 */ /* 0x000fe40007ffe0ff */
[----:B------:R-:W-:-:S02]  /*2c10*/  IADD3 R145, PT, PT, R145, 0x1, RZ ;  /* 0x0000000191917810 */ /* 0x000fc40007ffe0ff */
[----:B------:R-:W-:Y:S02]  /*2c20*/  IADD3 R143, PT, PT, R143, 0x1, RZ ;  /* 0x000000018f8f7810 */ /* 0x000fe40007ffe0ff */
[----:B------:R-:W-:Y:S02]  /*2c30*/  IADD3.X R122, PT, PT, R122, R73, RZ, P1, !PT ;  /* 0x000000497a7a7210 */ /* 0x000fe40000ffe4ff */
[----:B------:R-:W-:Y:S02]  /*2c40*/  IADD3.X R120, PT, PT, R120, R71, RZ, P2, !PT ;  /* 0x0000004778787210 */ /* 0x000fe400017fe4ff */
[----:B------:R-:W-:Y:S01]  /*2c50*/  IADD3.X R118, PT, PT, R118, R141, RZ, P3, !PT ;  /* 0x0000008d76767210 */ /* 0x000fe20001ffe4ff */
[----:B------:R-:W-:Y:S06]  /*2c60*/  BRA.U UP0, `(.L_x_7516) ;  /* 0xffffffe100f07547 */ /* 0x000fec000b83ffff */
.L_x_7510:
        /* <DEDUP_REMOVED lines=11> */
[----:B------:R-:W4:Y:S01]  /*2d20*/  LDC.64 R6, c[0x0][0x550] ;  /* 0x00015400ff067b82 */ /* 0x000f220000000a00 */
        /* <DEDUP_REMOVED lines=15> */
[----:B------:R-:W5:Y:S03]  /*2e20*/  LDS.128 R16, [R97+0x400] ;  /* 0x0004000061107984 */ /* 0x000f660000000c00 */
[----:B------:R-:W-:Y:S01]  /*2e30*/  FADD.FTZ R7, R2, R25 ;  /* 0x0000001902077221 */ /* 0x000fe20000010000 */
[----:B------:R-:W0:Y:S01]  /*2e40*/  LDS.128 R12, [R97+0x600] ;  /* 0x00060000610c7984 */ /* 0x000e220000000c00 */
[----:B------:R-:W-:-:S04]  /*2e50*/  IMAD.WIDE.U32 R2, R95, 0x10, R4 ;  /* 0x000000105f027825 */ /* 0x000fc800078e0004 */
[----:B------:R-:W-:Y:S02]  /*2e60*/  FADD.FTZ R4, R7, R26 ;  /* 0x0000001a07047221 */ /* 0x000fe40000010000 */
[----:B------:R-:W1:Y:S02]  /*2e70*/  LDC.64 R6, c[0x0][0x520] ;  /* 0x00014800ff067b82 */ /* 0x000e640000000a00 */
[----:B------:R-:W-:Y:S01]  /*2e80*/  FADD.FTZ R5, R4, R27 ;  /* 0x0000001b04057221 */ /* 0x000fe20000010000 */
[----:B---3--:R-:W-:-:S03]  /*2e90*/  UIMAD.WIDE.U32 UR6, UR18, UR4, UR6 ;  /* 0x00000004120672a5 */ /* 0x008fc6000f8e0006 */
[----:B------:R-:W-:Y:S01]  /*2ea0*/  FADD.FTZ R4, R5, R28 ;  /* 0x0000001c05047221 */ /* 0x000fe20000010000 */
[----:B------:R-:W-:Y:S01]  /*2eb0*/  UIMAD UR7, UR18, UR5, UR7 ;  /* 0x00000005120772a4 */ /* 0x000fe2000f8e0207 */
[----:B--2---:R2:W-:Y:S04]  /*2ec0*/  STG.E.128 desc[UR16][R2.64], R40 ;  /* 0x0000002802007986 */ /* 0x0045e8000c101d10 */
[----:B----4-:R-:W-:Y:S04]  /*2ed0*/  STG.E.128 desc[UR16][R2.64+0x200], R20 ;  /* 0x0002001402007986 */ /* 0x010fe8000c101d10 */
[----:B-----5:R-:W-:Y:S04]  /*2ee0*/  STG.E.128 desc[UR16][R2.64+0x400], R16 ;  /* 0x0004001002007986 */ /* 0x020fe8000c101d10 */
[----:B0-----:R1:W-:Y:S01]  /*2ef0*/  STG.E.128 desc[UR16][R2.64+0x600], R12 ;  /* 0x0006000c02007986 */ /* 0x0013e2000c101d10 */
[----:B------:R-:W-:Y:S08]  /*2f00*/  BAR.SYNC.DEFER_BLOCKING 0x0 ;  /* 0x0000000000007b1d */ /* 0x000ff00000010000 */
[----:B--2---:R-:W0:Y:S01]  /*2f10*/  LDC.64 R40, c[0x0][0x560] ;  /* 0x00015800ff287b82 */ /* 0x004e220000000a00 */
[----:B-1----:R-:W-:-:S04]  /*2f20*/  IMAD.WIDE.U32 R2, R0, R6, UR6 ;  /* 0x0000000600027e25 */ /* 0x002fc8000f8e0006 */
[----:B------:R-:W-:Y:S01]  /*2f30*/  IMAD R3, R0, R7, R3 ;  /* 0x0000000700037224 */ /* 0x000fe200078e0203 */
[----:B------:R-:W-:Y:S04]  /*2f40*/  STS.128 [R98], R24 ;  /* 0x0000001862007388 */ /* 0x000fe80000000c00 */
[----:B------:R1:W-:Y:S04]  /*2f50*/  STS.128 [R98+0x10], R28 ;  /* 0x0000101c62007388 */ /* 0x0003e80000000c00 */
[----:B------:R2:W-:Y:S04]  /*2f60*/  STS.128 [R98+0x20], R32 ;  /* 0x0000202062007388 */ /* 0x0005e80000000c00 */
[----:B------:R3:W-:Y:S01]  /*2f70*/  STS.128 [R98+0x30], R36 ;  /* 0x0000302462007388 */ /* 0x0007e20000000c00 */
[----:B------:R-:W-:-:S03]  /*2f80*/  NOP ;  /* 0x0000000000007918 */ /* 0x000fc60000000000 */
[----:B------:R-:W4:Y:S01]  /*2f90*/  LDS.128 R8, [R97] ;  /* 0x0000000061087984 */ /* 0x000f220000000c00 */
[----:B-1----:R-:W-:Y:S01]  /*2fa0*/  FADD.FTZ R29, R4, R29 ;  /* 0x0000001d041d7221 */ /* 0x002fe20000010000 */
[C---:B0-----:R-:W-:Y:S02]  /*2fb0*/  LEA R4, P0, R2.reuse, R40, 0x2 ;  /* 0x0000002802047211 */ /* 0x041fe400078010ff */
[----:B------:R-:W0:Y:S01]  /*2fc0*/  LDS.128 R12, [R97+0x200] ;  /* 0x00020000610c7984 */ /* 0x000e220000000c00 */
[----:B------:R-:W-:Y:S01]  /*2fd0*/  FADD.FTZ R30, R29, R30 ;  /* 0x0000001e1d1e7221 */ /* 0x000fe20000010000 */
[----:B------:R-:W-:Y:S02]  /*2fe0*/  LEA.HI.X R5, R2, R41, R3, 0x2, P0 ;  /* 0x0000002902057211 */ /* 0x000fe400000f1403 */
[----:B------:R-:W1:Y:S01]  /*2ff0*/  LDS.128 R16, [R97+0x400] ;  /* 0x0004000061107984 */ /* 0x000e620000000c00 */
[----:B------:R-:W-:Y:S01]  /*3000*/  FADD.FTZ R31, R30, R31 ;  /* 0x0000001f1e1f7221 */ /* 0x000fe20000010000 */
[----:B------:R-:W-:Y:S01]  /*3010*/  IADD3 R92, P0, PT, R92, -0x800, RZ ;  /* 0xfffff8005c5c7810 */ /* 0x000fe20007f1e0ff */
[----:B------:R-:W-:Y:S01]  /*3020*/  IMAD.WIDE.U32 R2, R95, 0x10, R4 ;  /* 0x000000105f027825 */ /* 0x000fe200078e0004 */
[----:B------:R-:W5:Y:S03]  /*3030*/  LDS.128 R20, [R97+0x600] ;  /* 0x0006000061147984 */ /* 0x000f660000000c00 */
[----:B--2---:R-:W-:Y:S01]  /*3040*/  FADD.FTZ R32, R31, R32 ;  /* 0x000000201f207221 */ /* 0x004fe20000010000 */
[----:B------:R-:W-:-:S03]  /*3050*/  IADD3.X R93, PT, PT, R93, -0x1, RZ, P0, !PT ;  /* 0xffffffff5d5d7810 */ /* 0x000fc600007fe4ff */
[----:B------:R-:W-:-:S04]  /*3060*/  FADD.FTZ R33, R32, R33 ;  /* 0x0000002120217221 */ /* 0x000fc80000010000 */
[----:B------:R-:W-:-:S04]  /*3070*/  FADD.FTZ R34, R33, R34 ;  /* 0x0000002221227221 */ /* 0x000fc80000010000 */
[----:B------:R-:W-:-:S04]  /*3080*/  FADD.FTZ R35, R34, R35 ;  /* 0x0000002322237221 */ /* 0x000fc80000010000 */
[----:B---3--:R-:W-:-:S04]  /*3090*/  FADD.FTZ R36, R35, R36 ;  /* 0x0000002423247221 */ /* 0x008fc80000010000 */
[----:B------:R-:W-:-:S04]  /*30a0*/  FADD.FTZ R37, R36, R37 ;  /* 0x0000002524257221 */ /* 0x000fc80000010000 */
[----:B------:R-:W-:Y:S01]  /*30b0*/  FADD.FTZ R38, R37, R38 ;  /* 0x0000002625267221 */ /* 0x000fe20000010000 */
[----:B----4-:R2:W-:Y:S03]  /*30c0*/  STG.E.128 desc[UR16][R2.64], R8 ;  /* 0x0000000802007986 */ /* 0x0105e6000c101d10 */
[----:B------:R-:W-:Y:S01]  /*30d0*/  FADD.FTZ R85, R38, R39 ;  /* 0x0000002726557221 */ /* 0x000fe20000010000 */
[----:B0-----:R2:W-:Y:S04]  /*30e0*/  STG.E.128 desc[UR16][R2.64+0x200], R12 ;  /* 0x0002000c02007986 */ /* 0x0015e8000c101d10 */
[----:B-1----:R2:W-:Y:S04]  /*30f0*/  STG.E.128 desc[UR16][R2.64+0x400], R16 ;  /* 0x0004001002007986 */ /* 0x0025e8000c101d10 */
[----:B-----5:R2:W-:Y:S01]  /*3100*/  STG.E.128 desc[UR16][R2.64+0x600], R20 ;  /* 0x0006001402007986 */ /* 0x0205e2000c101d10 */
[----:B------:R-:W-:Y:S05]  /*3110*/  BRA.U UP0, `(.L_x_7517) ;  /* 0xffffffd500587547 */ /* 0x000fea000b83ffff */
.L_x_7509:
[----:B--2---:R-:W0:Y:S01]  /*3120*/  LDC.64 R8, c[0x0][0x548] ;  /* 0x00015200ff087b82 */ /* 0x004e220000000a00 */
        /* <DEDUP_REMOVED lines=33> */
.L_x_7519:
[----:B------:R-:W-:Y:S05]  /*3340*/  BSYNC.RECONVERGENT B0 ;  /* 0x0000000000007941 */ /* 0x000fea0003800200 */
.L_x_7518:
        /* <DEDUP_REMOVED lines=26> */
.L_x_7521:
[----:B------:R-:W-:Y:S05]  /*34f0*/  BSYNC.RECONVERGENT B0 ;  /* 0x0000000000007941 */ /* 0x000fea0003800200 */
.L_x_7520:
[----:B------:R-:W-:Y:S05]  /*3500*/  @P2 EXIT ;  /* 0x000000000000294d */ /* 0x000fea0003800000 */
[----:B------:R-:W1:Y:S01]  /*3510*/  LDCU.64 UR8, c[0x0][0x4e8] ;  /* 0x00009d00ff0877ac */ /* 0x000e620008000a00 */
[----:B------:R-:W2:Y:S01]  /*3520*/  S2UR UR5, SR_CgaCtaId ;  /* 0x00000000000579c3 */ /* 0x000ea20000008800 */
[----:B------:R-:W-:Y:S01]  /*3530*/  BSSY.RECONVERGENT B0, `(.L_x_7522) ;  /* 0x0000045000007945 */ /* 0x000fe20003800200 */
[----:B------:R-:W3:Y:S01]  /*3540*/  LDCU.64 UR10, c[0x0][0x4c8] ;  /* 0x00009900ff0a77ac */ /* 0x000ee20008000a00 */
[----:B------:R-:W0:Y:S01]  /*3550*/  LDCU.64 UR12, c[0x0][0x4a8] ;  /* 0x00009500ff0c77ac */ /* 0x000e220008000a00 */
[----:B------:R-:W-:Y:S01]  /*3560*/  UMOV UR4, 0x400 ;  /* 0x0000040000047882 */ /* 0x000fe20000000000 */
[----:B------:R-:W4:Y:S01]  /*3570*/  LDCU UR6, c[0x0][0x360] ;  /* 0x00006c00ff0677ac */ /* 0x000f220008000800 */
[----:B------:R-:W0:Y:S01]  /*3580*/  LDCU.64 UR28, c[0x0][0x3e0] ;  /* 0x00007c00ff1c77ac */ /* 0x000e220008000a00 */
[C---:B-1----:R-:W-:Y:S01]  /*3590*/  IMAD.WIDE.U32 R2, R0.reuse, UR8, RZ ;  /* 0x0000000800027c25 */ /* 0x042fe2000f8e00ff */
[----:B------:R-:W1:Y:S03]  /*35a0*/  LDCU.64 UR30, c[0x0][0x3c0] ;  /* 0x00007800ff1e77ac */ /* 0x000e660008000a00 */
[C---:B---3--:R-:W-:Y:S01]  /*35b0*/  IMAD.WIDE.U32 R4, R0.reuse, UR10, RZ ;  /* 0x0000000a00047c25 */ /* 0x048fe2000f8e00ff */
[----:B------:R-:W3:Y:S03]  /*35c0*/  LDCU.64 UR14, c[0x0][0x4b0] ;  /* 0x00009600ff0e77ac */ /* 0x000ee60008000a00 */
[C---:B0-----:R-:W-:Y:S01]  /*35d0*/  IMAD.WIDE.U32 R6, R0.reuse, UR12, RZ ;  /* 0x0000000c00067c25 */ /* 0x041fe2000f8e00ff */
[----:B------:R-:W0:Y:S03]  /*35e0*/  LDCU.64 UR18, c[0x0][0x4d0] ;  /* 0x00009a00ff1277ac */ /* 0x000e260008000a00 */
[----:B------:R-:W-:-:S02]  /*35f0*/  IMAD R27, R0, UR9, R3 ;  /* 0x00000009001b7c24 */ /* 0x000fc4000f8e0203 */
[C---:B------:R-:W-:Y:S01]  /*3600*/  IMAD R25, R0.reuse, UR11, R5 ;  /* 0x0000000b00197c24 */ /* 0x040fe2000f8e0205 */
[----:B------:R-:W0:Y:S01]  /*3610*/  LDCU.64 UR24, c[0x0][0x4f0] ;  /* 0x00009e00ff1877ac */ /* 0x000e220008000a00 */
[----:B------:R-:W-:Y:S01]  /*3620*/  IMAD R23, R0, UR13, R7 ;  /* 0x0000000d00177c24 */ /* 0x000fe2000f8e0207 */
[----:B------:R-:W0:Y:S01]  /*3630*/  LDCU.64 UR26, c[0x0][0x540] ;  /* 0x0000a800ff1a77ac */ /* 0x000e220008000a00 */
[----:B------:R-:W0:Y:S01]  /*3640*/  LDCU.128 UR20, c[0x0][0x530] ;  /* 0x0000a600ff1477ac */ /* 0x000e220008000c00 */
[----:B-12-4-:R-:W-:-:S12]  /*3650*/  ULEA UR4, UR5, UR4, 0x18 ;  /* 0x0000000405047291 */ /* 0x016fd8000f8ec0ff */
.L_x_7523:
[C---:B------:R-:W-:Y:S01]  /*3660*/  LEA R0, R19.reuse, UR4, 0x2 ;  /* 0x0000000413007c11 */ /* 0x040fe2000f8e10ff */
[C---:B-1----:R-:W-:Y:S01]  /*3670*/  IMAD.WIDE.U32 R12, R19.reuse, UR28, RZ ;  /* 0x0000001c130c7c25 */ /* 0x042fe2000f8e00ff */
[----:B------:R-:W-:Y:S02]  /*3680*/  SHF.R.S32.HI R18, RZ, 0x1f, R19 ;  /* 0x0000001fff127819 */ /* 0x000fe40000011413 */
[----:B------:R-:W-:Y:S01]  /*3690*/  MOV R8, R6 ;  /* 0x0000000600087202 */ /* 0x000fe20000000f00 */
[----:B------:R-:W1:Y:S01]  /*36a0*/  LDS R21, [R0+0x1b08] ;  /* 0x001b080000157984 */ /* 0x000e620000000800 */
[----:B------:R-:W-:Y:S01]  /*36b0*/  MOV R9, R23 ;  /* 0x0000001700097202 */ /* 0x000fe20000000f00 */
[C---:B---3--:R-:W-:Y:S02]  /*36c0*/  IMAD R10, R18.reuse, UR14, RZ ;  /* 0x0000000e120a7c24 */ /* 0x048fe4000f8e02ff */
[----:B------:R-:W-:Y:S01]  /*36d0*/  IMAD R14, R18, UR28, RZ ;  /* 0x0000001c120e7c24 */ /* 0x000fe2000f8e02ff */
[----:B------:R-:W2:Y:S01]  /*36e0*/  LDS R0, [R0+0x1f08] ;  /* 0x001f080000007984 */ /* 0x000ea20000000800 */
        /* <DEDUP_REMOVED lines=9> */
[----:B-1----:R0:W-:Y:S04]  /*3780*/  REDG.E.ADD.F32.FTZ.RN.STRONG.GPU desc[UR16][R10.64], R21 ;  /* 0x000000150a0079a6 */ /* 0x0021e8000c12f310 */
[----:B------:R-:W2:Y:S01]  /*3790*/  LDG.E R15, desc[UR16][R14.64] ;  /* 0x000000100e0f7981 */ /* 0x000ea2000c1e1900 */
[----:B------:R-:W-:Y:S01]  /*37a0*/  MOV R8, R4 ;  /* 0x0000000400087202 */ /* 0x000fe20000000f00 */
[C---:B------:R-:W-:Y:S01]  /*37b0*/  IMAD R16, R18.reuse, UR18, RZ ;  /* 0x0000001212107c24 */ /* 0x040fe2000f8e02ff */
        /* <DEDUP_REMOVED lines=12> */
[----:B--2---:R-:W-:-:S05]  /*3880*/  FMUL.FTZ R15, R0, R15 ;  /* 0x0000000f000f7220 */ /* 0x004fca0000410000 */
        /* <DEDUP_REMOVED lines=16> */
.L_x_7522:
[----:B------:R-:W-:Y:S05]  /*3990*/  EXIT ;  /* 0x000000000000794d */ /* 0x000fea0003800000 */
.L_x_7524:
        /* <DEDUP_REMOVED lines=14> */
.L_x_10489:


//--------------------- .text._Z25selective_scan_bwd_kernelI32Selective_Scan_bwd_kernel_traitsILi32ELi16ELb1ELb0ELb0ELb0ELb1EffEEv12SSMParamsBwd --------------------------
	.section	.text._Z25selective_scan_bwd_kernelI32Selective_Scan_bwd_kernel_traitsILi32ELi16ELb1ELb0ELb0ELb0ELb1EffEEv12SSMParamsBwd,"ax",@progbits
	.align	128
        .global         _Z25selective_scan_bwd_kernelI32Selective_Scan_bwd_kernel_traitsILi32ELi16ELb1ELb0ELb0ELb0ELb1EffEEv12SSMParamsBwd
        .type           _Z25selective_scan_bwd_kernelI32Selective_Scan_bwd_kernel_traitsILi32ELi16ELb1ELb0ELb0ELb0ELb1EffEEv12SSMParamsBwd,@function
        .size           _Z25selective_scan_bwd_kernelI32Selective_Scan_bwd_kernel_traitsILi32ELi16ELb1ELb0ELb0ELb0ELb1EffEEv12SSMParamsBwd,(.L_x_10490 - _Z25selective_scan_bwd_kernelI32Selective_Scan_bwd_kernel_traitsILi32ELi16ELb1ELb0ELb0ELb0ELb1EffEEv12SSMParamsBwd)
        .other          _Z25selective_scan_bwd_kernelI32Selective_Scan_bwd_kernel_traitsILi32ELi16ELb1ELb0ELb0ELb0ELb1EffEEv12SSMParamsBwd,@"STO_CUDA_ENTRY STV_DEFAULT"
_Z25selective_scan_bwd_kernelI32Selective_Scan_bwd_kernel_traitsILi32ELi16ELb1ELb0ELb0ELb0ELb1EffEEv12SSMParamsBwd:
.text._Z25selective_scan_bwd_kernelI32Selective_Scan_bwd_kernel_traitsILi32ELi16ELb1ELb0ELb0ELb0ELb1EffEEv12SSMParamsBwd:
        /* <DEDUP_REMOVED lines=20> */
[----:B--2---:R2:W5:Y:S01]  /*0140*/  @P0 LDG.E R2, desc[UR16][R4.64] ;  /* 0x0000001004020981 */ /* 0x004562000c1e1900 */
        /* <DEDUP_REMOVED lines=8> */
[----:B------:R-:W-:Y:S01]  /*01d0*/  UIMAD UR8, UR18, UR13, UR7 ;  /* 0x0000000d120872a4 */ /* 0x000fe2000f8e0207 */
[----:B--2---:R-:W-:Y:S01]  /*01e0*/  MOV R5, UR5 ;  /* 0x0000000500057c02 */ /* 0x004fe20008000f00 */
[----:B------:R-:W2:Y:S08]  /*01f0*/  LDC.64 R20, c[0x0][0x450] ;  /* 0x00011400ff147b82 */ /* 0x000eb00000000a00 */
[----:B------:R-:W4:Y:S01]  /*0200*/  @P0 LDC R3, c[0x0][0x384] ;  /* 0x0000e100ff030b82 */ /* 0x000f220000000800 */
[----:B---3--:R-:W-:-:S02]  /*0210*/  MOV R6, UR6 ;  /* 0x0000000600067c02 */ /* 0x008fc40008000f00 */
[----:B------:R-:W-:Y:S01]  /*0220*/  MOV R7, UR7 ;  /* 0x0000000700077c02 */ /* 0x000fe20008000f00 */
[----:B------:R-:W3:Y:S01]  /*0230*/  LDCU.64 UR6, c[0x0][0x498] ;  /* 0x00009300ff0677ac */ /* 0x000ee20008000a00 */
[----:B------:R-:W-:Y:S02]  /*0240*/  MOV R5, UR9 ;  /* 0x0000000900057c02 */ /* 0x000fe40008000f00 */
[----:B------:R-:W-:Y:S01]  /*0250*/  MOV R7, UR8 ;  /* 0x0000000800077c02 */ /* 0x000fe20008000f00 */
[----:B------:R-:W0:Y:S01]  /*0260*/  @P0 LDC R22, c[0x0][0x38c] ;  /* 0x0000e300ff160b82 */ /* 0x000e220000000800 */
[----:B------:R-:W1:Y:S01]  /*0270*/  LDCU.64 UR8, c[0x0][0x3b8] ;  /* 0x00007700ff0877ac */ /* 0x000e620008000a00 */
[----:B------:R-:W-:-:S06]  /*0280*/  MOV R4, UR4 ;  /* 0x0000000400047c02 */ /* 0x000fcc0008000f00 */
[----:B------:R-:W2:Y:S01]  /*0290*/  @P0 LDC.64 R8, c[0x0][0x480] ;  /* 0x00012000ff080b82 */ /* 0x000ea20000000a00 */
[----:B------:R-:W-:-:S04]  /*02a0*/  IMAD.WIDE.U32 R4, R0, UR10, R4 ;  /* 0x0000000a00047c25 */ /* 0x000fc8000f8e0004 */
[C---:B------:R-:W-:Y:S01]  /*02b0*/  IMAD R14, R0.reuse, UR11, R5 ;  /* 0x0000000b000e7c24 */ /* 0x040fe2000f8e0205 */
[----:B------:R-:W2:Y:S02]  /*02c0*/  LDCU.64 UR10, c[0x0][0x3d8] ;  /* 0x00007b00ff0a77ac */ /* 0x000ea40008000a00 */
[----:B------:R-:W2:Y:S01]  /*02d0*/  LDC.64 R24, c[0x0][0x460] ;  /* 0x00011800ff187b82 */ /* 0x000ea20000000a00 */
[----:B------:R-:W-:Y:S01]  /*02e0*/  IMAD.WIDE.U32 R6, R0, UR14, R6 ;  /* 0x0000000e00067c25 */ /* 0x000fe2000f8e0006 */
[----:B---3--:R-:W-:-:S06]  /*02f0*/  UIMAD.WIDE.U32 UR4, UR18, UR6, URZ ;  /* 0x00000006120472a5 */ /* 0x008fcc000f8e00ff */
[----:B------:R-:W3:Y:S01]  /*0300*/  LDC.64 R26, c[0x0][0x468] ;  /* 0x00011a00ff1a7b82 */ /* 0x000ee20000000a00 */
[----:B----4-:R-:W-:-:S07]  /*0310*/  @P0 IMAD R3, R3, UR18, R0 ;  /* 0x0000001203030c24 */ /* 0x010fce000f8e0200 */
[----:B------:R-:W4:Y:S01]  /*0320*/  LDC.64 R28, c[0x0][0x528] ;  /* 0x00014a00ff1c7b82 */ /* 0x000f220000000a00 */
[C---:B------:R-:W-:Y:S01]  /*0330*/  IMAD R12, R0.reuse, UR15, R7 ;  /* 0x0000000f000c7c24 */ /* 0x040fe2000f8e0207 */
[----:B------:R-:W-:Y:S01]  /*0340*/  UIMAD UR5, UR18, UR7, UR5 ;  /* 0x00000007120572a4 */ /* 0x000fe2000f8e0205 */
[----:B-1----:R-:W-:Y:S01]  /*0350*/  IMAD.WIDE.U32 R88, R0, UR8, RZ ;  /* 0x0000000800587c25 */ /* 0x002fe2000f8e00ff */
[C---:B------:R-:W-:Y:S02]  /*0360*/  LEA R7, R10.reuse, 0xfffffe00, 0x9 ;  /* 0xfffffe000a077811 */ /* 0x040fe400078e48ff */
[----:B------:R-:W-:Y:S01]  /*0370*/  ISETP.GE.AND P1, PT, R10, 0x1, PT ;  /* 0x000000010a00780c */ /* 0x000fe20003f26270 */
[----:B------:R-:W-:Y:S01]  /*0380*/  @P0 IMAD R3, R3, R10, RZ ;  /* 0x0000000a03030224 */ /* 0x000fe200078e02ff */
[----:B------:R-:W-:Y:S01]  /*0390*/  IADD3 R97, P3, PT, R7, R4, RZ ;  /* 0x0000000407617210 */ /* 0x000fe20007f7e0ff */
[----:B------:R-:W-:Y:S01]  /*03a0*/  IMAD R10, R0, UR9, R89 ;  /* 0x00000009000a7c24 */ /* 0x000fe2000f8e0259 */
[----:B------:R-:W-:Y:S01]  /*03b0*/  LEA R63, P4, R88, R18, 0x2 ;  /* 0x00000012583f7211 */ /* 0x000fe200078810ff */
[----:B0-----:R-:W-:-:S02]  /*03c0*/  @P0 IMAD R3, R3, R22, RZ ;  /* 0x0000001603030224 */ /* 0x001fc400078e02ff */
[----:B------:R-:W-:Y:S01]  /*03d0*/  IMAD.WIDE.U32 R4, R0, R16, UR4 ;  /* 0x0000000400047e25 */ /* 0x000fe2000f8e0010 */
[----:B------:R-:W-:Y:S02]  /*03e0*/  CS2R R60, SRZ ;  /* 0x00000000003c7805 */ /* 0x000fe4000001ff00 */
[----:B------:R-:W-:Y:S01]  /*03f0*/  LEA.HI.X R88, R88, R19, R10, 0x2, P4 ;  /* 0x0000001358587211 */ /* 0x000fe200020f140a */
[----:B--2---:R-:W-:Y:S01]  /*0400*/  @P0 IMAD.WIDE R60, R3, 0x8, R8 ;  /* 0x00000008033c0825 */ /* 0x004fe200078e0208 */
[C---:B------:R-:W-:Y:S02]  /*0410*/  IADD3 R6, P2, PT, R7.reuse, R6, RZ ;  /* 0x0000000607067210 */ /* 0x040fe40007f5e0ff */
[----:B------:R-:W-:Y:S01]  /*0420*/  SHF.R.S32.HI R3, RZ, 0x1f, R7 ;  /* 0x0000001fff037819 */ /* 0x000fe20000011407 */
[C---:B------:R-:W-:Y:S01]  /*0430*/  IMAD R10, R0.reuse, R17, R5 ;  /* 0x00000011000a7224 */ /* 0x040fe200078e0205 */
[----:B------:R-:W-:Y:S01]  /*0440*/  IADD3 R4, P0, PT, R7, R4, RZ ;  /* 0x0000000407047210 */ /* 0x000fe20007f1e0ff */
[----:B------:R-:W-:Y:S01]  /*0450*/  IMAD.WIDE.U32 R90, R0, UR10, RZ ;  /* 0x0000000a005a7c25 */ /* 0x000fe2000f8e00ff */
[----:B------:R-:W-:-:S02]  /*0460*/  IADD3.X R8, PT, PT, R3, R14, RZ, P3, !PT ;  /* 0x0000000e03087210 */ /* 0x000fc40001ffe4ff */
[C---:B------:R-:W-:Y:S02]  /*0470*/  IADD3.X R99, PT, PT, R3.reuse, R12, RZ, P2, !PT ;  /* 0x0000000c03637210 */ /* 0x040fe400017fe4ff */
[----:B------:R-:W-:Y:S01]  /*0480*/  IADD3.X R101, PT, PT, R3, R10, RZ, P0, !PT ;  /* 0x0000000a03657210 */ /* 0x000fe200007fe4ff */
[----:B------:R-:W-:Y:S01]  /*0490*/  IMAD R3, R0, UR11, R91 ;  /* 0x0000000b00037c24 */ /* 0x000fe2000f8e025b */
[----:B------:R-:W-:Y:S02]  /*04a0*/  LEA R89, P0, R90, R20, 0x2 ;  /* 0x000000145a597211 */ /* 0x000fe400078010ff */
[----:B------:R-:W-:Y:S02]  /*04b0*/  LEA R96, P2, R97, R24, 0x2 ;  /* 0x0000001861607211 */ /* 0x000fe400078410ff */
[----:B---3--:R-:W-:Y:S02]  /*04c0*/  LEA R98, P3, R6, R26, 0x2 ;  /* 0x0000001a06627211 */ /* 0x008fe400078610ff */
        /* <DEDUP_REMOVED lines=13> */
[----:B------:R-:W3:Y:S03]  /*05a0*/  LDCU UR8, c[0x0][0x394] ;  /* 0x00007280ff0877ac */ /* 0x000ee60008000800 */
[----:B------:R-:W4:Y:S01]  /*05b0*/  S2UR UR9, SR_CgaCtaId ;  /* 0x00000000000979c3 */ /* 0x000f220000008800 */
[----:B--2---:R-:W-:Y:S01]  /*05c0*/  IMAD.WIDE.U32 R94, R0, UR4, RZ ;  /* 0x00000004005e7c25 */ /* 0x004fe2000f8e00ff */
[----:B------:R-:W-:-:S03]  /*05d0*/  UMOV UR4, 0x400 ;  /* 0x0000040000047882 */ /* 0x000fc60000000000 */
[----:B------:R-:W-:Y:S01]  /*05e0*/  IMAD R3, R0, UR5, R95 ;  /* 0x0000000500037c24 */ /* 0x000fe2000f8e025f */
[----:B-1----:R-:W-:-:S04]  /*05f0*/  LEA R93, P0, R94, R4, 0x2 ;  /* 0x000000045e5d7211 */ /* 0x002fc800078010ff */
[----:B------:R-:W-:Y:S02]  /*0600*/  LEA.HI.X R94, R94, R5, R3, 0x2, P0 ;  /* 0x000000055e5e7211 */ /* 0x000fe400000f1403 */
[C---:B0-----:R-:W-:Y:S01]  /*0610*/  SHF.L.U32 R130, R92.reuse, 0x2, RZ ;  /* 0x000000025c827819 */ /* 0x041fe200000006ff */
[----:B----4-:R-:W-:Y:S01]  /*0620*/  ULEA UR9, UR9, UR4, 0x18 ;  /* 0x0000000409097291 */ /* 0x010fe2000f8ec0ff */
[----:B------:R-:W-:Y:S02]  /*0630*/  LOP3.LUT R131, R92, 0x1f, RZ, 0xc0, !PT ;  /* 0x0000001f5c837812 */ /* 0x000fe400078ec0ff */
[----:B------:R-:W-:Y:S02]  /*0640*/  LOP3.LUT R3, R130, 0xf80, RZ, 0xc0, !PT ;  /* 0x00000f8082037812 */ /* 0x000fe400078ec0ff */
[----:B------:R-:W-:Y:S02]  /*0650*/  IADD3 R95, PT, PT, R92, 0x200, RZ ;  /* 0x000002005c5f7810 */ /* 0x000fe40007ffe0ff */
[----:B---3--:R-:W-:-:S07]  /*0660*/  LOP3.LUT R102, R3, 0x1f, R92, 0xf8, !PT ;  /* 0x0000001f03667812 */ /* 0x008fce00078ef85c */
.L_x_7534:
[----:B------:R-:W-:Y:S01]  /*0670*/  BAR.SYNC.DEFER_BLOCKING 0x0 ;  /* 0x0000000000007b1d */ /* 0x000fe20000010000 */
[----:B-1----:R-:W-:-:S07]  /*0680*/  IMAD.WIDE.U32 R4, R102, 0x10, R96 ;  /* 0x0000001066047825 */ /* 0x002fce00078e0060 */
[----:B------:R-:W0:Y:S01]  /*0690*/  S2UR UR5, SR_CgaCtaId ;  /* 0x00000000000579c3 */ /* 0x000e220000008800 */
[----:B------:R-:W1:Y:S01]  /*06a0*/  S2R R103, SR_LANEID ;  /* 0x0000000000677919 */ /* 0x000e620000000000 */
[----:B------:R-:W-:Y:S01]  /*06b0*/  UMOV UR4, 0x400 ;  /* 0x0000040000047882 */ /* 0x000fe20000000000 */
[C---:B------:R-:W-:Y:S01]  /*06c0*/  IMAD.WIDE.U32 R24, R102.reuse, 0x10, R98 ;  /* 0x0000001066187825 */ /* 0x040fe200078e0062 */
[----:B------:R-:W2:Y:S03]  /*06d0*/  LDCU.128 UR12, c[0x0][0x410] ;  /* 0x00008200ff0c77ac */ /* 0x000ea60008000c00 */
[----:B------:R-:W-:Y:S01]  /*06e0*/  IMAD.WIDE.U32 R26, R102, 0x10, R100 ;  /* 0x00000010661a7825 */ /* 0x000fe200078e0064 */
[----:B------:R-:W-:Y:S01]  /*06f0*/  UIADD3 UR19, UPT, UPT, UR8, -0x1, URZ ;  /* 0xffffffff08137890 */ /* 0x000fe2000fffe0ff */
[----:B------:R-:W3:Y:S01]  /*0700*/  LDC.64 R148, c[0x0][0x558] ;  /* 0x00015600ff947b82 */ /* 0x000ee20000000a00 */
[----:B------:R-:W4:Y:S01]  /*0710*/  LDCU.64 UR22, c[0x0][0x490] ;  /* 0x00009200ff1677ac */ /* 0x000f220008000a00 */
[----:B------:R-:W2:Y:S04]  /*0720*/  LDG.E.128 R20, desc[UR16][R4.64] ;  /* 0x0000001004147981 */ /* 0x000ea8000c1e1d00 */
[----:B------:R-:W4:Y:S04]  /*0730*/  LDG.E.128 R28, desc[UR16][R4.64+0x200] ;  /* 0x00020010041c7981 */ /* 0x000f28000c1e1d00 */
[----:B------:R-:W3:Y:S04]  /*0740*/  LDG.E.128 R32, desc[UR16][R4.64+0x400] ;  /* 0x0004001004207981 */ /* 0x000ee8000c1e1d00 */
[----:B------:R-:W3:Y:S01]  /*0750*/  LDG.E.128 R36, desc[UR16][R4.64+0x600] ;  /* 0x0006001004247981 */ /* 0x000ee2000c1e1d00 */
[----:B0-----:R-:W-:-:S06]  /*0760*/  ULEA UR20, UR5, UR4, 0x18 ;  /* 0x0000000405147291 */ /* 0x001fcc000f8ec0ff */
[C---:B-1----:R-:W-:Y:S02]  /*0770*/  LEA R104, R103.reuse, UR20, 0x4 ;  /* 0x0000001467687c11 */ /* 0x042fe4000f8e20ff */
[----:B------:R-:W-:-:S03]  /*0780*/  LEA R105, R103, UR20, 0x6 ;  /* 0x0000001467697c11 */ /* 0x000fc6000f8e30ff */
[----:B--2---:R-:W-:Y:S04]  /*0790*/  STS.128 [R104], R20 ;  /* 0x0000001468007388 */ /* 0x004fe80000000c00 */
[----:B----4-:R0:W-:Y:S04]  /*07a0*/  STS.128 [R104+0x200], R28 ;  /* 0x0002001c68007388 */ /* 0x0101e80000000c00 */
[----:B---3--:R1:W-:Y:S04]  /*07b0*/  STS.128 [R104+0x400], R32 ;  /* 0x0004002068007388 */ /* 0x0083e80000000c00 */
        /* <DEDUP_REMOVED lines=10> */
[----:B------:R-:W2:Y:S04]  /*0860*/  LDG.E.128 R40, desc[UR16][R24.64+0x600] ;  /* 0x0006001018287981 */ /* 0x000ea8000c1e1d00 */
[----:B---3--:R0:W-:Y:S04]  /*0870*/  STS.128 [R104], R28 ;  /* 0x0000001c68007388 */ /* 0x0081e80000000c00 */
[----:B----4-:R-:W-:Y:S04]  /*0880*/  STS.128 [R104+0x200], R32 ;  /* 0x0002002068007388 */ /* 0x010fe80000000c00 */
[----:B--2---:R-:W-:Y:S04]  /*0890*/  STS.128 [R104+0x400], R36 ;  /* 0x0004002468007388 */ /* 0x004fe80000000c00 */
[----:B------:R1:W-:Y:S01]  /*08a0*/  STS.128 [R104+0x600], R40 ;  /* 0x0006002868007388 */ /* 0x0003e20000000c00 */
        /* <DEDUP_REMOVED lines=8> */
[----:B------:R-:W2:Y:S04]  /*0930*/  LDG.E.128 R44, desc[UR16][R26.64] ;  /* 0x000000101a2c7981 */ /* 0x000ea8000c1e1d00 */
[----:B------:R-:W3:Y:S04]  /*0940*/  LDG.E.128 R48, desc[UR16][R26.64+0x200] ;  /* 0x000200101a307981 */ /* 0x000ee8000c1e1d00 */
[----:B-1----:R-:W4:Y:S04]  /*0950*/  LDG.E.128 R40, desc[UR16][R26.64+0x400] ;  /* 0x000400101a287981 */ /* 0x002f28000c1e1d00 */
        /* <DEDUP_REMOVED lines=13> */
[----:B--2---:R-:W-:Y:S04]  /*0a30*/  STS.128 [R104], R44 ;  /* 0x0000002c68007388 */ /* 0x004fe80000000c00 */
[----:B---3--:R-:W-:Y:S04]  /*0a40*/  STS.128 [R104+0x200], R48 ;  /* 0x0002003068007388 */ /* 0x008fe80000000c00 */
[----:B----4-:R1:W-:Y:S04]  /*0a50*/  STS.128 [R104+0x400], R40 ;  /* 0x0004002868007388 */ /* 0x0103e80000000c00 */
[----:B------:R-:W-:Y:S01]  /*0a60*/  STS.128 [R104+0x600], R56 ;  /* 0x0006003868007388 */ /* 0x000fe20000000c00 */
[----:B------:R-:W-:-:S03]  /*0a70*/  NOP ;  /* 0x0000000000007918 */ /* 0x000fc60000000000 */
[----:B------:R-:W-:Y:S04]  /*0a80*/  LDS.128 R52, [R105] ;  /* 0x0000000069347984 */ /* 0x000fe80000000c00 */
[----:B------:R-:W-:Y:S01]  /*0a90*/  LDS.128 R28, [R105+0x10] ;  /* 0x00001000691c7984 */ /* 0x000fe20000000c00 */
[----:B-1----:R-:W1:Y:S03]  /*0aa0*/  LDC.64 R40, c[0x0][0x478] ;  /* 0x00011e00ff287b82 */ /* 0x002e660000000a00 */
        /* <DEDUP_REMOVED lines=20> */
[----:B----4-:R-:W-:Y:S04]  /*0bf0*/  STS.128 [R104+0x400], R108 ;  /* 0x0004006c68007388 */ /* 0x010fe80000000c00 */
[----:B------:R3:W-:Y:S01]  /*0c00*/  STS.128 [R104+0x600], R112 ;  /* 0x0006007068007388 */ /* 0x0007e20000000c00 */
[----:B------:R-:W-:-:S03]  /*0c10*/  NOP ;  /* 0x0000000000007918 */ /* 0x000fc60000000000 */
[----:B------:R-:W4:Y:S04]  /*0c20*/  LDS.128 R56, [R105] ;  /* 0x0000000069387984 */ /* 0x000f280000000c00 */
[----:B------:R-:W-:Y:S04]  /*0c30*/  LDS.128 R40, [R105+0x10] ;  /* 0x0000100069287984 */ /* 0x000fe80000000c00 */
        /* <DEDUP_REMOVED lines=9> */
[----:B------:R-:W-:Y:S01]  /*0cd0*/  FMUL.FTZ R3, R56, -1.4426950216293334961 ;  /* 0xbfb8aa3b38037820 */ /* 0x000fe20000410000 */
[----:B0-----:R-:W-:Y:S01]  /*0ce0*/  FMUL.FTZ R111, R45, -1.4426950216293334961 ;  /* 0xbfb8aa3b2d6f7820 */ /* 0x001fe20000410000 */
        /* <DEDUP_REMOVED lines=10> */
[----:B------:R-:W1:Y:S01]  /*0d90*/  MUFU.EX2 R27, R27 ;  /* 0x0000001b001b7308 */ /* 0x000e620000000800 */
[----:B------:R-:W-:Y:S01]  /*0da0*/  FMUL.FTZ R121, R49, -1.4426950216293334961 ;  /* 0xbfb8aa3b31797820 */ /* 0x000fe20000410000 */
[----:B------:R-:W-:-:S02]  /*0db0*/  UIMAD.WIDE.U32 UR6, UR18, UR10, UR4 ;  /* 0x0000000a120672a5 */ /* 0x000fc4000f8e0004 */
[----:B------:R-:W-:Y:S02]  /*0dc0*/  UISETP.NE.U32.AND UP0, UPT, UR22, URZ, UPT ;  /* 0x000000ff1600728c */ /* 0x000fe4000bf05070 */
[----:B------:R-:W-:Y:S02]  /*0dd0*/  UIMAD UR7, UR18, UR11, UR7 ;  /* 0x0000000b120772a4 */ /* 0x000fe4000f8e0207 */
[----:B------:R-:W4:Y:S01]  /*0de0*/  MUFU.EX2 R24, R24 ;  /* 0x0000001800187308 */ /* 0x000f220000000800 */
[----:B0-----:R-:W-:Y:S01]  /*0df0*/  FADD.FTZ R26, R26, 1 ;  /* 0x3f8000001a1a7421 */ /* 0x001fe20000010000 */
[----:B------:R-:W-:-:S06]  /*0e00*/  UISETP.NE.AND.EX UP0, UPT, UR23, URZ, UPT, UP0 ;  /* 0x000000ff1700728c */ /* 0x000fcc000bf05300 */
[----:B------:R-:W0:Y:S01]  /*0e10*/  MUFU.EX2 R25, R25 ;  /* 0x0000001900197308 */ /* 0x000e220000000800 */
[----:B-1----:R-:W-:-:S07]  /*0e20*/  FADD.FTZ R27, R27, 1 ;  /* 0x3f8000001b1b7421 */ /* 0x002fce0000010000 */
[----:B------:R1:W1:Y:S01]  /*0e30*/  MUFU.EX2 R116, R111 ;  /* 0x0000006f00747308 */ /* 0x0002620000000800 */
[----:B----4-:R-:W-:-:S07]  /*0e40*/  FADD.FTZ R126, R24, 1 ;  /* 0x3f800000187e7421 */ /* 0x010fce0000010000 */
[----:B------:R-:W4:Y:S01]  /*0e50*/  MUFU.EX2 R3, R3 ;  /* 0x0000000300037308 */ /* 0x000f220000000800 */
[----:B0-----:R-:W-:Y:S01]  /*0e60*/  FADD.FTZ R129, R25, 1 ;  /* 0x3f80000019817421 */ /* 0x001fe20000010000 */
[----:B-1----:R-:W-:-:S06]  /*0e70*/  FMUL.FTZ R111, R51, -1.4426950216293334961 ;  /* 0xbfb8aa3b336f7820 */ /* 0x002fcc0000410000 */
[----:B------:R-:W0:Y:S01]  /*0e80*/  MUFU.RCP R138, R26 ;  /* 0x0000001a008a7308 */ /* 0x000e220000001000 */
[----:B------:R-:W-:Y:S01]  /*0e90*/  FADD.FTZ R136, R116, 1 ;  /* 0x3f80000074887421 */ /* 0x000fe20000010000 */
[----:B-----5:R-:W-:-:S06]  /*0ea0*/  FADD.FTZ R116, R7, R62 ;  /* 0x0000003e07747221 */ /* 0x020fcc0000010000 */
[----:B------:R-:W1:Y:S01]  /*0eb0*/  MUFU.RCP R141, R27 ;  /* 0x0000001b008d7308 */ /* 0x000e620000001000 */
[----:B----4-:R-:W-:-:S07]  /*0ec0*/  FADD.FTZ R3, R3, 1 ;  /* 0x3f80000003037421 */ /* 0x010fce0000010000 */
[----:B------:R-:W4:Y:S01]  /*0ed0*/  MUFU.EX2 R106, R106 ;  /* 0x0000006a006a7308 */ /* 0x000f220000000800 */
[----:B0-----:R-:W-:-:S07]  /*0ee0*/  FMUL.FTZ R132, R57, R138 ;  /* 0x0000008a39847220 */ /* 0x001fce0000410000 */
[----:B------:R0:W-:Y:S01]  /*0ef0*/  MUFU.EX2 R120, R117 ;  /* 0x0000007500787308 */ /* 0x0001e20000000800 */
[----:B-1----:R-:W-:-:S04]  /*0f00*/  FMUL.FTZ R135, R58, R141 ;  /* 0x0000008d3a877220 */ /* 0x002fc80000410000 */
[----:B------:R-:W-:-:S03]  /*0f10*/  FMUL.FTZ R125, R54, R135 ;  /* 0x00000087367d7220 */ /* 0x000fc60000410000 */
[----:B------:R-:W1:Y:S01]  /*0f20*/  MUFU.EX2 R107, R107 ;  /* 0x0000006b006b7308 */ /* 0x000e620000000800 */
[----:B0-----:R-:W-:Y:S01]  /*0f30*/  FADD.FTZ R117, R6, R62 ;  /* 0x0000003e06757221 */ /* 0x001fe20000010000 */
[----:B----4-:R-:W-:-:S06]  /*0f40*/  FADD.FTZ R106, R106, 1 ;  /* 0x3f8000006a6a7421 */ /* 0x010fcc0000010000 */
[----:B------:R-:W0:Y:S08]  /*0f50*/  MUFU.RCP R139, R3 ;  /* 0x00000003008b7308 */ /* 0x000e300000001000 */
[----:B------:R4:W4:Y:S01]  /*0f60*/  MUFU.RCP R140, R106 ;  /* 0x0000006a008c7308 */ /* 0x0009220000001000 */
[----:B-1----:R-:W-:Y:S01]  /*0f70*/  FADD.FTZ R127, R107, 1 ;  /* 0x3f8000006b7f7421 */ /* 0x002fe20000010000 */
[----:B------:R-:W-:-:S06]  /*0f80*/  FADD.FTZ R107, R72, R62 ;  /* 0x0000003e486b7221 */ /* 0x000fcc0000010000 */
[----:B------:R1:W1:Y:S01]  /*0f90*/  MUFU.EX2 R110, R109 ;  /* 0x0000006d006e7308 */ /* 0x0002620000000800 */
[----:B0-----:R-:W-:Y:S01]  /*0fa0*/  FADD.FTZ R3, -R139, 1 ;  /* 0x3f8000008b037421 */ /* 0x001fe20000010100 */
[----:B------:R-:W-:Y:S01]  /*0fb0*/  FMUL.FTZ R133, R56, R139 ;  /* 0x0000008b38857220 */ /* 0x000fe20000410000 */
[----:B----4-:R-:W-:-:S05]  /*0fc0*/  FADD.FTZ R106, R73, R62 ;  /* 0x0000003e496a7221 */ /* 0x010fca0000010000 */
[----:B------:R0:W4:Y:S01]  /*0fd0*/  MUFU.EX2 R122, R118 ;  /* 0x00000076007a7308 */ /* 0x0001220000000800 */
[----:B------:R-:W-:Y:S01]  /*0fe0*/  FMUL.FTZ R134, R59, R140 ;  /* 0x0000008c3b867220 */ /* 0x000fe20000410000 */
[----:B-1----:R-:W-:-:S06]  /*0ff0*/  FMUL.FTZ R109, R50, -1.4426950216293334961 ;  /* 0xbfb8aa3b326d7820 */ /* 0x002fcc0000410000 */
[----:B------:R1:W-:Y:S01]  /*1000*/  MUFU.EX2 R124, R119 ;  /* 0x00000077007c7308 */ /* 0x0003e20000000800 */
[--C-:B0-----:R-:W-:Y:S01]  /*1010*/  FADD.FTZ R118, R65, R62.reuse ;  /* 0x0000003e41767221 */ /* 0x101fe20000010000 */
[----:B------:R-:W-:Y:S01]  /*1020*/  FFMA.FTZ R65, R56, R3, 1 ;  /* 0x3f80000038417423 */ /* 0x000fe20000010003 */
[----:B------:R-:W-:Y:S01]  /*1030*/  FADD.FTZ R3, -R141, 1 ;  /* 0x3f8000008d037421 */ /* 0x000fe20000010100 */
[----:B------:R-:W-:Y:S01]  /*1040*/  FADD.FTZ R56, -R140, 1 ;  /* 0x3f8000008c387421 */ /* 0x000fe20000010100 */
[----:B------:R-:W-:Y:S01]  /*1050*/  FADD.FTZ R137, R110, 1 ;  /* 0x3f8000006e897421 */ /* 0x000fe20000010000 */
[--C-:B------:R-:W-:Y:S02]  /*1060*/  FADD.FTZ R110, R69, R62.reuse ;  /* 0x0000003e456e7221 */ /* 0x100fe40000010000 */
[----:B------:R-:W0:Y:S01]  /*1070*/  MUFU.EX2 R108, R108 ;  /* 0x0000006c006c7308 */ /* 0x000e220000000800 */
[----:B-1----:R-:W-:Y:S01]  /*1080*/  FADD.FTZ R119, R64, R62 ;  /* 0x0000003e40777221 */ /* 0x002fe20000010000 */
[----:B------:R-:W-:Y:S01]  /*1090*/  FADD.FTZ R64, -R138, 1 ;  /* 0x3f8000008a407421 */ /* 0x000fe20000010100 */
[----:B----4-:R-:W-:Y:S01]  /*10a0*/  FADD.FTZ R69, R122, 1 ;  /* 0x3f8000007a457421 */ /* 0x010fe20000010000 */
[----:B------:R-:W-:-:S02]  /*10b0*/  FMUL.FTZ R122, R53, R132 ;  /* 0x00000084357a7220 */ /* 0x000fc40000410000 */
[----:B------:R-:W-:Y:S02]  /*10c0*/  FFMA.FTZ R64, R57, R64, 1 ;  /* 0x3f80000039407423 */ /* 0x000fe40000010040 */
[----:B------:R-:W-:Y:S08]  /*10d0*/  MUFU.RCP R127, R127 ;  /* 0x0000007f007f7308 */ /* 0x000ff00000001000 */
[----:B------:R1:W4:Y:S01]  /*10e0*/  MUFU.EX2 R147, R111 ;  /* 0x0000006f00937308 */ /* 0x0003220000000800 */
[----:B0-----:R-:W-:Y:S01]  /*10f0*/  FADD.FTZ R128, R108, 1 ;  /* 0x3f8000006c807421 */ /* 0x001fe20000010000 */
[----:B------:R-:W-:-:S06]  /*1100*/  FADD.FTZ R108, R75, R62 ;  /* 0x0000003e4b6c7221 */ /* 0x000fcc0000010000 */
[----:B------:R0:W4:Y:S01]  /*1110*/  MUFU.EX2 R144, R121 ;  /* 0x0000007900907308 */ /* 0x0001220000000800 */
[--C-:B-1----:R-:W-:Y:S01]  /*1120*/  FADD.FTZ R111, R68, R62.reuse ;  /* 0x0000003e446f7221 */ /* 0x102fe20000010000 */
[----:B------:R-:W-:Y:S01]  /*1130*/  FADD.FTZ R68, R120, 1 ;  /* 0x3f80000078447421 */ /* 0x000fe20000010000 */
[----:B------:R-:W-:Y:S01]  /*1140*/  FADD.FTZ R120, R67, R62 ;  /* 0x0000003e43787221 */ /* 0x000fe20000010000 */
[----:B------:R-:W-:Y:S01]  /*1150*/  FFMA.FTZ R67, R58, R3, 1 ;  /* 0x3f8000003a437423 */ /* 0x000fe20000010003 */
[----:B------:R-:W-:-:S03]  /*1160*/  FMUL.FTZ R3, R52, R133 ;  /* 0x0000008534037220 */ /* 0x000fc60000410000 */
[----:B------:R1:W-:Y:S01]  /*1170*/  MUFU.RCP R143, R68 ;  /* 0x00000044008f7308 */ /* 0x0003e20000001000 */
[----:B0-----:R-:W-:Y:S01]  /*1180*/  FADD.FTZ R121, R66, R62 ;  /* 0x0000003e42797221 */ /* 0x001fe20000010000 */
[----:B------:R-:W-:Y:S01]  /*1190*/  FFMA.FTZ R66, R59, R56, 1 ;  /* 0x3f8000003b427423 */ /* 0x000fe20000010038 */
[----:B----4-:R-:W-:-:S05]  /*11a0*/  FADD.FTZ R147, R147, 1 ;  /* 0x3f80000093937421 */ /* 0x010fca0000010000 */
[----:B------:R-:W-:Y:S01]  /*11b0*/  MUFU.RCP R129, R129 ;  /* 0x0000008100817308 */ /* 0x000fe20000001000 */
[----:B-1----:R-:W-:Y:S01]  /*11c0*/  FADD.FTZ R68, R124, 1 ;  /* 0x3f8000007c447421 */ /* 0x002fe20000010000 */
[----:B------:R-:W-:Y:S01]  /*11d0*/  FMUL.FTZ R124, R55, R134 ;  /* 0x00000086377c7220 */ /* 0x000fe20000410000 */
[----:B------:R-:W-:-:S05]  /*11e0*/  FADD.FTZ R144, R144, 1 ;  /* 0x3f80000090907421 */ /* 0x000fca0000010000 */
[----:B------:R-:W-:Y:S08]  /*11f0*/  MUFU.RCP R126, R126 ;  /* 0x0000007e007e7308 */ /* 0x000ff00000001000 */
[----:B------:R-:W-:Y:S08]  /*1200*/  MUFU.RCP R128, R128 ;  /* 0x0000008000807308 */ /* 0x000ff00000001000 */
[----:B------:R0:W1:Y:S08]  /*1210*/  MUFU.EX2 R146, R109 ;  /* 0x0000006d00927308 */ /* 0x0000700000000800 */
[----:B------:R-:W-:Y:S01]  /*1220*/  MUFU.RCP R136, R136 ;  /* 0x0000008800887308 */ /* 0x000fe20000001000 */
[----:B0-----:R-:W-:-:S07]  /*1230*/  FADD.FTZ R109, R74, R62 ;  /* 0x0000003e4a6d7221 */ /* 0x001fce0000010000 */
[----:B------:R-:W0:Y:S01]  /*1240*/  MUFU.RCP R142, R69 ;  /* 0x00000045008e7308 */ /* 0x000e220000001000 */
[----:B-1----:R-:W-:-:S07]  /*1250*/  FADD.FTZ R146, R146, 1 ;  /* 0x3f80000092927421 */ /* 0x002fce0000010000 */
[----:B------:R-:W1:Y:S08]  /*1260*/  MUFU.RCP R137, R137 ;  /* 0x0000008900897308 */ /* 0x000e700000001000 */
[----:B------:R4:W-:Y:S08]  /*1270*/  MUFU.RCP R145, R68 ;  /* 0x0000004400917308 */ /* 0x0009f00000001000 */
[----:B------:R-:W1:Y:S01]  /*1280*/  MUFU.RCP R144, R144 ;  /* 0x0000009000907308 */ /* 0x000e620000001000 */
[----:B----4-:R-:W-:-:S04]  /*1290*/  FADD.FTZ R68, -R128, 1 ;  /* 0x3f80000080447421 */ /* 0x010fc80000010100 */
[----:B------:R-:W-:Y:S01]  /*12a0*/  FFMA.FTZ R68, R43, R68, 1 ;  /* 0x3f8000002b447423 */ /* 0x000fe20000010044 */
[----:B------:R-:W-:Y:S04]  /*12b0*/  STS.128 [R104], R80 ;  /* 0x0000005068007388 */ /* 0x000fe80000000c00 */
[----:B------:R-:W-:Y:S04]  /*12c0*/  STS.128 [R104+0x200], R76 ;  /* 0x0002004c68007388 */ /* 0x000fe80000000c00 */
[----:B--2---:R-:W-:Y:S04]  /*12d0*/  STS.128 [R104+0x400], R84 ;  /* 0x0004005468007388 */ /* 0x004fe80000000c00 */
[----:B---3--:R2:W-:Y:S01]  /*12e0*/  STS.128 [R104+0x600], R112 ;  /* 0x0006007068007388 */ /* 0x0085e20000000c00 */
[----:B------:R-:W-:-:S03]  /*12f0*/  NOP ;  /* 0x0000000000007918 */ /* 0x000fc60000000000 */
[----:B------:R-:W3:Y:S04]  /*1300*/  LDS.128 R24, [R105] ;  /* 0x0000000069187984 */ /* 0x000ee80000000c00 */
[----:B------:R-:W-:Y:S01]  /*1310*/  LDS.128 R56, [R105+0x20] ;  /* 0x0000200069387984 */ /* 0x000fe20000000c00 */
[--C-:B--2---:R-:W-:Y:S01]  /*1320*/  FADD.FTZ R115, R4, R62.reuse ;  /* 0x0000003e04737221 */ /* 0x104fe20000010000 */
[--C-:B------:R-:W-:Y:S01]  /*1330*/  FADD.FTZ R114, R5, R62.reuse ;  /* 0x0000003e05727221 */ /* 0x100fe20000010000 */
[--C-:B------:R-:W-:Y:S01]  /*1340*/  FADD.FTZ R113, R70, R62.reuse ;  /* 0x0000003e46717221 */ /* 0x100fe20000010000 */
[----:B------:R-:W2:Y:S01]  /*1350*/  LDS.128 R4, [R105+0x10] ;  /* 0x0000100069047984 */ /* 0x000ea20000000c00 */
[----:B------:R-:W-:Y:S01]  /*1360*/  FADD.FTZ R112, R71, R62 ;  /* 0x0000003e47707221 */ /* 0x000fe20000010000 */
        /* <DEDUP_REMOVED lines=11> */
[----:B------:R-:W-:Y:S01]  /*1420*/  FMUL.FTZ R74, R54, R67 ;  /* 0x00000043364a7220 */ /* 0x000fe20000410000 */
[----:B--2---:R-:W-:Y:S01]  /*1430*/  FMUL.FTZ R52, R28, R4 ;  /* 0x000000041c347220 */ /* 0x004fe20000410000 */
        /* <DEDUP_REMOVED lines=8> */
[C---:B------:R-:W-:Y:S01]  /*14c0*/  FADD.FTZ R65, -R129.reuse, 1 ;  /* 0x3f80000081417421 */ /* 0x040fe20000010100 */
[----:B------:R-:W2:Y:S01]  /*14d0*/  LDS.128 R52, [R105+0x30] ;  /* 0x0000300069347984 */ /* 0x000ea20000000c00 */
[----:B------:R-:W-:Y:S01]  /*14e0*/  FMUL.FTZ R66, R129, R66 ;  /* 0x0000004281427220 */ /* 0x000fe20000410000 */
[----:B------:R-:W-:Y:S01]  /*14f0*/  FMUL.FTZ R69, R128, R69 ;  /* 0x0000004580457220 */ /* 0x000fe20000410000 */
[----:B------:R-:W-:Y:S01]  /*1500*/  FFMA.FTZ R67, R42, R65, 1 ;  /* 0x3f8000002a437423 */ /* 0x000fe20000010041 */
[----:B------:R-:W-:Y:S01]  /*1510*/  FMUL.FTZ R65, R29, R5 ;  /* 0x000000051d417220 */ /* 0x000fe20000410000 */
[----:B------:R-:W3:Y:S01]  /*1520*/  MUFU.RCP R141, R146 ;  /* 0x00000092008d7308 */ /* 0x000ee20000001000 */
[----:B------:R-:W-:Y:S01]  /*1530*/  FMUL.FTZ R79, R69, R68 ;  /* 0x00000044454f7220 */ /* 0x000fe20000410000 */
[----:B------:R-:W-:Y:S01]  /*1540*/  FMUL.FTZ R78, R66, R67 ;  /* 0x00000043424e7220 */ /* 0x000fe20000410000 */
[----:B------:R-:W-:Y:S01]  /*1550*/  FMUL.FTZ R65, R126, R65 ;  /* 0x000000417e417220 */ /* 0x000fe20000410000 */
[----:B------:R-:W-:Y:S01]  /*1560*/  FADD.FTZ R67, -R143, 1 ;  /* 0x3f8000008f437421 */ /* 0x000fe20000010100 */
[----:B0-----:R-:W-:Y:S01]  /*1570*/  FADD.FTZ R68, -R142, 1 ;  /* 0x3f8000008e447421 */ /* 0x001fe20000010100 */
[----:B------:R-:W-:Y:S01]  /*1580*/  BAR.SYNC.DEFER_BLOCKING 0x0 ;  /* 0x0000000000007b1d */ /* 0x000fe20000010000 */
[----:B------:R-:W-:Y:S01]  /*1590*/  FMUL.FTZ R77, R65, R64 ;  /* 0x00000040414d7220 */ /* 0x000fe20000410000 */
[----:B------:R-:W-:Y:S01]  /*15a0*/  FADD.FTZ R64, -R136, 1 ;  /* 0x3f80000088407421 */ /* 0x000fe20000010100 */
[----:B------:R-:W-:Y:S01]  /*15b0*/  FFMA.FTZ R69, R46, R67, 1 ;  /* 0x3f8000002e457423 */ /* 0x000fe20000010043 */
[----:B------:R-:W-:Y:S01]  /*15c0*/  FFMA.FTZ R70, R47, R68, 1 ;  /* 0x3f8000002f467423 */ /* 0x000fe20000010044 */
[----:B-1----:R-:W-:Y:S01]  /*15d0*/  FADD.FTZ R65, -R137, 1 ;  /* 0x3f80000089417421 */ /* 0x002fe20000010100 */
[----:B------:R-:W0:Y:S01]  /*15e0*/  MUFU.RCP R138, R147 ;  /* 0x00000093008a7308 */ /* 0x000e220000001000 */
        /* <DEDUP_REMOVED lines=14> */
[----:B---3--:R-:W-:Y:S01]  /*16d0*/  FADD.FTZ R67, -R141, 1 ;  /* 0x3f8000008d437421 */ /* 0x008fe20000010100 */
[----:B------:R-:W-:Y:S01]  /*16e0*/  FMUL.FTZ R83, R71, R70 ;  /* 0x0000004647537220 */ /* 0x000fe20000410000 */
[----:B0-----:R-:W-:Y:S01]  /*16f0*/  FADD.FTZ R68, -R138, 1 ;  /* 0x3f8000008a447421 */ /* 0x001fe20000010100 */
[----:B------:R-:W-:Y:S01]  /*1700*/  FFMA.FTZ R66, R49, R64, 1 ;  /* 0x3f80000031427423 */ /* 0x000fe20000010040 */
[----:B------:R-:W-:Y:S01]  /*1710*/  FFMA.FTZ R69, R50, R67, 1 ;  /* 0x3f80000032457423 */ /* 0x000fe20000010043 */
[----:B------:R-:W-:Y:S01]  /*1720*/  FADD.FTZ R65, -R145, 1 ;  /* 0x3f80000091417421 */ /* 0x000fe20000010100 */
[----:B------:R-:W-:Y:S01]  /*1730*/  FFMA.FTZ R70, R51, R68, 1 ;  /* 0x3f80000033467423 */ /* 0x000fe20000010044 */
[----:B------:R-:W0:Y:S01]  /*1740*/  LDC.64 R146, c[0x0][0x510] ;  /* 0x00014400ff927b82 */ /* 0x000e220000000a00 */
[----:B--2---:R-:W-:Y:S01]  /*1750*/  FMUL.FTZ R64, R36, R52 ;  /* 0x0000003424407220 */ /* 0x004fe20000410000 */
        /* <DEDUP_REMOVED lines=31> */
[----:B-1----:R-:W-:Y:S01]  /*1950*/  FMUL.FTZ R81, R28, R139 ;  /* 0x0000008b1c517220 */ /* 0x002fe20000410000 */
[----:B------:R-:W-:Y:S01]  /*1960*/  FMUL.FTZ R80, R29, R40 ;  /* 0x000000281d507220 */ /* 0x000fe20000410000 */
[----:B0-----:R-:W-:Y:S01]  /*1970*/  IMAD.WIDE.U32 R28, R0, R146, UR6 ;  /* 0x00000006001c7e25 */ /* 0x001fe2000f8e0092 */
        /* <DEDUP_REMOVED lines=15> */
[----:B------:R-:W-:Y:S01]  /*1a70*/  FFMA.FTZ R30, R8, R3, R123 ;  /* 0x00000003081e7223 */ /* 0x000fe2000001007b */
[----:B------:R-:W-:-:S03]  /*1a80*/  FMUL.FTZ R128, R39, R138 ;  /* 0x0000008a27807220 */ /* 0x000fc60000410000 */
        /* <DEDUP_REMOVED lines=49> */
.L_x_7526:
[----:B----4-:R-:W-:Y:S01]  /*1da0*/  FFMA.FTZ R5, R11, R124, R44 ;  /* 0x0000007c0b057223 */ /* 0x010fe2000001002c */
        /* <DEDUP_REMOVED lines=12> */
[----:B------:R-:W-:Y:S01]  /*1e70*/  MOV R64, UR20 ;  /* 0x0000001400407c02 */ /* 0x000fe20008000f00 */
[-C--:B------:R-:W-:Y:S01]  /*1e80*/  FMUL.FTZ R40, R3, R2.reuse ;  /* 0x0000000203287220 */ /* 0x080fe20000410000 */
        /* <DEDUP_REMOVED lines=40> */
[----:B------:R-:W-:Y:S01]  /*2110*/  ULOP3.LUT UR10, UR10, 0x400, URZ, 0xc0, !UPT ;  /* 0x000004000a0a7892 */ /* 0x000fe2000f8ec0ff */
        /* <DEDUP_REMOVED lines=13> */
[----:B------:R-:W-:Y:S01]  /*21f0*/  FMUL.FTZ R132, R23, R120 ;  /* 0x0000007817847220 */ /* 0x000fe20000410000 */
[----:B------:R-:W-:Y:S01]  /*2200*/  IADD3 R133, PT, PT, R64, 0x1308, RZ ;  /* 0x0000130840857810 */ /* 0x000fe20007ffe0ff */
[----:B------:R-:W-:Y:S01]  /*2210*/  UIADD3 UR12, UPT, UPT, -UR11, URZ, URZ ;  /* 0x000000ff0b0c7290 */ /* 0x000fe2000fffe1ff */
[----:B------:R-:W-:Y:S01]  /*2220*/  MOV R134, R93 ;  /* 0x0000005d00867202 */ /* 0x000fe20000000f00 */
[----:B------:R-:W3:Y:S01]  /*2230*/  LDCU UR13, c[0x0][0x394] ;  /* 0x00007280ff0d77ac */ /* 0x000ee20008000800 */
[----:B-1----:R-:W-:Y:S01]  /*2240*/  SHF.L.U64.HI R142, R6, 0x2, R7 ;  /* 0x00000002068e7819 */ /* 0x002fe20000010207 */
[----:B------:R-:W1:Y:S01]  /*2250*/  LDC.64 R4, c[0x0][0x3a8] ;  /* 0x0000ea00ff047b82 */ /* 0x000e620000000a00 */
[----:B------:R-:W-:Y:S01]  /*2260*/  MOV R135, R94 ;  /* 0x0000005e00877202 */ /* 0x000fe20000000f00 */
[----:B------:R-:W-:Y:S01]  /*2270*/  ULOP3.LUT UR10, UR10, 0xa88, URZ, 0xfc, !UPT ;  /* 0x00000a880a0a7892 */ /* 0x000fe2000f8efcff */
[----:B------:R-:W-:-:S02]  /*2280*/  MOV R136, R63 ;  /* 0x0000003f00887202 */ /* 0x000fc40000000f00 */
[----:B------:R-:W-:Y:S02]  /*2290*/  MOV R137, R88 ;  /* 0x0000005800897202 */ /* 0x000fe40000000f00 */
[----:B------:R-:W-:Y:S02]  /*22a0*/  MOV R138, R89 ;  /* 0x00000059008a7202 */ /* 0x000fe40000000f00 */
[----:B------:R-:W-:Y:S02]  /*22b0*/  MOV R139, R90 ;  /* 0x0000005a008b7202 */ /* 0x000fe40000000f00 */
[----:B------:R-:W-:Y:S02]  /*22c0*/  ISETP.EQ.AND P0, PT, R92, RZ, !P0 ;  /* 0x000000ff5c00720c */ /* 0x000fe40004702270 */
[----:B--2---:R-:W-:Y:S02]  /*22d0*/  SHF.L.U64.HI R140, R56, 0x2, R57 ;  /* 0x00000002388c7819 */ /* 0x004fe40000010239 */
[----:B------:R-:W-:-:S02]  /*22e0*/  MOV R146, UR6 ;  /* 0x0000000600927c02 */ /* 0x000fc40008000f00 */
[----:B------:R-:W-:Y:S02]  /*22f0*/  MOV R7, UR7 ;  /* 0x0000000700077c02 */ /* 0x000fe40008000f00 */
[----:B01-3--:R-:W-:-:S07]  /*2300*/  SHF.L.U64.HI R144, R4, 0x2, R5 ;  /* 0x0000000204907819 */ /* 0x00bfce0000010205 */
.L_x_7533:
[----:B------:R-:W2:Y:S04]  /*2310*/  LDG.E R57, desc[UR16][R134.64] ;  /* 0x0000001086397981 */ /* 0x000ea8000c1e1900 */
[----:B------:R-:W3:Y:S04]  /*2320*/  LDG.E R59, desc[UR16][R136.64] ;  /* 0x00000010883b7981 */ /* 0x000ee8000c1e1900 */
        /* <DEDUP_REMOVED lines=13> */
[----:B------:R-:W-:Y:S01]  /*2400*/  FMUL.FTZ R155, R108, R58 ;  /* 0x0000003a6c9b7220 */ /* 0x000fe20000410000 */
[----:B---3--:R-:W-:Y:S01]  /*2410*/  FMUL.FTZ R59, R59, R154 ;  /* 0x0000009a3b3b7220 */ /* 0x008fe20000410000 */
        /* <DEDUP_REMOVED lines=13> */
[----:B-1----:R-:W1:Y:S01]  /*24f0*/  MUFU.EX2 R149, R149 ;  /* 0x0000009500957308 */ /* 0x002e620000000800 */
[-C--:B------:R-:W-:Y:S01]  /*2500*/  FMUL.FTZ R166, R3, R59.reuse ;  /* 0x0000003b03a67220 */ /* 0x080fe20000410000 */
[-C--:B------:R-:W-:Y:S01]  /*2510*/  FMUL.FTZ R157, R122, R59.reuse ;  /* 0x0000003b7a9d7220 */ /* 0x080fe20000410000 */
[-C--:B------:R-:W-:Y:S01]  /*2520*/  FMUL.FTZ R168, R125, R59.reuse ;  /* 0x0000003b7da87220 */ /* 0x080fe20000410000 */
[-C--:B------:R-:W-:Y:S01]  /*2530*/  FMUL.FTZ R159, R124, R59.reuse ;  /* 0x0000003b7c9f7220 */ /* 0x080fe20000410000 */
[----:B0-----:R0:W-:Y:S01]  /*2540*/  STS [R147+0xa88], R162 ;  /* 0x000a88a293007388 */ /* 0x0011e20000000800 */
[-C--:B------:R-:W-:Y:S01]  /*2550*/  FMUL.FTZ R170, R81, R59.reuse ;  /* 0x0000003b51aa7220 */ /* 0x080fe20000410000 */
[-C--:B------:R-:W-:Y:S01]  /*2560*/  FMUL.FTZ R161, R80, R59.reuse ;  /* 0x0000003b50a17220 */ /* 0x080fe20000410000 */
[----:B------:R0:W2:Y:S01]  /*2570*/  MUFU.EX2 R141, R153 ;  /* 0x00000099008d7308 */ /* 0x0000a20000000800 */
        /* <DEDUP_REMOVED lines=10> */
[----:B------:R-:W-:-:S05]  /*2620*/  FMUL.FTZ R173, R128, R59 ;  /* 0x0000003b80ad7220 */ /* 0x000fca0000410000 */
        /* <DEDUP_REMOVED lines=11> */
[----:B------:R0:W0:Y:S01]  /*26e0*/  MUFU.EX2 R153, R58 ;  /* 0x0000003a00997308 */ /* 0x0000220000000800 */
[----:B------:R-:W-:Y:S06]  /*26f0*/  BAR.SYNC.DEFER_BLOCKING 0x0 ;  /* 0x0000000000007b1d */ /* 0x000fec0000010000 */
[----:B-1234-:R-:W-:Y:S05]  /*2700*/  @P1 BRA `(.L_x_7529) ;  /* 0x0000000000141947 */ /* 0x01efea0003800000 */
[----:B------:R-:W-:Y:S01]  /*2710*/  UISETP.NE.AND UP0, UPT, UR8, UR13, UPT ;  /* 0x0000000d0800728c */ /* 0x000fe2000bf05270 */
[----:B------:R-:W-:-:S08]  /*2720*/  MOV R182, 0x3f800000 ;  /* 0x3f80000000b67802 */ /* 0x000fd00000000f00 */
[----:B------:R-:W-:Y:S05]  /*2730*/  BRA.U !UP0, `(.L_x_7530) ;  /* 0x00000001080c7547 */ /* 0x000fea000b800000 */
[----:B------:R3:W4:Y:S01]  /*2740*/  LDS R182, [R64+UR10] ;  /* 0x0000000a40b67984 */ /* 0x0007220008000800 */
[----:B------:R-:W-:Y:S05]  /*2750*/  BRA `(.L_x_7530) ;  /* 0x0000000000047947 */ /* 0x000fea0003800000 */
.L_x_7529:
[----:B------:R1:W2:Y:S02]  /*2760*/  LDS R182, [R130+UR9+0x128c] ;  /* 0x00128c0982b67984 */ /* 0x0002a40008000800 */
.L_x_7530:
[----:B------:R-:W-:Y:S05]  /*2770*/  BSYNC.RECONVERGENT B0 ;  /* 0x0000000000007941 */ /* 0x000fea0003800200 */
.L_x_7528:
[----:B------:R-:W-:Y:S01]  /*2780*/  UISETP.NE.AND UP0, UPT, UR8, 0x1, UPT ;  /* 0x000000010800788c */ /* 0x000fe2000bf05270 */
[----:B------:R-:W-:-:S05]  /*2790*/  HFMA2 R169, -RZ, RZ, 0, 0 ;  /* 0x00000000ffa97431 */ /* 0x000fca00000001ff */
[----:B------:R-:W-:-:S04]  /*27a0*/  PLOP3.LUT P1, PT, PT, PT, UP0, 0x80, 0x8 ;  /* 0x000000000008781c */ /* 0x000fc80003f2f008 */
[----:B------:R-:W-:-:S13]  /*27b0*/  ISETP.NE.OR P1, PT, R92, RZ, !P1 ;  /* 0x000000ff5c00720c */ /* 0x000fda0004f25670 */
[----:B0-----:R-:W-:-:S05]  /*27c0*/  @!P1 IMAD.WIDE R58, R7, 0x8, R60 ;  /* 0x00000008073a9825 */ /* 0x001fca00078e023c */
[----:B------:R0:W5:Y:S01]  /*27d0*/  @!P1 LDG.E R169, desc[UR16][R58.64+0x4] ;  /* 0x000004103aa99981 */ /* 0x000162000c1e1900 */
[C---:B--2-4-:R-:W-:Y:S01]  /*27e0*/  FMUL.FTZ R147, R153.reuse, R182 ;  /* 0x000000b699937220 */ /* 0x054fe20000410000 */
[----:B------:R-:W-:Y:S01]  /*27f0*/  FFMA.FTZ R164, R153, R173, R180 ;  /* 0x000000ad99a47223 */ /* 0x000fe200000100b4 */
[C---:B------:R-:W-:Y:S01]  /*2800*/  ISETP.NE.AND P1, PT, R131.reuse, 0x1f, PT ;  /* 0x0000001f8300780c */ /* 0x040fe20003f25270 */
[----:B------:R-:W-:Y:S01]  /*2810*/  BSSY.RECONVERGENT B0, `(.L_x_7531) ;  /* 0x0000160000007945 */ /* 0x000fe20003800200 */
        /* <DEDUP_REMOVED lines=25> */
[C---:B------:R-:W-:Y:S01]  /*29b0*/  FFMA.FTZ R59, R160.reuse, R164, R159 ;  /* 0x000000a4a03b7223 */ /* 0x040fe2000001009f */
        /* <DEDUP_REMOVED lines=9> */
[----:B------:R-:W-:Y:S01]  /*2a50*/  FMUL.FTZ R59, R162, R149 ;  /* 0x00000095a23b7220 */ /* 0x000fe20000410000 */
[----:B------:R-:W-:Y:S02]  /*2a60*/  FFMA.FTZ R164, R5, R58, R72 ;  /* 0x0000003a05a47223 */ /* 0x000fe40000010048 */
[----:B------:R-:W0:Y:S01]  /*2a70*/  SHFL.DOWN PT, R184, R147, 0x1, 0x1f ;  /* 0x08201f0093b87f89 */ /* 0x000e2200000e0000 */
[----:B------:R-:W-:Y:S01]  /*2a80*/  FMUL.FTZ R58, R158, R59 ;  /* 0x0000003b9e3a7220 */ /* 0x000fe20000410000 */
[----:B------:R-:W-:Y:S02]  /*2a90*/  FFMA.FTZ R164, R152, R164, R73 ;  /* 0x000000a498a47223 */ /* 0x000fe40000010049 */
[----:B------:R0:W2:Y:S01]  /*2aa0*/  SHFL.DOWN PT, R181, R179, 0x1, 0x1f ;  /* 0x08201f00b3b57f89 */ /* 0x0000a200000e0000 */
[----:B------:R-:W-:Y:S01]  /*2ab0*/  FMUL.FTZ R59, R155, R58 ;  /* 0x0000003a9b3b7220 */ /* 0x000fe20000410000 */
[----:B------:R-:W-:-:S03]  /*2ac0*/  FFMA.FTZ R164, R143, R164, R74 ;  /* 0x000000a48fa47223 */ /* 0x000fc6000001004a */
[----:B------:R-:W-:Y:S01]  /*2ad0*/  FMUL.FTZ R58, R160, R59 ;  /* 0x0000003ba03a7220 */ /* 0x000fe20000410000 */
[----:B------:R-:W-:-:S03]  /*2ae0*/  FFMA.FTZ R164, R150, R164, R75 ;  /* 0x000000a496a47223 */ /* 0x000fc6000001004b */
[----:B------:R-:W-:Y:S01]  /*2af0*/  FMUL.FTZ R59, R151, R58 ;  /* 0x0000003a973b7220 */ /* 0x000fe20000410000 */
[----:B------:R-:W-:Y:S01]  /*2b00*/  FFMA.FTZ R177, R145, R164, R76 ;  /* 0x000000a491b17223 */ /* 0x000fe2000001004c */
[----:B------:R-:W-:Y:S02]  /*2b10*/  MOV R164, R179 ;  /* 0x000000b300a47202 */ /* 0x000fe40000000f00 */
[----:B------:R-:W-:Y:S01]  /*2b20*/  FMUL.FTZ R58, R156, R59 ;  /* 0x0000003b9c3a7220 */ /* 0x000fe20000410000 */
[----:B------:R-:W-:-:S03]  /*2b30*/  FFMA.FTZ R177, R148, R177, R77 ;  /* 0x000000b194b17223 */ /* 0x000fc6000001004d */
[----:B------:R-:W-:Y:S01]  /*2b40*/  FMUL.FTZ R59, R5, R58 ;  /* 0x0000003a053b7220 */ /* 0x000fe20000410000 */
[----:B------:R-:W-:Y:S01]  /*2b50*/  FFMA.FTZ R177, R141, R177, R78 ;  /* 0x000000b18db17223 */ /* 0x000fe2000001004e */
[----:B0-----:R-:W-:Y:S02]  /*2b60*/  @P1 FMUL.FTZ R179, R184, R147 ;  /* 0x00000093b8b31220 */ /* 0x001fe40000410000 */
[----:B------:R-:W-:Y:S01]  /*2b70*/  FMUL.FTZ R58, R152, R59 ;  /* 0x0000003b983a7220 */ /* 0x000fe20000410000 */
[----:B------:R-:W-:Y:S01]  /*2b80*/  FFMA.FTZ R177, R154, R177, R79 ;  /* 0x000000b19ab17223 */ /* 0x000fe2000001004f */
[----:B--2---:R-:W-:Y:S01]  /*2b90*/  @P1 FFMA.FTZ R164, R147, R181, R164 ;  /* 0x000000b593a41223 */ /* 0x004fe200000100a4 */
[----:B------:R-:W-:Y:S01]  /*2ba0*/  @P1 MOV R147, R179 ;  /* 0x000000b300931202 */ /* 0x000fe20000000f00 */
[----:B------:R-:W-:Y:S01]  /*2bb0*/  FMUL.FTZ R59, R143, R58 ;  /* 0x0000003a8f3b7220 */ /* 0x000fe20000410000 */
[----:B------:R-:W-:Y:S01]  /*2bc0*/  FFMA.FTZ R184, R153, R177, R132 ;  /* 0x000000b199b87223 */ /* 0x000fe20000010084 */
[----:B------:R-:W-:Y:S01]  /*2bd0*/  ISETP.GT.U32.AND P1, PT, R131, 0x1d, PT ;  /* 0x0000001d8300780c */ /* 0x000fe20003f24070 */
[----:B------:R-:W0:Y:S01]  /*2be0*/  SHFL.DOWN PT, R181, R164, 0x2, 0x1f ;  /* 0x08401f00a4b57f89 */ /* 0x000e2200000e0000 */
[----:B------:R-:W-:-:S03]  /*2bf0*/  FMUL.FTZ R58, R150, R59 ;  /* 0x0000003b963a7220 */ /* 0x000fc60000410000 */
[----:B------:R-:W2:Y:S01]  /*2c00*/  SHFL.DOWN PT, R186, R147, 0x2, 0x1f ;  /* 0x08401f0093ba7f89 */ /* 0x000ea200000e0000 */
[----:B------:R-:W-:-:S03]  /*2c10*/  FMUL.FTZ R59, R145, R58 ;  /* 0x0000003a913b7220 */ /* 0x000fc60000410000 */
[----:B------:R-:W4:Y:S01]  /*2c20*/  SHFL.UP PT, R179, R184, 0x1, RZ ;  /* 0x04200000b8b37989 */ /* 0x000f2200000e00ff */
[----:B------:R-:W-:-:S04]  /*2c30*/  FMUL.FTZ R58, R148, R59 ;  /* 0x0000003b943a7220 */ /* 0x000fc80000410000 */
[----:B------:R-:W-:-:S04]  /*2c40*/  FMUL.FTZ R59, R141, R58 ;  /* 0x0000003a8d3b7220 */ /* 0x000fc80000410000 */
[----:B------:R-:W-:-:S04]  /*2c50*/  FMUL.FTZ R58, R154, R59 ;  /* 0x0000003b9a3a7220 */ /* 0x000fc80000410000 */
[----:B------:R-:W-:Y:S01]  /*2c60*/  FMUL.FTZ R177, R153, R58 ;  /* 0x0000003a99b17220 */ /* 0x000fe20000410000 */
[----:B0-----:R-:W-:-:S04]  /*2c70*/  @!P1 FFMA.FTZ R164, R147, R181, R164 ;  /* 0x000000b593a49223 */ /* 0x001fc800000100a4 */
[----:B------:R-:W0:Y:S01]  /*2c80*/  SHFL.UP PT, R58, R177, 0x1, RZ ;  /* 0x04200000b13a7989 */ /* 0x000e2200000e00ff */
[----:B--2---:R-:W-:-:S03]  /*2c90*/  @!P1 FMUL.FTZ R59, R147, R186 ;  /* 0x000000ba933b9220 */ /* 0x004fc60000410000 */
[----:B------:R-:W2:Y:S01]  /*2ca0*/  SHFL.DOWN PT, R181, R164, 0x4, 0x1f ;  /* 0x08801f00a4b57f89 */ /* 0x000ea200000e0000 */
[----:B----4-:R-:W-:Y:S01]  /*2cb0*/  FFMA.FTZ R179, R177, R179, R184 ;  /* 0x000000b3b1b37223 */ /* 0x010fe200000100b8 */
[----:B------:R-:W-:Y:S02]  /*2cc0*/  @!P1 MOV R147, R59 ;  /* 0x0000003b00939202 */ /* 0x000fe40000000f00 */
[----:B------:R-:W-:-:S03]  /*2cd0*/  ISETP.GE.AND P1, PT, R103, 0x1, PT ;  /* 0x000000016700780c */ /* 0x000fc60003f26270 */
[----:B------:R-:W4:Y:S01]  /*2ce0*/  SHFL.DOWN PT, R186, R147, 0x4, 0x1f ;  /* 0x08801f0093ba7f89 */ /* 0x000f2200000e0000 */
[----:B------:R-:W-:-:S05]  /*2cf0*/  FSEL R184, R184, R179, !P1 ;  /* 0x000000b3b8b87208 */ /* 0x000fca0004800000 */
[----:B------:R-:W3:Y:S04]  /*2d00*/  SHFL.UP PT, R59, R184, 0x2, RZ ;  /* 0x04400000b83b7989 */ /* 0x000ee800000e00ff */
[----:B0-----:R-:W-:Y:S01]  /*2d10*/  @P1 FMUL.FTZ R177, R177, R58 ;  /* 0x0000003ab1b11220 */ /* 0x001fe20000410000 */
[----:B------:R-:W-:Y:S01]  /*2d20*/  ISETP.GE.AND P1, PT, R103, 0x2, PT ;  /* 0x000000026700780c */ /* 0x000fe20003f26270 */
[----:B--2---:R-:W-:-:S03]  /*2d30*/  @!P3 FFMA.FTZ R164, R147, R181, R164 ;  /* 0x000000b593a4b223 */ /* 0x004fc600000100a4 */
[----:B------:R-:W0:Y:S04]  /*2d40*/  SHFL.UP PT, R58, R177, 0x2, RZ ;  /* 0x04400000b13a7989 */ /* 0x000e2800000e00ff */
[----:B------:R-:W2:Y:S01]  /*2d50*/  SHFL.DOWN PT, R183, R164, 0x8, 0x1f ;  /* 0x09001f00a4b77f89 */ /* 0x000ea200000e0000 */
[----:B----4-:R-:W-:-:S05]  /*2d60*/  @!P3 FMUL.FTZ R179, R147, R186 ;  /* 0x000000ba93b3b220 */ /* 0x010fca0000410000 */
[----:B------:R-:W-:Y:S01]  /*2d70*/  @!P3 MOV R147, R179 ;  /* 0x000000b30093b202 */ /* 0x000fe20000000f00 */
[----:B---3--:R-:W-:Y:S01]  /*2d80*/  FFMA.FTZ R59, R177, R59, R184 ;  /* 0x0000003bb13b7223 */ /* 0x008fe200000100b8 */
[----:B------:R-:W-:-:S03]  /*2d90*/  ISETP.GT.U32.AND P3, PT, R131, 0x17, PT ;  /* 0x000000178300780c */ /* 0x000fc60003f64070 */
[----:B------:R-:W3:Y:S01]  /*2da0*/  SHFL.DOWN PT, R188, R147, 0x8, 0x1f ;  /* 0x09001f0093bc7f89 */ /* 0x000ee200000e0000 */
[----:B------:R-:W-:Y:S02]  /*2db0*/  FSEL R186, R184, R59, !P1 ;  /* 0x0000003bb8ba7208 */ /* 0x000fe40004800000 */
[----:B------:R-:W-:-:S03]  /*2dc0*/  MOV R59, RZ ;  /* 0x000000ff003b7202 */ /* 0x000fc60000000f00 */
[----:B------:R-:W4:Y:S01]  /*2dd0*/  SHFL.UP PT, R179, R186, 0x4, RZ ;  /* 0x04800000bab37989 */ /* 0x000f2200000e00ff */
[----:B0-----:R-:W-:Y:S01]  /*2de0*/  @P1 FMUL.FTZ R177, R177, R58 ;  /* 0x0000003ab1b11220 */ /* 0x001fe20000410000 */
[----:B------:R-:W-:Y:S01]  /*2df0*/  HFMA2 R58, -RZ, RZ, 1.875, 0 ;  /* 0x3f800000ff3a7431 */ /* 0x000fe200000001ff */
[----:B------:R-:W-:Y:S01]  /*2e00*/  ISETP.GE.AND P1, PT, R103, 0x4, PT ;  /* 0x000000046700780c */ /* 0x000fe20003f26270 */
[C---:B--2---:R-:W-:Y:S02]  /*2e10*/  @!P3 FFMA.FTZ R164, R147.reuse, R183, R164 ;  /* 0x000000b793a4b223 */ /* 0x044fe400000100a4 */
[----:B------:R-:W0:Y:S04]  /*2e20*/  SHFL.UP PT, R184, R177, 0x4, RZ ;  /* 0x04800000b1b87989 */ /* 0x000e2800000e00ff */
[----:B------:R-:W2:Y:S04]  /*2e30*/  SHFL.DOWN PT, R183, R164, 0x10, 0x1f ;  /* 0x0a001f00a4b77f89 */ /* 0x000ea800000e0000 */
[----:B------:R-:W-:Y:S01]  /*2e40*/  @P0 LDS.64 R58, [R133] ;  /* 0x00000000853a0984 */ /* 0x000fe20000000a00 */
[----:B---3--:R-:W-:-:S05]  /*2e50*/  @!P3 FMUL.FTZ R181, R147, R188 ;  /* 0x000000bc93b5b220 */ /* 0x008fca0000410000 */
[----:B------:R-:W-:Y:S01]  /*2e60*/  @!P3 MOV R147, R181 ;  /* 0x000000b50093b202 */ /* 0x000fe20000000f00 */
[----:B----4-:R-:W-:Y:S01]  /*2e70*/  FFMA.FTZ R179, R177, R179, R186 ;  /* 0x000000b3b1b37223 */ /* 0x010fe200000100ba */
[----:B------:R-:W-:-:S03]  /*2e80*/  ISETP.GT.U32.AND P3, PT, R131, 0xf, PT ;  /* 0x0000000f8300780c */ /* 0x000fc60003f64070 */
[----:B------:R-:W3:Y:S01]  /*2e90*/  SHFL.DOWN PT, R188, R147, 0x10, 0x1f ;  /* 0x0a001f0093bc7f89 */ /* 0x000ee200000e0000 */
[----:B------:R-:W-:Y:S01]  /*2ea0*/  FSEL R186, R186, R179, !P1 ;  /* 0x000000b3baba7208 */ /* 0x000fe20004800000 */
[----:B0-----:R-:W-:Y:S01]  /*2eb0*/  @P1 FMUL.FTZ R177, R177, R184 ;  /* 0x000000b8b1b11220 */ /* 0x001fe20000410000 */
[----:B------:R-:W-:-:S03]  /*2ec0*/  ISETP.GE.AND P1, PT, R103, 0x8, PT ;  /* 0x000000086700780c */ /* 0x000fc60003f26270 */
[----:B------:R-:W0:Y:S04]  /*2ed0*/  SHFL.UP PT, R179, R186, 0x8, RZ ;  /* 0x05000000bab37989 */ /* 0x000e2800000e00ff */
[----:B------:R-:W4:Y:S01]  /*2ee0*/  SHFL.UP PT, R184, R177, 0x8, RZ ;  /* 0x05000000b1b87989 */ /* 0x000f2200000e00ff */
[C---:B--2---:R-:W-:Y:S01]  /*2ef0*/  @!P3 FFMA.FTZ R164, R147.reuse, R183, R164 ;  /* 0x000000b793a4b223 */ /* 0x044fe200000100a4 */
[----:B---3--:R-:W-:Y:S02]  /*2f00*/  @!P3 FMUL.FTZ R181, R147, R188 ;  /* 0x000000bc93b5b220 */ /* 0x008fe40000410000 */
[----:B------:R-:W-:Y:S03]  /*2f10*/  SHFL.IDX PT, R190, R59, RZ, 0x1f ;  /* 0x00001fff3bbe7589 */ /* 0x000fe600000e0000 */
[----:B------:R-:W-:Y:S01]  /*2f20*/  @!P3 MOV R147, R181 ;  /* 0x000000b50093b202 */ /* 0x000fe20000000f00 */
[C---:B0-----:R-:W-:Y:S01]  /*2f30*/  FFMA.FTZ R179, R177.reuse, R179, R186 ;  /* 0x000000b3b1b37223 */ /* 0x041fe200000100ba */
[----:B------:R-:W-:Y:S01]  /*2f40*/  SHFL.DOWN PT, R188, R164, 0x1, 0x1f ;  /* 0x08201f00a4bc7f89 */ /* 0x000fe200000e0000 */
[----:B------:R-:W-:Y:S01]  /*2f50*/  ISETP.NE.AND P3, PT, R92, 0x1f, PT ;  /* 0x0000001f5c00780c */ /* 0x000fe20003f65270 */
[----:B----4-:R-:W-:-:S02]  /*2f60*/  @P1 FMUL.FTZ R177, R177, R184 ;  /* 0x000000b8b1b11220 */ /* 0x010fc40000410000 */
[----:B------:R-:W0:Y:S01]  /*2f70*/  SHFL.DOWN PT, R181, R147, 0x1, 0x1f ;  /* 0x08201f0093b57f89 */ /* 0x000e2200000e0000 */
[----:B------:R-:W-:Y:S02]  /*2f80*/  FSEL R186, R186, R179, !P1 ;  /* 0x000000b3baba7208 */ /* 0x000fe40004800000 */
[----:B------:R-:W-:Y:S01]  /*2f90*/  ISETP.GE.AND P1, PT, R103, 0x10, PT ;  /* 0x000000106700780c */ /* 0x000fe20003f26270 */
[----:B------:R-:W-:Y:S04]  /*2fa0*/  SHFL.UP PT, R184, R177, 0x10, RZ ;  /* 0x06000000b1b87989 */ /* 0x000fe800000e00ff */
[----:B------:R-:W2:Y:S04]  /*2fb0*/  SHFL.UP PT, R179, R186, 0x10, RZ ;  /* 0x06000000bab37989 */ /* 0x000ea800000e00ff */
[----:B------:R-:W-:Y:S04]  /*2fc0*/  SHFL.IDX PT, R164, R164, RZ, 0x1f ;  /* 0x00001fffa4a47589 */ /* 0x000fe800000e0000 */
[----:B------:R-:W3:Y:S01]  /*2fd0*/  SHFL.IDX PT, R147, R147, RZ, 0x1f ;  /* 0x00001fff93937589 */ /* 0x000ee200000e0000 */
[----:B0-----:R-:W-:Y:S01]  /*2fe0*/  @P3 FFMA.FTZ R190, R181, R190, R188 ;  /* 0x000000beb5be3223 */ /* 0x001fe200000100bc */
[----:B------:R-:W-:-:S03]  /*2ff0*/  ISETP.GT.AND P3, PT, R103, 0x1b, PT ;  /* 0x0000001b6700780c */ /* 0x000fc60003f64270 */
[----:B------:R-:W-:Y:S01]  /*3000*/  FFMA.FTZ R182, R190, R182, R173 ;  /* 0x000000b6beb67223 */ /* 0x000fe200000100ad */
[----:B--2---:R-:W-:-:S03]  /*3010*/  FFMA.FTZ R179, R177, R179, R186 ;  /* 0x000000b3b1b37223 */ /* 0x004fc600000100ba */
[----:B------:R-:W-:Y:S01]  /*3020*/  FFMA.FTZ R180, R153, R182, R180 ;  /* 0x000000b699b47223 */ /* 0x000fe200000100b4 */
[----:B------:R-:W-:-:S03]  /*3030*/  @P1 FMUL.FTZ R177, R177, R184 ;  /* 0x000000b8b1b11220 */ /* 0x000fc60000410000 */
[----:B------:R-:W-:Y:S01]  /*3040*/  FFMA.FTZ R184, R154, R180, R171 ;  /* 0x000000b49ab87223 */ /* 0x000fe200000100ab */
[----:B------:R-:W-:Y:S02]  /*3050*/  FSEL R179, R186, R179, !P1 ;  /* 0x000000b3bab37208 */ /* 0x000fe40004800000 */
[----:B------:R-:W-:Y:S01]  /*3060*/  SHFL.UP PT, R177, R177, 0x1, RZ ;  /* 0x04200000b1b17989 */ /* 0x000fe200000e00ff */
[----:B------:R-:W-:Y:S01]  /*3070*/  FFMA.FTZ R178, R141, R184, R178 ;  /* 0x000000b88db27223 */ /* 0x000fe200000100b2 */
[----:B------:R-:W-:Y:S01]  /*3080*/  ISETP.GT.AND P1, PT, R103, 0x1d, PT ;  /* 0x0000001d6700780c */ /* 0x000fe20003f24270 */
[C---:B---3--:R-:W-:Y:S01]  /*3090*/  FFMA.FTZ R59, R147.reuse, R59, R164 ;  /* 0x0000003b933b7223 */ /* 0x048fe200000100a4 */
[----:B------:R-:W-:Y:S01]  /*30a0*/  SHFL.UP PT, R194, R179, 0x1, RZ ;  /* 0x04200000b3c27989 */ /* 0x000fe200000e00ff */
[----:B------:R-:W-:Y:S01]  /*30b0*/  FFMA.FTZ R186, R148, R178, R167 ;  /* 0x000000b294ba7223 */ /* 0x000fe200000100a7 */
[----:B------:R-:W-:-:S03]  /*30c0*/  FMUL.FTZ R58, R147, R58 ;  /* 0x0000003a933a7220 */ /* 0x000fc60000410000 */
[----:B------:R-:W-:-:S04]  /*30d0*/  FFMA.FTZ R176, R145, R186, R176 ;  /* 0x000000ba91b07223 */ /* 0x000fc800000100b0 */
[----:B------:R-:W-:-:S04]  /*30e0*/  FFMA.FTZ R188, R150, R176, R165 ;  /* 0x000000b096bc7223 */ /* 0x000fc800000100a5 */
[----:B------:R-:W-:-:S04]  /*30f0*/  FFMA.FTZ R190, R143, R188, R174 ;  /* 0x000000bc8fbe7223 */ /* 0x000fc800000100ae */
[-C--:B------:R-:W-:Y:S01]  /*3100*/  FFMA.FTZ R192, R152, R190.reuse, R163 ;  /* 0x000000be98c07223 */ /* 0x080fe200000100a3 */
[----:B------:R-:W-:Y:S01]  /*3110*/  FMUL.FTZ R164, R57, R190 ;  /* 0x000000be39a47220 */ /* 0x000fe20000410000 */
[----:B-----5:R-:W0:Y:S02]  /*3120*/  SHFL.IDX PT, R171, R169, RZ, 0x1f ;  /* 0x00001fffa9ab7589 */ /* 0x020e2400000e0000 */
[----:B------:R-:W-:-:S04]  /*3130*/  FFMA.FTZ R172, R5, R192, R172 ;  /* 0x000000c005ac7223 */ /* 0x000fc800000100ac */
[----:B------:R-:W-:-:S04]  /*3140*/  FFMA.FTZ R174, R156, R172, R161 ;  /* 0x000000ac9cae7223 */ /* 0x000fc800000100a1 */
[----:B------:R-:W-:Y:S01]  /*3150*/  FFMA.FTZ R170, R151, R174, R170 ;  /* 0x000000ae97aa7223 */ /* 0x000fe200000100aa */
[----:B0-----:R-:W-:Y:S01]  /*3160*/  @P2 FFMA.FTZ R171, R177, R171, R194 ;  /* 0x000000abb1ab2223 */ /* 0x001fe200000100c2 */
        /* <DEDUP_REMOVED lines=11> */
[----:B------:R-:W-:-:S02]  /*3220*/  FFMA.FTZ R166, R149, R158, R166 ;  /* 0x0000009e95a67223 */ /* 0x000fc400000100a6 */
        /* <DEDUP_REMOVED lines=12> */
[----:B------:R-:W-:Y:S01]  /*32f0*/  FFMA.FTZ R169, R5, R208, R72 ;  /* 0x000000d005a97223 */ /* 0x000fe20000010048 */
[----:B------:R-:W-:Y:S01]  /*3300*/  FMUL.FTZ R5, R107, R166 ;  /* 0x000000a66b057220 */ /* 0x000fe20000410000 */
[----:B------:R-:W-:Y:S01]  /*3310*/  FFMA.FTZ R149, R83, R208, R156 ;  /* 0x000000d053957223 */ /* 0x000fe2000001009c */
[----:B------:R-:W-:Y:S01]  /*3320*/  FADD.FTZ R208, -R71, R208 ;  /* 0x000000d047d07221 */ /* 0x000fe20000010100 */
[-C--:B------:R-:W-:Y:S01]  /*3330*/  FFMA.FTZ R198, R152, R169.reuse, R73 ;  /* 0x000000a998c67223 */ /* 0x080fe20000010049 */
[----:B------:R-:W-:Y:S01]  /*3340*/  FMUL.FTZ R152, R106, R158 ;  /* 0x0000009e6a987220 */ /* 0x000fe20000410000 */
[----:B------:R-:W-:Y:S01]  /*3350*/  FFMA.FTZ R155, R5, R160, RZ ;  /* 0x000000a0059b7223 */ /* 0x000fe200000100ff */
[----:B------:R-:W-:Y:S01]  /*3360*/  FFMA.FTZ R196, R82, R169, R149 ;  /* 0x000000a952c47223 */ /* 0x000fe20000010095 */
[----:B------:R-:W-:Y:S01]  /*3370*/  FFMA.FTZ R173, R143, R198, R74 ;  /* 0x000000c68fad7223 */ /* 0x000fe2000001004a */
[----:B------:R-:W-:Y:S01]  /*3380*/  FMUL.FTZ R143, R109, R168 ;  /* 0x000000a86d8f7220 */ /* 0x000fe20000410000 */
[----:B------:R-:W-:Y:S01]  /*3390*/  FFMA.FTZ R156, R152, R151, R155 ;  /* 0x00000097989c7223 */ /* 0x000fe2000001009b */
[----:B------:R-:W-:Y:S01]  /*33a0*/  FFMA.FTZ R159, R85, R198, R196 ;  /* 0x000000c6559f7223 */ /* 0x000fe200000100c4 */
[-C--:B------:R-:W-:Y:S01]  /*33b0*/  FFMA.FTZ R200, R150, R173.reuse, R75 ;  /* 0x000000ad96c87223 */ /* 0x080fe2000001004b */
        /* <DEDUP_REMOVED lines=16> */
[----:B------:R-:W-:Y:S01]  /*34c0*/  FMUL.FTZ R148, R112, R192 ;  /* 0x000000c070947220 */ /* 0x000fe20000410000 */
[----:B------:R-:W-:Y:S01]  /*34d0*/  FFMA.FTZ R141, R155, R208, R196 ;  /* 0x000000d09b8d7223 */ /* 0x000fe200000100c4 */
[-C--:B------:R-:W-:Y:S01]  /*34e0*/  FFMA.FTZ R206, R154, R183.reuse, R79 ;  /* 0x000000b79ace7223 */ /* 0x080fe2000001004f */
[----:B------:R-:W-:Y:S01]  /*34f0*/  FFMA.FTZ R154, R126, R183, R159 ;  /* 0x000000b77e9a7223 */ /* 0x000fe2000001009f */
[----:B------:R-:W-:Y:S01]  /*3500*/  FMUL.FTZ R149, R115, R190 ;  /* 0x000000be73957220 */ /* 0x000fe20000410000 */
[----:B------:R-:W-:Y:S01]  /*3510*/  FADD.FTZ R171, -R73, R198 ;  /* 0x000000c649ab7221 */ /* 0x000fe20000010100 */
[----:B------:R-:W-:Y:S01]  /*3520*/  FFMA.FTZ R196, R148, R169, R141 ;  /* 0x000000a994c47223 */ /* 0x000fe2000001008d */
[-C--:B------:R-:W-:Y:S01]  /*3530*/  FFMA.FTZ R163, R153, R206.reuse, R132 ;  /* 0x000000ce99a37223 */ /* 0x080fe20000010084 */
[----:B------:R-:W-:Y:S01]  /*3540*/  FFMA.FTZ R141, R129, R206, R154 ;  /* 0x000000ce818d7223 */ /* 0x000fe2000001009a */
[----:B------:R-:W-:Y:S01]  /*3550*/  FMUL.FTZ R154, R114, R188 ;  /* 0x000000bc729a7220 */ /* 0x000fe20000410000 */
[----:B------:R-:W-:Y:S01]  /*3560*/  FADD.FTZ R173, -R74, R173 ;  /* 0x000000ad4aad7221 */ /* 0x000fe20000010100 */
[----:B------:R-:W-:Y:S01]  /*3570*/  FFMA.FTZ R153, R149, R171, R196 ;  /* 0x000000ab95997223 */ /* 0x000fe200000100c4 */
[----:B------:R-:W-:Y:S01]  /*3580*/  FFMA.FTZ R196, R128, R163, R141 ;  /* 0x000000a380c47223 */ /* 0x000fe2000001008d */
[----:B------:R-:W-:Y:S01]  /*3590*/  FADD.FTZ R177, -R75, R200 ;  /* 0x000000c84bb17221 */ /* 0x000fe20000010100 */
[----:B------:R-:W-:Y:S01]  /*35a0*/  FMUL.FTZ R141, R117, R176 ;  /* 0x000000b0758d7220 */ /* 0x000fe20000410000 */
[----:B------:R-:W-:Y:S01]  /*35b0*/  FFMA.FTZ R200, R154, R173, R153 ;  /* 0x000000ad9ac87223 */ /* 0x000fe20000010099 */
[----:B------:R-:W-:Y:S01]  /*35c0*/  FMUL.FTZ R198, R116, R186 ;  /* 0x000000ba74c67220 */ /* 0x000fe20000410000 */
[----:B------:R-:W-:Y:S01]  /*35d0*/  FADD.FTZ R179, -R76, R179 ;  /* 0x000000b34cb37221 */ /* 0x000fe20000010100 */
[----:B------:R-:W-:Y:S01]  /*35e0*/  FADD.FTZ R181, -R77, R202 ;  /* 0x000000ca4db57221 */ /* 0x000fe20000010100 */
[----:B------:R-:W-:Y:S01]  /*35f0*/  FFMA.FTZ R159, R141, R177, R200 ;  /* 0x000000b18d9f7223 */ /* 0x000fe200000100c8 */
[----:B------:R-:W-:Y:S01]  /*3600*/  FMUL.FTZ R153, R119, R178 ;  /* 0x000000b277997220 */ /* 0x000fe20000410000 */
        /* <DEDUP_REMOVED lines=8> */
[----:B------:R-:W0:Y:S01]  /*3690*/  SHFL.DOWN PT, R167, R196, 0x1, 0x1f ;  /* 0x08201f00c4a77f89 */ /* 0x000e2200000e0000 */
[----:B------:R-:W-:Y:S01]  /*36a0*/  FMUL.FTZ R171, R171, R164 ;  /* 0x000000a4abab7220 */ /* 0x000fe20000410000 */
[----:B------:R-:W-:Y:S01]  /*36b0*/  FFMA.FTZ R210, R200, R183, R161 ;  /* 0x000000b7c8d27223 */ /* 0x000fe200000100a1 */
[----:B------:R-:W-:Y:S01]  /*36c0*/  FMUL.FTZ R164, R57, R174 ;  /* 0x000000ae39a47220 */ /* 0x000fe20000410000 */
[----:B------:R-:W-:Y:S01]  /*36d0*/  FADD.FTZ R55, R202, R55 ;  /* 0x00000037ca377221 */ /* 0x000fe20000010000 */
[----:B------:R-:W-:Y:S01]  /*36e0*/  FFMA.FTZ R171, R16, R190, R171 ;  /* 0x000000be10ab7223 */ /* 0x000fe200000100ab */
        /* <DEDUP_REMOVED lines=29> */
[----:B--2---:R-:W-:Y:S01]  /*38c0*/  @!P2 FADD.FTZ R161, R161, R210 ;  /* 0x000000d2a1a1a221 */ /* 0x004fe20000010000 */
[----:B------:R-:W-:-:S04]  /*38d0*/  ISETP.GT.AND P2, PT, R103, 0x17, PT ;  /* 0x000000176700780c */ /* 0x000fc80003f44270 */
[----:B------:R-:W2:Y:S01]  /*38e0*/  SHFL.DOWN PT, R210, R161, 0x2, 0x1f ;  /* 0x08401f00a1d27f89 */ /* 0x000ea200000e0000 */
[----:B0-----:R-:W-:-:S05]  /*38f0*/  @!P1 FADD.FTZ R196, R196, R167 ;  /* 0x000000a7c4c49221 */ /* 0x001fca0000010000 */
[----:B------:R-:W0:Y:S01]  /*3900*/  SHFL.DOWN PT, R167, R196, 0x4, 0x1f ;  /* 0x08801f00c4a77f89 */ /* 0x000e2200000e0000 */
[----:B--2---:R-:W-:Y:S01]  /*3910*/  @!P1 FADD.FTZ R161, R161, R210 ;  /* 0x000000d2a1a19221 */ /* 0x004fe20000010000 */
[----:B------:R-:W-:-:S04]  /*3920*/  ISETP.NE.AND P1, PT, R92, RZ, PT ;  /* 0x000000ff5c00720c */ /* 0x000fc80003f25270 */
[----:B------:R-:W2:Y:S01]  /*3930*/  SHFL.DOWN PT, R210, R161, 0x4, 0x1f ;  /* 0x08801f00a1d27f89 */ /* 0x000ea200000e0000 */
[----:B0-----:R-:W-:-:S08]  /*3940*/  @!P3 FADD.FTZ R196, R196, R167 ;  /* 0x000000a7c4c4b221 */ /* 0x001fd00000010000 */
[----:B------:R0:W-:Y:S04]  /*3950*/  @!P1 STS.64 [R133], R58 ;  /* 0x0000003a85009388 */ /* 0x0001e80000000a00 */
[----:B------:R-:W3:Y:S01]  /*3960*/  SHFL.DOWN PT, R167, R196, 0x8, 0x1f ;  /* 0x09001f00c4a77f89 */ /* 0x000ee200000e0000 */
[C---:B0-----:R-:W-:Y:S01]  /*3970*/  FMUL.FTZ R59, R57.reuse, R170 ;  /* 0x000000aa393b7220 */ /* 0x041fe20000410000 */
[----:B------:R-:W-:Y:S01]  /*3980*/  FMUL.FTZ R58, R57, R162 ;  /* 0x000000a2393a7220 */ /* 0x000fe20000410000 */
[----:B--2---:R-:W-:Y:S01]  /*3990*/  @!P3 FADD.FTZ R161, R161, R210 ;  /* 0x000000d2a1a1b221 */ /* 0x004fe20000010000 */
[----:B------:R-:W-:Y:S01]  /*39a0*/  ISETP.NE.AND P3, PT, R103, RZ, PT ;  /* 0x000000ff6700720c */ /* 0x000fe20003f65270 */
[----:B------:R-:W-:Y:S01]  /*39b0*/  FMUL.FTZ R59, R204, R59 ;  /* 0x0000003bcc3b7220 */ /* 0x000fe20000410000 */
[----:B------:R-:W-:-:S02]  /*39c0*/  FMUL.FTZ R210, R57, R192 ;  /* 0x000000c039d27220 */ /* 0x000fc40000410000 */
[----:B------:R-:W0:Y:S02]  /*39d0*/  SHFL.DOWN PT, R212, R161, 0x8, 0x1f ;  /* 0x09001f00a1d47f89 */ /* 0x000e2400000e0000 */
[----:B------:R-:W-:-:S04]  /*39e0*/  FMUL.FTZ R210, R169, R210 ;  /* 0x000000d2a9d27220 */ /* 0x000fc80000410000 */
[----:B------:R-:W-:Y:S01]  /*39f0*/  FFMA.FTZ R210, R15, R192, R210 ;  /* 0x000000c00fd27223 */ /* 0x000fe200000100d2 */
[----:B---3--:R-:W-:Y:S01]  /*3a00*/  @!P2 FADD.FTZ R196, R196, R167 ;  /* 0x000000a7c4c4a221 */ /* 0x008fe20000010000 */
[C---:B------:R-:W-:Y:S02]  /*3a10*/  FMUL.FTZ R167, R57.reuse, R172 ;  /* 0x000000ac39a77220 */ /* 0x040fe40000410000 */
[----:B------:R-:W-:Y:S02]  /*3a20*/  FADD.FTZ R31, R210, R31 ;  /* 0x0000001fd21f7221 */ /* 0x000fe40000010000 */
[----:B------:R-:W2:Y:S01]  /*3a30*/  SHFL.DOWN PT, R165, R196, 0x10, 0x1f ;  /* 0x0a001f00c4a57f89 */ /* 0x000ea200000e0000 */
[----:B------:R-:W-:Y:S01]  /*3a40*/  FMUL.FTZ R167, R208, R167 ;  /* 0x000000a7d0a77220 */ /* 0x000fe20000410000 */
[----:B------:R-:W-:-:S03]  /*3a50*/  FMUL.FTZ R208, R57, R188 ;  /* 0x000000bc39d07220 */ /* 0x000fc60000410000 */
[----:B------:R-:W-:Y:S01]  /*3a60*/  FFMA.FTZ R167, R14, R172, R167 ;  /* 0x000000ac0ea77223 */ /* 0x000fe200000100a7 */
[----:B------:R-:W-:Y:S01]  /*3a70*/  FMUL.FTZ R172, R179, R164 ;  /* 0x000000a4b3ac7220 */ /* 0x000fe20000410000 */
[----:B------:R-:W-:Y:S01]  /*3a80*/  FMUL.FTZ R164, R157, R58 ;  /* 0x0000003a9da47220 */ /* 0x000fe20000410000 */
[----:B------:R-:W-:Y:S01]  /*3a90*/  FFMA.FTZ R157, R12, R170, R59 ;  /* 0x000000aa0c9d7223 */ /* 0x000fe2000001003b */
[----:B------:R-:W-:Y:S01]  /*3aa0*/  FMUL.FTZ R58, R57, R178 ;  /* 0x000000b2393a7220 */ /* 0x000fe20000410000 */
[----:B0-----:R-:W-:Y:S01]  /*3ab0*/  @!P2 FADD.FTZ R161, R161, R212 ;  /* 0x000000d4a1a1a221 */ /* 0x001fe20000010000 */
[----:B------:R-:W-:Y:S01]  /*3ac0*/  FMUL.FTZ R59, R57, R168 ;  /* 0x000000a8393b7220 */ /* 0x000fe20000410000 */
[----:B------:R-:W-:Y:S01]  /*3ad0*/  FFMA.FTZ R164, R11, R162, R164 ;  /* 0x000000a20ba47223 */ /* 0x000fe200000100a4 */
[----:B------:R-:W-:Y:S01]  /*3ae0*/  FMUL.FTZ R181, R181, R58 ;  /* 0x0000003ab5b57220 */ /* 0x000fe20000410000 */
[C---:B------:R-:W-:Y:S01]  /*3af0*/  FMUL.FTZ R58, R57.reuse, R158 ;  /* 0x0000009e393a7220 */ /* 0x040fe20000410000 */
[----:B------:R-:W0:Y:S01]  /*3b00*/  SHFL.DOWN PT, R176, R161, 0x10, 0x1f ;  /* 0x0a001f00a1b07f89 */ /* 0x000e2200000e0000 */
[----:B------:R-:W-:Y:S01]  /*3b10*/  FMUL.FTZ R59, R194, R59 ;  /* 0x0000003bc23b7220 */ /* 0x000fe20000410000 */
[----:B------:R-:W-:Y:S01]  /*3b20*/  FMUL.FTZ R170, R57, R184 ;  /* 0x000000b839aa7220 */ /* 0x000fe20000410000 */
[----:B------:R-:W-:Y:S01]  /*3b30*/  FMUL.FTZ R58, R151, R58 ;  /* 0x0000003a973a7220 */ /* 0x000fe20000410000 */
[C---:B------:R-:W-:Y:S01]  /*3b40*/  FMUL.FTZ R151, R57.reuse, R180 ;  /* 0x000000b439977220 */ /* 0x040fe20000410000 */
[----:B------:R-:W-:Y:S01]  /*3b50*/  FFMA.FTZ R147, R10, R168, R59 ;  /* 0x000000a80a937223 */ /* 0x000fe2000001003b */
[C---:B------:R-:W-:Y:S01]  /*3b60*/  FMUL.FTZ R59, R57.reuse, R166 ;  /* 0x000000a6393b7220 */ /* 0x040fe20000410000 */
[----:B------:R-:W-:Y:S01]  /*3b70*/  FMUL.FTZ R162, R57, R182 ;  /* 0x000000b639a27220 */ /* 0x000fe20000410000 */
[----:B------:R-:W-:Y:S01]  /*3b80*/  FFMA.FTZ R158, R9, R158, R58 ;  /* 0x0000009e099e7223 */ /* 0x000fe2000001003a */
[----:B------:R-:W-:Y:S01]  /*3b90*/  FMUL.FTZ R208, R173, R208 ;  /* 0x000000d0add07220 */ /* 0x000fe20000410000 */
[----:B------:R-:W-:Y:S01]  /*3ba0*/  FMUL.FTZ R57, R160, R59 ;  /* 0x0000003ba0397220 */ /* 0x000fe20000410000 */
        /* <DEDUP_REMOVED lines=12> */
[----:B------:R-:W-:Y:S01]  /*3c70*/  FSEL R196, R196, R59, P2 ;  /* 0x0000003bc4c47208 */ /* 0x000fe20001000000 */
[----:B0-----:R-:W-:Y:S01]  /*3c80*/  FADD.FTZ R58, R161, R176 ;  /* 0x000000b0a13a7221 */ /* 0x001fe20000010000 */
[----:B------:R-:W-:Y:S01]  /*3c90*/  FADD.FTZ R30, R167, R30 ;  /* 0x0000001ea71e7221 */ /* 0x000fe20000010000 */
[----:B------:R-:W-:Y:S01]  /*3ca0*/  FADD.FTZ R33, R208, R33 ;  /* 0x00000021d0217221 */ /* 0x000fe20000010000 */
[----:B------:R-:W-:Y:S01]  /*3cb0*/  FADD.FTZ R28, R157, R28 ;  /* 0x0000001c9d1c7221 */ /* 0x000fe20000010000 */
[----:B------:R-:W-:Y:S01]  /*3cc0*/  FADD.FTZ R35, R172, R35 ;  /* 0x00000023ac237221 */ /* 0x000fe20000010000 */
[----:B------:R0:W-:Y:S01]  /*3cd0*/  @!P3 STS.64 [UR6+0x858], R58 ;  /* 0x0008583aff00b988 */ /* 0x0001e20008000a06 */
[----:B------:R-:W-:Y:S01]  /*3ce0*/  FSEL R161, R161, R58, P2 ;  /* 0x0000003aa1a17208 */ /* 0x000fe20001000000 */
        /* <DEDUP_REMOVED lines=10> */
[----:B------:R-:W-:-:S13]  /*3d90*/  ISETP.NE.AND P1, PT, R175, UR8, PT ;  /* 0x00000008af007c0c */ /* 0x000fda000bf25270 */
[----:B------:R-:W0:Y:S04]  /*3da0*/  @P1 LDS R5, [R64+0x1f08] ;  /* 0x001f080040051984 */ /* 0x000e280000000800 */
[----:B------:R-:W2:Y:S01]  /*3db0*/  @P1 LDS R58, [R64+0x1b08] ;  /* 0x001b0800403a1984 */ /* 0x000ea20000000800 */
[----:B0-----:R-:W-:Y:S01]  /*3dc0*/  @P1 FADD.FTZ R5, R196, R5 ;  /* 0x00000005c4051221 */ /* 0x001fe20000010000 */
[----:B--2---:R-:W-:-:S04]  /*3dd0*/  @P1 FADD.FTZ R161, R161, R58 ;  /* 0x0000003aa1a11221 */ /* 0x004fc80000010000 */
[----:B------:R0:W-:Y:S04]  /*3de0*/  @P1 STS [R64+0x1f08], R5 ;  /* 0x001f080540001388 */ /* 0x0001e80000000800 */
[----:B------:R0:W-:Y:S04]  /*3df0*/  STS [R64+0x1b08], R161 ;  /* 0x001b08a140007388 */ /* 0x0001e80000000800 */
[----:B------:R0:W-:Y:S02]  /*3e00*/  @!P1 STS [R64+0x1f08], R196 ;  /* 0x001f08c440009388 */ /* 0x0001e40000000800 */
.L_x_7532:
[----:B------:R-:W-:Y:S05]  /*3e10*/  BSYNC.RECONVERGENT B0 ;  /* 0x0000000000007941 */ /* 0x000fea0003800200 */
.L_x_7531:
[----:B------:R-:W-:Y:S01]  /*3e20*/  UIADD3 UR12, UPT, UPT, UR12, 0x1, URZ ;  /* 0x000000010c0c7890 */ /* 0x000fe2000fffe0ff */
[----:B------:R-:W-:Y:S02]  /*3e30*/  LEA R138, P1, R56, R138, 0x2 ;  /* 0x0000008a388a7211 */ /* 0x000fe400078210ff */
[----:B------:R-:W-:Y:S01]  /*3e40*/  LEA R136, P2, R6, R136, 0x2 ;  /* 0x0000008806887211 */ /* 0x000fe200078410ff */
[----:B------:R-:W-:Y:S01]  /*3e50*/  UISETP.NE.AND UP0, UPT, UR12, URZ, UPT ;  /* 0x000000ff0c00728c */ /* 0x000fe2000bf05270 */
[----:B------:R-:W-:Y:S02]  /*3e60*/  LEA R134, P3, R4, R134, 0x2 ;  /* 0x0000008604867211 */ /* 0x000fe400078610ff */
[----:B0-----:R-:W-:Y:S02]  /*3e70*/  IADD3 R64, PT, PT, R64, 0x4, RZ ;  /* 0x0000000440407810 */ /* 0x001fe40007ffe0ff */
[----:B------:R-:W-:Y:S02]  /*3e80*/  IADD3 R133, PT, PT, R133, 0x8, RZ ;  /* 0x0000000885857810 */ /* 0x000fe40007ffe0ff */
[----:B------:R-:W-:-:S02]  /*3e90*/  IADD3 R7, PT, PT, R7, 0x1, RZ ;  /* 0x0000000107077810 */ /* 0x000fc40007ffe0ff */
[----:B------:R-:W-:Y:S02]  /*3ea0*/  IADD3 R146, PT, PT, R146, 0x1, RZ ;  /* 0x0000000192927810 */ /* 0x000fe40007ffe0ff */
[----:B------:R-:W-:Y:S02]  /*3eb0*/  IADD3.X R139, PT, PT, R139, R140, RZ, P1, !PT ;  /* 0x0000008c8b8b7210 */ /* 0x000fe40000ffe4ff */
[----:B------:R-:W-:Y:S02]  /*3ec0*/  IADD3.X R137, PT, PT, R137, R142, RZ, P2, !PT ;  /* 0x0000008e89897210 */ /* 0x000fe400017fe4ff */
[----:B------:R-:W-:Y:S01]  /*3ed0*/  IADD3.X R135, PT, PT, R135, R144, RZ, P3, !PT ;  /* 0x0000009087877210 */ /* 0x000fe20001ffe4ff */
[----:B------:R-:W-:Y:S06]  /*3ee0*/  BRA.U UP0, `(.L_x_7533) ;  /* 0xffffffe500087547 */ /* 0x000fec000b83ffff */
.L_x_7527:
[----:B------:R-:W-:Y:S01]  /*3ef0*/  BAR.SYNC.DEFER_BLOCKING 0x0 ;  /* 0x0000000000007b1d */ /* 0x000fe20000010000 */
[----:B------:R-:W-:Y:S01]  /*3f00*/  UISETP.GT.AND UP0, UPT, UR8, 0x1, UPT ;  /* 0x000000010800788c */ /* 0x000fe2000bf04270 */
[----:B------:R-:W-:Y:S02]  /*3f10*/  IADD3 R98, P1, PT, R98, -0x800, RZ ;  /* 0xfffff80062627810 */ /* 0x000fe40007f3e0ff */
[----:B------:R-:W-:Y:S02]  /*3f20*/  IADD3 R96, P2, PT, R96, -0x800, RZ ;  /* 0xfffff80060607810 */ /* 0x000fe40007f5e0ff */
[----:B------:R-:W0:Y:S02]  /*3f30*/  LDCU.64 UR10, c[0x0][0x4f8] ;  /* 0x00009f00ff0a77ac */ /* 0x000e240008000a00 */
[----:B------:R-:W2:Y:S01]  /*3f40*/  LDC.64 R6, c[0x0][0x500] ;  /* 0x00014000ff067b82 */ /* 0x000ea20000000a00 */
[----:B------:R-:W-:Y:S01]  /*3f50*/  IADD3.X R99, PT, PT, R99, -0x1, RZ, P1, !PT ;  /* 0xffffffff63637810 */ /* 0x000fe20000ffe4ff */
[----:B------:R-:W-:Y:S01]  /*3f60*/  UMOV UR5, URZ ;  /* 0x000000ff00057c82 */ /* 0x000fe20008000000 */
[----:B------:R-:W-:Y:S01]  /*3f70*/  IADD3.X R97, PT, PT, R97, -0x1, RZ, P2, !PT ;  /* 0xffffffff61617810 */ /* 0x000fe200017fe4ff */
[----:B------:R-:W-:-:S04]  /*3f80*/  UMOV UR8, UR19 ;  /* 0x0000001300087c82 */ /* 0x000fc80008000000 */
[----:B------:R-:W3:Y:S01]  /*3f90*/  LDC.64 R56, c[0x0][0x550] ;  /* 0x00015400ff387b82 */ /* 0x000ee20000000a00 */
[----:B------:R4:W-:Y:S01]  /*3fa0*/  STS.128 [R105], R40 ;  /* 0x0000002869007388 */ /* 0x0009e20000000c00 */
[----:B0-----:R-:W-:-:S03]  /*3fb0*/  UIMAD.WIDE.U32 UR6, UR18, UR10, UR4 ;  /* 0x0000000a120672a5 */ /* 0x001fc6000f8e0004 */
[----:B------:R-:W-:Y:S01]  /*3fc0*/  STS.128 [R105+0x10], R44 ;  /* 0x0000102c69007388 */ /* 0x000fe20000000c00 */
[----:B------:R-:W-:-:S03]  /*3fd0*/  UIMAD UR7, UR18, UR11, UR7 ;  /* 0x0000000b120772a4 */ /* 0x000fc6000f8e0207 */
[----:B------:R-:W-:Y:S03]  /*3fe0*/  STS.128 [R105+0x20], R48 ;  /* 0x0000203069007388 */ /* 0x000fe60000000c00 */
[----:B--2---:R-:W-:Y:S01]  /*3ff0*/  IMAD.WIDE.U32 R4, R0, R6, UR6 ;  /* 0x0000000600047e25 */ /* 0x004fe2000f8e0006 */
[----:B------:R-:W-:Y:S01]  /*4000*/  STS.128 [R105+0x30], R52 ;  /* 0x0000303469007388 */ /* 0x000fe20000000c00 */
[----:B------:R-:W-:-:S03]  /*4010*/  NOP ;  /* 0x0000000000007918 */ /* 0x000fc60000000000 */
[----:B------:R-:W0:Y:S01]  /*4020*/  LDS.128 R8, [R104] ;  /* 0x0000000068087984 */ /* 0x000e220000000c00 */
[----:B------:R-:W-:Y:S01]  /*4030*/  IMAD R3, R0, R7, R5 ;  /* 0x0000000700037224 */ /* 0x000fe200078e0205 */
[C---:B---3--:R-:W-:Y:S01]  /*4040*/  LEA R6, P0, R4.reuse, R56, 0x2 ;  /* 0x0000003804067211 */ /* 0x048fe200078010ff */
[----:B------:R-:W2:Y:S01]  /*4050*/  LDCU.64 UR6, c[0x0][0x518] ;  /* 0x0000a300ff0677ac */ /* 0x000ea20008000a00 */
[----:B------:R-:W3:Y:S01]  /*4060*/  LDS.128 R12, [R104+0x200] ;  /* 0x00020000680c7984 */ /* 0x000ee20000000c00 */
[----:B----4-:R-:W4:Y:S01]  /*4070*/  LDC.64 R40, c[0x0][0x520] ;  /* 0x00014800ff287b82 */ /* 0x010f220000000a00 */
[----:B------:R-:W-:Y:S01]  /*4080*/  LEA.HI.X R7, R4, R57, R3, 0x2, P0 ;  /* 0x0000003904077211 */ /* 0x000fe200000f1403 */
[----:B------:R-:W-:Y:S01]  /*4090*/  FADD.FTZ R4, R91, R24 ;  /* 0x000000185b047221 */ /* 0x000fe20000010000 */
[----:B------:R-:W5:Y:S03]  /*40a0*/  LDS.128 R16, [R104+0x400] ;  /* 0x0004000068107984 */ /* 0x000f660000000c00 */
[----:B------:R-:W-:Y:S01]  /*40b0*/  FADD.FTZ R3, R4, R25 ;  /* 0x0000001904037221 */ /* 0x000fe20000010000 */
[----:B------:R-:W1:Y:S01]  /*40c0*/  LDS.128 R20, [R104+0x600] ;  /* 0x0006000068147984 */ /* 0x000e620000000c00 */
[----:B------:R-:W-:Y:S01]  /*40d0*/  IMAD.WIDE.U32 R4, R102, 0x10, R6 ;  /* 0x0000001066047825 */ /* 0x000fe200078e0006 */
[----:B------:R-:W4:Y:S03]  /*40e0*/  LDC.64 R42, c[0x0][0x560] ;  /* 0x00015800ff2a7b82 */ /* 0x000f260000000a00 */
[----:B------:R-:W-:-:S04]  /*40f0*/  FADD.FTZ R6, R3, R26 ;  /* 0x0000001a03067221 */ /* 0x000fc80000010000 */
[----:B------:R-:W-:Y:S01]  /*4100*/  FADD.FTZ R3, R6, R27 ;  /* 0x0000001b06037221 */ /* 0x000fe20000010000 */
[----:B--2---:R-:W-:-:S03]  /*4110*/  UIMAD.WIDE.U32 UR4, UR18, UR6, UR4 ;  /* 0x00000006120472a5 */ /* 0x004fc6000f8e0004 */
[----:B------:R-:W-:Y:S01]  /*4120*/  FADD.FTZ R6, R3, R28 ;  /* 0x0000001c03067221 */ /* 0x000fe20000010000 */
[----:B------:R-:W-:Y:S01]  /*4130*/  UIMAD UR5, UR18, UR7, UR5 ;  /* 0x00000007120572a4 */ /* 0x000fe2000f8e0205 */
[----:B0-----:R-:W-:Y:S04]  /*4140*/  STG.E.128 desc[UR16][R4.64], R8 ;  /* 0x0000000804007986 */ /* 0x001fe8000c101d10 */
[----:B---3--:R-:W-:Y:S04]  /*4150*/  STG.E.128 desc[UR16][R4.64+0x200], R12 ;  /* 0x0002000c04007986 */ /* 0x008fe8000c101d10 */
[----:B-----5:R-:W-:Y:S04]  /*4160*/  STG.E.128 desc[UR16][R4.64+0x400], R16 ;  /* 0x0004001004007986 */ /* 0x020fe8000c101d10 */
[----:B-1----:R4:W-:Y:S01]  /*4170*/  STG.E.128 desc[UR16][R4.64+0x600], R20 ;  /* 0x0006001404007986 */ /* 0x0029e2000c101d10 */
[----:B------:R-:W-:Y:S01]  /*4180*/  BAR.SYNC.DEFER_BLOCKING 0x0 ;  /* 0x0000000000007b1d */ /* 0x000fe20000010000 */
[----:B----4-:R-:W-:-:S04]  /*4190*/  IMAD.WIDE.U32 R4, R0, R40, UR4 ;  /* 0x0000000400047e25 */ /* 0x010fc8000f8e0028 */
        /* <DEDUP_REMOVED lines=31> */
.L_x_7525:
        /* <DEDUP_REMOVED lines=10> */
[----:B-----5:R-:W0:Y:S01]  /*4430*/  SHFL.DOWN P1, R2, R123, 0x1, 0x1f ;  /* 0x08201f007b027f89 */ /* 0x020e220000020000 */
        /* <DEDUP_REMOVED lines=23> */
.L_x_7536:
[----:B------:R-:W-:Y:S05]  /*45b0*/  BSYNC.RECONVERGENT B0 ;  /* 0x0000000000007941 */ /* 0x000fea0003800200 */
.L_x_7535:
[----:B------:R-:W-:Y:S05]  /*45c0*/  @!P0 BRA `(.L_x_7537) ;  /* 0x0000000000688947 */ /* 0x000fea0003800000 */
[----:B------:R-:W-:Y:S06]  /*45d0*/  BAR.SYNC.DEFER_BLOCKING 0x0 ;  /* 0x0000000000007b1d */ /* 0x000fec0000010000 */
[----:B------:R-:W-:Y:S01]  /*45e0*/  BSSY.RECONVERGENT B0, `(.L_x_7537) ;  /* 0x0000018000007945 */ /* 0x000fe20003800200 */
[----:B-1---5:R-:W1:Y:S01]  /*45f0*/  SHFL.DOWN P0, R2, R91, 0x1, 0x1f ;  /* 0x08201f005b027f89 */ /* 0x022e620000000000 */
        /* <DEDUP_REMOVED lines=22> */
.L_x_7538:
[----:B------:R-:W-:Y:S05]  /*4760*/  BSYNC.RECONVERGENT B0 ;  /* 0x0000000000007941 */ /* 0x000fea0003800200 */
.L_x_7537:
        /* <DEDUP_REMOVED lines=9> */
[C---:B-1---5:R-:W-:Y:S01]  /*4800*/  IMAD.WIDE.U32 R2, R0.reuse, UR8, RZ ;  /* 0x0000000800027c25 */ /* 0x062fe2000f8e00ff */
        /* <DEDUP_REMOVED lines=12> */
.L_x_7540:
        /* <DEDUP_REMOVED lines=51> */
.L_x_7539:
[----:B------:R-:W-:Y:S05]  /*4c00*/  EXIT ;  /* 0x000000000000794d */ /* 0x000fea0003800000 */
.L_x_7541:
        /* <DEDUP_REMOVED lines=15> */
.L_x_10490:


//--------------------- .text._Z25selective_scan_bwd_kernelI32Selective_Scan_bwd_kernel_traitsILi32ELi16ELb1ELb0ELb0ELb1ELb0EffEEv12SSMParamsBwd --------------------------
	.section	.text._Z25selective_scan_bwd_kernelI32Selective_Scan_bwd_kernel_traitsILi32ELi16ELb1ELb0ELb0ELb1ELb0EffEEv12SSMParamsBwd,"ax",@progbits
	.align	128
        .global         _Z25selective_scan_bwd_kernelI32Selective_Scan_bwd_kernel_traitsILi32ELi16ELb1ELb0ELb0ELb1ELb0EffEEv12SSMParamsBwd
        .type           _Z25selective_scan_bwd_kernelI32Selective_Scan_bwd_kernel_traitsILi32ELi16ELb1ELb0ELb0ELb1ELb0EffEEv12SSMParamsBwd,@function
        .size           _Z25selective_scan_bwd_kernelI32Selective_Scan_bwd_kernel_traitsILi32ELi16ELb1ELb0ELb0ELb1ELb0EffEEv12SSMParamsBwd,(.L_x_10491 - _Z25selective_scan_bwd_kernelI32Selective_Scan_bwd_kernel_traitsILi32ELi16ELb1ELb0ELb0ELb1ELb0EffEEv12SSMParamsBwd)
        .other          _Z25selective_scan_bwd_kernelI32Selective_Scan_bwd_kernel_traitsILi32ELi16ELb1ELb0ELb0ELb1ELb0EffEEv12SSMParamsBwd,@"STO_CUDA_ENTRY STV_DEFAULT"
_Z25selective_scan_bwd_kernelI32Selective_Scan_bwd_kernel_traitsILi32ELi16ELb1ELb0ELb0ELb1ELb0EffEEv12SSMParamsBwd:
.text._Z25selective_scan_bwd_kernelI32Selective_Scan_bwd_kernel_traitsILi32ELi16ELb1ELb0ELb0ELb1ELb0EffEEv12SSMParamsBwd:
        /* <DEDUP_REMOVED lines=94> */
[----:B-1----:R-:W-:-:S06]  /*05e0*/  ULEA UR4, UR5, UR4, 0x18 ;  /* 0x0000000405047291 */ /* 0x002fcc000f8ec0ff */
[----:B------:R-:W-:Y:S02]  /*05f0*/  MOV R94, UR4 ;  /* 0x00000004005e7c02 */ /* 0x000fe40008000f00 */
[----:B0-----:R-:W-:Y:S02]  /*0600*/  SHF.L.U32 R89, R84, 0x2, RZ ;  /* 0x0000000254597819 */ /* 0x001fe400000006ff */
[C---:B----4-:R-:W-:Y:S02]  /*0610*/  LEA R86, P0, R88.reuse, R4, 0x2 ;  /* 0x0000000458567211 */ /* 0x050fe400078010ff */
[----:B------:R-:W-:Y:S02]  /*0620*/  LOP3.LUT R3, R89, 0xf80, RZ, 0xc0, !PT ;  /* 0x00000f8059037812 */ /* 0x000fe400078ec0ff */
[----:B------:R-:W-:Y:S02]  /*0630*/  LEA.HI.X R88, R88, R5, R2, 0x2, P0 ;  /* 0x0000000558587211 */ /* 0x000fe400000f1402 */
[----:B------:R-:W-:-:S02]  /*0640*/  LOP3.LUT R182, R84, 0x1f, RZ, 0xc0, !PT ;  /* 0x0000001f54b67812 */ /* 0x000fc400078ec0ff */
[----:B------:R-:W-:Y:S02]  /*0650*/  IADD3 R95, PT, PT, R84, 0x200, RZ ;  /* 0x00000200545f7810 */ /* 0x000fe40007ffe0ff */
[----:B------:R-:W-:Y:S02]  /*0660*/  LOP3.LUT R96, R3, 0x1f, R84, 0xf8, !PT ;  /* 0x0000001f03607812 */ /* 0x000fe400078ef854 */
[----:B---3--:R-:W-:-:S07]  /*0670*/  IADD3 R89, PT, PT, R89, R94, RZ ;  /* 0x0000005e59597210 */ /* 0x008fce0007ffe0ff */
.L_x_7582:
        /* <DEDUP_REMOVED lines=24> */
[----:B------:R-:W-:-:S02]  /*0800*/  MOV R2, R98 ;  /* 0x0000006200027202 */ /* 0x000fc40000000f00 */
[----:B------:R-:W-:-:S03]  /*0810*/  MOV R3, R87 ;  /* 0x0000005700037202 */ /* 0x000fc60000000f00 */
        /* <DEDUP_REMOVED lines=69> */
.L_x_7544:
[----:B------:R-:W-:Y:S05]  /*0c70*/  BSYNC.RECONVERGENT B0 ;  /* 0x0000000000007941 */ /* 0x000fea0003800200 */
.L_x_7543:
        /* <DEDUP_REMOVED lines=34> */
.L_x_7546:
[----:B------:R-:W-:Y:S05]  /*0ea0*/  BSYNC.RECONVERGENT B0 ;  /* 0x0000000000007941 */ /* 0x000fea0003800200 */
.L_x_7545:
        /* <DEDUP_REMOVED lines=34> */
.L_x_7548:
[----:B------:R-:W-:Y:S05]  /*10d0*/  BSYNC.RECONVERGENT B0 ;  /* 0x0000000000007941 */ /* 0x000fea0003800200 */
.L_x_7547:
        /* <DEDUP_REMOVED lines=34> */
.L_x_7550:
[----:B------:R-:W-:Y:S05]  /*1300*/  BSYNC.RECONVERGENT B0 ;  /* 0x0000000000007941 */ /* 0x000fea0003800200 */
.L_x_7549:
        /* <DEDUP_REMOVED lines=34> */
.L_x_7552:
[----:B------:R-:W-:Y:S05]  /*1530*/  BSYNC.RECONVERGENT B0 ;  /* 0x0000000000007941 */ /* 0x000fea0003800200 */
.L_x_7551:
        /* <DEDUP_REMOVED lines=37> */
.L_x_7554:
[----:B------:R-:W-:Y:S05]  /*1790*/  BSYNC.RECONVERGENT B0 ;  /* 0x0000000000007941 */ /* 0x000fea0003800200 */
.L_x_7553:
        /* <DEDUP_REMOVED lines=39> */
.L_x_7556:
[----:B------:R-:W-:Y:S05]  /*1a10*/  BSYNC.RECONVERGENT B0 ;  /* 0x0000000000007941 */ /* 0x000fea0003800200 */
.L_x_7555:
        /* <DEDUP_REMOVED lines=38> */
.L_x_7558:
[----:B------:R-:W-:Y:S05]  /*1c80*/  BSYNC.RECONVERGENT B0 ;  /* 0x0000000000007941 */ /* 0x000fea0003800200 */
.L_x_7557:
        /* <DEDUP_REMOVED lines=38> */
.L_x_7560:
[----:B------:R-:W-:Y:S05]  /*1ef0*/  BSYNC.RECONVERGENT B0 ;  /* 0x0000000000007941 */ /* 0x000fea0003800200 */
.L_x_7559:
        /* <DEDUP_REMOVED lines=38> */
.L_x_7562:
[----:B------:R-:W-:Y:S05]  /*2160*/  BSYNC.RECONVERGENT B0 ;  /* 0x0000000000007941 */ /* 0x000fea0003800200 */
.L_x_7561:
        /* <DEDUP_REMOVED lines=38> */
.L_x_7564:
[----:B------:R-:W-:Y:S05]  /*23d0*/  BSYNC.RECONVERGENT B0 ;  /* 0x0000000000007941 */ /* 0x000fea0003800200 */
.L_x_7563:
        /* <DEDUP_REMOVED lines=32> */
.L_x_7566:
[----:B------:R-:W-:Y:S05]  /*25e0*/  BSYNC.RECONVERGENT B0 ;  /* 0x0000000000007941 */ /* 0x000fea0003800200 */
.L_x_7565:
        /* <DEDUP_REMOVED lines=32> */
.L_x_7568:
[----:B------:R-:W-:Y:S05]  /*27f0*/  BSYNC.RECONVERGENT B0 ;  /* 0x0000000000007941 */ /* 0x000fea0003800200 */
.L_x_7567:
        /* <DEDUP_REMOVED lines=32> */
.L_x_7570:
[----:B------:R-:W-:Y:S05]  /*2a00*/  BSYNC.RECONVERGENT B0 ;  /* 0x0000000000007941 */ /* 0x000fea0003800200 */
.L_x_7569:
        /* <DEDUP_REMOVED lines=32> */
.L_x_7572:
[----:B------:R-:W-:Y:S05]  /*2c10*/  BSYNC.RECONVERGENT B0 ;  /* 0x0000000000007941 */ /* 0x000fea0003800200 */
.L_x_7571:
        /* <DEDUP_REMOVED lines=32> */
.L_x_7574:
[----:B------:R-:W-:Y:S05]  /*2e20*/  BSYNC.RECONVERGENT B0 ;  /* 0x0000000000007941 */ /* 0x000fea0003800200 */
.L_x_7573:
        /* <DEDUP_REMOVED lines=56> */
[----:B------:R-:W-:Y:S01]  /*31b0*/  MOV R136, R88 ;  /* 0x0000005800887202 */ /* 0x000fe20000000f00 */
[----:B------:R-:W4:Y:S01]  /*31c0*/  LDC.64 R2, c[0x0][0x3a8] ;  /* 0x0000ea00ff027b82 */ /* 0x000f220000000a00 */
[----:B------:R-:W-:Y:S01]  /*31d0*/  MOV R137, R80 ;  /* 0x0000005000897202 */ /* 0x000fe20000000f00 */
[----:B------:R-:W-:Y:S01]  /*31e0*/  ULOP3.LUT UR6, UR6, 0xa88, URZ, 0xfc, !UPT ;  /* 0x00000a8806067892 */ /* 0x000fe2000f8efcff */
[----:B------:R-:W-:-:S02]  /*31f0*/  MOV R138, R81 ;  /* 0x00000051008a7202 */ /* 0x000fc40000000f00 */
[----:B------:R-:W-:Y:S02]  /*3200*/  MOV R139, R82 ;  /* 0x00000052008b7202 */ /* 0x000fe40000000f00 */
[----:B------:R-:W-:Y:S02]  /*3210*/  MOV R140, R83 ;  /* 0x00000053008c7202 */ /* 0x000fe40000000f00 */
[----:B------:R-:W-:Y:S02]  /*3220*/  MOV R141, R94 ;  /* 0x0000005e008d7202 */ /* 0x000fe40000000f00 */
[----:B------:R-:W-:Y:S02]  /*3230*/  ISETP.EQ.AND P0, PT, R84, RZ, !P0 ;  /* 0x000000ff5400720c */ /* 0x000fe40004702270 */
[----:B-1----:R-:W-:Y:S02]  /*3240*/  SHF.L.U64.HI R75, R74, 0x2, R75 ;  /* 0x000000024a4b7819 */ /* 0x002fe4000001024b */
[----:B--2---:R-:W-:-:S02]  /*3250*/  SHF.L.U64.HI R73, R72, 0x2, R73 ;  /* 0x0000000248497819 */ /* 0x004fc40000010249 */
[----:B------:R-:W-:Y:S02]  /*3260*/  MOV R142, UR4 ;  /* 0x00000004008e7c02 */ /* 0x000fe40008000f00 */
[----:B------:R-:W-:Y:S02]  /*3270*/  MOV R145, UR5 ;  /* 0x0000000500917c02 */ /* 0x000fe40008000f00 */
[----:B0--34-:R-:W-:-:S07]  /*3280*/  SHF.L.U64.HI R143, R2, 0x2, R3 ;  /* 0x00000002028f7819 */ /* 0x019fce0000010203 */
.L_x_7581:
        /* <DEDUP_REMOVED lines=26> */
[----:B---3--:R-:W-:Y:S01]  /*3430*/  FMUL.FTZ R179, R154, R155 ;  /* 0x0000009b9ab37220 */ /* 0x008fe20000410000 */
        /* <DEDUP_REMOVED lines=8> */
[----:B------:R-:W3:Y:S08]  /*34c0*/  MUFU.EX2 R159, R159 ;  /* 0x0000009f009f7308 */ /* 0x000ef00000000800 */
        /* <DEDUP_REMOVED lines=30> */
[----:B01234-:R-:W-:Y:S05]  /*36b0*/  @P1 BRA `(.L_x_7577) ;  /* 0x0000000000141947 */ /* 0x01ffea0003800000 */
[----:B------:R-:W-:Y:S01]  /*36c0*/  UISETP.NE.AND UP0, UPT, UR8, UR11, UPT ;  /* 0x0000000b0800728c */ /* 0x000fe2000bf05270 */
[----:B------:R-:W-:-:S08]  /*36d0*/  MOV R180, 0x3f800000 ;  /* 0x3f80000000b47802 */ /* 0x000fd00000000f00 */
[----:B------:R-:W-:Y:S05]  /*36e0*/  BRA.U !UP0, `(.L_x_7578) ;  /* 0x00000001080c7547 */ /* 0x000fea000b800000 */
[----:B------:R2:W3:Y:S01]  /*36f0*/  LDS R180, [R141+UR6] ;  /* 0x000000068db47984 */ /* 0x0004e20008000800 */
[----:B------:R-:W-:Y:S05]  /*3700*/  BRA `(.L_x_7578) ;  /* 0x0000000000047947 */ /* 0x000fea0003800000 */
.L_x_7577:
[----:B------:R0:W1:Y:S02]  /*3710*/  LDS R180, [R89+0x128c] ;  /* 0x00128c0059b47984 */ /* 0x0000640000000800 */
.L_x_7578:
[----:B------:R-:W-:Y:S05]  /*3720*/  BSYNC.RECONVERGENT B0 ;  /* 0x0000000000007941 */ /* 0x000fea0003800200 */
.L_x_7576:
[----:B------:R-:W-:Y:S01]  /*3730*/  UISETP.NE.AND UP0, UPT, UR8, 0x1, UPT ;  /* 0x000000010800788c */ /* 0x000fe2000bf05270 */
[----:B------:R-:W-:-:S05]  /*3740*/  HFMA2 R176, -RZ, RZ, 0, 0 ;  /* 0x00000000ffb07431 */ /* 0x000fca00000001ff */
[----:B------:R-:W-:-:S04]  /*3750*/  PLOP3.LUT P1, PT, PT, PT, UP0, 0x80, 0x8 ;  /* 0x000000000008781c */ /* 0x000fc80003f2f008 */
[----:B------:R-:W-:-:S13]  /*3760*/  ISETP.NE.OR P1, PT, R84, RZ, !P1 ;  /* 0x000000ff5400720c */ /* 0x000fda0004f25670 */
[----:B------:R-:W-:-:S05]  /*3770*/  @!P1 IMAD.WIDE R76, R145, 0x8, R70 ;  /* 0x00000008914c9825 */ /* 0x000fca00078e0246 */
[----:B------:R4:W5:Y:S01]  /*3780*/  @!P1 LDG.E R176, desc[UR16][R76.64+0x4] ;  /* 0x000004104cb09981 */ /* 0x000962000c1e1900 */
        /* <DEDUP_REMOVED lines=9> */
[----:B------:R-:W-:-:S02]  /*3820*/  ISETP.NE.AND P4, PT, R103, RZ, PT ;  /* 0x000000ff6700720c */ /* 0x000fc40003f85270 */
[C---:B------:R-:W-:Y:S01]  /*3830*/  FMUL.FTZ R181, R147.reuse, R160 ;  /* 0x000000a093b57220 */ /* 0x040fe20000410000 */
[----:B------:R-:W-:-:S03]  /*3840*/  FFMA.FTZ R151, R147, R151, R174 ;  /* 0x0000009793977223 */ /* 0x000fc600000100ae */
[C---:B------:R-:W-:Y:S01]  /*3850*/  FMUL.FTZ R160, R146.reuse, R181 ;  /* 0x000000b592a07220 */ /* 0x040fe20000410000 */
[----:B------:R-:W-:-:S03]  /*3860*/  FFMA.FTZ R151, R146, R151, R173 ;  /* 0x0000009792977223 */ /* 0x000fc600000100ad */
[C---:B----4-:R-:W-:Y:S01]  /*3870*/  FMUL.FTZ R77, R149.reuse, R160 ;  /* 0x000000a0954d7220 */ /* 0x050fe20000410000 */
        /* <DEDUP_REMOVED lines=29> */
[----:B------:R1:W3:Y:S01]  /*3a50*/  SHFL.DOWN PT, R185, R183, 0x1, 0x1f ;  /* 0x08201f00b7b97f89 */ /* 0x0002e200000e0000 */
        /* <DEDUP_REMOVED lines=14> */
[----:B---3--:R-:W-:Y:S01]  /*3b40*/  @P1 FFMA.FTZ R160, R151, R185, R160 ;  /* 0x000000b997a01223 */ /* 0x008fe200000100a0 */
[----:B------:R-:W-:Y:S01]  /*3b50*/  @P1 MOV R151, R183 ;  /* 0x000000b700971202 */ /* 0x000fe20000000f00 */
[----:B------:R-:W-:Y:S01]  /*3b60*/  FFMA.FTZ R181, R155, R181, R132 ;  /* 0x000000b59bb57223 */ /* 0x000fe20000010084 */
[----:B------:R-:W-:Y:S01]  /*3b70*/  FMUL.FTZ R76, R150, R77 ;  /* 0x0000004d964c7220 */ /* 0x000fe20000410000 */
[----:B------:R-:W-:Y:S01]  /*3b80*/  ISETP.GT.U32.AND P1, PT, R182, 0x1d, PT ;  /* 0x0000001db600780c */ /* 0x000fe20003f24070 */
[----:B------:R-:W1:Y:S01]  /*3b90*/  SHFL.DOWN PT, R185, R160, 0x2, 0x1f ;  /* 0x08401f00a0b97f89 */ /* 0x000e6200000e0000 */
[----:B------:R-:W-:Y:S01]  /*3ba0*/  FFMA.FTZ R181, R154, R181, R133 ;  /* 0x000000b59ab57223 */ /* 0x000fe20000010085 */
[----:B------:R-:W-:-:S02]  /*3bb0*/  FMUL.FTZ R77, R149, R76 ;  /* 0x0000004c954d7220 */ /* 0x000fc40000410000 */
[----:B------:R-:W3:Y:S02]  /*3bc0*/  SHFL.DOWN PT, R186, R151, 0x2, 0x1f ;  /* 0x08401f0097ba7f89 */ /* 0x000ee400000e0000 */
[----:B------:R-:W-:Y:S02]  /*3bd0*/  FMUL.FTZ R76, R146, R77 ;  /* 0x0000004d924c7220 */ /* 0x000fe40000410000 */
[----:B------:R-:W4:Y:S02]  /*3be0*/  SHFL.UP PT, R183, R181, 0x1, RZ ;  /* 0x04200000b5b77989 */ /* 0x000f2400000e00ff */
[----:B------:R-:W-:-:S04]  /*3bf0*/  FMUL.FTZ R77, R147, R76 ;  /* 0x0000004c934d7220 */ /* 0x000fc80000410000 */
[----:B------:R-:W-:-:S04]  /*3c00*/  FMUL.FTZ R76, R148, R77 ;  /* 0x0000004d944c7220 */ /* 0x000fc80000410000 */
[----:B------:R-:W-:Y:S01]  /*3c10*/  FMUL.FTZ R77, R155, R76 ;  /* 0x0000004c9b4d7220 */ /* 0x000fe20000410000 */
[C---:B-1----:R-:W-:Y:S01]  /*3c20*/  @!P1 FFMA.FTZ R160, R151.reuse, R185, R160 ;  /* 0x000000b997a09223 */ /* 0x042fe200000100a0 */
[----:B---3--:R-:W-:Y:S02]  /*3c30*/  @!P1 FMUL.FTZ R76, R151, R186 ;  /* 0x000000ba974c9220 */ /* 0x008fe40000410000 */
[----:B------:R-:W-:Y:S02]  /*3c40*/  FMUL.FTZ R186, R154, R77 ;  /* 0x0000004d9aba7220 */ /* 0x000fe40000410000 */
[----:B------:R-:W1:Y:S01]  /*3c50*/  SHFL.DOWN PT, R185, R160, 0x4, 0x1f ;  /* 0x08801f00a0b97f89 */ /* 0x000e6200000e0000 */
[----:B------:R-:W-:-:S03]  /*3c60*/  @!P1 MOV R151, R76 ;  /* 0x0000004c00979202 */ /* 0x000fc60000000f00 */
[----:B------:R-:W3:Y:S01]  /*3c70*/  SHFL.UP PT, R77, R186, 0x1, RZ ;  /* 0x04200000ba4d7989 */ /* 0x000ee200000e00ff */
[----:B----4-:R-:W-:Y:S01]  /*3c80*/  FFMA.FTZ R76, R186, R183, R181 ;  /* 0x000000b7ba4c7223 */ /* 0x010fe200000100b5 */
[----:B------:R-:W-:Y:S02]  /*3c90*/  ISETP.GE.AND P1, PT, R103, 0x1, PT ;  /* 0x000000016700780c */ /* 0x000fe40003f26270 */
[----:B------:R-:W4:Y:S02]  /*3ca0*/  SHFL.DOWN PT, R188, R151, 0x4, 0x1f ;  /* 0x08801f0097bc7f89 */ /* 0x000f2400000e0000 */
[----:B------:R-:W-:-:S05]  /*3cb0*/  FSEL R181, R181, R76, !P1 ;  /* 0x0000004cb5b57208 */ /* 0x000fca0004800000 */
[----:B------:R-:W2:Y:S01]  /*3cc0*/  SHFL.UP PT, R76, R181, 0x2, RZ ;  /* 0x04400000b54c7989 */ /* 0x000ea200000e00ff */
[----:B-1----:R-:W-:-:S03]  /*3cd0*/  @!P3 FFMA.FTZ R160, R151, R185, R160 ;  /* 0x000000b997a0b223 */ /* 0x002fc600000100a0 */
[----:B---3--:R-:W-:Y:S01]  /*3ce0*/  @P1 FMUL.FTZ R186, R186, R77 ;  /* 0x0000004dbaba1220 */ /* 0x008fe20000410000 */
[----:B------:R-:W-:Y:S01]  /*3cf0*/  ISETP.GE.AND P1, PT, R103, 0x2, PT ;  /* 0x000000026700780c */ /* 0x000fe20003f26270 */
[----:B------:R-:W1:Y:S01]  /*3d00*/  SHFL.DOWN PT, R189, R160, 0x8, 0x1f ;  /* 0x09001f00a0bd7f89 */ /* 0x000e6200000e0000 */
[----:B----4-:R-:W-:-:S03]  /*3d10*/  @!P3 FMUL.FTZ R183, R151, R188 ;  /* 0x000000bc97b7b220 */ /* 0x010fc60000410000 */
[----:B------:R-:W3:Y:S02]  /*3d20*/  SHFL.UP PT, R77, R186, 0x2, RZ ;  /* 0x04400000ba4d7989 */ /* 0x000ee400000e00ff */
[----:B------:R-:W-:Y:S01]  /*3d30*/  @!P3 MOV R151, R183 ;  /* 0x000000b70097b202 */ /* 0x000fe20000000f00 */
[----:B--2---:R-:W-:Y:S01]  /*3d40*/  FFMA.FTZ R76, R186, R76, R181 ;  /* 0x0000004cba4c7223 */ /* 0x004fe200000100b5 */
[----:B------:R-:W-:-:S03]  /*3d50*/  ISETP.GT.U32.AND P3, PT, R182, 0x17, PT ;  /* 0x00000017b600780c */ /* 0x000fc60003f64070 */
[----:B------:R-:W2:Y:S01]  /*3d60*/  SHFL.DOWN PT, R188, R151, 0x8, 0x1f ;  /* 0x09001f0097bc7f89 */ /* 0x000ea200000e0000 */
[----:B------:R-:W-:Y:S01]  /*3d70*/  FSEL R183, R181, R76, !P1 ;  /* 0x0000004cb5b77208 */ /* 0x000fe20004800000 */
[----:B------:R-:W-:-:S04]  /*3d80*/  HFMA2 R76, -RZ, RZ, 1.875, 0 ;  /* 0x3f800000ff4c7431 */ /* 0x000fc800000001ff */
[----:B------:R-:W4:Y:S04]  /*3d90*/  SHFL.UP PT, R185, R183, 0x4, RZ ;  /* 0x04800000b7b97989 */ /* 0x000f2800000e00ff */
[----:B-1----:R-:W-:Y:S01]  /*3da0*/  @!P3 FFMA.FTZ R160, R151, R189, R160 ;  /* 0x000000bd97a0b223 */ /* 0x002fe200000100a0 */
[----:B---3--:R-:W-:Y:S01]  /*3db0*/  @P1 FMUL.FTZ R186, R186, R77 ;  /* 0x0000004dbaba1220 */ /* 0x008fe20000410000 */
[----:B------:R-:W-:Y:S02]  /*3dc0*/  MOV R77, RZ ;  /* 0x000000ff004d7202 */ /* 0x000fe40000000f00 */
[----:B------:R-:W-:Y:S02]  /*3dd0*/  ISETP.GE.AND P1, PT, R103, 0x4, PT ;  /* 0x000000046700780c */ /* 0x000fe40003f26270 */
[----:B------:R-:W1:Y:S01]  /*3de0*/  SHFL.UP PT, R181, R186, 0x4, RZ ;  /* 0x04800000bab57989 */ /* 0x000e6200000e00ff */
[----:B--2---:R-:W-:-:S03]  /*3df0*/  @!P3 FMUL.FTZ R187, R151, R188 ;  /* 0x000000bc97bbb220 */ /* 0x004fc60000410000 */
[----:B------:R-:W-:Y:S02]  /*3e00*/  @P0 LDS.64 R76, [R134] ;  /* 0x00000000864c0984 */ /* 0x000fe40000000a00 */
[----:B------:R-:W-:Y:S01]  /*3e10*/  @!P3 MOV R151, R187 ;  /* 0x000000bb0097b202 */ /* 0x000fe20000000f00 */
[----:B----4-:R-:W-:Y:S01]  /*3e20*/  FFMA.FTZ R188, R186, R185, R183 ;  /* 0x000000b9babc7223 */ /* 0x010fe200000100b7 */
[----:B------:R-:W-:-:S03]  /*3e30*/  ISETP.GT.U32.AND P3, PT, R182, 0xf, PT ;  /* 0x0000000fb600780c */ /* 0x000fc60003f64070 */
[----:B------:R-:W2:Y:S01]  /*3e40*/  SHFL.DOWN PT, R190, R151, 0x10, 0x1f ;  /* 0x0a001f0097be7f89 */ /* 0x000ea200000e0000 */
[----:B------:R-:W-:-:S03]  /*3e50*/  FSEL R183, R183, R188, !P1 ;  /* 0x000000bcb7b77208 */ /* 0x000fc60004800000 */
[----:B------:R-:W3:Y:S04]  /*3e60*/  SHFL.DOWN PT, R188, R160, 0x10, 0x1f ;  /* 0x0a001f00a0bc7f89 */ /* 0x000ee800000e0000 */
[----:B------:R-:W4:Y:S01]  /*3e70*/  SHFL.UP PT, R185, R183, 0x8, RZ ;  /* 0x05000000b7b97989 */ /* 0x000f2200000e00ff */
[----:B-1----:R-:W-:Y:S01]  /*3e80*/  @P1 FMUL.FTZ R186, R186, R181 ;  /* 0x000000b5baba1220 */ /* 0x002fe20000410000 */
[----:B------:R-:W-:-:S04]  /*3e90*/  ISETP.GE.AND P1, PT, R103, 0x8, PT ;  /* 0x000000086700780c */ /* 0x000fc80003f26270 */
[----:B------:R-:W1:Y:S01]  /*3ea0*/  SHFL.UP PT, R181, R186, 0x8, RZ ;  /* 0x05000000bab57989 */ /* 0x000e6200000e00ff */
[C---:B--2---:R-:W-:Y:S01]  /*3eb0*/  @!P3 FMUL.FTZ R187, R151.reuse, R190 ;  /* 0x000000be97bbb220 */ /* 0x044fe20000410000 */
[----:B---3--:R-:W-:-:S04]  /*3ec0*/  @!P3 FFMA.FTZ R160, R151, R188, R160 ;  /* 0x000000bc97a0b223 */ /* 0x008fc800000100a0 */
[----:B------:R-:W-:Y:S01]  /*3ed0*/  @!P3 MOV R151, R187 ;  /* 0x000000bb0097b202 */ /* 0x000fe20000000f00 */
[----:B------:R-:W-:Y:S01]  /*3ee0*/  SHFL.IDX PT, R192, R77, RZ, 0x1f ;  /* 0x00001fff4dc07589 */ /* 0x000fe200000e0000 */
[----:B----4-:R-:W-:Y:S01]  /*3ef0*/  FFMA.FTZ R188, R186, R185, R183 ;  /* 0x000000b9babc7223 */ /* 0x010fe200000100b7 */
[----:B------:R-:W-:Y:S02]  /*3f00*/  ISETP.NE.AND P3, PT, R84, 0x1f, PT ;  /* 0x0000001f5400780c */ /* 0x000fe40003f65270 */
[----:B------:R-:W-:Y:S02]  /*3f10*/  SHFL.DOWN PT, R190, R160, 0x1, 0x1f ;  /* 0x08201f00a0be7f89 */ /* 0x000fe400000e0000 */
[----:B------:R-:W-:Y:S02]  /*3f20*/  FSEL R183, R183, R188, !P1 ;  /* 0x000000bcb7b77208 */ /* 0x000fe40004800000 */
[----:B------:R-:W2:Y:S01]  /*3f30*/  SHFL.DOWN PT, R187, R151, 0x1, 0x1f ;  /* 0x08201f0097bb7f89 */ /* 0x000ea200000e0000 */
[----:B-1----:R-:W-:Y:S01]  /*3f40*/  @P1 FMUL.FTZ R186, R186, R181 ;  /* 0x000000b5baba1220 */ /* 0x002fe20000410000 */
[----:B------:R-:W-:-:S02]  /*3f50*/  ISETP.GE.AND P1, PT, R103, 0x10, PT ;  /* 0x000000106700780c */ /* 0x000fc40003f26270 */
[----:B------:R-:W1:Y:S04]  /*3f60*/  SHFL.UP PT, R185, R183, 0x10, RZ ;  /* 0x06000000b7b97989 */ /* 0x000e6800000e00ff */
[----:B------:R-:W3:Y:S04]  /*3f70*/  SHFL.UP PT, R181, R186, 0x10, RZ ;  /* 0x06000000bab57989 */ /* 0x000ee800000e00ff */
[----:B------:R-:W-:Y:S04]  /*3f80*/  SHFL.IDX PT, R160, R160, RZ, 0x1f ;  /* 0x00001fffa0a07589 */ /* 0x000fe800000e0000 */
[----:B------:R-:W4:Y:S01]  /*3f90*/  SHFL.IDX PT, R151, R151, RZ, 0x1f ;  /* 0x00001fff97977589 */ /* 0x000f2200000e0000 */
[----:B--2---:R-:W-:Y:S01]  /*3fa0*/  @P3 FFMA.FTZ R192, R187, R192, R190 ;  /* 0x000000c0bbc03223 */ /* 0x004fe200000100be */
[----:B------:R-:W-:-:S03]  /*3fb0*/  ISETP.NE.AND P3, PT, R84, RZ, PT ;  /* 0x000000ff5400720c */ /* 0x000fc60003f65270 */
[----:B------:R-:W-:Y:S01]  /*3fc0*/  FFMA.FTZ R179, R192, R180, R179 ;  /* 0x000000b4c0b37223 */ /* 0x000fe200000100b3 */
[----:B-1----:R-:W-:-:S03]  /*3fd0*/  FFMA.FTZ R180, R186, R185, R183 ;  /* 0x000000b9bab47223 */ /* 0x002fc600000100b7 */
[----:B------:R-:W-:Y:S01]  /*3fe0*/  FFMA.FTZ R177, R154, R179, R177 ;  /* 0x000000b39ab17223 */ /* 0x000fe200000100b1 */
[----:B---3--:R-:W-:Y:S01]  /*3ff0*/  @P1 FMUL.FTZ R186, R186, R181 ;  /* 0x000000b5baba1220 */ /* 0x008fe20000410000 */
[----:B------:R-:W-:Y:S02]  /*4000*/  FSEL R180, R183, R180, !P1 ;  /* 0x000000b4b7b47208 */ /* 0x000fe40004800000 */
[----:B------:R-:W-:Y:S01]  /*4010*/  FFMA.FTZ R181, R155, R177, R178 ;  /* 0x000000b19bb57223 */ /* 0x000fe200000100b2 */
[----:B------:R-:W-:Y:S02]  /*4020*/  ISETP.GT.AND P1, PT, R103, 0x1d, PT ;  /* 0x0000001d6700780c */ /* 0x000fe40003f24270 */
[----:B------:R-:W-:Y:S01]  /*4030*/  SHFL.UP PT, R186, R186, 0x1, RZ ;  /* 0x04200000baba7989 */ /* 0x000fe200000e00ff */
[----:B------:R-:W-:Y:S01]  /*4040*/  FFMA.FTZ R175, R148, R181, R175 ;  /* 0x000000b594af7223 */ /* 0x000fe200000100af */
[C---:B----4-:R-:W-:Y:S01]  /*4050*/  FFMA.FTZ R77, R151.reuse, R77, R160 ;  /* 0x0000004d974d7223 */ /* 0x050fe200000100a0 */
[----:B------:R-:W-:Y:S01]  /*4060*/  FMUL.FTZ R76, R151, R76 ;  /* 0x0000004c974c7220 */ /* 0x000fe20000410000 */
[----:B------:R-:W-:Y:S01]  /*4070*/  SHFL.UP PT, R187, R180, 0x1, RZ ;  /* 0x04200000b4bb7989 */ /* 0x000fe200000e00ff */
[----:B------:R-:W-:-:S03]  /*4080*/  FFMA.FTZ R183, R147, R175, R174 ;  /* 0x000000af93b77223 */ /* 0x000fc600000100ae */
[----:B------:R-:W-:Y:S01]  /*4090*/  @!P3 STS.64 [R134], R76 ;  /* 0x0000004c8600b388 */ /* 0x000fe20000000a00 */
[----:B------:R-:W-:-:S04]  /*40a0*/  FFMA.FTZ R173, R146, R183, R173 ;  /* 0x000000b792ad7223 */ /* 0x000fc800000100ad */
[----:B------:R-:W-:-:S04]  /*40b0*/  FFMA.FTZ R185, R149, R173, R172 ;  /* 0x000000ad95b97223 */ /* 0x000fc800000100ac */
[----:B------:R-:W-:Y:S01]  /*40c0*/  FFMA.FTZ R189, R150, R185, R171 ;  /* 0x000000b996bd7223 */ /* 0x000fe200000100ab */
[----:B-----5:R-:W1:Y:S03]  /*40d0*/  SHFL.IDX PT, R178, R176, RZ, 0x1f ;  /* 0x00001fffb0b27589 */ /* 0x020e6600000e0000 */
[----:B------:R-:W-:-:S04]  /*40e0*/  FFMA.FTZ R191, R153, R189, R170 ;  /* 0x000000bd99bf7223 */ /* 0x000fc800000100aa */
[-C--:B------:R-:W-:Y:S01]  /*40f0*/  FFMA.FTZ R171, R152, R191.reuse, R169 ;  /* 0x000000bf98ab7223 */ /* 0x080fe200000100a9 */
[----:B------:R-:W-:-:S03]  /*4100*/  FMUL.FTZ R160, R144, R191 ;  /* 0x000000bf90a07220 */ /* 0x000fc60000410000 */
[-C--:B------:R-:W-:Y:S01]  /*4110*/  FMUL.FTZ R151, R144, R171.reuse ;  /* 0x000000ab90977220 */ /* 0x080fe20000410000 */
[----:B-1----:R-:W-:Y:S01]  /*4120*/  @P2 FFMA.FTZ R178, R186, R178, R187 ;  /* 0x000000b2bab22223 */ /* 0x002fe200000100bb */
[----:B------:R-:W-:Y:S01]  /*4130*/  FFMA.FTZ R187, R3, R171, R168 ;  /* 0x000000ab03bb7223 */ /* 0x000fe200000100a8 */
[----:B------:R-:W-:Y:S02]  /*4140*/  ISETP.GT.AND P2, PT, R103, 0x1e, PT ;  /* 0x0000001e6700780c */ /* 0x000fe40003f44270 */
[----:B------:R-:W-:Y:S01]  /*4150*/  FFMA.FTZ R195, R163, R178, R116 ;  /* 0x000000b2a3c37223 */ /* 0x000fe20000010074 */
[----:B------:R-:W-:-:S03]  /*4160*/  FFMA.FTZ R169, R158, R187, R167 ;  /* 0x000000bb9ea97223 */ /* 0x000fc600000100a7 */
[-C--:B------:R-:W-:Y:S01]  /*4170*/  FFMA.FTZ R170, R156, R195.reuse, R121 ;  /* 0x000000c39caa7223 */ /* 0x080fe20000010079 */
[----:B------:R-:W-:Y:S01]  /*4180*/  FFMA.FTZ R168, R4, R195, RZ ;  /* 0x000000c304a87223 */ /* 0x000fe200000100ff */
[-C--:B------:R-:W-:Y:S01]  /*4190*/  FFMA.FTZ R163, R161, R169.reuse, R166 ;  /* 0x000000a9a1a37223 */ /* 0x080fe200000100a6 */
[C---:B------:R-:W-:Y:S01]  /*41a0*/  FMUL.FTZ R77, R144.reuse, R169 ;  /* 0x000000a9904d7220 */ /* 0x040fe20000410000 */
[-C--:B------:R-:W-:Y:S01]  /*41b0*/  FFMA.FTZ R197, R157, R170.reuse, R118 ;  /* 0x000000aa9dc57223 */ /* 0x080fe20000010076 */
[----:B------:R-:W-:Y:S01]  /*41c0*/  FFMA.FTZ R193, R5, R170, R168 ;  /* 0x000000aa05c17223 */ /* 0x000fe200000100a8 */
[CC--:B------:R-:W-:Y:S01]  /*41d0*/  FFMA.FTZ R167, R159.reuse, R163.reuse, R164 ;  /* 0x000000a39fa77223 */ /* 0x0c0fe200000100a4 */
        /* <DEDUP_REMOVED lines=28> */
[----:B------:R-:W-:Y:S01]  /*43a0*/  FADD.FTZ R168, -R122, R201 ;  /* 0x000000c97aa87221 */ /* 0x000fe20000010100 */
[----:B------:R-:W-:Y:S01]  /*43b0*/  FADD.FTZ R207, -R125, R166 ;  /* 0x000000a67dcf7221 */ /* 0x000fe20000010100 */
[----:B------:R-:W-:Y:S01]  /*43c0*/  FFMA.FTZ R166, R12, R199, R197 ;  /* 0x000000c70ca67223 */ /* 0x000fe200000100c5 */
[----:B------:R-:W-:Y:S01]  /*43d0*/  FFMA.FTZ R195, R153, R162, R164 ;  /* 0x000000a299c37223 */ /* 0x000fe200000100a4 */
[-C--:B------:R-:W-:Y:S01]  /*43e0*/  FFMA.FTZ R201, R149, R180.reuse, R128 ;  /* 0x000000b495c97223 */ /* 0x080fe20000010080 */
[----:B------:R-:W-:Y:S01]  /*43f0*/  FMUL.FTZ R149, R169, R109 ;  /* 0x0000006da9957220 */ /* 0x000fe20000410000 */
[----:B------:R-:W-:Y:S01]  /*4400*/  FMUL.FTZ R161, R189, R113 ;  /* 0x00000071bda17220 */ /* 0x000fe20000410000 */
[----:B------:R-:W-:Y:S01]  /*4410*/  FFMA.FTZ R164, R150, R193, R195 ;  /* 0x000000c196a47223 */ /* 0x000fe200000100c3 */
[----:B------:R-:W-:Y:S01]  /*4420*/  FFMA.FTZ R195, R13, R180, R166 ;  /* 0x000000b40dc37223 */ /* 0x000fe200000100a6 */
[-C--:B------:R-:W-:Y:S01]  /*4430*/  FFMA.FTZ R188, R146, R201.reuse, R129 ;  /* 0x000000c992bc7223 */ /* 0x080fe20000010081 */
        /* <DEDUP_REMOVED lines=36> */
[----:B------:R-:W-:Y:S01]  /*4680*/  FFMA.FTZ R148, R11, R192, R148 ;  /* 0x000000c00b947223 */ /* 0x000fe20000010094 */
[----:B------:R-:W-:Y:S01]  /*4690*/  FFMA.FTZ R176, R166, R205, R199 ;  /* 0x000000cda6b07223 */ /* 0x000fe200000100c7 */
[----:B------:R-:W1:Y:S01]  /*46a0*/  @!P4 S2R R211, SR_CgaCtaId ;  /* 0x0000000000d3c919 */ /* 0x000e620000008800 */
[----:B------:R-:W-:Y:S01]  /*46b0*/  @!P4 MOV R192, 0x400 ;  /* 0x0000040000c0c802 */ /* 0x000fe20000000f00 */
[----:B------:R-:W-:Y:S01]  /*46c0*/  FMUL.FTZ R151, R174, R151 ;  /* 0x00000097ae977220 */ /* 0x000fe20000410000 */
[----:B------:R-:W-:Y:S01]  /*46d0*/  FFMA.FTZ R199, R197, R172, R176 ;  /* 0x000000acc5c77223 */ /* 0x000fe200000100b0 */
[----:B------:R-:W2:Y:S01]  /*46e0*/  SHFL.DOWN PT, R209, R148, 0x1, 0x1f ;  /* 0x08201f0094d17f89 */ /* 0x000ea200000e0000 */
[----:B------:R-:W-:Y:S01]  /*46f0*/  FMUL.FTZ R174, R144, R179 ;  /* 0x000000b390ae7220 */ /* 0x000fe20000410000 */
[----:B------:R-:W-:Y:S01]  /*4700*/  FFMA.FTZ R171, R30, R171, R151 ;  /* 0x000000ab1eab7223 */ /* 0x000fe20000010097 */
[----:B------:R-:W-:Y:S01]  /*4710*/  FFMA.FTZ R199, R170, R201, R199 ;  /* 0x000000c9aac77223 */ /* 0x000fe200000100c7 */
[----:B------:R-:W-:Y:S01]  /*4720*/  FMUL.FTZ R151, R168, R77 ;  /* 0x0000004da8977220 */ /* 0x000fe20000410000 */
[----:B------:R-:W-:Y:S01]  /*4730*/  FMUL.FTZ R77, R144, R183 ;  /* 0x000000b7904d7220 */ /* 0x000fe20000410000 */
[----:B------:R-:W-:Y:S01]  /*4740*/  FMUL.FTZ R174, R201, R174 ;  /* 0x000000aec9ae7220 */ /* 0x000fe20000410000 */
[----:B------:R-:W-:Y:S01]  /*4750*/  FADD.FTZ R67, R170, R67 ;  /* 0x00000043aa437221 */ /* 0x000fe20000010000 */
[----:B------:R-:W3:Y:S01]  /*4760*/  SHFL.DOWN PT, R176, R199, 0x1, 0x1f ;  /* 0x08201f00c7b07f89 */ /* 0x000ee200000e0000 */
        /* <DEDUP_REMOVED lines=12> */
[----:B------:R-:W-:Y:S01]  /*4830*/  FADD.FTZ R65, R166, R65 ;  /* 0x00000041a6417221 */ /* 0x000fe20000010000 */
[----:B------:R-:W-:Y:S01]  /*4840*/  FADD.FTZ R64, R155, R64 ;  /* 0x000000409b407221 */ /* 0x000fe20000010000 */
[----:B------:R-:W-:Y:S01]  /*4850*/  FADD.FTZ R63, R154, R63 ;  /* 0x0000003f9a3f7221 */ /* 0x000fe20000010000 */
[----:B--2---:R-:W-:Y:S01]  /*4860*/  @!P2 FADD.FTZ R148, R148, R209 ;  /* 0x000000d19494a221 */ /* 0x004fe20000010000 */
[----:B------:R-:W-:Y:S01]  /*4870*/  FFMA.FTZ R162, R21, R181, R162 ;  /* 0x000000b515a27223 */ /* 0x000fe200000100a2 */
[----:B------:R-:W-:Y:S01]  /*4880*/  FADD.FTZ R62, R147, R62 ;  /* 0x0000003e933e7221 */ /* 0x000fe20000010000 */
[----:B------:R-:W-:Y:S01]  /*4890*/  FADD.FTZ R61, R152, R61 ;  /* 0x0000003d983d7221 */ /* 0x000fe20000010000 */
[----:B-1----:R-:W-:Y:S01]  /*48a0*/  @!P4 LEA R94, R211, R192, 0x18 ;  /* 0x000000c0d35ec211 */ /* 0x002fe200078ec0ff */
[----:B------:R-:W1:Y:S01]  /*48b0*/  SHFL.DOWN PT, R209, R148, 0x2, 0x1f ;  /* 0x08401f0094d17f89 */ /* 0x000e6200000e0000 */
[----:B------:R-:W-:Y:S01]  /*48c0*/  FADD.FTZ R60, R161, R60 ;  /* 0x0000003ca13c7221 */ /* 0x000fe20000010000 */
[----:B------:R-:W-:Y:S01]  /*48d0*/  FADD.FTZ R59, R164, R59 ;  /* 0x0000003ba43b7221 */ /* 0x000fe20000010000 */
[----:B---3--:R-:W-:Y:S01]  /*48e0*/  @!P2 FADD.FTZ R199, R199, R176 ;  /* 0x000000b0c7c7a221 */ /* 0x008fe20000010000 */
        /* <DEDUP_REMOVED lines=18> */
[----:B------:R-:W-:-:S04]  /*4a10*/  ISETP.GT.AND P1, PT, R103, 0x17, PT ;  /* 0x000000176700780c */ /* 0x000fc80003f24270 */
[----:B------:R-:W2:Y:S01]  /*4a20*/  SHFL.DOWN PT, R176, R199, 0x4, 0x1f ;  /* 0x08801f00c7b07f89 */ /* 0x000ea200000e0000 */
[----:B-1----:R-:W-:-:S05]  /*4a30*/  @!P2 FADD.FTZ R148, R148, R209 ;  /* 0x000000d19494a221 */ /* 0x002fca0000010000 */
[----:B------:R-:W1:Y:S01]  /*4a40*/  SHFL.DOWN PT, R209, R148, 0x8, 0x1f ;  /* 0x09001f0094d17f89 */ /* 0x000e6200000e0000 */
[----:B--2---:R-:W-:Y:S01]  /*4a50*/  @!P2 FADD.FTZ R199, R199, R176 ;  /* 0x000000b0c7c7a221 */ /* 0x004fe20000010000 */
[----:B------:R-:W-:Y:S01]  /*4a60*/  FMUL.FTZ R176, R207, R160 ;  /* 0x000000a0cfb07220 */ /* 0x000fe20000410000 */
[C---:B------:R-:W-:Y:S01]  /*4a70*/  FMUL.FTZ R207, R144.reuse, R185 ;  /* 0x000000b990cf7220 */ /* 0x040fe20000410000 */
[----:B------:R-:W-:Y:S02]  /*4a80*/  FMUL.FTZ R160, R144, R187 ;  /* 0x000000bb90a07220 */ /* 0x000fe40000410000 */
[----:B------:R-:W2:Y:S01]  /*4a90*/  SHFL.DOWN PT, R192, R199, 0x8, 0x1f ;  /* 0x09001f00c7c07f89 */ /* 0x000ea200000e0000 */
[----:B------:R-:W-:Y:S01]  /*4aa0*/  FMUL.FTZ R180, R180, R207 ;  /* 0x000000cfb4b47220 */ /* 0x000fe20000410000 */
[----:B------:R-:W-:Y:S01]  /*4ab0*/  FMUL.FTZ R160, R203, R160 ;  /* 0x000000a0cba07220 */ /* 0x000fe20000410000 */
[----:B------:R-:W-:Y:S02]  /*4ac0*/  FFMA.FTZ R176, R31, R191, R176 ;  /* 0x000000bf1fb07223 */ /* 0x000fe400000100b0 */
        /* <DEDUP_REMOVED lines=9> */
[----:B------:R-:W-:Y:S01]  /*4b60*/  FMUL.FTZ R151, R156, R77 ;  /* 0x0000004d9c977220 */ /* 0x000fe20000410000 */
[----:B------:R-:W-:Y:S01]  /*4b70*/  FADD.FTZ R45, R168, R45 ;  /* 0x0000002da82d7221 */ /* 0x000fe20000010000 */
[----:B-1----:R-:W-:Y:S01]  /*4b80*/  @!P1 FADD.FTZ R148, R148, R209 ;  /* 0x000000d194949221 */ /* 0x002fe20000010000 */
[----:B------:R-:W-:Y:S01]  /*4b90*/  FMUL.FTZ R209, R144, R189 ;  /* 0x000000bd90d17220 */ /* 0x000fe20000410000 */
[----:B------:R-:W-:Y:S01]  /*4ba0*/  FFMA.FTZ R159, R22, R177, R159 ;  /* 0x000000b1169f7223 */ /* 0x000fe2000001009f */
[----:B------:R-:W-:Y:S01]  /*4bb0*/  FFMA.FTZ R151, R32, R165, R151 ;  /* 0x000000a520977223 */ /* 0x000fe20000010097 */
[----:B------:R-:W-:Y:S01]  /*4bc0*/  FADD.FTZ R51, R160, R51 ;  /* 0x00000033a0337221 */ /* 0x000fe20000010000 */
[----:B------:R-:W-:Y:S01]  /*4bd0*/  FMUL.FTZ R209, R178, R209 ;  /* 0x000000d1b2d17220 */ /* 0x000fe20000410000 */
[----:B------:R-:W1:Y:S01]  /*4be0*/  SHFL.DOWN PT, R185, R148, 0x10, 0x1f ;  /* 0x0a001f0094b97f89 */ /* 0x000e6200000e0000 */
[----:B------:R-:W-:Y:S01]  /*4bf0*/  FADD.FTZ R38, R159, R38 ;  /* 0x000000269f267221 */ /* 0x000fe20000010000 */
[----:B--2---:R-:W-:Y:S01]  /*4c00*/  @!P1 FADD.FTZ R199, R199, R192 ;  /* 0x000000c0c7c79221 */ /* 0x004fe20000010000 */
[----:B------:R-:W-:Y:S01]  /*4c10*/  FFMA.FTZ R209, R24, R189, R209 ;  /* 0x000000bd18d17223 */ /* 0x000fe200000100d1 */
[----:B------:R-:W-:Y:S01]  /*4c20*/  FMUL.FTZ R189, R144, R173 ;  /* 0x000000ad90bd7220 */ /* 0x000fe20000410000 */
[----:B------:R-:W-:Y:S01]  /*4c30*/  ISETP.GT.AND P1, PT, R103, 0xf, PT ;  /* 0x0000000f6700780c */ /* 0x000fe20003f24270 */
[----:B------:R-:W-:Y:S01]  /*4c40*/  FADD.FTZ R48, R151, R48 ;  /* 0x0000003097307221 */ /* 0x000fe20000010000 */
[----:B------:R-:W2:Y:S01]  /*4c50*/  SHFL.DOWN PT, R178, R199, 0x10, 0x1f ;  /* 0x0a001f00c7b27f89 */ /* 0x000ea200000e0000 */
[----:B------:R-:W-:Y:S01]  /*4c60*/  FMUL.FTZ R189, R186, R189 ;  /* 0x000000bdbabd7220 */ /* 0x000fe20000410000 */
[----:B------:R-:W-:-:S03]  /*4c70*/  FADD.FTZ R40, R209, R40 ;  /* 0x00000028d1287221 */ /* 0x000fc60000010000 */
[----:B------:R-:W-:Y:S01]  /*4c80*/  FFMA.FTZ R189, R26, R173, R189 ;  /* 0x000000ad1abd7223 */ /* 0x000fe200000100bd */
[----:B------:R-:W-:Y:S01]  /*4c90*/  FMUL.FTZ R173, R144, R175 ;  /* 0x000000af90ad7220 */ /* 0x000fe20000410000 */
[----:B------:R-:W-:Y:S02]  /*4ca0*/  FFMA.FTZ R144, R33, R157, R76 ;  /* 0x0000009d21907223 */ /* 0x000fe4000001004c */
[----:B------:R-:W-:Y:S01]  /*4cb0*/  FADD.FTZ R42, R189, R42 ;  /* 0x0000002abd2a7221 */ /* 0x000fe20000010000 */
[----:B------:R-:W-:Y:S01]  /*4cc0*/  FMUL.FTZ R173, R190, R173 ;  /* 0x000000adbead7220 */ /* 0x000fe20000410000 */
[----:B------:R-:W-:-:S03]  /*4cd0*/  FADD.FTZ R49, R144, R49 ;  /* 0x0000003190317221 */ /* 0x000fc60000010000 */
[----:B------:R-:W-:Y:S01]  /*4ce0*/  FFMA.FTZ R173, R20, R175, R173 ;  /* 0x000000af14ad7223 */ /* 0x000fe200000100ad */
[----:B-1----:R-:W-:-:S03]  /*4cf0*/  FADD.FTZ R77, R148, R185 ;  /* 0x000000b9944d7221 */ /* 0x002fc60000010000 */
[----:B------:R-:W-:Y:S02]  /*4d00*/  FADD.FTZ R36, R173, R36 ;  /* 0x00000024ad247221 */ /* 0x000fe40000010000 */
[----:B------:R-:W-:Y:S01]  /*4d10*/  FSEL R148, R148, R77, P1 ;  /* 0x0000004d94947208 */ /* 0x000fe20000800000 */
[----:B--2---:R-:W-:-:S05]  /*4d20*/  FADD.FTZ R76, R199, R178 ;  /* 0x000000b2c74c7221 */ /* 0x004fca0000010000 */
        /* <DEDUP_REMOVED lines=12> */
.L_x_7580:
[----:B------:R-:W-:Y:S05]  /*4df0*/  BSYNC.RECONVERGENT B0 ;  /* 0x0000000000007941 */ /* 0x000fea0003800200 */
.L_x_7579:
        /* <DEDUP_REMOVED lines=13> */
.L_x_7575:
        /* <DEDUP_REMOVED lines=14> */
[----:B-----5:R-:W-:Y:S04]  /*4fb0*/  STS.128 [R97+0x400], R12 ;  /* 0x0004000c61007388 */ /* 0x020fe80000000c00 */
[----:B------:R2:W-:Y:S01]  /*4fc0*/  STS.128 [R97+0x600], R16 ;  /* 0x0006001061007388 */ /* 0x0005e20000000c00 */
[----:B------:R-:W-:-:S03]  /*4fd0*/  NOP ;  /* 0x0000000000007918 */ /* 0x000fc60000000000 */
[----:B------:R-:W3:Y:S04]  /*4fe0*/  LDS.128 R20, [R99] ;  /* 0x0000000063147984 */ /* 0x000ee80000000c00 */
[----:B------:R-:W4:Y:S04]  /*4ff0*/  LDS.128 R24, [R99+0x10] ;  /* 0x0000100063187984 */ /* 0x000f280000000c00 */
[----:B------:R-:W5:Y:S01]  /*5000*/  LDS.128 R4, [R99+0x20] ;  /* 0x0000200063047984 */ /* 0x000f620000000c00 */
[----:B--2---:R-:W2:Y:S08]  /*5010*/  LDC.64 R16, c[0x0][0x500] ;  /* 0x00014000ff107b82 */ /* 0x004eb00000000a00 */
[----:B------:R-:W0:Y:S01]  /*5020*/  LDC.64 R18, c[0x0][0x550] ;  /* 0x00015400ff127b82 */ /* 0x000e220000000a00 */
        /* <DEDUP_REMOVED lines=16> */
[----:B------:R-:W-:Y:S01]  /*5130*/  FADD.FTZ R7, R7, R79 ;  /* 0x0000004f07077221 */ /* 0x000fe20000010000 */
[----:B------:R-:W-:Y:S01]  /*5140*/  FSETP.GTU.FTZ.AND P3, PT, R26, 20, PT ;  /* 0x41a000001a00780b */ /* 0x000fe20003f7c000 */
[----:B------:R-:W-:-:S02]  /*5150*/  @!P2 FMUL.FTZ R2, R20, -1.4426950216293334961 ;  /* 0xbfb8aa3b1402a820 */ /* 0x000fc40000410000 */
[----:B------:R-:W-:Y:S02]  /*5160*/  @!P4 FMUL.FTZ R8, R21, -1.4426950216293334961 ;  /* 0xbfb8aa3b1508c820 */ /* 0x000fe40000410000 */
[----:B------:R-:W-:Y:S02]  /*5170*/  @!P0 FMUL.FTZ R9, R22, -1.4426950216293334961 ;  /* 0xbfb8aa3b16098820 */ /* 0x000fe40000410000 */
[----:B------:R-:W3:Y:S01]  /*5180*/  @!P2 MUFU.EX2 R2, R2 ;  /* 0x000000020002a308 */ /* 0x000ee20000000800 */
[----:B------:R-:W-:-:S05]  /*5190*/  @!P1 FMUL.FTZ R10, R23, -1.4426950216293334961 ;  /* 0xbfb8aa3b170a9820 */ /* 0x000fca0000410000 */
[----:B------:R-:W-:Y:S02]  /*51a0*/  @!P3 FMUL.FTZ R4, R26, -1.4426950216293334961 ;  /* 0xbfb8aa3b1a04b820 */ /* 0x000fe40000410000 */
[----:B------:R-:W4:Y:S08]  /*51b0*/  @!P4 MUFU.EX2 R8, R8 ;  /* 0x000000080008c308 */ /* 0x000f300000000800 */
[----:B------:R-:W5:Y:S01]  /*51c0*/  @!P0 MUFU.EX2 R9, R9 ;  /* 0x0000000900098308 */ /* 0x000f620000000800 */
[----:B---3--:R-:W-:-:S07]  /*51d0*/  @!P2 FADD.FTZ R3, R2, 1 ;  /* 0x3f8000000203a421 */ /* 0x008fce0000010000 */
[----:B------:R-:W3:Y:S01]  /*51e0*/  @!P2 MUFU.RCP R11, R3 ;  /* 0x00000003000ba308 */ /* 0x000ee20000001000 */
[----:B----4-:R-:W-:Y:S01]  /*51f0*/  @!P4 FADD.FTZ R2, R8, 1 ;  /* 0x3f8000000802c421 */ /* 0x010fe20000010000 */
[----:B------:R-:W-:-:S06]  /*5200*/  @!P6 FMUL.FTZ R8, R24, -1.4426950216293334961 ;  /* 0xbfb8aa3b1808e820 */ /* 0x000fcc0000410000 */
[----:B------:R-:W4:Y:S01]  /*5210*/  @!P4 MUFU.RCP R14, R2 ;  /* 0x00000002000ec308 */ /* 0x000f220000001000 */
[----:B-----5:R-:W-:-:S07]  /*5220*/  @!P0 FADD.FTZ R9, R9, 1 ;  /* 0x3f80000009098421 */ /* 0x020fce0000010000 */
[----:B------:R-:W5:Y:S01]  /*5230*/  @!P0 MUFU.RCP R9, R9 ;  /* 0x0000000900098308 */ /* 0x000f620000001000 */
[----:B---3--:R-:W-:Y:S01]  /*5240*/  @!P2 FMUL.FTZ R48, R48, R11 ;  /* 0x0000000b3030a220 */ /* 0x008fe20000410000 */
[----:B------:R-:W-:-:S06]  /*5250*/  FSETP.GTU.FTZ.AND P2, PT, R27, 20, PT ;  /* 0x41a000001b00780b */ /* 0x000fcc0003f5c000 */
[----:B------:R3:W1:Y:S01]  /*5260*/  @!P1 MUFU.EX2 R12, R10 ;  /* 0x0000000a000c9308 */ /* 0x0006620000000800 */
[----:B----4-:R-:W-:Y:S01]  /*5270*/  @!P4 FMUL.FTZ R49, R49, R14 ;  /* 0x0000000e3131c220 */ /* 0x010fe20000410000 */
[----:B------:R-:W-:Y:S01]  /*5280*/  FSETP.GTU.FTZ.AND P4, PT, R13, 20, PT ;  /* 0x41a000000d00780b */ /* 0x000fe20003f9c000 */
[----:B------:R-:W-:-:S04]  /*5290*/  FADD.FTZ R14, R5, R79 ;  /* 0x0000004f050e7221 */ /* 0x000fc80000010000 */
[----:B------:R-:W-:Y:S01]  /*52a0*/  @!P2 FMUL.FTZ R5, R27, -1.4426950216293334961 ;  /* 0xbfb8aa3b1b05a820 */ /* 0x000fe20000410000 */
[----:B------:R-:W4:Y:S01]  /*52b0*/  @!P6 MUFU.EX2 R3, R8 ;  /* 0x000000080003e308 */ /* 0x000f220000000800 */
[----:B---3--:R-:W-:Y:S01]  /*52c0*/  @!P5 FMUL.FTZ R10, R25, -1.4426950216293334961 ;  /* 0xbfb8aa3b190ad820 */ /* 0x008fe20000410000 */
[----:B-----5:R-:W-:Y:S01]  /*52d0*/  @!P0 FMUL.FTZ R50, R50, R9 ;  /* 0x0000000932328220 */ /* 0x020fe20000410000 */
[----:B------:R-:W-:-:S04]  /*52e0*/  FSETP.GTU.FTZ.AND P0, PT, R14, 20, PT ;  /* 0x41a000000e00780b */ /* 0x000fc80003f1c000 */
[----:B------:R-:W-:Y:S01]  /*52f0*/  @!P4 FMUL.FTZ R13, R13, -1.4426950216293334961 ;  /* 0xbfb8aa3b0d0dc820 */ /* 0x000fe20000410000 */
[----:B------:R3:W5:Y:S01]  /*5300*/  @!P5 MUFU.EX2 R2, R10 ;  /* 0x0000000a0002d308 */ /* 0x0007620000000800 */
[----:B-1----:R-:W-:-:S07]  /*5310*/  @!P1 FADD.FTZ R12, R12, 1 ;  /* 0x3f8000000c0c9421 */ /* 0x002fce0000010000 */
[----:B------:R-:W1:Y:S01]  /*5320*/  @!P4 MUFU.EX2 R13, R13 ;  /* 0x0000000d000dc308 */ /* 0x000e620000000800 */
[----:B---3--:R-:W3:Y:S01]  /*5330*/  LDS.128 R8, [R99+0x30] ;  /* 0x0000300063087984 */ /* 0x008ee20000000c00 */
[----:B----4-:R-:W-:Y:S01]  /*5340*/  @!P6 FADD.FTZ R3, R3, 1 ;  /* 0x3f8000000303e421 */ /* 0x010fe20000010000 */
[----:B------:R-:W-:Y:S01]  /*5350*/  @!P0 FMUL.FTZ R14, R14, -1.4426950216293334961 ;  /* 0xbfb8aa3b0e0e8820 */ /* 0x000fe20000410000 */
[----:B------:R-:W-:Y:S01]  /*5360*/  BAR.SYNC.DEFER_BLOCKING 0x0 ;  /* 0x0000000000007b1d */ /* 0x000fe20000010000 */
[----:B-----5:R-:W-:-:S05]  /*5370*/  @!P5 FADD.FTZ R2, R2, 1 ;  /* 0x3f8000000202d421 */ /* 0x020fca0000010000 */
[----:B------:R-:W4:Y:S01]  /*5380*/  @!P3 MUFU.EX2 R4, R4 ;  /* 0x000000040004b308 */ /* 0x000f220000000800 */
[----:B-1----:R-:W-:-:S07]  /*5390*/  @!P4 FADD.FTZ R13, R13, 1 ;  /* 0x3f8000000d0dc421 */ /* 0x002fce0000010000 */
[----:B------:R-:W1:Y:S08]  /*53a0*/  @!P1 MUFU.RCP R12, R12 ;  /* 0x0000000c000c9308 */ /* 0x000e700000001000 */
[----:B------:R-:W5:Y:S01]  /*53b0*/  @!P2 MUFU.EX2 R5, R5 ;  /* 0x000000050005a308 */ /* 0x000f620000000800 */
[----:B----4-:R-:W-:Y:S01]  /*53c0*/  @!P3 FADD.FTZ R4, R4, 1 ;  /* 0x3f8000000404b421 */ /* 0x010fe20000010000 */
[----:B------:R-:W-:Y:S04]  /*53d0*/  STS.128 [R99], R52 ;  /* 0x0000003463007388 */ /* 0x000fe80000000c00 */
[----:B------:R-:W-:Y:S02]  /*53e0*/  STS.128 [R99+0x10], R56 ;  /* 0x0000103863007388 */ /* 0x000fe40000000c00 */
[----:B------:R-:W4:Y:S01]  /*53f0*/  @!P6 MUFU.RCP R3, R3 ;  /* 0x000000030003e308 */ /* 0x000f220000001000 */
[----:B-1----:R-:W-:Y:S01]  /*5400*/  @!P1 FMUL.FTZ R51, R51, R12 ;  /* 0x0000000c33339220 */ /* 0x002fe20000410000 */
[----:B------:R-:W-:Y:S01]  /*5410*/  FSETP.GTU.FTZ.AND P1, PT, R6, 20, PT ;  /* 0x41a000000600780b */ /* 0x000fe20003f3c000 */
[----:B------:R-:W-:Y:S01]  /*5420*/  STS.128 [R99+0x20], R60 ;  /* 0x0000203c63007388 */ /* 0x000fe20000000c00 */
[--C-:B---3--:R-:W-:Y:S01]  /*5430*/  FADD.FTZ R8, R8, R79.reuse ;  /* 0x0000004f08087221 */ /* 0x108fe20000010000 */
[----:B------:R-:W-:-:S03]  /*5440*/  FADD.FTZ R9, R9, R79 ;  /* 0x0000004f09097221 */ /* 0x000fc60000010000 */
[----:B------:R-:W1:Y:S01]  /*5450*/  @!P5 MUFU.RCP R2, R2 ;  /* 0x000000020002d308 */ /* 0x000e620000001000 */
[----:B-----5:R-:W-:Y:S01]  /*5460*/  @!P2 FADD.FTZ R5, R5, 1 ;  /* 0x3f8000000505a421 */ /* 0x020fe20000010000 */
[----:B------:R-:W-:Y:S01]  /*5470*/  STS.128 [R99+0x30], R64 ;  /* 0x0000304063007388 */ /* 0x000fe20000000c00 */
[----:B------:R-:W-:-:S05]  /*5480*/  NOP ;  /* 0x0000000000007918 */ /* 0x000fca0000000000 */
[----:B------:R-:W3:Y:S01]  /*5490*/  @!P4 MUFU.RCP R13, R13 ;  /* 0x0000000d000dc308 */ /* 0x000ee20000001000 */
[----:B----4-:R-:W-:Y:S01]  /*54a0*/  @!P6 FMUL.FTZ R44, R44, R3 ;  /* 0x000000032c2ce220 */ /* 0x010fe20000410000 */
[--C-:B------:R-:W-:Y:S01]  /*54b0*/  FADD.FTZ R10, R10, R79.reuse ;  /* 0x0000004f0a0a7221 */ /* 0x100fe20000010000 */
[----:B------:R-:W-:Y:S01]  /*54c0*/  FADD.FTZ R11, R11, R79 ;  /* 0x0000004f0b0b7221 */ /* 0x000fe20000010000 */
[----:B------:R-:W-:Y:S01]  /*54d0*/  LDS.128 R20, [R97+0x200] ;  /* 0x0002000061147984 */ /* 0x000fe20000000c00 */
[----:B------:R-:W-:-:S03]  /*54e0*/  FSETP.GTU.FTZ.AND P6, PT, R7, 20, PT ;  /* 0x41a000000700780b */ /* 0x000fc60003fdc000 */
[----:B------:R4:W5:Y:S01]  /*54f0*/  @!P3 MUFU.RCP R15, R4 ;  /* 0x00000004000fb308 */ /* 0x0009620000001000 */
[----:B-1----:R-:W-:Y:S01]  /*5500*/  @!P5 FMUL.FTZ R45, R45, R2 ;  /* 0x000000022d2dd220 */ /* 0x002fe20000410000 */
[----:B--2---:R-:W-:Y:S01]  /*5510*/  IMAD.WIDE.U32 R2, R0, R16, UR4 ;  /* 0x0000000400027e25 */ /* 0x004fe2000f8e0010 */
[----:B------:R-:W-:Y:S01]  /*5520*/  FSETP.GTU.FTZ.AND P5, PT, R8, 20, PT ;  /* 0x41a000000800780b */ /* 0x000fe20003fbc000 */
[----:B------:R-:W-:Y:S01]  /*5530*/  LDS.128 R24, [R97+0x400] ;  /* 0x0004000061187984 */ /* 0x000fe20000000c00 */
[----:B------:R-:W1:Y:S03]  /*5540*/  LDCU.64 UR4, c[0x0][0x518] ;  /* 0x0000a300ff0477ac */ /* 0x000e660008000a00 */
[----:B------:R2:W0:Y:S01]  /*5550*/  @!P2 MUFU.RCP R12, R5 ;  /* 0x00000005000ca308 */ /* 0x0004220000001000 */
[----:B----4-:R-:W-:Y:S01]  /*5560*/  @!P1 FMUL.FTZ R4, R6, -1.4426950216293334961 ;  /* 0xbfb8aa3b06049820 */ /* 0x010fe20000410000 */
[----:B---3--:R-:W-:Y:S01]  /*5570*/  @!P4 FMUL.FTZ R40, R40, R13 ;  /* 0x0000000d2828c220 */ /* 0x008fe20000410000 */
[----:B------:R-:W-:Y:S01]  /*5580*/  LDS.128 R28, [R97+0x600] ;  /* 0x00060000611c7984 */ /* 0x000fe20000000c00 */
[----:B------:R-:W-:-:S04]  /*5590*/  @!P6 FMUL.FTZ R7, R7, -1.4426950216293334961 ;  /* 0xbfb8aa3b0707e820 */ /* 0x000fc80000410000 */
[----:B------:R0:W3:Y:S01]  /*55a0*/  @!P1 MUFU.EX2 R6, R4 ;  /* 0x0000000400069308 */ /* 0x0000e20000000800 */
[----:B--2---:R-:W-:Y:S02]  /*55b0*/  IMAD R5, R0, R17, R3 ;  /* 0x0000001100057224 */ /* 0x004fe400078e0203 */
[----:B-----5:R-:W-:Y:S01]  /*55c0*/  @!P3 FMUL.FTZ R46, R46, R15 ;  /* 0x0000000f2e2eb220 */ /* 0x020fe20000410000 */
[----:B------:R-:W-:Y:S01]  /*55d0*/  FSETP.GTU.FTZ.AND P3, PT, R9, 20, PT ;  /* 0x41a000000900780b */ /* 0x000fe20003f7c000 */
[----:B------:R-:W-:Y:S01]  /*55e0*/  @!P5 FMUL.FTZ R3, R8, -1.4426950216293334961 ;  /* 0xbfb8aa3b0803d820 */ /* 0x000fe20000410000 */
[----:B-1----:R-:W-:Y:S02]  /*55f0*/  UIMAD.WIDE.U32 UR6, UR18, UR4, UR6 ;  /* 0x00000004120672a5 */ /* 0x002fe4000f8e0006 */
[----:B------:R-:W1:Y:S01]  /*5600*/  @!P0 MUFU.EX2 R14, R14 ;  /* 0x0000000e000e8308 */ /* 0x000e620000000800 */
[----:B0-----:R-:W-:Y:S01]  /*5610*/  LEA R4, P4, R2, R18, 0x2 ;  /* 0x0000001202047211 */ /* 0x001fe200078810ff */
[----:B------:R-:W-:Y:S01]  /*5620*/  @!P2 FMUL.FTZ R47, R47, R12 ;  /* 0x0000000c2f2fa220 */ /* 0x000fe20000410000 */
[----:B------:R-:W-:Y:S01]  /*5630*/  FSETP.GTU.FTZ.AND P2, PT, R10, 20, PT ;  /* 0x41a000000a00780b */ /* 0x000fe20003f5c000 */
[----:B------:R-:W-:Y:S01]  /*5640*/  UIMAD UR7, UR18, UR5, UR7 ;  /* 0x00000005120772a4 */ /* 0x000fe2000f8e0207 */
[----:B------:R-:W-:-:S02]  /*5650*/  LEA.HI.X R5, R2, R19, R5, 0x2, P4 ;  /* 0x0000001302057211 */ /* 0x000fc400020f1405 */
[----:B------:R-:W0:Y:S01]  /*5660*/  LDS.128 R16, [R97] ;  /* 0x0000000061107984 */ /* 0x000e220000000c00 */
[----:B------:R-:W-:Y:S01]  /*5670*/  FSETP.GTU.FTZ.AND P4, PT, R11, 20, PT ;  /* 0x41a000000b00780b */ /* 0x000fe20003f9c000 */
[----:B------:R-:W-:Y:S01]  /*5680*/  @!P3 FMUL.FTZ R2, R9, -1.4426950216293334961 ;  /* 0xbfb8aa3b0902b820 */ /* 0x000fe20000410000 */
[----:B------:R-:W2:Y:S01]  /*5690*/  @!P5 MUFU.EX2 R3, R3 ;  /* 0x000000030003d308 */ /* 0x000ea20000000800 */
[----:B---3--:R-:W-:-:S05]  /*56a0*/  @!P1 FADD.FTZ R6, R6, 1 ;  /* 0x3f80000006069421 */ /* 0x008fca0000010000 */
[----:B------:R-:W-:Y:S01]  /*56b0*/  @!P2 FMUL.FTZ R8, R10, -1.4426950216293334961 ;  /* 0xbfb8aa3b0a08a820 */ /* 0x000fe20000410000 */
[----:B-1----:R-:W-:Y:S01]  /*56c0*/  @!P0 FADD.FTZ R14, R14, 1 ;  /* 0x3f8000000e0e8421 */ /* 0x002fe20000010000 */
[----:B------:R-:W-:Y:S03]  /*56d0*/  @!P3 MUFU.EX2 R2, R2 ;  /* 0x000000020002b308 */ /* 0x000fe60000000800 */
[----:B------:R-:W-:-:S05]  /*56e0*/  @!P4 FMUL.FTZ R9, R11, -1.4426950216293334961 ;  /* 0xbfb8aa3b0b09c820 */ /* 0x000fca0000410000 */
[----:B------:R-:W1:Y:S08]  /*56f0*/  @!P6 MUFU.EX2 R7, R7 ;  /* 0x000000070007e308 */ /* 0x000e700000000800 */
[----:B------:R2:W3:Y:S08]  /*5700*/  @!P2 MUFU.EX2 R10, R8 ;  /* 0x00000008000aa308 */ /* 0x0004f00000000800 */
[----:B------:R4:W5:Y:S01]  /*5710*/  @!P4 MUFU.EX2 R11, R9 ;  /* 0x00000009000bc308 */ /* 0x0009620000000800 */
[----:B--2---:R-:W-:Y:S01]  /*5720*/  @!P5 FADD.FTZ R8, R3, 1 ;  /* 0x3f8000000308d421 */ /* 0x004fe20000010000 */
[----:B-1----:R-:W-:-:S06]  /*5730*/  @!P6 FADD.FTZ R7, R7, 1 ;  /* 0x3f8000000707e421 */ /* 0x002fcc0000010000 */
[----:B------:R-:W1:Y:S01]  /*5740*/  @!P1 MUFU.RCP R13, R6 ;  /* 0x00000006000d9308 */ /* 0x000e620000001000 */
[----:B----4-:R-:W-:Y:S01]  /*5750*/  @!P3 FADD.FTZ R9, R2, 1 ;  /* 0x3f8000000209b421 */ /* 0x010fe20000010000 */
[----:B------:R-:W-:-:S04]  /*5760*/  IMAD.WIDE.U32 R2, R96, 0x10, R4 ;  /* 0x0000001060027825 */ /* 0x000fc800078e0004 */
[----:B---3--:R-:W-:Y:S01]  /*5770*/  @!P2 FADD.FTZ R10, R10, 1 ;  /* 0x3f8000000a0aa421 */ /* 0x008fe20000010000 */
[----:B------:R-:W-:Y:S01]  /*5780*/  FADD.FTZ R4, R48, R101 ;  /* 0x0000006530047221 */ /* 0x000fe20000010000 */
[----:B0-----:R-:W-:Y:S01]  /*5790*/  STG.E.128 desc[UR16][R2.64], R16 ;  /* 0x0000001002007986 */ /* 0x001fe2000c101d10 */
[----:B------:R-:W0:Y:S01]  /*57a0*/  @!P0 MUFU.RCP R14, R14 ;  /* 0x0000000e000e8308 */ /* 0x000e220000001000 */
[----:B-----5:R-:W-:Y:S01]  /*57b0*/  @!P4 FADD.FTZ R11, R11, 1 ;  /* 0x3f8000000b0bc421 */ /* 0x020fe20000010000 */
[----:B------:R-:W-:Y:S01]  /*57c0*/  FADD.FTZ R5, R4, R49 ;  /* 0x0000003104057221 */ /* 0x000fe20000010000 */
[----:B------:R-:W-:Y:S03]  /*57d0*/  STG.E.128 desc[UR16][R2.64+0x200], R20 ;  /* 0x0002001402007986 */ /* 0x000fe6000c101d10 */
[----:B------:R-:W-:Y:S01]  /*57e0*/  FADD.FTZ R4, R5, R50 ;  /* 0x0000003205047221 */ /* 0x000fe20000010000 */
[----:B------:R-:W-:Y:S01]  /*57f0*/  STG.E.128 desc[UR16][R2.64+0x400], R24 ;  /* 0x0004001802007986 */ /* 0x000fe2000c101d10 */
[----:B------:R-:W2:Y:S01]  /*5800*/  @!P6 MUFU.RCP R12, R7 ;  /* 0x00000007000ce308 */ /* 0x000ea20000001000 */
[----:B-1----:R-:W-:Y:S01]  /*5810*/  @!P1 FMUL.FTZ R42, R42, R13 ;  /* 0x0000000d2a2a9220 */ /* 0x002fe20000410000 */
[----:B------:R-:W-:Y:S01]  /*5820*/  FADD.FTZ R5, R4, R51 ;  /* 0x0000003304057221 */ /* 0x000fe20000010000 */
[----:B------:R1:W-:Y:S01]  /*5830*/  STG.E.128 desc[UR16][R2.64+0x600], R28 ;  /* 0x0006001c02007986 */ /* 0x0003e2000c101d10 */
[----:B------:R-:W-:Y:S01]  /*5840*/  IADD3 R92, P1, PT, R92, -0x800, RZ ;  /* 0xfffff8005c5c7810 */ /* 0x000fe20007f3e0ff */
[----:B------:R-:W-:Y:S03]  /*5850*/  BAR.SYNC.DEFER_BLOCKING 0x0 ;  /* 0x0000000000007b1d */ /* 0x000fe60000010000 */
[----:B------:R-:W-:Y:S01]  /*5860*/  IADD3.X R93, PT, PT, R93, -0x1, RZ, P1, !PT ;  /* 0xffffffff5d5d7810 */ /* 0x000fe20000ffe4ff */
[----:B0-----:R-:W-:-:S02]  /*5870*/  @!P0 FMUL.FTZ R41, R41, R14 ;  /* 0x0000000e29298220 */ /* 0x001fc40000410000 */
[----:B------:R-:W0:Y:S01]  /*5880*/  @!P5 MUFU.RCP R15, R8 ;  /* 0x00000008000fd308 */ /* 0x000e220000001000 */
[----:B--2---:R-:W-:-:S07]  /*5890*/  @!P6 FMUL.FTZ R43, R43, R12 ;  /* 0x0000000c2b2be220 */ /* 0x004fce0000410000 */
[----:B------:R-:W2:Y:S01]  /*58a0*/  @!P3 MUFU.RCP R32, R9 ;  /* 0x000000090020b308 */ /* 0x000ea20000001000 */
[----:B-1----:R-:W-:Y:S02]  /*58b0*/  FADD.FTZ R2, R5, R44 ;  /* 0x0000002c05027221 */ /* 0x002fe40000010000 */
[----:B------:R-:W1:Y:S05]  /*58c0*/  LDC.64 R4, c[0x0][0x520] ;  /* 0x00014800ff047b82 */ /* 0x000e6a0000000a00 */
[----:B------:R-:W3:Y:S01]  /*58d0*/  @!P2 MUFU.RCP R33, R10 ;  /* 0x0000000a0021a308 */ /* 0x000ee20000001000 */
[----:B0-----:R-:W-:Y:S01]  /*58e0*/  @!P5 FMUL.FTZ R36, R36, R15 ;  /* 0x0000000f2424d220 */ /* 0x001fe20000410000 */
[----:B------:R-:W-:Y:S04]  /*58f0*/  STS.128 [R99], R48 ;  /* 0x0000003063007388 */ /* 0x000fe80000000c00 */
[----:B------:R0:W-:Y:S02]  /*5900*/  STS.128 [R99+0x10], R44 ;  /* 0x0000102c63007388 */ /* 0x0001e40000000c00 */
[----:B------:R-:W4:Y:S01]  /*5910*/  @!P4 MUFU.RCP R6, R11 ;  /* 0x0000000b0006c308 */ /* 0x000f220000001000 */
[----:B--2---:R-:W-:Y:S01]  /*5920*/  @!P3 FMUL.FTZ R37, R37, R32 ;  /* 0x000000202525b220 */ /* 0x004fe20000410000 */
[----:B------:R2:W-:Y:S01]  /*5930*/  STS.128 [R99+0x20], R40 ;  /* 0x0000202863007388 */ /* 0x0005e20000000c00 */
[----:B---3--:R-:W-:Y:S01]  /*5940*/  @!P2 FMUL.FTZ R38, R38, R33 ;  /* 0x000000212626a220 */ /* 0x008fe20000410000 */
[----:B------:R-:W-:Y:S01]  /*5950*/  IADD3 R90, P2, PT, R90, -0x800, RZ ;  /* 0xfffff8005a5a7810 */ /* 0x000fe20007f5e0ff */
[----:B0-----:R-:W-:Y:S01]  /*5960*/  FADD.FTZ R45, R2, R45 ;  /* 0x0000002d022d7221 */ /* 0x001fe20000010000 */
[----:B-1----:R-:W-:-:S02]  /*5970*/  IMAD.WIDE.U32 R2, R0, R4, UR6 ;  /* 0x0000000600027e25 */ /* 0x002fc4000f8e0004 */
[----:B------:R-:W-:Y:S02]  /*5980*/  IADD3.X R91, PT, PT, R91, -0x1, RZ, P2, !PT ;  /* 0xffffffff5b5b7810 */ /* 0x000fe400017fe4ff */
[----:B----4-:R-:W-:Y:S01]  /*5990*/  @!P4 FMUL.FTZ R39, R39, R6 ;  /* 0x000000062727c220 */ /* 0x010fe20000410000 */
[----:B------:R-:W-:Y:S01]  /*59a0*/  FADD.FTZ R46, R45, R46 ;  /* 0x0000002e2d2e7221 */ /* 0x000fe20000010000 */
[----:B------:R-:W0:Y:S01]  /*59b0*/  LDC.64 R6, c[0x0][0x560] ;  /* 0x00015800ff067b82 */ /* 0x000e220000000a00 */
[----:B------:R-:W-:Y:S02]  /*59c0*/  IMAD R3, R0, R5, R3 ;  /* 0x0000000500037224 */ /* 0x000fe400078e0203 */
[----:B------:R1:W-:Y:S01]  /*59d0*/  STS.128 [R99+0x30], R36 ;  /* 0x0000302463007388 */ /* 0x0003e20000000c00 */
[----:B------:R-:W-:-:S03]  /*59e0*/  NOP ;  /* 0x0000000000007918 */ /* 0x000fc60000000000 */
[----:B------:R-:W3:Y:S01]  /*59f0*/  LDS.128 R8, [R97] ;  /* 0x0000000061087984 */ /* 0x000ee20000000c00 */
[----:B------:R-:W-:-:S03]  /*5a00*/  FADD.FTZ R47, R46, R47 ;  /* 0x0000002f2e2f7221 */ /* 0x000fc60000010000 */
[----:B------:R-:W4:Y:S01]  /*5a10*/  LDS.128 R12, [R97+0x200] ;  /* 0x00020000610c7984 */ /* 0x000f220000000c00 */
[----:B--2---:R-:W-:-:S03]  /*5a20*/  FADD.FTZ R40, R47, R40 ;  /* 0x000000282f287221 */ /* 0x004fc60000010000 */
[----:B------:R-:W2:Y:S01]  /*5a30*/  LDS.128 R16, [R97+0x400] ;  /* 0x0004000061107984 */ /* 0x000ea20000000c00 */
[----:B------:R-:W-:-:S03]  /*5a40*/  FADD.FTZ R41, R40, R41 ;  /* 0x0000002928297221 */ /* 0x000fc60000010000 */
[----:B------:R-:W5:Y:S01]  /*5a50*/  LDS.128 R20, [R97+0x600] ;  /* 0x0006000061147984 */ /* 0x000f620000000c00 */
[----:B------:R-:W-:Y:S01]  /*5a60*/  FADD.FTZ R42, R41, R42 ;  /* 0x0000002a292a7221 */ /* 0x000fe20000010000 */
[----:B0-----:R-:W-:-:S03]  /*5a70*/  LEA R4, P0, R2, R6, 0x2 ;  /* 0x0000000602047211 */ /* 0x001fc600078010ff */
[----:B------:R-:W-:Y:S01]  /*5a80*/  FADD.FTZ R43, R42, R43 ;  /* 0x0000002b2a2b7221 */ /* 0x000fe20000010000 */
[----:B------:R-:W-:Y:S02]  /*5a90*/  LEA.HI.X R5, R2, R7, R3, 0x2, P0 ;  /* 0x0000000702057211 */ /* 0x000fe400000f1403 */
[----:B------:R-:W-:Y:S01]  /*5aa0*/  IADD3 R98, P0, PT, R98, -0x800, RZ ;  /* 0xfffff80062627810 */ /* 0x000fe20007f1e0ff */
[----:B-1----:R-:W-:Y:S01]  /*5ab0*/  FADD.FTZ R36, R43, R36 ;  /* 0x000000242b247221 */ /* 0x002fe20000010000 */
[----:B------:R-:W-:Y:S02]  /*5ac0*/  IMAD.WIDE.U32 R2, R96, 0x10, R4 ;  /* 0x0000001060027825 */ /* 0x000fe400078e0004 */
[----:B------:R-:W-:Y:S02]  /*5ad0*/  IADD3.X R87, PT, PT, R87, -0x1, RZ, P0, !PT ;  /* 0xffffffff57577810 */ /* 0x000fe400007fe4ff */
[----:B------:R-:W-:-:S04]  /*5ae0*/  FADD.FTZ R37, R36, R37 ;  /* 0x0000002524257221 */ /* 0x000fc80000010000 */
[----:B------:R-:W-:-:S04]  /*5af0*/  FADD.FTZ R38, R37, R38 ;  /* 0x0000002625267221 */ /* 0x000fc80000010000 */
[----:B------:R-:W-:Y:S01]  /*5b00*/  FADD.FTZ R101, R38, R39 ;  /* 0x0000002726657221 */ /* 0x000fe20000010000 */
[----:B---3--:R0:W-:Y:S04]  /*5b10*/  STG.E.128 desc[UR16][R2.64], R8 ;  /* 0x0000000802007986 */ /* 0x0081e8000c101d10 */
[----:B----4-:R0:W-:Y:S04]  /*5b20*/  STG.E.128 desc[UR16][R2.64+0x200], R12 ;  /* 0x0002000c02007986 */ /* 0x0101e8000c101d10 */
[----:B--2---:R0:W-:Y:S04]  /*5b30*/  STG.E.128 desc[UR16][R2.64+0x400], R16 ;  /* 0x0004001002007986 */ /* 0x0041e8000c101d10 */
[----:B-----5:R0:W-:Y:S01]  /*5b40*/  STG.E.128 desc[UR16][R2.64+0x600], R20 ;  /* 0x0006001402007986 */ /* 0x0201e2000c101d10 */
[----:B------:R-:W-:Y:S05]  /*5b50*/  BRA.U UP0, `(.L_x_7582) ;  /* 0xffffffa900c87547 */ /* 0x000fea000b83ffff */
.L_x_7542:
        /* <DEDUP_REMOVED lines=34> */
.L_x_7584:
[----:B------:R-:W-:Y:S05]  /*5d80*/  BSYNC.RECONVERGENT B0 ;  /* 0x0000000000007941 */ /* 0x000fea0003800200 */
.L_x_7583:
        /* <DEDUP_REMOVED lines=26> */
.L_x_7586:
[----:B------:R-:W-:Y:S05]  /*5f30*/  BSYNC.RECONVERGENT B0 ;  /* 0x0000000000007941 */ /* 0x000fea0003800200 */
.L_x_7585:
        /* <DEDUP_REMOVED lines=22> */
.L_x_7588:
        /* <DEDUP_REMOVED lines=51> */
.L_x_7587:
[----:B------:R-:W-:Y:S05]  /*63d0*/  EXIT ;  /* 0x000000000000794d */ /* 0x000fea0003800000 */
.L_x_7589:
        /* <DEDUP_REMOVED lines=10> */
.L_x_10491:


//--------------------- .text._Z25selective_scan_bwd_kernelI32Selective_Scan_bwd_kernel_traitsILi32ELi16ELb1ELb0ELb0ELb1ELb1EffEEv12SSMParamsBwd --------------------------
	.section	.text._Z25selective_scan_bwd_kernelI32Selective_Scan_bwd_kernel_traitsILi32ELi16ELb1ELb0ELb0ELb1ELb1EffEEv12SSMParamsBwd,"ax",@progbits
	.align	128
        .global         _Z25selective_scan_bwd_kernelI32Selective_Scan_bwd_kernel_traitsILi32ELi16ELb1ELb0ELb0ELb1ELb1EffEEv12SSMParamsBwd
        .type           _Z25selective_scan_bwd_kernelI32Selective_Scan_bwd_kernel_traitsILi32ELi16ELb1ELb0ELb0ELb1ELb1EffEEv12SSMParamsBwd,@function
        .size           _Z25selective_scan_bwd_kernelI32Selective_Scan_bwd_kernel_traitsILi32ELi16ELb1ELb0ELb0ELb1ELb1EffEEv12SSMParamsBwd,(.L_x_10492 - _Z25selective_scan_bwd_kernelI32Selective_Scan_bwd_kernel_traitsILi32ELi16ELb1ELb0ELb0ELb1ELb1EffEEv12SSMParamsBwd)
        .other          _Z25selective_scan_bwd_kernelI32Selective_Scan_bwd_kernel_traitsILi32ELi16ELb1ELb0ELb0ELb1ELb1EffEEv12SSMParamsBwd,@"STO_CUDA_ENTRY STV_DEFAULT"
_Z25selective_scan_bwd_kernelI32Selective_Scan_bwd_kernel_traitsILi32ELi16ELb1ELb0ELb0ELb1ELb1EffEEv12SSMParamsBwd:
.text._Z25selective_scan_bwd_kernelI32Selective_Scan_bwd_kernel_traitsILi32ELi16ELb1ELb0ELb0ELb1ELb1EffEEv12SSMParamsBwd:
        /* <DEDUP_REMOVED lines=99> */
[C---:B------:R-:W-:Y:S02]  /*0630*/  LOP3.LUT R134, R94.reuse, 0x1f, RZ, 0xc0, !PT ;  /* 0x0000001f5e867812 */ /* 0x040fe400078ec0ff */
[----:B------:R-:W-:Y:S02]  /*0640*/  LOP3.LUT R3, R133, 0xf80, RZ, 0xc0, !PT ;  /* 0x00000f8085037812 */ /* 0x000fe400078ec0ff */
[----:B------:R-:W-:Y:S02]  /*0650*/  IADD3 R97, PT, PT, R94, 0x200, RZ ;  /* 0x000002005e617810 */ /* 0x000fe40007ffe0ff */
[----:B---3--:R-:W-:-:S07]  /*0660*/  LOP3.LUT R104, R3, 0x1f, R94, 0xf8, !PT ;  /* 0x0000001f03687812 */ /* 0x008fce00078ef85e */
.L_x_7631:
[----:B------:R-:W-:Y:S01]  /*0670*/  BAR.SYNC.DEFER_BLOCKING 0x0 ;  /* 0x0000000000007b1d */ /* 0x000fe20000010000 */
[----:B0-----:R-:W-:-:S05]  /*0680*/  IMAD.WIDE.U32 R4, R104, 0x10, R98 ;  /* 0x0000001068047825 */ /* 0x001fca00078e0062 */
[----:B------:R-:W2:Y:S04]  /*0690*/  LDG.E.128 R20, desc[UR16][R4.64] ;  /* 0x0000001004147981 */ /* 0x000ea8000c1e1d00 */
[----:B------:R-:W3:Y:S04]  /*06a0*/  LDG.E.128 R24, desc[UR16][R4.64+0x200] ;  /* 0x0002001004187981 */ /* 0x000ee8000c1e1d00 */
[----:B------:R-:W4:Y:S04]  /*06b0*/  LDG.E.128 R28, desc[UR16][R4.64+0x400] ;  /* 0x00040010041c7981 */ /* 0x000f28000c1e1d00 */
[----:B------:R-:W4:Y:S01]  /*06c0*/  LDG.E.128 R32, desc[UR16][R4.64+0x600] ;  /* 0x0006001004207981 */ /* 0x000f22000c1e1d00 */
[----:B------:R-:W0:Y:S01]  /*06d0*/  S2UR UR5, SR_CgaCtaId ;  /* 0x00000000000579c3 */ /* 0x000e220000008800 */
[----:B------:R-:W-:Y:S01]  /*06e0*/  UMOV UR4, 0x400 ;  /* 0x0000040000047882 */ /* 0x000fe20000000000 */
[----:B------:R-:W-:Y:S01]  /*06f0*/  IMAD.WIDE.U32 R60, R104, 0x10, R100 ;  /* 0x00000010683c7825 */ /* 0x000fe200078e0064 */
[----:B------:R-:W1:Y:S01]  /*0700*/  S2R R105, SR_LANEID ;  /* 0x0000000000697919 */ /* 0x000e620000000000 */
[----:B0-----:R-:W-:-:S06]  /*0710*/  ULEA UR4, UR5, UR4, 0x18 ;  /* 0x0000000405047291 */ /* 0x001fcc000f8ec0ff */
[C---:B-1----:R-:W-:Y:S02]  /*0720*/  LEA R106, R105.reuse, UR4, 0x4 ;  /* 0x00000004696a7c11 */ /* 0x042fe4000f8e20ff */
[----:B------:R-:W-:-:S03]  /*0730*/  LEA R107, R105, UR4, 0x6 ;  /* 0x00000004696b7c11 */ /* 0x000fc6000f8e30ff */
        /* <DEDUP_REMOVED lines=14> */
[----:B0-----:R-:W-:-:S03]  /*0820*/  IMAD.WIDE.U32 R32, R104, 0x10, R102 ;  /* 0x0000001068207825 */ /* 0x001fc600078e0066 */
        /* <DEDUP_REMOVED lines=65> */
.L_x_7592:
[----:B------:R-:W-:Y:S05]  /*0c40*/  BSYNC.RECONVERGENT B0 ;  /* 0x0000000000007941 */ /* 0x000fea0003800200 */
.L_x_7591:
        /* <DEDUP_REMOVED lines=34> */
.L_x_7594:
[----:B------:R-:W-:Y:S05]  /*0e70*/  BSYNC.RECONVERGENT B0 ;  /* 0x0000000000007941 */ /* 0x000fea0003800200 */
.L_x_7593:
        /* <DEDUP_REMOVED lines=34> */
.L_x_7596:
[----:B------:R-:W-:Y:S05]  /*10a0*/  BSYNC.RECONVERGENT B0 ;  /* 0x0000000000007941 */ /* 0x000fea0003800200 */
.L_x_7595:
        /* <DEDUP_REMOVED lines=34> */
.L_x_7598:
[----:B------:R-:W-:Y:S05]  /*12d0*/  BSYNC.RECONVERGENT B0 ;  /* 0x0000000000007941 */ /* 0x000fea0003800200 */
.L_x_7597:
        /* <DEDUP_REMOVED lines=34> */
.L_x_7600:
[----:B------:R-:W-:Y:S05]  /*1500*/  BSYNC.RECONVERGENT B0 ;  /* 0x0000000000007941 */ /* 0x000fea0003800200 */
.L_x_7599:
        /* <DEDUP_REMOVED lines=34> */
.L_x_7602:
[----:B------:R-:W-:Y:S05]  /*1730*/  BSYNC.RECONVERGENT B0 ;  /* 0x0000000000007941 */ /* 0x000fea0003800200 */
.L_x_7601:
        /* <DEDUP_REMOVED lines=34> */
.L_x_7604:
[----:B------:R-:W-:Y:S05]  /*1960*/  BSYNC.RECONVERGENT B0 ;  /* 0x0000000000007941 */ /* 0x000fea0003800200 */
.L_x_7603:
        /* <DEDUP_REMOVED lines=34> */
.L_x_7606:
[----:B------:R-:W-:Y:S05]  /*1b90*/  BSYNC.RECONVERGENT B0 ;  /* 0x0000000000007941 */ /* 0x000fea0003800200 */
.L_x_7605:
        /* <DEDUP_REMOVED lines=34> */
.L_x_7608:
[----:B------:R-:W-:Y:S05]  /*1dc0*/  BSYNC.RECONVERGENT B0 ;  /* 0x0000000000007941 */ /* 0x000fea0003800200 */
.L_x_7607:
        /* <DEDUP_REMOVED lines=34> */
.L_x_7610:
[----:B------:R-:W-:Y:S05]  /*1ff0*/  BSYNC.RECONVERGENT B0 ;  /* 0x0000000000007941 */ /* 0x000fea0003800200 */
.L_x_7609:
        /* <DEDUP_REMOVED lines=33> */
.L_x_7612:
[----:B------:R-:W-:Y:S05]  /*2210*/  BSYNC.RECONVERGENT B0 ;  /* 0x0000000000007941 */ /* 0x000fea0003800200 */
.L_x_7611:
        /* <DEDUP_REMOVED lines=32> */
.L_x_7614:
[----:B------:R-:W-:Y:S05]  /*2420*/  BSYNC.RECONVERGENT B0 ;  /* 0x0000000000007941 */ /* 0x000fea0003800200 */
.L_x_7613:
        /* <DEDUP_REMOVED lines=32> */
.L_x_7616:
[----:B------:R-:W-:Y:S05]  /*2630*/  BSYNC.RECONVERGENT B0 ;  /* 0x0000000000007941 */ /* 0x000fea0003800200 */
.L_x_7615:
        /* <DEDUP_REMOVED lines=32> */
.L_x_7618:
[----:B------:R-:W-:Y:S05]  /*2840*/  BSYNC.RECONVERGENT B0 ;  /* 0x0000000000007941 */ /* 0x000fea0003800200 */
.L_x_7617:
        /* <DEDUP_REMOVED lines=32> */
.L_x_7620:
[----:B------:R-:W-:Y:S05]  /*2a50*/  BSYNC.RECONVERGENT B0 ;  /* 0x0000000000007941 */ /* 0x000fea0003800200 */
.L_x_7619:
        /* <DEDUP_REMOVED lines=32> */
.L_x_7622:
[----:B------:R-:W-:Y:S05]  /*2c60*/  BSYNC.RECONVERGENT B0 ;  /* 0x0000000000007941 */ /* 0x000fea0003800200 */
.L_x_7621:
[----:B------:R-:W1:Y:S01]  /*2c70*/  LDCU.128 UR12, c[0x0][0x410] ;  /* 0x00008200ff0c77ac */ /* 0x000e620008000c00 */
[----:B------:R-:W2:Y:S01]  /*2c80*/  LDC.64 R6, c[0x0][0x488] ;  /* 0x00012200ff067b82 */ /* 0x000ea20000000a00 */
[----:B------:R-:W-:Y:S01]  /*2c90*/  LDS.128 R24, [R107] ;  /* 0x000000006b187984 */ /* 0x000fe20000000c00 */
[----:B------:R-:W-:Y:S01]  /*2ca0*/  UIADD3 UR19, UPT, UPT, UR8, -0x1, URZ ;  /* 0xffffffff08137890 */ /* 0x000fe2000fffe0ff */
[----:B------:R-:W-:Y:S02]  /*2cb0*/  UMOV UR5, URZ ;  /* 0x000000ff00057c82 */ /* 0x000fe40008000000 */
[----:B0-----:R-:W-:Y:S01]  /*2cc0*/  LDS.128 R36, [R107+0x10] ;  /* 0x000010006b247984 */ /* 0x001fe20000000c00 */
[----:B------:R-:W-:Y:S02]  /*2cd0*/  USHF.L.U32 UR4, UR19, 0x9, URZ ;  /* 0x0000000913047899 */ /* 0x000fe400080006ff */
[----:B------:R-:W0:Y:S01]  /*2ce0*/  LDC.64 R76, c[0x0][0x478] ;  /* 0x00011e00ff4c7b82 */ /* 0x000e220000000a00 */
[----:B------:R-:W3:Y:S01]  /*2cf0*/  LDCU.64 UR20, c[0x0][0x490] ;  /* 0x00009200ff1477ac */ /* 0x000ee20008000a00 */
[----:B------:R-:W-:Y:S04]  /*2d00*/  LDS.128 R40, [R107+0x20] ;  /* 0x000020006b287984 */ /* 0x000fe80000000c00 */
[----:B------:R-:W-:Y:S02]  /*2d10*/  LDS.128 R44, [R107+0x30] ;  /* 0x000030006b2c7984 */ /* 0x000fe40000000c00 */
[----:B------:R-:W4:Y:S01]  /*2d20*/  LDC.64 R148, c[0x0][0x510] ;  /* 0x00014400ff947b82 */ /* 0x000f220000000a00 */
[----:B-1----:R-:W-:-:S04]  /*2d30*/  UIMAD.WIDE.U32 UR6, UR18, UR12, UR4 ;  /* 0x0000000c120672a5 */ /* 0x002fc8000f8e0004 */
[----:B------:R-:W-:Y:S02]  /*2d40*/  UIMAD UR10, UR18, UR13, UR7 ;  /* 0x0000000d120a72a4 */ /* 0x000fe4000f8e0207 */
[----:B------:R-:W-:Y:S01]  /*2d50*/  MOV R5, UR7 ;  /* 0x0000000700057c02 */ /* 0x000fe20008000f00 */
[----:B------:R-:W1:Y:S01]  /*2d60*/  LDC.64 R150, c[0x0][0x558] ;  /* 0x00015600ff967b82 */ /* 0x000e620000000a00 */
[----:B------:R-:W-:Y:S02]  /*2d70*/  MOV R4, UR6 ;  /* 0x0000000600047c02 */ /* 0x000fe40008000f00 */
[----:B------:R-:W-:-:S03]  /*2d80*/  MOV R5, UR10 ;  /* 0x0000000a00057c02 */ /* 0x000fc60008000f00 */
[----:B------:R-:W-:-:S04]  /*2d90*/  IMAD.WIDE.U32 R4, R0, UR14, R4 ;  /* 0x0000000e00047c25 */ /* 0x000fc8000f8e0004 */
[----:B------:R-:W-:Y:S01]  /*2da0*/  IMAD R3, R0, UR15, R5 ;  /* 0x0000000f00037c24 */ /* 0x000fe2000f8e0205 */
[----:B------:R-:W-:Y:S01]  /*2db0*/  BAR.SYNC.DEFER_BLOCKING 0x0 ;  /* 0x0000000000007b1d */ /* 0x000fe20000010000 */
[----:B--2---:R-:W-:-:S04]  /*2dc0*/  LEA R6, P0, R4, R6, 0x2 ;  /* 0x0000000604067211 */ /* 0x004fc800078010ff */
[----:B------:R-:W-:Y:S01]  /*2dd0*/  LEA.HI.X R7, R4, R7, R3, 0x2, P0 ;  /* 0x0000000704077211 */ /* 0x000fe200000f1403 */
[----:B------:R-:W2:Y:S02]  /*2de0*/  LDCU.128 UR12, c[0x0][0x420] ;  /* 0x00008400ff0c77ac */ /* 0x000ea40008000c00 */
[----:B------:R-:W-:-:S05]  /*2df0*/  IMAD.WIDE.U32 R4, R104, 0x10, R6 ;  /* 0x0000001068047825 */ /* 0x000fca00078e0006 */
[----:B------:R-:W5:Y:S04]  /*2e00*/  LDG.E.128 R28, desc[UR16][R4.64] ;  /* 0x00000010041c7981 */ /* 0x000f68000c1e1d00 */
[----:B------:R-:W3:Y:S04]  /*2e10*/  LDG.E.128 R64, desc[UR16][R4.64+0x200] ;  /* 0x0002001004407981 */ /* 0x000ee8000c1e1d00 */
[----:B------:R-:W4:Y:S04]  /*2e20*/  LDG.E.128 R32, desc[UR16][R4.64+0x400] ;  /* 0x0004001004207981 */ /* 0x000f28000c1e1d00 */
[----:B------:R-:W4:Y:S01]  /*2e30*/  LDG.E.128 R72, desc[UR16][R4.64+0x600] ;  /* 0x0006001004487981 */ /* 0x000f22000c1e1d00 */
[----:B--2---:R-:W-:-:S04]  /*2e40*/  UIMAD.WIDE.U32 UR6, UR18, UR12, UR4 ;  /* 0x0000000c120672a5 */ /* 0x004fc8000f8e0004 */
[----:B------:R-:W-:Y:S02]  /*2e50*/  UIMAD UR10, UR18, UR13, UR7 ;  /* 0x0000000d120a72a4 */ /* 0x000fe4000f8e0207 */
[----:B------:R-:W-:Y:S02]  /*2e60*/  MOV R7, UR7 ;  /* 0x0000000700077c02 */ /* 0x000fe40008000f00 */
[----:B------:R-:W-:Y:S02]  /*2e70*/  MOV R6, UR6 ;  /* 0x0000000600067c02 */ /* 0x000fe40008000f00 */
[----:B------:R-:W-:-:S03]  /*2e80*/  MOV R7, UR10 ;  /* 0x0000000a00077c02 */ /* 0x000fc60008000f00 */
[C---:B------:R-:W-:Y:S02]  /*2e90*/  IMAD.WIDE.U32 R6, R0.reuse, UR14, R6 ;  /* 0x0000000e00067c25 */ /* 0x040fe4000f8e0006 */
[----:B------:R-:W2:Y:S02]  /*2ea0*/  LDCU.64 UR10, c[0x0][0x508] ;  /* 0x0000a100ff0a77ac */ /* 0x000ea40008000a00 */
[----:B------:R-:W-:Y:S01]  /*2eb0*/  IMAD R3, R0, UR15, R7 ;  /* 0x0000000f00037c24 */ /* 0x000fe2000f8e0207 */
[----:B0-----:R-:W-:-:S04]  /*2ec0*/  LEA R76, P0, R6, R76, 0x2 ;  /* 0x0000004c064c7211 */ /* 0x001fc800078010ff */
[----:B------:R-:W-:-:S03]  /*2ed0*/  LEA.HI.X R77, R6, R77, R3, 0x2, P0 ;  /* 0x0000004d064d7211 */ /* 0x000fc600000f1403 */
[----:B------:R-:W-:Y:S01]  /*2ee0*/  IMAD.WIDE.U32 R76, R104, 0x10, R76 ;  /* 0x00000010684c7825 */ /* 0x000fe200078e004c */
[----:B-----5:R0:W-:Y:S04]  /*2ef0*/  STS.128 [R106], R28 ;  /* 0x0000001c6a007388 */ /* 0x0201e80000000c00 */
[----:B---3--:R3:W-:Y:S04]  /*2f00*/  STS.128 [R106+0x200], R64 ;  /* 0x000200406a007388 */ /* 0x0087e80000000c00 */
[----:B----4-:R-:W-:Y:S04]  /*2f10*/  STS.128 [R106+0x400], R32 ;  /* 0x000400206a007388 */ /* 0x010fe80000000c00 */
[----:B------:R4:W-:Y:S01]  /*2f20*/  STS.128 [R106+0x600], R72 ;  /* 0x000600486a007388 */ /* 0x0009e20000000c00 */
[----:B------:R-:W-:-:S03]  /*2f30*/  NOP ;  /* 0x0000000000007918 */ /* 0x000fc60000000000 */
[----:B------:R-:W5:Y:S04]  /*2f40*/  LDS.128 R4, [R107] ;  /* 0x000000006b047984 */ /* 0x000f680000000c00 */
[----:B------:R-:W1:Y:S04]  /*2f50*/  LDS.128 R48, [R107+0x10] ;  /* 0x000010006b307984 */ /* 0x000e680000000c00 */
[----:B------:R-:W2:Y:S04]  /*2f60*/  LDS.128 R52, [R107+0x20] ;  /* 0x000020006b347984 */ /* 0x000ea80000000c00 */
[----:B------:R-:W2:Y:S01]  /*2f70*/  LDS.128 R56, [R107+0x30] ;  /* 0x000030006b387984 */ /* 0x000ea20000000c00 */
[----:B------:R-:W-:Y:S06]  /*2f80*/  BAR.SYNC.DEFER_BLOCKING 0x0 ;  /* 0x0000000000007b1d */ /* 0x000fec0000010000 */
[----:B0-----:R-:W2:Y:S04]  /*2f90*/  LDG.E.128 R28, desc[UR16][R76.64] ;  /* 0x000000104c1c7981 */ /* 0x001ea8000c1e1d00 */
[----:B------:R-:W2:Y:S04]  /*2fa0*/  LDG.E.128 R68, desc[UR16][R76.64+0x200] ;  /* 0x000200104c447981 */ /* 0x000ea8000c1e1d00 */
[----:B---3--:R-:W3:Y:S04]  /*2fb0*/  LDG.E.128 R64, desc[UR16][R76.64+0x400] ;  /* 0x000400104c407981 */ /* 0x008ee8000c1e1d00 */
[----:B----4-:R0:W4:Y:S01]  /*2fc0*/  LDG.E.128 R72, desc[UR16][R76.64+0x600] ;  /* 0x000600104c487981 */ /* 0x010122000c1e1d00 */
[----:B-----5:R-:W-:Y:S01]  /*2fd0*/  FMUL.FTZ R32, R5, -1.4426950216293334961 ;  /* 0xbfb8aa3b05207820 */ /* 0x020fe20000410000 */
[----:B------:R-:W-:Y:S01]  /*2fe0*/  FMUL.FTZ R33, R6, -1.4426950216293334961 ;  /* 0xbfb8aa3b06217820 */ /* 0x000fe20000410000 */
[----:B------:R-:W-:Y:S01]  /*2ff0*/  FMUL.FTZ R34, R7, -1.4426950216293334961 ;  /* 0xbfb8aa3b07227820 */ /* 0x000fe20000410000 */
[----:B-1----:R-:W-:Y:S01]  /*3000*/  FMUL.FTZ R35, R48, -1.4426950216293334961 ;  /* 0xbfb8aa3b30237820 */ /* 0x002fe20000410000 */
[----:B------:R-:W-:Y:S01]  /*3010*/  FMUL.FTZ R3, R4, -1.4426950216293334961 ;  /* 0xbfb8aa3b04037820 */ /* 0x000fe20000410000 */
[----:B------:R-:W-:Y:S01]  /*3020*/  FMUL.FTZ R78, R51, -1.4426950216293334961 ;  /* 0xbfb8aa3b334e7820 */ /* 0x000fe20000410000 */
[----:B------:R-:W1:Y:S01]  /*3030*/  MUFU.EX2 R32, R32 ;  /* 0x0000002000207308 */ /* 0x000e620000000800 */
[----:B--2---:R-:W-:Y:S01]  /*3040*/  FMUL.FTZ R79, R52, -1.4426950216293334961 ;  /* 0xbfb8aa3b344f7820 */ /* 0x004fe20000410000 */
[----:B------:R-:W-:Y:S01]  /*3050*/  FMUL.FTZ R80, R53, -1.4426950216293334961 ;  /* 0xbfb8aa3b35507820 */ /* 0x000fe20000410000 */
[----:B0-----:R-:W-:Y:S01]  /*3060*/  FMUL.FTZ R76, R49, -1.4426950216293334961 ;  /* 0xbfb8aa3b314c7820 */ /* 0x001fe20000410000 */
        /* <DEDUP_REMOVED lines=10> */
[----:B-1----:R-:W-:Y:S01]  /*3110*/  FADD.FTZ R32, R32, 1 ;  /* 0x3f80000020207421 */ /* 0x002fe20000010000 */
[----:B------:R-:W-:-:S06]  /*3120*/  UISETP.NE.AND.EX UP0, UPT, UR21, URZ, UPT, UP0 ;  /* 0x000000ff1500728c */ /* 0x000fcc000bf05300 */
[----:B------:R-:W-:Y:S01]  /*3130*/  MUFU.EX2 R35, R35 ;  /* 0x0000002300237308 */ /* 0x000fe20000000800 */
[----:B0-----:R-:W-:-:S07]  /*3140*/  FADD.FTZ R33, R33, 1 ;  /* 0x3f80000021217421 */ /* 0x001fce0000010000 */
[----:B------:R-:W0:Y:S08]  /*3150*/  MUFU.EX2 R3, R3 ;  /* 0x0000000300037308 */ /* 0x000e300000000800 */
[----:B------:R1:W2:Y:S08]  /*3160*/  MUFU.EX2 R82, R76 ;  /* 0x0000004c00527308 */ /* 0x0002b00000000800 */
[----:B------:R5:W2:Y:S01]  /*3170*/  MUFU.EX2 R85, R78 ;  /* 0x0000004e00557308 */ /* 0x000aa20000000800 */
[----:B-1----:R-:W-:Y:S01]  /*3180*/  FMUL.FTZ R76, R55, -1.4426950216293334961 ;  /* 0xbfb8aa3b374c7820 */ /* 0x002fe20000410000 */
[----:B0-----:R-:W-:-:S06]  /*3190*/  FADD.FTZ R3, R3, 1 ;  /* 0x3f80000003037421 */ /* 0x001fcc0000010000 */
[----:B------:R-:W0:Y:S01]  /*31a0*/  MUFU.EX2 R86, R79 ;  /* 0x0000004f00567308 */ /* 0x000e220000000800 */
[----:B-----5:R-:W-:Y:S01]  /*31b0*/  FMUL.FTZ R78, R57, -1.4426950216293334961 ;  /* 0xbfb8aa3b394e7820 */ /* 0x020fe20000410000 */
[----:B--2---:R-:W-:-:S06]  /*31c0*/  FADD.FTZ R82, R82, 1 ;  /* 0x3f80000052527421 */ /* 0x004fcc0000010000 */
[----:B------:R1:W2:Y:S01]  /*31d0*/  MUFU.EX2 R87, R80 ;  /* 0x0000005000577308 */ /* 0x0002a20000000800 */
[----:B------:R-:W-:-:S07]  /*31e0*/  FADD.FTZ R85, R85, 1 ;  /* 0x3f80000055557421 */ /* 0x000fce0000010000 */
[----:B------:R-:W-:Y:S01]  /*31f0*/  MUFU.EX2 R127, R76 ;  /* 0x0000004c007f7308 */ /* 0x000fe20000000800 */
[----:B-1----:R-:W-:Y:S01]  /*3200*/  FADD.FTZ R80, R35, 1 ;  /* 0x3f80000023507421 */ /* 0x002fe20000010000 */
[----:B0-----:R-:W-:-:S06]  /*3210*/  FADD.FTZ R86, R86, 1 ;  /* 0x3f80000056567421 */ /* 0x001fcc0000010000 */
[----:B------:R0:W1:Y:S01]  /*3220*/  MUFU.EX2 R142, R78 ;  /* 0x0000004e008e7308 */ /* 0x0000620000000800 */
[----:B--2---:R-:W-:-:S07]  /*3230*/  FADD.FTZ R87, R87, 1 ;  /* 0x3f80000057577421 */ /* 0x004fce0000010000 */
[----:B------:R-:W2:Y:S01]  /*3240*/  MUFU.RCP R76, R32 ;  /* 0x00000020004c7308 */ /* 0x000ea20000001000 */
[----:B0-----:R-:W-:-:S07]  /*3250*/  FADD.FTZ R78, R34, 1 ;  /* 0x3f800000224e7421 */ /* 0x001fce0000010000 */
[----:B------:R-:W0:Y:S01]  /*3260*/  MUFU.RCP R79, R33 ;  /* 0x00000021004f7308 */ /* 0x000e220000001000 */
[----:B-1----:R-:W-:-:S07]  /*3270*/  FADD.FTZ R142, R142, 1 ;  /* 0x3f8000008e8e7421 */ /* 0x002fce0000010000 */
[----:B------:R-:W1:Y:S01]  /*3280*/  MUFU.EX2 R83, R77 ;  /* 0x0000004d00537308 */ /* 0x000e620000000800 */
[----:B--2---:R-:W-:-:S07]  /*3290*/  FMUL.FTZ R136, R5, R76 ;  /* 0x0000004c05887220 */ /* 0x004fce0000410000 */
[----:B------:R-:W2:Y:S01]  /*32a0*/  MUFU.RCP R77, R3 ;  /* 0x00000003004d7308 */ /* 0x000ea20000001000 */
[----:B0-----:R-:W-:-:S07]  /*32b0*/  FMUL.FTZ R137, R6, R79 ;  /* 0x0000004f06897220 */ /* 0x001fce0000410000 */
[----:B------:R-:W0:Y:S01]  /*32c0*/  MUFU.RCP R78, R78 ;  /* 0x0000004e004e7308 */ /* 0x000e220000001000 */
[----:B-1----:R-:W-:-:S07]  /*32d0*/  FADD.FTZ R83, R83, 1 ;  /* 0x3f80000053537421 */ /* 0x002fce0000010000 */
[----:B------:R-:W-:Y:S01]  /*32e0*/  MUFU.EX2 R126, R81 ;  /* 0x00000051007e7308 */ /* 0x000fe20000000800 */
[----:B--2---:R-:W-:Y:S01]  /*32f0*/  FADD.FTZ R3, -R77, 1 ;  /* 0x3f8000004d037421 */ /* 0x004fe20000010100 */
        /* <DEDUP_REMOVED lines=15> */
[----:B------:R-:W-:Y:S08]  /*33f0*/  MUFU.RCP R142, R142 ;  /* 0x0000008e008e7308 */ /* 0x000ff00000001000 */
[----:B------:R-:W0:Y:S02]  /*3400*/  MUFU.RCP R146, R146 ;  /* 0x0000009200927308 */ /* 0x000e240000001000 */
[----:B0-----:R-:W-:-:S04]  /*3410*/  FADD.FTZ R80, -R146, 1 ;  /* 0x3f80000092507421 */ /* 0x001fc80000010100 */
[----:B------:R-:W-:Y:S01]  /*3420*/  FFMA.FTZ R80, R59, R80, 1 ;  /* 0x3f8000003b507423 */ /* 0x000fe20000010050 */
[----:B------:R-:W-:Y:S04]  /*3430*/  STS.128 [R106], R28 ;  /* 0x0000001c6a007388 */ /* 0x000fe80000000c00 */
[----:B------:R0:W-:Y:S04]  /*3440*/  STS.128 [R106+0x200], R68 ;  /* 0x000200446a007388 */ /* 0x0001e80000000c00 */
[----:B---3--:R1:W-:Y:S04]  /*3450*/  STS.128 [R106+0x400], R64 ;  /* 0x000400406a007388 */ /* 0x0083e80000000c00 */
[----:B----4-:R2:W-:Y:S01]  /*3460*/  STS.128 [R106+0x600], R72 ;  /* 0x000600486a007388 */ /* 0x0105e20000000c00 */
[----:B------:R-:W-:-:S03]  /*3470*/  NOP ;  /* 0x0000000000007918 */ /* 0x000fc60000000000 */
[----:B------:R-:W3:Y:S01]  /*3480*/  LDS.128 R32, [R107] ;  /* 0x000000006b207984 */ /* 0x000ee20000000c00 */
[----:B0-----:R-:W-:Y:S01]  /*3490*/  FADD.FTZ R68, R126, 1 ;  /* 0x3f8000007e447421 */ /* 0x001fe20000010000 */
[----:B------:R-:W-:Y:S01]  /*34a0*/  FADD.FTZ R70, R127, 1 ;  /* 0x3f8000007f467421 */ /* 0x000fe20000010000 */
[----:B------:R-:W-:Y:S01]  /*34b0*/  FMUL.FTZ R126, R25, R136 ;  /* 0x00000088197e7220 */ /* 0x000fe20000410000 */
[----:B------:R-:W0:Y:S01]  /*34c0*/  LDS.128 R28, [R107+0x10] ;  /* 0x000010006b1c7984 */ /* 0x000e220000000c00 */
[----:B-1----:R-:W-:Y:S01]  /*34d0*/  FFMA.FTZ R65, R4, R3, 1 ;  /* 0x3f80000004417423 */ /* 0x002fe20000010003 */
[----:B------:R-:W-:Y:S01]  /*34e0*/  FADD.FTZ R4, -R78, 1 ;  /* 0x3f8000004e047421 */ /* 0x000fe20000010100 */
[----:B------:R-:W-:Y:S01]  /*34f0*/  FADD.FTZ R64, -R76, 1 ;  /* 0x3f8000004c407421 */ /* 0x000fe20000010100 */
[----:B------:R-:W-:Y:S01]  /*3500*/  FADD.FTZ R3, -R79, 1 ;  /* 0x3f8000004f037421 */ /* 0x000fe20000010100 */
[----:B------:R-:W-:Y:S01]  /*3510*/  FMUL.FTZ R127, R26, R137 ;  /* 0x000000891a7f7220 */ /* 0x000fe20000410000 */
[----:B------:R-:W-:Y:S01]  /*3520*/  FFMA.FTZ R69, R7, R4, 1 ;  /* 0x3f80000007457423 */ /* 0x000fe20000010004 */
[----:B------:R-:W-:Y:S01]  /*3530*/  FFMA.FTZ R66, R5, R64, 1 ;  /* 0x3f80000005427423 */ /* 0x000fe20000010040 */
[----:B------:R-:W-:Y:S01]  /*3540*/  FFMA.FTZ R67, R6, R3, 1 ;  /* 0x3f80000006437423 */ /* 0x000fe20000010003 */
[----:B------:R-:W-:Y:S01]  /*3550*/  FMUL.FTZ R3, R24, R135 ;  /* 0x0000008718037220 */ /* 0x000fe20000410000 */
[----:B------:R-:W1:Y:S01]  /*3560*/  LDS.128 R4, [R107+0x20] ;  /* 0x000020006b047984 */ /* 0x000e620000000c00 */
[----:B------:R4:W-:Y:S01]  /*3570*/  MUFU.RCP R141, R68 ;  /* 0x00000044008d7308 */ /* 0x0009e20000001000 */
[----:B------:R-:W-:Y:S01]  /*3580*/  FADD.FTZ R71, -R81, 1 ;  /* 0x3f80000051477421 */ /* 0x000fe20000010100 */
[----:B--2---:R-:W-:Y:S01]  /*3590*/  FADD.FTZ R73, -R131, 1 ;  /* 0x3f80000083497421 */ /* 0x004fe20000010100 */
[----:B------:R-:W-:Y:S01]  /*35a0*/  FADD.FTZ R72, R139, 1 ;  /* 0x3f8000008b487421 */ /* 0x000fe20000010000 */
[C---:B------:R-:W-:Y:S01]  /*35b0*/  FMUL.FTZ R139, R48.reuse, R81 ;  /* 0x00000051308b7220 */ /* 0x040fe20000410000 */
[----:B------:R-:W-:Y:S01]  /*35c0*/  FFMA.FTZ R71, R48, R71, 1 ;  /* 0x3f80000030477423 */ /* 0x000fe20000010047 */
[----:B------:R-:W-:Y:S01]  /*35d0*/  FADD.FTZ R48, -R84, 1 ;  /* 0x3f80000054307421 */ /* 0x000fe20000010100 */
[----:B------:R-:W-:Y:S01]  /*35e0*/  FFMA.FTZ R73, R50, R73, 1 ;  /* 0x3f80000032497423 */ /* 0x000fe20000010049 */
[----:B------:R2:W5:Y:S01]  /*35f0*/  MUFU.RCP R140, R70 ;  /* 0x00000046008c7308 */ /* 0x0005620000001000 */
[----:B------:R-:W-:Y:S01]  /*3600*/  FADD.FTZ R74, -R130, 1 ;  /* 0x3f800000824a7421 */ /* 0x000fe20000010100 */
[----:B------:R-:W-:-:S03]  /*3610*/  FFMA.FTZ R48, R49, R48, 1 ;  /* 0x3f80000031307423 */ /* 0x000fc60000010030 */
[----:B------:R-:W-:-:S03]  /*3620*/  FFMA.FTZ R74, R53, R74, 1 ;  /* 0x3f800000354a7423 */ /* 0x000fc6000001004a */
[----:B------:R1:W5:Y:S01]  /*3630*/  MUFU.RCP R143, R72 ;  /* 0x00000048008f7308 */ /* 0x0003620000001000 */
[----:B---3--:R-:W-:Y:S01]  /*3640*/  FMUL.FTZ R24, R24, R32 ;  /* 0x0000002018187220 */ /* 0x008fe20000410000 */
[----:B------:R-:W-:Y:S01]  /*3650*/  FMUL.FTZ R25, R25, R33 ;  /* 0x0000002119197220 */ /* 0x000fe20000410000 */
[----:B------:R-:W-:Y:S01]  /*3660*/  FMUL.FTZ R26, R26, R34 ;  /* 0x000000221a1a7220 */ /* 0x000fe20000410000 */
[----:B------:R-:W-:Y:S01]  /*3670*/  FMUL.FTZ R27, R27, R35 ;  /* 0x000000231b1b7220 */ /* 0x000fe20000410000 */
[----:B0-----:R-:W-:Y:S01]  /*3680*/  FMUL.FTZ R64, R36, R28 ;  /* 0x0000001c24407220 */ /* 0x001fe20000410000 */
[----:B------:R-:W-:Y:S01]  /*3690*/  FMUL.FTZ R24, R77, R24 ;  /* 0x000000184d187220 */ /* 0x000fe20000410000 */
[----:B------:R-:W-:Y:S01]  /*36a0*/  FMUL.FTZ R25, R76, R25 ;  /* 0x000000194c197220 */ /* 0x000fe20000410000 */
[----:B------:R-:W-:Y:S01]  /*36b0*/  FMUL.FTZ R26, R79, R26 ;  /* 0x0000001a4f1a7220 */ /* 0x000fe20000410000 */
[----:B----4-:R-:W-:Y:S01]  /*36c0*/  FMUL.FTZ R68, R81, R64 ;  /* 0x0000004051447220 */ /* 0x010fe20000410000 */
[----:B------:R-:W-:Y:S01]  /*36d0*/  FMUL.FTZ R64, R24, R65 ;  /* 0x0000004118407220 */ /* 0x000fe20000410000 */
[----:B------:R-:W-:Y:S01]  /*36e0*/  FMUL.FTZ R65, R25, R66 ;  /* 0x0000004219417220 */ /* 0x000fe20000410000 */
[----:B------:R-:W-:Y:S01]  /*36f0*/  FMUL.FTZ R78, R78, R27 ;  /* 0x0000001b4e4e7220 */ /* 0x000fe20000410000 */
[----:B------:R-:W-:Y:S01]  /*3700*/  FMUL.FTZ R66, R26, R67 ;  /* 0x000000431a427220 */ /* 0x000fe20000410000 */
[----:B--2---:R-:W-:Y:S01]  /*3710*/  FMUL.FTZ R70, R38, R30 ;  /* 0x0000001e26467220 */ /* 0x004fe20000410000 */
[----:B------:R-:W0:Y:S01]  /*3720*/  LDS.128 R24, [R107+0x30] ;  /* 0x000030006b187984 */ /* 0x000e220000000c00 */
[----:B------:R-:W-:Y:S01]  /*3730*/  FMUL.FTZ R67, R78, R69 ;  /* 0x000000454e437220 */ /* 0x000fe20000410000 */
[----:B------:R-:W-:Y:S01]  /*3740*/  FMUL.FTZ R69, R37, R29 ;  /* 0x0000001d25457220 */ /* 0x000fe20000410000 */
[----:B------:R-:W-:Y:S01]  /*3750*/  FMUL.FTZ R70, R131, R70 ;  /* 0x0000004683467220 */ /* 0x000fe20000410000 */
[----:B-1----:R-:W-:Y:S01]  /*3760*/  FMUL.FTZ R72, R40, R4 ;  /* 0x0000000428487220 */ /* 0x002fe20000410000 */
        /* <DEDUP_REMOVED lines=15> */
[----:B-----5:R-:W-:Y:S01]  /*3860*/  FADD.FTZ R74, -R140, 1 ;  /* 0x3f8000008c4a7421 */ /* 0x020fe20000010100 */
        /* <DEDUP_REMOVED lines=13> */
[----:B0-----:R-:W-:Y:S01]  /*3940*/  FMUL.FTZ R74, R44, R24 ;  /* 0x000000182c4a7220 */ /* 0x001fe20000410000 */
        /* <DEDUP_REMOVED lines=30> */
[----:B------:R-:W-:Y:S01]  /*3b30*/  FMUL.FTZ R145, R58, R145 ;  /* 0x000000913a917220 */ /* 0x000fe20000410000 */
[----:B------:R-:W-:Y:S01]  /*3b40*/  FMUL.FTZ R146, R59, R146 ;  /* 0x000000923b927220 */ /* 0x000fe20000410000 */
        /* <DEDUP_REMOVED lines=10> */
[----:B-1----:R-:W-:Y:S01]  /*3bf0*/  FMUL.FTZ R77, R40, R51 ;  /* 0x00000033284d7220 */ /* 0x002fe20000410000 */
[----:B------:R-:W-:Y:S01]  /*3c00*/  FFMA.FTZ R40, R8, R3, R125 ;  /* 0x0000000308287223 */ /* 0x000fe2000001007d */
        /* <DEDUP_REMOVED lines=8> */
[----:B------:R-:W-:Y:S01]  /*3c90*/  FMUL.FTZ R131, R46, R145 ;  /* 0x000000912e837220 */ /* 0x000fe20000410000 */
[----:B------:R-:W-:Y:S02]  /*3ca0*/  FMUL.FTZ R132, R47, R146 ;  /* 0x000000922f847220 */ /* 0x000fe40000410000 */
        /* <DEDUP_REMOVED lines=29> */
[----:B------:R3:W-:Y:S04]  /*3e80*/  STS.128 [R107+0x20], R4 ;  /* 0x000020046b007388 */ /* 0x0007e80000000c00 */
[----:B------:R-:W-:Y:S01]  /*3e90*/  STS.128 [R107+0x30], R24 ;  /* 0x000030186b007388 */ /* 0x000fe20000000c00 */
[----:B------:R-:W-:-:S03]  /*3ea0*/  NOP ;  /* 0x0000000000007918 */ /* 0x000fc60000000000 */
[----:B-1----:R-:W1:Y:S01]  /*3eb0*/  LDS.128 R36, [R106] ;  /* 0x000000006a247984 */ /* 0x002e620000000c00 */
[----:B--2---:R-:W-:Y:S02]  /*3ec0*/  MOV R32, UR6 ;  /* 0x0000000600207c02 */ /* 0x004fe40008000f00 */
[----:B0-----:R-:W-:Y:S01]  /*3ed0*/  MOV R29, UR10 ;  /* 0x0000000a001d7c02 */ /* 0x001fe20008000f00 */
[----:B------:R-:W0:Y:S01]  /*3ee0*/  LDS.128 R40, [R106+0x200] ;  /* 0x000200006a287984 */ /* 0x000e220000000c00 */
[----:B------:R-:W-:Y:S02]  /*3ef0*/  MOV R28, R32 ;  /* 0x00000020001c7202 */ /* 0x000fe40000000f00 */
[----:B------:R-:W-:Y:S01]  /*3f00*/  MOV R33, UR7 ;  /* 0x0000000700217c02 */ /* 0x000fe20008000f00 */
[----:B------:R-:W2:Y:S02]  /*3f10*/  LDS.128 R44, [R106+0x400] ;  /* 0x000400006a2c7984 */ /* 0x000ea40000000c00 */
[----:B---3--:R-:W-:-:S02]  /*3f20*/  IMAD.WIDE.U32 R4, R0, UR14, R28 ;  /* 0x0000000e00047c25 */ /* 0x008fc4000f8e001c */
[----:B------:R-:W3:Y:S02]  /*3f30*/  LDS.128 R48, [R106+0x600] ;  /* 0x000600006a307984 */ /* 0x000ee40000000c00 */
[----:B------:R-:W-:Y:S01]  /*3f40*/  IMAD R5, R0, UR15, R5 ;  /* 0x0000000f00057c24 */ /* 0x000fe2000f8e0205 */
[----:B------:R-:W-:-:S04]  /*3f50*/  LEA R6, P0, R4, UR20, 0x2 ;  /* 0x0000001404067c11 */ /* 0x000fc8000f8010ff */
[----:B------:R-:W-:-:S03]  /*3f60*/  LEA.HI.X R7, R4, UR21, R5, 0x2, P0 ;  /* 0x0000001504077c11 */ /* 0x000fc600080f1405 */
[----:B------:R-:W-:-:S05]  /*3f70*/  IMAD.WIDE.U32 R4, R104, 0x10, R6 ;  /* 0x0000001068047825 */ /* 0x000fca00078e0006 */
[----:B-1----:R4:W-:Y:S04]  /*3f80*/  STG.E.128 desc[UR16][R4.64], R36 ;  /* 0x0000002404007986 */ /* 0x0029e8000c101d10 */
[----:B0-----:R4:W-:Y:S04]  /*3f90*/  STG.E.128 desc[UR16][R4.64+0x200], R40 ;  /* 0x0002002804007986 */ /* 0x0019e8000c101d10 */
[----:B--2---:R4:W-:Y:S04]  /*3fa0*/  STG.E.128 desc[UR16][R4.64+0x400], R44 ;  /* 0x0004002c04007986 */ /* 0x0049e8000c101d10 */
[----:B---3--:R4:W-:Y:S02]  /*3fb0*/  STG.E.128 desc[UR16][R4.64+0x600], R48 ;  /* 0x0006003004007986 */ /* 0x0089e4000c101d10 */
.L_x_7623:
[----:B----4-:R-:W-:Y:S01]  /*3fc0*/  FFMA.FTZ R4, R12, R73, R53 ;  /* 0x000000490c047223 */ /* 0x010fe20000010035 */
        /* <DEDUP_REMOVED lines=10> */
[----:B-1----:R-:W-:Y:S01]  /*4070*/  CS2R R36, SRZ ;  /* 0x0000000000247805 */ /* 0x002fe2000001ff00 */
        /* <DEDUP_REMOVED lines=73> */
.L_x_7630:
        /* <DEDUP_REMOVED lines=16> */
[----:B---3--:R-:W-:Y:S01]  /*4610*/  FMUL.FTZ R59, R59, R162 ;  /* 0x000000a23b3b7220 */ /* 0x008fe20000410000 */
        /* <DEDUP_REMOVED lines=48> */
[----:B------:R-:W-:-:S08]  /*4920*/  MOV R179, 0x3f800000 ;  /* 0x3f80000000b37802 */ /* 0x000fd00000000f00 */
[----:B------:R-:W-:Y:S05]  /*4930*/  BRA.U !UP0, `(.L_x_7627) ;  /* 0x00000001080c7547 */ /* 0x000fea000b800000 */
[----:B------:R3:W4:Y:S01]  /*4940*/  LDS R179, [R112+UR10] ;  /* 0x0000000a70b37984 */ /* 0x0007220008000800 */
[----:B------:R-:W-:Y:S05]  /*4950*/  BRA `(.L_x_7627) ;  /* 0x0000000000047947 */ /* 0x000fea0003800000 */
.L_x_7626:
[----:B------:R1:W2:Y:S02]  /*4960*/  LDS R179, [R133+UR9+0x128c] ;  /* 0x00128c0985b37984 */ /* 0x0002a40008000800 */
.L_x_7627:
[----:B------:R-:W-:Y:S05]  /*4970*/  BSYNC.RECONVERGENT B0 ;  /* 0x0000000000007941 */ /* 0x000fea0003800200 */
.L_x_7625:
[----:B------:R-:W-:Y:S01]  /*4980*/  UISETP.NE.AND UP0, UPT, UR8, 0x1, UPT ;  /* 0x000000010800788c */ /* 0x000fe2000bf05270 */
[----:B------:R-:W-:-:S05]  /*4990*/  HFMA2 R173, -RZ, RZ, 0, 0 ;  /* 0x00000000ffad7431 */ /* 0x000fca00000001ff */
[----:B------:R-:W-:-:S04]  /*49a0*/  PLOP3.LUT P1, PT, PT, PT, UP0, 0x80, 0x8 ;  /* 0x000000000008781c */ /* 0x000fc80003f2f008 */
[----:B------:R-:W-:-:S13]  /*49b0*/  ISETP.NE.OR P1, PT, R94, RZ, !P1 ;  /* 0x000000ff5e00720c */ /* 0x000fda0004f25670 */
[----:B------:R-:W-:-:S05]  /*49c0*/  @!P1 IMAD.WIDE R58, R7, 0x8, R62 ;  /* 0x00000008073a9825 */ /* 0x000fca00078e023e */
[----:B------:R5:W3:Y:S01]  /*49d0*/  @!P1 LDG.E R173, desc[UR16][R58.64+0x4] ;  /* 0x000004103aad9981 */ /* 0x000ae2000c1e1900 */
[C---:B0-2-4-:R-:W-:Y:S01]  /*49e0*/  FMUL.FTZ R166, R162.reuse, R179 ;  /* 0x000000b3a2a67220 */ /* 0x055fe20000410000 */
        /* <DEDUP_REMOVED lines=39> */
[----:B------:R-:W0:Y:S01]  /*4c60*/  SHFL.DOWN PT, R184, R147, 0x1, 0x1f ;  /* 0x08201f0093b87f89 */ /* 0x000e2200000e0000 */
[----:B------:R-:W-:Y:S01]  /*4c70*/  FFMA.FTZ R166, R156, R59, R71 ;  /* 0x0000003b9ca67223 */ /* 0x000fe20000010047 */
[----:B------:R-:W-:Y:S02]  /*4c80*/  FMUL.FTZ R59, R153, R58 ;  /* 0x0000003a993b7220 */ /* 0x000fe40000410000 */
[----:B------:R0:W2:Y:S01]  /*4c90*/  SHFL.DOWN PT, R185, R183, 0x1, 0x1f ;  /* 0x08201f00b7b97f89 */ /* 0x0000a200000e0000 */
        /* <DEDUP_REMOVED lines=11> */
[----:B0-----:R-:W-:Y:S01]  /*4d50*/  @P1 FMUL.FTZ R183, R184, R147 ;  /* 0x00000093b8b71220 */ /* 0x001fe20000410000 */
[----:B------:R-:W-:Y:S02]  /*4d60*/  FFMA.FTZ R182, R150, R182, R85 ;  /* 0x000000b696b67223 */ /* 0x000fe40000010055 */
[----:B------:R-:W-:Y:S01]  /*4d70*/  FMUL.FTZ R59, R5, R58 ;  /* 0x0000003a053b7220 */ /* 0x000fe20000410000 */
[----:B--2---:R-:W-:Y:S01]  /*4d80*/  @P1 FFMA.FTZ R166, R147, R185, R166 ;  /* 0x000000b993a61223 */ /* 0x004fe200000100a6 */
[----:B------:R-:W-:Y:S01]  /*4d90*/  @P1 MOV R147, R183 ;  /* 0x000000b700931202 */ /* 0x000fe20000000f00 */
[----:B------:R-:W-:Y:S01]  /*4da0*/  FFMA.FTZ R182, R149, R182, R86 ;  /* 0x000000b695b67223 */ /* 0x000fe20000010056 */
[----:B------:R-:W-:Y:S01]  /*4db0*/  FMUL.FTZ R58, R152, R59 ;  /* 0x0000003b983a7220 */ /* 0x000fe20000410000 */
[----:B------:R-:W-:Y:S01]  /*4dc0*/  ISETP.GT.U32.AND P1, PT, R134, 0x1d, PT ;  /* 0x0000001d8600780c */ /* 0x000fe20003f24070 */
[----:B------:R-:W0:Y:S01]  /*4dd0*/  SHFL.DOWN PT, R185, R166, 0x2, 0x1f ;  /* 0x08401f00a6b97f89 */ /* 0x000e2200000e0000 */
[----:B------:R-:W-:Y:S01]  /*4de0*/  FFMA.FTZ R182, R162, R182, R87 ;  /* 0x000000b6a2b67223 */ /* 0x000fe20000010057 */
[----:B------:R-:W-:-:S02]  /*4df0*/  FMUL.FTZ R59, R145, R58 ;  /* 0x0000003a913b7220 */ /* 0x000fc40000410000 */
[----:B------:R-:W2:Y:S02]  /*4e00*/  SHFL.DOWN PT, R186, R147, 0x2, 0x1f ;  /* 0x08401f0093ba7f89 */ /* 0x000ea400000e0000 */
[----:B------:R-:W-:Y:S02]  /*4e10*/  FMUL.FTZ R58, R154, R59 ;  /* 0x0000003b9a3a7220 */ /* 0x000fe40000410000 */
[----:B------:R-:W4:Y:S02]  /*4e20*/  SHFL.UP PT, R184, R182, 0x1, RZ ;  /* 0x04200000b6b87989 */ /* 0x000f2400000e00ff */
[----:B------:R-:W-:-:S04]  /*4e30*/  FMUL.FTZ R59, R143, R58 ;  /* 0x0000003a8f3b7220 */ /* 0x000fc80000410000 */
[----:B------:R-:W-:-:S04]  /*4e40*/  FMUL.FTZ R58, R150, R59 ;  /* 0x0000003b963a7220 */ /* 0x000fc80000410000 */
[----:B------:R-:W-:-:S04]  /*4e50*/  FMUL.FTZ R59, R149, R58 ;  /* 0x0000003a953b7220 */ /* 0x000fc80000410000 */
[----:B------:R-:W-:Y:S01]  /*4e60*/  FMUL.FTZ R183, R162, R59 ;  /* 0x0000003ba2b77220 */ /* 0x000fe20000410000 */
[C---:B0-----:R-:W-:Y:S01]  /*4e70*/  @!P1 FFMA.FTZ R166, R147.reuse, R185, R166 ;  /* 0x000000b993a69223 */ /* 0x041fe200000100a6 */
[----:B--2---:R-:W-:-:S04]  /*4e80*/  @!P1 FMUL.FTZ R58, R147, R186 ;  /* 0x000000ba933a9220 */ /* 0x004fc80000410000 */
[----:B------:R-:W0:Y:S01]  /*4e90*/  SHFL.DOWN PT, R185, R166, 0x4, 0x1f ;  /* 0x08801f00a6b97f89 */ /* 0x000e2200000e0000 */
[----:B----4-:R-:W-:Y:S01]  /*4ea0*/  FFMA.FTZ R59, R183, R184, R182 ;  /* 0x000000b8b73b7223 */ /* 0x010fe200000100b6 */
[----:B------:R-:W-:Y:S02]  /*4eb0*/  @!P1 MOV R147, R58 ;  /* 0x0000003a00939202 */ /* 0x000fe40000000f00 */
[----:B------:R-:W2:Y:S01]  /*4ec0*/  SHFL.UP PT, R58, R183, 0x1, RZ ;  /* 0x04200000b73a7989 */ /* 0x000ea200000e00ff */
[----:B------:R-:W-:-:S03]  /*4ed0*/  ISETP.GE.AND P1, PT, R105, 0x1, PT ;  /* 0x000000016900780c */ /* 0x000fc60003f26270 */
[----:B------:R-:W4:Y:S01]  /*4ee0*/  SHFL.DOWN PT, R184, R147, 0x4, 0x1f ;  /* 0x08801f0093b87f89 */ /* 0x000f2200000e0000 */
[----:B------:R-:W-:-:S05]  /*4ef0*/  FSEL R182, R182, R59, !P1 ;  /* 0x0000003bb6b67208 */ /* 0x000fca0004800000 */
[----:B------:R-:W5:Y:S01]  /*4f00*/  SHFL.UP PT, R59, R182, 0x2, RZ ;  /* 0x04400000b63b7989 */ /* 0x000f6200000e00ff */
[----:B0-----:R-:W-:-:S05]  /*4f10*/  @!P3 FFMA.FTZ R166, R147, R185, R166 ;  /* 0x000000b993a6b223 */ /* 0x001fca00000100a6 */
[----:B------:R-:W0:Y:S01]  /*4f20*/  SHFL.DOWN PT, R187, R166, 0x8, 0x1f ;  /* 0x09001f00a6bb7f89 */ /* 0x000e2200000e0000 */
[----:B--2---:R-:W-:Y:S01]  /*4f30*/  @P1 FMUL.FTZ R183, R183, R58 ;  /* 0x0000003ab7b71220 */ /* 0x004fe20000410000 */
[----:B------:R-:W-:Y:S01]  /*4f40*/  ISETP.GE.AND P1, PT, R105, 0x2, PT ;  /* 0x000000026900780c */ /* 0x000fe20003f26270 */
[----:B----4-:R-:W-:-:S03]  /*4f50*/  @!P3 FMUL.FTZ R184, R147, R184 ;  /* 0x000000b893b8b220 */ /* 0x010fc60000410000 */
[----:B------:R-:W2:Y:S02]  /*4f60*/  SHFL.UP PT, R58, R183, 0x2, RZ ;  /* 0x04400000b73a7989 */ /* 0x000ea400000e00ff */
[----:B------:R-:W-:Y:S01]  /*4f70*/  @!P3 MOV R147, R184 ;  /* 0x000000b80093b202 */ /* 0x000fe20000000f00 */
[----:B-----5:R-:W-:Y:S01]  /*4f80*/  FFMA.FTZ R59, R183, R59, R182 ;  /* 0x0000003bb73b7223 */ /* 0x020fe200000100b6 */
[----:B------:R-:W-:-:S03]  /*4f90*/  ISETP.GT.U32.AND P3, PT, R134, 0x17, PT ;  /* 0x000000178600780c */ /* 0x000fc60003f64070 */
[----:B------:R-:W4:Y:S01]  /*4fa0*/  SHFL.DOWN PT, R186, R147, 0x8, 0x1f ;  /* 0x09001f0093ba7f89 */ /* 0x000f2200000e0000 */
[----:B------:R-:W-:Y:S02]  /*4fb0*/  FSEL R184, R182, R59, !P1 ;  /* 0x0000003bb6b87208 */ /* 0x000fe40004800000 */
[----:B------:R-:W-:-:S03]  /*4fc0*/  MOV R59, RZ ;  /* 0x000000ff003b7202 */ /* 0x000fc60000000f00 */
[----:B------:R-:W5:Y:S04]  /*4fd0*/  SHFL.UP PT, R185, R184, 0x4, RZ ;  /* 0x04800000b8b97989 */ /* 0x000f6800000e00ff */
[----:B0-----:R-:W-:Y:S01]  /*4fe0*/  @!P3 FFMA.FTZ R166, R147, R187, R166 ;  /* 0x000000bb93a6b223 */ /* 0x001fe200000100a6 */
[----:B--2---:R-:W-:Y:S01]  /*4ff0*/  @P1 FMUL.FTZ R183, R183, R58 ;  /* 0x0000003ab7b71220 */ /* 0x004fe20000410000 */
[----:B------:R-:W-:Y:S01]  /*5000*/  HFMA2 R58, -RZ, RZ, 1.875, 0 ;  /* 0x3f800000ff3a7431 */ /* 0x000fe200000001ff */
[----:B------:R-:W-:Y:S02]  /*5010*/  ISETP.GE.AND P1, PT, R105, 0x4, PT ;  /* 0x000000046900780c */ /* 0x000fe40003f26270 */
[----:B------:R-:W0:Y:S04]  /*5020*/  SHFL.DOWN PT, R187, R166, 0x10, 0x1f ;  /* 0x0a001f00a6bb7f89 */ /* 0x000e2800000e0000 */
[----:B------:R-:W2:Y:S01]  /*5030*/  SHFL.UP PT, R182, R183, 0x4, RZ ;  /* 0x04800000b7b67989 */ /* 0x000ea200000e00ff */
[----:B----4-:R-:W-:-:S03]  /*5040*/  @!P3 FMUL.FTZ R186, R147, R186 ;  /* 0x000000ba93bab220 */ /* 0x010fc60000410000 */
[----:B------:R-:W-:Y:S02]  /*5050*/  @P0 LDS.64 R58, [R135] ;  /* 0x00000000873a0984 */ /* 0x000fe40000000a00 */
[----:B------:R-:W-:Y:S01]  /*5060*/  @!P3 MOV R147, R186 ;  /* 0x000000ba0093b202 */ /* 0x000fe20000000f00 */
[----:B-----5:R-:W-:Y:S01]  /*5070*/  FFMA.FTZ R185, R183, R185, R184 ;  /* 0x000000b9b7b97223 */ /* 0x020fe200000100b8 */
[----:B------:R-:W-:-:S03]  /*5080*/  ISETP.GT.U32.AND P3, PT, R134, 0xf, PT ;  /* 0x0000000f8600780c */ /* 0x000fc60003f64070 */
[----:B------:R-:W4:Y:S01]  /*5090*/  SHFL.DOWN PT, R186, R147, 0x10, 0x1f ;  /* 0x0a001f0093ba7f89 */ /* 0x000f2200000e0000 */
[----:B------:R-:W-:-:S05]  /*50a0*/  FSEL R184, R184, R185, !P1 ;  /* 0x000000b9b8b87208 */ /* 0x000fca0004800000 */
[----:B------:R-:W5:Y:S04]  /*50b0*/  SHFL.UP PT, R185, R184, 0x8, RZ ;  /* 0x05000000b8b97989 */ /* 0x000f6800000e00ff */
[----:B0-----:R-:W-:Y:S01]  /*50c0*/  @!P3 FFMA.FTZ R166, R147, R187, R166 ;  /* 0x000000bb93a6b223 */ /* 0x001fe200000100a6 */
[----:B--2---:R-:W-:Y:S01]  /*50d0*/  @P1 FMUL.FTZ R183, R183, R182 ;  /* 0x000000b6b7b71220 */ /* 0x004fe20000410000 */
[----:B------:R-:W-:-:S03]  /*50e0*/  ISETP.GE.AND P1, PT, R105, 0x8, PT ;  /* 0x000000086900780c */ /* 0x000fc60003f26270 */
[----:B------:R-:W-:Y:S04]  /*50f0*/  SHFL.DOWN PT, R190, R166, 0x1, 0x1f ;  /* 0x08201f00a6be7f89 */ /* 0x000fe800000e0000 */
[----:B------:R-:W0:Y:S04]  /*5100*/  SHFL.UP PT, R182, R183, 0x8, RZ ;  /* 0x05000000b7b67989 */ /* 0x000e2800000e00ff */
[----:B------:R-:W-:Y:S01]  /*5110*/  SHFL.IDX PT, R166, R166, RZ, 0x1f ;  /* 0x00001fffa6a67589 */ /* 0x000fe200000e0000 */
[----:B----4-:R-:W-:-:S05]  /*5120*/  @!P3 FMUL.FTZ R186, R147, R186 ;  /* 0x000000ba93bab220 */ /* 0x010fca0000410000 */
[----:B------:R-:W-:Y:S01]  /*5130*/  @!P3 MOV R147, R186 ;  /* 0x000000ba0093b202 */ /* 0x000fe20000000f00 */
[C---:B-----5:R-:W-:Y:S01]  /*5140*/  FFMA.FTZ R185, R183.reuse, R185, R184 ;  /* 0x000000b9b7b97223 */ /* 0x060fe200000100b8 */
[----:B------:R-:W-:Y:S01]  /*5150*/  ISETP.NE.AND P3, PT, R94, 0x1f, PT ;  /* 0x0000001f5e00780c */ /* 0x000fe20003f65270 */
[----:B------:R-:W-:Y:S03]  /*5160*/  SHFL.IDX PT, R192, R59, RZ, 0x1f ;  /* 0x00001fff3bc07589 */ /* 0x000fe600000e0000 */
[----:B------:R-:W-:Y:S01]  /*5170*/  FSEL R186, R184, R185, !P1 ;  /* 0x000000b9b8ba7208 */ /* 0x000fe20004800000 */
[----:B------:R-:W2:Y:S04]  /*5180*/  SHFL.DOWN PT, R187, R147, 0x1, 0x1f ;  /* 0x08201f0093bb7f89 */ /* 0x000ea800000e0000 */
[----:B------:R-:W4:Y:S01]  /*5190*/  SHFL.UP PT, R184, R186, 0x10, RZ ;  /* 0x06000000bab87989 */ /* 0x000f2200000e00ff */
[----:B0-----:R-:W-:Y:S01]  /*51a0*/  @P1 FMUL.FTZ R183, R183, R182 ;  /* 0x000000b6b7b71220 */ /* 0x001fe20000410000 */
[----:B------:R-:W-:-:S02]  /*51b0*/  ISETP.GE.AND P1, PT, R105, 0x10, PT ;  /* 0x000000106900780c */ /* 0x000fc40003f26270 */
[----:B------:R-:W0:Y:S04]  /*51c0*/  SHFL.IDX PT, R147, R147, RZ, 0x1f ;  /* 0x00001fff93937589 */ /* 0x000e2800000e0000 */
[----:B------:R-:W5:Y:S01]  /*51d0*/  SHFL.UP PT, R188, R183, 0x10, RZ ;  /* 0x06000000b7bc7989 */ /* 0x000f6200000e00ff */
[----:B--2---:R-:W-:Y:S01]  /*51e0*/  @P3 FFMA.FTZ R192, R187, R192, R190 ;  /* 0x000000c0bbc03223 */ /* 0x004fe200000100be */
[----:B------:R-:W-:-:S03]  /*51f0*/  ISETP.NE.AND P3, PT, R94, RZ, PT ;  /* 0x000000ff5e00720c */ /* 0x000fc60003f65270 */
[----:B------:R-:W-:Y:S01]  /*5200*/  FFMA.FTZ R182, R192, R179, R177 ;  /* 0x000000b3c0b67223 */ /* 0x000fe200000100b1 */
[----:B----4-:R-:W-:-:S03]  /*5210*/  FFMA.FTZ R177, R183, R184, R186 ;  /* 0x000000b8b7b17223 */ /* 0x010fc600000100ba */
[----:B------:R-:W-:Y:S01]  /*5220*/  FFMA.FTZ R184, R162, R182, R175 ;  /* 0x000000b6a2b87223 */ /* 0x000fe200000100af */
[C---:B0-----:R-:W-:Y:S01]  /*5230*/  FFMA.FTZ R59, R147.reuse, R59, R166 ;  /* 0x0000003b933b7223 */ /* 0x041fe200000100a6 */
[----:B------:R-:W-:Y:S01]  /*5240*/  FSEL R177, R186, R177, !P1 ;  /* 0x000000b1bab17208 */ /* 0x000fe20004800000 */
[----:B------:R-:W-:Y:S01]  /*5250*/  FMUL.FTZ R58, R147, R58 ;  /* 0x0000003a933a7220 */ /* 0x000fe20000410000 */
[----:B------:R-:W-:Y:S01]  /*5260*/  FFMA.FTZ R180, R149, R184, R180 ;  /* 0x000000b895b47223 */ /* 0x000fe200000100b4 */
[----:B-----5:R-:W-:Y:S01]  /*5270*/  @P1 FMUL.FTZ R183, R183, R188 ;  /* 0x000000bcb7b71220 */ /* 0x020fe20000410000 */
[----:B------:R-:W-:Y:S01]  /*5280*/  ISETP.GT.AND P1, PT, R105, 0x1d, PT ;  /* 0x0000001d6900780c */ /* 0x000fe20003f24270 */
[----:B------:R-:W-:Y:S01]  /*5290*/  SHFL.UP PT, R190, R177, 0x1, RZ ;  /* 0x04200000b1be7989 */ /* 0x000fe200000e00ff */
[----:B------:R-:W-:-:S03]  /*52a0*/  FFMA.FTZ R186, R150, R180, R171 ;  /* 0x000000b496ba7223 */ /* 0x000fc600000100ab */
[----:B------:R-:W-:Y:S01]  /*52b0*/  SHFL.UP PT, R183, R183, 0x1, RZ ;  /* 0x04200000b7b77989 */ /* 0x000fe200000e00ff */
[----:B------:R-:W-:-:S03]  /*52c0*/  FFMA.FTZ R178, R143, R186, R178 ;  /* 0x000000ba8fb27223 */ /* 0x000fc600000100b2 */
[----:B------:R-:W-:Y:S01]  /*52d0*/  @!P3 STS.64 [R135], R58 ;  /* 0x0000003a8700b388 */ /* 0x000fe20000000a00 */
[----:B------:R-:W-:-:S04]  /*52e0*/  FFMA.FTZ R188, R154, R178, R169 ;  /* 0x000000b29abc7223 */ /* 0x000fc800000100a9 */
[----:B------:R-:W-:-:S04]  /*52f0*/  FFMA.FTZ R176, R145, R188, R176 ;  /* 0x000000bc91b07223 */ /* 0x000fc800000100b0 */
[----:B------:R-:W-:-:S04]  /*5300*/  FFMA.FTZ R194, R152, R176, R167 ;  /* 0x000000b098c27223 */ /* 0x000fc800000100a7 */
[-C--:B------:R-:W-:Y:S01]  /*5310*/  FFMA.FTZ R196, R5, R194.reuse, R174 ;  /* 0x000000c205c47223 */ /* 0x080fe200000100ae */
[----:B------:R-:W-:Y:S01]  /*5320*/  FMUL.FTZ R166, R57, R194 ;  /* 0x000000c239a67220 */ /* 0x000fe20000410000 */
[----:B---3--:R-:W0:Y:S02]  /*5330*/  SHFL.IDX PT, R175, R173, RZ, 0x1f ;  /* 0x00001fffadaf7589 */ /* 0x008e2400000e0000 */
[----:B------:R-:W-:-:S04]  /*5340*/  FFMA.FTZ R174, R156, R196, R165 ;  /* 0x000000c49cae7223 */ /* 0x000fc800000100a5 */
[----:B------:R-:W-:Y:S01]  /*5350*/  FFMA.FTZ R192, R151, R174, R172 ;  /* 0x000000ae97c07223 */ /* 0x000fe200000100ac */
[----:B0-----:R-:W-:-:S03]  /*5360*/  @P2 FFMA.FTZ R175, R183, R175, R190 ;  /* 0x000000afb7af2223 */ /* 0x001fc600000100be */
[----:B------:R-:W-:Y:S01]  /*5370*/  FFMA.FTZ R190, R160, R192, R163 ;  /* 0x000000c0a0be7223 */ /* 0x000fe200000100a3 */
[----:B------:R-:W-:Y:S01]  /*5380*/  ISETP.GT.AND P2, PT, R105, 0x1e, PT ;  /* 0x0000001e6900780c */ /* 0x000fe20003f44270 */
[----:B------:R-:W-:Y:S02]  /*5390*/  FFMA.FTZ R175, R157, R175, R64 ;  /* 0x000000af9daf7223 */ /* 0x000fe40000010040 */
[-C--:B------:R-:W-:Y:S01]  /*53a0*/  FFMA.FTZ R170, R155, R190.reuse, R170 ;  /* 0x000000be9baa7223 */ /* 0x080fe200000100aa */
[----:B------:R-:W-:Y:S01]  /*53b0*/  FMUL.FTZ R59, R57, R190 ;  /* 0x000000be393b7220 */ /* 0x000fe20000410000 */
[-C--:B------:R-:W-:Y:S01]  /*53c0*/  FFMA.FTZ R200, R158, R175.reuse, R65 ;  /* 0x000000af9ec87223 */ /* 0x080fe20000010041 */
[----:B------:R-:W-:Y:S01]  /*53d0*/  FFMA.FTZ R157, R3, R175, RZ ;  /* 0x000000af039d7223 */ /* 0x000fe200000100ff */
[-C--:B------:R-:W-:Y:S01]  /*53e0*/  FFMA.FTZ R172, R164, R170.reuse, R161 ;  /* 0x000000aaa4ac7223 */ /* 0x080fe200000100a1 */
[----:B------:R-:W-:Y:S01]  /*53f0*/  FMUL.FTZ R58, R57, R170 ;  /* 0x000000aa393a7220 */ /* 0x000fe20000410000 */
[CC--:B------:R-:W-:Y:S01]  /*5400*/  FFMA.FTZ R202, R153.reuse, R200.reuse, R66 ;  /* 0x000000c899ca7223 */ /* 0x0c0fe20000010042 */
[----:B------:R-:W-:Y:S01]  /*5410*/  FFMA.FTZ R198, R126, R200, R157 ;  /* 0x000000c87ec67223 */ /* 0x000fe2000001009d */
[----:B------:R-:W-:-:S02]  /*5420*/  FFMA.FTZ R168, R153, R172, R168 ;  /* 0x000000ac99a87223 */ /* 0x000fc400000100a8 */
        /* <DEDUP_REMOVED lines=14> */
[----:B------:R-:W-:Y:S01]  /*5510*/  FMUL.FTZ R153, R172, R111 ;  /* 0x0000006fac997220 */ /* 0x000fe20000410000 */
[----:B------:R-:W-:Y:S01]  /*5520*/  FADD.FTZ R167, -R69, R208 ;  /* 0x000000d045a77221 */ /* 0x000fe20000010100 */
[-C--:B------:R-:W-:Y:S01]  /*5530*/  FFMA.FTZ R156, R156, R159.reuse, R71 ;  /* 0x0000009f9c9c7223 */ /* 0x080fe20000010047 */
[----:B------:R-:W-:Y:S01]  /*5540*/  FFMA.FTZ R151, R75, R159, R198 ;  /* 0x0000009f4b977223 */ /* 0x000fe200000100c6 */
[----:B------:R-:W-:Y:S01]  /*5550*/  FADD.FTZ R210, -R70, R159 ;  /* 0x0000009f46d27221 */ /* 0x000fe20000010100 */
[----:B------:R-:W-:Y:S01]  /*5560*/  FMUL.FTZ R59, R206, R59 ;  /* 0x0000003bce3b7220 */ /* 0x000fe20000410000 */
[-C--:B------:R-:W-:Y:S01]  /*5570*/  FFMA.FTZ R173, R5, R156.reuse, R80 ;  /* 0x0000009c05ad7223 */ /* 0x080fe20000010050 */
[----:B------:R-:W-:Y:S01]  /*5580*/  FMUL.FTZ R5, R158, R109 ;  /* 0x0000006d9e057220 */ /* 0x000fe20000410000 */
[----:B------:R-:W-:Y:S01]  /*5590*/  FFMA.FTZ R200, R74, R156, R151 ;  /* 0x0000009c4ac87223 */ /* 0x000fe20000010097 */
[----:B------:R-:W-:Y:S01]  /*55a0*/  FADD.FTZ R171, -R71, R156 ;  /* 0x0000009c47ab7221 */ /* 0x000fe20000010100 */
        /* <DEDUP_REMOVED lines=47> */
[----:B------:R-:W-:Y:S01]  /*58a0*/  FADD.FTZ R165, -R87, R214 ;  /* 0x000000d657a57221 */ /* 0x000fe20000010100 */
[----:B------:R-:W0:Y:S01]  /*58b0*/  SHFL.DOWN PT, R169, R198, 0x1, 0x1f ;  /* 0x08201f00c6a97f89 */ /* 0x000e2200000e0000 */
[----:B------:R-:W-:Y:S01]  /*58c0*/  FFMA.FTZ R163, R159, R183, R204 ;  /* 0x000000b79fa37223 */ /* 0x000fe200000100cc */
[----:B------:R-:W-:Y:S01]  /*58d0*/  FMUL.FTZ R204, R182, R124 ;  /* 0x0000007cb6cc7220 */ /* 0x000fe20000410000 */
[----:B------:R-:W-:Y:S01]  /*58e0*/  FMUL.FTZ R173, R173, R166 ;  /* 0x000000a6adad7220 */ /* 0x000fe20000410000 */
[C---:B------:R-:W-:Y:S01]  /*58f0*/  FMUL.FTZ R166, R57.reuse, R192 ;  /* 0x000000c039a67220 */ /* 0x040fe20000410000 */
[----:B------:R-:W-:Y:S01]  /*5900*/  FFMA.FTZ R212, R202, R185, R163 ;  /* 0x000000b9cad47223 */ /* 0x000fe200000100a3 */
[----:B------:R-:W-:Y:S01]  /*5910*/  FADD.FTZ R55, R204, R55 ;  /* 0x00000037cc377221 */ /* 0x000fe20000010000 */
[----:B------:R-:W-:Y:S01]  /*5920*/  FFMA.FTZ R173, R16, R194, R173 ;  /* 0x000000c210ad7223 */ /* 0x000fe200000100ad */
[----:B------:R-:W-:Y:S01]  /*5930*/  FMUL.FTZ R194, R57, R188 ;  /* 0x000000bc39c27220 */ /* 0x000fe20000410000 */
[----:B------:R-:W-:Y:S01]  /*5940*/  FFMA.FTZ R163, R161, R208, R212 ;  /* 0x000000d0a1a37223 */ /* 0x000fe200000100d4 */
[----:B------:R-:W-:Y:S01]  /*5950*/  FMUL.FTZ R166, R167, R166 ;  /* 0x000000a6a7a67220 */ /* 0x000fe20000410000 */
[----:B------:R-:W-:Y:S01]  /*5960*/  FADD.FTZ R54, R161, R54 ;  /* 0x00000036a1367221 */ /* 0x000fe20000010000 */
[----:B------:R-:W-:Y:S01]  /*5970*/  FMUL.FTZ R177, R177, R194 ;  /* 0x000000c2b1b17220 */ /* 0x000fe20000410000 */
[----:B------:R-:W-:Y:S01]  /*5980*/  FFMA.FTZ R163, R204, R165, R163 ;  /* 0x000000a5cca37223 */ /* 0x000fe200000100a3 */
[----:B------:R-:W-:Y:S01]  /*5990*/  FFMA.FTZ R192, R13, R192, R166 ;  /* 0x000000c00dc07223 */ /* 0x000fe200000100a6 */
[----:B------:R-:W-:Y:S01]  /*59a0*/  FMUL.FTZ R166, R57, R178 ;  /* 0x000000b239a67220 */ /* 0x000fe20000410000 */
        /* <DEDUP_REMOVED lines=35> */
[----:B------:R-:W-:-:S04]  /*5be0*/  FMUL.FTZ R212, R171, R212 ;  /* 0x000000d4abd47220 */ /* 0x000fc80000410000 */
[----:B------:R-:W-:Y:S01]  /*5bf0*/  FFMA.FTZ R212, R15, R196, R212 ;  /* 0x000000c40fd47223 */ /* 0x000fe200000100d4 */
[----:B0-----:R-:W-:Y:S01]  /*5c00*/  @!P1 FADD.FTZ R198, R198, R169 ;  /* 0x000000a9c6c69221 */ /* 0x001fe20000010000 */
[C---:B------:R-:W-:Y:S02]  /*5c10*/  FMUL.FTZ R169, R57.reuse, R174 ;  /* 0x000000ae39a97220 */ /* 0x040fe40000410000 */
[----:B------:R-:W-:Y:S02]  /*5c20*/  FADD.FTZ R43, R212, R43 ;  /* 0x0000002bd42b7221 */ /* 0x000fe40000010000 */
[----:B------:R-:W0:Y:S01]  /*5c30*/  SHFL.DOWN PT, R167, R198, 0x10, 0x1f ;  /* 0x0a001f00c6a77f89 */ /* 0x000e2200000e0000 */
[----:B------:R-:W-:Y:S01]  /*5c40*/  FMUL.FTZ R169, R210, R169 ;  /* 0x000000a9d2a97220 */ /* 0x000fe20000410000 */
[----:B------:R-:W-:-:S03]  /*5c50*/  FMUL.FTZ R210, R57, R176 ;  /* 0x000000b039d27220 */ /* 0x000fc60000410000 */
[----:B------:R-:W-:Y:S01]  /*5c60*/  FFMA.FTZ R169, R14, R174, R169 ;  /* 0x000000ae0ea97223 */ /* 0x000fe200000100a9 */
[----:B------:R-:W-:Y:S01]  /*5c70*/  FMUL.FTZ R174, R179, R166 ;  /* 0x000000a6b3ae7220 */ /* 0x000fe20000410000 */
[----:B------:R-:W-:Y:S01]  /*5c80*/  FMUL.FTZ R166, R157, R58 ;  /* 0x0000003a9da67220 */ /* 0x000fe20000410000 */
[----:B------:R-:W-:Y:S01]  /*5c90*/  FFMA.FTZ R157, R12, R190, R59 ;  /* 0x000000be0c9d7223 */ /* 0x000fe2000001003b */
[C---:B------:R-:W-:Y:S01]  /*5ca0*/  FMUL.FTZ R58, R57.reuse, R186 ;  /* 0x000000ba393a7220 */ /* 0x040fe20000410000 */
[----:B------:R-:W-:Y:S01]  /*5cb0*/  FMUL.FTZ R59, R57, R172 ;  /* 0x000000ac393b7220 */ /* 0x000fe20000410000 */
[----:B------:R-:W-:Y:S01]  /*5cc0*/  FMUL.FTZ R210, R175, R210 ;  /* 0x000000d2afd27220 */ /* 0x000fe20000410000 */
[----:B------:R-:W-:Y:S01]  /*5cd0*/  FFMA.FTZ R174, R19, R178, R174 ;  /* 0x000000b213ae7223 */ /* 0x000fe200000100ae */
[----:B--2---:R-:W-:Y:S01]  /*5ce0*/  @!P1 FADD.FTZ R163, R163, R214 ;  /* 0x000000d6a3a39221 */ /* 0x004fe20000010000 */
[----:B------:R-:W-:Y:S01]  /*5cf0*/  FMUL.FTZ R183, R183, R58 ;  /* 0x0000003ab7b77220 */ /* 0x000fe20000410000 */
[----:B------:R-:W-:Y:S01]  /*5d00*/  FMUL.FTZ R59, R160, R59 ;  /* 0x0000003ba03b7220 */ /* 0x000fe20000410000 */
[----:B------:R-:W-:Y:S01]  /*5d10*/  FMUL.FTZ R58, R57, R168 ;  /* 0x000000a8393a7220 */ /* 0x000fe20000410000 */
[----:B------:R-:W-:Y:S01]  /*5d20*/  FFMA.FTZ R210, R17, R176, R210 ;  /* 0x000000b011d27223 */ /* 0x000fe200000100d2 */
[----:B------:R-:W2:Y:S01]  /*5d30*/  SHFL.DOWN PT, R188, R163, 0x10, 0x1f ;  /* 0x0a001f00a3bc7f89 */ /* 0x000ea200000e0000 */
[----:B------:R-:W-:Y:S01]  /*5d40*/  FFMA.FTZ R147, R10, R172, R59 ;  /* 0x000000ac0a937223 */ /* 0x000fe2000001003b */
[----:B------:R-:W-:Y:S01]  /*5d50*/  FMUL.FTZ R58, R155, R58 ;  /* 0x0000003a9b3a7220 */ /* 0x000fe20000410000 */
[C---:B------:R-:W-:Y:S01]  /*5d60*/  FMUL.FTZ R59, R57.reuse, R158 ;  /* 0x0000009e393b7220 */ /* 0x040fe20000410000 */
[C---:B------:R-:W-:Y:S01]  /*5d70*/  FMUL.FTZ R176, R57.reuse, R180 ;  /* 0x000000b439b07220 */ /* 0x040fe20000410000 */
[C---:B------:R-:W-:Y:S01]  /*5d80*/  FMUL.FTZ R155, R57.reuse, R184 ;  /* 0x000000b8399b7220 */ /* 0x040fe20000410000 */
[----:B------:R-:W-:Y:S01]  /*5d90*/  FMUL.FTZ R160, R57, R182 ;  /* 0x000000b639a07220 */ /* 0x000fe20000410000 */
[----:B------:R-:W-:Y:S01]  /*5da0*/  FMUL.FTZ R57, R164, R59 ;  /* 0x0000003ba4397220 */ /* 0x000fe20000410000 */
[----:B------:R-:W-:Y:S01]  /*5db0*/  FFMA.FTZ R168, R9, R168, R58 ;  /* 0x000000a809a87223 */ /* 0x000fe2000001003a */
[----:B0-----:R-:W-:Y:S01]  /*5dc0*/  FADD.FTZ R59, R198, R167 ;  /* 0x000000a7c63b7221 */ /* 0x001fe20000010000 */
[----:B------:R-:W-:Y:S01]  /*5dd0*/  FMUL.FTZ R176, R185, R176 ;  /* 0x000000b0b9b07220 */ /* 0x000fe20000410000 */
        /* <DEDUP_REMOVED lines=25> */
[----:B------:R-:W-:Y:S06]  /*5f70*/  BAR.SYNC.DEFER_BLOCKING 0x0 ;  /* 0x0000000000007b1d */ /* 0x000fec0000010000 */
[----:B------:R-:W-:Y:S05]  /*5f80*/  @P3 BRA `(.L_x_7629) ;  /* 0x0000000000203947 */ /* 0x000fea0003800000 */
[----:B------:R-:W-:-:S13]  /*5f90*/  ISETP.NE.AND P1, PT, R181, UR8, PT ;  /* 0x00000008b5007c0c */ /* 0x000fda000bf25270 */
[----:B------:R-:W2:Y:S04]  /*5fa0*/  @P1 LDS R5, [R112+0x1f08] ;  /* 0x001f080070051984 */ /* 0x000ea80000000800 */
[----:B0-----:R-:W0:Y:S01]  /*5fb0*/  @P1 LDS R58, [R112+0x1b08] ;  /* 0x001b0800703a1984 */ /* 0x001e220000000800 */
[----:B--2---:R-:W-:Y:S01]  /*5fc0*/  @P1 FADD.FTZ R5, R198, R5 ;  /* 0x00000005c6051221 */ /* 0x004fe20000010000 */
[----:B0-----:R-:W-:-:S04]  /*5fd0*/  @P1 FADD.FTZ R163, R163, R58 ;  /* 0x0000003aa3a31221 */ /* 0x001fc80000010000 */
[----:B------:R2:W-:Y:S04]  /*5fe0*/  @P1 STS [R112+0x1f08], R5 ;  /* 0x001f080570001388 */ /* 0x0005e80000000800 */
[----:B------:R2:W-:Y:S04]  /*5ff0*/  STS [R112+0x1b08], R163 ;  /* 0x001b08a370007388 */ /* 0x0005e80000000800 */
[----:B------:R2:W-:Y:S02]  /*6000*/  @!P1 STS [R112+0x1f08], R198 ;  /* 0x001f08c670009388 */ /* 0x0005e40000000800 */
.L_x_7629:
[----:B------:R-:W-:Y:S05]  /*6010*/  BSYNC.RECONVERGENT B0 ;  /* 0x0000000000007941 */ /* 0x000fea0003800200 */
.L_x_7628:
        /* <DEDUP_REMOVED lines=13> */
.L_x_7624:
[----:B------:R-:W-:Y:S06]  /*60f0*/  BAR.SYNC.DEFER_BLOCKING 0x0 ;  /* 0x0000000000007b1d */ /* 0x000fec0000010000 */
[----:B------:R-:W2:Y:S01]  /*6100*/  LDCU.64 UR10, c[0x0][0x4f8] ;  /* 0x00009f00ff0a77ac */ /* 0x000ea20008000a00 */
[----:B------:R-:W3:Y:S04]  /*6110*/  LDG.E.128 R4, desc[UR16][R60.64] ;  /* 0x000000103c047981 */ /* 0x000ee8000c1e1d00 */
[----:B------:R-:W4:Y:S04]  /*6120*/  LDG.E.128 R8, desc[UR16][R60.64+0x200] ;  /* 0x000200103c087981 */ /* 0x000f28000c1e1d00 */
[----:B------:R-:W5:Y:S04]  /*6130*/  LDG.E.128 R12, desc[UR16][R60.64+0x400] ;  /* 0x000400103c0c7981 */ /* 0x000f68000c1e1d00 */
[----:B------:R-:W5:Y:S01]  /*6140*/  LDG.E.128 R16, desc[UR16][R60.64+0x600] ;  /* 0x000600103c107981 */ /* 0x000f62000c1e1d00 */
[----:B------:R-:W-:Y:S01]  /*6150*/  UMOV UR5, URZ ;  /* 0x000000ff00057c82 */ /* 0x000fe20008000000 */
[----:B------:R-:W-:-:S02]  /*6160*/  UISETP.GT.AND UP0, UPT, UR8, 0x1, UPT ;  /* 0x000000010800788c */ /* 0x000fc4000bf04270 */
[----:B--2---:R-:W-:Y:S01]  /*6170*/  UIMAD.WIDE.U32 UR6, UR18, UR10, UR4 ;  /* 0x0000000a120672a5 */ /* 0x004fe2000f8e0004 */
[----:B------:R-:W-:-:S03]  /*6180*/  UMOV UR8, UR19 ;  /* 0x0000001300087c82 */ /* 0x000fc60008000000 */
[----:B------:R-:W-:Y:S01]  /*6190*/  UIMAD UR7, UR18, UR11, UR7 ;  /* 0x0000000b120772a4 */ /* 0x000fe2000f8e0207 */
[----:B---3--:R-:W-:Y:S04]  /*61a0*/  STS.128 [R106], R4 ;  /* 0x000000046a007388 */ /* 0x008fe80000000c00 */
[----:B----4-:R-:W-:Y:S04]  /*61b0*/  STS.128 [R106+0x200], R8 ;  /* 0x000200086a007388 */ /* 0x010fe80000000c00 */
[----:B-----5:R-:W-:Y:S04]  /*61c0*/  STS.128 [R106+0x400], R12 ;  /* 0x0004000c6a007388 */ /* 0x020fe80000000c00 */
[----:B------:R2:W-:Y:S01]  /*61d0*/  STS.128 [R106+0x600], R16 ;  /* 0x000600106a007388 */ /* 0x0005e20000000c00 */
[----:B------:R-:W-:-:S03]  /*61e0*/  NOP ;  /* 0x0000000000007918 */ /* 0x000fc60000000000 */
[----:B------:R-:W3:Y:S04]  /*61f0*/  LDS.128 R20, [R107] ;  /* 0x000000006b147984 */ /* 0x000ee80000000c00 */
[----:B0-----:R-:W0:Y:S04]  /*6200*/  LDS.128 R56, [R107+0x10] ;  /* 0x000010006b387984 */ /* 0x001e280000000c00 */
[----:B------:R-:W4:Y:S01]  /*6210*/  LDS.128 R4, [R107+0x20] ;  /* 0x000020006b047984 */ /* 0x000f220000000c00 */
[----:B--2---:R-:W2:Y:S01]  /*6220*/  LDC.64 R18, c[0x0][0x500] ;  /* 0x00014000ff127b82 */ /* 0x004ea20000000a00 */
[--C-:B---3--:R-:W-:Y:S01]  /*6230*/  FADD.FTZ R20, R20, R88.reuse ;  /* 0x0000005814147221 */ /* 0x108fe20000010000 */
[--C-:B------:R-:W-:Y:S01]  /*6240*/  FADD.FTZ R21, R21, R88.reuse ;  /* 0x0000005815157221 */ /* 0x100fe20000010000 */
[--C-:B------:R-:W-:Y:S01]  /*6250*/  FADD.FTZ R22, R22, R88.reuse ;  /* 0x0000005816167221 */ /* 0x100fe20000010000 */
[--C-:B------:R-:W-:Y:S01]  /*6260*/  FADD.FTZ R23, R23, R88.reuse ;  /* 0x0000005817177221 */ /* 0x100fe20000010000 */
[--C-:B0-----:R-:W-:Y:S01]  /*6270*/  FADD.FTZ R56, R56, R88.reuse ;  /* 0x0000005838387221 */ /* 0x101fe20000010000 */
[----:B------:R-:W-:Y:S01]  /*6280*/  FSETP.GTU.FTZ.AND P2, PT, R20, 20, PT ;  /* 0x41a000001400780b */ /* 0x000fe20003f5c000 */
[--C-:B------:R-:W-:Y:S01]  /*6290*/  FADD.FTZ R57, R57, R88.reuse ;  /* 0x0000005839397221 */ /* 0x100fe20000010000 */
[----:B------:R-:W-:Y:S01]  /*62a0*/  FSETP.GTU.FTZ.AND P4, PT, R21, 20, PT ;  /* 0x41a000001500780b */ /* 0x000fe20003f9c000 */
[--C-:B------:R-:W-:Y:S01]  /*62b0*/  FADD.FTZ R59, R59, R88.reuse ;  /* 0x000000583b3b7221 */ /* 0x100fe20000010000 */
[----:B------:R-:W-:Y:S01]  /*62c0*/  FSETP.GTU.FTZ.AND P0, PT, R22, 20, PT ;  /* 0x41a000001600780b */ /* 0x000fe20003f1c000 */
[----:B------:R-:W-:Y:S01]  /*62d0*/  FADD.FTZ R58, R58, R88 ;  /* 0x000000583a3a7221 */ /* 0x000fe20000010000 */
[----:B------:R-:W-:-:S02]  /*62e0*/  FSETP.GTU.FTZ.AND P1, PT, R23, 20, PT ;  /* 0x41a000001700780b */ /* 0x000fc40003f3c000 */
[----:B------:R-:W-:Y:S02]  /*62f0*/  FSETP.GTU.FTZ.AND P6, PT, R56, 20, PT ;  /* 0x41a000003800780b */ /* 0x000fe40003fdc000 */
[----:B------:R-:W-:Y:S02]  /*6300*/  FSETP.GTU.FTZ.AND P5, PT, R57, 20, PT ;  /* 0x41a000003900780b */ /* 0x000fe40003fbc000 */
[----:B------:R-:W-:Y:S01]  /*6310*/  FSETP.GTU.FTZ.AND P3, PT, R58, 20, PT ;  /* 0x41a000003a00780b */ /* 0x000fe20003f7c000 */
[----:B------:R-:W-:Y:S02]  /*6320*/  @!P2 FMUL.FTZ R3, R20, -1.4426950216293334961 ;  /* 0xbfb8aa3b1403a820 */ /* 0x000fe40000410000 */
[----:B------:R-:W-:Y:S02]  /*6330*/  @!P4 FMUL.FTZ R9, R21, -1.4426950216293334961 ;  /* 0xbfb8aa3b1509c820 */ /* 0x000fe40000410000 */
[----:B------:R-:W-:Y:S01]  /*6340*/  @!P0 FMUL.FTZ R10, R22, -1.4426950216293334961 ;  /* 0xbfb8aa3b160a8820 */ /* 0x000fe20000410000 */
[----:B------:R-:W0:Y:S01]  /*6350*/  LDC.64 R20, c[0x0][0x550] ;  /* 0x00015400ff147b82 */ /* 0x000e220000000a00 */
[----:B------:R-:W3:Y:S01]  /*6360*/  @!P2 MUFU.EX2 R3, R3 ;  /* 0x000000030003a308 */ /* 0x000ee20000000800 */
[----:B------:R-:W-:Y:S01]  /*6370*/  @!P1 FMUL.FTZ R11, R23, -1.4426950216293334961 ;  /* 0xbfb8aa3b170b9820 */ /* 0x000fe20000410000 */
[----:B----4-:R-:W-:-:S06]  /*6380*/  FADD.FTZ R22, R6, R88 ;  /* 0x0000005806167221 */ /* 0x010fcc0000010000 */
[----:B------:R-:W4:Y:S08]  /*6390*/  @!P4 MUFU.EX2 R9, R9 ;  /* 0x000000090009c308 */ /* 0x000f300000000800 */
[----:B------:R-:W5:Y:S01]  /*63a0*/  @!P0 MUFU.EX2 R10, R10 ;  /* 0x0000000a000a8308 */ /* 0x000f620000000800 */
[----:B---3--:R-:W-:-:S07]  /*63b0*/  @!P2 FADD.FTZ R8, R3, 1 ;  /* 0x3f8000000308a421 */ /* 0x008fce0000010000 */
[----:B------:R3:W1:Y:S01]  /*63c0*/  @!P2 MUFU.RCP R15, R8 ;  /* 0x00000008000fa308 */ /* 0x0006620000001000 */
[----:B----4-:R-:W-:Y:S01]  /*63d0*/  @!P4 FADD.FTZ R3, R9, 1 ;  /* 0x3f8000000903c421 */ /* 0x010fe20000010000 */
[----:B------:R-:W-:-:S06]  /*63e0*/  @!P6 FMUL.FTZ R9, R56, -1.4426950216293334961 ;  /* 0xbfb8aa3b3809e820 */ /* 0x000fcc0000410000 */
[----:B------:R-:W4:Y:S01]  /*63f0*/  @!P4 MUFU.RCP R14, R3 ;  /* 0x00000003000ec308 */ /* 0x000f220000001000 */
[----:B-----5:R-:W-:Y:S01]  /*6400*/  @!P0 FADD.FTZ R10, R10, 1 ;  /* 0x3f8000000a0a8421 */ /* 0x020fe20000010000 */
[----:B---3--:R-:W-:-:S06]  /*6410*/  @!P5 FMUL.FTZ R8, R57, -1.4426950216293334961 ;  /* 0xbfb8aa3b3908d820 */ /* 0x008fcc0000410000 */
[----:B------:R3:W5:Y:S01]  /*6420*/  @!P1 MUFU.EX2 R12, R11 ;  /* 0x0000000b000c9308 */ /* 0x0007620000000800 */
[----:B-1----:R-:W-:Y:S01]  /*6430*/  @!P2 FMUL.FTZ R36, R36, R15 ;  /* 0x0000000f2424a220 */ /* 0x002fe20000410000 */
[----:B------:R-:W-:Y:S01]  /*6440*/  FSETP.GTU.FTZ.AND P2, PT, R59, 20, PT ;  /* 0x41a000003b00780b */ /* 0x000fe20003f5c000 */
[----:B------:R-:W-:-:S05]  /*6450*/  FADD.FTZ R15, R5, R88 ;  /* 0x00000058050f7221 */ /* 0x000fca0000010000 */
[----:B------:R-:W1:Y:S01]  /*6460*/  @!P0 MUFU.RCP R17, R10 ;  /* 0x0000000a00118308 */ /* 0x000e620000001000 */
[----:B---3--:R-:W-:Y:S01]  /*6470*/  FADD.FTZ R11, R4, R88 ;  /* 0x00000058040b7221 */ /* 0x008fe20000010000 */
[----:B----4-:R-:W-:Y:S01]  /*6480*/  @!P4 FMUL.FTZ R37, R37, R14 ;  /* 0x0000000e2525c220 */ /* 0x010fe20000410000 */
[----:B------:R-:W-:-:S03]  /*6490*/  @!P3 FMUL.FTZ R4, R58, -1.4426950216293334961 ;  /* 0xbfb8aa3b3a04b820 */ /* 0x000fc60000410000 */
[----:B------:R-:W-:Y:S01]  /*64a0*/  FSETP.GTU.FTZ.AND P4, PT, R11, 20, PT ;  /* 0x41a000000b00780b */ /* 0x000fe20003f9c000 */
[----:B------:R-:W-:Y:S01]  /*64b0*/  @!P2 FMUL.FTZ R5, R59, -1.4426950216293334961 ;  /* 0xbfb8aa3b3b05a820 */ /* 0x000fe20000410000 */
[----:B------:R-:W3:Y:S01]  /*64c0*/  @!P6 MUFU.EX2 R13, R9 ;  /* 0x00000009000de308 */ /* 0x000ee20000000800 */
[----:B-----5:R-:W-:-:S07]  /*64d0*/  @!P1 FADD.FTZ R12, R12, 1 ;  /* 0x3f8000000c0c9421 */ /* 0x020fce0000010000 */
[----:B------:R4:W5:Y:S01]  /*64e0*/  @!P5 MUFU.EX2 R3, R8 ;  /* 0x000000080003d308 */ /* 0x0009620000000800 */
[----:B-1----:R-:W-:Y:S01]  /*64f0*/  @!P0 FMUL.FTZ R38, R38, R17 ;  /* 0x0000001126268220 */ /* 0x002fe20000410000 */
[----:B------:R-:W-:Y:S01]  /*6500*/  FSETP.GTU.FTZ.AND P0, PT, R15, 20, PT ;  /* 0x41a000000f00780b */ /* 0x000fe20003f1c000 */
[----:B------:R-:W-:-:S05]  /*6510*/  @!P4 FMUL.FTZ R14, R11, -1.4426950216293334961 ;  /* 0xbfb8aa3b0b0ec820 */ /* 0x000fca0000410000 */
[----:B------:R-:W1:Y:S01]  /*6520*/  @!P2 MUFU.EX2 R5, R5 ;  /* 0x000000050005a308 */ /* 0x000e620000000800 */
[----:B----4-:R-:W4:Y:S01]  /*6530*/  LDS.128 R8, [R107+0x30] ;  /* 0x000030006b087984 */ /* 0x010f220000000c00 */
[----:B---3--:R-:W-:Y:S01]  /*6540*/  @!P6 FADD.FTZ R13, R13, 1 ;  /* 0x3f8000000d0de421 */ /* 0x008fe20000010000 */
[----:B------:R-:W-:Y:S04]  /*6550*/  BAR.SYNC.DEFER_BLOCKING 0x0 ;  /* 0x0000000000007b1d */ /* 0x000fe80000010000 */
[----:B------:R-:W-:Y:S01]  /*6560*/  @!P0 FMUL.FTZ R15, R15, -1.4426950216293334961 ;  /* 0xbfb8aa3b0f0f8820 */ /* 0x000fe20000410000 */
[----:B-----5:R-:W-:Y:S01]  /*6570*/  @!P5 FADD.FTZ R3, R3, 1 ;  /* 0x3f8000000303d421 */ /* 0x020fe20000010000 */
[----:B------:R-:W3:Y:S01]  /*6580*/  @!P4 MUFU.EX2 R14, R14 ;  /* 0x0000000e000ec308 */ /* 0x000ee20000000800 */
[----:B-1----:R-:W-:-:S07]  /*6590*/  @!P2 FADD.FTZ R5, R5, 1 ;  /* 0x3f8000000505a421 */ /* 0x002fce0000010000 */
[----:B------:R-:W1:Y:S08]  /*65a0*/  @!P1 MUFU.RCP R12, R12 ;  /* 0x0000000c000c9308 */ /* 0x000e700000001000 */
[----:B------:R-:W5:Y:S01]  /*65b0*/  @!P3 MUFU.EX2 R4, R4 ;  /* 0x000000040004b308 */ /* 0x000f620000000800 */
[----:B---3--:R-:W-:Y:S01]  /*65c0*/  @!P4 FADD.FTZ R14, R14, 1 ;  /* 0x3f8000000e0ec421 */ /* 0x008fe20000010000 */
[----:B------:R-:W-:Y:S04]  /*65d0*/  STS.128 [R107], R24 ;  /* 0x000000186b007388 */ /* 0x000fe80000000c00 */
[----:B------:R-:W-:Y:S02]  /*65e0*/  STS.128 [R107+0x10], R44 ;  /* 0x0000102c6b007388 */ /* 0x000fe40000000c00 */
[----:B------:R-:W3:Y:S01]  /*65f0*/  @!P5 MUFU.RCP R16, R3 ;  /* 0x000000030010d308 */ /* 0x000ee20000001000 */
[----:B-1----:R-:W-:Y:S01]  /*6600*/  @!P1 FMUL.FTZ R39, R39, R12 ;  /* 0x0000000c27279220 */ /* 0x002fe20000410000 */
[--C-:B------:R-:W-:Y:S01]  /*6610*/  FADD.FTZ R12, R7, R88.reuse ;  /* 0x00000058070c7221 */ /* 0x100fe20000010000 */
[----:B------:R-:W-:Y:S01]  /*6620*/  FSETP.GTU.FTZ.AND P1, PT, R22, 20, PT ;  /* 0x41a000001600780b */ /* 0x000fe20003f3c000 */
[----:B------:R-:W-:Y:S01]  /*6630*/  STS.128 [R107+0x20], R48 ;  /* 0x000020306b007388 */ /* 0x000fe20000000c00 */
[----:B----4-:R-:W-:-:S03]  /*6640*/  FADD.FTZ R10, R10, R88 ;  /* 0x000000580a0a7221 */ /* 0x010fc60000010000 */
[----:B------:R-:W1:Y:S01]  /*6650*/  @!P2 MUFU.RCP R6, R5 ;  /* 0x000000050006a308 */ /* 0x000e620000001000 */
[----:B-----5:R-:W-:Y:S01]  /*6660*/  @!P3 FADD.FTZ R4, R4, 1 ;  /* 0x3f8000000404b421 */ /* 0x020fe20000010000 */
[----:B------:R-:W-:Y:S01]  /*6670*/  STS.128 [R107+0x30], R52 ;  /* 0x000030346b007388 */ /* 0x000fe20000000c00 */
[----:B------:R-:W-:-:S05]  /*6680*/  NOP ;  /* 0x0000000000007918 */ /* 0x000fca0000000000 */
[----:B------:R-:W4:Y:S01]  /*6690*/  @!P4 MUFU.RCP R7, R14 ;  /* 0x0000000e0007c308 */ /* 0x000f220000001000 */
[----:B---3--:R-:W-:Y:S01]  /*66a0*/  @!P5 FMUL.FTZ R41, R41, R16 ;  /* 0x000000102929d220 */ /* 0x008fe20000410000 */
[--C-:B------:R-:W-:Y:S01]  /*66b0*/  FADD.FTZ R16, R9, R88.reuse ;  /* 0x0000005809107221 */ /* 0x100fe20000010000 */
[----:B------:R-:W-:Y:S01]  /*66c0*/  @!P1 FMUL.FTZ R3, R22, -1.4426950216293334961 ;  /* 0xbfb8aa3b16039820 */ /* 0x000fe20000410000 */
[----:B------:R-:W-:Y:S01]  /*66d0*/  FADD.FTZ R22, R11, R88 ;  /* 0x000000580b167221 */ /* 0x000fe20000010000 */
[----:B------:R-:W-:Y:S03]  /*66e0*/  LDS.128 R24, [R106+0x400] ;  /* 0x000400006a187984 */ /* 0x000fe60000000c00 */
[----:B------:R2:W3:Y:S01]  /*66f0*/  @!P3 MUFU.RCP R17, R4 ;  /* 0x000000040011b308 */ /* 0x0004e20000001000 */
[----:B-1----:R-:W-:Y:S01]  /*6700*/  @!P2 FMUL.FTZ R43, R43, R6 ;  /* 0x000000062b2ba220 */ /* 0x002fe20000410000 */
[----:B------:R-:W-:Y:S01]  /*6710*/  FSETP.GTU.FTZ.AND P2, PT, R10, 20, PT ;  /* 0x41a000000a00780b */ /* 0x000fe20003f5c000 */
[----:B------:R-:W-:Y:S05]  /*6720*/  LDS.128 R44, [R106+0x600] ;  /* 0x000600006a2c7984 */ /* 0x000fea0000000c00 */
[----:B------:R-:W1:Y:S01]  /*6730*/  @!P6 MUFU.RCP R13, R13 ;  /* 0x0000000d000de308 */ /* 0x000e620000001000 */
[----:B--2---:R-:W-:-:S04]  /*6740*/  IMAD.WIDE.U32 R4, R0, R18, UR6 ;  /* 0x0000000600047e25 */ /* 0x004fc8000f8e0012 */
[----:B----4-:R-:W-:Y:S01]  /*6750*/  @!P4 FMUL.FTZ R28, R28, R7 ;  /* 0x000000071c1cc220 */ /* 0x010fe20000410000 */
[----:B------:R-:W2:Y:S01]  /*6760*/  LDCU.64 UR6, c[0x0][0x518] ;  /* 0x0000a300ff0677ac */ /* 0x000ea20008000a00 */
[----:B------:R-:W-:Y:S01]  /*6770*/  IMAD R9, R0, R19, R5 ;  /* 0x0000001300097224 */ /* 0x000fe200078e0205 */
[----:B0-----:R-:W-:Y:S01]  /*6780*/  LEA R6, P4, R4, R20, 0x2 ;  /* 0x0000001404067211 */ /* 0x001fe200078810ff */
[----:B------:R-:W0:Y:S01]  /*6790*/  @!P0 MUFU.EX2 R15, R15 ;  /* 0x0000000f000f8308 */ /* 0x000e220000000800 */
[----:B---3--:R-:W-:Y:S02]  /*67a0*/  @!P3 FMUL.FTZ R42, R42, R17 ;  /* 0x000000112a2ab220 */ /* 0x008fe40000410000 */
[----:B------:R-:W-:Y:S01]  /*67b0*/  LEA.HI.X R7, R4, R21, R9, 0x2, P4 ;  /* 0x0000001504077211 */ /* 0x000fe200020f1409 */
[----:B------:R-:W-:Y:S01]  /*67c0*/  @!P2 FMUL.FTZ R9, R10, -1.4426950216293334961 ;  /* 0xbfb8aa3b0a09a820 */ /* 0x000fe20000410000 */
[----:B------:R-:W-:Y:S02]  /*67d0*/  FSETP.GTU.FTZ.AND P3, PT, R16, 20, PT ;  /* 0x41a000001000780b */ /* 0x000fe40003f7c000 */
[----:B------:R-:W-:Y:S01]  /*67e0*/  FSETP.GTU.FTZ.AND P4, PT, R22, 20, PT ;  /* 0x41a000001600780b */ /* 0x000fe20003f9c000 */
[----:B------:R-:W3:Y:S01]  /*67f0*/  @!P2 MUFU.EX2 R11, R9 ;  /* 0x00000009000ba308 */ /* 0x000ee20000000800 */
[----:B-1----:R-:W-:Y:S01]  /*6800*/  @!P6 FMUL.FTZ R40, R40, R13 ;  /* 0x0000000d2828e220 */ /* 0x002fe20000410000 */
[----:B------:R-:W-:Y:S01]  /*6810*/  FADD.FTZ R13, R8, R88 ;  /* 0x00000058080d7221 */ /* 0x000fe20000010000 */
[----:B------:R-:W-:Y:S01]  /*6820*/  FSETP.GTU.FTZ.AND P6, PT, R12, 20, PT ;  /* 0x41a000000c00780b */ /* 0x000fe20003fdc000 */
[----:B--2---:R-:W-:-:S03]  /*6830*/  UIMAD.WIDE.U32 UR4, UR18, UR6, UR4 ;  /* 0x00000006120472a5 */ /* 0x004fc6000f8e0004 */
[----:B------:R-:W-:Y:S01]  /*6840*/  FSETP.GTU.FTZ.AND P5, PT, R13, 20, PT ;  /* 0x41a000000d00780b */ /* 0x000fe20003fbc000 */
[----:B------:R-:W1:Y:S02]  /*6850*/  @!P1 MUFU.EX2 R3, R3 ;  /* 0x0000000300039308 */ /* 0x000e640000000800 */
[----:B------:R-:W-:Y:S01]  /*6860*/  @!P3 FMUL.FTZ R4, R16, -1.4426950216293334961 ;  /* 0xbfb8aa3b1004b820 */ /* 0x000fe20000410000 */
[----:B0-----:R-:W-:Y:S01]  /*6870*/  @!P0 FADD.FTZ R15, R15, 1 ;  /* 0x3f8000000f0f8421 */ /* 0x001fe20000010000 */
[----:B------:R-:W-:Y:S01]  /*6880*/  @!P4 FMUL.FTZ R10, R22, -1.4426950216293334961 ;  /* 0xbfb8aa3b160ac820 */ /* 0x000fe20000410000 */
[----:B------:R-:W0:Y:S01]  /*6890*/  LDS.128 R16, [R106] ;  /* 0x000000006a107984 */ /* 0x000e220000000c00 */
[----:B------:R-:W-:-:S03]  /*68a0*/  UIMAD UR5, UR18, UR7, UR5 ;  /* 0x00000007120572a4 */ /* 0x000fc6000f8e0205 */
[----:B------:R-:W2:Y:S01]  /*68b0*/  LDS.128 R20, [R106+0x200] ;  /* 0x000200006a147984 */ /* 0x000ea20000000c00 */
[----:B------:R-:W-:Y:S01]  /*68c0*/  @!P6 FMUL.FTZ R8, R12, -1.4426950216293334961 ;  /* 0xbfb8aa3b0c08e820 */ /* 0x000fe20000410000 */
[----:B------:R-:W-:Y:S01]  /*68d0*/  @!P3 MUFU.EX2 R4, R4 ;  /* 0x000000040004b308 */ /* 0x000fe20000000800 */
[----:B---3--:R-:W-:Y:S01]  /*68e0*/  @!P2 FADD.FTZ R11, R11, 1 ;  /* 0x3f8000000b0ba421 */ /* 0x008fe20000010000 */
[----:B------:R-:W-:Y:S01]  /*68f0*/  @!P5 FMUL.FTZ R5, R13, -1.4426950216293334961 ;  /* 0xbfb8aa3b0d05d820 */ /* 0x000fe20000410000 */
[----:B-1----:R-:W-:-:S05]  /*6900*/  @!P1 FADD.FTZ R3, R3, 1 ;  /* 0x3f80000003039421 */ /* 0x002fca0000010000 */
[----:B------:R-:W1:Y:S08]  /*6910*/  @!P5 MUFU.EX2 R5, R5 ;  /* 0x000000050005d308 */ /* 0x000e700000000800 */
[----:B------:R-:W3:Y:S08]  /*6920*/  @!P6 MUFU.EX2 R8, R8 ;  /* 0x000000080008e308 */ /* 0x000ef00000000800 */
[----:B------:R4:W5:Y:S01]  /*6930*/  @!P4 MUFU.EX2 R12, R10 ;  /* 0x0000000a000cc308 */ /* 0x0009620000000800 */
[----:B-1----:R-:W-:-:S07]  /*6940*/  @!P5 FADD.FTZ R9, R5, 1 ;  /* 0x3f8000000509d421 */ /* 0x002fce0000010000 */
[----:B------:R-:W1:Y:S01]  /*6950*/  @!P0 MUFU.RCP R14, R15 ;  /* 0x0000000f000e8308 */ /* 0x000e620000001000 */
[----:B----4-:R-:W-:Y:S01]  /*6960*/  @!P3 FADD.FTZ R10, R4, 1 ;  /* 0x3f800000040ab421 */ /* 0x010fe20000010000 */
[----:B------:R-:W-:-:S04]  /*6970*/  IMAD.WIDE.U32 R4, R104, 0x10, R6 ;  /* 0x0000001068047825 */ /* 0x000fc800078e0006 */
[----:B---3--:R-:W-:Y:S01]  /*6980*/  @!P6 FADD.FTZ R8, R8, 1 ;  /* 0x3f8000000808e421 */ /* 0x008fe20000010000 */
[----:B------:R-:W-:Y:S01]  /*6990*/  FADD.FTZ R6, R36, R93 ;  /* 0x0000005d24067221 */ /* 0x000fe20000010000 */
[----:B0-----:R-:W-:Y:S01]  /*69a0*/  STG.E.128 desc[UR16][R4.64], R16 ;  /* 0x0000001004007986 */ /* 0x001fe2000c101d10 */
[----:B------:R0:W3:Y:S01]  /*69b0*/  @!P1 MUFU.RCP R13, R3 ;  /* 0x00000003000d9308 */ /* 0x0000e20000001000 */
[----:B-----5:R-:W-:Y:S02]  /*69c0*/  @!P4 FADD.FTZ R12, R12, 1 ;  /* 0x3f8000000c0cc421 */ /* 0x020fe40000010000 */
[----:B--2---:R-:W-:Y:S04]  /*69d0*/  STG.E.128 desc[UR16][R4.64+0x200], R20 ;  /* 0x0002001404007986 */ /* 0x004fe8000c101d10 */
[----:B------:R2:W-:Y:S01]  /*69e0*/  STG.E.128 desc[UR16][R4.64+0x400], R24 ;  /* 0x0004001804007986 */ /* 0x0005e2000c101d10 */
[----:B------:R-:W4:Y:S01]  /*69f0*/  @!P6 MUFU.RCP R8, R8 ;  /* 0x000000080008e308 */ /* 0x000f220000001000 */
[----:B0-----:R-:W-:Y:S01]  /*6a00*/  FADD.FTZ R3, R6, R37 ;  /* 0x0000002506037221 */ /* 0x001fe20000010000 */
[----:B-1----:R-:W-:Y:S01]  /*6a10*/  @!P0 FMUL.FTZ R29, R29, R14 ;  /* 0x0000000e1d1d8220 */ /* 0x002fe20000410000 */
[----:B------:R0:W-:Y:S02]  /*6a20*/  STG.E.128 desc[UR16][R4.64+0x600], R44 ;  /* 0x0006002c04007986 */ /* 0x0001e4000c101d10 */
[----:B------:R-:W-:Y:S01]  /*6a30*/  FADD.FTZ R6, R3, R38 ;  /* 0x0000002603067221 */ /* 0x000fe20000010000 */
[----:B------:R-:W-:Y:S01]  /*6a40*/  BAR.SYNC.DEFER_BLOCKING 0x0 ;  /* 0x0000000000007b1d */ /* 0x000fe20000010000 */
[----:B---3--:R-:W-:-:S02]  /*6a50*/  @!P1 FMUL.FTZ R30, R30, R13 ;  /* 0x0000000d1e1e9220 */ /* 0x008fc40000410000 */
[----:B------:R-:W-:Y:S01]  /*6a60*/  FADD.FTZ R3, R6, R39 ;  /* 0x0000002706037221 */ /* 0x000fe20000010000 */
[----:B------:R-:W-:Y:S02]  /*6a70*/  IADD3 R98, P1, PT, R98, -0x800, RZ ;  /* 0xfffff80062627810 */ /* 0x000fe40007f3e0ff */
[----:B------:R-:W1:Y:S02]  /*6a80*/  @!P5 MUFU.RCP R9, R9 ;  /* 0x000000090009d308 */ /* 0x000e640000001000 */
[----:B------:R-:W3:Y:S01]  /*6a90*/  LDC.64 R6, c[0x0][0x520] ;  /* 0x00014800ff067b82 */ /* 0x000ee20000000a00 */
[----:B------:R-:W-:Y:S01]  /*6aa0*/  IADD3.X R99, PT, PT, R99, -0x1, RZ, P1, !PT ;  /* 0xffffffff63637810 */ /* 0x000fe20000ffe4ff */
[----:B----4-:R-:W-:-:S04]  /*6ab0*/  @!P6 FMUL.FTZ R31, R31, R8 ;  /* 0x000000081f1fe220 */ /* 0x010fc80000410000 */
[----:B------:R-:W4:Y:S02]  /*6ac0*/  @!P3 MUFU.RCP R10, R10 ;  /* 0x0000000a000ab308 */ /* 0x000f240000001000 */
[----:B--2---:R-:W2:Y:S01]  /*6ad0*/  LDC.64 R24, c[0x0][0x560] ;  /* 0x00015800ff187b82 */ /* 0x004ea20000000a00 */
[----:B0-----:R-:W-:-:S05]  /*6ae0*/  FADD.FTZ R4, R3, R40 ;  /* 0x0000002803047221 */ /* 0x001fca0000010000 */
[----:B------:R-:W0:Y:S01]  /*6af0*/  @!P2 MUFU.RCP R11, R11 ;  /* 0x0000000b000ba308 */ /* 0x000e220000001000 */
[----:B-1----:R-:W-:Y:S01]  /*6b00*/  @!P5 FMUL.FTZ R32, R32, R9 ;  /* 0x000000092020d220 */ /* 0x002fe20000410000 */
[----:B------:R-:W-:Y:S04]  /*6b10*/  STS.128 [R107], R36 ;  /* 0x000000246b007388 */ /* 0x000fe80000000c00 */
[----:B------:R1:W-:Y:S02]  /*6b20*/  STS.128 [R107+0x10], R40 ;  /* 0x000010286b007388 */ /* 0x0003e40000000c00 */
[----:B------:R-:W5:Y:S01]  /*6b30*/  @!P4 MUFU.RCP R12, R12 ;  /* 0x0000000c000cc308 */ /* 0x000f620000001000 */
[----:B----4-:R-:W-:Y:S01]  /*6b40*/  @!P3 FMUL.FTZ R33, R33, R10 ;  /* 0x0000000a2121b220 */ /* 0x010fe20000410000 */
[----:B------:R4:W-:Y:S01]  /*6b50*/  STS.128 [R107+0x20], R28 ;  /* 0x0000201c6b007388 */ /* 0x0009e20000000c00 */
[----:B0-----:R-:W-:Y:S01]  /*6b60*/  @!P2 FMUL.FTZ R34, R34, R11 ;  /* 0x0000000b2222a220 */ /* 0x001fe20000410000 */
[----:B------:R-:W-:Y:S01]  /*6b70*/  IADD3 R100, P2, PT, R100, -0x800, RZ ;  /* 0xfffff80064647810 */ /* 0x000fe20007f5e0ff */
[----:B-1----:R-:W-:Y:S01]  /*6b80*/  FADD.FTZ R41, R4, R41 ;  /* 0x0000002904297221 */ /* 0x002fe20000010000 */
[----:B---3--:R-:W-:-:S02]  /*6b90*/  IMAD.WIDE.U32 R4, R0, R6, UR4 ;  /* 0x0000000400047e25 */ /* 0x008fc4000f8e0006 */
[----:B------:R-:W-:Y:S02]  /*6ba0*/  IADD3.X R101, PT, PT, R101, -0x1, RZ, P2, !PT ;  /* 0xffffffff65657810 */ /* 0x000fe400017fe4ff */
[----:B-----5:R-:W-:Y:S01]  /*6bb0*/  @!P4 FMUL.FTZ R35, R35, R12 ;  /* 0x0000000c2323c220 */ /* 0x020fe20000410000 */
[----:B------:R-:W-:Y:S01]  /*6bc0*/  FADD.FTZ R42, R41, R42 ;  /* 0x0000002a292a7221 */ /* 0x000fe20000010000 */
[----:B------:R-:W-:Y:S01]  /*6bd0*/  IMAD R3, R0, R7, R5 ;  /* 0x0000000700037224 */ /* 0x000fe200078e0205 */
[----:B--2---:R-:W-:Y:S02]  /*6be0*/  LEA R6, P0, R4, R24, 0x2 ;  /* 0x0000001804067211 */ /* 0x004fe400078010ff */
[----:B------:R0:W-:Y:S01]  /*6bf0*/  STS.128 [R107+0x30], R32 ;  /* 0x000030206b007388 */ /* 0x0001e20000000c00 */
[----:B------:R-:W-:-:S03]  /*6c00*/  NOP ;  /* 0x0000000000007918 */ /* 0x000fc60000000000 */
[----:B------:R-:W1:Y:S01]  /*6c10*/  LDS.128 R8, [R106] ;  /* 0x000000006a087984 */ /* 0x000e620000000c00 */
[----:B------:R-:W-:Y:S01]  /*6c20*/  FADD.FTZ R43, R42, R43 ;  /* 0x0000002b2a2b7221 */ /* 0x000fe20000010000 */
[----:B------:R-:W-:Y:S02]  /*6c30*/  LEA.HI.X R7, R4, R25, R3, 0x2, P0 ;  /* 0x0000001904077211 */ /* 0x000fe400000f1403 */
[----:B------:R-:W2:Y:S01]  /*6c40*/  LDS.128 R12, [R106+0x200] ;  /* 0x000200006a0c7984 */ /* 0x000ea20000000c00 */
[----:B----4-:R-:W-:Y:S01]  /*6c50*/  FADD.FTZ R28, R43, R28 ;  /* 0x0000001c2b1c7221 */ /* 0x010fe20000010000 */
[----:B------:R-:W-:Y:S01]  /*6c60*/  IADD3 R102, P0, PT, R102, -0x800, RZ ;  /* 0xfffff80066667810 */ /* 0x000fe20007f1e0ff */
[----:B------:R-:W-:Y:S01]  /*6c70*/  IMAD.WIDE.U32 R4, R104, 0x10, R6 ;  /* 0x0000001068047825 */ /* 0x000fe200078e0006 */
[----:B------:R-:W3:Y:S03]  /*6c80*/  LDS.128 R16, [R106+0x400] ;  /* 0x000400006a107984 */ /* 0x000ee60000000c00 */
        /* <DEDUP_REMOVED lines=10> */
[----:B--2---:R0:W-:Y:S04]  /*6d30*/  STG.E.128 desc[UR16][R4.64+0x200], R12 ;  /* 0x0002000c04007986 */ /* 0x0041e8000c101d10 */
[----:B---3--:R0:W-:Y:S04]  /*6d40*/  STG.E.128 desc[UR16][R4.64+0x400], R16 ;  /* 0x0004001004007986 */ /* 0x0081e8000c101d10 */
[----:B----4-:R0:W-:Y:S01]  /*6d50*/  STG.E.128 desc[UR16][R4.64+0x600], R20 ;  /* 0x0006001404007986 */ /* 0x0101e2000c101d10 */
[----:B------:R-:W-:Y:S05]  /*6d60*/  BRA.U UP0, `(.L_x_7631) ;  /* 0xffffff9900407547 */ /* 0x000fea000b83ffff */
.L_x_7590:
        /* <DEDUP_REMOVED lines=34> */
.L_x_7633:
[----:B------:R-:W-:Y:S05]  /*6f90*/  BSYNC.RECONVERGENT B0 ;  /* 0x0000000000007941 */ /* 0x000fea0003800200 */
.L_x_7632:
        /* <DEDUP_REMOVED lines=26> */
.L_x_7635:
[----:B------:R-:W-:Y:S05]  /*7140*/  BSYNC.RECONVERGENT B0 ;  /* 0x0000000000007941 */ /* 0x000fea0003800200 */
.L_x_7634:
        /* <DEDUP_REMOVED lines=22> */
.L_x_7637:
        /* <DEDUP_REMOVED lines=51> */
.L_x_7636:
[----:B------:R-:W-:Y:S05]  /*75e0*/  EXIT ;  /* 0x000000000000794d */ /* 0x000fea0003800000 */
.L_x_7638:
        /* <DEDUP_REMOVED lines=9> */
.L_x_10492:


//--------------------- .text._Z25selective_scan_bwd_kernelI32Selective_Scan_bwd_kernel_traitsILi32ELi16ELb1ELb0ELb1ELb0ELb0EffEEv12SSMParamsBwd --------------------------
	.section	.text._Z25selective_scan_bwd_kernelI32Selective_Scan_bwd_kernel_traitsILi32ELi16ELb1ELb0ELb1ELb0ELb0EffEEv12SSMParamsBwd,"ax",@progbits
	.align	128
        .global         _Z25selective_scan_bwd_kernelI32Selective_Scan_bwd_kernel_traitsILi32ELi16ELb1ELb0ELb1ELb0ELb0EffEEv12SSMParamsBwd
        .type           _Z25selective_scan_bwd_kernelI32Selective_Scan_bwd_kernel_traitsILi32ELi16ELb1ELb0ELb1ELb0ELb0EffEEv12SSMParamsBwd,@function
        .size           _Z25selective_scan_bwd_kernelI32Selective_Scan_bwd_kernel_traitsILi32ELi16ELb1ELb0ELb1ELb0ELb0EffEEv12SSMParamsBwd,(.L_x_10493 - _Z25selective_scan_bwd_kernelI32Selective_Scan_bwd_kernel_traitsILi32ELi16ELb1ELb0ELb1ELb0ELb0EffEEv12SSMParamsBwd)
        .other          _Z25selective_scan_bwd_kernelI32Selective_Scan_bwd_kernel_traitsILi32ELi16ELb1ELb0ELb1ELb0ELb0EffEEv12SSMParamsBwd,@"STO_CUDA_ENTRY STV_DEFAULT"
_Z25selective_scan_bwd_kernelI32Selective_Scan_bwd_kernel_traitsILi32ELi16ELb1ELb0ELb1ELb0ELb0EffEEv12SSMParamsBwd:
.text._Z25selective_scan_bwd_kernelI32Selective_Scan_bwd_kernel_traitsILi32ELi16ELb1ELb0ELb1ELb0ELb0EffEEv12SSMParamsBwd:
[----:B------:R-:W-:Y:S08]  /*0000*/  LDC R1, c[0x0][0x37c] ;  /* 0x0000df00ff017b82 */ /* 0x000ff00000000800 */
[----:B------:R-:W0:Y:S01]  /*0010*/  LDC R8, c[0x0][0x398] ;  /* 0x0000e600ff087b82 */ /* 0x000e220000000800 */
[----:B------:R-:W1:Y:S01]  /*0020*/  S2R R161, SR_CTAID.Y ;  /* 0x0000000000a17919 */ /* 0x000e620000002600 */
[----:B------:R-:W2:Y:S01]  /*0030*/  LDCU.64 UR16, c[0x0][0x358] ;  /* 0x00006b00ff1077ac */ /* 0x000ea20008000a00 */
[----:B------:R-:W-:Y:S01]  /*0040*/  HFMA2 R150, -RZ, RZ, 0, 0 ;  /* 0x00000000ff967431 */ /* 0x000fe200000001ff */
[----:B------:R-:W-:Y:S01]  /*0050*/  CS2R R152, SRZ ;  /* 0x0000000000987805 */ /* 0x000fe2000001ff00 */
        /* <DEDUP_REMOVED lines=8> */
[----:B------:R-:W4:Y:S01]  /*00e0*/  LDC R17, c[0x0][0x394] ;  /* 0x0000e500ff117b82 */ /* 0x000f220000000800 */
[----:B------:R-:W-:Y:S02]  /*00f0*/  ISETP.NE.AND.EX P1, PT, R5, RZ, PT, P1 ;  /* 0x000000ff0500720c */ /* 0x000fe40003f25310 */
[----:B--2---:R-:W-:-:S05]  /*0100*/  ISETP.NE.U32.AND P0, PT, R2, RZ, PT ;  /* 0x000000ff0200720c */ /* 0x004fca0003f05070 */
[----:B------:R-:W2:Y:S01]  /*0110*/  LDC.64 R14, c[0x0][0x3e8] ;  /* 0x0000fa00ff0e7b82 */ /* 0x000ea20000000a00 */
        /* <DEDUP_REMOVED lines=12> */
[----:B---3--:R-:W3:Y:S01]  /*01e0*/  LDC.64 R4, c[0x0][0x480] ;  /* 0x00012000ff047b82 */ /* 0x008ee20000000a00 */
[----:B0-----:R-:W-:-:S07]  /*01f0*/  MOV R6, RZ ;  /* 0x000000ff00067202 */ /* 0x001fce0000000f00 */
[----:B------:R-:W0:Y:S01]  /*0200*/  LDC.64 R140, c[0x0][0x450] ;  /* 0x00011400ff8c7b82 */ /* 0x000e220000000a00 */
[----:B----4-:R-:W-:-:S05]  /*0210*/  IADD3 R10, PT, PT, RZ, -R7, RZ ;  /* 0x80000007ff0a7210 */ /* 0x010fca0007ffe0ff */
[----:B------:R-:W-:Y:S01]  /*0220*/  IMAD R3, R10, R9, RZ ;  /* 0x000000090a037224 */ /* 0x000fe200078e02ff */
[----:B------:R-:W-:Y:S01]  /*0230*/  IABS R2, R161 ;  /* 0x000000a100027213 */ /* 0x000fe20000000000 */
[----:B------:R-:W4:Y:S02]  /*0240*/  LDC.64 R156, c[0x0][0x4a8] ;  /* 0x00012a00ff9c7b82 */ /* 0x000f240000000a00 */
[----:B------:R-:W-:-:S06]  /*0250*/  IMAD.HI.U32 R7, R7, R3, R6 ;  /* 0x0000000307077227 */ /* 0x000fcc00078e0006 */
[----:B------:R-:W-:Y:S01]  /*0260*/  IMAD.HI.U32 R0, R7, R2, RZ ;  /* 0x0000000207007227 */ /* 0x000fe200078e00ff */
[----:B---3--:R-:W-:-:S04]  /*0270*/  ISETP.NE.U32.AND P0, PT, R4, RZ, PT ;  /* 0x000000ff0400720c */ /* 0x008fc80003f05070 */
[----:B------:R-:W-:Y:S02]  /*0280*/  IADD3 R3, PT, PT, -R0, RZ, RZ ;  /* 0x000000ff00037210 */ /* 0x000fe40007ffe1ff */
[----:B------:R-:W-:-:S03]  /*0290*/  ISETP.NE.AND.EX P0, PT, R5, RZ, PT, P0 ;  /* 0x000000ff0500720c */ /* 0x000fc60003f05300 */
[----:B------:R-:W-:-:S05]  /*02a0*/  IMAD R2, R9, R3, R2 ;  /* 0x0000000309027224 */ /* 0x000fca00078e0202 */
[----:B------:R-:W-:Y:S01]  /*02b0*/  ISETP.GT.U32.AND P2, PT, R9, R2, PT ;  /* 0x000000020900720c */ /* 0x000fe20003f44070 */
[----:B------:R-:W-:Y:S02]  /*02c0*/  UIMAD.WIDE.U32 UR4, UR18, UR8, URZ ;  /* 0x00000008120472a5 */ /* 0x000fe4000f8e00ff */
[----:B------:R-:W-:Y:S02]  /*02d0*/  UIMAD.WIDE.U32 UR6, UR18, UR12, URZ ;  /* 0x0000000c120672a5 */ /* 0x000fe4000f8e00ff */
[----:B------:R-:W3:Y:S01]  /*02e0*/  @P0 LDC R10, c[0x0][0x384] ;  /* 0x0000e100ff0a0b82 */ /* 0x000ee20000000800 */
[----:B------:R-:W-:Y:S02]  /*02f0*/  UIMAD UR9, UR18, UR9, UR5 ;  /* 0x00000009120972a4 */ /* 0x000fe4000f8e0205 */
[----:B------:R-:W-:-:S05]  /*0300*/  UIMAD UR8, UR18, UR13, UR7 ;  /* 0x0000000d120872a4 */ /* 0x000fca000f8e0207 */
[-C--:B------:R-:W-:Y:S01]  /*0310*/  @!P2 IADD3 R2, PT, PT, R2, -R9.reuse, RZ ;  /* 0x800000090202a210 */ /* 0x080fe20007ffe0ff */
[----:B------:R-:W2:Y:S01]  /*0320*/  @P0 LDC R19, c[0x0][0x38c] ;  /* 0x0000e300ff130b82 */ /* 0x000ea20000000800 */
[----:B------:R-:W-:Y:S02]  /*0330*/  MOV R3, UR5 ;  /* 0x0000000500037c02 */ /* 0x000fe40008000f00 */
[----:B------:R-:W-:Y:S02]  /*0340*/  ISETP.GE.U32.AND P1, PT, R2, R9, PT ;  /* 0x000000090200720c */ /* 0x000fe40003f26070 */
[----:B------:R-:W-:Y:S02]  /*0350*/  MOV R2, UR4 ;  /* 0x0000000400027c02 */ /* 0x000fe40008000f00 */
[----:B------:R-:W-:Y:S02]  /*0360*/  MOV R3, UR9 ;  /* 0x0000000900037c02 */ /* 0x000fe40008000f00 */
[----:B------:R-:W-:-:S02]  /*0370*/  MOV R5, UR7 ;  /* 0x0000000700057c02 */ /* 0x000fc40008000f00 */
[----:B------:R-:W-:Y:S01]  /*0380*/  MOV R5, UR8 ;  /* 0x0000000800057c02 */ /* 0x000fe20008000f00 */
[C---:B------:R-:W-:Y:S01]  /*0390*/  IMAD.WIDE.U32 R2, R161.reuse, UR10, R2 ;  /* 0x0000000aa1027c25 */ /* 0x040fe2000f8e0002 */
[----:B------:R-:W1:Y:S01]  /*03a0*/  LDCU.64 UR8, c[0x0][0x498] ;  /* 0x00009300ff0877ac */ /* 0x000e620008000a00 */
[C---:B------:R-:W-:Y:S02]  /*03b0*/  LOP3.LUT R6, R161.reuse, R8, RZ, 0x3c, !PT ;  /* 0x00000008a1067212 */ /* 0x040fe400078e3cff */
[----:B------:R-:W-:Y:S01]  /*03c0*/  @!P2 IADD3 R0, PT, PT, R0, 0x1, RZ ;  /* 0x000000010000a810 */ /* 0x000fe20007ffe0ff */
[----:B------:R-:W-:Y:S01]  /*03d0*/  IMAD R13, R161, UR11, R3 ;  /* 0x0000000ba10d7c24 */ /* 0x000fe2000f8e0203 */
[----:B------:R-:W0:Y:S01]  /*03e0*/  LDCU.64 UR10, c[0x0][0x3d0] ;  /* 0x00007a00ff0a77ac */ /* 0x000e220008000a00 */
[----:B------:R-:W-:Y:S02]  /*03f0*/  ISETP.GE.AND P3, PT, R6, RZ, PT ;  /* 0x000000ff0600720c */ /* 0x000fe40003f66270 */
[----:B------:R-:W-:Y:S01]  /*0400*/  @P1 IADD3 R0, PT, PT, R0, 0x1, RZ ;  /* 0x0000000100001810 */ /* 0x000fe20007ffe0ff */
[----:B------:R-:W4:Y:S01]  /*0410*/  @P0 LDC.64 R6, c[0x0][0x480] ;  /* 0x00012000ff060b82 */ /* 0x000f220000000a00 */
[----:B------:R-:W-:-:S02]  /*0420*/  ISETP.NE.AND P2, PT, R8, RZ, PT ;  /* 0x000000ff0800720c */ /* 0x000fc40003f45270 */
[----:B------:R-:W-:Y:S01]  /*0430*/  MOV R93, R0 ;  /* 0x00000000005d7202 */ /* 0x000fe20000000f00 */
[----:B---3--:R-:W-:Y:S01]  /*0440*/  @P0 IMAD R0, R10, UR18, R161 ;  /* 0x000000120a000c24 */ /* 0x008fe2000f8e02a1 */
[C---:B------:R-:W-:Y:S02]  /*0450*/  LEA R9, R17.reuse, 0xfffffe00, 0x9 ;  /* 0xfffffe0011097811 */ /* 0x040fe400078e48ff */
[----:B------:R-:W-:Y:S01]  /*0460*/  ISETP.GE.AND P1, PT, R17, 0x1, PT ;  /* 0x000000011100780c */ /* 0x000fe20003f26270 */
[----:B------:R-:W-:Y:S02]  /*0470*/  @P0 IMAD R0, R0, R17, RZ ;  /* 0x0000001100000224 */ /* 0x000fe400078e02ff */
[----:B------:R-:W3:Y:S01]  /*0480*/  LDC.64 R16, c[0x0][0x468] ;  /* 0x00011a00ff107b82 */ /* 0x000ee20000000a00 */
[----:B-1----:R-:W-:Y:S01]  /*0490*/  UIMAD.WIDE.U32 UR4, UR18, UR8, URZ ;  /* 0x00000008120472a5 */ /* 0x002fe2000f8e00ff */
[----:B------:R-:W-:Y:S01]  /*04a0*/  @!P3 IADD3 R93, PT, PT, -R93, RZ, RZ ;  /* 0x000000ff5d5db210 */ /* 0x000fe20007ffe1ff */
[----:B--2---:R-:W-:Y:S01]  /*04b0*/  @P0 IMAD R3, R0, R19, RZ ;  /* 0x0000001300030224 */ /* 0x004fe200078e02ff */
[----:B------:R-:W-:Y:S01]  /*04c0*/  @!P2 LOP3.LUT R93, RZ, R8, RZ, 0x33, !PT ;  /* 0x00000008ff5da212 */ /* 0x000fe200078e33ff */
[----:B------:R-:W-:Y:S01]  /*04d0*/  UIMAD UR5, UR18, UR9, UR5 ;  /* 0x00000009120572a4 */ /* 0x000fe2000f8e0205 */
[----:B------:R-:W-:-:S02]  /*04e0*/  MOV R4, UR6 ;  /* 0x0000000600047c02 */ /* 0x000fc40008000f00 */
[----:B------:R-:W1:Y:S01]  /*04f0*/  LDC.64 R18, c[0x0][0x528] ;  /* 0x00014a00ff127b82 */ /* 0x000e620000000a00 */
[----:B0-----:R-:W-:Y:S01]  /*0500*/  UIMAD.WIDE.U32 UR6, UR18, UR10, URZ ;  /* 0x0000000a120672a5 */ /* 0x001fe2000f8e00ff */
[----:B------:R-:W-:Y:S01]  /*0510*/  SHF.R.S32.HI R21, RZ, 0x1f, R93 ;  /* 0x0000001fff157819 */ /* 0x000fe2000001145d */
[----:B------:R-:W0:Y:S01]  /*0520*/  LDCU.64 UR8, c[0x0][0x4c8] ;  /* 0x00009900ff0877ac */ /* 0x000e220008000a00 */
[----:B------:R-:W-:Y:S01]  /*0530*/  IMAD.WIDE.U32 R4, R161, UR14, R4 ;  /* 0x0000000ea1047c25 */ /* 0x000fe2000f8e0004 */
[----:B------:R-:W-:Y:S01]  /*0540*/  CS2R R104, SRZ ;  /* 0x0000000000687805 */ /* 0x000fe2000001ff00 */
[----:B------:R-:W-:Y:S02]  /*0550*/  UIMAD UR7, UR18, UR11, UR7 ;  /* 0x0000000b120772a4 */ /* 0x000fe4000f8e0207 */
[----:B------:R-:W-:Y:S01]  /*0560*/  IMAD R0, R21, R14, RZ ;  /* 0x0000000e15007224 */ /* 0x000fe200078e02ff */
[----:B------:R-:W-:Y:S01]  /*0570*/  IADD3 R147, P2, PT, R9, R2, RZ ;  /* 0x0000000209937210 */ /* 0x000fe20007f5e0ff */
[----:B----4-:R-:W-:Y:S01]  /*0580*/  @P0 IMAD.WIDE R104, R3, 0x8, R6 ;  /* 0x0000000803680825 */ /* 0x010fe200078e0206 */
[----:B------:R-:W-:-:S03]  /*0590*/  IADD3 R145, P3, PT, R9, R4, RZ ;  /* 0x0000000409917210 */ /* 0x000fc60007f7e0ff */
[C---:B------:R-:W-:Y:S02]  /*05a0*/  IMAD R11, R161.reuse, UR15, R5 ;  /* 0x0000000fa10b7c24 */ /* 0x040fe4000f8e0205 */
[----:B------:R-:W-:-:S04]  /*05b0*/  IMAD.WIDE.U32 R2, R161, R142, UR4 ;  /* 0x00000004a1027e25 */ /* 0x000fc8000f8e008e */
[----:B------:R-:W-:-:S04]  /*05c0*/  IMAD.WIDE.U32 R4, R93, R14, UR6 ;  /* 0x000000065d047e25 */ /* 0x000fc8000f8e000e */
[----:B------:R-:W-:Y:S01]  /*05d0*/  IMAD R7, R93, R15, R0 ;  /* 0x0000000f5d077224 */ /* 0x000fe200078e0200 */
[----:B------:R-:W-:Y:S01]  /*05e0*/  SHF.R.S32.HI R0, RZ, 0x1f, R9 ;  /* 0x0000001fff007819 */ /* 0x000fe20000011409 */
[----:B------:R-:W-:Y:S01]  /*05f0*/  IMAD R143, R161, R143, R3 ;  /* 0x0000008fa18f7224 */ /* 0x000fe200078e0203 */
[C---:B------:R-:W-:Y:S02]  /*0600*/  IADD3 R2, P4, PT, R9.reuse, R2, RZ ;  /* 0x0000000209027210 */ /* 0x040fe40007f9e0ff */
[----:B------:R-:W-:Y:S02]  /*0610*/  IADD3 R9, P5, PT, R9, R4, RZ ;  /* 0x0000000409097210 */ /* 0x000fe40007fbe0ff */
[C---:B------:R-:W-:Y:S02]  /*0620*/  IADD3.X R6, PT, PT, R0.reuse, R13, RZ, P2, !PT ;  /* 0x0000000d00067210 */ /* 0x040fe400017fe4ff */
[----:B------:R-:W-:Y:S02]  /*0630*/  IADD3.X R4, PT, PT, R0, R11, RZ, P3, !PT ;  /* 0x0000000b00047210 */ /* 0x000fe40001ffe4ff */
[----:B------:R-:W-:-:S02]  /*0640*/  LEA R148, P0, R147, R148, 0x2 ;  /* 0x0000009493947211 */ /* 0x000fc400078010ff */
[----:B---3--:R-:W-:Y:S01]  /*0650*/  LEA R146, P2, R145, R16, 0x2 ;  /* 0x0000001091927211 */ /* 0x008fe200078410ff */
[----:B0-----:R-:W-:Y:S01]  /*0660*/  IMAD.WIDE.U32 R102, R161, UR8, RZ ;  /* 0x00000008a1667c25 */ /* 0x001fe2000f8e00ff */
[----:B------:R-:W-:Y:S02]  /*0670*/  IADD3 R7, PT, PT, R5, R7, RZ ;  /* 0x0000000705077210 */ /* 0x000fe40007ffe0ff */
[C---:B------:R-:W-:Y:S01]  /*0680*/  IADD3.X R143, PT, PT, R0.reuse, R143, RZ, P4, !PT ;  /* 0x0000008f008f7210 */ /* 0x040fe200027fe4ff */
[----:B------:R-:W-:Y:S01]  /*0690*/  IMAD.WIDE.U32 R100, R161, R156, RZ ;  /* 0x0000009ca1647225 */ /* 0x000fe200078e00ff */
[----:B------:R-:W-:Y:S02]  /*06a0*/  LEA.HI.X R147, R147, R149, R6, 0x2, P0 ;  /* 0x0000009593937211 */ /* 0x000fe400000f1406 */
[----:B------:R-:W-:Y:S01]  /*06b0*/  LEA.HI.X R145, R145, R17, R4, 0x2, P2 ;  /* 0x0000001191917211 */ /* 0x000fe200010f1404 */
[----:B------:R-:W-:Y:S01]  /*06c0*/  IMAD R159, R161, UR9, R103 ;  /* 0x00000009a19f7c24 */ /* 0x000fe2000f8e0267 */
[----:B------:R-:W-:-:S02]  /*06d0*/  IADD3.X R0, PT, PT, R0, R7, RZ, P5, !PT ;  /* 0x0000000700007210 */ /* 0x000fc40002ffe4ff */
[C---:B-1----:R-:W-:Y:S02]  /*06e0*/  LEA R144, P0, R2.reuse, R18, 0x2 ;  /* 0x0000001202907211 */ /* 0x042fe400078010ff */
[----:B------:R-:W-:Y:S01]  /*06f0*/  LEA R142, P2, R9, R140, 0x2 ;  /* 0x0000008c098e7211 */ /* 0x000fe200078410ff */
[----:B------:R-:W-:Y:S01]  /*0700*/  HFMA2 R155, -RZ, RZ, 0, 0 ;  /* 0x00000000ff9b7431 */ /* 0x000fe200000001ff */
[----:B------:R-:W-:Y:S01]  /*0710*/  LEA.HI.X R143, R2, R19, R143, 0x2, P0 ;  /* 0x00000013028f7211 */ /* 0x000fe200000f148f */
[----:B------:R-:W-:Y:S01]  /*0720*/  IMAD R157, R161, R157, R101 ;  /* 0x0000009da19d7224 */ /* 0x000fe200078e0265 */
[----:B------:R-:W-:Y:S01]  /*0730*/  LEA.HI.X R141, R9, R141, R0, 0x2, P2 ;  /* 0x0000008d098d7211 */ /* 0x000fe200010f1400 */
[----:B------:R-:W-:Y:S08]  /*0740*/  @!P1 BRA `(.L_x_7639) ;  /* 0x0000003c00249947 */ /* 0x000ff00003800000 */
[----:B------:R-:W0:Y:S01]  /*0750*/  S2R R98, SR_TID.X ;  /* 0x0000000000627919 */ /* 0x000e220000002100 */
[----:B------:R-:W1:Y:S01]  /*0760*/  LDC.64 R4, c[0x0][0x4d8] ;  /* 0x00013600ff047b82 */ /* 0x000e620000000a00 */
[----:B------:R-:W2:Y:S01]  /*0770*/  LDCU.64 UR6, c[0x0][0x3a0] ;  /* 0x00007400ff0677ac */ /* 0x000ea20008000a00 */
[----:B------:R-:W-:Y:S02]  /*0780*/  MOV R99, RZ ;  /* 0x000000ff00637202 */ /* 0x000fe40000000f00 */
[----:B------:R-:W-:Y:S01]  /*0790*/  MOV R153, RZ ;  /* 0x000000ff00997202 */ /* 0x000fe20000000f00 */
[----:B------:R-:W3:Y:S01]  /*07a0*/  LDCU.64 UR10, c[0x0][0x4e0] ;  /* 0x00009c00ff0a77ac */ /* 0x000ee20008000a00 */
[----:B------:R-:W-:Y:S02]  /*07b0*/  MOV R155, RZ ;  /* 0x000000ff009b7202 */ /* 0x000fe40000000f00 */
[----:B------:R-:W4:Y:S01]  /*07c0*/  S2UR UR5, SR_CgaCtaId ;  /* 0x00000000000579c3 */ /* 0x000f220000008800 */
[----:B------:R-:W0:Y:S01]  /*07d0*/  LDCU.64 UR8, c[0x0][0x3b8] ;  /* 0x00007700ff0877ac */ /* 0x000e220008000a00 */
[----:B------:R-:W-:Y:S01]  /*07e0*/  UMOV UR4, 0x400 ;  /* 0x0000040000047882 */ /* 0x000fe20000000000 */
[----:B--2---:R-:W-:Y:S01]  /*07f0*/  IMAD.WIDE.U32 R96, R161, UR6, RZ ;  /* 0x00000006a1607c25 */ /* 0x004fe2000f8e00ff */
[----:B------:R-:W2:Y:S03]  /*0800*/  LDCU UR6, c[0x0][0x394] ;  /* 0x00007280ff0677ac */ /* 0x000ea60008000800 */
[----:B---3--:R-:W-:-:S02]  /*0810*/  IMAD R0, R21, UR10, RZ ;  /* 0x0000000a15007c24 */ /* 0x008fc4000f8e02ff */
[----:B------:R-:W-:Y:S02]  /*0820*/  IMAD R151, R161, UR7, R97 ;  /* 0x00000007a1977c24 */ /* 0x000fe4000f8e0261 */
[----:B------:R-:W-:Y:S02]  /*0830*/  IMAD R37, R93, UR11, R0 ;  /* 0x0000000b5d257c24 */ /* 0x000fe4000f8e0200 */
[----:B0-----:R-:W-:Y:S01]  /*0840*/  IMAD.WIDE.U32 R94, R161, UR8, RZ ;  /* 0x00000008a15e7c25 */ /* 0x001fe2000f8e00ff */
[----:B------:R-:W-:Y:S01]  /*0850*/  SHF.L.U32 R0, R98, 0x2, RZ ;  /* 0x0000000262007819 */ /* 0x000fe200000006ff */
[----:B----4-:R-:W-:Y:S02]  /*0860*/  ULEA UR4, UR5, UR4, 0x18 ;  /* 0x0000000405047291 */ /* 0x010fe4000f8ec0ff */
[----:B-1----:R-:W-:Y:S01]  /*0870*/  IMAD.WIDE.U32 R2, R4, UR18, R98 ;  /* 0x0000001204027c25 */ /* 0x002fe2000f8e0062 */
[C---:B------:R-:W-:Y:S02]  /*0880*/  IADD3 R7, PT, PT, R98.reuse, 0x20, RZ ;  /* 0x0000002062077810 */ /* 0x040fe40007ffe0ff */
[C---:B------:R-:W-:Y:S01]  /*0890*/  IADD3 R9, PT, PT, R98.reuse, 0x40, RZ ;  /* 0x0000004062097810 */ /* 0x040fe20007ffe0ff */
[----:B------:R-:W-:Y:S01]  /*08a0*/  IMAD R3, R5, UR18, R3 ;  /* 0x0000001205037c24 */ /* 0x000fe2000f8e0203 */
[C---:B------:R-:W-:Y:S01]  /*08b0*/  SHF.L.U32 R5, R98.reuse, 0x4, RZ ;  /* 0x0000000462057819 */ /* 0x040fe200000006ff */
[----:B------:R-:W-:Y:S01]  /*08c0*/  UIADD3 UR5, UPT, UPT, UR4, 0x850, URZ ;  /* 0x0000085004057890 */ /* 0x000fe2000fffe0ff */
[C---:B------:R-:W-:Y:S01]  /*08d0*/  IADD3 R11, PT, PT, R98.reuse, 0x60, RZ ;  /* 0x00000060620b7810 */ /* 0x040fe20007ffe0ff */
[----:B------:R-:W-:Y:S01]  /*08e0*/  IMAD.WIDE.U32 R92, R93, UR10, R2 ;  /* 0x0000000a5d5c7c25 */ /* 0x000fe2000f8e0002 */
[----:B------:R-:W-:-:S02]  /*08f0*/  IADD3 R13, PT, PT, R98, 0x80, RZ ;  /* 0x00000080620d7810 */ /* 0x000fc40007ffe0ff */
[C---:B------:R-:W-:Y:S01]  /*0900*/  IADD3 R15, PT, PT, R98.reuse, 0xa0, RZ ;  /* 0x000000a0620f7810 */ /* 0x040fe20007ffe0ff */
[----:B------:R-:W-:Y:S01]  /*0910*/  IMAD R149, R161, UR9, R95 ;  /* 0x00000009a1957c24 */ /* 0x000fe2000f8e025f */
        /* <DEDUP_REMOVED lines=10> */
[----:B------:R-:W-:-:S02]  /*09c0*/  LEA.HI R139, R98, R98, RZ, 0x1b ;  /* 0x00000062628b7211 */ /* 0x000fc400078fd8ff */
[----:B------:R-:W-:Y:S02]  /*09d0*/  LOP3.LUT R3, R0, 0xf80, RZ, 0xc0, !PT ;  /* 0x00000f8000037812 */ /* 0x000fe400078ec0ff */
        /* <DEDUP_REMOVED lines=17> */
[----:B--2---:R-:W-:Y:S02]  /*0af0*/  MOV R140, UR6 ;  /* 0x00000006008c7c02 */ /* 0x004fe40008000f00 */
[----:B------:R-:W-:Y:S02]  /*0b00*/  LOP3.LUT R204, R98, 0x1f, RZ, 0xc0, !PT ;  /* 0x0000001f62cc7812 */ /* 0x000fe400078ec0ff */
[----:B------:R-:W-:Y:S02]  /*0b10*/  LEA R139, R139, UR4, 0x2 ;  /* 0x000000048b8b7c11 */ /* 0x000fe4000f8e10ff */
[----:B------:R-:W-:Y:S02]  /*0b20*/  LOP3.LUT R138, R3, 0x1f, R98, 0xf8, !PT ;  /* 0x0000001f038a7812 */ /* 0x000fe400078ef862 */
        /* <DEDUP_REMOVED lines=17> */
[----:B------:R-:W-:-:S07]  /*0c40*/  IADD3 R120, PT, PT, R93, R37, RZ ;  /* 0x000000255d787210 */ /* 0x000fce0007ffe0ff */
.L_x_7679:
[----:B------:R-:W-:Y:S01]  /*0c50*/  BAR.SYNC.DEFER_BLOCKING 0x0 ;  /* 0x0000000000007b1d */ /* 0x000fe20000010000 */
[----:B--2---:R-:W-:Y:S02]  /*0c60*/  MOV R2, R148 ;  /* 0x0000009400027202 */ /* 0x004fe40000000f00 */
        /* <DEDUP_REMOVED lines=12> */
[----:B-1----:R-:W-:-:S06]  /*0d30*/  ULEA UR4, UR5, UR4, 0x18 ;  /* 0x0000000405047291 */ /* 0x002fcc000f8ec0ff */
[C---:B------:R-:W-:Y:S02]  /*0d40*/  LEA R118, R119.reuse, UR4, 0x4 ;  /* 0x0000000477767c11 */ /* 0x040fe4000f8e20ff */
[----:B------:R-:W-:-:S03]  /*0d50*/  LEA R0, R119, UR4, 0x6 ;  /* 0x0000000477007c11 */ /* 0x000fc6000f8e30ff */
[----:B------:R-:W0:Y:S01]  /*0d60*/  LDCU UR4, c[0x0][0x38c] ;  /* 0x00007180ff0477ac */ /* 0x000e220008000800 */
        /* <DEDUP_REMOVED lines=12> */
[----:B---3--:R-:W3:Y:S04]  /*0e30*/  LDG.E.128 R28, desc[UR16][R2.64+0x400] ;  /* 0x00040010021c7981 */ /* 0x008ee8000c1e1d00 */
[----:B------:R1:W3:Y:S02]  /*0e40*/  LDG.E.128 R36, desc[UR16][R2.64+0x600] ;  /* 0x0006001002247981 */ /* 0x0002e4000c1e1d00 */
[----:B-1----:R-:W-:-:S02]  /*0e50*/  MOV R2, R144 ;  /* 0x0000009000027202 */ /* 0x002fc40000000f00 */
[----:B------:R-:W-:-:S03]  /*0e60*/  MOV R3, R143 ;  /* 0x0000008f00037202 */ /* 0x000fc60000000f00 */
[----:B----4-:R-:W-:Y:S01]  /*0e70*/  IMAD.WIDE.U32 R32, R138, 0x10, R2 ;  /* 0x000000108a207825 */ /* 0x010fe200078e0002 */
[----:B------:R-:W-:Y:S04]  /*0e80*/  STS.128 [R118], R4 ;  /* 0x0000000476007388 */ /* 0x000fe80000000c00 */
[----:B--2---:R-:W-:Y:S04]  /*0e90*/  STS.128 [R118+0x200], R24 ;  /* 0x0002001876007388 */ /* 0x004fe80000000c00 */
        /* <DEDUP_REMOVED lines=65> */
[----:B------:R-:W-:Y:S01]  /*12b0*/  IADD3 R3, PT, PT, R140, -0x1, RZ ;  /* 0xffffffff8c037810 */ /* 0x000fe20007ffe0ff */
[--C-:B------:R-:W-:Y:S01]  /*12c0*/  FADD.FTZ R163, R68, R150.reuse ;  /* 0x0000009644a37221 */ /* 0x100fe20000010000 */
[--C-:B------:R-:W-:Y:S01]  /*12d0*/  FADD.FTZ R154, R69, R150.reuse ;  /* 0x00000096459a7221 */ /* 0x100fe20000010000 */
[--C-:B------:R-:W-:Y:S01]  /*12e0*/  FADD.FTZ R165, R70, R150.reuse ;  /* 0x0000009646a57221 */ /* 0x100fe20000010000 */
[----:B------:R-:W-:Y:S01]  /*12f0*/  SHF.L.U32 R170, R3, 0x8, RZ ;  /* 0x0000000803aa7819 */ /* 0x000fe200000006ff */
[--C-:B------:R-:W-:Y:S01]  /*1300*/  FADD.FTZ R156, R71, R150.reuse ;  /* 0x00000096479c7221 */ /* 0x100fe20000010000 */
[----:B------:R-:W-:Y:S01]  /*1310*/  SHF.L.U32 R3, R3, 0x9, RZ ;  /* 0x0000000903037819 */ /* 0x000fe200000006ff */
        /* <DEDUP_REMOVED lines=13> */
[----:B------:R-:W-:Y:S01]  /*13f0*/  FADD.FTZ R194, R83, R150 ;  /* 0x0000009653c27221 */ /* 0x000fe20000010000 */
[----:B------:R-:W-:Y:S01]  /*1400*/  ISETP.NE.AND P0, PT, R140, 0x1, PT ;  /* 0x000000018c00780c */ /* 0x000fe20003f05270 */
[----:B------:R-:W-:Y:S01]  /*1410*/  HFMA2 R39, -RZ, RZ, 0, 0 ;  /* 0x00000000ff277431 */ /* 0x000fe200000001ff */
[----:B------:R-:W3:Y:S01]  /*1420*/  LDC.64 R110, c[0x0][0x3c0] ;  /* 0x0000f000ff6e7b82 */ /* 0x000ee20000000a00 */
[----:B------:R-:W-:Y:S01]  /*1430*/  IADD3 R116, P1, PT, R3, R92, RZ ;  /* 0x0000005c03747210 */ /* 0x000fe20007f3e0ff */
[----:B------:R-:W-:Y:S01]  /*1440*/  FMUL.FTZ R192, R8, R163 ;  /* 0x000000a308c07220 */ /* 0x000fe20000410000 */
[----:B------:R-:W-:Y:S01]  /*1450*/  ISETP.EQ.AND P0, PT, R98, RZ, P0 ;  /* 0x000000ff6200720c */ /* 0x000fe20000702270 */
[----:B------:R-:W-:Y:S01]  /*1460*/  FMUL.FTZ R191, R9, R154 ;  /* 0x0000009a09bf7220 */ /* 0x000fe20000410000 */
[----:B------:R-:W-:Y:S01]  /*1470*/  FMUL.FTZ R190, R10, R165 ;  /* 0x000000a50abe7220 */ /* 0x000fe20000410000 */
[----:B------:R-:W-:Y:S01]  /*1480*/  FMUL.FTZ R189, R11, R156 ;  /* 0x0000009c0bbd7220 */ /* 0x000fe20000410000 */
[----:B------:R-:W-:Y:S01]  /*1490*/  FMUL.FTZ R188, R12, R167 ;  /* 0x000000a70cbc7220 */ /* 0x000fe20000410000 */
[----:B------:R-:W4:Y:S01]  /*14a0*/  LDC.64 R112, c[0x0][0x3a8] ;  /* 0x0000ea00ff707b82 */ /* 0x000f220000000a00 */
        /* <DEDUP_REMOVED lines=8> */
[----:B------:R-:W-:Y:S01]  /*1530*/  FMUL.FTZ R180, R20, R177 ;  /* 0x000000b114b47220 */ /* 0x000fe20000410000 */
[----:B------:R-:W-:Y:S01]  /*1540*/  FMUL.FTZ R178, R21, R166 ;  /* 0x000000a615b27220 */ /* 0x000fe20000410000 */
[----:B------:R-:W-:Y:S01]  /*1550*/  FMUL.FTZ R176, R22, R179 ;  /* 0x000000b316b07220 */ /* 0x000fe20000410000 */
[----:B------:R-:W-:Y:S01]  /*1560*/  FMUL.FTZ R172, R23, R194 ;  /* 0x000000c217ac7220 */ /* 0x000fe20000410000 */
[----:B------:R-:W-:Y:S01]  /*1570*/  LOP3.LUT R170, R170, 0x100, RZ, 0xc0, !PT ;  /* 0x00000100aaaa7812 */ /* 0x000fe200078ec0ff */
[----:B------:R-:W0:Y:S01]  /*1580*/  LDCU UR10, c[0x0][0x394] ;  /* 0x00007280ff0a77ac */ /* 0x000e220008000800 */
[----:B------:R-:W-:-:S02]  /*1590*/  IADD3 R168, PT, PT, R3, R98, RZ ;  /* 0x0000006203a87210 */ /* 0x000fc40007ffe0ff */
[----:B------:R-:W-:Y:S01]  /*15a0*/  IADD3.X R117, PT, PT, RZ, R120, RZ, P1, !PT ;  /* 0x00000078ff757210 */ /* 0x000fe20000ffe4ff */
[----:B------:R-:W0:Y:S01]  /*15b0*/  LDCU UR11, c[0x0][0x38c] ;  /* 0x00007180ff0b77ac */ /* 0x000e220008000800 */
[----:B------:R-:W0:Y:S01]  /*15c0*/  LDCU UR7, c[0x0][0x388] ;  /* 0x00007100ff0777ac */ /* 0x000e220008000800 */
[----:B------:R-:W0:Y:S01]  /*15d0*/  LDCU.64 UR8, c[0x0][0x540] ;  /* 0x0000a800ff0877ac */ /* 0x000e220008000a00 */
[----:B------:R-:W-:-:S05]  /*15e0*/  UMOV UR4, URZ ;  /* 0x000000ff00047c82 */ /* 0x000fca0008000000 */
.L_x_7678:
[----:B--2---:R-:W-:Y:S02]  /*15f0*/  MOV R2, R96 ;  /* 0x0000006000027202 */ /* 0x004fe40000000f00 */
[----:B------:R-:W-:-:S03]  /*1600*/  MOV R3, R151 ;  /* 0x0000009700037202 */ /* 0x000fc60000000f00 */
[----:B----4-:R-:W-:-:S04]  /*1610*/  IMAD.WIDE.U32 R2, R112, UR4, R2 ;  /* 0x0000000470027c25 */ /* 0x010fc8000f8e0002 */
[----:B------:R-:W-:Y:S01]  /*1620*/  IMAD R3, R113, UR4, R3 ;  /* 0x0000000471037c24 */ /* 0x000fe2000f8e0203 */
[----:B0-----:R-:W-:-:S04]  /*1630*/  LEA R84, P1, R2, R106, 0x2 ;  /* 0x0000006a02547211 */ /* 0x001fc800078210ff */
[----:B------:R-:W-:Y:S01]  /*1640*/  LEA.HI.X R85, R2, R107, R3, 0x2, P1 ;  /* 0x0000006b02557211 */ /* 0x000fe200008f1403 */
[----:B--2---:R-:W-:-:S04]  /*1650*/  IMAD.WIDE.U32 R2, R174, UR4, RZ ;  /* 0x00000004ae027c25 */ /* 0x004fc8000f8e00ff */
[----:B------:R-:W-:Y:S01]  /*1660*/  IMAD R3, R175, UR4, R3 ;  /* 0x00000004af037c24 */ /* 0x000fe2000f8e0203 */
[C---:B------:R-:W-:Y:S01]  /*1670*/  LEA R86, P1, R2.reuse, R142, 0x2 ;  /* 0x0000008e02567211 */ /* 0x040fe200078210ff */
[----:B-1----:R1:W2:Y:S03]  /*1680*/  LDG.E R193, desc[UR16][R84.64] ;  /* 0x0000001054c17981 */ /* 0x0022a6000c1e1900 */
[----:B------:R-:W-:-:S03]  /*1690*/  LEA.HI.X R87, R2, R141, R3, 0x2, P1 ;  /* 0x0000008d02577211 */ /* 0x000fc600008f1403 */
[----:B------:R-:W-:-:S05]  /*16a0*/  IMAD.WIDE.U32 R86, R138, 0x10, R86 ;  /* 0x000000108a567825 */ /* 0x000fca00078e0056 */
[----:B------:R-:W4:Y:S04]  /*16b0*/  LDG.E.128 R68, desc[UR16][R86.64] ;  /* 0x0000001056447981 */ /* 0x000f28000c1e1d00 */
[----:B------:R-:W5:Y:S04]  /*16c0*/  LDG.E.128 R72, desc[UR16][R86.64+0x200] ;  /* 0x0002001056487981 */ /* 0x000f68000c1e1d00 */
[----:B------:R-:W5:Y:S04]  /*16d0*/  LDG.E.128 R76, desc[UR16][R86.64+0x400] ;  /* 0x00040010564c7981 */ /* 0x000f68000c1e1d00 */
[----:B------:R-:W5:Y:S01]  /*16e0*/  LDG.E.128 R80, desc[UR16][R86.64+0x600] ;  /* 0x0006001056507981 */ /* 0x000f62000c1e1d00 */
[----:B------:R-:W-:-:S02]  /*16f0*/  MOV R2, R94 ;  /* 0x0000005e00027202 */ /* 0x000fc40000000f00 */
[----:B------:R-:W-:-:S03]  /*1700*/  MOV R3, R149 ;  /* 0x0000009500037202 */ /* 0x000fc60000000f00 */
[----:B---3--:R-:W-:-:S04]  /*1710*/  IMAD.WIDE.U32 R2, R110, UR4, R2 ;  /* 0x000000046e027c25 */ /* 0x008fc8000f8e0002 */
[----:B------:R-:W-:Y:S01]  /*1720*/  IMAD R3, R111, UR4, R3 ;  /* 0x000000046f037c24 */ /* 0x000fe2000f8e0203 */
[----:B-1----:R-:W-:-:S04]  /*1730*/  LEA R84, P1, R2, R108, 0x2 ;  /* 0x0000006c02547211 */ /* 0x002fc800078210ff */
[----:B------:R-:W-:-:S05]  /*1740*/  LEA.HI.X R85, R2, R109, R3, 0x2, P1 ;  /* 0x0000006d02557211 */ /* 0x000fca00008f1403 */
[----:B------:R0:W3:Y:S01]  /*1750*/  LDG.E R201, desc[UR16][R84.64] ;  /* 0x0000001054c97981 */ /* 0x0000e2000c1e1900 */
[----:B------:R-:W1:Y:S01]  /*1760*/  S2UR UR6, SR_CgaCtaId ;  /* 0x00000000000679c3 */ /* 0x000e620000008800 */
[C---:B------:R-:W-:Y:S01]  /*1770*/  ISETP.NE.AND P2, PT, R98.reuse, RZ, PT ;  /* 0x000000ff6200720c */ /* 0x040fe20003f45270 */
[----:B------:R-:W-:Y:S01]  /*1780*/  UMOV UR5, 0x400 ;  /* 0x0000040000057882 */ /* 0x000fe20000000000 */
[----:B------:R-:W-:Y:S01]  /*1790*/  ISETP.NE.AND P1, PT, R98, 0x1f, PT ;  /* 0x0000001f6200780c */ /* 0x000fe20003f25270 */
[----:B------:R-:W-:Y:S01]  /*17a0*/  BSSY.RECONVERGENT B0, `(.L_x_7641) ;  /* 0x000005d000007945 */ /* 0x000fe20003800200 */
[----:B------:R-:W-:-:S09]  /*17b0*/  IADD3 R3, PT, PT, R170, UR4, RZ ;  /* 0x00000004aa037c10 */ /* 0x000fd2000fffe0ff */
[----:B------:R-:W-:Y:S01]  /*17c0*/  @P2 IADD3 R3, PT, PT, R98, 0x200, RZ ;  /* 0x0000020062032810 */ /* 0x000fe20007ffe0ff */
[----:B-1----:R-:W-:Y:S01]  /*17d0*/  ULEA UR5, UR6, UR5, 0x18 ;  /* 0x0000000506057291 */ /* 0x002fe2000f8ec0ff */
        /* <DEDUP_REMOVED lines=10> */
[----:B----4-:R-:W-:Y:S01]  /*1880*/  STS.128 [R118], R68 ;  /* 0x0000004476007388 */ /* 0x010fe20000000c00 */
[-C--:B------:R-:W-:Y:S01]  /*1890*/  FMUL.FTZ R203, R171, R2.reuse ;  /* 0x00000002abcb7220 */ /* 0x080fe20000410000 */
[-C--:B------:R-:W-:Y:S01]  /*18a0*/  FMUL.FTZ R220, R162, R2.reuse ;  /* 0x00000002a2dc7220 */ /* 0x080fe20000410000 */
[-C--:B------:R-:W-:Y:S01]  /*18b0*/  FMUL.FTZ R215, R173, R2.reuse ;  /* 0x00000002add77220 */ /* 0x080fe20000410000 */
[----:B-----5:R-:W-:Y:S01]  /*18c0*/  STS.128 [R118+0x200], R72 ;  /* 0x0002004876007388 */ /* 0x020fe20000000c00 */
[-C--:B------:R-:W-:Y:S01]  /*18d0*/  FMUL.FTZ R216, R164, R2.reuse ;  /* 0x00000002a4d87220 */ /* 0x080fe20000410000 */
[-C--:B------:R-:W-:Y:S01]  /*18e0*/  FMUL.FTZ R213, R177, R2.reuse ;  /* 0x00000002b1d57220 */ /* 0x080fe20000410000 */
[-C--:B------:R-:W-:Y:S01]  /*18f0*/  FMUL.FTZ R211, R166, R2.reuse ;  /* 0x00000002a6d37220 */ /* 0x080fe20000410000 */
[----:B------:R2:W-:Y:S01]  /*1900*/  STS.128 [R118+0x400], R76 ;  /* 0x0004004c76007388 */ /* 0x0005e20000000c00 */
[-C--:B------:R-:W-:Y:S01]  /*1910*/  FMUL.FTZ R209, R179, R2.reuse ;  /* 0x00000002b3d17220 */ /* 0x080fe20000410000 */
[----:B------:R-:W-:Y:S01]  /*1920*/  FMUL.FTZ R207, R194, R2 ;  /* 0x00000002c2cf7220 */ /* 0x000fe20000410000 */
[----:B------:R-:W4:Y:S01]  /*1930*/  MUFU.EX2 R198, R198 ;  /* 0x000000c600c67308 */ /* 0x000f220000000800 */
[----:B------:R-:W-:Y:S01]  /*1940*/  STS.128 [R118+0x600], R80 ;  /* 0x0006005076007388 */ /* 0x000fe20000000c00 */
[----:B------:R-:W-:-:S03]  /*1950*/  NOP ;  /* 0x0000000000007918 */ /* 0x000fc60000000000 */
[----:B0-----:R-:W3:Y:S03]  /*1960*/  LDS.128 R84, [R0] ;  /* 0x0000000000547984 */ /* 0x001ee60000000c00 */
[----:B------:R-:W0:Y:S01]  /*1970*/  MUFU.EX2 R197, R197 ;  /* 0x000000c500c57308 */ /* 0x000e220000000800 */
[----:B------:R-:W5:Y:S01]  /*1980*/  LDS.128 R88, [R0+0x10] ;  /* 0x0000100000587984 */ /* 0x000f620000000c00 */
[----:B--2---:R-:W-:-:S03]  /*1990*/  LEA R76, R3, UR5, 0x2 ;  /* 0x00000005034c7c11 */ /* 0x004fc6000f8e10ff */
[----:B------:R-:W2:Y:S03]  /*19a0*/  LDS.128 R72, [R0+0x20] ;  /* 0x0000200000487984 */ /* 0x000ea60000000c00 */
[----:B------:R-:W0:Y:S01]  /*19b0*/  MUFU.EX2 R196, R196 ;  /* 0x000000c400c47308 */ /* 0x000e220000000800 */
[----:B------:R-:W4:Y:S04]  /*19c0*/  LDS.128 R68, [R0+0x30] ;  /* 0x0000300000447984 */ /* 0x000f280000000c00 */
[----:B-1----:R1:W-:Y:S03]  /*19d0*/  STS [R76+0x12c8], R217 ;  /* 0x0012c8d94c007388 */ /* 0x0023e60000000800 */
[----:B------:R-:W0:Y:S08]  /*19e0*/  MUFU.EX2 R195, R195 ;  /* 0x000000c300c37308 */ /* 0x000e300000000800 */
[----:B------:R-:W0:Y:S08]  /*19f0*/  MUFU.EX2 R200, R200 ;  /* 0x000000c800c87308 */ /* 0x000e300000000800 */
[----:B------:R-:W0:Y:S01]  /*1a00*/  MUFU.EX2 R199, R199 ;  /* 0x000000c700c77308 */ /* 0x000e220000000800 */
[----:B---3--:R-:W-:-:S07]  /*1a10*/  FMUL.FTZ R79, R201, R84 ;  /* 0x00000054c94f7220 */ /* 0x008fce0000410000 */
[----:B------:R-:W3:Y:S01]  /*1a20*/  MUFU.EX2 R202, R202 ;  /* 0x000000ca00ca7308 */ /* 0x000ee20000000800 */
[C---:B------:R-:W-:Y:S01]  /*1a30*/  FMUL.FTZ R78, R201.reuse, R85 ;  /* 0x00000055c94e7220 */ /* 0x040fe20000410000 */
[C---:B------:R-:W-:Y:S01]  /*1a40*/  FMUL.FTZ R77, R201.reuse, R86 ;  /* 0x00000056c94d7220 */ /* 0x040fe20000410000 */
[C---:B------:R-:W-:Y:S01]  /*1a50*/  FMUL.FTZ R2, R201.reuse, R87 ;  /* 0x00000057c9027220 */ /* 0x040fe20000410000 */
[C---:B-----5:R-:W-:Y:S01]  /*1a60*/  FMUL.FTZ R81, R201.reuse, R88 ;  /* 0x00000058c9517220 */ /* 0x060fe20000410000 */
[C---:B------:R-:W-:Y:S01]  /*1a70*/  FMUL.FTZ R82, R201.reuse, R89 ;  /* 0x00000059c9527220 */ /* 0x040fe20000410000 */
[C---:B------:R-:W-:Y:S01]  /*1a80*/  FMUL.FTZ R205, R201.reuse, R90 ;  /* 0x0000005ac9cd7220 */ /* 0x040fe20000410000 */
[C---:B------:R-:W-:Y:S01]  /*1a90*/  FMUL.FTZ R222, R201.reuse, R91 ;  /* 0x0000005bc9de7220 */ /* 0x040fe20000410000 */
[----:B------:R-:W0:Y:S01]  /*1aa0*/  MUFU.EX2 R203, R203 ;  /* 0x000000cb00cb7308 */ /* 0x000e220000000800 */
[C---:B--2---:R-:W-:Y:S01]  /*1ab0*/  FMUL.FTZ R219, R201.reuse, R72 ;  /* 0x00000048c9db7220 */ /* 0x044fe20000410000 */
[C---:B------:R-:W-:Y:S01]  /*1ac0*/  FMUL.FTZ R218, R201.reuse, R73 ;  /* 0x00000049c9da7220 */ /* 0x040fe20000410000 */
[C---:B------:R-:W-:Y:S01]  /*1ad0*/  FMUL.FTZ R221, R201.reuse, R74 ;  /* 0x0000004ac9dd7220 */ /* 0x040fe20000410000 */
[C---:B------:R-:W-:Y:S01]  /*1ae0*/  FMUL.FTZ R214, R201.reuse, R75 ;  /* 0x0000004bc9d67220 */ /* 0x040fe20000410000 */
[C---:B----4-:R-:W-:Y:S01]  /*1af0*/  FMUL.FTZ R3, R201.reuse, R68 ;  /* 0x00000044c9037220 */ /* 0x050fe20000410000 */
[C---:B------:R-:W-:Y:S01]  /*1b00*/  FMUL.FTZ R210, R201.reuse, R69 ;  /* 0x00000045c9d27220 */ /* 0x040fe20000410000 */
[C---:B------:R-:W-:Y:S01]  /*1b10*/  FMUL.FTZ R83, R201.reuse, R70 ;  /* 0x00000046c9537220 */ /* 0x040fe20000410000 */
[----:B------:R-:W2:Y:S01]  /*1b20*/  MUFU.EX2 R220, R220 ;  /* 0x000000dc00dc7308 */ /* 0x000ea20000000800 */
[----:B------:R-:W-:Y:S01]  /*1b30*/  FMUL.FTZ R206, R201, R71 ;  /* 0x00000047c9ce7220 */ /* 0x000fe20000410000 */
[----:B------:R-:W-:Y:S01]  /*1b40*/  FMUL.FTZ R79, R4, R79 ;  /* 0x0000004f044f7220 */ /* 0x000fe20000410000 */
[----:B------:R-:W-:Y:S01]  /*1b50*/  FMUL.FTZ R78, R5, R78 ;  /* 0x0000004e054e7220 */ /* 0x000fe20000410000 */
[----:B------:R-:W-:Y:S01]  /*1b60*/  FMUL.FTZ R77, R6, R77 ;  /* 0x0000004d064d7220 */ /* 0x000fe20000410000 */
[----:B-1----:R-:W-:Y:S01]  /*1b70*/  FMUL.FTZ R76, R7, R2 ;  /* 0x00000002074c7220 */ /* 0x002fe20000410000 */
[----:B------:R-:W-:Y:S01]  /*1b80*/  FMUL.FTZ R81, R24, R81 ;  /* 0x0000005118517220 */ /* 0x000fe20000410000 */
[----:B------:R-:W-:Y:S01]  /*1b90*/  FMUL.FTZ R82, R25, R82 ;  /* 0x0000005219527220 */ /* 0x000fe20000410000 */
        /* <DEDUP_REMOVED lines=8> */
[----:B------:R-:W4:Y:S01]  /*1c20*/  MUFU.EX2 R216, R216 ;  /* 0x000000d800d87308 */ /* 0x000f220000000800 */
[----:B------:R-:W-:Y:S01]  /*1c30*/  FMUL.FTZ R210, R33, R210 ;  /* 0x000000d221d27220 */ /* 0x000fe20000410000 */
[----:B------:R-:W-:Y:S01]  /*1c40*/  FMUL.FTZ R208, R34, R83 ;  /* 0x0000005322d07220 */ /* 0x000fe20000410000 */
[----:B------:R-:W-:-:S05]  /*1c50*/  FMUL.FTZ R206, R35, R206 ;  /* 0x000000ce23ce7220 */ /* 0x000fca0000410000 */
[----:B------:R-:W0:Y:S08]  /*1c60*/  MUFU.EX2 R213, R213 ;  /* 0x000000d500d57308 */ /* 0x000e300000000800 */
[----:B------:R-:W0:Y:S08]  /*1c70*/  MUFU.EX2 R211, R211 ;  /* 0x000000d300d37308 */ /* 0x000e300000000800 */
[----:B------:R-:W0:Y:S08]  /*1c80*/  MUFU.EX2 R209, R209 ;  /* 0x000000d100d17308 */ /* 0x000e300000000800 */
[----:B------:R-:W0:Y:S01]  /*1c90*/  MUFU.EX2 R207, R207 ;  /* 0x000000cf00cf7308 */ /* 0x000e220000000800 */
[----:B------:R-:W-:Y:S06]  /*1ca0*/  BAR.SYNC.DEFER_BLOCKING 0x0 ;  /* 0x0000000000007b1d */ /* 0x000fec0000010000 */
[----:B-1234-:R-:W-:Y:S05]  /*1cb0*/  @P1 BRA `(.L_x_7642) ;  /* 0x0000000000241947 */ /* 0x01efea0003800000 */
[----:B------:R-:W-:Y:S01]  /*1cc0*/  ISETP.NE.AND P1, PT, R140, UR10, PT ;  /* 0x0000000a8c007c0c */ /* 0x000fe2000bf25270 */
[----:B------:R-:W-:-:S12]  /*1cd0*/  HFMA2 R223, -RZ, RZ, 1.875, 0 ;  /* 0x3f800000ffdf7431 */ /* 0x000fd800000001ff */
[----:B------:R-:W-:Y:S05]  /*1ce0*/  @!P1 BRA `(.L_x_7643) ;  /* 0x0000000000209947 */ /* 0x000fea0003800000 */
[----:B------:R-:W-:-:S04]  /*1cf0*/  SHF.L.U32 R2, R140, 0x8, RZ ;  /* 0x000000088c027819 */ /* 0x000fc800000006ff */
[----:B------:R-:W-:-:S04]  /*1d00*/  LOP3.LUT R2, R2, 0x100, RZ, 0xc0, !PT ;  /* 0x0000010002027812 */ /* 0x000fc800078ec0ff */
[----:B------:R-:W-:-:S04]  /*1d10*/  IADD3 R2, PT, PT, R2, UR4, RZ ;  /* 0x0000000402027c10 */ /* 0x000fc8000fffe0ff */
[----:B------:R-:W-:-:S05]  /*1d20*/  LEA R2, R2, UR5, 0x2 ;  /* 0x0000000502027c11 */ /* 0x000fca000f8e10ff */
[----:B------:R2:W3:Y:S01]  /*1d30*/  LDS R223, [R2+0x12c8] ;  /* 0x0012c80002df7984 */ /* 0x0004e20000000800 */
[----:B------:R-:W-:Y:S05]  /*1d40*/  BRA `(.L_x_7643) ;  /* 0x0000000000087947 */ /* 0x000fea0003800000 */
.L_x_7642:
[----:B------:R-:W-:-:S06]  /*1d50*/  LEA R223, R98, UR5, 0x2 ;  /* 0x0000000562df7c11 */ /* 0x000fcc000f8e10ff */
[----:B------:R-:W1:Y:S02]  /*1d60*/  LDS R223, [R223+0x1acc] ;  /* 0x001acc00dfdf7984 */ /* 0x000e640000000800 */
.L_x_7643:
[----:B------:R-:W-:Y:S05]  /*1d70*/  BSYNC.RECONVERGENT B0 ;  /* 0x0000000000007941 */ /* 0x000fea0003800200 */
.L_x_7641:
[----:B------:R-:W4:Y:S01]  /*1d80*/  @P0 LDC R3, c[0x0][0x38c] ;  /* 0x0000e300ff030b82 */ /* 0x000f220000000800 */
[----:B--2---:R-:W-:Y:S02]  /*1d90*/  @P0 IADD3 R2, PT, PT, R140, -0x2, RZ ;  /* 0xfffffffe8c020810 */ /* 0x004fe40007ffe0ff */
[----:B------:R-:W-:-:S03]  /*1da0*/  MOV R80, RZ ;  /* 0x000000ff00507202 */ /* 0x000fc60000000f00 */
[----:B----4-:R-:W-:-:S04]  /*1db0*/  @P0 IMAD R3, R2, R3, UR4 ;  /* 0x0000000402030e24 */ /* 0x010fc8000f8e0203 */
[----:B------:R-:W-:-:S05]  /*1dc0*/  @P0 IMAD.WIDE R2, R3, 0x8, R104 ;  /* 0x0000000803020825 */ /* 0x000fca00078e0268 */
[----:B------:R2:W4:Y:S01]  /*1dd0*/  @P0 LDG.E R80, desc[UR16][R2.64+0x4] ;  /* 0x0000041002500981 */ /* 0x000522000c1e1900 */
[-C--:B------:R-:W-:Y:S01]  /*1de0*/  FFMA.FTZ R83, R192, R198.reuse, R191 ;  /* 0x000000c6c0537223 */ /* 0x080fe200000100bf */
[----:B------:R-:W-:Y:S01]  /*1df0*/  FMUL.FTZ R224, R217, R198 ;  /* 0x000000c6d9e07220 */ /* 0x000fe20000410000 */
[----:B01-3--:R-:W-:Y:S01]  /*1e00*/  FMUL.FTZ R226, R207, R223 ;  /* 0x000000dfcfe27220 */ /* 0x00bfe20000410000 */
[----:B------:R-:W-:Y:S01]  /*1e10*/  ISETP.GE.AND P1, PT, R119, 0x1, PT ;  /* 0x000000017700780c */ /* 0x000fe20003f26270 */
[----:B------:R-:W-:Y:S01]  /*1e20*/  FFMA.FTZ R83, R197, R83, R190 ;  /* 0x00000053c5537223 */ /* 0x000fe200000100be */
[----:B------:R-:W-:Y:S01]  /*1e30*/  ISETP.NE.AND P3, PT, R204, 0x1f, PT ;  /* 0x0000001fcc00780c */ /* 0x000fe20003f65270 */
[----:B------:R-:W-:Y:S01]  /*1e40*/  FMUL.FTZ R226, R209, R226 ;  /* 0x000000e2d1e27220 */ /* 0x000fe20000410000 */
[----:B------:R-:W-:Y:S01]  /*1e50*/  ULEA UR6, UR4, UR5, 0x3 ;  /* 0x0000000504067291 */ /* 0x000fe2000f8e18ff */
[----:B------:R-:W-:Y:S01]  /*1e60*/  FFMA.FTZ R83, R196, R83, R189 ;  /* 0x00000053c4537223 */ /* 0x000fe200000100bd */
[----:B------:R-:W-:Y:S01]  /*1e70*/  ISETP.NE.AND P4, PT, R98, RZ, PT ;  /* 0x000000ff6200720c */ /* 0x000fe20003f85270 */
[----:B------:R-:W-:Y:S01]  /*1e80*/  FMUL.FTZ R226, R211, R226 ;  /* 0x000000e2d3e27220 */ /* 0x000fe20000410000 */
[----:B------:R-:W-:Y:S01]  /*1e90*/  BSSY.RECONVERGENT B0, `(.L_x_7644) ;  /* 0x0000103000007945 */ /* 0x000fe20003800200 */
[----:B------:R-:W-:-:S04]  /*1ea0*/  FFMA.FTZ R83, R195, R83, R188 ;  /* 0x00000053c3537223 */ /* 0x000fc800000100bc */
[----:B------:R-:W-:-:S04]  /*1eb0*/  FFMA.FTZ R83, R200, R83, R187 ;  /* 0x00000053c8537223 */ /* 0x000fc800000100bb */
[----:B------:R-:W-:-:S04]  /*1ec0*/  FFMA.FTZ R83, R199, R83, R186 ;  /* 0x00000053c7537223 */ /* 0x000fc800000100ba */
[----:B------:R-:W-:Y:S01]  /*1ed0*/  FFMA.FTZ R225, R202, R83, R185 ;  /* 0x00000053cae17223 */ /* 0x000fe200000100b9 */
[----:B------:R-:W-:-:S03]  /*1ee0*/  FMUL.FTZ R83, R197, R224 ;  /* 0x000000e0c5537220 */ /* 0x000fc60000410000 */
[----:B------:R-:W-:Y:S01]  /*1ef0*/  FFMA.FTZ R225, R203, R225, R184 ;  /* 0x000000e1cbe17223 */ /* 0x000fe200000100b8 */
[----:B--2---:R-:W-:Y:S01]  /*1f00*/  FMUL.FTZ R2, R196, R83 ;  /* 0x00000053c4027220 */ /* 0x004fe20000410000 */
[----:B------:R-:W-:Y:S02]  /*1f10*/  FFMA.FTZ R83, R207, R206, R208 ;  /* 0x000000cecf537223 */ /* 0x000fe400000100d0 */
[----:B------:R-:W-:Y:S01]  /*1f20*/  FFMA.FTZ R225, R220, R225, R183 ;  /* 0x000000e1dce17223 */ /* 0x000fe200000100b7 */
[----:B------:R-:W-:Y:S01]  /*1f30*/  FMUL.FTZ R3, R195, R2 ;  /* 0x00000002c3037220 */ /* 0x000fe20000410000 */
[----:B------:R-:W-:Y:S02]  /*1f40*/  FFMA.FTZ R83, R209, R83, R210 ;  /* 0x00000053d1537223 */ /* 0x000fe400000100d2 */
[----:B------:R-:W-:Y:S01]  /*1f50*/  FFMA.FTZ R225, R215, R225, R182 ;  /* 0x000000e1d7e17223 */ /* 0x000fe200000100b6 */
[----:B------:R-:W-:Y:S01]  /*1f60*/  FMUL.FTZ R2, R200, R3 ;  /* 0x00000003c8027220 */ /* 0x000fe20000410000 */
[----:B------:R-:W-:-:S02]  /*1f70*/  FFMA.FTZ R83, R211, R83, R212 ;  /* 0x00000053d3537223 */ /* 0x000fc400000100d4 */
[----:B------:R-:W-:Y:S01]  /*1f80*/  FFMA.FTZ R225, R216, R225, R181 ;  /* 0x000000e1d8e17223 */ /* 0x000fe200000100b5 */
[----:B------:R-:W-:Y:S01]  /*1f90*/  FMUL.FTZ R3, R199, R2 ;  /* 0x00000002c7037220 */ /* 0x000fe20000410000 */
[C---:B------:R-:W-:Y:S02]  /*1fa0*/  FFMA.FTZ R83, R213.reuse, R83, R214 ;  /* 0x00000053d5537223 */ /* 0x040fe400000100d6 */
        /* <DEDUP_REMOVED lines=8> */
[----:B------:R-:W0:Y:S01]  /*2030*/  SHFL.UP PT, R225, R224, 0x1, RZ ;  /* 0x04200000e0e17989 */ /* 0x000e2200000e00ff */
[----:B------:R-:W-:Y:S01]  /*2040*/  FMUL.FTZ R2, R216, R3 ;  /* 0x00000003d8027220 */ /* 0x000fe20000410000 */
[----:B------:R-:W-:-:S03]  /*2050*/  FMUL.FTZ R3, R213, R226 ;  /* 0x000000e2d5037220 */ /* 0x000fc60000410000 */
[----:B------:R-:W-:Y:S01]  /*2060*/  FMUL.FTZ R2, R213, R2 ;  /* 0x00000002d5027220 */ /* 0x000fe20000410000 */
[C---:B------:R-:W-:Y:S01]  /*2070*/  FMUL.FTZ R226, R216.reuse, R3 ;  /* 0x00000003d8e27220 */ /* 0x040fe20000410000 */
[----:B------:R-:W-:Y:S02]  /*2080*/  FFMA.FTZ R3, R216, R83, R221 ;  /* 0x00000053d8037223 */ /* 0x000fe400000100dd */
[----:B------:R-:W-:Y:S01]  /*2090*/  FMUL.FTZ R2, R211, R2 ;  /* 0x00000002d3027220 */ /* 0x000fe20000410000 */
[C---:B------:R-:W-:Y:S01]  /*20a0*/  FMUL.FTZ R227, R215.reuse, R226 ;  /* 0x000000e2d7e37220 */ /* 0x040fe20000410000 */
[----:B------:R-:W-:Y:S02]  /*20b0*/  FFMA.FTZ R3, R215, R3, R218 ;  /* 0x00000003d7037223 */ /* 0x000fe400000100da */
[----:B------:R-:W-:Y:S01]  /*20c0*/  FMUL.FTZ R2, R209, R2 ;  /* 0x00000002d1027220 */ /* 0x000fe20000410000 */
[C---:B------:R-:W-:Y:S01]  /*20d0*/  FMUL.FTZ R226, R220.reuse, R227 ;  /* 0x000000e3dce27220 */ /* 0x040fe20000410000 */
[----:B------:R-:W-:-:S02]  /*20e0*/  FFMA.FTZ R3, R220, R3, R219 ;  /* 0x00000003dc037223 */ /* 0x000fc400000100db */
[----:B------:R-:W-:Y:S01]  /*20f0*/  FMUL.FTZ R83, R207, R2 ;  /* 0x00000002cf537220 */ /* 0x000fe20000410000 */
[----:B------:R-:W-:-:S04]  /*2100*/  FMUL.FTZ R227, R203, R226 ;  /* 0x000000e2cbe37220 */ /* 0x000fc80000410000 */
[----:B------:R-:W1:Y:S01]  /*2110*/  SHFL.UP PT, R2, R83, 0x1, RZ ;  /* 0x0420000053027989 */ /* 0x000e6200000e00ff */
[----:B------:R-:W-:Y:S01]  /*2120*/  FMUL.FTZ R228, R202, R227 ;  /* 0x000000e3cae47220 */ /* 0x000fe20000410000 */
[----:B0-----:R-:W-:-:S05]  /*2130*/  FFMA.FTZ R225, R83, R225, R224 ;  /* 0x000000e153e17223 */ /* 0x001fca00000100e0 */
[----:B------:R-:W-:Y:S01]  /*2140*/  FSEL R226, R224, R225, !P1 ;  /* 0x000000e1e0e27208 */ /* 0x000fe20004800000 */
[----:B------:R-:W-:Y:S01]  /*2150*/  FFMA.FTZ R224, R203, R3, R222 ;  /* 0x00000003cbe07223 */ /* 0x000fe200000100de */
[----:B------:R-:W-:-:S03]  /*2160*/  FMUL.FTZ R225, R199, R228 ;  /* 0x000000e4c7e17220 */ /* 0x000fc60000410000 */
[----:B------:R-:W0:Y:S01]  /*2170*/  SHFL.UP PT, R3, R226, 0x2, RZ ;  /* 0x04400000e2037989 */ /* 0x000e2200000e00ff */
[----:B------:R-:W-:Y:S01]  /*2180*/  FFMA.FTZ R224, R202, R224, R205 ;  /* 0x000000e0cae07223 */ /* 0x000fe200000100cd */
[----:B------:R-:W-:-:S03]  /*2190*/  FMUL.FTZ R228, R200, R225 ;  /* 0x000000e1c8e47220 */ /* 0x000fc60000410000 */
[----:B------:R-:W-:Y:S01]  /*21a0*/  FFMA.FTZ R224, R199, R224, R82 ;  /* 0x000000e0c7e07223 */ /* 0x000fe20000010052 */
[----:B------:R-:W-:-:S03]  /*21b0*/  FMUL.FTZ R225, R195, R228 ;  /* 0x000000e4c3e17220 */ /* 0x000fc60000410000 */
[----:B------:R-:W-:Y:S01]  /*21c0*/  FFMA.FTZ R224, R200, R224, R81 ;  /* 0x000000e0c8e07223 */ /* 0x000fe20000010051 */
[C---:B------:R-:W-:Y:S01]  /*21d0*/  FMUL.FTZ R228, R196.reuse, R225 ;  /* 0x000000e1c4e47220 */ /* 0x040fe20000410000 */
[----:B-1----:R-:W-:Y:S02]  /*21e0*/  @P1 FMUL.FTZ R83, R83, R2 ;  /* 0x0000000253531220 */ /* 0x002fe40000410000 */
[----:B------:R-:W-:Y:S01]  /*21f0*/  FFMA.FTZ R224, R195, R224, R76 ;  /* 0x000000e0c3e07223 */ /* 0x000fe2000001004c */
[----:B------:R-:W-:Y:S01]  /*2200*/  FMUL.FTZ R225, R197, R228 ;  /* 0x000000e4c5e17220 */ /* 0x000fe20000410000 */
[----:B------:R-:W-:Y:S02]  /*2210*/  ISETP.GE.AND P1, PT, R119, 0x2, PT ;  /* 0x000000027700780c */ /* 0x000fe40003f26270 */
[----:B------:R-:W-:Y:S01]  /*2220*/  FFMA.FTZ R224, R196, R224, R77 ;  /* 0x000000e0c4e07223 */ /* 0x000fe2000001004d */
[----:B------:R-:W1:Y:S03]  /*2230*/  SHFL.UP PT, R2, R83, 0x2, RZ ;  /* 0x0440000053027989 */ /* 0x000e6600000e00ff */
[----:B------:R-:W-:Y:S01]  /*2240*/  FFMA.FTZ R227, R197, R224, R78 ;  /* 0x000000e0c5e37223 */ /* 0x000fe2000001004e */
[----:B------:R-:W-:Y:S01]  /*2250*/  FMUL.FTZ R224, R198, R225 ;  /* 0x000000e1c6e07220 */ /* 0x000fe20000410000 */
[----:B0-----:R-:W-:-:S02]  /*2260*/  FFMA.FTZ R3, R83, R3, R226 ;  /* 0x0000000353037223 */ /* 0x001fc400000100e2 */
[----:B------:R-:W-:Y:S02]  /*2270*/  FFMA.FTZ R227, R198, R227, R79 ;  /* 0x000000e3c6e37223 */ /* 0x000fe4000001004f */
[----:B------:R-:W0:Y:S01]  /*2280*/  SHFL.DOWN PT, R229, R224, 0x1, 0x1f ;  /* 0x08201f00e0e57f89 */ /* 0x000e2200000e0000 */
[----:B------:R-:W-:-:S03]  /*2290*/  FSEL R226, R226, R3, !P1 ;  /* 0x00000003e2e27208 */ /* 0x000fc60004800000 */
[----:B------:R-:W2:Y:S01]  /*22a0*/  SHFL.DOWN PT, R230, R227, 0x1, 0x1f ;  /* 0x08201f00e3e67f89 */ /* 0x000ea200000e0000 */
[----:B------:R-:W-:-:S03]  /*22b0*/  MOV R225, R227 ;  /* 0x000000e300e17202 */ /* 0x000fc60000000f00 */
[----:B------:R-:W3:Y:S01]  /*22c0*/  SHFL.UP PT, R3, R226, 0x4, RZ ;  /* 0x04800000e2037989 */ /* 0x000ee200000e00ff */
[----:B-1----:R-:W-:Y:S01]  /*22d0*/  @P1 FMUL.FTZ R83, R83, R2 ;  /* 0x0000000253531220 */ /* 0x002fe20000410000 */
[----:B------:R-:W-:-:S04]  /*22e0*/  ISETP.GE.AND P1, PT, R119, 0x4, PT ;  /* 0x000000047700780c */ /* 0x000fc80003f26270 */
[----:B------:R-:W1:Y:S01]  /*22f0*/  SHFL.UP PT, R2, R83, 0x4, RZ ;  /* 0x0480000053027989 */ /* 0x000e6200000e00ff */
[----:B0-----:R-:W-:Y:S01]  /*2300*/  @P3 FMUL.FTZ R228, R229, R224 ;  /* 0x000000e0e5e43220 */ /* 0x001fe20000410000 */
[----:B--2---:R-:W-:-:S04]  /*2310*/  @P3 FFMA.FTZ R225, R224, R230, R225 ;  /* 0x000000e6e0e13223 */ /* 0x004fc800000100e1 */
[----:B------:R-:W-:Y:S02]  /*2320*/  @P3 MOV R224, R228 ;  /* 0x000000e400e03202 */ /* 0x000fe40000000f00 */
[----:B------:R-:W-:Y:S01]  /*2330*/  ISETP.GT.U32.AND P3, PT, R204, 0x1d, PT ;  /* 0x0000001dcc00780c */ /* 0x000fe20003f64070 */
[----:B---3--:R-:W-:Y:S01]  /*2340*/  FFMA.FTZ R3, R83, R3, R226 ;  /* 0x0000000353037223 */ /* 0x008fe200000100e2 */
[----:B------:R-:W0:Y:S04]  /*2350*/  SHFL.DOWN PT, R228, R225, 0x2, 0x1f ;  /* 0x08401f00e1e47f89 */ /* 0x000e2800000e0000 */
[----:B------:R-:W2:Y:S01]  /*2360*/  SHFL.DOWN PT, R227, R224, 0x2, 0x1f ;  /* 0x08401f00e0e37f89 */ /* 0x000ea200000e0000 */
[----:B------:R-:W-:-:S05]  /*2370*/  FSEL R226, R226, R3, !P1 ;  /* 0x00000003e2e27208 */ /* 0x000fca0004800000 */
[----:B------:R-:W3:Y:S01]  /*2380*/  SHFL.UP PT, R3, R226, 0x8, RZ ;  /* 0x05000000e2037989 */ /* 0x000ee200000e00ff */
[----:B-1----:R-:W-:Y:S01]  /*2390*/  @P1 FMUL.FTZ R83, R83, R2 ;  /* 0x0000000253531220 */ /* 0x002fe20000410000 */
[----:B------:R-:W-:-:S04]  /*23a0*/  ISETP.GE.AND P1, PT, R119, 0x8, PT ;  /* 0x000000087700780c */ /* 0x000fc80003f26270 */
[----:B------:R-:W1:Y:S01]  /*23b0*/  SHFL.UP PT, R2, R83, 0x8, RZ ;  /* 0x0500000053027989 */ /* 0x000e6200000e00ff */
[C---:B0-----:R-:W-:Y:S01]  /*23c0*/  @!P3 FFMA.FTZ R225, R224.reuse, R228, R225 ;  /* 0x000000e4e0e1b223 */ /* 0x041fe200000100e1 */
[----:B--2---:R-:W-:-:S04]  /*23d0*/  @!P3 FMUL.FTZ R227, R224, R227 ;  /* 0x000000e3e0e3b220 */ /* 0x004fc80000410000 */
[----:B------:R-:W0:Y:S01]  /*23e0*/  SHFL.DOWN PT, R229, R225, 0x4, 0x1f ;  /* 0x08801f00e1e57f89 */ /* 0x000e2200000e0000 */
[----:B------:R-:W-:Y:S01]  /*23f0*/  @!P3 MOV R224, R227 ;  /* 0x000000e300e0b202 */ /* 0x000fe20000000f00 */
[----:B---3--:R-:W-:Y:S01]  /*2400*/  FFMA.FTZ R3, R83, R3, R226 ;  /* 0x0000000353037223 */ /* 0x008fe200000100e2 */
[----:B------:R-:W-:-:S03]  /*2410*/  ISETP.GT.U32.AND P3, PT, R204, 0x1b, PT ;  /* 0x0000001bcc00780c */ /* 0x000fc60003f64070 */
[----:B------:R-:W2:Y:S01]  /*2420*/  SHFL.DOWN PT, R227, R224, 0x4, 0x1f ;  /* 0x08801f00e0e37f89 */ /* 0x000ea200000e0000 */
[----:B------:R-:W-:Y:S01]  /*2430*/  FSEL R228, R226, R3, !P1 ;  /* 0x00000003e2e47208 */ /* 0x000fe20004800000 */
[----:B-1----:R-:W-:Y:S01]  /*2440*/  @P1 FMUL.FTZ R83, R83, R2 ;  /* 0x0000000253531220 */ /* 0x002fe20000410000 */
[----:B------:R-:W-:-:S03]  /*2450*/  ISETP.GE.AND P1, PT, R119, 0x10, PT ;  /* 0x000000107700780c */ /* 0x000fc60003f26270 */
[----:B------:R-:W1:Y:S04]  /*2460*/  SHFL.UP PT, R3, R228, 0x10, RZ ;  /* 0x06000000e4037989 */ /* 0x000e6800000e00ff */
[----:B------:R-:W3:Y:S01]  /*2470*/  SHFL.UP PT, R2, R83, 0x10, RZ ;  /* 0x0600000053027989 */ /* 0x000ee200000e00ff */
[C---:B0-----:R-:W-:Y:S01]  /*2480*/  @!P3 FFMA.FTZ R225, R224.reuse, R229, R225 ;  /* 0x000000e5e0e1b223 */ /* 0x041fe200000100e1 */
[----:B--2---:R-:W-:-:S05]  /*2490*/  @!P3 FMUL.FTZ R226, R224, R227 ;  /* 0x000000e3e0e2b220 */ /* 0x004fca0000410000 */
[----:B------:R-:W-:Y:S01]  /*24a0*/  @!P3 MOV R224, R226 ;  /* 0x000000e200e0b202 */ /* 0x000fe20000000f00 */
[----:B-1----:R-:W-:Y:S01]  /*24b0*/  FFMA.FTZ R3, R83, R3, R228 ;  /* 0x0000000353037223 */ /* 0x002fe200000100e4 */
[----:B------:R-:W-:-:S03]  /*24c0*/  ISETP.GT.U32.AND P3, PT, R204, 0x17, PT ;  /* 0x00000017cc00780c */ /* 0x000fc60003f64070 */
[----:B------:R-:W0:Y:S01]  /*24d0*/  SHFL.DOWN PT, R227, R224, 0x8, 0x1f ;  /* 0x09001f00e0e37f89 */ /* 0x000e2200000e0000 */
[----:B------:R-:W-:Y:S01]  /*24e0*/  FSEL R226, R228, R3, !P1 ;  /* 0x00000003e4e27208 */ /* 0x000fe20004800000 */
[----:B---3--:R-:W-:Y:S01]  /*24f0*/  @P1 FMUL.FTZ R83, R83, R2 ;  /* 0x0000000253531220 */ /* 0x008fe20000410000 */
[----:B------:R-:W-:Y:S01]  /*2500*/  ISETP.GE.AND P1, PT, R140, UR10, PT ;  /* 0x0000000a8c007c0c */ /* 0x000fe2000bf26270 */
[----:B------:R-:W1:Y:S01]  /*2510*/  SHFL.DOWN PT, R228, R225, 0x8, 0x1f ;  /* 0x09001f00e1e47f89 */ /* 0x000e6200000e0000 */
[----:B------:R-:W-:Y:S01]  /*2520*/  HFMA2 R2, -RZ, RZ, 1.875, 0 ;  /* 0x3f800000ff027431 */ /* 0x000fe200000001ff */
[----:B------:R-:W-:Y:S02]  /*2530*/  MOV R3, RZ ;  /* 0x000000ff00037202 */ /* 0x000fe40000000f00 */
[----:B------:R-:W-:Y:S01]  /*2540*/  SHFL.UP PT, R83, R83, 0x1, RZ ;  /* 0x0420000053537989 */ /* 0x000fe200000e00ff */
[----:B------:R-:W-:-:S03]  /*2550*/  ISETP.NE.OR P1, PT, R98, RZ, P1 ;  /* 0x000000ff6200720c */ /* 0x000fc60000f25670 */
[----:B------:R-:W-:Y:S10]  /*2560*/  SHFL.UP PT, R226, R226, 0x1, RZ ;  /* 0x04200000e2e27989 */ /* 0x000ff400000e00ff */
[----:B------:R-:W-:Y:S01]  /*2570*/  @!P1 LDS.64 R2, [UR6+0x1b48] ;  /* 0x001b4806ff029984 */ /* 0x000fe20008000a00 */
[----:B------:R-:W-:Y:S01]  /*2580*/  ISETP.GT.U32.AND P1, PT, R204, 0xf, PT ;  /* 0x0000000fcc00780c */ /* 0x000fe20003f24070 */
[C---:B0-----:R-:W-:Y:S01]  /*2590*/  @!P3 FMUL.FTZ R227, R224.reuse, R227 ;  /* 0x000000e3e0e3b220 */ /* 0x041fe20000410000 */
[----:B-1----:R-:W-:-:S04]  /*25a0*/  @!P3 FFMA.FTZ R225, R224, R228, R225 ;  /* 0x000000e4e0e1b223 */ /* 0x002fc800000100e1 */
[----:B------:R-:W-:Y:S01]  /*25b0*/  @!P3 MOV R224, R227 ;  /* 0x000000e300e0b202 */ /* 0x000fe20000000f00 */
[----:B------:R-:W0:Y:S04]  /*25c0*/  SHFL.DOWN PT, R228, R225, 0x10, 0x1f ;  /* 0x0a001f00e1e47f89 */ /* 0x000e2800000e0000 */
[----:B------:R-:W-:Y:S02]  /*25d0*/  SHFL.DOWN PT, R227, R224, 0x10, 0x1f ;  /* 0x0a001f00e0e37f89 */ /* 0x000fe400000e0000 */
[----:B0-----:R-:W-:Y:S02]  /*25e0*/  @!P1 FFMA.FTZ R225, R224, R228, R225 ;  /* 0x000000e4e0e19223 */ /* 0x001fe400000100e1 */
[----:B------:R-:W-:Y:S04]  /*25f0*/  SHFL.IDX PT, R229, R3, RZ, 0x1f ;  /* 0x00001fff03e57589 */ /* 0x000fe800000e0000 */
[----:B------:R-:W-:Y:S04]  /*2600*/  SHFL.DOWN PT, R228, R225, 0x1, 0x1f ;  /* 0x08201f00e1e47f89 */ /* 0x000fe800000e0000 */
[----:B----4-:R-:W0:Y:S02]  /*2610*/  SHFL.IDX PT, R80, R80, RZ, 0x1f ;  /* 0x00001fff50507589 */ /* 0x010e2400000e0000 */
[----:B0-----:R-:W-:-:S04]  /*2620*/  @P2 FFMA.FTZ R80, R83, R80, R226 ;  /* 0x0000005053502223 */ /* 0x001fc800000100e2 */
[----:B------:R-:W-:-:S04]  /*2630*/  FFMA.FTZ R83, R217, R80, R192 ;  /* 0x00000050d9537223 */ /* 0x000fc800000100c0 */
[-C--:B------:R-:W-:Y:S01]  /*2640*/  FFMA.FTZ R80, R198, R83.reuse, R191 ;  /* 0x00000053c6507223 */ /* 0x080fe200000100bf */
[----:B------:R-:W-:-:S03]  /*2650*/  FMUL.FTZ R217, R84, R83 ;  /* 0x0000005354d97220 */ /* 0x000fc60000410000 */
[-C--:B------:R-:W-:Y:S01]  /*2660*/  FMUL.FTZ R226, R85, R80.reuse ;  /* 0x0000005055e27220 */ /* 0x080fe20000410000 */
[----:B------:R-:W-:Y:S01]  /*2670*/  FFMA.FTZ R84, R4, R217, RZ ;  /* 0x000000d904547223 */ /* 0x000fe200000100ff */
[----:B------:R-:W-:-:S03]  /*2680*/  FFMA.FTZ R85, R197, R80, R190 ;  /* 0x00000050c5557223 */ /* 0x000fc600000100be */
[----:B------:R-:W-:Y:S01]  /*2690*/  FFMA.FTZ R217, R5, R226, R84 ;  /* 0x000000e205d97223 */ /* 0x000fe20000010054 */
[-C--:B------:R-:W-:Y:S01]  /*26a0*/  FMUL.FTZ R86, R86, R85.reuse ;  /* 0x0000005556567220 */ /* 0x080fe20000410000 */
[----:B------:R-:W-:-:S03]  /*26b0*/  FFMA.FTZ R84, R196, R85, R189 ;  /* 0x00000055c4547223 */ /* 0x000fc600000100bd */
[----:B------:R-:W-:Y:S01]  /*26c0*/  FFMA.FTZ R226, R6, R86, R217 ;  /* 0x0000005606e27223 */ /* 0x000fe200000100d9 */
[----:B------:R-:W-:Y:S01]  /*26d0*/  @!P1 FMUL.FTZ R86, R224, R227 ;  /* 0x000000e3e0569220 */ /* 0x000fe20000410000 */
[-C--:B------:R-:W-:Y:S01]  /*26e0*/  FMUL.FTZ R217, R87, R84.reuse ;  /* 0x0000005457d97220 */ /* 0x080fe20000410000 */
[----:B------:R-:W-:-:S03]  /*26f0*/  FFMA.FTZ R87, R195, R84, R188 ;  /* 0x00000054c3577223 */ /* 0x000fc600000100bc */
[----:B------:R-:W-:Y:S01]  /*2700*/  @!P1 MOV R224, R86 ;  /* 0x0000005600e09202 */ /* 0x000fe20000000f00 */
[----:B------:R-:W-:Y:S01]  /*2710*/  FFMA.FTZ R217, R7, R217, R226 ;  /* 0x000000d907d97223 */ /* 0x000fe200000100e2 */
[-C--:B------:R-:W-:Y:S01]  /*2720*/  FMUL.FTZ R88, R88, R87.reuse ;  /* 0x0000005758587220 */ /* 0x080fe20000410000 */
[----:B------:R-:W-:Y:S01]  /*2730*/  ISETP.NE.AND P1, PT, R98, 0x1f, PT ;  /* 0x0000001f6200780c */ /* 0x000fe20003f25270 */
[----:B------:R-:W-:Y:S01]  /*2740*/  FFMA.FTZ R86, R200, R87, R187 ;  /* 0x00000057c8567223 */ /* 0x000fe200000100bb */
[----:B------:R-:W0:Y:S01]  /*2750*/  SHFL.DOWN PT, R227, R224, 0x1, 0x1f ;  /* 0x08201f00e0e37f89 */ /* 0x000e2200000e0000 */
[----:B------:R-:W-:Y:S02]  /*2760*/  FFMA.FTZ R88, R24, R88, R217 ;  /* 0x0000005818587223 */ /* 0x000fe400000100d9 */
[-C--:B------:R-:W-:Y:S01]  /*2770*/  FMUL.FTZ R217, R89, R86.reuse ;  /* 0x0000005659d97220 */ /* 0x080fe20000410000 */
[----:B------:R-:W-:Y:S01]  /*2780*/  FFMA.FTZ R89, R199, R86, R186 ;  /* 0x00000056c7597223 */ /* 0x000fe200000100ba */
[----:B------:R1:W-:Y:S02]  /*2790*/  SHFL.IDX PT, R226, R225, RZ, 0x1f ;  /* 0x00001fffe1e27589 */ /* 0x0003e400000e0000 */
[----:B------:R-:W-:Y:S01]  /*27a0*/  FFMA.FTZ R231, R25, R217, R88 ;  /* 0x000000d919e77223 */ /* 0x000fe20000010058 */
[-C--:B------:R-:W-:Y:S01]  /*27b0*/  FMUL.FTZ R90, R90, R89.reuse ;  /* 0x000000595a5a7220 */ /* 0x080fe20000410000 */
[----:B------:R-:W2:Y:S01]  /*27c0*/  SHFL.IDX PT, R217, R224, RZ, 0x1f ;  /* 0x00001fffe0d97589 */ /* 0x000ea200000e0000 */
[----:B------:R-:W-:-:S02]  /*27d0*/  FFMA.FTZ R88, R202, R89, R185 ;  /* 0x00000059ca587223 */ /* 0x000fc400000100b9 */
[----:B------:R-:W-:Y:S02]  /*27e0*/  FFMA.FTZ R230, R26, R90, R231 ;  /* 0x0000005a1ae67223 */ /* 0x000fe400000100e7 */
[-C--:B------:R-:W-:Y:S01]  /*27f0*/  FMUL.FTZ R91, R91, R88.reuse ;  /* 0x000000585b5b7220 */ /* 0x080fe20000410000 */
[----:B------:R-:W-:-:S03]  /*2800*/  FFMA.FTZ R90, R203, R88, R184 ;  /* 0x00000058cb5a7223 */ /* 0x000fc600000100b8 */
[----:B------:R-:W-:Y:S01]  /*2810*/  FFMA.FTZ R91, R27, R91, R230 ;  /* 0x0000005b1b5b7223 */ /* 0x000fe200000100e6 */
[-C--:B------:R-:W-:Y:S01]  /*2820*/  FMUL.FTZ R230, R72, R90.reuse ;  /* 0x0000005a48e67220 */ /* 0x080fe20000410000 */
[----:B------:R-:W-:-:S03]  /*2830*/  FFMA.FTZ R72, R220, R90, R183 ;  /* 0x0000005adc487223 */ /* 0x000fc600000100b7 */
[----:B------:R-:W-:Y:S01]  /*2840*/  FFMA.FTZ R230, R28, R230, R91 ;  /* 0x000000e61ce67223 */ /* 0x000fe2000001005b */
[----:B0-----:R-:W-:Y:S01]  /*2850*/  @P1 FFMA.FTZ R229, R227, R229, R228 ;  /* 0x000000e5e3e51223 */ /* 0x001fe200000100e4 */
[-C--:B------:R-:W-:Y:S01]  /*2860*/  FMUL.FTZ R73, R73, R72.reuse ;  /* 0x0000004849497220 */ /* 0x080fe20000410000 */
[----:B------:R-:W-:Y:S02]  /*2870*/  P2R R91, PR, RZ, 0x10 ;  /* 0x00000010ff5b7803 */ /* 0x000fe40000000000 */
[----:B------:R-:W-:Y:S01]  /*2880*/  FFMA.FTZ R206, R229, R223, R206 ;  /* 0x000000dfe5ce7223 */ /* 0x000fe200000100ce */
[----:B-1----:R-:W-:Y:S01]  /*2890*/  FFMA.FTZ R225, R29, R73, R230 ;  /* 0x000000491de17223 */ /* 0x002fe200000100e6 */
[----:B------:R-:W-:Y:S01]  /*28a0*/  FFMA.FTZ R73, R215, R72, R182 ;  /* 0x00000048d7497223 */ /* 0x000fe200000100b6 */
[----:B------:R-:W-:Y:S01]  /*28b0*/  FMUL.FTZ R230, R201, R84 ;  /* 0x00000054c9e67220 */ /* 0x000fe20000410000 */
[----:B------:R-:W-:Y:S01]  /*28c0*/  FFMA.FTZ R208, R207, R206, R208 ;  /* 0x000000cecfd07223 */ /* 0x000fe200000100d0 */
[C---:B--2---:R-:W-:Y:S01]  /*28d0*/  FFMA.FTZ R3, R217.reuse, R3, R226 ;  /* 0x00000003d9037223 */ /* 0x044fe200000100e2 */
[----:B------:R-:W-:Y:S01]  /*28e0*/  FMUL.FTZ R2, R217, R2 ;  /* 0x00000002d9027220 */ /* 0x000fe20000410000 */
[-C--:B------:R-:W-:Y:S01]  /*28f0*/  FMUL.FTZ R228, R74, R73.reuse ;  /* 0x000000494ae47220 */ /* 0x080fe20000410000 */
[----:B------:R-:W-:Y:S01]  /*2900*/  FFMA.FTZ R210, R209, R208, R210 ;  /* 0x000000d0d1d27223 */ /* 0x000fe200000100d2 */
[----:B------:R-:W-:Y:S01]  /*2910*/  FFMA.FTZ R74, R216, R73, R181 ;  /* 0x00000049d84a7223 */ /* 0x000fe200000100b5 */
[----:B------:R-:W-:Y:S01]  /*2920*/  FMUL.FTZ R217, R201, R83 ;  /* 0x00000053c9d97220 */ /* 0x000fe20000410000 */
[----:B------:R0:W-:Y:S01]  /*2930*/  @!P4 STS.64 [UR6+0x1b48], R2 ;  /* 0x001b4802ff00c988 */ /* 0x0001e20008000a06 */
[----:B------:R-:W-:Y:S01]  /*2940*/  FFMA.FTZ R212, R211, R210, R212 ;  /* 0x000000d2d3d47223 */ /* 0x000fe200000100d4 */
[----:B------:R-:W-:Y:S01]  /*2950*/  FMUL.FTZ R226, R201, R80 ;  /* 0x00000050c9e27220 */ /* 0x000fe20000410000 */
[----:B------:R-:W-:Y:S01]  /*2960*/  FMUL.FTZ R224, R4, R217 ;  /* 0x000000d904e07220 */ /* 0x000fe20000410000 */
[----:B------:R-:W-:Y:S01]  /*2970*/  FFMA.FTZ R228, R30, R228, R225 ;  /* 0x000000e41ee47223 */ /* 0x000fe200000100e1 */
[C---:B------:R-:W-:Y:S01]  /*2980*/  FFMA.FTZ R214, R213.reuse, R212, R214 ;  /* 0x000000d4d5d67223 */ /* 0x040fe200000100d6 */
[----:B------:R-:W-:Y:S01]  /*2990*/  FFMA.FTZ R213, R213, R74, R180 ;  /* 0x0000004ad5d57223 */ /* 0x000fe200000100b4 */
[----:B------:R-:W-:Y:S01]  /*29a0*/  FMUL.FTZ R217, R5, R226 ;  /* 0x000000e205d97220 */ /* 0x000fe20000410000 */
[----:B------:R1:W-:Y:S01]  /*29b0*/  STS [R137+0x850], R224 ;  /* 0x000850e089007388 */ /* 0x0003e20000000800 */
[----:B------:R-:W-:Y:S01]  /*29c0*/  FFMA.FTZ R216, R216, R214, R221 ;  /* 0x000000d6d8d87223 */ /* 0x000fe200000100dd */
[C---:B0-----:R-:W-:Y:S01]  /*29d0*/  FMUL.FTZ R2, R201.reuse, R86 ;  /* 0x00000056c9027220 */ /* 0x041fe20000410000 */
        /* <DEDUP_REMOVED lines=9> */
[----:B------:R0:W-:Y:S01]  /*2a70*/  STS [R136+0x4], R217 ;  /* 0x000004d988007388 */ /* 0x0001e20000000800 */
[----:B------:R-:W-:Y:S01]  /*2a80*/  FFMA.FTZ R222, R203, R220, R222 ;  /* 0x000000dccbde7223 */ /* 0x000fe200000100de */
[----:B------:R-:W-:Y:S01]  /*2a90*/  FMUL.FTZ R203, R27, R2 ;  /* 0x000000021bcb7220 */ /* 0x000fe20000410000 */
[----:B------:R-:W-:Y:S01]  /*2aa0*/  FMUL.FTZ R2, R201, R72 ;  /* 0x00000048c9027220 */ /* 0x000fe20000410000 */
[----:B------:R2:W-:Y:S01]  /*2ab0*/  STS [R136+0x10], R3 ;  /* 0x0000100388007388 */ /* 0x0005e20000000800 */
[----:B-1----:R-:W-:Y:S01]  /*2ac0*/  FFMA.FTZ R224, R207, R209, R172 ;  /* 0x000000d1cfe07223 */ /* 0x002fe200000100ac */
[C---:B------:R-:W-:Y:S01]  /*2ad0*/  FMUL.FTZ R223, R201.reuse, R85 ;  /* 0x00000055c9df7220 */ /* 0x040fe20000410000 */
[C---:B------:R-:W-:Y:S01]  /*2ae0*/  FMUL.FTZ R225, R201.reuse, R89 ;  /* 0x00000059c9e17220 */ /* 0x040fe20000410000 */
[----:B------:R1:W-:Y:S01]  /*2af0*/  STS [R136+0x1c], R203 ;  /* 0x00001ccb88007388 */ /* 0x0003e20000000800 */
[C---:B------:R-:W-:Y:S01]  /*2b00*/  FMUL.FTZ R219, R201.reuse, R73 ;  /* 0x00000049c9db7220 */ /* 0x040fe20000410000 */
[C---:B0-----:R-:W-:Y:S01]  /*2b10*/  FMUL.FTZ R217, R201.reuse, R90 ;  /* 0x0000005ac9d97220 */ /* 0x041fe20000410000 */
[C---:B------:R-:W-:Y:S01]  /*2b20*/  FMUL.FTZ R207, R201.reuse, R209 ;  /* 0x000000d1c9cf7220 */ /* 0x040fe20000410000 */
[----:B------:R-:W-:Y:S01]  /*2b30*/  FMUL.FTZ R230, R201, R224 ;  /* 0x000000e0c9e67220 */ /* 0x000fe20000410000 */
[----:B------:R0:W-:Y:S01]  /*2b40*/  STS [R136+0x14], R215 ;  /* 0x000014d788007388 */ /* 0x0001e20000000800 */
[----:B--2---:R-:W-:Y:S01]  /*2b50*/  FMUL.FTZ R3, R29, R2 ;  /* 0x000000021d037220 */ /* 0x004fe20000410000 */
[C---:B------:R-:W-:Y:S01]  /*2b60*/  FMUL.FTZ R2, R201.reuse, R74 ;  /* 0x0000004ac9027220 */ /* 0x040fe20000410000 */
        /* <DEDUP_REMOVED lines=11> */
[----:B------:R-:W-:Y:S01]  /*2c20*/  STS [R136+0x8], R223 ;  /* 0x000008df88007388 */ /* 0x000fe20000000800 */
[----:B------:R-:W-:Y:S01]  /*2c30*/  FMUL.FTZ R75, R75, R74 ;  /* 0x0000004a4b4b7220 */ /* 0x000fe20000410000 */
        /* <DEDUP_REMOVED lines=13> */
[----:B------:R-:W-:Y:S01]  /*2d10*/  IADD3 R195, PT, PT, -R168, UR7, RZ ;  /* 0x00000007a8c37c10 */ /* 0x000fe2000fffe1ff */
[----:B------:R0:W-:Y:S01]  /*2d20*/  STS [R136+0x24], R3 ;  /* 0x0000240388007388 */ /* 0x0001e20000000800 */
[----:B------:R-:W-:Y:S01]  /*2d30*/  FFMA.FTZ R70, R34, R70, R75 ;  /* 0x0000004622467223 */ /* 0x000fe2000001004b */
[----:B------:R-:W-:Y:S01]  /*2d40*/  FFMA.FTZ R196, R196, R76, R77 ;  /* 0x0000004cc4c47223 */ /* 0x000fe2000001004d */
[C---:B------:R-:W-:Y:S01]  /*2d50*/  ISETP.GE.AND P2, PT, R195.reuse, 0x21, PT ;  /* 0x00000021c300780c */ /* 0x040fe20003f46270 */
[----:B------:R1:W-:Y:S01]  /*2d60*/  STS [R136+0x28], R219 ;  /* 0x000028db88007388 */ /* 0x0003e20000000800 */
[----:B------:R-:W-:Y:S01]  /*2d70*/  ISETP.GE.AND P3, PT, R195, 0x41, PT ;  /* 0x00000041c300780c */ /* 0x000fe20003f66270 */
[----:B------:R-:W-:Y:S01]  /*2d80*/  FFMA.FTZ R78, R197, R196, R78 ;  /* 0x000000c4c54e7223 */ /* 0x000fe2000001004e */
[----:B------:R-:W-:Y:S01]  /*2d90*/  ISETP.GE.AND P4, PT, R195, 0x61, PT ;  /* 0x00000061c300780c */ /* 0x000fe20003f86270 */
[----:B------:R1:W-:Y:S01]  /*2da0*/  STS [R136+0x2c], R211 ;  /* 0x00002cd388007388 */ /* 0x0003e20000000800 */
[----:B0-----:R-:W-:-:S04]  /*2db0*/  IMAD.WIDE.U32 R2, R114, UR4, R116 ;  /* 0x0000000472027c25 */ /* 0x001fc8000f8e0074 */
[----:B------:R-:W-:Y:S01]  /*2dc0*/  FFMA.FTZ R198, R198, R78, R79 ;  /* 0x0000004ec6c67223 */ /* 0x000fe2000001004f */
[----:B------:R1:W-:Y:S01]  /*2dd0*/  STS [R136+0x30], R203 ;  /* 0x000030cb88007388 */ /* 0x0003e20000000800 */
[----:B------:R-:W-:Y:S01]  /*2de0*/  IMAD R3, R115, UR4, R3 ;  /* 0x0000000473037c24 */ /* 0x000fe2000f8e0203 */
[C---:B------:R-:W-:Y:S02]  /*2df0*/  LEA R68, P1, R2.reuse, UR8, 0x2 ;  /* 0x0000000802447c11 */ /* 0x040fe4000f8210ff */
[----:B------:R1:W-:Y:S02]  /*2e00*/  STS [R136+0x34], R201 ;  /* 0x000034c988007388 */ /* 0x0003e40000000800 */
[----:B------:R-:W-:Y:S02]  /*2e10*/  LEA.HI.X R69, R2, UR9, R3, 0x2, P1 ;  /* 0x0000000902457c11 */ /* 0x000fe400088f1403 */
[----:B------:R1:W-:Y:S01]  /*2e20*/  STS [R136+0x38], R207 ;  /* 0x000038cf88007388 */ /* 0x0003e20000000800 */
[----:B------:R-:W-:Y:S01]  /*2e30*/  ISETP.GE.AND P1, PT, R195, 0x1, PT ;  /* 0x00000001c300780c */ /* 0x000fe20003f26270 */
[----:B------:R-:W-:-:S02]  /*2e40*/  FMUL.FTZ R2, R71, R224 ;  /* 0x000000e047027220 */ /* 0x000fc40000410000 */
[----:B------:R1:W-:Y:S02]  /*2e50*/  STS [R136+0x3c], R215 ;  /* 0x00003cd788007388 */ /* 0x0003e40000000800 */
[----:B------:R-:W-:Y:S01]  /*2e60*/  FFMA.FTZ R2, R35, R2, R70 ;  /* 0x0000000223027223 */ /* 0x000fe20000010046 */
[----:B------:R-:W-:Y:S06]  /*2e70*/  BAR.SYNC.DEFER_BLOCKING 0x0 ;  /* 0x0000000000007b1d */ /* 0x000fec0000010000 */
[----:B------:R1:W0:Y:S01]  /*2e80*/  LDS R217, [R135+0x8d0] ;  /* 0x0008d00087d97984 */ /* 0x0002220000000800 */
[----:B------:R-:W-:Y:S05]  /*2e90*/  @!P1 BRA `(.L_x_7645) ;  /* 0x0000000000089947 */ /* 0x000fea0003800000 */
[----:B------:R-:W2:Y:S04]  /*2ea0*/  LDS R3, [R139+0x850] ;  /* 0x000850008b037984 */ /* 0x000ea80000000800 */
[----:B--2---:R2:W-:Y:S02]  /*2eb0*/  REDG.E.ADD.F32.FTZ.RN.STRONG.GPU desc[UR16][R68.64], R3 ;  /* 0x00000003440079a6 */ /* 0x0045e4000c12f310 */
.L_x_7645:
[----:B------:R-:W-:Y:S05]  /*2ec0*/  BSYNC.RECONVERGENT B0 ;  /* 0x0000000000007941 */ /* 0x000fea0003800200 */
.L_x_7644:
[----:B------:R-:W-:Y:S04]  /*2ed0*/  BSSY.RECONVERGENT B0, `(.L_x_7646) ;  /* 0x0000003000007945 */ /* 0x000fe80003800200 */
[----:B------:R-:W-:Y:S05]  /*2ee0*/  @!P2 BRA `(.L_x_7647) ;  /* 0x000000000004a947 */ /* 0x000fea0003800000 */
[----:B0-----:R3:W-:Y:S02]  /*2ef0*/  REDG.E.ADD.F32.FTZ.RN.STRONG.GPU desc[UR16][R68.64+0x80], R217 ;  /* 0x000080d9440079a6 */ /* 0x0017e4000c12f310 */
.L_x_7647:
[----:B------:R-:W-:Y:S05]  /*2f00*/  BSYNC.RECONVERGENT B0 ;  /* 0x0000000000007941 */ /* 0x000fea0003800200 */
.L_x_7646:
[----:B--2---:R2:W4:Y:S01]  /*2f10*/  LDS R3, [R134+0x950] ;  /* 0x0009500086037984 */ /* 0x0045220000000800 */
[----:B------:R-:W-:Y:S04]  /*2f20*/  BSSY.RECONVERGENT B0, `(.L_x_7648) ;  /* 0x0000003000007945 */ /* 0x000fe80003800200 */
[----:B------:R-:W-:Y:S05]  /*2f30*/  @!P3 BRA `(.L_x_7649) ;  /* 0x000000000004b947 */ /* 0x000fea0003800000 */
[----:B----4-:R4:W-:Y:S02]  /*2f40*/  REDG.E.ADD.F32.FTZ.RN.STRONG.GPU desc[UR16][R68.64+0x100], R3 ;  /* 0x00010003440079a6 */ /* 0x0109e4000c12f310 */
.L_x_7649:
[----:B------:R-:W-:Y:S05]  /*2f50*/  BSYNC.RECONVERGENT B0 ;  /* 0x0000000000007941 */ /* 0x000fea0003800200 */
.L_x_7648:
[----:B----4-:R4:W0:Y:S01]  /*2f60*/  LDS R3, [R133+0x9d0] ;  /* 0x0009d00085037984 */ /* 0x0108220000000800 */
[----:B------:R-:W-:Y:S04]  /*2f70*/  BSSY.RECONVERGENT B0, `(.L_x_7650) ;  /* 0x0000003000007945 */ /* 0x000fe80003800200 */
[----:B------:R-:W-:Y:S05]  /*2f80*/  @!P4 BRA `(.L_x_7651) ;  /* 0x000000000004c947 */ /* 0x000fea0003800000 */
[----:B0-----:R0:W-:Y:S02]  /*2f90*/  REDG.E.ADD.F32.FTZ.RN.STRONG.GPU desc[UR16][R68.64+0x180], R3 ;  /* 0x00018003440079a6 */ /* 0x0011e4000c12f310 */
.L_x_7651:
[----:B------:R-:W-:Y:S05]  /*2fa0*/  BSYNC.RECONVERGENT B0 ;  /* 0x0000000000007941 */ /* 0x000fea0003800200 */
.L_x_7650:
        /* <DEDUP_REMOVED lines=10> */
.L_x_7653:
[----:B------:R-:W-:Y:S05]  /*3050*/  BSYNC.RECONVERGENT B0 ;  /* 0x0000000000007941 */ /* 0x000fea0003800200 */
.L_x_7652:
[----:B------:R1:W1:Y:S01]  /*3060*/  LDS R71, [R131+0xad0] ;  /* 0x000ad00083477984 */ /* 0x0002620000000800 */
[----:B------:R-:W-:Y:S01]  /*3070*/  BSSY.RECONVERGENT B0, `(.L_x_7654) ;  /* 0x0000005000007945 */ /* 0x000fe20003800200 */
[----:B------:R-:W-:Y:S01]  /*3080*/  FADD.FTZ R228, -R192, R83 ;  /* 0x00000053c0e47221 */ /* 0x000fe20000010100 */
[----:B0-----:R-:W-:Y:S02]  /*3090*/  FMUL.FTZ R3, R163, R198 ;  /* 0x000000c6a3037220 */ /* 0x001fe40000410000 */
[----:B------:R-:W-:Y:S05]  /*30a0*/  @!P1 BRA `(.L_x_7655) ;  /* 0x0000000000049947 */ /* 0x000fea0003800000 */
[----:B-1----:R0:W-:Y:S02]  /*30b0*/  REDG.E.ADD.F32.FTZ.RN.STRONG.GPU desc[UR16][R68.64+0x280], R71 ;  /* 0x00028047440079a6 */ /* 0x0021e4000c12f310 */
.L_x_7655:
[----:B------:R-:W-:Y:S05]  /*30c0*/  BSYNC.RECONVERGENT B0 ;  /* 0x0000000000007941 */ /* 0x000fea0003800200 */
.L_x_7654:
[----:B01----:R0:W1:Y:S01]  /*30d0*/  LDS R71, [R130+0xb50] ;  /* 0x000b500082477984 */ /* 0x0030620000000800 */
[----:B------:R-:W-:Y:S01]  /*30e0*/  BSSY.RECONVERGENT B0, `(.L_x_7656) ;  /* 0x0000006000007945 */ /* 0x000fe20003800200 */
[----:B------:R-:W-:Y:S01]  /*30f0*/  FADD.FTZ R77, -R191, R80 ;  /* 0x00000050bf4d7221 */ /* 0x000fe20000010100 */
[----:B------:R-:W-:Y:S01]  /*3100*/  FMUL.FTZ R70, R154, R78 ;  /* 0x0000004e9a467220 */ /* 0x000fe20000410000 */
[----:B------:R-:W-:Y:S01]  /*3110*/  FFMA.FTZ R75, R3, R228, RZ ;  /* 0x000000e4034b7223 */ /* 0x000fe200000100ff */
[----:B------:R-:W-:Y:S06]  /*3120*/  @!P2 BRA `(.L_x_7657) ;  /* 0x000000000004a947 */ /* 0x000fec0003800000 */
[----:B-1----:R1:W-:Y:S02]  /*3130*/  REDG.E.ADD.F32.FTZ.RN.STRONG.GPU desc[UR16][R68.64+0x300], R71 ;  /* 0x00030047440079a6 */ /* 0x0023e4000c12f310 */
.L_x_7657:
[----:B------:R-:W-:Y:S05]  /*3140*/  BSYNC.RECONVERGENT B0 ;  /* 0x0000000000007941 */ /* 0x000fea0003800200 */
.L_x_7656:
[----:B------:R-:W-:Y:S01]  /*3150*/  FFMA.FTZ R232, R70, R77, R75 ;  /* 0x0000004d46e87223 */ /* 0x000fe2000001004b */
[----:B------:R-:W-:Y:S01]  /*3160*/  BSSY.RECONVERGENT B0, `(.L_x_7658) ;  /* 0x0000006000007945 */ /* 0x000fe20003800200 */
[----:B------:R0:W0:Y:S01]  /*3170*/  LDS R75, [R129+0xbd0] ;  /* 0x000bd000814b7984 */ /* 0x0000220000000800 */
[----:B------:R-:W-:Y:S01]  /*3180*/  FADD.FTZ R230, -R190, R85 ;  /* 0x00000055bee67221 */ /* 0x000fe20000010100 */
[----:B-1----:R-:W-:Y:S01]  /*3190*/  FMUL.FTZ R71, R165, R196 ;  /* 0x000000c4a5477220 */ /* 0x002fe20000410000 */
[----:B------:R-:W-:Y:S06]  /*31a0*/  @!P3 BRA `(.L_x_7659) ;  /* 0x000000000004b947 */ /* 0x000fec0003800000 */
[----:B0-----:R1:W-:Y:S02]  /*31b0*/  REDG.E.ADD.F32.FTZ.RN.STRONG.GPU desc[UR16][R68.64+0x380], R75 ;  /* 0x0003804b440079a6 */ /* 0x0013e4000c12f310 */
.L_x_7659:
[----:B------:R-:W-:Y:S05]  /*31c0*/  BSYNC.RECONVERGENT B0 ;  /* 0x0000000000007941 */ /* 0x000fea0003800200 */
.L_x_7658:
[----:B01----:R0:W1:Y:S01]  /*31d0*/  LDS R75, [R128+0xc50] ;  /* 0x000c5000804b7984 */ /* 0x0030620000000800 */
[----:B------:R-:W-:Y:S01]  /*31e0*/  BSSY.RECONVERGENT B0, `(.L_x_7660) ;  /* 0x0000006000007945 */ /* 0x000fe20003800200 */
[----:B------:R-:W-:Y:S01]  /*31f0*/  FADD.FTZ R85, -R189, R84 ;  /* 0x00000054bd557221 */ /* 0x000fe20000010100 */
[----:B------:R-:W-:Y:S01]  /*3200*/  FMUL.FTZ R80, R156, R76 ;  /* 0x0000004c9c507220 */ /* 0x000fe20000410000 */
[----:B------:R-:W-:Y:S01]  /*3210*/  FFMA.FTZ R79, R71, R230, R232 ;  /* 0x000000e6474f7223 */ /* 0x000fe200000100e8 */
[----:B------:R-:W-:Y:S06]  /*3220*/  @!P4 BRA `(.L_x_7661) ;  /* 0x000000000004c947 */ /* 0x000fec0003800000 */
[----:B-1----:R1:W-:Y:S02]  /*3230*/  REDG.E.ADD.F32.FTZ.RN.STRONG.GPU desc[UR16][R68.64+0x400], R75 ;  /* 0x0004004b440079a6 */ /* 0x0023e4000c12f310 */
.L_x_7661:
[----:B------:R-:W-:Y:S05]  /*3240*/  BSYNC.RECONVERGENT B0 ;  /* 0x0000000000007941 */ /* 0x000fea0003800200 */
.L_x_7660:
[----:B------:R-:W-:Y:S01]  /*3250*/  FFMA.FTZ R234, R80, R85, R79 ;  /* 0x0000005550ea7223 */ /* 0x000fe2000001004f */
[----:B------:R-:W-:Y:S01]  /*3260*/  BSSY.RECONVERGENT B0, `(.L_x_7662) ;  /* 0x0000006000007945 */ /* 0x000fe20003800200 */
[----:B------:R0:W0:Y:S01]  /*3270*/  LDS R79, [R127+0xcd0] ;  /* 0x000cd0007f4f7984 */ /* 0x0000220000000800 */
[----:B------:R-:W-:Y:S01]  /*3280*/  FADD.FTZ R232, -R188, R87 ;  /* 0x00000057bce87221 */ /* 0x000fe20000010100 */
[----:B-1----:R-:W-:Y:S01]  /*3290*/  FMUL.FTZ R75, R167, R200 ;  /* 0x000000c8a74b7220 */ /* 0x002fe20000410000 */
[----:B------:R-:W-:Y:S06]  /*32a0*/  @!P5 BRA `(.L_x_7663) ;  /* 0x000000000004d947 */ /* 0x000fec0003800000 */
[----:B0-----:R1:W-:Y:S02]  /*32b0*/  REDG.E.ADD.F32.FTZ.RN.STRONG.GPU desc[UR16][R68.64+0x480], R79 ;  /* 0x0004804f440079a6 */ /* 0x0013e4000c12f310 */
.L_x_7663:
[----:B------:R-:W-:Y:S05]  /*32c0*/  BSYNC.RECONVERGENT B0 ;  /* 0x0000000000007941 */ /* 0x000fea0003800200 */
.L_x_7662:
[----:B------:R-:W-:Y:S01]  /*32d0*/  FADD.FTZ R236, -R182, R73 ;  /* 0x00000049b6ec7221 */ /* 0x000fe20000010100 */
[----:B------:R-:W-:Y:S01]  /*32e0*/  FADD.FTZ R199, -R187, R86 ;  /* 0x00000056bbc77221 */ /* 0x000fe20000010100 */
[----:B------:R2:W2:Y:S01]  /*32f0*/  LDS R73, [R126+0xd50] ;  /* 0x000d50007e497984 */ /* 0x0004a20000000800 */
[----:B------:R-:W-:Y:S01]  /*3300*/  FMUL.FTZ R84, R158, R82 ;  /* 0x000000529e547220 */ /* 0x000fe20000410000 */
[----:B------:R-:W-:Y:S01]  /*3310*/  FFMA.FTZ R81, R75, R232, R234 ;  /* 0x000000e84b517223 */ /* 0x000fe200000100ea */
[----:B------:R-:W-:Y:S01]  /*3320*/  FADD.FTZ R238, -R186, R89 ;  /* 0x00000059baee7221 */ /* 0x000fe20000010100 */
[----:B01----:R-:W-:Y:S01]  /*3330*/  FMUL.FTZ R79, R169, R202 ;  /* 0x000000caa94f7220 */ /* 0x003fe20000410000 */
[----:B------:R-:W-:Y:S01]  /*3340*/  FADD.FTZ R205, -R185, R88 ;  /* 0x00000058b9cd7221 */ /* 0x000fe20000010100 */
[----:B------:R-:W-:Y:S01]  /*3350*/  FFMA.FTZ R234, R84, R199, R81 ;  /* 0x000000c754ea7223 */ /* 0x000fe20000010051 */
[----:B------:R-:W-:Y:S01]  /*3360*/  FMUL.FTZ R86, R160, R222 ;  /* 0x000000dea0567220 */ /* 0x000fe20000410000 */
[----:B------:R-:W-:Y:S01]  /*3370*/  ISETP.GE.AND P6, PT, R195, 0x141, PT ;  /* 0x00000141c300780c */ /* 0x000fe20003fc6270 */
[----:B------:R-:W-:Y:S01]  /*3380*/  FADD.FTZ R240, -R184, R90 ;  /* 0x0000005ab8f07221 */ /* 0x000fe20000010100 */
[----:B------:R-:W-:Y:S01]  /*3390*/  FFMA.FTZ R83, R79, R238, R234 ;  /* 0x000000ee4f537223 */ /* 0x000fe200000100ea */
[----:B------:R-:W-:Y:S01]  /*33a0*/  FMUL.FTZ R81, R171, R220 ;  /* 0x000000dcab517220 */ /* 0x000fe20000410000 */
[----:B------:R-:W-:Y:S01]  /*33b0*/  FMUL.FTZ R88, R162, R218 ;  /* 0x000000daa2587220 */ /* 0x000fe20000410000 */
[----:B------:R-:W-:Y:S01]  /*33c0*/  FADD.FTZ R203, -R183, R72 ;  /* 0x00000048b7cb7221 */ /* 0x000fe20000010100 */
[----:B------:R-:W-:Y:S01]  /*33d0*/  FFMA.FTZ R90, R86, R205, R83 ;  /* 0x000000cd565a7223 */ /* 0x000fe20000010053 */
[----:B------:R-:W-:Y:S01]  /*33e0*/  FMUL.FTZ R83, R173, R216 ;  /* 0x000000d8ad537220 */ /* 0x000fe20000410000 */
[----:B------:R-:W-:Y:S01]  /*33f0*/  BSSY.RECONVERGENT B0, `(.L_x_7664) ;  /* 0x000000d000007945 */ /* 0x000fe20003800200 */
[----:B------:R-:W-:Y:S01]  /*3400*/  ISETP.GE.AND P1, PT, R195, 0x161, PT ;  /* 0x00000161c300780c */ /* 0x000fe20003f26270 */
[----:B------:R-:W-:Y:S01]  /*3410*/  FFMA.FTZ R87, R81, R240, R90 ;  /* 0x000000f051577223 */ /* 0x000fe2000001005a */
[C---:B------:R-:W-:Y:S01]  /*3420*/  ISETP.GE.AND P2, PT, R195.reuse, 0x181, PT ;  /* 0x00000181c300780c */ /* 0x040fe20003f46270 */
[----:B------:R-:W-:Y:S01]  /*3430*/  FMUL.FTZ R72, R164, R214 ;  /* 0x000000d6a4487220 */ /* 0x000fe20000410000 */
[C---:B------:R-:W-:Y:S01]  /*3440*/  ISETP.GE.AND P3, PT, R195.reuse, 0x1a1, PT ;  /* 0x000001a1c300780c */ /* 0x040fe20003f66270 */
[----:B------:R-:W-:Y:S01]  /*3450*/  FFMA.FTZ R90, R88, R203, R87 ;  /* 0x000000cb585a7223 */ /* 0x000fe20000010057 */
[----:B------:R-:W-:Y:S01]  /*3460*/  ISETP.GE.AND P4, PT, R195, 0x1c1, PT ;  /* 0x000001c1c300780c */ /* 0x000fe20003f86270 */
[----:B------:R-:W-:Y:S01]  /*3470*/  FADD.FTZ R201, -R181, R74 ;  /* 0x0000004ab5c97221 */ /* 0x000fe20000010100 */
[----:B------:R-:W-:Y:S01]  /*3480*/  ISETP.GE.AND P5, PT, R195, 0x1e1, PT ;  /* 0x000001e1c300780c */ /* 0x000fe20003fa6270 */
[----:B------:R-:W-:Y:S01]  /*3490*/  FFMA.FTZ R87, R83, R236, R90 ;  /* 0x000000ec53577223 */ /* 0x000fe2000001005a */
[----:B------:R-:W-:Y:S11]  /*34a0*/  @!P6 BRA `(.L_x_7665) ;  /* 0x000000000004e947 */ /* 0x000ff60003800000 */
[----:B--2---:R0:W-:Y:S02]  /*34b0*/  REDG.E.ADD.F32.FTZ.RN.STRONG.GPU desc[UR16][R68.64+0x500], R73 ;  /* 0x00050049440079a6 */ /* 0x0041e4000c12f310 */
.L_x_7665:
[----:B------:R-:W-:Y:S05]  /*34c0*/  BSYNC.RECONVERGENT B0 ;  /* 0x0000000000007941 */ /* 0x000fea0003800200 */
.L_x_7664:
[----:B------:R-:W-:Y:S01]  /*34d0*/  FFMA.FTZ R90, R72, R201, R87 ;  /* 0x000000c9485a7223 */ /* 0x000fe20000010057 */
[----:B------:R-:W-:Y:S01]  /*34e0*/  BSSY.RECONVERGENT B0, `(.L_x_7666) ;  /* 0x0000006000007945 */ /* 0x000fe20003800200 */
[----:B------:R1:W1:Y:S01]  /*34f0*/  LDS R87, [R125+0xdd0] ;  /* 0x000dd0007d577984 */ /* 0x0002620000000800 */
[----:B0-2---:R-:W-:Y:S01]  /*3500*/  FMUL.FTZ R73, R177, R212 ;  /* 0x000000d4b1497220 */ /* 0x005fe20000410000 */
[----:B------:R-:W-:Y:S01]  /*3510*/  FADD.FTZ R234, -R180, R213 ;  /* 0x000000d5b4ea7221 */ /* 0x000fe20000010100 */
[----:B------:R-:W-:Y:S06]  /*3520*/  @!P1 BRA `(.L_x_7667) ;  /* 0x0000000000049947 */ /* 0x000fec0003800000 */
[----:B-1----:R0:W-:Y:S02]  /*3530*/  REDG.E.ADD.F32.FTZ.RN.STRONG.GPU desc[UR16][R68.64+0x580], R87 ;  /* 0x00058057440079a6 */ /* 0x0021e4000c12f310 */
.L_x_7667:
[----:B------:R-:W-:Y:S05]  /*3540*/  BSYNC.RECONVERGENT B0 ;  /* 0x0000000000007941 */ /* 0x000fea0003800200 */
.L_x_7666:
[----:B01----:R0:W1:Y:S01]  /*3550*/  LDS R87, [R124+0xe50] ;  /* 0x000e50007c577984 */ /* 0x0030620000000800 */
[----:B------:R-:W-:Y:S01]  /*3560*/  BSSY.RECONVERGENT B0, `(.L_x_7668) ;  /* 0x0000006000007945 */ /* 0x000fe20003800200 */
[----:B------:R-:W-:Y:S01]  /*3570*/  FMUL.FTZ R74, R166, R210 ;  /* 0x000000d2a64a7220 */ /* 0x000fe20000410000 */
[----:B------:R-:W-:Y:S01]  /*3580*/  FADD.FTZ R197, -R178, R226 ;  /* 0x000000e2b2c57221 */ /* 0x000fe20000010100 */
[----:B------:R-:W-:Y:S01]  /*3590*/  FFMA.FTZ R89, R73, R234, R90 ;  /* 0x000000ea49597223 */ /* 0x000fe2000001005a */
[----:B------:R-:W-:Y:S06]  /*35a0*/  @!P2 BRA `(.L_x_7669) ;  /* 0x000000000004a947 */ /* 0x000fec0003800000 */
[----:B-1----:R2:W-:Y:S02]  /*35b0*/  REDG.E.ADD.F32.FTZ.RN.STRONG.GPU desc[UR16][R68.64+0x600], R87 ;  /* 0x00060057440079a6 */ /* 0x0025e4000c12f310 */
.L_x_7669:
[----:B------:R-:W-:Y:S05]  /*35c0*/  BSYNC.RECONVERGENT B0 ;  /* 0x0000000000007941 */ /* 0x000fea0003800200 */
.L_x_7668:
[----:B------:R-:W-:Y:S01]  /*35d0*/  FFMA.FTZ R242, R74, R197, R89 ;  /* 0x000000c54af27223 */ /* 0x000fe20000010059 */
[----:B------:R-:W-:Y:S01]  /*35e0*/  BSSY.RECONVERGENT B0, `(.L_x_7670) ;  /* 0x0000006000007945 */ /* 0x000fe20003800200 */
[----:B------:R0:W0:Y:S01]  /*35f0*/  LDS R89, [R123+0xed0] ;  /* 0x000ed0007b597984 */ /* 0x0000220000000800 */
[----:B-12---:R-:W-:Y:S01]  /*3600*/  FMUL.FTZ R87, R179, R208 ;  /* 0x000000d0b3577220 */ /* 0x006fe20000410000 */
[----:B------:R-:W-:Y:S01]  /*3610*/  FADD.FTZ R226, -R176, R209 ;  /* 0x000000d1b0e27221 */ /* 0x000fe20000010100 */
[----:B------:R-:W-:Y:S06]  /*3620*/  @!P3 BRA `(.L_x_7671) ;  /* 0x000000000004b947 */ /* 0x000fec0003800000 */
[----:B0-----:R1:W-:Y:S02]  /*3630*/  REDG.E.ADD.F32.FTZ.RN.STRONG.GPU desc[UR16][R68.64+0x680], R89 ;  /* 0x00068059440079a6 */ /* 0x0013e4000c12f310 */
.L_x_7671:
[----:B------:R-:W-:Y:S05]  /*3640*/  BSYNC.RECONVERGENT B0 ;  /* 0x0000000000007941 */ /* 0x000fea0003800200 */
.L_x_7670:
[----:B------:R2:W2:Y:S01]  /*3650*/  LDS R207, [R122+0xf50] ;  /* 0x000f50007acf7984 */ /* 0x0004a20000000800 */
[----:B------:R-:W-:Y:S01]  /*3660*/  BSSY.RECONVERGENT B0, `(.L_x_7672) ;  /* 0x0000006000007945 */ /* 0x000fe20003800200 */
[----:B------:R-:W-:Y:S01]  /*3670*/  FMUL.FTZ R90, R194, R206 ;  /* 0x000000cec25a7220 */ /* 0x000fe20000410000 */
[----:B------:R-:W-:Y:S01]  /*3680*/  FADD.FTZ R195, -R172, R224 ;  /* 0x000000e0acc37221 */ /* 0x000fe20000010100 */
[----:B01----:R-:W-:Y:S01]  /*3690*/  FFMA.FTZ R89, R87, R226, R242 ;  /* 0x000000e257597223 */ /* 0x003fe200000100f2 */
[----:B------:R-:W-:Y:S06]  /*36a0*/  @!P4 BRA `(.L_x_7673) ;  /* 0x000000000004c947 */ /* 0x000fec0003800000 */
[----:B--2---:R0:W-:Y:S02]  /*36b0*/  REDG.E.ADD.F32.FTZ.RN.STRONG.GPU desc[UR16][R68.64+0x700], R207 ;  /* 0x000700cf440079a6 */ /* 0x0041e4000c12f310 */
.L_x_7673:
[----:B------:R-:W-:Y:S05]  /*36c0*/  BSYNC.RECONVERGENT B0 ;  /* 0x0000000000007941 */ /* 0x000fea0003800200 */
.L_x_7672:
[----:B0-2---:R0:W1:Y:S01]  /*36d0*/  LDS R207, [R121+0xfd0] ;  /* 0x000fd00079cf7984 */ /* 0x0050620000000800 */
[----:B------:R-:W-:Y:S01]  /*36e0*/  BSSY.RECONVERGENT B0, `(.L_x_7674) ;  /* 0x0000004000007945 */ /* 0x000fe20003800200 */
[----:B------:R-:W-:-:S03]  /*36f0*/  FFMA.FTZ R89, R90, R195, R89 ;  /* 0x000000c35a597223 */ /* 0x000fc60000010059 */
[----:B------:R-:W-:Y:S05]  /*3700*/  @!P5 BRA `(.L_x_7675) ;  /* 0x000000000004d947 */ /* 0x000fea0003800000 */
[----:B-1----:R2:W-:Y:S02]  /*3710*/  REDG.E.ADD.F32.FTZ.RN.STRONG.GPU desc[UR16][R68.64+0x780], R207 ;  /* 0x000780cf440079a6 */ /* 0x0025e4000c12f310 */
.L_x_7675:
[----:B------:R-:W-:Y:S05]  /*3720*/  BSYNC.RECONVERGENT B0 ;  /* 0x0000000000007941 */ /* 0x000fea0003800200 */
.L_x_7674:
[----:B--23--:R-:W2:Y:S01]  /*3730*/  SHFL.DOWN PT, R68, R89, 0x1, 0x1f ;  /* 0x08201f0059447f89 */ /* 0x00cea200000e0000 */
[----:B------:R-:W-:Y:S01]  /*3740*/  ISETP.GT.AND P1, PT, R119, 0x1e, PT ;  /* 0x0000001e7700780c */ /* 0x000fe20003f24270 */
[----:B------:R-:W-:Y:S01]  /*3750*/  FMUL.FTZ R224, R193, R218 ;  /* 0x000000dac1e07220 */ /* 0x000fe20000410000 */
[----:B------:R-:W-:Y:S01]  /*3760*/  ISETP.NE.AND P3, PT, R91, RZ, PT ;  /* 0x000000ff5b00720c */ /* 0x000fe20003f65270 */
[----:B------:R-:W3:Y:S01]  /*3770*/  SHFL.DOWN PT, R69, R2, 0x1, 0x1f ;  /* 0x08201f0002457f89 */ /* 0x000ee200000e0000 */
[----:B------:R-:W-:Y:S01]  /*3780*/  FMUL.FTZ R91, R193, R220 ;  /* 0x000000dcc15b7220 */ /* 0x000fe20000410000 */
[----:B------:R-:W-:Y:S01]  /*3790*/  FMUL.FTZ R224, R203, R224 ;  /* 0x000000e0cbe07220 */ /* 0x000fe20000410000 */
[----:B------:R-:W-:Y:S01]  /*37a0*/  FMUL.FTZ R203, R193, R216 ;  /* 0x000000d8c1cb7220 */ /* 0x000fe20000410000 */
[----:B------:R-:W-:Y:S01]  /*37b0*/  ISETP.NE.AND P2, PT, R119, RZ, PT ;  /* 0x000000ff7700720c */ /* 0x000fe20003f45270 */
[----:B------:R-:W-:Y:S01]  /*37c0*/  FMUL.FTZ R91, R240, R91 ;  /* 0x0000005bf05b7220 */ /* 0x000fe20000410000 */
[----:B------:R-:W-:Y:S01]  /*37d0*/  FFMA.FTZ R218, R17, R218, R224 ;  /* 0x000000da11da7223 */ /* 0x000fe200000100e0 */
[----:B------:R-:W-:Y:S01]  /*37e0*/  FMUL.FTZ R203, R236, R203 ;  /* 0x000000cbeccb7220 */ /* 0x000fe20000410000 */
[----:B------:R-:W-:Y:S01]  /*37f0*/  BSSY.RECONVERGENT B0, `(.L_x_7676) ;  /* 0x000006d000007945 */ /* 0x000fe20003800200 */
        /* <DEDUP_REMOVED lines=13> */
[----:B------:R-:W-:Y:S01]  /*38d0*/  FADD.FTZ R57, R84, R57 ;  /* 0x0000003954397221 */ /* 0x000fe20000010000 */
[----:B------:R-:W-:Y:S01]  /*38e0*/  FADD.FTZ R40, R91, R40 ;  /* 0x000000285b287221 */ /* 0x000fe20000010000 */
[----:B---3--:R-:W-:Y:S01]  /*38f0*/  @!P1 FADD.FTZ R2, R2, R69 ;  /* 0x0000004502029221 */ /* 0x008fe20000010000 */
[----:B------:R-:W2:Y:S01]  /*3900*/  SHFL.DOWN PT, R68, R89, 0x2, 0x1f ;  /* 0x08401f0059447f89 */ /* 0x000ea200000e0000 */
[----:B------:R-:W-:Y:S01]  /*3910*/  ISETP.GT.AND P1, PT, R119, 0x1d, PT ;  /* 0x0000001d7700780c */ /* 0x000fe20003f24270 */
[----:B------:R-:W-:Y:S01]  /*3920*/  FADD.FTZ R56, R75, R56 ;  /* 0x000000384b387221 */ /* 0x000fe20000010000 */
[----:B------:R-:W-:Y:S01]  /*3930*/  FADD.FTZ R41, R218, R41 ;  /* 0x00000029da297221 */ /* 0x000fe20000010000 */
[----:B------:R-:W3:Y:S01]  /*3940*/  SHFL.DOWN PT, R69, R2, 0x2, 0x1f ;  /* 0x08401f0002457f89 */ /* 0x000ee200000e0000 */
[----:B------:R-:W-:Y:S01]  /*3950*/  FADD.FTZ R55, R80, R55 ;  /* 0x0000003750377221 */ /* 0x000fe20000010000 */
[----:B------:R-:W-:Y:S01]  /*3960*/  FADD.FTZ R42, R203, R42 ;  /* 0x0000002acb2a7221 */ /* 0x000fe20000010000 */
[----:B------:R-:W-:Y:S01]  /*3970*/  FADD.FTZ R54, R71, R54 ;  /* 0x0000003647367221 */ /* 0x000fe20000010000 */
[----:B------:R-:W-:Y:S01]  /*3980*/  FADD.FTZ R53, R70, R53 ;  /* 0x0000003546357221 */ /* 0x000fe20000010000 */
[----:B------:R-:W-:-:S05]  /*3990*/  FADD.FTZ R52, R3, R52 ;  /* 0x0000003403347221 */ /* 0x000fca0000010000 */
        /* <DEDUP_REMOVED lines=10> */
[----:B------:R-:W-:Y:S01]  /*3a40*/  FMUL.FTZ R68, R205, R68 ;  /* 0x00000044cd447220 */ /* 0x000fe20000410000 */
[----:B------:R-:W-:Y:S01]  /*3a50*/  FMUL.FTZ R69, R193, R202 ;  /* 0x000000cac1457220 */ /* 0x000fe20000410000 */
[----:B-1----:R-:W1:Y:S02]  /*3a60*/  SHFL.DOWN PT, R207, R2, 0x8, 0x1f ;  /* 0x09001f0002cf7f89 */ /* 0x002e6400000e0000 */
[----:B------:R-:W-:Y:S01]  /*3a70*/  FFMA.FTZ R222, R15, R222, R68 ;  /* 0x000000de0fde7223 */ /* 0x000fe20000010044 */
[----:B------:R-:W-:Y:S01]  /*3a80*/  FMUL.FTZ R205, R238, R69 ;  /* 0x00000045eecd7220 */ /* 0x000fe20000410000 */
[C---:B------:R-:W-:Y:S01]  /*3a90*/  FMUL.FTZ R68, R193.reuse, R82 ;  /* 0x00000052c1447220 */ /* 0x040fe20000410000 */
[----:B------:R-:W-:Y:S01]  /*3aa0*/  FMUL.FTZ R69, R193, R200 ;  /* 0x000000c8c1457220 */ /* 0x000fe20000410000 */
[----:B------:R-:W-:-:S02]  /*3ab0*/  FADD.FTZ R47, R222, R47 ;  /* 0x0000002fde2f7221 */ /* 0x000fc40000010000 */
[----:B------:R-:W-:Y:S01]  /*3ac0*/  FMUL.FTZ R68, R199, R68 ;  /* 0x00000044c7447220 */ /* 0x000fe20000410000 */
[----:B------:R-:W-:Y:S01]  /*3ad0*/  FFMA.FTZ R199, R14, R202, R205 ;  /* 0x000000ca0ec77223 */ /* 0x000fe200000100cd */
[----:B------:R-:W-:Y:S02]  /*3ae0*/  FMUL.FTZ R69, R232, R69 ;  /* 0x00000045e8457220 */ /* 0x000fe40000410000 */
[----:B------:R-:W-:Y:S01]  /*3af0*/  FFMA.FTZ R202, R13, R82, R68 ;  /* 0x000000520dca7223 */ /* 0x000fe20000010044 */
[C---:B------:R-:W-:Y:S01]  /*3b00*/  FMUL.FTZ R82, R193.reuse, R214 ;  /* 0x000000d6c1527220 */ /* 0x040fe20000410000 */
[----:B------:R-:W-:Y:S01]  /*3b10*/  FMUL.FTZ R68, R193, R76 ;  /* 0x0000004cc1447220 */ /* 0x000fe20000410000 */
[----:B------:R-:W-:Y:S01]  /*3b20*/  FADD.FTZ R46, R199, R46 ;  /* 0x0000002ec72e7221 */ /* 0x000fe20000010000 */
[----:B------:R-:W-:Y:S01]  /*3b30*/  FADD.FTZ R45, R202, R45 ;  /* 0x0000002dca2d7221 */ /* 0x000fe20000010000 */
[----:B------:R-:W-:Y:S01]  /*3b40*/  FMUL.FTZ R216, R201, R82 ;  /* 0x00000052c9d87220 */ /* 0x000fe20000410000 */
[----:B------:R-:W-:Y:S01]  /*3b50*/  FMUL.FTZ R82, R85, R68 ;  /* 0x0000004455527220 */ /* 0x000fe20000410000 */
[----:B------:R-:W-:Y:S01]  /*3b60*/  FMUL.FTZ R85, R193, R212 ;  /* 0x000000d4c1557220 */ /* 0x000fe20000410000 */
[----:B--2---:R-:W-:Y:S01]  /*3b70*/  @!P1 FADD.FTZ R89, R89, R242 ;  /* 0x000000f259599221 */ /* 0x004fe20000010000 */
[----:B------:R-:W-:Y:S01]  /*3b80*/  FFMA.FTZ R201, R12, R200, R69 ;  /* 0x000000c80cc97223 */ /* 0x000fe20000010045 */
[C---:B------:R-:W-:Y:S01]  /*3b90*/  FMUL.FTZ R69, R193.reuse, R196 ;  /* 0x000000c4c1457220 */ /* 0x040fe20000410000 */
[C---:B------:R-:W-:Y:S01]  /*3ba0*/  FMUL.FTZ R200, R193.reuse, R210 ;  /* 0x000000d2c1c87220 */ /* 0x040fe20000410000 */
[----:B-1----:R-:W-:Y:S01]  /*3bb0*/  @!P1 FADD.FTZ R2, R2, R207 ;  /* 0x000000cf02029221 */ /* 0x002fe20000010000 */
[----:B------:R-:W1:Y:S01]  /*3bc0*/  SHFL.DOWN PT, R220, R89, 0x10, 0x1f ;  /* 0x0a001f0059dc7f89 */ /* 0x000e6200000e0000 */
[----:B------:R-:W-:Y:S01]  /*3bd0*/  FMUL.FTZ R85, R234, R85 ;  /* 0x00000055ea557220 */ /* 0x000fe20000410000 */
[----:B------:R-:W-:Y:S01]  /*3be0*/  FMUL.FTZ R68, R193, R78 ;  /* 0x0000004ec1447220 */ /* 0x000fe20000410000 */
[----:B------:R-:W-:Y:S01]  /*3bf0*/  FMUL.FTZ R69, R230, R69 ;  /* 0x00000045e6457220 */ /* 0x000fe20000410000 */
[----:B------:R-:W2:Y:S01]  /*3c00*/  SHFL.DOWN PT, R205, R2, 0x10, 0x1f ;  /* 0x0a001f0002cd7f89 */ /* 0x000ea200000e0000 */
[----:B------:R-:W-:Y:S01]  /*3c10*/  FMUL.FTZ R200, R197, R200 ;  /* 0x000000c8c5c87220 */ /* 0x000fe20000410000 */
[----:B------:R-:W-:Y:S01]  /*3c20*/  FFMA.FTZ R197, R20, R212, R85 ;  /* 0x000000d414c57223 */ /* 0x000fe20000010055 */
[----:B------:R-:W-:Y:S01]  /*3c30*/  FMUL.FTZ R68, R77, R68 ;  /* 0x000000444d447220 */ /* 0x000fe20000410000 */
[----:B------:R-:W-:Y:S01]  /*3c40*/  FFMA.FTZ R85, R10, R196, R69 ;  /* 0x000000c40a557223 */ /* 0x000fe20000010045 */
        /* <DEDUP_REMOVED lines=9> */
[----:B------:R-:W-:Y:S01]  /*3ce0*/  FFMA.FTZ R200, R21, R210, R200 ;  /* 0x000000d215c87223 */ /* 0x000fe200000100c8 */
[----:B------:R-:W-:Y:S01]  /*3cf0*/  ISETP.GT.AND P1, PT, R119, 0xf, PT ;  /* 0x0000000f7700780c */ /* 0x000fe20003f24270 */
[----:B------:R-:W-:Y:S01]  /*3d00*/  FFMA.FTZ R193, R22, R208, R193 ;  /* 0x000000d016c17223 */ /* 0x000fe200000100c1 */
[----:B------:R-:W-:Y:S01]  /*3d10*/  FFMA.FTZ R77, R8, R198, R77 ;  /* 0x000000c6084d7223 */ /* 0x000fe2000001004d */
[----:B------:R-:W-:Y:S01]  /*3d20*/  FFMA.FTZ R76, R23, R206, R76 ;  /* 0x000000ce174c7223 */ /* 0x000fe2000001004c */
[----:B------:R-:W-:Y:S01]  /*3d30*/  FADD.FTZ R44, R201, R44 ;  /* 0x0000002cc92c7221 */ /* 0x000fe20000010000 */
[----:B-1----:R-:W-:Y:S01]  /*3d40*/  FADD.FTZ R68, R89, R220 ;  /* 0x000000dc59447221 */ /* 0x002fe20000010000 */
[----:B------:R-:W-:Y:S01]  /*3d50*/  FADD.FTZ R43, R216, R43 ;  /* 0x0000002bd82b7221 */ /* 0x000fe20000010000 */
[----:B------:R-:W-:Y:S01]  /*3d60*/  FADD.FTZ R51, R82, R51 ;  /* 0x0000003352337221 */ /* 0x000fe20000010000 */
[----:B------:R-:W-:Y:S01]  /*3d70*/  FADD.FTZ R36, R197, R36 ;  /* 0x00000024c5247221 */ /* 0x000fe20000010000 */
[----:B--2---:R-:W-:Y:S01]  /*3d80*/  FADD.FTZ R69, R2, R205 ;  /* 0x000000cd02457221 */ /* 0x004fe20000010000 */
[----:B------:R-:W-:Y:S01]  /*3d90*/  FSEL R89, R89, R68, P1 ;  /* 0x0000004459597208 */ /* 0x000fe20000800000 */
        /* <DEDUP_REMOVED lines=8> */
[----:B------:R-:W-:Y:S06]  /*3e20*/  BAR.SYNC.DEFER_BLOCKING 0x0 ;  /* 0x0000000000007b1d */ /* 0x000fec0000010000 */
[----:B------:R-:W-:Y:S05]  /*3e30*/  @P3 BRA `(.L_x_7677) ;  /* 0x0000000000203947 */ /* 0x000fea0003800000 */
[----:B------:R-:W-:Y:S01]  /*3e40*/  ISETP.NE.AND P1, PT, R140, UR10, PT ;  /* 0x0000000a8c007c0c */ /* 0x000fe2000bf25270 */
[----:B------:R-:W-:-:S12]  /*3e50*/  ULEA UR6, UR4, UR5, 0x2 ;  /* 0x0000000504067291 */ /* 0x000fd8000f8e10ff */
[----:B------:R-:W2:Y:S04]  /*3e60*/  @P1 LDS R3, [UR6+0x2748] ;  /* 0x00274806ff031984 */ /* 0x000ea80008000800 */
[----:B-1----:R-:W1:Y:S01]  /*3e70*/  @P1 LDS R68, [UR6+0x2348] ;  /* 0x00234806ff441984 */ /* 0x002e620008000800 */
[----:B--2---:R-:W-:Y:S01]  /*3e80*/  @P1 FADD.FTZ R2, R2, R3 ;  /* 0x0000000302021221 */ /* 0x004fe20000010000 */
[----:B-1----:R-:W-:-:S04]  /*3e90*/  @P1 FADD.FTZ R89, R89, R68 ;  /* 0x0000004459591221 */ /* 0x002fc80000010000 */
[----:B------:R2:W-:Y:S04]  /*3ea0*/  STS [UR6+0x2748], R2 ;  /* 0x00274802ff007988 */ /* 0x0005e80008000806 */
[----:B------:R2:W-:Y:S02]  /*3eb0*/  STS [UR6+0x2348], R89 ;  /* 0x00234859ff007988 */ /* 0x0005e40008000806 */
.L_x_7677:
[----:B------:R-:W-:Y:S05]  /*3ec0*/  BSYNC.RECONVERGENT B0 ;  /* 0x0000000000007941 */ /* 0x000fea0003800200 */
.L_x_7676:
[----:B------:R-:W-:-:S04]  /*3ed0*/  UIADD3 UR4, UPT, UPT, UR4, 0x1, URZ ;  /* 0x0000000104047890 */ /* 0x000fc8000fffe0ff */
[----:B------:R-:W-:-:S09]  /*3ee0*/  UISETP.GE.AND UP0, UPT, UR4, UR11, UPT ;  /* 0x0000000b0400728c */ /* 0x000fd2000bf06270 */
[----:B------:R-:W-:Y:S05]  /*3ef0*/  BRA.U !UP0, `(.L_x_7678) ;  /* 0xffffffd508bc7547 */ /* 0x000fea000b83ffff */
.L_x_7640:
[----:B------:R-:W-:Y:S01]  /*3f00*/  BAR.SYNC.DEFER_BLOCKING 0x0 ;  /* 0x0000000000007b1d */ /* 0x000fe20000010000 */
[----:B------:R-:W-:Y:S02]  /*3f10*/  IADD3 R28, PT, PT, R140, -0x1, RZ ;  /* 0xffffffff8c1c7810 */ /* 0x000fe40007ffe0ff */
[----:B------:R-:W-:Y:S02]  /*3f20*/  IADD3 R142, P1, PT, R142, -0x800, RZ ;  /* 0xfffff8008e8e7810 */ /* 0x000fe40007f3e0ff */
[----:B------:R-:W-:-:S03]  /*3f30*/  SHF.L.U32 R20, R28, 0x9, RZ ;  /* 0x000000091c147819 */ /* 0x000fc600000006ff */
[----:B------:R-:W2:Y:S01]  /*3f40*/  LDC.64 R22, c[0x0][0x4f8] ;  /* 0x00013e00ff167b82 */ /* 0x000ea20000000a00 */
[----:B------:R-:W3:Y:S01]  /*3f50*/  LDCU.64 UR4, c[0x0][0x500] ;  /* 0x0000a000ff0477ac */ /* 0x000ee20008000a00 */
[----:B------:R-:W-:Y:S02]  /*3f60*/  IADD3 R144, P2, PT, R144, -0x800, RZ ;  /* 0xfffff80090907810 */ /* 0x000fe40007f5e0ff */
[----:B------:R-:W-:Y:S02]  /*3f70*/  SHF.R.S32.HI R21, RZ, 0x1f, R20 ;  /* 0x0000001fff157819 */ /* 0x000fe40000011414 */
[----:B------:R-:W-:Y:S02]  /*3f80*/  IADD3 R146, P3, PT, R146, -0x800, RZ ;  /* 0xfffff80092927810 */ /* 0x000fe40007f7e0ff */
[----:B------:R-:W5:Y:S01]  /*3f90*/  LDC.64 R24, c[0x0][0x550] ;  /* 0x00015400ff187b82 */ /* 0x000f620000000a00 */
[----:B------:R-:W-:Y:S02]  /*3fa0*/  IADD3 R148, P4, PT, R148, -0x800, RZ ;  /* 0xfffff80094947810 */ /* 0x000fe40007f9e0ff */
[----:B------:R-:W-:-:S02]  /*3fb0*/  IADD3.X R141, PT, PT, R141, -0x1, RZ, P1, !PT ;  /* 0xffffffff8d8d7810 */ /* 0x000fc40000ffe4ff */
[----:B------:R-:W-:Y:S02]  /*3fc0*/  IADD3.X R143, PT, PT, R143, -0x1, RZ, P2, !PT ;  /* 0xffffffff8f8f7810 */ /* 0x000fe400017fe4ff */
[----:B------:R-:W-:Y:S01]  /*3fd0*/  IADD3.X R145, PT, PT, R145, -0x1, RZ, P3, !PT ;  /* 0xffffffff91917810 */ /* 0x000fe20001ffe4ff */
[----:B------:R-:W0:Y:S01]  /*3fe0*/  LDC.64 R26, c[0x0][0x560] ;  /* 0x00015800ff1a7b82 */ /* 0x000e220000000a00 */
[----:B------:R-:W-:Y:S01]  /*3ff0*/  IADD3.X R147, PT, PT, R147, -0x1, RZ, P4, !PT ;  /* 0xffffffff93937810 */ /* 0x000fe200027fe4ff */
[----:B------:R-:W-:Y:S04]  /*4000*/  STS.128 [R0], R52 ;  /* 0x0000003400007388 */ /* 0x000fe80000000c00 */
[----:B------:R-:W-:Y:S01]  /*4010*/  STS.128 [R0+0x10], R56 ;  /* 0x0000103800007388 */ /* 0x000fe20000000c00 */
[----:B--2---:R-:W-:-:S03]  /*4020*/  IMAD.WIDE.U32 R2, R22, UR18, R20 ;  /* 0x0000001216027c25 */ /* 0x004fc6000f8e0014 */
[----:B------:R-:W-:Y:S01]  /*4030*/  STS.128 [R0+0x20], R60 ;  /* 0x0000203c00007388 */ /* 0x000fe20000000c00 */
[----:B------:R-:W-:-:S03]  /*4040*/  IMAD R3, R23, UR18, R3 ;  /* 0x0000001217037c24 */ /* 0x000fc6000f8e0203 */
[----:B------:R-:W-:Y:S01]  /*4050*/  STS.128 [R0+0x30], R64 ;  /* 0x0000304000007388 */ /* 0x000fe20000000c00 */
[----:B------:R-:W-:-:S03]  /*4060*/  NOP ;  /* 0x0000000000007918 */ /* 0x000fc60000000000 */
[----:B------:R-:W2:Y:S01]  /*4070*/  LDS.128 R16, [R118] ;  /* 0x0000000076107984 */ /* 0x000ea20000000c00 */
[----:B---3--:R-:W-:-:S03]  /*4080*/  IMAD.WIDE.U32 R2, R161, UR4, R2 ;  /* 0x00000004a1027c25 */ /* 0x008fc6000f8e0002 */
[----:B------:R-:W3:Y:S01]  /*4090*/  LDS.128 R12, [R118+0x200] ;  /* 0x00020000760c7984 */ /* 0x000ee20000000c00 */
[----:B------:R-:W-:Y:S01]  /*40a0*/  IMAD R3, R161, UR5, R3 ;  /* 0x00000005a1037c24 */ /* 0x000fe2000f8e0203 */
[C---:B-----5:R-:W-:Y:S01]  /*40b0*/  LEA R22, P0, R2.reuse, R24, 0x2 ;  /* 0x0000001802167211 */ /* 0x060fe200078010ff */
[----:B------:R-:W5:Y:S01]  /*40c0*/  LDCU.64 UR4, c[0x0][0x520] ;  /* 0x0000a400ff0477ac */ /* 0x000f620008000a00 */
[----:B------:R-:W1:Y:S02]  /*40d0*/  LDS.128 R8, [R118+0x400] ;  /* 0x0004000076087984 */ /* 0x000e640000000c00 */
[----:B------:R-:W-:Y:S01]  /*40e0*/  LEA.HI.X R23, R2, R25, R3, 0x2, P0 ;  /* 0x0000001902177211 */ /* 0x000fe200000f1403 */
[----:B------:R-:W-:Y:S01]  /*40f0*/  FADD.FTZ R2, R153, R48 ;  /* 0x0000003099027221 */ /* 0x000fe20000010000 */
[----:B------:R-:W4:Y:S03]  /*4100*/  LDS.128 R4, [R118+0x600] ;  /* 0x0006000076047984 */ /* 0x000f260000000c00 */
[----:B------:R-:W-:Y:S01]  /*4110*/  FADD.FTZ R25, R2, R49 ;  /* 0x0000003102197221 */ /* 0x000fe20000010000 */
[----:B------:R-:W-:-:S04]  /*4120*/  IMAD.WIDE.U32 R2, R138, 0x10, R22 ;  /* 0x000000108a027825 */ /* 0x000fc800078e0016 */
[----:B------:R-:W-:Y:S02]  /*4130*/  FADD.FTZ R22, R25, R50 ;  /* 0x0000003219167221 */ /* 0x000fe40000010000 */
[----:B------:R-:W0:Y:S02]  /*4140*/  LDC.64 R24, c[0x0][0x518] ;  /* 0x00014600ff187b82 */ /* 0x000e240000000a00 */
[----:B------:R-:W-:-:S04]  /*4150*/  FADD.FTZ R23, R22, R51 ;  /* 0x0000003316177221 */ /* 0x000fc80000010000 */
[----:B------:R-:W-:Y:S01]  /*4160*/  FADD.FTZ R22, R23, R44 ;  /* 0x0000002c17167221 */ /* 0x000fe20000010000 */
[----:B--2---:R-:W-:Y:S04]  /*4170*/  STG.E.128 desc[UR16][R2.64], R16 ;  /* 0x0000001002007986 */ /* 0x004fe8000c101d10 */
[----:B---3--:R-:W-:Y:S01]  /*4180*/  STG.E.128 desc[UR16][R2.64+0x200], R12 ;  /* 0x0002000c02007986 */ /* 0x008fe2000c101d10 */
[----:B0-----:R-:W-:-:S03]  /*4190*/  IMAD.WIDE.U32 R20, R24, UR18, R20 ;  /* 0x0000001218147c25 */ /* 0x001fc6000f8e0014 */
[----:B-1----:R-:W-:Y:S01]  /*41a0*/  STG.E.128 desc[UR16][R2.64+0x400], R8 ;  /* 0x0004000802007986 */ /* 0x002fe2000c101d10 */
[----:B------:R-:W-:-:S03]  /*41b0*/  IMAD R21, R25, UR18, R21 ;  /* 0x0000001219157c24 */ /* 0x000fc6000f8e0215 */
[----:B----4-:R0:W-:Y:S01]  /*41c0*/  STG.E.128 desc[UR16][R2.64+0x600], R4 ;  /* 0x0006000402007986 */ /* 0x0101e2000c101d10 */
[----:B------:R-:W-:Y:S01]  /*41d0*/  BAR.SYNC.DEFER_BLOCKING 0x0 ;  /* 0x0000000000007b1d */ /* 0x000fe20000010000 */
[----:B0-----:R-:W-:-:S05]  /*41e0*/  FADD.FTZ R3, R22, R45 ;  /* 0x0000002d16037221 */ /* 0x001fca0000010000 */
[----:B------:R-:W-:Y:S04]  /*41f0*/  STS.128 [R0], R48 ;  /* 0x0000003000007388 */ /* 0x000fe80000000c00 */
[----:B------:R0:W-:Y:S04]  /*4200*/  STS.128 [R0+0x10], R44 ;  /* 0x0000102c00007388 */ /* 0x0001e80000000c00 */
[----:B------:R-:W-:Y:S04]  /*4210*/  STS.128 [R0+0x20], R40 ;  /* 0x0000202800007388 */ /* 0x000fe80000000c00 */
[----:B------:R1:W-:Y:S01]  /*4220*/  STS.128 [R0+0x30], R36 ;  /* 0x0000302400007388 */ /* 0x0003e20000000c00 */
[----:B------:R-:W-:-:S03]  /*4230*/  NOP ;  /* 0x0000000000007918 */ /* 0x000fc60000000000 */
[----:B------:R-:W2:Y:S01]  /*4240*/  LDS.128 R12, [R118] ;  /* 0x00000000760c7984 */ /* 0x000ea20000000c00 */
[----:B0-----:R-:W-:Y:S01]  /*4250*/  FADD.FTZ R46, R3, R46 ;  /* 0x0000002e032e7221 */ /* 0x001fe20000010000 */
[C---:B-----5:R-:W-:Y:S02]  /*4260*/  IMAD.WIDE.U32 R2, R161.reuse, UR4, R20 ;  /* 0x00000004a1027c25 */ /* 0x060fe4000f8e0014 */
[----:B------:R-:W0:Y:S02]  /*4270*/  LDS.128 R8, [R118+0x200] ;  /* 0x0002000076087984 */ /* 0x000e240000000c00 */
[----:B------:R-:W-:Y:S01]  /*4280*/  FADD.FTZ R47, R46, R47 ;  /* 0x0000002f2e2f7221 */ /* 0x000fe20000010000 */
[C---:B------:R-:W-:Y:S01]  /*4290*/  LEA R20, P0, R2.reuse, R26, 0x2 ;  /* 0x0000001a02147211 */ /* 0x040fe200078010ff */
[----:B------:R-:W3:Y:S01]  /*42a0*/  LDS.128 R4, [R118+0x400] ;  /* 0x0004000076047984 */ /* 0x000ee20000000c00 */
[----:B-1----:R-:W-:Y:S02]  /*42b0*/  IMAD R0, R161, UR5, R3 ;  /* 0x00000005a1007c24 */ /* 0x002fe4000f8e0203 */
[----:B------:R-:W-:Y:S01]  /*42c0*/  FADD.FTZ R40, R47, R40 ;  /* 0x000000282f287221 */ /* 0x000fe20000010000 */
[----:B------:R-:W1:Y:S02]  /*42d0*/  LDS.128 R16, [R118+0x600] ;  /* 0x0006000076107984 */ /* 0x000e640000000c00 */
[----:B------:R-:W-:Y:S01]  /*42e0*/  LEA.HI.X R21, R2, R27, R0, 0x2, P0 ;  /* 0x0000001b02157211 */ /* 0x000fe200000f1400 */
[----:B------:R-:W-:Y:S01]  /*42f0*/  FADD.FTZ R41, R40, R41 ;  /* 0x0000002928297221 */ /* 0x000fe20000010000 */
[----:B------:R-:W-:-:S02]  /*4300*/  ISETP.GT.AND P0, PT, R140, 0x1, PT ;  /* 0x000000018c00780c */ /* 0x000fc40003f04270 */
[----:B------:R-:W-:Y:S01]  /*4310*/  MOV R140, R28 ;  /* 0x0000001c008c7202 */ /* 0x000fe20000000f00 */
[----:B------:R-:W-:-:S04]  /*4320*/  IMAD.WIDE.U32 R2, R138, 0x10, R20 ;  /* 0x000000108a027825 */ /* 0x000fc800078e0014 */
[----:B------:R-:W-:-:S04]  /*4330*/  FADD.FTZ R42, R41, R42 ;  /* 0x0000002a292a7221 */ /* 0x000fc80000010000 */
        /* <DEDUP_REMOVED lines=8> */
[----:B-1----:R2:W-:Y:S01]  /*43c0*/  STG.E.128 desc[UR16][R2.64+0x600], R16 ;  /* 0x0006001002007986 */ /* 0x0025e2000c101d10 */
[----:B------:R-:W-:Y:S05]  /*43d0*/  @P0 BRA `(.L_x_7679) ;  /* 0xffffffc8001c0947 */ /* 0x000fea000383ffff */
.L_x_7639:
        /* <DEDUP_REMOVED lines=34> */
.L_x_7681:
[----:B------:R-:W-:Y:S05]  /*4600*/  BSYNC.RECONVERGENT B0 ;  /* 0x0000000000007941 */ /* 0x000fea0003800200 */
.L_x_7680:
[----:B------:R-:W-:Y:S05]  /*4610*/  @!P0 BRA `(.L_x_7682) ;  /* 0x0000000000688947 */ /* 0x000fea0003800000 */
[----:B------:R-:W-:Y:S06]  /*4620*/  BAR.SYNC.DEFER_BLOCKING 0x0 ;  /* 0x0000000000007b1d */ /* 0x000fec0000010000 */
[----:B------:R-:W-:Y:S01]  /*4630*/  BSSY.RECONVERGENT B0, `(.L_x_7682) ;  /* 0x0000018000007945 */ /* 0x000fe20003800200 */
[----:B------:R-:W2:Y:S01]  /*4640*/  SHFL.DOWN P0, R0, R153, 0x1, 0x1f ;  /* 0x08201f0099007f89 */ /* 0x000ea20000000000 */
[----:B01----:R-:W0:Y:S01]  /*4650*/  S2R R4, SR_LANEID ;  /* 0x0000000000047919 */ /* 0x003e220000000000 */
[----:B------:R-:W1:Y:S01]  /*4660*/  S2R R6, SR_TID.X ;  /* 0x0000000000067919 */ /* 0x000e620000002100 */
[----:B--2---:R-:W-:-:S05]  /*4670*/  @P0 FADD R0, R0, R153 ;  /* 0x0000009900000221 */ /* 0x004fca0000000000 */
        /* <DEDUP_REMOVED lines=16> */
[----:B------:R-:W-:-:S04]  /*4780*/  LEA R2, P0, R161, R8, 0x2 ;  /* 0x00000008a1027211 */ /* 0x000fc800078010ff */
[----:B------:R-:W-:-:S05]  /*4790*/  LEA.HI.X R3, R161, R9, RZ, 0x2, P0 ;  /* 0x00000009a1037211 */ /* 0x000fca00000f14ff */
[----:B------:R1:W-:Y:S04]  /*47a0*/  REDG.E.ADD.F32.FTZ.RN.STRONG.GPU desc[UR16][R2.64], R4 ;  /* 0x00000004020079a6 */ /* 0x0003e8000c12f310 */
.L_x_7683:
[----:B------:R-:W-:Y:S05]  /*47b0*/  BSYNC.RECONVERGENT B0 ;  /* 0x0000000000007941 */ /* 0x000fea0003800200 */
.L_x_7682:
[----:B------:R-:W-:Y:S05]  /*47c0*/  @P2 EXIT ;  /* 0x000000000000294d */ /* 0x000fea0003800000 */
[----:B------:R-:W2:Y:S01]  /*47d0*/  S2UR UR5, SR_CgaCtaId ;  /* 0x00000000000579c3 */ /* 0x000ea20000008800 */
[----:B------:R-:W-:Y:S01]  /*47e0*/  BSSY.RECONVERGENT B0, `(.L_x_7684) ;  /* 0x000001f000007945 */ /* 0x000fe20003800200 */
[----:B0-----:R-:W-:Y:S01]  /*47f0*/  MOV R11, R12 ;  /* 0x0000000c000b7202 */ /* 0x001fe20000000f00 */
[----:B------:R-:W-:Y:S01]  /*4800*/  UMOV UR4, 0x400 ;  /* 0x0000040000047882 */ /* 0x000fe20000000000 */
[----:B------:R-:W0:Y:S01]  /*4810*/  LDCU UR6, c[0x0][0x360] ;  /* 0x00006c00ff0677ac */ /* 0x000e220008000800 */
[----:B------:R-:W3:Y:S01]  /*4820*/  LDCU.64 UR8, c[0x0][0x4b0] ;  /* 0x00009600ff0877ac */ /* 0x000ee20008000a00 */
[----:B------:R-:W4:Y:S01]  /*4830*/  LDCU.64 UR10, c[0x0][0x4d0] ;  /* 0x00009a00ff0a77ac */ /* 0x000f220008000a00 */
[----:B------:R-:W0:Y:S01]  /*4840*/  LDCU.128 UR12, c[0x0][0x530] ;  /* 0x0000a600ff0c77ac */ /* 0x000e220008000c00 */
[----:B--234-:R-:W-:-:S12]  /*4850*/  ULEA UR4, UR5, UR4, 0x18 ;  /* 0x0000000405047291 */ /* 0x01cfd8000f8ec0ff */
.L_x_7685:
[----:B------:R-:W-:Y:S02]  /*4860*/  LEA R0, R11, UR4, 0x2 ;  /* 0x000000040b007c11 */ /* 0x000fe4000f8e10ff */
[----:B-1----:R-:W-:Y:S02]  /*4870*/  SHF.R.S32.HI R2, RZ, 0x1f, R11 ;  /* 0x0000001fff027819 */ /* 0x002fe4000001140b */
[----:B------:R-:W-:Y:S01]  /*4880*/  MOV R156, R100 ;  /* 0x00000064009c7202 */ /* 0x000fe20000000f00 */
[----:B---3--:R-:W1:Y:S01]  /*4890*/  LDS R13, [R0+0x2348] ;  /* 0x00234800000d7984 */ /* 0x008e620000000800 */
[----:B------:R-:W-:Y:S01]  /*48a0*/  MOV R158, R102 ;  /* 0x00000066009e7202 */ /* 0x000fe20000000f00 */
[C---:B------:R-:W-:Y:S02]  /*48b0*/  IMAD R4, R2.reuse, UR8, RZ ;  /* 0x0000000802047c24 */ /* 0x040fe4000f8e02ff */
[----:B------:R-:W2:Y:S01]  /*48c0*/  LDS R15, [R0+0x2748] ;  /* 0x00274800000f7984 */ /* 0x000ea20000000800 */
[----:B------:R-:W-:-:S02]  /*48d0*/  IMAD R8, R2, UR10, RZ ;  /* 0x0000000a02087c24 */ /* 0x000fc4000f8e02ff */
[----:B------:R-:W-:-:S04]  /*48e0*/  IMAD.WIDE.U32 R2, R11, UR8, R156 ;  /* 0x000000080b027c25 */ /* 0x000fc8000f8e009c */
[C---:B------:R-:W-:Y:S01]  /*48f0*/  IMAD R5, R11.reuse, UR9, R4 ;  /* 0x000000090b057c24 */ /* 0x040fe2000f8e0204 */
[----:B0-----:R-:W-:Y:S01]  /*4900*/  LEA R4, P0, R2, UR12, 0x2 ;  /* 0x0000000c02047c11 */ /* 0x001fe2000f8010ff */
[----:B------:R-:W-:-:S03]  /*4910*/  IMAD.WIDE.U32 R6, R11, UR10, R158 ;  /* 0x0000000a0b067c25 */ /* 0x000fc6000f8e009e */
[----:B------:R-:W-:Y:S01]  /*4920*/  IADD3 R5, PT, PT, R3, R5, RZ ;  /* 0x0000000503057210 */ /* 0x000fe20007ffe0ff */
[C---:B------:R-:W-:Y:S01]  /*4930*/  IMAD R9, R11.reuse, UR11, R8 ;  /* 0x0000000b0b097c24 */ /* 0x040fe2000f8e0208 */
[----:B------:R-:W-:Y:S02]  /*4940*/  IADD3 R11, PT, PT, R11, UR6, RZ ;  /* 0x000000060b0b7c10 */ /* 0x000fe4000fffe0ff */
[----:B------:R-:W-:Y:S02]  /*4950*/  LEA.HI.X R5, R2, UR13, R5, 0x2, P0 ;  /* 0x0000000d02057c11 */ /* 0x000fe400080f1405 */
[----:B------:R-:W-:Y:S02]  /*4960*/  ISETP.GE.AND P0, PT, R11, UR7, PT ;  /* 0x000000070b007c0c */ /* 0x000fe4000bf06270 */
[----:B------:R-:W-:Y:S02]  /*4970*/  LEA R8, P1, R6, UR14, 0x2 ;  /* 0x0000000e06087c11 */ /* 0x000fe4000f8210ff */
[----:B------:R-:W-:-:S04]  /*4980*/  IADD3 R3, PT, PT, R7, R9, RZ ;  /* 0x0000000907037210 */ /* 0x000fc80007ffe0ff */
[----:B------:R-:W-:Y:S01]  /*4990*/  LEA.HI.X R9, R6, UR15, R3, 0x2, P1 ;  /* 0x0000000f06097c11 */ /* 0x000fe200088f1403 */
[----:B-1----:R3:W-:Y:S04]  /*49a0*/  REDG.E.ADD.F32.FTZ.RN.STRONG.GPU desc[UR16][R4.64], R13 ;  /* 0x0000000d040079a6 */ /* 0x0027e8000c12f310 */
[----:B--2---:R3:W-:Y:S01]  /*49b0*/  REDG.E.ADD.F32.FTZ.RN.STRONG.GPU desc[UR16][R8.64], R15 ;  /* 0x0000000f080079a6 */ /* 0x0047e2000c12f310 */
[----:B------:R-:W-:Y:S05]  /*49c0*/  @!P0 BRA `(.L_x_7685) ;  /* 0xfffffffc00a48947 */ /* 0x000fea000383ffff */
[----:B------:R-:W-:Y:S05]  /*49d0*/  BSYNC.RECONVERGENT B0 ;  /* 0x0000000000007941 */ /* 0x000fea0003800200 */
.L_x_7684:
[----:B------:R-:W-:Y:S05]  /*49e0*/  EXIT ;  /* 0x000000000000794d */ /* 0x000fea0003800000 */
.L_x_7686:
        /* <DEDUP_REMOVED lines=9> */
.L_x_10493:


//--------------------- .text._Z25selective_scan_bwd_kernelI32Selective_Scan_bwd_kernel_traitsILi32ELi16ELb1ELb0ELb1ELb0ELb1EffEEv12SSMParamsBwd --------------------------
	.section	.text._Z25selective_scan_bwd_kernelI32Selective_Scan_bwd_kernel_traitsILi32ELi16ELb1ELb0ELb1ELb0ELb1EffEEv12SSMParamsBwd,"ax",@progbits
	.align	128
        .global         _Z25selective_scan_bwd_kernelI32Selective_Scan_bwd_kernel_traitsILi32ELi16ELb1ELb0ELb1ELb0ELb1EffEEv12SSMParamsBwd
        .type           _Z25selective_scan_bwd_kernelI32Selective_Scan_bwd_kernel_traitsILi32ELi16ELb1ELb0ELb1ELb0ELb1EffEEv12SSMParamsBwd,@function
        .size           _Z25selective_scan_bwd_kernelI32Selective_Scan_bwd_kernel_traitsILi32ELi16ELb1ELb0ELb1ELb0ELb1EffEEv12SSMParamsBwd,(.L_x_10494 - _Z25selective_scan_bwd_kernelI32Selective_Scan_bwd_kernel_traitsILi32ELi16ELb1ELb0ELb1ELb0ELb1EffEEv12SSMParamsBwd)
        .other          _Z25selective_scan_bwd_kernelI32Selective_Scan_bwd_kernel_traitsILi32ELi16ELb1ELb0ELb1ELb0ELb1EffEEv12SSMParamsBwd,@"STO_CUDA_ENTRY STV_DEFAULT"
_Z25selective_scan_bwd_kernelI32Selective_Scan_bwd_kernel_traitsILi32ELi16ELb1ELb0ELb1ELb0ELb1EffEEv12SSMParamsBwd:
.text._Z25selective_scan_bwd_kernelI32Selective_Scan_bwd_kernel_traitsILi32ELi16ELb1ELb0ELb1ELb0ELb1EffEEv12SSMParamsBwd:
        /* <DEDUP_REMOVED lines=39> */
[----:B------:R-:W-:Y:S02]  /*0270*/  UIMAD UR5, UR39, UR13, UR5 ;  /* 0x0000000d270572a4 */ /* 0x000fe4000f8e0205 */
[----:B------:R-:W-:Y:S01]  /*0280*/  UIMAD UR7, UR39, UR17, UR7 ;  /* 0x00000011270772a4 */ /* 0x000fe2000f8e0207 */
[----:B------:R-:W3:Y:S01]  /*0290*/  LDCU.64 UR12, c[0x0][0x498] ;  /* 0x00009300ff0c77ac */ /* 0x000ee20008000a00 */
[----:B------:R-:W2:Y:S01]  /*02a0*/  LDCU.64 UR16, c[0x0][0x480] ;  /* 0x00009000ff1077ac */ /* 0x000ea20008000a00 */
[----:B------:R-:W-:Y:S01]  /*02b0*/  UIMAD.WIDE.U32 UR8, UR38, UR14, UR4 ;  /* 0x0000000e260872a5 */ /* 0x000fe2000f8e0004 */
[----:B-1----:R-:W-:Y:S01]  /*02c0*/  IADD3 R0, PT, PT, RZ, -R3, RZ ;  /* 0x80000003ff007210 */ /* 0x002fe20007ffe0ff */
[----:B------:R-:W-:-:S06]  /*02d0*/  UIMAD.WIDE.U32 UR10, UR38, UR18, UR6 ;  /* 0x00000012260a72a5 */ /* 0x000fcc000f8e0006 */
[----:B------:R-:W1:Y:S01]  /*02e0*/  LDCU.128 UR4, c[0x0][0x460] ;  /* 0x00008c00ff0477ac */ /* 0x000e620008000c00 */
[----:B----4-:R-:W-:Y:S01]  /*02f0*/  IMAD R5, R0, R7, RZ ;  /* 0x0000000700057224 */ /* 0x010fe200078e02ff */
[----:B------:R-:W-:Y:S01]  /*0300*/  IABS R0, UR38 ;  /* 0x0000002600007c13 */ /* 0x000fe20008000000 */
[----:B------:R-:W-:Y:S02]  /*0310*/  UIMAD UR26, UR38, UR15, UR9 ;  /* 0x0000000f261a72a4 */ /* 0x000fe4000f8e0209 */
[----:B------:R-:W-:Y:S01]  /*0320*/  IMAD.HI.U32 R2, R3, R5, R2 ;  /* 0x0000000503027227 */ /* 0x000fe200078e0002 */
[----:B---3--:R-:W-:Y:S01]  /*0330*/  UIMAD.WIDE.U32 UR14, UR39, UR12, URZ ;  /* 0x0000000c270e72a5 */ /* 0x008fe2000f8e00ff */
[----:B------:R-:W3:Y:S01]  /*0340*/  LDC.64 R4, c[0x0][0x3e8] ;  /* 0x0000fa00ff047b82 */ /* 0x000ee20000000a00 */
[----:B--2---:R-:W-:Y:S02]  /*0350*/  UISETP.NE.U32.AND UP0, UPT, UR16, URZ, UPT ;  /* 0x000000ff1000728c */ /* 0x004fe4000bf05070 */
[----:B------:R-:W-:Y:S01]  /*0360*/  UIMAD UR15, UR39, UR13, UR15 ;  /* 0x0000000d270f72a4 */ /* 0x000fe2000f8e020f */
[----:B------:R-:W-:Y:S01]  /*0370*/  IMAD.HI.U32 R2, R2, R0, RZ ;  /* 0x0000000002027227 */ /* 0x000fe200078e00ff */
[----:B------:R-:W-:-:S02]  /*0380*/  UISETP.NE.AND.EX UP0, UPT, UR17, URZ, UPT, UP0 ;  /* 0x000000ff1100728c */ /* 0x000fc4000bf05300 */
[----:B------:R-:W-:Y:S02]  /*0390*/  UIMAD UR28, UR38, UR19, UR11 ;  /* 0x00000013261c72a4 */ /* 0x000fe4000f8e020b */
[----:B------:R-:W-:Y:S01]  /*03a0*/  IADD3 R3, PT, PT, -R2, RZ, RZ ;  /* 0x000000ff02037210 */ /* 0x000fe20007ffe1ff */
[----:B------:R-:W-:Y:S02]  /*03b0*/  ULEA UR11, UR25, 0xfffffe00, 0x9 ;  /* 0xfffffe00190b7891 */ /* 0x000fe4000f8e48ff */
[----:B------:R-:W-:Y:S02]  /*03c0*/  UIMAD.WIDE.U32 UR18, UR38, UR20, UR14 ;  /* 0x00000014261272a5 */ /* 0x000fe4000f8e000e */
[----:B------:R-:W-:Y:S01]  /*03d0*/  IMAD R0, R7, R3, R0 ;  /* 0x0000000307007224 */ /* 0x000fe200078e0200 */
[----:B------:R-:W-:Y:S02]  /*03e0*/  UIADD3 UR10, UP3, UPT, UR11, UR10, URZ ;  /* 0x0000000a0b0a7290 */ /* 0x000fe4000ff7e0ff */
[----:B------:R-:W-:-:S02]  /*03f0*/  UIMAD UR30, UR38, UR21, UR19 ;  /* 0x00000015261e72a4 */ /* 0x000fc4000f8e0213 */
[----:B------:R-:W-:Y:S01]  /*0400*/  ISETP.GT.U32.AND P1, PT, R7, R0, PT ;  /* 0x000000000700720c */ /* 0x000fe20003f24070 */
[----:B------:R-:W-:Y:S02]  /*0410*/  USHF.R.S32.HI UR19, URZ, 0x1f, UR11 ;  /* 0x0000001fff137899 */ /* 0x000fe4000801140b */
[----:B-1----:R-:W-:Y:S01]  /*0420*/  ULEA UR27, UP4, UR10, UR6, 0x2 ;  /* 0x000000060a1b7291 */ /* 0x002fe2000f8810ff */
[----:B------:R-:W1:Y:S01]  /*0430*/  LDCU.64 UR14, c[0x0][0x3d0] ;  /* 0x00007a00ff0e77ac */ /* 0x000e620008000a00 */
[----:B------:R-:W2:Y:S08]  /*0440*/  @UP0 LDCU UR6, c[0x0][0x384] ;  /* 0x00007080ff0607ac */ /* 0x000eb00008000800 */
[-C--:B------:R-:W-:Y:S01]  /*0450*/  @!P1 IADD3 R0, PT, PT, R0, -R7.reuse, RZ ;  /* 0x8000000700009210 */ /* 0x080fe20007ffe0ff */
[----:B------:R-:W-:Y:S01]  /*0460*/  UIADD3.X UR28, UPT, UPT, UR19, UR28, URZ, UP3, !UPT ;  /* 0x0000001c131c7290 */ /* 0x000fe20009ffe4ff */
[----:B------:R-:W-:Y:S01]  /*0470*/  @!P1 IADD3 R2, PT, PT, R2, 0x1, RZ ;  /* 0x0000000102029810 */ /* 0x000fe20007ffe0ff */
[----:B------:R-:W-:Y:S01]  /*0480*/  UIMAD.WIDE.U32 UR12, UR38, UR22, URZ ;  /* 0x00000016260c72a5 */ /* 0x000fe2000f8e00ff */
[----:B------:R-:W-:Y:S01]  /*0490*/  ISETP.GE.U32.AND P0, PT, R0, R7, PT ;  /* 0x000000070000720c */ /* 0x000fe20003f06070 */
[----:B------:R-:W-:Y:S01]  /*04a0*/  ULEA.HI.X UR28, UR10, UR7, UR28, 0x2, UP4 ;  /* 0x000000070a1c7291 */ /* 0x000fe2000a0f141c */
[C---:B------:R-:W-:Y:S01]  /*04b0*/  LOP3.LUT R0, R8.reuse, UR38, RZ, 0x3c, !PT ;  /* 0x0000002608007c12 */ /* 0x040fe2000f8e3cff */
[----:B------:R-:W4:Y:S01]  /*04c0*/  @UP0 LDCU UR7, c[0x0][0x38c] ;  /* 0x00007180ff0707ac */ /* 0x000f220008000800 */
[----:B------:R-:W-:-:S02]  /*04d0*/  ISETP.NE.AND P1, PT, R8, RZ, PT ;  /* 0x000000ff0800720c */ /* 0x000fc40003f25270 */
[----:B------:R-:W-:Y:S01]  /*04e0*/  ISETP.GE.AND P2, PT, R0, RZ, PT ;  /* 0x000000ff0000720c */ /* 0x000fe20003f46270 */
[----:B------:R-:W-:Y:S02]  /*04f0*/  UIADD3 UR8, UP1, UPT, UR11, UR8, URZ ;  /* 0x000000080b087290 */ /* 0x000fe4000ff3e0ff */
[----:B------:R-:W-:Y:S01]  /*0500*/  UIMAD UR16, UR38, UR23, UR13 ;  /* 0x00000017261072a4 */ /* 0x000fe2000f8e020d */
[----:B------:R-:W0:Y:S03]  /*0510*/  @UP0 LDCU.64 UR22, c[0x0][0x480] ;  /* 0x00009000ff1607ac */ /* 0x000e260008000a00 */
[----:B------:R-:W-:Y:S01]  /*0520*/  @P0 IADD3 R2, PT, PT, R2, 0x1, RZ ;  /* 0x0000000102020810 */ /* 0x000fe20007ffe0ff */
[----:B------:R-:W-:-:S03]  /*0530*/  ULEA UR24, UP2, UR8, UR4, 0x2 ;  /* 0x0000000408187291 */ /* 0x000fc6000f8410ff */
[----:B------:R-:W-:Y:S01]  /*0540*/  MOV R63, R2 ;  /* 0x00000002003f7202 */ /* 0x000fe20000000f00 */
[----:B------:R-:W-:Y:S02]  /*0550*/  UIADD3.X UR26, UPT, UPT, UR19, UR26, URZ, UP1, !UPT ;  /* 0x0000001a131a7290 */ /* 0x000fe40008ffe4ff */
[----:B--2---:R-:W-:Y:S01]  /*0560*/  @UP0 UIMAD UR6, UR39, UR6, UR38 ;  /* 0x00000006270602a4 */ /* 0x004fe2000f8e0226 */
[----:B------:R-:W-:Y:S01]  /*0570*/  @!P2 IADD3 R63, PT, PT, -R63, RZ, RZ ;  /* 0x000000ff3f3fa210 */ /* 0x000fe20007ffe1ff */
[----:B------:R-:W-:Y:S01]  /*0580*/  ULEA.HI.X UR26, UR8, UR5, UR26, 0x2, UP2 ;  /* 0x00000005081a7291 */ /* 0x000fe200090f141a */
[----:B------:R-:W-:Y:S01]  /*0590*/  @!P1 LOP3.LUT R63, RZ, R8, RZ, 0x33, !PT ;  /* 0x00000008ff3f9212 */ /* 0x000fe200078e33ff */
[----:B-1----:R-:W-:Y:S02]  /*05a0*/  UIMAD.WIDE.U32 UR4, UR39, UR14, URZ ;  /* 0x0000000e270472a5 */ /* 0x002fe4000f8e00ff */
[----:B------:R-:W-:Y:S01]  /*05b0*/  @UP0 UIMAD UR6, UR6, UR25, URZ ;  /* 0x00000019060602a4 */ /* 0x000fe2000f8e02ff */
[----:B------:R-:W-:Y:S01]  /*05c0*/  SHF.R.S32.HI R7, RZ, 0x1f, R63 ;  /* 0x0000001fff077819 */ /* 0x000fe2000001143f */
[----:B------:R-:W-:Y:S01]  /*05d0*/  UIMAD UR5, UR39, UR15, UR5 ;  /* 0x0000000f270572a4 */ /* 0x000fe2000f8e0205 */
[----:B------:R-:W1:Y:S03]  /*05e0*/  LDCU.64 UR20, c[0x0][0x4c8] ;  /* 0x00009900ff1477ac */ /* 0x000e660008000a00 */
[-C--:B---3--:R-:W-:Y:S01]  /*05f0*/  IMAD R0, R7, R4.reuse, RZ ;  /* 0x0000000407007224 */ /* 0x088fe200078e02ff */
[----:B------:R-:W2:Y:S01]  /*0600*/  LDCU.64 UR8, c[0x0][0x528] ;  /* 0x0000a500ff0877ac */ /* 0x000ea20008000a00 */
[----:B------:R-:W-:Y:S01]  /*0610*/  IMAD.WIDE.U32 R2, R63, R4, UR4 ;  /* 0x000000043f027e25 */ /* 0x000fe2000f8e0004 */
[----:B----4-:R-:W-:-:S03]  /*0620*/  @UP0 UIMAD UR6, UR6, UR7, URZ ;  /* 0x00000007060602a4 */ /* 0x010fc6000f8e02ff */
[----:B------:R-:W-:Y:S01]  /*0630*/  IMAD R5, R63, R5, R0 ;  /* 0x000000053f057224 */ /* 0x000fe200078e0200 */
[----:B------:R-:W-:Y:S01]  /*0640*/  UMOV UR4, URZ ;  /* 0x000000ff00047c82 */ /* 0x000fe20008000000 */
[----:B------:R-:W-:Y:S01]  /*0650*/  UMOV UR5, URZ ;  /* 0x000000ff00057c82 */ /* 0x000fe20008000000 */
[----:B0-----:R-:W-:Y:S01]  /*0660*/  @UP0 UIMAD.WIDE UR4, UR6, 0x8, UR22 ;  /* 0x00000008060408a5 */ /* 0x001fe2000f8e0216 */
[----:B------:R-:W-:Y:S01]  /*0670*/  IADD3 R121, P0, PT, R2, UR11, RZ ;  /* 0x0000000b02797c10 */ /* 0x000fe2000ff1e0ff */
[----:B------:R-:W-:Y:S01]  /*0680*/  UISETP.GE.AND UP0, UPT, UR25, 0x1, UPT ;  /* 0x000000011900788c */ /* 0x000fe2000bf06270 */
[----:B------:R-:W-:Y:S01]  /*0690*/  IADD3 R0, PT, PT, R3, R5, RZ ;  /* 0x0000000503007210 */ /* 0x000fe20007ffe0ff */
[----:B------:R-:W-:Y:S01]  /*06a0*/  UIADD3 UR18, UP1, UPT, UR11, UR18, URZ ;  /* 0x000000120b127290 */ /* 0x000fe2000ff3e0ff */
[----:B------:R-:W-:Y:S01]  /*06b0*/  LEA R122, P1, R121, R122, 0x2 ;  /* 0x0000007a797a7211 */ /* 0x000fe200078210ff */
[----:B-1----:R-:W-:Y:S01]  /*06c0*/  UIMAD.WIDE.U32 UR14, UR38, UR20, URZ ;  /* 0x00000014260e72a5 */ /* 0x002fe2000f8e00ff */
[----:B------:R-:W-:Y:S01]  /*06d0*/  IADD3.X R0, PT, PT, R0, UR19, RZ, P0, !PT ;  /* 0x0000001300007c10 */ /* 0x000fe200087fe4ff */
[----:B------:R-:W-:-:S02]  /*06e0*/  UIADD3.X UR30, UPT, UPT, UR19, UR30, URZ, UP1, !UPT ;  /* 0x0000001e131e7290 */ /* 0x000fc40008ffe4ff */
[----:B--2---:R-:W-:Y:S01]  /*06f0*/  ULEA UR29, UP1, UR18, UR8, 0x2 ;  /* 0x00000008121d7291 */ /* 0x004fe2000f8210ff */
[----:B------:R-:W-:Y:S01]  /*0700*/  LEA.HI.X R121, R121, R123, R0, 0x2, P1 ;  /* 0x0000007b79797211 */ /* 0x000fe200008f1400 */
[----:B------:R-:W-:Y:S01]  /*0710*/  UIMAD UR17, UR38, UR21, UR15 ;  /* 0x00000015261172a4 */ /* 0x000fe2000f8e020f */
[----:B------:R-:W-:Y:S01]  /*0720*/  MOV R123, RZ ;  /* 0x000000ff007b7202 */ /* 0x000fe20000000f00 */
        /* <DEDUP_REMOVED lines=19> */
[C---:B------:R-:W-:Y:S01]  /*0860*/  SHF.L.U32 R0, R60.reuse, 0x2, RZ ;  /* 0x000000023c007819 */ /* 0x040fe200000006ff */
        /* <DEDUP_REMOVED lines=21> */
[-C--:B------:R-:W-:Y:S02]  /*09c0*/  LEA.HI R120, R60, R60.reuse, RZ, 0x1b ;  /* 0x0000003c3c787211 */ /* 0x080fe400078fd8ff */
[----:B------:R-:W-:Y:S02]  /*09d0*/  LOP3.LUT R119, R0, 0xf80, RZ, 0xc0, !PT ;  /* 0x00000f8000777812 */ /* 0x000fe400078ec0ff */
        /* <DEDUP_REMOVED lines=37> */
[----:B-1----:R-:W-:-:S07]  /*0c30*/  IADD3 R101, PT, PT, R63, R101, RZ ;  /* 0x000000653f657210 */ /* 0x002fce0007ffe0ff */
.L_x_7728:
[----:B------:R-:W-:Y:S01]  /*0c40*/  BAR.SYNC.DEFER_BLOCKING 0x0 ;  /* 0x0000000000007b1d */ /* 0x000fe20000010000 */
[----:B-1----:R-:W-:Y:S02]  /*0c50*/  MOV R2, UR24 ;  /* 0x0000001800027c02 */ /* 0x002fe40008000f00 */
[----:B------:R-:W-:-:S05]  /*0c60*/  MOV R3, UR26 ;  /* 0x0000001a00037c02 */ /* 0x000fca0008000f00 */
[----:B------:R-:W0:Y:S01]  /*0c70*/  S2UR UR7, SR_CgaCtaId ;  /* 0x00000000000779c3 */ /* 0x000e220000008800 */
[----:B------:R-:W1:Y:S01]  /*0c80*/  S2R R100, SR_LANEID ;  /* 0x0000000000647919 */ /* 0x000e620000000000 */
[----:B------:R-:W-:Y:S01]  /*0c90*/  IMAD.WIDE.U32 R2, R119, 0x10, R2 ;  /* 0x0000001077027825 */ /* 0x000fe200078e0002 */
[----:B------:R-:W-:Y:S01]  /*0ca0*/  UMOV UR6, 0x400 ;  /* 0x0000040000067882 */ /* 0x000fe20000000000 */
[----:B------:R-:W-:Y:S01]  /*0cb0*/  MOV R4, UR27 ;  /* 0x0000001b00047c02 */ /* 0x000fe20008000f00 */
[----:B------:R-:W2:Y:S01]  /*0cc0*/  LDCU.128 UR8, c[0x0][0x410] ;  /* 0x00008200ff0877ac */ /* 0x000ea20008000c00 */
        /* <DEDUP_REMOVED lines=8> */
[----:B0-----:R-:W-:-:S06]  /*0d50*/  ULEA UR6, UR7, UR6, 0x18 ;  /* 0x0000000607067291 */ /* 0x001fcc000f8ec0ff */
[C---:B-1----:R-:W-:Y:S02]  /*0d60*/  LEA R98, R100.reuse, UR6, 0x4 ;  /* 0x0000000664627c11 */ /* 0x042fe4000f8e20ff */
        /* <DEDUP_REMOVED lines=67> */
[----:B------:R-:W-:Y:S01]  /*11a0*/  FADD.FTZ R97, R74, R124 ;  /* 0x0000007c4a617221 */ /* 0x000fe20000010000 */
        /* <DEDUP_REMOVED lines=11> */
[----:B----4-:R-:W-:Y:S04]  /*1260*/  STS.128 [R98+0x400], R88 ;  /* 0x0004005862007388 */ /* 0x010fe80000000c00 */
[----:B------:R-:W-:Y:S01]  /*1270*/  STS.128 [R98+0x600], R92 ;  /* 0x0006005c62007388 */ /* 0x000fe20000000c00 */
[----:B------:R-:W-:-:S03]  /*1280*/  NOP ;  /* 0x0000000000007918 */ /* 0x000fc60000000000 */
[----:B------:R-:W3:Y:S04]  /*1290*/  LDS.128 R52, [R96] ;  /* 0x0000000060347984 */ /* 0x000ee80000000c00 */
[----:B------:R-:W4:Y:S04]  /*12a0*/  LDS.128 R56, [R96+0x10] ;  /* 0x0000100060387984 */ /* 0x000f280000000c00 */
[----:B------:R-:W1:Y:S04]  /*12b0*/  LDS.128 R40, [R96+0x20] ;  /* 0x0000200060287984 */ /* 0x000e680000000c00 */
[----:B------:R-:W0:Y:S01]  /*12c0*/  LDS.128 R44, [R96+0x30] ;  /* 0x00003000602c7984 */ /* 0x000e220000000c00 */
[----:B------:R-:W-:Y:S06]  /*12d0*/  BAR.SYNC.DEFER_BLOCKING 0x0 ;  /* 0x0000000000007b1d */ /* 0x000fec0000010000 */
[----:B------:R-:W4:Y:S04]  /*12e0*/  LDG.E.128 R80, desc[UR36][R2.64] ;  /* 0x0000002402507981 */ /* 0x000f28000c1e1d00 */
[----:B--2---:R-:W2:Y:S04]  /*12f0*/  LDG.E.128 R84, desc[UR36][R2.64+0x200] ;  /* 0x0002002402547981 */ /* 0x004ea8000c1e1d00 */
[----:B------:R-:W2:Y:S04]  /*1300*/  LDG.E.128 R76, desc[UR36][R2.64+0x400] ;  /* 0x00040024024c7981 */ /* 0x000ea8000c1e1d00 */
[----:B------:R1:W2:Y:S01]  /*1310*/  LDG.E.128 R128, desc[UR36][R2.64+0x600] ;  /* 0x0006002402807981 */ /* 0x0002a2000c1e1d00 */
[----:B---3--:R-:W-:Y:S01]  /*1320*/  FMUL.FTZ R24, R53, -1.4426950216293334961 ;  /* 0xbfb8aa3b35187820 */ /* 0x008fe20000410000 */
[----:B------:R-:W-:Y:S01]  /*1330*/  FMUL.FTZ R25, R54, -1.4426950216293334961 ;  /* 0xbfb8aa3b36197820 */ /* 0x000fe20000410000 */
[----:B------:R-:W-:Y:S01]  /*1340*/  FMUL.FTZ R26, R55, -1.4426950216293334961 ;  /* 0xbfb8aa3b371a7820 */ /* 0x000fe20000410000 */
[----:B----4-:R-:W-:Y:S01]  /*1350*/  FMUL.FTZ R27, R56, -1.4426950216293334961 ;  /* 0xbfb8aa3b381b7820 */ /* 0x010fe20000410000 */
[----:B------:R-:W-:Y:S01]  /*1360*/  FMUL.FTZ R0, R52, -1.4426950216293334961 ;  /* 0xbfb8aa3b34007820 */ /* 0x000fe20000410000 */
[----:B------:R-:W-:Y:S01]  /*1370*/  FMUL.FTZ R89, R59, -1.4426950216293334961 ;  /* 0xbfb8aa3b3b597820 */ /* 0x000fe20000410000 */
[----:B------:R-:W3:Y:S01]  /*1380*/  MUFU.EX2 R24, R24 ;  /* 0x0000001800187308 */ /* 0x000ee20000000800 */
[----:B-1----:R-:W-:Y:S01]  /*1390*/  FMUL.FTZ R91, R41, -1.4426950216293334961 ;  /* 0xbfb8aa3b295b7820 */ /* 0x002fe20000410000 */
[----:B------:R-:W-:Y:S01]  /*13a0*/  FMUL.FTZ R90, R40, -1.4426950216293334961 ;  /* 0xbfb8aa3b285a7820 */ /* 0x000fe20000410000 */
[----:B------:R-:W-:Y:S01]  /*13b0*/  FMUL.FTZ R2, R57, -1.4426950216293334961 ;  /* 0xbfb8aa3b39027820 */ /* 0x000fe20000410000 */
[----:B------:R-:W-:Y:S01]  /*13c0*/  FMUL.FTZ R92, R42, -1.4426950216293334961 ;  /* 0xbfb8aa3b2a5c7820 */ /* 0x000fe20000410000 */
[----:B0-----:R-:W-:Y:S01]  /*13d0*/  FMUL.FTZ R93, R44, -1.4426950216293334961 ;  /* 0xbfb8aa3b2c5d7820 */ /* 0x001fe20000410000 */
[----:B------:R-:W-:Y:S01]  /*13e0*/  FMUL.FTZ R88, R58, -1.4426950216293334961 ;  /* 0xbfb8aa3b3a587820 */ /* 0x000fe20000410000 */
[----:B------:R-:W-:Y:S01]  /*13f0*/  FADD.FTZ R95, R68, R124 ;  /* 0x0000007c445f7221 */ /* 0x000fe20000010000 */
[----:B------:R-:W0:Y:S01]  /*1400*/  MUFU.EX2 R25, R25 ;  /* 0x0000001900197308 */ /* 0x000e220000000800 */
[----:B------:R-:W-:Y:S01]  /*1410*/  FMUL.FTZ R94, R45, -1.4426950216293334961 ;  /* 0xbfb8aa3b2d5e7820 */ /* 0x000fe20000410000 */
[----:B------:R-:W-:-:S04]  /*1420*/  UIMAD.WIDE.U32 UR8, UR39, UR10, UR6 ;  /* 0x0000000a270872a5 */ /* 0x000fc8000f8e0006 */
[----:B------:R-:W-:Y:S02]  /*1430*/  UIMAD UR9, UR39, UR11, UR9 ;  /* 0x0000000b270972a4 */ /* 0x000fe4000f8e0209 */
[----:B------:R-:W1:Y:S01]  /*1440*/  MUFU.EX2 R26, R26 ;  /* 0x0000001a001a7308 */ /* 0x000e620000000800 */
[----:B---3--:R-:W-:Y:S01]  /*1450*/  FADD.FTZ R24, R24, 1 ;  /* 0x3f80000018187421 */ /* 0x008fe20000010000 */
[----:B------:R-:W-:-:S04]  /*1460*/  UIMAD.WIDE.U32 UR8, UR38, UR32, UR8 ;  /* 0x00000020260872a5 */ /* 0x000fc8000f8e0008 */
[----:B------:R-:W-:Y:S02]  /*1470*/  UIMAD UR10, UR38, UR33, UR9 ;  /* 0x00000021260a72a4 */ /* 0x000fe4000f8e0209 */
[----:B------:R-:W-:Y:S01]  /*1480*/  MUFU.EX2 R27, R27 ;  /* 0x0000001b001b7308 */ /* 0x000fe20000000800 */
[----:B0-----:R-:W-:Y:S01]  /*1490*/  FADD.FTZ R25, R25, 1 ;  /* 0x3f80000019197421 */ /* 0x001fe20000010000 */
[----:B------:R-:W-:-:S04]  /*14a0*/  ULEA UR9, UP0, UR8, UR34, 0x2 ;  /* 0x0000002208097291 */ /* 0x000fc8000f8010ff */
[----:B------:R-:W-:Y:S02]  /*14b0*/  ULEA.HI.X UR8, UR8, UR35, UR10, 0x2, UP0 ;  /* 0x0000002308087291 */ /* 0x000fe400080f140a */
[----:B------:R-:W0:Y:S01]  /*14c0*/  MUFU.EX2 R0, R0 ;  /* 0x0000000000007308 */ /* 0x000e220000000800 */
[----:B-1----:R-:W-:Y:S01]  /*14d0*/  FADD.FTZ R26, R26, 1 ;  /* 0x3f8000001a1a7421 */ /* 0x002fe20000010000 */
[----:B------:R-:W-:-:S04]  /*14e0*/  UISETP.NE.U32.AND UP0, UPT, UR40, URZ, UPT ;  /* 0x000000ff2800728c */ /* 0x000fc8000bf05070 */
[----:B------:R-:W-:Y:S02]  /*14f0*/  UISETP.NE.AND.EX UP0, UPT, UR41, URZ, UPT, UP0 ;  /* 0x000000ff2900728c */ /* 0x000fe4000bf05300 */
[----:B------:R1:W3:Y:S08]  /*1500*/  MUFU.EX2 R3, R2 ;  /* 0x0000000200037308 */ /* 0x0002f00000000800 */
[----:B------:R-:W4:Y:S01]  /*1510*/  MUFU.EX2 R89, R89 ;  /* 0x0000005900597308 */ /* 0x000f220000000800 */
[----:B-1----:R-:W-:Y:S01]  /*1520*/  FMUL.FTZ R2, R43, -1.4426950216293334961 ;  /* 0xbfb8aa3b2b027820 */ /* 0x002fe20000410000 */
[----:B0-----:R-:W-:-:S06]  /*1530*/  FADD.FTZ R0, R0, 1 ;  /* 0x3f80000000007421 */ /* 0x001fcc0000010000 */
[----:B------:R0:W1:Y:S01]  /*1540*/  MUFU.EX2 R147, R2 ;  /* 0x0000000200937308 */ /* 0x0000620000000800 */
[----:B---3--:R-:W-:-:S07]  /*1550*/  FADD.FTZ R3, R3, 1 ;  /* 0x3f80000003037421 */ /* 0x008fce0000010000 */
[----:B------:R-:W3:Y:S01]  /*1560*/  MUFU.RCP R140, R24 ;  /* 0x00000018008c7308 */ /* 0x000ee20000001000 */
[----:B0-----:R-:W-:Y:S01]  /*1570*/  FADD.FTZ R2, R27, 1 ;  /* 0x3f8000001b027421 */ /* 0x001fe20000010000 */
[----:B----4-:R-:W-:Y:S01]  /*1580*/  FADD.FTZ R136, R89, 1 ;  /* 0x3f80000059887421 */ /* 0x010fe20000010000 */
[----:B------:R-:W-:-:S05]  /*1590*/  FADD.FTZ R89, R6, R124 ;  /* 0x0000007c06597221 */ /* 0x000fca0000010000 */
[----:B------:R-:W0:Y:S01]  /*15a0*/  MUFU.RCP R141, R25 ;  /* 0x00000019008d7308 */ /* 0x000e220000001000 */
[----:B-1----:R-:W-:-:S07]  /*15b0*/  FADD.FTZ R147, R147, 1 ;  /* 0x3f80000093937421 */ /* 0x002fce0000010000 */
[----:B------:R-:W1:Y:S01]  /*15c0*/  MUFU.RCP R142, R26 ;  /* 0x0000001a008e7308 */ /* 0x000e620000001000 */
[----:B---3--:R-:W-:-:S07]  /*15d0*/  FMUL.FTZ R144, R53, R140 ;  /* 0x0000008c35907220 */ /* 0x008fce0000410000 */
[----:B------:R3:W4:Y:S01]  /*15e0*/  MUFU.EX2 R132, R91 ;  /* 0x0000005b00847308 */ /* 0x0007220000000800 */
[----:B0-----:R-:W-:-:S07]  /*15f0*/  FMUL.FTZ R145, R54, R141 ;  /* 0x0000008d36917220 */ /* 0x001fce0000410000 */
[----:B------:R0:W4:Y:S01]  /*1600*/  MUFU.RCP R139, R0 ;  /* 0x00000000008b7308 */ /* 0x0001220000001000 */
[----:B---3--:R-:W-:Y:S01]  /*1610*/  FMUL.FTZ R91, R47, -1.4426950216293334961 ;  /* 0xbfb8aa3b2f5b7820 */ /* 0x008fe20000410000 */
[----:B-1----:R-:W-:-:S06]  /*1620*/  FMUL.FTZ R146, R55, R142 ;  /* 0x0000008e37927220 */ /* 0x002fcc0000410000 */
[----:B------:R1:W3:Y:S01]  /*1630*/  MUFU.EX2 R156, R91 ;  /* 0x0000005b009c7308 */ /* 0x0002e20000000800 */
[----:B0-----:R-:W-:Y:S01]  /*1640*/  FADD.FTZ R0, R7, R124 ;  /* 0x0000007c07007221 */ /* 0x001fe20000010000 */
[----:B----4-:R-:W-:-:S06]  /*1650*/  FADD.FTZ R132, R132, 1 ;  /* 0x3f80000084847421 */ /* 0x010fcc0000010000 */
[----:B------:R0:W-:Y:S01]  /*1660*/  MUFU.RCP R149, R2 ;  /* 0x0000000200957308 */ /* 0x0001e20000001000 */
[----:B-1----:R-:W-:Y:S01]  /*1670*/  FADD.FTZ R91, R4, R124 ;  /* 0x0000007c045b7221 */ /* 0x002fe20000010000 */
[----:B------:R-:W-:-:S06]  /*1680*/  FMUL.FTZ R143, R52, R139 ;  /* 0x0000008b348f7220 */ /* 0x000fcc0000410000 */
[----:B------:R1:W4:Y:S01]  /*1690*/  MUFU.EX2 R125, R90 ;  /* 0x0000005a007d7308 */ /* 0x0003220000000800 */
[----:B0-----:R-:W-:Y:S01]  /*16a0*/  FADD.FTZ R2, R5, R124 ;  /* 0x0000007c05027221 */ /* 0x001fe20000010000 */
[----:B---3--:R-:W-:-:S06]  /*16b0*/  FADD.FTZ R156, R156, 1 ;  /* 0x3f8000009c9c7421 */ /* 0x008fcc0000010000 */
[----:B------:R0:W3:Y:S01]  /*16c0*/  MUFU.EX2 R138, R92 ;  /* 0x0000005c008a7308 */ /* 0x0000e20000000800 */
[----:B-1----:R-:W-:-:S07]  /*16d0*/  FMUL.FTZ R90, R46, -1.4426950216293334961 ;  /* 0xbfb8aa3b2e5a7820 */ /* 0x002fce0000410000 */
[----:B------:R1:W-:Y:S01]  /*16e0*/  MUFU.RCP R148, R3 ;  /* 0x0000000300947308 */ /* 0x0003e20000001000 */
[----:B----4-:R-:W-:Y:S01]  /*16f0*/  FADD.FTZ R135, R125, 1 ;  /* 0x3f8000007d877421 */ /* 0x010fe20000010000 */
[--C-:B------:R-:W-:Y:S01]  /*1700*/  FADD.FTZ R125, R64, R124.reuse ;  /* 0x0000007c407d7221 */ /* 0x100fe20000010000 */
[----:B------:R-:W-:Y:S01]  /*1710*/  FADD.FTZ R64, -R140, 1 ;  /* 0x3f8000008c407421 */ /* 0x000fe20000010100 */
[----:B0-----:R-:W-:-:S04]  /*1720*/  FADD.FTZ R92, R75, R124 ;  /* 0x0000007c4b5c7221 */ /* 0x001fc80000010000 */
[----:B------:R0:W4:Y:S01]  /*1730*/  MUFU.EX2 R150, R93 ;  /* 0x0000005d00967308 */ /* 0x0001220000000800 */
[----:B-1----:R-:W-:Y:S01]  /*1740*/  FADD.FTZ R3, -R139, 1 ;  /* 0x3f8000008b037421 */ /* 0x002fe20000010100 */
[----:B---3--:R-:W-:-:S06]  /*1750*/  FADD.FTZ R66, R138, 1 ;  /* 0x3f8000008a427421 */ /* 0x008fcc0000010000 */
[----:B------:R1:W-:Y:S01]  /*1760*/  MUFU.RCP R138, R132 ;  /* 0x00000084008a7308 */ /* 0x0003e20000001000 */
[----:B0-----:R-:W-:-:S07]  /*1770*/  FADD.FTZ R93, R70, R124 ;  /* 0x0000007c465d7221 */ /* 0x001fce0000010000 */
[----:B------:R-:W0:Y:S01]  /*1780*/  MUFU.EX2 R88, R88 ;  /* 0x0000005800587308 */ /* 0x000e220000000800 */
[----:B-1----:R-:W-:Y:S01]  /*1790*/  FMUL.FTZ R132, R51, R146 ;  /* 0x0000009233847220 */ /* 0x002fe20000410000 */
[----:B----4-:R-:W-:Y:S01]  /*17a0*/  FADD.FTZ R68, R150, 1 ;  /* 0x3f80000096447421 */ /* 0x010fe20000010000 */
[----:B------:R-:W-:-:S05]  /*17b0*/  FMUL.FTZ R150, R57, R148 ;  /* 0x0000009439967220 */ /* 0x000fca0000410000 */
[----:B------:R-:W-:Y:S08]  /*17c0*/  MUFU.RCP R151, R66 ;  /* 0x0000004200977308 */ /* 0x000ff00000001000 */
[----:B------:R1:W3:Y:S01]  /*17d0*/  MUFU.EX2 R155, R90 ;  /* 0x0000005a009b7308 */ /* 0x0002e20000000800 */
[----:B0-----:R-:W-:-:S07]  /*17e0*/  FADD.FTZ R88, R88, 1 ;  /* 0x3f80000058587421 */ /* 0x001fce0000010000 */
[----:B------:R-:W0:Y:S01]  /*17f0*/  MUFU.RCP R136, R136 ;  /* 0x0000008800887308 */ /* 0x000e220000001000 */
[----:B-1----:R-:W-:-:S07]  /*1800*/  FADD.FTZ R90, R69, R124 ;  /* 0x0000007c455a7221 */ /* 0x002fce0000010000 */
[----:B------:R1:W-:Y:S01]  /*1810*/  MUFU.RCP R152, R147 ;  /* 0x0000009300987308 */ /* 0x0003e20000001000 */
[----:B---3--:R-:W-:-:S07]  /*1820*/  FADD.FTZ R155, R155, 1 ;  /* 0x3f8000009b9b7421 */ /* 0x008fce0000010000 */
[----:B------:R3:W4:Y:S01]  /*1830*/  MUFU.EX2 R153, R94 ;  /* 0x0000005e00997308 */ /* 0x0007220000000800 */
[----:B-1----:R-:W-:Y:S01]  /*1840*/  FMUL.FTZ R147, R56, R149 ;  /* 0x0000009538937220 */ /* 0x002fe20000410000 */
[----:B0-----:R-:W-:-:S06]  /*1850*/  FADD.FTZ R72, -R136, 1 ;  /* 0x3f80000088487421 */ /* 0x001fcc0000010100 */
[----:B------:R0:W1:Y:S01]  /*1860*/  MUFU.RCP R137, R88 ;  /* 0x0000005800897308 */ /* 0x0000620000001000 */
[----:B---3--:R-:W-:Y:S01]  /*1870*/  FADD.FTZ R94, R73, R124 ;  /* 0x0000007c495e7221 */ /* 0x008fe20000010000 */
[----:B------:R-:W-:-:S06]  /*1880*/  FFMA.FTZ R73, R59, R72, 1 ;  /* 0x3f8000003b497423 */ /* 0x000fcc0000010048 */
[----:B------:R-:W3:Y:S01]  /*1890*/  MUFU.RCP R135, R135 ;  /* 0x0000008700877308 */ /* 0x000ee20000001000 */
[----:B0-----:R-:W-:Y:S01]  /*18a0*/  FADD.FTZ R88, R71, R124 ;  /* 0x0000007c47587221 */ /* 0x001fe20000010000 */
[----:B----4-:R-:W-:-:S06]  /*18b0*/  FADD.FTZ R153, R153, 1 ;  /* 0x3f80000099997421 */ /* 0x010fcc0000010000 */
[----:B------:R-:W0:Y:S08]  /*18c0*/  MUFU.RCP R155, R155 ;  /* 0x0000009b009b7308 */ /* 0x000e300000001000 */
[----:B------:R-:W4:Y:S08]  /*18d0*/  MUFU.RCP R156, R156 ;  /* 0x0000009c009c7308 */ /* 0x000f300000001000 */
[----:B------:R-:W4:Y:S01]  /*18e0*/  MUFU.RCP R154, R153 ;  /* 0x00000099009a7308 */ /* 0x000f220000001000 */
[----:B------:R-:W-:Y:S04]  /*18f0*/  STS.128 [R98], R80 ;  /* 0x0000005062007388 */ /* 0x000fe80000000c00 */
[----:B--2---:R-:W-:Y:S04]  /*1900*/  STS.128 [R98+0x200], R84 ;  /* 0x0002005462007388 */ /* 0x004fe80000000c00 */
[----:B------:R-:W-:Y:S04]  /*1910*/  STS.128 [R98+0x400], R76 ;  /* 0x0004004c62007388 */ /* 0x000fe80000000c00 */
[----:B------:R2:W-:Y:S01]  /*1920*/  STS.128 [R98+0x600], R128 ;  /* 0x0006008062007388 */ /* 0x0005e20000000c00 */
[----:B------:R-:W-:-:S03]  /*1930*/  NOP ;  /* 0x0000000000007918 */ /* 0x000fc60000000000 */
[----:B------:R-:W3:Y:S04]  /*1940*/  LDS.128 R24, [R96] ;  /* 0x0000000060187984 */ /* 0x000ee80000000c00 */
[----:B------:R-:W0:Y:S01]  /*1950*/  LDS.128 R4, [R96+0x10] ;  /* 0x0000100060047984 */ /* 0x000e220000000c00 */
[--C-:B--2---:R-:W-:Y:S01]  /*1960*/  FADD.FTZ R128, R65, R124.reuse ;  /* 0x0000007c41807221 */ /* 0x104fe20000010000 */
[----:B------:R-:W-:Y:S01]  /*1970*/  FFMA.FTZ R65, R52, R3, 1 ;  /* 0x3f80000034417423 */ /* 0x000fe20000010003 */
[----:B------:R-:W-:Y:S01]  /*1980*/  FADD.FTZ R3, -R141, 1 ;  /* 0x3f8000008d037421 */ /* 0x000fe20000010100 */
[----:B------:R-:W-:Y:S01]  /*1990*/  FADD.FTZ R130, R67, R124 ;  /* 0x0000007c43827221 */ /* 0x000fe20000010000 */
[----:B------:R-:W-:Y:S01]  /*19a0*/  FFMA.FTZ R67, R53, R64, 1 ;  /* 0x3f80000035437423 */ /* 0x000fe20000010040 */
[----:B------:R-:W-:Y:S01]  /*19b0*/  FMUL.FTZ R129, R49, R144 ;  /* 0x0000009031817220 */ /* 0x000fe20000410000 */
[----:B------:R-:W-:Y:S01]  /*19c0*/  FFMA.FTZ R53, R54, R3, 1 ;  /* 0x3f80000036357423 */ /* 0x000fe20000010003 */
[----:B------:R-:W-:Y:S01]  /*19d0*/  FMUL.FTZ R3, R48, R143 ;  /* 0x0000008f30037220 */ /* 0x000fe20000410000 */
[----:B------:R-:W-:Y:S01]  /*19e0*/  FMUL.FTZ R131, R50, R145 ;  /* 0x0000009132837220 */ /* 0x000fe20000410000 */
[----:B------:R-:W-:Y:S01]  /*19f0*/  FADD.FTZ R52, -R142, 1 ;  /* 0x3f8000008e347421 */ /* 0x000fe20000010100 */
[----:B------:R-:W-:-:S03]  /*1a00*/  FADD.FTZ R54, -R148, 1 ;  /* 0x3f80000094367421 */ /* 0x000fc60000010100 */
[----:B------:R-:W-:Y:S01]  /*1a10*/  FFMA.FTZ R69, R55, R52, 1 ;  /* 0x3f80000037457423 */ /* 0x000fe20000010034 */
[----:B------:R-:W-:-:S04]  /*1a20*/  FADD.FTZ R55, -R149, 1 ;  /* 0x3f80000095377421 */ /* 0x000fc80000010100 */
[----:B------:R-:W-:Y:S01]  /*1a30*/  FFMA.FTZ R55, R56, R55, 1 ;  /* 0x3f80000038377423 */ /* 0x000fe20000010037 */
[----:B------:R-:W-:Y:S01]  /*1a40*/  FFMA.FTZ R56, R57, R54, 1 ;  /* 0x3f80000039387423 */ /* 0x000fe20000010036 */
[----:B-1----:R-:W-:-:S04]  /*1a50*/  FADD.FTZ R57, -R137, 1 ;  /* 0x3f80000089397421 */ /* 0x002fc80000010100 */
[----:B------:R-:W-:Y:S01]  /*1a60*/  FFMA.FTZ R57, R58, R57, 1 ;  /* 0x3f8000003a397423 */ /* 0x000fe20000010039 */
        /* <DEDUP_REMOVED lines=10> */
[----:B------:R1:W2:Y:S01]  /*1b10*/  MUFU.RCP R139, R68 ;  /* 0x00000044008b7308 */ /* 0x0002a20000001000 */
        /* <DEDUP_REMOVED lines=10> */
[----:B------:R-:W1:Y:S01]  /*1bc0*/  LDS.128 R52, [R96+0x30] ;  /* 0x0000300060347984 */ /* 0x000e620000000c00 */
[----:B------:R-:W-:Y:S01]  /*1bd0*/  FMUL.FTZ R72, R136, R69 ;  /* 0x0000004588487220 */ /* 0x000fe20000410000 */
[----:B------:R-:W-:Y:S01]  /*1be0*/  FMUL.FTZ R70, R137, R70 ;  /* 0x0000004689467220 */ /* 0x000fe20000410000 */
[----:B------:R-:W-:Y:S01]  /*1bf0*/  FMUL.FTZ R69, R71, R56 ;  /* 0x0000003847457220 */ /* 0x000fe20000410000 */
[----:B------:R-:W-:Y:S01]  /*1c00*/  FADD.FTZ R56, -R138, 1 ;  /* 0x3f8000008a387421 */ /* 0x000fe20000010100 */
[----:B------:R-:W-:Y:S01]  /*1c10*/  FMUL.FTZ R71, R72, R73 ;  /* 0x0000004948477220 */ /* 0x000fe20000410000 */
[----:B------:R-:W-:Y:S01]  /*1c20*/  FADD.FTZ R73, -R151, 1 ;  /* 0x3f80000097497421 */ /* 0x000fe20000010100 */
[----:B------:R-:W-:Y:S01]  /*1c30*/  FADD.FTZ R72, -R152, 1 ;  /* 0x3f80000098487421 */ /* 0x000fe20000010100 */
[----:B------:R-:W-:Y:S01]  /*1c40*/  FMUL.FTZ R70, R70, R57 ;  /* 0x0000003946467220 */ /* 0x000fe20000410000 */
[----:B------:R-:W-:Y:S01]  /*1c50*/  FFMA.FTZ R74, R41, R56, 1 ;  /* 0x3f800000294a7423 */ /* 0x000fe20000010038 */
[----:B------:R-:W-:Y:S01]  /*1c60*/  FFMA.FTZ R76, R42, R73, 1 ;  /* 0x3f8000002a4c7423 */ /* 0x000fe20000010049 */
[----:B------:R-:W-:Y:S01]  /*1c70*/  FFMA.FTZ R78, R43, R72, 1 ;  /* 0x3f8000002b4e7423 */ /* 0x000fe20000010048 */
[----:B------:R-:W-:Y:S01]  /*1c80*/  FADD.FTZ R57, -R135, 1 ;  /* 0x3f80000087397421 */ /* 0x000fe20000010100 */
[----:B------:R-:W-:Y:S01]  /*1c90*/  BAR.SYNC.DEFER_BLOCKING 0x0 ;  /* 0x0000000000007b1d */ /* 0x000fe20000010000 */
[----:B------:R-:W-:-:S02]  /*1ca0*/  FMUL.FTZ R149, R58, R137 ;  /* 0x000000893a957220 */ /* 0x000fc40000410000 */
        /* <DEDUP_REMOVED lines=14> */
[----:B----4-:R-:W-:Y:S01]  /*1d90*/  FADD.FTZ R76, -R156, 1 ;  /* 0x3f8000009c4c7421 */ /* 0x010fe20000010100 */
[----:B------:R-:W-:Y:S01]  /*1da0*/  FADD.FTZ R56, -R154, 1 ;  /* 0x3f8000009a387421 */ /* 0x000fe20000010100 */
[----:B------:R-:W-:Y:S01]  /*1db0*/  FFMA.FTZ R80, R46, R77, 1 ;  /* 0x3f8000002e507423 */ /* 0x000fe2000001004d */
[----:B-1----:R-:W-:Y:S01]  /*1dc0*/  FMUL.FTZ R77, R37, R53 ;  /* 0x00000035254d7220 */ /* 0x002fe20000410000 */
[----:B------:R-:W-:Y:S01]  /*1dd0*/  FFMA.FTZ R82, R47, R76, 1 ;  /* 0x3f8000002f527423 */ /* 0x000fe2000001004c */
[----:B------:R-:W-:Y:S01]  /*1de0*/  FFMA.FTZ R78, R45, R56, 1 ;  /* 0x3f8000002d4e7423 */ /* 0x000fe20000010038 */
[----:B------:R-:W-:Y:S01]  /*1df0*/  FMUL.FTZ R76, R38, R54 ;  /* 0x00000036264c7220 */ /* 0x000fe20000410000 */
[----:B--2---:R-:W-:Y:S01]  /*1e00*/  FADD.FTZ R57, -R139, 1 ;  /* 0x3f8000008b397421 */ /* 0x004fe20000010100 */
        /* <DEDUP_REMOVED lines=44> */
[----:B------:R-:W-:-:S03]  /*20d0*/  FFMA.FTZ R35, R9, R129, R32 ;  /* 0x0000008109237223 */ /* 0x000fc60000010020 */
[----:B------:R-:W-:Y:S01]  /*20e0*/  FMUL.FTZ R139, R36, R33 ;  /* 0x00000021248b7220 */ /* 0x000fe20000410000 */
[----:B------:R-:W-:-:S04]  /*20f0*/  FFMA.FTZ R32, R10, R131, R35 ;  /* 0x000000830a207223 */ /* 0x000fc80000010023 */
        /* <DEDUP_REMOVED lines=29> */
[----:B------:R-:W-:Y:S02]  /*22d0*/  UMOV UR8, UR32 ;  /* 0x0000002000087c82 */ /* 0x000fe40008000000 */
[----:B------:R-:W-:Y:S01]  /*22e0*/  UIMAD.WIDE.U32 UR8, UR38, UR10, UR8 ;  /* 0x0000000a260872a5 */ /* 0x000fe2000f8e0008 */
[----:B------:R-:W-:Y:S01]  /*22f0*/  STS.128 [R96+0x30], R52 ;  /* 0x0000303460007388 */ /* 0x000fe20000000c00 */
[----:B------:R-:W-:-:S03]  /*2300*/  NOP ;  /* 0x0000000000007918 */ /* 0x000fc60000000000 */
[----:B--2---:R-:W1:Y:S01]  /*2310*/  LDS.128 R28, [R98] ;  /* 0x00000000621c7984 */ /* 0x004e620000000c00 */
        /* <DEDUP_REMOVED lines=13> */
.L_x_7688:
[----:B-1----:R-:W-:Y:S01]  /*23f0*/  FFMA.FTZ R4, R12, R77, R45 ;  /* 0x0000004d0c047223 */ /* 0x002fe2000001002d */
        /* <DEDUP_REMOVED lines=64> */
[----:B------:R-:W-:Y:S01]  /*2800*/  IADD3.X R83, PT, PT, RZ, R101, RZ, P1, !PT ;  /* 0x00000065ff537210 */ /* 0x000fe20000ffe4ff */
[----:B------:R-:W-:Y:S01]  /*2810*/  ULOP3.LUT UR46, UR8, 0x100, URZ, 0xc0, !UPT ;  /* 0x00000100082e7892 */ /* 0x000fe2000f8ec0ff */
        /* <DEDUP_REMOVED lines=8> */
.L_x_7727:
        /* <DEDUP_REMOVED lines=16> */
[----:B----4-:R-:W4:Y:S01]  /*29a0*/  LDG.E.128 R72, desc[UR36][R4.64+0x600] ;  /* 0x0006002404487981 */ /* 0x010f22000c1e1d00 */
[----:B------:R-:W-:Y:S01]  /*29b0*/  UMOV UR10, UR20 ;  /* 0x00000014000a7c82 */ /* 0x000fe20008000000 */
[----:B------:R-:W-:-:S02]  /*29c0*/  UMOV UR11, UR25 ;  /* 0x00000019000b7c82 */ /* 0x000fc40008000000 */
[----:B------:R0:W4:Y:S01]  /*29d0*/  LDG.E R157, desc[UR36][R6.64] ;  /* 0x00000024069d7981 */ /* 0x000122000c1e1900 */
[----:B------:R-:W-:-:S04]  /*29e0*/  UIMAD.WIDE.U32 UR10, UR8, UR40, UR10 ;  /* 0x00000028080a72a5 */ /* 0x000fc8000f8e000a */
[----:B------:R-:W-:Y:S02]  /*29f0*/  UIMAD UR9, UR8, UR41, UR11 ;  /* 0x00000029080972a4 */ /* 0x000fe4000f8e020b */
[----:B------:R-:W-:-:S04]  /*2a00*/  ULEA UR11, UP0, UR10, UR34, 0x2 ;  /* 0x000000220a0b7291 */ /* 0x000fc8000f8010ff */
[----:B------:R-:W-:Y:S02]  /*2a10*/  ULEA.HI.X UR10, UR10, UR35, UR9, 0x2, UP0 ;  /* 0x000000230a0a7291 */ /* 0x000fe400080f1409 */
[----:B------:R-:W-:-:S04]  /*2a20*/  MOV R162, UR11 ;  /* 0x0000000b00a27c02 */ /* 0x000fc80008000f00 */
[----:B------:R-:W-:-:S05]  /*2a30*/  MOV R163, UR10 ;  /* 0x0000000a00a37c02 */ /* 0x000fca0008000f00 */
[----:B------:R1:W4:Y:S01]  /*2a40*/  LDG.E R162, desc[UR36][R162.64] ;  /* 0x00000024a2a27981 */ /* 0x000322000c1e1900 */
[----:B------:R-:W0:Y:S01]  /*2a50*/  S2UR UR10, SR_CgaCtaId ;  /* 0x00000000000a79c3 */ /* 0x000e220000008800 */
[C---:B------:R-:W-:Y:S01]  /*2a60*/  ISETP.NE.AND P2, PT, R60.reuse, RZ, PT ;  /* 0x000000ff3c00720c */ /* 0x040fe20003f45270 */
[----:B------:R-:W-:Y:S01]  /*2a70*/  UMOV UR9, 0x400 ;  /* 0x0000040000097882 */ /* 0x000fe20000000000 */
[----:B------:R-:W-:Y:S01]  /*2a80*/  ISETP.NE.AND P1, PT, R60, 0x1f, PT ;  /* 0x0000001f3c00780c */ /* 0x000fe20003f25270 */
[----:B------:R-:W-:Y:S01]  /*2a90*/  BSSY.RECONVERGENT B0, `(.L_x_7690) ;  /* 0x000005e000007945 */ /* 0x000fe20003800200 */
[----:B0-----:R-:W-:Y:S01]  /*2aa0*/  ULEA UR10, UR10, UR9, 0x18 ;  /* 0x000000090a0a7291 */ /* 0x001fe2000f8ec0ff */
[----:B-----5:R-:W-:Y:S04]  /*2ab0*/  STS.128 [R98], R56 ;  /* 0x0000003862007388 */ /* 0x020fe80000000c00 */
[----:B--2---:R-:W-:Y:S04]  /*2ac0*/  STS.128 [R98+0x200], R64 ;  /* 0x0002004062007388 */ /* 0x004fe80000000c00 */
[----:B---3--:R-:W-:Y:S04]  /*2ad0*/  STS.128 [R98+0x400], R68 ;  /* 0x0004004462007388 */ /* 0x008fe80000000c00 */
[----:B----4-:R0:W-:Y:S01]  /*2ae0*/  STS.128 [R98+0x600], R72 ;  /* 0x0006004862007388 */ /* 0x0101e20000000c00 */
[----:B------:R-:W-:-:S03]  /*2af0*/  NOP ;  /* 0x0000000000007918 */ /* 0x000fc60000000000 */
[----:B------:R-:W2:Y:S04]  /*2b00*/  LDS.128 R4, [R96] ;  /* 0x0000000060047984 */ /* 0x000ea80000000c00 */
[----:B------:R-:W3:Y:S04]  /*2b10*/  LDS.128 R56, [R96+0x10] ;  /* 0x0000100060387984 */ /* 0x000ee80000000c00 */
[----:B------:R-:W4:Y:S04]  /*2b20*/  LDS.128 R64, [R96+0x20] ;  /* 0x0000200060407984 */ /* 0x000f280000000c00 */
[----:B------:R-:W5:Y:S01]  /*2b30*/  LDS.128 R68, [R96+0x30] ;  /* 0x0000300060447984 */ /* 0x000f620000000c00 */
[----:B------:R-:W-:-:S04]  /*2b40*/  FMUL.FTZ R168, R157, 1.4426950216293334961 ;  /* 0x3fb8aa3b9da87820 */ /* 0x000fc80000410000 */
[-C--:B------:R-:W-:Y:S01]  /*2b50*/  FMUL.FTZ R167, R99, R168.reuse ;  /* 0x000000a863a77220 */ /* 0x080fe20000410000 */
[----:B0-----:R-:W-:Y:S01]  /*2b60*/  MOV R72, UR8 ;  /* 0x0000000800487c02 */ /* 0x001fe20008000f00 */
[----:B------:R-:W-:-:S04]  /*2b70*/  FMUL.FTZ R158, R94, R168 ;  /* 0x000000a85e9e7220 */ /* 0x000fc80000410000 */
[----:B------:R-:W0:Y:S01]  /*2b80*/  MUFU.EX2 R167, R167 ;  /* 0x000000a700a77308 */ /* 0x000e220000000800 */
[-C--:B------:R-:W-:Y:S01]  /*2b90*/  FMUL.FTZ R159, R97, R168.reuse ;  /* 0x000000a8619f7220 */ /* 0x080fe20000410000 */
        /* <DEDUP_REMOVED lines=13> */
[----:B------:R-:W-:-:S02]  /*2c70*/  IADD3 R72, PT, PT, R72, UR46, RZ ;  /* 0x0000002e48487c10 */ /* 0x000fc4000fffe0ff */
[----:B------:R-:W-:Y:S01]  /*2c80*/  @P2 IADD3 R72, PT, PT, R60, 0x200, RZ ;  /* 0x000002003c482810 */ /* 0x000fe20007ffe0ff */
[----:B------:R-:W1:Y:S01]  /*2c90*/  MUFU.EX2 R158, R158 ;  /* 0x0000009e009e7308 */ /* 0x000e620000000800 */
[----:B--2---:R-:W-:Y:S02]  /*2ca0*/  FMUL.FTZ R178, R162, R6 ;  /* 0x00000006a2b27220 */ /* 0x004fe40000410000 */
[----:B------:R-:W-:Y:S01]  /*2cb0*/  LEA R72, R72, UR10, 0x2 ;  /* 0x0000000a48487c11 */ /* 0x000fe2000f8e10ff */
[C---:B---3--:R-:W-:Y:S01]  /*2cc0*/  FMUL.FTZ R179, R162.reuse, R57 ;  /* 0x00000039a2b37220 */ /* 0x048fe20000410000 */
[----:B------:R-:W-:-:S03]  /*2cd0*/  FMUL.FTZ R182, R162, R58 ;  /* 0x0000003aa2b67220 */ /* 0x000fc60000410000 */
[----:B------:R-:W2:Y:S01]  /*2ce0*/  MUFU.EX2 R159, R159 ;  /* 0x0000009f009f7308 */ /* 0x000ea20000000800 */
[C---:B----4-:R-:W-:Y:S01]  /*2cf0*/  FMUL.FTZ R183, R162.reuse, R65 ;  /* 0x00000041a2b77220 */ /* 0x050fe20000410000 */
[----:B------:R-:W-:Y:S01]  /*2d00*/  FMUL.FTZ R184, R162, R66 ;  /* 0x00000042a2b87220 */ /* 0x000fe20000410000 */
[----:B------:R-:W-:-:S05]  /*2d10*/  FMUL.FTZ R169, R131, R178 ;  /* 0x000000b283a97220 */ /* 0x000fca0000410000 */
[----:B------:R-:W3:Y:S01]  /*2d20*/  MUFU.EX2 R160, R160 ;  /* 0x000000a000a07308 */ /* 0x000ee20000000800 */
[C---:B------:R-:W-:Y:S01]  /*2d30*/  FMUL.FTZ R74, R162.reuse, R4 ;  /* 0x00000004a24a7220 */ /* 0x040fe20000410000 */
[----:B------:R-:W-:-:S06]  /*2d40*/  FMUL.FTZ R180, R162, R56 ;  /* 0x00000038a2b47220 */ /* 0x000fcc0000410000 */
[----:B------:R-:W4:Y:S01]  /*2d50*/  MUFU.EX2 R161, R161 ;  /* 0x000000a100a17308 */ /* 0x000f220000000800 */
[----:B-----5:R-:W-:Y:S01]  /*2d60*/  FMUL.FTZ R186, R162, R68 ;  /* 0x00000044a2ba7220 */ /* 0x020fe20000410000 */
[----:B------:R-:W-:-:S06]  /*2d70*/  FMUL.FTZ R178, R76, R179 ;  /* 0x000000b34cb27220 */ /* 0x000fcc0000410000 */
[----:B------:R-:W1:Y:S01]  /*2d80*/  MUFU.EX2 R164, R164 ;  /* 0x000000a400a47308 */ /* 0x000e620000000800 */
[----:B0-----:R0:W-:Y:S07]  /*2d90*/  STS [R72+0x12c8], R167 ;  /* 0x0012c8a748007388 */ /* 0x0011ee0000000800 */
[----:B------:R-:W0:Y:S01]  /*2da0*/  MUFU.EX2 R163, R163 ;  /* 0x000000a300a37308 */ /* 0x000e220000000800 */
[----:B------:R-:W-:-:S07]  /*2db0*/  FMUL.FTZ R168, R162, R5 ;  /* 0x00000005a2a87220 */ /* 0x000fce0000410000 */
[----:B------:R-:W0:Y:S01]  /*2dc0*/  MUFU.EX2 R166, R166 ;  /* 0x000000a600a67308 */ /* 0x000e220000000800 */
[----:B------:R-:W-:-:S07]  /*2dd0*/  FMUL.FTZ R181, R162, R59 ;  /* 0x0000003ba2b57220 */ /* 0x000fce0000410000 */
        /* <DEDUP_REMOVED lines=8> */
[----:B------:R-:W1:Y:S08]  /*2e60*/  MUFU.EX2 R174, R174 ;  /* 0x000000ae00ae7308 */ /* 0x000e700000000800 */
[----:B------:R-:W1:Y:S01]  /*2e70*/  MUFU.EX2 R177, R177 ;  /* 0x000000b100b17308 */ /* 0x000e620000000800 */
[C---:B------:R-:W-:Y:S01]  /*2e80*/  FMUL.FTZ R73, R162.reuse, R7 ;  /* 0x00000007a2497220 */ /* 0x040fe20000410000 */
[C---:B0-----:R-:W-:Y:S01]  /*2e90*/  FMUL.FTZ R72, R162.reuse, R64 ;  /* 0x00000040a2487220 */ /* 0x041fe20000410000 */
        /* <DEDUP_REMOVED lines=17> */
[----:B-1234-:R-:W-:Y:S05]  /*2fb0*/  @P1 BRA `(.L_x_7691) ;  /* 0x0000000000241947 */ /* 0x01efea0003800000 */
        /* <DEDUP_REMOVED lines=9> */
.L_x_7691:
[----:B------:R-:W-:-:S06]  /*3050*/  LEA R189, R60, UR10, 0x2 ;  /* 0x0000000a3cbd7c11 */ /* 0x000fcc000f8e10ff */
[----:B------:R-:W0:Y:S02]  /*3060*/  LDS R189, [R189+0x1acc] ;  /* 0x001acc00bdbd7984 */ /* 0x000e240000000800 */
.L_x_7692:
[----:B------:R-:W-:Y:S05]  /*3070*/  BSYNC.RECONVERGENT B0 ;  /* 0x0000000000007941 */ /* 0x000fea0003800200 */
.L_x_7690:
[----:B------:R-:W2:Y:S01]  /*3080*/  @P0 LDC R73, c[0x0][0x38c] ;  /* 0x0000e300ff490b82 */ /* 0x000ea20000000800 */
[----:B------:R-:W-:Y:S01]  /*3090*/  MOV R72, UR22 ;  /* 0x0000001600487c02 */ /* 0x000fe20008000f00 */
[----:B------:R-:W-:Y:S01]  /*30a0*/  HFMA2 R190, -RZ, RZ, 0, 0 ;  /* 0x00000000ffbe7431 */ /* 0x000fe200000001ff */
[----:B------:R-:W-:Y:S02]  /*30b0*/  MOV R191, 0x8 ;  /* 0x0000000800bf7802 */ /* 0x000fe40000000f00 */
[----:B------:R-:W-:-:S05]  /*30c0*/  @P0 IADD3 R72, PT, PT, R72, -0x2, RZ ;  /* 0xfffffffe48480810 */ /* 0x000fca0007ffe0ff */
[----:B--2---:R-:W-:-:S04]  /*30d0*/  @P0 IMAD R72, R72, R73, UR8 ;  /* 0x0000000848480e24 */ /* 0x004fc8000f8e0249 */
[----:B------:R-:W-:-:S05]  /*30e0*/  @P0 IMAD.WIDE R72, R72, R191, UR4 ;  /* 0x0000000448480e25 */ /* 0x000fca000f8e02bf */
[----:B------:R2:W3:Y:S01]  /*30f0*/  @P0 LDG.E R190, desc[UR36][R72.64+0x4] ;  /* 0x0000042448be0981 */ /* 0x0004e2000c1e1900 */
[-C--:B------:R-:W-:Y:S01]  /*3100*/  FFMA.FTZ R191, R156, R158.reuse, R155 ;  /* 0x0000009e9cbf7223 */ /* 0x080fe2000001009b */
[----:B------:R-:W-:Y:S01]  /*3110*/  FMUL.FTZ R192, R167, R158 ;  /* 0x0000009ea7c07220 */ /* 0x000fe20000410000 */
[----:B------:R-:W-:Y:S01]  /*3120*/  ISETP.GE.AND P1, PT, R100, 0x1, PT ;  /* 0x000000016400780c */ /* 0x000fe20003f26270 */
[----:B------:R-:W-:Y:S01]  /*3130*/  UISETP.GE.AND UP0, UPT, UR22, UR48, UPT ;  /* 0x000000301600728c */ /* 0x000fe2000bf06270 */
[----:B------:R-:W-:Y:S01]  /*3140*/  FFMA.FTZ R191, R159, R191, R154 ;  /* 0x000000bf9fbf7223 */ /* 0x000fe2000001009a */
[----:B------:R-:W-:Y:S01]  /*3150*/  ISETP.NE.AND P3, PT, R134, 0x1f, PT ;  /* 0x0000001f8600780c */ /* 0x000fe20003f65270 */
[----:B------:R-:W-:Y:S01]  /*3160*/  ULEA UR9, UR8, UR10, 0x3 ;  /* 0x0000000a08097291 */ /* 0x000fe2000f8e18ff */
[----:B------:R-:W-:Y:S01]  /*3170*/  ISETP.NE.AND P4, PT, R60, RZ, PT ;  /* 0x000000ff3c00720c */ /* 0x000fe20003f85270 */
[----:B------:R-:W-:Y:S01]  /*3180*/  FFMA.FTZ R191, R160, R191, R151 ;  /* 0x000000bfa0bf7223 */ /* 0x000fe20000010097 */
[----:B------:R-:W-:Y:S03]  /*3190*/  BSSY.RECONVERGENT B0, `(.L_x_7693) ;  /* 0x0000106000007945 */ /* 0x000fe60003800200 */
[----:B------:R-:W-:-:S04]  /*31a0*/  FFMA.FTZ R191, R161, R191, R150 ;  /* 0x000000bfa1bf7223 */ /* 0x000fc80000010096 */
[----:B------:R-:W-:-:S04]  /*31b0*/  FFMA.FTZ R191, R164, R191, R149 ;  /* 0x000000bfa4bf7223 */ /* 0x000fc80000010095 */
[----:B------:R-:W-:-:S04]  /*31c0*/  FFMA.FTZ R191, R163, R191, R148 ;  /* 0x000000bfa3bf7223 */ /* 0x000fc80000010094 */
[----:B------:R-:W-:Y:S01]  /*31d0*/  FFMA.FTZ R193, R166, R191, R147 ;  /* 0x000000bfa6c17223 */ /* 0x000fe20000010093 */
[----:B------:R-:W-:-:S03]  /*31e0*/  FMUL.FTZ R191, R159, R192 ;  /* 0x000000c09fbf7220 */ /* 0x000fc60000410000 */
[----:B------:R-:W-:Y:S01]  /*31f0*/  FFMA.FTZ R193, R165, R193, R146 ;  /* 0x000000c1a5c17223 */ /* 0x000fe20000010092 */
[----:B--2---:R-:W-:Y:S01]  /*3200*/  FMUL.FTZ R72, R160, R191 ;  /* 0x000000bfa0487220 */ /* 0x004fe20000410000 */
[----:B01----:R-:W-:Y:S02]  /*3210*/  FMUL.FTZ R191, R177, R189 ;  /* 0x000000bdb1bf7220 */ /* 0x003fe40000410000 */
        /* <DEDUP_REMOVED lines=8> */
[C---:B------:R-:W-:Y:S02]  /*32a0*/  FMUL.FTZ R197, R172.reuse, R197 ;  /* 0x000000c5acc57220 */ /* 0x040fe40000410000 */
[----:B------:R-:W-:Y:S01]  /*32b0*/  FFMA.FTZ R193, R172, R193, R87 ;  /* 0x000000c1acc17223 */ /* 0x000fe20000010057 */
[----:B------:R-:W-:Y:S01]  /*32c0*/  FMUL.FTZ R72, R166, R73 ;  /* 0x00000049a6487220 */ /* 0x000fe20000410000 */
[----:B------:R-:W-:Y:S02]  /*32d0*/  FMUL.FTZ R194, R176, R197 ;  /* 0x000000c5b0c27220 */ /* 0x000fe40000410000 */
[----:B------:R-:W-:Y:S01]  /*32e0*/  FFMA.FTZ R193, R171, R193, R86 ;  /* 0x000000c1abc17223 */ /* 0x000fe20000010056 */
[----:B------:R-:W-:Y:S01]  /*32f0*/  FMUL.FTZ R73, R165, R72 ;  /* 0x00000048a5497220 */ /* 0x000fe20000410000 */
[----:B------:R-:W-:-:S02]  /*3300*/  FMUL.FTZ R197, R173, R194 ;  /* 0x000000c2adc57220 */ /* 0x000fc40000410000 */
[----:B------:R-:W-:Y:S01]  /*3310*/  FFMA.FTZ R193, R174, R193, R85 ;  /* 0x000000c1aec17223 */ /* 0x000fe20000010055 */
[C---:B------:R-:W-:Y:S01]  /*3320*/  FMUL.FTZ R72, R170.reuse, R73 ;  /* 0x00000049aa487220 */ /* 0x040fe20000410000 */
[----:B------:R-:W-:Y:S02]  /*3330*/  FMUL.FTZ R194, R170, R197 ;  /* 0x000000c5aac27220 */ /* 0x000fe40000410000 */
[----:B------:R-:W-:Y:S01]  /*3340*/  FFMA.FTZ R192, R177, R193, R84 ;  /* 0x000000c1b1c07223 */ /* 0x000fe20000010054 */
[----:B------:R-:W-:Y:S01]  /*3350*/  FMUL.FTZ R73, R173, R72 ;  /* 0x00000048ad497220 */ /* 0x000fe20000410000 */
[----:B------:R-:W-:Y:S01]  /*3360*/  FFMA.FTZ R72, R177, R188, R186 ;  /* 0x000000bcb1487223 */ /* 0x000fe200000100ba */
[----:B------:R-:W-:Y:S02]  /*3370*/  FMUL.FTZ R197, R165, R194 ;  /* 0x000000c2a5c57220 */ /* 0x000fe40000410000 */
[----:B------:R-:W0:Y:S01]  /*3380*/  SHFL.UP PT, R193, R192, 0x1, RZ ;  /* 0x04200000c0c17989 */ /* 0x000e2200000e00ff */
[----:B------:R-:W-:Y:S01]  /*3390*/  FMUL.FTZ R73, R176, R73 ;  /* 0x00000049b0497220 */ /* 0x000fe20000410000 */
[----:B------:R-:W-:Y:S01]  /*33a0*/  FFMA.FTZ R191, R174, R72, R187 ;  /* 0x00000048aebf7223 */ /* 0x000fe200000100bb */
[----:B------:R-:W-:-:S02]  /*33b0*/  FMUL.FTZ R194, R166, R197 ;  /* 0x000000c5a6c27220 */ /* 0x000fc40000410000 */
[C---:B------:R-:W-:Y:S01]  /*33c0*/  FMUL.FTZ R72, R172.reuse, R73 ;  /* 0x00000049ac487220 */ /* 0x040fe20000410000 */
[----:B------:R-:W-:Y:S01]  /*33d0*/  FFMA.FTZ R191, R171, R191, R184 ;  /* 0x000000bfabbf7223 */ /* 0x000fe200000100b8 */
[----:B------:R-:W-:Y:S02]  /*33e0*/  FMUL.FTZ R197, R163, R194 ;  /* 0x000000c2a3c57220 */ /* 0x000fe40000410000 */
[----:B------:R-:W-:Y:S01]  /*33f0*/  FMUL.FTZ R73, R171, R72 ;  /* 0x00000048ab497220 */ /* 0x000fe20000410000 */
[----:B------:R-:W-:Y:S01]  /*3400*/  FFMA.FTZ R191, R172, R191, R185 ;  /* 0x000000bfacbf7223 */ /* 0x000fe200000100b9 */
[----:B------:R-:W-:Y:S02]  /*3410*/  FMUL.FTZ R194, R164, R197 ;  /* 0x000000c5a4c27220 */ /* 0x000fe40000410000 */
[----:B------:R-:W-:Y:S01]  /*3420*/  FMUL.FTZ R72, R174, R73 ;  /* 0x00000049ae487220 */ /* 0x000fe20000410000 */
[----:B------:R-:W-:Y:S01]  /*3430*/  FFMA.FTZ R73, R176, R191, R183 ;  /* 0x000000bfb0497223 */ /* 0x000fe200000100b7 */
[----:B------:R-:W-:-:S02]  /*3440*/  FMUL.FTZ R197, R161, R194 ;  /* 0x000000c2a1c57220 */ /* 0x000fc40000410000 */
[----:B------:R-:W-:Y:S01]  /*3450*/  FMUL.FTZ R191, R177, R72 ;  /* 0x00000048b1bf7220 */ /* 0x000fe20000410000 */
[----:B------:R-:W-:Y:S01]  /*3460*/  FFMA.FTZ R73, R173, R73, R182 ;  /* 0x00000049ad497223 */ /* 0x000fe200000100b6 */
[----:B------:R-:W-:-:S03]  /*3470*/  FMUL.FTZ R194, R160, R197 ;  /* 0x000000c5a0c27220 */ /* 0x000fc60000410000 */
[----:B------:R-:W-:Y:S01]  /*3480*/  FFMA.FTZ R73, R170, R73, R181 ;  /* 0x00000049aa497223 */ /* 0x000fe200000100b5 */
[----:B------:R-:W1:Y:S01]  /*3490*/  SHFL.UP PT, R72, R191, 0x1, RZ ;  /* 0x04200000bf487989 */ /* 0x000e6200000e00ff */
[----:B0-----:R-:W-:Y:S01]  /*34a0*/  FFMA.FTZ R193, R191, R193, R192 ;  /* 0x000000c1bfc17223 */ /* 0x001fe200000100c0 */
[----:B------:R-:W-:-:S04]  /*34b0*/  FMUL.FTZ R197, R159, R194 ;  /* 0x000000c29fc57220 */ /* 0x000fc80000410000 */
[----:B------:R-:W-:Y:S01]  /*34c0*/  FSEL R192, R192, R193, !P1 ;  /* 0x000000c1c0c07208 */ /* 0x000fe20004800000 */
[----:B------:R-:W-:Y:S01]  /*34d0*/  FFMA.FTZ R193, R165, R73, R180 ;  /* 0x00000049a5c17223 */ /* 0x000fe200000100b4 */
[----:B------:R-:W-:-:S03]  /*34e0*/  FMUL.FTZ R196, R158, R197 ;  /* 0x000000c59ec47220 */ /* 0x000fc60000410000 */
[----:B------:R-:W-:Y:S01]  /*34f0*/  FFMA.FTZ R193, R166, R193, R179 ;  /* 0x000000c1a6c17223 */ /* 0x000fe200000100b3 */
[----:B------:R-:W0:Y:S03]  /*3500*/  SHFL.UP PT, R73, R192, 0x2, RZ ;  /* 0x04400000c0497989 */ /* 0x000e2600000e00ff */
[----:B------:R-:W-:Y:S01]  /*3510*/  FFMA.FTZ R193, R163, R193, R178 ;  /* 0x000000c1a3c17223 */ /* 0x000fe200000100b2 */
[----:B------:R-:W2:Y:S03]  /*3520*/  SHFL.DOWN PT, R199, R196, 0x1, 0x1f ;  /* 0x08201f00c4c77f89 */ /* 0x000ea600000e0000 */
[----:B------:R-:W-:-:S04]  /*3530*/  FFMA.FTZ R193, R164, R193, R175 ;  /* 0x000000c1a4c17223 */ /* 0x000fc800000100af */
[----:B------:R-:W-:Y:S01]  /*3540*/  FFMA.FTZ R193, R161, R193, R168 ;  /* 0x000000c1a1c17223 */ /* 0x000fe200000100a8 */
[----:B-1----:R-:W-:Y:S01]  /*3550*/  @P1 FMUL.FTZ R191, R191, R72 ;  /* 0x00000048bfbf1220 */ /* 0x002fe20000410000 */
[----:B------:R-:W-:Y:S02]  /*3560*/  ISETP.GE.AND P1, PT, R100, 0x2, PT ;  /* 0x000000026400780c */ /* 0x000fe40003f26270 */
[----:B------:R-:W-:Y:S02]  /*3570*/  FFMA.FTZ R193, R160, R193, R169 ;  /* 0x000000c1a0c17223 */ /* 0x000fe400000100a9 */
[----:B------:R-:W1:Y:S02]  /*3580*/  SHFL.UP PT, R72, R191, 0x2, RZ ;  /* 0x04400000bf487989 */ /* 0x000e6400000e00ff */
[----:B------:R-:W-:-:S04]  /*3590*/  FFMA.FTZ R193, R159, R193, R74 ;  /* 0x000000c19fc17223 */ /* 0x000fc8000001004a */
[----:B------:R-:W-:Y:S01]  /*35a0*/  FFMA.FTZ R193, R158, R193, R75 ;  /* 0x000000c19ec17223 */ /* 0x000fe2000001004b */
[----:B0-----:R-:W-:-:S04]  /*35b0*/  FFMA.FTZ R73, R191, R73, R192 ;  /* 0x00000049bf497223 */ /* 0x001fc800000100c0 */
[----:B------:R-:W0:Y:S01]  /*35c0*/  SHFL.DOWN PT, R198, R193, 0x1, 0x1f ;  /* 0x08201f00c1c67f89 */ /* 0x000e2200000e0000 */
[----:B------:R-:W-:Y:S01]  /*35d0*/  FSEL R192, R192, R73, !P1 ;  /* 0x00000049c0c07208 */ /* 0x000fe20004800000 */
[----:B--2---:R-:W-:Y:S01]  /*35e0*/  @P3 FMUL.FTZ R194, R199, R196 ;  /* 0x000000c4c7c23220 */ /* 0x004fe20000410000 */
[----:B------:R-:W-:-:S03]  /*35f0*/  MOV R197, R193 ;  /* 0x000000c100c57202 */ /* 0x000fc60000000f00 */
[----:B------:R-:W2:Y:S01]  /*3600*/  SHFL.UP PT, R73, R192, 0x4, RZ ;  /* 0x04800000c0497989 */ /* 0x000ea200000e00ff */
[----:B-1----:R-:W-:Y:S01]  /*3610*/  @P1 FMUL.FTZ R191, R191, R72 ;  /* 0x00000048bfbf1220 */ /* 0x002fe20000410000 */
[----:B------:R-:W-:-:S04]  /*3620*/  ISETP.GE.AND P1, PT, R100, 0x4, PT ;  /* 0x000000046400780c */ /* 0x000fc80003f26270 */
[----:B------:R-:W1:Y:S01]  /*3630*/  SHFL.UP PT, R72, R191, 0x4, RZ ;  /* 0x04800000bf487989 */ /* 0x000e6200000e00ff */
[----:B0-----:R-:W-:Y:S01]  /*3640*/  @P3 FFMA.FTZ R197, R196, R198, R197 ;  /* 0x000000c6c4c53223 */ /* 0x001fe200000100c5 */
[----:B------:R-:W-:Y:S02]  /*3650*/  @P3 MOV R196, R194 ;  /* 0x000000c200c43202 */ /* 0x000fe40000000f00 */
[----:B------:R-:W-:Y:S02]  /*3660*/  ISETP.GT.U32.AND P3, PT, R134, 0x1d, PT ;  /* 0x0000001d8600780c */ /* 0x000fe40003f64070 */
[----:B------:R-:W0:Y:S01]  /*3670*/  SHFL.DOWN PT, R194, R197, 0x2, 0x1f ;  /* 0x08401f00c5c27f89 */ /* 0x000e2200000e0000 */
[----:B--2---:R-:W-:-:S03]  /*3680*/  FFMA.FTZ R73, R191, R73, R192 ;  /* 0x00000049bf497223 */ /* 0x004fc600000100c0 */
[----:B------:R-:W2:Y:S02]  /*3690*/  SHFL.DOWN PT, R193, R196, 0x2, 0x1f ;  /* 0x08401f00c4c17f89 */ /* 0x000ea400000e0000 */
[----:B------:R-:W-:-:S05]  /*36a0*/  FSEL R192, R192, R73, !P1 ;  /* 0x00000049c0c07208 */ /* 0x000fca0004800000 */
[----:B------:R-:W4:Y:S01]  /*36b0*/  SHFL.UP PT, R73, R192, 0x8, RZ ;  /* 0x05000000c0497989 */ /* 0x000f2200000e00ff */
[----:B-1----:R-:W-:Y:S01]  /*36c0*/  @P1 FMUL.FTZ R191, R191, R72 ;  /* 0x00000048bfbf1220 */ /* 0x002fe20000410000 */
[----:B------:R-:W-:-:S04]  /*36d0*/  ISETP.GE.AND P1, PT, R100, 0x8, PT ;  /* 0x000000086400780c */ /* 0x000fc80003f26270 */
[----:B------:R-:W1:Y:S01]  /*36e0*/  SHFL.UP PT, R72, R191, 0x8, RZ ;  /* 0x05000000bf487989 */ /* 0x000e6200000e00ff */
[C---:B0-----:R-:W-:Y:S01]  /*36f0*/  @!P3 FFMA.FTZ R197, R196.reuse, R194, R197 ;  /* 0x000000c2c4c5b223 */ /* 0x041fe200000100c5 */
[----:B--2---:R-:W-:-:S04]  /*3700*/  @!P3 FMUL.FTZ R193, R196, R193 ;  /* 0x000000c1c4c1b220 */ /* 0x004fc80000410000 */
[----:B------:R-:W0:Y:S01]  /*3710*/  SHFL.DOWN PT, R198, R197, 0x4, 0x1f ;  /* 0x08801f00c5c67f89 */ /* 0x000e2200000e0000 */
[----:B------:R-:W-:Y:S01]  /*3720*/  @!P3 MOV R196, R193 ;  /* 0x000000c100c4b202 */ /* 0x000fe20000000f00 */
[----:B----4-:R-:W-:Y:S01]  /*3730*/  FFMA.FTZ R73, R191, R73, R192 ;  /* 0x00000049bf497223 */ /* 0x010fe200000100c0 */
[----:B------:R-:W-:-:S03]  /*3740*/  ISETP.GT.U32.AND P3, PT, R134, 0x1b, PT ;  /* 0x0000001b8600780c */ /* 0x000fc60003f64070 */
[----:B------:R-:W2:Y:S01]  /*3750*/  SHFL.DOWN PT, R193, R196, 0x4, 0x1f ;  /* 0x08801f00c4c17f89 */ /* 0x000ea200000e0000 */
[----:B------:R-:W-:Y:S01]  /*3760*/  FSEL R194, R192, R73, !P1 ;  /* 0x00000049c0c27208 */ /* 0x000fe20004800000 */
[----:B-1----:R-:W-:Y:S01]  /*3770*/  @P1 FMUL.FTZ R191, R191, R72 ;  /* 0x00000048bfbf1220 */ /* 0x002fe20000410000 */
[----:B------:R-:W-:-:S03]  /*3780*/  ISETP.GE.AND P1, PT, R100, 0x10, PT ;  /* 0x000000106400780c */ /* 0x000fc60003f26270 */
[----:B------:R-:W1:Y:S04]  /*3790*/  SHFL.UP PT, R73, R194, 0x10, RZ ;  /* 0x06000000c2497989 */ /* 0x000e6800000e00ff */
[----:B------:R-:W4:Y:S01]  /*37a0*/  SHFL.UP PT, R72, R191, 0x10, RZ ;  /* 0x06000000bf487989 */ /* 0x000f2200000e00ff */
[----:B0-----:R-:W-:-:S05]  /*37b0*/  @!P3 FFMA.FTZ R197, R196, R198, R197 ;  /* 0x000000c6c4c5b223 */ /* 0x001fca00000100c5 */
[----:B------:R-:W0:Y:S01]  /*37c0*/  SHFL.DOWN PT, R198, R197, 0x8, 0x1f ;  /* 0x09001f00c5c67f89 */ /* 0x000e2200000e0000 */
[----:B--2---:R-:W-:-:S05]  /*37d0*/  @!P3 FMUL.FTZ R192, R196, R193 ;  /* 0x000000c1c4c0b220 */ /* 0x004fca0000410000 */
[----:B------:R-:W-:Y:S01]  /*37e0*/  @!P3 MOV R196, R192 ;  /* 0x000000c000c4b202 */ /* 0x000fe20000000f00 */
[----:B-1----:R-:W-:Y:S01]  /*37f0*/  FFMA.FTZ R73, R191, R73, R194 ;  /* 0x00000049bf497223 */ /* 0x002fe200000100c2 */
[----:B------:R-:W-:-:S03]  /*3800*/  ISETP.GT.U32.AND P3, PT, R134, 0x17, PT ;  /* 0x000000178600780c */ /* 0x000fc60003f64070 */
[----:B------:R-:W1:Y:S01]  /*3810*/  SHFL.DOWN PT, R193, R196, 0x8, 0x1f ;  /* 0x09001f00c4c17f89 */ /* 0x000e6200000e0000 */
[----:B----4-:R-:W-:Y:S01]  /*3820*/  @P1 FMUL.FTZ R191, R191, R72 ;  /* 0x00000048bfbf1220 */ /* 0x010fe20000410000 */
[----:B------:R-:W-:Y:S01]  /*3830*/  FSEL R194, R194, R73, !P1 ;  /* 0x00000049c2c27208 */ /* 0x000fe20004800000 */
[----:B------:R-:W-:Y:S01]  /*3840*/  HFMA2 R72, -RZ, RZ, 1.875, 0 ;  /* 0x3f800000ff487431 */ /* 0x000fe200000001ff */
[----:B------:R-:W-:Y:S02]  /*3850*/  PLOP3.LUT P1, PT, PT, PT, UP0, 0x80, 0x8 ;  /* 0x000000000008781c */ /* 0x000fe40003f2f008 */
[----:B------:R-:W-:Y:S01]  /*3860*/  MOV R73, RZ ;  /* 0x000000ff00497202 */ /* 0x000fe20000000f00 */
[----:B------:R-:W-:Y:S01]  /*3870*/  SHFL.UP PT, R191, R191, 0x1, RZ ;  /* 0x04200000bfbf7989 */ /* 0x000fe200000e00ff */
[----:B------:R-:W-:-:S03]  /*3880*/  ISETP.NE.OR P1, PT, R60, RZ, P1 ;  /* 0x000000ff3c00720c */ /* 0x000fc60000f25670 */
[----:B------:R-:W-:Y:S01]  /*3890*/  SHFL.UP PT, R194, R194, 0x1, RZ ;  /* 0x04200000c2c27989 */ /* 0x000fe200000e00ff */
[----:B0-----:R-:W-:-:S09]  /*38a0*/  @!P3 FFMA.FTZ R197, R196, R198, R197 ;  /* 0x000000c6c4c5b223 */ /* 0x001fd200000100c5 */
[----:B------:R-:W-:Y:S01]  /*38b0*/  @!P1 LDS.64 R72, [UR9+0x1b48] ;  /* 0x001b4809ff489984 */ /* 0x000fe20008000a00 */
[----:B------:R-:W-:Y:S01]  /*38c0*/  ISETP.GT.U32.AND P1, PT, R134, 0xf, PT ;  /* 0x0000000f8600780c */ /* 0x000fe20003f24070 */
[----:B-1----:R-:W-:-:S05]  /*38d0*/  @!P3 FMUL.FTZ R192, R196, R193 ;  /* 0x000000c1c4c0b220 */ /* 0x002fca0000410000 */
[----:B------:R-:W-:-:S05]  /*38e0*/  @!P3 MOV R196, R192 ;  /* 0x000000c000c4b202 */ /* 0x000fca0000000f00 */
[----:B------:R-:W-:Y:S04]  /*38f0*/  SHFL.DOWN PT, R199, R196, 0x10, 0x1f ;  /* 0x0a001f00c4c77f89 */ /* 0x000fe800000e0000 */
[----:B---3--:R-:W0:Y:S02]  /*3900*/  SHFL.IDX PT, R190, R190, RZ, 0x1f ;  /* 0x00001fffbebe7589 */ /* 0x008e2400000e0000 */
[----:B0-----:R-:W-:Y:S02]  /*3910*/  @P2 FFMA.FTZ R190, R191, R190, R194 ;  /* 0x000000bebfbe2223 */ /* 0x001fe400000100c2 */
[----:B------:R-:W0:Y:S02]  /*3920*/  SHFL.DOWN PT, R194, R197, 0x10, 0x1f ;  /* 0x0a001f00c5c27f89 */ /* 0x000e2400000e0000 */
[----:B------:R-:W-:-:S04]  /*3930*/  FFMA.FTZ R193, R167, R190, R156 ;  /* 0x000000bea7c17223 */ /* 0x000fc8000001009c */
[-C--:B------:R-:W-:Y:S01]  /*3940*/  FFMA.FTZ R190, R158, R193.reuse, R155 ;  /* 0x000000c19ebe7223 */ /* 0x080fe2000001009b */
[----:B------:R-:W-:-:S03]  /*3950*/  FMUL.FTZ R4, R4, R193 ;  /* 0x000000c104047220 */ /* 0x000fc60000410000 */
[----:B------:R-:W-:Y:S01]  /*3960*/  FMUL.FTZ R5, R5, R190 ;  /* 0x000000be05057220 */ /* 0x000fe20000410000 */
[----:B------:R-:W-:Y:S01]  /*3970*/  FFMA.FTZ R4, R3, R4, RZ ;  /* 0x0000000403047223 */ /* 0x000fe200000100ff */
[----:B------:R-:W-:-:S03]  /*3980*/  FFMA.FTZ R167, R159, R190, R154 ;  /* 0x000000be9fa77223 */ /* 0x000fc6000001009a */
[----:B------:R-:W-:Y:S01]  /*3990*/  FFMA.FTZ R4, R129, R5, R4 ;  /* 0x0000000581047223 */ /* 0x000fe20000010004 */
[-C--:B------:R-:W-:Y:S01]  /*39a0*/  FMUL.FTZ R6, R6, R167.reuse ;  /* 0x000000a706067220 */ /* 0x080fe20000410000 */
[----:B------:R-:W-:-:S03]  /*39b0*/  FFMA.FTZ R192, R160, R167, R151 ;  /* 0x000000a7a0c07223 */ /* 0x000fc60000010097 */
[----:B------:R-:W-:Y:S01]  /*39c0*/  FFMA.FTZ R5, R131, R6, R4 ;  /* 0x0000000683057223 */ /* 0x000fe20000010004 */
[-C--:B------:R-:W-:Y:S01]  /*39d0*/  FMUL.FTZ R7, R7, R192.reuse ;  /* 0x000000c007077220 */ /* 0x080fe20000410000 */
[C---:B------:R-:W-:Y:S01]  /*39e0*/  @!P1 FMUL.FTZ R4, R196.reuse, R199 ;  /* 0x000000c7c4049220 */ /* 0x040fe20000410000 */
[----:B------:R-:W-:Y:S01]  /*39f0*/  FFMA.FTZ R191, R161, R192, R150 ;  /* 0x000000c0a1bf7223 */ /* 0x000fe20000010096 */
[----:B0-----:R-:W-:Y:S01]  /*3a00*/  @!P1 FFMA.FTZ R197, R196, R194, R197 ;  /* 0x000000c2c4c59223 */ /* 0x001fe200000100c5 */
[----:B------:R-:W-:Y:S01]  /*3a10*/  FFMA.FTZ R6, R132, R7, R5 ;  /* 0x0000000784067223 */ /* 0x000fe20000010005 */
[----:B------:R-:W-:Y:S01]  /*3a20*/  SHFL.IDX PT, R199, R73, RZ, 0x1f ;  /* 0x00001fff49c77589 */ /* 0x000fe200000e0000 */
[-C--:B------:R-:W-:Y:S01]  /*3a30*/  FMUL.FTZ R5, R56, R191.reuse ;  /* 0x000000bf38057220 */ /* 0x080fe20000410000 */
[----:B------:R-:W-:Y:S01]  /*3a40*/  @!P1 MOV R196, R4 ;  /* 0x0000000400c49202 */ /* 0x000fe20000000f00 */
[----:B------:R-:W-:Y:S01]  /*3a50*/  FFMA.FTZ R56, R164, R191, R149 ;  /* 0x000000bfa4387223 */ /* 0x000fe20000010095 */
[----:B------:R-:W-:Y:S01]  /*3a60*/  SHFL.DOWN PT, R7, R197, 0x1, 0x1f ;  /* 0x08201f00c5077f89 */ /* 0x000fe200000e0000 */
[----:B------:R-:W-:Y:S01]  /*3a70*/  FFMA.FTZ R5, R77, R5, R6 ;  /* 0x000000054d057223 */ /* 0x000fe20000010006 */
[----:B------:R-:W-:Y:S01]  /*3a80*/  ISETP.NE.AND P1, PT, R60, 0x1f, PT ;  /* 0x0000001f3c00780c */ /* 0x000fe20003f25270 */
[-C--:B------:R-:W-:Y:S01]  /*3a90*/  FMUL.FTZ R4, R57, R56.reuse ;  /* 0x0000003839047220 */ /* 0x080fe20000410000 */
[----:B------:R-:W0:Y:S01]  /*3aa0*/  SHFL.DOWN PT, R6, R196, 0x1, 0x1f ;  /* 0x08201f00c4067f89 */ /* 0x000e2200000e0000 */
[----:B------:R-:W-:-:S02]  /*3ab0*/  FFMA.FTZ R57, R163, R56, R148 ;  /* 0x00000038a3397223 */ /* 0x000fc40000010094 */
[----:B------:R-:W-:Y:S02]  /*3ac0*/  FFMA.FTZ R198, R76, R4, R5 ;  /* 0x000000044cc67223 */ /* 0x000fe40000010005 */
[----:B------:R1:W-:Y:S01]  /*3ad0*/  SHFL.IDX PT, R5, R197, RZ, 0x1f ;  /* 0x00001fffc5057589 */ /* 0x0003e200000e0000 */
[-C--:B------:R-:W-:Y:S01]  /*3ae0*/  FMUL.FTZ R58, R58, R57.reuse ;  /* 0x000000393a3a7220 */ /* 0x080fe20000410000 */
[-C--:B------:R-:W-:Y:S01]  /*3af0*/  FFMA.FTZ R194, R166, R57.reuse, R147 ;  /* 0x00000039a6c27223 */ /* 0x080fe20000010093 */
[----:B------:R-:W-:Y:S01]  /*3b00*/  FMUL.FTZ R202, R162, R57 ;  /* 0x00000039a2ca7220 */ /* 0x000fe20000410000 */
[----:B------:R2:W3:Y:S01]  /*3b10*/  SHFL.IDX PT, R4, R196, RZ, 0x1f ;  /* 0x00001fffc4047589 */ /* 0x0004e200000e0000 */
[----:B------:R-:W-:Y:S01]  /*3b20*/  FFMA.FTZ R201, R79, R58, R198 ;  /* 0x0000003a4fc97223 */ /* 0x000fe200000100c6 */
[-C--:B------:R-:W-:Y:S01]  /*3b30*/  FMUL.FTZ R58, R59, R194.reuse ;  /* 0x000000c23b3a7220 */ /* 0x080fe20000410000 */
[----:B------:R-:W-:Y:S01]  /*3b40*/  FFMA.FTZ R59, R165, R194, R146 ;  /* 0x000000c2a53b7223 */ /* 0x000fe20000010092 */
[----:B------:R-:W-:-:S02]  /*3b50*/  FMUL.FTZ R202, R79, R202 ;  /* 0x000000ca4fca7220 */ /* 0x000fc40000410000 */
[----:B------:R-:W-:Y:S01]  /*3b60*/  FFMA.FTZ R58, R78, R58, R201 ;  /* 0x0000003a4e3a7223 */ /* 0x000fe200000100c9 */
[-C--:B------:R-:W-:Y:S01]  /*3b70*/  FMUL.FTZ R198, R64, R59.reuse ;  /* 0x0000003b40c67220 */ /* 0x080fe20000410000 */
[----:B------:R-:W-:-:S03]  /*3b80*/  FFMA.FTZ R64, R170, R59, R145 ;  /* 0x0000003baa407223 */ /* 0x000fc60000010091 */
[----:B-1----:R-:W-:Y:S01]  /*3b90*/  FFMA.FTZ R197, R135, R198, R58 ;  /* 0x000000c687c57223 */ /* 0x002fe2000001003a */
[----:B------:R-:W-:Y:S01]  /*3ba0*/  FMUL.FTZ R65, R65, R64 ;  /* 0x0000004041417220 */ /* 0x000fe20000410000 */
[----:B0-----:R-:W-:-:S03]  /*3bb0*/  @P1 FFMA.FTZ R199, R6, R199, R7 ;  /* 0x000000c706c71223 */ /* 0x001fc60000010007 */
[----:B------:R-:W-:Y:S01]  /*3bc0*/  FFMA.FTZ R6, R136, R65, R197 ;  /* 0x0000004188067223 */ /* 0x000fe200000100c5 */
[----:B------:R-:W-:Y:S01]  /*3bd0*/  FFMA.FTZ R65, R173, R64, R144 ;  /* 0x00000040ad417223 */ /* 0x000fe20000010090 */
[----:B------:R-:W-:Y:S01]  /*3be0*/  FMUL.FTZ R7, R162, R192 ;  /* 0x000000c0a2077220 */ /* 0x000fe20000410000 */
[----:B------:R-:W-:Y:S01]  /*3bf0*/  FFMA.FTZ R188, R199, R189, R188 ;  /* 0x000000bdc7bc7223 */ /* 0x000fe200000100bc */
[----:B------:R-:W-:Y:S01]  /*3c00*/  P2R R189, PR, RZ, 0x10 ;  /* 0x00000010ffbd7803 */ /* 0x000fe20000000000 */
[-C--:B------:R-:W-:Y:S01]  /*3c10*/  FMUL.FTZ R66, R66, R65.reuse ;  /* 0x0000004142427220 */ /* 0x080fe20000410000 */
[----:B--2---:R-:W-:Y:S01]  /*3c20*/  FFMA.FTZ R196, R176, R65, R143 ;  /* 0x00000041b0c47223 */ /* 0x004fe2000001008f */
[----:B------:R-:W-:Y:S01]  /*3c30*/  FFMA.FTZ R186, R177, R188, R186 ;  /* 0x000000bcb1ba7223 */ /* 0x000fe200000100ba */
[C---:B---3--:R-:W-:Y:S01]  /*3c40*/  FFMA.FTZ R73, R4.reuse, R73, R5 ;  /* 0x0000004904497223 */ /* 0x048fe20000010005 */
[----:B------:R-:W-:Y:S01]  /*3c50*/  FMUL.FTZ R72, R4, R72 ;  /* 0x0000004804487220 */ /* 0x000fe20000410000 */
[----:B------:R-:W-:Y:S01]  /*3c60*/  FMUL.FTZ R4, R162, R193 ;  /* 0x000000c1a2047220 */ /* 0x000fe20000410000 */
[----:B------:R-:W-:Y:S01]  /*3c70*/  FFMA.FTZ R58, R174, R186, R187 ;  /* 0x000000baae3a7223 */ /* 0x000fe200000100bb */
[----:B------:R-:W-:Y:S01]  /*3c80*/  FFMA.FTZ R187, R137, R66, R6 ;  /* 0x0000004289bb7223 */ /* 0x000fe20000010006 */
[C---:B------:R-:W-:Y:S01]  /*3c90*/  FMUL.FTZ R6, R162.reuse, R167 ;  /* 0x000000a7a2067220 */ /* 0x040fe20000410000 */
[----:B------:R-:W-:Y:S01]  /*3ca0*/  FMUL.FTZ R5, R3, R4 ;  /* 0x0000000403057220 */ /* 0x000fe20000410000 */
[----:B------:R-:W-:Y:S01]  /*3cb0*/  FFMA.FTZ R184, R171, R58, R184 ;  /* 0x0000003aabb87223 */ /* 0x000fe200000100b8 */
[----:B------:R0:W-:Y:S01]  /*3cc0*/  @!P4 STS.64 [UR9+0x1b48], R72 ;  /* 0x001b4848ff00c988 */ /* 0x0001e20008000a09 */
[----:B------:R-:W-:Y:S01]  /*3cd0*/  FMUL.FTZ R4, R162, R190 ;  /* 0x000000bea2047220 */ /* 0x000fe20000410000 */
[----:B------:R-:W-:Y:S01]  /*3ce0*/  FMUL.FTZ R6, R131, R6 ;  /* 0x0000000683067220 */ /* 0x000fe20000410000 */
[----:B------:R-:W-:Y:S01]  /*3cf0*/  FFMA.FTZ R66, R172, R184, R185 ;  /* 0x000000b8ac427223 */ /* 0x000fe200000100b9 */
[----:B------:R1:W-:Y:S01]  /*3d00*/  STS [R118+0x850], R5 ;  /* 0x0008500576007388 */ /* 0x0003e20000000800 */
[----:B------:R-:W-:Y:S01]  /*3d10*/  FMUL.FTZ R4, R129, R4 ;  /* 0x0000000481047220 */ /* 0x000fe20000410000 */
[----:B------:R-:W-:Y:S01]  /*3d20*/  FMUL.FTZ R198, R132, R7 ;  /* 0x0000000784c67220 */ /* 0x000fe20000410000 */
[----:B------:R-:W-:Y:S01]  /*3d30*/  FFMA.FTZ R176, R176, R66, R183 ;  /* 0x00000042b0b07223 */ /* 0x000fe200000100b7 */
[----:B------:R-:W-:Y:S01]  /*3d40*/  STS [R117+0x8], R6 ;  /* 0x0000080675007388 */ /* 0x000fe20000000800 */
[----:B------:R-:W-:Y:S01]  /*3d50*/  FMUL.FTZ R67, R67, R196 ;  /* 0x000000c443437220 */ /* 0x000fe20000410000 */
[----:B0-----:R-:W-:Y:S01]  /*3d60*/  FMUL.FTZ R72, R162, R191 ;  /* 0x000000bfa2487220 */ /* 0x001fe20000410000 */
[----:B------:R-:W-:Y:S01]  /*3d70*/  FFMA.FTZ R182, R173, R176, R182 ;  /* 0x000000b0adb67223 */ /* 0x000fe200000100b6 */
[----:B------:R-:W-:Y:S01]  /*3d80*/  FFMA.FTZ R73, R172, R196, R87 ;  /* 0x000000c4ac497223 */ /* 0x000fe20000010057 */
[----:B------:R0:W-:Y:S01]  /*3d90*/  STS [R117+0x4], R4 ;  /* 0x0000040475007388 */ /* 0x0001e20000000800 */
[----:B-1----:R-:W-:Y:S01]  /*3da0*/  FMUL.FTZ R5, R162, R56 ;  /* 0x00000038a2057220 */ /* 0x002fe20000410000 */
[----:B------:R-:W-:Y:S01]  /*3db0*/  FFMA.FTZ R170, R170, R182, R181 ;  /* 0x000000b6aaaa7223 */ /* 0x000fe200000100b5 */
[----:B------:R-:W-:Y:S01]  /*3dc0*/  FMUL.FTZ R72, R77, R72 ;  /* 0x000000484d487220 */ /* 0x000fe20000410000 */
[----:B------:R-:W-:Y:S01]  /*3dd0*/  FFMA.FTZ R171, R171, R73, R86 ;  /* 0x00000049abab7223 */ /* 0x000fe20000010056 */
[----:B------:R-:W-:Y:S01]  /*3de0*/  FMUL.FTZ R200, R76, R5 ;  /* 0x000000054cc87220 */ /* 0x000fe20000410000 */
[----:B------:R-:W-:Y:S01]  /*3df0*/  FMUL.FTZ R5, R162, R194 ;  /* 0x000000c2a2057220 */ /* 0x000fe20000410000 */
[----:B------:R-:W-:Y:S01]  /*3e00*/  FFMA.FTZ R180, R165, R170, R180 ;  /* 0x000000aaa5b47223 */ /* 0x000fe200000100b4 */
[----:B------:R-:W-:Y:S01]  /*3e10*/  FFMA.FTZ R165, R174, R171, R85 ;  /* 0x000000abaea57223 */ /* 0x000fe20000010055 */
[----:B------:R1:W-:Y:S01]  /*3e20*/  STS [R117+0x10], R72 ;  /* 0x0000104875007388 */ /* 0x0003e20000000800 */
[----:B0-----:R-:W-:Y:S01]  /*3e30*/  FMUL.FTZ R4, R78, R5 ;  /* 0x000000054e047220 */ /* 0x001fe20000410000 */
[C---:B------:R-:W-:Y:S01]  /*3e40*/  FMUL.FTZ R5, R162.reuse, R64 ;  /* 0x00000040a2057220 */ /* 0x040fe20000410000 */
[C---:B------:R-:W-:Y:S01]  /*3e50*/  FMUL.FTZ R6, R162.reuse, R59 ;  /* 0x0000003ba2067220 */ /* 0x040fe20000410000 */
[----:B------:R-:W-:Y:S01]  /*3e60*/  FFMA.FTZ R177, R177, R165, R84 ;  /* 0x000000a5b1b17223 */ /* 0x000fe20000010054 */
[----:B------:R0:W-:Y:S01]  /*3e70*/  STS [R117+0xc], R198 ;  /* 0x00000cc675007388 */ /* 0x0001e20000000800 */
[C---:B------:R-:W-:Y:S01]  /*3e80*/  FMUL.FTZ R172, R162.reuse, R65 ;  /* 0x00000041a2ac7220 */ /* 0x040fe20000410000 */
[----:B------:R-:W-:Y:S01]  /*3e90*/  FMUL.FTZ R6, R135, R6 ;  /* 0x0000000687067220 */ /* 0x000fe20000410000 */
[----:B------:R-:W-:Y:S01]  /*3ea0*/  FMUL.FTZ R7, R162, R177 ;  /* 0x000000b1a2077220 */ /* 0x000fe20000410000 */
[----:B------:R2:W-:Y:S01]  /*3eb0*/  STS [R117+0x1c], R4 ;  /* 0x00001c0475007388 */ /* 0x0005e20000000800 */
[----:B-1----:R-:W-:Y:S01]  /*3ec0*/  FMUL.FTZ R72, R136, R5 ;  /* 0x0000000588487220 */ /* 0x002fe20000410000 */
[----:B------:R-:W-:Y:S01]  /*3ed0*/  FMUL.FTZ R5, R162, R196 ;  /* 0x000000c4a2057220 */ /* 0x000fe20000410000 */
[----:B------:R-:W-:Y:S01]  /*3ee0*/  FMUL.FTZ R172, R137, R172 ;  /* 0x000000ac89ac7220 */ /* 0x000fe20000410000 */
[----:B------:R1:W-:Y:S01]  /*3ef0*/  STS [R117+0x20], R6 ;  /* 0x0000200675007388 */ /* 0x0003e20000000800 */
[----:B------:R-:W-:Y:S01]  /*3f00*/  FMUL.FTZ R68, R68, R73 ;  /* 0x0000004944447220 */ /* 0x000fe20000410000 */
[----:B------:R-:W-:Y:S01]  /*3f10*/  FMUL.FTZ R174, R138, R5 ;  /* 0x000000058aae7220 */ /* 0x000fe20000410000 */
[C---:B------:R-:W-:Y:S01]  /*3f20*/  FMUL.FTZ R5, R162.reuse, R171 ;  /* 0x000000aba2057220 */ /* 0x040fe20000410000 */
[C---:B0-----:R-:W-:Y:S01]  /*3f30*/  FMUL.FTZ R198, R162.reuse, R165 ;  /* 0x000000a5a2c67220 */ /* 0x041fe20000410000 */
[----:B------:R0:W-:Y:S01]  /*3f40*/  STS [R117+0x24], R72 ;  /* 0x0000244875007388 */ /* 0x0001e20000000800 */
[----:B--2---:R-:W-:Y:S01]  /*3f50*/  FMUL.FTZ R4, R162, R73 ;  /* 0x00000049a2047220 */ /* 0x004fe20000410000 */
[----:B------:R-:W-:Y:S01]  /*3f60*/  FMUL.FTZ R162, R140, R5 ;  /* 0x000000058ca27220 */ /* 0x000fe20000410000 */
[----:B------:R-:W-:Y:S01]  /*3f70*/  FMUL.FTZ R198, R141, R198 ;  /* 0x000000c68dc67220 */ /* 0x000fe20000410000 */
[----:B------:R-:W-:Y:S01]  /*3f80*/  STS [R117+0x14], R200 ;  /* 0x000014c875007388 */ /* 0x000fe20000000800 */
[----:B-1----:R-:W-:Y:S01]  /*3f90*/  FMUL.FTZ R6, R139, R4 ;  /* 0x000000048b067220 */ /* 0x002fe20000410000 */
[----:B------:R-:W-:Y:S01]  /*3fa0*/  FFMA.FTZ R4, R138, R67, R187 ;  /* 0x000000438a047223 */ /* 0x000fe200000100bb */
[----:B------:R-:W-:Y:S01]  /*3fb0*/  FFMA.FTZ R166, R166, R180, R179 ;  /* 0x000000b4a6a67223 */ /* 0x000fe200000100b3 */
[----:B------:R-:W-:Y:S01]  /*3fc0*/  STS [R117+0x18], R202 ;  /* 0x000018ca75007388 */ /* 0x000fe20000000800 */
[----:B------:R-:W-:Y:S01]  /*3fd0*/  FMUL.FTZ R69, R69, R171 ;  /* 0x000000ab45457220 */ /* 0x000fe20000410000 */
[----:B0-----:R-:W-:Y:S01]  /*3fe0*/  FMUL.FTZ R72, R142, R7 ;  /* 0x000000078e487220 */ /* 0x001fe20000410000 */
[----:B------:R-:W-:Y:S01]  /*3ff0*/  FFMA.FTZ R7, R139, R68, R4 ;  /* 0x000000448b077223 */ /* 0x000fe20000010004 */
[----:B------:R-:W-:Y:S01]  /*4000*/  STS [R117+0x28], R172 ;  /* 0x000028ac75007388 */ /* 0x000fe20000000800 */
[----:B------:R-:W-:-:S04]  /*4010*/  IMAD.WIDE.U32 R4, R80, UR8, R82 ;  /* 0x0000000850047c25 */ /* 0x000fc8000f8e0052 */
[----:B------:R-:W-:Y:S01]  /*4020*/  FFMA.FTZ R178, R163, R166, R178 ;  /* 0x000000a6a3b27223 */ /* 0x000fe200000100b2 */
[----:B------:R-:W-:Y:S01]  /*4030*/  IADD3 R181, PT, PT, -R195, UR47, RZ ;  /* 0x0000002fc3b57c10 */ /* 0x000fe2000fffe1ff */
[----:B------:R-:W-:Y:S01]  /*4040*/  STS [R117+0x2c], R174 ;  /* 0x00002cae75007388 */ /* 0x000fe20000000800 */
[----:B------:R-:W-:Y:S02]  /*4050*/  IMAD R5, R81, UR8, R5 ;  /* 0x0000000851057c24 */ /* 0x000fe4000f8e0205 */
[----:B------:R-:W-:Y:S01]  /*4060*/  FFMA.FTZ R68, R140, R69, R7 ;  /* 0x000000458c447223 */ /* 0x000fe20000010007 */
[----:B------:R-:W-:Y:S01]  /*4070*/  FFMA.FTZ R164, R164, R178, R175 ;  /* 0x000000b2a4a47223 */ /* 0x000fe200000100af */
[----:B------:R0:W-:Y:S01]  /*4080*/  STS [R117+0x30], R6 ;  /* 0x0000300675007388 */ /* 0x0001e20000000800 */
[----:B------:R-:W-:Y:S01]  /*4090*/  FMUL.FTZ R70, R70, R165 ;  /* 0x000000a546467220 */ /* 0x000fe20000410000 */
[----:B------:R-:W-:Y:S01]  /*40a0*/  ISETP.GE.AND P2, PT, R181, 0x21, PT ;  /* 0x00000021b500780c */ /* 0x000fe20003f46270 */
[----:B------:R-:W-:Y:S01]  /*40b0*/  FFMA.FTZ R168, R161, R164, R168 ;  /* 0x000000a4a1a87223 */ /* 0x000fe200000100a8 */
[----:B------:R1:W-:Y:S01]  /*40c0*/  STS [R117+0x34], R162 ;  /* 0x000034a275007388 */ /* 0x0003e20000000800 */
[----:B------:R-:W-:-:S02]  /*40d0*/  ISETP.GE.AND P3, PT, R181, 0x41, PT ;  /* 0x00000041b500780c */ /* 0x000fc40003f66270 */
[----:B------:R-:W-:Y:S01]  /*40e0*/  FFMA.FTZ R160, R160, R168, R169 ;  /* 0x000000a8a0a07223 */ /* 0x000fe200000100a9 */
[----:B------:R1:W-:Y:S01]  /*40f0*/  STS [R117+0x38], R198 ;  /* 0x000038c675007388 */ /* 0x0003e20000000800 */
[----:B------:R-:W-:Y:S02]  /*4100*/  ISETP.GE.AND P4, PT, R181, 0x61, PT ;  /* 0x00000061b500780c */ /* 0x000fe40003f86270 */
[C---:B0-----:R-:W-:Y:S01]  /*4110*/  LEA R6, P1, R4.reuse, UR44, 0x2 ;  /* 0x0000002c04067c11 */ /* 0x041fe2000f8210ff */
[----:B------:R1:W-:Y:S01]  /*4120*/  STS [R117+0x3c], R72 ;  /* 0x00003c4875007388 */ /* 0x0003e20000000800 */
[----:B------:R-:W-:Y:S02]  /*4130*/  FFMA.FTZ R74, R159, R160, R74 ;  /* 0x000000a09f4a7223 */ /* 0x000fe4000001004a */
[----:B------:R-:W-:Y:S01]  /*4140*/  LEA.HI.X R7, R4, UR45, R5, 0x2, P1 ;  /* 0x0000002d04077c11 */ /* 0x000fe200088f1405 */
[----:B------:R-:W-:Y:S01]  /*4150*/  BAR.SYNC.DEFER_BLOCKING 0x0 ;  /* 0x0000000000007b1d */ /* 0x000fe20000010000 */
[----:B------:R-:W-:Y:S01]  /*4160*/  ISETP.GE.AND P1, PT, R181, 0x1, PT ;  /* 0x00000001b500780c */ /* 0x000fe20003f26270 */
[----:B------:R-:W-:Y:S01]  /*4170*/  FFMA.FTZ R5, R141, R70, R68 ;  /* 0x000000468d057223 */ /* 0x000fe20000010044 */
[----:B------:R-:W-:Y:S01]  /*4180*/  FMUL.FTZ R4, R71, R177 ;  /* 0x000000b147047220 */ /* 0x000fe20000410000 */
[----:B------:R-:W-:-:S03]  /*4190*/  FFMA.FTZ R158, R158, R74, R75 ;  /* 0x0000004a9e9e7223 */ /* 0x000fc6000001004b */
[----:B------:R-:W-:Y:S01]  /*41a0*/  FFMA.FTZ R4, R142, R4, R5 ;  /* 0x000000048e047223 */ /* 0x000fe20000010005 */
[----:B------:R1:W0:Y:S06]  /*41b0*/  LDS R173, [R116+0x8d0] ;  /* 0x0008d00074ad7984 */ /* 0x00022c0000000800 */
[----:B------:R-:W-:Y:S05]  /*41c0*/  @!P1 BRA `(.L_x_7694) ;  /* 0x0000000000089947 */ /* 0x000fea0003800000 */
[----:B------:R-:W2:Y:S04]  /*41d0*/  LDS R5, [R120+0x850] ;  /* 0x0008500078057984 */ /* 0x000ea80000000800 */
[----:B--2---:R2:W-:Y:S02]  /*41e0*/  REDG.E.ADD.F32.FTZ.RN.STRONG.GPU desc[UR36][R6.64], R5 ;  /* 0x00000005060079a6 */ /* 0x0045e4000c12f324 */
.L_x_7694:
[----:B------:R-:W-:Y:S05]  /*41f0*/  BSYNC.RECONVERGENT B0 ;  /* 0x0000000000007941 */ /* 0x000fea0003800200 */
.L_x_7693:
[----:B------:R-:W-:Y:S04]  /*4200*/  BSSY.RECONVERGENT B0, `(.L_x_7695) ;  /* 0x0000003000007945 */ /* 0x000fe80003800200 */
[----:B------:R-:W-:Y:S05]  /*4210*/  @!P2 BRA `(.L_x_7696) ;  /* 0x000000000004a947 */ /* 0x000fea0003800000 */
[----:B0-----:R3:W-:Y:S02]  /*4220*/  REDG.E.ADD.F32.FTZ.RN.STRONG.GPU desc[UR36][R6.64+0x80], R173 ;  /* 0x000080ad060079a6 */ /* 0x0017e4000c12f324 */
.L_x_7696:
[----:B------:R-:W-:Y:S05]  /*4230*/  BSYNC.RECONVERGENT B0 ;  /* 0x0000000000007941 */ /* 0x000fea0003800200 */
.L_x_7695:
[----:B--2---:R2:W4:Y:S01]  /*4240*/  LDS R5, [R115+0x950] ;  /* 0x0009500073057984 */ /* 0x0045220000000800 */
[----:B------:R-:W-:Y:S04]  /*4250*/  BSSY.RECONVERGENT B0, `(.L_x_7697) ;  /* 0x0000003000007945 */ /* 0x000fe80003800200 */
[----:B------:R-:W-:Y:S05]  /*4260*/  @!P3 BRA `(.L_x_7698) ;  /* 0x000000000004b947 */ /* 0x000fea0003800000 */
[----:B----4-:R4:W-:Y:S02]  /*4270*/  REDG.E.ADD.F32.FTZ.RN.STRONG.GPU desc[UR36][R6.64+0x100], R5 ;  /* 0x00010005060079a6 */ /* 0x0109e4000c12f324 */
.L_x_7698:
[----:B------:R-:W-:Y:S05]  /*4280*/  BSYNC.RECONVERGENT B0 ;  /* 0x0000000000007941 */ /* 0x000fea0003800200 */
.L_x_7697:
[----:B----4-:R4:W0:Y:S01]  /*4290*/  LDS R5, [R114+0x9d0] ;  /* 0x0009d00072057984 */ /* 0x0108220000000800 */
[----:B------:R-:W-:Y:S04]  /*42a0*/  BSSY.RECONVERGENT B0, `(.L_x_7699) ;  /* 0x0000003000007945 */ /* 0x000fe80003800200 */
[----:B------:R-:W-:Y:S05]  /*42b0*/  @!P4 BRA `(.L_x_7700) ;  /* 0x000000000004c947 */ /* 0x000fea0003800000 */
[----:B0-----:R0:W-:Y:S02]  /*42c0*/  REDG.E.ADD.F32.FTZ.RN.STRONG.GPU desc[UR36][R6.64+0x180], R5 ;  /* 0x00018005060079a6 */ /* 0x0011e4000c12f324 */
.L_x_7700:
[----:B------:R-:W-:Y:S05]  /*42d0*/  BSYNC.RECONVERGENT B0 ;  /* 0x0000000000007941 */ /* 0x000fea0003800200 */
.L_x_7699:
        /* <DEDUP_REMOVED lines=10> */
.L_x_7702:
[----:B------:R-:W-:Y:S05]  /*4380*/  BSYNC.RECONVERGENT B0 ;  /* 0x0000000000007941 */ /* 0x000fea0003800200 */
.L_x_7701:
[----:B------:R2:W2:Y:S01]  /*4390*/  LDS R67, [R112+0xad0] ;  /* 0x000ad00070437984 */ /* 0x0004a20000000800 */
[----:B------:R-:W-:Y:S01]  /*43a0*/  BSSY.RECONVERGENT B0, `(.L_x_7703) ;  /* 0x0000005000007945 */ /* 0x000fe20003800200 */
[----:B-1----:R-:W-:Y:S01]  /*43b0*/  FADD.FTZ R72, -R156, R193 ;  /* 0x000000c19c487221 */ /* 0x002fe20000010100 */
[----:B0-----:R-:W-:Y:S02]  /*43c0*/  FMUL.FTZ R5, R99, R158 ;  /* 0x0000009e63057220 */ /* 0x001fe40000410000 */
[----:B------:R-:W-:Y:S05]  /*43d0*/  @!P1 BRA `(.L_x_7704) ;  /* 0x0000000000049947 */ /* 0x000fea0003800000 */
[----:B--2---:R0:W-:Y:S02]  /*43e0*/  REDG.E.ADD.F32.FTZ.RN.STRONG.GPU desc[UR36][R6.64+0x280], R67 ;  /* 0x00028043060079a6 */ /* 0x0041e4000c12f324 */
.L_x_7704:
[----:B------:R-:W-:Y:S05]  /*43f0*/  BSYNC.RECONVERGENT B0 ;  /* 0x0000000000007941 */ /* 0x000fea0003800200 */
.L_x_7703:
[----:B0-2---:R0:W1:Y:S01]  /*4400*/  LDS R67, [R111+0xb50] ;  /* 0x000b50006f437984 */ /* 0x0050620000000800 */
[----:B------:R-:W-:Y:S01]  /*4410*/  BSSY.RECONVERGENT B0, `(.L_x_7705) ;  /* 0x0000006000007945 */ /* 0x000fe20003800200 */
[----:B------:R-:W-:Y:S01]  /*4420*/  FADD.FTZ R75, -R155, R190 ;  /* 0x000000be9b4b7221 */ /* 0x000fe20000010100 */
[----:B------:R-:W-:Y:S01]  /*4430*/  FMUL.FTZ R68, R94, R74 ;  /* 0x0000004a5e447220 */ /* 0x000fe20000410000 */
[----:B------:R-:W-:Y:S01]  /*4440*/  FFMA.FTZ R69, R5, R72, RZ ;  /* 0x0000004805457223 */ /* 0x000fe200000100ff */
[----:B------:R-:W-:Y:S06]  /*4450*/  @!P2 BRA `(.L_x_7706) ;  /* 0x000000000004a947 */ /* 0x000fec0003800000 */
[----:B-1----:R2:W-:Y:S02]  /*4460*/  REDG.E.ADD.F32.FTZ.RN.STRONG.GPU desc[UR36][R6.64+0x300], R67 ;  /* 0x00030043060079a6 */ /* 0x0025e4000c12f324 */
.L_x_7706:
[----:B------:R-:W-:Y:S05]  /*4470*/  BSYNC.RECONVERGENT B0 ;  /* 0x0000000000007941 */ /* 0x000fea0003800200 */
.L_x_7705:
[----:B------:R-:W-:Y:S01]  /*4480*/  FFMA.FTZ R162, R68, R75, R69 ;  /* 0x0000004b44a27223 */ /* 0x000fe20000010045 */
[----:B------:R-:W-:Y:S01]  /*4490*/  BSSY.RECONVERGENT B0, `(.L_x_7707) ;  /* 0x0000006000007945 */ /* 0x000fe20003800200 */
[----:B------:R0:W0:Y:S01]  /*44a0*/  LDS R69, [R110+0xbd0] ;  /* 0x000bd0006e457984 */ /* 0x0000220000000800 */
[----:B------:R-:W-:Y:S01]  /*44b0*/  FADD.FTZ R174, -R154, R167 ;  /* 0x000000a79aae7221 */ /* 0x000fe20000010100 */
[----:B-12---:R-:W-:Y:S01]  /*44c0*/  FMUL.FTZ R67, R97, R160 ;  /* 0x000000a061437220 */ /* 0x006fe20000410000 */
[----:B------:R-:W-:Y:S06]  /*44d0*/  @!P3 BRA `(.L_x_7708) ;  /* 0x000000000004b947 */ /* 0x000fec0003800000 */
[----:B0-----:R1:W-:Y:S02]  /*44e0*/  REDG.E.ADD.F32.FTZ.RN.STRONG.GPU desc[UR36][R6.64+0x380], R69 ;  /* 0x00038045060079a6 */ /* 0x0013e4000c12f324 */
.L_x_7708:
[----:B------:R-:W-:Y:S05]  /*44f0*/  BSYNC.RECONVERGENT B0 ;  /* 0x0000000000007941 */ /* 0x000fea0003800200 */
.L_x_7707:
[----:B01----:R0:W1:Y:S01]  /*4500*/  LDS R69, [R109+0xc50] ;  /* 0x000c50006d457984 */ /* 0x0030620000000800 */
[----:B------:R-:W-:Y:S01]  /*4510*/  BSSY.RECONVERGENT B0, `(.L_x_7709) ;  /* 0x0000006000007945 */ /* 0x000fe20003800200 */
[----:B------:R-:W-:Y:S01]  /*4520*/  FADD.FTZ R159, -R151, R192 ;  /* 0x000000c0979f7221 */ /* 0x000fe20000010100 */
[----:B------:R-:W-:Y:S01]  /*4530*/  FMUL.FTZ R70, R92, R168 ;  /* 0x000000a85c467220 */ /* 0x000fe20000410000 */
[----:B------:R-:W-:Y:S01]  /*4540*/  FFMA.FTZ R71, R67, R174, R162 ;  /* 0x000000ae43477223 */ /* 0x000fe200000100a2 */
[----:B------:R-:W-:Y:S06]  /*4550*/  @!P4 BRA `(.L_x_7710) ;  /* 0x000000000004c947 */ /* 0x000fec0003800000 */
[----:B-1----:R2:W-:Y:S02]  /*4560*/  REDG.E.ADD.F32.FTZ.RN.STRONG.GPU desc[UR36][R6.64+0x400], R69 ;  /* 0x00040045060079a6 */ /* 0x0025e4000c12f324 */
.L_x_7710:
[----:B------:R-:W-:Y:S05]  /*4570*/  BSYNC.RECONVERGENT B0 ;  /* 0x0000000000007941 */ /* 0x000fea0003800200 */
.L_x_7709:
[----:B------:R-:W-:Y:S01]  /*4580*/  FFMA.FTZ R162, R70, R159, R71 ;  /* 0x0000009f46a27223 */ /* 0x000fe20000010047 */
[----:B------:R-:W-:Y:S01]  /*4590*/  BSSY.RECONVERGENT B0, `(.L_x_7711) ;  /* 0x0000006000007945 */ /* 0x000fe20003800200 */
[----:B------:R0:W0:Y:S01]  /*45a0*/  LDS R71, [R108+0xcd0] ;  /* 0x000cd0006c477984 */ /* 0x0000220000000800 */
[----:B------:R-:W-:Y:S01]  /*45b0*/  FADD.FTZ R191, -R150, R191 ;  /* 0x000000bf96bf7221 */ /* 0x000fe20000010100 */
[----:B-12---:R-:W-:Y:S01]  /*45c0*/  FMUL.FTZ R69, R95, R164 ;  /* 0x000000a45f457220 */ /* 0x006fe20000410000 */
[----:B------:R-:W-:Y:S06]  /*45d0*/  @!P5 BRA `(.L_x_7712) ;  /* 0x000000000004d947 */ /* 0x000fec0003800000 */
[----:B0-----:R1:W-:Y:S02]  /*45e0*/  REDG.E.ADD.F32.FTZ.RN.STRONG.GPU desc[UR36][R6.64+0x480], R71 ;  /* 0x00048047060079a6 */ /* 0x0013e4000c12f324 */
.L_x_7712:
[----:B------:R-:W-:Y:S05]  /*45f0*/  BSYNC.RECONVERGENT B0 ;  /* 0x0000000000007941 */ /* 0x000fea0003800200 */
.L_x_7711:
[----:B------:R-:W-:Y:S01]  /*4600*/  FADD.FTZ R175, -R144, R65 ;  /* 0x0000004190af7221 */ /* 0x000fe20000010100 */
[----:B------:R-:W-:Y:S01]  /*4610*/  FADD.FTZ R161, -R149, R56 ;  /* 0x0000003895a17221 */ /* 0x000fe20000010100 */
[----:B------:R2:W2:Y:S01]  /*4620*/  LDS R65, [R107+0xd50] ;  /* 0x000d50006b417984 */ /* 0x0004a20000000800 */
[----:B------:R-:W-:Y:S01]  /*4630*/  FMUL.FTZ R56, R90, R178 ;  /* 0x000000b25a387220 */ /* 0x000fe20000410000 */
[----:B01----:R-:W-:Y:S01]  /*4640*/  FFMA.FTZ R71, R69, R191, R162 ;  /* 0x000000bf45477223 */ /* 0x003fe200000100a2 */
[----:B------:R-:W-:Y:S01]  /*4650*/  FADD.FTZ R163, -R148, R57 ;  /* 0x0000003994a37221 */ /* 0x000fe20000010100 */
[----:B------:R-:W-:Y:S01]  /*4660*/  FMUL.FTZ R57, R93, R166 ;  /* 0x000000a65d397220 */ /* 0x000fe20000410000 */
[----:B------:R-:W-:Y:S01]  /*4670*/  FADD.FTZ R194, -R147, R194 ;  /* 0x000000c293c27221 */ /* 0x000fe20000010100 */
[----:B------:R-:W-:Y:S01]  /*4680*/  FFMA.FTZ R172, R56, R161, R71 ;  /* 0x000000a138ac7223 */ /* 0x000fe20000010047 */
[----:B------:R-:W-:Y:S01]  /*4690*/  FMUL.FTZ R162, R88, R180 ;  /* 0x000000b458a27220 */ /* 0x000fe20000410000 */
[----:B------:R-:W-:Y:S01]  /*46a0*/  ISETP.GE.AND P6, PT, R181, 0x141, PT ;  /* 0x00000141b500780c */ /* 0x000fe20003fc6270 */
[----:B------:R-:W-:Y:S01]  /*46b0*/  FMUL.FTZ R71, R91, R170 ;  /* 0x000000aa5b477220 */ /* 0x000fe20000410000 */
[----:B------:R-:W-:Y:S01]  /*46c0*/  FFMA.FTZ R167, R57, R163, R172 ;  /* 0x000000a339a77223 */ /* 0x000fe200000100ac */
[----:B------:R-:W-:Y:S01]  /*46d0*/  FADD.FTZ R169, -R146, R59 ;  /* 0x0000003b92a97221 */ /* 0x000fe20000010100 */
[----:B------:R-:W-:Y:S01]  /*46e0*/  FMUL.FTZ R172, R2, R182 ;  /* 0x000000b602ac7220 */ /* 0x000fe20000410000 */
[----:B---3--:R-:W-:Y:S01]  /*46f0*/  FADD.FTZ R173, -R145, R64 ;  /* 0x0000004091ad7221 */ /* 0x008fe20000010100 */
        /* <DEDUP_REMOVED lines=15> */
.L_x_7714:
[----:B------:R-:W-:Y:S05]  /*47f0*/  BSYNC.RECONVERGENT B0 ;  /* 0x0000000000007941 */ /* 0x000fea0003800200 */
.L_x_7713:
[----:B------:R-:W-:Y:S01]  /*4800*/  FADD.FTZ R181, -R87, R73 ;  /* 0x0000004957b57221 */ /* 0x000fe20000010100 */
[----:B------:R-:W-:Y:S01]  /*4810*/  BSSY.RECONVERGENT B0, `(.L_x_7715) ;  /* 0x0000006000007945 */ /* 0x000fe20003800200 */
[----:B------:R1:W3:Y:S01]  /*4820*/  LDS R73, [R106+0xdd0] ;  /* 0x000dd0006a497984 */ /* 0x0002e20000000800 */
[----:B0-2---:R-:W-:Y:S01]  /*4830*/  FMUL.FTZ R65, R125, R184 ;  /* 0x000000b87d417220 */ /* 0x005fe20000410000 */
[----:B------:R-:W-:Y:S01]  /*4840*/  FFMA.FTZ R192, R64, R179, R167 ;  /* 0x000000b340c07223 */ /* 0x000fe200000100a7 */
[----:B------:R-:W-:Y:S06]  /*4850*/  @!P1 BRA `(.L_x_7716) ;  /* 0x0000000000049947 */ /* 0x000fec0003800000 */
[----:B---3--:R0:W-:Y:S02]  /*4860*/  REDG.E.ADD.F32.FTZ.RN.STRONG.GPU desc[UR36][R6.64+0x580], R73 ;  /* 0x00058049060079a6 */ /* 0x0081e4000c12f324 */
.L_x_7716:
[----:B------:R-:W-:Y:S05]  /*4870*/  BSYNC.RECONVERGENT B0 ;  /* 0x0000000000007941 */ /* 0x000fea0003800200 */
.L_x_7715:
[----:B0--3--:R0:W2:Y:S01]  /*4880*/  LDS R73, [R105+0xe50] ;  /* 0x000e500069497984 */ /* 0x0090a20000000800 */
[----:B------:R-:W-:Y:S01]  /*4890*/  BSSY.RECONVERGENT B0, `(.L_x_7717) ;  /* 0x0000006000007945 */ /* 0x000fe20003800200 */
[----:B------:R-:W-:Y:S01]  /*48a0*/  FMUL.FTZ R190, R128, R58 ;  /* 0x0000003a80be7220 */ /* 0x000fe20000410000 */
[----:B------:R-:W-:Y:S01]  /*48b0*/  FADD.FTZ R171, -R86, R171 ;  /* 0x000000ab56ab7221 */ /* 0x000fe20000010100 */
[----:B------:R-:W-:Y:S01]  /*48c0*/  FFMA.FTZ R167, R65, R181, R192 ;  /* 0x000000b541a77223 */ /* 0x000fe200000100c0 */
[----:B------:R-:W-:Y:S06]  /*48d0*/  @!P2 BRA `(.L_x_7718) ;  /* 0x000000000004a947 */ /* 0x000fec0003800000 */
[----:B--2---:R3:W-:Y:S02]  /*48e0*/  REDG.E.ADD.F32.FTZ.RN.STRONG.GPU desc[UR36][R6.64+0x600], R73 ;  /* 0x00060049060079a6 */ /* 0x0047e4000c12f324 */
.L_x_7718:
[----:B------:R-:W-:Y:S05]  /*48f0*/  BSYNC.RECONVERGENT B0 ;  /* 0x0000000000007941 */ /* 0x000fea0003800200 */
.L_x_7717:
[----:B------:R-:W-:Y:S01]  /*4900*/  FFMA.FTZ R196, R190, R171, R167 ;  /* 0x000000abbec47223 */ /* 0x000fe200000100a7 */
[----:B------:R-:W-:Y:S01]  /*4910*/  BSSY.RECONVERGENT B0, `(.L_x_7719) ;  /* 0x0000006000007945 */ /* 0x000fe20003800200 */
[----:B------:R0:W0:Y:S01]  /*4920*/  LDS R167, [R104+0xed0] ;  /* 0x000ed00068a77984 */ /* 0x0000220000000800 */
[----:B--23--:R-:W-:Y:S01]  /*4930*/  FMUL.FTZ R73, R127, R186 ;  /* 0x000000ba7f497220 */ /* 0x00cfe20000410000 */
[----:B------:R-:W-:Y:S01]  /*4940*/  FADD.FTZ R165, -R85, R165 ;  /* 0x000000a555a57221 */ /* 0x000fe20000010100 */
[----:B------:R-:W-:Y:S06]  /*4950*/  @!P3 BRA `(.L_x_7720) ;  /* 0x000000000004b947 */ /* 0x000fec0003800000 */
[----:B0-----:R2:W-:Y:S02]  /*4960*/  REDG.E.ADD.F32.FTZ.RN.STRONG.GPU desc[UR36][R6.64+0x680], R167 ;  /* 0x000680a7060079a6 */ /* 0x0015e4000c12f324 */
.L_x_7720:
[----:B------:R-:W-:Y:S05]  /*4970*/  BSYNC.RECONVERGENT B0 ;  /* 0x0000000000007941 */ /* 0x000fea0003800200 */
.L_x_7719:
[----:B------:R3:W1:Y:S01]  /*4980*/  LDS R183, [R103+0xf50] ;  /* 0x000f500067b77984 */ /* 0x0006620000000800 */
[----:B------:R-:W-:Y:S01]  /*4990*/  BSSY.RECONVERGENT B0, `(.L_x_7721) ;  /* 0x0000006000007945 */ /* 0x000fe20003800200 */
[----:B------:R-:W-:Y:S01]  /*49a0*/  FMUL.FTZ R192, R130, R188 ;  /* 0x000000bc82c07220 */ /* 0x000fe20000410000 */
[----:B------:R-:W-:Y:S01]  /*49b0*/  FADD.FTZ R177, -R84, R177 ;  /* 0x000000b154b17221 */ /* 0x000fe20000010100 */
[----:B0-2---:R-:W-:Y:S01]  /*49c0*/  FFMA.FTZ R167, R73, R165, R196 ;  /* 0x000000a549a77223 */ /* 0x005fe200000100c4 */
[----:B------:R-:W-:Y:S06]  /*49d0*/  @!P4 BRA `(.L_x_7722) ;  /* 0x000000000004c947 */ /* 0x000fec0003800000 */
[----:B-1----:R0:W-:Y:S02]  /*49e0*/  REDG.E.ADD.F32.FTZ.RN.STRONG.GPU desc[UR36][R6.64+0x700], R183 ;  /* 0x000700b7060079a6 */ /* 0x0021e4000c12f324 */
.L_x_7722:
[----:B------:R-:W-:Y:S05]  /*49f0*/  BSYNC.RECONVERGENT B0 ;  /* 0x0000000000007941 */ /* 0x000fea0003800200 */
.L_x_7721:
[----:B01----:R0:W1:Y:S01]  /*4a00*/  LDS R183, [R102+0xfd0] ;  /* 0x000fd00066b77984 */ /* 0x0030620000000800 */
[----:B------:R-:W-:Y:S01]  /*4a10*/  BSSY.RECONVERGENT B0, `(.L_x_7723) ;  /* 0x0000004000007945 */ /* 0x000fe20003800200 */
[----:B------:R-:W-:-:S03]  /*4a20*/  FFMA.FTZ R167, R192, R177, R167 ;  /* 0x000000b1c0a77223 */ /* 0x000fc600000100a7 */
[----:B------:R-:W-:Y:S05]  /*4a30*/  @!P5 BRA `(.L_x_7724) ;  /* 0x000000000004d947 */ /* 0x000fea0003800000 */
[----:B-1----:R2:W-:Y:S02]  /*4a40*/  REDG.E.ADD.F32.FTZ.RN.STRONG.GPU desc[UR36][R6.64+0x780], R183 ;  /* 0x000780b7060079a6 */ /* 0x0025e4000c12f324 */
.L_x_7724:
[----:B------:R-:W-:Y:S05]  /*4a50*/  BSYNC.RECONVERGENT B0 ;  /* 0x0000000000007941 */ /* 0x000fea0003800200 */
.L_x_7723:
[----:B--2---:R-:W2:Y:S01]  /*4a60*/  SHFL.DOWN PT, R6, R167, 0x1, 0x1f ;  /* 0x08201f00a7067f89 */ /* 0x004ea200000e0000 */
[C---:B------:R-:W-:Y:S01]  /*4a70*/  ISETP.GT.AND P1, PT, R100.reuse, 0x1e, PT ;  /* 0x0000001e6400780c */ /* 0x040fe20003f24270 */
[----:B------:R-:W-:Y:S01]  /*4a80*/  FMUL.FTZ R196, R157, R170 ;  /* 0x000000aa9dc47220 */ /* 0x000fe20000410000 */
[----:B------:R-:W-:Y:S01]  /*4a90*/  ISETP.NE.AND P2, PT, R100, RZ, PT ;  /* 0x000000ff6400720c */ /* 0x000fe20003f45270 */
[----:B------:R-:W5:Y:S01]  /*4aa0*/  SHFL.DOWN PT, R7, R4, 0x1, 0x1f ;  /* 0x08201f0004077f89 */ /* 0x000f6200000e0000 */
[----:B------:R-:W-:Y:S01]  /*4ab0*/  ISETP.NE.AND P3, PT, R189, RZ, PT ;  /* 0x000000ffbd00720c */ /* 0x000fe20003f65270 */
[----:B------:R-:W-:Y:S01]  /*4ac0*/  FMUL.FTZ R169, R169, R196 ;  /* 0x000000c4a9a97220 */ /* 0x000fe20000410000 */
[----:B------:R-:W-:Y:S01]  /*4ad0*/  FMUL.FTZ R196, R157, R176 ;  /* 0x000000b09dc47220 */ /* 0x000fe20000410000 */
[----:B------:R-:W-:Y:S01]  /*4ae0*/  BSSY.RECONVERGENT B0, `(.L_x_7725) ;  /* 0x0000072000007945 */ /* 0x000fe20003800200 */
        /* <DEDUP_REMOVED lines=19> */
[----:B-----5:R-:W-:Y:S01]  /*4c20*/  @!P1 FADD.FTZ R4, R4, R7 ;  /* 0x0000000704049221 */ /* 0x020fe20000010000 */
[----:B------:R-:W2:Y:S01]  /*4c30*/  SHFL.DOWN PT, R6, R167, 0x2, 0x1f ;  /* 0x08401f00a7067f89 */ /* 0x000ea200000e0000 */
[----:B------:R-:W-:Y:S01]  /*4c40*/  ISETP.GT.AND P1, PT, R100, 0x1d, PT ;  /* 0x0000001d6400780c */ /* 0x000fe20003f24270 */
[----:B------:R-:W-:Y:S01]  /*4c50*/  FADD.FTZ R42, R67, R42 ;  /* 0x0000002a432a7221 */ /* 0x000fe20000010000 */
[----:B------:R-:W-:Y:S01]  /*4c60*/  FADD.FTZ R41, R68, R41 ;  /* 0x0000002944297221 */ /* 0x000fe20000010000 */
[----:B------:R-:W5:Y:S01]  /*4c70*/  SHFL.DOWN PT, R7, R4, 0x2, 0x1f ;  /* 0x08401f0004077f89 */ /* 0x000f6200000e0000 */
[----:B------:R-:W-:-:S09]  /*4c80*/  FADD.FTZ R40, R5, R40 ;  /* 0x0000002805287221 */ /* 0x000fd20000010000 */
        /* <DEDUP_REMOVED lines=31> */
[----:B------:R-:W-:Y:S01]  /*4e80*/  FMUL.FTZ R6, R157, R74 ;  /* 0x0000004a9d067220 */ /* 0x000fe20000410000 */
[----:B--2---:R-:W-:Y:S01]  /*4e90*/  @!P1 FADD.FTZ R167, R167, R198 ;  /* 0x000000c6a7a79221 */ /* 0x004fe20000010000 */
[----:B------:R-:W-:Y:S01]  /*4ea0*/  FMUL.FTZ R66, R171, R66 ;  /* 0x00000042ab427220 */ /* 0x000fe20000410000 */
[----:B------:R-:W-:Y:S01]  /*4eb0*/  FFMA.FTZ R159, R10, R160, R7 ;  /* 0x000000a00a9f7223 */ /* 0x000fe20000010007 */
[----:B------:R-:W-:Y:S01]  /*4ec0*/  FMUL.FTZ R6, R75, R6 ;  /* 0x000000064b067220 */ /* 0x000fe20000410000 */
[----:B-1----:R-:W-:Y:S01]  /*4ed0*/  @!P1 FADD.FTZ R4, R4, R183 ;  /* 0x000000b704049221 */ /* 0x002fe20000010000 */
[----:B------:R-:W1:Y:S01]  /*4ee0*/  SHFL.DOWN PT, R178, R167, 0x10, 0x1f ;  /* 0x0a001f00a7b27f89 */ /* 0x000e6200000e0000 */
[----:B------:R-:W-:Y:S01]  /*4ef0*/  FMUL.FTZ R7, R157, R158 ;  /* 0x0000009e9d077220 */ /* 0x000fe20000410000 */
[----:B------:R-:W-:Y:S01]  /*4f00*/  FFMA.FTZ R66, R21, R58, R66 ;  /* 0x0000003a15427223 */ /* 0x000fe20000010042 */
[C---:B------:R-:W-:Y:S01]  /*4f10*/  FMUL.FTZ R180, R157.reuse, R182 ;  /* 0x000000b69db47220 */ /* 0x040fe20000410000 */
[----:B------:R-:W2:Y:S01]  /*4f20*/  SHFL.DOWN PT, R161, R4, 0x10, 0x1f ;  /* 0x0a001f0004a17f89 */ /* 0x000ea200000e0000 */
        /* <DEDUP_REMOVED lines=34> */
[----:B------:R-:W-:Y:S06]  /*5150*/  BAR.SYNC.DEFER_BLOCKING 0x0 ;  /* 0x0000000000007b1d */ /* 0x000fec0000010000 */
[----:B------:R-:W-:Y:S05]  /*5160*/  @P3 BRA `(.L_x_7726) ;  /* 0x0000000000243947 */ /* 0x000fea0003800000 */
[----:B------:R-:W-:Y:S02]  /*5170*/  UISETP.NE.AND UP0, UPT, UR22, UR48, UPT ;  /* 0x000000301600728c */ /* 0x000fe4000bf05270 */
[----:B------:R-:W-:-:S04]  /*5180*/  ULEA UR9, UR8, UR10, 0x2 ;  /* 0x0000000a08097291 */ /* 0x000fc8000f8e10ff */
[----:B------:R-:W-:-:S13]  /*5190*/  PLOP3.LUT P1, PT, PT, PT, UP0, 0x80, 0x8 ;  /* 0x000000000008781c */ /* 0x000fda0003f2f008 */
[----:B------:R-:W2:Y:S04]  /*51a0*/  @P1 LDS R5, [UR9+0x2748] ;  /* 0x00274809ff051984 */ /* 0x000ea80008000800 */
[----:B-1----:R-:W1:Y:S01]  /*51b0*/  @P1 LDS R6, [UR9+0x2348] ;  /* 0x00234809ff061984 */ /* 0x002e620008000800 */
[----:B--2---:R-:W-:Y:S01]  /*51c0*/  @P1 FADD.FTZ R4, R4, R5 ;  /* 0x0000000504041221 */ /* 0x004fe20000010000 */
[----:B-1----:R-:W-:-:S04]  /*51d0*/  @P1 FADD.FTZ R167, R167, R6 ;  /* 0x00000006a7a71221 */ /* 0x002fc80000010000 */
[----:B------:R2:W-:Y:S04]  /*51e0*/  STS [UR9+0x2748], R4 ;  /* 0x00274804ff007988 */ /* 0x0005e80008000809 */
[----:B------:R2:W-:Y:S02]  /*51f0*/  STS [UR9+0x2348], R167 ;  /* 0x002348a7ff007988 */ /* 0x0005e40008000809 */
.L_x_7726:
[----:B------:R-:W-:Y:S05]  /*5200*/  BSYNC.RECONVERGENT B0 ;  /* 0x0000000000007941 */ /* 0x000fea0003800200 */
.L_x_7725:
[----:B------:R-:W-:-:S04]  /*5210*/  UIADD3 UR8, UPT, UPT, UR8, 0x1, URZ ;  /* 0x0000000108087890 */ /* 0x000fc8000fffe0ff */
[----:B------:R-:W-:-:S09]  /*5220*/  UISETP.GE.AND UP0, UPT, UR8, UR49, UPT ;  /* 0x000000310800728c */ /* 0x000fd2000bf06270 */
[----:B------:R-:W-:Y:S05]  /*5230*/  BRA.U !UP0, `(.L_x_7727) ;  /* 0xffffffd508987547 */ /* 0x000fea000b83ffff */
.L_x_7689:
        /* <DEDUP_REMOVED lines=80> */
.L_x_7687:
        /* <DEDUP_REMOVED lines=33> */
.L_x_7730:
[----:B------:R-:W-:Y:S05]  /*5950*/  BSYNC.RECONVERGENT B0 ;  /* 0x0000000000007941 */ /* 0x000fea0003800200 */
.L_x_7729:
        /* <DEDUP_REMOVED lines=31> */
.L_x_7732:
[----:B------:R-:W-:Y:S05]  /*5b50*/  BSYNC.RECONVERGENT B0 ;  /* 0x0000000000007941 */ /* 0x000fea0003800200 */
.L_x_7731:
        /* <DEDUP_REMOVED lines=9> */
.L_x_7734:
[----:B------:R-:W-:Y:S02]  /*5bf0*/  LEA R0, R11, UR4, 0x2 ;  /* 0x000000040b007c11 */ /* 0x000fe4000f8e10ff */
[----:B0-----:R-:W-:Y:S02]  /*5c00*/  MOV R5, UR13 ;  /* 0x0000000d00057c02 */ /* 0x001fe40008000f00 */
[----:B-12---:R-:W-:Y:S01]  /*5c10*/  MOV R4, UR12 ;  /* 0x0000000c00047c02 */ /* 0x006fe20008000f00 */
        /* <DEDUP_REMOVED lines=27> */
.L_x_7733:
[----:B------:R-:W-:Y:S05]  /*5dd0*/  EXIT ;  /* 0x000000000000794d */ /* 0x000fea0003800000 */
.L_x_7735:
        /* <DEDUP_REMOVED lines=10> */
.L_x_10494:


//--------------------- .text._Z25selective_scan_bwd_kernelI32Selective_Scan_bwd_kernel_traitsILi32ELi16ELb1ELb0ELb1ELb1ELb0EffEEv12SSMParamsBwd --------------------------
	.section	.text._Z25selective_scan_bwd_kernelI32Selective_Scan_bwd_kernel_traitsILi32ELi16ELb1ELb0ELb1ELb1ELb0EffEEv12SSMParamsBwd,"ax",@progbits
	.align	128
        .global         _Z25selective_scan_bwd_kernelI32Selective_Scan_bwd_kernel_traitsILi32ELi16ELb1ELb0ELb1ELb1ELb0EffEEv12SSMParamsBwd
        .type           _Z25selective_scan_bwd_kernelI32Selective_Scan_bwd_kernel_traitsILi32ELi16ELb1ELb0ELb1ELb1ELb0EffEEv12SSMParamsBwd,@function
        .size           _Z25selective_scan_bwd_kernelI32Selective_Scan_bwd_kernel_traitsILi32ELi16ELb1ELb0ELb1ELb1ELb0EffEEv12SSMParamsBwd,(.L_x_10495 - _Z25selective_scan_bwd_kernelI32Selective_Scan_bwd_kernel_traitsILi32ELi16ELb1ELb0ELb1ELb1ELb0EffEEv12SSMParamsBwd)
        .other          _Z25selective_scan_bwd_kernelI32Selective_Scan_bwd_kernel_traitsILi32ELi16ELb1ELb0ELb1ELb1ELb0EffEEv12SSMParamsBwd,@"STO_CUDA_ENTRY STV_DEFAULT"
_Z25selective_scan_bwd_kernelI32Selective_Scan_bwd_kernel_traitsILi32ELi16ELb1ELb0ELb1ELb1ELb0EffEEv12SSMParamsBwd:
.text._Z25selective_scan_bwd_kernelI32Selective_Scan_bwd_kernel_traitsILi32ELi16ELb1ELb0ELb1ELb1ELb0EffEEv12SSMParamsBwd:
        /* <DEDUP_REMOVED lines=135> */
[C---:B------:R-:W-:Y:S01]  /*0870*/  SHF.L.U32 R0, R92.reuse, 0x2, RZ ;  /* 0x000000025c007819 */ /* 0x040fe200000006ff */
[----:B------:R-:W-:Y:S01]  /*0880*/  UIMAD UR23, UR34, UR31, UR15 ;  /* 0x0000001f221772a4 */ /* 0x000fe2000f8e020f */
[----:B------:R-:W-:Y:S01]  /*0890*/  IMAD R3, R5, UR35, R3 ;  /* 0x0000002305037c24 */ /* 0x000fe2000f8e0203 */
[C---:B------:R-:W-:Y:S01]  /*08a0*/  SHF.L.U32 R5, R92.reuse, 0x4, RZ ;  /* 0x000000045c057819 */ /* 0x040fe200000006ff */
[----:B------:R-:W-:Y:S01]  /*08b0*/  UIADD3 UR22, UPT, UPT, UR6, 0x850, URZ ;  /* 0x0000085006167890 */ /* 0x000fe2000fffe0ff */
        /* <DEDUP_REMOVED lines=16> */
[-C--:B------:R-:W-:Y:S02]  /*09c0*/  LEA.HI R127, R92, R92.reuse, RZ, 0x1b ;  /* 0x0000005c5c7f7211 */ /* 0x080fe400078fd8ff */
[----:B------:R-:W-:Y:S02]  /*09d0*/  LOP3.LUT R3, R0, 0xf80, RZ, 0xc0, !PT ;  /* 0x00000f8000037812 */ /* 0x000fe400078ec0ff */
        /* <DEDUP_REMOVED lines=16> */
[----:B------:R-:W-:Y:S02]  /*0ae0*/  LEA.HI R124, R5, R5, RZ, 0x1b ;  /* 0x00000005057c7211 */ /* 0x000fe400078fd8ff */
[----:B------:R-:W-:Y:S02]  /*0af0*/  LOP3.LUT R193, R92, 0x1f, RZ, 0xc0, !PT ;  /* 0x0000001f5cc17812 */ /* 0x000fe400078ec0ff */
[----:B------:R-:W-:Y:S02]  /*0b00*/  LEA R127, R127, UR6, 0x2 ;  /* 0x000000067f7f7c11 */ /* 0x000fe4000f8e10ff */
[----:B------:R-:W-:Y:S02]  /*0b10*/  LOP3.LUT R126, R3, 0x1f, R92, 0xf8, !PT ;  /* 0x0000001f037e7812 */ /* 0x000fe400078ef85c */
        /* <DEDUP_REMOVED lines=16> */
[----:B------:R-:W-:Y:S02]  /*0c20*/  IADD3 R108, PT, PT, R95, R37, RZ ;  /* 0x000000255f6c7210 */ /* 0x000fe40007ffe0ff */
[----:B------:R-:W-:Y:S01]  /*0c30*/  LEA R124, R124, UR22, 0x2 ;  /* 0x000000167c7c7c11 */ /* 0x000fe2000f8e10ff */
[----:B------:R-:W-:Y:S01]  /*0c40*/  UMOV UR22, UR24 ;  /* 0x0000001800167c82 */ /* 0x000fe20008000000 */
[----:B------:R-:W-:-:S05]  /*0c50*/  UMOV UR24, UR26 ;  /* 0x0000001a00187c82 */ /* 0x000fca0008000000 */
.L_x_7808:
[----:B------:R-:W-:Y:S01]  /*0c60*/  BAR.SYNC.DEFER_BLOCKING 0x0 ;  /* 0x0000000000007b1d */ /* 0x000fe20000010000 */
[----:B0-----:R-:W-:Y:S02]  /*0c70*/  MOV R2, UR20 ;  /* 0x0000001400027c02 */ /* 0x001fe40008000f00 */
        /* <DEDUP_REMOVED lines=8> */
[----:B------:R-:W-:Y:S01]  /*0d00*/  MOV R96, UR18 ;  /* 0x0000001200607c02 */ /* 0x000fe20008000f00 */
[----:B------:R-:W1:Y:S01]  /*0d10*/  S2R R107, SR_LANEID ;  /* 0x00000000006b7919 */ /* 0x000e620000000000 */
[----:B------:R-:W-:-:S03]  /*0d20*/  MOV R97, UR17 ;  /* 0x0000001100617c02 */ /* 0x000fc60008000f00 */
[----:B------:R-:W-:Y:S01]  /*0d30*/  IMAD.WIDE.U32 R96, R126, 0x10, R96 ;  /* 0x000000107e607825 */ /* 0x000fe200078e0060 */
[----:B0-----:R-:W-:-:S06]  /*0d40*/  ULEA UR6, UR26, UR6, 0x18 ;  /* 0x000000061a067291 */ /* 0x001fcc000f8ec0ff */
[C---:B-1----:R-:W-:Y:S02]  /*0d50*/  LEA R106, R107.reuse, UR6, 0x4 ;  /* 0x000000066b6a7c11 */ /* 0x042fe4000f8e20ff */
        /* <DEDUP_REMOVED lines=86> */
.L_x_7738:
[----:B------:R-:W-:Y:S05]  /*12c0*/  BSYNC.RECONVERGENT B0 ;  /* 0x0000000000007941 */ /* 0x000fea0003800200 */
.L_x_7737:
        /* <DEDUP_REMOVED lines=34> */
.L_x_7740:
[----:B------:R-:W-:Y:S05]  /*14f0*/  BSYNC.RECONVERGENT B0 ;  /* 0x0000000000007941 */ /* 0x000fea0003800200 */
.L_x_7739:
        /* <DEDUP_REMOVED lines=34> */
.L_x_7742:
[----:B------:R-:W-:Y:S05]  /*1720*/  BSYNC.RECONVERGENT B0 ;  /* 0x0000000000007941 */ /* 0x000fea0003800200 */
.L_x_7741:
        /* <DEDUP_REMOVED lines=34> */
.L_x_7744:
[----:B------:R-:W-:Y:S05]  /*1950*/  BSYNC.RECONVERGENT B0 ;  /* 0x0000000000007941 */ /* 0x000fea0003800200 */
.L_x_7743:
        /* <DEDUP_REMOVED lines=34> */
.L_x_7746:
[----:B------:R-:W-:Y:S05]  /*1b80*/  BSYNC.RECONVERGENT B0 ;  /* 0x0000000000007941 */ /* 0x000fea0003800200 */
.L_x_7745:
        /* <DEDUP_REMOVED lines=37> */
.L_x_7748:
[----:B------:R-:W-:Y:S05]  /*1de0*/  BSYNC.RECONVERGENT B0 ;  /* 0x0000000000007941 */ /* 0x000fea0003800200 */
.L_x_7747:
        /* <DEDUP_REMOVED lines=39> */
.L_x_7750:
[----:B------:R-:W-:Y:S05]  /*2060*/  BSYNC.RECONVERGENT B0 ;  /* 0x0000000000007941 */ /* 0x000fea0003800200 */
.L_x_7749:
        /* <DEDUP_REMOVED lines=38> */
.L_x_7752:
[----:B------:R-:W-:Y:S05]  /*22d0*/  BSYNC.RECONVERGENT B0 ;  /* 0x0000000000007941 */ /* 0x000fea0003800200 */
.L_x_7751:
        /* <DEDUP_REMOVED lines=38> */
.L_x_7754:
[----:B------:R-:W-:Y:S05]  /*2540*/  BSYNC.RECONVERGENT B0 ;  /* 0x0000000000007941 */ /* 0x000fea0003800200 */
.L_x_7753:
        /* <DEDUP_REMOVED lines=38> */
.L_x_7756:
[----:B------:R-:W-:Y:S05]  /*27b0*/  BSYNC.RECONVERGENT B0 ;  /* 0x0000000000007941 */ /* 0x000fea0003800200 */
.L_x_7755:
        /* <DEDUP_REMOVED lines=38> */
.L_x_7758:
[----:B------:R-:W-:Y:S05]  /*2a20*/  BSYNC.RECONVERGENT B0 ;  /* 0x0000000000007941 */ /* 0x000fea0003800200 */
.L_x_7757:
        /* <DEDUP_REMOVED lines=32> */
.L_x_7760:
[----:B------:R-:W-:Y:S05]  /*2c30*/  BSYNC.RECONVERGENT B0 ;  /* 0x0000000000007941 */ /* 0x000fea0003800200 */
.L_x_7759:
        /* <DEDUP_REMOVED lines=32> */
.L_x_7762:
[----:B------:R-:W-:Y:S05]  /*2e40*/  BSYNC.RECONVERGENT B0 ;  /* 0x0000000000007941 */ /* 0x000fea0003800200 */
.L_x_7761:
        /* <DEDUP_REMOVED lines=32> */
.L_x_7764:
[----:B------:R-:W-:Y:S05]  /*3050*/  BSYNC.RECONVERGENT B0 ;  /* 0x0000000000007941 */ /* 0x000fea0003800200 */
.L_x_7763:
        /* <DEDUP_REMOVED lines=32> */
.L_x_7766:
[----:B------:R-:W-:Y:S05]  /*3260*/  BSYNC.RECONVERGENT B0 ;  /* 0x0000000000007941 */ /* 0x000fea0003800200 */
.L_x_7765:
        /* <DEDUP_REMOVED lines=32> */
.L_x_7768:
[----:B------:R-:W-:Y:S05]  /*3470*/  BSYNC.RECONVERGENT B0 ;  /* 0x0000000000007941 */ /* 0x000fea0003800200 */
.L_x_7767:
        /* <DEDUP_REMOVED lines=29> */
[----:B------:R-:W-:Y:S01]  /*3650*/  USHF.L.U32 UR26, UR26, 0x9, URZ ;  /* 0x000000091a1a7899 */ /* 0x000fe200080006ff */
[----:B------:R-:W-:Y:S01]  /*3660*/  FMUL.FTZ R159, R9, R102 ;  /* 0x00000066099f7220 */ /* 0x000fe20000410000 */
[----:B------:R-:W-:Y:S01]  /*3670*/  FMUL.FTZ R158, R10, R103 ;  /* 0x000000670a9e7220 */ /* 0x000fe20000410000 */
[----:B------:R-:W1:Y:S01]  /*3680*/  LDC.64 R100, c[0x0][0x4f0] ;  /* 0x00013c00ff647b82 */ /* 0x000e620000000a00 */
[----:B------:R-:W-:Y:S01]  /*3690*/  PLOP3.LUT P0, PT, PT, PT, UP0, 0x80, 0x8 ;  /* 0x000000000008781c */ /* 0x000fe20003f0f008 */
[----:B------:R-:W-:Y:S01]  /*36a0*/  FMUL.FTZ R157, R11, R0 ;  /* 0x000000000b9d7220 */ /* 0x000fe20000410000 */
        /* <DEDUP_REMOVED lines=14> */
[----:B------:R-:W-:Y:S01]  /*3790*/  IADD3 R194, PT, PT, R92, UR26, RZ ;  /* 0x0000001a5cc27c10 */ /* 0x000fe2000fffe0ff */
[----:B------:R-:W-:Y:S01]  /*37a0*/  ULOP3.LUT UR42, UR6, 0x100, URZ, 0xc0, !UPT ;  /* 0x00000100062a7892 */ /* 0x000fe2000f8ec0ff */
        /* <DEDUP_REMOVED lines=9> */
.L_x_7807:
        /* <DEDUP_REMOVED lines=27> */
[----:B-1----:R-:W1:Y:S01]  /*39f0*/  S2UR UR27, SR_CgaCtaId ;  /* 0x00000000001b79c3 */ /* 0x002e620000008800 */
[C---:B------:R-:W-:Y:S01]  /*3a00*/  ISETP.NE.AND P2, PT, R92.reuse, RZ, PT ;  /* 0x000000ff5c00720c */ /* 0x040fe20003f45270 */
[----:B------:R-:W-:Y:S01]  /*3a10*/  UMOV UR26, 0x400 ;  /* 0x00000400001a7882 */ /* 0x000fe20000000000 */
[----:B------:R-:W-:Y:S02]  /*3a20*/  MOV R2, UR6 ;  /* 0x0000000600027c02 */ /* 0x000fe40008000f00 */
[----:B------:R-:W-:Y:S02]  /*3a30*/  ISETP.NE.AND P1, PT, R92, 0x1f, PT ;  /* 0x0000001f5c00780c */ /* 0x000fe40003f25270 */
[----:B------:R-:W-:-:S07]  /*3a40*/  IADD3 R2, PT, PT, R2, UR42, RZ ;  /* 0x0000002a02027c10 */ /* 0x000fce000fffe0ff */
[----:B------:R-:W-:Y:S01]  /*3a50*/  @P2 IADD3 R2, PT, PT, R92, 0x200, RZ ;  /* 0x000002005c022810 */ /* 0x000fe20007ffe0ff */
[----:B-1----:R-:W-:-:S06]  /*3a60*/  ULEA UR27, UR27, UR26, 0x18 ;  /* 0x0000001a1b1b7291 */ /* 0x002fcc000f8ec0ff */
[----:B------:R-:W-:Y:S01]  /*3a70*/  LEA R2, R2, UR27, 0x2 ;  /* 0x0000001b02027c11 */ /* 0x000fe2000f8e10ff */
[----:B------:R-:W-:Y:S01]  /*3a80*/  BSSY.RECONVERGENT B0, `(.L_x_7770) ;  /* 0x0000059000007945 */ /* 0x000fe20003800200 */
        /* <DEDUP_REMOVED lines=26> */
[----:B------:R-:W-:Y:S01]  /*3c30*/  FMUL.FTZ R181, R178, R162 ;  /* 0x000000a2b2b57220 */ /* 0x000fe20000410000 */
        /* <DEDUP_REMOVED lines=59> */
.L_x_7771:
[----:B------:R-:W-:-:S06]  /*3ff0*/  LEA R190, R92, UR27, 0x2 ;  /* 0x0000001b5cbe7c11 */ /* 0x000fcc000f8e10ff */
[----:B------:R-:W0:Y:S02]  /*4000*/  LDS R190, [R190+0x1acc] ;  /* 0x001acc00bebe7984 */ /* 0x000e240000000800 */
.L_x_7772:
[----:B------:R-:W-:Y:S05]  /*4010*/  BSYNC.RECONVERGENT B0 ;  /* 0x0000000000007941 */ /* 0x000fea0003800200 */
.L_x_7770:
        /* <DEDUP_REMOVED lines=8> */
[----:B------:R-:W-:Y:S01]  /*40a0*/  FFMA.FTZ R192, R160, R164, R159 ;  /* 0x000000a4a0c07223 */ /* 0x000fe2000001009f */
[----:B------:R-:W-:Y:S01]  /*40b0*/  FFMA.FTZ R197, R181, R188, R186 ;  /* 0x000000bcb5c57223 */ /* 0x000fe200000100ba */
[----:B------:R-:W-:Y:S01]  /*40c0*/  ISETP.GE.AND P1, PT, R107, 0x1, PT ;  /* 0x000000016b00780c */ /* 0x000fe20003f26270 */
[----:B------:R-:W-:Y:S01]  /*40d0*/  UISETP.GE.AND UP0, UPT, UR21, UR45, UPT ;  /* 0x0000002d1500728c */ /* 0x000fe2000bf06270 */
[----:B------:R-:W-:Y:S01]  /*40e0*/  FFMA.FTZ R192, R163, R192, R158 ;  /* 0x000000c0a3c07223 */ /* 0x000fe2000001009e */
[----:B------:R-:W-:Y:S01]  /*40f0*/  FFMA.FTZ R197, R91, R197, R184 ;  /* 0x000000c55bc57223 */ /* 0x000fe200000100b8 */
[----:B------:R-:W-:Y:S01]  /*4100*/  ISETP.NE.AND P3, PT, R193, 0x1f, PT ;  /* 0x0000001fc100780c */ /* 0x000fe20003f65270 */
[----:B------:R-:W-:Y:S01]  /*4110*/  ULEA UR26, UR6, UR27, 0x3 ;  /* 0x0000001b061a7291 */ /* 0x000fe2000f8e18ff */
[----:B------:R-:W-:Y:S01]  /*4120*/  FFMA.FTZ R192, R166, R192, R157 ;  /* 0x000000c0a6c07223 */ /* 0x000fe2000001009d */
[----:B------:R-:W-:Y:S01]  /*4130*/  FFMA.FTZ R197, R88, R197, R189 ;  /* 0x000000c558c57223 */ /* 0x000fe200000100bd */
[----:B------:R-:W-:Y:S01]  /*4140*/  ISETP.NE.AND P4, PT, R92, RZ, PT ;  /* 0x000000ff5c00720c */ /* 0x000fe20003f85270 */
[----:B------:R-:W-:Y:S01]  /*4150*/  BSSY.RECONVERGENT B0, `(.L_x_7773) ;  /* 0x0000104000007945 */ /* 0x000fe20003800200 */
[----:B------:R-:W-:Y:S01]  /*4160*/  FFMA.FTZ R192, R165, R192, R156 ;  /* 0x000000c0a5c07223 */ /* 0x000fe2000001009c */
[----:B------:R-:W-:-:S03]  /*4170*/  FFMA.FTZ R197, R89, R197, R182 ;  /* 0x000000c559c57223 */ /* 0x000fc600000100b6 */
[----:B------:R-:W-:Y:S01]  /*4180*/  FFMA.FTZ R192, R170, R192, R155 ;  /* 0x000000c0aac07223 */ /* 0x000fe2000001009b */
[----:B------:R-:W-:-:S03]  /*4190*/  FFMA.FTZ R197, R176, R197, R187 ;  /* 0x000000c5b0c57223 */ /* 0x000fc600000100bb */
[----:B------:R-:W-:Y:S01]  /*41a0*/  FFMA.FTZ R195, R171, R192, R154 ;  /* 0x000000c0abc37223 */ /* 0x000fe2000001009a */
[----:B------:R-:W-:Y:S01]  /*41b0*/  FMUL.FTZ R192, R175, R164 ;  /* 0x000000a4afc07220 */ /* 0x000fe20000410000 */
[----:B------:R-:W-:Y:S02]  /*41c0*/  FFMA.FTZ R197, R177, R197, R180 ;  /* 0x000000c5b1c57223 */ /* 0x000fe400000100b4 */
[----:B------:R-:W-:Y:S01]  /*41d0*/  FFMA.FTZ R196, R172, R195, R153 ;  /* 0x000000c3acc47223 */ /* 0x000fe20000010099 */
[----:B------:R-:W-:Y:S01]  /*41e0*/  FMUL.FTZ R195, R163, R192 ;  /* 0x000000c0a3c37220 */ /* 0x000fe20000410000 */
[----:B01----:R-:W-:Y:S01]  /*41f0*/  FMUL.FTZ R192, R181, R190 ;  /* 0x000000beb5c07220 */ /* 0x003fe20000410000 */
[----:B------:R-:W-:Y:S01]  /*4200*/  FFMA.FTZ R198, R174, R197, R185 ;  /* 0x000000c5aec67223 */ /* 0x000fe200000100b9 */
[----:B------:R-:W-:Y:S01]  /*4210*/  FFMA.FTZ R196, R173, R196, R152 ;  /* 0x000000c4adc47223 */ /* 0x000fe20000010098 */
[----:B--2---:R-:W-:Y:S01]  /*4220*/  FMUL.FTZ R2, R166, R195 ;  /* 0x000000c3a6027220 */ /* 0x004fe20000410000 */
[----:B------:R-:W-:Y:S01]  /*4230*/  FMUL.FTZ R199, R91, R192 ;  /* 0x000000c05bc77220 */ /* 0x000fe20000410000 */
        /* <DEDUP_REMOVED lines=8> */
[C---:B------:R-:W-:Y:S01]  /*42c0*/  FFMA.FTZ R198, R171.reuse, R198, R90 ;  /* 0x000000c6abc67223 */ /* 0x040fe2000001005a */
[C---:B------:R-:W-:Y:S01]  /*42d0*/  FFMA.FTZ R196, R176.reuse, R196, R149 ;  /* 0x000000c4b0c47223 */ /* 0x040fe20000010095 */
[----:B------:R-:W-:Y:S01]  /*42e0*/  FMUL.FTZ R3, R171, R2 ;  /* 0x00000002ab037220 */ /* 0x000fe20000410000 */
[----:B------:R-:W-:Y:S01]  /*42f0*/  FMUL.FTZ R192, R176, R199 ;  /* 0x000000c7b0c07220 */ /* 0x000fe20000410000 */
        /* <DEDUP_REMOVED lines=12> */
[----:B------:R-:W-:Y:S02]  /*43c0*/  FFMA.FTZ R198, R164, R198, R85 ;  /* 0x000000c6a4c67223 */ /* 0x000fe40000010055 */
[----:B------:R-:W0:Y:S01]  /*43d0*/  SHFL.UP PT, R196, R195, 0x1, RZ ;  /* 0x04200000c3c47989 */ /* 0x000e2200000e00ff */
[----:B------:R-:W-:-:S03]  /*43e0*/  FMUL.FTZ R2, R176, R3 ;  /* 0x00000003b0027220 */ /* 0x000fc60000410000 */
[----:B------:R-:W-:Y:S01]  /*43f0*/  SHFL.DOWN PT, R201, R198, 0x1, 0x1f ;  /* 0x08201f00c6c97f89 */ /* 0x000fe200000e0000 */
[----:B------:R-:W-:-:S04]  /*4400*/  FMUL.FTZ R3, R89, R2 ;  /* 0x0000000259037220 */ /* 0x000fc80000410000 */
[----:B------:R-:W-:Y:S01]  /*4410*/  FMUL.FTZ R2, R88, R3 ;  /* 0x0000000358027220 */ /* 0x000fe20000410000 */
[----:B------:R-:W-:-:S03]  /*4420*/  FMUL.FTZ R3, R177, R192 ;  /* 0x000000c0b1037220 */ /* 0x000fc60000410000 */
[----:B------:R-:W-:-:S04]  /*4430*/  FMUL.FTZ R2, R91, R2 ;  /* 0x000000025b027220 */ /* 0x000fc80000410000 */
[----:B------:R-:W-:Y:S01]  /*4440*/  FMUL.FTZ R192, R181, R2 ;  /* 0x00000002b5c07220 */ /* 0x000fe20000410000 */
[----:B------:R-:W-:-:S04]  /*4450*/  FMUL.FTZ R2, R174, R3 ;  /* 0x00000003ae027220 */ /* 0x000fc80000410000 */
[----:B------:R-:W-:Y:S01]  /*4460*/  FMUL.FTZ R199, R173, R2 ;  /* 0x00000002adc77220 */ /* 0x000fe20000410000 */
[----:B------:R-:W1:Y:S01]  /*4470*/  SHFL.UP PT, R3, R192, 0x1, RZ ;  /* 0x04200000c0037989 */ /* 0x000e6200000e00ff */
[----:B0-----:R-:W-:-:S05]  /*4480*/  FFMA.FTZ R196, R192, R196, R195 ;  /* 0x000000c4c0c47223 */ /* 0x001fca00000100c3 */
[----:B------:R-:W-:Y:S01]  /*4490*/  FSEL R197, R195, R196, !P1 ;  /* 0x000000c4c3c57208 */ /* 0x000fe20004800000 */
[----:B------:R-:W-:-:S04]  /*44a0*/  FMUL.FTZ R196, R172, R199 ;  /* 0x000000c7acc47220 */ /* 0x000fc80000410000 */
[----:B------:R-:W-:Y:S01]  /*44b0*/  FMUL.FTZ R195, R171, R196 ;  /* 0x000000c4abc37220 */ /* 0x000fe20000410000 */
[----:B------:R-:W0:Y:S03]  /*44c0*/  SHFL.UP PT, R2, R197, 0x2, RZ ;  /* 0x04400000c5027989 */ /* 0x000e2600000e00ff */
[----:B------:R-:W-:-:S04]  /*44d0*/  FMUL.FTZ R196, R170, R195 ;  /* 0x000000c3aac47220 */ /* 0x000fc80000410000 */
[----:B------:R-:W-:-:S04]  /*44e0*/  FMUL.FTZ R195, R165, R196 ;  /* 0x000000c4a5c37220 */ /* 0x000fc80000410000 */
[----:B------:R-:W-:Y:S01]  /*44f0*/  FMUL.FTZ R196, R166, R195 ;  /* 0x000000c3a6c47220 */ /* 0x000fe20000410000 */
[----:B-1----:R-:W-:Y:S01]  /*4500*/  @P1 FMUL.FTZ R192, R192, R3 ;  /* 0x00000003c0c01220 */ /* 0x002fe20000410000 */
[----:B------:R-:W-:Y:S02]  /*4510*/  ISETP.GE.AND P1, PT, R107, 0x2, PT ;  /* 0x000000026b00780c */ /* 0x000fe40003f26270 */
[----:B------:R-:W-:Y:S01]  /*4520*/  FMUL.FTZ R195, R163, R196 ;  /* 0x000000c4a3c37220 */ /* 0x000fe20000410000 */
[----:B------:R-:W-:Y:S01]  /*4530*/  MOV R196, R198 ;  /* 0x000000c600c47202 */ /* 0x000fe20000000f00 */
[----:B------:R-:W1:Y:S02]  /*4540*/  SHFL.UP PT, R3, R192, 0x2, RZ ;  /* 0x04400000c0037989 */ /* 0x000e6400000e00ff */
[----:B------:R-:W-:-:S04]  /*4550*/  FMUL.FTZ R195, R164, R195 ;  /* 0x000000c3a4c37220 */ /* 0x000fc80000410000 */
[----:B------:R-:W-:Y:S01]  /*4560*/  @P3 FFMA.FTZ R196, R195, R201, R196 ;  /* 0x000000c9c3c43223 */ /* 0x000fe200000100c4 */
[----:B------:R-:W2:Y:S01]  /*4570*/  SHFL.DOWN PT, R200, R195, 0x1, 0x1f ;  /* 0x08201f00c3c87f89 */ /* 0x000ea200000e0000 */
[----:B0-----:R-:W-:-:S05]  /*4580*/  FFMA.FTZ R2, R192, R2, R197 ;  /* 0x00000002c0027223 */ /* 0x001fca00000100c5 */
[----:B------:R-:W-:-:S05]  /*4590*/  FSEL R197, R197, R2, !P1 ;  /* 0x00000002c5c57208 */ /* 0x000fca0004800000 */
[----:B------:R-:W0:Y:S01]  /*45a0*/  SHFL.UP PT, R2, R197, 0x4, RZ ;  /* 0x04800000c5027989 */ /* 0x000e2200000e00ff */
[----:B-1----:R-:W-:Y:S01]  /*45b0*/  @P1 FMUL.FTZ R192, R192, R3 ;  /* 0x00000003c0c01220 */ /* 0x002fe20000410000 */
[----:B------:R-:W-:-:S04]  /*45c0*/  ISETP.GE.AND P1, PT, R107, 0x4, PT ;  /* 0x000000046b00780c */ /* 0x000fc80003f26270 */
[----:B------:R-:W1:Y:S01]  /*45d0*/  SHFL.UP PT, R3, R192, 0x4, RZ ;  /* 0x04800000c0037989 */ /* 0x000e6200000e00ff */
[----:B--2---:R-:W-:-:S05]  /*45e0*/  @P3 FMUL.FTZ R199, R200, R195 ;  /* 0x000000c3c8c73220 */ /* 0x004fca0000410000 */
[----:B------:R-:W-:Y:S02]  /*45f0*/  @P3 MOV R195, R199 ;  /* 0x000000c700c33202 */ /* 0x000fe40000000f00 */
[----:B------:R-:W2:Y:S01]  /*4600*/  SHFL.DOWN PT, R199, R196, 0x2, 0x1f ;  /* 0x08401f00c4c77f89 */ /* 0x000ea200000e0000 */
[----:B------:R-:W-:-:S03]  /*4610*/  ISETP.GT.U32.AND P3, PT, R193, 0x1d, PT ;  /* 0x0000001dc100780c */ /* 0x000fc60003f64070 */
[----:B------:R-:W4:Y:S01]  /*4620*/  SHFL.DOWN PT, R198, R195, 0x2, 0x1f ;  /* 0x08401f00c3c67f89 */ /* 0x000f2200000e0000 */
[----:B0-----:R-:W-:-:S05]  /*4630*/  FFMA.FTZ R2, R192, R2, R197 ;  /* 0x00000002c0027223 */ /* 0x001fca00000100c5 */
[----:B------:R-:W-:-:S05]  /*4640*/  FSEL R197, R197, R2, !P1 ;  /* 0x00000002c5c57208 */ /* 0x000fca0004800000 */
[----:B------:R-:W0:Y:S01]  /*4650*/  SHFL.UP PT, R2, R197, 0x8, RZ ;  /* 0x05000000c5027989 */ /* 0x000e2200000e00ff */
[----:B-1----:R-:W-:Y:S01]  /*4660*/  @P1 FMUL.FTZ R192, R192, R3 ;  /* 0x00000003c0c01220 */ /* 0x002fe20000410000 */
[----:B------:R-:W-:-:S04]  /*4670*/  ISETP.GE.AND P1, PT, R107, 0x8, PT ;  /* 0x000000086b00780c */ /* 0x000fc80003f26270 */
[----:B------:R-:W1:Y:S01]  /*4680*/  SHFL.UP PT, R3, R192, 0x8, RZ ;  /* 0x05000000c0037989 */ /* 0x000e6200000e00ff */
[C---:B--2---:R-:W-:Y:S01]  /*4690*/  @!P3 FFMA.FTZ R196, R195.reuse, R199, R196 ;  /* 0x000000c7c3c4b223 */ /* 0x044fe200000100c4 */
[----:B----4-:R-:W-:-:S04]  /*46a0*/  @!P3 FMUL.FTZ R198, R195, R198 ;  /* 0x000000c6c3c6b220 */ /* 0x010fc80000410000 */
[----:B------:R-:W2:Y:S01]  /*46b0*/  SHFL.DOWN PT, R200, R196, 0x4, 0x1f ;  /* 0x08801f00c4c87f89 */ /* 0x000ea200000e0000 */
[----:B------:R-:W-:Y:S02]  /*46c0*/  @!P3 MOV R195, R198 ;  /* 0x000000c600c3b202 */ /* 0x000fe40000000f00 */
[----:B------:R-:W-:-:S03]  /*46d0*/  ISETP.GT.U32.AND P3, PT, R193, 0x1b, PT ;  /* 0x0000001bc100780c */ /* 0x000fc60003f64070 */
[----:B------:R-:W4:Y:S01]  /*46e0*/  SHFL.DOWN PT, R198, R195, 0x4, 0x1f ;  /* 0x08801f00c3c67f89 */ /* 0x000f2200000e0000 */
[----:B0-----:R-:W-:-:S05]  /*46f0*/  FFMA.FTZ R2, R192, R2, R197 ;  /* 0x00000002c0027223 */ /* 0x001fca00000100c5 */
[----:B------:R-:W-:Y:S01]  /*4700*/  FSEL R199, R197, R2, !P1 ;  /* 0x00000002c5c77208 */ /* 0x000fe20004800000 */
[----:B-1----:R-:W-:Y:S01]  /*4710*/  @P1 FMUL.FTZ R192, R192, R3 ;  /* 0x00000003c0c01220 */ /* 0x002fe20000410000 */
[----:B------:R-:W-:-:S03]  /*4720*/  ISETP.GE.AND P1, PT, R107, 0x10, PT ;  /* 0x000000106b00780c */ /* 0x000fc60003f26270 */
[----:B------:R-:W0:Y:S04]  /*4730*/  SHFL.UP PT, R2, R199, 0x10, RZ ;  /* 0x06000000c7027989 */ /* 0x000e2800000e00ff */
[----:B------:R-:W1:Y:S01]  /*4740*/  SHFL.UP PT, R3, R192, 0x10, RZ ;  /* 0x06000000c0037989 */ /* 0x000e6200000e00ff */
[----:B--2---:R-:W-:-:S05]  /*4750*/  @!P3 FFMA.FTZ R196, R195, R200, R196 ;  /* 0x000000c8c3c4b223 */ /* 0x004fca00000100c4 */
[----:B------:R-:W2:Y:S01]  /*4760*/  SHFL.DOWN PT, R200, R196, 0x8, 0x1f ;  /* 0x09001f00c4c87f89 */ /* 0x000ea200000e0000 */
[----:B----4-:R-:W-:-:S05]  /*4770*/  @!P3 FMUL.FTZ R197, R195, R198 ;  /* 0x000000c6c3c5b220 */ /* 0x010fca0000410000 */
[----:B------:R-:W-:Y:S02]  /*4780*/  @!P3 MOV R195, R197 ;  /* 0x000000c500c3b202 */ /* 0x000fe40000000f00 */
[----:B------:R-:W-:-:S03]  /*4790*/  ISETP.GT.U32.AND P3, PT, R193, 0x17, PT ;  /* 0x00000017c100780c */ /* 0x000fc60003f64070 */
[----:B------:R-:W4:Y:S01]  /*47a0*/  SHFL.DOWN PT, R198, R195, 0x8, 0x1f ;  /* 0x09001f00c3c67f89 */ /* 0x000f2200000e0000 */
[C---:B0-----:R-:W-:Y:S01]  /*47b0*/  FFMA.FTZ R2, R192.reuse, R2, R199 ;  /* 0x00000002c0027223 */ /* 0x041fe200000100c7 */
[----:B-1----:R-:W-:-:S04]  /*47c0*/  @P1 FMUL.FTZ R192, R192, R3 ;  /* 0x00000003c0c01220 */ /* 0x002fc80000410000 */
[----:B------:R-:W-:Y:S01]  /*47d0*/  FSEL R199, R199, R2, !P1 ;  /* 0x00000002c7c77208 */ /* 0x000fe20004800000 */
[----:B------:R-:W-:Y:S01]  /*47e0*/  HFMA2 R2, -RZ, RZ, 1.875, 0 ;  /* 0x3f800000ff027431 */ /* 0x000fe200000001ff */
[----:B------:R-:W-:Y:S02]  /*47f0*/  PLOP3.LUT P1, PT, PT, PT, UP0, 0x80, 0x8 ;  /* 0x000000000008781c */ /* 0x000fe40003f2f008 */
[----:B------:R-:W-:Y:S01]  /*4800*/  MOV R3, RZ ;  /* 0x000000ff00037202 */ /* 0x000fe20000000f00 */
[----:B------:R-:W-:Y:S01]  /*4810*/  SHFL.UP PT, R192, R192, 0x1, RZ ;  /* 0x04200000c0c07989 */ /* 0x000fe200000e00ff */
[----:B------:R-:W-:Y:S01]  /*4820*/  ISETP.NE.OR P1, PT, R92, RZ, P1 ;  /* 0x000000ff5c00720c */ /* 0x000fe20000f25670 */
[C---:B--2---:R-:W-:Y:S02]  /*4830*/  @!P3 FFMA.FTZ R196, R195.reuse, R200, R196 ;  /* 0x000000c8c3c4b223 */ /* 0x044fe400000100c4 */
[----:B------:R-:W-:Y:S01]  /*4840*/  SHFL.UP PT, R199, R199, 0x1, RZ ;  /* 0x04200000c7c77989 */ /* 0x000fe200000e00ff */
[----:B----4-:R-:W-:-:S09]  /*4850*/  @!P3 FMUL.FTZ R197, R195, R198 ;  /* 0x000000c6c3c5b220 */ /* 0x010fd20000410000 */
[----:B------:R-:W-:Y:S01]  /*4860*/  @!P1 LDS.64 R2, [UR26+0x1b48] ;  /* 0x001b481aff029984 */ /* 0x000fe20008000a00 */
[----:B------:R-:W-:Y:S02]  /*4870*/  ISETP.GT.U32.AND P1, PT, R193, 0xf, PT ;  /* 0x0000000fc100780c */ /* 0x000fe40003f24070 */
[----:B------:R-:W-:Y:S02]  /*4880*/  @!P3 MOV R195, R197 ;  /* 0x000000c500c3b202 */ /* 0x000fe40000000f00 */
[----:B------:R-:W0:Y:S04]  /*4890*/  SHFL.DOWN PT, R197, R196, 0x10, 0x1f ;  /* 0x0a001f00c4c57f89 */ /* 0x000e2800000e0000 */
[----:B------:R-:W-:Y:S05]  /*48a0*/  SHFL.DOWN PT, R200, R195, 0x10, 0x1f ;  /* 0x0a001f00c3c87f89 */ /* 0x000fea00000e0000 */
[----:B0-----:R-:W-:Y:S01]  /*48b0*/  @!P1 FFMA.FTZ R196, R195, R197, R196 ;  /* 0x000000c5c3c49223 */ /* 0x001fe200000100c4 */
[----:B------:R-:W-:Y:S04]  /*48c0*/  SHFL.IDX PT, R201, R3, RZ, 0x1f ;  /* 0x00001fff03c97589 */ /* 0x000fe800000e0000 */
[----:B---3--:R-:W0:Y:S02]  /*48d0*/  SHFL.IDX PT, R191, R191, RZ, 0x1f ;  /* 0x00001fffbfbf7589 */ /* 0x008e2400000e0000 */
[----:B0-----:R-:W-:-:S04]  /*48e0*/  @P2 FFMA.FTZ R191, R192, R191, R199 ;  /* 0x000000bfc0bf2223 */ /* 0x001fc800000100c7 */
[----:B------:R-:W-:-:S04]  /*48f0*/  FFMA.FTZ R191, R175, R191, R160 ;  /* 0x000000bfafbf7223 */ /* 0x000fc800000100a0 */
[-C--:B------:R-:W-:Y:S01]  /*4900*/  FMUL.FTZ R175, R76, R191.reuse ;  /* 0x000000bf4caf7220 */ /* 0x080fe20000410000 */
[----:B------:R-:W-:-:S03]  /*4910*/  FFMA.FTZ R192, R164, R191, R159 ;  /* 0x000000bfa4c07223 */ /* 0x000fc6000001009f */
[----:B------:R-:W-:Y:S01]  /*4920*/  FFMA.FTZ R76, R4, R175, RZ ;  /* 0x000000af044c7223 */ /* 0x000fe200000100ff */
[-C--:B------:R-:W-:Y:S01]  /*4930*/  FMUL.FTZ R77, R77, R192.reuse ;  /* 0x000000c04d4d7220 */ /* 0x080fe20000410000 */
[----:B------:R-:W-:-:S03]  /*4940*/  FFMA.FTZ R175, R163, R192, R158 ;  /* 0x000000c0a3af7223 */ /* 0x000fc6000001009e */
[----:B------:R-:W-:Y:S01]  /*4950*/  FFMA.FTZ R77, R5, R77, R76 ;  /* 0x0000004d054d7223 */ /* 0x000fe2000001004c */
[-C--:B------:R-:W-:Y:S01]  /*4960*/  FMUL.FTZ R78, R78, R175.reuse ;  /* 0x000000af4e4e7220 */ /* 0x080fe20000410000 */
[----:B------:R-:W-:-:S03]  /*4970*/  FFMA.FTZ R76, R166, R175, R157 ;  /* 0x000000afa64c7223 */ /* 0x000fc6000001009d */
[----:B------:R-:W-:Y:S01]  /*4980*/  FFMA.FTZ R198, R6, R78, R77 ;  /* 0x0000004e06c67223 */ /* 0x000fe2000001004d */
[----:B------:R-:W-:Y:S01]  /*4990*/  @!P1 FMUL.FTZ R78, R195, R200 ;  /* 0x000000c8c34e9220 */ /* 0x000fe20000410000 */
[-C--:B------:R-:W-:Y:S01]  /*49a0*/  FMUL.FTZ R79, R79, R76.reuse ;  /* 0x0000004c4f4f7220 */ /* 0x080fe20000410000 */
[----:B------:R-:W-:Y:S01]  /*49b0*/  FFMA.FTZ R77, R165, R76, R156 ;  /* 0x0000004ca54d7223 */ /* 0x000fe2000001009c */
[----:B------:R-:W-:Y:S02]  /*49c0*/  SHFL.DOWN PT, R200, R196, 0x1, 0x1f ;  /* 0x08201f00c4c87f89 */ /* 0x000fe400000e0000 */
[----:B------:R-:W-:Y:S01]  /*49d0*/  @!P1 MOV R195, R78 ;  /* 0x0000004e00c39202 */ /* 0x000fe20000000f00 */
[----:B------:R-:W-:Y:S01]  /*49e0*/  FFMA.FTZ R79, R7, R79, R198 ;  /* 0x0000004f074f7223 */ /* 0x000fe200000100c6 */
[-C--:B------:R-:W-:Y:S01]  /*49f0*/  FMUL.FTZ R80, R80, R77.reuse ;  /* 0x0000004d50507220 */ /* 0x080fe20000410000 */
[----:B------:R-:W-:Y:S01]  /*4a00*/  FFMA.FTZ R78, R170, R77, R155 ;  /* 0x0000004daa4e7223 */ /* 0x000fe2000001009b */
[----:B------:R-:W-:Y:S01]  /*4a10*/  ISETP.NE.AND P1, PT, R92, 0x1f, PT ;  /* 0x0000001f5c00780c */ /* 0x000fe20003f25270 */
[----:B------:R-:W0:Y:S01]  /*4a20*/  SHFL.DOWN PT, R199, R195, 0x1, 0x1f ;  /* 0x08201f00c3c77f89 */ /* 0x000e2200000e0000 */
[----:B------:R-:W-:Y:S01]  /*4a30*/  FFMA.FTZ R80, R24, R80, R79 ;  /* 0x0000005018507223 */ /* 0x000fe2000001004f */
[-C--:B------:R-:W-:Y:S01]  /*4a40*/  FMUL.FTZ R81, R81, R78.reuse ;  /* 0x0000004e51517220 */ /* 0x080fe20000410000 */
[----:B------:R-:W-:Y:S01]  /*4a50*/  FFMA.FTZ R79, R171, R78, R154 ;  /* 0x0000004eab4f7223 */ /* 0x000fe2000001009a */
[----:B------:R1:W-:Y:S02]  /*4a60*/  SHFL.IDX PT, R198, R196, RZ, 0x1f ;  /* 0x00001fffc4c67589 */ /* 0x0003e400000e0000 */
[----:B------:R-:W-:Y:S01]  /*4a70*/  FFMA.FTZ R81, R25, R81, R80 ;  /* 0x0000005119517223 */ /* 0x000fe20000010050 */
[-C--:B------:R-:W-:Y:S01]  /*4a80*/  FMUL.FTZ R82, R82, R79.reuse ;  /* 0x0000004f52527220 */ /* 0x080fe20000410000 */
[----:B------:R-:W-:Y:S01]  /*4a90*/  FFMA.FTZ R80, R172, R79, R153 ;  /* 0x0000004fac507223 */ /* 0x000fe20000010099 */
[----:B------:R2:W3:Y:S02]  /*4aa0*/  SHFL.IDX PT, R197, R195, RZ, 0x1f ;  /* 0x00001fffc3c57589 */ /* 0x0004e400000e0000 */
[----:B------:R-:W-:Y:S01]  /*4ab0*/  FFMA.FTZ R82, R26, R82, R81 ;  /* 0x000000521a527223 */ /* 0x000fe20000010051 */
[-C--:B------:R-:W-:Y:S01]  /*4ac0*/  FMUL.FTZ R83, R83, R80.reuse ;  /* 0x0000005053537220 */ /* 0x080fe20000410000 */
[----:B------:R-:W-:Y:S01]  /*4ad0*/  FFMA.FTZ R81, R173, R80, R152 ;  /* 0x00000050ad517223 */ /* 0x000fe20000010098 */
[----:B-1----:R-:W-:-:S02]  /*4ae0*/  FMUL.FTZ R196, R167, R192 ;  /* 0x000000c0a7c47220 */ /* 0x002fc40000410000 */
[----:B------:R-:W-:Y:S01]  /*4af0*/  FFMA.FTZ R83, R27, R83, R82 ;  /* 0x000000531b537223 */ /* 0x000fe20000010052 */
[-C--:B------:R-:W-:Y:S01]  /*4b00*/  FMUL.FTZ R82, R72, R81.reuse ;  /* 0x0000005148527220 */ /* 0x080fe20000410000 */
[----:B------:R-:W-:Y:S01]  /*4b10*/  FFMA.FTZ R72, R174, R81, R151 ;  /* 0x00000051ae487223 */ /* 0x000fe20000010097 */
[----:B--2---:R-:W-:Y:S02]  /*4b20*/  P2R R195, PR, RZ, 0x10 ;  /* 0x00000010ffc37803 */ /* 0x004fe40000000000 */
[----:B------:R-:W-:Y:S01]  /*4b30*/  FFMA.FTZ R82, R28, R82, R83 ;  /* 0x000000521c527223 */ /* 0x000fe20000010053 */
[-C--:B------:R-:W-:Y:S01]  /*4b40*/  FMUL.FTZ R73, R73, R72.reuse ;  /* 0x0000004849497220 */ /* 0x080fe20000410000 */
[----:B------:R-:W-:Y:S01]  /*4b50*/  FMUL.FTZ R83, R167, R191 ;  /* 0x000000bfa7537220 */ /* 0x000fe20000410000 */
[----:B0-----:R-:W-:Y:S02]  /*4b60*/  @P1 FFMA.FTZ R201, R199, R201, R200 ;  /* 0x000000c9c7c91223 */ /* 0x001fe400000100c8 */
[----:B------:R-:W-:Y:S01]  /*4b70*/  FFMA.FTZ R199, R29, R73, R82 ;  /* 0x000000491dc77223 */ /* 0x000fe20000010052 */
[----:B------:R-:W-:Y:S01]  /*4b80*/  FFMA.FTZ R73, R177, R72, R150 ;  /* 0x00000048b1497223 */ /* 0x000fe20000010096 */
[----:B------:R-:W-:Y:S01]  /*4b90*/  FFMA.FTZ R188, R201, R190, R188 ;  /* 0x000000bec9bc7223 */ /* 0x000fe200000100bc */
[----:B------:R-:W-:Y:S01]  /*4ba0*/  FMUL.FTZ R190, R4, R83 ;  /* 0x0000005304be7220 */ /* 0x000fe20000410000 */
[----:B------:R-:W-:Y:S01]  /*4bb0*/  FMUL.FTZ R83, R167, R175 ;  /* 0x000000afa7537220 */ /* 0x000fe20000410000 */
[----:B------:R-:W-:Y:S01]  /*4bc0*/  FMUL.FTZ R74, R74, R73 ;  /* 0x000000494a4a7220 */ /* 0x000fe20000410000 */
[----:B------:R-:W-:Y:S01]  /*4bd0*/  FFMA.FTZ R186, R181, R188, R186 ;  /* 0x000000bcb5ba7223 */ /* 0x000fe200000100ba */
[C---:B---3--:R-:W-:Y:S01]  /*4be0*/  FFMA.FTZ R3, R197.reuse, R3, R198 ;  /* 0x00000003c5037223 */ /* 0x048fe200000100c6 */
[----:B------:R-:W-:Y:S01]  /*4bf0*/  FMUL.FTZ R2, R197, R2 ;  /* 0x00000002c5027220 */ /* 0x000fe20000410000 */
[----:B------:R-:W-:Y:S01]  /*4c00*/  FFMA.FTZ R200, R30, R74, R199 ;  /* 0x0000004a1ec87223 */ /* 0x000fe200000100c7 */
[----:B------:R-:W-:Y:S01]  /*4c10*/  FFMA.FTZ R184, R91, R186, R184 ;  /* 0x000000ba5bb87223 */ /* 0x000fe200000100b8 */
[----:B------:R-:W-:Y:S01]  /*4c20*/  FFMA.FTZ R82, R176, R73, R149 ;  /* 0x00000049b0527223 */ /* 0x000fe20000010095 */
[----:B------:R-:W-:Y:S01]  /*4c30*/  FMUL.FTZ R83, R6, R83 ;  /* 0x0000005306537220 */ /* 0x000fe20000410000 */
[----:B------:R0:W-:Y:S01]  /*4c40*/  @!P4 STS.64 [UR26+0x1b48], R2 ;  /* 0x001b4802ff00c988 */ /* 0x0001e20008000a1a */
[----:B------:R-:W-:Y:S01]  /*4c50*/  FFMA.FTZ R74, R88, R184, R189 ;  /* 0x000000b8584a7223 */ /* 0x000fe200000100bd */
[----:B------:R-:W-:Y:S01]  /*4c60*/  FMUL.FTZ R197, R75, R82 ;  /* 0x000000524bc57220 */ /* 0x000fe20000410000 */
[----:B------:R-:W-:Y:S01]  /*4c70*/  FMUL.FTZ R75, R5, R196 ;  /* 0x000000c4054b7220 */ /* 0x000fe20000410000 */
[----:B------:R1:W-:Y:S01]  /*4c80*/  STS [R125+0x850], R190 ;  /* 0x000850be7d007388 */ /* 0x0003e20000000800 */
[C---:B------:R-:W-:Y:S01]  /*4c90*/  FFMA.FTZ R182, R89.reuse, R74, R182 ;  /* 0x0000004a59b67223 */ /* 0x040fe200000100b6 */
[----:B------:R-:W-:Y:S01]  /*4ca0*/  FFMA.FTZ R89, R89, R82, R148 ;  /* 0x0000005259597223 */ /* 0x000fe20000010094 */
[C---:B------:R-:W-:Y:S01]  /*4cb0*/  FMUL.FTZ R198, R167.reuse, R76 ;  /* 0x0000004ca7c67220 */ /* 0x040fe20000410000 */
[----:B------:R2:W-:Y:S01]  /*4cc0*/  STS [R124+0x4], R75 ;  /* 0x0000044b7c007388 */ /* 0x0005e20000000800 */
[----:B------:R-:W-:Y:S01]  /*4cd0*/  FFMA.FTZ R176, R176, R182, R187 ;  /* 0x000000b6b0b07223 */ /* 0x000fe200000100bb */
[C---:B0-----:R-:W-:Y:S01]  /*4ce0*/  FMUL.FTZ R2, R167.reuse, R78 ;  /* 0x0000004ea7027220 */ /* 0x041fe20000410000 */
[----:B------:R-:W-:Y:S01]  /*4cf0*/  FMUL.FTZ R3, R167, R77 ;  /* 0x0000004da7037220 */ /* 0x000fe20000410000 */
[----:B------:R0:W-:Y:S01]  /*4d00*/  STS [R124+0x8], R83 ;  /* 0x000008537c007388 */ /* 0x0001e20000000800 */
[----:B------:R-:W-:Y:S01]  /*4d10*/  FFMA.FTZ R180, R177, R176, R180 ;  /* 0x000000b0b1b47223 */ /* 0x000fe200000100b4 */
[----:B------:R-:W-:Y:S01]  /*4d20*/  FMUL.FTZ R177, R25, R2 ;  /* 0x0000000219b17220 */ /* 0x000fe20000410000 */
[----:B------:R-:W-:Y:S01]  /*4d30*/  FMUL.FTZ R2, R167, R80 ;  /* 0x00000050a7027220 */ /* 0x000fe20000410000 */
[----:B------:R-:W-:Y:S01]  /*4d40*/  FMUL.FTZ R3, R24, R3 ;  /* 0x0000000318037220 */ /* 0x000fe20000410000 */
[----:B-1----:R-:W-:Y:S01]  /*4d50*/  FFMA.FTZ R190, R88, R89, R147 ;  /* 0x0000005958be7223 */ /* 0x002fe20000010093 */
[----:B------:R-:W-:Y:S01]  /*4d60*/  FFMA.FTZ R174, R174, R180, R185 ;  /* 0x000000b4aeae7223 */ /* 0x000fe200000100b9 */
[----:B--2---:R-:W-:Y:S01]  /*4d70*/  FMUL.FTZ R75, R27, R2 ;  /* 0x000000021b4b7220 */ /* 0x004fe20000410000 */
[----:B------:R-:W-:Y:S01]  /*4d80*/  FMUL.FTZ R2, R167, R72 ;  /* 0x00000048a7027220 */ /* 0x000fe20000410000 */
[----:B------:R-:W-:Y:S01]  /*4d90*/  FFMA.FTZ R91, R91, R190, R146 ;  /* 0x000000be5b5b7223 */ /* 0x000fe20000010092 */
[----:B------:R1:W-:Y:S01]  /*4da0*/  STS [R124+0x10], R3 ;  /* 0x000010037c007388 */ /* 0x0003e20000000800 */
[----:B0-----:R-:W-:Y:S01]  /*4db0*/  FMUL.FTZ R83, R167, R81 ;  /* 0x00000051a7537220 */ /* 0x001fe20000410000 */
[----:B------:R-:W-:Y:S01]  /*4dc0*/  FFMA.FTZ R178, R173, R174, R178 ;  /* 0x000000aeadb27223 */ /* 0x000fe200000100b2 */
[----:B------:R-:W-:Y:S01]  /*4dd0*/  FFMA.FTZ R196, R181, R91, R144 ;  /* 0x0000005bb5c47223 */ /* 0x000fe20000010090 */
[----:B------:R0:W-:Y:S01]  /*4de0*/  STS [R124+0x14], R177 ;  /* 0x000014b17c007388 */ /* 0x0001e20000000800 */
[----:B------:R-:W-:Y:S01]  /*4df0*/  FMUL.FTZ R83, R28, R83 ;  /* 0x000000531c537220 */ /* 0x000fe20000410000 */
[C---:B------:R-:W-:Y:S01]  /*4e00*/  FMUL.FTZ R189, R167.reuse, R79 ;  /* 0x0000004fa7bd7220 */ /* 0x040fe20000410000 */
[C---:B------:R-:W-:Y:S01]  /*4e10*/  FMUL.FTZ R173, R167.reuse, R73 ;  /* 0x00000049a7ad7220 */ /* 0x040fe20000410000 */
[----:B------:R2:W-:Y:S01]  /*4e20*/  STS [R124+0x1c], R75 ;  /* 0x00001c4b7c007388 */ /* 0x0005e20000000800 */
[----:B------:R-:W-:Y:S01]  /*4e30*/  FMUL.FTZ R181, R167, R91 ;  /* 0x0000005ba7b57220 */ /* 0x000fe20000410000 */
[----:B-1----:R-:W-:Y:S01]  /*4e40*/  FMUL.FTZ R3, R29, R2 ;  /* 0x000000021d037220 */ /* 0x002fe20000410000 */
[C---:B------:R-:W-:Y:S01]  /*4e50*/  FMUL.FTZ R2, R167.reuse, R82 ;  /* 0x00000052a7027220 */ /* 0x040fe20000410000 */
[----:B------:R-:W-:Y:S01]  /*4e60*/  FMUL.FTZ R88, R167, R196 ;  /* 0x000000c4a7587220 */ /* 0x000fe20000410000 */
[----:B------:R1:W-:Y:S01]  /*4e70*/  STS [R124+0x20], R83 ;  /* 0x000020537c007388 */ /* 0x0003e20000000800 */
[----:B------:R-:W-:Y:S01]  /*4e80*/  FMUL.FTZ R187, R7, R198 ;  /* 0x000000c607bb7220 */ /* 0x000fe20000410000 */
[----:B0-----:R-:W-:Y:S01]  /*4e90*/  FMUL.FTZ R177, R31, R2 ;  /* 0x000000021fb17220 */ /* 0x001fe20000410000 */
[C---:B------:R-:W-:Y:S01]  /*4ea0*/  FMUL.FTZ R2, R167.reuse, R190 ;  /* 0x000000bea7027220 */ /* 0x040fe20000410000 */
[----:B------:R-:W-:Y:S01]  /*4eb0*/  FMUL.FTZ R189, R26, R189 ;  /* 0x000000bd1abd7220 */ /* 0x000fe20000410000 */
[----:B--2---:R-:W-:Y:S01]  /*4ec0*/  FMUL.FTZ R75, R167, R89 ;  /* 0x00000059a74b7220 */ /* 0x004fe20000410000 */
[----:B------:R-:W-:Y:S01]  /*4ed0*/  FMUL.FTZ R173, R30, R173 ;  /* 0x000000ad1ead7220 */ /* 0x000fe20000410000 */
[----:B------:R-:W-:Y:S01]  /*4ee0*/  FMUL.FTZ R181, R34, R181 ;  /* 0x000000b522b57220 */ /* 0x000fe20000410000 */
[----:B------:R-:W-:Y:S01]  /*4ef0*/  FMUL.FTZ R167, R35, R88 ;  /* 0x0000005823a77220 */ /* 0x000fe20000410000 */
[----:B------:R-:W-:Y:S01]  /*4f00*/  FMUL.FTZ R75, R32, R75 ;  /* 0x0000004b204b7220 */ /* 0x000fe20000410000 */
[----:B-1----:R-:W-:Y:S01]  /*4f10*/  FMUL.FTZ R83, R33, R2 ;  /* 0x0000000221537220 */ /* 0x002fe20000410000 */
[----:B------:R-:W-:Y:S01]  /*4f20*/  STS [R124+0xc], R187 ;  /* 0x00000cbb7c007388 */ /* 0x000fe20000000800 */
[----:B------:R-:W-:Y:S01]  /*4f30*/  FFMA.FTZ R197, R31, R197, R200 ;  /* 0x000000c51fc57223 */ /* 0x000fe200000100c8 */
[----:B------:R-:W-:Y:S01]  /*4f40*/  FMUL.FTZ R68, R68, R89 ;  /* 0x0000005944447220 */ /* 0x000fe20000410000 */
[----:B------:R-:W-:Y:S01]  /*4f50*/  FMUL.FTZ R69, R69, R190 ;  /* 0x000000be45457220 */ /* 0x000fe20000410000 */
[----:B------:R-:W-:Y:S01]  /*4f60*/  STS [R124+0x18], R189 ;  /* 0x000018bd7c007388 */ /* 0x000fe20000000800 */
[----:B------:R-:W-:Y:S01]  /*4f70*/  FFMA.FTZ R172, R172, R178, R183 ;  /* 0x000000b2acac7223 */ /* 0x000fe200000100b7 */
[----:B------:R-:W-:Y:S01]  /*4f80*/  FFMA.FTZ R68, R32, R68, R197 ;  /* 0x0000004420447223 */ /* 0x000fe200000100c5 */
[----:B------:R-:W-:Y:S01]  /*4f90*/  FMUL.FTZ R70, R70, R91 ;  /* 0x0000005b46467220 */ /* 0x000fe20000410000 */
[----:B------:R0:W-:Y:S01]  /*4fa0*/  STS [R124+0x24], R3 ;  /* 0x000024037c007388 */ /* 0x0001e20000000800 */
[----:B------:R-:W-:-:S03]  /*4fb0*/  FFMA.FTZ R90, R171, R172, R90 ;  /* 0x000000acab5a7223 */ /* 0x000fc6000001005a */
[----:B------:R-:W-:Y:S01]  /*4fc0*/  STS [R124+0x28], R173 ;  /* 0x000028ad7c007388 */ /* 0x000fe20000000800 */
[----:B------:R-:W-:-:S03]  /*4fd0*/  FFMA.FTZ R170, R170, R90, R179 ;  /* 0x0000005aaaaa7223 */ /* 0x000fc600000100b3 */
[----:B------:R-:W-:Y:S01]  /*4fe0*/  STS [R124+0x2c], R177 ;  /* 0x00002cb17c007388 */ /* 0x000fe20000000800 */
[----:B------:R-:W-:Y:S01]  /*4ff0*/  FFMA.FTZ R86, R165, R170, R86 ;  /* 0x000000aaa5567223 */ /* 0x000fe20000010056 */
[----:B0-----:R-:W-:Y:S02]  /*5000*/  IMAD.WIDE.U32 R2, R100, UR6, R98 ;  /* 0x0000000664027c25 */ /* 0x001fe4000f8e0062 */
[----:B------:R0:W-:Y:S02]  /*5010*/  STS [R124+0x30], R75 ;  /* 0x0000304b7c007388 */ /* 0x0001e40000000800 */
[----:B------:R-:W-:Y:S01]  /*5020*/  FFMA.FTZ R166, R166, R86, R87 ;  /* 0x00000056a6a67223 */ /* 0x000fe20000010057 */
[----:B------:R-:W-:Y:S01]  /*5030*/  IMAD R3, R101, UR6, R3 ;  /* 0x0000000665037c24 */ /* 0x000fe2000f8e0203 */
[----:B------:R-:W-:Y:S02]  /*5040*/  STS [R124+0x34], R83 ;  /* 0x000034537c007388 */ /* 0x000fe40000000800 */
[----:B------:R-:W-:-:S02]  /*5050*/  FFMA.FTZ R84, R163, R166, R84 ;  /* 0x000000a6a3547223 */ /* 0x000fc40000010054 */
[----:B------:R1:W-:Y:S02]  /*5060*/  STS [R124+0x38], R181 ;  /* 0x000038b57c007388 */ /* 0x0003e40000000800 */
[----:B------:R-:W-:Y:S01]  /*5070*/  FFMA.FTZ R164, R164, R84, R85 ;  /* 0x00000054a4a47223 */ /* 0x000fe20000010055 */
[----:B0-----:R-:W-:Y:S01]  /*5080*/  FFMA.FTZ R75, R33, R69, R68 ;  /* 0x00000045214b7223 */ /* 0x001fe20000010044 */
[----:B------:R-:W-:Y:S01]  /*5090*/  LEA R68, P1, R2, UR40, 0x2 ;  /* 0x0000002802447c11 */ /* 0x000fe2000f8210ff */
[----:B------:R0:W-:Y:S02]  /*50a0*/  STS [R124+0x3c], R167 ;  /* 0x00003ca77c007388 */ /* 0x0001e40000000800 */
[----:B------:R-:W-:Y:S01]  /*50b0*/  FFMA.FTZ R70, R34, R70, R75 ;  /* 0x0000004622467223 */ /* 0x000fe2000001004b */
[----:B------:R-:W-:Y:S01]  /*50c0*/  LEA.HI.X R69, R2, UR41, R3, 0x2, P1 ;  /* 0x0000002902457c11 */ /* 0x000fe200088f1403 */
[----:B------:R-:W-:Y:S01]  /*50d0*/  BAR.SYNC.DEFER_BLOCKING 0x0 ;  /* 0x0000000000007b1d */ /* 0x000fe20000010000 */
[----:B------:R-:W-:Y:S01]  /*50e0*/  FMUL.FTZ R2, R71, R196 ;  /* 0x000000c447027220 */ /* 0x000fe20000410000 */
[----:B-1----:R-:W-:-:S03]  /*50f0*/  IADD3 R181, PT, PT, -R194, UR44, RZ ;  /* 0x0000002cc2b57c10 */ /* 0x002fc6000fffe1ff */
[----:B------:R-:W-:Y:S01]  /*5100*/  FFMA.FTZ R2, R35, R2, R70 ;  /* 0x0000000223027223 */ /* 0x000fe20000010046 */
[C---:B------:R-:W-:Y:S02]  /*5110*/  ISETP.GE.AND P1, PT, R181.reuse, 0x1, PT ;  /* 0x00000001b500780c */ /* 0x040fe40003f26270 */
[C---:B------:R-:W-:Y:S02]  /*5120*/  ISETP.GE.AND P2, PT, R181.reuse, 0x21, PT ;  /* 0x00000021b500780c */ /* 0x040fe40003f46270 */
[C---:B------:R-:W-:Y:S02]  /*5130*/  ISETP.GE.AND P3, PT, R181.reuse, 0x41, PT ;  /* 0x00000041b500780c */ /* 0x040fe40003f66270 */
[----:B------:R-:W-:Y:S01]  /*5140*/  ISETP.GE.AND P4, PT, R181, 0x61, PT ;  /* 0x00000061b500780c */ /* 0x000fe20003f86270 */
[----:B------:R0:W1:Y:S06]  /*5150*/  LDS R173, [R123+0x8d0] ;  /* 0x0008d0007bad7984 */ /* 0x00006c0000000800 */
[----:B------:R-:W-:Y:S06]  /*5160*/  @!P1 BRA `(.L_x_7774) ;  /* 0x0000000000089947 */ /* 0x000fec0003800000 */
[----:B------:R-:W2:Y:S04]  /*5170*/  LDS R3, [R127+0x850] ;  /* 0x000850007f037984 */ /* 0x000ea80000000800 */
[----:B--2---:R2:W-:Y:S02]  /*5180*/  REDG.E.ADD.F32.FTZ.RN.STRONG.GPU desc[UR32][R68.64], R3 ;  /* 0x00000003440079a6 */ /* 0x0045e4000c12f320 */
.L_x_7774:
[----:B------:R-:W-:Y:S05]  /*5190*/  BSYNC.RECONVERGENT B0 ;  /* 0x0000000000007941 */ /* 0x000fea0003800200 */
.L_x_7773:
[----:B------:R-:W-:Y:S04]  /*51a0*/  BSSY.RECONVERGENT B0, `(.L_x_7775) ;  /* 0x0000003000007945 */ /* 0x000fe80003800200 */
[----:B------:R-:W-:Y:S05]  /*51b0*/  @!P2 BRA `(.L_x_7776) ;  /* 0x000000000004a947 */ /* 0x000fea0003800000 */
[----:B-1----:R3:W-:Y:S02]  /*51c0*/  REDG.E.ADD.F32.FTZ.RN.STRONG.GPU desc[UR32][R68.64+0x80], R173 ;  /* 0x000080ad440079a6 */ /* 0x0027e4000c12f320 */
.L_x_7776:
[----:B------:R-:W-:Y:S05]  /*51d0*/  BSYNC.RECONVERGENT B0 ;  /* 0x0000000000007941 */ /* 0x000fea0003800200 */
.L_x_7775:
[----:B--2---:R2:W4:Y:S01]  /*51e0*/  LDS R3, [R122+0x950] ;  /* 0x000950007a037984 */ /* 0x0045220000000800 */
[----:B------:R-:W-:Y:S04]  /*51f0*/  BSSY.RECONVERGENT B0, `(.L_x_7777) ;  /* 0x0000003000007945 */ /* 0x000fe80003800200 */
[----:B------:R-:W-:Y:S05]  /*5200*/  @!P3 BRA `(.L_x_7778) ;  /* 0x000000000004b947 */ /* 0x000fea0003800000 */
[----:B----4-:R4:W-:Y:S02]  /*5210*/  REDG.E.ADD.F32.FTZ.RN.STRONG.GPU desc[UR32][R68.64+0x100], R3 ;  /* 0x00010003440079a6 */ /* 0x0109e4000c12f320 */
.L_x_7778:
[----:B------:R-:W-:Y:S05]  /*5220*/  BSYNC.RECONVERGENT B0 ;  /* 0x0000000000007941 */ /* 0x000fea0003800200 */
.L_x_7777:
[----:B----4-:R4:W0:Y:S01]  /*5230*/  LDS R3, [R121+0x9d0] ;  /* 0x0009d00079037984 */ /* 0x0108220000000800 */
[----:B------:R-:W-:Y:S04]  /*5240*/  BSSY.RECONVERGENT B0, `(.L_x_7779) ;  /* 0x0000003000007945 */ /* 0x000fe80003800200 */
[----:B------:R-:W-:Y:S05]  /*5250*/  @!P4 BRA `(.L_x_7780) ;  /* 0x000000000004c947 */ /* 0x000fea0003800000 */
[----:B0-----:R0:W-:Y:S02]  /*5260*/  REDG.E.ADD.F32.FTZ.RN.STRONG.GPU desc[UR32][R68.64+0x180], R3 ;  /* 0x00018003440079a6 */ /* 0x0011e4000c12f320 */
.L_x_7780:
[----:B------:R-:W-:Y:S05]  /*5270*/  BSYNC.RECONVERGENT B0 ;  /* 0x0000000000007941 */ /* 0x000fea0003800200 */
.L_x_7779:
        /* <DEDUP_REMOVED lines=10> */
.L_x_7782:
[----:B------:R-:W-:Y:S05]  /*5320*/  BSYNC.RECONVERGENT B0 ;  /* 0x0000000000007941 */ /* 0x000fea0003800200 */
.L_x_7781:
[----:B------:R1:W1:Y:S01]  /*5330*/  LDS R71, [R119+0xad0] ;  /* 0x000ad00077477984 */ /* 0x0002620000000800 */
[----:B------:R-:W-:Y:S01]  /*5340*/  BSSY.RECONVERGENT B0, `(.L_x_7783) ;  /* 0x0000005000007945 */ /* 0x000fe20003800200 */
[----:B------:R-:W-:Y:S01]  /*5350*/  FADD.FTZ R88, -R160, R191 ;  /* 0x000000bfa0587221 */ /* 0x000fe20000010100 */
[----:B0-----:R-:W-:Y:S02]  /*5360*/  FMUL.FTZ R3, R164, R105 ;  /* 0x00000069a4037220 */ /* 0x001fe40000410000 */
[----:B------:R-:W-:Y:S05]  /*5370*/  @!P1 BRA `(.L_x_7784) ;  /* 0x0000000000049947 */ /* 0x000fea0003800000 */
[----:B-1----:R0:W-:Y:S02]  /*5380*/  REDG.E.ADD.F32.FTZ.RN.STRONG.GPU desc[UR32][R68.64+0x280], R71 ;  /* 0x00028047440079a6 */ /* 0x0021e4000c12f320 */
.L_x_7784:
[----:B------:R-:W-:Y:S05]  /*5390*/  BSYNC.RECONVERGENT B0 ;  /* 0x0000000000007941 */ /* 0x000fea0003800200 */
.L_x_7783:
[----:B01----:R0:W1:Y:S01]  /*53a0*/  LDS R71, [R118+0xb50] ;  /* 0x000b500076477984 */ /* 0x0030620000000800 */
[----:B------:R-:W-:Y:S01]  /*53b0*/  BSSY.RECONVERGENT B0, `(.L_x_7785) ;  /* 0x0000006000007945 */ /* 0x000fe20003800200 */
[----:B------:R-:W-:Y:S01]  /*53c0*/  FADD.FTZ R83, -R159, R192 ;  /* 0x000000c09f537221 */ /* 0x000fe20000010100 */
[----:B------:R-:W-:Y:S01]  /*53d0*/  FMUL.FTZ R70, R84, R102 ;  /* 0x0000006654467220 */ /* 0x000fe20000410000 */
[----:B------:R-:W-:Y:S01]  /*53e0*/  FFMA.FTZ R75, R3, R88, RZ ;  /* 0x00000058034b7223 */ /* 0x000fe200000100ff */
[----:B------:R-:W-:Y:S06]  /*53f0*/  @!P2 BRA `(.L_x_7786) ;  /* 0x000000000004a947 */ /* 0x000fec0003800000 */
[----:B-1----:R1:W-:Y:S02]  /*5400*/  REDG.E.ADD.F32.FTZ.RN.STRONG.GPU desc[UR32][R68.64+0x300], R71 ;  /* 0x00030047440079a6 */ /* 0x0023e4000c12f320 */
.L_x_7786:
[----:B------:R-:W-:Y:S05]  /*5410*/  BSYNC.RECONVERGENT B0 ;  /* 0x0000000000007941 */ /* 0x000fea0003800200 */
.L_x_7785:
[----:B------:R-:W-:Y:S01]  /*5420*/  FFMA.FTZ R192, R70, R83, R75 ;  /* 0x0000005346c07223 */ /* 0x000fe2000001004b */
[----:B------:R-:W-:Y:S01]  /*5430*/  BSSY.RECONVERGENT B0, `(.L_x_7787) ;  /* 0x0000006000007945 */ /* 0x000fe20003800200 */
[----:B------:R0:W0:Y:S01]  /*5440*/  LDS R75, [R117+0xbd0] ;  /* 0x000bd000754b7984 */ /* 0x0000220000000800 */
[----:B------:R-:W-:Y:S01]  /*5450*/  FADD.FTZ R198, -R158, R175 ;  /* 0x000000af9ec67221 */ /* 0x000fe20000010100 */
[----:B-1----:R-:W-:Y:S01]  /*5460*/  FMUL.FTZ R71, R166, R103 ;  /* 0x00000067a6477220 */ /* 0x002fe20000410000 */
[----:B------:R-:W-:Y:S06]  /*5470*/  @!P3 BRA `(.L_x_7788) ;  /* 0x000000000004b947 */ /* 0x000fec0003800000 */
[----:B0-----:R1:W-:Y:S02]  /*5480*/  REDG.E.ADD.F32.FTZ.RN.STRONG.GPU desc[UR32][R68.64+0x380], R75 ;  /* 0x0003804b440079a6 */ /* 0x0013e4000c12f320 */
.L_x_7788:
[----:B------:R-:W-:Y:S05]  /*5490*/  BSYNC.RECONVERGENT B0 ;  /* 0x0000000000007941 */ /* 0x000fea0003800200 */
.L_x_7787:
[----:B01----:R0:W1:Y:S01]  /*54a0*/  LDS R75, [R116+0xc50] ;  /* 0x000c5000744b7984 */ /* 0x0030620000000800 */
[----:B------:R-:W-:Y:S01]  /*54b0*/  BSSY.RECONVERGENT B0, `(.L_x_7789) ;  /* 0x0000006000007945 */ /* 0x000fe20003800200 */
[----:B------:R-:W-:Y:S01]  /*54c0*/  FADD.FTZ R87, -R157, R76 ;  /* 0x0000004c9d577221 */ /* 0x000fe20000010100 */
[----:B------:R-:W-:Y:S01]  /*54d0*/  FMUL.FTZ R76, R86, R0 ;  /* 0x00000000564c7220 */ /* 0x000fe20000410000 */
[----:B------:R-:W-:Y:S01]  /*54e0*/  FFMA.FTZ R85, R71, R198, R192 ;  /* 0x000000c647557223 */ /* 0x000fe200000100c0 */
[----:B------:R-:W-:Y:S06]  /*54f0*/  @!P4 BRA `(.L_x_7790) ;  /* 0x000000000004c947 */ /* 0x000fec0003800000 */
[----:B-1----:R1:W-:Y:S02]  /*5500*/  REDG.E.ADD.F32.FTZ.RN.STRONG.GPU desc[UR32][R68.64+0x400], R75 ;  /* 0x0004004b440079a6 */ /* 0x0023e4000c12f320 */
.L_x_7790:
[----:B------:R-:W-:Y:S05]  /*5510*/  BSYNC.RECONVERGENT B0 ;  /* 0x0000000000007941 */ /* 0x000fea0003800200 */
.L_x_7789:
[----:B------:R-:W-:Y:S01]  /*5520*/  FADD.FTZ R163, -R156, R77 ;  /* 0x0000004d9ca37221 */ /* 0x000fe20000010100 */
[----:B------:R-:W-:Y:S01]  /*5530*/  BSSY.RECONVERGENT B0, `(.L_x_7791) ;  /* 0x0000006000007945 */ /* 0x000fe20003800200 */
[----:B------:R0:W0:Y:S01]  /*5540*/  LDS R77, [R115+0xcd0] ;  /* 0x000cd000734d7984 */ /* 0x0000220000000800 */
[----:B-1----:R-:W-:Y:S01]  /*5550*/  FMUL.FTZ R75, R170, R135 ;  /* 0x00000087aa4b7220 */ /* 0x002fe20000410000 */
[----:B------:R-:W-:Y:S01]  /*5560*/  FFMA.FTZ R192, R76, R87, R85 ;  /* 0x000000574cc07223 */ /* 0x000fe20000010055 */
[----:B------:R-:W-:Y:S06]  /*5570*/  @!P5 BRA `(.L_x_7792) ;  /* 0x000000000004d947 */ /* 0x000fec0003800000 */
[----:B0-----:R1:W-:Y:S02]  /*5580*/  REDG.E.ADD.F32.FTZ.RN.STRONG.GPU desc[UR32][R68.64+0x480], R77 ;  /* 0x0004804d440079a6 */ /* 0x0013e4000c12f320 */
.L_x_7792:
[----:B------:R-:W-:Y:S05]  /*5590*/  BSYNC.RECONVERGENT B0 ;  /* 0x0000000000007941 */ /* 0x000fea0003800200 */
.L_x_7791:
        /* <DEDUP_REMOVED lines=11> */
[----:B------:R-:W-:Y:S01]  /*5650*/  FMUL.FTZ R79, R174, R139 ;  /* 0x0000008bae4f7220 */ /* 0x000fe20000410000 */
[----:B------:R-:W-:Y:S01]  /*5660*/  FFMA.FTZ R85, R77, R167, R192 ;  /* 0x000000a74d557223 */ /* 0x000fe200000100c0 */
[----:B---3--:R-:W-:Y:S01]  /*5670*/  FADD.FTZ R173, -R152, R81 ;  /* 0x0000005198ad7221 */ /* 0x008fe20000010100 */
        /* <DEDUP_REMOVED lines=17> */
.L_x_7794:
[----:B------:R-:W-:Y:S05]  /*5790*/  BSYNC.RECONVERGENT B0 ;  /* 0x0000000000007941 */ /* 0x000fea0003800200 */
.L_x_7793:
[----:B------:R-:W-:Y:S01]  /*57a0*/  FFMA.FTZ R200, R72, R179, R85 ;  /* 0x000000b348c87223 */ /* 0x000fe20000010055 */
[----:B------:R-:W-:Y:S01]  /*57b0*/  BSSY.RECONVERGENT B0, `(.L_x_7795) ;  /* 0x0000006000007945 */ /* 0x000fe20003800200 */
[----:B------:R1:W3:Y:S01]  /*57c0*/  LDS R85, [R113+0xdd0] ;  /* 0x000dd00071557984 */ /* 0x0002e20000000800 */
[----:B0-2---:R-:W-:Y:S01]  /*57d0*/  FMUL.FTZ R73, R74, R143 ;  /* 0x0000008f4a497220 */ /* 0x005fe20000410000 */
[----:B------:R-:W-:Y:S01]  /*57e0*/  FADD.FTZ R181, -R148, R89 ;  /* 0x0000005994b57221 */ /* 0x000fe20000010100 */
[----:B------:R-:W-:Y:S06]  /*57f0*/  @!P1 BRA `(.L_x_7796) ;  /* 0x0000000000049947 */ /* 0x000fec0003800000 */
[----:B---3--:R0:W-:Y:S02]  /*5800*/  REDG.E.ADD.F32.FTZ.RN.STRONG.GPU desc[UR32][R68.64+0x580], R85 ;  /* 0x00058055440079a6 */ /* 0x0081e4000c12f320 */
.L_x_7796:
[----:B------:R-:W-:Y:S05]  /*5810*/  BSYNC.RECONVERGENT B0 ;  /* 0x0000000000007941 */ /* 0x000fea0003800200 */
.L_x_7795:
[----:B0--3--:R0:W2:Y:S01]  /*5820*/  LDS R85, [R112+0xe50] ;  /* 0x000e500070557984 */ /* 0x0090a20000000800 */
[----:B------:R-:W-:Y:S01]  /*5830*/  BSSY.RECONVERGENT B0, `(.L_x_7797) ;  /* 0x0000006000007945 */ /* 0x000fe20003800200 */
[----:B------:R-:W-:Y:S01]  /*5840*/  FMUL.FTZ R82, R184, R142 ;  /* 0x0000008eb8527220 */ /* 0x000fe20000410000 */
[----:B------:R-:W-:Y:S01]  /*5850*/  FADD.FTZ R183, -R147, R190 ;  /* 0x000000be93b77221 */ /* 0x000fe20000010100 */
[----:B------:R-:W-:Y:S01]  /*5860*/  FFMA.FTZ R89, R73, R181, R200 ;  /* 0x000000b549597223 */ /* 0x000fe200000100c8 */
[----:B------:R-:W-:Y:S06]  /*5870*/  @!P2 BRA `(.L_x_7798) ;  /* 0x000000000004a947 */ /* 0x000fec0003800000 */
[----:B--2---:R3:W-:Y:S02]  /*5880*/  REDG.E.ADD.F32.FTZ.RN.STRONG.GPU desc[UR32][R68.64+0x600], R85 ;  /* 0x00060055440079a6 */ /* 0x0047e4000c12f320 */
.L_x_7798:
[----:B------:R-:W-:Y:S05]  /*5890*/  BSYNC.RECONVERGENT B0 ;  /* 0x0000000000007941 */ /* 0x000fea0003800200 */
.L_x_7797:
[----:B------:R-:W-:Y:S01]  /*58a0*/  FFMA.FTZ R200, R82, R183, R89 ;  /* 0x000000b752c87223 */ /* 0x000fe20000010059 */
[----:B------:R-:W-:Y:S01]  /*58b0*/  BSSY.RECONVERGENT B0, `(.L_x_7799) ;  /* 0x0000006000007945 */ /* 0x000fe20003800200 */
[----:B------:R0:W0:Y:S01]  /*58c0*/  LDS R89, [R111+0xed0] ;  /* 0x000ed0006f597984 */ /* 0x0000220000000800 */
[----:B--23--:R-:W-:Y:S01]  /*58d0*/  FMUL.FTZ R85, R186, R145 ;  /* 0x00000091ba557220 */ /* 0x00cfe20000410000 */
[----:B------:R-:W-:Y:S01]  /*58e0*/  FADD.FTZ R91, -R146, R91 ;  /* 0x0000005b925b7221 */ /* 0x000fe20000010100 */
[----:B------:R-:W-:Y:S06]  /*58f0*/  @!P3 BRA `(.L_x_7800) ;  /* 0x000000000004b947 */ /* 0x000fec0003800000 */
[----:B0-----:R2:W-:Y:S02]  /*5900*/  REDG.E.ADD.F32.FTZ.RN.STRONG.GPU desc[UR32][R68.64+0x680], R89 ;  /* 0x00068059440079a6 */ /* 0x0015e4000c12f320 */
.L_x_7800:
[----:B------:R-:W-:Y:S05]  /*5910*/  BSYNC.RECONVERGENT B0 ;  /* 0x0000000000007941 */ /* 0x000fea0003800200 */
.L_x_7799:
[----:B------:R3:W1:Y:S01]  /*5920*/  LDS R187, [R110+0xf50] ;  /* 0x000f50006ebb7984 */ /* 0x0006620000000800 */
[----:B------:R-:W-:Y:S01]  /*5930*/  BSSY.RECONVERGENT B0, `(.L_x_7801) ;  /* 0x0000006000007945 */ /* 0x000fe20003800200 */
[----:B------:R-:W-:Y:S01]  /*5940*/  FMUL.FTZ R190, R188, R162 ;  /* 0x000000a2bcbe7220 */ /* 0x000fe20000410000 */
[----:B------:R-:W-:Y:S01]  /*5950*/  FADD.FTZ R185, -R144, R196 ;  /* 0x000000c490b97221 */ /* 0x000fe20000010100 */
[----:B0-2---:R-:W-:Y:S01]  /*5960*/  FFMA.FTZ R89, R85, R91, R200 ;  /* 0x0000005b55597223 */ /* 0x005fe200000100c8 */
[----:B------:R-:W-:Y:S06]  /*5970*/  @!P4 BRA `(.L_x_7802) ;  /* 0x000000000004c947 */ /* 0x000fec0003800000 */
[----:B-1----:R0:W-:Y:S02]  /*5980*/  REDG.E.ADD.F32.FTZ.RN.STRONG.GPU desc[UR32][R68.64+0x700], R187 ;  /* 0x000700bb440079a6 */ /* 0x0021e4000c12f320 */
.L_x_7802:
[----:B------:R-:W-:Y:S05]  /*5990*/  BSYNC.RECONVERGENT B0 ;  /* 0x0000000000007941 */ /* 0x000fea0003800200 */
.L_x_7801:
[----:B01----:R0:W1:Y:S01]  /*59a0*/  LDS R187, [R109+0xfd0] ;  /* 0x000fd0006dbb7984 */ /* 0x0030620000000800 */
[----:B------:R-:W-:Y:S01]  /*59b0*/  BSSY.RECONVERGENT B0, `(.L_x_7803) ;  /* 0x0000004000007945 */ /* 0x000fe20003800200 */
[----:B------:R-:W-:-:S03]  /*59c0*/  FFMA.FTZ R89, R190, R185, R89 ;  /* 0x000000b9be597223 */ /* 0x000fc60000010059 */
[----:B------:R-:W-:Y:S05]  /*59d0*/  @!P5 BRA `(.L_x_7804) ;  /* 0x000000000004d947 */ /* 0x000fea0003800000 */
[----:B-1----:R2:W-:Y:S02]  /*59e0*/  REDG.E.ADD.F32.FTZ.RN.STRONG.GPU desc[UR32][R68.64+0x780], R187 ;  /* 0x000780bb440079a6 */ /* 0x0025e4000c12f320 */
.L_x_7804:
[----:B------:R-:W-:Y:S05]  /*59f0*/  BSYNC.RECONVERGENT B0 ;  /* 0x0000000000007941 */ /* 0x000fea0003800200 */
.L_x_7803:
[----:B--2---:R-:W2:Y:S01]  /*5a00*/  SHFL.DOWN PT, R68, R89, 0x1, 0x1f ;  /* 0x08201f0059447f89 */ /* 0x004ea200000e0000 */
[----:B------:R-:W-:Y:S01]  /*5a10*/  ISETP.GT.AND P1, PT, R107, 0x1e, PT ;  /* 0x0000001e6b00780c */ /* 0x000fe20003f24270 */
[C---:B------:R-:W-:Y:S01]  /*5a20*/  FMUL.FTZ R200, R161.reuse, R174 ;  /* 0x000000aea1c87220 */ /* 0x040fe20000410000 */
[----:B------:R-:W-:Y:S01]  /*5a30*/  FMUL.FTZ R196, R161, R178 ;  /* 0x000000b2a1c47220 */ /* 0x000fe20000410000 */
[----:B------:R-:W5:Y:S01]  /*5a40*/  SHFL.DOWN PT, R69, R2, 0x1, 0x1f ;  /* 0x08201f0002457f89 */ /* 0x000f6200000e0000 */
[----:B------:R-:W-:Y:S01]  /*5a50*/  ISETP.NE.AND P2, PT, R107, RZ, PT ;  /* 0x000000ff6b00720c */ /* 0x000fe20003f45270 */
[----:B------:R-:W-:Y:S01]  /*5a60*/  FMUL.FTZ R173, R173, R200 ;  /* 0x000000c8adad7220 */ /* 0x000fe20000410000 */
[----:B------:R-:W-:Y:S01]  /*5a70*/  FMUL.FTZ R200, R161, R176 ;  /* 0x000000b0a1c87220 */ /* 0x000fe20000410000 */
[----:B------:R-:W-:Y:S01]  /*5a80*/  FMUL.FTZ R196, R171, R196 ;  /* 0x000000c4abc47220 */ /* 0x000fe20000410000 */
[----:B------:R-:W-:Y:S01]  /*5a90*/  ISETP.NE.AND P3, PT, R195, RZ, PT ;  /* 0x000000ffc300720c */ /* 0x000fe20003f65270 */
[----:B------:R-:W-:Y:S01]  /*5aa0*/  FFMA.FTZ R173, R16, R174, R173 ;  /* 0x000000ae10ad7223 */ /* 0x000fe200000100ad */
[----:B------:R-:W-:Y:S01]  /*5ab0*/  FMUL.FTZ R177, R177, R200 ;  /* 0x000000c8b1b17220 */ /* 0x000fe20000410000 */
[----:B------:R-:W-:Y:S01]  /*5ac0*/  FFMA.FTZ R196, R15, R178, R196 ;  /* 0x000000b20fc47223 */ /* 0x000fe200000100c4 */
[----:B------:R-:W-:Y:S01]  /*5ad0*/  FMUL.FTZ R178, R161, R180 ;  /* 0x000000b4a1b27220 */ /* 0x000fe20000410000 */
[----:B------:R-:W-:Y:S01]  /*5ae0*/  BSSY.RECONVERGENT B0, `(.L_x_7805) ;  /* 0x000006c000007945 */ /* 0x000fe20003800200 */
[----:B------:R-:W-:Y:S01]  /*5af0*/  FFMA.FTZ R177, R18, R176, R177 ;  /* 0x000000b012b17223 */ /* 0x000fe200000100b1 */
[----:B------:R-:W-:Y:S01]  /*5b00*/  FADD.FTZ R67, R190, R67 ;  /* 0x00000043be437221 */ /* 0x000fe20000010000 */
[----:B------:R-:W-:Y:S01]  /*5b10*/  FMUL.FTZ R178, R175, R178 ;  /* 0x000000b2afb27220 */ /* 0x000fe20000410000 */
[----:B------:R-:W-:Y:S01]  /*5b20*/  FADD.FTZ R66, R85, R66 ;  /* 0x0000004255427221 */ /* 0x000fe20000010000 */
[----:B------:R-:W-:Y:S01]  /*5b30*/  FADD.FTZ R65, R82, R65 ;  /* 0x0000004152417221 */ /* 0x000fe20000010000 */
[----:B------:R-:W-:Y:S01]  /*5b40*/  FADD.FTZ R64, R73, R64 ;  /* 0x0000004049407221 */ /* 0x000fe20000010000 */
[----:B------:R-:W-:Y:S01]  /*5b50*/  FFMA.FTZ R178, R17, R180, R178 ;  /* 0x000000b411b27223 */ /* 0x000fe200000100b2 */
        /* <DEDUP_REMOVED lines=33> */
[----:B------:R-:W5:Y:S02]  /*5d70*/  SHFL.DOWN PT, R69, R2, 0x8, 0x1f ;  /* 0x09001f0002457f89 */ /* 0x000f6400000e0000 */
[----:B------:R-:W-:Y:S01]  /*5d80*/  FFMA.FTZ R167, R14, R172, R167 ;  /* 0x000000ac0ea77223 */ /* 0x000fe200000100a7 */
[----:B------:R-:W-:Y:S01]  /*5d90*/  FMUL.FTZ R174, R165, R68 ;  /* 0x00000044a5ae7220 */ /* 0x000fe20000410000 */
[----:B------:R-:W-:Y:S02]  /*5da0*/  FMUL.FTZ R68, R161, R170 ;  /* 0x000000aaa1447220 */ /* 0x000fe40000410000 */
[----:B------:R-:W-:Y:S01]  /*5db0*/  FADD.FTZ R46, R167, R46 ;  /* 0x0000002ea72e7221 */ /* 0x000fe20000010000 */
        /* <DEDUP_REMOVED lines=13> */
[----:B--2---:R-:W-:Y:S01]  /*5e90*/  @!P1 FADD.FTZ R89, R89, R202 ;  /* 0x000000ca59599221 */ /* 0x004fe20000010000 */
[C---:B------:R-:W-:Y:S01]  /*5ea0*/  FMUL.FTZ R68, R161.reuse, R84 ;  /* 0x00000054a1447220 */ /* 0x040fe20000410000 */
[C---:B------:R-:W-:Y:S01]  /*5eb0*/  FMUL.FTZ R86, R161.reuse, R188 ;  /* 0x000000bca1567220 */ /* 0x040fe20000410000 */
[----:B------:R-:W-:Y:S01]  /*5ec0*/  FFMA.FTZ R181, R20, R74, R181 ;  /* 0x0000004a14b57223 */ /* 0x000fe200000100b5 */
[----:B-----5:R-:W-:Y:S01]  /*5ed0*/  @!P1 FADD.FTZ R2, R2, R69 ;  /* 0x0000004502029221 */ /* 0x020fe20000010000 */
[----:B------:R-:W2:Y:S01]  /*5ee0*/  SHFL.DOWN PT, R176, R89, 0x10, 0x1f ;  /* 0x0a001f0059b07f89 */ /* 0x000ea200000e0000 */
[----:B------:R-:W-:Y:S01]  /*5ef0*/  FMUL.FTZ R69, R161, R166 ;  /* 0x000000a6a1457220 */ /* 0x000fe20000410000 */
[----:B------:R-:W-:Y:S01]  /*5f00*/  FMUL.FTZ R68, R83, R68 ;  /* 0x0000004453447220 */ /* 0x000fe20000410000 */
[----:B------:R-:W-:Y:S01]  /*5f10*/  FMUL.FTZ R74, R161, R186 ;  /* 0x000000baa14a7220 */ /* 0x000fe20000410000 */
[----:B------:R-:W5:Y:S01]  /*5f20*/  SHFL.DOWN PT, R165, R2, 0x10, 0x1f ;  /* 0x0a001f0002a57f89 */ /* 0x000f6200000e0000 */
        /* <DEDUP_REMOVED lines=8> */
[----:B------:R-:W-:Y:S01]  /*5fb0*/  ISETP.GT.AND P1, PT, R107, 0xf, PT ;  /* 0x0000000f6b00780c */ /* 0x000fe20003f24270 */
[----:B------:R-:W-:Y:S01]  /*5fc0*/  FMUL.FTZ R83, R88, R69 ;  /* 0x0000004558537220 */ /* 0x000fe20000410000 */
        /* <DEDUP_REMOVED lines=13> */
[----:B-----5:R-:W-:Y:S01]  /*60a0*/  FADD.FTZ R69, R2, R165 ;  /* 0x000000a502457221 */ /* 0x020fe20000010000 */
[----:B------:R-:W-:Y:S01]  /*60b0*/  FSEL R89, R89, R68, P1 ;  /* 0x0000004459597208 */ /* 0x000fe20000800000 */
[----:B------:R-:W-:-:S03]  /*60c0*/  FADD.FTZ R39, R86, R39 ;  /* 0x0000002756277221 */ /* 0x000fc60000010000 */
[----:B------:R2:W-:Y:S01]  /*60d0*/  @!P2 STS.64 [UR27+0x1098], R68 ;  /* 0x00109844ff00a988 */ /* 0x0005e20008000a1b */
[----:B------:R-:W-:Y:S01]  /*60e0*/  FSEL R2, R2, R69, P1 ;  /* 0x0000004502027208 */ /* 0x000fe20000800000 */
[----:B------:R-:W-:Y:S06]  /*60f0*/  BAR.SYNC.DEFER_BLOCKING 0x0 ;  /* 0x0000000000007b1d */ /* 0x000fec0000010000 */
[----:B------:R-:W-:Y:S05]  /*6100*/  @P3 BRA `(.L_x_7806) ;  /* 0x0000000000243947 */ /* 0x000fea0003800000 */
[----:B------:R-:W-:Y:S02]  /*6110*/  UISETP.NE.AND UP0, UPT, UR21, UR45, UPT ;  /* 0x0000002d1500728c */ /* 0x000fe4000bf05270 */
[----:B------:R-:W-:-:S04]  /*6120*/  ULEA UR26, UR6, UR27, 0x2 ;  /* 0x0000001b061a7291 */ /* 0x000fc8000f8e10ff */
[----:B------:R-:W-:-:S13]  /*6130*/  PLOP3.LUT P1, PT, PT, PT, UP0, 0x80, 0x8 ;  /* 0x000000000008781c */ /* 0x000fda0003f2f008 */
[----:B------:R-:W5:Y:S04]  /*6140*/  @P1 LDS R3, [UR26+0x2748] ;  /* 0x0027481aff031984 */ /* 0x000f680008000800 */
[----:B--2---:R-:W2:Y:S01]  /*6150*/  @P1 LDS R68, [UR26+0x2348] ;  /* 0x0023481aff441984 */ /* 0x004ea20008000800 */
[----:B-----5:R-:W-:Y:S01]  /*6160*/  @P1 FADD.FTZ R2, R2, R3 ;  /* 0x0000000302021221 */ /* 0x020fe20000010000 */
[----:B--2---:R-:W-:-:S04]  /*6170*/  @P1 FADD.FTZ R89, R89, R68 ;  /* 0x0000004459591221 */ /* 0x004fc80000010000 */
[----:B------:R2:W-:Y:S04]  /*6180*/  STS [UR26+0x2748], R2 ;  /* 0x00274802ff007988 */ /* 0x0005e8000800081a */
[----:B------:R2:W-:Y:S02]  /*6190*/  STS [UR26+0x2348], R89 ;  /* 0x00234859ff007988 */ /* 0x0005e4000800081a */
.L_x_7806:
[----:B------:R-:W-:Y:S05]  /*61a0*/  BSYNC.RECONVERGENT B0 ;  /* 0x0000000000007941 */ /* 0x000fea0003800200 */
.L_x_7805:
[----:B------:R-:W-:-:S04]  /*61b0*/  UIADD3 UR6, UPT, UPT, UR6, 0x1, URZ ;  /* 0x0000000106067890 */ /* 0x000fc8000fffe0ff */
[----:B------:R-:W-:-:S09]  /*61c0*/  UISETP.GE.AND UP0, UPT, UR6, UR46, UPT ;  /* 0x0000002e0600728c */ /* 0x000fd2000bf06270 */
[----:B------:R-:W-:Y:S05]  /*61d0*/  BRA.U !UP0, `(.L_x_7807) ;  /* 0xffffffd508987547 */ /* 0x000fea000b83ffff */
.L_x_7769:
        /* <DEDUP_REMOVED lines=53> */
[----:B------:R-:W2:Y:S08]  /*6530*/  @!P1 MUFU.EX2 R3, R3 ;  /* 0x0000000300039308 */ /* 0x000eb00000000800 */
[----:B------:R-:W3:Y:S01]  /*6540*/  @!P0 MUFU.EX2 R12, R12 ;  /* 0x0000000c000c8308 */ /* 0x000ee20000000800 */
[----:B-1----:R-:W-:-:S07]  /*6550*/  @!P2 FADD.FTZ R2, R0, 1 ;  /* 0x3f8000000002a421 */ /* 0x002fce0000010000 */
[----:B------:R1:W4:Y:S01]  /*6560*/  @!P2 MUFU.RCP R15, R2 ;  /* 0x00000002000fa308 */ /* 0x0003220000001000 */
[----:B--2---:R-:W-:Y:S01]  /*6570*/  @!P1 FADD.FTZ R0, R3, 1 ;  /* 0x3f80000003009421 */ /* 0x004fe20000010000 */
[----:B------:R-:W-:Y:S01]  /*6580*/  @!P6 FMUL.FTZ R3, R14, -1.4426950216293334961 ;  /* 0xbfb8aa3b0e03e820 */ /* 0x000fe20000410000 */
[----:B------:R-:W-:-:S05]  /*6590*/  FADD.FTZ R14, R4, R130 ;  /* 0x00000082040e7221 */ /* 0x000fca0000010000 */
[----:B------:R2:W5:Y:S01]  /*65a0*/  @!P1 MUFU.RCP R8, R0 ;  /* 0x0000000000089308 */ /* 0x0005620000001000 */
[----:B---3--:R-:W-:Y:S01]  /*65b0*/  @!P0 FADD.FTZ R12, R12, 1 ;  /* 0x3f8000000c0c8421 */ /* 0x008fe20000010000 */
[----:B-1----:R-:W-:-:S06]  /*65c0*/  @!P3 FMUL.FTZ R2, R10, -1.4426950216293334961 ;  /* 0xbfb8aa3b0a02b820 */ /* 0x002fcc0000410000 */
[----:B------:R1:W3:Y:S01]  /*65d0*/  @!P0 MUFU.RCP R9, R12 ;  /* 0x0000000c00098308 */ /* 0x0002e20000001000 */
[----:B----4-:R-:W-:Y:S01]  /*65e0*/  @!P2 FMUL.FTZ R48, R48, R15 ;  /* 0x0000000f3030a220 */ /* 0x010fe20000410000 */
[----:B------:R-:W-:Y:S01]  /*65f0*/  FSETP.GTU.FTZ.AND P2, PT, R11, 20, PT ;  /* 0x41a000000b00780b */ /* 0x000fe20003f5c000 */
[----:B--2---:R-:W-:-:S05]  /*6600*/  @!P5 FMUL.FTZ R0, R16, -1.4426950216293334961 ;  /* 0xbfb8aa3b1000d820 */ /* 0x004fca0000410000 */
[----:B------:R-:W2:Y:S01]  /*6610*/  @!P6 MUFU.EX2 R3, R3 ;  /* 0x000000030003e308 */ /* 0x000ea20000000800 */
[----:B-----5:R-:W-:Y:S01]  /*6620*/  @!P1 FMUL.FTZ R49, R49, R8 ;  /* 0x0000000831319220 */ /* 0x020fe20000410000 */
[----:B------:R-:W-:Y:S01]  /*6630*/  FSETP.GTU.FTZ.AND P1, PT, R14, 20, PT ;  /* 0x41a000000e00780b */ /* 0x000fe20003f3c000 */
[----:B-1----:R-:W-:-:S04]  /*6640*/  FADD.FTZ R12, R5, R130 ;  /* 0x00000082050c7221 */ /* 0x002fc80000010000 */
[----:B------:R-:W-:Y:S01]  /*6650*/  @!P2 FMUL.FTZ R4, R11, -1.4426950216293334961 ;  /* 0xbfb8aa3b0b04a820 */ /* 0x000fe20000410000 */
[----:B------:R-:W1:Y:S01]  /*6660*/  @!P5 MUFU.EX2 R0, R0 ;  /* 0x000000000000d308 */ /* 0x000e620000000800 */
[----:B---3--:R-:W-:Y:S01]  /*6670*/  @!P0 FMUL.FTZ R50, R50, R9 ;  /* 0x0000000932328220 */ /* 0x008fe20000410000 */
        /* <DEDUP_REMOVED lines=8> */
[----:B-1----:R-:W-:-:S07]  /*6700*/  @!P5 FADD.FTZ R0, R0, 1 ;  /* 0x3f8000000000d421 */ /* 0x002fce0000010000 */
[----:B------:R-:W1:Y:S01]  /*6710*/  @!P4 MUFU.EX2 R13, R13 ;  /* 0x0000000d000dc308 */ /* 0x000e620000000800 */
[----:B----4-:R-:W-:-:S07]  /*6720*/  @!P2 FADD.FTZ R4, R4, 1 ;  /* 0x3f8000000404a421 */ /* 0x010fce0000010000 */
        /* <DEDUP_REMOVED lines=8> */
[--C-:B------:R-:W-:Y:S01]  /*67b0*/  FADD.FTZ R11, R11, R130.reuse ;  /* 0x000000820b0b7221 */ /* 0x100fe20000010000 */
[--C-:B------:R-:W-:Y:S01]  /*67c0*/  FADD.FTZ R9, R9, R130.reuse ;  /* 0x0000008209097221 */ /* 0x100fe20000010000 */
[----:B------:R-:W-:Y:S01]  /*67d0*/  FADD.FTZ R10, R10, R130 ;  /* 0x000000820a0a7221 */ /* 0x000fe20000010000 */
[----:B------:R-:W-:Y:S01]  /*67e0*/  STS.128 [R104+0x30], R64 ;  /* 0x0000304068007388 */ /* 0x000fe20000000c00 */
[----:B------:R-:W1:Y:S01]  /*67f0*/  @!P5 MUFU.RCP R0, R0 ;  /* 0x000000000000d308 */ /* 0x000e620000001000 */
[----:B----4-:R-:W-:Y:S01]  /*6800*/  @!P3 FADD.FTZ R2, R2, 1 ;  /* 0x3f8000000202b421 */ /* 0x010fe20000010000 */
[----:B------:R-:W-:-:S06]  /*6810*/  NOP ;  /* 0x0000000000007918 */ /* 0x000fcc0000000000 */
[----:B------:R-:W3:Y:S01]  /*6820*/  @!P1 MUFU.RCP R5, R5 ;  /* 0x0000000500059308 */ /* 0x000ee20000001000 */
[----:B--2---:R-:W-:Y:S01]  /*6830*/  @!P6 FMUL.FTZ R44, R44, R3 ;  /* 0x000000032c2ce220 */ /* 0x004fe20000410000 */
[----:B------:R-:W-:Y:S01]  /*6840*/  FSETP.GTU.FTZ.AND P6, PT, R7, 20, PT ;  /* 0x41a000000700780b */ /* 0x000fe20003fdc000 */
[----:B------:R-:W2:Y:S04]  /*6850*/  LDS.128 R16, [R106] ;  /* 0x000000006a107984 */ /* 0x000ea80000000c00 */
[----:B------:R-:W4:Y:S01]  /*6860*/  LDS.128 R20, [R106+0x200] ;  /* 0x000200006a147984 */ /* 0x000f220000000c00 */
[----:B------:R-:W5:Y:S01]  /*6870*/  @!P4 MUFU.RCP R14, R13 ;  /* 0x0000000d000ec308 */ /* 0x000f620000001000 */
[----:B-1----:R-:W-:Y:S01]  /*6880*/  @!P5 FMUL.FTZ R45, R45, R0 ;  /* 0x000000002d2dd220 */ /* 0x002fe20000410000 */
[----:B------:R-:W-:Y:S01]  /*6890*/  FSETP.GTU.FTZ.AND P5, PT, R8, 20, PT ;  /* 0x41a000000800780b */ /* 0x000fe20003fbc000 */
[----:B------:R-:W1:Y:S04]  /*68a0*/  LDS.128 R24, [R106+0x400] ;  /* 0x000400006a187984 */ /* 0x000e680000000c00 */
[----:B------:R-:W0:Y:S01]  /*68b0*/  LDS.128 R28, [R106+0x600] ;  /* 0x000600006a1c7984 */ /* 0x000e220000000c00 */
[----:B------:R5:W5:Y:S01]  /*68c0*/  @!P3 MUFU.RCP R15, R2 ;  /* 0x00000002000fb308 */ /* 0x000b620000001000 */
[----:B---3--:R-:W-:Y:S01]  /*68d0*/  @!P1 FMUL.FTZ R40, R40, R5 ;  /* 0x0000000528289220 */ /* 0x008fe20000410000 */
[----:B------:R-:W-:-:S05]  /*68e0*/  FSETP.GTU.FTZ.AND P1, PT, R11, 20, PT ;  /* 0x41a000000b00780b */ /* 0x000fca0003f3c000 */
[----:B------:R-:W-:Y:S01]  /*68f0*/  @!P5 FMUL.FTZ R3, R8, -1.4426950216293334961 ;  /* 0xbfb8aa3b0803d820 */ /* 0x000fe20000410000 */
[----:B------:R-:W3:Y:S01]  /*6900*/  @!P2 MUFU.RCP R4, R4 ;  /* 0x000000040004a308 */ /* 0x000ee20000001000 */
[----:B-----5:R-:W-:Y:S01]  /*6910*/  @!P4 FMUL.FTZ R51, R51, R14 ;  /* 0x0000000e3333c220 */ /* 0x020fe20000410000 */
[----:B------:R-:W-:Y:S01]  /*6920*/  FSETP.GTU.FTZ.AND P4, PT, R6, 20, PT ;  /* 0x41a000000600780b */ /* 0x000fe20003f9c000 */
[----:B------:R-:W-:-:S04]  /*6930*/  @!P6 FMUL.FTZ R2, R7, -1.4426950216293334961 ;  /* 0xbfb8aa3b0702e820 */ /* 0x000fc80000410000 */
[----:B------:R-:W-:Y:S01]  /*6940*/  @!P1 FMUL.FTZ R8, R11, -1.4426950216293334961 ;  /* 0xbfb8aa3b0b089820 */ /* 0x000fe20000410000 */
[----:B------:R-:W-:Y:S01]  /*6950*/  @!P5 MUFU.EX2 R3, R3 ;  /* 0x000000030003d308 */ /* 0x000fe20000000800 */
[----:B------:R-:W-:Y:S01]  /*6960*/  @!P3 FMUL.FTZ R46, R46, R15 ;  /* 0x0000000f2e2eb220 */ /* 0x000fe20000410000 */
[----:B------:R-:W-:-:S05]  /*6970*/  FSETP.GTU.FTZ.AND P3, PT, R9, 20, PT ;  /* 0x41a000000900780b */ /* 0x000fca0003f7c000 */
[----:B------:R-:W-:Y:S01]  /*6980*/  @!P4 FMUL.FTZ R0, R6, -1.4426950216293334961 ;  /* 0xbfb8aa3b0600c820 */ /* 0x000fe20000410000 */
[----:B------:R-:W5:Y:S01]  /*6990*/  @!P6 MUFU.EX2 R2, R2 ;  /* 0x000000020002e308 */ /* 0x000f620000000800 */
[----:B---3--:R-:W-:Y:S01]  /*69a0*/  @!P2 FMUL.FTZ R47, R47, R4 ;  /* 0x000000042f2fa220 */ /* 0x008fe20000410000 */
[----:B------:R-:W-:-:S05]  /*69b0*/  FSETP.GTU.FTZ.AND P2, PT, R10, 20, PT ;  /* 0x41a000000a00780b */ /* 0x000fca0003f5c000 */
[----:B------:R-:W-:Y:S01]  /*69c0*/  @!P3 FMUL.FTZ R4, R9, -1.4426950216293334961 ;  /* 0xbfb8aa3b0904b820 */ /* 0x000fe20000410000 */
[----:B------:R-:W3:Y:S07]  /*69d0*/  @!P0 MUFU.EX2 R12, R12 ;  /* 0x0000000c000c8308 */ /* 0x000eee0000000800 */
[----:B------:R-:W-:Y:S01]  /*69e0*/  @!P2 FMUL.FTZ R5, R10, -1.4426950216293334961 ;  /* 0xbfb8aa3b0a05a820 */ /* 0x000fe20000410000 */
[----:B------:R5:W2:Y:S08]  /*69f0*/  @!P3 MUFU.EX2 R6, R4 ;  /* 0x000000040006b308 */ /* 0x000ab00000000800 */
[----:B------:R4:W1:Y:S01]  /*6a00*/  @!P2 MUFU.EX2 R7, R5 ;  /* 0x000000050007a308 */ /* 0x0008620000000800 */
[----:B-----5:R-:W-:Y:S01]  /*6a10*/  @!P6 FADD.FTZ R4, R2, 1 ;  /* 0x3f8000000204e421 */ /* 0x020fe20000010000 */
[----:B------:R-:W-:Y:S01]  /*6a20*/  MOV R2, UR6 ;  /* 0x0000000600027c02 */ /* 0x000fe20008000f00 */
[----:B---3--:R-:W-:-:S05]  /*6a30*/  @!P0 FADD.FTZ R12, R12, 1 ;  /* 0x3f8000000c0c8421 */ /* 0x008fca0000010000 */
[----:B------:R-:W3:Y:S01]  /*6a40*/  @!P1 MUFU.EX2 R8, R8 ;  /* 0x0000000800089308 */ /* 0x000ee20000000800 */
[----:B----4-:R-:W-:Y:S01]  /*6a50*/  @!P5 FADD.FTZ R5, R3, 1 ;  /* 0x3f8000000305d421 */ /* 0x010fe20000010000 */
[----:B------:R-:W-:Y:S01]  /*6a60*/  MOV R3, UR26 ;  /* 0x0000001a00037c02 */ /* 0x000fe20008000f00 */
[----:B--2---:R-:W-:Y:S01]  /*6a70*/  @!P3 FADD.FTZ R6, R6, 1 ;  /* 0x3f8000000606b421 */ /* 0x004fe20000010000 */
[----:B------:R-:W2:Y:S01]  /*6a80*/  LDCU.64 UR26, c[0x0][0x518] ;  /* 0x0000a300ff1a77ac */ /* 0x000ea20008000a00 */
[----:B------:R-:W-:-:S03]  /*6a90*/  IMAD.WIDE.U32 R2, R126, 0x10, R2 ;  /* 0x000000107e027825 */ /* 0x000fc600078e0002 */
[----:B------:R-:W4:Y:S01]  /*6aa0*/  @!P4 MUFU.EX2 R0, R0 ;  /* 0x000000000000c308 */ /* 0x000f220000000800 */
[----:B-1----:R-:W-:Y:S01]  /*6ab0*/  @!P2 FADD.FTZ R7, R7, 1 ;  /* 0x3f8000000707a421 */ /* 0x002fe20000010000 */
[----:B------:R-:W-:Y:S04]  /*6ac0*/  STG.E.128 desc[UR32][R2.64], R16 ;  /* 0x0000001002007986 */ /* 0x000fe8000c101d20 */
[----:B------:R-:W-:Y:S01]  /*6ad0*/  STG.E.128 desc[UR32][R2.64+0x200], R20 ;  /* 0x0002001402007986 */ /* 0x000fe2000c101d20 */
[----:B---3--:R-:W-:Y:S01]  /*6ae0*/  @!P1 FADD.FTZ R8, R8, 1 ;  /* 0x3f80000008089421 */ /* 0x008fe20000010000 */
[----:B------:R-:W1:Y:S02]  /*6af0*/  @!P0 MUFU.RCP R12, R12 ;  /* 0x0000000c000c8308 */ /* 0x000e640000001000 */
[----:B------:R-:W-:Y:S01]  /*6b00*/  STG.E.128 desc[UR32][R2.64+0x400], R24 ;  /* 0x0004001802007986 */ /* 0x000fe2000c101d20 */
[----:B--2---:R-:W-:-:S03]  /*6b10*/  UIMAD.WIDE.U32 UR28, UR35, UR26, UR28 ;  /* 0x0000001a231c72a5 */ /* 0x004fc6000f8e001c */
[----:B0-----:R0:W-:Y:S01]  /*6b20*/  STG.E.128 desc[UR32][R2.64+0x600], R28 ;  /* 0x0006001c02007986 */ /* 0x0011e2000c101d20 */
[----:B----4-:R-:W-:Y:S01]  /*6b30*/  @!P4 FADD.FTZ R0, R0, 1 ;  /* 0x3f8000000000c421 */ /* 0x010fe20000010000 */
[----:B------:R-:W2:Y:S01]  /*6b40*/  @!P6 MUFU.RCP R4, R4 ;  /* 0x000000040004e308 */ /* 0x000ea20000001000 */
[----:B------:R-:W-:Y:S01]  /*6b50*/  UIMAD UR27, UR35, UR27, UR29 ;  /* 0x0000001b231b72a4 */ /* 0x000fe2000f8e021d */
[----:B------:R-:W-:Y:S06]  /*6b60*/  BAR.SYNC.DEFER_BLOCKING 0x0 ;  /* 0x0000000000007b1d */ /* 0x000fec0000010000 */
[----:B------:R3:W4:Y:S01]  /*6b70*/  @!P4 MUFU.RCP R9, R0 ;  /* 0x000000000009c308 */ /* 0x0007220000001000 */
[----:B-1----:R-:W-:Y:S01]  /*6b80*/  @!P0 FMUL.FTZ R41, R41, R12 ;  /* 0x0000000c29298220 */ /* 0x002fe20000410000 */
[----:B------:R-:W-:Y:S01]  /*6b90*/  UMOV UR26, UR28 ;  /* 0x0000001c001a7c82 */ /* 0x000fe20008000000 */
[----:B------:R-:W-:Y:S01]  /*6ba0*/  IADD3 R129, P0, PT, R129, -0x800, RZ ;  /* 0xfffff80081817810 */ /* 0x000fe20007f1e0ff */
[----:B------:R-:W-:-:S03]  /*6bb0*/  UIMAD.WIDE.U32 UR26, UR34, UR30, UR26 ;  /* 0x0000001e221a72a5 */ /* 0x000fc6000f8e001a */
[----:B------:R-:W-:Y:S01]  /*6bc0*/  IADD3.X R128, PT, PT, R128, -0x1, RZ, P0, !PT ;  /* 0xffffffff80807810 */ /* 0x000fe200007fe4ff */
[----:B------:R1:W5:Y:S01]  /*6bd0*/  @!P5 MUFU.RCP R11, R5 ;  /* 0x00000005000bd308 */ /* 0x0003620000001000 */
[----:B---3--:R-:W-:Y:S01]  /*6be0*/  FADD.FTZ R0, R48, R131 ;  /* 0x0000008330007221 */ /* 0x008fe20000010000 */
[----:B--2---:R-:W-:Y:S01]  /*6bf0*/  @!P6 FMUL.FTZ R43, R43, R4 ;  /* 0x000000042b2be220 */ /* 0x004fe20000410000 */
[----:B------:R-:W-:Y:S02]  /*6c00*/  UIMAD UR27, UR34, UR31, UR27 ;  /* 0x0000001f221b72a4 */ /* 0x000fe4000f8e021b */
[----:B------:R-:W-:-:S03]  /*6c10*/  ULEA UR6, UP0, UR26, UR36, 0x2 ;  /* 0x000000241a067291 */ /* 0x000fc6000f8010ff */
[----:B------:R-:W2:Y:S01]  /*6c20*/  @!P3 MUFU.RCP R6, R6 ;  /* 0x000000060006b308 */ /* 0x000ea20000001000 */
[----:B----4-:R-:W-:Y:S01]  /*6c30*/  @!P4 FMUL.FTZ R42, R42, R9 ;  /* 0x000000092a2ac220 */ /* 0x010fe20000410000 */
[----:B-1----:R-:W-:Y:S01]  /*6c40*/  FADD.FTZ R5, R0, R49 ;  /* 0x0000003100057221 */ /* 0x002fe20000010000 */
[----:B------:R-:W-:Y:S01]  /*6c50*/  STS.128 [R104], R48 ;  /* 0x0000003068007388 */ /* 0x000fe20000000c00 */
[----:B------:R-:W-:Y:S01]  /*6c60*/  ULEA.HI.X UR26, UR26, UR37, UR27, 0x2, UP0 ;  /* 0x000000251a1a7291 */ /* 0x000fe200080f141b */
[----:B0-----:R-:W-:Y:S01]  /*6c70*/  MOV R2, UR6 ;  /* 0x0000000600027c02 */ /* 0x001fe20008000f00 */
[----:B------:R-:W-:Y:S01]  /*6c80*/  FADD.FTZ R0, R5, R50 ;  /* 0x0000003205007221 */ /* 0x000fe20000010000 */
[----:B------:R0:W-:Y:S01]  /*6c90*/  STS.128 [R104+0x10], R44 ;  /* 0x0000102c68007388 */ /* 0x0001e20000000c00 */
[----:B------:R-:W1:Y:S01]  /*6ca0*/  @!P2 MUFU.RCP R7, R7 ;  /* 0x000000070007a308 */ /* 0x000e620000001000 */
[----:B-----5:R-:W-:Y:S01]  /*6cb0*/  @!P5 FMUL.FTZ R36, R36, R11 ;  /* 0x0000000b2424d220 */ /* 0x020fe20000410000 */
[----:B------:R-:W-:Y:S01]  /*6cc0*/  FADD.FTZ R3, R0, R51 ;  /* 0x0000003300037221 */ /* 0x000fe20000010000 */
[----:B------:R3:W-:Y:S01]  /*6cd0*/  STS.128 [R104+0x20], R40 ;  /* 0x0000202868007388 */ /* 0x0007e20000000c00 */
[----:B------:R-:W-:-:S02]  /*6ce0*/  UIADD3 UR22, UP0, UPT, UR22, -0x800, URZ ;  /* 0xfffff80016167890 */ /* 0x000fc4000ff1e0ff */
[----:B------:R-:W-:Y:S01]  /*6cf0*/  FADD.FTZ R0, R3, R44 ;  /* 0x0000002c03007221 */ /* 0x000fe20000010000 */
[----:B------:R-:W-:Y:S01]  /*6d00*/  MOV R3, UR26 ;  /* 0x0000001a00037c02 */ /* 0x000fe20008000f00 */
[----:B------:R-:W4:Y:S01]  /*6d10*/  @!P1 MUFU.RCP R8, R8 ;  /* 0x0000000800089308 */ /* 0x000f220000001000 */
[----:B--2---:R-:W-:Y:S01]  /*6d20*/  @!P3 FMUL.FTZ R37, R37, R6 ;  /* 0x000000062525b220 */ /* 0x004fe20000410000 */
[----:B------:R-:W-:Y:S01]  /*6d30*/  UIADD3.X UR24, UPT, UPT, UR24, -0x1, URZ, UP0, !UPT ;  /* 0xffffffff18187890 */ /* 0x000fe200087fe4ff */
[----:B------:R-:W-:Y:S01]  /*6d40*/  IMAD.WIDE.U32 R2, R126, 0x10, R2 ;  /* 0x000000107e027825 */ /* 0x000fe200078e0002 */
[----:B------:R-:W-:-:S03]  /*6d50*/  UISETP.GT.AND UP0, UPT, UR21, 0x1, UPT ;  /* 0x000000011500788c */ /* 0x000fc6000bf04270 */
[----:B0-----:R-:W-:Y:S01]  /*6d60*/  FADD.FTZ R45, R0, R45 ;  /* 0x0000002d002d7221 */ /* 0x001fe20000010000 */
[----:B------:R-:W-:Y:S01]  /*6d70*/  UMOV UR21, UR40 ;  /* 0x0000002800157c82 */ /* 0x000fe20008000000 */
[----:B-1----:R-:W-:Y:S02]  /*6d80*/  @!P2 FMUL.FTZ R38, R38, R7 ;  /* 0x000000072626a220 */ /* 0x002fe40000410000 */
[----:B------:R-:W-:-:S04]  /*6d90*/  FADD.FTZ R46, R45, R46 ;  /* 0x0000002e2d2e7221 */ /* 0x000fc80000010000 */
[----:B------:R-:W-:Y:S01]  /*6da0*/  FADD.FTZ R47, R46, R47 ;  /* 0x0000002f2e2f7221 */ /* 0x000fe20000010000 */
[----:B----4-:R-:W-:-:S03]  /*6db0*/  @!P1 FMUL.FTZ R39, R39, R8 ;  /* 0x0000000827279220 */ /* 0x010fc60000410000 */
[----:B---3--:R-:W-:Y:S02]  /*6dc0*/  FADD.FTZ R40, R47, R40 ;  /* 0x000000282f287221 */ /* 0x008fe40000010000 */
[----:B------:R0:W-:Y:S01]  /*6dd0*/  STS.128 [R104+0x30], R36 ;  /* 0x0000302468007388 */ /* 0x0001e20000000c00 */
[----:B------:R-:W-:-:S03]  /*6de0*/  NOP ;  /* 0x0000000000007918 */ /* 0x000fc60000000000 */
[----:B------:R-:W1:Y:S01]  /*6df0*/  LDS.128 R4, [R106] ;  /* 0x000000006a047984 */ /* 0x000e620000000c00 */
[----:B------:R-:W-:-:S03]  /*6e00*/  FADD.FTZ R41, R40, R41 ;  /* 0x0000002928297221 */ /* 0x000fc60000010000 */
[----:B------:R-:W2:Y:S01]  /*6e10*/  LDS.128 R8, [R106+0x200] ;  /* 0x000200006a087984 */ /* 0x000ea20000000c00 */
[----:B------:R-:W-:-:S03]  /*6e20*/  FADD.FTZ R42, R41, R42 ;  /* 0x0000002a292a7221 */ /* 0x000fc60000010000 */
[----:B------:R-:W3:Y:S01]  /*6e30*/  LDS.128 R12, [R106+0x400] ;  /* 0x000400006a0c7984 */ /* 0x000ee20000000c00 */
[----:B------:R-:W-:-:S03]  /*6e40*/  FADD.FTZ R43, R42, R43 ;  /* 0x0000002b2a2b7221 */ /* 0x000fc60000010000 */
[----:B------:R-:W4:Y:S01]  /*6e50*/  LDS.128 R16, [R106+0x600] ;  /* 0x000600006a107984 */ /* 0x000f220000000c00 */
        /* <DEDUP_REMOVED lines=9> */
.L_x_7736:
        /* <DEDUP_REMOVED lines=33> */
.L_x_7810:
[----:B------:R-:W-:Y:S05]  /*7100*/  BSYNC.RECONVERGENT B0 ;  /* 0x0000000000007941 */ /* 0x000fea0003800200 */
.L_x_7809:
[----:B------:R-:W-:Y:S01]  /*7110*/  UISETP.NE.U32.AND UP0, UPT, UR14, URZ, UPT ;  /* 0x000000ff0e00728c */ /* 0x000fe2000bf05070 */
[----:B0-----:R-:W-:-:S03]  /*7120*/  ISETP.GE.AND P0, PT, R11, UR17, PT ;  /* 0x000000110b007c0c */ /* 0x001fc6000bf06270 */
[----:B------:R-:W-:-:S09]  /*7130*/  UISETP.NE.AND.EX UP0, UPT, UR15, URZ, UPT, UP0 ;  /* 0x000000ff0f00728c */ /* 0x000fd2000bf05300 */
[----:B------:R-:W-:Y:S05]  /*7140*/  BRA.U !UP0, `(.L_x_7811) ;  /* 0x0000000108707547 */ /* 0x000fea000b800000 */
[----:B------:R-:W-:Y:S06]  /*7150*/  BAR.SYNC.DEFER_BLOCKING 0x0 ;  /* 0x0000000000007b1d */ /* 0x000fec0000010000 */
[----:B------:R-:W-:Y:S01]  /*7160*/  BSSY.RECONVERGENT B0, `(.L_x_7811) ;  /* 0x000001a000007945 */ /* 0x000fe20003800200 */
[----:B------:R-:W0:Y:S01]  /*7170*/  SHFL.DOWN P1, R0, R131, 0x1, 0x1f ;  /* 0x08201f0083007f89 */ /* 0x000e220000020000 */
[----:B-12---:R-:W1:Y:S01]  /*7180*/  S2R R4, SR_LANEID ;  /* 0x0000000000047919 */ /* 0x006e620000000000 */
        /* <DEDUP_REMOVED lines=23> */
.L_x_7812:
[----:B------:R-:W-:Y:S05]  /*7300*/  BSYNC.RECONVERGENT B0 ;  /* 0x0000000000007941 */ /* 0x000fea0003800200 */
.L_x_7811:
        /* <DEDUP_REMOVED lines=9> */
.L_x_7814:
        /* <DEDUP_REMOVED lines=30> */
.L_x_7813:
[----:B------:R-:W-:Y:S05]  /*7580*/  EXIT ;  /* 0x000000000000794d */ /* 0x000fea0003800000 */
.L_x_7815:
        /* <DEDUP_REMOVED lines=15> */
.L_x_10495:


//--------------------- .text._Z25selective_scan_bwd_kernelI32Selective_Scan_bwd_kernel_traitsILi32ELi16ELb1ELb0ELb1ELb1ELb1EffEEv12SSMParamsBwd --------------------------
	.section	.text._Z25selective_scan_bwd_kernelI32Selective_Scan_bwd_kernel_traitsILi32ELi16ELb1ELb0ELb1ELb1ELb1EffEEv12SSMParamsBwd,"ax",@progbits
	.align	128
        .global         _Z25selective_scan_bwd_kernelI32Selective_Scan_bwd_kernel_traitsILi32ELi16ELb1ELb0ELb1ELb1ELb1EffEEv12SSMParamsBwd
        .type           _Z25selective_scan_bwd_kernelI32Selective_Scan_bwd_kernel_traitsILi32ELi16ELb1ELb0ELb1ELb1ELb1EffEEv12SSMParamsBwd,@function
        .size           _Z25selective_scan_bwd_kernelI32Selective_Scan_bwd_kernel_traitsILi32ELi16ELb1ELb0ELb1ELb1ELb1EffEEv12SSMParamsBwd,(.L_x_10496 - _Z25selective_scan_bwd_kernelI32Selective_Scan_bwd_kernel_traitsILi32ELi16ELb1ELb0ELb1ELb1ELb1EffEEv12SSMParamsBwd)
        .other          _Z25selective_scan_bwd_kernelI32Selective_Scan_bwd_kernel_traitsILi32ELi16ELb1ELb0ELb1ELb1ELb1EffEEv12SSMParamsBwd,@"STO_CUDA_ENTRY STV_DEFAULT"
_Z25selective_scan_bwd_kernelI32Selective_Scan_bwd_kernel_traitsILi32ELi16ELb1ELb0ELb1ELb1ELb1EffEEv12SSMParamsBwd:
.text._Z25selective_scan_bwd_kernelI32Selective_Scan_bwd_kernel_traitsILi32ELi16ELb1ELb0ELb1ELb1ELb1EffEEv12SSMParamsBwd:
        /* <DEDUP_REMOVED lines=111> */
[----:B------:R-:W-:Y:S02]  /*06f0*/  UIADD3.X UR30, UPT, UPT, UR19, UR30, URZ, UP1, !UPT ;  /* 0x0000001e131e7290 */ /* 0x000fe40008ffe4ff */
        /* <DEDUP_REMOVED lines=45> */
[CC--:B------:R-:W-:Y:S02]  /*09d0*/  LEA.HI R93, R48.reuse, R48.reuse, RZ, 0x1b ;  /* 0x00000030305d7211 */ /* 0x0c0fe400078fd8ff */
        /* <DEDUP_REMOVED lines=39> */
.L_x_7889:
[----:B------:R-:W-:Y:S01]  /*0c50*/  BAR.SYNC.DEFER_BLOCKING 0x0 ;  /* 0x0000000000007b1d */ /* 0x000fe20000010000 */
[----:B-1----:R-:W-:Y:S02]  /*0c60*/  MOV R4, UR24 ;  /* 0x0000001800047c02 */ /* 0x002fe40008000f00 */
        /* <DEDUP_REMOVED lines=28> */
[----:B------:R-:W4:Y:S01]  /*0e30*/  LDG.E.128 R56, desc[UR36][R44.64+0x600] ;  /* 0x000600242c387981 */ /* 0x000f22000c1e1d00 */
[----:B------:R-:W-:-:S02]  /*0e40*/  MOV R32, UR29 ;  /* 0x0000001d00207c02 */ /* 0x000fc40008000f00 */
[----:B------:R-:W-:-:S03]  /*0e50*/  MOV R33, UR30 ;  /* 0x0000001e00217c02 */ /* 0x000fc60008000f00 */
        /* <DEDUP_REMOVED lines=65> */
.L_x_7818:
[----:B------:R-:W-:Y:S05]  /*1270*/  BSYNC.RECONVERGENT B0 ;  /* 0x0000000000007941 */ /* 0x000fea0003800200 */
.L_x_7817:
        /* <DEDUP_REMOVED lines=34> */
.L_x_7820:
[----:B------:R-:W-:Y:S05]  /*14a0*/  BSYNC.RECONVERGENT B0 ;  /* 0x0000000000007941 */ /* 0x000fea0003800200 */
.L_x_7819:
        /* <DEDUP_REMOVED lines=34> */
.L_x_7822:
[----:B------:R-:W-:Y:S05]  /*16d0*/  BSYNC.RECONVERGENT B0 ;  /* 0x0000000000007941 */ /* 0x000fea0003800200 */
.L_x_7821:
        /* <DEDUP_REMOVED lines=34> */
.L_x_7824:
[----:B------:R-:W-:Y:S05]  /*1900*/  BSYNC.RECONVERGENT B0 ;  /* 0x0000000000007941 */ /* 0x000fea0003800200 */
.L_x_7823:
        /* <DEDUP_REMOVED lines=34> */
.L_x_7826:
[----:B------:R-:W-:Y:S05]  /*1b30*/  BSYNC.RECONVERGENT B0 ;  /* 0x0000000000007941 */ /* 0x000fea0003800200 */
.L_x_7825:
        /* <DEDUP_REMOVED lines=34> */
.L_x_7828:
[----:B------:R-:W-:Y:S05]  /*1d60*/  BSYNC.RECONVERGENT B0 ;  /* 0x0000000000007941 */ /* 0x000fea0003800200 */
.L_x_7827:
        /* <DEDUP_REMOVED lines=34> */
.L_x_7830:
[----:B------:R-:W-:Y:S05]  /*1f90*/  BSYNC.RECONVERGENT B0 ;  /* 0x0000000000007941 */ /* 0x000fea0003800200 */
.L_x_7829:
        /* <DEDUP_REMOVED lines=34> */
.L_x_7832:
[----:B------:R-:W-:Y:S05]  /*21c0*/  BSYNC.RECONVERGENT B0 ;  /* 0x0000000000007941 */ /* 0x000fea0003800200 */
.L_x_7831:
        /* <DEDUP_REMOVED lines=34> */
.L_x_7834:
[----:B------:R-:W-:Y:S05]  /*23f0*/  BSYNC.RECONVERGENT B0 ;  /* 0x0000000000007941 */ /* 0x000fea0003800200 */
.L_x_7833:
        /* <DEDUP_REMOVED lines=34> */
.L_x_7836:
[----:B------:R-:W-:Y:S05]  /*2620*/  BSYNC.RECONVERGENT B0 ;  /* 0x0000000000007941 */ /* 0x000fea0003800200 */
.L_x_7835:
        /* <DEDUP_REMOVED lines=33> */
.L_x_7838:
[----:B------:R-:W-:Y:S05]  /*2840*/  BSYNC.RECONVERGENT B0 ;  /* 0x0000000000007941 */ /* 0x000fea0003800200 */
.L_x_7837:
        /* <DEDUP_REMOVED lines=32> */
.L_x_7840:
[----:B------:R-:W-:Y:S05]  /*2a50*/  BSYNC.RECONVERGENT B0 ;  /* 0x0000000000007941 */ /* 0x000fea0003800200 */
.L_x_7839:
        /* <DEDUP_REMOVED lines=32> */
.L_x_7842:
[----:B------:R-:W-:Y:S05]  /*2c60*/  BSYNC.RECONVERGENT B0 ;  /* 0x0000000000007941 */ /* 0x000fea0003800200 */
.L_x_7841:
        /* <DEDUP_REMOVED lines=32> */
.L_x_7844:
[----:B------:R-:W-:Y:S05]  /*2e70*/  BSYNC.RECONVERGENT B0 ;  /* 0x0000000000007941 */ /* 0x000fea0003800200 */
.L_x_7843:
        /* <DEDUP_REMOVED lines=32> */
.L_x_7846:
[----:B------:R-:W-:Y:S05]  /*3080*/  BSYNC.RECONVERGENT B0 ;  /* 0x0000000000007941 */ /* 0x000fea0003800200 */
.L_x_7845:
        /* <DEDUP_REMOVED lines=32> */
.L_x_7848:
[----:B------:R-:W-:Y:S05]  /*3290*/  BSYNC.RECONVERGENT B0 ;  /* 0x0000000000007941 */ /* 0x000fea0003800200 */
.L_x_7847:
[----:B------:R-:W1:Y:S01]  /*32a0*/  LDCU.128 UR8, c[0x0][0x410] ;  /* 0x00008200ff0877ac */ /* 0x000e620008000c00 */
[----:B------:R-:W-:Y:S01]  /*32b0*/  LDS.128 R60, [R115] ;  /* 0x00000000733c7984 */ /* 0x000fe20000000c00 */
[----:B------:R-:W-:-:S03]  /*32c0*/  UIADD3 UR31, UPT, UPT, UR22, -0x1, URZ ;  /* 0xffffffff161f7890 */ /* 0x000fc6000fffe0ff */
[----:B------:R-:W-:Y:S01]  /*32d0*/  LDS.128 R4, [R115+0x10] ;  /* 0x0000100073047984 */ /* 0x000fe20000000c00 */
[----:B------:R-:W2:Y:S03]  /*32e0*/  LDCU.64 UR34, c[0x0][0x488] ;  /* 0x00009100ff2277ac */ /* 0x000ea60008000a00 */
[----:B------:R-:W-:Y:S01]  /*32f0*/  LDS.128 R24, [R115+0x20] ;  /* 0x0000200073187984 */ /* 0x000fe20000000c00 */
[----:B------:R-:W-:Y:S01]  /*3300*/  USHF.L.U32 UR6, UR31, 0x9, URZ ;  /* 0x000000091f067899 */ /* 0x000fe200080006ff */
[----:B------:R-:W-:Y:S02]  /*3310*/  UMOV UR7, URZ ;  /* 0x000000ff00077c82 */ /* 0x000fe40008000000 */
[----:B------:R-:W-:Y:S01]  /*3320*/  LDS.128 R28, [R115+0x30] ;  /* 0x00003000731c7984 */ /* 0x000fe20000000c00 */
[----:B------:R-:W3:Y:S01]  /*3330*/  LDCU.64 UR40, c[0x0][0x490] ;  /* 0x00009200ff2877ac */ /* 0x000ee20008000a00 */
[----:B-1----:R-:W-:-:S04]  /*3340*/  UIMAD.WIDE.U32 UR32, UR39, UR8, UR6 ;  /* 0x00000008272072a5 */ /* 0x002fc8000f8e0006 */
[----:B------:R-:W-:-:S03]  /*3350*/  UIMAD UR9, UR39, UR9, UR33 ;  /* 0x00000009270972a4 */ /* 0x000fc6000f8e0221 */
[----:B------:R-:W-:Y:S02]  /*3360*/  UMOV UR8, UR32 ;  /* 0x0000002000087c82 */ /* 0x000fe40008000000 */
[----:B------:R-:W-:-:S04]  /*3370*/  UIMAD.WIDE.U32 UR8, UR38, UR10, UR8 ;  /* 0x0000000a260872a5 */ /* 0x000fc8000f8e0008 */
[----:B------:R-:W-:Y:S02]  /*3380*/  UIMAD UR11, UR38, UR11, UR9 ;  /* 0x0000000b260b72a4 */ /* 0x000fe4000f8e0209 */
[----:B--2---:R-:W-:-:S04]  /*3390*/  ULEA UR9, UP0, UR8, UR34, 0x2 ;  /* 0x0000002208097291 */ /* 0x004fc8000f8010ff */
[----:B------:R-:W-:Y:S02]  /*33a0*/  ULEA.HI.X UR8, UR8, UR35, UR11, 0x2, UP0 ;  /* 0x0000002308087291 */ /* 0x000fe400080f140b */
[----:B------:R-:W-:Y:S01]  /*33b0*/  MOV R32, UR9 ;  /* 0x0000000900207c02 */ /* 0x000fe20008000f00 */
[----:B------:R-:W1:Y:S03]  /*33c0*/  LDCU.64 UR34, c[0x0][0x478] ;  /* 0x00008f00ff2277ac */ /* 0x000e660008000a00 */
[----:B------:R-:W-:-:S03]  /*33d0*/  MOV R33, UR8 ;  /* 0x0000000800217c02 */ /* 0x000fc60008000f00 */
[----:B------:R-:W-:Y:S01]  /*33e0*/  IMAD.WIDE.U32 R32, R94, 0x10, R32 ;  /* 0x000000105e207825 */ /* 0x000fe200078e0020 */
[----:B------:R-:W-:Y:S06]  /*33f0*/  BAR.SYNC.DEFER_BLOCKING 0x0 ;  /* 0x0000000000007b1d */ /* 0x000fec0000010000 */
[----:B------:R-:W2:Y:S01]  /*3400*/  LDCU.128 UR8, c[0x0][0x420] ;  /* 0x00008400ff0877ac */ /* 0x000ea20008000c00 */
[----:B0-----:R-:W4:Y:S04]  /*3410*/  LDG.E.128 R56, desc[UR36][R32.64] ;  /* 0x0000002420387981 */ /* 0x001f28000c1e1d00 */
[----:B------:R-:W5:Y:S04]  /*3420*/  LDG.E.128 R68, desc[UR36][R32.64+0x200] ;  /* 0x0002002420447981 */ /* 0x000f68000c1e1d00 */
[----:B------:R-:W3:Y:S04]  /*3430*/  LDG.E.128 R52, desc[UR36][R32.64+0x400] ;  /* 0x0004002420347981 */ /* 0x000ee8000c1e1d00 */
[----:B------:R-:W3:Y:S01]  /*3440*/  LDG.E.128 R76, desc[UR36][R32.64+0x600] ;  /* 0x00060024204c7981 */ /* 0x000ee2000c1e1d00 */
[----:B--2---:R-:W-:-:S04]  /*3450*/  UIMAD.WIDE.U32 UR32, UR39, UR8, UR6 ;  /* 0x00000008272072a5 */ /* 0x004fc8000f8e0006 */
[----:B------:R-:W-:-:S03]  /*3460*/  UIMAD UR9, UR39, UR9, UR33 ;  /* 0x00000009270972a4 */ /* 0x000fc6000f8e0221 */
[----:B------:R-:W-:Y:S02]  /*3470*/  UMOV UR8, UR32 ;  /* 0x0000002000087c82 */ /* 0x000fe40008000000 */
[----:B------:R-:W-:Y:S02]  /*3480*/  UIMAD.WIDE.U32 UR8, UR38, UR10, UR8 ;  /* 0x0000000a260872a5 */ /* 0x000fe4000f8e0008 */
[----:B------:R-:W0:Y:S02]  /*3490*/  LDCU.64 UR32, c[0x0][0x510] ;  /* 0x0000a200ff2077ac */ /* 0x000e240008000a00 */
[----:B------:R-:W-:Y:S02]  /*34a0*/  UIMAD UR11, UR38, UR11, UR9 ;  /* 0x0000000b260b72a4 */ /* 0x000fe4000f8e0209 */
[----:B-1----:R-:W-:-:S04]  /*34b0*/  ULEA UR9, UP0, UR8, UR34, 0x2 ;  /* 0x0000002208097291 */ /* 0x002fc8000f8010ff */
[----:B------:R-:W-:Y:S02]  /*34c0*/  ULEA.HI.X UR8, UR8, UR35, UR11, 0x2, UP0 ;  /* 0x0000002308087291 */ /* 0x000fe400080f140b */
[----:B------:R-:W-:Y:S01]  /*34d0*/  MOV R80, UR9 ;  /* 0x0000000900507c02 */ /* 0x000fe20008000f00 */
[----:B------:R-:W1:Y:S03]  /*34e0*/  LDCU.64 UR34, c[0x0][0x558] ;  /* 0x0000ab00ff2277ac */ /* 0x000e660008000a00 */
[----:B------:R-:W-:Y:S01]  /*34f0*/  MOV R81, UR8 ;  /* 0x0000000800517c02 */ /* 0x000fe20008000f00 */
[----:B------:R-:W2:Y:S02]  /*3500*/  LDCU.64 UR10, c[0x0][0x508] ;  /* 0x0000a100ff0a77ac */ /* 0x000ea40008000a00 */
[----:B------:R-:W-:Y:S01]  /*3510*/  IMAD.WIDE.U32 R80, R94, 0x10, R80 ;  /* 0x000000105e507825 */ /* 0x000fe200078e0050 */
[----:B----4-:R4:W-:Y:S04]  /*3520*/  STS.128 [R114], R56 ;  /* 0x0000003872007388 */ /* 0x0109e80000000c00 */
[----:B-----5:R5:W-:Y:S04]  /*3530*/  STS.128 [R114+0x200], R68 ;  /* 0x0002004472007388 */ /* 0x020be80000000c00 */
[----:B---3--:R-:W-:Y:S04]  /*3540*/  STS.128 [R114+0x400], R52 ;  /* 0x0004003472007388 */ /* 0x008fe80000000c00 */
[----:B------:R3:W-:Y:S01]  /*3550*/  STS.128 [R114+0x600], R76 ;  /* 0x0006004c72007388 */ /* 0x0007e20000000c00 */
[----:B------:R-:W-:-:S03]  /*3560*/  NOP ;  /* 0x0000000000007918 */ /* 0x000fc60000000000 */
[----:B------:R-:W0:Y:S04]  /*3570*/  LDS.128 R64, [R115] ;  /* 0x0000000073407984 */ /* 0x000e280000000c00 */
[----:B------:R-:W1:Y:S04]  /*3580*/  LDS.128 R40, [R115+0x10] ;  /* 0x0000100073287984 */ /* 0x000e680000000c00 */
[----:B------:R-:W2:Y:S04]  /*3590*/  LDS.128 R32, [R115+0x20] ;  /* 0x0000200073207984 */ /* 0x000ea80000000c00 */
[----:B------:R-:W2:Y:S01]  /*35a0*/  LDS.128 R36, [R115+0x30] ;  /* 0x0000300073247984 */ /* 0x000ea20000000c00 */
[----:B------:R-:W-:Y:S06]  /*35b0*/  BAR.SYNC.DEFER_BLOCKING 0x0 ;  /* 0x0000000000007b1d */ /* 0x000fec0000010000 */
[----:B----4-:R-:W4:Y:S04]  /*35c0*/  LDG.E.128 R56, desc[UR36][R80.64] ;  /* 0x0000002450387981 */ /* 0x010f28000c1e1d00 */
[----:B-----5:R-:W5:Y:S04]  /*35d0*/  LDG.E.128 R68, desc[UR36][R80.64+0x200] ;  /* 0x0002002450447981 */ /* 0x020f68000c1e1d00 */
[----:B------:R-:W5:Y:S04]  /*35e0*/  LDG.E.128 R72, desc[UR36][R80.64+0x400] ;  /* 0x0004002450487981 */ /* 0x000f68000c1e1d00 */
[----:B---3--:R3:W5:Y:S01]  /*35f0*/  LDG.E.128 R76, desc[UR36][R80.64+0x600] ;  /* 0x00060024504c7981 */ /* 0x008762000c1e1d00 */
[----:B0-----:R-:W-:Y:S01]  /*3600*/  FMUL.FTZ R52, R65, -1.4426950216293334961 ;  /* 0xbfb8aa3b41347820 */ /* 0x001fe20000410000 */
[----:B------:R-:W-:Y:S01]  /*3610*/  FMUL.FTZ R53, R66, -1.4426950216293334961 ;  /* 0xbfb8aa3b42357820 */ /* 0x000fe20000410000 */
[----:B------:R-:W-:Y:S01]  /*3620*/  FMUL.FTZ R54, R67, -1.4426950216293334961 ;  /* 0xbfb8aa3b43367820 */ /* 0x000fe20000410000 */
[----:B-1----:R-:W-:Y:S01]  /*3630*/  FMUL.FTZ R55, R40, -1.4426950216293334961 ;  /* 0xbfb8aa3b28377820 */ /* 0x002fe20000410000 */
[----:B------:R-:W-:Y:S01]  /*3640*/  FMUL.FTZ R3, R64, -1.4426950216293334961 ;  /* 0xbfb8aa3b40037820 */ /* 0x000fe20000410000 */
[----:B------:R-:W-:Y:S01]  /*3650*/  FMUL.FTZ R82, R43, -1.4426950216293334961 ;  /* 0xbfb8aa3b2b527820 */ /* 0x000fe20000410000 */
[----:B------:R-:W0:Y:S01]  /*3660*/  MUFU.EX2 R52, R52 ;  /* 0x0000003400347308 */ /* 0x000e220000000800 */
[----:B--2---:R-:W-:Y:S01]  /*3670*/  FMUL.FTZ R83, R32, -1.4426950216293334961 ;  /* 0xbfb8aa3b20537820 */ /* 0x004fe20000410000 */
[----:B------:R-:W-:Y:S01]  /*3680*/  FMUL.FTZ R84, R33, -1.4426950216293334961 ;  /* 0xbfb8aa3b21547820 */ /* 0x000fe20000410000 */
[----:B---3--:R-:W-:Y:S01]  /*3690*/  FMUL.FTZ R80, R41, -1.4426950216293334961 ;  /* 0xbfb8aa3b29507820 */ /* 0x008fe20000410000 */
[----:B------:R-:W-:Y:S01]  /*36a0*/  FMUL.FTZ R81, R42, -1.4426950216293334961 ;  /* 0xbfb8aa3b2a517820 */ /* 0x000fe20000410000 */
[----:B------:R-:W-:Y:S01]  /*36b0*/  FMUL.FTZ R85, R34, -1.4426950216293334961 ;  /* 0xbfb8aa3b22557820 */ /* 0x000fe20000410000 */
[----:B------:R-:W-:Y:S01]  /*36c0*/  FMUL.FTZ R135, R38, -1.4426950216293334961 ;  /* 0xbfb8aa3b26877820 */ /* 0x000fe20000410000 */
[----:B------:R-:W-:Y:S01]  /*36d0*/  FMUL.FTZ R136, R39, -1.4426950216293334961 ;  /* 0xbfb8aa3b27887820 */ /* 0x000fe20000410000 */
[----:B------:R-:W1:Y:S01]  /*36e0*/  MUFU.EX2 R53, R53 ;  /* 0x0000003500357308 */ /* 0x000e620000000800 */
[----:B------:R-:W-:Y:S01]  /*36f0*/  FMUL.FTZ R89, R36, -1.4426950216293334961 ;  /* 0xbfb8aa3b24597820 */ /* 0x000fe20000410000 */
[----:B------:R-:W-:-:S04]  /*3700*/  UIMAD.WIDE.U32 UR8, UR39, UR10, UR6 ;  /* 0x0000000a270872a5 */ /* 0x000fc8000f8e0006 */
[----:B------:R-:W-:Y:S02]  /*3710*/  UIMAD UR9, UR39, UR11, UR9 ;  /* 0x0000000b270972a4 */ /* 0x000fe4000f8e0209 */
[----:B------:R-:W-:Y:S01]  /*3720*/  MUFU.EX2 R54, R54 ;  /* 0x0000003600367308 */ /* 0x000fe20000000800 */
[----:B0-----:R-:W-:Y:S01]  /*3730*/  FADD.FTZ R52, R52, 1 ;  /* 0x3f80000034347421 */ /* 0x001fe20000010000 */
[----:B------:R-:W-:-:S04]  /*3740*/  UIMAD.WIDE.U32 UR8, UR38, UR32, UR8 ;  /* 0x00000020260872a5 */ /* 0x000fc8000f8e0008 */
[----:B------:R-:W-:Y:S02]  /*3750*/  UIMAD UR10, UR38, UR33, UR9 ;  /* 0x00000021260a72a4 */ /* 0x000fe4000f8e0209 */
[----:B------:R-:W-:Y:S01]  /*3760*/  MUFU.EX2 R55, R55 ;  /* 0x0000003700377308 */ /* 0x000fe20000000800 */
[----:B-1----:R-:W-:Y:S01]  /*3770*/  FADD.FTZ R53, R53, 1 ;  /* 0x3f80000035357421 */ /* 0x002fe20000010000 */
[----:B------:R-:W-:-:S04]  /*3780*/  ULEA UR9, UP0, UR8, UR34, 0x2 ;  /* 0x0000002208097291 */ /* 0x000fc8000f8010ff */
[----:B------:R-:W-:Y:S02]  /*3790*/  ULEA.HI.X UR8, UR8, UR35, UR10, 0x2, UP0 ;  /* 0x0000002308087291 */ /* 0x000fe400080f140a */
[----:B------:R-:W0:Y:S01]  /*37a0*/  MUFU.EX2 R3, R3 ;  /* 0x0000000300037308 */ /* 0x000e220000000800 */
[----:B------:R-:W-:-:S04]  /*37b0*/  UISETP.NE.U32.AND UP0, UPT, UR40, URZ, UPT ;  /* 0x000000ff2800728c */ /* 0x000fc8000bf05070 */
[----:B------:R-:W-:-:S03]  /*37c0*/  UISETP.NE.AND.EX UP0, UPT, UR41, URZ, UPT, UP0 ;  /* 0x000000ff2900728c */ /* 0x000fc6000bf05300 */
[----:B------:R1:W2:Y:S08]  /*37d0*/  MUFU.EX2 R86, R80 ;  /* 0x0000005000567308 */ /* 0x0002b00000000800 */
[----:B------:R3:W2:Y:S01]  /*37e0*/  MUFU.EX2 R88, R82 ;  /* 0x0000005200587308 */ /* 0x0006a20000000800 */
[----:B-1----:R-:W-:Y:S01]  /*37f0*/  FMUL.FTZ R80, R35, -1.4426950216293334961 ;  /* 0xbfb8aa3b23507820 */ /* 0x002fe20000410000 */
[----:B0-----:R-:W-:-:S06]  /*3800*/  FADD.FTZ R3, R3, 1 ;  /* 0x3f80000003037421 */ /* 0x001fcc0000010000 */
[----:B------:R-:W0:Y:S01]  /*3810*/  MUFU.EX2 R90, R83 ;  /* 0x00000053005a7308 */ /* 0x000e220000000800 */
[----:B---3--:R-:W-:Y:S01]  /*3820*/  FMUL.FTZ R82, R37, -1.4426950216293334961 ;  /* 0xbfb8aa3b25527820 */ /* 0x008fe20000410000 */
[----:B--2---:R-:W-:-:S06]  /*3830*/  FADD.FTZ R86, R86, 1 ;  /* 0x3f80000056567421 */ /* 0x004fcc0000010000 */
[----:B------:R1:W2:Y:S01]  /*3840*/  MUFU.EX2 R91, R84 ;  /* 0x00000054005b7308 */ /* 0x0002a20000000800 */
[----:B------:R-:W-:-:S07]  /*3850*/  FADD.FTZ R88, R88, 1 ;  /* 0x3f80000058587421 */ /* 0x000fce0000010000 */
[----:B------:R-:W-:Y:S01]  /*3860*/  MUFU.EX2 R134, R80 ;  /* 0x0000005000867308 */ /* 0x000fe20000000800 */
[----:B-1----:R-:W-:Y:S01]  /*3870*/  FADD.FTZ R84, R55, 1 ;  /* 0x3f80000037547421 */ /* 0x002fe20000010000 */
[----:B0-----:R-:W-:-:S06]  /*3880*/  FADD.FTZ R90, R90, 1 ;  /* 0x3f8000005a5a7421 */ /* 0x001fcc0000010000 */
[----:B------:R0:W-:Y:S01]  /*3890*/  MUFU.EX2 R143, R82 ;  /* 0x00000052008f7308 */ /* 0x0001e20000000800 */
[----:B--2---:R-:W-:-:S07]  /*38a0*/  FADD.FTZ R91, R91, 1 ;  /* 0x3f8000005b5b7421 */ /* 0x004fce0000010000 */
[----:B------:R-:W1:Y:S01]  /*38b0*/  MUFU.RCP R80, R52 ;  /* 0x0000003400507308 */ /* 0x000e620000001000 */
[----:B0-----:R-:W-:-:S07]  /*38c0*/  FADD.FTZ R82, R54, 1 ;  /* 0x3f80000036527421 */ /* 0x001fce0000010000 */
[----:B------:R-:W0:Y:S08]  /*38d0*/  MUFU.RCP R83, R53 ;  /* 0x0000003500537308 */ /* 0x000e300000001000 */
[----:B------:R-:W2:Y:S01]  /*38e0*/  MUFU.EX2 R87, R81 ;  /* 0x0000005100577308 */ /* 0x000ea20000000800 */
[----:B-1----:R-:W-:-:S07]  /*38f0*/  FMUL.FTZ R144, R65, R80 ;  /* 0x0000005041907220 */ /* 0x002fce0000410000 */
[----:B------:R-:W1:Y:S01]  /*3900*/  MUFU.RCP R81, R3 ;  /* 0x0000000300517308 */ /* 0x000e620000001000 */
[----:B0-----:R-:W-:-:S07]  /*3910*/  FMUL.FTZ R149, R66, R83 ;  /* 0x0000005342957220 */ /* 0x001fce0000410000 */
[----:B------:R-:W0:Y:S01]  /*3920*/  MUFU.RCP R82, R82 ;  /* 0x0000005200527308 */ /* 0x000e220000001000 */
[----:B--2---:R-:W-:-:S07]  /*3930*/  FADD.FTZ R87, R87, 1 ;  /* 0x3f80000057577421 */ /* 0x004fce0000010000 */
[----:B------:R-:W-:Y:S01]  /*3940*/  MUFU.EX2 R133, R85 ;  /* 0x0000005500857308 */ /* 0x000fe20000000800 */
[----:B-1----:R-:W-:Y:S01]  /*3950*/  FADD.FTZ R3, -R81, 1 ;  /* 0x3f80000051037421 */ /* 0x002fe20000010100 */
[----:B------:R-:W-:-:S06]  /*3960*/  FMUL.FTZ R147, R64, R81 ;  /* 0x0000005140937220 */ /* 0x000fcc0000410000 */
[----:B------:R-:W1:Y:S01]  /*3970*/  MUFU.RCP R85, R84 ;  /* 0x0000005400557308 */ /* 0x000e620000001000 */
[----:B0-----:R-:W-:-:S07]  /*3980*/  FMUL.FTZ R146, R67, R82 ;  /* 0x0000005243927220 */ /* 0x001fce0000410000 */
[----:B------:R0:W2:Y:S08]  /*3990*/  MUFU.EX2 R145, R135 ;  /* 0x0000008700917308 */ /* 0x0000b00000000800 */
[----:B------:R-:W3:Y:S01]  /*39a0*/  MUFU.RCP R86, R86 ;  /* 0x0000005600567308 */ /* 0x000ee20000001000 */
[----:B0-----:R-:W-:Y:S01]  /*39b0*/  FMUL.FTZ R135, R62, R149 ;  /* 0x000000953e877220 */ /* 0x001fe20000410000 */
[----:B-1----:R-:W-:-:S06]  /*39c0*/  FMUL.FTZ R151, R40, R85 ;  /* 0x0000005528977220 */ /* 0x002fcc0000410000 */
[----:B------:R-:W-:Y:S01]  /*39d0*/  MUFU.RCP R138, R88 ;  /* 0x00000058008a7308 */ /* 0x000fe20000001000 */
[----:B--2---:R-:W-:-:S07]  /*39e0*/  FADD.FTZ R145, R145, 1 ;  /* 0x3f80000091917421 */ /* 0x004fce0000010000 */
[----:B------:R-:W0:Y:S01]  /*39f0*/  MUFU.EX2 R152, R136 ;  /* 0x0000008800987308 */ /* 0x000e220000000800 */
[----:B---3--:R-:W-:-:S07]  /*3a00*/  FMUL.FTZ R148, R41, R86 ;  /* 0x0000005629947220 */ /* 0x008fce0000410000 */
[----:B------:R-:W1:Y:S08]  /*3a10*/  MUFU.EX2 R142, R89 ;  /* 0x00000059008e7308 */ /* 0x000e700000000800 */
[----:B------:R-:W2:Y:S01]  /*3a20*/  MUFU.RCP R89, R87 ;  /* 0x0000005700597308 */ /* 0x000ea20000001000 */
[----:B0-----:R-:W-:-:S07]  /*3a30*/  FADD.FTZ R152, R152, 1 ;  /* 0x3f80000098987421 */ /* 0x001fce0000010000 */
[----:B------:R-:W-:Y:S01]  /*3a40*/  MUFU.RCP R136, R91 ;  /* 0x0000005b00887308 */ /* 0x000fe20000001000 */
[----:B-1----:R-:W-:-:S07]  /*3a50*/  FADD.FTZ R142, R142, 1 ;  /* 0x3f8000008e8e7421 */ /* 0x002fce0000010000 */
[----:B------:R-:W-:Y:S01]  /*3a60*/  MUFU.RCP R139, R90 ;  /* 0x0000005a008b7308 */ /* 0x000fe20000001000 */
[----:B--2---:R-:W-:-:S07]  /*3a70*/  FMUL.FTZ R153, R42, R89 ;  /* 0x000000592a997220 */ /* 0x004fce0000410000 */
[----:B------:R-:W-:Y:S08]  /*3a80*/  MUFU.RCP R145, R145 ;  /* 0x0000009100917308 */ /* 0x000ff00000001000 */
[----:B------:R-:W-:Y:S01]  /*3a90*/  MUFU.RCP R152, R152 ;  /* 0x0000009800987308 */ /* 0x000fe20000001000 */
[----:B----4-:R-:W-:Y:S04]  /*3aa0*/  STS.128 [R114], R56 ;  /* 0x0000003872007388 */ /* 0x010fe80000000c00 */
[----:B-----5:R0:W-:Y:S04]  /*3ab0*/  STS.128 [R114+0x200], R68 ;  /* 0x0002004472007388 */ /* 0x0201e80000000c00 */
[----:B------:R-:W-:Y:S04]  /*3ac0*/  STS.128 [R114+0x400], R72 ;  /* 0x0004004872007388 */ /* 0x000fe80000000c00 */
[----:B------:R1:W-:Y:S01]  /*3ad0*/  STS.128 [R114+0x600], R76 ;  /* 0x0006004c72007388 */ /* 0x0003e20000000c00 */
[----:B------:R-:W-:-:S03]  /*3ae0*/  NOP ;  /* 0x0000000000007918 */ /* 0x000fc60000000000 */
[----:B------:R-:W2:Y:S01]  /*3af0*/  LDS.128 R52, [R115] ;  /* 0x0000000073347984 */ /* 0x000ea20000000c00 */
[----:B0-----:R-:W-:Y:S01]  /*3b00*/  FADD.FTZ R68, -R80, 1 ;  /* 0x3f80000050447421 */ /* 0x001fe20000010100 */
[----:B------:R-:W-:Y:S01]  /*3b10*/  FFMA.FTZ R69, R64, R3, 1 ;  /* 0x3f80000040457423 */ /* 0x000fe20000010003 */
[----:B------:R-:W-:Y:S01]  /*3b20*/  FADD.FTZ R3, -R83, 1 ;  /* 0x3f80000053037421 */ /* 0x000fe20000010100 */
[----:B------:R-:W0:Y:S01]  /*3b30*/  LDS.128 R56, [R115+0x10] ;  /* 0x0000100073387984 */ /* 0x000e220000000c00 */
[----:B------:R-:W-:Y:S01]  /*3b40*/  FFMA.FTZ R71, R65, R68, 1 ;  /* 0x3f80000041477423 */ /* 0x000fe20000010044 */
[----:B------:R-:W-:Y:S01]  /*3b50*/  FADD.FTZ R70, R133, 1 ;  /* 0x3f80000085467421 */ /* 0x000fe20000010000 */
[----:B------:R-:W-:Y:S01]  /*3b60*/  FFMA.FTZ R65, R66, R3, 1 ;  /* 0x3f80000042417423 */ /* 0x000fe20000010003 */
[----:B------:R-:W-:Y:S01]  /*3b70*/  FADD.FTZ R66, R134, 1 ;  /* 0x3f80000086427421 */ /* 0x000fe20000010000 */
[----:B------:R-:W-:Y:S01]  /*3b80*/  FMUL.FTZ R3, R60, R147 ;  /* 0x000000933c037220 */ /* 0x000fe20000410000 */
[----:B------:R-:W-:Y:S01]  /*3b90*/  FMUL.FTZ R133, R61, R144 ;  /* 0x000000903d857220 */ /* 0x000fe20000410000 */
[----:B------:R-:W-:Y:S01]  /*3ba0*/  FMUL.FTZ R134, R63, R146 ;  /* 0x000000923f867220 */ /* 0x000fe20000410000 */
[----:B------:R-:W-:Y:S01]  /*3bb0*/  FADD.FTZ R64, -R82, 1 ;  /* 0x3f80000052407421 */ /* 0x000fe20000010100 */
[----:B------:R3:W4:Y:S01]  /*3bc0*/  MUFU.RCP R141, R70 ;  /* 0x00000046008d7308 */ /* 0x0007220000001000 */
[----:B-1----:R-:W-:Y:S01]  /*3bd0*/  FADD.FTZ R76, -R138, 1 ;  /* 0x3f8000008a4c7421 */ /* 0x002fe20000010100 */
[----:B------:R-:W-:Y:S01]  /*3be0*/  FADD.FTZ R74, R143, 1 ;  /* 0x3f8000008f4a7421 */ /* 0x000fe20000010000 */
[----:B------:R-:W-:Y:S01]  /*3bf0*/  FFMA.FTZ R73, R67, R64, 1 ;  /* 0x3f80000043497423 */ /* 0x000fe20000010040 */
[----:B------:R-:W-:Y:S01]  /*3c00*/  FADD.FTZ R67, -R85, 1 ;  /* 0x3f80000055437421 */ /* 0x000fe20000010100 */
[----:B------:R-:W-:-:S03]  /*3c10*/  FFMA.FTZ R77, R43, R76, 1 ;  /* 0x3f8000002b4d7423 */ /* 0x000fc6000001004c */
[----:B------:R-:W-:Y:S01]  /*3c20*/  FFMA.FTZ R67, R40, R67, 1 ;  /* 0x3f80000028437423 */ /* 0x000fe20000010043 */
[----:B------:R1:W5:Y:S01]  /*3c30*/  MUFU.RCP R140, R66 ;  /* 0x00000042008c7308 */ /* 0x0003620000001000 */
[----:B------:R-:W-:-:S04]  /*3c40*/  FADD.FTZ R40, -R86, 1 ;  /* 0x3f80000056287421 */ /* 0x000fc80000010100 */
[----:B------:R-:W-:Y:S01]  /*3c50*/  FFMA.FTZ R40, R41, R40, 1 ;  /* 0x3f80000029287423 */ /* 0x000fe20000010028 */
[----:B------:R-:W-:Y:S02]  /*3c60*/  FADD.FTZ R41, -R89, 1 ;  /* 0x3f80000059297421 */ /* 0x000fe40000010100 */
[----:B------:R4:W5:Y:S02]  /*3c70*/  MUFU.RCP R150, R74 ;  /* 0x0000004a00967308 */ /* 0x0009640000001000 */
[----:B------:R-:W-:-:S06]  /*3c80*/  FFMA.FTZ R41, R42, R41, 1 ;  /* 0x3f8000002a297423 */ /* 0x000fcc0000010029 */
[----:B------:R-:W5:Y:S01]  /*3c90*/  MUFU.RCP R143, R142 ;  /* 0x0000008e008f7308 */ /* 0x000f620000001000 */
[----:B--2---:R-:W-:Y:S01]  /*3ca0*/  FMUL.FTZ R60, R60, R52 ;  /* 0x000000343c3c7220 */ /* 0x004fe20000410000 */
[----:B------:R-:W-:Y:S01]  /*3cb0*/  FMUL.FTZ R61, R61, R53 ;  /* 0x000000353d3d7220 */ /* 0x000fe20000410000 */
[----:B------:R-:W-:Y:S01]  /*3cc0*/  FMUL.FTZ R62, R62, R54 ;  /* 0x000000363e3e7220 */ /* 0x000fe20000410000 */
[----:B------:R-:W-:Y:S01]  /*3cd0*/  FMUL.FTZ R63, R63, R55 ;  /* 0x000000373f3f7220 */ /* 0x000fe20000410000 */
[----:B------:R-:W-:Y:S01]  /*3ce0*/  FMUL.FTZ R68, R81, R60 ;  /* 0x0000003c51447220 */ /* 0x000fe20000410000 */
[----:B------:R-:W-:Y:S01]  /*3cf0*/  FMUL.FTZ R80, R80, R61 ;  /* 0x0000003d50507220 */ /* 0x000fe20000410000 */
[----:B---3--:R-:W-:Y:S01]  /*3d00*/  FMUL.FTZ R70, R83, R62 ;  /* 0x0000003e53467220 */ /* 0x008fe20000410000 */
        /* <DEDUP_REMOVED lines=11> */
[----:B-1----:R-:W1:Y:S01]  /*3dc0*/  LDS.128 R64, [R115+0x30] ;  /* 0x0000300073407984 */ /* 0x002e620000000c00 */
[----:B------:R-:W-:Y:S01]  /*3dd0*/  FMUL.FTZ R75, R86, R75 ;  /* 0x0000004b564b7220 */ /* 0x000fe20000410000 */
[----:B----4-:R-:W-:Y:S01]  /*3de0*/  FMUL.FTZ R74, R6, R58 ;  /* 0x0000003a064a7220 */ /* 0x010fe20000410000 */
[----:B------:R-:W-:Y:S01]  /*3df0*/  FMUL.FTZ R76, R138, R73 ;  /* 0x000000498a4c7220 */ /* 0x000fe20000410000 */
[----:B------:R-:W-:Y:S01]  /*3e00*/  BAR.SYNC.DEFER_BLOCKING 0x0 ;  /* 0x0000000000007b1d */ /* 0x000fe20000010000 */
[----:B------:R-:W-:Y:S01]  /*3e10*/  FMUL.FTZ R73, R75, R40 ;  /* 0x000000284b497220 */ /* 0x000fe20000410000 */
[----:B------:R-:W-:Y:S01]  /*3e20*/  FMUL.FTZ R74, R89, R74 ;  /* 0x0000004a594a7220 */ /* 0x000fe20000410000 */
[----:B------:R-:W-:Y:S01]  /*3e30*/  FMUL.FTZ R75, R76, R77 ;  /* 0x0000004d4c4b7220 */ /* 0x000fe20000410000 */
[----:B------:R-:W-:Y:S01]  /*3e40*/  FADD.FTZ R77, -R141, 1 ;  /* 0x3f8000008d4d7421 */ /* 0x000fe20000010100 */
        /* <DEDUP_REMOVED lines=112> */
[----:B------:R-:W1:Y:S03]  /*4550*/  LDS.128 R24, [R114+0x200] ;  /* 0x0002000072187984 */ /* 0x000e660000000c00 */
[----:B------:R-:W-:Y:S01]  /*4560*/  ULEA.HI.X UR8, UR8, UR41, UR11, 0x2, UP0 ;  /* 0x0000002908087291 */ /* 0x000fe200080f140b */
[----:B------:R-:W2:Y:S01]  /*4570*/  LDS.128 R28, [R114+0x400] ;  /* 0x00040000721c7984 */ /* 0x000ea20000000c00 */
[----:B------:R-:W-:-:S03]  /*4580*/  MOV R36, UR9 ;  /* 0x0000000900247c02 */ /* 0x000fc60008000f00 */
[----:B------:R-:W3:Y:S01]  /*4590*/  LDS.128 R32, [R114+0x600] ;  /* 0x0006000072207984 */ /* 0x000ee20000000c00 */
[----:B------:R-:W-:-:S03]  /*45a0*/  MOV R37, UR8 ;  /* 0x0000000800257c02 */ /* 0x000fc60008000f00 */
[----:B------:R-:W-:-:S05]  /*45b0*/  IMAD.WIDE.U32 R36, R94, 0x10, R36 ;  /* 0x000000105e247825 */ /* 0x000fca00078e0024 */
[----:B0-----:R0:W-:Y:S04]  /*45c0*/  STG.E.128 desc[UR36][R36.64], R4 ;  /* 0x0000000424007986 */ /* 0x0011e8000c101d24 */
[----:B-1----:R0:W-:Y:S04]  /*45d0*/  STG.E.128 desc[UR36][R36.64+0x200], R24 ;  /* 0x0002001824007986 */ /* 0x0021e8000c101d24 */
[----:B--2---:R0:W-:Y:S04]  /*45e0*/  STG.E.128 desc[UR36][R36.64+0x400], R28 ;  /* 0x0004001c24007986 */ /* 0x0041e8000c101d24 */
[----:B---3--:R0:W-:Y:S02]  /*45f0*/  STG.E.128 desc[UR36][R36.64+0x600], R32 ;  /* 0x0006002024007986 */ /* 0x0081e4000c101d24 */
.L_x_7849:
[----:B0-2---:R-:W-:Y:S01]  /*4600*/  FFMA.FTZ R4, R12, R81, R39 ;  /* 0x000000510c047223 */ /* 0x005fe20000010027 */
        /* <DEDUP_REMOVED lines=72> */
[----:B------:R-:W-:Y:S01]  /*4a90*/  ULOP3.LUT UR31, UR31, 0x100, URZ, 0xc0, !UPT ;  /* 0x000001001f1f7892 */ /* 0x000fe2000f8ec0ff */
[----:B------:R-:W-:-:S11]  /*4aa0*/  UMOV UR8, URZ ;  /* 0x000000ff00087c82 */ /* 0x000fd60008000000 */
.L_x_7888:
        /* <DEDUP_REMOVED lines=43> */
[C---:B------:R-:W-:Y:S01]  /*4d60*/  FMUL.FTZ R169, R170.reuse, R117 ;  /* 0x00000075aaa97220 */ /* 0x040fe20000410000 */
[----:B0-----:R-:W-:Y:S01]  /*4d70*/  MOV R76, UR8 ;  /* 0x00000008004c7c02 */ /* 0x001fe20008000f00 */
[----:B------:R-:W-:-:S04]  /*4d80*/  FMUL.FTZ R160, R170, R116 ;  /* 0x00000074aaa07220 */ /* 0x000fc80000410000 */
[----:B------:R-:W0:Y:S01]  /*4d90*/  MUFU.EX2 R169, R169 ;  /* 0x000000a900a97308 */ /* 0x000e220000000800 */
        /* <DEDUP_REMOVED lines=14> */
[----:B------:R-:W-:-:S02]  /*4e80*/  IADD3 R76, PT, PT, R76, UR31, RZ ;  /* 0x0000001f4c4c7c10 */ /* 0x000fc4000fffe0ff */
[----:B------:R-:W-:Y:S01]  /*4e90*/  @P2 IADD3 R76, PT, PT, R48, 0x200, RZ ;  /* 0x00000200304c2810 */ /* 0x000fe20007ffe0ff */
[----:B------:R-:W1:Y:S01]  /*4ea0*/  MUFU.EX2 R160, R160 ;  /* 0x000000a000a07308 */ /* 0x000e620000000800 */
[----:B--2---:R-:W-:Y:S02]  /*4eb0*/  FMUL.FTZ R178, R164, R6 ;  /* 0x00000006a4b27220 */ /* 0x004fe40000410000 */
[----:B------:R-:W-:Y:S01]  /*4ec0*/  LEA R76, R76, UR10, 0x2 ;  /* 0x0000000a4c4c7c11 */ /* 0x000fe2000f8e10ff */
[----:B---3--:R-:W-:-:S04]  /*4ed0*/  FMUL.FTZ R183, R164, R65 ;  /* 0x00000041a4b77220 */ /* 0x008fc80000410000 */
[----:B------:R-:W2:Y:S01]  /*4ee0*/  MUFU.EX2 R161, R161 ;  /* 0x000000a100a17308 */ /* 0x000ea20000000800 */
[C---:B------:R-:W-:Y:S01]  /*4ef0*/  FMUL.FTZ R182, R164.reuse, R66 ;  /* 0x00000042a4b67220 */ /* 0x040fe20000410000 */
[----:B------:R-:W-:-:S06]  /*4f00*/  FMUL.FTZ R78, R164, R4 ;  /* 0x00000004a44e7220 */ /* 0x000fcc0000410000 */
[----:B------:R-:W3:Y:S01]  /*4f10*/  MUFU.EX2 R162, R162 ;  /* 0x000000a200a27308 */ /* 0x000ee20000000800 */
[C---:B------:R-:W-:Y:S01]  /*4f20*/  FMUL.FTZ R180, R164.reuse, R64 ;  /* 0x00000040a4b47220 */ /* 0x040fe20000410000 */
[----:B----4-:R-:W-:-:S06]  /*4f30*/  FMUL.FTZ R187, R164, R69 ;  /* 0x00000045a4bb7220 */ /* 0x010fcc0000410000 */
[----:B------:R-:W4:Y:S01]  /*4f40*/  MUFU.EX2 R163, R163 ;  /* 0x000000a300a37308 */ /* 0x000f220000000800 */
        /* <DEDUP_REMOVED lines=19> */
[C---:B-----5:R-:W-:Y:S01]  /*5080*/  FMUL.FTZ R186, R164.reuse, R72 ;  /* 0x00000048a4ba7220 */ /* 0x060fe20000410000 */
        /* <DEDUP_REMOVED lines=29> */
.L_x_7852:
[----:B------:R-:W-:-:S06]  /*5260*/  LEA R191, R48, UR10, 0x2 ;  /* 0x0000000a30bf7c11 */ /* 0x000fcc000f8e10ff */
[----:B------:R-:W0:Y:S02]  /*5270*/  LDS R191, [R191+0x1acc] ;  /* 0x001acc00bfbf7984 */ /* 0x000e240000000800 */
.L_x_7853:
[----:B------:R-:W-:Y:S05]  /*5280*/  BSYNC.RECONVERGENT B0 ;  /* 0x0000000000007941 */ /* 0x000fea0003800200 */
.L_x_7851:
        /* <DEDUP_REMOVED lines=40> */
[----:B------:R-:W-:Y:S01]  /*5510*/  FMUL.FTZ R76, R172, R77 ;  /* 0x0000004dac4c7220 */ /* 0x000fe20000410000 */
[C---:B01----:R-:W-:Y:S02]  /*5520*/  FMUL.FTZ R77, R181.reuse, R191 ;  /* 0x000000bfb54d7220 */ /* 0x043fe40000410000 */
[----:B------:R-:W-:Y:S01]  /*5530*/  FFMA.FTZ R194, R181, R195, R88 ;  /* 0x000000c3b5c27223 */ /* 0x000fe20000010058 */
[----:B------:R-:W-:Y:S01]  /*5540*/  FMUL.FTZ R76, R175, R76 ;  /* 0x0000004caf4c7220 */ /* 0x000fe20000410000 */
[----:B------:R-:W-:-:S03]  /*5550*/  FMUL.FTZ R196, R176, R77 ;  /* 0x0000004db0c47220 */ /* 0x000fc60000410000 */
[----:B------:R-:W0:Y:S01]  /*5560*/  SHFL.UP PT, R195, R194, 0x1, RZ ;  /* 0x04200000c2c37989 */ /* 0x000e2200000e00ff */
[----:B------:R-:W-:Y:S01]  /*5570*/  FMUL.FTZ R77, R177, R76 ;  /* 0x0000004cb14d7220 */ /* 0x000fe20000410000 */
[----:B------:R-:W-:-:S03]  /*5580*/  FMUL.FTZ R199, R173, R196 ;  /* 0x000000c4adc77220 */ /* 0x000fc60000410000 */
[C---:B------:R-:W-:Y:S01]  /*5590*/  FMUL.FTZ R76, R174.reuse, R77 ;  /* 0x0000004dae4c7220 */ /* 0x040fe20000410000 */
[----:B------:R-:W-:-:S03]  /*55a0*/  FMUL.FTZ R196, R174, R199 ;  /* 0x000000c7aec47220 */ /* 0x000fc60000410000 */
[----:B------:R-:W-:Y:S01]  /*55b0*/  FMUL.FTZ R77, R173, R76 ;  /* 0x0000004cad4d7220 */ /* 0x000fe20000410000 */
[----:B------:R-:W-:-:S03]  /*55c0*/  FMUL.FTZ R196, R177, R196 ;  /* 0x000000c4b1c47220 */ /* 0x000fc60000410000 */
[----:B------:R-:W-:Y:S01]  /*55d0*/  FMUL.FTZ R76, R176, R77 ;  /* 0x0000004db04c7220 */ /* 0x000fe20000410000 */
[----:B------:R-:W-:Y:S01]  /*55e0*/  FFMA.FTZ R77, R177, R193, R184 ;  /* 0x000000c1b14d7223 */ /* 0x000fe200000100b8 */
[----:B------:R-:W-:Y:S02]  /*55f0*/  FMUL.FTZ R199, R175, R196 ;  /* 0x000000c4afc77220 */ /* 0x000fe40000410000 */
[----:B------:R-:W-:Y:S01]  /*5600*/  FMUL.FTZ R193, R181, R76 ;  /* 0x0000004cb5c17220 */ /* 0x000fe20000410000 */
[----:B------:R-:W-:Y:S01]  /*5610*/  FFMA.FTZ R77, R175, R77, R182 ;  /* 0x0000004daf4d7223 */ /* 0x000fe200000100b6 */
[----:B------:R-:W-:-:S03]  /*5620*/  FMUL.FTZ R196, R172, R199 ;  /* 0x000000c7acc47220 */ /* 0x000fc60000410000 */
[----:B------:R-:W-:Y:S01]  /*5630*/  FFMA.FTZ R77, R172, R77, R185 ;  /* 0x0000004dac4d7223 */ /* 0x000fe200000100b9 */
[----:B------:R-:W-:Y:S01]  /*5640*/  FMUL.FTZ R199, R167, R196 ;  /* 0x000000c4a7c77220 */ /* 0x000fe20000410000 */
[----:B0-----:R-:W-:Y:S01]  /*5650*/  FFMA.FTZ R195, R193, R195, R194 ;  /* 0x000000c3c1c37223 */ /* 0x001fe200000100c2 */
[----:B------:R-:W0:Y:S02]  /*5660*/  SHFL.UP PT, R76, R193, 0x1, RZ ;  /* 0x04200000c14c7989 */ /* 0x000e2400000e00ff */
[----:B------:R-:W-:Y:S02]  /*5670*/  FMUL.FTZ R196, R168, R199 ;  /* 0x000000c7a8c47220 */ /* 0x000fe40000410000 */
[----:B------:R-:W-:Y:S01]  /*5680*/  FSEL R194, R194, R195, !P1 ;  /* 0x000000c3c2c27208 */ /* 0x000fe20004800000 */
[----:B------:R-:W-:Y:S01]  /*5690*/  FFMA.FTZ R195, R167, R77, R180 ;  /* 0x0000004da7c37223 */ /* 0x000fe200000100b4 */
[----:B------:R-:W-:-:S03]  /*56a0*/  FMUL.FTZ R199, R165, R196 ;  /* 0x000000c4a5c77220 */ /* 0x000fc60000410000 */
[----:B------:R-:W-:Y:S01]  /*56b0*/  FFMA.FTZ R195, R168, R195, R183 ;  /* 0x000000c3a8c37223 */ /* 0x000fe200000100b7 */
[----:B------:R-:W1:Y:S01]  /*56c0*/  SHFL.UP PT, R77, R194, 0x2, RZ ;  /* 0x04400000c24d7989 */ /* 0x000e6200000e00ff */
[C---:B------:R-:W-:Y:S02]  /*56d0*/  FMUL.FTZ R196, R166.reuse, R199 ;  /* 0x000000c7a6c47220 */ /* 0x040fe40000410000 */
[----:B------:R-:W-:Y:S02]  /*56e0*/  FFMA.FTZ R195, R165, R195, R178 ;  /* 0x000000c3a5c37223 */ /* 0x000fe400000100b2 */
[----:B------:R-:W-:Y:S02]  /*56f0*/  FMUL.FTZ R199, R163, R196 ;  /* 0x000000c4a3c77220 */ /* 0x000fe40000410000 */
[----:B------:R-:W-:Y:S02]  /*5700*/  FFMA.FTZ R195, R166, R195, R179 ;  /* 0x000000c3a6c37223 */ /* 0x000fe400000100b3 */
[----:B------:R-:W-:-:S02]  /*5710*/  FMUL.FTZ R196, R162, R199 ;  /* 0x000000c7a2c47220 */ /* 0x000fc40000410000 */
[----:B------:R-:W-:Y:S02]  /*5720*/  FFMA.FTZ R195, R163, R195, R170 ;  /* 0x000000c3a3c37223 */ /* 0x000fe400000100aa */
[----:B------:R-:W-:Y:S01]  /*5730*/  FMUL.FTZ R199, R161, R196 ;  /* 0x000000c4a1c77220 */ /* 0x000fe20000410000 */
[----:B0-----:R-:W-:Y:S01]  /*5740*/  @P1 FMUL.FTZ R193, R193, R76 ;  /* 0x0000004cc1c11220 */ /* 0x001fe20000410000 */
[----:B------:R-:W-:Y:S01]  /*5750*/  FFMA.FTZ R195, R162, R195, R171 ;  /* 0x000000c3a2c37223 */ /* 0x000fe200000100ab */
[----:B------:R-:W-:Y:S01]  /*5760*/  ISETP.GE.AND P1, PT, R113, 0x2, PT ;  /* 0x000000027100780c */ /* 0x000fe20003f26270 */
[C---:B------:R-:W-:Y:S02]  /*5770*/  FMUL.FTZ R198, R160.reuse, R199 ;  /* 0x000000c7a0c67220 */ /* 0x040fe40000410000 */
[----:B------:R-:W-:Y:S01]  /*5780*/  FFMA.FTZ R195, R161, R195, R78 ;  /* 0x000000c3a1c37223 */ /* 0x000fe2000001004e */
[----:B------:R-:W0:Y:S03]  /*5790*/  SHFL.UP PT, R76, R193, 0x2, RZ ;  /* 0x04400000c14c7989 */ /* 0x000e2600000e00ff */
[----:B------:R-:W-:Y:S01]  /*57a0*/  FFMA.FTZ R195, R160, R195, R79 ;  /* 0x000000c3a0c37223 */ /* 0x000fe2000001004f */
[----:B------:R-:W2:Y:S01]  /*57b0*/  SHFL.DOWN PT, R201, R198, 0x1, 0x1f ;  /* 0x08201f00c6c97f89 */ /* 0x000ea200000e0000 */
[----:B-1----:R-:W-:-:S03]  /*57c0*/  FFMA.FTZ R77, R193, R77, R194 ;  /* 0x0000004dc14d7223 */ /* 0x002fc600000100c2 */
[----:B------:R-:W1:Y:S01]  /*57d0*/  SHFL.DOWN PT, R200, R195, 0x1, 0x1f ;  /* 0x08201f00c3c87f89 */ /* 0x000e6200000e0000 */
[----:B------:R-:W-:Y:S02]  /*57e0*/  MOV R199, R195 ;  /* 0x000000c300c77202 */ /* 0x000fe40000000f00 */
[----:B------:R-:W-:-:S05]  /*57f0*/  FSEL R194, R194, R77, !P1 ;  /* 0x0000004dc2c27208 */ /* 0x000fca0004800000 */
[----:B------:R-:W4:Y:S01]  /*5800*/  SHFL.UP PT, R77, R194, 0x4, RZ ;  /* 0x04800000c24d7989 */ /* 0x000f2200000e00ff */
[----:B0-----:R-:W-:Y:S01]  /*5810*/  @P1 FMUL.FTZ R193, R193, R76 ;  /* 0x0000004cc1c11220 */ /* 0x001fe20000410000 */
[----:B------:R-:W-:Y:S01]  /*5820*/  ISETP.GE.AND P1, PT, R113, 0x4, PT ;  /* 0x000000047100780c */ /* 0x000fe20003f26270 */
[----:B--2---:R-:W-:-:S03]  /*5830*/  @P3 FMUL.FTZ R196, R201, R198 ;  /* 0x000000c6c9c43220 */ /* 0x004fc60000410000 */
[----:B------:R-:W0:Y:S01]  /*5840*/  SHFL.UP PT, R76, R193, 0x4, RZ ;  /* 0x04800000c14c7989 */ /* 0x000e2200000e00ff */
[----:B-1----:R-:W-:Y:S01]  /*5850*/  @P3 FFMA.FTZ R199, R198, R200, R199 ;  /* 0x000000c8c6c73223 */ /* 0x002fe200000100c7 */
[----:B------:R-:W-:Y:S02]  /*5860*/  @P3 MOV R198, R196 ;  /* 0x000000c400c63202 */ /* 0x000fe40000000f00 */
[----:B------:R-:W-:Y:S02]  /*5870*/  ISETP.GT.U32.AND P3, PT, R132, 0x1d, PT ;  /* 0x0000001d8400780c */ /* 0x000fe40003f64070 */
[----:B------:R-:W1:Y:S01]  /*5880*/  SHFL.DOWN PT, R196, R199, 0x2, 0x1f ;  /* 0x08401f00c7c47f89 */ /* 0x000e6200000e0000 */
[----:B----4-:R-:W-:-:S03]  /*5890*/  FFMA.FTZ R77, R193, R77, R194 ;  /* 0x0000004dc14d7223 */ /* 0x010fc600000100c2 */
[----:B------:R-:W2:Y:S02]  /*58a0*/  SHFL.DOWN PT, R195, R198, 0x2, 0x1f ;  /* 0x08401f00c6c37f89 */ /* 0x000ea400000e0000 */
[----:B------:R-:W-:-:S05]  /*58b0*/  FSEL R194, R194, R77, !P1 ;  /* 0x0000004dc2c27208 */ /* 0x000fca0004800000 */
[----:B------:R-:W4:Y:S01]  /*58c0*/  SHFL.UP PT, R77, R194, 0x8, RZ ;  /* 0x05000000c24d7989 */ /* 0x000f2200000e00ff */
[----:B0-----:R-:W-:Y:S01]  /*58d0*/  @P1 FMUL.FTZ R193, R193, R76 ;  /* 0x0000004cc1c11220 */ /* 0x001fe20000410000 */
[----:B------:R-:W-:-:S04]  /*58e0*/  ISETP.GE.AND P1, PT, R113, 0x8, PT ;  /* 0x000000087100780c */ /* 0x000fc80003f26270 */
[----:B------:R-:W0:Y:S01]  /*58f0*/  SHFL.UP PT, R76, R193, 0x8, RZ ;  /* 0x05000000c14c7989 */ /* 0x000e2200000e00ff */
[C---:B-1----:R-:W-:Y:S01]  /*5900*/  @!P3 FFMA.FTZ R199, R198.reuse, R196, R199 ;  /* 0x000000c4c6c7b223 */ /* 0x042fe200000100c7 */
[----:B--2---:R-:W-:-:S04]  /*5910*/  @!P3 FMUL.FTZ R195, R198, R195 ;  /* 0x000000c3c6c3b220 */ /* 0x004fc80000410000 */
[----:B------:R-:W1:Y:S01]  /*5920*/  SHFL.DOWN PT, R200, R199, 0x4, 0x1f ;  /* 0x08801f00c7c87f89 */ /* 0x000e6200000e0000 */
[----:B------:R-:W-:Y:S02]  /*5930*/  @!P3 MOV R198, R195 ;  /* 0x000000c300c6b202 */ /* 0x000fe40000000f00 */
[----:B------:R-:W-:Y:S01]  /*5940*/  ISETP.GT.U32.AND P3, PT, R132, 0x1b, PT ;  /* 0x0000001b8400780c */ /* 0x000fe20003f64070 */
[C---:B----4-:R-:W-:Y:S02]  /*5950*/  FFMA.FTZ R77, R193.reuse, R77, R194 ;  /* 0x0000004dc14d7223 */ /* 0x050fe400000100c2 */
[----:B------:R-:W2:Y:S03]  /*5960*/  SHFL.DOWN PT, R195, R198, 0x4, 0x1f ;  /* 0x08801f00c6c37f89 */ /* 0x000ea600000e0000 */
[----:B------:R-:W-:Y:S01]  /*5970*/  FSEL R196, R194, R77, !P1 ;  /* 0x0000004dc2c47208 */ /* 0x000fe20004800000 */
[----:B0-----:R-:W-:Y:S01]  /*5980*/  @P1 FMUL.FTZ R193, R193, R76 ;  /* 0x0000004cc1c11220 */ /* 0x001fe20000410000 */
[----:B------:R-:W-:-:S03]  /*5990*/  ISETP.GE.AND P1, PT, R113, 0x10, PT ;  /* 0x000000107100780c */ /* 0x000fc60003f26270 */
[----:B------:R-:W0:Y:S04]  /*59a0*/  SHFL.UP PT, R77, R196, 0x10, RZ ;  /* 0x06000000c44d7989 */ /* 0x000e2800000e00ff */
[----:B------:R-:W4:Y:S01]  /*59b0*/  SHFL.UP PT, R76, R193, 0x10, RZ ;  /* 0x06000000c14c7989 */ /* 0x000f2200000e00ff */
[----:B-1----:R-:W-:-:S05]  /*59c0*/  @!P3 FFMA.FTZ R199, R198, R200, R199 ;  /* 0x000000c8c6c7b223 */ /* 0x002fca00000100c7 */
[----:B------:R-:W1:Y:S01]  /*59d0*/  SHFL.DOWN PT, R200, R199, 0x8, 0x1f ;  /* 0x09001f00c7c87f89 */ /* 0x000e6200000e0000 */
[----:B--2---:R-:W-:-:S05]  /*59e0*/  @!P3 FMUL.FTZ R194, R198, R195 ;  /* 0x000000c3c6c2b220 */ /* 0x004fca0000410000 */
[----:B------:R-:W-:Y:S02]  /*59f0*/  @!P3 MOV R198, R194 ;  /* 0x000000c200c6b202 */ /* 0x000fe40000000f00 */
[----:B------:R-:W-:Y:S01]  /*5a00*/  ISETP.GT.U32.AND P3, PT, R132, 0x17, PT ;  /* 0x000000178400780c */ /* 0x000fe20003f64070 */
[C---:B0-----:R-:W-:Y:S02]  /*5a10*/  FFMA.FTZ R77, R193.reuse, R77, R196 ;  /* 0x0000004dc14d7223 */ /* 0x041fe400000100c4 */
[----:B------:R-:W0:Y:S01]  /*5a20*/  SHFL.DOWN PT, R195, R198, 0x8, 0x1f ;  /* 0x09001f00c6c37f89 */ /* 0x000e2200000e0000 */
[----:B----4-:R-:W-:Y:S02]  /*5a30*/  @P1 FMUL.FTZ R193, R193, R76 ;  /* 0x0000004cc1c11220 */ /* 0x010fe40000410000 */
[----:B------:R-:W-:Y:S01]  /*5a40*/  FSEL R196, R196, R77, !P1 ;  /* 0x0000004dc4c47208 */ /* 0x000fe20004800000 */
[----:B------:R-:W-:Y:S01]  /*5a50*/  HFMA2 R76, -RZ, RZ, 1.875, 0 ;  /* 0x3f800000ff4c7431 */ /* 0x000fe200000001ff */
[----:B------:R-:W-:-:S02]  /*5a60*/  PLOP3.LUT P1, PT, PT, PT, UP0, 0x80, 0x8 ;  /* 0x000000000008781c */ /* 0x000fc40003f2f008 */
[----:B------:R-:W-:Y:S01]  /*5a70*/  MOV R77, RZ ;  /* 0x000000ff004d7202 */ /* 0x000fe20000000f00 */
[----:B------:R-:W-:Y:S01]  /*5a80*/  SHFL.UP PT, R193, R193, 0x1, RZ ;  /* 0x04200000c1c17989 */ /* 0x000fe200000e00ff */
[----:B------:R-:W-:Y:S01]  /*5a90*/  ISETP.NE.OR P1, PT, R48, RZ, P1 ;  /* 0x000000ff3000720c */ /* 0x000fe20000f25670 */
[C---:B-1----:R-:W-:Y:S02]  /*5aa0*/  @!P3 FFMA.FTZ R199, R198.reuse, R200, R199 ;  /* 0x000000c8c6c7b223 */ /* 0x042fe400000100c7 */
[----:B------:R-:W-:Y:S10]  /*5ab0*/  SHFL.UP PT, R196, R196, 0x1, RZ ;  /* 0x04200000c4c47989 */ /* 0x000ff400000e00ff */
[----:B------:R-:W-:Y:S01]  /*5ac0*/  @!P1 LDS.64 R76, [UR9+0x1b48] ;  /* 0x001b4809ff4c9984 */ /* 0x000fe20008000a00 */
[----:B0-----:R-:W-:Y:S01]  /*5ad0*/  @!P3 FMUL.FTZ R194, R198, R195 ;  /* 0x000000c3c6c2b220 */ /* 0x001fe20000410000 */
[----:B------:R-:W-:-:S04]  /*5ae0*/  ISETP.GT.U32.AND P1, PT, R132, 0xf, PT ;  /* 0x0000000f8400780c */ /* 0x000fc80003f24070 */
        /* <DEDUP_REMOVED lines=40> */
[----:B------:R-:W-:-:S03]  /*5d70*/  FFMA.FTZ R68, R172, R67, R147 ;  /* 0x00000043ac447223 */ /* 0x000fc60000010093 */
[----:B-1----:R-:W-:Y:S01]  /*5d80*/  FFMA.FTZ R199, R139, R200, R66 ;  /* 0x000000c88bc77223 */ /* 0x002fe20000010042 */
[-C--:B------:R-:W-:Y:S01]  /*5d90*/  FMUL.FTZ R69, R69, R68.reuse ;  /* 0x0000004445457220 */ /* 0x080fe20000410000 */
[----:B--2---:R-:W-:Y:S01]  /*5da0*/  FMUL.FTZ R198, R164, R193 ;  /* 0x000000c1a4c67220 */ /* 0x004fe20000410000 */
[----:B0-----:R-:W-:Y:S02]  /*5db0*/  @P1 FFMA.FTZ R201, R6, R201, R7 ;  /* 0x000000c906c91223 */ /* 0x001fe40000010007 */
[----:B------:R-:W-:Y:S01]  /*5dc0*/  FFMA.FTZ R6, R136, R69, R199 ;  /* 0x0000004588067223 */ /* 0x000fe200000100c7 */
[----:B------:R-:W-:Y:S01]  /*5dd0*/  FFMA.FTZ R69, R175, R68, R146 ;  /* 0x00000044af457223 */ /* 0x000fe20000010092 */
[----:B------:R-:W-:Y:S01]  /*5de0*/  FMUL.FTZ R7, R135, R198 ;  /* 0x000000c687077220 */ /* 0x000fe20000410000 */
[----:B------:R-:W-:Y:S01]  /*5df0*/  FFMA.FTZ R190, R201, R191, R190 ;  /* 0x000000bfc9be7223 */ /* 0x000fe200000100be */
[----:B------:R-:W-:Y:S01]  /*5e00*/  P2R R199, PR, RZ, 0x10 ;  /* 0x00000010ffc77803 */ /* 0x000fe20000000000 */
[-C--:B------:R-:W-:Y:S01]  /*5e10*/  FMUL.FTZ R70, R70, R69.reuse ;  /* 0x0000004546467220 */ /* 0x080fe20000410000 */
[----:B------:R-:W-:Y:S01]  /*5e20*/  FFMA.FTZ R191, R177, R69, R144 ;  /* 0x00000045b1bf7223 */ /* 0x000fe20000010090 */
[----:B------:R-:W-:-:S03]  /*5e30*/  FFMA.FTZ R188, R181, R190, R188 ;  /* 0x000000beb5bc7223 */ /* 0x000fc600000100bc */
[----:B------:R-:W-:Y:S01]  /*5e40*/  FMUL.FTZ R200, R71, R191 ;  /* 0x000000bf47c87220 */ /* 0x000fe20000410000 */
[----:B------:R-:W-:Y:S01]  /*5e50*/  FFMA.FTZ R66, R176, R188, R189 ;  /* 0x000000bcb0427223 */ /* 0x000fe200000100bd */
[----:B------:R-:W-:Y:S01]  /*5e60*/  FFMA.FTZ R189, R141, R70, R6 ;  /* 0x000000468dbd7223 */ /* 0x000fe20000010006 */
[----:B------:R-:W-:Y:S01]  /*5e70*/  FMUL.FTZ R6, R164, R192 ;  /* 0x000000c0a4067220 */ /* 0x000fe20000410000 */
[C---:B---3--:R-:W-:Y:S01]  /*5e80*/  FFMA.FTZ R77, R4.reuse, R77, R5 ;  /* 0x0000004d044d7223 */ /* 0x048fe20000010005 */
[----:B------:R-:W-:Y:S01]  /*5e90*/  FFMA.FTZ R186, R173, R66, R186 ;  /* 0x00000042adba7223 */ /* 0x000fe200000100ba */
[----:B------:R-:W-:Y:S01]  /*5ea0*/  FMUL.FTZ R76, R4, R76 ;  /* 0x0000004c044c7220 */ /* 0x000fe20000410000 */
[C---:B------:R-:W-:Y:S01]  /*5eb0*/  FMUL.FTZ R4, R164.reuse, R195 ;  /* 0x000000c3a4047220 */ /* 0x040fe20000410000 */
[----:B------:R-:W-:Y:S01]  /*5ec0*/  FMUL.FTZ R5, R133, R6 ;  /* 0x0000000685057220 */ /* 0x000fe20000410000 */
[----:B------:R-:W-:Y:S01]  /*5ed0*/  FMUL.FTZ R6, R164, R169 ;  /* 0x000000a9a4067220 */ /* 0x000fe20000410000 */
[----:B------:R-:W-:Y:S01]  /*5ee0*/  FFMA.FTZ R70, R174, R186, R187 ;  /* 0x000000baae467223 */ /* 0x000fe200000100bb */
[----:B------:R-:W-:Y:S01]  /*5ef0*/  FMUL.FTZ R4, R3, R4 ;  /* 0x0000000403047220 */ /* 0x000fe20000410000 */
[----:B------:R0:W-:Y:S01]  /*5f00*/  @!P4 STS.64 [UR9+0x1b48], R76 ;  /* 0x001b484cff00c988 */ /* 0x0001e20008000a09 */
        /* <DEDUP_REMOVED lines=12> */
[C---:B-1----:R-:W-:Y:S01]  /*5fd0*/  FMUL.FTZ R4, R164.reuse, R65 ;  /* 0x00000041a4047220 */ /* 0x042fe20000410000 */
[----:B------:R-:W-:Y:S01]  /*5fe0*/  FFMA.FTZ R180, R167, R172, R180 ;  /* 0x000000aca7b47223 */ /* 0x000fe200000100b4 */
[----:B------:R1:W-:Y:S02]  /*5ff0*/  STS [R96+0x10], R77 ;  /* 0x0000104d60007388 */ /* 0x0003e40000000800 */
[----:B------:R-:W-:Y:S01]  /*6000*/  FMUL.FTZ R177, R83, R4 ;  /* 0x0000000453b17220 */ /* 0x000fe20000410000 */
[C---:B------:R-:W-:Y:S01]  /*6010*/  FMUL.FTZ R4, R164.reuse, R67 ;  /* 0x00000043a4047220 */ /* 0x040fe20000410000 */
[----:B--2---:R-:W-:Y:S01]  /*6020*/  FMUL.FTZ R5, R164, R196 ;  /* 0x000000c4a4057220 */ /* 0x004fe20000410000 */
[----:B------:R2:W-:Y:S01]  /*6030*/  STS [R96+0xc], R71 ;  /* 0x00000c4760007388 */ /* 0x0005e20000000800 */
[----:B------:R-:W-:Y:S01]  /*6040*/  FFMA.FTZ R168, R168, R180, R183 ;  /* 0x000000b4a8a87223 */ /* 0x000fe200000100b7 */
[----:B0-----:R-:W-:Y:S01]  /*6050*/  FMUL.FTZ R7, R139, R4 ;  /* 0x000000048b077220 */ /* 0x001fe20000410000 */
[----:B------:R-:W-:Y:S01]  /*6060*/  FMUL.FTZ R4, R164, R69 ;  /* 0x00000045a4047220 */ /* 0x000fe20000410000 */
[----:B------:R-:W-:Y:S01]  /*6070*/  FMUL.FTZ R5, R82, R5 ;  /* 0x0000000552057220 */ /* 0x000fe20000410000 */
[----:B-1----:R-:W-:Y:S01]  /*6080*/  FFMA.FTZ R77, R174, R191, R91 ;  /* 0x000000bfae4d7223 */ /* 0x002fe2000001005b */
[----:B------:R0:W-:Y:S01]  /*6090*/  STS [R96+0x14], R175 ;  /* 0x000014af60007388 */ /* 0x0001e20000000800 */
[----:B------:R-:W-:Y:S01]  /*60a0*/  FMUL.FTZ R185, R141, R4 ;  /* 0x000000048db97220 */ /* 0x000fe20000410000 */
[----:B------:R-:W-:Y:S01]  /*60b0*/  FFMA.FTZ R178, R165, R168, R178 ;  /* 0x000000a8a5b27223 */ /* 0x000fe200000100b2 */
[-C--:B------:R-:W-:Y:S01]  /*60c0*/  FFMA.FTZ R173, R173, R77.reuse, R90 ;  /* 0x0000004dadad7223 */ /* 0x080fe2000001005a */
[----:B------:R1:W-:Y:S01]  /*60d0*/  STS [R96+0x18], R177 ;  /* 0x000018b160007388 */ /* 0x0003e20000000800 */
[C---:B--2---:R-:W-:Y:S01]  /*60e0*/  FMUL.FTZ R71, R164.reuse, R68 ;  /* 0x00000044a4477220 */ /* 0x044fe20000410000 */
[----:B------:R-:W-:Y:S01]  /*60f0*/  FMUL.FTZ R4, R164, R77 ;  /* 0x0000004da4047220 */ /* 0x000fe20000410000 */
[----:B------:R-:W-:Y:S01]  /*6100*/  FFMA.FTZ R167, R176, R173, R89 ;  /* 0x000000adb0a77223 */ /* 0x000fe20000010059 */
[----:B------:R2:W-:Y:S01]  /*6110*/  STS [R96+0x1c], R5 ;  /* 0x00001c0560007388 */ /* 0x0005e20000000800 */
[----:B------:R-:W-:Y:S01]  /*6120*/  FMUL.FTZ R71, R136, R71 ;  /* 0x0000004788477220 */ /* 0x000fe20000410000 */
[C---:B0-----:R-:W-:Y:S01]  /*6130*/  FMUL.FTZ R175, R164.reuse, R191 ;  /* 0x000000bfa4af7220 */ /* 0x041fe20000410000 */
[-C--:B------:R-:W-:Y:S01]  /*6140*/  FFMA.FTZ R181, R181, R167.reuse, R88 ;  /* 0x000000a7b5b57223 */ /* 0x080fe20000010058 */
[C---:B------:R-:W-:Y:S01]  /*6150*/  FMUL.FTZ R6, R164.reuse, R167 ;  /* 0x000000a7a4067220 */ /* 0x040fe20000410000 */
[----:B------:R0:W-:Y:S01]  /*6160*/  STS [R96+0x20], R7 ;  /* 0x0000200760007388 */ /* 0x0001e20000000800 */
[C---:B-1----:R-:W-:Y:S01]  /*6170*/  FMUL.FTZ R177, R164.reuse, R173 ;  /* 0x000000ada4b17220 */ /* 0x042fe20000410000 */
[----:B------:R-:W-:Y:S01]  /*6180*/  FMUL.FTZ R201, R164, R181 ;  /* 0x000000b5a4c97220 */ /* 0x000fe20000410000 */
[----:B------:R-:W-:Y:S01]  /*6190*/  FMUL.FTZ R175, R138, R175 ;  /* 0x000000af8aaf7220 */ /* 0x000fe20000410000 */
[----:B------:R-:W-:Y:S01]  /*61a0*/  FMUL.FTZ R187, R145, R6 ;  /* 0x0000000691bb7220 */ /* 0x000fe20000410000 */
[----:B--2---:R-:W-:Y:S01]  /*61b0*/  FMUL.FTZ R5, R143, R4 ;  /* 0x000000048f057220 */ /* 0x004fe20000410000 */
[----:B------:R-:W-:Y:S01]  /*61c0*/  FMUL.FTZ R177, R140, R177 ;  /* 0x000000b18cb17220 */ /* 0x000fe20000410000 */
[----:B------:R-:W-:Y:S01]  /*61d0*/  FMUL.FTZ R201, R142, R201 ;  /* 0x000000c98ec97220 */ /* 0x000fe20000410000 */
[----:B------:R-:W-:Y:S01]  /*61e0*/  STS [R96+0x24], R71 ;  /* 0x0000244760007388 */ /* 0x000fe20000000800 */
[----:B------:R-:W-:Y:S01]  /*61f0*/  FMUL.FTZ R72, R72, R77 ;  /* 0x0000004d48487220 */ /* 0x000fe20000410000 */
[----:B------:R-:W-:Y:S01]  /*6200*/  FMUL.FTZ R73, R73, R173 ;  /* 0x000000ad49497220 */ /* 0x000fe20000410000 */
[----:B------:R-:W-:Y:S01]  /*6210*/  IADD3 R183, PT, PT, -R197, UR46, RZ ;  /* 0x0000002ec5b77c10 */ /* 0x000fe2000fffe1ff */
[----:B------:R-:W-:Y:S01]  /*6220*/  STS [R96+0x28], R185 ;  /* 0x000028b960007388 */ /* 0x000fe20000000800 */
[----:B0-----:R-:W-:Y:S01]  /*6230*/  FFMA.FTZ R7, R143, R72, R200 ;  /* 0x000000488f077223 */ /* 0x001fe200000100c8 */
[----:B------:R-:W-:Y:S01]  /*6240*/  FFMA.FTZ R166, R166, R178, R179 ;  /* 0x000000b2a6a67223 */ /* 0x000fe200000100b3 */
[----:B------:R-:W-:Y:S01]  /*6250*/  FMUL.FTZ R74, R74, R167 ;  /* 0x000000a74a4a7220 */ /* 0x000fe20000410000 */
[----:B------:R-:W-:Y:S01]  /*6260*/  STS [R96+0x2c], R175 ;  /* 0x00002caf60007388 */ /* 0x000fe20000000800 */
[----:B------:R-:W-:Y:S01]  /*6270*/  FFMA.FTZ R72, R140, R73, R7 ;  /* 0x000000498c487223 */ /* 0x000fe20000010007 */
[----:B------:R-:W-:Y:S01]  /*6280*/  FFMA.FTZ R170, R163, R166, R170 ;  /* 0x000000a6a3aa7223 */ /* 0x000fe200000100aa */
[C---:B------:R-:W-:Y:S01]  /*6290*/  ISETP.GE.AND P2, PT, R183.reuse, 0x21, PT ;  /* 0x00000021b700780c */ /* 0x040fe20003f46270 */
[----:B------:R0:W-:Y:S01]  /*62a0*/  STS [R96+0x30], R5 ;  /* 0x0000300560007388 */ /* 0x0001e20000000800 */
[C---:B------:R-:W-:Y:S01]  /*62b0*/  ISETP.GE.AND P3, PT, R183.reuse, 0x41, PT ;  /* 0x00000041b700780c */ /* 0x040fe20003f66270 */
[----:B------:R-:W-:Y:S01]  /*62c0*/  FFMA.FTZ R162, R162, R170, R171 ;  /* 0x000000aaa2a27223 */ /* 0x000fe200000100ab */
[----:B------:R-:W-:Y:S01]  /*62d0*/  ISETP.GE.AND P4, PT, R183, 0x61, PT ;  /* 0x00000061b700780c */ /* 0x000fe20003f86270 */
[----:B------:R1:W-:Y:S02]  /*62e0*/  STS [R96+0x34], R177 ;  /* 0x000034b160007388 */ /* 0x0003e40000000800 */
[----:B------:R-:W-:-:S02]  /*62f0*/  FFMA.FTZ R78, R161, R162, R78 ;  /* 0x000000a2a14e7223 */ /* 0x000fc4000001004e */
[----:B------:R1:W-:Y:S01]  /*6300*/  STS [R96+0x38], R187 ;  /* 0x000038bb60007388 */ /* 0x0003e20000000800 */
[----:B0-----:R-:W-:-:S04]  /*6310*/  IMAD.WIDE.U32 R4, R84, UR8, R86 ;  /* 0x0000000854047c25 */ /* 0x001fc8000f8e0056 */
[----:B------:R-:W-:Y:S01]  /*6320*/  FFMA.FTZ R160, R160, R78, R79 ;  /* 0x0000004ea0a07223 */ /* 0x000fe2000001004f */
[----:B------:R1:W-:Y:S01]  /*6330*/  STS [R96+0x3c], R201 ;  /* 0x00003cc960007388 */ /* 0x0003e20000000800 */
[----:B------:R-:W-:Y:S01]  /*6340*/  IMAD R5, R85, UR8, R5 ;  /* 0x0000000855057c24 */ /* 0x000fe2000f8e0205 */
[----:B------:R-:W-:Y:S01]  /*6350*/  BAR.SYNC.DEFER_BLOCKING 0x0 ;  /* 0x0000000000007b1d */ /* 0x000fe20000010000 */
[----:B------:R-:W-:-:S04]  /*6360*/  LEA R6, P1, R4, UR44, 0x2 ;  /* 0x0000002c04067c11 */ /* 0x000fc8000f8210ff */
[----:B------:R-:W-:Y:S01]  /*6370*/  LEA.HI.X R7, R4, UR45, R5, 0x2, P1 ;  /* 0x0000002d04077c11 */ /* 0x000fe200088f1405 */
[----:B------:R-:W-:Y:S01]  /*6380*/  FFMA.FTZ R5, R145, R74, R72 ;  /* 0x0000004a91057223 */ /* 0x000fe20000010048 */
[----:B------:R-:W-:Y:S01]  /*6390*/  ISETP.GE.AND P1, PT, R183, 0x1, PT ;  /* 0x00000001b700780c */ /* 0x000fe20003f26270 */
[----:B------:R-:W-:-:S04]  /*63a0*/  FMUL.FTZ R4, R75, R181 ;  /* 0x000000b54b047220 */ /* 0x000fc80000410000 */
[----:B------:R-:W-:Y:S01]  /*63b0*/  FFMA.FTZ R4, R142, R4, R5 ;  /* 0x000000048e047223 */ /* 0x000fe20000010005 */
[----:B------:R1:W0:Y:S07]  /*63c0*/  LDS R71, [R97+0x8d0] ;  /* 0x0008d00061477984 */ /* 0x00022e0000000800 */
[----:B------:R-:W-:Y:S05]  /*63d0*/  @!P1 BRA `(.L_x_7855) ;  /* 0x0000000000089947 */ /* 0x000fea0003800000 */
[----:B------:R-:W2:Y:S04]  /*63e0*/  LDS R5, [R93+0x850] ;  /* 0x000850005d057984 */ /* 0x000ea80000000800 */
[----:B--2---:R2:W-:Y:S02]  /*63f0*/  REDG.E.ADD.F32.FTZ.RN.STRONG.GPU desc[UR36][R6.64], R5 ;  /* 0x00000005060079a6 */ /* 0x0045e4000c12f324 */
.L_x_7855:
[----:B------:R-:W-:Y:S05]  /*6400*/  BSYNC.RECONVERGENT B0 ;  /* 0x0000000000007941 */ /* 0x000fea0003800200 */
.L_x_7854:
[----:B------:R-:W-:Y:S04]  /*6410*/  BSSY.RECONVERGENT B0, `(.L_x_7856) ;  /* 0x0000003000007945 */ /* 0x000fe80003800200 */
[----:B------:R-:W-:Y:S05]  /*6420*/  @!P2 BRA `(.L_x_7857) ;  /* 0x000000000004a947 */ /* 0x000fea0003800000 */
[----:B0-----:R3:W-:Y:S02]  /*6430*/  REDG.E.ADD.F32.FTZ.RN.STRONG.GPU desc[UR36][R6.64+0x80], R71 ;  /* 0x00008047060079a6 */ /* 0x0017e4000c12f324 */
.L_x_7857:
[----:B------:R-:W-:Y:S05]  /*6440*/  BSYNC.RECONVERGENT B0 ;  /* 0x0000000000007941 */ /* 0x000fea0003800200 */
.L_x_7856:
[----:B--2---:R2:W4:Y:S01]  /*6450*/  LDS R5, [R98+0x950] ;  /* 0x0009500062057984 */ /* 0x0045220000000800 */
[----:B------:R-:W-:Y:S04]  /*6460*/  BSSY.RECONVERGENT B0, `(.L_x_7858) ;  /* 0x0000003000007945 */ /* 0x000fe80003800200 */
[----:B------:R-:W-:Y:S05]  /*6470*/  @!P3 BRA `(.L_x_7859) ;  /* 0x000000000004b947 */ /* 0x000fea0003800000 */
[----:B----4-:R4:W-:Y:S02]  /*6480*/  REDG.E.ADD.F32.FTZ.RN.STRONG.GPU desc[UR36][R6.64+0x100], R5 ;  /* 0x00010005060079a6 */ /* 0x0109e4000c12f324 */
.L_x_7859:
[----:B------:R-:W-:Y:S05]  /*6490*/  BSYNC.RECONVERGENT B0 ;  /* 0x0000000000007941 */ /* 0x000fea0003800200 */
.L_x_7858:
[----:B----4-:R4:W0:Y:S01]  /*64a0*/  LDS R5, [R99+0x9d0] ;  /* 0x0009d00063057984 */ /* 0x0108220000000800 */
[----:B------:R-:W-:Y:S04]  /*64b0*/  BSSY.RECONVERGENT B0, `(.L_x_7860) ;  /* 0x0000003000007945 */ /* 0x000fe80003800200 */
[----:B------:R-:W-:Y:S05]  /*64c0*/  @!P4 BRA `(.L_x_7861) ;  /* 0x000000000004c947 */ /* 0x000fea0003800000 */
[----:B0-----:R0:W-:Y:S02]  /*64d0*/  REDG.E.ADD.F32.FTZ.RN.STRONG.GPU desc[UR36][R6.64+0x180], R5 ;  /* 0x00018005060079a6 */ /* 0x0011e4000c12f324 */
.L_x_7861:
[----:B------:R-:W-:Y:S05]  /*64e0*/  BSYNC.RECONVERGENT B0 ;  /* 0x0000000000007941 */ /* 0x000fea0003800200 */
.L_x_7860:
        /* <DEDUP_REMOVED lines=10> */
.L_x_7863:
[----:B------:R-:W-:Y:S05]  /*6590*/  BSYNC.RECONVERGENT B0 ;  /* 0x0000000000007941 */ /* 0x000fea0003800200 */
.L_x_7862:
[----:B---3--:R3:W1:Y:S01]  /*65a0*/  LDS R71, [R101+0xad0] ;  /* 0x000ad00065477984 */ /* 0x0086620000000800 */
[----:B------:R-:W-:Y:S01]  /*65b0*/  BSSY.RECONVERGENT B0, `(.L_x_7864) ;  /* 0x0000005000007945 */ /* 0x000fe20003800200 */
[----:B------:R-:W-:Y:S01]  /*65c0*/  FADD.FTZ R76, -R158, R195 ;  /* 0x000000c39e4c7221 */ /* 0x000fe20000010100 */
[----:B0-----:R-:W-:Y:S02]  /*65d0*/  FMUL.FTZ R5, R160, R117 ;  /* 0x00000075a0057220 */ /* 0x001fe40000410000 */
[----:B------:R-:W-:Y:S05]  /*65e0*/  @!P1 BRA `(.L_x_7865) ;  /* 0x0000000000049947 */ /* 0x000fea0003800000 */
[----:B-1----:R0:W-:Y:S02]  /*65f0*/  REDG.E.ADD.F32.FTZ.RN.STRONG.GPU desc[UR36][R6.64+0x280], R71 ;  /* 0x00028047060079a6 */ /* 0x0021e4000c12f324 */
.L_x_7865:
[----:B------:R-:W-:Y:S05]  /*6600*/  BSYNC.RECONVERGENT B0 ;  /* 0x0000000000007941 */ /* 0x000fea0003800200 */
.L_x_7864:
[----:B01----:R0:W1:Y:S01]  /*6610*/  LDS R71, [R102+0xb50] ;  /* 0x000b500066477984 */ /* 0x0030620000000800 */
[----:B------:R-:W-:Y:S01]  /*6620*/  BSSY.RECONVERGENT B0, `(.L_x_7866) ;  /* 0x0000006000007945 */ /* 0x000fe20003800200 */
[----:B------:R-:W-:Y:S01]  /*6630*/  FADD.FTZ R75, -R157, R192 ;  /* 0x000000c09d4b7221 */ /* 0x000fe20000010100 */
[----:B------:R-:W-:Y:S01]  /*6640*/  FMUL.FTZ R72, R78, R116 ;  /* 0x000000744e487220 */ /* 0x000fe20000410000 */
[----:B------:R-:W-:Y:S01]  /*6650*/  FFMA.FTZ R73, R5, R76, RZ ;  /* 0x0000004c05497223 */ /* 0x000fe200000100ff */
[----:B------:R-:W-:Y:S06]  /*6660*/  @!P2 BRA `(.L_x_7867) ;  /* 0x000000000004a947 */ /* 0x000fec0003800000 */
[----:B-1----:R1:W-:Y:S02]  /*6670*/  REDG.E.ADD.F32.FTZ.RN.STRONG.GPU desc[UR36][R6.64+0x300], R71 ;  /* 0x00030047060079a6 */ /* 0x0023e4000c12f324 */
.L_x_7867:
[----:B------:R-:W-:Y:S05]  /*6680*/  BSYNC.RECONVERGENT B0 ;  /* 0x0000000000007941 */ /* 0x000fea0003800200 */
.L_x_7866:
[----:B------:R-:W-:Y:S01]  /*6690*/  FFMA.FTZ R164, R72, R75, R73 ;  /* 0x0000004b48a47223 */ /* 0x000fe20000010049 */
[----:B------:R-:W-:Y:S01]  /*66a0*/  BSSY.RECONVERGENT B0, `(.L_x_7868) ;  /* 0x0000006000007945 */ /* 0x000fe20003800200 */
[----:B------:R0:W0:Y:S01]  /*66b0*/  LDS R73, [R103+0xbd0] ;  /* 0x000bd00067497984 */ /* 0x0000220000000800 */
[----:B------:R-:W-:Y:S01]  /*66c0*/  FADD.FTZ R176, -R156, R193 ;  /* 0x000000c19cb07221 */ /* 0x000fe20000010100 */
[----:B-1----:R-:W-:Y:S01]  /*66d0*/  FMUL.FTZ R71, R162, R119 ;  /* 0x00000077a2477220 */ /* 0x002fe20000410000 */
[----:B------:R-:W-:Y:S06]  /*66e0*/  @!P3 BRA `(.L_x_7869) ;  /* 0x000000000004b947 */ /* 0x000fec0003800000 */
[----:B0-----:R1:W-:Y:S02]  /*66f0*/  REDG.E.ADD.F32.FTZ.RN.STRONG.GPU desc[UR36][R6.64+0x380], R73 ;  /* 0x00038049060079a6 */ /* 0x0013e4000c12f324 */
.L_x_7869:
[----:B------:R-:W-:Y:S05]  /*6700*/  BSYNC.RECONVERGENT B0 ;  /* 0x0000000000007941 */ /* 0x000fea0003800200 */
.L_x_7868:
[----:B01----:R0:W1:Y:S01]  /*6710*/  LDS R73, [R104+0xc50] ;  /* 0x000c500068497984 */ /* 0x0030620000000800 */
[----:B------:R-:W-:Y:S01]  /*6720*/  BSSY.RECONVERGENT B0, `(.L_x_7870) ;  /* 0x0000006000007945 */ /* 0x000fe20003800200 */
[----:B------:R-:W-:Y:S01]  /*6730*/  FADD.FTZ R161, -R155, R194 ;  /* 0x000000c29ba17221 */ /* 0x000fe20000010100 */
[----:B------:R-:W-:Y:S01]  /*6740*/  FMUL.FTZ R74, R170, R118 ;  /* 0x00000076aa4a7220 */ /* 0x000fe20000410000 */
[----:B------:R-:W-:Y:S01]  /*6750*/  FFMA.FTZ R79, R71, R176, R164 ;  /* 0x000000b0474f7223 */ /* 0x000fe200000100a4 */
[----:B------:R-:W-:Y:S06]  /*6760*/  @!P4 BRA `(.L_x_7871) ;  /* 0x000000000004c947 */ /* 0x000fec0003800000 */
[----:B-1----:R1:W-:Y:S02]  /*6770*/  REDG.E.ADD.F32.FTZ.RN.STRONG.GPU desc[UR36][R6.64+0x400], R73 ;  /* 0x00040049060079a6 */ /* 0x0023e4000c12f324 */
.L_x_7871:
[----:B------:R-:W-:Y:S05]  /*6780*/  BSYNC.RECONVERGENT B0 ;  /* 0x0000000000007941 */ /* 0x000fea0003800200 */
.L_x_7870:
[----:B------:R-:W-:Y:S01]  /*6790*/  FFMA.FTZ R164, R74, R161, R79 ;  /* 0x000000a14aa47223 */ /* 0x000fe2000001004f */
[----:B------:R-:W-:Y:S01]  /*67a0*/  BSSY.RECONVERGENT B0, `(.L_x_7872) ;  /* 0x0000006000007945 */ /* 0x000fe20003800200 */
[----:B------:R0:W0:Y:S01]  /*67b0*/  LDS R79, [R105+0xcd0] ;  /* 0x000cd000694f7984 */ /* 0x0000220000000800 */
[----:B------:R-:W-:Y:S01]  /*67c0*/  FADD.FTZ R169, -R154, R169 ;  /* 0x000000a99aa97221 */ /* 0x000fe20000010100 */
[----:B-1----:R-:W-:Y:S01]  /*67d0*/  FMUL.FTZ R73, R166, R121 ;  /* 0x00000079a6497220 */ /* 0x002fe20000410000 */
[----:B------:R-:W-:Y:S06]  /*67e0*/  @!P5 BRA `(.L_x_7873) ;  /* 0x000000000004d947 */ /* 0x000fec0003800000 */
[----:B0-----:R1:W-:Y:S02]  /*67f0*/  REDG.E.ADD.F32.FTZ.RN.STRONG.GPU desc[UR36][R6.64+0x480], R79 ;  /* 0x0004804f060079a6 */ /* 0x0013e4000c12f324 */
.L_x_7873:
[----:B------:R-:W-:Y:S05]  /*6800*/  BSYNC.RECONVERGENT B0 ;  /* 0x0000000000007941 */ /* 0x000fea0003800200 */
.L_x_7872:
        /* <DEDUP_REMOVED lines=25> */
[C---:B------:R-:W-:Y:S01]  /*69a0*/  ISETP.GE.AND P4, PT, R183.reuse, 0x1c1, PT ;  /* 0x000001c1b700780c */ /* 0x040fe20003f86270 */
[----:B------:R-:W-:Y:S01]  /*69b0*/  FADD.FTZ R191, -R144, R191 ;  /* 0x000000bf90bf7221 */ /* 0x000fe20000010100 */
[----:B------:R-:W-:Y:S01]  /*69c0*/  ISETP.GE.AND P5, PT, R183, 0x1e1, PT ;  /* 0x000001e1b700780c */ /* 0x000fe20003fa6270 */
[----:B------:R-:W-:Y:S01]  /*69d0*/  FFMA.FTZ R163, R67, R179, R192 ;  /* 0x000000b343a37223 */ /* 0x000fe200000100c0 */
[----:B------:R-:W-:Y:S11]  /*69e0*/  @!P6 BRA `(.L_x_7875) ;  /* 0x000000000004e947 */ /* 0x000ff60003800000 */
[----:B--2---:R0:W-:Y:S02]  /*69f0*/  REDG.E.ADD.F32.FTZ.RN.STRONG.GPU desc[UR36][R6.64+0x500], R69 ;  /* 0x00050045060079a6 */ /* 0x0041e4000c12f324 */
.L_x_7875:
[----:B------:R-:W-:Y:S05]  /*6a00*/  BSYNC.RECONVERGENT B0 ;  /* 0x0000000000007941 */ /* 0x000fea0003800200 */
.L_x_7874:
[----:B------:R-:W-:Y:S01]  /*6a10*/  FADD.FTZ R183, -R91, R77 ;  /* 0x0000004d5bb77221 */ /* 0x000fe20000010100 */
[----:B------:R-:W-:Y:S01]  /*6a20*/  BSSY.RECONVERGENT B0, `(.L_x_7876) ;  /* 0x0000006000007945 */ /* 0x000fe20003800200 */
[----:B------:R1:W1:Y:S01]  /*6a30*/  LDS R77, [R107+0xdd0] ;  /* 0x000dd0006b4d7984 */ /* 0x0002620000000800 */
[----:B0-2---:R-:W-:Y:S01]  /*6a40*/  FMUL.FTZ R69, R186, R129 ;  /* 0x00000081ba457220 */ /* 0x005fe20000410000 */
[----:B------:R-:W-:Y:S01]  /*6a50*/  FFMA.FTZ R194, R68, R191, R163 ;  /* 0x000000bf44c27223 */ /* 0x000fe200000100a3 */
[----:B------:R-:W-:Y:S06]  /*6a60*/  @!P1 BRA `(.L_x_7877) ;  /* 0x0000000000049947 */ /* 0x000fec0003800000 */
[----:B-1----:R0:W-:Y:S02]  /*6a70*/  REDG.E.ADD.F32.FTZ.RN.STRONG.GPU desc[UR36][R6.64+0x580], R77 ;  /* 0x0005804d060079a6 */ /* 0x0021e4000c12f324 */
.L_x_7877:
[----:B------:R-:W-:Y:S05]  /*6a80*/  BSYNC.RECONVERGENT B0 ;  /* 0x0000000000007941 */ /* 0x000fea0003800200 */
.L_x_7876:
[----:B01----:R0:W1:Y:S01]  /*6a90*/  LDS R77, [R108+0xe50] ;  /* 0x000e50006c4d7984 */ /* 0x0030620000000800 */
[----:B------:R-:W-:Y:S01]  /*6aa0*/  BSSY.RECONVERGENT B0, `(.L_x_7878) ;  /* 0x0000006000007945 */ /* 0x000fe20003800200 */
[----:B------:R-:W-:Y:S01]  /*6ab0*/  FMUL.FTZ R192, R66, R128 ;  /* 0x0000008042c07220 */ /* 0x000fe20000410000 */
[----:B------:R-:W-:Y:S01]  /*6ac0*/  FADD.FTZ R173, -R90, R173 ;  /* 0x000000ad5aad7221 */ /* 0x000fe20000010100 */
[----:B------:R-:W-:Y:S01]  /*6ad0*/  FFMA.FTZ R163, R69, R183, R194 ;  /* 0x000000b745a37223 */ /* 0x000fe200000100c2 */
[----:B------:R-:W-:Y:S06]  /*6ae0*/  @!P2 BRA `(.L_x_7879) ;  /* 0x000000000004a947 */ /* 0x000fec0003800000 */
[----:B-1----:R2:W-:Y:S02]  /*6af0*/  REDG.E.ADD.F32.FTZ.RN.STRONG.GPU desc[UR36][R6.64+0x600], R77 ;  /* 0x0006004d060079a6 */ /* 0x0025e4000c12f324 */
.L_x_7879:
[----:B------:R-:W-:Y:S05]  /*6b00*/  BSYNC.RECONVERGENT B0 ;  /* 0x0000000000007941 */ /* 0x000fea0003800200 */
.L_x_7878:
[----:B------:R-:W-:Y:S01]  /*6b10*/  FFMA.FTZ R198, R192, R173, R163 ;  /* 0x000000adc0c67223 */ /* 0x000fe200000100a3 */
[----:B------:R-:W-:Y:S01]  /*6b20*/  BSSY.RECONVERGENT B0, `(.L_x_7880) ;  /* 0x0000006000007945 */ /* 0x000fe20003800200 */
[----:B------:R0:W0:Y:S01]  /*6b30*/  LDS R163, [R109+0xed0] ;  /* 0x000ed0006da37984 */ /* 0x0000220000000800 */
[----:B-12---:R-:W-:Y:S01]  /*6b40*/  FMUL.FTZ R77, R188, R131 ;  /* 0x00000083bc4d7220 */ /* 0x006fe20000410000 */
[----:B------:R-:W-:Y:S01]  /*6b50*/  FADD.FTZ R167, -R89, R167 ;  /* 0x000000a759a77221 */ /* 0x000fe20000010100 */
[----:B------:R-:W-:Y:S06]  /*6b60*/  @!P3 BRA `(.L_x_7881) ;  /* 0x000000000004b947 */ /* 0x000fec0003800000 */
[----:B0-----:R1:W-:Y:S02]  /*6b70*/  REDG.E.ADD.F32.FTZ.RN.STRONG.GPU desc[UR36][R6.64+0x680], R163 ;  /* 0x000680a3060079a6 */ /* 0x0013e4000c12f324 */
.L_x_7881:
[----:B------:R-:W-:Y:S05]  /*6b80*/  BSYNC.RECONVERGENT B0 ;  /* 0x0000000000007941 */ /* 0x000fea0003800200 */
.L_x_7880:
[----:B------:R2:W2:Y:S01]  /*6b90*/  LDS R185, [R110+0xf50] ;  /* 0x000f50006eb97984 */ /* 0x0004a20000000800 */
[----:B------:R-:W-:Y:S01]  /*6ba0*/  BSSY.RECONVERGENT B0, `(.L_x_7882) ;  /* 0x0000006000007945 */ /* 0x000fe20003800200 */
[----:B------:R-:W-:Y:S01]  /*6bb0*/  FMUL.FTZ R194, R190, R130 ;  /* 0x00000082bec27220 */ /* 0x000fe20000410000 */
[----:B------:R-:W-:Y:S01]  /*6bc0*/  FADD.FTZ R181, -R88, R181 ;  /* 0x000000b558b57221 */ /* 0x000fe20000010100 */
[----:B01----:R-:W-:Y:S01]  /*6bd0*/  FFMA.FTZ R163, R77, R167, R198 ;  /* 0x000000a74da37223 */ /* 0x003fe200000100c6 */
[----:B------:R-:W-:Y:S06]  /*6be0*/  @!P4 BRA `(.L_x_7883) ;  /* 0x000000000004c947 */ /* 0x000fec0003800000 */
[----:B--2---:R0:W-:Y:S02]  /*6bf0*/  REDG.E.ADD.F32.FTZ.RN.STRONG.GPU desc[UR36][R6.64+0x700], R185 ;  /* 0x000700b9060079a6 */ /* 0x0041e4000c12f324 */
.L_x_7883:
[----:B------:R-:W-:Y:S05]  /*6c00*/  BSYNC.RECONVERGENT B0 ;  /* 0x0000000000007941 */ /* 0x000fea0003800200 */
.L_x_7882:
[----:B0-2---:R0:W1:Y:S01]  /*6c10*/  LDS R185, [R111+0xfd0] ;  /* 0x000fd0006fb97984 */ /* 0x0050620000000800 */
[----:B------:R-:W-:Y:S01]  /*6c20*/  BSSY.RECONVERGENT B0, `(.L_x_7884) ;  /* 0x0000004000007945 */ /* 0x000fe20003800200 */
[----:B------:R-:W-:-:S03]  /*6c30*/  FFMA.FTZ R163, R194, R181, R163 ;  /* 0x000000b5c2a37223 */ /* 0x000fc600000100a3 */
[----:B------:R-:W-:Y:S05]  /*6c40*/  @!P5 BRA `(.L_x_7885) ;  /* 0x000000000004d947 */ /* 0x000fea0003800000 */
[----:B-1----:R2:W-:Y:S02]  /*6c50*/  REDG.E.ADD.F32.FTZ.RN.STRONG.GPU desc[UR36][R6.64+0x780], R185 ;  /* 0x000780b9060079a6 */ /* 0x0025e4000c12f324 */
.L_x_7885:
[----:B------:R-:W-:Y:S05]  /*6c60*/  BSYNC.RECONVERGENT B0 ;  /* 0x0000000000007941 */ /* 0x000fea0003800200 */
.L_x_7884:
[----:B--2---:R-:W2:Y:S01]  /*6c70*/  SHFL.DOWN PT, R6, R163, 0x1, 0x1f ;  /* 0x08201f00a3067f89 */ /* 0x004ea200000e0000 */
[----:B------:R-:W-:Y:S01]  /*6c80*/  ISETP.GT.AND P1, PT, R113, 0x1e, PT ;  /* 0x0000001e7100780c */ /* 0x000fe20003f24270 */
        /* <DEDUP_REMOVED lines=43> */
[----:B------:R-:W-:Y:S01]  /*6f40*/  ISETP.GT.AND P1, PT, R113, 0x17, PT ;  /* 0x000000177100780c */ /* 0x000fe20003f24270 */
[----:B------:R-:W-:Y:S01]  /*6f50*/  FMUL.FTZ R171, R171, R6 ;  /* 0x00000006abab7220 */ /* 0x000fe20000410000 */
[----:B-1----:R-:W1:Y:S01]  /*6f60*/  SHFL.DOWN PT, R185, R4, 0x8, 0x1f ;  /* 0x09001f0004b97f89 */ /* 0x002e6200000e0000 */
[----:B------:R-:W-:Y:S01]  /*6f70*/  FMUL.FTZ R196, R196, R7 ;  /* 0x00000007c4c47220 */ /* 0x000fe20000410000 */
[C---:B------:R-:W-:Y:S01]  /*6f80*/  FMUL.FTZ R6, R159.reuse, R178 ;  /* 0x000000b29f067220 */ /* 0x040fe20000410000 */
[----:B------:R-:W-:Y:S01]  /*6f90*/  FFMA.FTZ R171, R14, R168, R171 ;  /* 0x000000a80eab7223 */ /* 0x000fe200000100ab */
[----:B------:R-:W-:Y:S01]  /*6fa0*/  FMUL.FTZ R168, R159, R70 ;  /* 0x000000469fa87220 */ /* 0x000fe20000410000 */
[----:B------:R-:W-:Y:S01]  /*6fb0*/  FFMA.FTZ R196, R15, R180, R196 ;  /* 0x000000b40fc47223 */ /* 0x000fe200000100c4 */
        /* <DEDUP_REMOVED lines=20> */
[----:B------:R-:W-:Y:S01]  /*7100*/  FMUL.FTZ R70, R173, R70 ;  /* 0x00000046ad467220 */ /* 0x000fe20000410000 */
[----:B------:R-:W-:Y:S01]  /*7110*/  FFMA.FTZ R161, R10, R162, R7 ;  /* 0x000000a20aa17223 */ /* 0x000fe20000010007 */
[----:B------:R-:W-:Y:S01]  /*7120*/  FMUL.FTZ R6, R75, R6 ;  /* 0x000000064b067220 */ /* 0x000fe20000410000 */
[----:B------:R-:W2:Y:S01]  /*7130*/  SHFL.DOWN PT, R165, R4, 0x10, 0x1f ;  /* 0x0a001f0004a57f89 */ /* 0x000ea200000e0000 */
        /* <DEDUP_REMOVED lines=45> */
.L_x_7887:
[----:B------:R-:W-:Y:S05]  /*7410*/  BSYNC.RECONVERGENT B0 ;  /* 0x0000000000007941 */ /* 0x000fea0003800200 */
.L_x_7886:
[----:B------:R-:W-:-:S04]  /*7420*/  UIADD3 UR8, UPT, UPT, UR8, 0x1, URZ ;  /* 0x0000000108087890 */ /* 0x000fc8000fffe0ff */
[----:B------:R-:W-:-:S09]  /*7430*/  UISETP.GE.AND UP0, UPT, UR8, UR48, UPT ;  /* 0x000000300800728c */ /* 0x000fd2000bf06270 */
[----:B------:R-:W-:Y:S05]  /*7440*/  BRA.U !UP0, `(.L_x_7888) ;  /* 0xffffffd508987547 */ /* 0x000fea000b83ffff */
.L_x_7850:
[----:B------:R-:W-:Y:S06]  /*7450*/  BAR.SYNC.DEFER_BLOCKING 0x0 ;  /* 0x0000000000007b1d */ /* 0x000fec0000010000 */
[----:B------:R-:W5:Y:S01]  /*7460*/  LDCU.64 UR10, c[0x0][0x4f8] ;  /* 0x00009f00ff0a77ac */ /* 0x000f620008000a00 */
[----:B------:R-:W0:Y:S01]  /*7470*/  LDCU.64 UR32, c[0x0][0x500] ;  /* 0x0000a000ff2077ac */ /* 0x000e220008000a00 */
[----:B------:R-:W3:Y:S01]  /*7480*/  LDCU.64 UR34, c[0x0][0x550] ;  /* 0x0000aa00ff2277ac */ /* 0x000ee20008000a00 */
[----:B-12---:R-:W2:Y:S04]  /*7490*/  LDG.E.128 R4, desc[UR36][R44.64] ;  /* 0x000000242c047981 */ /* 0x006ea8000c1e1d00 */
[----:B------:R-:W4:Y:S04]  /*74a0*/  LDG.E.128 R12, desc[UR36][R44.64+0x200] ;  /* 0x000200242c0c7981 */ /* 0x000f28000c1e1d00 */
        /* <DEDUP_REMOVED lines=11> */
[----:B---3--:R-:W-:Y:S01]  /*7560*/  ULEA UR9, UP0, UR8, UR34, 0x2 ;  /* 0x0000002208097291 */ /* 0x008fe2000f8010ff */
[----:B------:R-:W0:Y:S03]  /*7570*/  LDCU.64 UR32, c[0x0][0x560] ;  /* 0x0000ac00ff2077ac */ /* 0x000e260008000a00 */
[----:B------:R-:W-:-:S05]  /*7580*/  ULEA.HI.X UR8, UR8, UR35, UR10, 0x2, UP0 ;  /* 0x0000002308087291 */ /* 0x000fca00080f140a */
[----:B------:R-:W1:Y:S01]  /*7590*/  LDCU.64 UR10, c[0x0][0x520] ;  /* 0x0000a400ff0a77ac */ /* 0x000e620008000a00 */
[----:B--2---:R-:W-:Y:S04]  /*75a0*/  STS.128 [R114], R4 ;  /* 0x0000000472007388 */ /* 0x004fe80000000c00 */
[----:B----4-:R-:W-:Y:S04]  /*75b0*/  STS.128 [R114+0x200], R12 ;  /* 0x0002000c72007388 */ /* 0x010fe80000000c00 */
[----:B------:R-:W-:Y:S04]  /*75c0*/  STS.128 [R114+0x400], R16 ;  /* 0x0004001072007388 */ /* 0x000fe80000000c00 */
        /* <DEDUP_REMOVED lines=19> */
[----:B------:R-:W-:-:S03]  /*7700*/  FSETP.GTU.FTZ.AND P3, PT, R10, 20, PT ;  /* 0x41a000000a00780b */ /* 0x000fc60003f7c000 */
[----:B------:R-:W-:Y:S02]  /*7710*/  @!P2 FMUL.FTZ R3, R64, -1.4426950216293334961 ;  /* 0xbfb8aa3b4003a820 */ /* 0x000fe40000410000 */
[----:B------:R-:W-:Y:S02]  /*7720*/  @!P1 FMUL.FTZ R13, R65, -1.4426950216293334961 ;  /* 0xbfb8aa3b410d9820 */ /* 0x000fe40000410000 */
[----:B------:R-:W-:Y:S02]  /*7730*/  @!P0 FMUL.FTZ R14, R66, -1.4426950216293334961 ;  /* 0xbfb8aa3b420e8820 */ /* 0x000fe40000410000 */
[----:B------:R-:W2:Y:S01]  /*7740*/  @!P2 MUFU.EX2 R3, R3 ;  /* 0x000000030003a308 */ /* 0x000ea20000000800 */
[----:B------:R-:W-:Y:S01]  /*7750*/  @!P4 FMUL.FTZ R15, R67, -1.4426950216293334961 ;  /* 0xbfb8aa3b430fc820 */ /* 0x000fe20000410000 */
[----:B------:R-:W-:-:S06]  /*7760*/  @!P6 FMUL.FTZ R8, R8, -1.4426950216293334961 ;  /* 0xbfb8aa3b0808e820 */ /* 0x000fcc0000410000 */
[----:B------:R-:W3:Y:S08]  /*7770*/  @!P1 MUFU.EX2 R13, R13 ;  /* 0x0000000d000d9308 */ /* 0x000ef00000000800 */
[----:B------:R-:W4:Y:S01]  /*7780*/  @!P0 MUFU.EX2 R14, R14 ;  /* 0x0000000e000e8308 */ /* 0x000f220000000800 */
[----:B--2---:R-:W-:-:S07]  /*7790*/  @!P2 FADD.FTZ R12, R3, 1 ;  /* 0x3f800000030ca421 */ /* 0x004fce0000010000 */
[----:B------:R-:W2:Y:S01]  /*77a0*/  @!P2 MUFU.RCP R17, R12 ;  /* 0x0000000c0011a308 */ /* 0x000ea20000001000 */
[----:B---3--:R-:W-:Y:S01]  /*77b0*/  @!P1 FADD.FTZ R3, R13, 1 ;  /* 0x3f8000000d039421 */ /* 0x008fe20000010000 */
[----:B------:R-:W-:-:S05]  /*77c0*/  FADD.FTZ R13, R9, R2 ;  /* 0x00000002090d7221 */ /* 0x000fca0000010000 */
[----:B------:R-:W-:Y:S01]  /*77d0*/  FSETP.GTU.FTZ.AND P5, PT, R13, 20, PT ;  /* 0x41a000000d00780b */ /* 0x000fe20003fbc000 */
[----:B------:R3:W5:Y:S01]  /*77e0*/  @!P1 MUFU.RCP R16, R3 ;  /* 0x0000000300109308 */ /* 0x0007620000001000 */
[----:B----4-:R-:W-:-:S07]  /*77f0*/  @!P0 FADD.FTZ R14, R14, 1 ;  /* 0x3f8000000e0e8421 */ /* 0x010fce0000010000 */
[----:B------:R4:W0:Y:S01]  /*7800*/  @!P0 MUFU.RCP R9, R14 ;  /* 0x0000000e00098308 */ /* 0x0008220000001000 */
[----:B--2---:R-:W-:Y:S01]  /*7810*/  @!P2 FMUL.FTZ R36, R36, R17 ;  /* 0x000000112424a220 */ /* 0x004fe20000410000 */
[----:B------:R-:W-:Y:S01]  /*7820*/  FSETP.GTU.FTZ.AND P2, PT, R11, 20, PT ;  /* 0x41a000000b00780b */ /* 0x000fe20003f5c000 */
[----:B------:R-:W-:Y:S01]  /*7830*/  FADD.FTZ R17, R4, R2 ;  /* 0x0000000204117221 */ /* 0x000fe20000010000 */
[----:B---3--:R-:W-:Y:S01]  /*7840*/  @!P3 FMUL.FTZ R3, R10, -1.4426950216293334961 ;  /* 0xbfb8aa3b0a03b820 */ /* 0x008fe20000410000 */
[----:B------:R-:W-:-:S03]  /*7850*/  @!P5 FMUL.FTZ R13, R13, -1.4426950216293334961 ;  /* 0xbfb8aa3b0d0dd820 */ /* 0x000fc60000410000 */
[----:B------:R-:W2:Y:S01]  /*7860*/  @!P4 MUFU.EX2 R15, R15 ;  /* 0x0000000f000fc308 */ /* 0x000ea20000000800 */
[----:B-----5:R-:W-:Y:S01]  /*7870*/  @!P1 FMUL.FTZ R37, R37, R16 ;  /* 0x0000001025259220 */ /* 0x020fe20000410000 */
[----:B------:R-:W-:Y:S01]  /*7880*/  FSETP.GTU.FTZ.AND P1, PT, R17, 20, PT ;  /* 0x41a000001100780b */ /* 0x000fe20003f3c000 */
[----:B----4-:R-:W-:-:S04]  /*7890*/  FADD.FTZ R14, R5, R2 ;  /* 0x00000002050e7221 */ /* 0x010fc80000010000 */
[----:B------:R-:W-:Y:S01]  /*78a0*/  @!P2 FMUL.FTZ R4, R11, -1.4426950216293334961 ;  /* 0xbfb8aa3b0b04a820 */ /* 0x000fe20000410000 */
[----:B------:R3:W4:Y:S01]  /*78b0*/  @!P6 MUFU.EX2 R12, R8 ;  /* 0x00000008000ce308 */ /* 0x0007220000000800 */
[----:B0-----:R-:W-:Y:S01]  /*78c0*/  @!P0 FMUL.FTZ R38, R38, R9 ;  /* 0x0000000926268220 */ /* 0x001fe20000410000 */
[----:B------:R-:W-:-:S05]  /*78d0*/  FSETP.GTU.FTZ.AND P0, PT, R14, 20, PT ;  /* 0x41a000000e00780b */ /* 0x000fca0003f1c000 */
[----:B------:R-:W-:Y:S01]  /*78e0*/  @!P1 FMUL.FTZ R5, R17, -1.4426950216293334961 ;  /* 0xbfb8aa3b11059820 */ /* 0x000fe20000410000 */
[----:B------:R-:W0:Y:S01]  /*78f0*/  @!P5 MUFU.EX2 R13, R13 ;  /* 0x0000000d000dd308 */ /* 0x000e220000000800 */
[----:B---3--:R-:W3:Y:S01]  /*7900*/  LDS.128 R8, [R115+0x30] ;  /* 0x0000300073087984 */ /* 0x008ee20000000c00 */
[----:B--2---:R-:W-:Y:S01]  /*7910*/  @!P4 FADD.FTZ R15, R15, 1 ;  /* 0x3f8000000f0fc421 */ /* 0x004fe20000010000 */
[----:B------:R-:W-:Y:S04]  /*7920*/  BAR.SYNC.DEFER_BLOCKING 0x0 ;  /* 0x0000000000007b1d */ /* 0x000fe80000010000 */
[----:B------:R-:W-:Y:S01]  /*7930*/  @!P0 FMUL.FTZ R14, R14, -1.4426950216293334961 ;  /* 0xbfb8aa3b0e0e8820 */ /* 0x000fe20000410000 */
[----:B----4-:R-:W-:Y:S01]  /*7940*/  @!P6 FADD.FTZ R12, R12, 1 ;  /* 0x3f8000000c0ce421 */ /* 0x010fe20000010000 */
[----:B------:R-:W2:Y:S01]  /*7950*/  @!P3 MUFU.EX2 R3, R3 ;  /* 0x000000030003b308 */ /* 0x000ea20000000800 */
[----:B0-----:R-:W-:-:S07]  /*7960*/  @!P5 FADD.FTZ R13, R13, 1 ;  /* 0x3f8000000d0dd421 */ /* 0x001fce0000010000 */
[----:B------:R-:W0:Y:S08]  /*7970*/  @!P2 MUFU.EX2 R4, R4 ;  /* 0x000000040004a308 */ /* 0x000e300000000800 */
[----:B------:R-:W4:Y:S01]  /*7980*/  @!P1 MUFU.EX2 R5, R5 ;  /* 0x0000000500059308 */ /* 0x000f220000000800 */
[----:B--2---:R-:W-:Y:S01]  /*7990*/  @!P3 FADD.FTZ R3, R3, 1 ;  /* 0x3f8000000303b421 */ /* 0x004fe20000010000 */
[----:B------:R-:W-:Y:S04]  /*79a0*/  STS.128 [R115], R40 ;  /* 0x0000002873007388 */ /* 0x000fe80000000c00 */
[----:B------:R-:W-:Y:S02]  /*79b0*/  STS.128 [R115+0x10], R52 ;  /* 0x0000103473007388 */ /* 0x000fe40000000c00 */
[----:B------:R-:W2:Y:S01]  /*79c0*/  @!P4 MUFU.RCP R16, R15 ;  /* 0x0000000f0010c308 */ /* 0x000ea20000001000 */
[----:B0-----:R-:W-:Y:S01]  /*79d0*/  @!P2 FADD.FTZ R4, R4, 1 ;  /* 0x3f8000000404a421 */ /* 0x001fe20000010000 */
[----:B------:R-:W-:Y:S01]  /*79e0*/  STS.128 [R115+0x20], R56 ;  /* 0x0000203873007388 */ /* 0x000fe20000000c00 */
[--C-:B---3--:R-:W-:Y:S01]  /*79f0*/  FADD.FTZ R8, R8, R2.reuse ;  /* 0x0000000208087221 */ /* 0x108fe20000010000 */
[----:B------:R-:W-:-:S04]  /*7a00*/  FADD.FTZ R10, R10, R2 ;  /* 0x000000020a0a7221 */ /* 0x000fc80000010000 */
[----:B------:R-:W0:Y:S01]  /*7a10*/  @!P6 MUFU.RCP R17, R12 ;  /* 0x0000000c0011e308 */ /* 0x000e220000001000 */
[----:B----4-:R-:W-:Y:S01]  /*7a20*/  @!P1 FADD.FTZ R5, R5, 1 ;  /* 0x3f80000005059421 */ /* 0x010fe20000010000 */
[--C-:B------:R-:W-:Y:S01]  /*7a30*/  FADD.FTZ R11, R11, R2.reuse ;  /* 0x000000020b0b7221 */ /* 0x100fe20000010000 */
[----:B------:R-:W-:Y:S01]  /*7a40*/  FADD.FTZ R9, R9, R2 ;  /* 0x0000000209097221 */ /* 0x000fe20000010000 */
[----:B------:R-:W-:Y:S01]  /*7a50*/  STS.128 [R115+0x30], R60 ;  /* 0x0000303c73007388 */ /* 0x000fe20000000c00 */
[----:B------:R-:W-:-:S03]  /*7a60*/  NOP ;  /* 0x0000000000007918 */ /* 0x000fc60000000000 */
[----:B------:R-:W3:Y:S01]  /*7a70*/  @!P5 MUFU.RCP R18, R13 ;  /* 0x0000000d0012d308 */ /* 0x000ee20000001000 */
[----:B--2---:R-:W-:Y:S01]  /*7a80*/  @!P4 FMUL.FTZ R39, R39, R16 ;  /* 0x000000102727c220 */ /* 0x004fe20000410000 */
[----:B------:R-:W-:Y:S01]  /*7a90*/  FSETP.GTU.FTZ.AND P4, PT, R20, 20, PT ;  /* 0x41a000001400780b */ /* 0x000fe20003f9c000 */
[----:B------:R-:W-:Y:S01]  /*7aa0*/  LDS.128 R40, [R114+0x400] ;  /* 0x0004000072287984 */ /* 0x000fe20000000c00 */
[----:B0-----:R-:W-:Y:S01]  /*7ab0*/  @!P6 FMUL.FTZ R32, R32, R17 ;  /* 0x000000112020e220 */ /* 0x001fe20000410000 */
[----:B------:R-:W-:-:S03]  /*7ac0*/  FSETP.GTU.FTZ.AND P6, PT, R21, 20, PT ;  /* 0x41a000001500780b */ /* 0x000fc60003fdc000 */
[----:B------:R0:W2:Y:S01]  /*7ad0*/  @!P3 MUFU.RCP R19, R3 ;  /* 0x000000030013b308 */ /* 0x0000a20000001000 */
[----:B------:R-:W-:Y:S07]  /*7ae0*/  LDS.128 R52, [R114+0x600] ;  /* 0x0006000072347984 */ /* 0x000fee0000000c00 */
[----:B------:R4:W5:Y:S01]  /*7af0*/  @!P2 MUFU.RCP R6, R4 ;  /* 0x000000040006a308 */ /* 0x0009620000001000 */
[----:B---3--:R-:W-:Y:S01]  /*7b00*/  @!P5 FMUL.FTZ R33, R33, R18 ;  /* 0x000000122121d220 */ /* 0x008fe20000410000 */
[----:B------:R-:W-:Y:S01]  /*7b10*/  FSETP.GTU.FTZ.AND P5, PT, R8, 20, PT ;  /* 0x41a000000800780b */ /* 0x000fe20003fbc000 */
[----:B0-----:R-:W-:-:S05]  /*7b20*/  @!P4 FMUL.FTZ R3, R20, -1.4426950216293334961 ;  /* 0xbfb8aa3b1403c820 */ /* 0x001fca0000410000 */
[----:B------:R0:W3:Y:S01]  /*7b30*/  @!P1 MUFU.RCP R7, R5 ;  /* 0x0000000500079308 */ /* 0x0000e20000001000 */
[----:B--2---:R-:W-:Y:S01]  /*7b40*/  @!P3 FMUL.FTZ R34, R34, R19 ;  /* 0x000000132222b220 */ /* 0x004fe20000410000 */
[----:B----4-:R-:W-:Y:S01]  /*7b50*/  @!P6 FMUL.FTZ R4, R21, -1.4426950216293334961 ;  /* 0xbfb8aa3b1504e820 */ /* 0x010fe20000410000 */
[----:B------:R-:W2:Y:S01]  /*7b60*/  LDS.128 R16, [R114] ;  /* 0x0000000072107984 */ /* 0x000ea20000000c00 */
[----:B------:R-:W-:-:S03]  /*7b70*/  FSETP.GTU.FTZ.AND P3, PT, R9, 20, PT ;  /* 0x41a000000900780b */ /* 0x000fc60003f7c000 */
[----:B------:R-:W4:Y:S01]  /*7b80*/  LDS.128 R20, [R114+0x200] ;  /* 0x0002000072147984 */ /* 0x000f220000000c00 */
[----:B------:R-:W-:Y:S01]  /*7b90*/  @!P6 MUFU.EX2 R4, R4 ;  /* 0x000000040004e308 */ /* 0x000fe20000000800 */
[----:B-----5:R-:W-:Y:S01]  /*7ba0*/  @!P2 FMUL.FTZ R35, R35, R6 ;  /* 0x000000062323a220 */ /* 0x020fe20000410000 */
[----:B------:R-:W-:Y:S01]  /*7bb0*/  FSETP.GTU.FTZ.AND P2, PT, R10, 20, PT ;  /* 0x41a000000a00780b */ /* 0x000fe20003f5c000 */
[----:B0-----:R-:W-:-:S05]  /*7bc0*/  @!P5 FMUL.FTZ R5, R8, -1.4426950216293334961 ;  /* 0xbfb8aa3b0805d820 */ /* 0x001fca0000410000 */
[----:B------:R-:W0:Y:S01]  /*7bd0*/  @!P0 MUFU.EX2 R14, R14 ;  /* 0x0000000e000e8308 */ /* 0x000e220000000800 */
[----:B---3--:R-:W-:Y:S01]  /*7be0*/  @!P1 FMUL.FTZ R28, R28, R7 ;  /* 0x000000071c1c9220 */ /* 0x008fe20000410000 */
[----:B------:R-:W-:Y:S01]  /*7bf0*/  FSETP.GTU.FTZ.AND P1, PT, R11, 20, PT ;  /* 0x41a000000b00780b */ /* 0x000fe20003f3c000 */
[----:B------:R-:W-:-:S04]  /*7c00*/  @!P3 FMUL.FTZ R6, R9, -1.4426950216293334961 ;  /* 0xbfb8aa3b0906b820 */ /* 0x000fc80000410000 */
[----:B------:R-:W-:Y:S01]  /*7c10*/  @!P2 FMUL.FTZ R7, R10, -1.4426950216293334961 ;  /* 0xbfb8aa3b0a07a820 */ /* 0x000fe20000410000 */
[----:B------:R-:W-:Y:S07]  /*7c20*/  @!P5 MUFU.EX2 R5, R5 ;  /* 0x000000050005d308 */ /* 0x000fee0000000800 */
[----:B------:R-:W-:Y:S01]  /*7c30*/  @!P1 FMUL.FTZ R10, R11, -1.4426950216293334961 ;  /* 0xbfb8aa3b0b0a9820 */ /* 0x000fe20000410000 */
[----:B------:R-:W3:Y:S01]  /*7c40*/  @!P4 MUFU.EX2 R3, R3 ;  /* 0x000000030003c308 */ /* 0x000ee20000000800 */
[----:B0-----:R-:W-:-:S07]  /*7c50*/  @!P0 FADD.FTZ R14, R14, 1 ;  /* 0x3f8000000e0e8421 */ /* 0x001fce0000010000 */
[----:B------:R0:W5:Y:S08]  /*7c60*/  @!P3 MUFU.EX2 R8, R6 ;  /* 0x000000060008b308 */ /* 0x0001700000000800 */
[----:B------:R1:W2:Y:S01]  /*7c70*/  @!P2 MUFU.EX2 R9, R7 ;  /* 0x000000070009a308 */ /* 0x0002a20000000800 */
[----:B0-----:R-:W-:Y:S01]  /*7c80*/  @!P6 FADD.FTZ R6, R4, 1 ;  /* 0x3f8000000406e421 */ /* 0x001fe20000010000 */
[----:B------:R-:W-:Y:S01]  /*7c90*/  MOV R4, UR9 ;  /* 0x0000000900047c02 */ /* 0x000fe20008000f00 */
[----:B---3--:R-:W-:-:S05]  /*7ca0*/  @!P4 FADD.FTZ R3, R3, 1 ;  /* 0x3f8000000303c421 */ /* 0x008fca0000010000 */
[----:B------:R-:W0:Y:S01]  /*7cb0*/  @!P1 MUFU.EX2 R10, R10 ;  /* 0x0000000a000a9308 */ /* 0x000e220000000800 */
[----:B-1----:R-:W-:Y:S01]  /*7cc0*/  @!P5 FADD.FTZ R7, R5, 1 ;  /* 0x3f8000000507d421 */ /* 0x002fe20000010000 */
[----:B------:R-:W-:Y:S01]  /*7cd0*/  MOV R5, UR8 ;  /* 0x0000000800057c02 */ /* 0x000fe20008000f00 */
[----:B-----5:R-:W-:Y:S01]  /*7ce0*/  @!P3 FADD.FTZ R8, R8, 1 ;  /* 0x3f8000000808b421 */ /* 0x020fe20000010000 */
[----:B------:R-:W1:Y:S01]  /*7cf0*/  LDCU.64 UR8, c[0x0][0x518] ;  /* 0x0000a300ff0877ac */ /* 0x000e620008000a00 */
[----:B------:R-:W-:-:S03]  /*7d00*/  IMAD.WIDE.U32 R4, R94, 0x10, R4 ;  /* 0x000000105e047825 */ /* 0x000fc600078e0004 */
[----:B------:R-:W3:Y:S01]  /*7d10*/  @!P0 MUFU.RCP R14, R14 ;  /* 0x0000000e000e8308 */ /* 0x000ee20000001000 */
[----:B--2---:R-:W-:Y:S01]  /*7d20*/  @!P2 FADD.FTZ R9, R9, 1 ;  /* 0x3f8000000909a421 */ /* 0x004fe20000010000 */
[----:B------:R-:W-:Y:S04]  /*7d30*/  STG.E.128 desc[UR36][R4.64], R16 ;  /* 0x0000001004007986 */ /* 0x000fe8000c101d24 */
[----:B----4-:R-:W-:Y:S01]  /*7d40*/  STG.E.128 desc[UR36][R4.64+0x200], R20 ;  /* 0x0002001404007986 */ /* 0x010fe2000c101d24 */
[----:B0-----:R-:W-:Y:S01]  /*7d50*/  @!P1 FADD.FTZ R10, R10, 1 ;  /* 0x3f8000000a0a9421 */ /* 0x001fe20000010000 */
[----:B------:R-:W0:Y:S02]  /*7d60*/  @!P4 MUFU.RCP R3, R3 ;  /* 0x000000030003c308 */ /* 0x000e240000001000 */
[----:B------:R-:W-:Y:S01]  /*7d70*/  STG.E.128 desc[UR36][R4.64+0x400], R40 ;  /* 0x0004002804007986 */ /* 0x000fe2000c101d24 */
[----:B-1----:R-:W-:-:S03]  /*7d80*/  UIMAD.WIDE.U32 UR6, UR39, UR8, UR6 ;  /* 0x00000008270672a5 */ /* 0x002fc6000f8e0006 */
[----:B------:R1:W-:Y:S01]  /*7d90*/  STG.E.128 desc[UR36][R4.64+0x600], R52 ;  /* 0x0006003404007986 */ /* 0x0003e2000c101d24 */
[----:B---3--:R-:W-:Y:S01]  /*7da0*/  @!P0 FMUL.FTZ R29, R29, R14 ;  /* 0x0000000e1d1d8220 */ /* 0x008fe20000410000 */
[----:B------:R2:W3:Y:S01]  /*7db0*/  @!P6 MUFU.RCP R12, R6 ;  /* 0x00000006000ce308 */ /* 0x0004e20000001000 */
[----:B------:R-:W-:Y:S01]  /*7dc0*/  UIMAD UR7, UR39, UR9, UR7 ;  /* 0x00000009270772a4 */ /* 0x000fe2000f8e0207 */
[----:B------:R-:W-:Y:S01]  /*7dd0*/  BAR.SYNC.DEFER_BLOCKING 0x0 ;  /* 0x0000000000007b1d */ /* 0x000fe20000010000 */
[----:B------:R-:W-:Y:S02]  /*7de0*/  IADD3 R50, P0, PT, R50, -0x800, RZ ;  /* 0xfffff80032327810 */ /* 0x000fe40007f1e0ff */
[----:B------:R-:W-:Y:S02]  /*7df0*/  UIMAD.WIDE.U32 UR6, UR38, UR10, UR6 ;  /* 0x0000000a260672a5 */ /* 0x000fe4000f8e0006 */
[----:B------:R-:W-:Y:S01]  /*7e00*/  IADD3.X R92, PT, PT, R92, -0x1, RZ, P0, !PT ;  /* 0xffffffff5c5c7810 */ /* 0x000fe200007fe4ff */
[----:B------:R-:W4:Y:S01]  /*7e10*/  @!P5 MUFU.RCP R7, R7 ;  /* 0x000000070007d308 */ /* 0x000f220000001000 */
[----:B0-----:R-:W-:Y:S01]  /*7e20*/  @!P4 FMUL.FTZ R30, R30, R3 ;  /* 0x000000031e1ec220 */ /* 0x001fe20000410000 */
[----:B--2---:R-:W-:Y:S01]  /*7e30*/  FADD.FTZ R6, R36, R51 ;  /* 0x0000003324067221 */ /* 0x004fe20000010000 */
[----:B------:R-:W-:-:S02]  /*7e40*/  UIMAD UR8, UR38, UR11, UR7 ;  /* 0x0000000b260872a4 */ /* 0x000fc4000f8e0207 */
[----:B------:R-:W-:Y:S01]  /*7e50*/  ULEA UR7, UP0, UR6, UR32, 0x2 ;  /* 0x0000002006077291 */ /* 0x000fe2000f8010ff */
[----:B------:R-:W-:Y:S02]  /*7e60*/  FADD.FTZ R3, R6, R37 ;  /* 0x0000002506037221 */ /* 0x000fe40000010000 */
[----:B------:R-:W0:Y:S01]  /*7e70*/  @!P3 MUFU.RCP R8, R8 ;  /* 0x000000080008b308 */ /* 0x000e220000001000 */
[----:B---3--:R-:W-:Y:S01]  /*7e80*/  @!P6 FMUL.FTZ R31, R31, R12 ;  /* 0x0000000c1f1fe220 */ /* 0x008fe20000410000 */
[----:B------:R-:W-:Y:S01]  /*7e90*/  FADD.FTZ R6, R3, R38 ;  /* 0x0000002603067221 */ /* 0x000fe20000010000 */
[----:B------:R-:W-:Y:S02]  /*7ea0*/  ULEA.HI.X UR6, UR6, UR33, UR8, 0x2, UP0 ;  /* 0x0000002106067291 */ /* 0x000fe400080f1408 */
[----:B------:R-:W-:Y:S01]  /*7eb0*/  UIADD3 UR29, UP0, UPT, UR29, -0x800, URZ ;  /* 0xfffff8001d1d7890 */ /* 0x000fe2000ff1e0ff */
[----:B------:R-:W-:Y:S02]  /*7ec0*/  FADD.FTZ R3, R6, R39 ;  /* 0x0000002706037221 */ /* 0x000fe40000010000 */
[----:B------:R-:W2:Y:S01]  /*7ed0*/  @!P2 MUFU.RCP R9, R9 ;  /* 0x000000090009a308 */ /* 0x000ea20000001000 */
[----:B----4-:R-:W-:Y:S01]  /*7ee0*/  @!P5 FMUL.FTZ R24, R24, R7 ;  /* 0x000000071818d220 */ /* 0x010fe20000410000 */
[----:B------:R-:W-:Y:S01]  /*7ef0*/  STS.128 [R115], R36 ;  /* 0x0000002473007388 */ /* 0x000fe20000000c00 */
[----:B-1----:R-:W-:Y:S01]  /*7f00*/  FADD.FTZ R4, R3, R32 ;  /* 0x0000002003047221 */ /* 0x002fe20000010000 */
[----:B------:R-:W-:Y:S01]  /*7f10*/  MOV R5, UR6 ;  /* 0x0000000600057c02 */ /* 0x000fe20008000f00 */
[----:B------:R-:W-:Y:S01]  /*7f20*/  UIADD3.X UR30, UPT, UPT, UR30, -0x1, URZ, UP0, !UPT ;  /* 0xffffffff1e1e7890 */ /* 0x000fe200087fe4ff */
[----:B------:R1:W-:Y:S01]  /*7f30*/  STS.128 [R115+0x10], R32 ;  /* 0x0000102073007388 */ /* 0x0003e20000000c00 */
[----:B------:R-:W-:Y:S01]  /*7f40*/  UISETP.GT.AND UP0, UPT, UR22, 0x1, UPT ;  /* 0x000000011600788c */ /* 0x000fe2000bf04270 */
[----:B------:R-:W3:Y:S01]  /*7f50*/  @!P1 MUFU.RCP R10, R10 ;  /* 0x0000000a000a9308 */ /* 0x000ee20000001000 */
[----:B0-----:R-:W-:Y:S01]  /*7f60*/  @!P3 FMUL.FTZ R25, R25, R8 ;  /* 0x000000081919b220 */ /* 0x001fe20000410000 */
[----:B------:R0:W-:Y:S01]  /*7f70*/  STS.128 [R115+0x20], R28 ;  /* 0x0000201c73007388 */ /* 0x0001e20000000c00 */
[----:B------:R-:W-:Y:S01]  /*7f80*/  UIADD3 UR6, UPT, UPT, UR22, -0x1, URZ ;  /* 0xffffffff16067890 */ /* 0x000fe2000fffe0ff */
[----:B--2---:R-:W-:-:S06]  /*7f90*/  @!P2 FMUL.FTZ R26, R26, R9 ;  /* 0x000000091a1aa220 */ /* 0x004fcc0000410000 */
[----:B------:R-:W-:Y:S01]  /*7fa0*/  UMOV UR22, UR6 ;  /* 0x0000000600167c82 */ /* 0x000fe20008000000 */
[----:B-1----:R-:W-:Y:S01]  /*7fb0*/  FADD.FTZ R33, R4, R33 ;  /* 0x0000002104217221 */ /* 0x002fe20000010000 */
[----:B------:R-:W-:Y:S01]  /*7fc0*/  MOV R4, UR7 ;  /* 0x0000000700047c02 */ /* 0x000fe20008000f00 */
[----:B---3--:R-:W-:Y:S02]  /*7fd0*/  @!P1 FMUL.FTZ R27, R27, R10 ;  /* 0x0000000a1b1b9220 */ /* 0x008fe40000410000 */
[----:B------:R-:W-:Y:S02]  /*7fe0*/  FADD.FTZ R34, R33, R34 ;  /* 0x0000002221227221 */ /* 0x000fe40000010000 */
[----:B------:R-:W-:Y:S01]  /*7ff0*/  IMAD.WIDE.U32 R4, R94, 0x10, R4 ;  /* 0x000000105e047825 */ /* 0x000fe200078e0004 */
[----:B------:R1:W-:Y:S01]  /*8000*/  STS.128 [R115+0x30], R24 ;  /* 0x0000301873007388 */ /* 0x0003e20000000c00 */
[----:B------:R-:W-:-:S03]  /*8010*/  NOP ;  /* 0x0000000000007918 */ /* 0x000fc60000000000 */
[----:B------:R-:W2:Y:S01]  /*8020*/  LDS.128 R8, [R114] ;  /* 0x0000000072087984 */ /* 0x000ea20000000c00 */
[----:B------:R-:W-:-:S03]  /*8030*/  FADD.FTZ R35, R34, R35 ;  /* 0x0000002322237221 */ /* 0x000fc60000010000 */
[----:B------:R-:W3:Y:S01]  /*8040*/  LDS.128 R12, [R114+0x200] ;  /* 0x00020000720c7984 */ /* 0x000ee20000000c00 */
[----:B0-----:R-:W-:-:S03]  /*8050*/  FADD.FTZ R28, R35, R28 ;  /* 0x0000001c231c7221 */ /* 0x001fc60000010000 */
[----:B------:R-:W0:Y:S01]  /*8060*/  LDS.128 R16, [R114+0x400] ;  /* 0x0004000072107984 */ /* 0x000e220000000c00 */
[----:B------:R-:W-:-:S03]  /*8070*/  FADD.FTZ R29, R28, R29 ;  /* 0x0000001d1c1d7221 */ /* 0x000fc60000010000 */
[----:B------:R-:W4:Y:S01]  /*8080*/  LDS.128 R20, [R114+0x600] ;  /* 0x0006000072147984 */ /* 0x000f220000000c00 */
[----:B------:R-:W-:-:S04]  /*8090*/  FADD.FTZ R30, R29, R30 ;  /* 0x0000001e1d1e7221 */ /* 0x000fc80000010000 */
[----:B------:R-:W-:-:S04]  /*80a0*/  FADD.FTZ R31, R30, R31 ;  /* 0x0000001f1e1f7221 */ /* 0x000fc80000010000 */
[----:B-1----:R-:W-:-:S04]  /*80b0*/  FADD.FTZ R24, R31, R24 ;  /* 0x000000181f187221 */ /* 0x002fc80000010000 */
[----:B------:R-:W-:-:S04]  /*80c0*/  FADD.FTZ R25, R24, R25 ;  /* 0x0000001918197221 */ /* 0x000fc80000010000 */
[----:B------:R-:W-:-:S04]  /*80d0*/  FADD.FTZ R26, R25, R26 ;  /* 0x0000001a191a7221 */ /* 0x000fc80000010000 */
[----:B------:R-:W-:Y:S01]  /*80e0*/  FADD.FTZ R51, R26, R27 ;  /* 0x0000001b1a337221 */ /* 0x000fe20000010000 */
[----:B--2---:R1:W-:Y:S04]  /*80f0*/  STG.E.128 desc[UR36][R4.64], R8 ;  /* 0x0000000804007986 */ /* 0x0043e8000c101d24 */
[----:B---3--:R1:W-:Y:S04]  /*8100*/  STG.E.128 desc[UR36][R4.64+0x200], R12 ;  /* 0x0002000c04007986 */ /* 0x0083e8000c101d24 */
[----:B0-----:R1:W-:Y:S04]  /*8110*/  STG.E.128 desc[UR36][R4.64+0x400], R16 ;  /* 0x0004001004007986 */ /* 0x0013e8000c101d24 */
[----:B----4-:R1:W-:Y:S01]  /*8120*/  STG.E.128 desc[UR36][R4.64+0x600], R20 ;  /* 0x0006001404007986 */ /* 0x0103e2000c101d24 */
[----:B------:R-:W-:Y:S05]  /*8130*/  BRA.U UP0, `(.L_x_7889) ;  /* 0xffffff8900c47547 */ /* 0x000fea000b83ffff */
.L_x_7816:
[----:B------:R-:W0:Y:S01]  /*8140*/  LDCU.64 UR6, c[0x0][0x548] ;  /* 0x0000a900ff0677ac */ /* 0x000e220008000a00 */
[----:B-1----:R-:W1:Y:S01]  /*8150*/  S2R R11, SR_TID.X ;  /* 0x00000000000b7919 */ /* 0x002e620000002100 */
[----:B------:R-:W2:Y:S01]  /*8160*/  LDCU UR18, c[0x0][0x38c] ;  /* 0x00007180ff1277ac */ /* 0x000ea20008000800 */
[----:B------:R-:W3:Y:S01]  /*8170*/  LDCU.64 UR8, c[0x0][0x568] ;  /* 0x0000ad00ff0877ac */ /* 0x000ee20008000a00 */
[----:B0-----:R-:W-:-:S04]  /*8180*/  UISETP.NE.U32.AND UP0, UPT, UR6, URZ, UPT ;  /* 0x000000ff0600728c */ /* 0x001fc8000bf05070 */
[----:B------:R-:W-:-:S09]  /*8190*/  UISETP.NE.AND.EX UP0, UPT, UR7, URZ, UPT, UP0 ;  /* 0x000000ff0700728c */ /* 0x000fd2000bf05300 */
[----:B--23--:R-:W-:Y:S05]  /*81a0*/  BRA.U !UP0, `(.L_x_7890) ;  /* 0x00000001086c7547 */ /* 0x00cfea000b800000 */
[----:B-----5:R-:W0:Y:S01]  /*81b0*/  SHFL.DOWN P0, R0, R137, 0x1, 0x1f ;  /* 0x08201f0089007f89 */ /* 0x020e220000000000 */
        /* <DEDUP_REMOVED lines=25> */
.L_x_7891:
[----:B------:R-:W-:Y:S05]  /*8350*/  BSYNC.RECONVERGENT B0 ;  /* 0x0000000000007941 */ /* 0x000fea0003800200 */
.L_x_7890:
[----:B------:R-:W-:Y:S01]  /*8360*/  UISETP.NE.U32.AND UP0, UPT, UR8, URZ, UPT ;  /* 0x000000ff0800728c */ /* 0x000fe2000bf05070 */
[----:B-1----:R-:W-:-:S03]  /*8370*/  ISETP.GE.AND P0, PT, R11, UR18, PT ;  /* 0x000000120b007c0c */ /* 0x002fc6000bf06270 */
[----:B------:R-:W-:-:S09]  /*8380*/  UISETP.NE.AND.EX UP0, UPT, UR9, URZ, UPT, UP0 ;  /* 0x000000ff0900728c */ /* 0x000fd2000bf05300 */
[----:B------:R-:W-:Y:S05]  /*8390*/  BRA.U !UP0, `(.L_x_7892) ;  /* 0x0000000108707547 */ /* 0x000fea000b800000 */
[----:B------:R-:W-:Y:S06]  /*83a0*/  BAR.SYNC.DEFER_BLOCKING 0x0 ;  /* 0x0000000000007b1d */ /* 0x000fec0000010000 */
[----:B------:R-:W-:Y:S01]  /*83b0*/  BSSY.RECONVERGENT B0, `(.L_x_7892) ;  /* 0x000001a000007945 */ /* 0x000fe20003800200 */
[----:B-----5:R-:W1:Y:S01]  /*83c0*/  SHFL.DOWN P1, R0, R51, 0x1, 0x1f ;  /* 0x08201f0033007f89 */ /* 0x020e620000020000 */
        /* <DEDUP_REMOVED lines=24> */
.L_x_7893:
[----:B------:R-:W-:Y:S05]  /*8550*/  BSYNC.RECONVERGENT B0 ;  /* 0x0000000000007941 */ /* 0x000fea0003800200 */
.L_x_7892:
        /* <DEDUP_REMOVED lines=9> */
.L_x_7895:
[----:B-----5:R-:W-:Y:S02]  /*85f0*/  LEA R0, R11, UR4, 0x2 ;  /* 0x000000040b007c11 */ /* 0x020fe4000f8e10ff */
        /* <DEDUP_REMOVED lines=29> */
.L_x_7894:
[----:B------:R-:W-:Y:S05]  /*87d0*/  EXIT ;  /* 0x000000000000794d */ /* 0x000fea0003800000 */
.L_x_7896:
        /* <DEDUP_REMOVED lines=10> */
.L_x_10496:


//--------------------- .text._Z25selective_scan_bwd_kernelI32Selective_Scan_bwd_kernel_traitsILi32ELi16ELb1ELb1ELb0ELb0ELb0EffEEv12SSMParamsBwd --------------------------
	.section	.text._Z25selective_scan_bwd_kernelI32Selective_Scan_bwd_kernel_traitsILi32ELi16ELb1ELb1ELb0ELb0ELb0EffEEv12SSMParamsBwd,"ax",@progbits
	.align	128
        .global         _Z25selective_scan_bwd_kernelI32Selective_Scan_bwd_kernel_traitsILi32ELi16ELb1ELb1ELb0ELb0ELb0EffEEv12SSMParamsBwd
        .type           _Z25selective_scan_bwd_kernelI32Selective_Scan_bwd_kernel_traitsILi32ELi16ELb1ELb1ELb0ELb0ELb0EffEEv12SSMParamsBwd,@function
        .size           _Z25selective_scan_bwd_kernelI32Selective_Scan_bwd_kernel_traitsILi32ELi16ELb1ELb1ELb0ELb0ELb0EffEEv12SSMParamsBwd,(.L_x_10497 - _Z25selective_scan_bwd_kernelI32Selective_Scan_bwd_kernel_traitsILi32ELi16ELb1ELb1ELb0ELb0ELb0EffEEv12SSMParamsBwd)
        .other          _Z25selective_scan_bwd_kernelI32Selective_Scan_bwd_kernel_traitsILi32ELi16ELb1ELb1ELb0ELb0ELb0EffEEv12SSMParamsBwd,@"STO_CUDA_ENTRY STV_DEFAULT"
_Z25selective_scan_bwd_kernelI32Selective_Scan_bwd_kernel_traitsILi32ELi16ELb1ELb1ELb0ELb0ELb0EffEEv12SSMParamsBwd:
.text._Z25selective_scan_bwd_kernelI32Selective_Scan_bwd_kernel_traitsILi32ELi16ELb1ELb1ELb0ELb0ELb0EffEEv12SSMParamsBwd:
        /* <DEDUP_REMOVED lines=38> */
[----:B------:R-:W-:-:S05]  /*0260*/  IMAD.HI.U32 R7, R7, R2, RZ ;  /* 0x0000000207077227 */ /* 0x000fca00078e00ff */
[----:B------:R-:W-:-:S05]  /*0270*/  IADD3 R0, PT, PT, -R7, RZ, RZ ;  /* 0x000000ff07007210 */ /* 0x000fca0007ffe1ff */
[----:B------:R-:W-:-:S05]  /*0280*/  IMAD R0, R9, R0, R2 ;  /* 0x0000000009007224 */ /* 0x000fca00078e0202 */
[----:B------:R-:W-:Y:S02]  /*0290*/  ISETP.GT.U32.AND P2, PT, R9, R0, PT ;  /* 0x000000000900720c */ /* 0x000fe40003f44070 */
[----:B---3--:R-:W-:-:S04]  /*02a0*/  ISETP.NE.U32.AND P0, PT, R4, RZ, PT ;  /* 0x000000ff0400720c */ /* 0x008fc80003f05070 */
[----:B------:R-:W-:-:S07]  /*02b0*/  ISETP.NE.AND.EX P0, PT, R5, RZ, PT, P0 ;  /* 0x000000ff0500720c */ /* 0x000fce0003f05300 */
[----:B------:R-:W-:-:S04]  /*02c0*/  @!P2 IADD3 R0, PT, PT, R0, -R9, RZ ;  /* 0x800000090000a210 */ /* 0x000fc80007ffe0ff */
[----:B------:R-:W-:Y:S02]  /*02d0*/  ISETP.GE.U32.AND P1, PT, R0, R9, PT ;  /* 0x000000090000720c */ /* 0x000fe40003f26070 */
[----:B------:R-:W3:Y:S01]  /*02e0*/  @P0 LDC R0, c[0x0][0x384] ;  /* 0x0000e100ff000b82 */ /* 0x000ee20000000800 */
[----:B------:R-:W-:Y:S02]  /*02f0*/  UIMAD.WIDE.U32 UR6, UR18, UR12, URZ ;  /* 0x0000000c120672a5 */ /* 0x000fe4000f8e00ff */
[----:B------:R-:W-:Y:S01]  /*0300*/  UIMAD.WIDE.U32 UR4, UR18, UR8, URZ ;  /* 0x00000008120472a5 */ /* 0x000fe2000f8e00ff */
[----:B------:R-:W-:-:S03]  /*0310*/  LOP3.LUT R4, R155, R8, RZ, 0x3c, !PT ;  /* 0x000000089b047212 */ /* 0x000fc600078e3cff */
[----:B------:R-:W-:Y:S01]  /*0320*/  UIMAD UR8, UR18, UR9, UR5 ;  /* 0x00000009120872a4 */ /* 0x000fe2000f8e0205 */
[----:B------:R-:W4:Y:S01]  /*0330*/  @P0 LDC R19, c[0x0][0x38c] ;  /* 0x0000e300ff130b82 */ /* 0x000f220000000800 */
[----:B------:R-:W-:Y:S02]  /*0340*/  @!P2 IADD3 R7, PT, PT, R7, 0x1, RZ ;  /* 0x000000010707a810 */ /* 0x000fe40007ffe0ff */
[----:B------:R-:W-:Y:S01]  /*0350*/  MOV R2, UR4 ;  /* 0x0000000400027c02 */ /* 0x000fe20008000f00 */
[----:B------:R-:W-:Y:S01]  /*0360*/  UIMAD UR4, UR18, UR13, UR7 ;  /* 0x0000000d120472a4 */ /* 0x000fe2000f8e0207 */
[----:B------:R-:W-:Y:S02]  /*0370*/  ISETP.GE.AND P3, PT, R4, RZ, PT ;  /* 0x000000ff0400720c */ /* 0x000fe40003f66270 */
[----:B------:R-:W-:Y:S02]  /*0380*/  MOV R4, UR6 ;  /* 0x0000000600047c02 */ /* 0x000fe40008000f00 */
[----:B------:R-:W-:Y:S01]  /*0390*/  MOV R5, UR7 ;  /* 0x0000000700057c02 */ /* 0x000fe20008000f00 */
[----:B------:R-:W2:Y:S01]  /*03a0*/  LDCU.64 UR6, c[0x0][0x498] ;  /* 0x00009300ff0677ac */ /* 0x000ea20008000a00 */
[----:B------:R-:W-:-:S02]  /*03b0*/  @P1 IADD3 R7, PT, PT, R7, 0x1, RZ ;  /* 0x0000000107071810 */ /* 0x000fc40007ffe0ff */
[----:B------:R-:W-:Y:S02]  /*03c0*/  MOV R3, UR5 ;  /* 0x0000000500037c02 */ /* 0x000fe40008000f00 */
[----:B------:R-:W-:Y:S01]  /*03d0*/  MOV R3, UR8 ;  /* 0x0000000800037c02 */ /* 0x000fe20008000f00 */
[----:B------:R-:W1:Y:S01]  /*03e0*/  LDCU.64 UR8, c[0x0][0x3b0] ;  /* 0x00007600ff0877ac */ /* 0x000e620008000a00 */
[----:B------:R-:W-:Y:S02]  /*03f0*/  ISETP.NE.AND P2, PT, R8, RZ, PT ;  /* 0x000000ff0800720c */ /* 0x000fe40003f45270 */
[----:B------:R-:W-:Y:S01]  /*0400*/  MOV R25, R7 ;  /* 0x0000000700197202 */ /* 0x000fe20000000f00 */
[----:B---3--:R-:W-:Y:S01]  /*0410*/  @P0 IMAD R0, R0, UR18, R155 ;  /* 0x0000001200000c24 */ /* 0x008fe2000f8e029b */
[----:B------:R-:W3:Y:S01]  /*0420*/  @P0 LDC.64 R6, c[0x0][0x480] ;  /* 0x00012000ff060b82 */ /* 0x000ee20000000a00 */
[----:B------:R-:W-:Y:S01]  /*0430*/  IMAD.WIDE.U32 R2, R155, UR10, R2 ;  /* 0x0000000a9b027c25 */ /* 0x000fe2000f8e0002 */
[----:B------:R-:W-:-:S02]  /*0440*/  LEA R9, R17, 0xfffffe00, 0x9 ;  /* 0xfffffe0011097811 */ /* 0x000fc400078e48ff */
[----:B------:R-:W-:Y:S01]  /*0450*/  ISETP.GE.AND P1, PT, R17, 0x1, PT ;  /* 0x000000011100780c */ /* 0x000fe20003f26270 */
[----:B------:R-:W-:-:S03]  /*0460*/  @P0 IMAD R0, R0, R17, RZ ;  /* 0x0000001100000224 */ /* 0x000fc600078e02ff */
[----:B------:R-:W0:Y:S01]  /*0470*/  LDC.64 R16, c[0x0][0x460] ;  /* 0x00011800ff107b82 */ /* 0x000e220000000a00 */
[----:B------:R-:W-:Y:S01]  /*0480*/  IMAD R13, R155, UR11, R3 ;  /* 0x0000000b9b0d7c24 */ /* 0x000fe2000f8e0203 */
[----:B------:R-:W-:Y:S01]  /*0490*/  MOV R5, UR4 ;  /* 0x0000000400057c02 */ /* 0x000fe20008000f00 */
[----:B----4-:R-:W-:Y:S01]  /*04a0*/  @P0 IMAD R3, R0, R19, RZ ;  /* 0x0000001300030224 */ /* 0x010fe200078e02ff */
[----:B------:R-:W-:Y:S01]  /*04b0*/  @!P3 IADD3 R25, PT, PT, -R25, RZ, RZ ;  /* 0x000000ff1919b210 */ /* 0x000fe20007ffe1ff */
[----:B--2---:R-:W-:Y:S01]  /*04c0*/  UIMAD.WIDE.U32 UR4, UR18, UR6, URZ ;  /* 0x00000006120472a5 */ /* 0x004fe2000f8e00ff */
[----:B------:R-:W-:Y:S02]  /*04d0*/  @!P2 LOP3.LUT R25, RZ, R8, RZ, 0x33, !PT ;  /* 0x00000008ff19a212 */ /* 0x000fe400078e33ff */
[----:B------:R-:W2:Y:S01]  /*04e0*/  LDC.64 R18, c[0x0][0x468] ;  /* 0x00011a00ff127b82 */ /* 0x000ea20000000a00 */
[----:B------:R-:W-:Y:S01]  /*04f0*/  UIMAD UR5, UR18, UR7, UR5 ;  /* 0x00000007120572a4 */ /* 0x000fe2000f8e0205 */
[----:B------:R-:W-:Y:S01]  /*0500*/  SHF.R.S32.HI R27, RZ, 0x1f, R25 ;  /* 0x0000001fff1b7819 */ /* 0x000fe20000011419 */
[----:B-1----:R-:W-:Y:S01]  /*0510*/  UIMAD.WIDE.U32 UR6, UR18, UR8, URZ ;  /* 0x00000008120672a5 */ /* 0x002fe2000f8e00ff */
[----:B------:R-:W-:Y:S01]  /*0520*/  IMAD.WIDE.U32 R4, R155, UR14, R4 ;  /* 0x0000000e9b047c25 */ /* 0x000fe2000f8e0004 */
[----:B------:R-:W-:-:S02]  /*0530*/  CS2R R92, SRZ ;  /* 0x00000000005c7805 */ /* 0x000fc4000001ff00 */
[----:B------:R-:W-:Y:S01]  /*0540*/  UIMAD UR7, UR18, UR9, UR7 ;  /* 0x00000009120772a4 */ /* 0x000fe2000f8e0207 */
[----:B------:R-:W-:Y:S01]  /*0550*/  IMAD R0, R27, R14, RZ ;  /* 0x0000000e1b007224 */ /* 0x000fe200078e02ff */
[----:B------:R-:W-:Y:S01]  /*0560*/  IADD3 R143, P2, PT, R9, R2, RZ ;  /* 0x00000002098f7210 */ /* 0x000fe20007f5e0ff */
[----:B---3--:R-:W-:Y:S01]  /*0570*/  @P0 IMAD.WIDE R92, R3, 0x8, R6 ;  /* 0x00000008035c0825 */ /* 0x008fe200078e0206 */
[----:B------:R-:W-:-:S03]  /*0580*/  IADD3 R141, P3, PT, R9, R4, RZ ;  /* 0x00000004098d7210 */ /* 0x000fc60007f7e0ff */
[C---:B------:R-:W-:Y:S02]  /*0590*/  IMAD R11, R155.reuse, UR15, R5 ;  /* 0x0000000f9b0b7c24 */ /* 0x040fe4000f8e0205 */
[----:B------:R-:W-:-:S04]  /*05a0*/  IMAD.WIDE.U32 R2, R155, R138, UR4 ;  /* 0x000000049b027e25 */ /* 0x000fc8000f8e008a */
[C---:B------:R-:W-:Y:S01]  /*05b0*/  IMAD R7, R25.reuse, R15, R0 ;  /* 0x0000000f19077224 */ /* 0x040fe200078e0200 */
[----:B------:R-:W-:Y:S01]  /*05c0*/  SHF.R.S32.HI R0, RZ, 0x1f, R9 ;  /* 0x0000001fff007819 */ /* 0x000fe20000011409 */
[----:B------:R-:W-:Y:S01]  /*05d0*/  IMAD.WIDE.U32 R4, R25, R14, UR6 ;  /* 0x0000000619047e25 */ /* 0x000fe2000f8e000e */
[----:B------:R-:W-:Y:S02]  /*05e0*/  IADD3 R2, P4, PT, R9, R2, RZ ;  /* 0x0000000209027210 */ /* 0x000fe40007f9e0ff */
[C---:B------:R-:W-:Y:S01]  /*05f0*/  IADD3.X R6, PT, PT, R0.reuse, R13, RZ, P2, !PT ;  /* 0x0000000d00067210 */ /* 0x040fe200017fe4ff */
[----:B------:R-:W-:Y:S01]  /*0600*/  IMAD R139, R155, R139, R3 ;  /* 0x0000008b9b8b7224 */ /* 0x000fe200078e0203 */
[----:B0-----:R-:W-:Y:S02]  /*0610*/  LEA R142, P0, R143, R16, 0x2 ;  /* 0x000000108f8e7211 */ /* 0x001fe400078010ff */
[----:B------:R-:W-:Y:S02]  /*0620*/  IADD3 R9, P5, PT, R9, R4, RZ ;  /* 0x0000000409097210 */ /* 0x000fe40007fbe0ff */
[----:B------:R-:W-:Y:S01]  /*0630*/  IADD3 R7, PT, PT, R5, R7, RZ ;  /* 0x0000000705077210 */ /* 0x000fe20007ffe0ff */
[----:B------:R-:W-:Y:S01]  /*0640*/  IMAD.WIDE.U32 R90, R155, R152, RZ ;  /* 0x000000989b5a7225 */ /* 0x000fe200078e00ff */
[----:B------:R-:W-:-:S02]  /*0650*/  IADD3.X R4, PT, PT, R0, R11, RZ, P3, !PT ;  /* 0x0000000b00047210 */ /* 0x000fc40001ffe4ff */
[----:B------:R-:W-:Y:S02]  /*0660*/  LEA.HI.X R143, R143, R17, R6, 0x2, P0 ;  /* 0x000000118f8f7211 */ /* 0x000fe400000f1406 */
[C---:B------:R-:W-:Y:S02]  /*0670*/  IADD3.X R139, PT, PT, R0.reuse, R139, RZ, P4, !PT ;  /* 0x0000008b008b7210 */ /* 0x040fe400027fe4ff */
[----:B------:R-:W-:Y:S02]  /*0680*/  IADD3.X R136, PT, PT, R0, R7, RZ, P5, !PT ;  /* 0x0000000700887210 */ /* 0x000fe40002ffe4ff */
[----:B--2---:R-:W-:Y:S02]  /*0690*/  LEA R140, P0, R141, R18, 0x2 ;  /* 0x000000128d8c7211 */ /* 0x004fe400078010ff */
[C---:B------:R-:W-:Y:S02]  /*06a0*/  LEA R138, P2, R2.reuse, R20, 0x2 ;  /* 0x00000014028a7211 */ /* 0x040fe400078410ff */
[----:B------:R-:W-:Y:S01]  /*06b0*/  LEA R137, P3, R9, R22, 0x2 ;  /* 0x0000001609897211 */ /* 0x000fe200078610ff */
[----:B------:R-:W-:Y:S01]  /*06c0*/  HFMA2 R151, -RZ, RZ, 0, 0 ;  /* 0x00000000ff977431 */ /* 0x000fe200000001ff */
[----:B------:R-:W-:Y:S01]  /*06d0*/  LEA.HI.X R141, R141, R19, R4, 0x2, P0 ;  /* 0x000000138d8d7211 */ /* 0x000fe200000f1404 */
[----:B------:R-:W-:Y:S01]  /*06e0*/  IMAD R153, R155, R153, R91 ;  /* 0x000000999b997224 */ /* 0x000fe200078e025b */
        /* <DEDUP_REMOVED lines=20> */
[----:B------:R-:W-:Y:S01]  /*0830*/  IADD3 R7, PT, PT, R88, 0x20, RZ ;  /* 0x0000002058077810 */ /* 0x000fe20007ffe0ff */
        /* <DEDUP_REMOVED lines=22> */
[----:B------:R-:W-:-:S02]  /*09a0*/  LEA.HI R133, R88, R5, RZ, 0x1f ;  /* 0x0000000558857211 */ /* 0x000fc400078ff8ff */
[----:B------:R-:W-:Y:S02]  /*09b0*/  LEA.HI R132, R5, R5, RZ, 0x1b ;  /* 0x0000000505847211 */ /* 0x000fe400078fd8ff */
        /* <DEDUP_REMOVED lines=17> */
[----:B--2---:R-:W-:Y:S02]  /*0ad0*/  MOV R135, UR6 ;  /* 0x0000000600877c02 */ /* 0x004fe40008000f00 */
        /* <DEDUP_REMOVED lines=19> */
[----:B------:R-:W-:Y:S02]  /*0c10*/  LOP3.LUT R116, R5, 0x1f, R88, 0xf8, !PT ;  /* 0x0000001f05747812 */ /* 0x000fe400078ef858 */
[----:B------:R-:W-:-:S07]  /*0c20*/  IADD3 R115, PT, PT, R3, R115, RZ ;  /* 0x0000007303737210 */ /* 0x000fce0007ffe0ff */
.L_x_7937:
[----:B------:R-:W-:Y:S01]  /*0c30*/  BAR.SYNC.DEFER_BLOCKING 0x0 ;  /* 0x0000000000007b1d */ /* 0x000fe20000010000 */
[----:B---3--:R-:W-:-:S05]  /*0c40*/  IMAD.WIDE.U32 R4, R116, 0x10, R142 ;  /* 0x0000001074047825 */ /* 0x008fca00078e008e */
[----:B------:R-:W2:Y:S04]  /*0c50*/  LDG.E.128 R20, desc[UR16][R4.64] ;  /* 0x0000001004147981 */ /* 0x000ea8000c1e1d00 */
[----:B------:R-:W3:Y:S04]  /*0c60*/  LDG.E.128 R24, desc[UR16][R4.64+0x200] ;  /* 0x0002001004187981 */ /* 0x000ee8000c1e1d00 */
[----:B------:R-:W4:Y:S04]  /*0c70*/  LDG.E.128 R28, desc[UR16][R4.64+0x400] ;  /* 0x00040010041c7981 */ /* 0x000f28000c1e1d00 */
[----:B------:R0:W4:Y:S01]  /*0c80*/  LDG.E.128 R32, desc[UR16][R4.64+0x600] ;  /* 0x0006001004207981 */ /* 0x000122000c1e1d00 */
[----:B------:R-:W1:Y:S01]  /*0c90*/  S2UR UR6, SR_CgaCtaId ;  /* 0x00000000000679c3 */ /* 0x000e620000008800 */
[----:B------:R-:W-:Y:S01]  /*0ca0*/  UMOV UR4, 0x400 ;  /* 0x0000040000047882 */ /* 0x000fe20000000000 */
[----:B------:R-:W1:Y:S01]  /*0cb0*/  S2R R114, SR_LANEID ;  /* 0x0000000000727919 */ /* 0x000e620000000000 */
[----:B0-----:R-:W-:Y:S01]  /*0cc0*/  IMAD.WIDE.U32 R4, R116, 0x10, R140 ;  /* 0x0000001074047825 */ /* 0x001fe200078e008c */
[----:B-1----:R-:W-:-:S06]  /*0cd0*/  ULEA UR4, UR6, UR4, 0x18 ;  /* 0x0000000406047291 */ /* 0x002fcc000f8ec0ff */
[C---:B------:R-:W-:Y:S02]  /*0ce0*/  LEA R113, R114.reuse, UR4, 0x4 ;  /* 0x0000000472717c11 */ /* 0x040fe4000f8e20ff */
        /* <DEDUP_REMOVED lines=16> */
[----:B---3--:R-:W-:-:S03]  /*0df0*/  IMAD.WIDE.U32 R32, R116, 0x10, R138 ;  /* 0x0000001074207825 */ /* 0x008fc600078e008a */
        /* <DEDUP_REMOVED lines=11> */
[----:B-1----:R-:W4:Y:S04]  /*0eb0*/  LDG.E.128 R36, desc[UR16][R32.64+0x200] ;  /* 0x0002001020247981 */ /* 0x002f28000c1e1d00 */
[----:B--2---:R-:W2:Y:S04]  /*0ec0*/  LDG.E.128 R40, desc[UR16][R32.64+0x400] ;  /* 0x0004001020287981 */ /* 0x004ea8000c1e1d00 */
[----:B------:R-:W2:Y:S01]  /*0ed0*/  LDG.E.128 R48, desc[UR16][R32.64+0x600] ;  /* 0x0006001020307981 */ /* 0x000ea2000c1e1d00 */
[----:B0-----:R-:W-:-:S03]  /*0ee0*/  UISETP.GE.AND UP0, UPT, UR4, 0x1, UPT ;  /* 0x000000010400788c */ /* 0x001fc6000bf06270 */
[----:B---3--:R-:W-:Y:S04]  /*0ef0*/  STS.128 [R113], R44 ;  /* 0x0000002c71007388 */ /* 0x008fe80000000c00 */
[----:B----4-:R0:W-:Y:S04]  /*0f00*/  STS.128 [R113+0x200], R36 ;  /* 0x0002002471007388 */ /* 0x0101e80000000c00 */
[----:B--2---:R1:W-:Y:S04]  /*0f10*/  STS.128 [R113+0x400], R40 ;  /* 0x0004002871007388 */ /* 0x0043e80000000c00 */
[----:B------:R2:W-:Y:S01]  /*0f20*/  STS.128 [R113+0x600], R48 ;  /* 0x0006003071007388 */ /* 0x0005e20000000c00 */
        /* <DEDUP_REMOVED lines=48> */
[----:B------:R-:W-:Y:S01]  /*1230*/  IADD3 R166, PT, PT, R135, -0x1, RZ ;  /* 0xffffffff87a67810 */ /* 0x000fe20007ffe0ff */
[--C-:B------:R-:W-:Y:S01]  /*1240*/  FADD.FTZ R156, R73, R144.reuse ;  /* 0x00000090499c7221 */ /* 0x100fe20000010000 */
[----:B------:R-:W-:Y:S01]  /*1250*/  ISETP.NE.AND P0, PT, R135, 0x1, PT ;  /* 0x000000018700780c */ /* 0x000fe20003f05270 */
[----:B------:R-:W-:Y:S01]  /*1260*/  HFMA2 R39, -RZ, RZ, 0, 0 ;  /* 0x00000000ff277431 */ /* 0x000fe200000001ff */
[----:B------:R-:W-:Y:S01]  /*1270*/  SHF.L.U32 R73, R166, 0x9, RZ ;  /* 0x00000009a6497819 */ /* 0x000fe200000006ff */
[--C-:B------:R-:W-:Y:S01]  /*1280*/  FADD.FTZ R157, R76, R144.reuse ;  /* 0x000000904c9d7221 */ /* 0x100fe20000010000 */
[----:B------:R-:W-:Y:S01]  /*1290*/  SHF.L.U32 R166, R166, 0x8, RZ ;  /* 0x00000008a6a67819 */ /* 0x000fe200000006ff */
[----:B------:R-:W1:Y:S01]  /*12a0*/  LDC.64 R102, c[0x0][0x440] ;  /* 0x00011000ff667b82 */ /* 0x000e620000000a00 */
[----:B------:R-:W-:Y:S01]  /*12b0*/  IADD3 R104, P1, PT, R73, R2, RZ ;  /* 0x0000000249687210 */ /* 0x000fe20007f3e0ff */
        /* <DEDUP_REMOVED lines=17> */
[----:B------:R-:W-:Y:S01]  /*13d0*/  LOP3.LUT R166, R166, 0x100, RZ, 0xc0, !PT ;  /* 0x00000100a6a67812 */ /* 0x000fe200078ec0ff */
[----:B------:R-:W4:Y:S01]  /*13e0*/  LDCU UR9, c[0x0][0x394] ;  /* 0x00007280ff0977ac */ /* 0x000f220008000800 */
[----:B------:R-:W-:-:S02]  /*13f0*/  IADD3 R164, PT, PT, R73, R88, RZ ;  /* 0x0000005849a47210 */ /* 0x000fc40007ffe0ff */
[----:B------:R-:W-:Y:S01]  /*1400*/  IADD3.X R105, PT, PT, RZ, R115, RZ, P1, !PT ;  /* 0x00000073ff697210 */ /* 0x000fe20000ffe4ff */
[----:B------:R-:W0:Y:S01]  /*1410*/  LDC.64 R96, c[0x0][0x3e0] ;  /* 0x0000f800ff607b82 */ /* 0x000e220000000a00 */
[----:B------:R-:W0:Y:S01]  /*1420*/  LDCU UR12, c[0x0][0x38c] ;  /* 0x00007180ff0c77ac */ /* 0x000e220008000800 */
[----:B------:R-:W0:Y:S06]  /*1430*/  LDCU UR8, c[0x0][0x388] ;  /* 0x00007100ff0877ac */ /* 0x000e2c0008000800 */
[----:B------:R-:W0:Y:S01]  /*1440*/  LDC.64 R94, c[0x0][0x4d0] ;  /* 0x00013400ff5e7b82 */ /* 0x000e220000000a00 */
[----:B------:R-:W0:Y:S01]  /*1450*/  LDCU.64 UR10, c[0x0][0x538] ;  /* 0x0000a700ff0a77ac */ /* 0x000e220008000a00 */
[----:B------:R-:W-:-:S05]  /*1460*/  UMOV UR4, URZ ;  /* 0x000000ff00047c82 */ /* 0x000fca0008000000 */
.L_x_7936:
[----:B0-----:R-:W-:-:S04]  /*1470*/  IMAD.WIDE.U32 R68, R172, UR4, RZ ;  /* 0x00000004ac447c25 */ /* 0x001fc8000f8e00ff */
[----:B------:R-:W-:Y:S01]  /*1480*/  IMAD R69, R173, UR4, R69 ;  /* 0x00000004ad457c24 */ /* 0x000fe2000f8e0245 */
[----:B------:R-:W-:-:S04]  /*1490*/  LEA R106, P1, R68, R137, 0x2 ;  /* 0x00000089446a7211 */ /* 0x000fc800078210ff */
[----:B------:R-:W-:-:S03]  /*14a0*/  LEA.HI.X R107, R68, R136, R69, 0x2, P1 ;  /* 0x00000088446b7211 */ /* 0x000fc600008f1445 */
[----:B------:R-:W-:-:S05]  /*14b0*/  IMAD.WIDE.U32 R106, R116, 0x10, R106 ;  /* 0x00000010746a7825 */ /* 0x000fca00078e006a */
[----:B------:R-:W5:Y:S04]  /*14c0*/  LDG.E.128 R68, desc[UR16][R106.64] ;  /* 0x000000106a447981 */ /* 0x000f68000c1e1d00 */
[----:B------:R-:W4:Y:S04]  /*14d0*/  LDG.E.128 R72, desc[UR16][R106.64+0x200] ;  /* 0x000200106a487981 */ /* 0x000f28000c1e1d00 */
[----:B------:R-:W4:Y:S04]  /*14e0*/  LDG.E.128 R76, desc[UR16][R106.64+0x400] ;  /* 0x000400106a4c7981 */ /* 0x000f28000c1e1d00 */
[----:B------:R0:W4:Y:S02]  /*14f0*/  LDG.E.128 R80, desc[UR16][R106.64+0x600] ;  /* 0x000600106a507981 */ /* 0x000124000c1e1d00 */
[----:B0-----:R-:W-:-:S02]  /*1500*/  MOV R106, R86 ;  /* 0x00000056006a7202 */ /* 0x001fc40000000f00 */
[----:B------:R-:W-:-:S03]  /*1510*/  MOV R107, R147 ;  /* 0x00000093006b7202 */ /* 0x000fc60000000f00 */
[----:B--2---:R-:W-:-:S04]  /*1520*/  IMAD.WIDE.U32 R108, R100, UR4, R106 ;  /* 0x00000004646c7c25 */ /* 0x004fc8000f8e006a */
[----:B------:R-:W-:Y:S01]  /*1530*/  IMAD R0, R101, UR4, R109 ;  /* 0x0000000465007c24 */ /* 0x000fe2000f8e026d */
[----:B-1----:R-:W-:-:S04]  /*1540*/  LEA R110, P1, R108, R102, 0x2 ;  /* 0x000000666c6e7211 */ /* 0x002fc800078210ff */
[----:B------:R-:W-:-:S05]  /*1550*/  LEA.HI.X R111, R108, R103, R0, 0x2, P1 ;  /* 0x000000676c6f7211 */ /* 0x000fca00008f1400 */
[----:B------:R-:W2:Y:S01]  /*1560*/  LDG.E R162, desc[UR16][R110.64] ;  /* 0x000000106ea27981 */ /* 0x000ea2000c1e1900 */
[----:B------:R-:W-:Y:S02]  /*1570*/  MOV R106, R84 ;  /* 0x00000054006a7202 */ /* 0x000fe40000000f00 */
[----:B------:R-:W-:-:S03]  /*1580*/  MOV R107, R145 ;  /* 0x00000091006b7202 */ /* 0x000fc60000000f00 */
[----:B------:R-:W-:-:S04]  /*1590*/  IMAD.WIDE.U32 R108, R96, UR4, R106 ;  /* 0x00000004606c7c25 */ /* 0x000fc8000f8e006a */
[----:B------:R-:W-:Y:S01]  /*15a0*/  IMAD R0, R97, UR4, R109 ;  /* 0x0000000461007c24 */ /* 0x000fe2000f8e026d */
[----:B---3--:R-:W-:-:S04]  /*15b0*/  LEA R174, P1, R108, R98, 0x2 ;  /* 0x000000626cae7211 */ /* 0x008fc800078210ff */
[----:B------:R-:W-:Y:S01]  /*15c0*/  LEA.HI.X R175, R108, R99, R0, 0x2, P1 ;  /* 0x000000636caf7211 */ /* 0x000fe200008f1400 */
[----:B------:R-:W0:Y:S01]  /*15d0*/  S2UR UR7, SR_CgaCtaId ;  /* 0x00000000000779c3 */ /* 0x000e220000008800 */
[----:B-----5:R1:W-:Y:S04]  /*15e0*/  STS.128 [R113], R68 ;  /* 0x0000004471007388 */ /* 0x0203e80000000c00 */
[----:B----4-:R-:W-:Y:S04]  /*15f0*/  STS.128 [R113+0x200], R72 ;  /* 0x0002004871007388 */ /* 0x010fe80000000c00 */
[----:B------:R-:W-:Y:S04]  /*1600*/  STS.128 [R113+0x400], R76 ;  /* 0x0004004c71007388 */ /* 0x000fe80000000c00 */
[----:B------:R-:W-:Y:S01]  /*1610*/  STS.128 [R113+0x600], R80 ;  /* 0x0006005071007388 */ /* 0x000fe20000000c00 */
[----:B------:R-:W-:-:S03]  /*1620*/  NOP ;  /* 0x0000000000007918 */ /* 0x000fc60000000000 */
[----:B------:R3:W4:Y:S01]  /*1630*/  LDG.E R174, desc[UR16][R174.64] ;  /* 0x00000010aeae7981 */ /* 0x000722000c1e1900 */
[----:B------:R-:W-:Y:S01]  /*1640*/  ISETP.NE.AND P2, PT, R88, RZ, PT ;  /* 0x000000ff5800720c */ /* 0x000fe20003f45270 */
[----:B------:R-:W-:Y:S01]  /*1650*/  UMOV UR6, 0x400 ;  /* 0x0000040000067882 */ /* 0x000fe20000000000 */
[----:B-1----:R-:W-:Y:S01]  /*1660*/  IADD3 R68, PT, PT, R166, UR4, RZ ;  /* 0x00000004a6447c10 */ /* 0x002fe2000fffe0ff */
[----:B0-----:R-:W-:Y:S01]  /*1670*/  ULEA UR6, UR7, UR6, 0x18 ;  /* 0x0000000607067291 */ /* 0x001fe2000f8ec0ff */
[----:B------:R-:W0:Y:S01]  /*1680*/  LDS.128 R76, [R112+0x20] ;  /* 0x00002000704c7984 */ /* 0x000e220000000c00 */
[----:B------:R-:W-:Y:S01]  /*1690*/  ISETP.NE.AND P1, PT, R88, 0x1f, PT ;  /* 0x0000001f5800780c */ /* 0x000fe20003f25270 */
[----:B------:R-:W-:Y:S01]  /*16a0*/  FMUL.FTZ R178, R17, R156 ;  /* 0x0000009c11b27220 */ /* 0x000fe20000410000 */
[----:B------:R-:W-:Y:S01]  /*16b0*/  FMUL.FTZ R170, R11, R150 ;  /* 0x000000960baa7220 */ /* 0x000fe20000410000 */
[----:B------:R-:W1:Y:S01]  /*16c0*/  LDS.128 R72, [R112+0x10] ;  /* 0x0000100070487984 */ /* 0x000e620000000c00 */
[----:B------:R-:W-:Y:S01]  /*16d0*/  FMUL.FTZ R176, R13, R152 ;  /* 0x000000980db07220 */ /* 0x000fe20000410000 */
[----:B---3--:R-:W-:Y:S01]  /*16e0*/  FMUL.FTZ R175, R18, R167 ;  /* 0x000000a712af7220 */ /* 0x008fe20000410000 */
[----:B------:R-:W-:Y:S01]  /*16f0*/  FMUL.FTZ R107, R8, R157 ;  /* 0x0000009d086b7220 */ /* 0x000fe20000410000 */
[----:B------:R-:W3:Y:S01]  /*1700*/  LDS.128 R80, [R112+0x30] ;  /* 0x0000300070507984 */ /* 0x000ee20000000c00 */
[----:B------:R-:W-:Y:S01]  /*1710*/  @P2 IADD3 R68, PT, PT, R88, 0x200, RZ ;  /* 0x0000020058442810 */ /* 0x000fe20007ffe0ff */
[----:B------:R-:W-:Y:S01]  /*1720*/  FMUL.FTZ R108, R9, R148 ;  /* 0x00000094096c7220 */ /* 0x000fe20000410000 */
[----:B------:R-:W-:Y:S01]  /*1730*/  FMUL.FTZ R227, R10, R159 ;  /* 0x0000009f0ae37220 */ /* 0x000fe20000410000 */
[----:B------:R-:W-:Y:S01]  /*1740*/  FMUL.FTZ R223, R12, R161 ;  /* 0x000000a10cdf7220 */ /* 0x000fe20000410000 */
[----:B------:R-:W-:Y:S01]  /*1750*/  LEA R106, R68, UR6, 0x2 ;  /* 0x00000006446a7c11 */ /* 0x000fe2000f8e10ff */
[----:B------:R-:W-:Y:S01]  /*1760*/  FMUL.FTZ R219, R14, R163 ;  /* 0x000000a30edb7220 */ /* 0x000fe20000410000 */
[----:B------:R-:W5:Y:S01]  /*1770*/  LDS.128 R68, [R112] ;  /* 0x0000000070447984 */ /* 0x000f620000000c00 */
[----:B------:R-:W-:Y:S01]  /*1780*/  FMUL.FTZ R109, R16, R165 ;  /* 0x000000a5106d7220 */ /* 0x000fe20000410000 */
[----:B------:R-:W-:Y:S01]  /*1790*/  FMUL.FTZ R214, R19, R158 ;  /* 0x0000009e13d67220 */ /* 0x000fe20000410000 */
[----:B------:R-:W-:Y:S01]  /*17a0*/  FMUL.FTZ R189, R20, R169 ;  /* 0x000000a914bd7220 */ /* 0x000fe20000410000 */
        /* <DEDUP_REMOVED lines=21> */
[----:B------:R-:W4:Y:S01]  /*1900*/  MUFU.EX2 R198, R198 ;  /* 0x000000c600c67308 */ /* 0x000f220000000800 */
[----:B------:R-:W-:Y:S01]  /*1910*/  BSSY.RECONVERGENT B0, `(.L_x_7899) ;  /* 0x000003d000007945 */ /* 0x000fe20003800200 */
[----:B0-----:R-:W-:Y:S01]  /*1920*/  FMUL.FTZ R179, R77, R178 ;  /* 0x000000b24db37220 */ /* 0x001fe20000410000 */
[----:B------:R-:W-:Y:S01]  /*1930*/  FMUL.FTZ R178, R78, R175 ;  /* 0x000000af4eb27220 */ /* 0x000fe20000410000 */
[----:B-1----:R-:W-:Y:S01]  /*1940*/  FMUL.FTZ R221, R73, R176 ;  /* 0x000000b049dd7220 */ /* 0x002fe20000410000 */
[----:B------:R-:W-:Y:S01]  /*1950*/  FMUL.FTZ R223, R72, R223 ;  /* 0x000000df48df7220 */ /* 0x000fe20000410000 */
[----:B--2---:R0:W-:Y:S01]  /*1960*/  STS [R106+0x12c8], R195 ;  /* 0x0012c8c36a007388 */ /* 0x0041e20000000800 */
[----:B------:R-:W-:Y:S01]  /*1970*/  FMUL.FTZ R219, R74, R219 ;  /* 0x000000db4adb7220 */ /* 0x000fe20000410000 */
[----:B------:R-:W1:Y:S01]  /*1980*/  MUFU.EX2 R202, R202 ;  /* 0x000000ca00ca7308 */ /* 0x000e620000000800 */
[----:B------:R-:W-:Y:S01]  /*1990*/  FMUL.FTZ R180, R76, R109 ;  /* 0x0000006d4cb47220 */ /* 0x000fe20000410000 */
[----:B------:R-:W-:Y:S01]  /*19a0*/  FMUL.FTZ R177, R79, R214 ;  /* 0x000000d64fb17220 */ /* 0x000fe20000410000 */
[----:B---3--:R-:W-:Y:S01]  /*19b0*/  FMUL.FTZ R176, R80, R189 ;  /* 0x000000bd50b07220 */ /* 0x008fe20000410000 */
[----:B------:R-:W-:Y:S01]  /*19c0*/  FMUL.FTZ R175, R81, R216 ;  /* 0x000000d851af7220 */ /* 0x000fe20000410000 */
[----:B-----5:R-:W-:-:S03]  /*19d0*/  FMUL.FTZ R225, R71, R170 ;  /* 0x000000aa47e17220 */ /* 0x020fc60000410000 */
[----:B------:R-:W2:Y:S01]  /*19e0*/  MUFU.EX2 R206, R206 ;  /* 0x000000ce00ce7308 */ /* 0x000ea20000000800 */
[----:B0-----:R-:W-:Y:S01]  /*19f0*/  FMUL.FTZ R106, R15, R154 ;  /* 0x0000009a0f6a7220 */ /* 0x001fe20000410000 */
[----:B------:R-:W-:Y:S01]  /*1a00*/  FMUL.FTZ R194, R68, R107 ;  /* 0x0000006b44c27220 */ /* 0x000fe20000410000 */
[----:B------:R-:W-:Y:S01]  /*1a10*/  FMUL.FTZ R229, R69, R108 ;  /* 0x0000006c45e57220 */ /* 0x000fe20000410000 */
[----:B------:R-:W-:Y:S01]  /*1a20*/  FMUL.FTZ R227, R70, R227 ;  /* 0x000000e346e37220 */ /* 0x000fe20000410000 */
[----:B------:R-:W-:Y:S01]  /*1a30*/  FMUL.FTZ R217, R75, R106 ;  /* 0x0000006a4bd97220 */ /* 0x000fe20000410000 */
[----:B------:R-:W-:Y:S02]  /*1a40*/  FMUL.FTZ R170, R83, R218 ;  /* 0x000000da53aa7220 */ /* 0x000fe40000410000 */
[----:B------:R-:W0:Y:S08]  /*1a50*/  MUFU.EX2 R210, R210 ;  /* 0x000000d200d27308 */ /* 0x000e300000000800 */
        /* <DEDUP_REMOVED lines=27> */
[----:B------:R-:W-:Y:S01]  /*1c10*/  FMUL.FTZ R174, R82, R191 ;  /* 0x000000bf52ae7220 */ /* 0x000fe20000410000 */
[----:B------:R-:W-:Y:S06]  /*1c20*/  BAR.SYNC.DEFER_BLOCKING 0x0 ;  /* 0x0000000000007b1d */ /* 0x000fec0000010000 */
[----:B0123--:R-:W-:Y:S05]  /*1c30*/  @P1 BRA `(.L_x_7900) ;  /* 0x0000000000241947 */ /* 0x00ffea0003800000 */
        /* <DEDUP_REMOVED lines=9> */
.L_x_7900:
[----:B------:R0:W1:Y:S02]  /*1cd0*/  LDS R189, [R213+UR5+0x1acc] ;  /* 0x001acc05d5bd7984 */ /* 0x0000640008000800 */
.L_x_7901:
[----:B------:R-:W-:Y:S05]  /*1ce0*/  BSYNC.RECONVERGENT B0 ;  /* 0x0000000000007941 */ /* 0x000fea0003800200 */
.L_x_7899:
[----:B------:R-:W4:Y:S01]  /*1cf0*/  @P0 LDC R107, c[0x0][0x38c] ;  /* 0x0000e300ff6b0b82 */ /* 0x000f220000000800 */
[----:B--2---:R-:W-:Y:S02]  /*1d00*/  @P0 IADD3 R106, PT, PT, R135, -0x2, RZ ;  /* 0xfffffffe876a0810 */ /* 0x004fe40007ffe0ff */
[----:B------:R-:W-:-:S03]  /*1d10*/  MOV R216, RZ ;  /* 0x000000ff00d87202 */ /* 0x000fc60000000f00 */
[----:B----4-:R-:W-:-:S04]  /*1d20*/  @P0 IMAD R107, R106, R107, UR4 ;  /* 0x000000046a6b0e24 */ /* 0x010fc8000f8e026b */
[----:B------:R-:W-:-:S05]  /*1d30*/  @P0 IMAD.WIDE R106, R107, 0x8, R92 ;  /* 0x000000086b6a0825 */ /* 0x000fca00078e025c */
[----:B------:R2:W4:Y:S01]  /*1d40*/  @P0 LDG.E R216, desc[UR16][R106.64+0x4] ;  /* 0x000004106ad80981 */ /* 0x000522000c1e1900 */
[C---:B-1-3--:R-:W-:Y:S01]  /*1d50*/  FMUL.FTZ R108, R181.reuse, R189 ;  /* 0x000000bdb56c7220 */ /* 0x04afe20000410000 */
[----:B------:R-:W-:Y:S01]  /*1d60*/  FFMA.FTZ R109, R181, R188, R192 ;  /* 0x000000bcb56d7223 */ /* 0x000fe200000100c0 */
[C---:B------:R-:W-:Y:S01]  /*1d70*/  ISETP.NE.AND P1, PT, R212.reuse, 0x1f, PT ;  /* 0x0000001fd400780c */ /* 0x040fe20003f25270 */
[----:B------:R-:W-:Y:S01]  /*1d80*/  ULEA UR7, UR4, UR6, 0x3 ;  /* 0x0000000604077291 */ /* 0x000fe2000f8e18ff */
[C---:B------:R-:W-:Y:S01]  /*1d90*/  FMUL.FTZ R191, R183.reuse, R108 ;  /* 0x0000006cb7bf7220 */ /* 0x040fe20000410000 */
[----:B------:R-:W-:Y:S01]  /*1da0*/  FFMA.FTZ R109, R183, R109, R190 ;  /* 0x0000006db76d7223 */ /* 0x000fe200000100be */
[----:B------:R-:W-:Y:S01]  /*1db0*/  ISETP.GT.U32.AND P3, PT, R212, 0x1d, PT ;  /* 0x0000001dd400780c */ /* 0x000fe20003f64070 */
[----:B------:R-:W-:Y:S01]  /*1dc0*/  BSSY.RECONVERGENT B0, `(.L_x_7902) ;  /* 0x0000115000007945 */ /* 0x000fe20003800200 */
[C---:B------:R-:W-:Y:S01]  /*1dd0*/  FMUL.FTZ R108, R182.reuse, R191 ;  /* 0x000000bfb66c7220 */ /* 0x040fe20000410000 */
[----:B------:R-:W-:Y:S01]  /*1de0*/  FFMA.FTZ R109, R182, R109, R111 ;  /* 0x0000006db66d7223 */ /* 0x000fe2000001006f */
[----:B--2---:R-:W-:Y:S01]  /*1df0*/  FFMA.FTZ R106, R194, R198, R229 ;  /* 0x000000c6c26a7223 */ /* 0x004fe200000100e5 */
[----:B------:R-:W-:Y:S01]  /*1e00*/  ISETP.GT.U32.AND P4, PT, R212, 0x17, PT ;  /* 0x00000017d400780c */ /* 0x000fe20003f84070 */
[C---:B------:R-:W-:Y:S01]  /*1e10*/  FMUL.FTZ R191, R185.reuse, R108 ;  /* 0x0000006cb9bf7220 */ /* 0x040fe20000410000 */
[----:B------:R-:W-:Y:S01]  /*1e20*/  FFMA.FTZ R109, R185, R109, R110 ;  /* 0x0000006db96d7223 */ /* 0x000fe2000001006e */
[----:B------:R-:W-:Y:S01]  /*1e30*/  FFMA.FTZ R106, R202, R106, R227 ;  /* 0x0000006aca6a7223 */ /* 0x000fe200000100e3 */
[----:B------:R-:W-:Y:S01]  /*1e40*/  ISETP.NE.AND P5, PT, R88, RZ, PT ;  /* 0x000000ff5800720c */ /* 0x000fe20003fa5270 */
        /* <DEDUP_REMOVED lines=25> */
[----:B------:R-:W-:Y:S01]  /*1fe0*/  FMUL.FTZ R107, R195, R198 ;  /* 0x000000c6c36b7220 */ /* 0x000fe20000410000 */
[----:B------:R-:W-:Y:S01]  /*1ff0*/  FFMA.FTZ R108, R206, R108, R211 ;  /* 0x0000006cce6c7223 */ /* 0x000fe200000100d3 */
[----:B------:R-:W-:Y:S01]  /*2000*/  FFMA.FTZ R106, R184, R106, R177 ;  /* 0x0000006ab86a7223 */ /* 0x000fe200000100b1 */
[C---:B------:R-:W-:Y:S01]  /*2010*/  FMUL.FTZ R109, R202.reuse, R109 ;  /* 0x0000006dca6d7220 */ /* 0x040fe20000410000 */
[C---:B------:R-:W-:Y:S01]  /*2020*/  FMUL.FTZ R107, R202.reuse, R107 ;  /* 0x0000006bca6b7220 */ /* 0x040fe20000410000 */
[----:B------:R-:W-:-:S02]  /*2030*/  FFMA.FTZ R108, R202, R108, R209 ;  /* 0x0000006cca6c7223 */ /* 0x000fc400000100d1 */
[----:B------:R-:W-:Y:S01]  /*2040*/  FMUL.FTZ R214, R198, R109 ;  /* 0x0000006dc6d67220 */ /* 0x000fe20000410000 */
[----:B------:R-:W-:Y:S01]  /*2050*/  FMUL.FTZ R107, R206, R107 ;  /* 0x0000006bce6b7220 */ /* 0x000fe20000410000 */
[----:B------:R-:W-:Y:S01]  /*2060*/  FFMA.FTZ R233, R198, R108, R207 ;  /* 0x0000006cc6e97223 */ /* 0x000fe200000100cf */
[----:B------:R-:W-:Y:S02]  /*2070*/  FFMA.FTZ R108, R185, R106, R176 ;  /* 0x0000006ab96c7223 */ /* 0x000fe400000100b0 */
[----:B------:R-:W1:Y:S01]  /*2080*/  SHFL.DOWN PT, R191, R214, 0x1, 0x1f ;  /* 0x08201f00d6bf7f89 */ /* 0x000e6200000e0000 */
[----:B------:R-:W-:Y:S01]  /*2090*/  FMUL.FTZ R107, R210, R107 ;  /* 0x0000006bd26b7220 */ /* 0x000fe20000410000 */
[----:B------:R-:W-:Y:S02]  /*20a0*/  FFMA.FTZ R108, R182, R108, R175 ;  /* 0x0000006cb66c7223 */ /* 0x000fe400000100af */
[----:B------:R-:W2:Y:S01]  /*20b0*/  SHFL.DOWN PT, R193, R233, 0x1, 0x1f ;  /* 0x08201f00e9c17f89 */ /* 0x000ea200000e0000 */
[----:B------:R-:W-:Y:S01]  /*20c0*/  FMUL.FTZ R107, R208, R107 ;  /* 0x0000006bd06b7220 */ /* 0x000fe20000410000 */
[----:B------:R-:W-:-:S03]  /*20d0*/  FFMA.FTZ R108, R183, R108, R174 ;  /* 0x0000006cb76c7223 */ /* 0x000fc600000100ae */
[----:B------:R-:W-:Y:S01]  /*20e0*/  FMUL.FTZ R107, R204, R107 ;  /* 0x0000006bcc6b7220 */ /* 0x000fe20000410000 */
[----:B------:R-:W-:-:S03]  /*20f0*/  FFMA.FTZ R109, R181, R108, R170 ;  /* 0x0000006cb56d7223 */ /* 0x000fc600000100aa */
[----:B------:R-:W-:Y:S02]  /*2100*/  FMUL.FTZ R106, R200, R107 ;  /* 0x0000006bc86a7220 */ /* 0x000fe40000410000 */
[----:B------:R-:W3:Y:S02]  /*2110*/  SHFL.UP PT, R108, R109, 0x1, RZ ;  /* 0x042000006d6c7989 */ /* 0x000ee400000e00ff */
[----:B------:R-:W-:-:S04]  /*2120*/  FMUL.FTZ R107, R205, R106 ;  /* 0x0000006acd6b7220 */ /* 0x000fc80000410000 */
[----:B------:R-:W-:Y:S01]  /*2130*/  FMUL.FTZ R106, R186, R107 ;  /* 0x0000006bba6a7220 */ /* 0x000fe20000410000 */
[----:B-1----:R-:W-:-:S03]  /*2140*/  @P1 FMUL.FTZ R191, R191, R214 ;  /* 0x000000d6bfbf1220 */ /* 0x002fc60000410000 */
[----:B------:R-:W-:Y:S01]  /*2150*/  FMUL.FTZ R107, R187, R106 ;  /* 0x0000006abb6b7220 */ /* 0x000fe20000410000 */
[----:B--2---:R-:W-:Y:S01]  /*2160*/  @P1 FFMA.FTZ R233, R214, R193, R233 ;  /* 0x000000c1d6e91223 */ /* 0x004fe200000100e9 */
[----:B------:R-:W-:Y:S02]  /*2170*/  @P1 MOV R214, R191 ;  /* 0x000000bf00d61202 */ /* 0x000fe40000000f00 */
[----:B------:R-:W-:Y:S01]  /*2180*/  FMUL.FTZ R106, R184, R107 ;  /* 0x0000006bb86a7220 */ /* 0x000fe20000410000 */
[----:B------:R-:W-:Y:S01]  /*2190*/  ISETP.GE.AND P1, PT, R114, 0x1, PT ;  /* 0x000000017200780c */ /* 0x000fe20003f26270 */
[----:B------:R-:W1:Y:S02]  /*21a0*/  SHFL.DOWN PT, R193, R233, 0x2, 0x1f ;  /* 0x08401f00e9c17f89 */ /* 0x000e6400000e0000 */
[----:B------:R-:W-:Y:S02]  /*21b0*/  FMUL.FTZ R107, R185, R106 ;  /* 0x0000006ab96b7220 */ /* 0x000fe40000410000 */
[----:B------:R-:W2:Y:S02]  /*21c0*/  SHFL.DOWN PT, R191, R214, 0x2, 0x1f ;  /* 0x08401f00d6bf7f89 */ /* 0x000ea400000e0000 */
[----:B------:R-:W-:-:S04]  /*21d0*/  FMUL.FTZ R106, R182, R107 ;  /* 0x0000006bb66a7220 */ /* 0x000fc80000410000 */
[----:B------:R-:W-:-:S04]  /*21e0*/  FMUL.FTZ R106, R183, R106 ;  /* 0x0000006ab76a7220 */ /* 0x000fc80000410000 */
[----:B------:R-:W-:-:S04]  /*21f0*/  FMUL.FTZ R106, R181, R106 ;  /* 0x0000006ab56a7220 */ /* 0x000fc80000410000 */
[----:B---3--:R-:W-:Y:S01]  /*2200*/  FFMA.FTZ R108, R106, R108, R109 ;  /* 0x0000006c6a6c7223 */ /* 0x008fe2000001006d */
[----:B------:R-:W3:Y:S04]  /*2210*/  SHFL.UP PT, R107, R106, 0x1, RZ ;  /* 0x042000006a6b7989 */ /* 0x000ee800000e00ff */
[----:B------:R-:W-:Y:S01]  /*2220*/  FSEL R109, R109, R108, !P1 ;  /* 0x0000006c6d6d7208 */ /* 0x000fe20004800000 */
[----:B-1----:R-:W-:-:S04]  /*2230*/  @!P3 FFMA.FTZ R233, R214, R193, R233 ;  /* 0x000000c1d6e9b223 */ /* 0x002fc800000100e9 */
[----:B------:R-:W1:Y:S01]  /*2240*/  SHFL.UP PT, R108, R109, 0x2, RZ ;  /* 0x044000006d6c7989 */ /* 0x000e6200000e00ff */
[----:B--2---:R-:W-:-:S03]  /*2250*/  @!P3 FMUL.FTZ R191, R214, R191 ;  /* 0x000000bfd6bfb220 */ /* 0x004fc60000410000 */
[----:B------:R-:W2:Y:S02]  /*2260*/  SHFL.DOWN PT, R218, R233, 0x4, 0x1f ;  /* 0x08801f00e9da7f89 */ /* 0x000ea400000e0000 */
[----:B------:R-:W-:Y:S02]  /*2270*/  @!P3 MOV R214, R191 ;  /* 0x000000bf00d6b202 */ /* 0x000fe40000000f00 */
[----:B------:R-:W-:-:S03]  /*2280*/  ISETP.GT.U32.AND P3, PT, R212, 0x1b, PT ;  /* 0x0000001bd400780c */ /* 0x000fc60003f64070 */
[----:B------:R-:W5:Y:S01]  /*2290*/  SHFL.DOWN PT, R193, R214, 0x4, 0x1f ;  /* 0x08801f00d6c17f89 */ /* 0x000f6200000e0000 */
[----:B---3--:R-:W-:Y:S01]  /*22a0*/  @P1 FMUL.FTZ R106, R106, R107 ;  /* 0x0000006b6a6a1220 */ /* 0x008fe20000410000 */
[----:B------:R-:W-:-:S04]  /*22b0*/  ISETP.GE.AND P1, PT, R114, 0x2, PT ;  /* 0x000000027200780c */ /* 0x000fc80003f26270 */
[----:B------:R-:W3:Y:S01]  /*22c0*/  SHFL.UP PT, R107, R106, 0x2, RZ ;  /* 0x044000006a6b7989 */ /* 0x000ee200000e00ff */
[----:B-1----:R-:W-:-:S03]  /*22d0*/  FFMA.FTZ R108, R106, R108, R109 ;  /* 0x0000006c6a6c7223 */ /* 0x002fc6000001006d */
[----:B--2---:R-:W-:Y:S02]  /*22e0*/  @!P3 FFMA.FTZ R233, R214, R218, R233 ;  /* 0x000000dad6e9b223 */ /* 0x004fe400000100e9 */
[----:B------:R-:W-:-:S03]  /*22f0*/  FSEL R191, R109, R108, !P1 ;  /* 0x0000006c6dbf7208 */ /* 0x000fc60004800000 */
[----:B------:R-:W1:Y:S01]  /*2300*/  SHFL.DOWN PT, R220, R233, 0x8, 0x1f ;  /* 0x09001f00e9dc7f89 */ /* 0x000e6200000e0000 */
[----:B-----5:R-:W-:-:S03]  /*2310*/  @!P3 FMUL.FTZ R109, R214, R193 ;  /* 0x000000c1d66db220 */ /* 0x020fc60000410000 */
[----:B------:R-:W2:Y:S02]  /*2320*/  SHFL.UP PT, R108, R191, 0x4, RZ ;  /* 0x04800000bf6c7989 */ /* 0x000ea400000e00ff */
[----:B------:R-:W-:Y:S02]  /*2330*/  @!P3 MOV R214, R109 ;  /* 0x0000006d00d6b202 */ /* 0x000fe40000000f00 */
[----:B------:R-:W-:Y:S01]  /*2340*/  ISETP.GE.AND P3, PT, R114, 0x4, PT ;  /* 0x000000047200780c */ /* 0x000fe20003f66270 */
[----:B---3--:R-:W-:Y:S02]  /*2350*/  @P1 FMUL.FTZ R106, R106, R107 ;  /* 0x0000006b6a6a1220 */ /* 0x008fe40000410000 */
[----:B------:R-:W3:Y:S01]  /*2360*/  SHFL.DOWN PT, R193, R214, 0x8, 0x1f ;  /* 0x09001f00d6c17f89 */ /* 0x000ee200000e0000 */
[----:B------:R-:W-:Y:S02]  /*2370*/  ISETP.GE.AND P1, PT, R135, UR9, PT ;  /* 0x0000000987007c0c */ /* 0x000fe4000bf26270 */
[----:B------:R-:W-:Y:S01]  /*2380*/  MOV R109, RZ ;  /* 0x000000ff006d7202 */ /* 0x000fe20000000f00 */
[----:B------:R-:W5:Y:S01]  /*2390*/  SHFL.UP PT, R107, R106, 0x4, RZ ;  /* 0x048000006a6b7989 */ /* 0x000f6200000e00ff */
[----:B------:R-:W-:Y:S01]  /*23a0*/  ISETP.NE.OR P1, PT, R88, RZ, P1 ;  /* 0x000000ff5800720c */ /* 0x000fe20000f25670 */
[----:B-1----:R-:W-:Y:S01]  /*23b0*/  @!P4 FFMA.FTZ R233, R214, R220, R233 ;  /* 0x000000dcd6e9c223 */ /* 0x002fe200000100e9 */
[----:B--2---:R-:W-:Y:S01]  /*23c0*/  FFMA.FTZ R218, R106, R108, R191 ;  /* 0x0000006c6ada7223 */ /* 0x004fe200000100bf */
[----:B------:R-:W-:-:S03]  /*23d0*/  HFMA2 R108, -RZ, RZ, 1.875, 0 ;  /* 0x3f800000ff6c7431 */ /* 0x000fc600000001ff */
[----:B------:R-:W1:Y:S01]  /*23e0*/  SHFL.DOWN PT, R220, R233, 0x10, 0x1f ;  /* 0x0a001f00e9dc7f89 */ /* 0x000e6200000e0000 */
[----:B------:R-:W-:Y:S01]  /*23f0*/  FSEL R191, R191, R218, !P3 ;  /* 0x000000dabfbf7208 */ /* 0x000fe20005800000 */
[----:B---3--:R-:W-:-:S04]  /*2400*/  @!P4 FMUL.FTZ R218, R214, R193 ;  /* 0x000000c1d6dac220 */ /* 0x008fc80000410000 */
[----:B------:R-:W2:Y:S01]  /*2410*/  SHFL.UP PT, R193, R191, 0x8, RZ ;  /* 0x05000000bfc17989 */ /* 0x000ea200000e00ff */
[----:B-----5:R-:W-:Y:S01]  /*2420*/  @P3 FMUL.FTZ R106, R106, R107 ;  /* 0x0000006b6a6a3220 */ /* 0x020fe20000410000 */
[----:B------:R-:W-:Y:S02]  /*2430*/  @!P4 MOV R214, R218 ;  /* 0x000000da00d6c202 */ /* 0x000fe40000000f00 */
[----:B------:R-:W-:Y:S01]  /*2440*/  @!P1 LDS.64 R108, [UR7+0x1b48] ;  /* 0x001b4807ff6c9984 */ /* 0x000fe20008000a00 */
[----:B------:R-:W-:Y:S02]  /*2450*/  ISETP.GT.U32.AND P3, PT, R212, 0xf, PT ;  /* 0x0000000fd400780c */ /* 0x000fe40003f64070 */
[----:B------:R-:W-:Y:S01]  /*2460*/  ISETP.GE.AND P1, PT, R114, 0x8, PT ;  /* 0x000000087200780c */ /* 0x000fe20003f26270 */
[----:B------:R-:W3:Y:S04]  /*2470*/  SHFL.DOWN PT, R235, R214, 0x10, 0x1f ;  /* 0x0a001f00d6eb7f89 */ /* 0x000ee800000e0000 */
[----:B------:R-:W5:Y:S06]  /*2480*/  SHFL.UP PT, R107, R106, 0x8, RZ ;  /* 0x050000006a6b7989 */ /* 0x000f6c00000e00ff */
[----:B-1----:R-:W-:Y:S01]  /*2490*/  @!P3 FFMA.FTZ R233, R214, R220, R233 ;  /* 0x000000dcd6e9b223 */ /* 0x002fe200000100e9 */
[----:B--2---:R-:W-:-:S05]  /*24a0*/  FFMA.FTZ R218, R106, R193, R191 ;  /* 0x000000c16ada7223 */ /* 0x004fca00000100bf */
[----:B------:R-:W-:Y:S01]  /*24b0*/  FSEL R193, R191, R218, !P1 ;  /* 0x000000dabfc17208 */ /* 0x000fe20004800000 */
[----:B---3--:R-:W-:-:S04]  /*24c0*/  @!P3 FMUL.FTZ R218, R214, R235 ;  /* 0x000000ebd6dab220 */ /* 0x008fc80000410000 */
[----:B------:R-:W1:Y:S01]  /*24d0*/  SHFL.UP PT, R191, R193, 0x10, RZ ;  /* 0x06000000c1bf7989 */ /* 0x000e6200000e00ff */
[----:B-----5:R-:W-:Y:S01]  /*24e0*/  @P1 FMUL.FTZ R106, R106, R107 ;  /* 0x0000006b6a6a1220 */ /* 0x020fe20000410000 */
[----:B------:R-:W-:Y:S02]  /*24f0*/  @!P3 MOV R214, R218 ;  /* 0x000000da00d6b202 */ /* 0x000fe40000000f00 */
[----:B------:R-:W-:Y:S01]  /*2500*/  SHFL.DOWN PT, R235, R233, 0x1, 0x1f ;  /* 0x08201f00e9eb7f89 */ /* 0x000fe200000e0000 */
[----:B------:R-:W-:Y:S02]  /*2510*/  ISETP.GE.AND P1, PT, R114, 0x10, PT ;  /* 0x000000107200780c */ /* 0x000fe40003f26270 */
[----:B------:R-:W-:Y:S01]  /*2520*/  ISETP.NE.AND P3, PT, R88, 0x1f, PT ;  /* 0x0000001f5800780c */ /* 0x000fe20003f65270 */
[----:B------:R-:W2:Y:S04]  /*2530*/  SHFL.UP PT, R107, R106, 0x10, RZ ;  /* 0x060000006a6b7989 */ /* 0x000ea800000e00ff */
[----:B------:R-:W-:Y:S04]  /*2540*/  SHFL.IDX PT, R237, R109, RZ, 0x1f ;  /* 0x00001fff6ded7589 */ /* 0x000fe800000e0000 */
[----:B------:R-:W3:Y:S04]  /*2550*/  SHFL.DOWN PT, R220, R214, 0x1, 0x1f ;  /* 0x08201f00d6dc7f89 */ /* 0x000ee800000e0000 */
[----:B------:R-:W-:Y:S01]  /*2560*/  SHFL.IDX PT, R233, R233, RZ, 0x1f ;  /* 0x00001fffe9e97589 */ /* 0x000fe200000e0000 */
[----:B-1----:R-:W-:-:S03]  /*2570*/  FFMA.FTZ R218, R106, R191, R193 ;  /* 0x000000bf6ada7223 */ /* 0x002fc600000100c1 */
[----:B------:R-:W1:Y:S02]  /*2580*/  SHFL.IDX PT, R214, R214, RZ, 0x1f ;  /* 0x00001fffd6d67589 */ /* 0x000e6400000e0000 */
[----:B------:R-:W-:Y:S01]  /*2590*/  FSEL R218, R193, R218, !P1 ;  /* 0x000000dac1da7208 */ /* 0x000fe20004800000 */
[----:B--2---:R-:W-:-:S04]  /*25a0*/  @P1 FMUL.FTZ R106, R106, R107 ;  /* 0x0000006b6a6a1220 */ /* 0x004fc80000410000 */
[----:B------:R-:W-:Y:S04]  /*25b0*/  SHFL.UP PT, R107, R218, 0x1, RZ ;  /* 0x04200000da6b7989 */ /* 0x000fe800000e00ff */
[----:B------:R-:W-:Y:S01]  /*25c0*/  SHFL.UP PT, R106, R106, 0x1, RZ ;  /* 0x042000006a6a7989 */ /* 0x000fe200000e00ff */
[----:B---3--:R-:W-:-:S04]  /*25d0*/  @P3 FFMA.FTZ R237, R220, R237, R235 ;  /* 0x000000eddced3223 */ /* 0x008fc800000100eb */
[----:B------:R-:W-:-:S04]  /*25e0*/  FFMA.FTZ R188, R237, R189, R188 ;  /* 0x000000bdedbc7223 */ /* 0x000fc800000100bc */
[----:B------:R-:W-:Y:S01]  /*25f0*/  FFMA.FTZ R189, R181, R188, R192 ;  /* 0x000000bcb5bd7223 */ /* 0x000fe200000100c0 */
[C---:B-1----:R-:W-:Y:S01]  /*2600*/  FFMA.FTZ R109, R214.reuse, R109, R233 ;  /* 0x0000006dd66d7223 */ /* 0x042fe200000100e9 */
[----:B------:R-:W-:Y:S02]  /*2610*/  FMUL.FTZ R108, R214, R108 ;  /* 0x0000006cd66c7220 */ /* 0x000fe40000410000 */
[----:B------:R-:W-:-:S03]  /*2620*/  FFMA.FTZ R191, R183, R189, R190 ;  /* 0x000000bdb7bf7223 */ /* 0x000fc600000100be */
[----:B------:R1:W-:Y:S01]  /*2630*/  @!P5 STS.64 [UR7+0x1b48], R108 ;  /* 0x001b486cff00d988 */ /* 0x0003e20008000a07 */
[----:B------:R-:W-:-:S04]  /*2640*/  FFMA.FTZ R190, R182, R191, R111 ;  /* 0x000000bfb6be7223 */ /* 0x000fc8000001006f */
[----:B------:R-:W-:Y:S01]  /*2650*/  FFMA.FTZ R193, R185, R190, R110 ;  /* 0x000000beb9c17223 */ /* 0x000fe2000001006e */
[----:B------:R-:W-:-:S04]  /*2660*/  IMAD.WIDE.U32 R110, R94, UR4, R104 ;  /* 0x000000045e6e7c25 */ /* 0x000fc8000f8e0068 */
[-C--:B------:R-:W-:Y:S01]  /*2670*/  FFMA.FTZ R192, R184, R193.reuse, R231 ;  /* 0x000000c1b8c07223 */ /* 0x080fe200000100e7 */
[----:B-1----:R-:W-:-:S03]  /*2680*/  FMUL.FTZ R108, R158, R193 ;  /* 0x000000c19e6c7220 */ /* 0x002fc60000410000 */
[----:B------:R-:W-:-:S04]  /*2690*/  FMUL.FTZ R241, R167, R192 ;  /* 0x000000c0a7f17220 */ /* 0x000fc80000410000 */
[----:B------:R-:W-:Y:S01]  /*26a0*/  FMUL.FTZ R243, R18, R241 ;  /* 0x000000f112f37220 */ /* 0x000fe20000410000 */
[----:B----4-:R-:W1:Y:S02]  /*26b0*/  SHFL.IDX PT, R220, R216, RZ, 0x1f ;  /* 0x00001fffd8dc7589 */ /* 0x010e6400000e0000 */
[----:B-1----:R-:W-:Y:S01]  /*26c0*/  @P2 FFMA.FTZ R220, R106, R220, R107 ;  /* 0x000000dc6adc2223 */ /* 0x002fe2000001006b */
[----:B------:R-:W-:Y:S02]  /*26d0*/  IMAD R107, R95, UR4, R111 ;  /* 0x000000045f6b7c24 */ /* 0x000fe4000f8e026f */
[----:B------:R-:W-:Y:S01]  /*26e0*/  FFMA.FTZ R111, R187, R192, R196 ;  /* 0x000000c0bb6f7223 */ /* 0x000fe200000100c4 */
[----:B------:R-:W-:Y:S01]  /*26f0*/  LEA R106, P1, R110, UR10, 0x2 ;  /* 0x0000000a6e6a7c11 */ /* 0x000fe2000f8210ff */
[----:B------:R-:W-:Y:S02]  /*2700*/  FFMA.FTZ R231, R195, R220, R194 ;  /* 0x000000dcc3e77223 */ /* 0x000fe400000100c2 */
[----:B------:R-:W-:Y:S01]  /*2710*/  FFMA.FTZ R195, R186, R111, R197 ;  /* 0x0000006fbac37223 */ /* 0x000fe200000100c5 */
[----:B------:R-:W-:Y:S01]  /*2720*/  LEA.HI.X R107, R110, UR11, R107, 0x2, P1 ;  /* 0x0000000b6e6b7c11 */ /* 0x000fe200088f146b */
[-C--:B------:R-:W-:Y:S01]  /*2730*/  FFMA.FTZ R216, R198, R231.reuse, R229 ;  /* 0x000000e7c6d87223 */ /* 0x080fe200000100e5 */
[----:B------:R-:W-:Y:S01]  /*2740*/  FFMA.FTZ R196, R4, R231, RZ ;  /* 0x000000e704c47223 */ /* 0x000fe200000100ff */
[----:B------:R-:W-:Y:S01]  /*2750*/  FFMA.FTZ R197, R205, R195, R0 ;  /* 0x000000c3cdc57223 */ /* 0x000fe20000010000 */
[----:B------:R-:W-:Y:S01]  /*2760*/  FADD.FTZ R0, -R194, R231 ;  /* 0x000000e7c2007221 */ /* 0x000fe20000010100 */
[----:B------:R-:W-:Y:S01]  /*2770*/  FADD.FTZ R110, -R229, R216 ;  /* 0x000000d8e56e7221 */ /* 0x000fe20000010100 */
[-C--:B------:R-:W-:Y:S01]  /*2780*/  FFMA.FTZ R229, R5, R216.reuse, R196 ;  /* 0x000000d805e57223 */ /* 0x080fe200000100c4 */
[----:B------:R-:W-:Y:S01]  /*2790*/  FFMA.FTZ R199, R200, R197, R199 ;  /* 0x000000c5c8c77223 */ /* 0x000fe200000100c7 */
[----:B------:R-:W-:Y:S01]  /*27a0*/  FFMA.FTZ R216, R202, R216, R227 ;  /* 0x000000d8cad87223 */ /* 0x000fe200000100e3 */
[----:B------:R-:W-:-:S02]  /*27b0*/  FMUL.FTZ R239, R165, R195 ;  /* 0x000000c3a5ef7220 */ /* 0x000fc40000410000 */
[----:B------:R-:W-:Y:S01]  /*27c0*/  FFMA.FTZ R201, R204, R199, R201 ;  /* 0x000000c7ccc97223 */ /* 0x000fe200000100c9 */
[-C--:B------:R-:W-:Y:S01]  /*27d0*/  FFMA.FTZ R218, R206, R216.reuse, R225 ;  /* 0x000000d8ceda7223 */ /* 0x080fe200000100e1 */
[----:B------:R-:W-:Y:S01]  /*27e0*/  FADD.FTZ R194, -R227, R216 ;  /* 0x000000d8e3c27221 */ /* 0x000fe20000010100 */
[----:B------:R-:W-:Y:S01]  /*27f0*/  FFMA.FTZ R216, R6, R216, R229 ;  /* 0x000000d806d87223 */ /* 0x000fe200000100e5 */
[----:B------:R-:W-:Y:S01]  /*2800*/  FFMA.FTZ R203, R208, R201, R203 ;  /* 0x000000c9d0cb7223 */ /* 0x000fe200000100cb */
[CC--:B------:R-:W-:Y:S01]  /*2810*/  FFMA.FTZ R220, R210.reuse, R218.reuse, R223 ;  /* 0x000000dad2dc7223 */ /* 0x0c0fe200000100df */
[----:B------:R-:W-:Y:S01]  /*2820*/  FADD.FTZ R196, -R225, R218 ;  /* 0x000000dae1c47221 */ /* 0x000fe20000010100 */
[----:B------:R-:W-:Y:S01]  /*2830*/  FFMA.FTZ R225, R7, R218, R216 ;  /* 0x000000da07e17223 */ /* 0x000fe200000100d8 */
[----:B------:R-:W-:Y:S01]  /*2840*/  FFMA.FTZ R215, R210, R203, R215 ;  /* 0x000000cbd2d77223 */ /* 0x000fe200000100d7 */
[-C--:B------:R-:W-:Y:S01]  /*2850*/  FFMA.FTZ R210, R208, R220.reuse, R221 ;  /* 0x000000dcd0d27223 */ /* 0x080fe200000100dd */
[----:B------:R-:W-:Y:S01]  /*2860*/  FMUL.FTZ R235, R163, R199 ;  /* 0x000000c7a3eb7220 */ /* 0x000fe20000410000 */
        /* <DEDUP_REMOVED lines=13> */
[----:B------:R-:W-:Y:S01]  /*2940*/  FMUL.FTZ R205, R157, R207 ;  /* 0x000000cf9dcd7220 */ /* 0x000fe20000410000 */
[----:B------:R-:W-:Y:S01]  /*2950*/  FMUL.FTZ R202, R148, R209 ;  /* 0x000000d194ca7220 */ /* 0x000fe20000410000 */
[-C--:B------:R-:W-:Y:S01]  /*2960*/  FFMA.FTZ R186, R186, R229.reuse, R179 ;  /* 0x000000e5baba7223 */ /* 0x080fe200000100b3 */
[----:B------:R-:W-:Y:S01]  /*2970*/  FFMA.FTZ R198, R28, R229, R227 ;  /* 0x000000e51cc67223 */ /* 0x000fe200000100e3 */
[-C--:B------:R-:W-:Y:S01]  /*2980*/  FFMA.FTZ R225, R0, R205.reuse, RZ ;  /* 0x000000cd00e17223 */ /* 0x080fe200000100ff */
[----:B------:R-:W-:Y:S01]  /*2990*/  FADD.FTZ R180, -R180, R229 ;  /* 0x000000e5b4b47221 */ /* 0x000fe20000010100 */
[----:B------:R-:W-:Y:S01]  /*29a0*/  FMUL.FTZ R200, R8, R205 ;  /* 0x000000cd08c87220 */ /* 0x000fe20000410000 */
[----:B------:R-:W-:Y:S01]  /*29b0*/  FMUL.FTZ R227, R159, R211 ;  /* 0x000000d39fe37220 */ /* 0x000fe20000410000 */
[-C--:B------:R-:W-:Y:S01]  /*29c0*/  FFMA.FTZ R225, R110, R202.reuse, R225 ;  /* 0x000000ca6ee17223 */ /* 0x080fe200000100e1 */
[----:B------:R-:W-:Y:S01]  /*29d0*/  FMUL.FTZ R205, R9, R202 ;  /* 0x000000ca09cd7220 */ /* 0x000fe20000410000 */
[----:B------:R-:W-:Y:S01]  /*29e0*/  FMUL.FTZ R229, R161, R203 ;  /* 0x000000cba1e57220 */ /* 0x000fe20000410000 */
[----:B------:R-:W-:Y:S01]  /*29f0*/  FMUL.FTZ R202, R150, R215 ;  /* 0x000000d796ca7220 */ /* 0x000fe20000410000 */
[-C--:B------:R-:W-:Y:S01]  /*2a00*/  FFMA.FTZ R225, R194, R227.reuse, R225 ;  /* 0x000000e3c2e17223 */ /* 0x080fe200000100e1 */
[----:B------:R-:W-:Y:S01]  /*2a10*/  STS [R133+0x850], R200 ;  /* 0x000850c885007388 */ /* 0x000fe20000000800 */
[----:B------:R-:W-:Y:S01]  /*2a20*/  FMUL.FTZ R227, R10, R227 ;  /* 0x000000e30ae37220 */ /* 0x000fe20000410000 */
[----:B------:R-:W-:Y:S01]  /*2a30*/  FMUL.FTZ R231, R12, R229 ;  /* 0x000000e50ce77220 */ /* 0x000fe20000410000 */
[----:B------:R-:W-:Y:S01]  /*2a40*/  FMUL.FTZ R204, R152, R201 ;  /* 0x000000c998cc7220 */ /* 0x000fe20000410000 */
[----:B------:R1:W-:Y:S01]  /*2a50*/  STS [R132+0x4], R205 ;  /* 0x000004cd84007388 */ /* 0x0003e20000000800 */
[-C--:B------:R-:W-:Y:S01]  /*2a60*/  FMUL.FTZ R109, R11, R202.reuse ;  /* 0x000000ca0b6d7220 */ /* 0x080fe20000410000 */
[----:B------:R-:W-:Y:S01]  /*2a70*/  FMUL.FTZ R208, R154, R197 ;  /* 0x000000c59ad07220 */ /* 0x000fe20000410000 */
[----:B------:R-:W-:Y:S01]  /*2a80*/  FMUL.FTZ R210, R156, R111 ;  /* 0x0000006f9cd27220 */ /* 0x000fe20000410000 */
[----:B------:R-:W-:Y:S01]  /*2a90*/  FADD.FTZ R223, -R223, R220 ;  /* 0x000000dcdfdf7221 */ /* 0x000fe20000010100 */
[----:B------:R-:W-:Y:S01]  /*2aa0*/  FFMA.FTZ R202, R196, R202, R225 ;  /* 0x000000cac4ca7223 */ /* 0x000fe200000100e1 */
[----:B------:R2:W-:Y:S01]  /*2ab0*/  STS [R132+0x8], R227 ;  /* 0x000008e384007388 */ /* 0x0005e20000000800 */
[----:B------:R-:W-:Y:S01]  /*2ac0*/  FMUL.FTZ R233, R13, R204 ;  /* 0x000000cc0de97220 */ /* 0x000fe20000410000 */
[----:B------:R-:W-:Y:S01]  /*2ad0*/  FMUL.FTZ R237, R15, R208 ;  /* 0x000000d00fed7220 */ /* 0x000fe20000410000 */
[----:B------:R-:W-:Y:S01]  /*2ae0*/  FFMA.FTZ R202, R223, R229, R202 ;  /* 0x000000e5dfca7223 */ /* 0x000fe200000100ca */
[----:B-1----:R-:W-:Y:S01]  /*2af0*/  FMUL.FTZ R205, R14, R235 ;  /* 0x000000eb0ecd7220 */ /* 0x002fe20000410000 */
[----:B------:R1:W-:Y:S01]  /*2b00*/  STS [R132+0x10], R231 ;  /* 0x000010e784007388 */ /* 0x0003e20000000800 */
[----:B------:R-:W-:Y:S01]  /*2b10*/  FMUL.FTZ R229, R169, R190 ;  /* 0x000000bea9e57220 */ /* 0x000fe20000410000 */
[----:B------:R-:W-:Y:S01]  /*2b20*/  FMUL.FTZ R200, R160, R191 ;  /* 0x000000bfa0c87220 */ /* 0x000fe20000410000 */
[----:B------:R-:W-:Y:S01]  /*2b30*/  FFMA.FTZ R202, R221, R204, R202 ;  /* 0x000000ccddca7223 */ /* 0x000fe200000100ca */
[----:B------:R3:W-:Y:S01]  /*2b40*/  STS [R132+0xc], R109 ;  /* 0x00000c6d84007388 */ /* 0x0007e20000000800 */
[----:B--2---:R-:W-:Y:S01]  /*2b50*/  FMUL.FTZ R227, R16, R239 ;  /* 0x000000ef10e37220 */ /* 0x004fe20000410000 */
[----:B------:R-:W-:Y:S01]  /*2b60*/  FADD.FTZ R179, -R179, R186 ;  /* 0x000000bab3b37221 */ /* 0x000fe20000010100 */
[----:B------:R-:W-:Y:S01]  /*2b70*/  FFMA.FTZ R202, R219, R235, R202 ;  /* 0x000000ebdbca7223 */ /* 0x000fe200000100ca */
[----:B------:R2:W-:Y:S01]  /*2b80*/  STS [R132+0x18], R205 ;  /* 0x000018cd84007388 */ /* 0x0005e20000000800 */
[----:B------:R-:W-:Y:S01]  /*2b90*/  FFMA.FTZ R235, R187, R186, R178 ;  /* 0x000000babbeb7223 */ /* 0x000fe200000100b2 */
[----:B-1----:R-:W-:Y:S01]  /*2ba0*/  FMUL.FTZ R231, R17, R210 ;  /* 0x000000d211e77220 */ /* 0x002fe20000410000 */
[----:B------:R-:W-:Y:S01]  /*2bb0*/  FFMA.FTZ R225, R217, R208, R202 ;  /* 0x000000d0d9e17223 */ /* 0x000fe200000100ca */
[----:B------:R1:W-:Y:S01]  /*2bc0*/  STS [R132+0x14], R233 ;  /* 0x000014e984007388 */ /* 0x0003e20000000800 */
[----:B------:R-:W-:Y:S01]  /*2bd0*/  FFMA.FTZ R187, R29, R186, R198 ;  /* 0x000000ba1dbb7223 */ /* 0x000fe200000100c6 */
[----:B---3--:R-:W-:Y:S01]  /*2be0*/  FMUL.FTZ R109, R168, R188 ;  /* 0x000000bca86d7220 */ /* 0x008fe20000410000 */
[----:B------:R-:W-:Y:S01]  /*2bf0*/  FFMA.FTZ R186, R180, R239, R225 ;  /* 0x000000efb4ba7223 */ /* 0x000fe200000100e1 */
[----:B------:R3:W-:Y:S01]  /*2c00*/  STS [R132+0x1c], R237 ;  /* 0x00001ced84007388 */ /* 0x0007e20000000800 */
[----:B------:R-:W-:Y:S01]  /*2c10*/  FFMA.FTZ R198, R184, R235, R177 ;  /* 0x000000ebb8c67223 */ /* 0x000fe200000100b1 */
[----:B--2---:R-:W-:Y:S01]  /*2c20*/  FMUL.FTZ R205, R171, R189 ;  /* 0x000000bdabcd7220 */ /* 0x004fe20000410000 */
[----:B------:R-:W-:Y:S01]  /*2c30*/  FFMA.FTZ R184, R30, R235, R187 ;  /* 0x000000eb1eb87223 */ /* 0x000fe200000100bb */
[----:B------:R2:W-:Y:S01]  /*2c40*/  STS [R132+0x20], R227 ;  /* 0x000020e384007388 */ /* 0x0005e20000000800 */
[----:B------:R-:W-:Y:S01]  /*2c50*/  FADD.FTZ R178, -R178, R235 ;  /* 0x000000ebb2b27221 */ /* 0x000fe20000010100 */
[----:B-1----:R-:W-:Y:S01]  /*2c60*/  FMUL.FTZ R233, R19, R108 ;  /* 0x0000006c13e97220 */ /* 0x002fe20000410000 */
[----:B------:R-:W-:Y:S01]  /*2c70*/  FFMA.FTZ R187, R179, R210, R186 ;  /* 0x000000d2b3bb7223 */ /* 0x000fe200000100ba */
[----:B------:R1:W-:Y:S01]  /*2c80*/  STS [R132+0x24], R231 ;  /* 0x000024e784007388 */ /* 0x0003e20000000800 */
[-C--:B------:R-:W-:Y:S01]  /*2c90*/  FFMA.FTZ R225, R185, R198.reuse, R176 ;  /* 0x000000c6b9e17223 */ /* 0x080fe200000100b0 */
[----:B---3--:R-:W-:Y:S01]  /*2ca0*/  FMUL.FTZ R237, R20, R229 ;  /* 0x000000e514ed7220 */ /* 0x008fe20000410000 */
[----:B------:R-:W-:Y:S01]  /*2cb0*/  FFMA.FTZ R185, R31, R198, R184 ;  /* 0x000000c61fb97223 */ /* 0x000fe200000100b8 */
[----:B------:R3:W-:Y:S01]  /*2cc0*/  STS [R132+0x28], R243 ;  /* 0x000028f384007388 */ /* 0x0007e20000000800 */
[----:B------:R-:W-:Y:S01]  /*2cd0*/  FADD.FTZ R177, -R177, R198 ;  /* 0x000000c6b1b17221 */ /* 0x000fe20000010100 */
[----:B--2---:R-:W-:Y:S01]  /*2ce0*/  FMUL.FTZ R227, R21, R200 ;  /* 0x000000c815e37220 */ /* 0x004fe20000410000 */
        /* <DEDUP_REMOVED lines=8> */
[----:B------:R-:W-:Y:S01]  /*2d70*/  IADD3 R184, PT, PT, -R164, UR8, RZ ;  /* 0x00000008a4b87c10 */ /* 0x000fe2000fffe1ff */
[----:B------:R2:W-:Y:S01]  /*2d80*/  STS [R132+0x34], R227 ;  /* 0x000034e384007388 */ /* 0x0005e20000000800 */
[----:B------:R-:W-:Y:S01]  /*2d90*/  FADD.FTZ R176, -R176, R225 ;  /* 0x000000e1b0b07221 */ /* 0x000fe20000010100 */
[-C--:B------:R-:W-:Y:S01]  /*2da0*/  FFMA.FTZ R187, R183, R186.reuse, R174 ;  /* 0x000000bab7bb7223 */ /* 0x080fe200000100ae */
[----:B------:R-:W-:Y:S01]  /*2db0*/  ISETP.GE.AND P1, PT, R184, 0x1, PT ;  /* 0x00000001b800780c */ /* 0x000fe20003f26270 */
[----:B------:R2:W-:Y:S01]  /*2dc0*/  STS [R132+0x38], R231 ;  /* 0x000038e784007388 */ /* 0x0005e20000000800 */
[----:B------:R-:W-:Y:S01]  /*2dd0*/  FADD.FTZ R175, -R175, R186 ;  /* 0x000000baafaf7221 */ /* 0x000fe20000010100 */
[----:B------:R-:W-:Y:S01]  /*2de0*/  FFMA.FTZ R183, R33, R186, R182 ;  /* 0x000000ba21b77223 */ /* 0x000fe200000100b6 */
[----:B------:R-:W-:Y:S01]  /*2df0*/  FFMA.FTZ R108, R176, R229, R185 ;  /* 0x000000e5b06c7223 */ /* 0x000fe200000100b9 */
[----:B------:R2:W-:Y:S01]  /*2e00*/  STS [R132+0x3c], R243 ;  /* 0x00003cf384007388 */ /* 0x0005e20000000800 */
[-C--:B------:R-:W-:Y:S01]  /*2e10*/  FFMA.FTZ R185, R181, R187.reuse, R170 ;  /* 0x000000bbb5b97223 */ /* 0x080fe200000100aa */
[----:B------:R-:W-:Y:S01]  /*2e20*/  FADD.FTZ R174, -R174, R187 ;  /* 0x000000bbaeae7221 */ /* 0x000fe20000010100 */
[----:B------:R-:W-:Y:S01]  /*2e30*/  FFMA.FTZ R182, R34, R187, R183 ;  /* 0x000000bb22b67223 */ /* 0x000fe200000100b7 */
[----:B------:R-:W-:Y:S01]  /*2e40*/  BAR.SYNC.DEFER_BLOCKING 0x0 ;  /* 0x0000000000007b1d */ /* 0x000fe20000010000 */
[----:B------:R-:W-:Y:S01]  /*2e50*/  FFMA.FTZ R181, R175, R200, R108 ;  /* 0x000000c8afb57223 */ /* 0x000fe2000001006c */
[----:B------:R-:W-:Y:S01]  /*2e60*/  P2R R206, PR, RZ, 0x20 ;  /* 0x00000020ffce7803 */ /* 0x000fe20000000000 */
[----:B------:R-:W-:Y:S01]  /*2e70*/  FADD.FTZ R170, -R170, R185 ;  /* 0x000000b9aaaa7221 */ /* 0x000fe20000010100 */
[C---:B------:R-:W-:Y:S01]  /*2e80*/  ISETP.GE.AND P2, PT, R184.reuse, 0x21, PT ;  /* 0x00000021b800780c */ /* 0x040fe20003f46270 */
[----:B------:R-:W-:Y:S01]  /*2e90*/  FFMA.FTZ R108, R35, R185, R182 ;  /* 0x000000b9236c7223 */ /* 0x000fe200000100b6 */
[----:B------:R-:W-:Y:S01]  /*2ea0*/  ISETP.GE.AND P3, PT, R184, 0x41, PT ;  /* 0x00000041b800780c */ /* 0x000fe20003f66270 */
[----:B------:R-:W-:Y:S01]  /*2eb0*/  FFMA.FTZ R181, R174, R205, R181 ;  /* 0x000000cdaeb57223 */ /* 0x000fe200000100b5 */
[----:B------:R-:W-:Y:S01]  /*2ec0*/  ISETP.GE.AND P4, PT, R184, 0x61, PT ;  /* 0x00000061b800780c */ /* 0x000fe20003f86270 */
[----:B------:R2:W1:Y:S01]  /*2ed0*/  LDS R233, [R131+0x8d0] ;  /* 0x0008d00083e97984 */ /* 0x0004620000000800 */
[----:B------:R-:W-:Y:S11]  /*2ee0*/  @!P1 BRA `(.L_x_7903) ;  /* 0x0000000000089947 */ /* 0x000ff60003800000 */
[----:B------:R-:W3:Y:S04]  /*2ef0*/  LDS R183, [R134+0x850] ;  /* 0x0008500086b77984 */ /* 0x000ee80000000800 */
[----:B---3--:R3:W-:Y:S02]  /*2f00*/  REDG.E.ADD.F32.FTZ.RN.STRONG.GPU desc[UR16][R106.64], R183 ;  /* 0x000000b76a0079a6 */ /* 0x0087e4000c12f310 */
.L_x_7903:
[----:B------:R-:W-:Y:S05]  /*2f10*/  BSYNC.RECONVERGENT B0 ;  /* 0x0000000000007941 */ /* 0x000fea0003800200 */
.L_x_7902:
[----:B------:R-:W-:Y:S04]  /*2f20*/  BSSY.RECONVERGENT B0, `(.L_x_7904) ;  /* 0x0000003000007945 */ /* 0x000fe80003800200 */
[----:B------:R-:W-:Y:S05]  /*2f30*/  @!P2 BRA `(.L_x_7905) ;  /* 0x000000000004a947 */ /* 0x000fea0003800000 */
[----:B-1----:R4:W-:Y:S02]  /*2f40*/  REDG.E.ADD.F32.FTZ.RN.STRONG.GPU desc[UR16][R106.64+0x80], R233 ;  /* 0x000080e96a0079a6 */ /* 0x0029e4000c12f310 */
.L_x_7905:
[----:B------:R-:W-:Y:S05]  /*2f50*/  BSYNC.RECONVERGENT B0 ;  /* 0x0000000000007941 */ /* 0x000fea0003800200 */
.L_x_7904:
[----:B---3--:R3:W0:Y:S01]  /*2f60*/  LDS R183, [R130+0x950] ;  /* 0x0009500082b77984 */ /* 0x0086220000000800 */
[----:B------:R-:W-:Y:S04]  /*2f70*/  BSSY.RECONVERGENT B0, `(.L_x_7906) ;  /* 0x0000003000007945 */ /* 0x000fe80003800200 */
[----:B------:R-:W-:Y:S05]  /*2f80*/  @!P3 BRA `(.L_x_7907) ;  /* 0x000000000004b947 */ /* 0x000fea0003800000 */
[----:B0-----:R0:W-:Y:S02]  /*2f90*/  REDG.E.ADD.F32.FTZ.RN.STRONG.GPU desc[UR16][R106.64+0x100], R183 ;  /* 0x000100b76a0079a6 */ /* 0x0011e4000c12f310 */
.L_x_7907:
[----:B------:R-:W-:Y:S05]  /*2fa0*/  BSYNC.RECONVERGENT B0 ;  /* 0x0000000000007941 */ /* 0x000fea0003800200 */
.L_x_7906:
[----:B0-----:R0:W0:Y:S01]  /*2fb0*/  LDS R183, [R129+0x9d0] ;  /* 0x0009d00081b77984 */ /* 0x0010220000000800 */
[----:B------:R-:W-:Y:S04]  /*2fc0*/  BSSY.RECONVERGENT B0, `(.L_x_7908) ;  /* 0x0000003000007945 */ /* 0x000fe80003800200 */
[----:B------:R-:W-:Y:S05]  /*2fd0*/  @!P4 BRA `(.L_x_7909) ;  /* 0x000000000004c947 */ /* 0x000fea0003800000 */
[----:B0-----:R0:W-:Y:S02]  /*2fe0*/  REDG.E.ADD.F32.FTZ.RN.STRONG.GPU desc[UR16][R106.64+0x180], R183 ;  /* 0x000180b76a0079a6 */ /* 0x0011e4000c12f310 */
.L_x_7909:
[----:B------:R-:W-:Y:S05]  /*2ff0*/  BSYNC.RECONVERGENT B0 ;  /* 0x0000000000007941 */ /* 0x000fea0003800200 */
.L_x_7908:
[----:B------:R-:W-:Y:S01]  /*3000*/  FFMA.FTZ R109, R170, R109, R181 ;  /* 0x0000006daa6d7223 */ /* 0x000fe200000100b5 */
        /* <DEDUP_REMOVED lines=10> */
.L_x_7911:
[----:B------:R-:W-:Y:S05]  /*30b0*/  BSYNC.RECONVERGENT B0 ;  /* 0x0000000000007941 */ /* 0x000fea0003800200 */
.L_x_7910:
[----:B0-----:R0:W0:Y:S01]  /*30c0*/  LDS R181, [R127+0xad0] ;  /* 0x000ad0007fb57984 */ /* 0x0010220000000800 */
[----:B------:R-:W-:Y:S04]  /*30d0*/  BSSY.RECONVERGENT B0, `(.L_x_7912) ;  /* 0x0000003000007945 */ /* 0x000fe80003800200 */
[----:B------:R-:W-:Y:S05]  /*30e0*/  @!P1 BRA `(.L_x_7913) ;  /* 0x0000000000049947 */ /* 0x000fea0003800000 */
[----:B0-----:R0:W-:Y:S02]  /*30f0*/  REDG.E.ADD.F32.FTZ.RN.STRONG.GPU desc[UR16][R106.64+0x280], R181 ;  /* 0x000280b56a0079a6 */ /* 0x0011e4000c12f310 */
.L_x_7913:
[----:B------:R-:W-:Y:S05]  /*3100*/  BSYNC.RECONVERGENT B0 ;  /* 0x0000000000007941 */ /* 0x000fea0003800200 */
.L_x_7912:
[----:B0-----:R0:W0:Y:S01]  /*3110*/  LDS R181, [R126+0xb50] ;  /* 0x000b50007eb57984 */ /* 0x0010220000000800 */
[----:B------:R-:W-:Y:S04]  /*3120*/  BSSY.RECONVERGENT B0, `(.L_x_7914) ;  /* 0x0000003000007945 */ /* 0x000fe80003800200 */
[----:B------:R-:W-:Y:S05]  /*3130*/  @!P2 BRA `(.L_x_7915) ;  /* 0x000000000004a947 */ /* 0x000fea0003800000 */
[----:B0-----:R0:W-:Y:S02]  /*3140*/  REDG.E.ADD.F32.FTZ.RN.STRONG.GPU desc[UR16][R106.64+0x300], R181 ;  /* 0x000300b56a0079a6 */ /* 0x0011e4000c12f310 */
.L_x_7915:
[----:B------:R-:W-:Y:S05]  /*3150*/  BSYNC.RECONVERGENT B0 ;  /* 0x0000000000007941 */ /* 0x000fea0003800200 */
.L_x_7914:
[----:B0-----:R0:W0:Y:S01]  /*3160*/  LDS R181, [R125+0xbd0] ;  /* 0x000bd0007db57984 */ /* 0x0010220000000800 */
[----:B------:R-:W-:Y:S04]  /*3170*/  BSSY.RECONVERGENT B0, `(.L_x_7916) ;  /* 0x0000003000007945 */ /* 0x000fe80003800200 */
[----:B------:R-:W-:Y:S05]  /*3180*/  @!P3 BRA `(.L_x_7917) ;  /* 0x000000000004b947 */ /* 0x000fea0003800000 */
[----:B0-----:R0:W-:Y:S02]  /*3190*/  REDG.E.ADD.F32.FTZ.RN.STRONG.GPU desc[UR16][R106.64+0x380], R181 ;  /* 0x000380b56a0079a6 */ /* 0x0011e4000c12f310 */
.L_x_7917:
[----:B------:R-:W-:Y:S05]  /*31a0*/  BSYNC.RECONVERGENT B0 ;  /* 0x0000000000007941 */ /* 0x000fea0003800200 */
.L_x_7916:
[----:B0-----:R0:W0:Y:S01]  /*31b0*/  LDS R181, [R124+0xc50] ;  /* 0x000c50007cb57984 */ /* 0x0010220000000800 */
[----:B------:R-:W-:Y:S04]  /*31c0*/  BSSY.RECONVERGENT B0, `(.L_x_7918) ;  /* 0x0000003000007945 */ /* 0x000fe80003800200 */
[----:B------:R-:W-:Y:S05]  /*31d0*/  @!P4 BRA `(.L_x_7919) ;  /* 0x000000000004c947 */ /* 0x000fea0003800000 */
[----:B0-----:R0:W-:Y:S02]  /*31e0*/  REDG.E.ADD.F32.FTZ.RN.STRONG.GPU desc[UR16][R106.64+0x400], R181 ;  /* 0x000400b56a0079a6 */ /* 0x0011e4000c12f310 */
.L_x_7919:
[----:B------:R-:W-:Y:S05]  /*31f0*/  BSYNC.RECONVERGENT B0 ;  /* 0x0000000000007941 */ /* 0x000fea0003800200 */
.L_x_7918:
[----:B0-----:R0:W0:Y:S01]  /*3200*/  LDS R181, [R123+0xcd0] ;  /* 0x000cd0007bb57984 */ /* 0x0010220000000800 */
[----:B------:R-:W-:Y:S04]  /*3210*/  BSSY.RECONVERGENT B0, `(.L_x_7920) ;  /* 0x0000003000007945 */ /* 0x000fe80003800200 */
[----:B------:R-:W-:Y:S05]  /*3220*/  @!P5 BRA `(.L_x_7921) ;  /* 0x000000000004d947 */ /* 0x000fea0003800000 */
[----:B0-----:R0:W-:Y:S02]  /*3230*/  REDG.E.ADD.F32.FTZ.RN.STRONG.GPU desc[UR16][R106.64+0x480], R181 ;  /* 0x000480b56a0079a6 */ /* 0x0011e4000c12f310 */
.L_x_7921:
[----:B------:R-:W-:Y:S05]  /*3240*/  BSYNC.RECONVERGENT B0 ;  /* 0x0000000000007941 */ /* 0x000fea0003800200 */
.L_x_7920:
        /* <DEDUP_REMOVED lines=10> */
.L_x_7923:
[----:B------:R-:W-:Y:S05]  /*32f0*/  BSYNC.RECONVERGENT B0 ;  /* 0x0000000000007941 */ /* 0x000fea0003800200 */
.L_x_7922:
[----:B0-----:R0:W0:Y:S01]  /*3300*/  LDS R181, [R121+0xdd0] ;  /* 0x000dd00079b57984 */ /* 0x0010220000000800 */
[----:B------:R-:W-:Y:S04]  /*3310*/  BSSY.RECONVERGENT B0, `(.L_x_7924) ;  /* 0x0000003000007945 */ /* 0x000fe80003800200 */
[----:B------:R-:W-:Y:S05]  /*3320*/  @!P1 BRA `(.L_x_7925) ;  /* 0x0000000000049947 */ /* 0x000fea0003800000 */
[----:B0-----:R0:W-:Y:S02]  /*3330*/  REDG.E.ADD.F32.FTZ.RN.STRONG.GPU desc[UR16][R106.64+0x580], R181 ;  /* 0x000580b56a0079a6 */ /* 0x0011e4000c12f310 */
.L_x_7925:
[----:B------:R-:W-:Y:S05]  /*3340*/  BSYNC.RECONVERGENT B0 ;  /* 0x0000000000007941 */ /* 0x000fea0003800200 */
.L_x_7924:
[----:B0-----:R0:W0:Y:S01]  /*3350*/  LDS R181, [R120+0xe50] ;  /* 0x000e500078b57984 */ /* 0x0010220000000800 */
[----:B------:R-:W-:Y:S04]  /*3360*/  BSSY.RECONVERGENT B0, `(.L_x_7926) ;  /* 0x0000003000007945 */ /* 0x000fe80003800200 */
[----:B------:R-:W-:Y:S05]  /*3370*/  @!P2 BRA `(.L_x_7927) ;  /* 0x000000000004a947 */ /* 0x000fea0003800000 */
[----:B0-----:R0:W-:Y:S02]  /*3380*/  REDG.E.ADD.F32.FTZ.RN.STRONG.GPU desc[UR16][R106.64+0x600], R181 ;  /* 0x000600b56a0079a6 */ /* 0x0011e4000c12f310 */
.L_x_7927:
[----:B------:R-:W-:Y:S05]  /*3390*/  BSYNC.RECONVERGENT B0 ;  /* 0x0000000000007941 */ /* 0x000fea0003800200 */
.L_x_7926:
[----:B0-----:R0:W0:Y:S01]  /*33a0*/  LDS R181, [R119+0xed0] ;  /* 0x000ed00077b57984 */ /* 0x0010220000000800 */
[----:B------:R-:W-:Y:S04]  /*33b0*/  BSSY.RECONVERGENT B0, `(.L_x_7928) ;  /* 0x0000003000007945 */ /* 0x000fe80003800200 */
[----:B------:R-:W-:Y:S05]  /*33c0*/  @!P3 BRA `(.L_x_7929) ;  /* 0x000000000004b947 */ /* 0x000fea0003800000 */
[----:B0-----:R0:W-:Y:S02]  /*33d0*/  REDG.E.ADD.F32.FTZ.RN.STRONG.GPU desc[UR16][R106.64+0x680], R181 ;  /* 0x000680b56a0079a6 */ /* 0x0011e4000c12f310 */
.L_x_7929:
[----:B------:R-:W-:Y:S05]  /*33e0*/  BSYNC.RECONVERGENT B0 ;  /* 0x0000000000007941 */ /* 0x000fea0003800200 */
.L_x_7928:
[----:B0-----:R0:W0:Y:S01]  /*33f0*/  LDS R181, [R118+0xf50] ;  /* 0x000f500076b57984 */ /* 0x0010220000000800 */
[----:B------:R-:W-:Y:S04]  /*3400*/  BSSY.RECONVERGENT B0, `(.L_x_7930) ;  /* 0x0000003000007945 */ /* 0x000fe80003800200 */
[----:B------:R-:W-:Y:S05]  /*3410*/  @!P4 BRA `(.L_x_7931) ;  /* 0x000000000004c947 */ /* 0x000fea0003800000 */
[----:B0-----:R0:W-:Y:S02]  /*3420*/  REDG.E.ADD.F32.FTZ.RN.STRONG.GPU desc[UR16][R106.64+0x700], R181 ;  /* 0x000700b56a0079a6 */ /* 0x0011e4000c12f310 */
.L_x_7931:
[----:B------:R-:W-:Y:S05]  /*3430*/  BSYNC.RECONVERGENT B0 ;  /* 0x0000000000007941 */ /* 0x000fea0003800200 */
.L_x_7930:
[----:B0-----:R0:W0:Y:S01]  /*3440*/  LDS R181, [R117+0xfd0] ;  /* 0x000fd00075b57984 */ /* 0x0010220000000800 */
[----:B------:R-:W-:Y:S04]  /*3450*/  BSSY.RECONVERGENT B0, `(.L_x_7932) ;  /* 0x0000003000007945 */ /* 0x000fe80003800200 */
[----:B------:R-:W-:Y:S05]  /*3460*/  @!P5 BRA `(.L_x_7933) ;  /* 0x000000000004d947 */ /* 0x000fea0003800000 */
[----:B0-----:R0:W-:Y:S02]  /*3470*/  REDG.E.ADD.F32.FTZ.RN.STRONG.GPU desc[UR16][R106.64+0x780], R181 ;  /* 0x000780b56a0079a6 */ /* 0x0011e4000c12f310 */
.L_x_7933:
[----:B------:R-:W-:Y:S05]  /*3480*/  BSYNC.RECONVERGENT B0 ;  /* 0x0000000000007941 */ /* 0x000fea0003800200 */
.L_x_7932:
[----:B0---4-:R-:W0:Y:S01]  /*3490*/  SHFL.DOWN PT, R106, R109, 0x1, 0x1f ;  /* 0x08201f006d6a7f89 */ /* 0x011e2200000e0000 */
[----:B------:R-:W-:Y:S01]  /*34a0*/  ISETP.GT.AND P1, PT, R114, 0x1e, PT ;  /* 0x0000001e7200780c */ /* 0x000fe20003f24270 */
[C---:B------:R-:W-:Y:S01]  /*34b0*/  FMUL.FTZ R186, R162.reuse, R111 ;  /* 0x0000006fa2ba7220 */ /* 0x040fe20000410000 */
[----:B------:R-:W-:Y:S01]  /*34c0*/  FMUL.FTZ R182, R162, R197 ;  /* 0x000000c5a2b67220 */ /* 0x000fe20000410000 */
[----:B------:R-:W4:Y:S01]  /*34d0*/  SHFL.DOWN PT, R107, R108, 0x1, 0x1f ;  /* 0x08201f006c6b7f89 */ /* 0x000f2200000e0000 */
[----:B------:R-:W-:Y:S01]  /*34e0*/  ISETP.NE.AND P2, PT, R114, RZ, PT ;  /* 0x000000ff7200720c */ /* 0x000fe20003f45270 */
[----:B------:R-:W-:Y:S01]  /*34f0*/  FMUL.FTZ R186, R179, R186 ;  /* 0x000000bab3ba7220 */ /* 0x000fe20000410000 */
[----:B------:R-:W-:Y:S01]  /*3500*/  FMUL.FTZ R184, R217, R182 ;  /* 0x000000b6d9b87220 */ /* 0x000fe20000410000 */
[----:B------:R-:W-:Y:S01]  /*3510*/  FMUL.FTZ R182, R162, R199 ;  /* 0x000000c7a2b67220 */ /* 0x000fe20000410000 */
[----:B------:R-:W-:Y:S01]  /*3520*/  ISETP.NE.AND P3, PT, R206, RZ, PT ;  /* 0x000000ffce00720c */ /* 0x000fe20003f65270 */
[----:B------:R-:W-:Y:S02]  /*3530*/  BSSY.RECONVERGENT B0, `(.L_x_7934) ;  /* 0x000007f000007945 */ /* 0x000fe40003800200 */
[----:B------:R-:W-:Y:S01]  /*3540*/  FMUL.FTZ R219, R219, R182 ;  /* 0x000000b6dbdb7220 */ /* 0x000fe20000410000 */
[----:B------:R-:W-:-:S04]  /*3550*/  FMUL.FTZ R182, R162, R193 ;  /* 0x000000c1a2b67220 */ /* 0x000fc80000410000 */
[----:B------:R-:W-:Y:S01]  /*3560*/  FMUL.FTZ R182, R177, R182 ;  /* 0x000000b6b1b67220 */ /* 0x000fe20000410000 */
[----:B------:R-:W-:-:S04]  /*3570*/  FMUL.FTZ R177, R162, R190 ;  /* 0x000000bea2b17220 */ /* 0x000fc80000410000 */
[----:B------:R-:W-:Y:S01]  /*3580*/  FMUL.FTZ R177, R176, R177 ;  /* 0x000000b1b0b17220 */ /* 0x000fe20000410000 */
        /* <DEDUP_REMOVED lines=11> */
[----:B------:R-:W-:Y:S01]  /*3640*/  FMUL.FTZ R106, R83, R188 ;  /* 0x000000bc536a7220 */ /* 0x000fe20000410000 */
[----:B------:R-:W-:Y:S01]  /*3650*/  FMUL.FTZ R83, R82, R189 ;  /* 0x000000bd52537220 */ /* 0x000fe20000410000 */
[----:B------:R-:W-:Y:S01]  /*3660*/  FMUL.FTZ R82, R81, R191 ;  /* 0x000000bf51527220 */ /* 0x000fe20000410000 */
[----:B----4-:R-:W-:Y:S01]  /*3670*/  @!P1 FADD.FTZ R108, R108, R107 ;  /* 0x0000006b6c6c9221 */ /* 0x010fe20000010000 */
[----:B------:R-:W0:Y:S01]  /*3680*/  SHFL.DOWN PT, R198, R109, 0x8, 0x1f ;  /* 0x09001f006dc67f89 */ /* 0x000e2200000e0000 */
[----:B------:R-:W-:Y:S01]  /*3690*/  ISETP.GT.AND P1, PT, R114, 0x17, PT ;  /* 0x000000177200780c */ /* 0x000fe20003f24270 */
[----:B------:R-:W-:Y:S01]  /*36a0*/  FMUL.FTZ R81, R80, R190 ;  /* 0x000000be50517220 */ /* 0x000fe20000410000 */
[----:B------:R-:W-:Y:S01]  /*36b0*/  FMUL.FTZ R80, R79, R193 ;  /* 0x000000c14f507220 */ /* 0x000fe20000410000 */
[----:B------:R-:W4:Y:S01]  /*36c0*/  SHFL.DOWN PT, R181, R108, 0x8, 0x1f ;  /* 0x09001f006cb57f89 */ /* 0x000f2200000e0000 */
[----:B------:R-:W-:Y:S01]  /*36d0*/  FMUL.FTZ R79, R76, R195 ;  /* 0x000000c34c4f7220 */ /* 0x000fe20000410000 */
[----:B------:R-:W-:Y:S01]  /*36e0*/  FMUL.FTZ R107, R74, R199 ;  /* 0x000000c74a6b7220 */ /* 0x000fe20000410000 */
[----:B------:R-:W-:Y:S01]  /*36f0*/  FMUL.FTZ R76, R75, R197 ;  /* 0x000000c54b4c7220 */ /* 0x000fe20000410000 */
[----:B------:R-:W-:Y:S01]  /*3700*/  FMUL.FTZ R74, R73, R201 ;  /* 0x000000c9494a7220 */ /* 0x000fe20000410000 */
[-C--:B------:R-:W-:Y:S01]  /*3710*/  FMUL.FTZ R75, R78, R192.reuse ;  /* 0x000000c04e4b7220 */ /* 0x080fe20000410000 */
[----:B------:R-:W-:Y:S01]  /*3720*/  FMUL.FTZ R73, R162, R192 ;  /* 0x000000c0a2497220 */ /* 0x000fe20000410000 */
[----:B------:R-:W-:Y:S01]  /*3730*/  FMUL.FTZ R78, R77, R111 ;  /* 0x0000006f4d4e7220 */ /* 0x000fe20000410000 */
[-C--:B------:R-:W-:Y:S01]  /*3740*/  FMUL.FTZ R77, R72, R203.reuse ;  /* 0x000000cb484d7220 */ /* 0x080fe20000410000 */
        /* <DEDUP_REMOVED lines=11> */
[----:B0-----:R-:W-:Y:S01]  /*3800*/  @!P1 FADD.FTZ R109, R109, R198 ;  /* 0x000000c66d6d9221 */ /* 0x001fe20000010000 */
[C---:B------:R-:W-:Y:S01]  /*3810*/  FMUL.FTZ R180, R162.reuse, R201 ;  /* 0x000000c9a2b47220 */ /* 0x040fe20000410000 */
[C---:B------:R-:W-:Y:S01]  /*3820*/  FMUL.FTZ R215, R162.reuse, R215 ;  /* 0x000000d7a2d77220 */ /* 0x040fe20000410000 */
[----:B------:R-:W-:Y:S01]  /*3830*/  FMUL.FTZ R211, R162, R211 ;  /* 0x000000d3a2d37220 */ /* 0x000fe20000410000 */
[----:B----4-:R-:W-:Y:S01]  /*3840*/  @!P1 FADD.FTZ R108, R108, R181 ;  /* 0x000000b56c6c9221 */ /* 0x010fe20000010000 */
[----:B------:R-:W0:Y:S01]  /*3850*/  SHFL.DOWN PT, R192, R109, 0x10, 0x1f ;  /* 0x0a001f006dc07f89 */ /* 0x000e2200000e0000 */
[C---:B------:R-:W-:Y:S01]  /*3860*/  FMUL.FTZ R209, R162.reuse, R209 ;  /* 0x000000d1a2d17220 */ /* 0x040fe20000410000 */
[C---:B------:R-:W-:Y:S01]  /*3870*/  FMUL.FTZ R175, R162.reuse, R188 ;  /* 0x000000bca2af7220 */ /* 0x040fe20000410000 */
[C---:B------:R-:W-:Y:S01]  /*3880*/  FMUL.FTZ R189, R162.reuse, R189 ;  /* 0x000000bda2bd7220 */ /* 0x040fe20000410000 */
[----:B------:R-:W4:Y:S01]  /*3890*/  SHFL.DOWN PT, R179, R108, 0x10, 0x1f ;  /* 0x0a001f006cb37f89 */ /* 0x000f2200000e0000 */
        /* <DEDUP_REMOVED lines=8> */
[----:B------:R-:W-:Y:S01]  /*3920*/  ISETP.GT.AND P1, PT, R114, 0xf, PT ;  /* 0x0000000f7200780c */ /* 0x000fe20003f24270 */
        /* <DEDUP_REMOVED lines=12> */
[----:B------:R-:W-:Y:S01]  /*39f0*/  FFMA.FTZ R223, R12, R77, R223 ;  /* 0x0000004d0cdf7223 */ /* 0x000fe200000100df */
[----:B------:R-:W-:Y:S01]  /*3a00*/  FFMA.FTZ R196, R11, R72, R196 ;  /* 0x000000480bc47223 */ /* 0x000fe200000100c4 */
[----:B----4-:R-:W-:Y:S01]  /*3a10*/  FADD.FTZ R69, R108, R179 ;  /* 0x000000b36c457221 */ /* 0x010fe20000010000 */
[----:B------:R-:W-:Y:S01]  /*3a20*/  FFMA.FTZ R211, R10, R73, R211 ;  /* 0x000000490ad37223 */ /* 0x000fe200000100d3 */
[----:B------:R-:W-:Y:S01]  /*3a30*/  FFMA.FTZ R110, R9, R70, R110 ;  /* 0x00000046096e7223 */ /* 0x000fe2000001006e */
[----:B------:R-:W-:Y:S01]  /*3a40*/  FFMA.FTZ R207, R8, R71, R207 ;  /* 0x0000004708cf7223 */ /* 0x000fe200000100cf */
[----:B------:R-:W-:Y:S01]  /*3a50*/  FSEL R109, R109, R68, P1 ;  /* 0x000000446d6d7208 */ /* 0x000fe20000800000 */
[----:B------:R0:W-:Y:S01]  /*3a60*/  @!P2 STS.64 [UR6+0x1098], R68 ;  /* 0x00109844ff00a988 */ /* 0x0001e20008000a06 */
[----:B------:R-:W-:Y:S01]  /*3a70*/  FSEL R108, R108, R69, P1 ;  /* 0x000000456c6c7208 */ /* 0x000fe20000800000 */
        /* <DEDUP_REMOVED lines=34> */
[----:B------:R-:W-:Y:S01]  /*3ca0*/  ISETP.NE.AND P1, PT, R135, UR9, PT ;  /* 0x0000000987007c0c */ /* 0x000fe2000bf25270 */
[----:B------:R-:W-:-:S12]  /*3cb0*/  ULEA UR7, UR4, UR6, 0x2 ;  /* 0x0000000604077291 */ /* 0x000fd8000f8e10ff */
[----:B------:R-:W0:Y:S04]  /*3cc0*/  @P1 LDS R69, [UR7+0x2748] ;  /* 0x00274807ff451984 */ /* 0x000e280008000800 */
[----:B------:R-:W4:Y:S01]  /*3cd0*/  @P1 LDS R0, [UR7+0x2348] ;  /* 0x00234807ff001984 */ /* 0x000f220008000800 */
[----:B0-----:R-:W-:Y:S01]  /*3ce0*/  @P1 FADD.FTZ R108, R108, R69 ;  /* 0x000000456c6c1221 */ /* 0x001fe20000010000 */
[----:B----4-:R-:W-:-:S04]  /*3cf0*/  @P1 FADD.FTZ R109, R109, R0 ;  /* 0x000000006d6d1221 */ /* 0x010fc80000010000 */
[----:B------:R0:W-:Y:S04]  /*3d00*/  STS [UR7+0x2748], R108 ;  /* 0x0027486cff007988 */ /* 0x0001e80008000807 */
[----:B------:R0:W-:Y:S02]  /*3d10*/  STS [UR7+0x2348], R109 ;  /* 0x0023486dff007988 */ /* 0x0001e40008000807 */
.L_x_7935:
[----:B------:R-:W-:Y:S05]  /*3d20*/  BSYNC.RECONVERGENT B0 ;  /* 0x0000000000007941 */ /* 0x000fea0003800200 */
.L_x_7934:
[----:B------:R-:W-:-:S04]  /*3d30*/  UIADD3 UR4, UPT, UPT, UR4, 0x1, URZ ;  /* 0x0000000104047890 */ /* 0x000fc8000fffe0ff */
[----:B------:R-:W-:-:S09]  /*3d40*/  UISETP.GE.AND UP0, UPT, UR4, UR12, UPT ;  /* 0x0000000c0400728c */ /* 0x000fd2000bf06270 */
[----:B------:R-:W-:Y:S05]  /*3d50*/  BRA.U !UP0, `(.L_x_7936) ;  /* 0xffffffd508c47547 */ /* 0x000fea000b83ffff */
.L_x_7898:
[----:B------:R-:W-:Y:S01]  /*3d60*/  BAR.SYNC.DEFER_BLOCKING 0x0 ;  /* 0x0000000000007b1d */ /* 0x000fe20000010000 */
[----:B------:R-:W-:Y:S02]  /*3d70*/  IADD3 R28, PT, PT, R135, -0x1, RZ ;  /* 0xffffffff871c7810 */ /* 0x000fe40007ffe0ff */
[----:B------:R-:W-:Y:S02]  /*3d80*/  IADD3 R137, P1, PT, R137, -0x800, RZ ;  /* 0xfffff80089897810 */ /* 0x000fe40007f3e0ff */
[----:B------:R-:W-:-:S03]  /*3d90*/  SHF.L.U32 R22, R28, 0x9, RZ ;  /* 0x000000091c167819 */ /* 0x000fc600000006ff */
[----:B------:R-:W4:Y:S01]  /*3da0*/  LDC.64 R24, c[0x0][0x4f8] ;  /* 0x00013e00ff187b82 */ /* 0x000f220000000a00 */
[----:B------:R-:W5:Y:S01]  /*3db0*/  LDCU.64 UR6, c[0x0][0x500] ;  /* 0x0000a000ff0677ac */ /* 0x000f620008000a00 */
[----:B------:R-:W-:Y:S02]  /*3dc0*/  IADD3 R138, P2, PT, R138, -0x800, RZ ;  /* 0xfffff8008a8a7810 */ /* 0x000fe40007f5e0ff */
[----:B------:R-:W-:Y:S02]  /*3dd0*/  SHF.R.S32.HI R23, RZ, 0x1f, R22 ;  /* 0x0000001fff177819 */ /* 0x000fe40000011416 */
[----:B------:R-:W-:Y:S02]  /*3de0*/  IADD3 R140, P3, PT, R140, -0x800, RZ ;  /* 0xfffff8008c8c7810 */ /* 0x000fe40007f7e0ff */
[----:B------:R-:W0:Y:S01]  /*3df0*/  LDC.64 R26, c[0x0][0x550] ;  /* 0x00015400ff1a7b82 */ /* 0x000e220000000a00 */
[----:B------:R-:W-:Y:S02]  /*3e00*/  IADD3 R142, P4, PT, R142, -0x800, RZ ;  /* 0xfffff8008e8e7810 */ /* 0x000fe40007f9e0ff */
[----:B------:R-:W-:-:S02]  /*3e10*/  IADD3.X R136, PT, PT, R136, -0x1, RZ, P1, !PT ;  /* 0xffffffff88887810 */ /* 0x000fc40000ffe4ff */
[----:B------:R-:W-:Y:S02]  /*3e20*/  IADD3.X R139, PT, PT, R139, -0x1, RZ, P2, !PT ;  /* 0xffffffff8b8b7810 */ /* 0x000fe400017fe4ff */
[----:B------:R-:W-:Y:S02]  /*3e30*/  IADD3.X R141, PT, PT, R141, -0x1, RZ, P3, !PT ;  /* 0xffffffff8d8d7810 */ /* 0x000fe40001ffe4ff */
[----:B------:R-:W-:Y:S01]  /*3e40*/  IADD3.X R143, PT, PT, R143, -0x1, RZ, P4, !PT ;  /* 0xffffffff8f8f7810 */ /* 0x000fe200027fe4ff */
[----:B------:R-:W-:Y:S04]  /*3e50*/  STS.128 [R112], R52 ;  /* 0x0000003470007388 */ /* 0x000fe80000000c00 */
[----:B------:R-:W-:Y:S01]  /*3e60*/  STS.128 [R112+0x10], R56 ;  /* 0x0000103870007388 */ /* 0x000fe20000000c00 */
[----:B----4-:R-:W-:-:S03]  /*3e70*/  IMAD.WIDE.U32 R20, R24, UR18, R22 ;  /* 0x0000001218147c25 */ /* 0x010fc6000f8e0016 */
[----:B------:R-:W-:Y:S01]  /*3e80*/  STS.128 [R112+0x20], R60 ;  /* 0x0000203c70007388 */ /* 0x000fe20000000c00 */
[----:B------:R-:W-:-:S03]  /*3e90*/  IMAD R21, R25, UR18, R21 ;  /* 0x0000001219157c24 */ /* 0x000fc6000f8e0215 */
[----:B------:R-:W-:Y:S01]  /*3ea0*/  STS.128 [R112+0x30], R64 ;  /* 0x0000304070007388 */ /* 0x000fe20000000c00 */
[----:B------:R-:W-:-:S03]  /*3eb0*/  NOP ;  /* 0x0000000000007918 */ /* 0x000fc60000000000 */
[----:B------:R-:W4:Y:S01]  /*3ec0*/  LDS.128 R16, [R113] ;  /* 0x0000000071107984 */ /* 0x000f220000000c00 */
[----:B-----5:R-:W-:-:S03]  /*3ed0*/  IMAD.WIDE.U32 R20, R155, UR6, R20 ;  /* 0x000000069b147c25 */ /* 0x020fc6000f8e0014 */
[----:B------:R-:W5:Y:S01]  /*3ee0*/  LDS.128 R12, [R113+0x200] ;  /* 0x00020000710c7984 */ /* 0x000f620000000c00 */
[----:B------:R-:W-:Y:S01]  /*3ef0*/  IMAD R0, R155, UR7, R21 ;  /* 0x000000079b007c24 */ /* 0x000fe2000f8e0215 */
[C---:B0-----:R-:W-:Y:S01]  /*3f00*/  LEA R24, P0, R20.reuse, R26, 0x2 ;  /* 0x0000001a14187211 */ /* 0x041fe200078010ff */
[----:B------:R-:W0:Y:S01]  /*3f10*/  LDCU.64 UR6, c[0x0][0x520] ;  /* 0x0000a400ff0677ac */ /* 0x000e220008000a00 */
[----:B------:R-:W1:Y:S02]  /*3f20*/  LDS.128 R8, [R113+0x400] ;  /* 0x0004000071087984 */ /* 0x000e640000000c00 */
[----:B------:R-:W-:Y:S01]  /*3f30*/  LEA.HI.X R25, R20, R27, R0, 0x2, P0 ;  /* 0x0000001b14197211 */ /* 0x000fe200000f1400 */
[----:B------:R-:W-:Y:S01]  /*3f40*/  FADD.FTZ R0, R149, R48 ;  /* 0x0000003095007221 */ /* 0x000fe20000010000 */
[----:B------:R-:W2:Y:S01]  /*3f50*/  LDS.128 R4, [R113+0x600] ;  /* 0x0006000071047984 */ /* 0x000ea20000000c00 */
[----:B------:R-:W-:-:S04]  /*3f60*/  IMAD.WIDE.U32 R20, R116, 0x10, R24 ;  /* 0x0000001074147825 */ /* 0x000fc800078e0018 */
[----:B------:R-:W-:-:S04]  /*3f70*/  FADD.FTZ R27, R0, R49 ;  /* 0x00000031001b7221 */ /* 0x000fc80000010000 */
[----:B------:R-:W-:Y:S02]  /*3f80*/  FADD.FTZ R0, R27, R50 ;  /* 0x000000321b007221 */ /* 0x000fe40000010000 */
[----:B------:R-:W3:Y:S02]  /*3f90*/  LDC.64 R26, c[0x0][0x518] ;  /* 0x00014600ff1a7b82 */ /* 0x000ee40000000a00 */
[----:B------:R-:W-:-:S04]  /*3fa0*/  FADD.FTZ R25, R0, R51 ;  /* 0x0000003300197221 */ /* 0x000fc80000010000 */
[----:B------:R-:W-:Y:S02]  /*3fb0*/  FADD.FTZ R0, R25, R44 ;  /* 0x0000002c19007221 */ /* 0x000fe40000010000 */
[----:B------:R-:W0:Y:S01]  /*3fc0*/  LDC.64 R24, c[0x0][0x560] ;  /* 0x00015800ff187b82 */ /* 0x000e220000000a00 */
[----:B----4-:R-:W-:Y:S04]  /*3fd0*/  STG.E.128 desc[UR16][R20.64], R16 ;  /* 0x0000001014007986 */ /* 0x010fe8000c101d10 */
[----:B-----5:R-:W-:Y:S01]  /*3fe0*/  STG.E.128 desc[UR16][R20.64+0x200], R12 ;  /* 0x0002000c14007986 */ /* 0x020fe2000c101d10 */
[----:B---3--:R-:W-:-:S03]  /*3ff0*/  IMAD.WIDE.U32 R22, R26, UR18, R22 ;  /* 0x000000121a167c25 */ /* 0x008fc6000f8e0016 */
[----:B-1----:R-:W-:Y:S01]  /*4000*/  STG.E.128 desc[UR16][R20.64+0x400], R8 ;  /* 0x0004000814007986 */ /* 0x002fe2000c101d10 */
[----:B------:R-:W-:-:S03]  /*4010*/  IMAD R23, R27, UR18, R23 ;  /* 0x000000121b177c24 */ /* 0x000fc6000f8e0217 */
[----:B--2---:R1:W-:Y:S01]  /*4020*/  STG.E.128 desc[UR16][R20.64+0x600], R4 ;  /* 0x0006000414007986 */ /* 0x0043e2000c101d10 */
[----:B------:R-:W-:Y:S01]  /*4030*/  BAR.SYNC.DEFER_BLOCKING 0x0 ;  /* 0x0000000000007b1d */ /* 0x000fe20000010000 */
[----:B-1----:R-:W-:-:S05]  /*4040*/  FADD.FTZ R21, R0, R45 ;  /* 0x0000002d00157221 */ /* 0x002fca0000010000 */
[----:B------:R-:W-:Y:S04]  /*4050*/  STS.128 [R112], R48 ;  /* 0x0000003070007388 */ /* 0x000fe80000000c00 */
[----:B------:R1:W-:Y:S04]  /*4060*/  STS.128 [R112+0x10], R44 ;  /* 0x0000102c70007388 */ /* 0x0003e80000000c00 */
[----:B------:R2:W-:Y:S04]  /*4070*/  STS.128 [R112+0x20], R40 ;  /* 0x0000202870007388 */ /* 0x0005e80000000c00 */
[----:B------:R3:W-:Y:S01]  /*4080*/  STS.128 [R112+0x30], R36 ;  /* 0x0000302470007388 */ /* 0x0007e20000000c00 */
[----:B------:R-:W-:-:S03]  /*4090*/  NOP ;  /* 0x0000000000007918 */ /* 0x000fc60000000000 */
[----:B------:R-:W4:Y:S01]  /*40a0*/  LDS.128 R12, [R113] ;  /* 0x00000000710c7984 */ /* 0x000f220000000c00 */
[----:B-1----:R-:W-:Y:S01]  /*40b0*/  FADD.FTZ R46, R21, R46 ;  /* 0x0000002e152e7221 */ /* 0x002fe20000010000 */
[C---:B0-----:R-:W-:Y:S02]  /*40c0*/  IMAD.WIDE.U32 R20, R155.reuse, UR6, R22 ;  /* 0x000000069b147c25 */ /* 0x041fe4000f8e0016 */
[----:B------:R-:W0:Y:S02]  /*40d0*/  LDS.128 R8, [R113+0x200] ;  /* 0x0002000071087984 */ /* 0x000e240000000c00 */
[----:B------:R-:W-:Y:S01]  /*40e0*/  FADD.FTZ R47, R46, R47 ;  /* 0x0000002f2e2f7221 */ /* 0x000fe20000010000 */
[----:B------:R-:W-:Y:S01]  /*40f0*/  IMAD R0, R155, UR7, R21 ;  /* 0x000000079b007c24 */ /* 0x000fe2000f8e0215 */
[----:B------:R-:W-:Y:S01]  /*4100*/  LEA R22, P0, R20, R24, 0x2 ;  /* 0x0000001814167211 */ /* 0x000fe200078010ff */
[----:B------:R-:W1:Y:S01]  /*4110*/  LDS.128 R4, [R113+0x400] ;  /* 0x0004000071047984 */ /* 0x000e620000000c00 */
[----:B--2---:R-:W-:-:S02]  /*4120*/  FADD.FTZ R40, R47, R40 ;  /* 0x000000282f287221 */ /* 0x004fc40000010000 */
[----:B------:R-:W-:Y:S01]  /*4130*/  LEA.HI.X R23, R20, R25, R0, 0x2, P0 ;  /* 0x0000001914177211 */ /* 0x000fe200000f1400 */
[----:B------:R-:W2:Y:S01]  /*4140*/  LDS.128 R16, [R113+0x600] ;  /* 0x0006000071107984 */ /* 0x000ea20000000c00 */
[----:B------:R-:W-:Y:S01]  /*4150*/  FADD.FTZ R41, R40, R41 ;  /* 0x0000002928297221 */ /* 0x000fe20000010000 */
[----:B------:R-:W-:Y:S01]  /*4160*/  ISETP.GT.AND P0, PT, R135, 0x1, PT ;  /* 0x000000018700780c */ /* 0x000fe20003f04270 */
[----:B------:R-:W-:-:S04]  /*4170*/  IMAD.WIDE.U32 R20, R116, 0x10, R22 ;  /* 0x0000001074147825 */ /* 0x000fc800078e0016 */
[----:B------:R-:W-:Y:S01]  /*4180*/  FADD.FTZ R42, R41, R42 ;  /* 0x0000002a292a7221 */ /* 0x000fe20000010000 */
[----:B------:R-:W-:-:S03]  /*4190*/  MOV R135, R28 ;  /* 0x0000001c00877202 */ /* 0x000fc60000000f00 */
[----:B------:R-:W-:-:S04]  /*41a0*/  FADD.FTZ R43, R42, R43 ;  /* 0x0000002b2a2b7221 */ /* 0x000fc80000010000 */
[----:B---3--:R-:W-:-:S04]  /*41b0*/  FADD.FTZ R36, R43, R36 ;  /* 0x000000242b247221 */ /* 0x008fc80000010000 */
[----:B------:R-:W-:-:S04]  /*41c0*/  FADD.FTZ R37, R36, R37 ;  /* 0x0000002524257221 */ /* 0x000fc80000010000 */
[----:B------:R-:W-:-:S04]  /*41d0*/  FADD.FTZ R38, R37, R38 ;  /* 0x0000002625267221 */ /* 0x000fc80000010000 */
[----:B------:R-:W-:Y:S01]  /*41e0*/  FADD.FTZ R149, R38, R39 ;  /* 0x0000002726957221 */ /* 0x000fe20000010000 */
[----:B----4-:R3:W-:Y:S04]  /*41f0*/  STG.E.128 desc[UR16][R20.64], R12 ;  /* 0x0000000c14007986 */ /* 0x0107e8000c101d10 */
[----:B0-----:R3:W-:Y:S04]  /*4200*/  STG.E.128 desc[UR16][R20.64+0x200], R8 ;  /* 0x0002000814007986 */ /* 0x0017e8000c101d10 */
[----:B-1----:R3:W-:Y:S04]  /*4210*/  STG.E.128 desc[UR16][R20.64+0x400], R4 ;  /* 0x0004000414007986 */ /* 0x0027e8000c101d10 */
[----:B--2---:R3:W-:Y:S01]  /*4220*/  STG.E.128 desc[UR16][R20.64+0x600], R16 ;  /* 0x0006001014007986 */ /* 0x0047e2000c101d10 */
[----:B------:R-:W-:Y:S05]  /*4230*/  @P0 BRA `(.L_x_7937) ;  /* 0xffffffc8007c0947 */ /* 0x000fea000383ffff */
.L_x_7897:
[----:B---3--:R-:W0:Y:S01]  /*4240*/  LDC.64 R6, c[0x0][0x548] ;  /* 0x00015200ff067b82 */ /* 0x008e220000000a00 */
        /* <DEDUP_REMOVED lines=33> */
.L_x_7939:
[----:B------:R-:W-:Y:S05]  /*4460*/  BSYNC.RECONVERGENT B0 ;  /* 0x0000000000007941 */ /* 0x000fea0003800200 */
.L_x_7938:
        /* <DEDUP_REMOVED lines=26> */
.L_x_7941:
[----:B------:R-:W-:Y:S05]  /*4610*/  BSYNC.RECONVERGENT B0 ;  /* 0x0000000000007941 */ /* 0x000fea0003800200 */
.L_x_7940:
[----:B------:R-:W-:Y:S05]  /*4620*/  @P2 EXIT ;  /* 0x000000000000294d */ /* 0x000fea0003800000 */
[----:B------:R-:W1:Y:S01]  /*4630*/  LDCU.64 UR8, c[0x0][0x4e8] ;  /* 0x00009d00ff0877ac */ /* 0x000e620008000a00 */
[----:B------:R-:W2:Y:S01]  /*4640*/  S2UR UR5, SR_CgaCtaId ;  /* 0x00000000000579c3 */ /* 0x000ea20000008800 */
[----:B------:R-:W-:Y:S01]  /*4650*/  BSSY.RECONVERGENT B0, `(.L_x_7942) ;  /* 0x0000022000007945 */ /* 0x000fe20003800200 */
[----:B------:R-:W-:Y:S01]  /*4660*/  UMOV UR4, 0x400 ;  /* 0x0000040000047882 */ /* 0x000fe20000000000 */
[----:B------:R-:W3:Y:S01]  /*4670*/  LDCU UR6, c[0x0][0x360] ;  /* 0x00006c00ff0677ac */ /* 0x000ee20008000800 */
[----:B------:R-:W4:Y:S01]  /*4680*/  LDCU.64 UR10, c[0x0][0x4b0] ;  /* 0x00009600ff0a77ac */ /* 0x000f220008000a00 */
[----:B------:R-:W0:Y:S01]  /*4690*/  LDCU.64 UR12, c[0x0][0x530] ;  /* 0x0000a600ff0c77ac */ /* 0x000e220008000a00 */
[----:B------:R-:W0:Y:S01]  /*46a0*/  LDCU.64 UR14, c[0x0][0x4f0] ;  /* 0x00009e00ff0e77ac */ /* 0x000e220008000a00 */
[C---:B-1----:R-:W-:Y:S01]  /*46b0*/  IMAD.WIDE.U32 R2, R155.reuse, UR8, RZ ;  /* 0x000000089b027c25 */ /* 0x042fe2000f8e00ff */
[----:B------:R-:W1:Y:S03]  /*46c0*/  LDCU.64 UR18, c[0x0][0x540] ;  /* 0x0000a800ff1277ac */ /* 0x000e660008000a00 */
[----:B------:R-:W-:Y:S01]  /*46d0*/  IMAD R155, R155, UR9, R3 ;  /* 0x000000099b9b7c24 */ /* 0x000fe2000f8e0203 */
[----:B0-234-:R-:W-:-:S12]  /*46e0*/  ULEA UR4, UR5, UR4, 0x18 ;  /* 0x0000000405047291 */ /* 0x01dfd8000f8ec0ff */
.L_x_7943:
[----:B------:R-:W-:Y:S02]  /*46f0*/  LEA R0, R13, UR4, 0x2 ;  /* 0x000000040d007c11 */ /* 0x000fe4000f8e10ff */
[----:B------:R-:W-:Y:S02]  /*4700*/  SHF.R.S32.HI R4, RZ, 0x1f, R13 ;  /* 0x0000001fff047819 */ /* 0x000fe4000001140d */
[----:B0-----:R-:W-:Y:S01]  /*4710*/  MOV R6, R2 ;  /* 0x0000000200067202 */ /* 0x001fe20000000f00 */
[----:B------:R-:W0:Y:S01]  /*4720*/  LDS R15, [R0+0x2348] ;  /* 0x00234800000f7984 */ /* 0x000e220000000800 */
[----:B------:R-:W-:Y:S01]  /*4730*/  MOV R7, R155 ;  /* 0x0000009b00077202 */ /* 0x000fe20000000f00 */
[C---:B------:R-:W-:Y:S01]  /*4740*/  IMAD R10, R4.reuse, UR10, RZ ;  /* 0x0000000a040a7c24 */ /* 0x040fe2000f8e02ff */
[----:B------:R-:W-:Y:S01]  /*4750*/  MOV R152, R90 ;  /* 0x0000005a00987202 */ /* 0x000fe20000000f00 */
[----:B------:R-:W2:Y:S01]  /*4760*/  LDS R17, [R0+0x2748] ;  /* 0x0027480000117984 */ /* 0x000ea20000000800 */
[----:B------:R-:W-:-:S02]  /*4770*/  IMAD R12, R4, UR14, RZ ;  /* 0x0000000e040c7c24 */ /* 0x000fc4000f8e02ff */
[----:B------:R-:W-:-:S04]  /*4780*/  IMAD.WIDE.U32 R8, R13, UR14, R6 ;  /* 0x0000000e0d087c25 */ /* 0x000fc8000f8e0006 */
[----:B------:R-:W-:-:S04]  /*4790*/  IMAD.WIDE.U32 R4, R13, UR10, R152 ;  /* 0x0000000a0d047c25 */ /* 0x000fc8000f8e0098 */
[C---:B------:R-:W-:Y:S01]  /*47a0*/  IMAD R7, R13.reuse, UR11, R10 ;  /* 0x0000000b0d077c24 */ /* 0x040fe2000f8e020a */
[----:B------:R-:W-:Y:S01]  /*47b0*/  LEA R6, P0, R4, UR12, 0x2 ;  /* 0x0000000c04067c11 */ /* 0x000fe2000f8010ff */
[C---:B------:R-:W-:Y:S01]  /*47c0*/  IMAD R11, R13.reuse, UR15, R12 ;  /* 0x0000000f0d0b7c24 */ /* 0x040fe2000f8e020c */
[----:B------:R-:W-:Y:S02]  /*47d0*/  IADD3 R13, PT, PT, R13, UR6, RZ ;  /* 0x000000060d0d7c10 */ /* 0x000fe4000fffe0ff */
[----:B------:R-:W-:Y:S02]  /*47e0*/  IADD3 R7, PT, PT, R5, R7, RZ ;  /* 0x0000000705077210 */ /* 0x000fe40007ffe0ff */
[----:B-1----:R-:W-:Y:S02]  /*47f0*/  LEA R10, P1, R8, UR18, 0x2 ;  /* 0x00000012080a7c11 */ /* 0x002fe4000f8210ff */
[----:B------:R-:W-:Y:S02]  /*4800*/  LEA.HI.X R7, R4, UR13, R7, 0x2, P0 ;  /* 0x0000000d04077c11 */ /* 0x000fe400080f1407 */
[----:B------:R-:W-:-:S02]  /*4810*/  ISETP.GE.AND P0, PT, R13, UR7, PT ;  /* 0x000000070d007c0c */ /* 0x000fc4000bf06270 */
[----:B------:R-:W-:-:S04]  /*4820*/  IADD3 R5, PT, PT, R9, R11, RZ ;  /* 0x0000000b09057210 */ /* 0x000fc80007ffe0ff */
[----:B------:R-:W-:Y:S01]  /*4830*/  LEA.HI.X R11, R8, UR19, R5, 0x2, P1 ;  /* 0x00000013080b7c11 */ /* 0x000fe200088f1405 */
[----:B0-----:R0:W-:Y:S04]  /*4840*/  REDG.E.ADD.F32.FTZ.RN.STRONG.GPU desc[UR16][R6.64], R15 ;  /* 0x0000000f060079a6 */ /* 0x0011e8000c12f310 */
[----:B--2---:R0:W-:Y:S02]  /*4850*/  REDG.E.ADD.F32.FTZ.RN.STRONG.GPU desc[UR16][R10.64], R17 ;  /* 0x000000110a0079a6 */ /* 0x0041e4000c12f310 */
[----:B------:R-:W-:Y:S05]  /*4860*/  @!P0 BRA `(.L_x_7943) ;  /* 0xfffffffc00a08947 */ /* 0x000fea000383ffff */
[----:B------:R-:W-:Y:S05]  /*4870*/  BSYNC.RECONVERGENT B0 ;  /* 0x0000000000007941 */ /* 0x000fea0003800200 */
.L_x_7942:
[----:B------:R-:W-:Y:S05]  /*4880*/  EXIT ;  /* 0x000000000000794d */ /* 0x000fea0003800000 */
.L_x_7944:
        /* <DEDUP_REMOVED lines=15> */
.L_x_10497:


//--------------------- .text._Z25selective_scan_bwd_kernelI32Selective_Scan_bwd_kernel_traitsILi32ELi16ELb1ELb1ELb0ELb0ELb1EffEEv12SSMParamsBwd --------------------------
	.section	.text._Z25selective_scan_bwd_kernelI32Selective_Scan_bwd_kernel_traitsILi32ELi16ELb1ELb1ELb0ELb0ELb1EffEEv12SSMParamsBwd,"ax",@progbits
	.align	128
        .global         _Z25selective_scan_bwd_kernelI32Selective_Scan_bwd_kernel_traitsILi32ELi16ELb1ELb1ELb0ELb0ELb1EffEEv12SSMParamsBwd
        .type           _Z25selective_scan_bwd_kernelI32Selective_Scan_bwd_kernel_traitsILi32ELi16ELb1ELb1ELb0ELb0ELb1EffEEv12SSMParamsBwd,@function
        .size           _Z25selective_scan_bwd_kernelI32Selective_Scan_bwd_kernel_traitsILi32ELi16ELb1ELb1ELb0ELb0ELb1EffEEv12SSMParamsBwd,(.L_x_10498 - _Z25selective_scan_bwd_kernelI32Selective_Scan_bwd_kernel_traitsILi32ELi16ELb1ELb1ELb0ELb0ELb1EffEEv12SSMParamsBwd)
        .other          _Z25selective_scan_bwd_kernelI32Selective_Scan_bwd_kernel_traitsILi32ELi16ELb1ELb1ELb0ELb0ELb1EffEEv12SSMParamsBwd,@"STO_CUDA_ENTRY STV_DEFAULT"
_Z25selective_scan_bwd_kernelI32Selective_Scan_bwd_kernel_traitsILi32ELi16ELb1ELb1ELb0ELb0ELb1EffEEv12SSMParamsBwd:
.text._Z25selective_scan_bwd_kernelI32Selective_Scan_bwd_kernel_traitsILi32ELi16ELb1ELb1ELb0ELb0ELb1EffEEv12SSMParamsBwd:
[----:B------:R-:W-:Y:S08]  /*0000*/  LDC R1, c[0x0][0x37c] ;  /* 0x0000df00ff017b82 */ /* 0x000ff00000000800 */
[----:B------:R-:W0:Y:S01]  /*0010*/  LDC R13, c[0x0][0x398] ;  /* 0x0000e600ff0d7b82 */ /* 0x000e220000000800 */
[----:B------:R-:W1:Y:S01]  /*0020*/  S2R R0, SR_CTAID.Y ;  /* 0x0000000000007919 */ /* 0x000e620000002600 */
[----:B------:R-:W2:Y:S01]  /*0030*/  LDCU.64 UR16, c[0x0][0x358] ;  /* 0x00006b00ff1077ac */ /* 0x000ea20008000a00 */
[----:B------:R-:W-:Y:S01]  /*0040*/  CS2R R2, SRZ ;  /* 0x0000000000027805 */ /* 0x000fe2000001ff00 */
[----:B------:R-:W3:Y:S04]  /*0050*/  LDCU.128 UR12, c[0x0][0x400] ;  /* 0x00008000ff0c77ac */ /* 0x000ee80008000c00 */
        /* <DEDUP_REMOVED lines=16> */
[----:B------:R-:W-:Y:S01]  /*0160*/  @P1 LEA R6, P3, R0, R6, 0x2 ;  /* 0x0000000600061211 */ /* 0x000fe200078610ff */
        /* <DEDUP_REMOVED lines=26> */
[----:B------:R-:W-:Y:S02]  /*0310*/  LOP3.LUT R6, R0, R13, RZ, 0x3c, !PT ;  /* 0x0000000d00067212 */ /* 0x000fe400078e3cff */
[----:B------:R-:W-:Y:S01]  /*0320*/  @!P2 IADD3 R9, PT, PT, R9, 0x1, RZ ;  /* 0x000000010909a810 */ /* 0x000fe20007ffe0ff */
[----:B------:R-:W-:Y:S01]  /*0330*/  UIMAD UR8, UR18, UR9, UR5 ;  /* 0x00000009120872a4 */ /* 0x000fe2000f8e0205 */
[----:B------:R-:W2:Y:S01]  /*0340*/  @P0 LDC R22, c[0x0][0x38c] ;  /* 0x0000e300ff160b82 */ /* 0x000ea20000000800 */
[----:B------:R-:W-:Y:S01]  /*0350*/  MOV R4, UR4 ;  /* 0x0000000400047c02 */ /* 0x000fe20008000f00 */
[----:B------:R-:W-:Y:S01]  /*0360*/  UIMAD UR4, UR18, UR13, UR7 ;  /* 0x0000000d120472a4 */ /* 0x000fe2000f8e0207 */
[----:B------:R-:W-:-:S02]  /*0370*/  ISETP.GE.AND P3, PT, R6, RZ, PT ;  /* 0x000000ff0600720c */ /* 0x000fc40003f66270 */
[----:B------:R-:W-:Y:S02]  /*0380*/  @P1 IADD3 R9, PT, PT, R9, 0x1, RZ ;  /* 0x0000000109091810 */ /* 0x000fe40007ffe0ff */
[----:B------:R-:W-:Y:S02]  /*0390*/  MOV R6, UR6 ;  /* 0x0000000600067c02 */ /* 0x000fe40008000f00 */
[----:B------:R-:W-:Y:S01]  /*03a0*/  MOV R7, UR7 ;  /* 0x0000000700077c02 */ /* 0x000fe20008000f00 */
[----:B------:R-:W1:Y:S01]  /*03b0*/  LDCU.64 UR6, c[0x0][0x498] ;  /* 0x00009300ff0677ac */ /* 0x000e620008000a00 */
[----:B------:R-:W-:Y:S02]  /*03c0*/  MOV R5, UR5 ;  /* 0x0000000500057c02 */ /* 0x000fe40008000f00 */
[----:B------:R-:W-:Y:S01]  /*03d0*/  MOV R5, UR8 ;  /* 0x0000000800057c02 */ /* 0x000fe20008000f00 */
[----:B------:R-:W0:Y:S01]  /*03e0*/  LDCU.64 UR8, c[0x0][0x3b0] ;  /* 0x00007600ff0877ac */ /* 0x000e220008000a00 */
[----:B------:R-:W-:-:S02]  /*03f0*/  MOV R141, R9 ;  /* 0x00000009008d7202 */ /* 0x000fc40000000f00 */
[----:B------:R-:W4:Y:S01]  /*0400*/  @P0 LDC.64 R8, c[0x0][0x480] ;  /* 0x00012000ff080b82 */ /* 0x000f220000000a00 */
[----:B------:R-:W-:Y:S01]  /*0410*/  IMAD.WIDE.U32 R4, R0, UR10, R4 ;  /* 0x0000000a00047c25 */ /* 0x000fe2000f8e0004 */
[----:B------:R-:W-:-:S03]  /*0420*/  ISETP.NE.AND P2, PT, R13, RZ, PT ;  /* 0x000000ff0d00720c */ /* 0x000fc60003f45270 */
[----:B------:R-:W-:Y:S02]  /*0430*/  IMAD R12, R0, UR11, R5 ;  /* 0x0000000b000c7c24 */ /* 0x000fe4000f8e0205 */
[----:B---3--:R-:W-:Y:S01]  /*0440*/  @P0 IMAD R5, R11, UR18, R0 ;  /* 0x000000120b050c24 */ /* 0x008fe2000f8e0200 */
[----:B------:R-:W-:-:S03]  /*0450*/  MOV R7, UR4 ;  /* 0x0000000400077c02 */ /* 0x000fc60008000f00 */
[----:B------:R-:W-:Y:S01]  /*0460*/  @P0 IMAD R5, R5, R14, RZ ;  /* 0x0000000e05050224 */ /* 0x000fe200078e02ff */
[----:B-1----:R-:W-:Y:S01]  /*0470*/  UIMAD.WIDE.U32 UR4, UR18, UR6, URZ ;  /* 0x00000006120472a5 */ /* 0x002fe2000f8e00ff */
[----:B------:R-:W-:Y:S02]  /*0480*/  @!P3 IADD3 R141, PT, PT, -R141, RZ, RZ ;  /* 0x000000ff8d8db210 */ /* 0x000fe40007ffe1ff */
[----:B--2---:R-:W-:Y:S01]  /*0490*/  @P0 IMAD R5, R5, R22, RZ ;  /* 0x0000001605050224 */ /* 0x004fe200078e02ff */
[----:B------:R-:W-:Y:S01]  /*04a0*/  @!P2 LOP3.LUT R141, RZ, R13, RZ, 0x33, !PT ;  /* 0x0000000dff8da212 */ /* 0x000fe200078e33ff */
[----:B------:R-:W1:Y:S01]  /*04b0*/  LDC.64 R22, c[0x0][0x4a8] ;  /* 0x00012a00ff167b82 */ /* 0x000e620000000a00 */
[----:B------:R-:W-:Y:S02]  /*04c0*/  UIMAD UR5, UR18, UR7, UR5 ;  /* 0x00000007120572a4 */ /* 0x000fe4000f8e0205 */
[----:B0-----:R-:W-:Y:S01]  /*04d0*/  UIMAD.WIDE.U32 UR6, UR18, UR8, URZ ;  /* 0x00000008120672a5 */ /* 0x001fe2000f8e00ff */
[----:B------:R-:W-:-:S02]  /*04e0*/  SHF.R.S32.HI R33, RZ, 0x1f, R141 ;  /* 0x0000001fff217819 */ /* 0x000fc4000001148d */
[----:B------:R-:W-:Y:S02]  /*04f0*/  CS2R R156, SRZ ;  /* 0x00000000009c7805 */ /* 0x000fe4000001ff00 */
[----:B------:R-:W-:Y:S01]  /*0500*/  LEA R11, R14, 0xfffffe00, 0x9 ;  /* 0xfffffe000e0b7811 */ /* 0x000fe200078e48ff */
[----:B------:R-:W-:Y:S01]  /*0510*/  IMAD.WIDE.U32 R6, R0, UR14, R6 ;  /* 0x0000000e00067c25 */ /* 0x000fe2000f8e0006 */
[----:B------:R-:W-:Y:S02]  /*0520*/  UIMAD UR7, UR18, UR9, UR7 ;  /* 0x00000009120772a4 */ /* 0x000fe4000f8e0207 */
[----:B------:R-:W-:Y:S01]  /*0530*/  IADD3 R16, P2, PT, R11, R4, RZ ;  /* 0x000000040b107210 */ /* 0x000fe20007f5e0ff */
[----:B----4-:R-:W-:Y:S01]  /*0540*/  @P0 IMAD.WIDE R156, R5, 0x8, R8 ;  /* 0x00000008059c0825 */ /* 0x010fe200078e0208 */
[----:B------:R-:W-:-:S03]  /*0550*/  IADD3 R15, P3, PT, R11, R6, RZ ;  /* 0x000000060b0f7210 */ /* 0x000fc60007f7e0ff */
[----:B------:R-:W-:Y:S02]  /*0560*/  IMAD R8, R33, R20, RZ ;  /* 0x0000001421087224 */ /* 0x000fe400078e02ff */
[----:B------:R-:W-:Y:S01]  /*0570*/  IMAD.WIDE.U32 R4, R0, R18, UR4 ;  /* 0x0000000400047e25 */ /* 0x000fe2000f8e0012 */
[----:B------:R-:W-:-:S03]  /*0580*/  ISETP.GE.AND P1, PT, R14, 0x1, PT ;  /* 0x000000010e00780c */ /* 0x000fc60003f26270 */
[----:B------:R-:W-:Y:S02]  /*0590*/  IMAD R10, R0, UR15, R7 ;  /* 0x0000000f000a7c24 */ /* 0x000fe4000f8e0207 */
[----:B------:R-:W-:-:S04]  /*05a0*/  IMAD.WIDE.U32 R6, R141, R20, UR6 ;  /* 0x000000068d067e25 */ /* 0x000fc8000f8e0014 */
[----:B------:R-:W-:Y:S02]  /*05b0*/  IMAD R9, R141, R21, R8 ;  /* 0x000000158d097224 */ /* 0x000fe400078e0208 */
[----:B------:R-:W-:Y:S01]  /*05c0*/  IMAD R8, R0, R19, R5 ;  /* 0x0000001300087224 */ /* 0x000fe200078e0205 */
[----:B------:R-:W-:Y:S02]  /*05d0*/  SHF.R.S32.HI R5, RZ, 0x1f, R11 ;  /* 0x0000001fff057819 */ /* 0x000fe4000001140b */
[----:B------:R-:W-:Y:S02]  /*05e0*/  IADD3 R4, P4, PT, R11, R4, RZ ;  /* 0x000000040b047210 */ /* 0x000fe40007f9e0ff */
[----:B------:R-:W-:Y:S02]  /*05f0*/  IADD3 R14, PT, PT, R7, R9, RZ ;  /* 0x00000009070e7210 */ /* 0x000fe40007ffe0ff */
[----:B------:R-:W-:Y:S02]  /*0600*/  IADD3 R11, P5, PT, R11, R6, RZ ;  /* 0x000000060b0b7210 */ /* 0x000fe40007fbe0ff */
[----:B------:R-:W-:-:S02]  /*0610*/  IADD3.X R7, PT, PT, R5, R12, RZ, P2, !PT ;  /* 0x0000000c05077210 */ /* 0x000fc400017fe4ff */
[----:B------:R-:W-:Y:S01]  /*0620*/  LEA R13, P0, R16, R24, 0x2 ;  /* 0x00000018100d7211 */ /* 0x000fe200078010ff */
[----:B-1----:R-:W-:Y:S01]  /*0630*/  IMAD.WIDE.U32 R150, R0, R22, RZ ;  /* 0x0000001600967225 */ /* 0x002fe200078e00ff */
[C---:B------:R-:W-:Y:S02]  /*0640*/  IADD3.X R17, PT, PT, R5.reuse, R8, RZ, P4, !PT ;  /* 0x0000000805117210 */ /* 0x040fe400027fe4ff */
[C---:B------:R-:W-:Y:S02]  /*0650*/  IADD3.X R6, PT, PT, R5.reuse, R10, RZ, P3, !PT ;  /* 0x0000000a05067210 */ /* 0x040fe40001ffe4ff */
[----:B------:R-:W-:Y:S02]  /*0660*/  IADD3.X R12, PT, PT, R5, R14, RZ, P5, !PT ;  /* 0x0000000e050c7210 */ /* 0x000fe40002ffe4ff */
[----:B------:R-:W-:Y:S02]  /*0670*/  LEA.HI.X R16, R16, R25, R7, 0x2, P0 ;  /* 0x0000001910107211 */ /* 0x000fe400000f1407 */
[----:B------:R-:W-:-:S02]  /*0680*/  LEA R14, P0, R15, R26, 0x2 ;  /* 0x0000001a0f0e7211 */ /* 0x000fc400078010ff */
[----:B------:R-:W-:Y:S02]  /*0690*/  LEA R8, P2, R4, R28, 0x2 ;  /* 0x0000001c04087211 */ /* 0x000fe400078410ff */
[----:B------:R-:W-:Y:S01]  /*06a0*/  LEA R10, P3, R11, R30, 0x2 ;  /* 0x0000001e0b0a7211 */ /* 0x000fe200078610ff */
[----:B------:R-:W-:Y:S01]  /*06b0*/  HFMA2 R139, -RZ, RZ, 0, 0 ;  /* 0x00000000ff8b7431 */ /* 0x000fe200000001ff */
[----:B------:R-:W-:Y:S01]  /*06c0*/  LEA.HI.X R15, R15, R27, R6, 0x2, P0 ;  /* 0x0000001b0f0f7211 */ /* 0x000fe200000f1406 */
[----:B------:R-:W-:Y:S01]  /*06d0*/  IMAD R5, R0, R23, R151 ;  /* 0x0000001700057224 */ /* 0x000fe200078e0297 */
        /* <DEDUP_REMOVED lines=9> */
[----:B------:R-:W3:Y:S03]  /*0770*/  LDCU.64 UR10, c[0x0][0x4c0] ;  /* 0x00009800ff0a77ac */ /* 0x000ee60008000a00 */
[----:B------:R-:W4:Y:S01]  /*0780*/  S2UR UR5, SR_CgaCtaId ;  /* 0x00000000000579c3 */ /* 0x000f220000008800 */
[----:B------:R-:W0:Y:S01]  /*0790*/  LDCU.64 UR8, c[0x0][0x3d8] ;  /* 0x00007b00ff0877ac */ /* 0x000e220008000a00 */
[----:B------:R-:W-:Y:S01]  /*07a0*/  UMOV UR4, 0x400 ;  /* 0x0000040000047882 */ /* 0x000fe20000000000 */
[----:B--2---:R-:W-:Y:S01]  /*07b0*/  IMAD.WIDE.U32 R154, R0, UR6, RZ ;  /* 0x00000006009a7c25 */ /* 0x004fe2000f8e00ff */
[----:B------:R-:W2:Y:S03]  /*07c0*/  LDCU UR6, c[0x0][0x394] ;  /* 0x00007280ff0677ac */ /* 0x000ea60008000800 */
[----:B---3--:R-:W-:-:S02]  /*07d0*/  IMAD R4, R33, UR10, RZ ;  /* 0x0000000a21047c24 */ /* 0x008fc4000f8e02ff */
[C---:B------:R-:W-:Y:S02]  /*07e0*/  IMAD R9, R0.reuse, UR7, R155 ;  /* 0x0000000700097c24 */ /* 0x040fe4000f8e029b */
[----:B------:R-:W-:Y:S01]  /*07f0*/  IMAD R53, R141, UR11, R4 ;  /* 0x0000000b8d357c24 */ /* 0x000fe2000f8e0204 */
[----:B------:R-:W-:Y:S01]  /*0800*/  MOV R4, R13 ;  /* 0x0000000d00047202 */ /* 0x000fe20000000f00 */
[----:B0-----:R-:W-:Y:S01]  /*0810*/  IMAD.WIDE.U32 R152, R0, UR8, RZ ;  /* 0x0000000800987c25 */ /* 0x001fe2000f8e00ff */
[----:B------:R-:W-:Y:S02]  /*0820*/  MOV R13, R16 ;  /* 0x00000010000d7202 */ /* 0x000fe40000000f00 */
[----:B------:R-:W-:Y:S01]  /*0830*/  IADD3 R23, PT, PT, R148, 0x20, RZ ;  /* 0x0000002094177810 */ /* 0x000fe20007ffe0ff */
[----:B-1----:R-:W-:Y:S01]  /*0840*/  IMAD.WIDE.U32 R6, R18, UR18, R148 ;  /* 0x0000001212067c25 */ /* 0x002fe2000f8e0094 */
[----:B----4-:R-:W-:Y:S01]  /*0850*/  ULEA UR5, UR5, UR4, 0x18 ;  /* 0x0000000405057291 */ /* 0x010fe2000f8ec0ff */
[----:B------:R-:W-:-:S02]  /*0860*/  IADD3 R25, PT, PT, R148, 0x40, RZ ;  /* 0x0000004094197810 */ /* 0x000fc40007ffe0ff */
[----:B------:R-:W-:Y:S01]  /*0870*/  IMAD R7, R19, UR18, R7 ;  /* 0x0000001213077c24 */ /* 0x000fe2000f8e0207 */
[C---:B------:R-:W-:Y:S01]  /*0880*/  SHF.L.U32 R19, R148.reuse, 0x4, RZ ;  /* 0x0000000494137819 */ /* 0x040fe200000006ff */
[----:B------:R-:W-:Y:S01]  /*0890*/  UIADD3 UR4, UPT, UPT, UR5, 0x850, URZ ;  /* 0x0000085005047890 */ /* 0x000fe2000fffe0ff */
[C---:B------:R-:W-:Y:S01]  /*08a0*/  IADD3 R27, PT, PT, R148.reuse, 0x60, RZ ;  /* 0x00000060941b7810 */ /* 0x040fe20007ffe0ff */
[----:B------:R-:W-:Y:S01]  /*08b0*/  IMAD.WIDE.U32 R140, R141, UR10, R6 ;  /* 0x0000000a8d8c7c25 */ /* 0x000fe2000f8e0006 */
[----:B------:R-:W-:Y:S02]  /*08c0*/  IADD3 R29, PT, PT, R148, 0x80, RZ ;  /* 0x00000080941d7810 */ /* 0x000fe40007ffe0ff */
[----:B------:R-:W-:Y:S01]  /*08d0*/  MOV R6, R14 ;  /* 0x0000000e00067202 */ /* 0x000fe20000000f00 */
[----:B------:R-:W-:Y:S01]  /*08e0*/  IMAD R11, R0, UR9, R153 ;  /* 0x00000009000b7c24 */ /* 0x000fe2000f8e0299 */
[C---:B------:R-:W-:Y:S02]  /*08f0*/  IADD3 R31, PT, PT, R148.reuse, 0xa0, RZ ;  /* 0x000000a0941f7810 */ /* 0x040fe40007ffe0ff */
[----:B------:R-:W-:-:S02]  /*0900*/  IADD3 R33, PT, PT, R148, 0xc0, RZ ;  /* 0x000000c094217810 */ /* 0x000fc40007ffe0ff */
[C---:B------:R-:W-:Y:S02]  /*0910*/  IADD3 R35, PT, PT, R148.reuse, 0xe0, RZ ;  /* 0x000000e094237810 */ /* 0x040fe40007ffe0ff */
[C---:B------:R-:W-:Y:S02]  /*0920*/  IADD3 R37, PT, PT, R148.reuse, 0x100, RZ ;  /* 0x0000010094257810 */ /* 0x040fe40007ffe0ff */
[C---:B------:R-:W-:Y:S02]  /*0930*/  LEA.HI R22, R148.reuse, R148, RZ, 0x1b ;  /* 0x0000009494167211 */ /* 0x040fe400078fd8ff */
[C---:B------:R-:W-:Y:S02]  /*0940*/  IADD3 R39, PT, PT, R148.reuse, 0x120, RZ ;  /* 0x0000012094277810 */ /* 0x040fe40007ffe0ff */
[C---:B------:R-:W-:Y:S02]  /*0950*/  IADD3 R41, PT, PT, R148.reuse, 0x140, RZ ;  /* 0x0000014094297810 */ /* 0x040fe40007ffe0ff */
[----:B------:R-:W-:-:S02]  /*0960*/  IADD3 R43, PT, PT, R148, 0x160, RZ ;  /* 0x00000160942b7810 */ /* 0x000fc40007ffe0ff */
[C---:B------:R-:W-:Y:S02]  /*0970*/  IADD3 R45, PT, PT, R148.reuse, 0x180, RZ ;  /* 0x00000180942d7810 */ /* 0x040fe40007ffe0ff */
[C---:B------:R-:W-:Y:S02]  /*0980*/  IADD3 R47, PT, PT, R148.reuse, 0x1a0, RZ ;  /* 0x000001a0942f7810 */ /* 0x040fe40007ffe0ff */
[C---:B------:R-:W-:Y:S02]  /*0990*/  IADD3 R49, PT, PT, R148.reuse, 0x1c0, RZ ;  /* 0x000001c094317810 */ /* 0x040fe40007ffe0ff */
[C---:B------:R-:W-:Y:S02]  /*09a0*/  IADD3 R51, PT, PT, R148.reuse, 0x1e0, RZ ;  /* 0x000001e094337810 */ /* 0x040fe40007ffe0ff */
[----:B------:R-:W-:Y:S02]  /*09b0*/  SHF.L.U32 R14, R148, 0x2, RZ ;  /* 0x00000002940e7819 */ /* 0x000fe400000006ff */
[----:B------:R-:W-:-:S02]  /*09c0*/  LEA.HI R23, R23, R148, RZ, 0x1b ;  /* 0x0000009417177211 */ /* 0x000fc400078fd8ff */
[-C--:B------:R-:W-:Y:S02]  /*09d0*/  LEA.HI R25, R25, R148.reuse, RZ, 0x1b ;  /* 0x0000009419197211 */ /* 0x080fe400078fd8ff */
        /* <DEDUP_REMOVED lines=8> */
[----:B------:R-:W-:Y:S02]  /*0a60*/  LEA R19, R22, UR5, 0x2 ;  /* 0x0000000516137c11 */ /* 0x000fe4000f8e10ff */
        /* <DEDUP_REMOVED lines=8> */
[----:B------:R-:W-:Y:S02]  /*0af0*/  LEA R22, R23, UR5, 0x2 ;  /* 0x0000000517167c11 */ /* 0x000fe4000f8e10ff */
[----:B------:R-:W-:Y:S02]  /*0b00*/  LEA R23, R25, UR5, 0x2 ;  /* 0x0000000519177c11 */ /* 0x000fe4000f8e10ff */
[----:B------:R-:W-:Y:S02]  /*0b10*/  LEA R25, R29, UR5, 0x2 ;  /* 0x000000051d197c11 */ /* 0x000fe4000f8e10ff */
[----:B------:R-:W-:Y:S02]  /*0b20*/  LEA R29, R30, UR5, 0x2 ;  /* 0x000000051e1d7c11 */ /* 0x000fe4000f8e10ff */
[----:B------:R-:W-:Y:S02]  /*0b30*/  MOV R7, RZ ;  /* 0x000000ff00077202 */ /* 0x000fe40000000f00 */
[----:B--2---:R-:W-:-:S02]  /*0b40*/  MOV R16, UR6 ;  /* 0x0000000600107c02 */ /* 0x004fc40008000f00 */
        /* <DEDUP_REMOVED lines=16> */
.L_x_7986:
[----:B------:R-:W-:Y:S01]  /*0c50*/  BAR.SYNC.DEFER_BLOCKING 0x0 ;  /* 0x0000000000007b1d */ /* 0x000fe20000010000 */
[----:B0-----:R-:W-:Y:S02]  /*0c60*/  MOV R40, R4 ;  /* 0x0000000400287202 */ /* 0x001fe40000000f00 */
[----:B------:R-:W-:-:S05]  /*0c70*/  MOV R41, R13 ;  /* 0x0000000d00297202 */ /* 0x000fca0000000f00 */
[----:B------:R-:W0:Y:S01]  /*0c80*/  S2UR UR6, SR_CgaCtaId ;  /* 0x00000000000679c3 */ /* 0x000e220000008800 */
[----:B------:R-:W1:Y:S01]  /*0c90*/  S2R R39, SR_LANEID ;  /* 0x0000000000277919 */ /* 0x000e620000000000 */
[----:B------:R-:W-:Y:S01]  /*0ca0*/  IMAD.WIDE.U32 R42, R37, 0x10, R40 ;  /* 0x00000010252a7825 */ /* 0x000fe200078e0028 */
[----:B------:R-:W-:-:S03]  /*0cb0*/  UMOV UR4, 0x400 ;  /* 0x0000040000047882 */ /* 0x000fc60000000000 */
[----:B------:R-:W-:Y:S01]  /*0cc0*/  HFMA2 R143, -RZ, RZ, 0, 0 ;  /* 0x00000000ff8f7431 */ /* 0x000fe200000001ff */
[----:B------:R-:W2:Y:S01]  /*0cd0*/  LDCU.64 UR8, c[0x0][0x490] ;  /* 0x00009200ff0877ac */ /* 0x000ea20008000a00 */
[----:B------:R-:W3:Y:S08]  /*0ce0*/  LDC.64 R112, c[0x0][0x488] ;  /* 0x00012200ff707b82 */ /* 0x000ef00000000a00 */
[----:B------:R-:W4:Y:S01]  /*0cf0*/  LDC.64 R128, c[0x0][0x478] ;  /* 0x00011e00ff807b82 */ /* 0x000f220000000a00 */
[----:B------:R-:W2:Y:S04]  /*0d00*/  LDG.E.128 R44, desc[UR16][R42.64] ;  /* 0x000000102a2c7981 */ /* 0x000ea8000c1e1d00 */
[----:B------:R-:W3:Y:S04]  /*0d10*/  LDG.E.128 R48, desc[UR16][R42.64+0x200] ;  /* 0x000200102a307981 */ /* 0x000ee8000c1e1d00 */
[----:B------:R-:W4:Y:S04]  /*0d20*/  LDG.E.128 R68, desc[UR16][R42.64+0x400] ;  /* 0x000400102a447981 */ /* 0x000f28000c1e1d00 */
[----:B------:R1:W4:Y:S01]  /*0d30*/  LDG.E.128 R72, desc[UR16][R42.64+0x600] ;  /* 0x000600102a487981 */ /* 0x000322000c1e1d00 */
[----:B0-----:R-:W-:Y:S01]  /*0d40*/  ULEA UR4, UR6, UR4, 0x18 ;  /* 0x0000000406047291 */ /* 0x001fe2000f8ec0ff */
[----:B------:R-:W0:Y:S05]  /*0d50*/  LDCU.64 UR6, c[0x0][0x510] ;  /* 0x0000a200ff0677ac */ /* 0x000e2a0008000a00 */
[----:B-1----:R-:W-:-:S02]  /*0d60*/  LEA R40, R39, UR4, 0x4 ;  /* 0x0000000427287c11 */ /* 0x002fc4000f8e20ff */
[----:B------:R-:W-:Y:S02]  /*0d70*/  LEA R41, R39, UR4, 0x6 ;  /* 0x0000000427297c11 */ /* 0x000fe4000f8e30ff */
[----:B------:R-:W-:Y:S02]  /*0d80*/  MOV R42, R6 ;  /* 0x00000006002a7202 */ /* 0x000fe40000000f00 */
[----:B------:R-:W-:-:S03]  /*0d90*/  MOV R43, R15 ;  /* 0x0000000f002b7202 */ /* 0x000fc60000000f00 */
[----:B------:R-:W-:Y:S01]  /*0da0*/  IMAD.WIDE.U32 R42, R37, 0x10, R42 ;  /* 0x00000010252a7825 */ /* 0x000fe200078e002a */
[----:B--2---:R-:W-:Y:S04]  /*0db0*/  STS.128 [R40], R44 ;  /* 0x0000002c28007388 */ /* 0x004fe80000000c00 */
[----:B---3--:R1:W-:Y:S04]  /*0dc0*/  STS.128 [R40+0x200], R48 ;  /* 0x0002003028007388 */ /* 0x0083e80000000c00 */
[----:B----4-:R2:W-:Y:S04]  /*0dd0*/  STS.128 [R40+0x400], R68 ;  /* 0x0004004428007388 */ /* 0x0105e80000000c00 */
[----:B------:R-:W-:Y:S01]  /*0de0*/  STS.128 [R40+0x600], R72 ;  /* 0x0006004828007388 */ /* 0x000fe20000000c00 */
[----:B------:R-:W-:-:S03]  /*0df0*/  NOP ;  /* 0x0000000000007918 */ /* 0x000fc60000000000 */
[----:B------:R-:W-:Y:S04]  /*0e00*/  LDS.128 R52, [R41] ;  /* 0x0000000029347984 */ /* 0x000fe80000000c00 */
[----:B------:R-:W-:Y:S04]  /*0e10*/  LDS.128 R56, [R41+0x10] ;  /* 0x0000100029387984 */ /* 0x000fe80000000c00 */
[----:B------:R-:W-:Y:S04]  /*0e20*/  LDS.128 R60, [R41+0x20] ;  /* 0x00002000293c7984 */ /* 0x000fe80000000c00 */
[----:B------:R-:W-:Y:S01]  /*0e30*/  LDS.128 R64, [R41+0x30] ;  /* 0x0000300029407984 */ /* 0x000fe20000000c00 */
[----:B------:R-:W-:Y:S06]  /*0e40*/  BAR.SYNC.DEFER_BLOCKING 0x0 ;  /* 0x0000000000007b1d */ /* 0x000fec0000010000 */
[----:B-1----:R-:W3:Y:S04]  /*0e50*/  LDG.E.128 R48, desc[UR16][R42.64] ;  /* 0x000000102a307981 */ /* 0x002ee8000c1e1d00 */
[----:B------:R-:W4:Y:S04]  /*0e60*/  LDG.E.128 R84, desc[UR16][R42.64+0x200] ;  /* 0x000200102a547981 */ /* 0x000f28000c1e1d00 */
[----:B------:R-:W4:Y:S04]  /*0e70*/  LDG.E.128 R88, desc[UR16][R42.64+0x400] ;  /* 0x000400102a587981 */ /* 0x000f28000c1e1d00 */
[----:B------:R1:W4:Y:S02]  /*0e80*/  LDG.E.128 R92, desc[UR16][R42.64+0x600] ;  /* 0x000600102a5c7981 */ /* 0x000324000c1e1d00 */
[----:B-1----:R-:W-:-:S02]  /*0e90*/  MOV R42, R8 ;  /* 0x00000008002a7202 */ /* 0x002fc40000000f00 */
[----:B------:R-:W-:-:S03]  /*0ea0*/  MOV R43, R17 ;  /* 0x00000011002b7202 */ /* 0x000fc60000000f00 */
[----:B--2---:R-:W-:Y:S01]  /*0eb0*/  IMAD.WIDE.U32 R68, R37, 0x10, R42 ;  /* 0x0000001025447825 */ /* 0x004fe200078e002a */
[----:B---3--:R-:W-:Y:S04]  /*0ec0*/  STS.128 [R40], R48 ;  /* 0x0000003028007388 */ /* 0x008fe80000000c00 */
[----:B----4-:R1:W-:Y:S04]  /*0ed0*/  STS.128 [R40+0x200], R84 ;  /* 0x0002005428007388 */ /* 0x0103e80000000c00 */
[----:B------:R2:W-:Y:S04]  /*0ee0*/  STS.128 [R40+0x400], R88 ;  /* 0x0004005828007388 */ /* 0x0005e80000000c00 */
[----:B------:R-:W-:Y:S01]  /*0ef0*/  STS.128 [R40+0x600], R92 ;  /* 0x0006005c28007388 */ /* 0x000fe20000000c00 */
[----:B------:R-:W-:-:S03]  /*0f00*/  NOP ;  /* 0x0000000000007918 */ /* 0x000fc60000000000 */
[----:B------:R-:W-:Y:S01]  /*0f10*/  LDS.128 R44, [R41] ;  /* 0x00000000292c7984 */ /* 0x000fe20000000c00 */
[----:B-1----:R-:W1:Y:S03]  /*0f20*/  LDC.64 R84, c[0x0][0x410] ;  /* 0x00010400ff547b82 */ /* 0x002e660000000a00 */
[----:B------:R-:W-:Y:S04]  /*0f30*/  LDS.128 R72, [R41+0x10] ;  /* 0x0000100029487984 */ /* 0x000fe80000000c00 */
[----:B------:R-:W-:Y:S01]  /*0f40*/  LDS.128 R76, [R41+0x20] ;  /* 0x00002000294c7984 */ /* 0x000fe20000000c00 */
[----:B------:R-:W3:Y:S03]  /*0f50*/  LDC.64 R86, c[0x0][0x418] ;  /* 0x00010600ff567b82 */ /* 0x000ee60000000a00 */
[----:B------:R-:W-:Y:S05]  /*0f60*/  LDS.128 R80, [R41+0x30] ;  /* 0x0000300029507984 */ /* 0x000fea0000000c00 */
[----:B------:R-:W-:Y:S06]  /*0f70*/  BAR.SYNC.DEFER_BLOCKING 0x0 ;  /* 0x0000000000007b1d */ /* 0x000fec0000010000 */
[----:B------:R-:W4:Y:S04]  /*0f80*/  LDG.E.128 R48, desc[UR16][R68.64] ;  /* 0x0000001044307981 */ /* 0x000f28000c1e1d00 */
[----:B--2---:R-:W2:Y:S04]  /*0f90*/  LDG.E.128 R88, desc[UR16][R68.64+0x200] ;  /* 0x0002001044587981 */ /* 0x004ea8000c1e1d00 */
[----:B------:R-:W2:Y:S04]  /*0fa0*/  LDG.E.128 R100, desc[UR16][R68.64+0x400] ;  /* 0x0004001044647981 */ /* 0x000ea8000c1e1d00 */
[----:B------:R-:W2:Y:S01]  /*0fb0*/  LDG.E.128 R108, desc[UR16][R68.64+0x600] ;  /* 0x00060010446c7981 */ /* 0x000ea2000c1e1d00 */
[----:B------:R-:W-:-:S04]  /*0fc0*/  IADD3 R42, PT, PT, R16, -0x1, RZ ;  /* 0xffffffff102a7810 */ /* 0x000fc80007ffe0ff */
[----:B------:R-:W-:-:S05]  /*0fd0*/  SHF.L.U32 R142, R42, 0x9, RZ ;  /* 0x000000092a8e7819 */ /* 0x000fca00000006ff */
[----:B-1----:R-:W-:-:S04]  /*0fe0*/  IMAD.WIDE.U32 R70, R84, UR18, R142 ;  /* 0x0000001254467c25 */ /* 0x002fc8000f8e008e */
[----:B------:R-:W-:Y:S02]  /*0ff0*/  IMAD R71, R85, UR18, R71 ;  /* 0x0000001255477c24 */ /* 0x000fe4000f8e0247 */
[----:B---3--:R-:W-:-:S04]  /*1000*/  IMAD.WIDE.U32 R70, R0, R86, R70 ;  /* 0x0000005600467225 */ /* 0x008fc800078e0046 */
[----:B------:R-:W-:Y:S01]  /*1010*/  IMAD R43, R0, R87, R71 ;  /* 0x00000057002b7224 */ /* 0x000fe200078e0247 */
[----:B------:R-:W-:-:S04]  /*1020*/  LEA R112, P0, R70, R112, 0x2 ;  /* 0x0000007046707211 */ /* 0x000fc800078010ff */
[----:B------:R-:W-:-:S03]  /*1030*/  LEA.HI.X R113, R70, R113, R43, 0x2, P0 ;  /* 0x0000007146717211 */ /* 0x000fc600000f142b */
[----:B------:R-:W-:Y:S01]  /*1040*/  IMAD.WIDE.U32 R112, R37, 0x10, R112 ;  /* 0x0000001025707825 */ /* 0x000fe200078e0070 */
[----:B----4-:R1:W-:Y:S04]  /*1050*/  STS.128 [R40], R48 ;  /* 0x0000003028007388 */ /* 0x0103e80000000c00 */
[----:B--2---:R2:W-:Y:S04]  /*1060*/  STS.128 [R40+0x200], R88 ;  /* 0x0002005828007388 */ /* 0x0045e80000000c00 */
[----:B------:R-:W-:Y:S04]  /*1070*/  STS.128 [R40+0x400], R100 ;  /* 0x0004006428007388 */ /* 0x000fe80000000c00 */
[----:B------:R-:W-:Y:S01]  /*1080*/  STS.128 [R40+0x600], R108 ;  /* 0x0006006c28007388 */ /* 0x000fe20000000c00 */
[----:B------:R-:W-:-:S03]  /*1090*/  NOP ;  /* 0x0000000000007918 */ /* 0x000fc60000000000 */
[----:B------:R-:W-:Y:S01]  /*10a0*/  LDS.128 R104, [R41] ;  /* 0x0000000029687984 */ /* 0x000fe20000000c00 */
[----:B-1----:R-:W1:Y:S03]  /*10b0*/  LDC.64 R50, c[0x0][0x420] ;  /* 0x00010800ff327b82 */ /* 0x002e660000000a00 */
[----:B------:R-:W-:Y:S04]  /*10c0*/  LDS.128 R84, [R41+0x10] ;  /* 0x0000100029547984 */ /* 0x000fe80000000c00 */
[----:B------:R-:W-:Y:S01]  /*10d0*/  LDS.128 R92, [R41+0x20] ;  /* 0x00002000295c7984 */ /* 0x000fe20000000c00 */
[----:B--2---:R-:W2:Y:S03]  /*10e0*/  LDC.64 R88, c[0x0][0x428] ;  /* 0x00010a00ff587b82 */ /* 0x004ea60000000a00 */
[----:B------:R-:W-:Y:S05]  /*10f0*/  LDS.128 R96, [R41+0x30] ;  /* 0x0000300029607984 */ /* 0x000fea0000000c00 */
[----:B------:R-:W-:Y:S06]  /*1100*/  BAR.SYNC.DEFER_BLOCKING 0x0 ;  /* 0x0000000000007b1d */ /* 0x000fec0000010000 */
[----:B------:R-:W3:Y:S04]  /*1110*/  LDG.E.128 R68, desc[UR16][R112.64] ;  /* 0x0000001070447981 */ /* 0x000ee8000c1e1d00 */
[----:B------:R-:W4:Y:S04]  /*1120*/  LDG.E.128 R116, desc[UR16][R112.64+0x200] ;  /* 0x0002001070747981 */ /* 0x000f28000c1e1d00 */
[----:B------:R-:W4:Y:S04]  /*1130*/  LDG.E.128 R120, desc[UR16][R112.64+0x400] ;  /* 0x0004001070787981 */ /* 0x000f28000c1e1d00 */
[----:B------:R-:W4:Y:S01]  /*1140*/  LDG.E.128 R124, desc[UR16][R112.64+0x600] ;  /* 0x00060010707c7981 */ /* 0x000f22000c1e1d00 */
[----:B-1----:R-:W-:-:S04]  /*1150*/  IMAD.WIDE.U32 R48, R50, UR18, R142 ;  /* 0x0000001232307c25 */ /* 0x002fc8000f8e008e */
[----:B------:R-:W-:Y:S02]  /*1160*/  IMAD R49, R51, UR18, R49 ;  /* 0x0000001233317c24 */ /* 0x000fe4000f8e0231 */
[----:B--2---:R-:W-:-:S04]  /*1170*/  IMAD.WIDE.U32 R48, R0, R88, R48 ;  /* 0x0000005800307225 */ /* 0x004fc800078e0030 */
[----:B------:R-:W-:Y:S01]  /*1180*/  IMAD R43, R0, R89, R49 ;  /* 0x00000059002b7224 */ /* 0x000fe200078e0231 */
[----:B------:R-:W-:-:S04]  /*1190*/  LEA R128, P0, R48, R128, 0x2 ;  /* 0x0000008030807211 */ /* 0x000fc800078010ff */
[----:B------:R-:W-:-:S03]  /*11a0*/  LEA.HI.X R129, R48, R129, R43, 0x2, P0 ;  /* 0x0000008130817211 */ /* 0x000fc600000f142b */
[----:B------:R-:W-:Y:S01]  /*11b0*/  IMAD.WIDE.U32 R128, R37, 0x10, R128 ;  /* 0x0000001025807825 */ /* 0x000fe200078e0080 */
[----:B---3--:R-:W-:Y:S04]  /*11c0*/  STS.128 [R40], R68 ;  /* 0x0000004428007388 */ /* 0x008fe80000000c00 */
[----:B----4-:R1:W-:Y:S04]  /*11d0*/  STS.128 [R40+0x200], R116 ;  /* 0x0002007428007388 */ /* 0x0103e80000000c00 */
[----:B------:R2:W-:Y:S04]  /*11e0*/  STS.128 [R40+0x400], R120 ;  /* 0x0004007828007388 */ /* 0x0005e80000000c00 */
[----:B------:R3:W-:Y:S01]  /*11f0*/  STS.128 [R40+0x600], R124 ;  /* 0x0006007c28007388 */ /* 0x0007e20000000c00 */
        /* <DEDUP_REMOVED lines=26> */
[----:B------:R-:W-:Y:S01]  /*13a0*/  FMUL.FTZ R146, R90, -1.4426950216293334961 ;  /* 0xbfb8aa3b5a927820 */ /* 0x000fe20000410000 */
[----:B------:R-:W-:Y:S01]  /*13b0*/  FMUL.FTZ R158, R91, -1.4426950216293334961 ;  /* 0xbfb8aa3b5b9e7820 */ /* 0x000fe20000410000 */
[----:B------:R-:W-:-:S04]  /*13c0*/  UISETP.NE.U32.AND UP0, UPT, UR8, URZ, UPT ;  /* 0x000000ff0800728c */ /* 0x000fc8000bf05070 */
[----:B------:R-:W4:Y:S01]  /*13d0*/  MUFU.EX2 R70, R70 ;  /* 0x0000004600467308 */ /* 0x000f220000000800 */
[----:B0-----:R-:W-:Y:S01]  /*13e0*/  FADD.FTZ R68, R68, 1 ;  /* 0x3f80000044447421 */ /* 0x001fe20000010000 */
[----:B------:R-:W-:-:S06]  /*13f0*/  UISETP.NE.AND.EX UP0, UPT, UR9, URZ, UPT, UP0 ;  /* 0x000000ff0900728c */ /* 0x000fcc000bf05300 */
[----:B------:R-:W0:Y:S01]  /*1400*/  MUFU.EX2 R71, R71 ;  /* 0x0000004700477308 */ /* 0x000e220000000800 */
[----:B-1----:R-:W-:-:S07]  /*1410*/  FADD.FTZ R69, R69, 1 ;  /* 0x3f80000045457421 */ /* 0x002fce0000010000 */
[----:B------:R-:W1:Y:S01]  /*1420*/  MUFU.EX2 R43, R43 ;  /* 0x0000002b002b7308 */ /* 0x000e620000000800 */
[----:B----4-:R-:W-:-:S07]  /*1430*/  FADD.FTZ R70, R70, 1 ;  /* 0x3f80000046467421 */ /* 0x010fce0000010000 */
[----:B------:R-:W4:Y:S01]  /*1440*/  MUFU.EX2 R128, R128 ;  /* 0x0000008000807308 */ /* 0x000f220000000800 */
[----:B0-----:R-:W-:-:S07]  /*1450*/  FADD.FTZ R71, R71, 1 ;  /* 0x3f80000047477421 */ /* 0x001fce0000010000 */
[----:B------:R-:W0:Y:S01]  /*1460*/  MUFU.EX2 R129, R129 ;  /* 0x0000008100817308 */ /* 0x000e220000000800 */
[----:B-1----:R-:W-:-:S07]  /*1470*/  FADD.FTZ R43, R43, 1 ;  /* 0x3f8000002b2b7421 */ /* 0x002fce0000010000 */
[----:B------:R-:W1:Y:S01]  /*1480*/  MUFU.EX2 R130, R130 ;  /* 0x0000008200827308 */ /* 0x000e620000000800 */
[----:B----4-:R-:W-:-:S07]  /*1490*/  FADD.FTZ R128, R128, 1 ;  /* 0x3f80000080807421 */ /* 0x010fce0000010000 */
[----:B------:R-:W4:Y:S01]  /*14a0*/  MUFU.RCP R160, R68 ;  /* 0x0000004400a07308 */ /* 0x000f220000001000 */
[----:B0-----:R-:W-:Y:S01]  /*14b0*/  FADD.FTZ R167, R129, 1 ;  /* 0x3f80000081a77421 */ /* 0x001fe20000010000 */
[----:B-----5:R-:W-:-:S06]  /*14c0*/  FADD.FTZ R129, R74, R3 ;  /* 0x000000034a817221 */ /* 0x020fcc0000010000 */
[----:B------:R-:W0:Y:S01]  /*14d0*/  MUFU.RCP R161, R69 ;  /* 0x0000004500a17308 */ /* 0x000e220000001000 */
[----:B-1----:R-:W-:Y:S01]  /*14e0*/  FADD.FTZ R164, R130, 1 ;  /* 0x3f80000082a47421 */ /* 0x002fe20000010000 */
[----:B------:R-:W-:-:S06]  /*14f0*/  FADD.FTZ R130, R75, R3 ;  /* 0x000000034b827221 */ /* 0x000fcc0000010000 */
[----:B------:R-:W1:Y:S01]  /*1500*/  MUFU.RCP R174, R70 ;  /* 0x0000004600ae7308 */ /* 0x000e620000001000 */
[----:B----4-:R-:W-:-:S07]  /*1510*/  FMUL.FTZ R170, R109, R160 ;  /* 0x000000a06daa7220 */ /* 0x010fce0000410000 */
[----:B------:R-:W-:Y:S01]  /*1520*/  MUFU.RCP R177, R71 ;  /* 0x0000004700b17308 */ /* 0x000fe20000001000 */
[----:B0-----:R-:W-:-:S04]  /*1530*/  FMUL.FTZ R169, R110, R161 ;  /* 0x000000a16ea97220 */ /* 0x001fc80000410000 */
[----:B------:R-:W-:-:S03]  /*1540*/  FMUL.FTZ R147, R106, R169 ;  /* 0x000000a96a937220 */ /* 0x000fc60000410000 */
[----:B------:R0:W4:Y:S01]  /*1550*/  MUFU.RCP R159, R43 ;  /* 0x0000002b009f7308 */ /* 0x0001220000001000 */
[----:B-1----:R-:W-:-:S07]  /*1560*/  FMUL.FTZ R172, R111, R174 ;  /* 0x000000ae6fac7220 */ /* 0x002fce0000410000 */
[----:B------:R1:W-:Y:S01]  /*1570*/  MUFU.RCP R162, R128 ;  /* 0x0000008000a27308 */ /* 0x0003e20000001000 */
[--C-:B0-----:R-:W-:Y:S01]  /*1580*/  FADD.FTZ R43, R44, R3.reuse ;  /* 0x000000032c2b7221 */ /* 0x101fe20000010000 */
[--C-:B------:R-:W-:Y:S01]  /*1590*/  FADD.FTZ R44, R45, R3.reuse ;  /* 0x000000032d2c7221 */ /* 0x100fe20000010000 */
[--C-:B------:R-:W-:Y:S01]  /*15a0*/  FADD.FTZ R45, R46, R3.reuse ;  /* 0x000000032e2d7221 */ /* 0x100fe20000010000 */
[--C-:B------:R-:W-:Y:S01]  /*15b0*/  FADD.FTZ R46, R47, R3.reuse ;  /* 0x000000032f2e7221 */ /* 0x100fe20000010000 */
[----:B------:R-:W-:-:S03]  /*15c0*/  FADD.FTZ R47, R72, R3 ;  /* 0x00000003482f7221 */ /* 0x000fc60000010000 */
[----:B------:R-:W0:Y:S01]  /*15d0*/  MUFU.EX2 R131, R131 ;  /* 0x0000008300837308 */ /* 0x000e220000000800 */
[----:B-1----:R-:W-:Y:S01]  /*15e0*/  FADD.FTZ R128, R73, R3 ;  /* 0x0000000349807221 */ /* 0x002fe20000010000 */
[----:B----4-:R-:W-:-:S06]  /*15f0*/  FMUL.FTZ R163, R108, R159 ;  /* 0x0000009f6ca37220 */ /* 0x010fcc0000410000 */
[----:B------:R1:W4:Y:S08]  /*1600*/  MUFU.EX2 R133, R132 ;  /* 0x0000008400857308 */ /* 0x0003300000000800 */
[----:B------:R4:W4:Y:S01]  /*1610*/  MUFU.EX2 R138, R134 ;  /* 0x00000086008a7308 */ /* 0x0009220000000800 */
[--C-:B-1----:R-:W-:Y:S01]  /*1620*/  FADD.FTZ R132, R77, R3.reuse ;  /* 0x000000034d847221 */ /* 0x102fe20000010000 */
[----:B------:R-:W-:Y:S01]  /*1630*/  FADD.FTZ R77, -R159, 1 ;  /* 0x3f8000009f4d7421 */ /* 0x000fe20000010100 */
[----:B0-----:R-:W-:Y:S01]  /*1640*/  FADD.FTZ R165, R131, 1 ;  /* 0x3f80000083a57421 */ /* 0x001fe20000010000 */
[----:B------:R-:W-:Y:S01]  /*1650*/  FADD.FTZ R131, R76, R3 ;  /* 0x000000034c837221 */ /* 0x000fe20000010000 */
[----:B------:R-:W-:-:S03]  /*1660*/  FADD.FTZ R76, -R160, 1 ;  /* 0x3f800000a04c7421 */ /* 0x000fc60000010100 */
[----:B------:R0:W1:Y:S01]  /*1670*/  MUFU.EX2 R144, R135 ;  /* 0x0000008700907308 */ /* 0x0000620000000800 */
[----:B----4-:R-:W-:Y:S01]  /*1680*/  FADD.FTZ R166, R133, 1 ;  /* 0x3f80000085a67421 */ /* 0x010fe20000010000 */
[--C-:B------:R-:W-:Y:S01]  /*1690*/  FADD.FTZ R133, R78, R3.reuse ;  /* 0x000000034e857221 */ /* 0x100fe20000010000 */
[----:B------:R-:W-:Y:S01]  /*16a0*/  FADD.FTZ R78, -R174, 1 ;  /* 0x3f800000ae4e7421 */ /* 0x000fe20000010100 */
[----:B------:R-:W-:-:S04]  /*16b0*/  FADD.FTZ R134, R79, R3 ;  /* 0x000000034f867221 */ /* 0x000fc80000010000 */
[----:B------:R4:W1:Y:S01]  /*16c0*/  MUFU.EX2 R145, R136 ;  /* 0x0000008800917308 */ /* 0x0008620000000800 */
[----:B------:R-:W-:Y:S01]  /*16d0*/  FADD.FTZ R171, R138, 1 ;  /* 0x3f8000008aab7421 */ /* 0x000fe20000010000 */
[--C-:B0-----:R-:W-:Y:S01]  /*16e0*/  FADD.FTZ R135, R80, R3.reuse ;  /* 0x0000000350877221 */ /* 0x101fe20000010000 */
[----:B------:R-:W-:Y:S01]  /*16f0*/  FADD.FTZ R138, R83, R3 ;  /* 0x00000003538a7221 */ /* 0x000fe20000010000 */
[----:B------:R-:W-:Y:S01]  /*1700*/  FFMA.FTZ R80, R109, R76, 1 ;  /* 0x3f8000006d507423 */ /* 0x000fe2000001004c */
[----:B------:R-:W-:-:S03]  /*1710*/  FADD.FTZ R109, -R177, 1 ;  /* 0x3f800000b16d7421 */ /* 0x000fc60000010100 */
[----:B------:R0:W0:Y:S01]  /*1720*/  MUFU.EX2 R173, R137 ;  /* 0x0000008900ad7308 */ /* 0x0000220000000800 */
[--C-:B----4-:R-:W-:Y:S01]  /*1730*/  FADD.FTZ R136, R81, R3.reuse ;  /* 0x0000000351887221 */ /* 0x110fe20000010000 */
[----:B------:R-:W-:Y:S01]  /*1740*/  FFMA.FTZ R81, R108, R77, 1 ;  /* 0x3f8000006c517423 */ /* 0x000fe2000001004d */
[----:B------:R-:W-:Y:S01]  /*1750*/  FADD.FTZ R77, -R161, 1 ;  /* 0x3f800000a14d7421 */ /* 0x000fe20000010100 */
[----:B-1----:R-:W-:Y:S01]  /*1760*/  FADD.FTZ R168, R144, 1 ;  /* 0x3f80000090a87421 */ /* 0x002fe20000010000 */
[----:B------:R-:W-:Y:S01]  /*1770*/  FMUL.FTZ R144, R105, R170 ;  /* 0x000000aa69907220 */ /* 0x000fe20000410000 */
[----:B------:R-:W-:Y:S01]  /*1780*/  FFMA.FTZ R109, R48, R109, 1 ;  /* 0x3f800000306d7423 */ /* 0x000fe2000001006d */
[----:B------:R-:W-:Y:S01]  /*1790*/  FFMA.FTZ R83, R110, R77, 1 ;  /* 0x3f8000006e537423 */ /* 0x000fe2000001004d */
[----:B------:R1:W4:Y:S01]  /*17a0*/  MUFU.EX2 R176, R146 ;  /* 0x0000009200b07308 */ /* 0x0003220000000800 */
[----:B0-----:R-:W-:Y:S01]  /*17b0*/  FADD.FTZ R137, R82, R3 ;  /* 0x0000000352897221 */ /* 0x001fe20000010000 */
[----:B------:R-:W-:Y:S01]  /*17c0*/  FFMA.FTZ R82, R111, R78, 1 ;  /* 0x3f8000006f527423 */ /* 0x000fe2000001004e */
[----:B------:R-:W-:Y:S01]  /*17d0*/  FADD.FTZ R175, R145, 1 ;  /* 0x3f80000091af7421 */ /* 0x000fe20000010000 */
[----:B------:R-:W-:-:S04]  /*17e0*/  FMUL.FTZ R145, R104, R163 ;  /* 0x000000a368917220 */ /* 0x000fc80000410000 */
[----:B------:R-:W0:Y:S01]  /*17f0*/  MUFU.RCP R167, R167 ;  /* 0x000000a700a77308 */ /* 0x000e220000001000 */
[----:B-1----:R-:W-:Y:S01]  /*1800*/  FMUL.FTZ R146, R107, R172 ;  /* 0x000000ac6b927220 */ /* 0x002fe20000410000 */
[----:B------:R-:W-:Y:S01]  /*1810*/  FADD.FTZ R110, R173, 1 ;  /* 0x3f800000ad6e7421 */ /* 0x000fe20000010000 */
[----:B------:R-:W-:Y:S01]  /*1820*/  FMUL.FTZ R173, R48, R177 ;  /* 0x000000b130ad7220 */ /* 0x000fe20000410000 */
[----:B------:R-:W-:-:S04]  /*1830*/  FADD.FTZ R48, -R162, 1 ;  /* 0x3f800000a2307421 */ /* 0x000fc80000010100 */
[----:B------:R-:W-:Y:S01]  /*1840*/  MUFU.RCP R164, R164 ;  /* 0x000000a400a47308 */ /* 0x000fe20000001000 */
[----:B----4-:R-:W-:Y:S01]  /*1850*/  FADD.FTZ R176, R176, 1 ;  /* 0x3f800000b0b07421 */ /* 0x010fe20000010000 */
[----:B------:R-:W-:-:S06]  /*1860*/  FFMA.FTZ R48, R49, R48, 1 ;  /* 0x3f80000031307423 */ /* 0x000fcc0000010030 */
[----:B------:R-:W1:Y:S01]  /*1870*/  MUFU.EX2 R158, R158 ;  /* 0x0000009e009e7308 */ /* 0x000e620000000800 */
[----:B0-----:R-:W-:-:S07]  /*1880*/  FMUL.FTZ R179, R50, R167 ;  /* 0x000000a732b37220 */ /* 0x001fce0000410000 */
[----:B------:R-:W-:Y:S08]  /*1890*/  MUFU.RCP R166, R166 ;  /* 0x000000a600a67308 */ /* 0x000ff00000001000 */
[----:B------:R-:W0:Y:S01]  /*18a0*/  MUFU.RCP R171, R171 ;  /* 0x000000ab00ab7308 */ /* 0x000e220000001000 */
[----:B-1----:R-:W-:-:S07]  /*18b0*/  FADD.FTZ R158, R158, 1 ;  /* 0x3f8000009e9e7421 */ /* 0x002fce0000010000 */
[----:B------:R-:W1:Y:S08]  /*18c0*/  MUFU.RCP R168, R168 ;  /* 0x000000a800a87308 */ /* 0x000e700000001000 */
[----:B------:R-:W4:Y:S08]  /*18d0*/  MUFU.RCP R165, R165 ;  /* 0x000000a500a57308 */ /* 0x000f300000001000 */
[----:B------:R-:W-:Y:S01]  /*18e0*/  MUFU.RCP R175, R175 ;  /* 0x000000af00af7308 */ /* 0x000fe20000001000 */
[----:B------:R0:W-:Y:S04]  /*18f0*/  STS.128 [R40], R112 ;  /* 0x0000007028007388 */ /* 0x0001e80000000c00 */
[----:B------:R1:W-:Y:S04]  /*1900*/  STS.128 [R40+0x200], R116 ;  /* 0x0002007428007388 */ /* 0x0003e80000000c00 */
[----:B--2---:R-:W-:Y:S04]  /*1910*/  STS.128 [R40+0x400], R120 ;  /* 0x0004007828007388 */ /* 0x004fe80000000c00 */
[----:B---3--:R-:W-:Y:S01]  /*1920*/  STS.128 [R40+0x600], R124 ;  /* 0x0006007c28007388 */ /* 0x008fe20000000c00 */
[----:B------:R-:W-:-:S03]  /*1930*/  NOP ;  /* 0x0000000000007918 */ /* 0x000fc60000000000 */
[----:B------:R-:W2:Y:S01]  /*1940*/  LDS.128 R68, [R41] ;  /* 0x0000000029447984 */ /* 0x000ea20000000c00 */
[----:B0-----:R-:W-:Y:S01]  /*1950*/  FADD.FTZ R112, -R164, 1 ;  /* 0x3f800000a4707421 */ /* 0x001fe20000010100 */
[----:B------:R-:W-:Y:S02]  /*1960*/  FADD.FTZ R115, -R171, 1 ;  /* 0x3f800000ab737421 */ /* 0x000fe40000010100 */
[----:B------:R-:W0:Y:S01]  /*1970*/  LDS.128 R72, [R41+0x10] ;  /* 0x0000100029487984 */ /* 0x000e220000000c00 */
[----:B------:R-:W-:Y:S01]  /*1980*/  FFMA.FTZ R112, R51, R112, 1 ;  /* 0x3f80000033707423 */ /* 0x000fe20000010070 */
[----:B-1----:R-:W-:Y:S02]  /*1990*/  FFMA.FTZ R117, R102, R115, 1 ;  /* 0x3f80000066757423 */ /* 0x002fe40000010073 */
[----:B------:R-:W1:Y:S01]  /*19a0*/  LDS.128 R76, [R41+0x20] ;  /* 0x00002000294c7984 */ /* 0x000e620000000c00 */
        /* <DEDUP_REMOVED lines=14> */
[----:B------:R-:W0:Y:S01]  /*1a90*/  LDS.128 R80, [R41+0x30] ;  /* 0x0000300029507984 */ /* 0x000e220000000c00 */
[----:B------:R2:W3:Y:S01]  /*1aa0*/  MUFU.RCP R174, R110 ;  /* 0x0000006e00ae7308 */ /* 0x0004e20000001000 */
[----:B------:R-:W-:Y:S01]  /*1ab0*/  FMUL.FTZ R113, R87, R75 ;  /* 0x0000004b57717220 */ /* 0x000fe20000410000 */
[----:B------:R-:W-:Y:S01]  /*1ac0*/  FMUL.FTZ R108, R108, R109 ;  /* 0x0000006d6c6c7220 */ /* 0x000fe20000410000 */
[----:B------:R-:W-:Y:S01]  /*1ad0*/  FADD.FTZ R109, -R167, 1 ;  /* 0x3f800000a76d7421 */ /* 0x000fe20000010100 */
[----:B-1----:R-:W-:Y:S01]  /*1ae0*/  FMUL.FTZ R115, R93, R77 ;  /* 0x0000004d5d737220 */ /* 0x002fe20000410000 */
[----:B------:R-:W-:Y:S01]  /*1af0*/  FMUL.FTZ R113, R164, R113 ;  /* 0x00000071a4717220 */ /* 0x000fe20000410000 */
[----:B------:R-:W-:Y:S01]  /*1b00*/  FMUL.FTZ R119, R95, R79 ;  /* 0x0000004f5f777220 */ /* 0x000fe20000410000 */
[----:B------:R-:W-:Y:S01]  /*1b10*/  FFMA.FTZ R111, R50, R109, 1 ;  /* 0x3f800000326f7423 */ /* 0x000fe2000001006d */
[----:B------:R-:W-:Y:S01]  /*1b20*/  FMUL.FTZ R109, R85, R73 ;  /* 0x00000049556d7220 */ /* 0x000fe20000410000 */
[----:B--2---:R-:W-:Y:S01]  /*1b30*/  FMUL.FTZ R110, R86, R74 ;  /* 0x0000004a566e7220 */ /* 0x004fe20000410000 */
[----:B------:R-:W1:Y:S01]  /*1b40*/  MUFU.RCP R177, R176 ;  /* 0x000000b000b17308 */ /* 0x000e620000001000 */
[----:B------:R-:W-:Y:S01]  /*1b50*/  FMUL.FTZ R115, R166, R115 ;  /* 0x00000073a6737220 */ /* 0x000fe20000410000 */
[----:B------:R-:W-:Y:S01]  /*1b60*/  FMUL.FTZ R109, R162, R109 ;  /* 0x0000006da26d7220 */ /* 0x000fe20000410000 */
[----:B------:R-:W-:Y:S01]  /*1b70*/  FMUL.FTZ R110, R167, R110 ;  /* 0x0000006ea76e7220 */ /* 0x000fe20000410000 */
[----:B------:R-:W-:Y:S01]  /*1b80*/  FMUL.FTZ R119, R168, R119 ;  /* 0x00000077a8777220 */ /* 0x000fe20000410000 */
[----:B------:R-:W-:Y:S01]  /*1b90*/  BAR.SYNC.DEFER_BLOCKING 0x0 ;  /* 0x0000000000007b1d */ /* 0x000fe20000010000 */
[----:B------:R-:W-:Y:S01]  /*1ba0*/  FMUL.FTZ R109, R109, R48 ;  /* 0x000000306d6d7220 */ /* 0x000fe20000410000 */
[----:B------:R-:W-:Y:S01]  /*1bb0*/  FADD.FTZ R48, -R166, 1 ;  /* 0x3f800000a6307421 */ /* 0x000fe20000010100 */
[----:B------:R-:W-:Y:S01]  /*1bc0*/  FMUL.FTZ R110, R110, R111 ;  /* 0x0000006f6e6e7220 */ /* 0x000fe20000410000 */
[----:B------:R-:W-:Y:S01]  /*1bd0*/  FMUL.FTZ R111, R113, R112 ;  /* 0x00000070716f7220 */ /* 0x000fe20000410000 */
[----:B------:R-:W-:Y:S01]  /*1be0*/  FADD.FTZ R112, -R168, 1 ;  /* 0x3f800000a8707421 */ /* 0x000fe20000010100 */
[----:B------:R-:W2:Y:S01]  /*1bf0*/  MUFU.RCP R176, R158 ;  /* 0x0000009e00b07308 */ /* 0x000ea20000001000 */
[----:B------:R-:W-:Y:S01]  /*1c00*/  FFMA.FTZ R114, R101, R48, 1 ;  /* 0x3f80000065727423 */ /* 0x000fe20000010030 */
[----:B----4-:R-:W-:Y:S01]  /*1c10*/  FADD.FTZ R113, -R165, 1 ;  /* 0x3f800000a5717421 */ /* 0x010fe20000010100 */
[----:B------:R-:W-:Y:S01]  /*1c20*/  FMUL.FTZ R48, R92, R76 ;  /* 0x0000004c5c307220 */ /* 0x000fe20000410000 */
[----:B------:R-:W-:Y:S01]  /*1c30*/  FFMA.FTZ R118, R103, R112, 1 ;  /* 0x3f80000067767423 */ /* 0x000fe20000010070 */
[----:B------:R-:W-:Y:S01]  /*1c40*/  FMUL.FTZ R112, R94, R78 ;  /* 0x0000004e5e707220 */ /* 0x000fe20000410000 */
[----:B------:R-:W-:Y:S01]  /*1c50*/  FFMA.FTZ R113, R100, R113, 1 ;  /* 0x3f80000064717423 */ /* 0x000fe20000010071 */
[----:B------:R-:W-:Y:S01]  /*1c60*/  FMUL.FTZ R48, R165, R48 ;  /* 0x00000030a5307220 */ /* 0x000fe20000410000 */
[----:B------:R-:W4:Y:S01]  /*1c70*/  LDC.64 R160, c[0x0][0x508] ;  /* 0x00014200ffa07b82 */ /* 0x000f220000000a00 */
[----:B------:R-:W-:Y:S01]  /*1c80*/  FMUL.FTZ R116, R171, R112 ;  /* 0x00000070ab747220 */ /* 0x000fe20000410000 */
[----:B------:R-:W-:Y:S01]  /*1c90*/  FMUL.FTZ R162, R49, R162 ;  /* 0x000000a231a27220 */ /* 0x000fe20000410000 */
[----:B------:R-:W-:Y:S01]  /*1ca0*/  FMUL.FTZ R112, R48, R113 ;  /* 0x0000007130707220 */ /* 0x000fe20000410000 */
[----:B------:R-:W-:Y:S01]  /*1cb0*/  FMUL.FTZ R113, R115, R114 ;  /* 0x0000007273717220 */ /* 0x000fe20000410000 */
[----:B------:R-:W-:Y:S01]  /*1cc0*/  FMUL.FTZ R115, R119, R118 ;  /* 0x0000007677737220 */ /* 0x000fe20000410000 */
[----:B---3--:R-:W-:Y:S01]  /*1cd0*/  FADD.FTZ R48, -R174, 1 ;  /* 0x3f800000ae307421 */ /* 0x008fe20000010100 */
[----:B------:R-:W-:Y:S01]  /*1ce0*/  FMUL.FTZ R114, R116, R117 ;  /* 0x0000007574727220 */ /* 0x000fe20000410000 */
[----:B-1----:R-:W-:Y:S01]  /*1cf0*/  FADD.FTZ R119, -R177, 1 ;  /* 0x3f800000b1777421 */ /* 0x002fe20000010100 */
[----:B--2---:R-:W-:Y:S01]  /*1d00*/  FADD.FTZ R116, -R176, 1 ;  /* 0x3f800000b0747421 */ /* 0x004fe20000010100 */
[----:B------:R-:W-:Y:S01]  /*1d10*/  FFMA.FTZ R118, R89, R48, 1 ;  /* 0x3f80000059767423 */ /* 0x000fe20000010030 */
[----:B------:R-:W-:Y:S01]  /*1d20*/  FADD.FTZ R117, -R175, 1 ;  /* 0x3f800000af757421 */ /* 0x000fe20000010100 */
[----:B------:R-:W-:Y:S01]  /*1d30*/  FFMA.FTZ R121, R90, R119, 1 ;  /* 0x3f8000005a797423 */ /* 0x000fe20000010077 */
[----:B0-----:R-:W-:Y:S01]  /*1d40*/  FMUL.FTZ R48, R96, R80 ;  /* 0x0000005060307220 */ /* 0x001fe20000410000 */
        /* <DEDUP_REMOVED lines=14> */
[----:B------:R-:W0:Y:S01]  /*1e30*/  LDC.64 R158, c[0x0][0x558] ;  /* 0x00015600ff9e7b82 */ /* 0x000e220000000a00 */
[----:B----4-:R-:W-:-:S04]  /*1e40*/  IMAD.WIDE.U32 R48, R160, UR18, R142 ;  /* 0x00000012a0307c25 */ /* 0x010fc8000f8e008e */
[----:B------:R-:W-:Y:S01]  /*1e50*/  FMUL.FTZ R50, R51, R164 ;  /* 0x000000a433327220 */ /* 0x000fe20000410000 */
[----:B------:R-:W-:Y:S01]  /*1e60*/  STS.128 [R41+0x10], R108 ;  /* 0x0000106c29007388 */ /* 0x000fe20000000c00 */
[----:B------:R-:W-:Y:S01]  /*1e70*/  FMUL.FTZ R176, R91, R176 ;  /* 0x000000b05bb07220 */ /* 0x000fe20000410000 */
[----:B------:R-:W-:Y:S02]  /*1e80*/  IMAD R49, R161, UR18, R49 ;  /* 0x00000012a1317c24 */ /* 0x000fe4000f8e0231 */
[----:B------:R-:W-:Y:S01]  /*1e90*/  FMUL.FTZ R51, R100, R165 ;  /* 0x000000a564337220 */ /* 0x000fe20000410000 */
[----:B------:R1:W-:Y:S01]  /*1ea0*/  STS.128 [R41+0x20], R112 ;  /* 0x0000207029007388 */ /* 0x0003e20000000c00 */
[----:B------:R-:W-:Y:S01]  /*1eb0*/  FMUL.FTZ R171, R102, R171 ;  /* 0x000000ab66ab7220 */ /* 0x000fe20000410000 */
[----:B------:R-:W-:-:S04]  /*1ec0*/  IMAD.WIDE.U32 R48, R0, UR6, R48 ;  /* 0x0000000600307c25 */ /* 0x000fc8000f8e0030 */
[----:B------:R-:W-:Y:S01]  /*1ed0*/  FMUL.FTZ R175, R88, R175 ;  /* 0x000000af58af7220 */ /* 0x000fe20000410000 */
[----:B------:R2:W-:Y:S01]  /*1ee0*/  STS.128 [R41+0x30], R116 ;  /* 0x0000307429007388 */ /* 0x0005e20000000c00 */
[----:B------:R-:W-:-:S03]  /*1ef0*/  NOP ;  /* 0x0000000000007918 */ /* 0x000fc60000000000 */
[----:B------:R-:W3:Y:S01]  /*1f00*/  LDS.128 R120, [R40] ;  /* 0x0000000028787984 */ /* 0x000ee20000000c00 */
[----:B------:R-:W-:Y:S02]  /*1f10*/  IMAD R49, R0, UR7, R49 ;  /* 0x0000000700317c24 */ /* 0x000fe4000f8e0231 */
[----:B------:R-:W-:Y:S01]  /*1f20*/  FMUL.FTZ R174, R89, R174 ;  /* 0x000000ae59ae7220 */ /* 0x000fe20000410000 */
[----:B------:R-:W-:Y:S01]  /*1f30*/  FMUL.FTZ R177, R90, R177 ;  /* 0x000000b15ab17220 */ /* 0x000fe20000410000 */
[----:B------:R-:W4:Y:S01]  /*1f40*/  LDS.128 R124, [R40+0x200] ;  /* 0x00020000287c7984 */ /* 0x000f220000000c00 */
[----:B-1----:R-:W-:Y:S01]  /*1f50*/  FMUL.FTZ R113, R84, R173 ;  /* 0x000000ad54717220 */ /* 0x002fe20000410000 */
[----:B0-----:R-:W-:Y:S01]  /*1f60*/  LEA R158, P0, R48, R158, 0x2 ;  /* 0x0000009e309e7211 */ /* 0x001fe200078010ff */
[----:B------:R-:W-:Y:S01]  /*1f70*/  FMUL.FTZ R115, R86, R179 ;  /* 0x000000b356737220 */ /* 0x000fe20000410000 */
[----:B------:R-:W0:Y:S01]  /*1f80*/  LDS.128 R104, [R40+0x400] ;  /* 0x0004000028687984 */ /* 0x000e220000000c00 */
[----:B------:R-:W-:Y:S01]  /*1f90*/  FMUL.FTZ R84, R101, R166 ;  /* 0x000000a665547220 */ /* 0x000fe20000410000 */
[----:B------:R-:W-:Y:S01]  /*1fa0*/  LEA.HI.X R159, R48, R159, R49, 0x2, P0 ;  /* 0x0000009f309f7211 */ /* 0x000fe200000f1431 */
[----:B------:R-:W-:Y:S01]  /*1fb0*/  FFMA.FTZ R48, R52, R145, R139 ;  /* 0x0000009134307223 */ /* 0x000fe2000001008b */
[----:B------:R-:W1:Y:S01]  /*1fc0*/  LDS.128 R108, [R40+0x600] ;  /* 0x00060000286c7984 */ /* 0x000e620000000c00 */
[----:B------:R-:W-:Y:S01]  /*1fd0*/  FMUL.FTZ R86, R103, R168 ;  /* 0x000000a867567220 */ /* 0x000fe20000410000 */
[----:B------:R-:W-:Y:S01]  /*1fe0*/  FMUL.FTZ R168, R99, R176 ;  /* 0x000000b063a87220 */ /* 0x000fe20000410000 */
[----:B------:R-:W-:-:S04]  /*1ff0*/  IMAD.WIDE.U32 R158, R37, 0x10, R158 ;  /* 0x00000010259e7825 */ /* 0x000fc800078e009e */
[----:B------:R-:W-:Y:S01]  /*2000*/  FFMA.FTZ R49, R53, R144, R48 ;  /* 0x0000009035317223 */ /* 0x000fe20000010030 */
[----:B------:R-:W-:Y:S01]  /*2010*/  FMUL.FTZ R114, R85, R162 ;  /* 0x000000a255727220 */ /* 0x000fe20000410000 */
[----:B--2---:R-:W-:Y:S01]  /*2020*/  FMUL.FTZ R116, R87, R50 ;  /* 0x0000003257747220 */ /* 0x004fe20000410000 */
        /* <DEDUP_REMOVED lines=33> */
[----:B------:R1:W-:Y:S04]  /*2240*/  STS.128 [R41], R68 ;  /* 0x0000004429007388 */ /* 0x0003e80000000c00 */
[----:B------:R-:W-:Y:S01]  /*2250*/  STS.128 [R41+0x10], R72 ;  /* 0x0000104829007388 */ /* 0x000fe20000000c00 */
[----:B0-----:R-:W-:-:S03]  /*2260*/  IMAD.WIDE.U32 R96, R100, UR18, R142 ;  /* 0x0000001264607c25 */ /* 0x001fc6000f8e008e */
[----:B------:R-:W-:Y:S01]  /*2270*/  STS.128 [R41+0x20], R76 ;  /* 0x0000204c29007388 */ /* 0x000fe20000000c00 */
[----:B------:R-:W-:-:S03]  /*2280*/  IMAD R97, R101, UR18, R97 ;  /* 0x0000001265617c24 */ /* 0x000fc6000f8e0261 */
[----:B------:R-:W-:Y:S01]  /*2290*/  STS.128 [R41+0x30], R80 ;  /* 0x0000305029007388 */ /* 0x000fe20000000c00 */
[----:B------:R-:W-:-:S03]  /*22a0*/  NOP ;  /* 0x0000000000007918 */ /* 0x000fc60000000000 */
[----:B------:R-:W0:Y:S01]  /*22b0*/  LDS.128 R48, [R40] ;  /* 0x0000000028307984 */ /* 0x000e220000000c00 */
[----:B-1----:R-:W-:-:S03]  /*22c0*/  IMAD.WIDE.U32 R68, R0, R102, R96 ;  /* 0x0000006600447225 */ /* 0x002fc600078e0060 */
[----:B------:R-:W1:Y:S01]  /*22d0*/  LDS.128 R84, [R40+0x200] ;  /* 0x0002000028547984 */ /* 0x000e620000000c00 */
[----:B------:R-:W-:Y:S01]  /*22e0*/  IMAD R69, R0, R103, R69 ;  /* 0x0000006700457224 */ /* 0x000fe200078e0245 */
[C---:B------:R-:W-:Y:S02]  /*22f0*/  LEA R70, P0, R68.reuse, UR8, 0x2 ;  /* 0x0000000844467c11 */ /* 0x040fe4000f8010ff */
[----:B------:R-:W3:Y:S02]  /*2300*/  LDS.128 R88, [R40+0x400] ;  /* 0x0004000028587984 */ /* 0x000ee40000000c00 */
[----:B------:R-:W-:Y:S02]  /*2310*/  LEA.HI.X R71, R68, UR9, R69, 0x2, P0 ;  /* 0x0000000944477c11 */ /* 0x000fe400080f1445 */
[----:B------:R-:W4:Y:S01]  /*2320*/  LDS.128 R92, [R40+0x600] ;  /* 0x00060000285c7984 */ /* 0x000f220000000c00 */
[----:B------:R-:W-:-:S05]  /*2330*/  IMAD.WIDE.U32 R68, R37, 0x10, R70 ;  /* 0x0000001025447825 */ /* 0x000fca00078e0046 */
[----:B0-----:R0:W-:Y:S04]  /*2340*/  STG.E.128 desc[UR16][R68.64], R48 ;  /* 0x0000003044007986 */ /* 0x0011e8000c101d10 */
[----:B-1----:R0:W-:Y:S04]  /*2350*/  STG.E.128 desc[UR16][R68.64+0x200], R84 ;  /* 0x0002005444007986 */ /* 0x0021e8000c101d10 */
[----:B---3--:R0:W-:Y:S04]  /*2360*/  STG.E.128 desc[UR16][R68.64+0x400], R88 ;  /* 0x0004005844007986 */ /* 0x0081e8000c101d10 */
[----:B----4-:R0:W-:Y:S02]  /*2370*/  STG.E.128 desc[UR16][R68.64+0x600], R92 ;  /* 0x0006005c44007986 */ /* 0x0101e4000c101d10 */
.L_x_7946:
        /* <DEDUP_REMOVED lines=41> */
[----:B------:R-:W-:Y:S01]  /*2610*/  ISETP.NE.AND P0, PT, R16, 0x1, PT ;  /* 0x000000011000780c */ /* 0x000fe20003f05270 */
[----:B------:R-:W1:Y:S01]  /*2620*/  LDCU UR9, c[0x0][0x394] ;  /* 0x00007280ff0977ac */ /* 0x000e620008000800 */
[----:B------:R-:W-:Y:S02]  /*2630*/  IADD3 R160, P1, PT, R142, R140, RZ ;  /* 0x0000008c8ea07210 */ /* 0x000fe40007f3e0ff */
[----:B------:R-:W-:Y:S01]  /*2640*/  SHF.L.U32 R169, R42, 0x8, RZ ;  /* 0x000000082aa97819 */ /* 0x000fe200000006ff */
[----:B------:R-:W3:Y:S01]  /*2650*/  LDCU UR12, c[0x0][0x38c] ;  /* 0x00007180ff0c77ac */ /* 0x000ee20008000800 */
[----:B------:R-:W-:Y:S01]  /*2660*/  ISETP.EQ.AND P0, PT, R148, RZ, P0 ;  /* 0x000000ff9400720c */ /* 0x000fe20000702270 */
[----:B--2---:R-:W2:Y:S01]  /*2670*/  LDC.64 R120, c[0x0][0x440] ;  /* 0x00011000ff787b82 */ /* 0x004ea20000000a00 */
[----:B------:R-:W-:Y:S01]  /*2680*/  IADD3 R219, PT, PT, R142, R148, RZ ;  /* 0x000000948edb7210 */ /* 0x000fe20007ffe0ff */
[----:B------:R-:W4:Y:S01]  /*2690*/  LDCU UR8, c[0x0][0x388] ;  /* 0x00007100ff0877ac */ /* 0x000f220008000800 */
[----:B------:R-:W-:-:S02]  /*26a0*/  MOV R48, RZ ;  /* 0x000000ff00307202 */ /* 0x000fc40000000f00 */
[----:B------:R-:W-:Y:S01]  /*26b0*/  LOP3.LUT R169, R169, 0x100, RZ, 0xc0, !PT ;  /* 0x00000100a9a97812 */ /* 0x000fe200078ec0ff */
[----:B------:R-:W0:Y:S01]  /*26c0*/  LDCU.64 UR10, c[0x0][0x538] ;  /* 0x0000a700ff0a77ac */ /* 0x000e220008000a00 */
[----:B------:R-:W-:Y:S01]  /*26d0*/  IADD3.X R161, PT, PT, RZ, R38, RZ, P1, !PT ;  /* 0x00000026ffa17210 */ /* 0x000fe20000ffe4ff */
[----:B------:R-:W0:Y:S01]  /*26e0*/  LDC.64 R122, c[0x0][0x3a8] ;  /* 0x0000ea00ff7a7b82 */ /* 0x000e220000000a00 */
[----:B------:R-:W-:-:S07]  /*26f0*/  UMOV UR4, URZ ;  /* 0x000000ff00047c82 */ /* 0x000fce0008000000 */
[----:B------:R-:W0:Y:S08]  /*2700*/  LDC.64 R124, c[0x0][0x450] ;  /* 0x00011400ff7c7b82 */ /* 0x000e300000000a00 */
[----:B------:R-:W0:Y:S08]  /*2710*/  LDC.64 R126, c[0x0][0x3e0] ;  /* 0x0000f800ff7e7b82 */ /* 0x000e300000000a00 */
[----:B-1-34-:R-:W0:Y:S02]  /*2720*/  LDC.64 R158, c[0x0][0x4d0] ;  /* 0x00013400ff9e7b82 */ /* 0x01ae240000000a00 */
.L_x_7985:
[----:B0-----:R-:W-:-:S04]  /*2730*/  IMAD.WIDE.U32 R96, R162, UR4, RZ ;  /* 0x00000004a2607c25 */ /* 0x001fc8000f8e00ff */
[----:B------:R-:W-:Y:S01]  /*2740*/  IMAD R97, R163, UR4, R97 ;  /* 0x00000004a3617c24 */ /* 0x000fe2000f8e0261 */
[----:B------:R-:W-:-:S04]  /*2750*/  LEA R174, P1, R96, R10, 0x2 ;  /* 0x0000000a60ae7211 */ /* 0x000fc800078210ff */
[----:B------:R-:W-:-:S03]  /*2760*/  LEA.HI.X R175, R96, R12, R97, 0x2, P1 ;  /* 0x0000000c60af7211 */ /* 0x000fc600008f1461 */
[----:B------:R-:W-:-:S05]  /*2770*/  IMAD.WIDE.U32 R174, R37, 0x10, R174 ;  /* 0x0000001025ae7825 */ /* 0x000fca00078e00ae */
[----:B---3--:R-:W3:Y:S04]  /*2780*/  LDG.E.128 R96, desc[UR16][R174.64] ;  /* 0x00000010ae607981 */ /* 0x008ee8000c1e1d00 */
[----:B------:R-:W4:Y:S04]  /*2790*/  LDG.E.128 R100, desc[UR16][R174.64+0x200] ;  /* 0x00020010ae647981 */ /* 0x000f28000c1e1d00 */
[----:B------:R-:W5:Y:S04]  /*27a0*/  LDG.E.128 R104, desc[UR16][R174.64+0x400] ;  /* 0x00040010ae687981 */ /* 0x000f68000c1e1d00 */
[----:B------:R-:W5:Y:S01]  /*27b0*/  LDG.E.128 R108, desc[UR16][R174.64+0x600] ;  /* 0x00060010ae6c7981 */ /* 0x000f62000c1e1d00 */
[----:B------:R-:W-:-:S02]  /*27c0*/  MOV R170, R154 ;  /* 0x0000009a00aa7202 */ /* 0x000fc40000000f00 */
[----:B------:R-:W-:-:S03]  /*27d0*/  MOV R171, R9 ;  /* 0x0000000900ab7202 */ /* 0x000fc60000000f00 */
[----:B------:R-:W-:-:S04]  /*27e0*/  IMAD.WIDE.U32 R170, R122, UR4, R170 ;  /* 0x000000047aaa7c25 */ /* 0x000fc8000f8e00aa */
[----:B------:R-:W-:Y:S01]  /*27f0*/  IMAD R112, R123, UR4, R171 ;  /* 0x000000047b707c24 */ /* 0x000fe2000f8e02ab */
[----:B--2---:R-:W-:-:S04]  /*2800*/  LEA R176, P1, R170, R120, 0x2 ;  /* 0x00000078aab07211 */ /* 0x004fc800078210ff */
[----:B------:R-:W-:-:S05]  /*2810*/  LEA.HI.X R177, R170, R121, R112, 0x2, P1 ;  /* 0x00000079aab17211 */ /* 0x000fca00008f1470 */
[----:B------:R0:W2:Y:S01]  /*2820*/  LDG.E R176, desc[UR16][R176.64] ;  /* 0x00000010b0b07981 */ /* 0x0000a2000c1e1900 */
[----:B------:R-:W-:Y:S02]  /*2830*/  MOV R170, R152 ;  /* 0x0000009800aa7202 */ /* 0x000fe40000000f00 */
[----:B------:R-:W-:-:S03]  /*2840*/  MOV R171, R11 ;  /* 0x0000000b00ab7202 */ /* 0x000fc60000000f00 */
[----:B------:R-:W-:-:S04]  /*2850*/  IMAD.WIDE.U32 R170, R126, UR4, R170 ;  /* 0x000000047eaa7c25 */ /* 0x000fc8000f8e00aa */
[----:B------:R-:W-:Y:S01]  /*2860*/  IMAD R112, R127, UR4, R171 ;  /* 0x000000047f707c24 */ /* 0x000fe2000f8e02ab */
[----:B------:R-:W-:-:S04]  /*2870*/  LEA R172, P1, R170, R124, 0x2 ;  /* 0x0000007caaac7211 */ /* 0x000fc800078210ff */
[----:B------:R-:W-:Y:S01]  /*2880*/  LEA.HI.X R173, R170, R125, R112, 0x2, P1 ;  /* 0x0000007daaad7211 */ /* 0x000fe200008f1470 */
[----:B-1----:R-:W1:Y:S01]  /*2890*/  S2UR UR7, SR_CgaCtaId ;  /* 0x00000000000779c3 */ /* 0x002e620000008800 */
[----:B------:R-:W-:Y:S01]  /*28a0*/  ISETP.NE.AND P2, PT, R148, RZ, PT ;  /* 0x000000ff9400720c */ /* 0x000fe20003f45270 */
[----:B---3--:R3:W-:Y:S04]  /*28b0*/  STS.128 [R40], R96 ;  /* 0x0000006028007388 */ /* 0x0087e80000000c00 */
[----:B----4-:R-:W-:Y:S04]  /*28c0*/  STS.128 [R40+0x200], R100 ;  /* 0x0002006428007388 */ /* 0x010fe80000000c00 */
[----:B-----5:R-:W-:Y:S04]  /*28d0*/  STS.128 [R40+0x400], R104 ;  /* 0x0004006828007388 */ /* 0x020fe80000000c00 */
[----:B------:R-:W-:Y:S01]  /*28e0*/  STS.128 [R40+0x600], R108 ;  /* 0x0006006c28007388 */ /* 0x000fe20000000c00 */
[----:B------:R-:W-:-:S03]  /*28f0*/  NOP ;  /* 0x0000000000007918 */ /* 0x000fc60000000000 */
[----:B------:R4:W5:Y:S01]  /*2900*/  LDG.E R172, desc[UR16][R172.64] ;  /* 0x00000010acac7981 */ /* 0x000962000c1e1900 */
[----:B------:R-:W-:Y:S01]  /*2910*/  UMOV UR6, 0x400 ;  /* 0x0000040000067882 */ /* 0x000fe20000000000 */
[----:B---3--:R-:W-:Y:S01]  /*2920*/  IADD3 R96, PT, PT, R169, UR4, RZ ;  /* 0x00000004a9607c10 */ /* 0x008fe2000fffe0ff */
[----:B-1----:R-:W-:Y:S01]  /*2930*/  ULEA UR6, UR7, UR6, 0x18 ;  /* 0x0000000607067291 */ /* 0x002fe2000f8ec0ff */
[C---:B------:R-:W-:Y:S01]  /*2940*/  @P2 IADD3 R96, PT, PT, R148.reuse, 0x200, RZ ;  /* 0x0000020094602810 */ /* 0x040fe20007ffe0ff */
[----:B------:R-:W1:Y:S01]  /*2950*/  LDS.128 R100, [R41+0x10] ;  /* 0x0000100029647984 */ /* 0x000e620000000c00 */
[----:B------:R-:W-:Y:S01]  /*2960*/  ISETP.NE.AND P1, PT, R148, 0x1f, PT ;  /* 0x0000001f9400780c */ /* 0x000fe20003f25270 */
[----:B------:R-:W-:Y:S01]  /*2970*/  FMUL.FTZ R180, R55, R46 ;  /* 0x0000002e37b47220 */ /* 0x000fe20000410000 */
[----:B------:R-:W-:Y:S01]  /*2980*/  FMUL.FTZ R182, R57, R128 ;  /* 0x0000008039b67220 */ /* 0x000fe20000410000 */
[----:B------:R-:W-:Y:S01]  /*2990*/  LEA R170, R96, UR6, 0x2 ;  /* 0x0000000660aa7c11 */ /* 0x000fe2000f8e10ff */
[----:B------:R-:W3:Y:S01]  /*29a0*/  LDS.128 R104, [R41+0x20] ;  /* 0x0000200029687984 */ /* 0x000ee20000000c00 */
[----:B------:R-:W-:Y:S01]  /*29b0*/  FMUL.FTZ R178, R53, R44 ;  /* 0x0000002c35b27220 */ /* 0x000fe20000410000 */
[----:B0-----:R-:W-:Y:S01]  /*29c0*/  FMUL.FTZ R177, R62, R133 ;  /* 0x000000853eb17220 */ /* 0x001fe20000410000 */
[----:B------:R-:W-:Y:S01]  /*29d0*/  FMUL.FTZ R179, R64, R135 ;  /* 0x0000008740b37220 */ /* 0x000fe20000410000 */
[----:B------:R-:W0:Y:S01]  /*29e0*/  LDS.128 R96, [R41] ;  /* 0x0000000029607984 */ /* 0x000e220000000c00 */
[----:B--2---:R-:W-:Y:S01]  /*29f0*/  FMUL.FTZ R112, R176, 1.4426950216293334961 ;  /* 0x3fb8aa3bb0707820 */ /* 0x004fe20000410000 */
[----:B------:R-:W-:Y:S01]  /*2a00*/  FMUL.FTZ R171, R52, R43 ;  /* 0x0000002b34ab7220 */ /* 0x000fe20000410000 */
[----:B------:R-:W-:Y:S01]  /*2a10*/  FMUL.FTZ R227, R54, R45 ;  /* 0x0000002d36e37220 */ /* 0x000fe20000410000 */
[----:B------:R-:W2:Y:S01]  /*2a20*/  LDS.128 R108, [R41+0x30] ;  /* 0x00003000296c7984 */ /* 0x000ea20000000c00 */
        /* <DEDUP_REMOVED lines=18> */
[----:B------:R-:W-:Y:S01]  /*2b50*/  FMUL.FTZ R223, R56, R47 ;  /* 0x0000002f38df7220 */ /* 0x000fe20000410000 */
[----:B------:R-:W-:Y:S01]  /*2b60*/  FMUL.FTZ R217, R58, R129 ;  /* 0x000000813ad97220 */ /* 0x000fe20000410000 */
[----:B----4-:R-:W-:Y:S01]  /*2b70*/  FMUL.FTZ R173, R60, R131 ;  /* 0x000000833cad7220 */ /* 0x010fe20000410000 */
[----:B------:R-:W-:Y:S01]  /*2b80*/  FMUL.FTZ R196, R61, R132 ;  /* 0x000000843dc47220 */ /* 0x000fe20000410000 */
[----:B------:R-:W-:Y:S01]  /*2b90*/  FMUL.FTZ R200, R63, R134 ;  /* 0x000000863fc87220 */ /* 0x000fe20000410000 */
[----:B-1----:R1:W-:Y:S01]  /*2ba0*/  STS [R170+0x12c8], R203 ;  /* 0x0012c8cbaa007388 */ /* 0x0023e20000000800 */
[----:B------:R-:W-:Y:S01]  /*2bb0*/  FMUL.FTZ R206, R65, R136 ;  /* 0x0000008841ce7220 */ /* 0x000fe20000410000 */
[----:B------:R-:W4:Y:S01]  /*2bc0*/  MUFU.EX2 R212, R212 ;  /* 0x000000d400d47308 */ /* 0x000f220000000800 */
[----:B------:R-:W-:Y:S01]  /*2bd0*/  FMUL.FTZ R201, R66, R137 ;  /* 0x0000008942c97220 */ /* 0x000fe20000410000 */
[----:B------:R-:W-:Y:S01]  /*2be0*/  FMUL.FTZ R220, R67, R138 ;  /* 0x0000008a43dc7220 */ /* 0x000fe20000410000 */
[----:B------:R-:W-:Y:S01]  /*2bf0*/  BSSY.RECONVERGENT B0, `(.L_x_7948) ;  /* 0x000003b000007945 */ /* 0x000fe20003800200 */
[----:B------:R-:W-:Y:S01]  /*2c00*/  FMUL.FTZ R221, R101, R182 ;  /* 0x000000b665dd7220 */ /* 0x000fe20000410000 */
[----:B------:R-:W-:Y:S01]  /*2c10*/  FMUL.FTZ R223, R100, R223 ;  /* 0x000000df64df7220 */ /* 0x000fe20000410000 */
[----:B---3--:R-:W-:Y:S01]  /*2c20*/  FMUL.FTZ R182, R106, R177 ;  /* 0x000000b16ab67220 */ /* 0x008fe20000410000 */
[----:B------:R-:W-:Y:S01]  /*2c30*/  FMUL.FTZ R217, R102, R217 ;  /* 0x000000d966d97220 */ /* 0x000fe20000410000 */
[----:B------:R-:W3:Y:S01]  /*2c40*/  MUFU.EX2 R216, R216 ;  /* 0x000000d800d87308 */ /* 0x000ee20000000800 */
[----:B-1----:R-:W-:Y:S01]  /*2c50*/  FMUL.FTZ R170, R59, R130 ;  /* 0x000000823baa7220 */ /* 0x002fe20000410000 */
[----:B0-----:R-:W-:Y:S01]  /*2c60*/  FMUL.FTZ R225, R99, R180 ;  /* 0x000000b463e17220 */ /* 0x001fe20000410000 */
[----:B------:R-:W-:Y:S01]  /*2c70*/  FMUL.FTZ R229, R97, R178 ;  /* 0x000000b261e57220 */ /* 0x000fe20000410000 */
[----:B------:R-:W-:Y:S01]  /*2c80*/  FMUL.FTZ R204, R96, R171 ;  /* 0x000000ab60cc7220 */ /* 0x000fe20000410000 */
[----:B------:R-:W-:Y:S01]  /*2c90*/  FMUL.FTZ R227, R98, R227 ;  /* 0x000000e362e37220 */ /* 0x000fe20000410000 */
[----:B--2---:R-:W-:Y:S01]  /*2ca0*/  FMUL.FTZ R180, R108, R179 ;  /* 0x000000b36cb47220 */ /* 0x004fe20000410000 */
[----:B------:R-:W-:Y:S01]  /*2cb0*/  FMUL.FTZ R191, R103, R170 ;  /* 0x000000aa67bf7220 */ /* 0x000fe20000410000 */
[----:B------:R-:W0:Y:S01]  /*2cc0*/  MUFU.EX2 R218, R218 ;  /* 0x000000da00da7308 */ /* 0x000e220000000800 */
[----:B------:R-:W-:Y:S01]  /*2cd0*/  FMUL.FTZ R184, R104, R173 ;  /* 0x000000ad68b87220 */ /* 0x000fe20000410000 */
[----:B------:R-:W-:Y:S01]  /*2ce0*/  FMUL.FTZ R183, R105, R196 ;  /* 0x000000c469b77220 */ /* 0x000fe20000410000 */
[----:B------:R-:W-:Y:S01]  /*2cf0*/  FMUL.FTZ R181, R107, R200 ;  /* 0x000000c86bb57220 */ /* 0x000fe20000410000 */
[----:B------:R-:W-:Y:S01]  /*2d00*/  FMUL.FTZ R179, R109, R206 ;  /* 0x000000ce6db37220 */ /* 0x000fe20000410000 */
[----:B------:R-:W-:Y:S01]  /*2d10*/  FMUL.FTZ R178, R110, R201 ;  /* 0x000000c96eb27220 */ /* 0x000fe20000410000 */
[----:B------:R-:W-:-:S02]  /*2d20*/  FMUL.FTZ R177, R111, R220 ;  /* 0x000000dc6fb17220 */ /* 0x000fc40000410000 */
        /* <DEDUP_REMOVED lines=38> */
.L_x_7949:
[----:B------:R0:W1:Y:S02]  /*2f90*/  LDS R196, [R14+UR5+0x1acc] ;  /* 0x001acc050ec47984 */ /* 0x0000640008000800 */
.L_x_7950:
[----:B------:R-:W-:Y:S05]  /*2fa0*/  BSYNC.RECONVERGENT B0 ;  /* 0x0000000000007941 */ /* 0x000fea0003800200 */
.L_x_7948:
        /* <DEDUP_REMOVED lines=86> */
[----:B--2---:R-:W-:-:S05]  /*3510*/  @!P3 FMUL.FTZ R200, R220, R201 ;  /* 0x000000c9dcc8b220 */ /* 0x004fca0000410000 */
[----:B------:R-:W-:Y:S02]  /*3520*/  @!P3 MOV R220, R200 ;  /* 0x000000c800dcb202 */ /* 0x000fe40000000f00 */
[----:B------:R-:W2:Y:S01]  /*3530*/  SHFL.DOWN PT, R200, R235, 0x4, 0x1f ;  /* 0x08801f00ebc87f89 */ /* 0x000ea200000e0000 */
[----:B------:R-:W-:-:S03]  /*3540*/  ISETP.GT.U32.AND P3, PT, R18, 0x1b, PT ;  /* 0x0000001b1200780c */ /* 0x000fc60003f64070 */
[----:B------:R-:W5:Y:S01]  /*3550*/  SHFL.DOWN PT, R237, R220, 0x4, 0x1f ;  /* 0x08801f00dced7f89 */ /* 0x000f6200000e0000 */
[----:B---3--:R-:W-:Y:S01]  /*3560*/  @P1 FMUL.FTZ R170, R170, R171 ;  /* 0x000000abaaaa1220 */ /* 0x008fe20000410000 */
[----:B------:R-:W-:-:S04]  /*3570*/  ISETP.GE.AND P1, PT, R39, 0x2, PT ;  /* 0x000000022700780c */ /* 0x000fc80003f26270 */
[----:B------:R-:W3:Y:S01]  /*3580*/  SHFL.UP PT, R171, R170, 0x2, RZ ;  /* 0x04400000aaab7989 */ /* 0x000ee200000e00ff */
[----:B-1----:R-:W-:-:S05]  /*3590*/  FFMA.FTZ R172, R170, R172, R173 ;  /* 0x000000acaaac7223 */ /* 0x002fca00000100ad */
[----:B------:R-:W-:Y:S01]  /*35a0*/  FSEL R201, R173, R172, !P1 ;  /* 0x000000acadc97208 */ /* 0x000fe20004800000 */
[----:B--2---:R-:W-:-:S04]  /*35b0*/  @!P3 FFMA.FTZ R235, R220, R200, R235 ;  /* 0x000000c8dcebb223 */ /* 0x004fc800000100eb */
[----:B------:R-:W1:Y:S01]  /*35c0*/  SHFL.UP PT, R172, R201, 0x4, RZ ;  /* 0x04800000c9ac7989 */ /* 0x000e6200000e00ff */
[----:B-----5:R-:W-:-:S03]  /*35d0*/  @!P3 FMUL.FTZ R173, R220, R237 ;  /* 0x000000eddcadb220 */ /* 0x020fc60000410000 */
[----:B------:R-:W2:Y:S02]  /*35e0*/  SHFL.DOWN PT, R224, R235, 0x8, 0x1f ;  /* 0x09001f00ebe07f89 */ /* 0x000ea400000e0000 */
[----:B------:R-:W-:Y:S02]  /*35f0*/  @!P3 MOV R220, R173 ;  /* 0x000000ad00dcb202 */ /* 0x000fe40000000f00 */
[----:B------:R-:W-:Y:S01]  /*3600*/  ISETP.GE.AND P3, PT, R39, 0x4, PT ;  /* 0x000000042700780c */ /* 0x000fe20003f66270 */
[----:B---3--:R-:W-:Y:S01]  /*3610*/  @P1 FMUL.FTZ R170, R170, R171 ;  /* 0x000000abaaaa1220 */ /* 0x008fe20000410000 */
[----:B------:R-:W-:Y:S01]  /*3620*/  ISETP.GE.AND P1, PT, R16, UR9, PT ;  /* 0x0000000910007c0c */ /* 0x000fe2000bf26270 */
[----:B------:R-:W3:Y:S01]  /*3630*/  SHFL.DOWN PT, R237, R220, 0x8, 0x1f ;  /* 0x09001f00dced7f89 */ /* 0x000ee200000e0000 */
[----:B------:R-:W-:Y:S02]  /*3640*/  MOV R173, RZ ;  /* 0x000000ff00ad7202 */ /* 0x000fe40000000f00 */
[----:B------:R-:W-:Y:S01]  /*3650*/  ISETP.NE.OR P1, PT, R148, RZ, P1 ;  /* 0x000000ff9400720c */ /* 0x000fe20000f25670 */
[----:B------:R-:W5:Y:S01]  /*3660*/  SHFL.UP PT, R171, R170, 0x4, RZ ;  /* 0x04800000aaab7989 */ /* 0x000f6200000e00ff */
[----:B-1----:R-:W-:Y:S01]  /*3670*/  FFMA.FTZ R200, R170, R172, R201 ;  /* 0x000000acaac87223 */ /* 0x002fe200000100c9 */
[----:B------:R-:W-:-:S02]  /*3680*/  HFMA2 R172, -RZ, RZ, 1.875, 0 ;  /* 0x3f800000ffac7431 */ /* 0x000fc400000001ff */
[----:B--2---:R-:W-:Y:S02]  /*3690*/  @!P4 FFMA.FTZ R235, R220, R224, R235 ;  /* 0x000000e0dcebc223 */ /* 0x004fe400000100eb */
[----:B------:R-:W-:-:S05]  /*36a0*/  FSEL R201, R201, R200, !P3 ;  /* 0x000000c8c9c97208 */ /* 0x000fca0005800000 */
[----:B------:R-:W1:Y:S01]  /*36b0*/  SHFL.UP PT, R200, R201, 0x8, RZ ;  /* 0x05000000c9c87989 */ /* 0x000e6200000e00ff */
[----:B---3--:R-:W-:-:S03]  /*36c0*/  @!P4 FMUL.FTZ R222, R220, R237 ;  /* 0x000000eddcdec220 */ /* 0x008fc60000410000 */
[----:B------:R-:W-:Y:S01]  /*36d0*/  @!P1 LDS.64 R172, [UR7+0x1b48] ;  /* 0x001b4807ffac9984 */ /* 0x000fe20008000a00 */
[----:B------:R-:W-:Y:S01]  /*36e0*/  ISETP.GE.AND P1, PT, R39, 0x8, PT ;  /* 0x000000082700780c */ /* 0x000fe20003f26270 */
[----:B-----5:R-:W-:Y:S01]  /*36f0*/  @P3 FMUL.FTZ R170, R170, R171 ;  /* 0x000000abaaaa3220 */ /* 0x020fe20000410000 */
[----:B------:R-:W-:Y:S02]  /*3700*/  @!P4 MOV R220, R222 ;  /* 0x000000de00dcc202 */ /* 0x000fe40000000f00 */
[----:B------:R-:W2:Y:S01]  /*3710*/  SHFL.DOWN PT, R222, R235, 0x10, 0x1f ;  /* 0x0a001f00ebde7f89 */ /* 0x000ea200000e0000 */
[----:B------:R-:W-:-:S03]  /*3720*/  ISETP.GT.U32.AND P3, PT, R18, 0xf, PT ;  /* 0x0000000f1200780c */ /* 0x000fc60003f64070 */
[----:B------:R-:W3:Y:S04]  /*3730*/  SHFL.DOWN PT, R239, R220, 0x10, 0x1f ;  /* 0x0a001f00dcef7f89 */ /* 0x000ee800000e0000 */
[----:B------:R-:W5:Y:S01]  /*3740*/  SHFL.UP PT, R171, R170, 0x8, RZ ;  /* 0x05000000aaab7989 */ /* 0x000f6200000e00ff */
[----:B-1----:R-:W-:-:S05]  /*3750*/  FFMA.FTZ R200, R170, R200, R201 ;  /* 0x000000c8aac87223 */ /* 0x002fca00000100c9 */
[----:B------:R-:W-:Y:S01]  /*3760*/  FSEL R237, R201, R200, !P1 ;  /* 0x000000c8c9ed7208 */ /* 0x000fe20004800000 */
[----:B--2---:R-:W-:-:S04]  /*3770*/  @!P3 FFMA.FTZ R235, R220, R222, R235 ;  /* 0x000000dedcebb223 */ /* 0x004fc800000100eb */
[----:B------:R-:W1:Y:S01]  /*3780*/  SHFL.UP PT, R200, R237, 0x10, RZ ;  /* 0x06000000edc87989 */ /* 0x000e6200000e00ff */
[----:B---3--:R-:W-:-:S03]  /*3790*/  @!P3 FMUL.FTZ R201, R220, R239 ;  /* 0x000000efdcc9b220 */ /* 0x008fc60000410000 */
[----:B------:R-:W-:Y:S01]  /*37a0*/  SHFL.DOWN PT, R222, R235, 0x1, 0x1f ;  /* 0x08201f00ebde7f89 */ /* 0x000fe200000e0000 */
[----:B-----5:R-:W-:Y:S01]  /*37b0*/  @P1 FMUL.FTZ R170, R170, R171 ;  /* 0x000000abaaaa1220 */ /* 0x020fe20000410000 */
[----:B------:R-:W-:Y:S02]  /*37c0*/  @!P3 MOV R220, R201 ;  /* 0x000000c900dcb202 */ /* 0x000fe40000000f00 */
[----:B------:R-:W-:Y:S01]  /*37d0*/  SHFL.IDX PT, R235, R235, RZ, 0x1f ;  /* 0x00001fffebeb7589 */ /* 0x000fe200000e0000 */
[----:B------:R-:W-:Y:S02]  /*37e0*/  ISETP.GE.AND P1, PT, R39, 0x10, PT ;  /* 0x000000102700780c */ /* 0x000fe40003f26270 */
[----:B------:R-:W-:Y:S01]  /*37f0*/  ISETP.NE.AND P3, PT, R148, 0x1f, PT ;  /* 0x0000001f9400780c */ /* 0x000fe20003f65270 */
[----:B------:R-:W2:Y:S04]  /*3800*/  SHFL.UP PT, R171, R170, 0x10, RZ ;  /* 0x06000000aaab7989 */ /* 0x000ea800000e00ff */
[----:B------:R-:W-:Y:S04]  /*3810*/  SHFL.IDX PT, R224, R173, RZ, 0x1f ;  /* 0x00001fffade07589 */ /* 0x000fe800000e0000 */
[----:B------:R-:W3:Y:S01]  /*3820*/  SHFL.DOWN PT, R201, R220, 0x1, 0x1f ;  /* 0x08201f00dcc97f89 */ /* 0x000ee200000e0000 */
[----:B-1----:R-:W-:-:S03]  /*3830*/  FFMA.FTZ R200, R170, R200, R237 ;  /* 0x000000c8aac87223 */ /* 0x002fc600000100ed */
[----:B------:R-:W1:Y:S02]  /*3840*/  SHFL.IDX PT, R220, R220, RZ, 0x1f ;  /* 0x00001fffdcdc7589 */ /* 0x000e6400000e0000 */
[----:B------:R-:W-:-:S06]  /*3850*/  FSEL R237, R237, R200, !P1 ;  /* 0x000000c8eded7208 */ /* 0x000fcc0004800000 */
[----:B------:R-:W-:Y:S01]  /*3860*/  SHFL.UP PT, R237, R237, 0x1, RZ ;  /* 0x04200000eded7989 */ /* 0x000fe200000e00ff */
[----:B--2---:R-:W-:-:S06]  /*3870*/  @P1 FMUL.FTZ R170, R170, R171 ;  /* 0x000000abaaaa1220 */ /* 0x004fcc0000410000 */
[----:B------:R-:W-:Y:S01]  /*3880*/  SHFL.UP PT, R170, R170, 0x1, RZ ;  /* 0x04200000aaaa7989 */ /* 0x000fe200000e00ff */
[----:B---3--:R-:W-:-:S04]  /*3890*/  @P3 FFMA.FTZ R224, R201, R224, R222 ;  /* 0x000000e0c9e03223 */ /* 0x008fc800000100de */
[----:B------:R-:W-:Y:S01]  /*38a0*/  FFMA.FTZ R197, R224, R196, R197 ;  /* 0x000000c4e0c57223 */ /* 0x000fe200000100c5 */
[C---:B-1----:R-:W-:Y:S01]  /*38b0*/  FFMA.FTZ R173, R220.reuse, R173, R235 ;  /* 0x000000addcad7223 */ /* 0x042fe200000100eb */
[----:B------:R-:W-:Y:S02]  /*38c0*/  FMUL.FTZ R172, R220, R172 ;  /* 0x000000acdcac7220 */ /* 0x000fe40000410000 */
[----:B------:R-:W-:-:S03]  /*38d0*/  FFMA.FTZ R196, R186, R197, R199 ;  /* 0x000000c5bac47223 */ /* 0x000fc600000100c7 */
[----:B------:R1:W-:Y:S01]  /*38e0*/  @!P5 STS.64 [UR7+0x1b48], R172 ;  /* 0x001b48acff00d988 */ /* 0x0003e20008000a07 */
[----:B------:R-:W-:-:S04]  /*38f0*/  FFMA.FTZ R199, R185, R196, R198 ;  /* 0x000000c4b9c77223 */ /* 0x000fc800000100c6 */
[----:B------:R-:W-:-:S04]  /*3900*/  FFMA.FTZ R198, R188, R199, R175 ;  /* 0x000000c7bcc67223 */ /* 0x000fc800000100af */
[----:B------:R-:W-:Y:S01]  /*3910*/  FFMA.FTZ R201, R187, R198, R174 ;  /* 0x000000c6bbc97223 */ /* 0x000fe200000100ae */
[----:B------:R-:W-:-:S04]  /*3920*/  IMAD.WIDE.U32 R174, R158, UR4, R160 ;  /* 0x000000049eae7c25 */ /* 0x000fc8000f8e00a0 */
[----:B-1----:R-:W-:Y:S01]  /*3930*/  FMUL.FTZ R173, R137, R196 ;  /* 0x000000c489ad7220 */ /* 0x002fe20000410000 */
[-C--:B------:R-:W-:Y:S01]  /*3940*/  FFMA.FTZ R200, R190, R201.reuse, R233 ;  /* 0x000000c9bec87223 */ /* 0x080fe200000100e9 */
[----:B------:R-:W-:Y:S02]  /*3950*/  IMAD R233, R159, UR4, R175 ;  /* 0x000000049fe97c24 */ /* 0x000fe4000f8e02af */
[----:B------:R-:W-:Y:S01]  /*3960*/  FMUL.FTZ R172, R134, R201 ;  /* 0x000000c986ac7220 */ /* 0x000fe20000410000 */
[----:B------:R-:W-:Y:S01]  /*3970*/  FFMA.FTZ R175, R189, R200, R202 ;  /* 0x000000c8bdaf7223 */ /* 0x000fe200000100ca */
[----:B----4-:R-:W1:Y:S03]  /*3980*/  SHFL.IDX PT, R171, R206, RZ, 0x1f ;  /* 0x00001fffceab7589 */ /* 0x010e6600000e0000 */
[-C--:B------:R-:W-:Y:S01]  /*3990*/  FFMA.FTZ R202, R192, R175.reuse, R231 ;  /* 0x000000afc0ca7223 */ /* 0x080fe200000100e7 */
[----:B------:R-:W-:Y:S01]  /*39a0*/  FMUL.FTZ R230, R132, R175 ;  /* 0x000000af84e67220 */ /* 0x000fe20000410000 */
[----:B-1----:R-:W-:Y:S01]  /*39b0*/  @P2 FFMA.FTZ R171, R170, R171, R237 ;  /* 0x000000abaaab2223 */ /* 0x002fe200000100ed */
[----:B------:R-:W-:-:S03]  /*39c0*/  LEA R170, P1, R174, UR10, 0x2 ;  /* 0x0000000aaeaa7c11 */ /* 0x000fc6000f8210ff */
[----:B------:R-:W-:Y:S01]  /*39d0*/  FFMA.FTZ R206, R203, R171, R204 ;  /* 0x000000abcbce7223 */ /* 0x000fe200000100cc */
[-C--:B------:R-:W-:Y:S01]  /*39e0*/  FFMA.FTZ R203, R195, R202.reuse, R112 ;  /* 0x000000cac3cb7223 */ /* 0x080fe20000010070 */
[----:B------:R-:W-:Y:S01]  /*39f0*/  LEA.HI.X R171, R174, UR11, R233, 0x2, P1 ;  /* 0x0000000baeab7c11 */ /* 0x000fe200088f14e9 */
[----:B------:R-:W-:Y:S01]  /*3a00*/  FMUL.FTZ R233, R131, R202 ;  /* 0x000000ca83e97220 */ /* 0x000fe20000410000 */
        /* <DEDUP_REMOVED lines=9> */
[-C--:B------:R-:W-:Y:S01]  /*3aa0*/  FFMA.FTZ R224, R216, R222.reuse, R225 ;  /* 0x000000ded8e07223 */ /* 0x080fe200000100e1 */
[----:B------:R-:W-:Y:S01]  /*3ab0*/  FFMA.FTZ R209, R208, R207, R209 ;  /* 0x000000cfd0d17223 */ /* 0x000fe200000100d1 */
[----:B------:R-:W-:Y:S01]  /*3ac0*/  FADD.FTZ R204, -R227, R222 ;  /* 0x000000dee3cc7221 */ /* 0x000fe20000010100 */
[----:B------:R-:W-:Y:S01]  /*3ad0*/  FFMA.FTZ R227, R147, R222, R206 ;  /* 0x000000de93e37223 */ /* 0x000fe200000100ce */
[CC--:B------:R-:W-:Y:S01]  /*3ae0*/  FFMA.FTZ R226, R218.reuse, R224.reuse, R223 ;  /* 0x000000e0dae27223 */ /* 0x0c0fe200000100df */
[----:B------:R-:W-:Y:S01]  /*3af0*/  FFMA.FTZ R211, R218, R209, R211 ;  /* 0x000000d1dad37223 */ /* 0x000fe200000100d3 */
[----:B------:R-:W-:Y:S01]  /*3b00*/  FADD.FTZ R206, -R225, R224 ;  /* 0x000000e0e1ce7221 */ /* 0x000fe20000010100 */
[----:B------:R-:W-:Y:S01]  /*3b10*/  FFMA.FTZ R222, R146, R224, R227 ;  /* 0x000000e092de7223 */ /* 0x000fe200000100e3 */
[-C--:B------:R-:W-:Y:S01]  /*3b20*/  FFMA.FTZ R218, R208, R226.reuse, R221 ;  /* 0x000000e2d0da7223 */ /* 0x080fe200000100dd */
[----:B------:R-:W-:Y:S01]  /*3b30*/  FFMA.FTZ R213, R216, R211, R213 ;  /* 0x000000d3d8d57223 */ /* 0x000fe200000100d5 */
[----:B------:R-:W-:Y:S01]  /*3b40*/  FADD.FTZ R208, -R223, R226 ;  /* 0x000000e2dfd07221 */ /* 0x000fe20000010100 */
[----:B------:R-:W-:Y:S01]  /*3b50*/  FFMA.FTZ R223, R113, R226, R222 ;  /* 0x000000e271df7223 */ /* 0x000fe200000100de */
[-C--:B------:R-:W-:Y:S01]  /*3b60*/  FFMA.FTZ R216, R214, R218.reuse, R217 ;  /* 0x000000dad6d87223 */ /* 0x080fe200000100d9 */
[----:B------:R-:W-:Y:S01]  /*3b70*/  FFMA.FTZ R215, R212, R213, R215 ;  /* 0x000000d5d4d77223 */ /* 0x000fe200000100d7 */
[----:B------:R-:W-:Y:S01]  /*3b80*/  FMUL.FTZ R231, R47, R209 ;  /* 0x000000d12fe77220 */ /* 0x000fe20000410000 */
[----:B------:R-:W-:Y:S01]  /*3b90*/  FFMA.FTZ R214, R114, R218, R223 ;  /* 0x000000da72d67223 */ /* 0x000fe200000100df */
[-C--:B------:R-:W-:Y:S01]  /*3ba0*/  FFMA.FTZ R210, R210, R216.reuse, R191 ;  /* 0x000000d8d2d27223 */ /* 0x080fe200000100bf */
[-C--:B------:R-:W-:Y:S01]  /*3bb0*/  FFMA.FTZ R193, R194, R215.reuse, R193 ;  /* 0x000000d7c2c17223 */ /* 0x080fe200000100c1 */
[----:B------:R-:W-:Y:S01]  /*3bc0*/  FMUL.FTZ R194, R44, R215 ;  /* 0x000000d72cc27220 */ /* 0x000fe20000410000 */
[----:B------:R-:W-:Y:S01]  /*3bd0*/  FFMA.FTZ R223, R115, R216, R214 ;  /* 0x000000d873df7223 */ /* 0x000fe200000100d6 */
[-C--:B------:R-:W-:Y:S01]  /*3be0*/  FFMA.FTZ R227, R195, R210.reuse, R184 ;  /* 0x000000d2c3e37223 */ /* 0x080fe200000100b8 */
[----:B------:R-:W-:Y:S01]  /*3bf0*/  FMUL.FTZ R195, R43, R193 ;  /* 0x000000c12bc37220 */ /* 0x000fe20000410000 */
[----:B------:R-:W-:Y:S01]  /*3c00*/  FADD.FTZ R191, -R191, R210 ;  /* 0x000000d2bfbf7221 */ /* 0x000fe20000010100 */
[----:B------:R-:W-:Y:S01]  /*3c10*/  FFMA.FTZ R210, R116, R210, R223 ;  /* 0x000000d274d27223 */ /* 0x000fe200000100df */
[----:B------:R-:W-:Y:S01]  /*3c20*/  FFMA.FTZ R192, R192, R227, R183 ;  /* 0x000000e3c0c07223 */ /* 0x000fe200000100b7 */
[-C--:B------:R-:W-:Y:S01]  /*3c30*/  FFMA.FTZ R223, R112, R195.reuse, RZ ;  /* 0x000000c370df7223 */ /* 0x080fe200000100ff */
[----:B------:R-:W-:Y:S01]  /*3c40*/  FMUL.FTZ R225, R52, R195 ;  /* 0x000000c334e17220 */ /* 0x000fe20000410000 */
[----:B------:R-:W-:Y:S01]  /*3c50*/  FADD.FTZ R184, -R184, R227 ;  /* 0x000000e3b8b87221 */ /* 0x000fe20000010100 */
[----:B------:R-:W-:Y:S01]  /*3c60*/  FFMA.FTZ R195, R117, R227, R210 ;  /* 0x000000e375c37223 */ /* 0x000fe200000100d2 */
[-C--:B------:R-:W-:Y:S01]  /*3c70*/  FFMA.FTZ R223, R174, R194.reuse, R223 ;  /* 0x000000c2aedf7223 */ /* 0x080fe200000100df */
[----:B------:R-:W-:Y:S01]  /*3c80*/  FMUL.FTZ R227, R45, R213 ;  /* 0x000000d52de37220 */ /* 0x000fe20000410000 */
[----:B------:R-:W-:Y:S01]  /*3c90*/  FMUL.FTZ R210, R53, R194 ;  /* 0x000000c235d27220 */ /* 0x000fe20000410000 */
[----:B------:R-:W-:Y:S01]  /*3ca0*/  FMUL.FTZ R212, R46, R211 ;  /* 0x000000d32ed47220 */ /* 0x000fe20000410000 */
[----:B------:R-:W-:Y:S01]  /*3cb0*/  FADD.FTZ R217, -R217, R216 ;  /* 0x000000d8d9d97221 */ /* 0x000fe20000010100 */
[-C--:B------:R-:W-:Y:S01]  /*3cc0*/  FFMA.FTZ R229, R204, R227.reuse, R223 ;  /* 0x000000e3cce57223 */ /* 0x080fe200000100df */
[----:B------:R-:W-:Y:S01]  /*3cd0*/  FMUL.FTZ R194, R54, R227 ;  /* 0x000000e336c27220 */ /* 0x000fe20000410000 */
[----:B------:R-:W-:Y:S01]  /*3ce0*/  FMUL.FTZ R227, R129, R205 ;  /* 0x000000cd81e37220 */ /* 0x000fe20000410000 */
[----:B------:R-:W-:Y:S01]  /*3cf0*/  STS [R20+0x850], R225 ;  /* 0x000850e114007388 */ /* 0x000fe20000000800 */
[----:B------:R-:W-:Y:S01]  /*3d00*/  FMUL.FTZ R214, R55, R212 ;  /* 0x000000d437d67220 */ /* 0x000fe20000410000 */
[----:B------:R-:W-:Y:S01]  /*3d10*/  FMUL.FTZ R216, R56, R231 ;  /* 0x000000e738d87220 */ /* 0x000fe20000410000 */
[----:B------:R-:W-:Y:S01]  /*3d20*/  FADD.FTZ R221, -R221, R218 ;  /* 0x000000dadddd7221 */ /* 0x000fe20000010100 */
[----:B------:R1:W-:Y:S01]  /*3d30*/  STS [R21+0x4], R210 ;  /* 0x000004d215007388 */ /* 0x0003e20000000800 */
[----:B------:R-:W-:Y:S01]  /*3d40*/  FMUL.FTZ R218, R128, R207 ;  /* 0x000000cf80da7220 */ /* 0x000fe20000410000 */
[----:B------:R-:W-:Y:S01]  /*3d50*/  FMUL.FTZ R224, R130, R203 ;  /* 0x000000cb82e07220 */ /* 0x000fe20000410000 */
[----:B------:R-:W-:Y:S01]  /*3d60*/  FMUL.FTZ R223, R133, R200 ;  /* 0x000000c885df7220 */ /* 0x000fe20000410000 */
[----:B------:R-:W-:Y:S01]  /*3d70*/  FFMA.FTZ R229, R206, R212, R229 ;  /* 0x000000d4cee57223 */ /* 0x000fe200000100e5 */
[----:B------:R2:W-:Y:S01]  /*3d80*/  STS [R21+0xc], R214 ;  /* 0x00000cd615007388 */ /* 0x0005e20000000800 */
[----:B------:R-:W-:Y:S01]  /*3d90*/  FMUL.FTZ R220, R57, R218 ;  /* 0x000000da39dc7220 */ /* 0x000fe20000410000 */
[----:B------:R-:W-:Y:S01]  /*3da0*/  FMUL.FTZ R226, R59, R224 ;  /* 0x000000e03be27220 */ /* 0x000fe20000410000 */
[----:B------:R-:W-:Y:S01]  /*3db0*/  FFMA.FTZ R212, R208, R231, R229 ;  /* 0x000000e7d0d47223 */ /* 0x000fe200000100e5 */
[----:B------:R3:W-:Y:S01]  /*3dc0*/  STS [R21+0x10], R216 ;  /* 0x000010d815007388 */ /* 0x0007e20000000800 */
[-C--:B-1----:R-:W-:Y:S01]  /*3dd0*/  FMUL.FTZ R210, R58, R227.reuse ;  /* 0x000000e33ad27220 */ /* 0x082fe20000410000 */
[----:B------:R-:W-:Y:S01]  /*3de0*/  FMUL.FTZ R225, R135, R198 ;  /* 0x000000c687e17220 */ /* 0x000fe20000410000 */
[----:B------:R-:W-:Y:S01]  /*3df0*/  FFMA.FTZ R212, R221, R218, R212 ;  /* 0x000000daddd47223 */ /* 0x000fe200000100d4 */
[----:B------:R1:W-:Y:S01]  /*3e00*/  STS [R21+0x8], R194 ;  /* 0x000008c215007388 */ /* 0x0003e20000000800 */
[----:B------:R-:W-:Y:S01]  /*3e10*/  FFMA.FTZ R189, R189, R192, R182 ;  /* 0x000000c0bdbd7223 */ /* 0x000fe200000100b6 */
[----:B--2---:R-:W-:Y:S01]  /*3e20*/  FMUL.FTZ R214, R61, R230 ;  /* 0x000000e63dd67220 */ /* 0x004fe20000410000 */
[----:B------:R-:W-:Y:S01]  /*3e30*/  FFMA.FTZ R212, R217, R227, R212 ;  /* 0x000000e3d9d47223 */ /* 0x000fe200000100d4 */
[----:B------:R2:W-:Y:S01]  /*3e40*/  STS [R21+0x18], R210 ;  /* 0x000018d215007388 */ /* 0x0005e20000000800 */
[----:B------:R-:W-:Y:S01]  /*3e50*/  FADD.FTZ R183, -R183, R192 ;  /* 0x000000c0b7b77221 */ /* 0x000fe20000010100 */
[----:B---3--:R-:W-:Y:S01]  /*3e60*/  FMUL.FTZ R216, R62, R223 ;  /* 0x000000df3ed87220 */ /* 0x008fe20000410000 */
[----:B------:R-:W-:Y:S01]  /*3e70*/  FFMA.FTZ R227, R191, R224, R212 ;  /* 0x000000e0bfe37223 */ /* 0x000fe200000100d4 */
[----:B------:R3:W-:Y:S01]  /*3e80*/  STS [R21+0x14], R220 ;  /* 0x000014dc15007388 */ /* 0x0007e20000000800 */
[----:B------:R-:W-:Y:S01]  /*3e90*/  FFMA.FTZ R212, R118, R192, R195 ;  /* 0x000000c076d47223 */ /* 0x000fe200000100c3 */
[----:B-1----:R-:W-:Y:S01]  /*3ea0*/  FMUL.FTZ R194, R138, R197 ;  /* 0x000000c58ac27220 */ /* 0x002fe20000410000 */
[----:B------:R-:W-:Y:S01]  /*3eb0*/  FFMA.FTZ R192, R184, R233, R227 ;  /* 0x000000e9b8c07223 */ /* 0x000fe200000100e3 */
[----:B------:R1:W-:Y:S01]  /*3ec0*/  STS [R21+0x1c], R226 ;  /* 0x00001ce215007388 */ /* 0x0003e20000000800 */
[----:B------:R-:W-:Y:S01]  /*3ed0*/  FFMA.FTZ R190, R190, R189, R181 ;  /* 0x000000bdbebe7223 */ /* 0x000fe200000100b5 */
[----:B--2---:R-:W-:Y:S01]  /*3ee0*/  FMUL.FTZ R210, R136, R199 ;  /* 0x000000c788d27220 */ /* 0x004fe20000410000 */
[----:B------:R-:W-:Y:S01]  /*3ef0*/  FADD.FTZ R182, -R182, R189 ;  /* 0x000000bdb6b67221 */ /* 0x000fe20000010100 */
[----:B------:R2:W-:Y:S01]  /*3f00*/  STS [R21+0x24], R214 ;  /* 0x000024d615007388 */ /* 0x0005e20000000800 */
[----:B------:R-:W-:Y:S01]  /*3f10*/  FFMA.FTZ R195, R119, R189, R212 ;  /* 0x000000bd77c37223 */ /* 0x000fe200000100d4 */
[----:B---3--:R-:W-:Y:S01]  /*3f20*/  FMUL.FTZ R220, R63, R172 ;  /* 0x000000ac3fdc7220 */ /* 0x008fe20000410000 */
[----:B------:R-:W-:Y:S01]  /*3f30*/  FMUL.FTZ R218, R65, R210 ;  /* 0x000000d241da7220 */ /* 0x000fe20000410000 */
[----:B------:R3:W-:Y:S01]  /*3f40*/  STS [R21+0x28], R216 ;  /* 0x000028d815007388 */ /* 0x0007e20000000800 */
[----:B------:R-:W-:Y:S01]  /*3f50*/  FFMA.FTZ R189, R183, R230, R192 ;  /* 0x000000e6b7bd7223 */ /* 0x000fe200000100c0 */
[----:B-1----:R-:W-:Y:S01]  /*3f60*/  FMUL.FTZ R226, R64, R225 ;  /* 0x000000e140e27220 */ /* 0x002fe20000410000 */
[-C--:B------:R-:W-:Y:S01]  /*3f70*/  FFMA.FTZ R187, R187, R190.reuse, R180 ;  /* 0x000000bebbbb7223 */ /* 0x080fe200000100b4 */
[----:B------:R1:W-:Y:S01]  /*3f80*/  STS [R21+0x20], R228 ;  /* 0x000020e415007388 */ /* 0x0003e20000000800 */
[----:B------:R-:W-:Y:S01]  /*3f90*/  FADD.FTZ R181, -R181, R190 ;  /* 0x000000beb5b57221 */ /* 0x000fe20000010100 */
[----:B--2---:R-:W-:Y:S01]  /*3fa0*/  FMUL.FTZ R214, R66, R173 ;  /* 0x000000ad42d67220 */ /* 0x004fe20000410000 */
[----:B------:R-:W-:Y:S01]  /*3fb0*/  FFMA.FTZ R192, R164, R190, R195 ;  /* 0x000000bea4c07223 */ /* 0x000fe200000100c3 */
[----:B------:R1:W-:Y:S01]  /*3fc0*/  STS [R21+0x2c], R220 ;  /* 0x00002cdc15007388 */ /* 0x0003e20000000800 */
[----:B------:R-:W-:Y:S01]  /*3fd0*/  FFMA.FTZ R190, R182, R223, R189 ;  /* 0x000000dfb6be7223 */ /* 0x000fe200000100bd */
[----:B---3--:R-:W-:Y:S01]  /*3fe0*/  FMUL.FTZ R216, R67, R194 ;  /* 0x000000c243d87220 */ /* 0x008fe20000410000 */
[-C--:B------:R-:W-:Y:S01]  /*3ff0*/  FFMA.FTZ R188, R188, R187.reuse, R179 ;  /* 0x000000bbbcbc7223 */ /* 0x080fe200000100b3 */
[----:B------:R1:W-:Y:S01]  /*4000*/  STS [R21+0x30], R226 ;  /* 0x000030e215007388 */ /* 0x0003e20000000800 */
[----:B------:R-:W-:Y:S01]  /*4010*/  FADD.FTZ R180, -R180, R187 ;  /* 0x000000bbb4b47221 */ /* 0x000fe20000010100 */
[----:B------:R-:W-:Y:S01]  /*4020*/  FFMA.FTZ R189, R165, R187, R192 ;  /* 0x000000bba5bd7223 */ /* 0x000fe200000100c0 */
[----:B------:R-:W-:Y:S01]  /*4030*/  FFMA.FTZ R187, R181, R172, R190 ;  /* 0x000000acb5bb7223 */ /* 0x000fe200000100be */
[----:B------:R1:W-:Y:S01]  /*4040*/  STS [R21+0x34], R218 ;  /* 0x000034da15007388 */ /* 0x0003e20000000800 */
[----:B------:R-:W-:Y:S01]  /*4050*/  IADD3 R190, PT, PT, -R219, UR8, RZ ;  /* 0x00000008dbbe7c10 */ /* 0x000fe2000fffe1ff */
[-C--:B------:R-:W-:Y:S01]  /*4060*/  FFMA.FTZ R185, R185, R188.reuse, R178 ;  /* 0x000000bcb9b97223 */ /* 0x080fe200000100b2 */
[----:B------:R-:W-:Y:S01]  /*4070*/  FADD.FTZ R179, -R179, R188 ;  /* 0x000000bcb3b37221 */ /* 0x000fe20000010100 */
[----:B------:R1:W-:Y:S01]  /*4080*/  STS [R21+0x38], R214 ;  /* 0x000038d615007388 */ /* 0x0003e20000000800 */
[----:B------:R-:W-:Y:S01]  /*4090*/  ISETP.GE.AND P1, PT, R190, 0x1, PT ;  /* 0x00000001be00780c */ /* 0x000fe20003f26270 */
        /* <DEDUP_REMOVED lines=8> */
[----:B------:R-:W-:Y:S01]  /*4120*/  FADD.FTZ R177, -R177, R186 ;  /* 0x000000bab1b17221 */ /* 0x000fe20000010100 */
[----:B------:R-:W-:Y:S01]  /*4130*/  FFMA.FTZ R172, R168, R186, R187 ;  /* 0x000000baa8ac7223 */ /* 0x000fe200000100bb */
[----:B------:R-:W-:Y:S01]  /*4140*/  P2R R222, PR, RZ, 0x20 ;  /* 0x00000020ffde7803 */ /* 0x000fe20000000000 */
[----:B------:R-:W-:Y:S01]  /*4150*/  FFMA.FTZ R186, R178, R173, R185 ;  /* 0x000000adb2ba7223 */ /* 0x000fe200000100b9 */
[----:B------:R-:W-:-:S02]  /*4160*/  ISETP.GE.AND P2, PT, R190, 0x21, PT ;  /* 0x00000021be00780c */ /* 0x000fc40003f46270 */
[C---:B------:R-:W-:Y:S02]  /*4170*/  ISETP.GE.AND P3, PT, R190.reuse, 0x41, PT ;  /* 0x00000041be00780c */ /* 0x040fe40003f66270 */
[----:B------:R-:W-:Y:S01]  /*4180*/  ISETP.GE.AND P4, PT, R190, 0x61, PT ;  /* 0x00000061be00780c */ /* 0x000fe20003f86270 */
[----:B------:R1:W2:Y:S01]  /*4190*/  LDS R229, [R22+0x8d0] ;  /* 0x0008d00016e57984 */ /* 0x0002a20000000800 */
[----:B------:R-:W-:Y:S11]  /*41a0*/  @!P1 BRA `(.L_x_7952) ;  /* 0x0000000000089947 */ /* 0x000ff60003800000 */
[----:B------:R-:W3:Y:S04]  /*41b0*/  LDS R173, [R19+0x850] ;  /* 0x0008500013ad7984 */ /* 0x000ee80000000800 */
[----:B---3--:R3:W-:Y:S02]  /*41c0*/  REDG.E.ADD.F32.FTZ.RN.STRONG.GPU desc[UR16][R170.64], R173 ;  /* 0x000000adaa0079a6 */ /* 0x0087e4000c12f310 */
.L_x_7952:
[----:B------:R-:W-:Y:S05]  /*41d0*/  BSYNC.RECONVERGENT B0 ;  /* 0x0000000000007941 */ /* 0x000fea0003800200 */
.L_x_7951:
[----:B------:R-:W-:Y:S04]  /*41e0*/  BSSY.RECONVERGENT B0, `(.L_x_7953) ;  /* 0x0000003000007945 */ /* 0x000fe80003800200 */
[----:B------:R-:W-:Y:S05]  /*41f0*/  @!P2 BRA `(.L_x_7954) ;  /* 0x000000000004a947 */ /* 0x000fea0003800000 */
[----:B--2---:R4:W-:Y:S02]  /*4200*/  REDG.E.ADD.F32.FTZ.RN.STRONG.GPU desc[UR16][R170.64+0x80], R229 ;  /* 0x000080e5aa0079a6 */ /* 0x0049e4000c12f310 */
.L_x_7954:
[----:B------:R-:W-:Y:S05]  /*4210*/  BSYNC.RECONVERGENT B0 ;  /* 0x0000000000007941 */ /* 0x000fea0003800200 */
.L_x_7953:
[----:B---3--:R3:W0:Y:S01]  /*4220*/  LDS R173, [R23+0x950] ;  /* 0x0009500017ad7984 */ /* 0x0086220000000800 */
[----:B------:R-:W-:Y:S04]  /*4230*/  BSSY.RECONVERGENT B0, `(.L_x_7955) ;  /* 0x0000003000007945 */ /* 0x000fe80003800200 */
[----:B------:R-:W-:Y:S05]  /*4240*/  @!P3 BRA `(.L_x_7956) ;  /* 0x000000000004b947 */ /* 0x000fea0003800000 */
[----:B0-----:R0:W-:Y:S02]  /*4250*/  REDG.E.ADD.F32.FTZ.RN.STRONG.GPU desc[UR16][R170.64+0x100], R173 ;  /* 0x000100adaa0079a6 */ /* 0x0011e4000c12f310 */
.L_x_7956:
[----:B------:R-:W-:Y:S05]  /*4260*/  BSYNC.RECONVERGENT B0 ;  /* 0x0000000000007941 */ /* 0x000fea0003800200 */
.L_x_7955:
[----:B0-----:R0:W0:Y:S01]  /*4270*/  LDS R173, [R24+0x9d0] ;  /* 0x0009d00018ad7984 */ /* 0x0010220000000800 */
[----:B------:R-:W-:Y:S04]  /*4280*/  BSSY.RECONVERGENT B0, `(.L_x_7957) ;  /* 0x0000003000007945 */ /* 0x000fe80003800200 */
[----:B------:R-:W-:Y:S05]  /*4290*/  @!P4 BRA `(.L_x_7958) ;  /* 0x000000000004c947 */ /* 0x000fea0003800000 */
[----:B0-----:R0:W-:Y:S02]  /*42a0*/  REDG.E.ADD.F32.FTZ.RN.STRONG.GPU desc[UR16][R170.64+0x180], R173 ;  /* 0x000180adaa0079a6 */ /* 0x0011e4000c12f310 */
.L_x_7958:
[----:B------:R-:W-:Y:S05]  /*42b0*/  BSYNC.RECONVERGENT B0 ;  /* 0x0000000000007941 */ /* 0x000fea0003800200 */
.L_x_7957:
        /* <DEDUP_REMOVED lines=11> */
.L_x_7960:
[----:B------:R-:W-:Y:S05]  /*4370*/  BSYNC.RECONVERGENT B0 ;  /* 0x0000000000007941 */ /* 0x000fea0003800200 */
.L_x_7959:
[----:B01----:R0:W1:Y:S01]  /*4380*/  LDS R185, [R26+0xad0] ;  /* 0x000ad0001ab97984 */ /* 0x0030620000000800 */
[----:B------:R-:W-:Y:S04]  /*4390*/  BSSY.RECONVERGENT B0, `(.L_x_7961) ;  /* 0x0000003000007945 */ /* 0x000fe80003800200 */
[----:B------:R-:W-:Y:S05]  /*43a0*/  @!P1 BRA `(.L_x_7962) ;  /* 0x0000000000049947 */ /* 0x000fea0003800000 */
[----:B-1----:R1:W-:Y:S02]  /*43b0*/  REDG.E.ADD.F32.FTZ.RN.STRONG.GPU desc[UR16][R170.64+0x280], R185 ;  /* 0x000280b9aa0079a6 */ /* 0x0023e4000c12f310 */
.L_x_7962:
[----:B------:R-:W-:Y:S05]  /*43c0*/  BSYNC.RECONVERGENT B0 ;  /* 0x0000000000007941 */ /* 0x000fea0003800200 */
.L_x_7961:
[----:B-1----:R1:W0:Y:S01]  /*43d0*/  LDS R185, [R27+0xb50] ;  /* 0x000b50001bb97984 */ /* 0x0022220000000800 */
[----:B------:R-:W-:Y:S04]  /*43e0*/  BSSY.RECONVERGENT B0, `(.L_x_7963) ;  /* 0x0000003000007945 */ /* 0x000fe80003800200 */
[----:B------:R-:W-:Y:S05]  /*43f0*/  @!P2 BRA `(.L_x_7964) ;  /* 0x000000000004a947 */ /* 0x000fea0003800000 */
[----:B0-----:R0:W-:Y:S02]  /*4400*/  REDG.E.ADD.F32.FTZ.RN.STRONG.GPU desc[UR16][R170.64+0x300], R185 ;  /* 0x000300b9aa0079a6 */ /* 0x0011e4000c12f310 */
.L_x_7964:
[----:B------:R-:W-:Y:S05]  /*4410*/  BSYNC.RECONVERGENT B0 ;  /* 0x0000000000007941 */ /* 0x000fea0003800200 */
.L_x_7963:
[----:B0-----:R0:W0:Y:S01]  /*4420*/  LDS R185, [R28+0xbd0] ;  /* 0x000bd0001cb97984 */ /* 0x0010220000000800 */
[----:B------:R-:W-:Y:S04]  /*4430*/  BSSY.RECONVERGENT B0, `(.L_x_7965) ;  /* 0x0000003000007945 */ /* 0x000fe80003800200 */
[----:B------:R-:W-:Y:S05]  /*4440*/  @!P3 BRA `(.L_x_7966) ;  /* 0x000000000004b947 */ /* 0x000fea0003800000 */
[----:B0-----:R0:W-:Y:S02]  /*4450*/  REDG.E.ADD.F32.FTZ.RN.STRONG.GPU desc[UR16][R170.64+0x380], R185 ;  /* 0x000380b9aa0079a6 */ /* 0x0011e4000c12f310 */
.L_x_7966:
[----:B------:R-:W-:Y:S05]  /*4460*/  BSYNC.RECONVERGENT B0 ;  /* 0x0000000000007941 */ /* 0x000fea0003800200 */
.L_x_7965:
[----:B0-----:R0:W0:Y:S01]  /*4470*/  LDS R185, [R29+0xc50] ;  /* 0x000c50001db97984 */ /* 0x0010220000000800 */
[----:B------:R-:W-:Y:S04]  /*4480*/  BSSY.RECONVERGENT B0, `(.L_x_7967) ;  /* 0x0000003000007945 */ /* 0x000fe80003800200 */
[----:B------:R-:W-:Y:S05]  /*4490*/  @!P4 BRA `(.L_x_7968) ;  /* 0x000000000004c947 */ /* 0x000fea0003800000 */
[----:B0-----:R0:W-:Y:S02]  /*44a0*/  REDG.E.ADD.F32.FTZ.RN.STRONG.GPU desc[UR16][R170.64+0x400], R185 ;  /* 0x000400b9aa0079a6 */ /* 0x0011e4000c12f310 */
.L_x_7968:
[----:B------:R-:W-:Y:S05]  /*44b0*/  BSYNC.RECONVERGENT B0 ;  /* 0x0000000000007941 */ /* 0x000fea0003800200 */
.L_x_7967:
[----:B0-----:R0:W0:Y:S01]  /*44c0*/  LDS R185, [R30+0xcd0] ;  /* 0x000cd0001eb97984 */ /* 0x0010220000000800 */
[----:B------:R-:W-:Y:S04]  /*44d0*/  BSSY.RECONVERGENT B0, `(.L_x_7969) ;  /* 0x0000003000007945 */ /* 0x000fe80003800200 */
[----:B------:R-:W-:Y:S05]  /*44e0*/  @!P5 BRA `(.L_x_7970) ;  /* 0x000000000004d947 */ /* 0x000fea0003800000 */
[----:B0-----:R0:W-:Y:S02]  /*44f0*/  REDG.E.ADD.F32.FTZ.RN.STRONG.GPU desc[UR16][R170.64+0x480], R185 ;  /* 0x000480b9aa0079a6 */ /* 0x0011e4000c12f310 */
.L_x_7970:
[----:B------:R-:W-:Y:S05]  /*4500*/  BSYNC.RECONVERGENT B0 ;  /* 0x0000000000007941 */ /* 0x000fea0003800200 */
.L_x_7969:
        /* <DEDUP_REMOVED lines=10> */
.L_x_7972:
[----:B------:R-:W-:Y:S05]  /*45b0*/  BSYNC.RECONVERGENT B0 ;  /* 0x0000000000007941 */ /* 0x000fea0003800200 */
.L_x_7971:
[----:B0-----:R0:W0:Y:S01]  /*45c0*/  LDS R185, [R32+0xdd0] ;  /* 0x000dd00020b97984 */ /* 0x0010220000000800 */
[----:B------:R-:W-:Y:S04]  /*45d0*/  BSSY.RECONVERGENT B0, `(.L_x_7973) ;  /* 0x0000003000007945 */ /* 0x000fe80003800200 */
[----:B------:R-:W-:Y:S05]  /*45e0*/  @!P1 BRA `(.L_x_7974) ;  /* 0x0000000000049947 */ /* 0x000fea0003800000 */
[----:B0-----:R0:W-:Y:S02]  /*45f0*/  REDG.E.ADD.F32.FTZ.RN.STRONG.GPU desc[UR16][R170.64+0x580], R185 ;  /* 0x000580b9aa0079a6 */ /* 0x0011e4000c12f310 */
.L_x_7974:
[----:B------:R-:W-:Y:S05]  /*4600*/  BSYNC.RECONVERGENT B0 ;  /* 0x0000000000007941 */ /* 0x000fea0003800200 */
.L_x_7973:
[----:B0-----:R0:W0:Y:S01]  /*4610*/  LDS R185, [R33+0xe50] ;  /* 0x000e500021b97984 */ /* 0x0010220000000800 */
[----:B------:R-:W-:Y:S04]  /*4620*/  BSSY.RECONVERGENT B0, `(.L_x_7975) ;  /* 0x0000003000007945 */ /* 0x000fe80003800200 */
[----:B------:R-:W-:Y:S05]  /*4630*/  @!P2 BRA `(.L_x_7976) ;  /* 0x000000000004a947 */ /* 0x000fea0003800000 */
[----:B0-----:R0:W-:Y:S02]  /*4640*/  REDG.E.ADD.F32.FTZ.RN.STRONG.GPU desc[UR16][R170.64+0x600], R185 ;  /* 0x000600b9aa0079a6 */ /* 0x0011e4000c12f310 */
.L_x_7976:
[----:B------:R-:W-:Y:S05]  /*4650*/  BSYNC.RECONVERGENT B0 ;  /* 0x0000000000007941 */ /* 0x000fea0003800200 */
.L_x_7975:
[----:B0-----:R0:W0:Y:S01]  /*4660*/  LDS R185, [R34+0xed0] ;  /* 0x000ed00022b97984 */ /* 0x0010220000000800 */
[----:B------:R-:W-:Y:S04]  /*4670*/  BSSY.RECONVERGENT B0, `(.L_x_7977) ;  /* 0x0000003000007945 */ /* 0x000fe80003800200 */
[----:B------:R-:W-:Y:S05]  /*4680*/  @!P3 BRA `(.L_x_7978) ;  /* 0x000000000004b947 */ /* 0x000fea0003800000 */
[----:B0-----:R0:W-:Y:S02]  /*4690*/  REDG.E.ADD.F32.FTZ.RN.STRONG.GPU desc[UR16][R170.64+0x680], R185 ;  /* 0x000680b9aa0079a6 */ /* 0x0011e4000c12f310 */
.L_x_7978:
[----:B------:R-:W-:Y:S05]  /*46a0*/  BSYNC.RECONVERGENT B0 ;  /* 0x0000000000007941 */ /* 0x000fea0003800200 */
.L_x_7977:
[----:B0-----:R0:W0:Y:S01]  /*46b0*/  LDS R185, [R35+0xf50] ;  /* 0x000f500023b97984 */ /* 0x0010220000000800 */
[----:B------:R-:W-:Y:S04]  /*46c0*/  BSSY.RECONVERGENT B0, `(.L_x_7979) ;  /* 0x0000003000007945 */ /* 0x000fe80003800200 */
[----:B------:R-:W-:Y:S05]  /*46d0*/  @!P4 BRA `(.L_x_7980) ;  /* 0x000000000004c947 */ /* 0x000fea0003800000 */
[----:B0-----:R0:W-:Y:S02]  /*46e0*/  REDG.E.ADD.F32.FTZ.RN.STRONG.GPU desc[UR16][R170.64+0x700], R185 ;  /* 0x000700b9aa0079a6 */ /* 0x0011e4000c12f310 */
.L_x_7980:
[----:B------:R-:W-:Y:S05]  /*46f0*/  BSYNC.RECONVERGENT B0 ;  /* 0x0000000000007941 */ /* 0x000fea0003800200 */
.L_x_7979:
[----:B0-----:R0:W0:Y:S01]  /*4700*/  LDS R185, [R36+0xfd0] ;  /* 0x000fd00024b97984 */ /* 0x0010220000000800 */
[----:B------:R-:W-:Y:S04]  /*4710*/  BSSY.RECONVERGENT B0, `(.L_x_7981) ;  /* 0x0000003000007945 */ /* 0x000fe80003800200 */
[----:B------:R-:W-:Y:S05]  /*4720*/  @!P5 BRA `(.L_x_7982) ;  /* 0x000000000004d947 */ /* 0x000fea0003800000 */
[----:B0-----:R0:W-:Y:S02]  /*4730*/  REDG.E.ADD.F32.FTZ.RN.STRONG.GPU desc[UR16][R170.64+0x780], R185 ;  /* 0x000780b9aa0079a6 */ /* 0x0011e4000c12f310 */
.L_x_7982:
[----:B------:R-:W-:Y:S05]  /*4740*/  BSYNC.RECONVERGENT B0 ;  /* 0x0000000000007941 */ /* 0x000fea0003800200 */
.L_x_7981:
[----:B0---4-:R-:W0:Y:S01]  /*4750*/  SHFL.DOWN PT, R170, R173, 0x1, 0x1f ;  /* 0x08201f00adaa7f89 */ /* 0x011e2200000e0000 */
[C---:B------:R-:W-:Y:S01]  /*4760*/  ISETP.GT.AND P1, PT, R39.reuse, 0x1e, PT ;  /* 0x0000001e2700780c */ /* 0x040fe20003f24270 */
[C---:B------:R-:W-:Y:S01]  /*4770*/  FMUL.FTZ R190, R176.reuse, R175 ;  /* 0x000000afb0be7220 */ /* 0x040fe20000410000 */
[----:B------:R-:W-:Y:S01]  /*4780*/  FMUL.FTZ R188, R176, R205 ;  /* 0x000000cdb0bc7220 */ /* 0x000fe20000410000 */
[----:B------:R-:W4:Y:S01]  /*4790*/  SHFL.DOWN PT, R171, R172, 0x1, 0x1f ;  /* 0x08201f00acab7f89 */ /* 0x000f2200000e0000 */
[----:B------:R-:W-:Y:S01]  /*47a0*/  ISETP.NE.AND P2, PT, R39, RZ, PT ;  /* 0x000000ff2700720c */ /* 0x000fe20003f45270 */
[----:B------:R-:W-:Y:S01]  /*47b0*/  FMUL.FTZ R190, R183, R190 ;  /* 0x000000beb7be7220 */ /* 0x000fe20000410000 */
[----:B------:R-:W-:Y:S01]  /*47c0*/  ISETP.NE.AND P3, PT, R222, RZ, PT ;  /* 0x000000ffde00720c */ /* 0x000fe20003f65270 */
[----:B------:R-:W-:Y:S01]  /*47d0*/  FMUL.FTZ R217, R217, R188 ;  /* 0x000000bcd9d97220 */ /* 0x000fe20000410000 */
[C---:B------:R-:W-:Y:S01]  /*47e0*/  FMUL.FTZ R186, R176.reuse, R203 ;  /* 0x000000cbb0ba7220 */ /* 0x040fe20000410000 */
[----:B------:R-:W-:Y:S01]  /*47f0*/  FMUL.FTZ R188, R176, R197 ;  /* 0x000000c5b0bc7220 */ /* 0x000fe20000410000 */
[----:B------:R-:W-:Y:S02]  /*4800*/  BSSY.RECONVERGENT B0, `(.L_x_7983) ;  /* 0x000007e000007945 */ /* 0x000fe40003800200 */
[----:B------:R-:W-:Y:S01]  /*4810*/  FMUL.FTZ R186, R191, R186 ;  /* 0x000000babfba7220 */ /* 0x000fe20000410000 */
        /* <DEDUP_REMOVED lines=44> */
[----:B----4-:R-:W-:Y:S01]  /*4ae0*/  @!P1 FADD.FTZ R172, R172, R187 ;  /* 0x000000bbacac9221 */ /* 0x010fe20000010000 */
[----:B------:R-:W0:Y:S01]  /*4af0*/  SHFL.DOWN PT, R192, R173, 0x10, 0x1f ;  /* 0x0a001f00adc07f89 */ /* 0x000e2200000e0000 */
[----:B------:R-:W-:Y:S01]  /*4b00*/  FMUL.FTZ R99, R96, R193 ;  /* 0x000000c160637220 */ /* 0x000fe20000410000 */
[C---:B------:R-:W-:Y:S01]  /*4b10*/  FMUL.FTZ R211, R176.reuse, R211 ;  /* 0x000000d3b0d37220 */ /* 0x040fe20000410000 */
[C---:B------:R-:W-:Y:S01]  /*4b20*/  FMUL.FTZ R213, R176.reuse, R213 ;  /* 0x000000d5b0d57220 */ /* 0x040fe20000410000 */
[----:B------:R-:W4:Y:S01]  /*4b30*/  SHFL.DOWN PT, R183, R172, 0x10, 0x1f ;  /* 0x0a001f00acb77f89 */ /* 0x000f2200000e0000 */
        /* <DEDUP_REMOVED lines=27> */
[----:B------:R-:W-:Y:S01]  /*4cf0*/  FFMA.FTZ R174, R53, R98, R174 ;  /* 0x0000006235ae7223 */ /* 0x000fe200000100ae */
[----:B------:R0:W-:Y:S01]  /*4d00*/  @!P2 STS.64 [UR6+0x1098], R96 ;  /* 0x00109860ff00a988 */ /* 0x0001e20008000a06 */
[----:B------:R-:W-:Y:S01]  /*4d10*/  FFMA.FTZ R193, R52, R99, R193 ;  /* 0x0000006334c17223 */ /* 0x000fe200000100c1 */
[----:B------:R-:W-:Y:S01]  /*4d20*/  FSEL R173, R173, R96, P1 ;  /* 0x00000060adad7208 */ /* 0x000fe20000800000 */
[----:B------:R-:W-:Y:S01]  /*4d30*/  FFMA.FTZ R95, R138, R170, R95 ;  /* 0x000000aa8a5f7223 */ /* 0x000fe2000001005f */
        /* <DEDUP_REMOVED lines=42> */
.L_x_7984:
[----:B------:R-:W-:Y:S05]  /*4fe0*/  BSYNC.RECONVERGENT B0 ;  /* 0x0000000000007941 */ /* 0x000fea0003800200 */
.L_x_7983:
[----:B------:R-:W-:-:S04]  /*4ff0*/  UIADD3 UR4, UPT, UPT, UR4, 0x1, URZ ;  /* 0x0000000104047890 */ /* 0x000fc8000fffe0ff */
[----:B------:R-:W-:-:S09]  /*5000*/  UISETP.GE.AND UP0, UPT, UR4, UR12, UPT ;  /* 0x0000000c0400728c */ /* 0x000fd2000bf06270 */
[----:B------:R-:W-:Y:S05]  /*5010*/  BRA.U !UP0, `(.L_x_7985) ;  /* 0xffffffd508c47547 */ /* 0x000fea000b83ffff */
.L_x_7947:
[----:B------:R-:W-:Y:S01]  /*5020*/  BAR.SYNC.DEFER_BLOCKING 0x0 ;  /* 0x0000000000007b1d */ /* 0x000fe20000010000 */
[----:B------:R-:W-:Y:S01]  /*5030*/  HFMA2 R143, -RZ, RZ, 0, 0 ;  /* 0x00000000ff8f7431 */ /* 0x000fe200000001ff */
[----:B------:R-:W-:Y:S02]  /*5040*/  IADD3 R10, P1, PT, R10, -0x800, RZ ;  /* 0xfffff8000a0a7810 */ /* 0x000fe40007f3e0ff */
[----:B------:R-:W-:-:S04]  /*5050*/  IADD3 R8, P2, PT, R8, -0x800, RZ ;  /* 0xfffff80008087810 */ /* 0x000fc80007f5e0ff */
[----:B------:R-:W4:Y:S01]  /*5060*/  LDC.64 R66, c[0x0][0x4f8] ;  /* 0x00013e00ff427b82 */ /* 0x000f220000000a00 */
[----:B------:R-:W5:Y:S01]  /*5070*/  LDCU.64 UR6, c[0x0][0x500] ;  /* 0x0000a000ff0677ac */ /* 0x000f620008000a00 */
[----:B------:R-:W-:Y:S02]  /*5080*/  IADD3 R6, P3, PT, R6, -0x800, RZ ;  /* 0xfffff80006067810 */ /* 0x000fe40007f7e0ff */
[----:B------:R-:W-:Y:S02]  /*5090*/  IADD3 R4, P4, PT, R4, -0x800, RZ ;  /* 0xfffff80004047810 */ /* 0x000fe40007f9e0ff */
[----:B------:R-:W-:Y:S02]  /*50a0*/  IADD3.X R12, PT, PT, R12, -0x1, RZ, P1, !PT ;  /* 0xffffffff0c0c7810 */ /* 0x000fe40000ffe4ff */
[----:B------:R-:W0:Y:S01]  /*50b0*/  LDC.64 R96, c[0x0][0x550] ;  /* 0x00015400ff607b82 */ /* 0x000e220000000a00 */
[----:B------:R-:W-:Y:S02]  /*50c0*/  IADD3.X R17, PT, PT, R17, -0x1, RZ, P2, !PT ;  /* 0xffffffff11117810 */ /* 0x000fe400017fe4ff */
[----:B------:R-:W-:-:S02]  /*50d0*/  IADD3.X R15, PT, PT, R15, -0x1, RZ, P3, !PT ;  /* 0xffffffff0f0f7810 */ /* 0x000fc40001ffe4ff */
[----:B------:R-:W-:Y:S01]  /*50e0*/  IADD3.X R13, PT, PT, R13, -0x1, RZ, P4, !PT ;  /* 0xffffffff0d0d7810 */ /* 0x000fe200027fe4ff */
[----:B------:R1:W-:Y:S04]  /*50f0*/  STS.128 [R41], R80 ;  /* 0x0000005029007388 */ /* 0x0003e80000000c00 */
[----:B------:R-:W-:Y:S01]  /*5100*/  STS.128 [R41+0x10], R84 ;  /* 0x0000105429007388 */ /* 0x000fe20000000c00 */
[----:B----4-:R-:W-:-:S03]  /*5110*/  IMAD.WIDE.U32 R64, R66, UR18, R142 ;  /* 0x0000001242407c25 */ /* 0x010fc6000f8e008e */
[----:B------:R-:W-:Y:S01]  /*5120*/  STS.128 [R41+0x20], R88 ;  /* 0x0000205829007388 */ /* 0x000fe20000000c00 */
[----:B------:R-:W-:-:S03]  /*5130*/  IMAD R65, R67, UR18, R65 ;  /* 0x0000001243417c24 */ /* 0x000fc6000f8e0241 */
[----:B------:R-:W-:Y:S01]  /*5140*/  STS.128 [R41+0x30], R92 ;  /* 0x0000305c29007388 */ /* 0x000fe20000000c00 */
[----:B------:R-:W-:-:S03]  /*5150*/  NOP ;  /* 0x0000000000007918 */ /* 0x000fc60000000000 */
[----:B------:R-:W4:Y:S01]  /*5160*/  LDS.128 R60, [R40] ;  /* 0x00000000283c7984 */ /* 0x000f220000000c00 */
[C---:B-----5:R-:W-:Y:S01]  /*5170*/  IMAD.WIDE.U32 R64, R0.reuse, UR6, R64 ;  /* 0x0000000600407c25 */ /* 0x060fe2000f8e0040 */
[----:B-1----:R-:W1:Y:S02]  /*5180*/  LDC.64 R80, c[0x0][0x518] ;  /* 0x00014600ff507b82 */ /* 0x002e640000000a00 */
[----:B------:R-:W5:Y:S01]  /*5190*/  LDS.128 R56, [R40+0x200] ;  /* 0x0002000028387984 */ /* 0x000f620000000c00 */
[----:B------:R-:W-:Y:S01]  /*51a0*/  IMAD R39, R0, UR7, R65 ;  /* 0x0000000700277c24 */ /* 0x000fe2000f8e0241 */
[C---:B0-----:R-:W-:Y:S01]  /*51b0*/  LEA R66, P0, R64.reuse, R96, 0x2 ;  /* 0x0000006040427211 */ /* 0x041fe200078010ff */
[----:B------:R-:W0:Y:S01]  /*51c0*/  LDCU.64 UR6, c[0x0][0x520] ;  /* 0x0000a400ff0677ac */ /* 0x000e220008000a00 */
[----:B------:R-:W2:Y:S02]  /*51d0*/  LDS.128 R52, [R40+0x400] ;  /* 0x0004000028347984 */ /* 0x000ea40000000c00 */
[----:B------:R-:W-:Y:S01]  /*51e0*/  LEA.HI.X R67, R64, R97, R39, 0x2, P0 ;  /* 0x0000006140437211 */ /* 0x000fe200000f1427 */
[----:B------:R-:W-:Y:S01]  /*51f0*/  FADD.FTZ R64, R7, R48 ;  /* 0x0000003007407221 */ /* 0x000fe20000010000 */
[----:B------:R-:W3:Y:S01]  /*5200*/  LDS.128 R44, [R40+0x600] ;  /* 0x00060000282c7984 */ /* 0x000ee20000000c00 */
[----:B------:R-:W0:Y:S02]  /*5210*/  LDC.64 R82, c[0x0][0x560] ;  /* 0x00015800ff527b82 */ /* 0x000e240000000a00 */
[----:B------:R-:W-:Y:S01]  /*5220*/  FADD.FTZ R7, R64, R49 ;  /* 0x0000003140077221 */ /* 0x000fe20000010000 */
[----:B------:R-:W-:-:S04]  /*5230*/  IMAD.WIDE.U32 R64, R37, 0x10, R66 ;  /* 0x0000001025407825 */ /* 0x000fc800078e0042 */
[----:B------:R-:W-:-:S04]  /*5240*/  FADD.FTZ R66, R7, R50 ;  /* 0x0000003207427221 */ /* 0x000fc80000010000 */
[----:B------:R-:W-:-:S04]  /*5250*/  FADD.FTZ R7, R66, R51 ;  /* 0x0000003342077221 */ /* 0x000fc80000010000 */
[----:B------:R-:W-:-:S04]  /*5260*/  FADD.FTZ R66, R7, R68 ;  /* 0x0000004407427221 */ /* 0x000fc80000010000 */
[----:B------:R-:W-:Y:S01]  /*5270*/  FADD.FTZ R7, R66, R69 ;  /* 0x0000004542077221 */ /* 0x000fe20000010000 */
[----:B----4-:R-:W-:Y:S04]  /*5280*/  STG.E.128 desc[UR16][R64.64], R60 ;  /* 0x0000003c40007986 */ /* 0x010fe8000c101d10 */
[----:B-----5:R-:W-:Y:S04]  /*5290*/  STG.E.128 desc[UR16][R64.64+0x200], R56 ;  /* 0x0002003840007986 */ /* 0x020fe8000c101d10 */
[----:B--2---:R-:W-:Y:S04]  /*52a0*/  STG.E.128 desc[UR16][R64.64+0x400], R52 ;  /* 0x0004003440007986 */ /* 0x004fe8000c101d10 */
[----:B---3--:R-:W-:Y:S01]  /*52b0*/  STG.E.128 desc[UR16][R64.64+0x600], R44 ;  /* 0x0006002c40007986 */ /* 0x008fe2000c101d10 */
[----:B------:R-:W-:Y:S06]  /*52c0*/  BAR.SYNC.DEFER_BLOCKING 0x0 ;  /* 0x0000000000007b1d */ /* 0x000fec0000010000 */
[----:B------:R1:W-:Y:S04]  /*52d0*/  STS.128 [R41], R48 ;  /* 0x0000003029007388 */ /* 0x0003e80000000c00 */
[----:B------:R2:W-:Y:S04]  /*52e0*/  STS.128 [R41+0x10], R68 ;  /* 0x0000104429007388 */ /* 0x0005e80000000c00 */
[----:B------:R3:W-:Y:S04]  /*52f0*/  STS.128 [R41+0x20], R72 ;  /* 0x0000204829007388 */ /* 0x0007e80000000c00 */
[----:B------:R-:W-:Y:S01]  /*5300*/  STS.128 [R41+0x30], R76 ;  /* 0x0000304c29007388 */ /* 0x000fe20000000c00 */
[----:B------:R-:W-:-:S03]  /*5310*/  NOP ;  /* 0x0000000000007918 */ /* 0x000fc60000000000 */
[----:B------:R-:W4:Y:S01]  /*5320*/  LDS.128 R56, [R40] ;  /* 0x0000000028387984 */ /* 0x000f220000000c00 */
[----:B-1----:R-:W-:-:S04]  /*5330*/  IMAD.WIDE.U32 R48, R80, UR18, R142 ;  /* 0x0000001250307c25 */ /* 0x002fc8000f8e008e */
[----:B--2---:R-:W-:Y:S01]  /*5340*/  FADD.FTZ R70, R7, R70 ;  /* 0x0000004607467221 */ /* 0x004fe20000010000 */
[----:B------:R-:W1:Y:S01]  /*5350*/  LDS.128 R52, [R40+0x200] ;  /* 0x0002000028347984 */ /* 0x000e620000000c00 */
[----:B------:R-:W-:Y:S02]  /*5360*/  IMAD R49, R81, UR18, R49 ;  /* 0x0000001251317c24 */ /* 0x000fe4000f8e0231 */
[----:B------:R-:W-:Y:S01]  /*5370*/  FADD.FTZ R71, R70, R71 ;  /* 0x0000004746477221 */ /* 0x000fe20000010000 */
[----:B------:R-:W2:Y:S01]  /*5380*/  LDS.128 R44, [R40+0x400] ;  /* 0x00040000282c7984 */ /* 0x000ea20000000c00 */
[----:B0-----:R-:W-:-:S04]  /*5390*/  IMAD.WIDE.U32 R48, R0, UR6, R48 ;  /* 0x0000000600307c25 */ /* 0x001fc8000f8e0030 */
[----:B---3--:R-:W-:Y:S01]  /*53a0*/  FADD.FTZ R72, R71, R72 ;  /* 0x0000004847487221 */ /* 0x008fe20000010000 */
[----:B------:R0:W3:Y:S01]  /*53b0*/  LDS.128 R60, [R40+0x600] ;  /* 0x00060000283c7984 */ /* 0x0000e20000000c00 */
[----:B------:R-:W-:Y:S02]  /*53c0*/  IMAD R7, R0, UR7, R49 ;  /* 0x0000000700077c24 */ /* 0x000fe4000f8e0231 */
[----:B------:R-:W-:-:S04]  /*53d0*/  FADD.FTZ R73, R72, R73 ;  /* 0x0000004948497221 */ /* 0x000fc80000010000 */
[----:B------:R-:W-:Y:S01]  /*53e0*/  FADD.FTZ R74, R73, R74 ;  /* 0x0000004a494a7221 */ /* 0x000fe20000010000 */
[----:B0-----:R-:W-:-:S03]  /*53f0*/  LEA R40, P0, R48, R82, 0x2 ;  /* 0x0000005230287211 */ /* 0x001fc600078010ff */
[----:B------:R-:W-:Y:S01]  /*5400*/  FADD.FTZ R75, R74, R75 ;  /* 0x0000004b4a4b7221 */ /* 0x000fe20000010000 */
[----:B------:R-:W-:Y:S02]  /*5410*/  LEA.HI.X R41, R48, R83, R7, 0x2, P0 ;  /* 0x0000005330297211 */ /* 0x000fe400000f1407 */
[----:B------:R-:W-:Y:S01]  /*5420*/  ISETP.GT.AND P0, PT, R16, 0x1, PT ;  /* 0x000000011000780c */ /* 0x000fe20003f04270 */
[----:B------:R-:W-:Y:S01]  /*5430*/  FADD.FTZ R76, R75, R76 ;  /* 0x0000004c4b4c7221 */ /* 0x000fe20000010000 */
[----:B------:R-:W-:Y:S01]  /*5440*/  MOV R16, R42 ;  /* 0x0000002a00107202 */ /* 0x000fe20000000f00 */
[----:B------:R-:W-:-:S04]  /*5450*/  IMAD.WIDE.U32 R40, R37, 0x10, R40 ;  /* 0x0000001025287825 */ /* 0x000fc800078e0028 */
[----:B------:R-:W-:-:S04]  /*5460*/  FADD.FTZ R77, R76, R77 ;  /* 0x0000004d4c4d7221 */ /* 0x000fc80000010000 */
[----:B------:R-:W-:-:S04]  /*5470*/  FADD.FTZ R78, R77, R78 ;  /* 0x0000004e4d4e7221 */ /* 0x000fc80000010000 */
[----:B------:R-:W-:Y:S01]  /*5480*/  FADD.FTZ R7, R78, R79 ;  /* 0x0000004f4e077221 */ /* 0x000fe20000010000 */
[----:B----4-:R0:W-:Y:S04]  /*5490*/  STG.E.128 desc[UR16][R40.64], R56 ;  /* 0x0000003828007986 */ /* 0x0101e8000c101d10 */
[----:B-1----:R0:W-:Y:S04]  /*54a0*/  STG.E.128 desc[UR16][R40.64+0x200], R52 ;  /* 0x0002003428007986 */ /* 0x0021e8000c101d10 */
[----:B--2---:R0:W-:Y:S04]  /*54b0*/  STG.E.128 desc[UR16][R40.64+0x400], R44 ;  /* 0x0004002c28007986 */ /* 0x0041e8000c101d10 */
[----:B---3--:R0:W-:Y:S01]  /*54c0*/  STG.E.128 desc[UR16][R40.64+0x600], R60 ;  /* 0x0006003c28007986 */ /* 0x0081e2000c101d10 */
[----:B------:R-:W-:Y:S05]  /*54d0*/  @P0 BRA `(.L_x_7986) ;  /* 0xffffffb400dc0947 */ /* 0x000fea000383ffff */
.L_x_7945:
        /* <DEDUP_REMOVED lines=10> */
[----:B-----5:R-:W1:Y:S01]  /*5580*/  SHFL.DOWN P1, R2, R139, 0x1, 0x1f ;  /* 0x08201f008b027f89 */ /* 0x020e620000020000 */
        /* <DEDUP_REMOVED lines=23> */
.L_x_7988:
[----:B------:R-:W-:Y:S05]  /*5700*/  BSYNC.RECONVERGENT B0 ;  /* 0x0000000000007941 */ /* 0x000fea0003800200 */
.L_x_7987:
[----:B------:R-:W-:Y:S05]  /*5710*/  @!P0 BRA `(.L_x_7989) ;  /* 0x0000000000688947 */ /* 0x000fea0003800000 */
[----:B------:R-:W-:Y:S06]  /*5720*/  BAR.SYNC.DEFER_BLOCKING 0x0 ;  /* 0x0000000000007b1d */ /* 0x000fec0000010000 */
[----:B------:R-:W-:Y:S01]  /*5730*/  BSSY.RECONVERGENT B0, `(.L_x_7989) ;  /* 0x0000018000007945 */ /* 0x000fe20003800200 */
[----:B--2--5:R-:W2:Y:S01]  /*5740*/  SHFL.DOWN P0, R2, R7, 0x1, 0x1f ;  /* 0x08201f0007027f89 */ /* 0x024ea20000000000 */
        /* <DEDUP_REMOVED lines=19> */
[----:B------:R-:W-:-:S04]  /*5880*/  LEA R2, P0, R0, R12, 0x2 ;  /* 0x0000000c00027211 */ /* 0x000fc800078010ff */
[----:B------:R-:W-:-:S05]  /*5890*/  LEA.HI.X R3, R0, R13, RZ, 0x2, P0 ;  /* 0x0000000d00037211 */ /* 0x000fca00000f14ff */
[----:B------:R2:W-:Y:S04]  /*58a0*/  REDG.E.ADD.F32.FTZ.RN.STRONG.GPU desc[UR16][R2.64], R6 ;  /* 0x00000006020079a6 */ /* 0x0005e8000c12f310 */
.L_x_7990:
[----:B------:R-:W-:Y:S05]  /*58b0*/  BSYNC.RECONVERGENT B0 ;  /* 0x0000000000007941 */ /* 0x000fea0003800200 */
.L_x_7989:
[----:B------:R-:W-:Y:S05]  /*58c0*/  @P2 EXIT ;  /* 0x000000000000294d */ /* 0x000fea0003800000 */
[----:B------:R-:W2:Y:S01]  /*58d0*/  LDCU.64 UR8, c[0x0][0x4e8] ;  /* 0x00009d00ff0877ac */ /* 0x000ea20008000a00 */
[----:B------:R-:W3:Y:S01]  /*58e0*/  S2UR UR5, SR_CgaCtaId ;  /* 0x00000000000579c3 */ /* 0x000ee20000008800 */
[----:B------:R-:W-:Y:S01]  /*58f0*/  BSSY.RECONVERGENT B0, `(.L_x_7991) ;  /* 0x0000023000007945 */ /* 0x000fe20003800200 */
[----:B-1----:R-:W-:Y:S01]  /*5900*/  MOV R15, R14 ;  /* 0x0000000e000f7202 */ /* 0x002fe20000000f00 */
[----:B------:R-:W-:Y:S01]  /*5910*/  UMOV UR4, 0x400 ;  /* 0x0000040000047882 */ /* 0x000fe20000000000 */
[----:B------:R-:W1:Y:S01]  /*5920*/  LDCU UR6, c[0x0][0x360] ;  /* 0x00006c00ff0677ac */ /* 0x000e620008000800 */
[----:B------:R-:W4:Y:S01]  /*5930*/  LDCU.64 UR10, c[0x0][0x4b0] ;  /* 0x00009600ff0a77ac */ /* 0x000f220008000a00 */
[----:B------:R-:W0:Y:S01]  /*5940*/  LDCU.64 UR12, c[0x0][0x530] ;  /* 0x0000a600ff0c77ac */ /* 0x000e220008000a00 */
[----:B------:R-:W0:Y:S01]  /*5950*/  LDCU.64 UR14, c[0x0][0x4f0] ;  /* 0x00009e00ff0e77ac */ /* 0x000e220008000a00 */
[C---:B--2--5:R-:W-:Y:S01]  /*5960*/  IMAD.WIDE.U32 R2, R0.reuse, UR8, RZ ;  /* 0x0000000800027c25 */ /* 0x064fe2000f8e00ff */
[----:B------:R-:W2:Y:S03]  /*5970*/  LDCU.64 UR18, c[0x0][0x540] ;  /* 0x0000a800ff1277ac */ /* 0x000ea60008000a00 */
[----:B------:R-:W-:Y:S01]  /*5980*/  IMAD R21, R0, UR9, R3 ;  /* 0x0000000900157c24 */ /* 0x000fe2000f8e0203 */
[----:B-1-34-:R-:W-:-:S12]  /*5990*/  ULEA UR4, UR5, UR4, 0x18 ;  /* 0x0000000405047291 */ /* 0x01afd8000f8ec0ff */
.L_x_7992:
[----:B------:R-:W-:Y:S02]  /*59a0*/  LEA R0, R15, UR4, 0x2 ;  /* 0x000000040f007c11 */ /* 0x000fe4000f8e10ff */
[----:B------:R-:W-:Y:S02]  /*59b0*/  SHF.R.S32.HI R6, RZ, 0x1f, R15 ;  /* 0x0000001fff067819 */ /* 0x000fe4000001140f */
[----:B-1----:R-:W-:Y:S01]  /*59c0*/  MOV R8, R2 ;  /* 0x0000000200087202 */ /* 0x002fe20000000f00 */
[----:B------:R-:W1:Y:S01]  /*59d0*/  LDS R17, [R0+0x2348] ;  /* 0x0023480000117984 */ /* 0x000e620000000800 */
[----:B------:R-:W-:Y:S01]  /*59e0*/  MOV R9, R21 ;  /* 0x0000001500097202 */ /* 0x000fe20000000f00 */
[C---:B------:R-:W-:Y:S01]  /*59f0*/  IMAD R12, R6.reuse, UR10, RZ ;  /* 0x0000000a060c7c24 */ /* 0x040fe2000f8e02ff */
[----:B------:R-:W-:Y:S01]  /*5a00*/  MOV R4, R150 ;  /* 0x0000009600047202 */ /* 0x000fe20000000f00 */
[----:B------:R-:W3:Y:S01]  /*5a10*/  LDS R19, [R0+0x2748] ;  /* 0x0027480000137984 */ /* 0x000ee20000000800 */
[----:B0-----:R-:W-:-:S02]  /*5a20*/  IMAD R14, R6, UR14, RZ ;  /* 0x0000000e060e7c24 */ /* 0x001fc4000f8e02ff */
[----:B------:R-:W-:-:S04]  /*5a30*/  IMAD.WIDE.U32 R10, R15, UR14, R8 ;  /* 0x0000000e0f0a7c25 */ /* 0x000fc8000f8e0008 */
[----:B------:R-:W-:-:S04]  /*5a40*/  IMAD.WIDE.U32 R6, R15, UR10, R4 ;  /* 0x0000000a0f067c25 */ /* 0x000fc8000f8e0004 */
[C---:B------:R-:W-:Y:S01]  /*5a50*/  IMAD R9, R15.reuse, UR11, R12 ;  /* 0x0000000b0f097c24 */ /* 0x040fe2000f8e020c */
[----:B------:R-:W-:Y:S01]  /*5a60*/  LEA R8, P0, R6, UR12, 0x2 ;  /* 0x0000000c06087c11 */ /* 0x000fe2000f8010ff */
[C---:B------:R-:W-:Y:S01]  /*5a70*/  IMAD R13, R15.reuse, UR15, R14 ;  /* 0x0000000f0f0d7c24 */ /* 0x040fe2000f8e020e */
[----:B------:R-:W-:Y:S02]  /*5a80*/  IADD3 R15, PT, PT, R15, UR6, RZ ;  /* 0x000000060f0f7c10 */ /* 0x000fe4000fffe0ff */
[----:B------:R-:W-:Y:S02]  /*5a90*/  IADD3 R9, PT, PT, R7, R9, RZ ;  /* 0x0000000907097210 */ /* 0x000fe40007ffe0ff */
[----:B--2---:R-:W-:Y:S02]  /*5aa0*/  LEA R12, P1, R10, UR18, 0x2 ;  /* 0x000000120a0c7c11 */ /* 0x004fe4000f8210ff */
[----:B------:R-:W-:Y:S02]  /*5ab0*/  LEA.HI.X R9, R6, UR13, R9, 0x2, P0 ;  /* 0x0000000d06097c11 */ /* 0x000fe400080f1409 */
[----:B------:R-:W-:-:S02]  /*5ac0*/  ISETP.GE.AND P0, PT, R15, UR7, PT ;  /* 0x000000070f007c0c */ /* 0x000fc4000bf06270 */
[----:B------:R-:W-:-:S04]  /*5ad0*/  IADD3 R7, PT, PT, R11, R13, RZ ;  /* 0x0000000d0b077210 */ /* 0x000fc80007ffe0ff */
[----:B------:R-:W-:Y:S01]  /*5ae0*/  LEA.HI.X R13, R10, UR19, R7, 0x2, P1 ;  /* 0x000000130a0d7c11 */ /* 0x000fe200088f1407 */
[----:B-1----:R1:W-:Y:S04]  /*5af0*/  REDG.E.ADD.F32.FTZ.RN.STRONG.GPU desc[UR16][R8.64], R17 ;  /* 0x00000011080079a6 */ /* 0x0023e8000c12f310 */
[----:B---3--:R1:W-:Y:S02]  /*5b00*/  REDG.E.ADD.F32.FTZ.RN.STRONG.GPU desc[UR16][R12.64], R19 ;  /* 0x000000130c0079a6 */ /* 0x0083e4000c12f310 */
[----:B------:R-:W-:Y:S05]  /*5b10*/  @!P0 BRA `(.L_x_7992) ;  /* 0xfffffffc00a08947 */ /* 0x000fea000383ffff */
[----:B------:R-:W-:Y:S05]  /*5b20*/  BSYNC.RECONVERGENT B0 ;  /* 0x0000000000007941 */ /* 0x000fea0003800200 */
.L_x_7991:
[----:B------:R-:W-:Y:S05]  /*5b30*/  EXIT ;  /* 0x000000000000794d */ /* 0x000fea0003800000 */
.L_x_7993:
        /* <DEDUP_REMOVED lines=12> */
.L_x_10498:


//--------------------- .text._Z25selective_scan_bwd_kernelI32Selective_Scan_bwd_kernel_traitsILi32ELi16ELb1ELb1ELb0ELb1ELb0EffEEv12SSMParamsBwd --------------------------
	.section	.text._Z25selective_scan_bwd_kernelI32Selective_Scan_bwd_kernel_traitsILi32ELi16ELb1ELb1ELb0ELb1ELb0EffEEv12SSMParamsBwd,"ax",@progbits
	.align	128
        .global         _Z25selective_scan_bwd_kernelI32Selective_Scan_bwd_kernel_traitsILi32ELi16ELb1ELb1ELb0ELb1ELb0EffEEv12SSMParamsBwd
        .type           _Z25selective_scan_bwd_kernelI32Selective_Scan_bwd_kernel_traitsILi32ELi16ELb1ELb1ELb0ELb1ELb0EffEEv12SSMParamsBwd,@function
        .size           _Z25selective_scan_bwd_kernelI32Selective_Scan_bwd_kernel_traitsILi32ELi16ELb1ELb1ELb0ELb1ELb0EffEEv12SSMParamsBwd,(.L_x_10499 - _Z25selective_scan_bwd_kernelI32Selective_Scan_bwd_kernel_traitsILi32ELi16ELb1ELb1ELb0ELb1ELb0EffEEv12SSMParamsBwd)
        .other          _Z25selective_scan_bwd_kernelI32Selective_Scan_bwd_kernel_traitsILi32ELi16ELb1ELb1ELb0ELb1ELb0EffEEv12SSMParamsBwd,@"STO_CUDA_ENTRY STV_DEFAULT"
_Z25selective_scan_bwd_kernelI32Selective_Scan_bwd_kernel_traitsILi32ELi16ELb1ELb1ELb0ELb1ELb0EffEEv12SSMParamsBwd:
.text._Z25selective_scan_bwd_kernelI32Selective_Scan_bwd_kernel_traitsILi32ELi16ELb1ELb1ELb0ELb1ELb0EffEEv12SSMParamsBwd:
        /* <DEDUP_REMOVED lines=31> */
[----:B0-----:R-:W-:-:S02]  /*01f0*/  MOV R6, RZ ;  /* 0x000000ff00067202 */ /* 0x001fc40000000f00 */
[----:B---3--:R-:W-:-:S05]  /*0200*/  IABS R2, R155 ;  /* 0x0000009b00027213 */ /* 0x008fca0000000000 */
        /* <DEDUP_REMOVED lines=31> */
[----:B------:R-:W-:Y:S02]  /*0400*/  MOV R85, R7 ;  /* 0x0000000700557202 */ /* 0x000fe40000000f00 */
[----:B------:R-:W0:Y:S01]  /*0410*/  @P0 LDC.64 R6, c[0x0][0x480] ;  /* 0x00012000ff060b82 */ /* 0x000e220000000a00 */
[----:B---3--:R-:W-:Y:S02]  /*0420*/  @P0 IMAD R0, R0, UR18, R155 ;  /* 0x0000001200000c24 */ /* 0x008fe4000f8e029b */
[----:B------:R-:W-:-:S04]  /*0430*/  IMAD.WIDE.U32 R2, R155, UR10, R2 ;  /* 0x0000000a9b027c25 */ /* 0x000fc8000f8e0002 */
[----:B------:R-:W-:Y:S01]  /*0440*/  @P0 IMAD R0, R0, R17, RZ ;  /* 0x0000001100000224 */ /* 0x000fe200078e02ff */
[----:B------:R-:W-:Y:S01]  /*0450*/  MOV R5, UR4 ;  /* 0x0000000400057c02 */ /* 0x000fe20008000f00 */
[----:B------:R-:W-:Y:S01]  /*0460*/  IMAD R13, R155, UR11, R3 ;  /* 0x0000000b9b0d7c24 */ /* 0x000fe2000f8e0203 */
[C---:B------:R-:W-:Y:S01]  /*0470*/  LEA R9, R17.reuse, 0xfffffe00, 0x9 ;  /* 0xfffffe0011097811 */ /* 0x040fe200078e48ff */
[----:B----4-:R-:W-:Y:S01]  /*0480*/  @P0 IMAD R3, R0, R19, RZ ;  /* 0x0000001300030224 */ /* 0x010fe200078e02ff */
[----:B------:R-:W-:Y:S01]  /*0490*/  ISETP.GE.AND P1, PT, R17, 0x1, PT ;  /* 0x000000011100780c */ /* 0x000fe20003f26270 */
[----:B--2---:R-:W-:Y:S01]  /*04a0*/  UIMAD.WIDE.U32 UR4, UR18, UR6, URZ ;  /* 0x00000006120472a5 */ /* 0x004fe2000f8e00ff */
[----:B------:R-:W-:Y:S01]  /*04b0*/  @!P3 IADD3 R85, PT, PT, -R85, RZ, RZ ;  /* 0x000000ff5555b210 */ /* 0x000fe20007ffe1ff */
[----:B------:R-:W2:Y:S01]  /*04c0*/  LDC.64 R16, c[0x0][0x468] ;  /* 0x00011a00ff107b82 */ /* 0x000ea20000000a00 */
[----:B------:R-:W-:Y:S01]  /*04d0*/  @!P2 LOP3.LUT R85, RZ, R8, RZ, 0x33, !PT ;  /* 0x00000008ff55a212 */ /* 0x000fe200078e33ff */
[----:B------:R-:W-:-:S06]  /*04e0*/  UIMAD UR5, UR18, UR7, UR5 ;  /* 0x00000007120572a4 */ /* 0x000fcc000f8e0205 */
[----:B------:R-:W3:Y:S01]  /*04f0*/  LDC.64 R18, c[0x0][0x528] ;  /* 0x00014a00ff127b82 */ /* 0x000ee20000000a00 */
[----:B-1----:R-:W-:Y:S01]  /*0500*/  UIMAD.WIDE.U32 UR6, UR18, UR8, URZ ;  /* 0x00000008120672a5 */ /* 0x002fe2000f8e00ff */
[----:B------:R-:W-:Y:S01]  /*0510*/  SHF.R.S32.HI R21, RZ, 0x1f, R85 ;  /* 0x0000001fff157819 */ /* 0x000fe20000011455 */
[----:B------:R-:W-:Y:S02]  /*0520*/  IMAD.WIDE.U32 R4, R155, UR14, R4 ;  /* 0x0000000e9b047c25 */ /* 0x000fe4000f8e0004 */
[----:B------:R-:W-:Y:S01]  /*0530*/  UIMAD UR7, UR18, UR9, UR7 ;  /* 0x00000009120772a4 */ /* 0x000fe2000f8e0207 */
[----:B------:R-:W-:Y:S01]  /*0540*/  CS2R R94, SRZ ;  /* 0x00000000005e7805 */ /* 0x000fe2000001ff00 */
[----:B------:R-:W-:Y:S01]  /*0550*/  IMAD R0, R21, R14, RZ ;  /* 0x0000000e15007224 */ /* 0x000fe200078e02ff */
[----:B------:R-:W-:Y:S01]  /*0560*/  IADD3 R143, P2, PT, R9, R2, RZ ;  /* 0x00000002098f7210 */ /* 0x000fe20007f5e0ff */
[----:B0-----:R-:W-:Y:S01]  /*0570*/  @P0 IMAD.WIDE R94, R3, 0x8, R6 ;  /* 0x00000008035e0825 */ /* 0x001fe200078e0206 */
        /* <DEDUP_REMOVED lines=9> */
[----:B------:R-:W-:Y:S02]  /*0610*/  LEA R144, P0, R143, R144, 0x2 ;  /* 0x000000908f907211 */ /* 0x000fe400078010ff */
[----:B------:R-:W-:Y:S02]  /*0620*/  IADD3 R9, P5, PT, R9, R4, RZ ;  /* 0x0000000409097210 */ /* 0x000fe40007fbe0ff */
[----:B------:R-:W-:Y:S01]  /*0630*/  IADD3 R7, PT, PT, R5, R7, RZ ;  /* 0x0000000705077210 */ /* 0x000fe20007ffe0ff */
[----:B------:R-:W-:Y:S01]  /*0640*/  IMAD.WIDE.U32 R92, R155, R152, RZ ;  /* 0x000000989b5c7225 */ /* 0x000fe200078e00ff */
[----:B------:R-:W-:-:S02]  /*0650*/  IADD3.X R139, PT, PT, R0, R139, RZ, P4, !PT ;  /* 0x0000008b008b7210 */ /* 0x000fc400027fe4ff */
[C---:B------:R-:W-:Y:S02]  /*0660*/  IADD3.X R4, PT, PT, R0.reuse, R11, RZ, P3, !PT ;  /* 0x0000000b00047210 */ /* 0x040fe40001ffe4ff */
[----:B------:R-:W-:Y:S02]  /*0670*/  LEA.HI.X R143, R143, R145, R6, 0x2, P0 ;  /* 0x000000918f8f7211 */ /* 0x000fe400000f1406 */
[----:B------:R-:W-:Y:S02]  /*0680*/  IADD3.X R0, PT, PT, R0, R7, RZ, P5, !PT ;  /* 0x0000000700007210 */ /* 0x000fe40002ffe4ff */
[----:B--2---:R-:W-:Y:S02]  /*0690*/  LEA R142, P0, R141, R16, 0x2 ;  /* 0x000000108d8e7211 */ /* 0x004fe400078010ff */
[C---:B---3--:R-:W-:Y:S02]  /*06a0*/  LEA R140, P2, R2.reuse, R18, 0x2 ;  /* 0x00000012028c7211 */ /* 0x048fe400078410ff */
[----:B------:R-:W-:Y:S01]  /*06b0*/  LEA R138, P3, R9, R136, 0x2 ;  /* 0x00000088098a7211 */ /* 0x000fe200078610ff */
[----:B------:R-:W-:Y:S01]  /*06c0*/  HFMA2 R151, -RZ, RZ, 0, 0 ;  /* 0x00000000ff977431 */ /* 0x000fe200000001ff */
[----:B------:R-:W-:Y:S01]  /*06d0*/  LEA.HI.X R141, R141, R17, R4, 0x2, P0 ;  /* 0x000000118d8d7211 */ /* 0x000fe200000f1404 */
[----:B------:R-:W-:Y:S01]  /*06e0*/  IMAD R153, R155, R153, R93 ;  /* 0x000000999b997224 */ /* 0x000fe200078e025d */
[----:B------:R-:W-:-:S02]  /*06f0*/  LEA.HI.X R139, R2, R19, R139, 0x2, P2 ;  /* 0x00000013028b7211 */ /* 0x000fc400010f148b */
[----:B------:R-:W-:Y:S01]  /*0700*/  LEA.HI.X R137, R9, R137, R0, 0x2, P3 ;  /* 0x0000008909897211 */ /* 0x000fe200018f1400 */
        /* <DEDUP_REMOVED lines=23> */
[C---:B------:R-:W-:Y:S01]  /*0880*/  IADD3 R5, PT, PT, R90.reuse, 0x20, RZ ;  /* 0x000000205a057810 */ /* 0x040fe20007ffe0ff */
[----:B------:R-:W-:Y:S01]  /*0890*/  UIADD3 UR4, UPT, UPT, UR5, 0x850, URZ ;  /* 0x0000085005047890 */ /* 0x000fe2000fffe0ff */
[C---:B------:R-:W-:Y:S01]  /*08a0*/  IADD3 R13, PT, PT, R90.reuse, 0xa0, RZ ;  /* 0x000000a05a0d7810 */ /* 0x040fe20007ffe0ff */
[----:B------:R-:W-:Y:S01]  /*08b0*/  IMAD.WIDE.U32 R84, R85, UR10, R2 ;  /* 0x0000000a55547c25 */ /* 0x000fe2000f8e0002 */
[----:B------:R-:W-:-:S02]  /*08c0*/  SHF.L.U32 R3, R90, 0x4, RZ ;  /* 0x000000045a037819 */ /* 0x000fc400000006ff */
        /* <DEDUP_REMOVED lines=53> */
.L_x_8066:
[----:B------:R-:W-:Y:S01]  /*0c20*/  BAR.SYNC.DEFER_BLOCKING 0x0 ;  /* 0x0000000000007b1d */ /* 0x000fe20000010000 */
[----:B-1----:R-:W-:Y:S02]  /*0c30*/  MOV R2, R144 ;  /* 0x0000009000027202 */ /* 0x002fe40000000f00 */
        /* <DEDUP_REMOVED lines=28> */
[----:B---3--:R-:W3:Y:S04]  /*0e00*/  LDG.E.128 R32, desc[UR16][R2.64+0x600] ;  /* 0x0006001002207981 */ /* 0x008ee8000c1e1d00 */
[----:B----4-:R0:W-:Y:S04]  /*0e10*/  STS.128 [R115], R4 ;  /* 0x0000000473007388 */ /* 0x0101e80000000c00 */
[----:B------:R-:W-:Y:S04]  /*0e20*/  STS.128 [R115+0x200], R24 ;  /* 0x0002001873007388 */ /* 0x000fe80000000c00 */
[----:B--2---:R-:W-:Y:S04]  /*0e30*/  STS.128 [R115+0x400], R28 ;  /* 0x0004001c73007388 */ /* 0x004fe80000000c00 */
[----:B---3--:R-:W-:Y:S01]  /*0e40*/  STS.128 [R115+0x600], R32 ;  /* 0x0006002073007388 */ /* 0x008fe20000000c00 */
[----:B------:R-:W-:-:S03]  /*0e50*/  NOP ;  /* 0x0000000000007918 */ /* 0x000fc60000000000 */
[----:B------:R-:W1:Y:S01]  /*0e60*/  LDS.128 R48, [R114] ;  /* 0x0000000072307984 */ /* 0x000e620000000c00 */
[----:B0-----:R-:W-:Y:S02]  /*0e70*/  MOV R4, R140 ;  /* 0x0000008c00047202 */ /* 0x001fe40000000f00 */
[----:B------:R-:W-:Y:S01]  /*0e80*/  MOV R5, R139 ;  /* 0x0000008b00057202 */ /* 0x000fe20000000f00 */
[----:B------:R-:W0:Y:S04]  /*0e90*/  LDS.128 R44, [R114+0x10] ;  /* 0x00001000722c7984 */ /* 0x000e280000000c00 */
[----:B------:R2:W3:Y:S01]  /*0ea0*/  LDS.128 R40, [R114+0x20] ;  /* 0x0000200072287984 */ /* 0x0004e20000000c00 */
[----:B------:R-:W-:-:S03]  /*0eb0*/  IMAD.WIDE.U32 R52, R117, 0x10, R4 ;  /* 0x0000001075347825 */ /* 0x000fc600078e0004 */
[----:B------:R2:W4:Y:S01]  /*0ec0*/  LDS.128 R36, [R114+0x30] ;  /* 0x0000300072247984 */ /* 0x0005220000000c00 */
[----:B------:R-:W-:Y:S06]  /*0ed0*/  BAR.SYNC.DEFER_BLOCKING 0x0 ;  /* 0x0000000000007b1d */ /* 0x000fec0000010000 */
[----:B------:R-:W2:Y:S04]  /*0ee0*/  LDG.E.128 R56, desc[UR16][R52.64] ;  /* 0x0000001034387981 */ /* 0x000ea8000c1e1d00 */
[----:B------:R-:W3:Y:S04]  /*0ef0*/  LDG.E.128 R60, desc[UR16][R52.64+0x200] ;  /* 0x00020010343c7981 */ /* 0x000ee8000c1e1d00 */
[----:B------:R-:W4:Y:S04]  /*0f00*/  LDG.E.128 R64, desc[UR16][R52.64+0x400] ;  /* 0x0004001034407981 */ /* 0x000f28000c1e1d00 */
[----:B------:R-:W4:Y:S01]  /*0f10*/  LDG.E.128 R68, desc[UR16][R52.64+0x600] ;  /* 0x0006001034447981 */ /* 0x000f22000c1e1d00 */
[--C-:B-1---5:R-:W-:Y:S01]  /*0f20*/  FADD.FTZ R157, R48, R146.reuse ;  /* 0x00000092309d7221 */ /* 0x122fe20000010000 */
[--C-:B------:R-:W-:Y:S01]  /*0f30*/  FADD.FTZ R152, R49, R146.reuse ;  /* 0x0000009231987221 */ /* 0x100fe20000010000 */
[--C-:B------:R-:W-:Y:S01]  /*0f40*/  FADD.FTZ R159, R50, R146.reuse ;  /* 0x00000092329f7221 */ /* 0x100fe20000010000 */
[--C-:B------:R-:W-:Y:S01]  /*0f50*/  FADD.FTZ R154, R51, R146.reuse ;  /* 0x00000092339a7221 */ /* 0x100fe20000010000 */
[--C-:B0-----:R-:W-:Y:S01]  /*0f60*/  FADD.FTZ R161, R44, R146.reuse ;  /* 0x000000922ca17221 */ /* 0x101fe20000010000 */
        /* <DEDUP_REMOVED lines=49> */
.L_x_7996:
[----:B------:R-:W-:Y:S05]  /*1280*/  BSYNC.RECONVERGENT B0 ;  /* 0x0000000000007941 */ /* 0x000fea0003800200 */
.L_x_7995:
        /* <DEDUP_REMOVED lines=34> */
.L_x_7998:
[----:B------:R-:W-:Y:S05]  /*14b0*/  BSYNC.RECONVERGENT B0 ;  /* 0x0000000000007941 */ /* 0x000fea0003800200 */
.L_x_7997:
        /* <DEDUP_REMOVED lines=34> */
.L_x_8000:
[----:B------:R-:W-:Y:S05]  /*16e0*/  BSYNC.RECONVERGENT B0 ;  /* 0x0000000000007941 */ /* 0x000fea0003800200 */
.L_x_7999:
        /* <DEDUP_REMOVED lines=34> */
.L_x_8002:
[----:B------:R-:W-:Y:S05]  /*1910*/  BSYNC.RECONVERGENT B0 ;  /* 0x0000000000007941 */ /* 0x000fea0003800200 */
.L_x_8001:
        /* <DEDUP_REMOVED lines=34> */
.L_x_8004:
[----:B------:R-:W-:Y:S05]  /*1b40*/  BSYNC.RECONVERGENT B0 ;  /* 0x0000000000007941 */ /* 0x000fea0003800200 */
.L_x_8003:
[----:B------:R-:W-:Y:S01]  /*1b50*/  BSSY.RECONVERGENT B0, `(.L_x_8005) ;  /* 0x0000025000007945 */ /* 0x000fe20003800200 */
[----:B------:R-:W-:Y:S01]  /*1b60*/  FSETP.GTU.FTZ.AND P4, PT, R167, 20, PT ;  /* 0x41a00000a700780b */ /* 0x000fe20003f9c000 */
[--C-:B------:R-:W-:Y:S01]  /*1b70*/  FADD.FTZ R162, R43, R146.reuse ;  /* 0x000000922ba27221 */ /* 0x100fe20000010000 */
[--C-:B------:R-:W-:Y:S01]  /*1b80*/  FADD.FTZ R169, R36, R146.reuse ;  /* 0x0000009224a97221 */ /* 0x100fe20000010000 */
[----:B------:R-:W-:Y:S01]  /*1b90*/  FADD.FTZ R164, R37, R146 ;  /* 0x0000009225a47221 */ /* 0x000fe20000010000 */
[----:B-1----:R-:W-:Y:S01]  /*1ba0*/  FFMA.FTZ R40, R8, R4, R151 ;  /* 0x0000000408287223 */ /* 0x002fe20000010097 */
[----:B------:R-:W-:Y:S08]  /*1bb0*/  @P5 BRA `(.L_x_8006) ;  /* 0x0000000000785947 */ /* 0x000ff00003800000 */
        /* <DEDUP_REMOVED lines=30> */
.L_x_8006:
[----:B------:R-:W-:Y:S05]  /*1da0*/  BSYNC.RECONVERGENT B0 ;  /* 0x0000000000007941 */ /* 0x000fea0003800200 */
.L_x_8005:
[----:B------:R-:W-:Y:S01]  /*1db0*/  FFMA.FTZ R37, R9, R5, R40 ;  /* 0x0000000509257223 */ /* 0x000fe20000010028 */
[--C-:B------:R-:W-:Y:S01]  /*1dc0*/  FADD.FTZ R166, R39, R146.reuse ;  /* 0x0000009227a67221 */ /* 0x100fe20000010000 */
[----:B------:R-:W-:Y:S01]  /*1dd0*/  BSSY.RECONVERGENT B0, `(.L_x_8007) ;  /* 0x0000025000007945 */ /* 0x000fe20003800200 */
[----:B------:R-:W-:Y:S01]  /*1de0*/  HFMA2 R39, -RZ, RZ, 0, 0 ;  /* 0x00000000ff277431 */ /* 0x000fe200000001ff */
[----:B------:R-:W-:Y:S01]  /*1df0*/  FSETP.GTU.FTZ.AND P5, PT, R162, 20, PT ;  /* 0x41a00000a200780b */ /* 0x000fe20003fbc000 */
[----:B------:R-:W-:Y:S01]  /*1e00*/  FADD.FTZ R171, R38, R146 ;  /* 0x0000009226ab7221 */ /* 0x000fe20000010000 */
[----:B------:R-:W-:Y:S01]  /*1e10*/  IADD3 R0, PT, PT, R136, -0x1, RZ ;  /* 0xffffffff88007810 */ /* 0x000fe20007ffe0ff */
        /* <DEDUP_REMOVED lines=32> */
.L_x_8008:
[----:B------:R-:W-:Y:S05]  /*2020*/  BSYNC.RECONVERGENT B0 ;  /* 0x0000000000007941 */ /* 0x000fea0003800200 */
.L_x_8007:
        /* <DEDUP_REMOVED lines=38> */
.L_x_8010:
[----:B------:R-:W-:Y:S05]  /*2290*/  BSYNC.RECONVERGENT B0 ;  /* 0x0000000000007941 */ /* 0x000fea0003800200 */
.L_x_8009:
        /* <DEDUP_REMOVED lines=38> */
.L_x_8012:
[----:B------:R-:W-:Y:S05]  /*2500*/  BSYNC.RECONVERGENT B0 ;  /* 0x0000000000007941 */ /* 0x000fea0003800200 */
.L_x_8011:
        /* <DEDUP_REMOVED lines=38> */
.L_x_8014:
[----:B------:R-:W-:Y:S05]  /*2770*/  BSYNC.RECONVERGENT B0 ;  /* 0x0000000000007941 */ /* 0x000fea0003800200 */
.L_x_8013:
        /* <DEDUP_REMOVED lines=38> */
.L_x_8016:
[----:B------:R-:W-:Y:S05]  /*29e0*/  BSYNC.RECONVERGENT B0 ;  /* 0x0000000000007941 */ /* 0x000fea0003800200 */
.L_x_8015:
        /* <DEDUP_REMOVED lines=32> */
.L_x_8018:
[----:B------:R-:W-:Y:S05]  /*2bf0*/  BSYNC.RECONVERGENT B0 ;  /* 0x0000000000007941 */ /* 0x000fea0003800200 */
.L_x_8017:
        /* <DEDUP_REMOVED lines=32> */
.L_x_8020:
[----:B------:R-:W-:Y:S05]  /*2e00*/  BSYNC.RECONVERGENT B0 ;  /* 0x0000000000007941 */ /* 0x000fea0003800200 */
.L_x_8019:
        /* <DEDUP_REMOVED lines=32> */
.L_x_8022:
[----:B------:R-:W-:Y:S05]  /*3010*/  BSYNC.RECONVERGENT B0 ;  /* 0x0000000000007941 */ /* 0x000fea0003800200 */
.L_x_8021:
        /* <DEDUP_REMOVED lines=32> */
.L_x_8024:
[----:B------:R-:W-:Y:S05]  /*3220*/  BSYNC.RECONVERGENT B0 ;  /* 0x0000000000007941 */ /* 0x000fea0003800200 */
.L_x_8023:
        /* <DEDUP_REMOVED lines=32> */
.L_x_8026:
[----:B------:R-:W-:Y:S05]  /*3430*/  BSYNC.RECONVERGENT B0 ;  /* 0x0000000000007941 */ /* 0x000fea0003800200 */
.L_x_8025:
        /* <DEDUP_REMOVED lines=25> */
[----:B------:R-:W-:Y:S01]  /*35d0*/  SHF.L.U32 R69, R0, 0x9, RZ ;  /* 0x0000000900457819 */ /* 0x000fe200000006ff */
[----:B------:R-:W-:Y:S01]  /*35e0*/  HFMA2 R39, -RZ, RZ, 0, 0 ;  /* 0x00000000ff277431 */ /* 0x000fe200000001ff */
[----:B------:R-:W-:Y:S01]  /*35f0*/  ISETP.NE.AND P0, PT, R136, 0x1, PT ;  /* 0x000000018800780c */ /* 0x000fe20003f05270 */
[----:B------:R-:W1:Y:S01]  /*3600*/  LDCU UR9, c[0x0][0x394] ;  /* 0x00007280ff0977ac */ /* 0x000e620008000800 */
[----:B------:R-:W-:Y:S02]  /*3610*/  SHF.L.U32 R174, R0, 0x8, RZ ;  /* 0x0000000800ae7819 */ /* 0x000fe400000006ff */
[----:B------:R-:W-:Y:S01]  /*3620*/  IADD3 R96, P1, PT, R69, R84, RZ ;  /* 0x0000005445607210 */ /* 0x000fe20007f3e0ff */
[----:B------:R-:W2:Y:S01]  /*3630*/  LDC.64 R106, c[0x0][0x440] ;  /* 0x00011000ff6a7b82 */ /* 0x000ea20000000a00 */
[----:B------:R-:W-:Y:S01]  /*3640*/  ISETP.EQ.AND P0, PT, R90, RZ, P0 ;  /* 0x000000ff5a00720c */ /* 0x000fe20000702270 */
[----:B------:R-:W3:Y:S01]  /*3650*/  LDCU UR12, c[0x0][0x38c] ;  /* 0x00007180ff0c77ac */ /* 0x000ee20008000800 */
[----:B------:R-:W-:-:S02]  /*3660*/  LOP3.LUT R174, R174, 0x100, RZ, 0xc0, !PT ;  /* 0x00000100aeae7812 */ /* 0x000fc400078ec0ff */
[----:B------:R-:W-:Y:S01]  /*3670*/  IADD3 R170, PT, PT, R69, R90, RZ ;  /* 0x0000005a45aa7210 */ /* 0x000fe20007ffe0ff */
[----:B------:R-:W4:Y:S01]  /*3680*/  LDCU UR8, c[0x0][0x388] ;  /* 0x00007100ff0877ac */ /* 0x000f220008000800 */
[----:B------:R-:W-:Y:S01]  /*3690*/  IADD3.X R97, PT, PT, RZ, R116, RZ, P1, !PT ;  /* 0x00000074ff617210 */ /* 0x000fe20000ffe4ff */
[----:B------:R-:W0:Y:S01]  /*36a0*/  LDC.64 R104, c[0x0][0x3a8] ;  /* 0x0000ea00ff687b82 */ /* 0x000e220000000a00 */
[----:B------:R-:W0:Y:S01]  /*36b0*/  LDCU.64 UR10, c[0x0][0x538] ;  /* 0x0000a700ff0a77ac */ /* 0x000e220008000a00 */
[----:B------:R-:W-:-:S06]  /*36c0*/  UMOV UR4, URZ ;  /* 0x000000ff00047c82 */ /* 0x000fcc0008000000 */
[----:B------:R-:W0:Y:S08]  /*36d0*/  LDC.64 R102, c[0x0][0x450] ;  /* 0x00011400ff667b82 */ /* 0x000e300000000a00 */
[----:B------:R-:W0:Y:S08]  /*36e0*/  LDC.64 R100, c[0x0][0x3e0] ;  /* 0x0000f800ff647b82 */ /* 0x000e300000000a00 */
[----:B-1-34-:R-:W0:Y:S02]  /*36f0*/  LDC.64 R98, c[0x0][0x4d0] ;  /* 0x00013400ff627b82 */ /* 0x01ae240000000a00 */
.L_x_8065:
        /* <DEDUP_REMOVED lines=8> */
[----:B------:R0:W5:Y:S02]  /*3780*/  LDG.E.128 R80, desc[UR16][R108.64+0x600] ;  /* 0x000600106c507981 */ /* 0x000164000c1e1d00 */
[----:B0-----:R-:W-:-:S02]  /*3790*/  MOV R108, R88 ;  /* 0x00000058006c7202 */ /* 0x001fc40000000f00 */
[----:B------:R-:W-:-:S03]  /*37a0*/  MOV R109, R147 ;  /* 0x00000093006d7202 */ /* 0x000fc60000000f00 */
[----:B------:R-:W-:-:S04]  /*37b0*/  IMAD.WIDE.U32 R110, R104, UR4, R108 ;  /* 0x00000004686e7c25 */ /* 0x000fc8000f8e006c */
[----:B------:R-:W-:Y:S01]  /*37c0*/  IMAD R0, R105, UR4, R111 ;  /* 0x0000000469007c24 */ /* 0x000fe2000f8e026f */
[----:B--2---:R-:W-:-:S04]  /*37d0*/  LEA R112, P1, R110, R106, 0x2 ;  /* 0x0000006a6e707211 */ /* 0x004fc800078210ff */
[----:B------:R-:W-:-:S05]  /*37e0*/  LEA.HI.X R113, R110, R107, R0, 0x2, P1 ;  /* 0x0000006b6e717211 */ /* 0x000fca00008f1400 */
[----:B------:R-:W2:Y:S01]  /*37f0*/  LDG.E R168, desc[UR16][R112.64] ;  /* 0x0000001070a87981 */ /* 0x000ea2000c1e1900 */
[----:B------:R-:W-:Y:S02]  /*3800*/  MOV R108, R86 ;  /* 0x00000056006c7202 */ /* 0x000fe40000000f00 */
[----:B------:R-:W-:-:S03]  /*3810*/  MOV R109, R145 ;  /* 0x00000091006d7202 */ /* 0x000fc60000000f00 */
[----:B------:R-:W-:-:S04]  /*3820*/  IMAD.WIDE.U32 R110, R100, UR4, R108 ;  /* 0x00000004646e7c25 */ /* 0x000fc8000f8e006c */
[----:B------:R-:W-:Y:S01]  /*3830*/  IMAD R0, R101, UR4, R111 ;  /* 0x0000000465007c24 */ /* 0x000fe2000f8e026f */
[----:B------:R-:W-:-:S04]  /*3840*/  LEA R176, P1, R110, R102, 0x2 ;  /* 0x000000666eb07211 */ /* 0x000fc800078210ff */
[----:B------:R-:W-:Y:S01]  /*3850*/  LEA.HI.X R177, R110, R103, R0, 0x2, P1 ;  /* 0x000000676eb17211 */ /* 0x000fe200008f1400 */
[----:B------:R-:W0:Y:S01]  /*3860*/  S2UR UR7, SR_CgaCtaId ;  /* 0x00000000000779c3 */ /* 0x000e220000008800 */
[----:B-1-3--:R1:W-:Y:S04]  /*3870*/  STS.128 [R115], R68 ;  /* 0x0000004473007388 */ /* 0x00a3e80000000c00 */
[----:B----4-:R-:W-:Y:S04]  /*3880*/  STS.128 [R115+0x200], R72 ;  /* 0x0002004873007388 */ /* 0x010fe80000000c00 */
[----:B-----5:R-:W-:Y:S04]  /*3890*/  STS.128 [R115+0x400], R76 ;  /* 0x0004004c73007388 */ /* 0x020fe80000000c00 */
        /* <DEDUP_REMOVED lines=59> */
[----:B-----5:R-:W-:-:S04]  /*3c50*/  FMUL.FTZ R223, R71, R178 ;  /* 0x000000b247df7220 */ /* 0x020fc80000410000 */
[----:B------:R-:W2:Y:S01]  /*3c60*/  MUFU.EX2 R216, R216 ;  /* 0x000000d800d87308 */ /* 0x000ea20000000800 */
[----:B0-----:R-:W-:Y:S01]  /*3c70*/  FMUL.FTZ R108, R15, R158 ;  /* 0x0000009e0f6c7220 */ /* 0x001fe20000410000 */
[----:B------:R-:W-:Y:S01]  /*3c80*/  FMUL.FTZ R178, R80, R177 ;  /* 0x000000b150b27220 */ /* 0x000fe20000410000 */
[----:B------:R-:W-:Y:S01]  /*3c90*/  FMUL.FTZ R200, R68, R109 ;  /* 0x0000006d44c87220 */ /* 0x000fe20000410000 */
[----:B------:R-:W-:Y:S01]  /*3ca0*/  FMUL.FTZ R227, R69, R110 ;  /* 0x0000006e45e37220 */ /* 0x000fe20000410000 */
[----:B------:R-:W-:Y:S01]  /*3cb0*/  FMUL.FTZ R225, R70, R225 ;  /* 0x000000e146e17220 */ /* 0x000fe20000410000 */
[----:B------:R-:W-:Y:S01]  /*3cc0*/  FMUL.FTZ R189, R75, R108 ;  /* 0x0000006c4bbd7220 */ /* 0x000fe20000410000 */
[----:B------:R-:W-:Y:S01]  /*3cd0*/  FMUL.FTZ R177, R81, R202 ;  /* 0x000000ca51b17220 */ /* 0x000fe20000410000 */
        /* <DEDUP_REMOVED lines=40> */
.L_x_8029:
[----:B------:R0:W1:Y:S02]  /*3f60*/  LDS R192, [R209+UR5+0x1acc] ;  /* 0x001acc05d1c07984 */ /* 0x0000640008000800 */
.L_x_8030:
[----:B------:R-:W-:Y:S05]  /*3f70*/  BSYNC.RECONVERGENT B0 ;  /* 0x0000000000007941 */ /* 0x000fea0003800200 */
.L_x_8028:
        /* <DEDUP_REMOVED lines=153> */
[----:B------:R-:W-:Y:S01]  /*4910*/  FFMA.FTZ R196, R188, R197, R231 ;  /* 0x000000c5bcc47223 */ /* 0x000fe200000100e7 */
[----:B------:R-:W-:Y:S02]  /*4920*/  IMAD R231, R99, UR4, R113 ;  /* 0x0000000463e77c24 */ /* 0x000fe4000f8e0271 */
[----:B------:R-:W-:Y:S01]  /*4930*/  FMUL.FTZ R110, R197, R162 ;  /* 0x000000a2c56e7220 */ /* 0x000fe20000410000 */
[----:B------:R-:W-:Y:S01]  /*4940*/  FFMA.FTZ R113, R187, R196, R198 ;  /* 0x000000c4bb717223 */ /* 0x000fe200000100c6 */
[----:B----4-:R-:W1:Y:S03]  /*4950*/  SHFL.IDX PT, R109, R202, RZ, 0x1f ;  /* 0x00001fffca6d7589 */ /* 0x010e6600000e0000 */
[----:B------:R-:W-:Y:S01]  /*4960*/  FFMA.FTZ R198, R190, R113, R229 ;  /* 0x00000071bec67223 */ /* 0x000fe200000100e5 */
[----:B------:R-:W-:Y:S01]  /*4970*/  FMUL.FTZ R232, R113, R160 ;  /* 0x000000a071e87220 */ /* 0x000fe20000410000 */
[----:B------:R-:W-:Y:S01]  /*4980*/  FMUL.FTZ R229, R196, R167 ;  /* 0x000000a7c4e57220 */ /* 0x000fe20000410000 */
[----:B-1----:R-:W-:Y:S01]  /*4990*/  @P2 FFMA.FTZ R109, R108, R109, R235 ;  /* 0x0000006d6c6d2223 */ /* 0x002fe200000100eb */
[----:B------:R-:W-:-:S03]  /*49a0*/  LEA R108, P1, R112, UR10, 0x2 ;  /* 0x0000000a706c7c11 */ /* 0x000fc6000f8210ff */
[----:B------:R-:W-:Y:S01]  /*49b0*/  FFMA.FTZ R235, R199, R109, R200 ;  /* 0x0000006dc7eb7223 */ /* 0x000fe200000100c8 */
[----:B------:R-:W-:Y:S01]  /*49c0*/  FFMA.FTZ R199, R191, R198, R0 ;  /* 0x000000c6bfc77223 */ /* 0x000fe20000010000 */
[----:B------:R-:W-:Y:S02]  /*49d0*/  LEA.HI.X R109, R112, UR11, R231, 0x2, P1 ;  /* 0x0000000b706d7c11 */ /* 0x000fe400088f14e7 */
[-C--:B------:R-:W-:Y:S01]  /*49e0*/  FFMA.FTZ R222, R206, R235.reuse, R227 ;  /* 0x000000ebcede7223 */ /* 0x080fe200000100e3 */
[----:B------:R-:W-:Y:S01]  /*49f0*/  FFMA.FTZ R202, R4, R235, RZ ;  /* 0x000000eb04ca7223 */ /* 0x000fe200000100ff */
[----:B------:R-:W-:Y:S01]  /*4a00*/  FFMA.FTZ R201, R210, R199, R201 ;  /* 0x000000c7d2c97223 */ /* 0x000fe200000100c9 */
[----:B------:R-:W-:Y:S01]  /*4a10*/  FADD.FTZ R0, -R200, R235 ;  /* 0x000000ebc8007221 */ /* 0x000fe20000010100 */
[----:B------:R-:W-:Y:S01]  /*4a20*/  FADD.FTZ R112, -R227, R222 ;  /* 0x000000dee3707221 */ /* 0x000fe20000010100 */
[-C--:B------:R-:W-:Y:S01]  /*4a30*/  FFMA.FTZ R227, R5, R222.reuse, R202 ;  /* 0x000000de05e37223 */ /* 0x080fe200000100ca */
[----:B------:R-:W-:Y:S01]  /*4a40*/  FFMA.FTZ R222, R212, R222, R225 ;  /* 0x000000ded4de7223 */ /* 0x000fe200000100e1 */
[----:B------:R-:W-:-:S03]  /*4a50*/  FFMA.FTZ R203, R214, R201, R203 ;  /* 0x000000c9d6cb7223 */ /* 0x000fc600000100cb */
        /* <DEDUP_REMOVED lines=21> */
[----:B------:R-:W-:Y:S01]  /*4bb0*/  FMUL.FTZ R191, R211, R157 ;  /* 0x0000009dd3bf7220 */ /* 0x000fe20000410000 */
[----:B------:R-:W-:Y:S01]  /*4bc0*/  FADD.FTZ R189, -R189, R212 ;  /* 0x000000d4bdbd7221 */ /* 0x000fe20000010100 */
[----:B------:R-:W-:Y:S01]  /*4bd0*/  FFMA.FTZ R223, R27, R212, R210 ;  /* 0x000000d41bdf7223 */ /* 0x000fe200000100d2 */
[----:B------:R-:W-:Y:S01]  /*4be0*/  FMUL.FTZ R210, R213, R152 ;  /* 0x00000098d5d27220 */ /* 0x000fe20000410000 */
[----:B------:R-:W-:Y:S01]  /*4bf0*/  FFMA.FTZ R221, R0, R191, RZ ;  /* 0x000000bf00dd7223 */ /* 0x000fe200000100ff */
[-C--:B------:R-:W-:Y:S01]  /*4c00*/  FFMA.FTZ R190, R190, R225.reuse, R181 ;  /* 0x000000e1bebe7223 */ /* 0x080fe200000100b5 */
[----:B------:R-:W-:Y:S01]  /*4c10*/  FFMA.FTZ R206, R28, R225, R223 ;  /* 0x000000e11cce7223 */ /* 0x000fe200000100df */
[----:B------:R-:W-:Y:S01]  /*4c20*/  FMUL.FTZ R223, R215, R159 ;  /* 0x0000009fd7df7220 */ /* 0x000fe20000410000 */
[-C--:B------:R-:W-:Y:S01]  /*4c30*/  FFMA.FTZ R221, R112, R210.reuse, R221 ;  /* 0x000000d270dd7223 */ /* 0x080fe200000100dd */
[----:B------:R-:W-:Y:S01]  /*4c40*/  FADD.FTZ R182, -R182, R225 ;  /* 0x000000e1b6b67221 */ /* 0x000fe20000010100 */
[----:B------:R-:W-:Y:S01]  /*4c50*/  FMUL.FTZ R191, R8, R191 ;  /* 0x000000bf08bf7220 */ /* 0x000fe20000410000 */
[----:B------:R-:W-:Y:S01]  /*4c60*/  FMUL.FTZ R212, R9, R210 ;  /* 0x000000d209d47220 */ /* 0x000fe20000410000 */
[----:B------:R-:W-:Y:S01]  /*4c70*/  FMUL.FTZ R225, R205, R161 ;  /* 0x000000a1cde17220 */ /* 0x000fe20000410000 */
[----:B------:R-:W-:Y:S01]  /*4c80*/  FMUL.FTZ R214, R207, R154 ;  /* 0x0000009acfd67220 */ /* 0x000fe20000410000 */
[-C--:B------:R-:W-:Y:S01]  /*4c90*/  FFMA.FTZ R221, R200, R223.reuse, R221 ;  /* 0x000000dfc8dd7223 */ /* 0x080fe200000100dd */
[----:B------:R-:W-:Y:S01]  /*4ca0*/  FMUL.FTZ R210, R10, R223 ;  /* 0x000000df0ad27220 */ /* 0x000fe20000410000 */
[----:B------:R-:W-:Y:S01]  /*4cb0*/  FMUL.FTZ R223, R201, R163 ;  /* 0x000000a3c9df7220 */ /* 0x000fe20000410000 */
[----:B------:R-:W-:Y:S01]  /*4cc0*/  STS [R134+0x850], R191 ;  /* 0x000850bf86007388 */ /* 0x000fe20000000800 */
[----:B------:R-:W-:Y:S01]  /*4cd0*/  FMUL.FTZ R216, R11, R214 ;  /* 0x000000d60bd87220 */ /* 0x000fe20000410000 */
[-C--:B------:R-:W-:Y:S01]  /*4ce0*/  FMUL.FTZ R218, R12, R225.reuse ;  /* 0x000000e10cda7220 */ /* 0x080fe20000410000 */
[----:B------:R-:W-:Y:S01]  /*4cf0*/  FMUL.FTZ R226, R199, R158 ;  /* 0x0000009ec7e27220 */ /* 0x000fe20000410000 */
[----:B------:R1:W-:Y:S01]  /*4d00*/  STS [R133+0x4], R212 ;  /* 0x000004d485007388 */ /* 0x0003e20000000800 */
[----:B------:R-:W-:Y:S01]  /*4d10*/  FFMA.FTZ R221, R202, R214, R221 ;  /* 0x000000d6cadd7223 */ /* 0x000fe200000100dd */
[----:B------:R-:W-:Y:S01]  /*4d20*/  FADD.FTZ R219, -R219, R222 ;  /* 0x000000dedbdb7221 */ /* 0x000fe20000010100 */
[----:B------:R-:W-:Y:S01]  /*4d30*/  FMUL.FTZ R222, R13, R220 ;  /* 0x000000dc0dde7220 */ /* 0x000fe20000410000 */
[----:B------:R2:W-:Y:S01]  /*4d40*/  STS [R133+0xc], R216 ;  /* 0x00000cd885007388 */ /* 0x0005e20000000800 */
[----:B------:R-:W-:Y:S01]  /*4d50*/  FMUL.FTZ R228, R15, R226 ;  /* 0x000000e20fe47220 */ /* 0x000fe20000410000 */
[----:B------:R-:W-:Y:S01]  /*4d60*/  FFMA.FTZ R214, R204, R225, R221 ;  /* 0x000000e1ccd67223 */ /* 0x000fe200000100dd */
[----:B------:R-:W-:Y:S01]  /*4d70*/  FMUL.FTZ R227, R198, R165 ;  /* 0x000000a5c6e37220 */ /* 0x000fe20000410000 */
[----:B------:R3:W-:Y:S01]  /*4d80*/  STS [R133+0x10], R218 ;  /* 0x000010da85007388 */ /* 0x0007e20000000800 */
[----:B------:R-:W-:Y:S01]  /*4d90*/  FMUL.FTZ R221, R194, R169 ;  /* 0x000000a9c2dd7220 */ /* 0x000fe20000410000 */
[----:B-1----:R-:W-:Y:S01]  /*4da0*/  FMUL.FTZ R212, R14, R223 ;  /* 0x000000df0ed47220 */ /* 0x002fe20000410000 */
[----:B------:R-:W-:Y:S01]  /*4db0*/  FFMA.FTZ R214, R219, R220, R214 ;  /* 0x000000dcdbd67223 */ /* 0x000fe200000100d6 */
[----:B------:R1:W-:Y:S01]  /*4dc0*/  STS [R133+0x8], R210 ;  /* 0x000008d285007388 */ /* 0x0003e20000000800 */
[----:B------:R-:W-:Y:S01]  /*4dd0*/  FMUL.FTZ R230, R16, R227 ;  /* 0x000000e310e67220 */ /* 0x000fe20000410000 */
[----:B--2---:R-:W-:Y:S01]  /*4de0*/  FMUL.FTZ R216, R17, R232 ;  /* 0x000000e811d87220 */ /* 0x004fe20000410000 */
[----:B------:R-:W-:Y:S01]  /*4df0*/  FFMA.FTZ R214, R217, R223, R214 ;  /* 0x000000dfd9d67223 */ /* 0x000fe200000100d6 */
[----:B------:R2:W-:Y:S01]  /*4e00*/  STS [R133+0x18], R212 ;  /* 0x000018d485007388 */ /* 0x0005e20000000800 */
[----:B------:R-:W-:Y:S01]  /*4e10*/  FFMA.FTZ R225, R187, R190, R180 ;  /* 0x000000bebbe17223 */ /* 0x000fe200000100b4 */
[----:B---3--:R-:W-:Y:S01]  /*4e20*/  FMUL.FTZ R218, R18, R229 ;  /* 0x000000e512da7220 */ /* 0x008fe20000410000 */
[----:B------:R-:W-:Y:S01]  /*4e30*/  FFMA.FTZ R191, R189, R226, R214 ;  /* 0x000000e2bdbf7223 */ /* 0x000fe200000100d6 */
[----:B------:R3:W-:Y:S01]  /*4e40*/  STS [R133+0x14], R222 ;  /* 0x000014de85007388 */ /* 0x0007e20000000800 */
[----:B------:R-:W-:Y:S01]  /*4e50*/  FADD.FTZ R181, -R181, R190 ;  /* 0x000000beb5b57221 */ /* 0x000fe20000010100 */
[----:B-1----:R-:W-:Y:S01]  /*4e60*/  FMUL.FTZ R210, R193, R166 ;  /* 0x000000a6c1d27220 */ /* 0x002fe20000410000 */
[----:B------:R-:W-:Y:S01]  /*4e70*/  FFMA.FTZ R187, R29, R190, R206 ;  /* 0x000000be1dbb7223 */ /* 0x000fe200000100ce */
[----:B------:R1:W-:Y:S01]  /*4e80*/  STS [R133+0x1c], R228 ;  /* 0x00001ce485007388 */ /* 0x0003e20000000800 */
[----:B------:R-:W-:Y:S01]  /*4e90*/  FFMA.FTZ R190, R182, R227, R191 ;  /* 0x000000e3b6be7223 */ /* 0x000fe200000100bf */
[----:B--2---:R-:W-:Y:S01]  /*4ea0*/  FMUL.FTZ R212, R195, R164 ;  /* 0x000000a4c3d47220 */ /* 0x004fe20000410000 */
[-C--:B------:R-:W-:Y:S01]  /*4eb0*/  FFMA.FTZ R206, R188, R225.reuse, R179 ;  /* 0x000000e1bcce7223 */ /* 0x080fe200000100b3 */
[----:B------:R2:W-:Y:S01]  /*4ec0*/  STS [R133+0x24], R216 ;  /* 0x000024d885007388 */ /* 0x0005e20000000800 */
[----:B------:R-:W-:Y:S01]  /*4ed0*/  FFMA.FTZ R188, R30, R225, R187 ;  /* 0x000000e11ebc7223 */ /* 0x000fe200000100bb */
[----:B---3--:R-:W-:Y:S01]  /*4ee0*/  FMUL.FTZ R222, R19, R110 ;  /* 0x0000006e13de7220 */ /* 0x008fe20000410000 */
[----:B------:R-:W-:Y:S01]  /*4ef0*/  FMUL.FTZ R220, R21, R212 ;  /* 0x000000d415dc7220 */ /* 0x000fe20000410000 */
[----:B------:R3:W-:Y:S01]  /*4f00*/  STS [R133+0x28], R218 ;  /* 0x000028da85007388 */ /* 0x0007e20000000800 */
[----:B------:R-:W-:Y:S01]  /*4f10*/  FADD.FTZ R180, -R180, R225 ;  /* 0x000000e1b4b47221 */ /* 0x000fe20000010100 */
[----:B-1----:R-:W-:Y:S01]  /*4f20*/  FMUL.FTZ R228, R20, R221 ;  /* 0x000000dd14e47220 */ /* 0x002fe20000410000 */
[----:B------:R-:W-:Y:S01]  /*4f30*/  FFMA.FTZ R187, R181, R232, R190 ;  /* 0x000000e8b5bb7223 */ /* 0x000fe200000100be */
[----:B------:R1:W-:Y:S01]  /*4f40*/  STS [R133+0x20], R230 ;  /* 0x000020e685007388 */ /* 0x0003e20000000800 */
[-C--:B------:R-:W-:Y:S01]  /*4f50*/  FFMA.FTZ R191, R185, R206.reuse, R178 ;  /* 0x000000ceb9bf7223 */ /* 0x080fe200000100b2 */
[----:B--2---:R-:W-:Y:S01]  /*4f60*/  FMUL.FTZ R216, R22, R111 ;  /* 0x0000006f16d87220 */ /* 0x004fe20000410000 */
[----:B------:R-:W-:Y:S01]  /*4f70*/  FFMA.FTZ R185, R31, R206, R188 ;  /* 0x000000ce1fb97223 */ /* 0x000fe200000100bc */
[----:B------:R1:W-:Y:S01]  /*4f80*/  STS [R133+0x2c], R222 ;  /* 0x00002cde85007388 */ /* 0x0003e20000000800 */
[----:B------:R-:W-:Y:S01]  /*4f90*/  FADD.FTZ R179, -R179, R206 ;  /* 0x000000ceb3b37221 */ /* 0x000fe20000010100 */
[----:B---3--:R-:W-:Y:S01]  /*4fa0*/  FMUL.FTZ R218, R23, R210 ;  /* 0x000000d217da7220 */ /* 0x008fe20000410000 */
[----:B------:R-:W-:Y:S01]  /*4fb0*/  FFMA.FTZ R188, R180, R229, R187 ;  /* 0x000000e5b4bc7223 */ /* 0x000fe200000100bb */
[----:B------:R1:W-:Y:S01]  /*4fc0*/  STS [R133+0x30], R228 ;  /* 0x000030e485007388 */ /* 0x0003e20000000800 */
[-C--:B------:R-:W-:Y:S01]  /*4fd0*/  FFMA.FTZ R190, R186, R191.reuse, R177 ;  /* 0x000000bfbabe7223 */ /* 0x080fe200000100b1 */
[----:B------:R-:W-:Y:S01]  /*4fe0*/  FFMA.FTZ R186, R32, R191, R185 ;  /* 0x000000bf20ba7223 */ /* 0x000fe200000100b9 */
[----:B------:R-:W-:Y:S01]  /*4ff0*/  FFMA.FTZ R185, R179, R110, R188 ;  /* 0x0000006eb3b97223 */ /* 0x000fe200000100bc */
[----:B------:R1:W-:Y:S01]  /*5000*/  STS [R133+0x34], R220 ;  /* 0x000034dc85007388 */ /* 0x0003e20000000800 */
[----:B------:R-:W-:Y:S01]  /*5010*/  IADD3 R188, PT, PT, -R170, UR8, RZ ;  /* 0x00000008aabc7c10 */ /* 0x000fe2000fffe1ff */
[----:B------:R-:W-:Y:S01]  /*5020*/  FADD.FTZ R178, -R178, R191 ;  /* 0x000000bfb2b27221 */ /* 0x000fe20000010100 */
[-C--:B------:R-:W-:Y:S01]  /*5030*/  FFMA.FTZ R187, R183, R190.reuse, R176 ;  /* 0x000000beb7bb7223 */ /* 0x080fe200000100b0 */
[----:B------:R1:W-:Y:S01]  /*5040*/  STS [R133+0x38], R216 ;  /* 0x000038d885007388 */ /* 0x0003e20000000800 */
[----:B------:R-:W-:Y:S01]  /*5050*/  ISETP.GE.AND P1, PT, R188, 0x1, PT ;  /* 0x00000001bc00780c */ /* 0x000fe20003f26270 */
[----:B------:R-:W-:Y:S01]  /*5060*/  FFMA.FTZ R183, R33, R190, R186 ;  /* 0x000000be21b77223 */ /* 0x000fe200000100ba */
[----:B------:R-:W-:Y:S01]  /*5070*/  FADD.FTZ R177, -R177, R190 ;  /* 0x000000beb1b17221 */ /* 0x000fe20000010100 */
[----:B------:R1:W-:Y:S01]  /*5080*/  STS [R133+0x3c], R218 ;  /* 0x00003cda85007388 */ /* 0x0003e20000000800 */
[----:B------:R-:W-:Y:S01]  /*5090*/  FFMA.FTZ R110, R178, R221, R185 ;  /* 0x000000ddb26e7223 */ /* 0x000fe200000100b9 */
[-C--:B------:R-:W-:Y:S01]  /*50a0*/  FFMA.FTZ R186, R184, R187.reuse, R175 ;  /* 0x000000bbb8ba7223 */ /* 0x080fe200000100af */
[----:B------:R-:W-:Y:S01]  /*50b0*/  FFMA.FTZ R184, R34, R187, R183 ;  /* 0x000000bb22b87223 */ /* 0x000fe200000100b7 */
[----:B------:R-:W-:Y:S01]  /*50c0*/  BAR.SYNC.DEFER_BLOCKING 0x0 ;  /* 0x0000000000007b1d */ /* 0x000fe20000010000 */
[----:B------:R-:W-:Y:S01]  /*50d0*/  FADD.FTZ R176, -R176, R187 ;  /* 0x000000bbb0b07221 */ /* 0x000fe20000010100 */
[----:B------:R-:W-:Y:S01]  /*50e0*/  FFMA.FTZ R183, R177, R212, R110 ;  /* 0x000000d4b1b77223 */ /* 0x000fe2000001006e */
[----:B------:R-:W-:Y:S01]  /*50f0*/  FFMA.FTZ R110, R35, R186, R184 ;  /* 0x000000ba236e7223 */ /* 0x000fe200000100b8 */
[----:B------:R-:W-:Y:S01]  /*5100*/  P2R R224, PR, RZ, 0x20 ;  /* 0x00000020ffe07803 */ /* 0x000fe20000000000 */
[----:B------:R-:W-:Y:S01]  /*5110*/  FADD.FTZ R175, -R175, R186 ;  /* 0x000000baafaf7221 */ /* 0x000fe20000010100 */
[----:B------:R-:W-:Y:S01]  /*5120*/  ISETP.GE.AND P2, PT, R188, 0x21, PT ;  /* 0x00000021bc00780c */ /* 0x000fe20003f46270 */
[----:B------:R-:W-:Y:S01]  /*5130*/  FFMA.FTZ R184, R176, R111, R183 ;  /* 0x0000006fb0b87223 */ /* 0x000fe200000100b7 */
[----:B------:R-:W-:-:S02]  /*5140*/  ISETP.GE.AND P3, PT, R188, 0x41, PT ;  /* 0x00000041bc00780c */ /* 0x000fc40003f66270 */
[----:B------:R-:W-:Y:S01]  /*5150*/  ISETP.GE.AND P4, PT, R188, 0x61, PT ;  /* 0x00000061bc00780c */ /* 0x000fe20003f86270 */
[----:B------:R1:W2:Y:S01]  /*5160*/  LDS R223, [R132+0x8d0] ;  /* 0x0008d00084df7984 */ /* 0x0002a20000000800 */
[----:B------:R-:W-:Y:S11]  /*5170*/  @!P1 BRA `(.L_x_8032) ;  /* 0x0000000000089947 */ /* 0x000ff60003800000 */
[----:B------:R-:W3:Y:S04]  /*5180*/  LDS R111, [R135+0x850] ;  /* 0x00085000876f7984 */ /* 0x000ee80000000800 */
[----:B---3--:R3:W-:Y:S02]  /*5190*/  REDG.E.ADD.F32.FTZ.RN.STRONG.GPU desc[UR16][R108.64], R111 ;  /* 0x0000006f6c0079a6 */ /* 0x0087e4000c12f310 */
.L_x_8032:
[----:B------:R-:W-:Y:S05]  /*51a0*/  BSYNC.RECONVERGENT B0 ;  /* 0x0000000000007941 */ /* 0x000fea0003800200 */
.L_x_8031:
[----:B------:R-:W-:Y:S04]  /*51b0*/  BSSY.RECONVERGENT B0, `(.L_x_8033) ;  /* 0x0000003000007945 */ /* 0x000fe80003800200 */
[----:B------:R-:W-:Y:S05]  /*51c0*/  @!P2 BRA `(.L_x_8034) ;  /* 0x000000000004a947 */ /* 0x000fea0003800000 */
[----:B--2---:R4:W-:Y:S02]  /*51d0*/  REDG.E.ADD.F32.FTZ.RN.STRONG.GPU desc[UR16][R108.64+0x80], R223 ;  /* 0x000080df6c0079a6 */ /* 0x0049e4000c12f310 */
.L_x_8034:
[----:B------:R-:W-:Y:S05]  /*51e0*/  BSYNC.RECONVERGENT B0 ;  /* 0x0000000000007941 */ /* 0x000fea0003800200 */
.L_x_8033:
[----:B---3--:R3:W0:Y:S01]  /*51f0*/  LDS R111, [R131+0x950] ;  /* 0x00095000836f7984 */ /* 0x0086220000000800 */
[----:B------:R-:W-:Y:S04]  /*5200*/  BSSY.RECONVERGENT B0, `(.L_x_8035) ;  /* 0x0000003000007945 */ /* 0x000fe80003800200 */
[----:B------:R-:W-:Y:S05]  /*5210*/  @!P3 BRA `(.L_x_8036) ;  /* 0x000000000004b947 */ /* 0x000fea0003800000 */
[----:B0-----:R0:W-:Y:S02]  /*5220*/  REDG.E.ADD.F32.FTZ.RN.STRONG.GPU desc[UR16][R108.64+0x100], R111 ;  /* 0x0001006f6c0079a6 */ /* 0x0011e4000c12f310 */
.L_x_8036:
[----:B------:R-:W-:Y:S05]  /*5230*/  BSYNC.RECONVERGENT B0 ;  /* 0x0000000000007941 */ /* 0x000fea0003800200 */
.L_x_8035:
[----:B0-----:R0:W0:Y:S01]  /*5240*/  LDS R111, [R130+0x9d0] ;  /* 0x0009d000826f7984 */ /* 0x0010220000000800 */
[----:B------:R-:W-:Y:S04]  /*5250*/  BSSY.RECONVERGENT B0, `(.L_x_8037) ;  /* 0x0000003000007945 */ /* 0x000fe80003800200 */
[----:B------:R-:W-:Y:S05]  /*5260*/  @!P4 BRA `(.L_x_8038) ;  /* 0x000000000004c947 */ /* 0x000fea0003800000 */
[----:B0-----:R0:W-:Y:S02]  /*5270*/  REDG.E.ADD.F32.FTZ.RN.STRONG.GPU desc[UR16][R108.64+0x180], R111 ;  /* 0x0001806f6c0079a6 */ /* 0x0011e4000c12f310 */
.L_x_8038:
[----:B------:R-:W-:Y:S05]  /*5280*/  BSYNC.RECONVERGENT B0 ;  /* 0x0000000000007941 */ /* 0x000fea0003800200 */
.L_x_8037:
        /* <DEDUP_REMOVED lines=11> */
.L_x_8040:
[----:B------:R-:W-:Y:S05]  /*5340*/  BSYNC.RECONVERGENT B0 ;  /* 0x0000000000007941 */ /* 0x000fea0003800200 */
.L_x_8039:
[----:B01----:R0:W1:Y:S01]  /*5350*/  LDS R183, [R128+0xad0] ;  /* 0x000ad00080b77984 */ /* 0x0030620000000800 */
[----:B------:R-:W-:Y:S04]  /*5360*/  BSSY.RECONVERGENT B0, `(.L_x_8041) ;  /* 0x0000003000007945 */ /* 0x000fe80003800200 */
[----:B------:R-:W-:Y:S05]  /*5370*/  @!P1 BRA `(.L_x_8042) ;  /* 0x0000000000049947 */ /* 0x000fea0003800000 */
[----:B-1----:R1:W-:Y:S02]  /*5380*/  REDG.E.ADD.F32.FTZ.RN.STRONG.GPU desc[UR16][R108.64+0x280], R183 ;  /* 0x000280b76c0079a6 */ /* 0x0023e4000c12f310 */
.L_x_8042:
[----:B------:R-:W-:Y:S05]  /*5390*/  BSYNC.RECONVERGENT B0 ;  /* 0x0000000000007941 */ /* 0x000fea0003800200 */
.L_x_8041:
[----:B-1----:R1:W0:Y:S01]  /*53a0*/  LDS R183, [R127+0xb50] ;  /* 0x000b50007fb77984 */ /* 0x0022220000000800 */
[----:B------:R-:W-:Y:S04]  /*53b0*/  BSSY.RECONVERGENT B0, `(.L_x_8043) ;  /* 0x0000003000007945 */ /* 0x000fe80003800200 */
[----:B------:R-:W-:Y:S05]  /*53c0*/  @!P2 BRA `(.L_x_8044) ;  /* 0x000000000004a947 */ /* 0x000fea0003800000 */
[----:B0-----:R0:W-:Y:S02]  /*53d0*/  REDG.E.ADD.F32.FTZ.RN.STRONG.GPU desc[UR16][R108.64+0x300], R183 ;  /* 0x000300b76c0079a6 */ /* 0x0011e4000c12f310 */
.L_x_8044:
[----:B------:R-:W-:Y:S05]  /*53e0*/  BSYNC.RECONVERGENT B0 ;  /* 0x0000000000007941 */ /* 0x000fea0003800200 */
.L_x_8043:
[----:B0-----:R0:W0:Y:S01]  /*53f0*/  LDS R183, [R126+0xbd0] ;  /* 0x000bd0007eb77984 */ /* 0x0010220000000800 */
[----:B------:R-:W-:Y:S04]  /*5400*/  BSSY.RECONVERGENT B0, `(.L_x_8045) ;  /* 0x0000003000007945 */ /* 0x000fe80003800200 */
[----:B------:R-:W-:Y:S05]  /*5410*/  @!P3 BRA `(.L_x_8046) ;  /* 0x000000000004b947 */ /* 0x000fea0003800000 */
[----:B0-----:R0:W-:Y:S02]  /*5420*/  REDG.E.ADD.F32.FTZ.RN.STRONG.GPU desc[UR16][R108.64+0x380], R183 ;  /* 0x000380b76c0079a6 */ /* 0x0011e4000c12f310 */
.L_x_8046:
[----:B------:R-:W-:Y:S05]  /*5430*/  BSYNC.RECONVERGENT B0 ;  /* 0x0000000000007941 */ /* 0x000fea0003800200 */
.L_x_8045:
[----:B0-----:R0:W0:Y:S01]  /*5440*/  LDS R183, [R125+0xc50] ;  /* 0x000c50007db77984 */ /* 0x0010220000000800 */
[----:B------:R-:W-:Y:S04]  /*5450*/  BSSY.RECONVERGENT B0, `(.L_x_8047) ;  /* 0x0000003000007945 */ /* 0x000fe80003800200 */
[----:B------:R-:W-:Y:S05]  /*5460*/  @!P4 BRA `(.L_x_8048) ;  /* 0x000000000004c947 */ /* 0x000fea0003800000 */
[----:B0-----:R0:W-:Y:S02]  /*5470*/  REDG.E.ADD.F32.FTZ.RN.STRONG.GPU desc[UR16][R108.64+0x400], R183 ;  /* 0x000400b76c0079a6 */ /* 0x0011e4000c12f310 */
.L_x_8048:
[----:B------:R-:W-:Y:S05]  /*5480*/  BSYNC.RECONVERGENT B0 ;  /* 0x0000000000007941 */ /* 0x000fea0003800200 */
.L_x_8047:
[----:B0-----:R0:W0:Y:S01]  /*5490*/  LDS R183, [R124+0xcd0] ;  /* 0x000cd0007cb77984 */ /* 0x0010220000000800 */
[----:B------:R-:W-:Y:S04]  /*54a0*/  BSSY.RECONVERGENT B0, `(.L_x_8049) ;  /* 0x0000003000007945 */ /* 0x000fe80003800200 */
[----:B------:R-:W-:Y:S05]  /*54b0*/  @!P5 BRA `(.L_x_8050) ;  /* 0x000000000004d947 */ /* 0x000fea0003800000 */
[----:B0-----:R0:W-:Y:S02]  /*54c0*/  REDG.E.ADD.F32.FTZ.RN.STRONG.GPU desc[UR16][R108.64+0x480], R183 ;  /* 0x000480b76c0079a6 */ /* 0x0011e4000c12f310 */
.L_x_8050:
[----:B------:R-:W-:Y:S05]  /*54d0*/  BSYNC.RECONVERGENT B0 ;  /* 0x0000000000007941 */ /* 0x000fea0003800200 */
.L_x_8049:
        /* <DEDUP_REMOVED lines=10> */
.L_x_8052:
[----:B------:R-:W-:Y:S05]  /*5580*/  BSYNC.RECONVERGENT B0 ;  /* 0x0000000000007941 */ /* 0x000fea0003800200 */
.L_x_8051:
[----:B0-----:R0:W0:Y:S01]  /*5590*/  LDS R183, [R122+0xdd0] ;  /* 0x000dd0007ab77984 */ /* 0x0010220000000800 */
[----:B------:R-:W-:Y:S04]  /*55a0*/  BSSY.RECONVERGENT B0, `(.L_x_8053) ;  /* 0x0000003000007945 */ /* 0x000fe80003800200 */
[----:B------:R-:W-:Y:S05]  /*55b0*/  @!P1 BRA `(.L_x_8054) ;  /* 0x0000000000049947 */ /* 0x000fea0003800000 */
[----:B0-----:R0:W-:Y:S02]  /*55c0*/  REDG.E.ADD.F32.FTZ.RN.STRONG.GPU desc[UR16][R108.64+0x580], R183 ;  /* 0x000580b76c0079a6 */ /* 0x0011e4000c12f310 */
.L_x_8054:
[----:B------:R-:W-:Y:S05]  /*55d0*/  BSYNC.RECONVERGENT B0 ;  /* 0x0000000000007941 */ /* 0x000fea0003800200 */
.L_x_8053:
[----:B0-----:R0:W0:Y:S01]  /*55e0*/  LDS R183, [R121+0xe50] ;  /* 0x000e500079b77984 */ /* 0x0010220000000800 */
[----:B------:R-:W-:Y:S04]  /*55f0*/  BSSY.RECONVERGENT B0, `(.L_x_8055) ;  /* 0x0000003000007945 */ /* 0x000fe80003800200 */
[----:B------:R-:W-:Y:S05]  /*5600*/  @!P2 BRA `(.L_x_8056) ;  /* 0x000000000004a947 */ /* 0x000fea0003800000 */
[----:B0-----:R0:W-:Y:S02]  /*5610*/  REDG.E.ADD.F32.FTZ.RN.STRONG.GPU desc[UR16][R108.64+0x600], R183 ;  /* 0x000600b76c0079a6 */ /* 0x0011e4000c12f310 */
.L_x_8056:
[----:B------:R-:W-:Y:S05]  /*5620*/  BSYNC.RECONVERGENT B0 ;  /* 0x0000000000007941 */ /* 0x000fea0003800200 */
.L_x_8055:
[----:B0-----:R0:W0:Y:S01]  /*5630*/  LDS R183, [R120+0xed0] ;  /* 0x000ed00078b77984 */ /* 0x0010220000000800 */
[----:B------:R-:W-:Y:S04]  /*5640*/  BSSY.RECONVERGENT B0, `(.L_x_8057) ;  /* 0x0000003000007945 */ /* 0x000fe80003800200 */
[----:B------:R-:W-:Y:S05]  /*5650*/  @!P3 BRA `(.L_x_8058) ;  /* 0x000000000004b947 */ /* 0x000fea0003800000 */
[----:B0-----:R0:W-:Y:S02]  /*5660*/  REDG.E.ADD.F32.FTZ.RN.STRONG.GPU desc[UR16][R108.64+0x680], R183 ;  /* 0x000680b76c0079a6 */ /* 0x0011e4000c12f310 */
.L_x_8058:
[----:B------:R-:W-:Y:S05]  /*5670*/  BSYNC.RECONVERGENT B0 ;  /* 0x0000000000007941 */ /* 0x000fea0003800200 */
.L_x_8057:
[----:B0-----:R0:W0:Y:S01]  /*5680*/  LDS R183, [R119+0xf50] ;  /* 0x000f500077b77984 */ /* 0x0010220000000800 */
[----:B------:R-:W-:Y:S04]  /*5690*/  BSSY.RECONVERGENT B0, `(.L_x_8059) ;  /* 0x0000003000007945 */ /* 0x000fe80003800200 */
[----:B------:R-:W-:Y:S05]  /*56a0*/  @!P4 BRA `(.L_x_8060) ;  /* 0x000000000004c947 */ /* 0x000fea0003800000 */
[----:B0-----:R0:W-:Y:S02]  /*56b0*/  REDG.E.ADD.F32.FTZ.RN.STRONG.GPU desc[UR16][R108.64+0x700], R183 ;  /* 0x000700b76c0079a6 */ /* 0x0011e4000c12f310 */
.L_x_8060:
[----:B------:R-:W-:Y:S05]  /*56c0*/  BSYNC.RECONVERGENT B0 ;  /* 0x0000000000007941 */ /* 0x000fea0003800200 */
.L_x_8059:
[----:B0-----:R0:W0:Y:S01]  /*56d0*/  LDS R183, [R118+0xfd0] ;  /* 0x000fd00076b77984 */ /* 0x0010220000000800 */
[----:B------:R-:W-:Y:S04]  /*56e0*/  BSSY.RECONVERGENT B0, `(.L_x_8061) ;  /* 0x0000003000007945 */ /* 0x000fe80003800200 */
[----:B------:R-:W-:Y:S05]  /*56f0*/  @!P5 BRA `(.L_x_8062) ;  /* 0x000000000004d947 */ /* 0x000fea0003800000 */
[----:B0-----:R0:W-:Y:S02]  /*5700*/  REDG.E.ADD.F32.FTZ.RN.STRONG.GPU desc[UR16][R108.64+0x780], R183 ;  /* 0x000780b76c0079a6 */ /* 0x0011e4000c12f310 */
.L_x_8062:
[----:B------:R-:W-:Y:S05]  /*5710*/  BSYNC.RECONVERGENT B0 ;  /* 0x0000000000007941 */ /* 0x000fea0003800200 */
.L_x_8061:
[----:B0---4-:R-:W0:Y:S01]  /*5720*/  SHFL.DOWN PT, R108, R111, 0x1, 0x1f ;  /* 0x08201f006f6c7f89 */ /* 0x011e2200000e0000 */
[----:B------:R-:W-:Y:S01]  /*5730*/  ISETP.GT.AND P1, PT, R150, 0x1e, PT ;  /* 0x0000001e9600780c */ /* 0x000fe20003f24270 */
        /* <DEDUP_REMOVED lines=135> */
.L_x_8064:
[----:B------:R-:W-:Y:S05]  /*5fb0*/  BSYNC.RECONVERGENT B0 ;  /* 0x0000000000007941 */ /* 0x000fea0003800200 */
.L_x_8063:
[----:B------:R-:W-:-:S04]  /*5fc0*/  UIADD3 UR4, UPT, UPT, UR4, 0x1, URZ ;  /* 0x0000000104047890 */ /* 0x000fc8000fffe0ff */
[----:B------:R-:W-:-:S09]  /*5fd0*/  UISETP.GE.AND UP0, UPT, UR4, UR12, UPT ;  /* 0x0000000c0400728c */ /* 0x000fd2000bf06270 */
[----:B------:R-:W-:Y:S05]  /*5fe0*/  BRA.U !UP0, `(.L_x_8065) ;  /* 0xffffffd508c47547 */ /* 0x000fea000b83ffff */
.L_x_8027:
[----:B------:R-:W-:Y:S01]  /*5ff0*/  BAR.SYNC.DEFER_BLOCKING 0x0 ;  /* 0x0000000000007b1d */ /* 0x000fe20000010000 */
[----:B------:R-:W-:-:S05]  /*6000*/  IADD3 R34, PT, PT, R136, -0x1, RZ ;  /* 0xffffffff88227810 */ /* 0x000fca0007ffe0ff */
[----:B------:R-:W4:Y:S01]  /*6010*/  LDCU.64 UR6, c[0x0][0x500] ;  /* 0x0000a000ff0677ac */ /* 0x000f220008000a00 */
[----:B------:R-:W5:Y:S04]  /*6020*/  LDG.E.128 R4, desc[UR16][R2.64] ;  /* 0x0000001002047981 */ /* 0x000f68000c1e1d00 */
[----:B------:R-:W2:Y:S04]  /*6030*/  LDG.E.128 R12, desc[UR16][R2.64+0x200] ;  /* 0x00020010020c7981 */ /* 0x000ea8000c1e1d00 */
[----:B------:R-:W3:Y:S04]  /*6040*/  LDG.E.128 R16, desc[UR16][R2.64+0x400] ;  /* 0x0004001002107981 */ /* 0x000ee8000c1e1d00 */
[----:B------:R0:W4:Y:S02]  /*6050*/  LDG.E.128 R20, desc[UR16][R2.64+0x600] ;  /* 0x0006001002147981 */ /* 0x000124000c1e1d00 */
[----:B0-----:R-:W-:-:S04]  /*6060*/  SHF.L.U32 R2, R34, 0x9, RZ ;  /* 0x0000000922027819 */ /* 0x001fc800000006ff */
[----:B------:R-:W-:Y:S01]  /*6070*/  SHF.R.S32.HI R3, RZ, 0x1f, R2 ;  /* 0x0000001fff037819 */ /* 0x000fe20000011402 */
[----:B-----5:R-:W-:Y:S04]  /*6080*/  STS.128 [R115], R4 ;  /* 0x0000000473007388 */ /* 0x020fe80000000c00 */
[----:B--2---:R-:W-:Y:S04]  /*6090*/  STS.128 [R115+0x200], R12 ;  /* 0x0002000c73007388 */ /* 0x004fe80000000c00 */
[----:B---3--:R0:W-:Y:S04]  /*60a0*/  STS.128 [R115+0x400], R16 ;  /* 0x0004001073007388 */ /* 0x0081e80000000c00 */
[----:B----4-:R2:W-:Y:S01]  /*60b0*/  STS.128 [R115+0x600], R20 ;  /* 0x0006001473007388 */ /* 0x0105e20000000c00 */
[----:B------:R-:W-:-:S03]  /*60c0*/  NOP ;  /* 0x0000000000007918 */ /* 0x000fc60000000000 */
[----:B------:R-:W3:Y:S04]  /*60d0*/  LDS.128 R24, [R114] ;  /* 0x0000000072187984 */ /* 0x000ee80000000c00 */
[----:B------:R-:W4:Y:S01]  /*60e0*/  LDS.128 R8, [R114+0x10] ;  /* 0x0000100072087984 */ /* 0x000f220000000c00 */
[----:B0-----:R-:W0:Y:S03]  /*60f0*/  LDC.64 R18, c[0x0][0x4f8] ;  /* 0x00013e00ff127b82 */ /* 0x001e260000000a00 */
[----:B------:R-:W5:Y:S05]  /*6100*/  LDS.128 R4, [R114+0x20] ;  /* 0x0000200072047984 */ /* 0x000f6a0000000c00 */
[----:B--2---:R-:W2:Y:S01]  /*6110*/  LDC.64 R20, c[0x0][0x550] ;  /* 0x00015400ff147b82 */ /* 0x004ea20000000a00 */
        /* <DEDUP_REMOVED lines=10> */
[----:B-----5:R-:W-:Y:S01]  /*61c0*/  FADD.FTZ R7, R7, R146 ;  /* 0x0000009207077221 */ /* 0x020fe20000010000 */
[----:B------:R-:W-:-:S02]  /*61d0*/  FSETP.GTU.FTZ.AND P4, PT, R27, 20, PT ;  /* 0x41a000001b00780b */ /* 0x000fc40003f9c000 */
[----:B------:R-:W-:-:S05]  /*61e0*/  FSETP.GTU.FTZ.AND P5, PT, R9, 20, PT ;  /* 0x41a000000900780b */ /* 0x000fca0003fbc000 */
[----:B------:R-:W-:Y:S02]  /*61f0*/  @!P2 FMUL.FTZ R0, R24, -1.4426950216293334961 ;  /* 0xbfb8aa3b1800a820 */ /* 0x000fe40000410000 */
[----:B------:R-:W-:Y:S02]  /*6200*/  @!P1 FMUL.FTZ R12, R25, -1.4426950216293334961 ;  /* 0xbfb8aa3b190c9820 */ /* 0x000fe40000410000 */
[----:B------:R-:W-:Y:S02]  /*6210*/  @!P0 FMUL.FTZ R15, R26, -1.4426950216293334961 ;  /* 0xbfb8aa3b1a0f8820 */ /* 0x000fe40000410000 */
[----:B------:R-:W3:Y:S01]  /*6220*/  @!P2 MUFU.EX2 R0, R0 ;  /* 0x000000000000a308 */ /* 0x000ee20000000800 */
[----:B------:R-:W-:-:S07]  /*6230*/  @!P4 FMUL.FTZ R16, R27, -1.4426950216293334961 ;  /* 0xbfb8aa3b1b10c820 */ /* 0x000fce0000410000 */
[----:B------:R0:W4:Y:S08]  /*6240*/  @!P1 MUFU.EX2 R14, R12 ;  /* 0x0000000c000e9308 */ /* 0x0001300000000800 */
[----:B------:R-:W5:Y:S01]  /*6250*/  @!P0 MUFU.EX2 R15, R15 ;  /* 0x0000000f000f8308 */ /* 0x000f620000000800 */
[----:B---3--:R-:W-:Y:S01]  /*6260*/  @!P2 FADD.FTZ R0, R0, 1 ;  /* 0x3f8000000000a421 */ /* 0x008fe20000010000 */
[----:B0-----:R-:W-:-:S04]  /*6270*/  IMAD.WIDE.U32 R12, R18, UR18, R2 ;  /* 0x00000012120c7c25 */ /* 0x001fc8000f8e0002 */
[----:B------:R-:W-:Y:S01]  /*6280*/  FADD.FTZ R18, R8, R146 ;  /* 0x0000009208127221 */ /* 0x000fe20000010000 */
[----:B------:R-:W-:Y:S01]  /*6290*/  IMAD R13, R19, UR18, R13 ;  /* 0x00000012130d7c24 */ /* 0x000fe2000f8e020d */
[----:B------:R-:W0:Y:S01]  /*62a0*/  @!P2 MUFU.RCP R17, R0 ;  /* 0x000000000011a308 */ /* 0x000e220000001000 */
[----:B----4-:R-:W-:Y:S01]  /*62b0*/  @!P1 FADD.FTZ R14, R14, 1 ;  /* 0x3f8000000e0e9421 */ /* 0x010fe20000010000 */
[----:B------:R-:W-:Y:S01]  /*62c0*/  IMAD.WIDE.U32 R12, R155, UR6, R12 ;  /* 0x000000069b0c7c25 */ /* 0x000fe2000f8e000c */
[----:B------:R-:W-:-:S03]  /*62d0*/  FSETP.GTU.FTZ.AND P6, PT, R18, 20, PT ;  /* 0x41a000001200780b */ /* 0x000fc60003fdc000 */
[----:B------:R-:W-:Y:S01]  /*62e0*/  IMAD R8, R155, UR7, R13 ;  /* 0x000000079b087c24 */ /* 0x000fe2000f8e020d */
[----:B--2---:R-:W-:Y:S01]  /*62f0*/  LEA R20, P3, R12, R20, 0x2 ;  /* 0x000000140c147211 */ /* 0x004fe200078610ff */
[----:B------:R-:W2:Y:S01]  /*6300*/  @!P1 MUFU.RCP R14, R14 ;  /* 0x0000000e000e9308 */ /* 0x000ea20000001000 */
[----:B------:R-:W-:Y:S01]  /*6310*/  FADD.FTZ R13, R4, R146 ;  /* 0x00000092040d7221 */ /* 0x000fe20000010000 */
[----:B-----5:R-:W-:Y:S01]  /*6320*/  @!P0 FADD.FTZ R15, R15, 1 ;  /* 0x3f8000000f0f8421 */ /* 0x020fe20000010000 */
[----:B------:R-:W-:Y:S01]  /*6330*/  LEA.HI.X R21, R12, R21, R8, 0x2, P3 ;  /* 0x000000150c157211 */ /* 0x000fe200018f1408 */
[----:B------:R-:W-:Y:S01]  /*6340*/  @!P5 FMUL.FTZ R12, R9, -1.4426950216293334961 ;  /* 0xbfb8aa3b090cd820 */ /* 0x000fe20000410000 */
[----:B------:R-:W-:Y:S01]  /*6350*/  FSETP.GTU.FTZ.AND P3, PT, R10, 20, PT ;  /* 0x41a000000a00780b */ /* 0x000fe20003f7c000 */
[----:B------:R-:W3:Y:S02]  /*6360*/  LDCU.64 UR6, c[0x0][0x520] ;  /* 0x0000a400ff0677ac */ /* 0x000ee40008000a00 */
[----:B------:R-:W4:Y:S01]  /*6370*/  @!P4 MUFU.EX2 R16, R16 ;  /* 0x000000100010c308 */ /* 0x000f220000000800 */
[----:B0-----:R-:W-:Y:S01]  /*6380*/  @!P2 FMUL.FTZ R48, R48, R17 ;  /* 0x000000113030a220 */ /* 0x001fe20000410000 */
[----:B------:R-:W-:Y:S01]  /*6390*/  FSETP.GTU.FTZ.AND P2, PT, R11, 20, PT ;  /* 0x41a000000b00780b */ /* 0x000fe20003f5c000 */
[----:B------:R-:W-:Y:S01]  /*63a0*/  @!P6 FMUL.FTZ R0, R18, -1.4426950216293334961 ;  /* 0xbfb8aa3b1200e820 */ /* 0x000fe20000410000 */
[----:B------:R-:W-:Y:S01]  /*63b0*/  FADD.FTZ R18, R6, R146 ;  /* 0x0000009206127221 */ /* 0x000fe20000010000 */
[----:B------:R-:W-:-:S03]  /*63c0*/  IMAD.WIDE.U32 R20, R117, 0x10, R20 ;  /* 0x0000001075147825 */ /* 0x000fc600078e0014 */
[----:B------:R-:W0:Y:S01]  /*63d0*/  @!P5 MUFU.EX2 R12, R12 ;  /* 0x0000000c000cd308 */ /* 0x000e220000000800 */
[----:B--2---:R-:W-:Y:S01]  /*63e0*/  @!P1 FMUL.FTZ R49, R49, R14 ;  /* 0x0000000e31319220 */ /* 0x004fe20000410000 */
[----:B------:R-:W-:Y:S01]  /*63f0*/  FSETP.GTU.FTZ.AND P1, PT, R13, 20, PT ;  /* 0x41a000000d00780b */ /* 0x000fe20003f3c000 */
[----:B------:R-:W-:Y:S01]  /*6400*/  FADD.FTZ R14, R5, R146 ;  /* 0x00000092050e7221 */ /* 0x000fe20000010000 */
[----:B------:R-:W-:-:S03]  /*6410*/  @!P3 FMUL.FTZ R4, R10, -1.4426950216293334961 ;  /* 0xbfb8aa3b0a04b820 */ /* 0x000fc60000410000 */
[----:B------:R-:W-:Y:S01]  /*6420*/  @!P2 FMUL.FTZ R5, R11, -1.4426950216293334961 ;  /* 0xbfb8aa3b0b05a820 */ /* 0x000fe20000410000 */
[----:B------:R-:W2:Y:S01]  /*6430*/  @!P6 MUFU.EX2 R0, R0 ;  /* 0x000000000000e308 */ /* 0x000ea20000000800 */
[----:B------:R-:W5:Y:S01]  /*6440*/  LDS.128 R8, [R114+0x30] ;  /* 0x0000300072087984 */ /* 0x000f620000000c00 */
[----:B----4-:R-:W-:Y:S01]  /*6450*/  @!P4 FADD.FTZ R16, R16, 1 ;  /* 0x3f8000001010c421 */ /* 0x010fe20000010000 */
[----:B------:R-:W-:Y:S04]  /*6460*/  BAR.SYNC.DEFER_BLOCKING 0x0 ;  /* 0x0000000000007b1d */ /* 0x000fe80000010000 */
[----:B------:R-:W-:Y:S01]  /*6470*/  @!P1 FMUL.FTZ R13, R13, -1.4426950216293334961 ;  /* 0xbfb8aa3b0d0d9820 */ /* 0x000fe20000410000 */
[----:B0-----:R-:W-:Y:S01]  /*6480*/  @!P5 FADD.FTZ R12, R12, 1 ;  /* 0x3f8000000c0cd421 */ /* 0x001fe20000010000 */
[----:B------:R-:W0:Y:S01]  /*6490*/  @!P3 MUFU.EX2 R4, R4 ;  /* 0x000000040004b308 */ /* 0x000e220000000800 */
[----:B--2---:R-:W-:-:S07]  /*64a0*/  @!P6 FADD.FTZ R0, R0, 1 ;  /* 0x3f8000000000e421 */ /* 0x004fce0000010000 */
[----:B------:R-:W2:Y:S08]  /*64b0*/  @!P0 MUFU.RCP R15, R15 ;  /* 0x0000000f000f8308 */ /* 0x000eb00000001000 */
[----:B------:R-:W4:Y:S01]  /*64c0*/  @!P1 MUFU.EX2 R13, R13 ;  /* 0x0000000d000d9308 */ /* 0x000f220000000800 */
[----:B0-----:R-:W-:Y:S01]  /*64d0*/  @!P3 FADD.FTZ R4, R4, 1 ;  /* 0x3f8000000404b421 */ /* 0x001fe20000010000 */
[----:B------:R-:W-:Y:S04]  /*64e0*/  STS.128 [R114], R52 ;  /* 0x0000003472007388 */ /* 0x000fe80000000c00 */
[----:B------:R-:W-:Y:S02]  /*64f0*/  STS.128 [R114+0x10], R56 ;  /* 0x0000103872007388 */ /* 0x000fe40000000c00 */
[----:B------:R-:W0:Y:S01]  /*6500*/  @!P2 MUFU.EX2 R5, R5 ;  /* 0x000000050005a308 */ /* 0x000e220000000800 */
[----:B--2---:R-:W-:Y:S01]  /*6510*/  @!P0 FMUL.FTZ R50, R50, R15 ;  /* 0x0000000f32328220 */ /* 0x004fe20000410000 */
[----:B------:R-:W-:Y:S01]  /*6520*/  FSETP.GTU.FTZ.AND P0, PT, R14, 20, PT ;  /* 0x41a000000e00780b */ /* 0x000fe20003f1c000 */
[----:B------:R-:W-:Y:S01]  /*6530*/  STS.128 [R114+0x20], R60 ;  /* 0x0000203c72007388 */ /* 0x000fe20000000c00 */
[--C-:B-----5:R-:W-:Y:S01]  /*6540*/  FADD.FTZ R8, R8, R146.reuse ;  /* 0x0000009208087221 */ /* 0x120fe20000010000 */
[----:B------:R-:W-:-:S03]  /*6550*/  FADD.FTZ R9, R9, R146 ;  /* 0x0000009209097221 */ /* 0x000fc60000010000 */
[----:B------:R-:W2:Y:S01]  /*6560*/  @!P4 MUFU.RCP R16, R16 ;  /* 0x000000100010c308 */ /* 0x000ea20000001000 */
[----:B----4-:R-:W-:Y:S01]  /*6570*/  @!P1 FADD.FTZ R13, R13, 1 ;  /* 0x3f8000000d0d9421 */ /* 0x010fe20000010000 */
[--C-:B------:R-:W-:Y:S01]  /*6580*/  FADD.FTZ R10, R10, R146.reuse ;  /* 0x000000920a0a7221 */ /* 0x100fe20000010000 */
[----:B------:R-:W-:Y:S01]  /*6590*/  FADD.FTZ R11, R11, R146 ;  /* 0x000000920b0b7221 */ /* 0x000fe20000010000 */
[----:B------:R-:W-:Y:S03]  /*65a0*/  STS.128 [R114+0x30], R64 ;  /* 0x0000304072007388 */ /* 0x000fe60000000c00 */
[----:B------:R-:W-:Y:S01]  /*65b0*/  @!P0 FMUL.FTZ R14, R14, -1.4426950216293334961 ;  /* 0xbfb8aa3b0e0e8820 */ /* 0x000fe20000410000 */
[----:B------:R-:W4:Y:S01]  /*65c0*/  @!P6 MUFU.RCP R15, R0 ;  /* 0x00000000000fe308 */ /* 0x000f220000001000 */
[----:B0-----:R-:W-:-:S07]  /*65d0*/  @!P2 FADD.FTZ R5, R5, 1 ;  /* 0x3f8000000505a421 */ /* 0x001fce0000010000 */
[----:B------:R-:W0:Y:S01]  /*65e0*/  @!P5 MUFU.RCP R12, R12 ;  /* 0x0000000c000cd308 */ /* 0x000e220000001000 */
[----:B--2---:R-:W-:Y:S01]  /*65f0*/  @!P4 FMUL.FTZ R51, R51, R16 ;  /* 0x000000103333c220 */ /* 0x004fe20000410000 */
[----:B------:R-:W-:-:S06]  /*6600*/  FSETP.GTU.FTZ.AND P4, PT, R18, 20, PT ;  /* 0x41a000001200780b */ /* 0x000fcc0003f9c000 */
[----:B------:R2:W5:Y:S01]  /*6610*/  @!P3 MUFU.RCP R19, R4 ;  /* 0x000000040013b308 */ /* 0x0005620000001000 */
[----:B----4-:R-:W-:Y:S01]  /*6620*/  @!P6 FMUL.FTZ R44, R44, R15 ;  /* 0x0000000f2c2ce220 */ /* 0x010fe20000410000 */
[----:B------:R-:W-:-:S05]  /*6630*/  FSETP.GTU.FTZ.AND P6, PT, R7, 20, PT ;  /* 0x41a000000700780b */ /* 0x000fca0003fdc000 */
[----:B------:R-:W-:Y:S01]  /*6640*/  @!P4 FMUL.FTZ R0, R18, -1.4426950216293334961 ;  /* 0xbfb8aa3b1200c820 */ /* 0x000fe20000410000 */
[----:B------:R4:W1:Y:S01]  /*6650*/  @!P2 MUFU.RCP R6, R5 ;  /* 0x000000050006a308 */ /* 0x0008620000001000 */
[----:B0-----:R-:W-:Y:S01]  /*6660*/  @!P5 FMUL.FTZ R45, R45, R12 ;  /* 0x0000000c2d2dd220 */ /* 0x001fe20000410000 */
[----:B------:R-:W-:-:S05]  /*6670*/  FSETP.GTU.FTZ.AND P5, PT, R8, 20, PT ;  /* 0x41a000000800780b */ /* 0x000fca0003fbc000 */
[----:B--2---:R-:W-:Y:S01]  /*6680*/  @!P6 FMUL.FTZ R4, R7, -1.4426950216293334961 ;  /* 0xbfb8aa3b0704e820 */ /* 0x004fe20000410000 */
[----:B------:R-:W0:Y:S01]  /*6690*/  @!P1 MUFU.RCP R13, R13 ;  /* 0x0000000d000d9308 */ /* 0x000e220000001000 */
[----:B-----5:R-:W-:Y:S01]  /*66a0*/  @!P3 FMUL.FTZ R46, R46, R19 ;  /* 0x000000132e2eb220 */ /* 0x020fe20000410000 */
[----:B------:R-:W-:-:S05]  /*66b0*/  FSETP.GTU.FTZ.AND P3, PT, R9, 20, PT ;  /* 0x41a000000900780b */ /* 0x000fca0003f7c000 */
[----:B----4-:R-:W-:Y:S01]  /*66c0*/  @!P5 FMUL.FTZ R5, R8, -1.4426950216293334961 ;  /* 0xbfb8aa3b0805d820 */ /* 0x010fe20000410000 */
[----:B------:R-:W-:Y:S01]  /*66d0*/  @!P0 MUFU.EX2 R17, R14 ;  /* 0x0000000e00118308 */ /* 0x000fe20000000800 */
[----:B-1----:R-:W-:Y:S01]  /*66e0*/  @!P2 FMUL.FTZ R47, R47, R6 ;  /* 0x000000062f2fa220 */ /* 0x002fe20000410000 */
[----:B------:R-:W-:-:S06]  /*66f0*/  FSETP.GTU.FTZ.AND P2, PT, R10, 20, PT ;  /* 0x41a000000a00780b */ /* 0x000fcc0003f5c000 */
[----:B------:R1:W2:Y:S01]  /*6700*/  @!P4 MUFU.EX2 R22, R0 ;  /* 0x000000000016c308 */ /* 0x0002a20000000800 */
[----:B0-----:R-:W-:Y:S01]  /*6710*/  @!P1 FMUL.FTZ R40, R40, R13 ;  /* 0x0000000d28289220 */ /* 0x001fe20000410000 */
[----:B------:R-:W-:Y:S01]  /*6720*/  FSETP.GTU.FTZ.AND P1, PT, R11, 20, PT ;  /* 0x41a000000b00780b */ /* 0x000fe20003f3c000 */
[----:B------:R-:W-:Y:S01]  /*6730*/  NOP ;  /* 0x0000000000007918 */ /* 0x000fe20000000000 */
[----:B-1----:R-:W-:-:S04]  /*6740*/  @!P3 FMUL.FTZ R0, R9, -1.4426950216293334961 ;  /* 0xbfb8aa3b0900b820 */ /* 0x002fc80000410000 */
[----:B------:R-:W0:Y:S01]  /*6750*/  @!P6 MUFU.EX2 R23, R4 ;  /* 0x000000040017e308 */ /* 0x000e220000000800 */
[----:B------:R-:W-:Y:S01]  /*6760*/  @!P2 FMUL.FTZ R26, R10, -1.4426950216293334961 ;  /* 0xbfb8aa3b0a1aa820 */ /* 0x000fe20000410000 */
[----:B------:R-:W1:Y:S05]  /*6770*/  LDS.128 R12, [R115+0x400] ;  /* 0x00040000730c7984 */ /* 0x000e6a0000000c00 */
[----:B------:R-:W-:Y:S02]  /*6780*/  @!P1 FMUL.FTZ R27, R11, -1.4426950216293334961 ;  /* 0xbfb8aa3b0b1b9820 */ /* 0x000fe40000410000 */
[----:B------:R-:W4:Y:S01]  /*6790*/  LDS.128 R8, [R115+0x200] ;  /* 0x0002000073087984 */ /* 0x000f220000000c00 */
[----:B------:R5:W3:Y:S01]  /*67a0*/  @!P3 MUFU.EX2 R25, R0 ;  /* 0x000000000019b308 */ /* 0x000ae20000000800 */
[----:B--2---:R-:W-:-:S07]  /*67b0*/  @!P4 FADD.FTZ R22, R22, 1 ;  /* 0x3f8000001616c421 */ /* 0x004fce0000010000 */
[----:B------:R2:W3:Y:S01]  /*67c0*/  @!P5 MUFU.EX2 R24, R5 ;  /* 0x000000050018d308 */ /* 0x0004e20000000800 */
[----:B-----5:R-:W-:Y:S01]  /*67d0*/  @!P0 FADD.FTZ R0, R17, 1 ;  /* 0x3f80000011008421 */ /* 0x020fe20000010000 */
[----:B0-----:R-:W-:Y:S01]  /*67e0*/  @!P6 FADD.FTZ R23, R23, 1 ;  /* 0x3f8000001717e421 */ /* 0x001fe20000010000 */
[----:B------:R-:W0:Y:S05]  /*67f0*/  LDS.128 R16, [R115+0x600] ;  /* 0x0006000073107984 */ /* 0x000e2a0000000c00 */
[----:B------:R-:W5:Y:S01]  /*6800*/  @!P1 MUFU.EX2 R27, R27 ;  /* 0x0000001b001b9308 */ /* 0x000f620000000800 */
[----:B--2---:R-:W2:Y:S01]  /*6810*/  LDS.128 R4, [R115] ;  /* 0x0000000073047984 */ /* 0x004ea20000000c00 */
[----:B---3--:R-:W-:-:S06]  /*6820*/  @!P3 FADD.FTZ R25, R25, 1 ;  /* 0x3f8000001919b421 */ /* 0x008fcc0000010000 */
[----:B------:R-:W3:Y:S01]  /*6830*/  @!P2 MUFU.EX2 R26, R26 ;  /* 0x0000001a001aa308 */ /* 0x000ee20000000800 */
[----:B------:R-:W-:-:S07]  /*6840*/  @!P5 FADD.FTZ R24, R24, 1 ;  /* 0x3f8000001818d421 */ /* 0x000fce0000010000 */
[----:B------:R-:W0:Y:S01]  /*6850*/  @!P4 MUFU.RCP R29, R22 ;  /* 0x00000016001dc308 */ /* 0x000e220000001000 */
[----:B-----5:R-:W-:Y:S01]  /*6860*/  @!P1 FADD.FTZ R27, R27, 1 ;  /* 0x3f8000001b1b9421 */ /* 0x020fe20000010000 */
[----:B-1----:R-:W-:Y:S04]  /*6870*/  STG.E.128 desc[UR16][R20.64+0x400], R12 ;  /* 0x0004000c14007986 */ /* 0x002fe8000c101d10 */
[----:B----4-:R-:W-:Y:S02]  /*6880*/  STG.E.128 desc[UR16][R20.64+0x200], R8 ;  /* 0x0002000814007986 */ /* 0x010fe4000c101d10 */
[----:B------:R-:W1:Y:S01]  /*6890*/  @!P1 MUFU.RCP R22, R27 ;  /* 0x0000001b00169308 */ /* 0x000e620000001000 */
[----:B---3--:R-:W-:-:S07]  /*68a0*/  @!P2 FADD.FTZ R26, R26, 1 ;  /* 0x3f8000001a1aa421 */ /* 0x008fce0000010000 */
[----:B------:R3:W4:Y:S01]  /*68b0*/  @!P0 MUFU.RCP R28, R0 ;  /* 0x00000000001c8308 */ /* 0x0007220000001000 */
[----:B0-----:R-:W-:Y:S01]  /*68c0*/  @!P4 FMUL.FTZ R42, R42, R29 ;  /* 0x0000001d2a2ac220 */ /* 0x001fe20000410000 */
[----:B------:R-:W-:Y:S01]  /*68d0*/  IADD3 R142, P4, PT, R142, -0x800, RZ ;  /* 0xfffff8008e8e7810 */ /* 0x000fe20007f9e0ff */
[----:B------:R-:W-:Y:S03]  /*68e0*/  STG.E.128 desc[UR16][R20.64+0x600], R16 ;  /* 0x0006001014007986 */ /* 0x000fe6000c101d10 */
[----:B------:R-:W-:Y:S02]  /*68f0*/  IADD3.X R141, PT, PT, R141, -0x1, RZ, P4, !PT ;  /* 0xffffffff8d8d7810 */ /* 0x000fe400027fe4ff */
[----:B------:R0:W5:Y:S01]  /*6900*/  @!P6 MUFU.RCP R30, R23 ;  /* 0x00000017001ee308 */ /* 0x0001620000001000 */
[----:B--2---:R2:W-:Y:S01]  /*6910*/  STG.E.128 desc[UR16][R20.64], R4 ;  /* 0x0000000414007986 */ /* 0x0045e2000c101d10 */
[----:B---3--:R-:W-:Y:S01]  /*6920*/  FADD.FTZ R0, R48, R149 ;  /* 0x0000009530007221 */ /* 0x008fe20000010000 */
[----:B-1----:R-:W-:Y:S01]  /*6930*/  @!P1 FMUL.FTZ R39, R39, R22 ;  /* 0x0000001627279220 */ /* 0x002fe20000410000 */
[----:B------:R-:W-:Y:S01]  /*6940*/  BAR.SYNC.DEFER_BLOCKING 0x0 ;  /* 0x0000000000007b1d */ /* 0x000fe20000010000 */
[----:B------:R-:W-:Y:S01]  /*6950*/  IADD3 R138, P1, PT, R138, -0x800, RZ ;  /* 0xfffff8008a8a7810 */ /* 0x000fe20007f3e0ff */
[----:B0-----:R-:W-:Y:S01]  /*6960*/  FADD.FTZ R23, R0, R49 ;  /* 0x0000003100177221 */ /* 0x001fe20000010000 */
[----:B----4-:R-:W-:-:S03]  /*6970*/  @!P0 FMUL.FTZ R41, R41, R28 ;  /* 0x0000001c29298220 */ /* 0x010fc60000410000 */
[----:B------:R-:W0:Y:S01]  /*6980*/  @!P5 MUFU.RCP R31, R24 ;  /* 0x00000018001fd308 */ /* 0x000e220000001000 */
[----:B------:R-:W-:Y:S01]  /*6990*/  IADD3.X R137, PT, PT, R137, -0x1, RZ, P1, !PT ;  /* 0xffffffff89897810 */ /* 0x000fe20000ffe4ff */
[----:B------:R-:W-:Y:S02]  /*69a0*/  FADD.FTZ R0, R23, R50 ;  /* 0x0000003217007221 */ /* 0x000fe40000010000 */
[----:B------:R-:W1:Y:S01]  /*69b0*/  LDC.64 R22, c[0x0][0x518] ;  /* 0x00014600ff167b82 */ /* 0x000e620000000a00 */
[----:B-----5:R-:W-:-:S03]  /*69c0*/  @!P6 FMUL.FTZ R43, R43, R30 ;  /* 0x0000001e2b2be220 */ /* 0x020fc60000410000 */
[----:B------:R3:W4:Y:S01]  /*69d0*/  @!P3 MUFU.RCP R32, R25 ;  /* 0x000000190020b308 */ /* 0x0007220000001000 */
[----:B--2---:R-:W-:-:S04]  /*69e0*/  FADD.FTZ R21, R0, R51 ;  /* 0x0000003300157221 */ /* 0x004fc80000010000 */
[----:B------:R-:W-:-:S03]  /*69f0*/  FADD.FTZ R0, R21, R44 ;  /* 0x0000002c15007221 */ /* 0x000fc60000010000 */
[----:B------:R-:W2:Y:S01]  /*6a00*/  @!P2 MUFU.RCP R33, R26 ;  /* 0x0000001a0021a308 */ /* 0x000ea20000001000 */
[----:B0-----:R-:W-:Y:S01]  /*6a10*/  @!P5 FMUL.FTZ R36, R36, R31 ;  /* 0x0000001f2424d220 */ /* 0x001fe20000410000 */
[----:B------:R-:W-:Y:S01]  /*6a20*/  STS.128 [R114], R48 ;  /* 0x0000003072007388 */ /* 0x000fe20000000c00 */
[----:B---3--:R-:W0:Y:S03]  /*6a30*/  LDC.64 R24, c[0x0][0x560] ;  /* 0x00015800ff187b82 */ /* 0x008e260000000a00 */
[----:B------:R3:W-:Y:S01]  /*6a40*/  STS.128 [R114+0x10], R44 ;  /* 0x0000102c72007388 */ /* 0x0007e20000000c00 */
[----:B----4-:R-:W-:-:S03]  /*6a50*/  @!P3 FMUL.FTZ R37, R37, R32 ;  /* 0x000000202525b220 */ /* 0x010fc60000410000 */
[----:B------:R4:W-:Y:S01]  /*6a60*/  STS.128 [R114+0x20], R40 ;  /* 0x0000202872007388 */ /* 0x0009e20000000c00 */
[----:B------:R-:W-:Y:S01]  /*6a70*/  IADD3 R144, P3, PT, R144, -0x800, RZ ;  /* 0xfffff80090907810 */ /* 0x000fe20007f7e0ff */
[----:B-1----:R-:W-:-:S03]  /*6a80*/  IMAD.WIDE.U32 R2, R22, UR18, R2 ;  /* 0x0000001216027c25 */ /* 0x002fc6000f8e0002 */
[----:B------:R-:W-:Y:S01]  /*6a90*/  IADD3.X R143, PT, PT, R143, -0x1, RZ, P3, !PT ;  /* 0xffffffff8f8f7810 */ /* 0x000fe20001ffe4ff */
[----:B------:R-:W-:Y:S02]  /*6aa0*/  IMAD R3, R23, UR18, R3 ;  /* 0x0000001217037c24 */ /* 0x000fe4000f8e0203 */
[----:B--2---:R-:W-:Y:S01]  /*6ab0*/  @!P2 FMUL.FTZ R38, R38, R33 ;  /* 0x000000212626a220 */ /* 0x004fe20000410000 */
[----:B------:R-:W-:Y:S01]  /*6ac0*/  IADD3 R140, P2, PT, R140, -0x800, RZ ;  /* 0xfffff8008c8c7810 */ /* 0x000fe20007f5e0ff */
[----:B------:R-:W-:-:S03]  /*6ad0*/  IMAD.WIDE.U32 R2, R155, UR6, R2 ;  /* 0x000000069b027c25 */ /* 0x000fc6000f8e0002 */
[----:B------:R1:W-:Y:S01]  /*6ae0*/  STS.128 [R114+0x30], R36 ;  /* 0x0000302472007388 */ /* 0x0003e20000000c00 */
[----:B------:R-:W-:-:S03]  /*6af0*/  NOP ;  /* 0x0000000000007918 */ /* 0x000fc60000000000 */
[----:B------:R-:W2:Y:S01]  /*6b00*/  LDS.128 R12, [R115] ;  /* 0x00000000730c7984 */ /* 0x000ea20000000c00 */
[----:B---3--:R-:W-:Y:S01]  /*6b10*/  FADD.FTZ R45, R0, R45 ;  /* 0x0000002d002d7221 */ /* 0x008fe20000010000 */
[----:B------:R-:W-:Y:S01]  /*6b20*/  IMAD R0, R155, UR7, R3 ;  /* 0x000000079b007c24 */ /* 0x000fe2000f8e0203 */
[----:B0-----:R-:W-:Y:S01]  /*6b30*/  LEA R20, P0, R2, R24, 0x2 ;  /* 0x0000001802147211 */ /* 0x001fe200078010ff */
[----:B------:R-:W0:Y:S01]  /*6b40*/  LDS.128 R8, [R115+0x200] ;  /* 0x0002000073087984 */ /* 0x000e220000000c00 */
[----:B------:R-:W-:Y:S01]  /*6b50*/  FADD.FTZ R46, R45, R46 ;  /* 0x0000002e2d2e7221 */ /* 0x000fe20000010000 */
[----:B------:R-:W-:Y:S02]  /*6b60*/  IADD3.X R139, PT, PT, R139, -0x1, RZ, P2, !PT ;  /* 0xffffffff8b8b7810 */ /* 0x000fe400017fe4ff */
[----:B------:R-:W3:Y:S01]  /*6b70*/  LDS.128 R4, [R115+0x400] ;  /* 0x0004000073047984 */ /* 0x000ee20000000c00 */
[----:B------:R-:W-:Y:S01]  /*6b80*/  FADD.FTZ R47, R46, R47 ;  /* 0x0000002f2e2f7221 */ /* 0x000fe20000010000 */
[----:B------:R-:W-:-:S02]  /*6b90*/  LEA.HI.X R21, R2, R25, R0, 0x2, P0 ;  /* 0x0000001902157211 */ /* 0x000fc400000f1400 */
[----:B------:R-:W5:Y:S01]  /*6ba0*/  LDS.128 R16, [R115+0x600] ;  /* 0x0006000073107984 */ /* 0x000f620000000c00 */
[----:B----4-:R-:W-:Y:S01]  /*6bb0*/  FADD.FTZ R40, R47, R40 ;  /* 0x000000282f287221 */ /* 0x010fe20000010000 */
[----:B------:R-:W-:Y:S01]  /*6bc0*/  ISETP.GT.AND P0, PT, R136, 0x1, PT ;  /* 0x000000018800780c */ /* 0x000fe20003f04270 */
[----:B------:R-:W-:Y:S01]  /*6bd0*/  IMAD.WIDE.U32 R2, R117, 0x10, R20 ;  /* 0x0000001075027825 */ /* 0x000fe200078e0014 */
[----:B------:R-:W-:-:S03]  /*6be0*/  MOV R136, R34 ;  /* 0x0000002200887202 */ /* 0x000fc60000000f00 */
[----:B------:R-:W-:-:S04]  /*6bf0*/  FADD.FTZ R41, R40, R41 ;  /* 0x0000002928297221 */ /* 0x000fc80000010000 */
[----:B------:R-:W-:-:S04]  /*6c00*/  FADD.FTZ R42, R41, R42 ;  /* 0x0000002a292a7221 */ /* 0x000fc80000010000 */
[----:B------:R-:W-:-:S04]  /*6c10*/  FADD.FTZ R43, R42, R43 ;  /* 0x0000002b2a2b7221 */ /* 0x000fc80000010000 */
[----:B-1----:R-:W-:-:S04]  /*6c20*/  FADD.FTZ R36, R43, R36 ;  /* 0x000000242b247221 */ /* 0x002fc80000010000 */
[----:B------:R-:W-:-:S04]  /*6c30*/  FADD.FTZ R37, R36, R37 ;  /* 0x0000002524257221 */ /* 0x000fc80000010000 */
[----:B------:R-:W-:Y:S01]  /*6c40*/  FADD.FTZ R38, R37, R38 ;  /* 0x0000002625267221 */ /* 0x000fe20000010000 */
[----:B--2---:R1:W-:Y:S03]  /*6c50*/  STG.E.128 desc[UR16][R2.64], R12 ;  /* 0x0000000c02007986 */ /* 0x0043e6000c101d10 */
[----:B------:R-:W-:Y:S01]  /*6c60*/  FADD.FTZ R149, R38, R39 ;  /* 0x0000002726957221 */ /* 0x000fe20000010000 */
[----:B0-----:R1:W-:Y:S04]  /*6c70*/  STG.E.128 desc[UR16][R2.64+0x200], R8 ;  /* 0x0002000802007986 */ /* 0x0013e8000c101d10 */
[----:B---3--:R1:W-:Y:S04]  /*6c80*/  STG.E.128 desc[UR16][R2.64+0x400], R4 ;  /* 0x0004000402007986 */ /* 0x0083e8000c101d10 */
[----:B-----5:R1:W-:Y:S01]  /*6c90*/  STG.E.128 desc[UR16][R2.64+0x600], R16 ;  /* 0x0006001002007986 */ /* 0x0203e2000c101d10 */
[----:B------:R-:W-:Y:S05]  /*6ca0*/  @P0 BRA `(.L_x_8066) ;  /* 0xffffff9c00dc0947 */ /* 0x000fea000383ffff */
.L_x_7994:
        /* <DEDUP_REMOVED lines=34> */
.L_x_8068:
[----:B------:R-:W-:Y:S05]  /*6ed0*/  BSYNC.RECONVERGENT B0 ;  /* 0x0000000000007941 */ /* 0x000fea0003800200 */
.L_x_8067:
        /* <DEDUP_REMOVED lines=26> */
.L_x_8070:
[----:B------:R-:W-:Y:S05]  /*7080*/  BSYNC.RECONVERGENT B0 ;  /* 0x0000000000007941 */ /* 0x000fea0003800200 */
.L_x_8069:
        /* <DEDUP_REMOVED lines=13> */
.L_x_8072:
        /* <DEDUP_REMOVED lines=25> */
.L_x_8071:
[----:B------:R-:W-:Y:S05]  /*72f0*/  EXIT ;  /* 0x000000000000794d */ /* 0x000fea0003800000 */
.L_x_8073:
        /* <DEDUP_REMOVED lines=16> */
.L_x_10499:


//--------------------- .text._Z25selective_scan_bwd_kernelI32Selective_Scan_bwd_kernel_traitsILi32ELi16ELb1ELb1ELb0ELb1ELb1EffEEv12SSMParamsBwd --------------------------
	.section	.text._Z25selective_scan_bwd_kernelI32Selective_Scan_bwd_kernel_traitsILi32ELi16ELb1ELb1ELb0ELb1ELb1EffEEv12SSMParamsBwd,"ax",@progbits
	.align	128
        .global         _Z25selective_scan_bwd_kernelI32Selective_Scan_bwd_kernel_traitsILi32ELi16ELb1ELb1ELb0ELb1ELb1EffEEv12SSMParamsBwd
        .type           _Z25selective_scan_bwd_kernelI32Selective_Scan_bwd_kernel_traitsILi32ELi16ELb1ELb1ELb0ELb1ELb1EffEEv12SSMParamsBwd,@function
        .size           _Z25selective_scan_bwd_kernelI32Selective_Scan_bwd_kernel_traitsILi32ELi16ELb1ELb1ELb0ELb1ELb1EffEEv12SSMParamsBwd,(.L_x_10500 - _Z25selective_scan_bwd_kernelI32Selective_Scan_bwd_kernel_traitsILi32ELi16ELb1ELb1ELb0ELb1ELb1EffEEv12SSMParamsBwd)
        .other          _Z25selective_scan_bwd_kernelI32Selective_Scan_bwd_kernel_traitsILi32ELi16ELb1ELb1ELb0ELb1ELb1EffEEv12SSMParamsBwd,@"STO_CUDA_ENTRY STV_DEFAULT"
_Z25selective_scan_bwd_kernelI32Selective_Scan_bwd_kernel_traitsILi32ELi16ELb1ELb1ELb0ELb1ELb1EffEEv12SSMParamsBwd:
.text._Z25selective_scan_bwd_kernelI32Selective_Scan_bwd_kernel_traitsILi32ELi16ELb1ELb1ELb0ELb1ELb1EffEEv12SSMParamsBwd:
        /* <DEDUP_REMOVED lines=197> */
.L_x_8147:
        /* <DEDUP_REMOVED lines=34> */
[----:B--2---:R-:W-:Y:S04]  /*0e70*/  STS.128 [R40], R76 ;  /* 0x0000004c28007388 */ /* 0x004fe80000000c00 */
[----:B---3--:R0:W-:Y:S04]  /*0e80*/  STS.128 [R40+0x200], R80 ;  /* 0x0002005028007388 */ /* 0x0081e80000000c00 */
[----:B----4-:R-:W-:Y:S04]  /*0e90*/  STS.128 [R40+0x400], R84 ;  /* 0x0004005428007388 */ /* 0x010fe80000000c00 */
[----:B------:R1:W-:Y:S01]  /*0ea0*/  STS.128 [R40+0x600], R88 ;  /* 0x0006005828007388 */ /* 0x0003e20000000c00 */
[----:B------:R-:W-:-:S03]  /*0eb0*/  NOP ;  /* 0x0000000000007918 */ /* 0x000fc60000000000 */
[----:B------:R-:W-:Y:S01]  /*0ec0*/  LDS.128 R44, [R41] ;  /* 0x00000000292c7984 */ /* 0x000fe20000000c00 */
[----:B0-----:R-:W0:Y:S03]  /*0ed0*/  LDC.64 R82, c[0x0][0x418] ;  /* 0x00010600ff527b82 */ /* 0x001e260000000a00 */
[----:B------:R-:W2:Y:S04]  /*0ee0*/  LDS.128 R72, [R41+0x10] ;  /* 0x0000100029487984 */ /* 0x000ea80000000c00 */
[----:B------:R3:W4:Y:S01]  /*0ef0*/  LDS.128 R68, [R41+0x20] ;  /* 0x0000200029447984 */ /* 0x0007220000000c00 */
[----:B-1----:R-:W1:Y:S03]  /*0f00*/  LDC.64 R88, c[0x0][0x410] ;  /* 0x00010400ff587b82 */ /* 0x002e660000000a00 */
[----:B------:R3:W0:Y:S05]  /*0f10*/  LDS.128 R48, [R41+0x30] ;  /* 0x0000300029307984 */ /* 0x00062a0000000c00 */
[----:B------:R-:W-:Y:S08]  /*0f20*/  BAR.SYNC.DEFER_BLOCKING 0x0 ;  /* 0x0000000000007b1d */ /* 0x000ff00000010000 */
[----:B------:R-:W0:Y:S01]  /*0f30*/  LDC.64 R80, c[0x0][0x488] ;  /* 0x00012200ff507b82 */ /* 0x000e220000000a00 */
[----:B------:R-:W3:Y:S04]  /*0f40*/  LDG.E.128 R100, desc[UR16][R42.64] ;  /* 0x000000102a647981 */ /* 0x000ee8000c1e1d00 */
[----:B------:R-:W4:Y:S04]  /*0f50*/  LDG.E.128 R104, desc[UR16][R42.64+0x200] ;  /* 0x000200102a687981 */ /* 0x000f28000c1e1d00 */
[----:B------:R-:W4:Y:S04]  /*0f60*/  LDG.E.128 R108, desc[UR16][R42.64+0x400] ;  /* 0x000400102a6c7981 */ /* 0x000f28000c1e1d00 */
[----:B------:R2:W4:Y:S01]  /*0f70*/  LDG.E.128 R112, desc[UR16][R42.64+0x600] ;  /* 0x000600102a707981 */ /* 0x000522000c1e1d00 */
[----:B------:R-:W-:Y:S01]  /*0f80*/  BSSY.RECONVERGENT B0, `(.L_x_8075) ;  /* 0x0000036000007945 */ /* 0x000fe20003800200 */
[--C-:B--2--5:R-:W-:Y:S01]  /*0f90*/  FADD.FTZ R129, R74, R3.reuse ;  /* 0x000000034a817221 */ /* 0x124fe20000010000 */
[--C-:B------:R-:W-:Y:S01]  /*0fa0*/  FADD.FTZ R43, R44, R3.reuse ;  /* 0x000000032c2b7221 */ /* 0x100fe20000010000 */
[--C-:B------:R-:W-:Y:S01]  /*0fb0*/  FADD.FTZ R42, R45, R3.reuse ;  /* 0x000000032d2a7221 */ /* 0x100fe20000010000 */
[--C-:B------:R-:W-:Y:S01]  /*0fc0*/  FADD.FTZ R45, R46, R3.reuse ;  /* 0x000000032e2d7221 */ /* 0x100fe20000010000 */
[--C-:B------:R-:W-:Y:S01]  /*0fd0*/  FADD.FTZ R44, R47, R3.reuse ;  /* 0x000000032f2c7221 */ /* 0x100fe20000010000 */
[--C-:B------:R-:W-:Y:S01]  /*0fe0*/  FADD.FTZ R47, R72, R3.reuse ;  /* 0x00000003482f7221 */ /* 0x100fe20000010000 */
[----:B------:R-:W-:Y:S01]  /*0ff0*/  FSETP.GTU.FTZ.AND P0, PT, R43, 20, PT ;  /* 0x41a000002b00780b */ /* 0x000fe20003f1c000 */
[----:B------:R-:W-:Y:S01]  /*1000*/  FADD.FTZ R46, R73, R3 ;  /* 0x00000003492e7221 */ /* 0x000fe20000010000 */
[----:B------:R-:W-:-:S02]  /*1010*/  FSETP.GTU.FTZ.AND P1, PT, R42, 20, PT ;  /* 0x41a000002a00780b */ /* 0x000fc40003f3c000 */
[----:B------:R-:W-:Y:S02]  /*1020*/  FSETP.GTU.FTZ.AND P2, PT, R45, 20, PT ;  /* 0x41a000002d00780b */ /* 0x000fe40003f5c000 */
[----:B------:R-:W-:Y:S02]  /*1030*/  FSETP.GTU.FTZ.AND P3, PT, R44, 20, PT ;  /* 0x41a000002c00780b */ /* 0x000fe40003f7c000 */
[----:B------:R-:W-:Y:S02]  /*1040*/  FSETP.GTU.FTZ.AND P4, PT, R47, 20, PT ;  /* 0x41a000002f00780b */ /* 0x000fe40003f9c000 */
[----:B------:R-:W-:Y:S01]  /*1050*/  FSETP.GTU.FTZ.AND P5, PT, R46, 20, PT ;  /* 0x41a000002e00780b */ /* 0x000fe20003fbc000 */
[----:B---3--:R2:W-:Y:S04]  /*1060*/  STS.128 [R40], R100 ;  /* 0x0000006428007388 */ /* 0x0085e80000000c00 */
[----:B----4-:R2:W-:Y:S04]  /*1070*/  STS.128 [R40+0x200], R104 ;  /* 0x0002006828007388 */ /* 0x0105e80000000c00 */
[----:B------:R2:W-:Y:S04]  /*1080*/  STS.128 [R40+0x400], R108 ;  /* 0x0004006c28007388 */ /* 0x0005e80000000c00 */
[----:B------:R2:W-:Y:S01]  /*1090*/  STS.128 [R40+0x600], R112 ;  /* 0x0006007028007388 */ /* 0x0005e20000000c00 */
[----:B------:R-:W-:-:S03]  /*10a0*/  NOP ;  /* 0x0000000000007918 */ /* 0x000fc60000000000 */
[----:B------:R2:W3:Y:S04]  /*10b0*/  LDS.128 R76, [R41] ;  /* 0x00000000294c7984 */ /* 0x0004e80000000c00 */
[----:B------:R2:W4:Y:S04]  /*10c0*/  LDS.128 R84, [R41+0x10] ;  /* 0x0000100029547984 */ /* 0x0005280000000c00 */
[----:B------:R2:W0:Y:S04]  /*10d0*/  LDS.128 R92, [R41+0x20] ;  /* 0x00002000295c7984 */ /* 0x0004280000000c00 */
[----:B------:R2:W0:Y:S01]  /*10e0*/  LDS.128 R96, [R41+0x30] ;  /* 0x0000300029607984 */ /* 0x0004220000000c00 */
[----:B-1----:R-:W-:Y:S05]  /*10f0*/  @P0 BRA `(.L_x_8076) ;  /* 0x0000000000780947 */ /* 0x002fea0003800000 */
[----:B------:R-:W-:Y:S01]  /*1100*/  FMUL.FTZ R43, R43, 1.4426950216293334961 ;  /* 0x3fb8aa3b2b2b7820 */ /* 0x000fe20000410000 */
[----:B------:R-:W-:Y:S01]  /*1110*/  HFMA2 R91, -RZ, RZ, 1.625, 0 ;  /* 0x3e800000ff5b7431 */ /* 0x000fe200000001ff */
[----:B------:R-:W-:Y:S02]  /*1120*/  MOV R90, 0x3d39bf78 ;  /* 0x3d39bf78005a7802 */ /* 0x000fe40000000f00 */
[----:B--2---:R-:W1:Y:S02]  /*1130*/  MUFU.EX2 R100, R43 ;  /* 0x0000002b00647308 */ /* 0x004e640000000800 */
        /* <DEDUP_REMOVED lines=26> */
.L_x_8076:
[----:B------:R-:W-:Y:S05]  /*12e0*/  BSYNC.RECONVERGENT B0 ;  /* 0x0000000000007941 */ /* 0x000fea0003800200 */
.L_x_8075:
        /* <DEDUP_REMOVED lines=34> */
.L_x_8078:
[----:B------:R-:W-:Y:S05]  /*1510*/  BSYNC.RECONVERGENT B0 ;  /* 0x0000000000007941 */ /* 0x000fea0003800200 */
.L_x_8077:
        /* <DEDUP_REMOVED lines=34> */
.L_x_8080:
[----:B------:R-:W-:Y:S05]  /*1740*/  BSYNC.RECONVERGENT B0 ;  /* 0x0000000000007941 */ /* 0x000fea0003800200 */
.L_x_8079:
        /* <DEDUP_REMOVED lines=34> */
.L_x_8082:
[----:B------:R-:W-:Y:S05]  /*1970*/  BSYNC.RECONVERGENT B0 ;  /* 0x0000000000007941 */ /* 0x000fea0003800200 */
.L_x_8081:
        /* <DEDUP_REMOVED lines=34> */
.L_x_8084:
[----:B------:R-:W-:Y:S05]  /*1ba0*/  BSYNC.RECONVERGENT B0 ;  /* 0x0000000000007941 */ /* 0x000fea0003800200 */
.L_x_8083:
[----:B------:R-:W-:Y:S01]  /*1bb0*/  BSSY.RECONVERGENT B0, `(.L_x_8085) ;  /* 0x0000023000007945 */ /* 0x000fe20003800200 */
[----:B------:R-:W-:Y:S01]  /*1bc0*/  FSETP.GTU.FTZ.AND P4, PT, R133, 20, PT ;  /* 0x41a000008500780b */ /* 0x000fe20003f9c000 */
[----:B------:R-:W-:Y:S01]  /*1bd0*/  FADD.FTZ R132, R71, R3 ;  /* 0x0000000347847221 */ /* 0x000fe20000010000 */
[----:B------:R-:W-:Y:S01]  /*1be0*/  IADD3 R134, PT, PT, R16, -0x1, RZ ;  /* 0xffffffff10867810 */ /* 0x000fe20007ffe0ff */
        /* <DEDUP_REMOVED lines=31> */
.L_x_8086:
[----:B------:R-:W-:Y:S05]  /*1de0*/  BSYNC.RECONVERGENT B0 ;  /* 0x0000000000007941 */ /* 0x000fea0003800200 */
.L_x_8085:
[----:B------:R-:W-:Y:S01]  /*1df0*/  BSSY.RECONVERGENT B0, `(.L_x_8087) ;  /* 0x0000024000007945 */ /* 0x000fe20003800200 */
[----:B------:R-:W-:Y:S01]  /*1e00*/  HFMA2 R159, -RZ, RZ, 0, 0 ;  /* 0x00000000ff9f7431 */ /* 0x000fe200000001ff */
[----:B------:R-:W-:Y:S01]  /*1e10*/  FSETP.GTU.FTZ.AND P5, PT, R132, 20, PT ;  /* 0x41a000008400780b */ /* 0x000fe20003fbc000 */
[----:B0-----:R-:W-:Y:S01]  /*1e20*/  FADD.FTZ R135, R48, R3 ;  /* 0x0000000330877221 */ /* 0x001fe20000010000 */
[----:B------:R-:W-:Y:S01]  /*1e30*/  SHF.L.U32 R158, R134, 0x9, RZ ;  /* 0x00000009869e7819 */ /* 0x000fe200000006ff */
        /* <DEDUP_REMOVED lines=31> */
.L_x_8088:
[----:B------:R-:W-:Y:S05]  /*2030*/  BSYNC.RECONVERGENT B0 ;  /* 0x0000000000007941 */ /* 0x000fea0003800200 */
.L_x_8087:
[----:B------:R-:W-:Y:S01]  /*2040*/  IMAD.WIDE.U32 R68, R88, UR18, R158 ;  /* 0x0000001258447c25 */ /* 0x000fe2000f8e009e */
[----:B------:R-:W-:Y:S01]  /*2050*/  BSSY.RECONVERGENT B0, `(.L_x_8089) ;  /* 0x0000023000007945 */ /* 0x000fe20003800200 */
[----:B------:R-:W-:Y:S02]  /*2060*/  FSETP.GTU.FTZ.AND P0, PT, R135, 20, PT ;  /* 0x41a000008700780b */ /* 0x000fe40003f1c000 */
[----:B------:R-:W-:Y:S01]  /*2070*/  FADD.FTZ R136, R49, R3 ;  /* 0x0000000331887221 */ /* 0x000fe20000010000 */
[----:B------:R-:W-:Y:S01]  /*2080*/  IMAD R89, R89, UR18, R69 ;  /* 0x0000001259597c24 */ /* 0x000fe2000f8e0245 */
[----:B------:R-:W-:Y:S09]  /*2090*/  @P1 BRA `(.L_x_8090) ;  /* 0x0000000000781947 */ /* 0x000ff20003800000 */
        /* <DEDUP_REMOVED lines=30> */
.L_x_8090:
[----:B------:R-:W-:Y:S05]  /*2280*/  BSYNC.RECONVERGENT B0 ;  /* 0x0000000000007941 */ /* 0x000fea0003800200 */
.L_x_8089:
[----:B------:R-:W-:Y:S01]  /*2290*/  MOV R48, R68 ;  /* 0x0000004400307202 */ /* 0x000fe20000000f00 */
[----:B------:R-:W-:Y:S01]  /*22a0*/  BSSY.RECONVERGENT B0, `(.L_x_8091) ;  /* 0x0000024000007945 */ /* 0x000fe20003800200 */
[----:B------:R-:W-:Y:S01]  /*22b0*/  MOV R49, R89 ;  /* 0x0000005900317202 */ /* 0x000fe20000000f00 */
[----:B------:R-:W-:Y:S01]  /*22c0*/  FADD.FTZ R137, R50, R3 ;  /* 0x0000000332897221 */ /* 0x000fe20000010000 */
[----:B------:R-:W-:Y:S01]  /*22d0*/  FSETP.GTU.FTZ.AND P1, PT, R136, 20, PT ;  /* 0x41a000008800780b */ /* 0x000fe20003f3c000 */
[----:B------:R-:W-:Y:S01]  /*22e0*/  IMAD.WIDE.U32 R48, R0, R82, R48 ;  /* 0x0000005200307225 */ /* 0x000fe200078e0030 */
[----:B------:R-:W-:Y:S11]  /*22f0*/  @P2 BRA `(.L_x_8092) ;  /* 0x0000000000782947 */ /* 0x000ff60003800000 */
        /* <DEDUP_REMOVED lines=30> */
.L_x_8092:
[----:B------:R-:W-:Y:S05]  /*24e0*/  BSYNC.RECONVERGENT B0 ;  /* 0x0000000000007941 */ /* 0x000fea0003800200 */
.L_x_8091:
[----:B------:R-:W-:Y:S01]  /*24f0*/  IMAD R83, R0, R83, R49 ;  /* 0x0000005300537224 */ /* 0x000fe200078e0231 */
[C---:B------:R-:W-:Y:S01]  /*2500*/  LEA R80, P6, R48.reuse, R80, 0x2 ;  /* 0x0000005030507211 */ /* 0x040fe200078c10ff */
[----:B------:R-:W-:Y:S01]  /*2510*/  BSSY.RECONVERGENT B0, `(.L_x_8093) ;  /* 0x0000023000007945 */ /* 0x000fe20003800200 */
[----:B------:R-:W-:Y:S01]  /*2520*/  FSETP.GTU.FTZ.AND P2, PT, R137, 20, PT ;  /* 0x41a000008900780b */ /* 0x000fe20003f5c000 */
[----:B------:R-:W-:Y:S01]  /*2530*/  FADD.FTZ R138, R51, R3 ;  /* 0x00000003338a7221 */ /* 0x000fe20000010000 */
[----:B------:R-:W-:Y:S01]  /*2540*/  LEA.HI.X R81, R48, R81, R83, 0x2, P6 ;  /* 0x0000005130517211 */ /* 0x000fe200030f1453 */
        /* <DEDUP_REMOVED lines=31> */
.L_x_8094:
[----:B------:R-:W-:Y:S05]  /*2740*/  BSYNC.RECONVERGENT B0 ;  /* 0x0000000000007941 */ /* 0x000fea0003800200 */
.L_x_8093:
[----:B------:R-:W-:Y:S01]  /*2750*/  BSSY.RECONVERGENT B0, `(.L_x_8095) ;  /* 0x0000022000007945 */ /* 0x000fe20003800200 */
[----:B------:R-:W-:Y:S01]  /*2760*/  FSETP.GTU.FTZ.AND P3, PT, R138, 20, PT ;  /* 0x41a000008a00780b */ /* 0x000fe20003f7c000 */
[----:B------:R-:W-:Y:S02]  /*2770*/  IMAD.WIDE.U32 R48, R37, 0x10, R80 ;  /* 0x0000001025307825 */ /* 0x000fe400078e0050 */
        /* <DEDUP_REMOVED lines=31> */
.L_x_8096:
[----:B------:R-:W-:Y:S05]  /*2970*/  BSYNC.RECONVERGENT B0 ;  /* 0x0000000000007941 */ /* 0x000fea0003800200 */
.L_x_8095:
        /* <DEDUP_REMOVED lines=32> */
.L_x_8098:
[----:B------:R-:W-:Y:S05]  /*2b80*/  BSYNC.RECONVERGENT B0 ;  /* 0x0000000000007941 */ /* 0x000fea0003800200 */
.L_x_8097:
        /* <DEDUP_REMOVED lines=32> */
.L_x_8100:
[----:B------:R-:W-:Y:S05]  /*2d90*/  BSYNC.RECONVERGENT B0 ;  /* 0x0000000000007941 */ /* 0x000fea0003800200 */
.L_x_8099:
        /* <DEDUP_REMOVED lines=32> */
.L_x_8102:
[----:B------:R-:W-:Y:S05]  /*2fa0*/  BSYNC.RECONVERGENT B0 ;  /* 0x0000000000007941 */ /* 0x000fea0003800200 */
.L_x_8101:
        /* <DEDUP_REMOVED lines=32> */
.L_x_8104:
[----:B------:R-:W-:Y:S05]  /*31b0*/  BSYNC.RECONVERGENT B0 ;  /* 0x0000000000007941 */ /* 0x000fea0003800200 */
.L_x_8103:
        /* <DEDUP_REMOVED lines=32> */
.L_x_8106:
[----:B------:R-:W-:Y:S05]  /*33c0*/  BSYNC.RECONVERGENT B0 ;  /* 0x0000000000007941 */ /* 0x000fea0003800200 */
.L_x_8105:
[----:B------:R-:W-:Y:S08]  /*33d0*/  BAR.SYNC.DEFER_BLOCKING 0x0 ;  /* 0x0000000000007b1d */ /* 0x000ff00000010000 */
[----:B------:R-:W0:Y:S01]  /*33e0*/  LDC.64 R72, c[0x0][0x420] ;  /* 0x00010800ff487b82 */ /* 0x000e220000000a00 */
[----:B------:R-:W1:Y:S01]  /*33f0*/  LDCU.64 UR6, c[0x0][0x510] ;  /* 0x0000a200ff0677ac */ /* 0x000e620008000a00 */
[----:B------:R-:W5:Y:S06]  /*3400*/  LDCU.64 UR8, c[0x0][0x490] ;  /* 0x00009200ff0877ac */ /* 0x000f6c0008000a00 */
[----:B------:R-:W3:Y:S08]  /*3410*/  LDC.64 R74, c[0x0][0x428] ;  /* 0x00010a00ff4a7b82 */ /* 0x000ef00000000a00 */
[----:B------:R-:W4:Y:S01]  /*3420*/  LDC.64 R116, c[0x0][0x478] ;  /* 0x00011e00ff747b82 */ /* 0x000f220000000a00 */
[----:B------:R-:W5:Y:S04]  /*3430*/  LDG.E.128 R68, desc[UR16][R48.64] ;  /* 0x0000001030447981 */ /* 0x000f68000c1e1d00 */
[----:B--2---:R-:W2:Y:S04]  /*3440*/  LDG.E.128 R104, desc[UR16][R48.64+0x200] ;  /* 0x0002001030687981 */ /* 0x004ea8000c1e1d00 */
[----:B------:R-:W2:Y:S04]  /*3450*/  LDG.E.128 R108, desc[UR16][R48.64+0x400] ;  /* 0x00040010306c7981 */ /* 0x000ea8000c1e1d00 */
[----:B------:R-:W2:Y:S01]  /*3460*/  LDG.E.128 R112, desc[UR16][R48.64+0x600] ;  /* 0x0006001030707981 */ /* 0x000ea2000c1e1d00 */
[----:B0-----:R-:W-:-:S04]  /*3470*/  IMAD.WIDE.U32 R50, R72, UR18, R158 ;  /* 0x0000001248327c25 */ /* 0x001fc8000f8e009e */
[----:B------:R-:W-:Y:S02]  /*3480*/  IMAD R51, R73, UR18, R51 ;  /* 0x0000001249337c24 */ /* 0x000fe4000f8e0233 */
[----:B---3--:R-:W-:-:S04]  /*3490*/  IMAD.WIDE.U32 R50, R0, R74, R50 ;  /* 0x0000004a00327225 */ /* 0x008fc800078e0032 */
[----:B------:R-:W-:Y:S01]  /*34a0*/  IMAD R51, R0, R75, R51 ;  /* 0x0000004b00337224 */ /* 0x000fe200078e0233 */
[----:B----4-:R-:W-:-:S04]  /*34b0*/  LEA R116, P0, R50, R116, 0x2 ;  /* 0x0000007432747211 */ /* 0x010fc800078010ff */
[----:B------:R-:W-:-:S03]  /*34c0*/  LEA.HI.X R117, R50, R117, R51, 0x2, P0 ;  /* 0x0000007532757211 */ /* 0x000fc600000f1433 */
[----:B------:R-:W-:Y:S01]  /*34d0*/  IMAD.WIDE.U32 R116, R37, 0x10, R116 ;  /* 0x0000001025747825 */ /* 0x000fe200078e0074 */
[----:B-----5:R-:W-:Y:S04]  /*34e0*/  STS.128 [R40], R68 ;  /* 0x0000004428007388 */ /* 0x020fe80000000c00 */
[----:B--2---:R0:W-:Y:S04]  /*34f0*/  STS.128 [R40+0x200], R104 ;  /* 0x0002006828007388 */ /* 0x0041e80000000c00 */
[----:B------:R2:W-:Y:S04]  /*3500*/  STS.128 [R40+0x400], R108 ;  /* 0x0004006c28007388 */ /* 0x0005e80000000c00 */
[----:B------:R3:W-:Y:S01]  /*3510*/  STS.128 [R40+0x600], R112 ;  /* 0x0006007028007388 */ /* 0x0007e20000000c00 */
[----:B------:R-:W-:-:S03]  /*3520*/  NOP ;  /* 0x0000000000007918 */ /* 0x000fc60000000000 */
[----:B------:R-:W4:Y:S04]  /*3530*/  LDS.128 R80, [R41] ;  /* 0x0000000029507984 */ /* 0x000f280000000c00 */
[----:B------:R-:W5:Y:S04]  /*3540*/  LDS.128 R48, [R41+0x10] ;  /* 0x0000100029307984 */ /* 0x000f680000000c00 */
[----:B------:R-:W-:Y:S04]  /*3550*/  LDS.128 R100, [R41+0x20] ;  /* 0x0000200029647984 */ /* 0x000fe80000000c00 */
[----:B------:R-:W1:Y:S01]  /*3560*/  LDS.128 R88, [R41+0x30] ;  /* 0x0000300029587984 */ /* 0x000e620000000c00 */
[----:B------:R-:W-:Y:S06]  /*3570*/  BAR.SYNC.DEFER_BLOCKING 0x0 ;  /* 0x0000000000007b1d */ /* 0x000fec0000010000 */
[----:B------:R-:W5:Y:S04]  /*3580*/  LDG.E.128 R72, desc[UR16][R116.64] ;  /* 0x0000001074487981 */ /* 0x000f68000c1e1d00 */
[----:B0-----:R-:W5:Y:S04]  /*3590*/  LDG.E.128 R104, desc[UR16][R116.64+0x200] ;  /* 0x0002001074687981 */ /* 0x001f68000c1e1d00 */
[----:B--2---:R-:W2:Y:S04]  /*35a0*/  LDG.E.128 R108, desc[UR16][R116.64+0x400] ;  /* 0x00040010746c7981 */ /* 0x004ea8000c1e1d00 */
[----:B---3--:R0:W3:Y:S01]  /*35b0*/  LDG.E.128 R112, desc[UR16][R116.64+0x600] ;  /* 0x0006001074707981 */ /* 0x0080e2000c1e1d00 */
[----:B----4-:R-:W-:Y:S01]  /*35c0*/  FMUL.FTZ R68, R80, -1.4426950216293334961 ;  /* 0xbfb8aa3b50447820 */ /* 0x010fe20000410000 */
[----:B------:R-:W-:Y:S01]  /*35d0*/  FMUL.FTZ R69, R81, -1.4426950216293334961 ;  /* 0xbfb8aa3b51457820 */ /* 0x000fe20000410000 */
[----:B------:R-:W-:Y:S01]  /*35e0*/  FMUL.FTZ R70, R82, -1.4426950216293334961 ;  /* 0xbfb8aa3b52467820 */ /* 0x000fe20000410000 */
[----:B------:R-:W-:Y:S01]  /*35f0*/  FMUL.FTZ R71, R83, -1.4426950216293334961 ;  /* 0xbfb8aa3b53477820 */ /* 0x000fe20000410000 */
[----:B-----5:R-:W-:Y:S01]  /*3600*/  FMUL.FTZ R118, R48, -1.4426950216293334961 ;  /* 0xbfb8aa3b30767820 */ /* 0x020fe20000410000 */
[----:B------:R-:W-:Y:S01]  /*3610*/  FMUL.FTZ R119, R51, -1.4426950216293334961 ;  /* 0xbfb8aa3b33777820 */ /* 0x000fe20000410000 */
[----:B------:R-:W4:Y:S01]  /*3620*/  MUFU.EX2 R68, R68 ;  /* 0x0000004400447308 */ /* 0x000f220000000800 */
[----:B-1----:R-:W-:Y:S01]  /*3630*/  FMUL.FTZ R146, R88, -1.4426950216293334961 ;  /* 0xbfb8aa3b58927820 */ /* 0x002fe20000410000 */
[----:B------:R-:W-:Y:S01]  /*3640*/  FMUL.FTZ R121, R100, -1.4426950216293334961 ;  /* 0xbfb8aa3b64797820 */ /* 0x000fe20000410000 */
[----:B0-----:R-:W-:Y:S01]  /*3650*/  FMUL.FTZ R116, R49, -1.4426950216293334961 ;  /* 0xbfb8aa3b31747820 */ /* 0x001fe20000410000 */
[----:B------:R-:W-:Y:S01]  /*3660*/  FMUL.FTZ R117, R50, -1.4426950216293334961 ;  /* 0xbfb8aa3b32757820 */ /* 0x000fe20000410000 */
[----:B------:R-:W-:Y:S01]  /*3670*/  FMUL.FTZ R147, R89, -1.4426950216293334961 ;  /* 0xbfb8aa3b59937820 */ /* 0x000fe20000410000 */
[----:B------:R-:W-:Y:S01]  /*3680*/  FMUL.FTZ R124, R101, -1.4426950216293334961 ;  /* 0xbfb8aa3b657c7820 */ /* 0x000fe20000410000 */
[----:B------:R-:W-:Y:S01]  /*3690*/  UISETP.NE.U32.AND UP0, UPT, UR8, URZ, UPT ;  /* 0x000000ff0800728c */ /* 0x000fe2000bf05070 */
[----:B------:R-:W0:Y:S03]  /*36a0*/  MUFU.EX2 R69, R69 ;  /* 0x0000004500457308 */ /* 0x000e260000000800 */
[----:B------:R-:W-:-:S05]  /*36b0*/  UISETP.NE.AND.EX UP0, UPT, UR9, URZ, UPT, UP0 ;  /* 0x000000ff0900728c */ /* 0x000fca000bf05300 */
[----:B------:R-:W1:Y:S01]  /*36c0*/  MUFU.EX2 R70, R70 ;  /* 0x0000004600467308 */ /* 0x000e620000000800 */
[----:B----4-:R-:W-:-:S07]  /*36d0*/  FADD.FTZ R68, R68, 1 ;  /* 0x3f80000044447421 */ /* 0x010fce0000010000 */
[----:B------:R-:W4:Y:S01]  /*36e0*/  MUFU.EX2 R71, R71 ;  /* 0x0000004700477308 */ /* 0x000f220000000800 */
[----:B0-----:R-:W-:-:S07]  /*36f0*/  FADD.FTZ R69, R69, 1 ;  /* 0x3f80000045457421 */ /* 0x001fce0000010000 */
[----:B------:R0:W5:Y:S01]  /*3700*/  MUFU.EX2 R120, R118 ;  /* 0x0000007600787308 */ /* 0x0001620000000800 */
[----:B-1----:R-:W-:-:S07]  /*3710*/  FADD.FTZ R70, R70, 1 ;  /* 0x3f80000046467421 */ /* 0x002fce0000010000 */
[----:B------:R1:W5:Y:S01]  /*3720*/  MUFU.EX2 R122, R116 ;  /* 0x00000074007a7308 */ /* 0x0003620000000800 */
[----:B0-----:R-:W-:Y:S01]  /*3730*/  FMUL.FTZ R118, R102, -1.4426950216293334961 ;  /* 0xbfb8aa3b66767820 */ /* 0x001fe20000410000 */
[----:B----4-:R-:W-:-:S06]  /*3740*/  FADD.FTZ R71, R71, 1 ;  /* 0x3f80000047477421 */ /* 0x010fcc0000010000 */
[----:B------:R-:W0:Y:S01]  /*3750*/  MUFU.EX2 R123, R117 ;  /* 0x00000075007b7308 */ /* 0x000e220000000800 */
[----:B-1----:R-:W-:Y:S01]  /*3760*/  FMUL.FTZ R116, R103, -1.4426950216293334961 ;  /* 0xbfb8aa3b67747820 */ /* 0x002fe20000410000 */
[----:B-----5:R-:W-:-:S06]  /*3770*/  FADD.FTZ R120, R120, 1 ;  /* 0x3f80000078787421 */ /* 0x020fcc0000010000 */
[----:B------:R-:W1:Y:S01]  /*3780*/  MUFU.EX2 R125, R119 ;  /* 0x00000077007d7308 */ /* 0x000e620000000800 */
[----:B------:R-:W-:-:S07]  /*3790*/  FADD.FTZ R122, R122, 1 ;  /* 0x3f8000007a7a7421 */ /* 0x000fce0000010000 */
[----:B------:R-:W4:Y:S01]  /*37a0*/  MUFU.EX2 R144, R118 ;  /* 0x0000007600907308 */ /* 0x000f220000000800 */
[----:B0-----:R-:W-:-:S07]  /*37b0*/  FADD.FTZ R123, R123, 1 ;  /* 0x3f8000007b7b7421 */ /* 0x001fce0000010000 */
[----:B------:R-:W0:Y:S01]  /*37c0*/  MUFU.EX2 R145, R116 ;  /* 0x0000007400917308 */ /* 0x000e220000000800 */
[----:B-1----:R-:W-:-:S07]  /*37d0*/  FADD.FTZ R125, R125, 1 ;  /* 0x3f8000007d7d7421 */ /* 0x002fce0000010000 */
[----:B------:R-:W1:Y:S01]  /*37e0*/  MUFU.RCP R117, R68 ;  /* 0x0000004400757308 */ /* 0x000e620000001000 */
[----:B----4-:R-:W-:-:S07]  /*37f0*/  FADD.FTZ R144, R144, 1 ;  /* 0x3f80000090907421 */ /* 0x010fce0000010000 */
[----:B------:R-:W4:Y:S01]  /*3800*/  MUFU.RCP R116, R69 ;  /* 0x0000004500747308 */ /* 0x000f220000001000 */
[----:B0-----:R-:W-:-:S07]  /*3810*/  FADD.FTZ R166, R145, 1 ;  /* 0x3f80000091a67421 */ /* 0x001fce0000010000 */
[----:B------:R-:W0:Y:S01]  /*3820*/  MUFU.RCP R119, R70 ;  /* 0x0000004600777308 */ /* 0x000e220000001000 */
[----:B-1----:R-:W-:-:S04]  /*3830*/  FMUL.FTZ R173, R80, R117 ;  /* 0x0000007550ad7220 */ /* 0x002fc80000410000 */
[----:B------:R-:W-:-:S03]  /*3840*/  FMUL.FTZ R145, R76, R173 ;  /* 0x000000ad4c917220 */ /* 0x000fc60000410000 */
[----:B------:R-:W1:Y:S01]  /*3850*/  MUFU.RCP R118, R71 ;  /* 0x0000004700767308 */ /* 0x000e620000001000 */
[----:B----4-:R-:W-:-:S07]  /*3860*/  FMUL.FTZ R172, R81, R116 ;  /* 0x0000007451ac7220 */ /* 0x010fce0000410000 */
[----:B------:R4:W5:Y:S01]  /*3870*/  MUFU.EX2 R126, R121 ;  /* 0x00000079007e7308 */ /* 0x0009620000000800 */
[----:B0-----:R-:W-:-:S07]  /*3880*/  FMUL.FTZ R175, R82, R119 ;  /* 0x0000007752af7220 */ /* 0x001fce0000410000 */
[----:B------:R-:W0:Y:S01]  /*3890*/  MUFU.EX2 R146, R146 ;  /* 0x0000009200927308 */ /* 0x000e220000000800 */
[----:B----4-:R-:W-:Y:S01]  /*38a0*/  FMUL.FTZ R121, R90, -1.4426950216293334961 ;  /* 0xbfb8aa3b5a797820 */ /* 0x010fe20000410000 */
[----:B-1----:R-:W-:-:S06]  /*38b0*/  FMUL.FTZ R174, R83, R118 ;  /* 0x0000007653ae7220 */ /* 0x002fcc0000410000 */
[----:B------:R-:W1:Y:S01]  /*38c0*/  MUFU.EX2 R161, R121 ;  /* 0x0000007900a17308 */ /* 0x000e620000000800 */
[----:B-----5:R-:W-:-:S07]  /*38d0*/  FADD.FTZ R126, R126, 1 ;  /* 0x3f8000007e7e7421 */ /* 0x020fce0000010000 */
[----:B------:R-:W4:Y:S01]  /*38e0*/  MUFU.RCP R121, R120 ;  /* 0x0000007800797308 */ /* 0x000f220000001000 */
[----:B0-----:R-:W-:Y:S01]  /*38f0*/  FADD.FTZ R171, R146, 1 ;  /* 0x3f80000092ab7421 */ /* 0x001fe20000010000 */
[----:B------:R-:W-:-:S06]  /*3900*/  FMUL.FTZ R146, R79, R174 ;  /* 0x000000ae4f927220 */ /* 0x000fcc0000410000 */
[----:B------:R0:W5:Y:S01]  /*3910*/  MUFU.EX2 R160, R147 ;  /* 0x0000009300a07308 */ /* 0x0001620000000800 */
[----:B-1----:R-:W-:-:S07]  /*3920*/  FADD.FTZ R161, R161, 1 ;  /* 0x3f800000a1a17421 */ /* 0x002fce0000010000 */
[----:B------:R1:W-:Y:S01]  /*3930*/  MUFU.RCP R165, R144 ;  /* 0x0000009000a57308 */ /* 0x0003e20000001000 */
[----:B0-----:R-:W-:Y:S01]  /*3940*/  FMUL.FTZ R147, R78, R175 ;  /* 0x000000af4e937220 */ /* 0x001fe20000410000 */
[----:B----4-:R-:W-:-:S06]  /*3950*/  FMUL.FTZ R177, R48, R121 ;  /* 0x0000007930b17220 */ /* 0x010fcc0000410000 */
[----:B------:R0:W4:Y:S01]  /*3960*/  MUFU.EX2 R127, R124 ;  /* 0x0000007c007f7308 */ /* 0x0001220000000800 */
[----:B-1----:R-:W-:Y:S01]  /*3970*/  FMUL.FTZ R144, R77, R172 ;  /* 0x000000ac4d907220 */ /* 0x002fe20000410000 */
[----:B-----5:R-:W-:-:S06]  /*3980*/  FADD.FTZ R160, R160, 1 ;  /* 0x3f800000a0a07421 */ /* 0x020fcc0000010000 */
[----:B------:R-:W1:Y:S01]  /*3990*/  MUFU.RCP R163, R123 ;  /* 0x0000007b00a37308 */ /* 0x000e620000001000 */
[----:B0-----:R-:W-:-:S07]  /*39a0*/  FMUL.FTZ R124, R91, -1.4426950216293334961 ;  /* 0xbfb8aa3b5b7c7820 */ /* 0x001fce0000410000 */
[----:B------:R-:W0:Y:S01]  /*39b0*/  MUFU.EX2 R168, R124 ;  /* 0x0000007c00a87308 */ /* 0x000e220000000800 */
[----:B----4-:R-:W-:-:S07]  /*39c0*/  FADD.FTZ R127, R127, 1 ;  /* 0x3f8000007f7f7421 */ /* 0x010fce0000010000 */
[----:B------:R-:W4:Y:S01]  /*39d0*/  MUFU.RCP R124, R122 ;  /* 0x0000007a007c7308 */ /* 0x000f220000001000 */
[----:B-1----:R-:W-:-:S07]  /*39e0*/  FMUL.FTZ R181, R50, R163 ;  /* 0x000000a332b57220 */ /* 0x002fce0000410000 */
[----:B------:R-:W1:Y:S01]  /*39f0*/  MUFU.RCP R162, R125 ;  /* 0x0000007d00a27308 */ /* 0x000e620000001000 */
[----:B0-----:R-:W-:-:S07]  /*3a00*/  FADD.FTZ R168, R168, 1 ;  /* 0x3f800000a8a87421 */ /* 0x001fce0000010000 */
[----:B------:R-:W-:Y:S01]  /*3a10*/  MUFU.RCP R164, R127 ;  /* 0x0000007f00a47308 */ /* 0x000fe20000001000 */
[----:B----4-:R-:W-:-:S07]  /*3a20*/  FMUL.FTZ R176, R49, R124 ;  /* 0x0000007c31b07220 */ /* 0x010fce0000410000 */
[----:B------:R-:W0:Y:S08]  /*3a30*/  MUFU.RCP R166, R166 ;  /* 0x000000a600a67308 */ /* 0x000e300000001000 */
[----:B------:R-:W4:Y:S08]  /*3a40*/  MUFU.RCP R167, R126 ;  /* 0x0000007e00a77308 */ /* 0x000f300000001000 */
[----:B------:R-:W-:Y:S08]  /*3a50*/  MUFU.RCP R170, R160 ;  /* 0x000000a000aa7308 */ /* 0x000ff00000001000 */
[----:B------:R5:W-:Y:S08]  /*3a60*/  MUFU.RCP R179, R161 ;  /* 0x000000a100b37308 */ /* 0x000bf00000001000 */
[----:B------:R1:W-:Y:S01]  /*3a70*/  MUFU.RCP R178, R168 ;  /* 0x000000a800b27308 */ /* 0x0003e20000001000 */
[----:B-----5:R-:W5:Y:S07]  /*3a80*/  LDC.64 R160, c[0x0][0x508] ;  /* 0x00014200ffa07b82 */ /* 0x020f6e0000000a00 */
[----:B------:R-:W4:Y:S01]  /*3a90*/  MUFU.RCP R171, R171 ;  /* 0x000000ab00ab7308 */ /* 0x000f220000001000 */
[----:B-1----:R-:W1:Y:S01]  /*3aa0*/  LDC.64 R168, c[0x0][0x558] ;  /* 0x00015600ffa87b82 */ /* 0x002e620000000a00 */
[----:B------:R-:W-:Y:S04]  /*3ab0*/  STS.128 [R40], R72 ;  /* 0x0000004828007388 */ /* 0x000fe80000000c00 */
[----:B------:R0:W-:Y:S04]  /*3ac0*/  STS.128 [R40+0x200], R104 ;  /* 0x0002006828007388 */ /* 0x0001e80000000c00 */
[----:B--2---:R2:W-:Y:S04]  /*3ad0*/  STS.128 [R40+0x400], R108 ;  /* 0x0004006c28007388 */ /* 0x0045e80000000c00 */
[----:B---3--:R3:W-:Y:S01]  /*3ae0*/  STS.128 [R40+0x600], R112 ;  /* 0x0006007028007388 */ /* 0x0087e20000000c00 */
[----:B------:R-:W-:-:S03]  /*3af0*/  NOP ;  /* 0x0000000000007918 */ /* 0x000fc60000000000 */
[----:B------:R-:W4:Y:S01]  /*3b00*/  LDS.128 R68, [R41] ;  /* 0x0000000029447984 */ /* 0x000f220000000c00 */
[----:B0-----:R-:W-:Y:S01]  /*3b10*/  FADD.FTZ R104, -R116, 1 ;  /* 0x3f80000074687421 */ /* 0x001fe20000010100 */
[----:B------:R-:W-:Y:S02]  /*3b20*/  FADD.FTZ R105, -R117, 1 ;  /* 0x3f80000075697421 */ /* 0x000fe40000010100 */
[----:B------:R-:W0:Y:S01]  /*3b30*/  LDS.128 R72, [R41+0x10] ;  /* 0x0000100029487984 */ /* 0x000e220000000c00 */
[----:B------:R-:W-:Y:S01]  /*3b40*/  FFMA.FTZ R107, R81, R104, 1 ;  /* 0x3f800000516b7423 */ /* 0x000fe20000010068 */
[----:B------:R-:W-:Y:S01]  /*3b50*/  FFMA.FTZ R105, R80, R105, 1 ;  /* 0x3f80000050697423 */ /* 0x000fe20000010069 */
[----:B--2---:R-:W-:Y:S01]  /*3b60*/  FADD.FTZ R109, -R119, 1 ;  /* 0x3f800000776d7421 */ /* 0x004fe20000010100 */
[----:B------:R-:W-:Y:S01]  /*3b70*/  FADD.FTZ R80, -R118, 1 ;  /* 0x3f80000076507421 */ /* 0x000fe20000010100 */
[----:B---3--:R-:W-:Y:S01]  /*3b80*/  FADD.FTZ R112, -R162, 1 ;  /* 0x3f800000a2707421 */ /* 0x008fe20000010100 */
[----:B------:R-:W-:Y:S01]  /*3b90*/  FADD.FTZ R115, -R165, 1 ;  /* 0x3f800000a5737421 */ /* 0x000fe20000010100 */
[----:B------:R-:W-:Y:S01]  /*3ba0*/  FFMA.FTZ R109, R82, R109, 1 ;  /* 0x3f800000526d7423 */ /* 0x000fe2000001006d */
[----:B------:R-:W-:Y:S01]  /*3bb0*/  FFMA.FTZ R80, R83, R80, 1 ;  /* 0x3f80000053507423 */ /* 0x000fe20000010050 */
[----:B------:R-:W-:Y:S01]  /*3bc0*/  FADD.FTZ R83, -R121, 1 ;  /* 0x3f80000079537421 */ /* 0x000fe20000010100 */
[----:B------:R-:W-:-:S03]  /*3bd0*/  FFMA.FTZ R112, R51, R112, 1 ;  /* 0x3f80000033707423 */ /* 0x000fc60000010070 */
        /* <DEDUP_REMOVED lines=20> */
[----:B------:R-:W2:Y:S01]  /*3d20*/  LDS.128 R80, [R41+0x30] ;  /* 0x0000300029507984 */ /* 0x000ea20000000c00 */
[----:B------:R-:W-:Y:S01]  /*3d30*/  FMUL.FTZ R110, R86, R74 ;  /* 0x0000004a566e7220 */ /* 0x000fe20000410000 */
[----:B------:R-:W-:Y:S01]  /*3d40*/  FMUL.FTZ R113, R87, R75 ;  /* 0x0000004b57717220 */ /* 0x000fe20000410000 */
        /* <DEDUP_REMOVED lines=13> */
[----:B------:R-:W-:Y:S01]  /*3e20*/  BAR.SYNC.DEFER_BLOCKING 0x0 ;  /* 0x0000000000007b1d */ /* 0x000fe20000010000 */
        /* <DEDUP_REMOVED lines=41> */
[----:B-----5:R-:W-:-:S04]  /*40c0*/  IMAD.WIDE.U32 R48, R160, UR18, R158 ;  /* 0x00000012a0307c25 */ /* 0x020fc8000f8e009e */
[----:B------:R-:W-:Y:S01]  /*40d0*/  FMUL.FTZ R179, R90, R179 ;  /* 0x000000b35ab37220 */ /* 0x000fe20000410000 */
[----:B------:R-:W-:Y:S01]  /*40e0*/  FFMA.FTZ R90, R52, R145, R139 ;  /* 0x00000091345a7223 */ /* 0x000fe2000001008b */
[----:B------:R-:W-:Y:S01]  /*40f0*/  STS.128 [R41+0x10], R108 ;  /* 0x0000106c29007388 */ /* 0x000fe20000000c00 */
[----:B------:R-:W-:Y:S02]  /*4100*/  IMAD R49, R161, UR18, R49 ;  /* 0x00000012a1317c24 */ /* 0x000fe4000f8e0231 */
[----:B------:R-:W-:Y:S01]  /*4110*/  FMUL.FTZ R88, R89, R170 ;  /* 0x000000aa59587220 */ /* 0x000fe20000410000 */
[----:B------:R-:W-:Y:S01]  /*4120*/  FFMA.FTZ R89, R53, R144, R90 ;  /* 0x0000009035597223 */ /* 0x000fe2000001005a */
[----:B------:R-:W-:Y:S01]  /*4130*/  STS.128 [R41+0x20], R112 ;  /* 0x0000207029007388 */ /* 0x000fe20000000c00 */
[----:B------:R-:W-:-:S04]  /*4140*/  IMAD.WIDE.U32 R48, R0, UR6, R48 ;  /* 0x0000000600307c25 */ /* 0x000fc8000f8e0030 */
[----:B------:R-:W-:Y:S01]  /*4150*/  FMUL.FTZ R161, R84, R177 ;  /* 0x000000b154a17220 */ /* 0x000fe20000410000 */
[----:B------:R-:W-:Y:S01]  /*4160*/  FMUL.FTZ R160, R85, R176 ;  /* 0x000000b055a07220 */ /* 0x000fe20000410000 */
[----:B------:R-:W-:Y:S01]  /*4170*/  STS.128 [R41+0x30], R116 ;  /* 0x0000307429007388 */ /* 0x000fe20000000c00 */
[----:B------:R-:W-:-:S03]  /*4180*/  NOP ;  /* 0x0000000000007918 */ /* 0x000fc60000000000 */
[----:B------:R-:W0:Y:S01]  /*4190*/  LDS.128 R120, [R40] ;  /* 0x0000000028787984 */ /* 0x000e220000000c00 */
[----:B------:R-:W-:Y:S01]  /*41a0*/  IMAD R49, R0, UR7, R49 ;  /* 0x0000000700317c24 */ /* 0x000fe2000f8e0231 */
[C---:B-1----:R-:W-:Y:S01]  /*41b0*/  LEA R168, P0, R48.reuse, R168, 0x2 ;  /* 0x000000a830a87211 */ /* 0x042fe200078010ff */
[----:B------:R-:W-:Y:S01]  /*41c0*/  FMUL.FTZ R178, R91, R178 ;  /* 0x000000b25bb27220 */ /* 0x000fe20000410000 */
[----:B------:R-:W1:Y:S01]  /*41d0*/  LDS.128 R124, [R40+0x200] ;  /* 0x00020000287c7984 */ /* 0x000e620000000c00 */
[----:B------:R-:W-:Y:S01]  /*41e0*/  FMUL.FTZ R84, R101, R164 ;  /* 0x000000a465547220 */ /* 0x000fe20000410000 */
[----:B------:R-:W-:Y:S01]  /*41f0*/  LEA.HI.X R169, R48, R169, R49, 0x2, P0 ;  /* 0x000000a930a97211 */ /* 0x000fe200000f1431 */
[----:B------:R-:W-:Y:S01]  /*4200*/  FMUL.FTZ R85, R102, R165 ;  /* 0x000000a566557220 */ /* 0x000fe20000410000 */
[----:B------:R-:W2:Y:S01]  /*4210*/  LDS.128 R104, [R40+0x400] ;  /* 0x0004000028687984 */ /* 0x000ea20000000c00 */
[----:B------:R-:W-:Y:S01]  /*4220*/  FFMA.FTZ R90, R54, R147, R89 ;  /* 0x00000093365a7223 */ /* 0x000fe20000010059 */
[----:B------:R-:W-:Y:S01]  /*4230*/  FMUL.FTZ R170, R99, R178 ;  /* 0x000000b263aa7220 */ /* 0x000fe20000410000 */
[----:B------:R-:W-:Y:S01]  /*4240*/  IMAD.WIDE.U32 R48, R37, 0x10, R168 ;  /* 0x0000001025307825 */ /* 0x000fe200078e00a8 */
[----:B------:R-:W3:Y:S03]  /*4250*/  LDS.128 R108, [R40+0x600] ;  /* 0x00060000286c7984 */ /* 0x000ee60000000c00 */
        /* <DEDUP_REMOVED lines=32> */
[----:B------:R2:W-:Y:S04]  /*4460*/  STS.128 [R41], R68 ;  /* 0x0000004429007388 */ /* 0x0005e80000000c00 */
[----:B------:R-:W-:Y:S01]  /*4470*/  STS.128 [R41+0x10], R72 ;  /* 0x0000104829007388 */ /* 0x000fe20000000c00 */
[----:B-1----:R-:W-:-:S03]  /*4480*/  IMAD.WIDE.U32 R96, R100, UR18, R158 ;  /* 0x0000001264607c25 */ /* 0x002fc6000f8e009e */
[----:B------:R-:W-:Y:S01]  /*4490*/  STS.128 [R41+0x20], R76 ;  /* 0x0000204c29007388 */ /* 0x000fe20000000c00 */
[----:B------:R-:W-:-:S03]  /*44a0*/  IMAD R97, R101, UR18, R97 ;  /* 0x0000001265617c24 */ /* 0x000fc6000f8e0261 */
[----:B------:R-:W-:Y:S01]  /*44b0*/  STS.128 [R41+0x30], R80 ;  /* 0x0000305029007388 */ /* 0x000fe20000000c00 */
[----:B------:R-:W-:-:S03]  /*44c0*/  NOP ;  /* 0x0000000000007918 */ /* 0x000fc60000000000 */
[----:B0-----:R-:W0:Y:S01]  /*44d0*/  LDS.128 R48, [R40] ;  /* 0x0000000028307984 */ /* 0x001e220000000c00 */
[----:B--2---:R-:W-:-:S03]  /*44e0*/  IMAD.WIDE.U32 R68, R0, R102, R96 ;  /* 0x0000006600447225 */ /* 0x004fc600078e0060 */
[----:B------:R-:W1:Y:S01]  /*44f0*/  LDS.128 R84, [R40+0x200] ;  /* 0x0002000028547984 */ /* 0x000e620000000c00 */
[----:B------:R-:W-:Y:S01]  /*4500*/  IMAD R69, R0, R103, R69 ;  /* 0x0000006700457224 */ /* 0x000fe200078e0245 */
        /* <DEDUP_REMOVED lines=9> */
.L_x_8107:
[----:B----4-:R-:W-:Y:S01]  /*45a0*/  FFMA.FTZ R68, R56, R161, R99 ;  /* 0x000000a138447223 */ /* 0x010fe20000010063 */
[----:B------:R-:W1:Y:S01]  /*45b0*/  LDCU UR4, c[0x0][0x38c] ;  /* 0x00007180ff0477ac */ /* 0x000e620008000800 */
[----:B------:R-:W-:Y:S02]  /*45c0*/  CS2R R50, SRZ ;  /* 0x0000000000327805 */ /* 0x000fe4000001ff00 */
[----:B0-----:R-:W-:Y:S01]  /*45d0*/  CS2R R48, SRZ ;  /* 0x0000000000307805 */ /* 0x001fe2000001ff00 */
        /* <DEDUP_REMOVED lines=38> */
[----:B------:R-:W-:Y:S01]  /*4840*/  HFMA2 R51, -RZ, RZ, 0, 0 ;  /* 0x00000000ff337431 */ /* 0x000fe200000001ff */
[----:B------:R-:W-:Y:S01]  /*4850*/  IADD3 R124, P1, PT, R158, R142, RZ ;  /* 0x0000008e9e7c7210 */ /* 0x000fe20007f3e0ff */
[----:B------:R-:W1:Y:S01]  /*4860*/  LDCU UR9, c[0x0][0x394] ;  /* 0x00007280ff0977ac */ /* 0x000e620008000800 */
[----:B------:R-:W-:Y:S02]  /*4870*/  SHF.L.U32 R176, R134, 0x8, RZ ;  /* 0x0000000886b07819 */ /* 0x000fe400000006ff */
[----:B------:R-:W-:Y:S01]  /*4880*/  ISETP.EQ.AND P0, PT, R148, RZ, P0 ;  /* 0x000000ff9400720c */ /* 0x000fe20000702270 */
[----:B------:R-:W2:Y:S01]  /*4890*/  LDC.64 R120, c[0x0][0x440] ;  /* 0x00011000ff787b82 */ /* 0x000ea20000000a00 */
[----:B------:R-:W-:Y:S01]  /*48a0*/  IADD3 R217, PT, PT, R158, R148, RZ ;  /* 0x000000949ed97210 */ /* 0x000fe20007ffe0ff */
[----:B------:R-:W3:Y:S01]  /*48b0*/  LDCU UR12, c[0x0][0x38c] ;  /* 0x00007180ff0c77ac */ /* 0x000ee20008000800 */
[----:B------:R-:W-:-:S02]  /*48c0*/  LOP3.LUT R176, R176, 0x100, RZ, 0xc0, !PT ;  /* 0x00000100b0b07812 */ /* 0x000fc400078ec0ff */
[----:B------:R-:W-:Y:S01]  /*48d0*/  IADD3.X R125, PT, PT, RZ, R38, RZ, P1, !PT ;  /* 0x00000026ff7d7210 */ /* 0x000fe20000ffe4ff */
[----:B------:R-:W4:Y:S02]  /*48e0*/  LDCU UR8, c[0x0][0x388] ;  /* 0x00007100ff0877ac */ /* 0x000f240008000800 */
[----:B------:R-:W0:Y:S01]  /*48f0*/  LDC.64 R118, c[0x0][0x3a8] ;  /* 0x0000ea00ff767b82 */ /* 0x000e220000000a00 */
[----:B------:R-:W0:Y:S01]  /*4900*/  LDCU.64 UR10, c[0x0][0x538] ;  /* 0x0000a700ff0a77ac */ /* 0x000e220008000a00 */
[----:B------:R-:W-:-:S06]  /*4910*/  UMOV UR4, URZ ;  /* 0x000000ff00047c82 */ /* 0x000fcc0008000000 */
[----:B------:R-:W0:Y:S08]  /*4920*/  LDC.64 R116, c[0x0][0x450] ;  /* 0x00011400ff747b82 */ /* 0x000e300000000a00 */
[----:B------:R-:W0:Y:S08]  /*4930*/  LDC.64 R114, c[0x0][0x3e0] ;  /* 0x0000f800ff727b82 */ /* 0x000e300000000a00 */
[----:B-1-34-:R-:W0:Y:S02]  /*4940*/  LDC.64 R112, c[0x0][0x4d0] ;  /* 0x00013400ff707b82 */ /* 0x01ae240000000a00 */
.L_x_8146:
        /* <DEDUP_REMOVED lines=23> */
[----:B------:R-:W-:Y:S01]  /*4ac0*/  ISETP.NE.AND P2, PT, R148, RZ, PT ;  /* 0x000000ff9400720c */ /* 0x000fe20003f45270 */
[----:B-1-3--:R1:W-:Y:S04]  /*4ad0*/  STS.128 [R40], R96 ;  /* 0x0000006028007388 */ /* 0x00a3e80000000c00 */
[----:B----4-:R-:W-:Y:S04]  /*4ae0*/  STS.128 [R40+0x200], R100 ;  /* 0x0002006428007388 */ /* 0x010fe80000000c00 */
[----:B-----5:R-:W-:Y:S04]  /*4af0*/  STS.128 [R40+0x400], R104 ;  /* 0x0004006828007388 */ /* 0x020fe80000000c00 */
[----:B------:R-:W-:Y:S01]  /*4b00*/  STS.128 [R40+0x600], R108 ;  /* 0x0006006c28007388 */ /* 0x000fe20000000c00 */
[----:B------:R-:W-:-:S03]  /*4b10*/  NOP ;  /* 0x0000000000007918 */ /* 0x000fc60000000000 */
[----:B------:R3:W4:Y:S01]  /*4b20*/  LDG.E R200, desc[UR16][R172.64] ;  /* 0x00000010acc87981 */ /* 0x000722000c1e1900 */
[----:B------:R-:W-:Y:S01]  /*4b30*/  UMOV UR6, 0x400 ;  /* 0x0000040000067882 */ /* 0x000fe20000000000 */
[----:B-1----:R-:W-:Y:S01]  /*4b40*/  IADD3 R96, PT, PT, R176, UR4, RZ ;  /* 0x00000004b0607c10 */ /* 0x002fe2000fffe0ff */
[----:B0-----:R-:W-:Y:S01]  /*4b50*/  ULEA UR6, UR7, UR6, 0x18 ;  /* 0x0000000607067291 */ /* 0x001fe2000f8ec0ff */
[C---:B------:R-:W-:Y:S01]  /*4b60*/  @P2 IADD3 R96, PT, PT, R148.reuse, 0x200, RZ ;  /* 0x0000020094602810 */ /* 0x040fe20007ffe0ff */
[----:B------:R-:W0:Y:S01]  /*4b70*/  LDS.128 R100, [R41+0x10] ;  /* 0x0000100029647984 */ /* 0x000e220000000c00 */
[----:B------:R-:W-:Y:S01]  /*4b80*/  ISETP.NE.AND P1, PT, R148, 0x1f, PT ;  /* 0x0000001f9400780c */ /* 0x000fe20003f25270 */
[----:B------:R-:W-:Y:S01]  /*4b90*/  FMUL.FTZ R185, R56, R47 ;  /* 0x0000002f38b97220 */ /* 0x000fe20000410000 */
[----:B------:R-:W-:Y:S01]  /*4ba0*/  FMUL.FTZ R187, R60, R131 ;  /* 0x000000833cbb7220 */ /* 0x000fe20000410000 */
[----:B------:R-:W1:Y:S01]  /*4bb0*/  LDS.128 R104, [R41+0x20] ;  /* 0x0000200029687984 */ /* 0x000e620000000c00 */
[----:B---3--:R-:W-:Y:S01]  /*4bc0*/  LEA R172, R96, UR6, 0x2 ;  /* 0x0000000660ac7c11 */ /* 0x008fe2000f8e10ff */
[----:B------:R-:W-:Y:S01]  /*4bd0*/  FMUL.FTZ R186, R55, R44 ;  /* 0x0000002c37ba7220 */ /* 0x000fe20000410000 */
[----:B------:R-:W-:Y:S01]  /*4be0*/  FMUL.FTZ R188, R57, R46 ;  /* 0x0000002e39bc7220 */ /* 0x000fe20000410000 */
[----:B------:R-:W3:Y:S01]  /*4bf0*/  LDS.128 R96, [R41] ;  /* 0x0000000029607984 */ /* 0x000ee20000000c00 */
[----:B------:R-:W-:Y:S01]  /*4c00*/  FMUL.FTZ R190, R61, R130 ;  /* 0x000000823dbe7220 */ /* 0x000fe20000410000 */
[----:B--2---:R-:W-:Y:S01]  /*4c10*/  FMUL.FTZ R126, R177, 1.4426950216293334961 ;  /* 0x3fb8aa3bb17e7820 */ /* 0x004fe20000410000 */
[----:B------:R-:W-:Y:S01]  /*4c20*/  FMUL.FTZ R189, R62, R133 ;  /* 0x000000853ebd7220 */ /* 0x000fe20000410000 */
[----:B------:R-:W2:Y:S01]  /*4c30*/  LDS.128 R108, [R41+0x30] ;  /* 0x00003000296c7984 */ /* 0x000ea20000000c00 */
[----:B------:R-:W-:Y:S01]  /*4c40*/  FMUL.FTZ R191, R64, R135 ;  /* 0x0000008740bf7220 */ /* 0x000fe20000410000 */
[C---:B------:R-:W-:Y:S01]  /*4c50*/  FMUL.FTZ R207, R126.reuse, R43 ;  /* 0x0000002b7ecf7220 */ /* 0x040fe20000410000 */
[C---:B------:R-:W-:Y:S01]  /*4c60*/  FMUL.FTZ R196, R126.reuse, R42 ;  /* 0x0000002a7ec47220 */ /* 0x040fe20000410000 */
[C---:B------:R-:W-:Y:S01]  /*4c70*/  FMUL.FTZ R201, R126.reuse, R45 ;  /* 0x0000002d7ec97220 */ /* 0x040fe20000410000 */
[C---:B------:R-:W-:Y:S01]  /*4c80*/  FMUL.FTZ R218, R126.reuse, R44 ;  /* 0x0000002c7eda7220 */ /* 0x040fe20000410000 */
[C---:B------:R-:W-:Y:S01]  /*4c90*/  FMUL.FTZ R215, R126.reuse, R47 ;  /* 0x0000002f7ed77220 */ /* 0x040fe20000410000 */
[C---:B------:R-:W-:Y:S01]  /*4ca0*/  FMUL.FTZ R222, R126.reuse, R46 ;  /* 0x0000002e7ede7220 */ /* 0x040fe20000410000 */
        /* <DEDUP_REMOVED lines=9> */
[CC--:B------:R-:W-:Y:S01]  /*4d40*/  FMUL.FTZ R179, R126.reuse, R137.reuse ;  /* 0x000000897eb37220 */ /* 0x0c0fe20000410000 */
[----:B------:R-:W-:Y:S01]  /*4d50*/  FMUL.FTZ R178, R126, R138 ;  /* 0x0000008a7eb27220 */ /* 0x000fe20000410000 */
[----:B------:R-:W2:Y:S01]  /*4d60*/  MUFU.EX2 R196, R196 ;  /* 0x000000c400c47308 */ /* 0x000ea20000000800 */
[----:B------:R-:W-:Y:S01]  /*4d70*/  FMUL.FTZ R193, R66, R137 ;  /* 0x0000008942c17220 */ /* 0x000fe20000410000 */
[----:B------:R-:W-:Y:S01]  /*4d80*/  FMUL.FTZ R127, R52, R43 ;  /* 0x0000002b347f7220 */ /* 0x000fe20000410000 */
[----:B------:R-:W-:Y:S01]  /*4d90*/  FMUL.FTZ R174, R53, R42 ;  /* 0x0000002a35ae7220 */ /* 0x000fe20000410000 */
[----:B------:R-:W-:Y:S01]  /*4da0*/  FMUL.FTZ R175, R54, R45 ;  /* 0x0000002d36af7220 */ /* 0x000fe20000410000 */
[----:B------:R-:W-:Y:S01]  /*4db0*/  FMUL.FTZ R197, R58, R129 ;  /* 0x000000813ac57220 */ /* 0x000fe20000410000 */
[----:B-----5:R5:W-:Y:S01]  /*4dc0*/  STS [R172+0x12c8], R207 ;  /* 0x0012c8cfac007388 */ /* 0x020be20000000800 */
[----:B------:R-:W-:Y:S01]  /*4dd0*/  FMUL.FTZ R192, R59, R128 ;  /* 0x000000803bc07220 */ /* 0x000fe20000410000 */
[----:B------:R-:W4:Y:S01]  /*4de0*/  MUFU.EX2 R201, R201 ;  /* 0x000000c900c97308 */ /* 0x000f220000000800 */
[----:B------:R-:W-:Y:S01]  /*4df0*/  FMUL.FTZ R202, R63, R132 ;  /* 0x000000843fca7220 */ /* 0x000fe20000410000 */
[----:B------:R-:W-:Y:S01]  /*4e00*/  FMUL.FTZ R126, R65, R136 ;  /* 0x00000088417e7220 */ /* 0x000fe20000410000 */
[----:B------:R-:W-:Y:S01]  /*4e10*/  FMUL.FTZ R208, R67, R138 ;  /* 0x0000008a43d07220 */ /* 0x000fe20000410000 */
[----:B0-----:R-:W-:Y:S01]  /*4e20*/  FMUL.FTZ R224, R100, R185 ;  /* 0x000000b964e07220 */ /* 0x001fe20000410000 */
[----:B-1----:R-:W-:Y:S01]  /*4e30*/  FMUL.FTZ R185, R104, R187 ;  /* 0x000000bb68b97220 */ /* 0x002fe20000410000 */
[----:B------:R-:W-:Y:S01]  /*4e40*/  BSSY.RECONVERGENT B0, `(.L_x_8109) ;  /* 0x0000038000007945 */ /* 0x000fe20003800200 */
[----:B------:R-:W-:Y:S01]  /*4e50*/  FMUL.FTZ R219, R101, R188 ;  /* 0x000000bc65db7220 */ /* 0x000fe20000410000 */
[----:B------:R-:W0:Y:S01]  /*4e60*/  MUFU.EX2 R218, R218 ;  /* 0x000000da00da7308 */ /* 0x000e220000000800 */
[----:B---3--:R-:W-:Y:S01]  /*4e70*/  FMUL.FTZ R223, R99, R186 ;  /* 0x000000ba63df7220 */ /* 0x008fe20000410000 */
[----:B------:R-:W-:Y:S01]  /*4e80*/  FMUL.FTZ R187, R105, R190 ;  /* 0x000000be69bb7220 */ /* 0x000fe20000410000 */
[----:B------:R-:W-:Y:S01]  /*4e90*/  FMUL.FTZ R186, R106, R189 ;  /* 0x000000bd6aba7220 */ /* 0x000fe20000410000 */
[----:B------:R-:W-:Y:S01]  /*4ea0*/  FMUL.FTZ R212, R96, R127 ;  /* 0x0000007f60d47220 */ /* 0x000fe20000410000 */
[----:B--2---:R-:W-:Y:S01]  /*4eb0*/  FMUL.FTZ R188, R108, R191 ;  /* 0x000000bf6cbc7220 */ /* 0x004fe20000410000 */
        /* <DEDUP_REMOVED lines=8> */
[----:B------:R-:W-:-:S02]  /*4f40*/  FMUL.FTZ R193, R111, R208 ;  /* 0x000000d06fc17220 */ /* 0x000fc40000410000 */
        /* <DEDUP_REMOVED lines=20> */
[-C--:B-----5:R-:W-:Y:S01]  /*5090*/  FMUL.FTZ R172, R166, R200.reuse ;  /* 0x000000c8a6ac7220 */ /* 0x0a0fe20000410000 */
        /* <DEDUP_REMOVED lines=17> */
.L_x_8110:
[----:B------:R0:W1:Y:S02]  /*51b0*/  LDS R229, [R14+UR5+0x1acc] ;  /* 0x001acc050ee57984 */ /* 0x0000640008000800 */
.L_x_8111:
[----:B------:R-:W-:Y:S05]  /*51c0*/  BSYNC.RECONVERGENT B0 ;  /* 0x0000000000007941 */ /* 0x000fea0003800200 */
.L_x_8109:
        /* <DEDUP_REMOVED lines=39> */
[----:B------:R-:W-:Y:S01]  /*5440*/  FFMA.FTZ R127, R220, R126, R197 ;  /* 0x0000007edc7f7223 */ /* 0x000fe200000100c5 */
[----:B------:R-:W-:Y:S01]  /*5450*/  FMUL.FTZ R126, R207, R196 ;  /* 0x000000c4cf7e7220 */ /* 0x000fe20000410000 */
[C---:B------:R-:W-:Y:S01]  /*5460*/  FMUL.FTZ R175, R215.reuse, R202 ;  /* 0x000000cad7af7220 */ /* 0x040fe20000410000 */
[----:B------:R-:W-:Y:S01]  /*5470*/  FFMA.FTZ R202, R215, R174, R216 ;  /* 0x000000aed7ca7223 */ /* 0x000fe200000100d8 */
[----:B------:R-:W-:Y:S01]  /*5480*/  FFMA.FTZ R174, R199, R127, R192 ;  /* 0x0000007fc7ae7223 */ /* 0x000fe200000100c0 */
[C---:B------:R-:W-:Y:S01]  /*5490*/  FMUL.FTZ R127, R201.reuse, R126 ;  /* 0x0000007ec97f7220 */ /* 0x040fe20000410000 */
        /* <DEDUP_REMOVED lines=15> */
[----:B------:R-:W2:Y:S01]  /*5590*/  SHFL.DOWN PT, R228, R231, 0x1, 0x1f ;  /* 0x08201f00e7e47f89 */ /* 0x000ea200000e0000 */
        /* <DEDUP_REMOVED lines=8> */
[----:B------:R-:W3:Y:S01]  /*5620*/  SHFL.UP PT, R174, R175, 0x1, RZ ;  /* 0x04200000afae7989 */ /* 0x000ee200000e00ff */
        /* <DEDUP_REMOVED lines=10> */
[----:B------:R-:W-:-:S05]  /*56d0*/  FMUL.FTZ R228, R178, R127 ;  /* 0x0000007fb2e47220 */ /* 0x000fca0000410000 */
[----:B------:R-:W5:Y:S01]  /*56e0*/  SHFL.UP PT, R127, R228, 0x1, RZ ;  /* 0x04200000e47f7989 */ /* 0x000f6200000e00ff */
[----:B---3--:R-:W-:-:S05]  /*56f0*/  FFMA.FTZ R174, R228, R174, R175 ;  /* 0x000000aee4ae7223 */ /* 0x008fca00000100af */
[----:B------:R-:W-:-:S05]  /*5700*/  FSEL R175, R175, R174, !P1 ;  /* 0x000000aeafaf7208 */ /* 0x000fca0004800000 */
[----:B------:R-:W3:Y:S01]  /*5710*/  SHFL.UP PT, R126, R175, 0x2, RZ ;  /* 0x04400000af7e7989 */ /* 0x000ee200000e00ff */
[C---:B-1----:R-:W-:Y:S01]  /*5720*/  @!P3 FFMA.FTZ R231, R226.reuse, R202, R231 ;  /* 0x000000cae2e7b223 */ /* 0x042fe200000100e7 */
[----:B--2---:R-:W-:-:S04]  /*5730*/  @!P3 FMUL.FTZ R174, R226, R233 ;  /* 0x000000e9e2aeb220 */ /* 0x004fc80000410000 */
[----:B------:R-:W1:Y:S01]  /*5740*/  SHFL.DOWN PT, R202, R231, 0x4, 0x1f ;  /* 0x08801f00e7ca7f89 */ /* 0x000e6200000e0000 */
[----:B------:R-:W-:Y:S01]  /*5750*/  @!P3 MOV R226, R174 ;  /* 0x000000ae00e2b202 */ /* 0x000fe20000000f00 */
[----:B-----5:R-:W-:Y:S01]  /*5760*/  @P1 FMUL.FTZ R228, R228, R127 ;  /* 0x0000007fe4e41220 */ /* 0x020fe20000410000 */
[----:B------:R-:W-:-:S03]  /*5770*/  ISETP.GT.U32.AND P3, PT, R18, 0x1b, PT ;  /* 0x0000001b1200780c */ /* 0x000fc60003f64070 */
[----:B------:R-:W2:Y:S01]  /*5780*/  SHFL.DOWN PT, R235, R226, 0x4, 0x1f ;  /* 0x08801f00e2eb7f89 */ /* 0x000ea200000e0000 */
[----:B------:R-:W-:-:S03]  /*5790*/  ISETP.GE.AND P1, PT, R39, 0x2, PT ;  /* 0x000000022700780c */ /* 0x000fc60003f26270 */
[----:B------:R-:W5:Y:S01]  /*57a0*/  SHFL.UP PT, R127, R228, 0x2, RZ ;  /* 0x04400000e47f7989 */ /* 0x000f6200000e00ff */
[----:B---3--:R-:W-:-:S05]  /*57b0*/  FFMA.FTZ R126, R228, R126, R175 ;  /* 0x0000007ee47e7223 */ /* 0x008fca00000100af */
[----:B------:R-:W-:Y:S01]  /*57c0*/  FSEL R233, R175, R126, !P1 ;  /* 0x0000007eafe97208 */ /* 0x000fe20004800000 */
[----:B-1----:R-:W-:Y:S01]  /*57d0*/  @!P3 FFMA.FTZ R231, R226, R202, R231 ;  /* 0x000000cae2e7b223 */ /* 0x002fe200000100e7 */
[----:B------:R-:W-:-:S03]  /*57e0*/  MOV R175, RZ ;  /* 0x000000ff00af7202 */ /* 0x000fc60000000f00 */
[----:B------:R-:W1:Y:S04]  /*57f0*/  SHFL.UP PT, R126, R233, 0x4, RZ ;  /* 0x04800000e97e7989 */ /* 0x000e6800000e00ff */
[----:B------:R-:W3:Y:S01]  /*5800*/  SHFL.DOWN PT, R230, R231, 0x8, 0x1f ;  /* 0x09001f00e7e67f89 */ /* 0x000ee200000e0000 */
[----:B--2---:R-:W-:Y:S01]  /*5810*/  @!P3 FMUL.FTZ R174, R226, R235 ;  /* 0x000000ebe2aeb220 */ /* 0x004fe20000410000 */
[----:B-----5:R-:W-:-:S04]  /*5820*/  @P1 FMUL.FTZ R228, R228, R127 ;  /* 0x0000007fe4e41220 */ /* 0x020fc80000410000 */
[----:B------:R-:W-:Y:S01]  /*5830*/  @!P3 MOV R226, R174 ;  /* 0x000000ae00e2b202 */ /* 0x000fe20000000f00 */
[----:B------:R-:W-:Y:S01]  /*5840*/  HFMA2 R174, -RZ, RZ, 1.875, 0 ;  /* 0x3f800000ffae7431 */ /* 0x000fe200000001ff */
[----:B------:R-:W-:Y:S01]  /*5850*/  ISETP.GE.AND P1, PT, R16, UR9, PT ;  /* 0x0000000910007c0c */ /* 0x000fe2000bf26270 */
[----:B------:R-:W2:Y:S01]  /*5860*/  SHFL.UP PT, R127, R228, 0x4, RZ ;  /* 0x04800000e47f7989 */ /* 0x000ea200000e00ff */
[----:B------:R-:W-:Y:S02]  /*5870*/  ISETP.GE.AND P3, PT, R39, 0x4, PT ;  /* 0x000000042700780c */ /* 0x000fe40003f66270 */
[----:B------:R-:W-:Y:S01]  /*5880*/  ISETP.NE.OR P1, PT, R148, RZ, P1 ;  /* 0x000000ff9400720c */ /* 0x000fe20000f25670 */
[----:B------:R-:W5:Y:S01]  /*5890*/  SHFL.DOWN PT, R235, R226, 0x8, 0x1f ;  /* 0x09001f00e2eb7f89 */ /* 0x000f6200000e0000 */
[----:B-1----:R-:W-:Y:S01]  /*58a0*/  FFMA.FTZ R126, R228, R126, R233 ;  /* 0x0000007ee47e7223 */ /* 0x002fe200000100e9 */
[----:B---3--:R-:W-:-:S04]  /*58b0*/  @!P4 FFMA.FTZ R231, R226, R230, R231 ;  /* 0x000000e6e2e7c223 */ /* 0x008fc800000100e7 */
[----:B------:R-:W-:-:S06]  /*58c0*/  FSEL R233, R233, R126, !P3 ;  /* 0x0000007ee9e97208 */ /* 0x000fcc0005800000 */
[----:B------:R-:W-:Y:S01]  /*58d0*/  @!P1 LDS.64 R174, [UR7+0x1b48] ;  /* 0x001b4807ffae9984 */ /* 0x000fe20008000a00 */
[----:B------:R-:W-:-:S03]  /*58e0*/  ISETP.GE.AND P1, PT, R39, 0x8, PT ;  /* 0x000000082700780c */ /* 0x000fc60003f26270 */
[----:B------:R-:W1:Y:S01]  /*58f0*/  SHFL.UP PT, R126, R233, 0x8, RZ ;  /* 0x05000000e97e7989 */ /* 0x000e6200000e00ff */
[----:B--2---:R-:W-:-:S03]  /*5900*/  @P3 FMUL.FTZ R228, R228, R127 ;  /* 0x0000007fe4e43220 */ /* 0x004fc60000410000 */
[----:B------:R-:W2:Y:S01]  /*5910*/  SHFL.DOWN PT, R230, R231, 0x10, 0x1f ;  /* 0x0a001f00e7e67f89 */ /* 0x000ea200000e0000 */
[----:B------:R-:W-:Y:S01]  /*5920*/  ISETP.GT.U32.AND P3, PT, R18, 0xf, PT ;  /* 0x0000000f1200780c */ /* 0x000fe20003f64070 */
[----:B-----5:R-:W-:Y:S02]  /*5930*/  @!P4 FMUL.FTZ R202, R226, R235 ;  /* 0x000000ebe2cac220 */ /* 0x020fe40000410000 */
[----:B------:R-:W3:Y:S03]  /*5940*/  SHFL.UP PT, R127, R228, 0x8, RZ ;  /* 0x05000000e47f7989 */ /* 0x000ee600000e00ff */
[----:B------:R-:W-:-:S05]  /*5950*/  @!P4 MOV R226, R202 ;  /* 0x000000ca00e2c202 */ /* 0x000fca0000000f00 */
[----:B------:R-:W5:Y:S01]  /*5960*/  SHFL.DOWN PT, R237, R226, 0x10, 0x1f ;  /* 0x0a001f00e2ed7f89 */ /* 0x000f6200000e0000 */
[----:B-1----:R-:W-:-:S05]  /*5970*/  FFMA.FTZ R126, R228, R126, R233 ;  /* 0x0000007ee47e7223 */ /* 0x002fca00000100e9 */
[----:B------:R-:W-:Y:S01]  /*5980*/  FSEL R235, R233, R126, !P1 ;  /* 0x0000007ee9eb7208 */ /* 0x000fe20004800000 */
[----:B--2---:R-:W-:Y:S01]  /*5990*/  @!P3 FFMA.FTZ R231, R226, R230, R231 ;  /* 0x000000e6e2e7b223 */ /* 0x004fe200000100e7 */
[----:B---3--:R-:W-:-:S03]  /*59a0*/  @P1 FMUL.FTZ R228, R228, R127 ;  /* 0x0000007fe4e41220 */ /* 0x008fc60000410000 */
[----:B------:R-:W1:Y:S01]  /*59b0*/  SHFL.UP PT, R126, R235, 0x10, RZ ;  /* 0x06000000eb7e7989 */ /* 0x000e6200000e00ff */
[----:B------:R-:W-:-:S03]  /*59c0*/  ISETP.GE.AND P1, PT, R39, 0x10, PT ;  /* 0x000000102700780c */ /* 0x000fc60003f26270 */
[----:B------:R-:W2:Y:S01]  /*59d0*/  SHFL.UP PT, R127, R228, 0x10, RZ ;  /* 0x06000000e47f7989 */ /* 0x000ea200000e00ff */
[----:B-----5:R-:W-:-:S03]  /*59e0*/  @!P3 FMUL.FTZ R202, R226, R237 ;  /* 0x000000ede2cab220 */ /* 0x020fc60000410000 */
[----:B------:R-:W-:Y:S02]  /*59f0*/  SHFL.DOWN PT, R233, R231, 0x1, 0x1f ;  /* 0x08201f00e7e97f89 */ /* 0x000fe400000e0000 */
[----:B------:R-:W-:Y:S02]  /*5a00*/  @!P3 MOV R226, R202 ;  /* 0x000000ca00e2b202 */ /* 0x000fe40000000f00 */
[----:B------:R-:W-:Y:S01]  /*5a10*/  SHFL.IDX PT, R237, R175, RZ, 0x1f ;  /* 0x00001fffafed7589 */ /* 0x000fe200000e0000 */
[----:B------:R-:W-:-:S03]  /*5a20*/  ISETP.NE.AND P3, PT, R148, 0x1f, PT ;  /* 0x0000001f9400780c */ /* 0x000fc60003f65270 */
[----:B------:R-:W3:Y:S01]  /*5a30*/  SHFL.DOWN PT, R202, R226, 0x1, 0x1f ;  /* 0x08201f00e2ca7f89 */ /* 0x000ee200000e0000 */
[C---:B-1----:R-:W-:Y:S01]  /*5a40*/  FFMA.FTZ R126, R228.reuse, R126, R235 ;  /* 0x0000007ee47e7223 */ /* 0x042fe200000100eb */
[----:B--2---:R-:W-:-:S04]  /*5a50*/  @P1 FMUL.FTZ R228, R228, R127 ;  /* 0x0000007fe4e41220 */ /* 0x004fc80000410000 */
[----:B------:R-:W-:Y:S01]  /*5a60*/  FSEL R235, R235, R126, !P1 ;  /* 0x0000007eebeb7208 */ /* 0x000fe20004800000 */
[----:B------:R-:W-:Y:S01]  /*5a70*/  IMAD.WIDE.U32 R126, R112, UR4, R124 ;  /* 0x00000004707e7c25 */ /* 0x000fe2000f8e007c */
[----:B------:R-:W-:Y:S04]  /*5a80*/  SHFL.UP PT, R228, R228, 0x1, RZ ;  /* 0x04200000e4e47989 */ /* 0x000fe800000e00ff */
[----:B------:R-:W-:Y:S01]  /*5a90*/  SHFL.UP PT, R235, R235, 0x1, RZ ;  /* 0x04200000ebeb7989 */ /* 0x000fe200000e00ff */
[----:B---3--:R-:W-:-:S04]  /*5aa0*/  @P3 FFMA.FTZ R237, R202, R237, R233 ;  /* 0x000000edcaed3223 */ /* 0x008fc800000100e9 */
[----:B------:R-:W-:-:S04]  /*5ab0*/  FFMA.FTZ R200, R237, R229, R200 ;  /* 0x000000e5edc87223 */ /* 0x000fc800000100c8 */
[----:B------:R-:W-:-:S04]  /*5ac0*/  FFMA.FTZ R202, R178, R200, R203 ;  /* 0x000000c8b2ca7223 */ /* 0x000fc800000100cb */
[----:B------:R-:W-:-:S04]  /*5ad0*/  FFMA.FTZ R203, R179, R202, R204 ;  /* 0x000000cab3cb7223 */ /* 0x000fc800000100cc */
[----:B------:R-:W-:-:S04]  /*5ae0*/  FFMA.FTZ R204, R180, R203, R205 ;  /* 0x000000cbb4cc7223 */ /* 0x000fc800000100cd */
[----:B------:R-:W-:-:S04]  /*5af0*/  FFMA.FTZ R205, R181, R204, R206 ;  /* 0x000000ccb5cd7223 */ /* 0x000fc800000100ce */
[----:B------:R-:W-:Y:S01]  /*5b00*/  FFMA.FTZ R206, R182, R205, R227 ;  /* 0x000000cdb6ce7223 */ /* 0x000fe200000100e3 */
[----:B------:R-:W-:-:S03]  /*5b10*/  IMAD R227, R113, UR4, R127 ;  /* 0x0000000471e37c24 */ /* 0x000fc6000f8e027f */
[----:B------:R-:W-:Y:S01]  /*5b20*/  FFMA.FTZ R127, R183, R206, R172 ;  /* 0x000000ceb77f7223 */ /* 0x000fe200000100ac */
[----:B------:R-:W-:-:S03]  /*5b30*/  LEA R172, P1, R126, UR10, 0x2 ;  /* 0x0000000a7eac7c11 */ /* 0x000fc6000f8210ff */
[----:B------:R-:W-:Y:S01]  /*5b40*/  FMUL.FTZ R240, R127, R130 ;  /* 0x000000827ff07220 */ /* 0x000fe20000410000 */
[----:B----4-:R-:W1:Y:S02]  /*5b50*/  SHFL.IDX PT, R230, R208, RZ, 0x1f ;  /* 0x00001fffd0e67589 */ /* 0x010e6400000e0000 */
[----:B-1----:R-:W-:-:S04]  /*5b60*/  @P2 FFMA.FTZ R230, R228, R230, R235 ;  /* 0x000000e6e4e62223 */ /* 0x002fc800000100eb */
[----:B------:R-:W-:Y:S01]  /*5b70*/  FFMA.FTZ R230, R207, R230, R212 ;  /* 0x000000e6cfe67223 */ /* 0x000fe200000100d4 */
[----:B------:R-:W-:Y:S01]  /*5b80*/  FFMA.FTZ R207, R184, R127, R173 ;  /* 0x0000007fb8cf7223 */ /* 0x000fe200000100ad */
[----:B------:R-:W-:Y:S02]  /*5b90*/  LEA.HI.X R173, R126, UR11, R227, 0x2, P1 ;  /* 0x0000000b7ead7c11 */ /* 0x000fe400088f14e3 */
[-C--:B------:R-:W-:Y:S01]  /*5ba0*/  FFMA.FTZ R228, R196, R230.reuse, R225 ;  /* 0x000000e6c4e47223 */ /* 0x080fe200000100e1 */
[----:B------:R-:W-:Y:S01]  /*5bb0*/  FFMA.FTZ R208, R194, R207, R209 ;  /* 0x000000cfc2d07223 */ /* 0x000fe200000100d1 */
[----:B------:R-:W-:Y:S01]  /*5bc0*/  FFMA.FTZ R227, R145, R230, RZ ;  /* 0x000000e691e37223 */ /* 0x000fe200000100ff */
[----:B------:R-:W-:Y:S01]  /*5bd0*/  FADD.FTZ R126, -R212, R230 ;  /* 0x000000e6d47e7221 */ /* 0x000fe20000010100 */
[----:B------:R-:W-:Y:S01]  /*5be0*/  FADD.FTZ R209, -R225, R228 ;  /* 0x000000e4e1d17221 */ /* 0x000fe20000010100 */
[----:B------:R-:W-:Y:S01]  /*5bf0*/  FFMA.FTZ R210, R199, R208, R210 ;  /* 0x000000d0c7d27223 */ /* 0x000fe200000100d2 */
[-C--:B------:R-:W-:Y:S01]  /*5c00*/  FFMA.FTZ R230, R144, R228.reuse, R227 ;  /* 0x000000e490e67223 */ /* 0x080fe200000100e3 */
[----:B------:R-:W-:Y:S01]  /*5c10*/  FFMA.FTZ R227, R201, R228, R214 ;  /* 0x000000e4c9e37223 */ /* 0x000fe200000100d6 */
[----:B------:R-:W-:Y:S01]  /*5c20*/  SHFL.IDX PT, R225, R226, RZ, 0x1f ;  /* 0x00001fffe2e17589 */ /* 0x000fe200000e0000 */
[----:B------:R-:W-:Y:S01]  /*5c30*/  FFMA.FTZ R212, R220, R210, R211 ;  /* 0x000000d2dcd47223 */ /* 0x000fe200000100d3 */
[----:B------:R-:W-:Y:S01]  /*5c40*/  FMUL.FTZ R234, R208, R128 ;  /* 0x00000080d0ea7220 */ /* 0x000fe20000410000 */
[----:B------:R-:W-:Y:S01]  /*5c50*/  FADD.FTZ R211, -R214, R227 ;  /* 0x000000e3d6d37221 */ /* 0x000fe20000010100 */
[----:B------:R-:W1:Y:S01]  /*5c60*/  SHFL.IDX PT, R228, R231, RZ, 0x1f ;  /* 0x00001fffe7e47589 */ /* 0x000e6200000e0000 */
[----:B------:R-:W-:Y:S01]  /*5c70*/  FFMA.FTZ R214, R222, R212, R213 ;  /* 0x000000d4ded67223 */ /* 0x000fe200000100d5 */
[-C--:B------:R-:W-:Y:S01]  /*5c80*/  FFMA.FTZ R232, R218, R227.reuse, R223 ;  /* 0x000000e3dae87223 */ /* 0x080fe200000100df */
[----:B------:R-:W-:Y:S01]  /*5c90*/  FFMA.FTZ R227, R147, R227, R230 ;  /* 0x000000e393e37223 */ /* 0x000fe200000100e6 */
[----:B------:R-:W-:Y:S01]  /*5ca0*/  FMUL.FTZ R236, R59, R234 ;  /* 0x000000ea3bec7220 */ /* 0x000fe20000410000 */
[C---:B------:R-:W-:Y:S01]  /*5cb0*/  FFMA.FTZ R216, R215.reuse, R214, R216 ;  /* 0x000000d6d7d87223 */ /* 0x040fe200000100d8 */
        /* <DEDUP_REMOVED lines=15> */
[----:B------:R-:W-:Y:S01]  /*5db0*/  FMUL.FTZ R195, R196, R43 ;  /* 0x0000002bc4c37220 */ /* 0x000fe20000410000 */
[-C--:B------:R-:W-:Y:S01]  /*5dc0*/  FFMA.FTZ R224, R194, R201.reuse, R185 ;  /* 0x000000c9c2e07223 */ /* 0x080fe200000100b9 */
[----:B------:R-:W-:Y:S01]  /*5dd0*/  FFMA.FTZ R222, R162, R201, R199 ;  /* 0x000000c9a2de7223 */ /* 0x000fe200000100c7 */
[----:B------:R-:W-:Y:S01]  /*5de0*/  FMUL.FTZ R220, R198, R42 ;  /* 0x0000002ac6dc7220 */ /* 0x000fe20000410000 */
[----:B------:R-:W-:Y:S01]  /*5df0*/  FFMA.FTZ R194, R126, R195, RZ ;  /* 0x000000c37ec27223 */ /* 0x000fe200000100ff */
[C---:B-1----:R-:W-:Y:S01]  /*5e00*/  FFMA.FTZ R175, R225.reuse, R175, R228 ;  /* 0x000000afe1af7223 */ /* 0x042fe200000100e4 */
[----:B------:R-:W-:Y:S01]  /*5e10*/  FMUL.FTZ R174, R225, R174 ;  /* 0x000000aee1ae7220 */ /* 0x000fe20000410000 */
[----:B------:R-:W-:Y:S01]  /*5e20*/  FMUL.FTZ R199, R52, R195 ;  /* 0x000000c334c77220 */ /* 0x000fe20000410000 */
[----:B------:R-:W-:Y:S01]  /*5e30*/  FADD.FTZ R192, -R192, R201 ;  /* 0x000000c9c0c07221 */ /* 0x000fe20000010100 */
[-C--:B------:R-:W-:Y:S01]  /*5e40*/  FFMA.FTZ R195, R167, R224.reuse, R222 ;  /* 0x000000e0a7c37223 */ /* 0x080fe200000100de */
[----:B------:R-:W-:Y:S01]  /*5e50*/  FFMA.FTZ R184, R184, R224, R187 ;  /* 0x000000e0b8b87223 */ /* 0x000fe200000100bb */
[----:B------:R-:W-:Y:S01]  /*5e60*/  FADD.FTZ R185, -R185, R224 ;  /* 0x000000e0b9b97221 */ /* 0x000fe20000010100 */
[-C--:B------:R-:W-:Y:S01]  /*5e70*/  FMUL.FTZ R222, R53, R220.reuse ;  /* 0x000000dc35de7220 */ /* 0x080fe20000410000 */
[----:B------:R-:W-:Y:S01]  /*5e80*/  FFMA.FTZ R194, R209, R220, R194 ;  /* 0x000000dcd1c27223 */ /* 0x000fe200000100c2 */
[----:B------:R-:W-:Y:S01]  /*5e90*/  FMUL.FTZ R201, R218, R45 ;  /* 0x0000002ddac97220 */ /* 0x000fe20000410000 */
[----:B------:R-:W-:Y:S01]  /*5ea0*/  FMUL.FTZ R221, R214, R47 ;  /* 0x0000002fd6dd7220 */ /* 0x000fe20000410000 */
[----:B------:R-:W-:Y:S01]  /*5eb0*/  FMUL.FTZ R224, R216, R44 ;  /* 0x0000002cd8e07220 */ /* 0x000fe20000410000 */
[----:B------:R-:W-:Y:S01]  /*5ec0*/  FMUL.FTZ R225, R210, R129 ;  /* 0x00000081d2e17220 */ /* 0x000fe20000410000 */
[----:B------:R1:W-:Y:S01]  /*5ed0*/  @!P5 STS.64 [UR7+0x1b48], R174 ;  /* 0x001b48aeff00d988 */ /* 0x0003e20008000a07 */
[----:B------:R-:W-:Y:S01]  /*5ee0*/  FFMA.FTZ R194, R211, R201, R194 ;  /* 0x000000c9d3c27223 */ /* 0x000fe200000100c2 */
[----:B------:R-:W-:Y:S01]  /*5ef0*/  FMUL.FTZ R226, R55, R224 ;  /* 0x000000e037e27220 */ /* 0x000fe20000410000 */
[----:B------:R-:W-:Y:S01]  /*5f00*/  FMUL.FTZ R228, R56, R221 ;  /* 0x000000dd38e47220 */ /* 0x000fe20000410000 */
[----:B------:R2:W-:Y:S01]  /*5f10*/  STS [R20+0x850], R199 ;  /* 0x000850c714007388 */ /* 0x0005e20000000800 */
[----:B------:R-:W-:Y:S01]  /*5f20*/  FMUL.FTZ R220, R54, R201 ;  /* 0x000000c936dc7220 */ /* 0x000fe20000410000 */
[----:B------:R-:W-:Y:S01]  /*5f30*/  FMUL.FTZ R230, R212, R46 ;  /* 0x0000002ed4e67220 */ /* 0x000fe20000410000 */
[----:B------:R-:W-:Y:S01]  /*5f40*/  FFMA.FTZ R194, R213, R224, R194 ;  /* 0x000000e0d5c27223 */ /* 0x000fe200000100c2 */
[----:B------:R3:W-:Y:S01]  /*5f50*/  STS [R21+0x4], R222 ;  /* 0x000004de15007388 */ /* 0x0007e20000000800 */
[----:B------:R-:W-:Y:S01]  /*5f60*/  FMUL.FTZ R227, R207, R131 ;  /* 0x00000083cfe37220 */ /* 0x000fe20000410000 */
[----:B------:R-:W-:Y:S01]  /*5f70*/  FMUL.FTZ R232, R57, R230 ;  /* 0x000000e639e87220 */ /* 0x000fe20000410000 */
[----:B-1----:R-:W-:Y:S01]  /*5f80*/  FMUL.FTZ R174, R205, R132 ;  /* 0x00000084cdae7220 */ /* 0x002fe20000410000 */
[----:B------:R1:W-:Y:S01]  /*5f90*/  STS [R21+0xc], R226 ;  /* 0x00000ce215007388 */ /* 0x0003e20000000800 */
[----:B------:R-:W-:Y:S01]  /*5fa0*/  FMUL.FTZ R201, R204, R135 ;  /* 0x00000087ccc97220 */ /* 0x000fe20000410000 */
[----:B--2---:R-:W-:Y:S01]  /*5fb0*/  FMUL.FTZ R199, R206, R133 ;  /* 0x00000085cec77220 */ /* 0x004fe20000410000 */
[----:B------:R-:W-:Y:S01]  /*5fc0*/  FMUL.FTZ R175, R202, R137 ;  /* 0x00000089caaf7220 */ /* 0x000fe20000410000 */
[----:B------:R2:W-:Y:S01]  /*5fd0*/  STS [R21+0x10], R228 ;  /* 0x000010e415007388 */ /* 0x0005e20000000800 */
[----:B------:R-:W-:Y:S01]  /*5fe0*/  FMUL.FTZ R238, R60, R227 ;  /* 0x000000e33cee7220 */ /* 0x000fe20000410000 */
[----:B---3--:R-:W-:Y:S01]  /*5ff0*/  FMUL.FTZ R222, R58, R225 ;  /* 0x000000e13ade7220 */ /* 0x008fe20000410000 */
[----:B------:R-:W-:Y:S01]  /*6000*/  FMUL.FTZ R224, R64, R201 ;  /* 0x000000c940e07220 */ /* 0x000fe20000410000 */
[----:B------:R3:W-:Y:S01]  /*6010*/  STS [R21+0x8], R220 ;  /* 0x000008dc15007388 */ /* 0x0007e20000000800 */
[----:B------:R-:W-:Y:S01]  /*6020*/  FFMA.FTZ R183, R183, R184, R186 ;  /* 0x000000b8b7b77223 */ /* 0x000fe200000100ba */
[----:B-1----:R-:W-:Y:S01]  /*6030*/  FMUL.FTZ R226, R61, R240 ;  /* 0x000000f03de27220 */ /* 0x002fe20000410000 */
[----:B------:R-:W-:Y:S01]  /*6040*/  FADD.FTZ R187, -R187, R184 ;  /* 0x000000b8bbbb7221 */ /* 0x000fe20000010100 */
[----:B------:R1:W-:Y:S01]  /*6050*/  STS [R21+0x18], R222 ;  /* 0x000018de15007388 */ /* 0x0003e20000000800 */
[----:B------:R-:W-:Y:S01]  /*6060*/  FFMA.FTZ R184, R166, R184, R195 ;  /* 0x000000b8a6b87223 */ /* 0x000fe200000100c3 */
[----:B--2---:R-:W-:Y:S01]  /*6070*/  FMUL.FTZ R228, R62, R199 ;  /* 0x000000c73ee47220 */ /* 0x004fe20000410000 */
[-C--:B------:R-:W-:Y:S01]  /*6080*/  FFMA.FTZ R182, R182, R183.reuse, R189 ;  /* 0x000000b7b6b67223 */ /* 0x080fe200000100bd */
[----:B------:R2:W-:Y:S01]  /*6090*/  STS [R21+0x14], R232 ;  /* 0x000014e815007388 */ /* 0x0005e20000000800 */
[----:B------:R-:W-:Y:S01]  /*60a0*/  FADD.FTZ R186, -R186, R183 ;  /* 0x000000b7baba7221 */ /* 0x000fe20000010100 */
[----:B---3--:R-:W-:Y:S01]  /*60b0*/  FMUL.FTZ R220, R203, R136 ;  /* 0x00000088cbdc7220 */ /* 0x008fe20000410000 */
[----:B------:R-:W-:Y:S01]  /*60c0*/  FFMA.FTZ R195, R165, R183, R184 ;  /* 0x000000b7a5c37223 */ /* 0x000fe200000100b8 */
[----:B------:R3:W-:Y:S01]  /*60d0*/  STS [R21+0x24], R226 ;  /* 0x000024e215007388 */ /* 0x0007e20000000800 */
[----:B------:R-:W-:Y:S01]  /*60e0*/  FFMA.FTZ R181, R181, R182, R188 ;  /* 0x000000b6b5b57223 */ /* 0x000fe200000100bc */
[----:B-1----:R-:W-:Y:S01]  /*60f0*/  FFMA.FTZ R222, R215, R221, R194 ;  /* 0x000000ddd7de7223 */ /* 0x002fe200000100c2 */
[----:B------:R-:W-:Y:S01]  /*6100*/  FMUL.FTZ R194, R200, R138 ;  /* 0x0000008ac8c27220 */ /* 0x000fe20000410000 */
[----:B------:R1:W-:Y:S01]  /*6110*/  STS [R21+0x28], R228 ;  /* 0x000028e415007388 */ /* 0x0003e20000000800 */
[----:B------:R-:W-:Y:S01]  /*6120*/  FADD.FTZ R189, -R189, R182 ;  /* 0x000000b6bdbd7221 */ /* 0x000fe20000010100 */
[----:B------:R-:W-:Y:S01]  /*6130*/  FFMA.FTZ R222, R219, R230, R222 ;  /* 0x000000e6dbde7223 */ /* 0x000fe200000100de */
[----:B--2---:R-:W-:Y:S01]  /*6140*/  FMUL.FTZ R232, R63, R174 ;  /* 0x000000ae3fe87220 */ /* 0x004fe20000410000 */
[----:B------:R-:W-:Y:S01]  /*6150*/  FMUL.FTZ R230, R65, R220 ;  /* 0x000000dc41e67220 */ /* 0x000fe20000410000 */
[----:B------:R2:W-:Y:S01]  /*6160*/  STS [R21+0x1c], R236 ;  /* 0x00001cec15007388 */ /* 0x0005e20000000800 */
[----:B---3--:R-:W-:Y:S01]  /*6170*/  FMUL.FTZ R226, R66, R175 ;  /* 0x000000af42e27220 */ /* 0x008fe20000410000 */
[----:B------:R-:W-:Y:S01]  /*6180*/  FFMA.FTZ R225, R197, R225, R222 ;  /* 0x000000e1c5e17223 */ /* 0x000fe200000100de */
[----:B------:R-:W-:Y:S01]  /*6190*/  FFMA.FTZ R184, R164, R182, R195 ;  /* 0x000000b6a4b87223 */ /* 0x000fe200000100c3 */
[----:B------:R2:W-:Y:S01]  /*61a0*/  STS [R21+0x20], R238 ;  /* 0x000020ee15007388 */ /* 0x0005e20000000800 */
[----:B-1----:R-:W-:Y:S01]  /*61b0*/  FMUL.FTZ R228, R67, R194 ;  /* 0x000000c243e47220 */ /* 0x002fe20000410000 */
[----:B------:R-:W-:Y:S01]  /*61c0*/  FFMA.FTZ R234, R192, R234, R225 ;  /* 0x000000eac0ea7223 */ /* 0x000fe200000100e1 */
[----:B------:R-:W-:Y:S01]  /*61d0*/  FFMA.FTZ R180, R180, R181, R191 ;  /* 0x000000b5b4b47223 */ /* 0x000fe200000100bf */
[----:B------:R2:W-:Y:S01]  /*61e0*/  STS [R21+0x2c], R232 ;  /* 0x00002ce815007388 */ /* 0x0005e20000000800 */
[----:B------:R-:W-:Y:S01]  /*61f0*/  FADD.FTZ R188, -R188, R181 ;  /* 0x000000b5bcbc7221 */ /* 0x000fe20000010100 */
        /* <DEDUP_REMOVED lines=13> */
[----:B------:R-:W-:Y:S01]  /*62d0*/  IADD3 R182, PT, PT, -R217, UR8, RZ ;  /* 0x00000008d9b67c10 */ /* 0x000fe2000fffe1ff */
[----:B------:R2:W-:Y:S01]  /*62e0*/  STS [R21+0x3c], R228 ;  /* 0x00003ce415007388 */ /* 0x0005e20000000800 */
[----:B------:R-:W-:Y:S01]  /*62f0*/  FFMA.FTZ R180, R168, R180, R183 ;  /* 0x000000b4a8b47223 */ /* 0x000fe200000100b7 */
[----:B------:R-:W-:Y:S01]  /*6300*/  FFMA.FTZ R174, R188, R201, R181 ;  /* 0x000000c9bcae7223 */ /* 0x000fe200000100b5 */
[----:B------:R-:W-:Y:S01]  /*6310*/  BAR.SYNC.DEFER_BLOCKING 0x0 ;  /* 0x0000000000007b1d */ /* 0x000fe20000010000 */
[----:B------:R-:W-:Y:S01]  /*6320*/  ISETP.GE.AND P1, PT, R182, 0x1, PT ;  /* 0x00000001b600780c */ /* 0x000fe20003f26270 */
[----:B------:R-:W-:Y:S01]  /*6330*/  FFMA.FTZ R181, R171, R179, R180 ;  /* 0x000000b3abb57223 */ /* 0x000fe200000100b4 */
[----:B------:R-:W-:Y:S01]  /*6340*/  FFMA.FTZ R179, R191, R220, R174 ;  /* 0x000000dcbfb37223 */ /* 0x000fe200000100ae */
[----:B------:R-:W-:-:S02]  /*6350*/  P2R R223, PR, RZ, 0x20 ;  /* 0x00000020ffdf7803 */ /* 0x000fc40000000000 */
[----:B------:R-:W-:Y:S01]  /*6360*/  FFMA.FTZ R174, R170, R178, R181 ;  /* 0x000000b2aaae7223 */ /* 0x000fe200000100b5 */
[----:B------:R-:W-:Y:S01]  /*6370*/  ISETP.GE.AND P2, PT, R182, 0x21, PT ;  /* 0x00000021b600780c */ /* 0x000fe20003f46270 */
[----:B------:R-:W-:Y:S01]  /*6380*/  FFMA.FTZ R178, R190, R175, R179 ;  /* 0x000000afbeb27223 */ /* 0x000fe200000100b3 */
[C---:B------:R-:W-:Y:S02]  /*6390*/  ISETP.GE.AND P3, PT, R182.reuse, 0x41, PT ;  /* 0x00000041b600780c */ /* 0x040fe40003f66270 */
[----:B------:R-:W-:Y:S01]  /*63a0*/  ISETP.GE.AND P4, PT, R182, 0x61, PT ;  /* 0x00000061b600780c */ /* 0x000fe20003f86270 */
[----:B------:R2:W1:Y:S02]  /*63b0*/  LDS R221, [R22+0x8d0] ;  /* 0x0008d00016dd7984 */ /* 0x0004640000000800 */
[----:B------:R-:W-:Y:S10]  /*63c0*/  @!P1 BRA `(.L_x_8113) ;  /* 0x0000000000089947 */ /* 0x000ff40003800000 */
[----:B------:R-:W3:Y:S04]  /*63d0*/  LDS R175, [R19+0x850] ;  /* 0x0008500013af7984 */ /* 0x000ee80000000800 */
[----:B---3--:R3:W-:Y:S02]  /*63e0*/  REDG.E.ADD.F32.FTZ.RN.STRONG.GPU desc[UR16][R172.64], R175 ;  /* 0x000000afac0079a6 */ /* 0x0087e4000c12f310 */
.L_x_8113:
[----:B------:R-:W-:Y:S05]  /*63f0*/  BSYNC.RECONVERGENT B0 ;  /* 0x0000000000007941 */ /* 0x000fea0003800200 */
.L_x_8112:
[----:B------:R-:W-:Y:S04]  /*6400*/  BSSY.RECONVERGENT B0, `(.L_x_8114) ;  /* 0x0000003000007945 */ /* 0x000fe80003800200 */
[----:B------:R-:W-:Y:S05]  /*6410*/  @!P2 BRA `(.L_x_8115) ;  /* 0x000000000004a947 */ /* 0x000fea0003800000 */
[----:B-1----:R4:W-:Y:S02]  /*6420*/  REDG.E.ADD.F32.FTZ.RN.STRONG.GPU desc[UR16][R172.64+0x80], R221 ;  /* 0x000080ddac0079a6 */ /* 0x0029e4000c12f310 */
.L_x_8115:
[----:B------:R-:W-:Y:S05]  /*6430*/  BSYNC.RECONVERGENT B0 ;  /* 0x0000000000007941 */ /* 0x000fea0003800200 */
.L_x_8114:
[----:B---3--:R3:W0:Y:S01]  /*6440*/  LDS R175, [R23+0x950] ;  /* 0x0009500017af7984 */ /* 0x0086220000000800 */
[----:B------:R-:W-:Y:S04]  /*6450*/  BSSY.RECONVERGENT B0, `(.L_x_8116) ;  /* 0x0000003000007945 */ /* 0x000fe80003800200 */
[----:B------:R-:W-:Y:S05]  /*6460*/  @!P3 BRA `(.L_x_8117) ;  /* 0x000000000004b947 */ /* 0x000fea0003800000 */
[----:B0-----:R0:W-:Y:S02]  /*6470*/  REDG.E.ADD.F32.FTZ.RN.STRONG.GPU desc[UR16][R172.64+0x100], R175 ;  /* 0x000100afac0079a6 */ /* 0x0011e4000c12f310 */
.L_x_8117:
[----:B------:R-:W-:Y:S05]  /*6480*/  BSYNC.RECONVERGENT B0 ;  /* 0x0000000000007941 */ /* 0x000fea0003800200 */
.L_x_8116:
[----:B0-----:R0:W0:Y:S01]  /*6490*/  LDS R175, [R24+0x9d0] ;  /* 0x0009d00018af7984 */ /* 0x0010220000000800 */
[----:B------:R-:W-:Y:S04]  /*64a0*/  BSSY.RECONVERGENT B0, `(.L_x_8118) ;  /* 0x0000003000007945 */ /* 0x000fe80003800200 */
[----:B------:R-:W-:Y:S05]  /*64b0*/  @!P4 BRA `(.L_x_8119) ;  /* 0x000000000004c947 */ /* 0x000fea0003800000 */
[----:B0-----:R0:W-:Y:S02]  /*64c0*/  REDG.E.ADD.F32.FTZ.RN.STRONG.GPU desc[UR16][R172.64+0x180], R175 ;  /* 0x000180afac0079a6 */ /* 0x0011e4000c12f310 */
.L_x_8119:
[----:B------:R-:W-:Y:S05]  /*64d0*/  BSYNC.RECONVERGENT B0 ;  /* 0x0000000000007941 */ /* 0x000fea0003800200 */
.L_x_8118:
        /* <DEDUP_REMOVED lines=11> */
.L_x_8121:
[----:B------:R-:W-:Y:S05]  /*6590*/  BSYNC.RECONVERGENT B0 ;  /* 0x0000000000007941 */ /* 0x000fea0003800200 */
.L_x_8120:
[----:B01----:R0:W1:Y:S01]  /*65a0*/  LDS R179, [R26+0xad0] ;  /* 0x000ad0001ab37984 */ /* 0x0030620000000800 */
[----:B------:R-:W-:Y:S04]  /*65b0*/  BSSY.RECONVERGENT B0, `(.L_x_8122) ;  /* 0x0000003000007945 */ /* 0x000fe80003800200 */
[----:B------:R-:W-:Y:S05]  /*65c0*/  @!P1 BRA `(.L_x_8123) ;  /* 0x0000000000049947 */ /* 0x000fea0003800000 */
[----:B-1----:R1:W-:Y:S02]  /*65d0*/  REDG.E.ADD.F32.FTZ.RN.STRONG.GPU desc[UR16][R172.64+0x280], R179 ;  /* 0x000280b3ac0079a6 */ /* 0x0023e4000c12f310 */
.L_x_8123:
[----:B------:R-:W-:Y:S05]  /*65e0*/  BSYNC.RECONVERGENT B0 ;  /* 0x0000000000007941 */ /* 0x000fea0003800200 */
.L_x_8122:
[----:B-1----:R1:W0:Y:S01]  /*65f0*/  LDS R179, [R27+0xb50] ;  /* 0x000b50001bb37984 */ /* 0x0022220000000800 */
[----:B------:R-:W-:Y:S04]  /*6600*/  BSSY.RECONVERGENT B0, `(.L_x_8124) ;  /* 0x0000003000007945 */ /* 0x000fe80003800200 */
[----:B------:R-:W-:Y:S05]  /*6610*/  @!P2 BRA `(.L_x_8125) ;  /* 0x000000000004a947 */ /* 0x000fea0003800000 */
[----:B0-----:R0:W-:Y:S02]  /*6620*/  REDG.E.ADD.F32.FTZ.RN.STRONG.GPU desc[UR16][R172.64+0x300], R179 ;  /* 0x000300b3ac0079a6 */ /* 0x0011e4000c12f310 */
.L_x_8125:
[----:B------:R-:W-:Y:S05]  /*6630*/  BSYNC.RECONVERGENT B0 ;  /* 0x0000000000007941 */ /* 0x000fea0003800200 */
.L_x_8124:
[----:B0-----:R0:W0:Y:S01]  /*6640*/  LDS R179, [R28+0xbd0] ;  /* 0x000bd0001cb37984 */ /* 0x0010220000000800 */
[----:B------:R-:W-:Y:S04]  /*6650*/  BSSY.RECONVERGENT B0, `(.L_x_8126) ;  /* 0x0000003000007945 */ /* 0x000fe80003800200 */
[----:B------:R-:W-:Y:S05]  /*6660*/  @!P3 BRA `(.L_x_8127) ;  /* 0x000000000004b947 */ /* 0x000fea0003800000 */
[----:B0-----:R0:W-:Y:S02]  /*6670*/  REDG.E.ADD.F32.FTZ.RN.STRONG.GPU desc[UR16][R172.64+0x380], R179 ;  /* 0x000380b3ac0079a6 */ /* 0x0011e4000c12f310 */
.L_x_8127:
[----:B------:R-:W-:Y:S05]  /*6680*/  BSYNC.RECONVERGENT B0 ;  /* 0x0000000000007941 */ /* 0x000fea0003800200 */
.L_x_8126:
[----:B0-----:R0:W0:Y:S01]  /*6690*/  LDS R179, [R29+0xc50] ;  /* 0x000c50001db37984 */ /* 0x0010220000000800 */
[----:B------:R-:W-:Y:S04]  /*66a0*/  BSSY.RECONVERGENT B0, `(.L_x_8128) ;  /* 0x0000003000007945 */ /* 0x000fe80003800200 */
[----:B------:R-:W-:Y:S05]  /*66b0*/  @!P4 BRA `(.L_x_8129) ;  /* 0x000000000004c947 */ /* 0x000fea0003800000 */
[----:B0-----:R0:W-:Y:S02]  /*66c0*/  REDG.E.ADD.F32.FTZ.RN.STRONG.GPU desc[UR16][R172.64+0x400], R179 ;  /* 0x000400b3ac0079a6 */ /* 0x0011e4000c12f310 */
.L_x_8129:
[----:B------:R-:W-:Y:S05]  /*66d0*/  BSYNC.RECONVERGENT B0 ;  /* 0x0000000000007941 */ /* 0x000fea0003800200 */
.L_x_8128:
[----:B0-----:R0:W0:Y:S01]  /*66e0*/  LDS R179, [R30+0xcd0] ;  /* 0x000cd0001eb37984 */ /* 0x0010220000000800 */
[----:B------:R-:W-:Y:S04]  /*66f0*/  BSSY.RECONVERGENT B0, `(.L_x_8130) ;  /* 0x0000003000007945 */ /* 0x000fe80003800200 */
[----:B------:R-:W-:Y:S05]  /*6700*/  @!P5 BRA `(.L_x_8131) ;  /* 0x000000000004d947 */ /* 0x000fea0003800000 */
[----:B0-----:R0:W-:Y:S02]  /*6710*/  REDG.E.ADD.F32.FTZ.RN.STRONG.GPU desc[UR16][R172.64+0x480], R179 ;  /* 0x000480b3ac0079a6 */ /* 0x0011e4000c12f310 */
.L_x_8131:
[----:B------:R-:W-:Y:S05]  /*6720*/  BSYNC.RECONVERGENT B0 ;  /* 0x0000000000007941 */ /* 0x000fea0003800200 */
.L_x_8130:
        /* <DEDUP_REMOVED lines=10> */
.L_x_8133:
[----:B------:R-:W-:Y:S05]  /*67d0*/  BSYNC.RECONVERGENT B0 ;  /* 0x0000000000007941 */ /* 0x000fea0003800200 */
.L_x_8132:
[----:B0-----:R0:W0:Y:S01]  /*67e0*/  LDS R179, [R32+0xdd0] ;  /* 0x000dd00020b37984 */ /* 0x0010220000000800 */
[----:B------:R-:W-:Y:S04]  /*67f0*/  BSSY.RECONVERGENT B0, `(.L_x_8134) ;  /* 0x0000003000007945 */ /* 0x000fe80003800200 */
[----:B------:R-:W-:Y:S05]  /*6800*/  @!P1 BRA `(.L_x_8135) ;  /* 0x0000000000049947 */ /* 0x000fea0003800000 */
[----:B0-----:R0:W-:Y:S02]  /*6810*/  REDG.E.ADD.F32.FTZ.RN.STRONG.GPU desc[UR16][R172.64+0x580], R179 ;  /* 0x000580b3ac0079a6 */ /* 0x0011e4000c12f310 */
.L_x_8135:
[----:B------:R-:W-:Y:S05]  /*6820*/  BSYNC.RECONVERGENT B0 ;  /* 0x0000000000007941 */ /* 0x000fea0003800200 */
.L_x_8134:
[----:B0-----:R0:W0:Y:S01]  /*6830*/  LDS R179, [R33+0xe50] ;  /* 0x000e500021b37984 */ /* 0x0010220000000800 */
[----:B------:R-:W-:Y:S04]  /*6840*/  BSSY.RECONVERGENT B0, `(.L_x_8136) ;  /* 0x0000003000007945 */ /* 0x000fe80003800200 */
[----:B------:R-:W-:Y:S05]  /*6850*/  @!P2 BRA `(.L_x_8137) ;  /* 0x000000000004a947 */ /* 0x000fea0003800000 */
[----:B0-----:R0:W-:Y:S02]  /*6860*/  REDG.E.ADD.F32.FTZ.RN.STRONG.GPU desc[UR16][R172.64+0x600], R179 ;  /* 0x000600b3ac0079a6 */ /* 0x0011e4000c12f310 */
.L_x_8137:
[----:B------:R-:W-:Y:S05]  /*6870*/  BSYNC.RECONVERGENT B0 ;  /* 0x0000000000007941 */ /* 0x000fea0003800200 */
.L_x_8136:
[----:B0-----:R0:W0:Y:S01]  /*6880*/  LDS R179, [R34+0xed0] ;  /* 0x000ed00022b37984 */ /* 0x0010220000000800 */
[----:B------:R-:W-:Y:S04]  /*6890*/  BSSY.RECONVERGENT B0, `(.L_x_8138) ;  /* 0x0000003000007945 */ /* 0x000fe80003800200 */
[----:B------:R-:W-:Y:S05]  /*68a0*/  @!P3 BRA `(.L_x_8139) ;  /* 0x000000000004b947 */ /* 0x000fea0003800000 */
[----:B0-----:R0:W-:Y:S02]  /*68b0*/  REDG.E.ADD.F32.FTZ.RN.STRONG.GPU desc[UR16][R172.64+0x680], R179 ;  /* 0x000680b3ac0079a6 */ /* 0x0011e4000c12f310 */
.L_x_8139:
[----:B------:R-:W-:Y:S05]  /*68c0*/  BSYNC.RECONVERGENT B0 ;  /* 0x0000000000007941 */ /* 0x000fea0003800200 */
.L_x_8138:
[----:B0-----:R0:W0:Y:S01]  /*68d0*/  LDS R179, [R35+0xf50] ;  /* 0x000f500023b37984 */ /* 0x0010220000000800 */
[----:B------:R-:W-:Y:S04]  /*68e0*/  BSSY.RECONVERGENT B0, `(.L_x_8140) ;  /* 0x0000003000007945 */ /* 0x000fe80003800200 */
[----:B------:R-:W-:Y:S05]  /*68f0*/  @!P4 BRA `(.L_x_8141) ;  /* 0x000000000004c947 */ /* 0x000fea0003800000 */
[----:B0-----:R0:W-:Y:S02]  /*6900*/  REDG.E.ADD.F32.FTZ.RN.STRONG.GPU desc[UR16][R172.64+0x700], R179 ;  /* 0x000700b3ac0079a6 */ /* 0x0011e4000c12f310 */
.L_x_8141:
[----:B------:R-:W-:Y:S05]  /*6910*/  BSYNC.RECONVERGENT B0 ;  /* 0x0000000000007941 */ /* 0x000fea0003800200 */
.L_x_8140:
[----:B0-----:R0:W0:Y:S01]  /*6920*/  LDS R179, [R36+0xfd0] ;  /* 0x000fd00024b37984 */ /* 0x0010220000000800 */
[----:B------:R-:W-:Y:S04]  /*6930*/  BSSY.RECONVERGENT B0, `(.L_x_8142) ;  /* 0x0000003000007945 */ /* 0x000fe80003800200 */
[----:B------:R-:W-:Y:S05]  /*6940*/  @!P5 BRA `(.L_x_8143) ;  /* 0x000000000004d947 */ /* 0x000fea0003800000 */
[----:B0-----:R0:W-:Y:S02]  /*6950*/  REDG.E.ADD.F32.FTZ.RN.STRONG.GPU desc[UR16][R172.64+0x780], R179 ;  /* 0x000780b3ac0079a6 */ /* 0x0011e4000c12f310 */
.L_x_8143:
[----:B------:R-:W-:Y:S05]  /*6960*/  BSYNC.RECONVERGENT B0 ;  /* 0x0000000000007941 */ /* 0x000fea0003800200 */
.L_x_8142:
[----:B0---4-:R-:W0:Y:S01]  /*6970*/  SHFL.DOWN PT, R172, R175, 0x1, 0x1f ;  /* 0x08201f00afac7f89 */ /* 0x011e2200000e0000 */
[----:B------:R-:W-:Y:S01]  /*6980*/  ISETP.GT.AND P1, PT, R39, 0x1e, PT ;  /* 0x0000001e2700780c */ /* 0x000fe20003f24270 */
[----:B------:R-:W-:Y:S01]  /*6990*/  FMUL.FTZ R178, R177, R207 ;  /* 0x000000cfb1b27220 */ /* 0x000fe20000410000 */
[----:B------:R-:W-:Y:S01]  /*69a0*/  ISETP.NE.AND P2, PT, R39, RZ, PT ;  /* 0x000000ff2700720c */ /* 0x000fe20003f45270 */
[----:B------:R-:W4:Y:S01]  /*69b0*/  SHFL.DOWN PT, R173, R174, 0x1, 0x1f ;  /* 0x08201f00aead7f89 */ /* 0x000f2200000e0000 */
[----:B------:R-:W-:Y:S01]  /*69c0*/  ISETP.NE.AND P3, PT, R223, RZ, PT ;  /* 0x000000ffdf00720c */ /* 0x000fe20003f65270 */
[----:B------:R-:W-:Y:S01]  /*69d0*/  FMUL.FTZ R185, R185, R178 ;  /* 0x000000b2b9b97220 */ /* 0x000fe20000410000 */
[C---:B------:R-:W-:Y:S01]  /*69e0*/  FMUL.FTZ R178, R177.reuse, R127 ;  /* 0x0000007fb1b27220 */ /* 0x040fe20000410000 */
[----:B------:R-:W-:Y:S01]  /*69f0*/  FMUL.FTZ R181, R177, R202 ;  /* 0x000000cab1b57220 */ /* 0x000fe20000410000 */
[----:B------:R-:W-:Y:S02]  /*6a00*/  BSSY.RECONVERGENT B0, `(.L_x_8144) ;  /* 0x0000080000007945 */ /* 0x000fe40003800200 */
[----:B------:R-:W-:Y:S01]  /*6a10*/  FMUL.FTZ R178, R187, R178 ;  /* 0x000000b2bbb27220 */ /* 0x000fe20000410000 */
[----:B------:R-:W-:-:S02]  /*6a20*/  FMUL.FTZ R181, R190, R181 ;  /* 0x000000b5beb57220 */ /* 0x000fc40000410000 */
        /* <DEDUP_REMOVED lines=35> */
[C---:B------:R-:W-:Y:S01]  /*6c60*/  FMUL.FTZ R210, R177.reuse, R210 ;  /* 0x000000d2b1d27220 */ /* 0x040fe20000410000 */
[C---:B------:R-:W-:Y:S01]  /*6c70*/  FMUL.FTZ R214, R177.reuse, R214 ;  /* 0x000000d6b1d67220 */ /* 0x040fe20000410000 */
        /* <DEDUP_REMOVED lines=8> */
[C---:B------:R-:W-:Y:S01]  /*6d00*/  FMUL.FTZ R179, R177.reuse, R204 ;  /* 0x000000ccb1b37220 */ /* 0x040fe20000410000 */
[C---:B------:R-:W-:Y:S01]  /*6d10*/  FMUL.FTZ R216, R177.reuse, R216 ;  /* 0x000000d8b1d87220 */ /* 0x040fe20000410000 */
[C---:B------:R-:W-:Y:S01]  /*6d20*/  FMUL.FTZ R198, R177.reuse, R198 ;  /* 0x000000c6b1c67220 */ /* 0x040fe20000410000 */
[----:B------:R-:W4:Y:S01]  /*6d30*/  SHFL.DOWN PT, R183, R174, 0x10, 0x1f ;  /* 0x0a001f00aeb77f89 */ /* 0x000f2200000e0000 */
[C---:B------:R-:W-:Y:S01]  /*6d40*/  FMUL.FTZ R200, R177.reuse, R200 ;  /* 0x000000c8b1c87220 */ /* 0x040fe20000410000 */
        /* <DEDUP_REMOVED lines=29> */
[----:B------:R-:W-:Y:S01]  /*6f20*/  FFMA.FTZ R198, R53, R98, R198 ;  /* 0x0000006235c67223 */ /* 0x000fe200000100c6 */
        /* <DEDUP_REMOVED lines=45> */
.L_x_8145:
[----:B------:R-:W-:Y:S05]  /*7200*/  BSYNC.RECONVERGENT B0 ;  /* 0x0000000000007941 */ /* 0x000fea0003800200 */
.L_x_8144:
[----:B------:R-:W-:-:S04]  /*7210*/  UIADD3 UR4, UPT, UPT, UR4, 0x1, URZ ;  /* 0x0000000104047890 */ /* 0x000fc8000fffe0ff */
[----:B------:R-:W-:-:S09]  /*7220*/  UISETP.GE.AND UP0, UPT, UR4, UR12, UPT ;  /* 0x0000000c0400728c */ /* 0x000fd2000bf06270 */
[----:B------:R-:W-:Y:S05]  /*7230*/  BRA.U !UP0, `(.L_x_8146) ;  /* 0xffffffd508c47547 */ /* 0x000fea000b83ffff */
.L_x_8108:
[----:B------:R-:W-:Y:S06]  /*7240*/  BAR.SYNC.DEFER_BLOCKING 0x0 ;  /* 0x0000000000007b1d */ /* 0x000fec0000010000 */
[----:B------:R-:W4:Y:S01]  /*7250*/  LDCU.64 UR6, c[0x0][0x500] ;  /* 0x0000a000ff0677ac */ /* 0x000f220008000a00 */
[----:B------:R-:W5:Y:S04]  /*7260*/  LDG.E.128 R44, desc[UR16][R140.64] ;  /* 0x000000108c2c7981 */ /* 0x000f68000c1e1d00 */
[----:B------:R-:W2:Y:S04]  /*7270*/  LDG.E.128 R56, desc[UR16][R140.64+0x200] ;  /* 0x000200108c387981 */ /* 0x000ea8000c1e1d00 */
[----:B------:R-:W3:Y:S04]  /*7280*/  LDG.E.128 R60, desc[UR16][R140.64+0x400] ;  /* 0x000400108c3c7981 */ /* 0x000ee8000c1e1d00 */
[----:B------:R-:W4:Y:S01]  /*7290*/  LDG.E.128 R64, desc[UR16][R140.64+0x600] ;  /* 0x000600108c407981 */ /* 0x000f22000c1e1d00 */
[----:B------:R-:W-:-:S03]  /*72a0*/  HFMA2 R159, -RZ, RZ, 0, 0 ;  /* 0x00000000ff9f7431 */ /* 0x000fc600000001ff */
[----:B-----5:R-:W-:Y:S04]  /*72b0*/  STS.128 [R40], R44 ;  /* 0x0000002c28007388 */ /* 0x020fe80000000c00 */
[----:B--2---:R-:W-:Y:S04]  /*72c0*/  STS.128 [R40+0x200], R56 ;  /* 0x0002003828007388 */ /* 0x004fe80000000c00 */
[----:B---3--:R2:W-:Y:S04]  /*72d0*/  STS.128 [R40+0x400], R60 ;  /* 0x0004003c28007388 */ /* 0x0085e80000000c00 */
[----:B----4-:R-:W-:Y:S01]  /*72e0*/  STS.128 [R40+0x600], R64 ;  /* 0x0006004028007388 */ /* 0x010fe20000000c00 */
[----:B------:R-:W-:-:S03]  /*72f0*/  NOP ;  /* 0x0000000000007918 */ /* 0x000fc60000000000 */
[----:B------:R-:W3:Y:S04]  /*7300*/  LDS.128 R96, [R41] ;  /* 0x0000000029607984 */ /* 0x000ee80000000c00 */
[----:B------:R-:W4:Y:S01]  /*7310*/  LDS.128 R52, [R41+0x10] ;  /* 0x0000100029347984 */ /* 0x000f220000000c00 */
[----:B--2---:R-:W2:Y:S03]  /*7320*/  LDC.64 R60, c[0x0][0x4f8] ;  /* 0x00013e00ff3c7b82 */ /* 0x004ea60000000a00 */
[----:B------:R-:W5:Y:S05]  /*7330*/  LDS.128 R44, [R41+0x20] ;  /* 0x00002000292c7984 */ /* 0x000f6a0000000c00 */
        /* <DEDUP_REMOVED lines=9> */
[----:B------:R-:W-:Y:S01]  /*73d0*/  FADD.FTZ R52, R52, R3 ;  /* 0x0000000334347221 */ /* 0x000fe20000010000 */
[----:B------:R-:W-:-:S02]  /*73e0*/  FSETP.GTU.FTZ.AND P0, PT, R99, 20, PT ;  /* 0x41a000006300780b */ /* 0x000fc40003f1c000 */
[----:B------:R-:W-:Y:S02]  /*73f0*/  FSETP.GTU.FTZ.AND P4, PT, R96, 20, PT ;  /* 0x41a000006000780b */ /* 0x000fe40003f9c000 */
[----:B------:R-:W-:-:S05]  /*7400*/  FSETP.GTU.FTZ.AND P5, PT, R64, 20, PT ;  /* 0x41a000004000780b */ /* 0x000fca0003fbc000 */
[----:B------:R-:W-:Y:S02]  /*7410*/  @!P2 FMUL.FTZ R42, R97, -1.4426950216293334961 ;  /* 0xbfb8aa3b612aa820 */ /* 0x000fe40000410000 */
[----:B------:R-:W-:Y:S02]  /*7420*/  @!P1 FMUL.FTZ R56, R98, -1.4426950216293334961 ;  /* 0xbfb8aa3b62389820 */ /* 0x000fe40000410000 */
[----:B------:R-:W-:Y:S02]  /*7430*/  @!P0 FMUL.FTZ R57, R99, -1.4426950216293334961 ;  /* 0xbfb8aa3b63398820 */ /* 0x000fe40000410000 */
[----:B------:R-:W3:Y:S01]  /*7440*/  @!P2 MUFU.EX2 R42, R42 ;  /* 0x0000002a002aa308 */ /* 0x000ee20000000800 */
[----:B------:R-:W-:-:S07]  /*7450*/  @!P4 FMUL.FTZ R39, R96, -1.4426950216293334961 ;  /* 0xbfb8aa3b6027c820 */ /* 0x000fce0000410000 */
[----:B------:R-:W4:Y:S08]  /*7460*/  @!P1 MUFU.EX2 R56, R56 ;  /* 0x0000003800389308 */ /* 0x000f300000000800 */
[----:B------:R1:W5:Y:S01]  /*7470*/  @!P0 MUFU.EX2 R59, R57 ;  /* 0x00000039003b8308 */ /* 0x0003620000000800 */
[----:B---3--:R-:W-:Y:S01]  /*7480*/  @!P2 FADD.FTZ R58, R42, 1 ;  /* 0x3f8000002a3aa421 */ /* 0x008fe20000010000 */
[----:B--2---:R-:W-:-:S04]  /*7490*/  IMAD.WIDE.U32 R42, R60, UR18, R158 ;  /* 0x000000123c2a7c25 */ /* 0x004fc8000f8e009e */
[----:B------:R-:W-:Y:S02]  /*74a0*/  IMAD R43, R61, UR18, R43 ;  /* 0x000000123d2b7c24 */ /* 0x000fe4000f8e022b */
[----:B------:R-:W-:Y:S01]  /*74b0*/  FADD.FTZ R61, R53, R3 ;  /* 0x00000003353d7221 */ /* 0x000fe20000010000 */
[----:B------:R-:W2:Y:S01]  /*74c0*/  @!P2 MUFU.RCP R58, R58 ;  /* 0x0000003a003aa308 */ /* 0x000ea20000001000 */
[----:B----4-:R-:W-:Y:S01]  /*74d0*/  @!P1 FADD.FTZ R53, R56, 1 ;  /* 0x3f80000038359421 */ /* 0x010fe20000010000 */
[C---:B-1----:R-:W-:Y:S02]  /*74e0*/  IMAD.WIDE.U32 R56, R0.reuse, UR6, R42 ;  /* 0x0000000600387c25 */ /* 0x042fe4000f8e002a */
[----:B------:R-:W-:Y:S02]  /*74f0*/  FSETP.GTU.FTZ.AND P6, PT, R61, 20, PT ;  /* 0x41a000003d00780b */ /* 0x000fe40003fdc000 */
[----:B------:R-:W-:Y:S01]  /*7500*/  IMAD R43, R0, UR7, R57 ;  /* 0x00000007002b7c24 */ /* 0x000fe2000f8e0239 */
[----:B0-----:R-:W-:Y:S01]  /*7510*/  LEA R42, P3, R56, R62, 0x2 ;  /* 0x0000003e382a7211 */ /* 0x001fe200078610ff */
[----:B------:R-:W0:Y:S01]  /*7520*/  @!P1 MUFU.RCP R53, R53 ;  /* 0x0000003500359308 */ /* 0x000e220000001000 */
[----:B-----5:R-:W-:Y:S01]  /*7530*/  @!P0 FADD.FTZ R59, R59, 1 ;  /* 0x3f8000003b3b8421 */ /* 0x020fe20000010000 */
[----:B------:R-:W-:Y:S01]  /*7540*/  @!P5 FMUL.FTZ R57, R64, -1.4426950216293334961 ;  /* 0xbfb8aa3b4039d820 */ /* 0x000fe20000410000 */
[----:B------:R-:W-:Y:S01]  /*7550*/  LEA.HI.X R43, R56, R63, R43, 0x2, P3 ;  /* 0x0000003f382b7211 */ /* 0x000fe200018f142b */
[----:B------:R-:W1:Y:S01]  /*7560*/  LDCU.64 UR6, c[0x0][0x520] ;  /* 0x0000a400ff0677ac */ /* 0x000e620008000a00 */
[----:B------:R-:W-:-:S03]  /*7570*/  FSETP.GTU.FTZ.AND P3, PT, R55, 20, PT ;  /* 0x41a000003700780b */ /* 0x000fc60003f7c000 */
[----:B------:R3:W4:Y:S01]  /*7580*/  @!P0 MUFU.RCP R60, R59 ;  /* 0x0000003b003c8308 */ /* 0x0007220000001000 */
[----:B--2---:R-:W-:Y:S01]  /*7590*/  @!P2 FMUL.FTZ R77, R77, R58 ;  /* 0x0000003a4d4da220 */ /* 0x004fe20000410000 */
[--C-:B------:R-:W-:Y:S01]  /*75a0*/  FADD.FTZ R58, R45, R3.reuse ;  /* 0x000000032d3a7221 */ /* 0x100fe20000010000 */
[----:B------:R-:W-:Y:S01]  /*75b0*/  FSETP.GTU.FTZ.AND P2, PT, R52, 20, PT ;  /* 0x41a000003400780b */ /* 0x000fe20003f5c000 */
[----:B------:R-:W-:Y:S01]  /*75c0*/  @!P6 FMUL.FTZ R54, R61, -1.4426950216293334961 ;  /* 0xbfb8aa3b3d36e820 */ /* 0x000fe20000410000 */
[--C-:B------:R-:W-:Y:S01]  /*75d0*/  FADD.FTZ R61, R47, R3.reuse ;  /* 0x000000032f3d7221 */ /* 0x100fe20000010000 */
[----:B------:R-:W-:Y:S01]  /*75e0*/  FADD.FTZ R47, R44, R3 ;  /* 0x000000032c2f7221 */ /* 0x000fe20000010000 */
[----:B------:R-:W-:Y:S01]  /*75f0*/  IMAD.WIDE.U32 R42, R37, 0x10, R42 ;  /* 0x00000010252a7825 */ /* 0x000fe200078e002a */
[----:B------:R-:W2:Y:S03]  /*7600*/  @!P4 MUFU.EX2 R39, R39 ;  /* 0x000000270027c308 */ /* 0x000ea60000000800 */
[----:B0-----:R-:W-:Y:S01]  /*7610*/  @!P1 FMUL.FTZ R78, R78, R53 ;  /* 0x000000354e4e9220 */ /* 0x001fe20000410000 */
[----:B------:R-:W-:Y:S01]  /*7620*/  FSETP.GTU.FTZ.AND P1, PT, R58, 20, PT ;  /* 0x41a000003a00780b */ /* 0x000fe20003f3c000 */
[----:B---3--:R-:W-:Y:S01]  /*7630*/  FADD.FTZ R59, R46, R3 ;  /* 0x000000032e3b7221 */ /* 0x008fe20000010000 */
[----:B------:R-:W-:-:S02]  /*7640*/  @!P3 FMUL.FTZ R46, R55, -1.4426950216293334961 ;  /* 0xbfb8aa3b372eb820 */ /* 0x000fc40000410000 */
[----:B------:R0:W3:Y:S01]  /*7650*/  @!P6 MUFU.EX2 R56, R54 ;  /* 0x000000360038e308 */ /* 0x0000e20000000800 */
[----:B------:R-:W-:Y:S01]  /*7660*/  @!P2 FMUL.FTZ R45, R52, -1.4426950216293334961 ;  /* 0xbfb8aa3b342da820 */ /* 0x000fe20000410000 */
[----:B----4-:R-:W-:Y:S01]  /*7670*/  @!P0 FMUL.FTZ R79, R79, R60 ;  /* 0x0000003c4f4f8220 */ /* 0x010fe20000410000 */
[----:B------:R-:W-:-:S06]  /*7680*/  FSETP.GTU.FTZ.AND P0, PT, R59, 20, PT ;  /* 0x41a000003b00780b */ /* 0x000fcc0003f1c000 */
[----:B------:R-:W-:Y:S01]  /*7690*/  @!P1 FMUL.FTZ R58, R58, -1.4426950216293334961 ;  /* 0xbfb8aa3b3a3a9820 */ /* 0x000fe20000410000 */
[----:B------:R-:W4:Y:S01]  /*76a0*/  @!P5 MUFU.EX2 R57, R57 ;  /* 0x000000390039d308 */ /* 0x000f220000000800 */
[----:B0-----:R-:W0:Y:S01]  /*76b0*/  LDS.128 R52, [R41+0x30] ;  /* 0x0000300029347984 */ /* 0x001e220000000c00 */
[----:B--2---:R-:W-:Y:S01]  /*76c0*/  @!P4 FADD.FTZ R39, R39, 1 ;  /* 0x3f8000002727c421 */ /* 0x004fe20000010000 */
[----:B------:R-:W-:Y:S03]  /*76d0*/  BAR.SYNC.DEFER_BLOCKING 0x0 ;  /* 0x0000000000007b1d */ /* 0x000fe60000010000 */
[----:B------:R-:W-:Y:S01]  /*76e0*/  @!P0 FMUL.FTZ R59, R59, -1.4426950216293334961 ;  /* 0xbfb8aa3b3b3b8820 */ /* 0x000fe20000410000 */
[----:B---3--:R-:W-:Y:S02]  /*76f0*/  @!P6 FADD.FTZ R56, R56, 1 ;  /* 0x3f8000003838e421 */ /* 0x008fe40000010000 */
[----:B------:R-:W2:Y:S01]  /*7700*/  @!P3 MUFU.EX2 R46, R46 ;  /* 0x0000002e002eb308 */ /* 0x000ea20000000800 */
[----:B----4-:R-:W-:-:S07]  /*7710*/  @!P5 FADD.FTZ R57, R57, 1 ;  /* 0x3f8000003939d421 */ /* 0x010fce0000010000 */
[----:B------:R-:W3:Y:S08]  /*7720*/  @!P2 MUFU.EX2 R45, R45 ;  /* 0x0000002d002da308 */ /* 0x000ef00000000800 */
[----:B------:R-:W4:Y:S01]  /*7730*/  @!P1 MUFU.EX2 R58, R58 ;  /* 0x0000003a003a9308 */ /* 0x000f220000000800 */
[----:B--2---:R-:W-:Y:S01]  /*7740*/  @!P3 FADD.FTZ R46, R46, 1 ;  /* 0x3f8000002e2eb421 */ /* 0x004fe20000010000 */
[----:B------:R2:W-:Y:S04]  /*7750*/  STS.128 [R41], R80 ;  /* 0x0000005029007388 */ /* 0x0005e80000000c00 */
[----:B------:R-:W-:Y:S02]  /*7760*/  STS.128 [R41+0x10], R84 ;  /* 0x0000105429007388 */ /* 0x000fe40000000c00 */
[----:B------:R-:W5:Y:S01]  /*7770*/  @!P4 MUFU.RCP R39, R39 ;  /* 0x000000270027c308 */ /* 0x000f620000001000 */
[----:B---3--:R-:W-:Y:S01]  /*7780*/  @!P2 FADD.FTZ R45, R45, 1 ;  /* 0x3f8000002d2da421 */ /* 0x008fe20000010000 */
[----:B------:R-:W-:Y:S01]  /*7790*/  STS.128 [R41+0x20], R88 ;  /* 0x0000205829007388 */ /* 0x000fe20000000c00 */
[--C-:B0-----:R-:W-:Y:S01]  /*77a0*/  FADD.FTZ R53, R53, R3.reuse ;  /* 0x0000000335357221 */ /* 0x101fe20000010000 */
[----:B------:R-:W-:-:S04]  /*77b0*/  FADD.FTZ R54, R54, R3 ;  /* 0x0000000336367221 */ /* 0x000fc80000010000 */
[----:B------:R-:W0:Y:S01]  /*77c0*/  @!P5 MUFU.RCP R57, R57 ;  /* 0x000000390039d308 */ /* 0x000e220000001000 */
[----:B----4-:R-:W-:Y:S01]  /*77d0*/  @!P1 FADD.FTZ R58, R58, 1 ;  /* 0x3f8000003a3a9421 */ /* 0x010fe20000010000 */
[--C-:B------:R-:W-:Y:S01]  /*77e0*/  FADD.FTZ R55, R55, R3.reuse ;  /* 0x0000000337377221 */ /* 0x100fe20000010000 */
[----:B------:R-:W-:Y:S01]  /*77f0*/  FADD.FTZ R52, R52, R3 ;  /* 0x0000000334347221 */ /* 0x000fe20000010000 */
[----:B------:R-:W-:Y:S04]  /*7800*/  STS.128 [R41+0x30], R92 ;  /* 0x0000305c29007388 */ /* 0x000fe80000000c00 */
[----:B------:R-:W3:Y:S01]  /*7810*/  @!P3 MUFU.RCP R46, R46 ;  /* 0x0000002e002eb308 */ /* 0x000ee20000001000 */
[----:B-----5:R-:W-:Y:S01]  /*7820*/  @!P4 FMUL.FTZ R76, R76, R39 ;  /* 0x000000274c4cc220 */ /* 0x020fe20000410000 */
[----:B------:R-:W-:-:S06]  /*7830*/  FSETP.GTU.FTZ.AND P4, PT, R61, 20, PT ;  /* 0x41a000003d00780b */ /* 0x000fcc0003f9c000 */
[----:B------:R-:W4:Y:S01]  /*7840*/  @!P6 MUFU.RCP R56, R56 ;  /* 0x000000380038e308 */ /* 0x000f220000001000 */
[----:B0-----:R-:W-:Y:S01]  /*7850*/  @!P5 FMUL.FTZ R74, R74, R57 ;  /* 0x000000394a4ad220 */ /* 0x001fe20000410000 */
[----:B------:R-:W-:-:S05]  /*7860*/  FSETP.GTU.FTZ.AND P5, PT, R53, 20, PT ;  /* 0x41a000003500780b */ /* 0x000fca0003fbc000 */
[----:B------:R-:W-:Y:S01]  /*7870*/  @!P4 FMUL.FTZ R44, R61, -1.4426950216293334961 ;  /* 0xbfb8aa3b3d2cc820 */ /* 0x000fe20000410000 */
[----:B------:R-:W0:Y:S01]  /*7880*/  @!P2 MUFU.RCP R45, R45 ;  /* 0x0000002d002da308 */ /* 0x000e220000001000 */
[----:B---3--:R-:W-:Y:S01]  /*7890*/  @!P3 FMUL.FTZ R75, R75, R46 ;  /* 0x0000002e4b4bb220 */ /* 0x008fe20000410000 */
[----:B------:R-:W-:-:S06]  /*78a0*/  FSETP.GTU.FTZ.AND P3, PT, R54, 20, PT ;  /* 0x41a000003600780b */ /* 0x000fcc0003f7c000 */
[----:B------:R-:W3:Y:S01]  /*78b0*/  @!P1 MUFU.RCP R58, R58 ;  /* 0x0000003a003a9308 */ /* 0x000ee20000001000 */
[----:B----4-:R-:W-:Y:S01]  /*78c0*/  @!P6 FMUL.FTZ R73, R73, R56 ;  /* 0x000000384949e220 */ /* 0x010fe20000410000 */
[----:B------:R-:W-:-:S06]  /*78d0*/  FSETP.GTU.FTZ.AND P6, PT, R47, 20, PT ;  /* 0x41a000002f00780b */ /* 0x000fcc0003fdc000 */
[----:B------:R-:W4:Y:S01]  /*78e0*/  @!P0 MUFU.EX2 R60, R59 ;  /* 0x0000003b003c8308 */ /* 0x000f220000000800 */
[----:B0-----:R-:W-:Y:S01]  /*78f0*/  @!P2 FMUL.FTZ R72, R72, R45 ;  /* 0x0000002d4848a220 */ /* 0x001fe20000410000 */
[----:B------:R-:W-:Y:S01]  /*7900*/  FSETP.GTU.FTZ.AND P2, PT, R55, 20, PT ;  /* 0x41a000003700780b */ /* 0x000fe20003f5c000 */
[----:B------:R-:W-:-:S04]  /*7910*/  @!P5 FMUL.FTZ R45, R53, -1.4426950216293334961 ;  /* 0xbfb8aa3b352dd820 */ /* 0x000fc80000410000 */
[----:B------:R-:W-:Y:S01]  /*7920*/  @!P6 FMUL.FTZ R39, R47, -1.4426950216293334961 ;  /* 0xbfb8aa3b2f27e820 */ /* 0x000fe20000410000 */
[----:B------:R0:W5:Y:S01]  /*7930*/  @!P4 MUFU.EX2 R65, R44 ;  /* 0x0000002c0041c308 */ /* 0x0001620000000800 */
[----:B---3--:R-:W-:Y:S01]  /*7940*/  @!P1 FMUL.FTZ R69, R69, R58 ;  /* 0x0000003a45459220 */ /* 0x008fe20000410000 */
[----:B------:R-:W-:Y:S01]  /*7950*/  FSETP.GTU.FTZ.AND P1, PT, R52, 20, PT ;  /* 0x41a000003400780b */ /* 0x000fe20003f3c000 */
[----:B------:R-:W-:Y:S01]  /*7960*/  NOP ;  /* 0x0000000000007918 */ /* 0x000fe20000000000 */
[----:B0-----:R-:W-:-:S04]  /*7970*/  @!P3 FMUL.FTZ R44, R54, -1.4426950216293334961 ;  /* 0xbfb8aa3b362cb820 */ /* 0x001fc80000410000 */
[----:B------:R-:W0:Y:S01]  /*7980*/  @!P5 MUFU.EX2 R67, R45 ;  /* 0x0000002d0043d308 */ /* 0x000e220000000800 */
[----:B------:R-:W-:Y:S01]  /*7990*/  @!P2 FMUL.FTZ R97, R55, -1.4426950216293334961 ;  /* 0xbfb8aa3b3761a820 */ /* 0x000fe20000410000 */
[----:B----4-:R-:W-:Y:S01]  /*79a0*/  @!P0 FADD.FTZ R64, R60, 1 ;  /* 0x3f8000003c408421 */ /* 0x010fe20000010000 */
[----:B------:R-:W3:Y:S04]  /*79b0*/  LDS.128 R56, [R40+0x200] ;  /* 0x0002000028387984 */ /* 0x000ee80000000c00 */
[----:B------:R-:W-:Y:S02]  /*79c0*/  @!P1 FMUL.FTZ R66, R52, -1.4426950216293334961 ;  /* 0xbfb8aa3b34429820 */ /* 0x000fe40000410000 */
[----:B------:R-:W4:Y:S01]  /*79d0*/  LDS.128 R52, [R40+0x400] ;  /* 0x0004000028347984 */ /* 0x000f220000000c00 */
[----:B------:R1:W2:Y:S01]  /*79e0*/  @!P3 MUFU.EX2 R96, R44 ;  /* 0x0000002c0060b308 */ /* 0x0002a20000000800 */
[----:B-----5:R-:W-:-:S02]  /*79f0*/  @!P4 FADD.FTZ R65, R65, 1 ;  /* 0x3f8000004141c421 */ /* 0x020fc40000010000 */
[----:B------:R-:W5:Y:S05]  /*7a00*/  LDS.128 R60, [R40+0x600] ;  /* 0x00060000283c7984 */ /* 0x000f6a0000000c00 */
[----:B------:R-:W2:Y:S01]  /*7a10*/  @!P1 MUFU.EX2 R66, R66 ;  /* 0x0000004200429308 */ /* 0x000ea20000000800 */
[----:B-1----:R-:W1:Y:S01]  /*7a20*/  LDS.128 R44, [R40] ;  /* 0x00000000282c7984 */ /* 0x002e620000000c00 */
[----:B0-----:R-:W-:-:S06]  /*7a30*/  @!P5 FADD.FTZ R67, R67, 1 ;  /* 0x3f8000004343d421 */ /* 0x001fcc0000010000 */
[----:B------:R-:W0:Y:S01]  /*7a40*/  @!P6 MUFU.EX2 R39, R39 ;  /* 0x000000270027e308 */ /* 0x000e220000000800 */
[----:B--2---:R-:W-:-:S07]  /*7a50*/  @!P3 FADD.FTZ R96, R96, 1 ;  /* 0x3f8000006060b421 */ /* 0x004fce0000010000 */
[----:B------:R-:W2:Y:S01]  /*7a60*/  @!P2 MUFU.EX2 R97, R97 ;  /* 0x000000610061a308 */ /* 0x000ea20000000800 */
[----:B------:R-:W-:-:S07]  /*7a70*/  @!P1 FADD.FTZ R66, R66, 1 ;  /* 0x3f80000042429421 */ /* 0x000fce0000010000 */
[----:B------:R-:W1:Y:S01]  /*7a80*/  @!P4 MUFU.RCP R80, R65 ;  /* 0x000000410050c308 */ /* 0x000e620000001000 */
[----:B0-----:R-:W-:Y:S01]  /*7a90*/  @!P6 FADD.FTZ R39, R39, 1 ;  /* 0x3f8000002727e421 */ /* 0x001fe20000010000 */
[----:B---3--:R-:W-:Y:S04]  /*7aa0*/  STG.E.128 desc[UR16][R42.64+0x200], R56 ;  /* 0x000200382a007986 */ /* 0x008fe8000c101d10 */
[----:B----4-:R-:W-:Y:S02]  /*7ab0*/  STG.E.128 desc[UR16][R42.64+0x400], R52 ;  /* 0x000400342a007986 */ /* 0x010fe4000c101d10 */
[----:B------:R-:W0:Y:S01]  /*7ac0*/  @!P1 MUFU.RCP R65, R66 ;  /* 0x0000004200419308 */ /* 0x000e220000001000 */
[----:B--2---:R-:W-:Y:S01]  /*7ad0*/  @!P2 FADD.FTZ R97, R97, 1 ;  /* 0x3f8000006161a421 */ /* 0x004fe20000010000 */
[----:B-----5:R-:W-:Y:S06]  /*7ae0*/  STG.E.128 desc[UR16][R42.64+0x600], R60 ;  /* 0x0006003c2a007986 */ /* 0x020fec000c101d10 */
[----:B------:R2:W3:Y:S01]  /*7af0*/  @!P0 MUFU.RCP R81, R64 ;  /* 0x0000004000518308 */ /* 0x0004e20000001000 */
[----:B-1----:R1:W-:Y:S01]  /*7b00*/  STG.E.128 desc[UR16][R42.64], R44 ;  /* 0x0000002c2a007986 */ /* 0x0023e2000c101d10 */
[----:B------:R-:W-:Y:S01]  /*7b10*/  @!P4 FMUL.FTZ R71, R71, R80 ;  /* 0x000000504747c220 */ /* 0x000fe20000410000 */
[----:B------:R-:W-:Y:S01]  /*7b20*/  IADD3 R6, P4, PT, R6, -0x800, RZ ;  /* 0xfffff80006067810 */ /* 0x000fe20007f9e0ff */
[----:B------:R-:W-:Y:S03]  /*7b30*/  BAR.SYNC.DEFER_BLOCKING 0x0 ;  /* 0x0000000000007b1d */ /* 0x000fe60000010000 */
[----:B------:R-:W-:Y:S01]  /*7b40*/  IADD3.X R15, PT, PT, R15, -0x1, RZ, P4, !PT ;  /* 0xffffffff0f0f7810 */ /* 0x000fe200027fe4ff */
[----:B--2---:R-:W-:Y:S01]  /*7b50*/  FADD.FTZ R64, R76, R7 ;  /* 0x000000074c407221 */ /* 0x004fe20000010000 */
[----:B0-----:R-:W-:Y:S01]  /*7b60*/  @!P1 FMUL.FTZ R48, R48, R65 ;  /* 0x0000004130309220 */ /* 0x001fe20000410000 */
[----:B------:R-:W0:Y:S01]  /*7b70*/  @!P6 MUFU.RCP R39, R39 ;  /* 0x000000270027e308 */ /* 0x000e220000001000 */
[----:B------:R-:W-:Y:S01]  /*7b80*/  IADD3 R10, P1, PT, R10, -0x800, RZ ;  /* 0xfffff8000a0a7810 */ /* 0x000fe20007f3e0ff */
[----:B------:R-:W-:-:S02]  /*7b90*/  FADD.FTZ R7, R64, R77 ;  /* 0x0000004d40077221 */ /* 0x000fc40000010000 */
[----:B------:R-:W2:Y:S01]  /*7ba0*/  LDC.64 R64, c[0x0][0x518] ;  /* 0x00014600ff407b82 */ /* 0x000ea20000000a00 */
[----:B------:R-:W-:Y:S01]  /*7bb0*/  IADD3.X R12, PT, PT, R12, -0x1, RZ, P1, !PT ;  /* 0xffffffff0c0c7810 */ /* 0x000fe20000ffe4ff */
[----:B---3--:R-:W-:Y:S02]  /*7bc0*/  @!P0 FMUL.FTZ R70, R70, R81 ;  /* 0x0000005146468220 */ /* 0x008fe40000410000 */
[----:B------:R3:W4:Y:S01]  /*7bd0*/  @!P5 MUFU.RCP R82, R67 ;  /* 0x000000430052d308 */ /* 0x0007220000001000 */
[----:B-1----:R-:W-:-:S04]  /*7be0*/  FADD.FTZ R44, R7, R78 ;  /* 0x0000004e072c7221 */ /* 0x002fc80000010000 */
[----:B------:R-:W-:-:S03]  /*7bf0*/  FADD.FTZ R7, R44, R79 ;  /* 0x0000004f2c077221 */ /* 0x000fc60000010000 */
[----:B------:R-:W1:Y:S01]  /*7c00*/  @!P3 MUFU.RCP R83, R96 ;  /* 0x000000600053b308 */ /* 0x000e620000001000 */
[----:B0-----:R-:W-:Y:S01]  /*7c10*/  @!P6 FMUL.FTZ R68, R68, R39 ;  /* 0x000000274444e220 */ /* 0x001fe20000410000 */
[----:B------:R-:W-:Y:S01]  /*7c20*/  STS.128 [R41], R76 ;  /* 0x0000004c29007388 */ /* 0x000fe20000000c00 */
[----:B---3--:R-:W0:Y:S01]  /*7c30*/  LDC.64 R66, c[0x0][0x560] ;  /* 0x00015800ff427b82 */ /* 0x008e220000000a00 */
[----:B------:R-:W-:Y:S02]  /*7c40*/  FADD.FTZ R42, R7, R72 ;  /* 0x00000048072a7221 */ /* 0x000fe40000010000 */
[----:B------:R3:W-:Y:S02]  /*7c50*/  STS.128 [R41+0x10], R72 ;  /* 0x0000104829007388 */ /* 0x0007e40000000c00 */
[----:B------:R-:W5:Y:S01]  /*7c60*/  @!P2 MUFU.RCP R84, R97 ;  /* 0x000000610054a308 */ /* 0x000f620000001000 */
[----:B----4-:R-:W-:Y:S01]  /*7c70*/  @!P5 FMUL.FTZ R49, R49, R82 ;  /* 0x000000523131d220 */ /* 0x010fe20000410000 */
[----:B------:R4:W-:Y:S01]  /*7c80*/  STS.128 [R41+0x20], R68 ;  /* 0x0000204429007388 */ /* 0x0009e20000000c00 */
[----:B--2---:R-:W-:-:S04]  /*7c90*/  IMAD.WIDE.U32 R158, R64, UR18, R158 ;  /* 0x00000012409e7c25 */ /* 0x004fc8000f8e009e */
[----:B------:R-:W-:Y:S02]  /*7ca0*/  IMAD R159, R65, UR18, R159 ;  /* 0x00000012419f7c24 */ /* 0x000fe4000f8e029f */
[----:B-1----:R-:W-:Y:S01]  /*7cb0*/  @!P3 FMUL.FTZ R50, R50, R83 ;  /* 0x000000533232b220 */ /* 0x002fe20000410000 */
[----:B------:R-:W-:Y:S01]  /*7cc0*/  IADD3 R4, P3, PT, R4, -0x800, RZ ;  /* 0xfffff80004047810 */ /* 0x000fe20007f7e0ff */
[----:B---3--:R-:W-:Y:S01]  /*7cd0*/  FADD.FTZ R73, R42, R73 ;  /* 0x000000492a497221 */ /* 0x008fe20000010000 */
[C---:B------:R-:W-:Y:S02]  /*7ce0*/  IMAD.WIDE.U32 R42, R0.reuse, UR6, R158 ;  /* 0x00000006002a7c25 */ /* 0x040fe4000f8e009e */
[----:B------:R-:W-:Y:S02]  /*7cf0*/  IADD3.X R13, PT, PT, R13, -0x1, RZ, P3, !PT ;  /* 0xffffffff0d0d7810 */ /* 0x000fe40001ffe4ff */
[----:B-----5:R-:W-:Y:S01]  /*7d00*/  @!P2 FMUL.FTZ R51, R51, R84 ;  /* 0x000000543333a220 */ /* 0x020fe20000410000 */
[----:B------:R-:W-:Y:S01]  /*7d10*/  FADD.FTZ R74, R73, R74 ;  /* 0x0000004a494a7221 */ /* 0x000fe20000010000 */
[----:B------:R-:W-:Y:S01]  /*7d20*/  IMAD R7, R0, UR7, R43 ;  /* 0x0000000700077c24 */ /* 0x000fe2000f8e022b */
[----:B------:R-:W-:-:S02]  /*7d30*/  IADD3 R8, P2, PT, R8, -0x800, RZ ;  /* 0xfffff80008087810 */ /* 0x000fc40007f5e0ff */
[----:B------:R-:W-:Y:S01]  /*7d40*/  STS.128 [R41+0x30], R48 ;  /* 0x0000303029007388 */ /* 0x000fe20000000c00 */
[----:B------:R-:W-:-:S03]  /*7d50*/  NOP ;  /* 0x0000000000007918 */ /* 0x000fc60000000000 */
[----:B------:R-:W1:Y:S01]  /*7d60*/  LDS.128 R56, [R40] ;  /* 0x0000000028387984 */ /* 0x000e620000000c00 */
[----:B------:R-:W-:Y:S01]  /*7d70*/  FADD.FTZ R75, R74, R75 ;  /* 0x0000004b4a4b7221 */ /* 0x000fe20000010000 */
[----:B------:R-:W-:Y:S02]  /*7d80*/  IADD3.X R17, PT, PT, R17, -0x1, RZ, P2, !PT ;  /* 0xffffffff11117810 */ /* 0x000fe400017fe4ff */
[----:B------:R-:W2:Y:S01]  /*7d90*/  LDS.128 R52, [R40+0x200] ;  /* 0x0002000028347984 */ /* 0x000ea20000000c00 */
[----:B----4-:R-:W-:-:S03]  /*7da0*/  FADD.FTZ R68, R75, R68 ;  /* 0x000000444b447221 */ /* 0x010fc60000010000 */
[----:B------:R-:W3:Y:S01]  /*7db0*/  LDS.128 R44, [R40+0x400] ;  /* 0x00040000282c7984 */ /* 0x000ee20000000c00 */
[----:B------:R-:W-:-:S03]  /*7dc0*/  FADD.FTZ R69, R68, R69 ;  /* 0x0000004544457221 */ /* 0x000fc60000010000 */
[----:B------:R0:W4:Y:S01]  /*7dd0*/  LDS.128 R60, [R40+0x600] ;  /* 0x00060000283c7984 */ /* 0x0001220000000c00 */
[----:B------:R-:W-:-:S04]  /*7de0*/  FADD.FTZ R70, R69, R70 ;  /* 0x0000004645467221 */ /* 0x000fc80000010000 */
[----:B------:R-:W-:Y:S01]  /*7df0*/  FADD.FTZ R71, R70, R71 ;  /* 0x0000004746477221 */ /* 0x000fe20000010000 */
[----:B0-----:R-:W-:-:S03]  /*7e00*/  LEA R40, P0, R42, R66, 0x2 ;  /* 0x000000422a287211 */ /* 0x001fc600078010ff */
[----:B------:R-:W-:Y:S01]  /*7e10*/  FADD.FTZ R48, R71, R48 ;  /* 0x0000003047307221 */ /* 0x000fe20000010000 */
[----:B------:R-:W-:-:S03]  /*7e20*/  LEA.HI.X R41, R42, R67, R7, 0x2, P0 ;  /* 0x000000432a297211 */ /* 0x000fc600000f1407 */
[----:B------:R-:W-:Y:S01]  /*7e30*/  FADD.FTZ R49, R48, R49 ;  /* 0x0000003130317221 */ /* 0x000fe20000010000 */
[----:B------:R-:W-:Y:S02]  /*7e40*/  ISETP.GT.AND P0, PT, R16, 0x1, PT ;  /* 0x000000011000780c */ /* 0x000fe40003f04270 */
[----:B------:R-:W-:Y:S01]  /*7e50*/  MOV R16, R134 ;  /* 0x0000008600107202 */ /* 0x000fe20000000f00 */
[----:B------:R-:W-:-:S04]  /*7e60*/  IMAD.WIDE.U32 R40, R37, 0x10, R40 ;  /* 0x0000001025287825 */ /* 0x000fc800078e0028 */
[----:B------:R-:W-:-:S04]  /*7e70*/  FADD.FTZ R50, R49, R50 ;  /* 0x0000003231327221 */ /* 0x000fc80000010000 */
[----:B------:R-:W-:Y:S01]  /*7e80*/  FADD.FTZ R7, R50, R51 ;  /* 0x0000003332077221 */ /* 0x000fe20000010000 */
[----:B-1----:R0:W-:Y:S04]  /*7e90*/  STG.E.128 desc[UR16][R40.64], R56 ;  /* 0x0000003828007986 */ /* 0x0021e8000c101d10 */
[----:B--2---:R0:W-:Y:S04]  /*7ea0*/  STG.E.128 desc[UR16][R40.64+0x200], R52 ;  /* 0x0002003428007986 */ /* 0x0041e8000c101d10 */
[----:B---3--:R0:W-:Y:S04]  /*7eb0*/  STG.E.128 desc[UR16][R40.64+0x400], R44 ;  /* 0x0004002c28007986 */ /* 0x0081e8000c101d10 */
[----:B----4-:R0:W-:Y:S01]  /*7ec0*/  STG.E.128 desc[UR16][R40.64+0x600], R60 ;  /* 0x0006003c28007986 */ /* 0x0101e2000c101d10 */
[----:B------:R-:W-:Y:S05]  /*7ed0*/  @P0 BRA `(.L_x_8147) ;  /* 0xffffff8c005c0947 */ /* 0x000fea000383ffff */
.L_x_8074:
        /* <DEDUP_REMOVED lines=34> */
.L_x_8149:
[----:B------:R-:W-:Y:S05]  /*8100*/  BSYNC.RECONVERGENT B0 ;  /* 0x0000000000007941 */ /* 0x000fea0003800200 */
.L_x_8148:
        /* <DEDUP_REMOVED lines=26> */
.L_x_8151:
[----:B------:R-:W-:Y:S05]  /*82b0*/  BSYNC.RECONVERGENT B0 ;  /* 0x0000000000007941 */ /* 0x000fea0003800200 */
.L_x_8150:
        /* <DEDUP_REMOVED lines=14> */
.L_x_8153:
        /* <DEDUP_REMOVED lines=25> */
.L_x_8152:
[----:B------:R-:W-:Y:S05]  /*8530*/  EXIT ;  /* 0x000000000000794d */ /* 0x000fea0003800000 */
.L_x_8154:
        /* <DEDUP_REMOVED lines=12> */
.L_x_10500:


//--------------------- .text._Z25selective_scan_bwd_kernelI32Selective_Scan_bwd_kernel_traitsILi32ELi16ELb1ELb1ELb1ELb0ELb0EffEEv12SSMParamsBwd --------------------------
	.section	.text._Z25selective_scan_bwd_kernelI32Selective_Scan_bwd_kernel_traitsILi32ELi16ELb1ELb1ELb1ELb0ELb0EffEEv12SSMParamsBwd,"ax",@progbits
	.align	128
        .global         _Z25selective_scan_bwd_kernelI32Selective_Scan_bwd_kernel_traitsILi32ELi16ELb1ELb1ELb1ELb0ELb0EffEEv12SSMParamsBwd
        .type           _Z25selective_scan_bwd_kernelI32Selective_Scan_bwd_kernel_traitsILi32ELi16ELb1ELb1ELb1ELb0ELb0EffEEv12SSMParamsBwd,@function
        .size           _Z25selective_scan_bwd_kernelI32Selective_Scan_bwd_kernel_traitsILi32ELi16ELb1ELb1ELb1ELb0ELb0EffEEv12SSMParamsBwd,(.L_x_10501 - _Z25selective_scan_bwd_kernelI32Selective_Scan_bwd_kernel_traitsILi32ELi16ELb1ELb1ELb1ELb0ELb0EffEEv12SSMParamsBwd)
        .other          _Z25selective_scan_bwd_kernelI32Selective_Scan_bwd_kernel_traitsILi32ELi16ELb1ELb1ELb1ELb0ELb0EffEEv12SSMParamsBwd,@"STO_CUDA_ENTRY STV_DEFAULT"
_Z25selective_scan_bwd_kernelI32Selective_Scan_bwd_kernel_traitsILi32ELi16ELb1ELb1ELb1ELb0ELb0EffEEv12SSMParamsBwd:
.text._Z25selective_scan_bwd_kernelI32Selective_Scan_bwd_kernel_traitsILi32ELi16ELb1ELb1ELb1ELb0ELb0EffEEv12SSMParamsBwd:
[----:B------:R-:W-:Y:S08]  /*0000*/  LDC R1, c[0x0][0x37c] ;  /* 0x0000df00ff017b82 */ /* 0x000ff00000000800 */
[----:B------:R-:W0:Y:S01]  /*0010*/  LDC R8, c[0x0][0x398] ;  /* 0x0000e600ff087b82 */ /* 0x000e220000000800 */
[----:B------:R-:W1:Y:S01]  /*0020*/  S2R R169, SR_CTAID.Y ;  /* 0x0000000000a97919 */ /* 0x000e620000002600 */
[----:B------:R-:W2:Y:S01]  /*0030*/  LDCU.64 UR16, c[0x0][0x358] ;  /* 0x00006b00ff1077ac */ /* 0x000ea20008000a00 */
[----:B------:R-:W-:-:S02]  /*0040*/  CS2R R162, SRZ ;  /* 0x0000000000a27805 */ /* 0x000fc4000001ff00 */
[----:B------:R-:W-:Y:S01]  /*0050*/  CS2R R164, SRZ ;  /* 0x0000000000a47805 */ /* 0x000fe2000001ff00 */
[----:B------:R-:W3:Y:S02]  /*0060*/  LDCU.128 UR12, c[0x0][0x400] ;  /* 0x00008000ff0c77ac */ /* 0x000ee40008000c00 */
        /* <DEDUP_REMOVED lines=24> */
[----:B0-----:R-:W-:Y:S01]  /*01f0*/  HFMA2 R6, -RZ, RZ, 0, 0 ;  /* 0x00000000ff067431 */ /* 0x001fe200000001ff */
[----:B------:R-:W-:-:S06]  /*0200*/  CS2R R104, SRZ ;  /* 0x0000000000687805 */ /* 0x000fcc000001ff00 */
[----:B------:R-:W0:Y:S01]  /*0210*/  LDC.64 R22, c[0x0][0x528] ;  /* 0x00014a00ff167b82 */ /* 0x000e220000000a00 */
[----:B----4-:R-:W-:-:S05]  /*0220*/  IADD3 R10, PT, PT, RZ, -R7, RZ ;  /* 0x80000007ff0a7210 */ /* 0x010fca0007ffe0ff */
[----:B------:R-:W-:Y:S01]  /*0230*/  IMAD R3, R10, R9, RZ ;  /* 0x000000090a037224 */ /* 0x000fe200078e02ff */
[----:B------:R-:W-:Y:S01]  /*0240*/  IABS R2, R169 ;  /* 0x000000a900027213 */ /* 0x000fe20000000000 */
[----:B------:R-:W4:Y:S02]  /*0250*/  LDC.64 R24, c[0x0][0x448] ;  /* 0x00011200ff187b82 */ /* 0x000f240000000a00 */
[----:B------:R-:W-:-:S06]  /*0260*/  IMAD.HI.U32 R7, R7, R3, R6 ;  /* 0x0000000307077227 */ /* 0x000fcc00078e0006 */
[----:B------:R-:W-:Y:S01]  /*0270*/  IMAD.HI.U32 R0, R7, R2, RZ ;  /* 0x0000000207007227 */ /* 0x000fe200078e00ff */
[----:B---3--:R-:W-:Y:S01]  /*0280*/  ISETP.NE.U32.AND P0, PT, R4, RZ, PT ;  /* 0x000000ff0400720c */ /* 0x008fe20003f05070 */
[----:B------:R-:W3:Y:S03]  /*0290*/  LDC.64 R150, c[0x0][0x450] ;  /* 0x00011400ff967b82 */ /* 0x000ee60000000a00 */
[----:B------:R-:W-:Y:S02]  /*02a0*/  IADD3 R3, PT, PT, -R0, RZ, RZ ;  /* 0x000000ff00037210 */ /* 0x000fe40007ffe1ff */
[----:B------:R-:W-:-:S03]  /*02b0*/  ISETP.NE.AND.EX P0, PT, R5, RZ, PT, P0 ;  /* 0x000000ff0500720c */ /* 0x000fc60003f05300 */
[C---:B------:R-:W-:Y:S01]  /*02c0*/  IMAD R2, R9.reuse, R3, R2 ;  /* 0x0000000309027224 */ /* 0x040fe200078e0202 */
[----:B------:R-:W0:Y:S04]  /*02d0*/  LDC.64 R166, c[0x0][0x4a8] ;  /* 0x00012a00ffa67b82 */ /* 0x000e280000000a00 */
[----:B------:R-:W-:-:S05]  /*02e0*/  ISETP.GT.U32.AND P2, PT, R9, R2, PT ;  /* 0x000000020900720c */ /* 0x000fca0003f44070 */
[----:B------:R-:W2:Y:S01]  /*02f0*/  @P0 LDC R10, c[0x0][0x384] ;  /* 0x0000e100ff0a0b82 */ /* 0x000ea20000000800 */
[----:B------:R-:W-:-:S07]  /*0300*/  UIMAD.WIDE.U32 UR6, UR18, UR12, URZ ;  /* 0x0000000c120672a5 */ /* 0x000fce000f8e00ff */
[-C--:B------:R-:W-:Y:S01]  /*0310*/  @!P2 IADD3 R2, PT, PT, R2, -R9.reuse, RZ ;  /* 0x800000090202a210 */ /* 0x080fe20007ffe0ff */
[----:B------:R-:W-:Y:S01]  /*0320*/  UIMAD.WIDE.U32 UR4, UR18, UR8, URZ ;  /* 0x00000008120472a5 */ /* 0x000fe2000f8e00ff */
[----:B------:R-:W-:Y:S01]  /*0330*/  LOP3.LUT R4, R169, R8, RZ, 0x3c, !PT ;  /* 0x00000008a9047212 */ /* 0x000fe200078e3cff */
[----:B------:R-:W1:Y:S01]  /*0340*/  @P0 LDC R21, c[0x0][0x38c] ;  /* 0x0000e300ff150b82 */ /* 0x000e620000000800 */
[----:B------:R-:W-:Y:S01]  /*0350*/  ISETP.GE.U32.AND P1, PT, R2, R9, PT ;  /* 0x000000090200720c */ /* 0x000fe20003f26070 */
[----:B------:R-:W-:Y:S01]  /*0360*/  UIMAD UR8, UR18, UR9, UR5 ;  /* 0x00000009120872a4 */ /* 0x000fe2000f8e0205 */
[----:B------:R-:W-:Y:S02]  /*0370*/  @!P2 IADD3 R0, PT, PT, R0, 0x1, RZ ;  /* 0x000000010000a810 */ /* 0x000fe40007ffe0ff */
[----:B------:R-:W-:Y:S01]  /*0380*/  MOV R2, UR4 ;  /* 0x0000000400027c02 */ /* 0x000fe20008000f00 */
[----:B------:R-:W-:Y:S01]  /*0390*/  UIMAD UR4, UR18, UR13, UR7 ;  /* 0x0000000d120472a4 */ /* 0x000fe2000f8e0207 */
[----:B------:R-:W-:Y:S01]  /*03a0*/  ISETP.GE.AND P3, PT, R4, RZ, PT ;  /* 0x000000ff0400720c */ /* 0x000fe20003f66270 */
[----:B------:R-:W4:Y:S01]  /*03b0*/  @P0 LDC.64 R6, c[0x0][0x480] ;  /* 0x00012000ff060b82 */ /* 0x000f220000000a00 */
[----:B------:R-:W-:-:S02]  /*03c0*/  MOV R4, UR6 ;  /* 0x0000000600047c02 */ /* 0x000fc40008000f00 */
[----:B------:R-:W-:Y:S01]  /*03d0*/  MOV R5, UR7 ;  /* 0x0000000700057c02 */ /* 0x000fe20008000f00 */
[----:B------:R-:W3:Y:S01]  /*03e0*/  LDCU.64 UR6, c[0x0][0x498] ;  /* 0x00009300ff0677ac */ /* 0x000ee20008000a00 */
[----:B------:R-:W-:Y:S02]  /*03f0*/  MOV R3, UR5 ;  /* 0x0000000500037c02 */ /* 0x000fe40008000f00 */
[----:B------:R-:W-:Y:S02]  /*0400*/  @P1 IADD3 R0, PT, PT, R0, 0x1, RZ ;  /* 0x0000000100001810 */ /* 0x000fe40007ffe0ff */
[----:B------:R-:W-:Y:S01]  /*0410*/  MOV R3, UR8 ;  /* 0x0000000800037c02 */ /* 0x000fe20008000f00 */
[----:B------:R-:W0:Y:S01]  /*0420*/  LDCU.64 UR8, c[0x0][0x3b0] ;  /* 0x00007600ff0877ac */ /* 0x000e220008000a00 */
[----:B------:R-:W-:Y:S01]  /*0430*/  MOV R113, R0 ;  /* 0x0000000000717202 */ /* 0x000fe20000000f00 */
[----:B--2---:R-:W-:Y:S01]  /*0440*/  @P0 IMAD R0, R10, UR18, R169 ;  /* 0x000000120a000c24 */ /* 0x004fe2000f8e02a9 */
[----:B------:R-:W-:Y:S01]  /*0450*/  ISETP.NE.AND P2, PT, R8, RZ, PT ;  /* 0x000000ff0800720c */ /* 0x000fe20003f45270 */
[----:B------:R-:W-:Y:S01]  /*0460*/  IMAD.WIDE.U32 R2, R169, UR10, R2 ;  /* 0x0000000aa9027c25 */ /* 0x000fe2000f8e0002 */
[----:B------:R-:W-:-:S02]  /*0470*/  LEA R9, R19, 0xfffffe00, 0x9 ;  /* 0xfffffe0013097811 */ /* 0x000fc400078e48ff */
[----:B------:R-:W-:Y:S01]  /*0480*/  ISETP.GE.AND P1, PT, R19, 0x1, PT ;  /* 0x000000011300780c */ /* 0x000fe20003f26270 */
[----:B------:R-:W-:Y:S02]  /*0490*/  @P0 IMAD R0, R0, R19, RZ ;  /* 0x0000001300000224 */ /* 0x000fe400078e02ff */
[----:B------:R-:W-:Y:S01]  /*04a0*/  IMAD R13, R169, UR11, R3 ;  /* 0x0000000ba90d7c24 */ /* 0x000fe2000f8e0203 */
[----:B------:R-:W2:Y:S01]  /*04b0*/  LDC.64 R18, c[0x0][0x3e8] ;  /* 0x0000fa00ff127b82 */ /* 0x000ea20000000a00 */
[----:B------:R-:W0:Y:S01]  /*04c0*/  LDCU.64 UR10, c[0x0][0x3d0] ;  /* 0x00007a00ff0a77ac */ /* 0x000e220008000a00 */
[----:B------:R-:W-:Y:S01]  /*04d0*/  MOV R5, UR4 ;  /* 0x0000000400057c02 */ /* 0x000fe20008000f00 */
[----:B-1----:R-:W-:Y:S01]  /*04e0*/  @P0 IMAD R3, R0, R21, RZ ;  /* 0x0000001500030224 */ /* 0x002fe200078e02ff */
[----:B------:R-:W-:Y:S01]  /*04f0*/  @!P3 IADD3 R113, PT, PT, -R113, RZ, RZ ;  /* 0x000000ff7171b210 */ /* 0x000fe20007ffe1ff */
[----:B---3--:R-:W-:Y:S01]  /*0500*/  UIMAD.WIDE.U32 UR4, UR18, UR6, URZ ;  /* 0x00000006120472a5 */ /* 0x008fe2000f8e00ff */
[----:B------:R-:W-:-:S02]  /*0510*/  @!P2 LOP3.LUT R113, RZ, R8, RZ, 0x33, !PT ;  /* 0x00000008ff71a212 */ /* 0x000fc400078e33ff */
[----:B------:R-:W1:Y:S01]  /*0520*/  LDC.64 R20, c[0x0][0x468] ;  /* 0x00011a00ff147b82 */ /* 0x000e620000000a00 */
[----:B------:R-:W-:Y:S01]  /*0530*/  UIMAD UR5, UR18, UR7, UR5 ;  /* 0x00000007120572a4 */ /* 0x000fe2000f8e0205 */
[----:B------:R-:W-:Y:S01]  /*0540*/  SHF.R.S32.HI R27, RZ, 0x1f, R113 ;  /* 0x0000001fff1b7819 */ /* 0x000fe20000011471 */
[----:B----4-:R-:W-:Y:S01]  /*0550*/  @P0 IMAD.WIDE R104, R3, 0x8, R6 ;  /* 0x0000000803680825 */ /* 0x010fe200078e0206 */
[----:B------:R-:W-:Y:S01]  /*0560*/  IADD3 R159, P3, PT, R9, R2, RZ ;  /* 0x00000002099f7210 */ /* 0x000fe20007f7e0ff */
[----:B0-----:R-:W-:Y:S02]  /*0570*/  UIMAD.WIDE.U32 UR6, UR18, UR8, URZ ;  /* 0x00000008120672a5 */ /* 0x001fe4000f8e00ff */
[----:B------:R-:W-:Y:S02]  /*0580*/  IMAD.WIDE.U32 R2, R169, R16, UR4 ;  /* 0x00000004a9027e25 */ /* 0x000fe4000f8e0010 */
[----:B------:R-:W-:Y:S02]  /*0590*/  UIMAD UR7, UR18, UR9, UR7 ;  /* 0x00000009120772a4 */ /* 0x000fe4000f8e0207 */
[----:B------:R-:W-:Y:S01]  /*05a0*/  IMAD R0, R27, R14, RZ ;  /* 0x0000000e1b007224 */ /* 0x000fe200078e02ff */
[----:B------:R-:W-:Y:S01]  /*05b0*/  UIMAD.WIDE.U32 UR4, UR18, UR10, URZ ;  /* 0x0000000a120472a5 */ /* 0x000fe2000f8e00ff */
[----:B------:R-:W-:-:S03]  /*05c0*/  IMAD.WIDE.U32 R4, R169, UR14, R4 ;  /* 0x0000000ea9047c25 */ /* 0x000fc6000f8e0004 */
[----:B------:R-:W-:Y:S01]  /*05d0*/  UIMAD UR5, UR18, UR11, UR5 ;  /* 0x0000000b120572a4 */ /* 0x000fe2000f8e0205 */
[----:B------:R-:W-:Y:S02]  /*05e0*/  IMAD R15, R113, R15, R0 ;  /* 0x0000000f710f7224 */ /* 0x000fe400078e0200 */
[----:B--2---:R-:W-:Y:S01]  /*05f0*/  IMAD R0, R27, R18, RZ ;  /* 0x000000121b007224 */ /* 0x004fe200078e02ff */
[----:B------:R-:W-:Y:S01]  /*0600*/  IADD3 R155, P5, PT, R9, R2, RZ ;  /* 0x00000002099b7210 */ /* 0x000fe20007fbe0ff */
[----:B------:R-:W-:Y:S01]  /*0610*/  IMAD R7, R169, R17, R3 ;  /* 0x00000011a9077224 */ /* 0x000fe200078e0203 */
[----:B------:R-:W-:Y:S01]  /*0620*/  IADD3 R157, P4, PT, R9, R4, RZ ;  /* 0x00000004099d7210 */ /* 0x000fe20007f9e0ff */
[----:B------:R-:W-:-:S04]  /*0630*/  IMAD.WIDE.U32 R2, R113, R14, UR6 ;  /* 0x0000000671027e25 */ /* 0x000fc8000f8e000e */
[----:B------:R-:W-:Y:S02]  /*0640*/  IMAD R11, R169, UR15, R5 ;  /* 0x0000000fa90b7c24 */ /* 0x000fe4000f8e0205 */
[C---:B------:R-:W-:Y:S01]  /*0650*/  IMAD R17, R113.reuse, R19, R0 ;  /* 0x0000001371117224 */ /* 0x040fe200078e0200 */
[----:B------:R-:W-:Y:S01]  /*0660*/  SHF.R.S32.HI R0, RZ, 0x1f, R9 ;  /* 0x0000001fff007819 */ /* 0x000fe20000011409 */
[----:B------:R-:W-:Y:S01]  /*0670*/  IMAD.WIDE.U32 R4, R113, R18, UR4 ;  /* 0x0000000471047e25 */ /* 0x000fe2000f8e0012 */
[----:B------:R-:W-:Y:S02]  /*0680*/  IADD3 R153, P0, PT, R9, R2, RZ ;  /* 0x0000000209997210 */ /* 0x000fe40007f1e0ff */
[----:B------:R-:W-:Y:S02]  /*0690*/  IADD3 R15, PT, PT, R3, R15, RZ ;  /* 0x0000000f030f7210 */ /* 0x000fe40007ffe0ff */
[C---:B------:R-:W-:Y:S02]  /*06a0*/  IADD3.X R8, PT, PT, R0.reuse, R13, RZ, P3, !PT ;  /* 0x0000000d00087210 */ /* 0x040fe40001ffe4ff */
[----:B------:R-:W-:-:S02]  /*06b0*/  IADD3.X R2, PT, PT, R0, R11, RZ, P4, !PT ;  /* 0x0000000b00027210 */ /* 0x000fc400027fe4ff */
[----:B------:R-:W-:Y:S02]  /*06c0*/  IADD3 R9, P2, PT, R9, R4, RZ ;  /* 0x0000000409097210 */ /* 0x000fe40007f5e0ff */
[----:B------:R-:W-:Y:S02]  /*06d0*/  IADD3 R17, PT, PT, R5, R17, RZ ;  /* 0x0000001105117210 */ /* 0x000fe40007ffe0ff */
[----:B------:R-:W-:Y:S02]  /*06e0*/  LEA R160, P3, R159, R160, 0x2 ;  /* 0x000000a09fa07211 */ /* 0x000fe400078610ff */
[----:B-1----:R-:W-:Y:S02]  /*06f0*/  LEA R158, P4, R157, R20, 0x2 ;  /* 0x000000149d9e7211 */ /* 0x002fe400078810ff */
[C---:B------:R-:W-:Y:S02]  /*0700*/  IADD3.X R6, PT, PT, R0.reuse, R7, RZ, P5, !PT ;  /* 0x0000000700067210 */ /* 0x040fe40002ffe4ff */
[----:B------:R-:W-:-:S02]  /*0710*/  IADD3.X R4, PT, PT, R0, R15, RZ, P0, !PT ;  /* 0x0000000f00047210 */ /* 0x000fc400007fe4ff */
[----:B------:R-:W-:Y:S02]  /*0720*/  IADD3.X R0, PT, PT, R0, R17, RZ, P2, !PT ;  /* 0x0000001100007210 */ /* 0x000fe400017fe4ff */
[----:B------:R-:W-:Y:S02]  /*0730*/  LEA.HI.X R159, R159, R161, R8, 0x2, P3 ;  /* 0x000000a19f9f7211 */ /* 0x000fe400018f1408 */
[----:B------:R-:W-:Y:S01]  /*0740*/  LEA.HI.X R157, R157, R21, R2, 0x2, P4 ;  /* 0x000000159d9d7211 */ /* 0x000fe200020f1402 */
[----:B------:R-:W-:Y:S01]  /*0750*/  IMAD.WIDE.U32 R2, R169, R166, RZ ;  /* 0x000000a6a9027225 */ /* 0x000fe200078e00ff */
[----:B------:R-:W-:Y:S02]  /*0760*/  LEA R156, P0, R155, R22, 0x2 ;  /* 0x000000169b9c7211 */ /* 0x000fe400078010ff */
[----:B------:R-:W-:Y:S02]  /*0770*/  LEA R154, P2, R153, R24, 0x2 ;  /* 0x00000018999a7211 */ /* 0x000fe400078410ff */
[----:B------:R-:W-:Y:S01]  /*0780*/  LEA R152, P3, R9, R150, 0x2 ;  /* 0x0000009609987211 */ /* 0x000fe200078610ff */
[----:B------:R-:W-:Y:S01]  /*0790*/  IMAD R167, R169, R167, R3 ;  /* 0x000000a7a9a77224 */ /* 0x000fe200078e0203 */
[----:B------:R-:W-:-:S02]  /*07a0*/  LEA.HI.X R155, R155, R23, R6, 0x2, P0 ;  /* 0x000000179b9b7211 */ /* 0x000fc400000f1406 */
[----:B------:R-:W-:Y:S02]  /*07b0*/  LEA.HI.X R153, R153, R25, R4, 0x2, P2 ;  /* 0x0000001999997211 */ /* 0x000fe400010f1404 */
[----:B------:R-:W-:Y:S01]  /*07c0*/  LEA.HI.X R151, R9, R151, R0, 0x2, P3 ;  /* 0x0000009709977211 */ /* 0x000fe200018f1400 */
[----:B------:R-:W-:Y:S06]  /*07d0*/  @!P1 BRA `(.L_x_8155) ;  /* 0x0000003c00b89947 */ /* 0x000fec0003800000 */
        /* <DEDUP_REMOVED lines=10> */
[----:B------:R-:W4:Y:S01]  /*0880*/  S2UR UR5, SR_CgaCtaId ;  /* 0x00000000000579c3 */ /* 0x000f220000008800 */
[----:B-1----:R-:W-:Y:S01]  /*0890*/  IMAD.WIDE.U32 R108, R169, UR6, RZ ;  /* 0x00000006a96c7c25 */ /* 0x002fe2000f8e00ff */
[----:B------:R-:W1:Y:S03]  /*08a0*/  LDCU UR6, c[0x0][0x394] ;  /* 0x00007280ff0677ac */ /* 0x000e660008000800 */
[----:B--2---:R-:W-:Y:S02]  /*08b0*/  IMAD R0, R27, UR8, RZ ;  /* 0x000000081b007c24 */ /* 0x004fe4000f8e02ff */
[----:B------:R-:W-:Y:S02]  /*08c0*/  IMAD R161, R169, UR7, R109 ;  /* 0x00000007a9a17c24 */ /* 0x000fe4000f8e026d */
[----:B------:R-:W-:Y:S02]  /*08d0*/  IMAD R37, R113, UR9, R0 ;  /* 0x0000000971257c24 */ /* 0x000fe4000f8e0200 */
[----:B0-----:R-:W-:Y:S01]  /*08e0*/  IMAD.WIDE.U32 R4, R8, UR18, R106 ;  /* 0x0000001208047c25 */ /* 0x001fe2000f8e006a */
[----:B------:R-:W-:-:S02]  /*08f0*/  IADD3 R13, PT, PT, R106, 0x80, RZ ;  /* 0x000000806a0d7810 */ /* 0x000fc40007ffe0ff */
[----:B------:R-:W-:Y:S01]  /*0900*/  IADD3 R15, PT, PT, R106, 0xa0, RZ ;  /* 0x000000a06a0f7810 */ /* 0x000fe20007ffe0ff */
[----:B---3--:R-:W-:Y:S01]  /*0910*/  IMAD.WIDE.U32 R6, R10, UR18, R106 ;  /* 0x000000120a067c25 */ /* 0x008fe2000f8e006a */
[C---:B------:R-:W-:Y:S02]  /*0920*/  IADD3 R17, PT, PT, R106.reuse, 0xc0, RZ ;  /* 0x000000c06a117810 */ /* 0x040fe40007ffe0ff */
[C---:B------:R-:W-:Y:S01]  /*0930*/  IADD3 R19, PT, PT, R106.reuse, 0xe0, RZ ;  /* 0x000000e06a137810 */ /* 0x040fe20007ffe0ff */
[----:B------:R-:W-:Y:S01]  /*0940*/  IMAD R5, R9, UR18, R5 ;  /* 0x0000001209057c24 */ /* 0x000fe2000f8e0205 */
[----:B----4-:R-:W-:Y:S01]  /*0950*/  ULEA UR5, UR5, UR4, 0x18 ;  /* 0x0000000405057291 */ /* 0x010fe2000f8ec0ff */
        /* <DEDUP_REMOVED lines=38> */
[----:B-1----:R-:W-:Y:S02]  /*0bc0*/  MOV R150, UR6 ;  /* 0x0000000600967c02 */ /* 0x002fe40008000f00 */
        /* <DEDUP_REMOVED lines=19> */
[----:B------:R-:W-:Y:S02]  /*0d00*/  LEA R131, R131, UR4, 0x2 ;  /* 0x0000000483837c11 */ /* 0x000fe4000f8e10ff */
[----:B------:R-:W-:-:S02]  /*0d10*/  IADD3 R130, PT, PT, R111, R37, RZ ;  /* 0x000000256f827210 */ /* 0x000fc40007ffe0ff */
[----:B------:R-:W-:-:S07]  /*0d20*/  IADD3 R129, PT, PT, R113, R129, RZ ;  /* 0x0000008171817210 */ /* 0x000fce0007ffe0ff */
.L_x_8195:
        /* <DEDUP_REMOVED lines=31> */
[----:B------:R1:W2:Y:S02]  /*0f20*/  LDG.E.128 R48, desc[UR16][R20.64+0x600] ;  /* 0x0006001014307981 */ /* 0x0002a4000c1e1d00 */
[----:B-1----:R-:W-:-:S02]  /*0f30*/  MOV R20, R156 ;  /* 0x0000009c00147202 */ /* 0x002fc40000000f00 */
[----:B------:R-:W-:-:S03]  /*0f40*/  MOV R21, R155 ;  /* 0x0000009b00157202 */ /* 0x000fc60000000f00 */
[----:B---3--:R-:W-:Y:S01]  /*0f50*/  IMAD.WIDE.U32 R32, R132, 0x10, R20 ;  /* 0x0000001084207825 */ /* 0x008fe200078e0014 */
        /* <DEDUP_REMOVED lines=67> */
[C---:B------:R-:W-:Y:S01]  /*1390*/  IADD3 R188, PT, PT, R150.reuse, -0x1, RZ ;  /* 0xffffffff96bc7810 */ /* 0x040fe20007ffe0ff */
        /* <DEDUP_REMOVED lines=9> */
[----:B------:R-:W-:Y:S01]  /*1430*/  IADD3 R124, P2, PT, R69, R112, RZ ;  /* 0x00000070457c7210 */ /* 0x000fe20007f5e0ff */
        /* <DEDUP_REMOVED lines=11> */
[--C-:B------:R-:W-:Y:S01]  /*14f0*/  FADD.FTZ R187, R68, R162.reuse ;  /* 0x000000a244bb7221 */ /* 0x100fe20000010000 */
[----:B------:R-:W3:Y:S01]  /*1500*/  LDC.64 R172, c[0x0][0x3e0] ;  /* 0x0000f800ffac7b82 */ /* 0x000ee20000000a00 */
[--C-:B------:R-:W-:Y:S01]  /*1510*/  FADD.FTZ R189, R70, R162.reuse ;  /* 0x000000a246bd7221 */ /* 0x100fe20000010000 */
[----:B------:R-:W-:Y:S01]  /*1520*/  ISETP.EQ.AND P0, PT, R106, RZ, P0 ;  /* 0x000000ff6a00720c */ /* 0x000fe20000702270 */
[----:B------:R-:W-:Y:S01]  /*1530*/  FADD.FTZ R190, R71, R162 ;  /* 0x000000a247be7221 */ /* 0x000fe20000010000 */
[----:B------:R-:W-:Y:S01]  /*1540*/  LOP3.LUT R188, R188, 0x100, RZ, 0xc0, !PT ;  /* 0x00000100bcbc7812 */ /* 0x000fe200078ec0ff */
[----:B------:R-:W4:Y:S01]  /*1550*/  LDCU UR9, c[0x0][0x394] ;  /* 0x00007280ff0977ac */ /* 0x000f220008000800 */
[----:B------:R-:W-:-:S02]  /*1560*/  IADD3 R186, PT, PT, R69, R106, RZ ;  /* 0x0000006a45ba7210 */ /* 0x000fc40007ffe0ff */
[----:B------:R-:W0:Y:S01]  /*1570*/  LDC.64 R118, c[0x0][0x4d0] ;  /* 0x00013400ff767b82 */ /* 0x000e220000000a00 */
[----:B------:R-:W-:Y:S01]  /*1580*/  IADD3.X R123, PT, PT, RZ, R130, RZ, P1, !PT ;  /* 0x00000082ff7b7210 */ /* 0x000fe20000ffe4ff */
[----:B------:R-:W0:Y:S01]  /*1590*/  LDCU UR14, c[0x0][0x38c] ;  /* 0x00007180ff0e77ac */ /* 0x000e220008000800 */
[----:B------:R-:W-:Y:S01]  /*15a0*/  IADD3.X R125, PT, PT, RZ, R129, RZ, P2, !PT ;  /* 0x00000081ff7d7210 */ /* 0x000fe200017fe4ff */
[----:B------:R-:W0:Y:S04]  /*15b0*/  LDCU UR8, c[0x0][0x388] ;  /* 0x00007100ff0877ac */ /* 0x000e280008000800 */
[----:B------:R-:W0:Y:S01]  /*15c0*/  LDC.64 R120, c[0x0][0x4f0] ;  /* 0x00013c00ff787b82 */ /* 0x000e220000000a00 */
[----:B------:R-:W0:Y:S01]  /*15d0*/  LDCU.64 UR10, c[0x0][0x538] ;  /* 0x0000a700ff0a77ac */ /* 0x000e220008000a00 */
[----:B------:R-:W0:Y:S01]  /*15e0*/  LDCU.64 UR12, c[0x0][0x540] ;  /* 0x0000a800ff0c77ac */ /* 0x000e220008000a00 */
[----:B------:R-:W-:-:S05]  /*15f0*/  UMOV UR4, URZ ;  /* 0x000000ff00047c82 */ /* 0x000fca0008000000 */
.L_x_8194:
        /* <DEDUP_REMOVED lines=14> */
[----:B------:R-:W-:Y:S01]  /*16e0*/  LEA.HI.X R89, R86, R115, R0, 0x2, P1 ;  /* 0x0000007356597211 */ /* 0x000fe200008f1400 */
[----:B---3--:R-:W-:-:S04]  /*16f0*/  IMAD.WIDE.U32 R86, R172, UR4, RZ ;  /* 0x00000004ac567c25 */ /* 0x008fc8000f8e00ff */
[----:B------:R-:W-:Y:S01]  /*1700*/  IMAD R0, R173, UR4, R87 ;  /* 0x00000004ad007c24 */ /* 0x000fe2000f8e0257 */
[C---:B------:R-:W-:Y:S01]  /*1710*/  LEA R100, P1, R86.reuse, R152, 0x2 ;  /* 0x0000009856647211 */ /* 0x040fe200078210ff */
[----:B------:R-:W2:Y:S03]  /*1720*/  LDG.E R184, desc[UR16][R88.64] ;  /* 0x0000001058b87981 */ /* 0x000ea6000c1e1900 */
[----:B------:R-:W-:-:S03]  /*1730*/  LEA.HI.X R101, R86, R151, R0, 0x2, P1 ;  /* 0x0000009756657211 */ /* 0x000fc600008f1400 */
[----:B------:R-:W-:Y:S01]  /*1740*/  IMAD.WIDE.U32 R100, R132, 0x10, R100 ;  /* 0x0000001084647825 */ /* 0x000fe200078e0064 */
[----:B-----5:R-:W-:Y:S04]  /*1750*/  STS.128 [R127], R68 ;  /* 0x000000447f007388 */ /* 0x020fe80000000c00 */
[----:B----4-:R-:W-:Y:S04]  /*1760*/  STS.128 [R127+0x200], R72 ;  /* 0x000200487f007388 */ /* 0x010fe80000000c00 */
        /* <DEDUP_REMOVED lines=8> */
[C---:B------:R-:W-:Y:S01]  /*17f0*/  ISETP.NE.AND P2, PT, R106.reuse, RZ, PT ;  /* 0x000000ff6a00720c */ /* 0x040fe20003f45270 */
[----:B------:R-:W-:Y:S01]  /*1800*/  UMOV UR6, 0x400 ;  /* 0x0000040000067882 */ /* 0x000fe20000000000 */
[----:B------:R-:W1:Y:S01]  /*1810*/  LDS.128 R68, [R126] ;  /* 0x000000007e447984 */ /* 0x000e620000000c00 */
[----:B------:R-:W-:Y:S01]  /*1820*/  ISETP.NE.AND P1, PT, R106, 0x1f, PT ;  /* 0x0000001f6a00780c */ /* 0x000fe20003f25270 */
[----:B------:R-:W-:Y:S01]  /*1830*/  FMUL.FTZ R229, R4, R175 ;  /* 0x000000af04e57220 */ /* 0x000fe20000410000 */
[----:B------:R-:W-:Y:S01]  /*1840*/  IADD3 R200, PT, PT, R188, UR4, RZ ;  /* 0x00000004bcc87c10 */ /* 0x000fe2000fffe0ff */
[----:B------:R-:W1:Y:S01]  /*1850*/  LDS.128 R72, [R126+0x10] ;  /* 0x000010007e487984 */ /* 0x000e620000000c00 */
[----:B------:R-:W-:Y:S01]  /*1860*/  FMUL.FTZ R228, R5, R166 ;  /* 0x000000a605e47220 */ /* 0x000fe20000410000 */
[----:B------:R-:W-:Y:S01]  /*1870*/  FMUL.FTZ R224, R7, R168 ;  /* 0x000000a807e07220 */ /* 0x000fe20000410000 */
[----:B------:R-:W-:Y:S01]  /*1880*/  FMUL.FTZ R227, R8, R179 ;  /* 0x000000b308e37220 */ /* 0x000fe20000410000 */
[----:B------:R-:W-:Y:S01]  /*1890*/  LDS.128 R76, [R126+0x20] ;  /* 0x000020007e4c7984 */ /* 0x000fe20000000c00 */
[----:B------:R-:W-:Y:S01]  /*18a0*/  FMUL.FTZ R210, R17, R182 ;  /* 0x000000b611d27220 */ /* 0x000fe20000410000 */
[----:B--2---:R-:W-:Y:S01]  /*18b0*/  FMUL.FTZ R198, R184, 1.4426950216293334961 ;  /* 0x3fb8aa3bb8c67820 */ /* 0x004fe20000410000 */
[----:B------:R-:W-:Y:S01]  /*18c0*/  @P2 IADD3 R200, PT, PT, R106, 0x200, RZ ;  /* 0x000002006ac82810 */ /* 0x000fe20007ffe0ff */
[----:B------:R-:W-:Y:S01]  /*18d0*/  LDS.128 R80, [R126+0x30] ;  /* 0x000030007e507984 */ /* 0x000fe20000000c00 */
        /* <DEDUP_REMOVED lines=12> */
[----:B0-----:R-:W-:Y:S01]  /*19a0*/  ULEA UR6, UR7, UR6, 0x18 ;  /* 0x0000000607067291 */ /* 0x001fe2000f8ec0ff */
[-C--:B------:R-:W-:Y:S01]  /*19b0*/  FMUL.FTZ R199, R181, R198.reuse ;  /* 0x000000c6b5c77220 */ /* 0x080fe20000410000 */
[----:B------:R-:W-:Y:S01]  /*19c0*/  FMUL.FTZ R201, R185, R198 ;  /* 0x000000c6b9c97220 */ /* 0x000fe20000410000 */
[----:B------:R-:W0:Y:S01]  /*19d0*/  MUFU.EX2 R0, R0 ;  /* 0x0000000000007308 */ /* 0x000e220000000800 */
[----:B------:R-:W-:Y:S01]  /*19e0*/  FMUL.FTZ R212, R19, R190 ;  /* 0x000000be13d47220 */ /* 0x000fe20000410000 */
[----:B------:R-:W-:Y:S01]  /*19f0*/  BSSY.RECONVERGENT B0, `(.L_x_8157) ;  /* 0x0000053000007945 */ /* 0x000fe20003800200 */
[----:B------:R-:W-:-:S05]  /*1a00*/  LEA R200, R200, UR6, 0x2 ;  /* 0x00000006c8c87c11 */ /* 0x000fca000f8e10ff */
[----:B------:R-:W0:Y:S01]  /*1a10*/  MUFU.EX2 R191, R191 ;  /* 0x000000bf00bf7308 */ /* 0x000e220000000800 */
[----:B-1----:R-:W-:Y:S01]  /*1a20*/  FMUL.FTZ R229, R68, R229 ;  /* 0x000000e544e57220 */ /* 0x002fe20000410000 */
[----:B------:R-:W-:Y:S01]  /*1a30*/  FMUL.FTZ R228, R69, R228 ;  /* 0x000000e445e47220 */ /* 0x000fe20000410000 */
[----:B------:R-:W-:-:S05]  /*1a40*/  FMUL.FTZ R224, R71, R224 ;  /* 0x000000e047e07220 */ /* 0x000fca0000410000 */
[----:B------:R-:W1:Y:S01]  /*1a50*/  MUFU.EX2 R197, R197 ;  /* 0x000000c500c57308 */ /* 0x000e620000000800 */
[----:B------:R-:W-:-:S07]  /*1a60*/  FMUL.FTZ R227, R72, R227 ;  /* 0x000000e348e37220 */ /* 0x000fce0000410000 */
        /* <DEDUP_REMOVED lines=16> */
[-C--:B------:R-:W-:Y:S01]  /*1b70*/  FMUL.FTZ R96, R178, R198.reuse ;  /* 0x000000c6b2607220 */ /* 0x080fe20000410000 */
[----:B------:R-:W3:Y:S01]  /*1b80*/  LDS.128 R88, [R126+0x860] ;  /* 0x000860007e587984 */ /* 0x000ee20000000c00 */
[----:B------:R0:W0:Y:S03]  /*1b90*/  MUFU.EX2 R99, R199 ;  /* 0x000000c700637308 */ /* 0x0000260000000800 */
[----:B--2---:R2:W-:Y:S05]  /*1ba0*/  STS [R200+0x2338], R195 ;  /* 0x002338c3c8007388 */ /* 0x0045ea0000000800 */
[----:B------:R-:W0:Y:S08]  /*1bb0*/  MUFU.EX2 R98, R98 ;  /* 0x0000006200627308 */ /* 0x000e300000000800 */
[----:B------:R-:W1:Y:S08]  /*1bc0*/  MUFU.EX2 R97, R97 ;  /* 0x0000006100617308 */ /* 0x000e700000000800 */
[----:B------:R-:W2:Y:S01]  /*1bd0*/  MUFU.EX2 R96, R96 ;  /* 0x0000006000607308 */ /* 0x000ea20000000800 */
[----:B----4-:R-:W-:Y:S01]  /*1be0*/  FMUL.FTZ R220, R21, R101 ;  /* 0x0000006515dc7220 */ /* 0x010fe20000410000 */
[----:B------:R-:W-:Y:S01]  /*1bf0*/  FMUL.FTZ R101, R180, R198 ;  /* 0x000000c6b4657220 */ /* 0x000fe20000410000 */
[----:B0-----:R-:W-:Y:S01]  /*1c00*/  FMUL.FTZ R199, R20, R100 ;  /* 0x0000006414c77220 */ /* 0x001fe20000410000 */
[----:B------:R-:W-:Y:S01]  /*1c10*/  FMUL.FTZ R222, R22, R102 ;  /* 0x0000006616de7220 */ /* 0x000fe20000410000 */
[----:B-----5:R-:W-:Y:S01]  /*1c20*/  FMUL.FTZ R221, R26, R86 ;  /* 0x000000561add7220 */ /* 0x020fe20000410000 */
[----:B------:R-:W-:Y:S01]  /*1c30*/  FMUL.FTZ R86, R27, R87 ;  /* 0x000000571b567220 */ /* 0x000fe20000410000 */
[----:B------:R-:W-:Y:S01]  /*1c40*/  FMUL.FTZ R231, R23, R103 ;  /* 0x0000006717e77220 */ /* 0x000fe20000410000 */
[----:B------:R-:W0:Y:S01]  /*1c50*/  MUFU.EX2 R101, R101 ;  /* 0x0000006500657308 */ /* 0x000e220000000800 */
[----:B-1----:R-:W-:Y:S01]  /*1c60*/  FMUL.FTZ R208, R34, R94 ;  /* 0x0000005e22d07220 */ /* 0x002fe20000410000 */
[----:B------:R-:W-:Y:S01]  /*1c70*/  FMUL.FTZ R206, R35, R95 ;  /* 0x0000005f23ce7220 */ /* 0x000fe20000410000 */
[----:B------:R-:W-:Y:S01]  /*1c80*/  FMUL.FTZ R223, R24, R84 ;  /* 0x0000005418df7220 */ /* 0x000fe20000410000 */
[----:B------:R-:W-:Y:S01]  /*1c90*/  FMUL.FTZ R218, R25, R85 ;  /* 0x0000005519da7220 */ /* 0x000fe20000410000 */
[----:B---3--:R-:W-:Y:S01]  /*1ca0*/  FMUL.FTZ R87, R28, R88 ;  /* 0x000000581c577220 */ /* 0x008fe20000410000 */
        /* <DEDUP_REMOVED lines=28> */
[----:B0--3--:R-:W-:Y:S05]  /*1e70*/  @P1 BRA `(.L_x_8158) ;  /* 0x0000000000241947 */ /* 0x009fea0003800000 */
        /* <DEDUP_REMOVED lines=9> */
.L_x_8158:
[----:B------:R0:W1:Y:S02]  /*1f10*/  LDS R210, [R193+UR5+0x2b3c] ;  /* 0x002b3c05c1d27984 */ /* 0x0000640008000800 */
.L_x_8159:
[----:B------:R-:W-:Y:S05]  /*1f20*/  BSYNC.RECONVERGENT B0 ;  /* 0x0000000000007941 */ /* 0x000fea0003800200 */
.L_x_8157:
        /* <DEDUP_REMOVED lines=8> */
[----:B------:R-:W-:Y:S01]  /*1fb0*/  ISETP.NE.AND P1, PT, R192, 0x1f, PT ;  /* 0x0000001fc000780c */ /* 0x000fe20003f25270 */
[----:B------:R-:W-:Y:S01]  /*1fc0*/  ULEA UR7, UR4, UR6, 0x3 ;  /* 0x0000000604077291 */ /* 0x000fe2000f8e18ff */
[C---:B------:R-:W-:Y:S01]  /*1fd0*/  FMUL.FTZ R212, R202.reuse, R89 ;  /* 0x00000059cad47220 */ /* 0x040fe20000410000 */
[----:B------:R-:W-:Y:S01]  /*1fe0*/  FFMA.FTZ R88, R202, R88, R93 ;  /* 0x00000058ca587223 */ /* 0x000fe2000001005d */
[C---:B------:R-:W-:Y:S01]  /*1ff0*/  ISETP.GT.U32.AND P3, PT, R192.reuse, 0x1b, PT ;  /* 0x0000001bc000780c */ /* 0x040fe20003f64070 */
[----:B------:R-:W-:Y:S01]  /*2000*/  BSSY.RECONVERGENT B0, `(.L_x_8160) ;  /* 0x000013e000007945 */ /* 0x000fe20003800200 */
[C---:B------:R-:W-:Y:S01]  /*2010*/  FMUL.FTZ R89, R209.reuse, R212 ;  /* 0x000000d4d1597220 */ /* 0x040fe20000410000 */
[----:B------:R-:W-:Y:S01]  /*2020*/  FFMA.FTZ R88, R209, R88, R92 ;  /* 0x00000058d1587223 */ /* 0x000fe2000001005c */
[----:B------:R-:W-:-:S02]  /*2030*/  ISETP.GT.U32.AND P4, PT, R192, 0x17, PT ;  /* 0x00000017c000780c */ /* 0x000fc40003f84070 */
[C---:B------:R-:W-:Y:S01]  /*2040*/  FMUL.FTZ R212, R204.reuse, R89 ;  /* 0x00000059ccd47220 */ /* 0x040fe20000410000 */
[----:B------:R-:W-:Y:S01]  /*2050*/  FFMA.FTZ R88, R204, R88, R91 ;  /* 0x00000058cc587223 */ /* 0x000fe2000001005b */
[----:B------:R-:W-:Y:S02]  /*2060*/  ISETP.NE.AND P5, PT, R106, RZ, PT ;  /* 0x000000ff6a00720c */ /* 0x000fe40003fa5270 */
[C---:B------:R-:W-:Y:S01]  /*2070*/  FMUL.FTZ R89, R101.reuse, R212 ;  /* 0x000000d465597220 */ /* 0x040fe20000410000 */
[----:B------:R-:W-:-:S03]  /*2080*/  FFMA.FTZ R88, R101, R88, R90 ;  /* 0x0000005865587223 */ /* 0x000fc6000001005a */
        /* <DEDUP_REMOVED lines=36> */
[----:B------:R-:W-:Y:S01]  /*22d0*/  FMUL.FTZ R88, R194, R85 ;  /* 0x00000055c2587220 */ /* 0x000fe20000410000 */
[----:B------:R-:W-:Y:S02]  /*22e0*/  MOV R85, R212 ;  /* 0x000000d400557202 */ /* 0x000fe40000000f00 */
[----:B------:R-:W-:Y:S01]  /*22f0*/  FFMA.FTZ R211, R101, R89, R198 ;  /* 0x0000005965d37223 */ /* 0x000fe200000100c6 */
[----:B------:R-:W-:-:S03]  /*2300*/  FMUL.FTZ R89, R99, R88 ;  /* 0x0000005863597220 */ /* 0x000fc60000410000 */
[----:B------:R-:W-:Y:S01]  /*2310*/  FFMA.FTZ R211, R204, R211, R103 ;  /* 0x000000d3ccd37223 */ /* 0x000fe20000010067 */
[----:B------:R-:W-:Y:S01]  /*2320*/  FMUL.FTZ R88, R98, R89 ;  /* 0x0000005962587220 */ /* 0x000fe20000410000 */
[----:B-1----:R-:W-:Y:S02]  /*2330*/  @P1 FMUL.FTZ R212, R213, R84 ;  /* 0x00000054d5d41220 */ /* 0x002fe40000410000 */
[----:B------:R-:W-:Y:S01]  /*2340*/  FFMA.FTZ R211, R209, R211, R102 ;  /* 0x000000d3d1d37223 */ /* 0x000fe20000010066 */
[----:B------:R-:W-:Y:S01]  /*2350*/  FMUL.FTZ R89, R97, R88 ;  /* 0x0000005861597220 */ /* 0x000fe20000410000 */
[----:B--2---:R-:W-:Y:S01]  /*2360*/  @P1 FFMA.FTZ R85, R84, R214, R85 ;  /* 0x000000d654551223 */ /* 0x004fe20000010055 */
[----:B------:R-:W-:Y:S01]  /*2370*/  @P1 MOV R84, R212 ;  /* 0x000000d400541202 */ /* 0x000fe20000000f00 */
[----:B------:R-:W-:Y:S01]  /*2380*/  FFMA.FTZ R211, R202, R211, R95 ;  /* 0x000000d3cad37223 */ /* 0x000fe2000001005f */
[----:B------:R-:W-:Y:S01]  /*2390*/  FMUL.FTZ R89, R96, R89 ;  /* 0x0000005960597220 */ /* 0x000fe20000410000 */
[----:B------:R-:W-:Y:S01]  /*23a0*/  ISETP.GT.U32.AND P1, PT, R192, 0x1d, PT ;  /* 0x0000001dc000780c */ /* 0x000fe20003f24070 */
[----:B------:R-:W1:Y:S01]  /*23b0*/  SHFL.DOWN PT, R214, R85, 0x2, 0x1f ;  /* 0x08401f0055d67f89 */ /* 0x000e6200000e0000 */
[----:B------:R-:W-:Y:S01]  /*23c0*/  FFMA.FTZ R211, R207, R211, R94 ;  /* 0x000000d3cfd37223 */ /* 0x000fe2000001005e */
[----:B------:R-:W-:-:S02]  /*23d0*/  FMUL.FTZ R88, R100, R89 ;  /* 0x0000005964587220 */ /* 0x000fc40000410000 */
[----:B------:R-:W2:Y:S02]  /*23e0*/  SHFL.DOWN PT, R213, R84, 0x2, 0x1f ;  /* 0x08401f0054d57f89 */ /* 0x000ea400000e0000 */
[----:B------:R-:W-:Y:S02]  /*23f0*/  FMUL.FTZ R89, R101, R88 ;  /* 0x0000005865597220 */ /* 0x000fe40000410000 */
[----:B------:R-:W3:Y:S02]  /*2400*/  SHFL.UP PT, R212, R211, 0x1, RZ ;  /* 0x04200000d3d47989 */ /* 0x000ee400000e00ff */
[----:B------:R-:W-:-:S04]  /*2410*/  FMUL.FTZ R88, R204, R89 ;  /* 0x00000059cc587220 */ /* 0x000fc80000410000 */
[----:B------:R-:W-:-:S04]  /*2420*/  FMUL.FTZ R89, R209, R88 ;  /* 0x00000058d1597220 */ /* 0x000fc80000410000 */
[----:B------:R-:W-:-:S04]  /*2430*/  FMUL.FTZ R232, R202, R89 ;  /* 0x00000059cae87220 */ /* 0x000fc80000410000 */
[----:B------:R-:W-:Y:S01]  /*2440*/  FMUL.FTZ R232, R207, R232 ;  /* 0x000000e8cfe87220 */ /* 0x000fe20000410000 */
[----:B-1----:R-:W-:-:S04]  /*2450*/  @!P1 FFMA.FTZ R85, R84, R214, R85 ;  /* 0x000000d654559223 */ /* 0x002fc80000010055 */
[----:B------:R-:W1:Y:S01]  /*2460*/  SHFL.UP PT, R89, R232, 0x1, RZ ;  /* 0x04200000e8597989 */ /* 0x000e6200000e00ff */
[----:B--2---:R-:W-:-:S03]  /*2470*/  @!P1 FMUL.FTZ R88, R84, R213 ;  /* 0x000000d554589220 */ /* 0x004fc60000410000 */
[----:B------:R-:W2:Y:S01]  /*2480*/  SHFL.DOWN PT, R214, R85, 0x4, 0x1f ;  /* 0x08801f0055d67f89 */ /* 0x000ea200000e0000 */
[----:B---3--:R-:W-:Y:S01]  /*2490*/  FFMA.FTZ R212, R232, R212, R211 ;  /* 0x000000d4e8d47223 */ /* 0x008fe200000100d3 */
[----:B------:R-:W-:Y:S02]  /*24a0*/  @!P1 MOV R84, R88 ;  /* 0x0000005800549202 */ /* 0x000fe40000000f00 */
[----:B------:R-:W-:-:S03]  /*24b0*/  ISETP.GE.AND P1, PT, R128, 0x1, PT ;  /* 0x000000018000780c */ /* 0x000fc60003f26270 */
[----:B------:R-:W3:Y:S01]  /*24c0*/  SHFL.DOWN PT, R213, R84, 0x4, 0x1f ;  /* 0x08801f0054d57f89 */ /* 0x000ee200000e0000 */
[----:B------:R-:W-:-:S05]  /*24d0*/  FSEL R211, R211, R212, !P1 ;  /* 0x000000d4d3d37208 */ /* 0x000fca0004800000 */
[----:B------:R-:W5:Y:S04]  /*24e0*/  SHFL.UP PT, R88, R211, 0x2, RZ ;  /* 0x04400000d3587989 */ /* 0x000f6800000e00ff */
[----:B-1----:R-:W-:Y:S01]  /*24f0*/  @P1 FMUL.FTZ R232, R232, R89 ;  /* 0x00000059e8e81220 */ /* 0x002fe20000410000 */
[----:B------:R-:W-:Y:S01]  /*2500*/  ISETP.GE.AND P1, PT, R150, UR9, PT ;  /* 0x0000000996007c0c */ /* 0x000fe2000bf26270 */
[----:B--2---:R-:W-:-:S03]  /*2510*/  @!P3 FFMA.FTZ R85, R84, R214, R85 ;  /* 0x000000d65455b223 */ /* 0x004fc60000010055 */
[----:B------:R-:W1:Y:S01]  /*2520*/  SHFL.UP PT, R89, R232, 0x2, RZ ;  /* 0x04400000e8597989 */ /* 0x000e6200000e00ff */
[----:B------:R-:W-:-:S03]  /*2530*/  ISETP.NE.OR P1, PT, R106, RZ, P1 ;  /* 0x000000ff6a00720c */ /* 0x000fc60000f25670 */
[----:B------:R-:W2:Y:S01]  /*2540*/  SHFL.DOWN PT, R219, R85, 0x8, 0x1f ;  /* 0x09001f0055db7f89 */ /* 0x000ea200000e0000 */
[----:B---3--:R-:W-:-:S05]  /*2550*/  @!P3 FMUL.FTZ R212, R84, R213 ;  /* 0x000000d554d4b220 */ /* 0x008fca0000410000 */
[----:B------:R-:W-:Y:S01]  /*2560*/  @!P3 MOV R84, R212 ;  /* 0x000000d40054b202 */ /* 0x000fe20000000f00 */
[----:B-----5:R-:W-:Y:S01]  /*2570*/  FFMA.FTZ R88, R232, R88, R211 ;  /* 0x00000058e8587223 */ /* 0x020fe200000100d3 */
[----:B------:R-:W-:-:S03]  /*2580*/  ISETP.GE.AND P3, PT, R128, 0x2, PT ;  /* 0x000000028000780c */ /* 0x000fc60003f66270 */
[----:B------:R-:W3:Y:S01]  /*2590*/  SHFL.DOWN PT, R215, R84, 0x8, 0x1f ;  /* 0x09001f0054d77f89 */ /* 0x000ee200000e0000 */
[----:B------:R-:W-:Y:S01]  /*25a0*/  FSEL R213, R211, R88, !P3 ;  /* 0x00000058d3d57208 */ /* 0x000fe20005800000 */
[----:B------:R-:W-:-:S04]  /*25b0*/  HFMA2 R88, -RZ, RZ, 1.875, 0 ;  /* 0x3f800000ff587431 */ /* 0x000fc800000001ff */
[----:B------:R-:W5:Y:S04]  /*25c0*/  SHFL.UP PT, R212, R213, 0x4, RZ ;  /* 0x04800000d5d47989 */ /* 0x000f6800000e00ff */
[----:B-1----:R-:W-:Y:S01]  /*25d0*/  @P3 FMUL.FTZ R232, R232, R89 ;  /* 0x00000059e8e83220 */ /* 0x002fe20000410000 */
[----:B------:R-:W-:Y:S01]  /*25e0*/  MOV R89, RZ ;  /* 0x000000ff00597202 */ /* 0x000fe20000000f00 */
[----:B--2---:R-:W-:Y:S01]  /*25f0*/  @!P4 FFMA.FTZ R85, R84, R219, R85 ;  /* 0x000000db5455c223 */ /* 0x004fe20000010055 */
[----:B------:R-:W-:Y:S02]  /*2600*/  ISETP.GT.U32.AND P3, PT, R192, 0xf, PT ;  /* 0x0000000fc000780c */ /* 0x000fe40003f64070 */
[----:B------:R-:W1:Y:S04]  /*2610*/  SHFL.UP PT, R211, R232, 0x4, RZ ;  /* 0x04800000e8d37989 */ /* 0x000e6800000e00ff */
[----:B------:R-:W-:Y:S01]  /*2620*/  @!P1 LDS.64 R88, [UR7+0x2bb8] ;  /* 0x002bb807ff589984 */ /* 0x000fe20008000a00 */
[----:B------:R-:W-:-:S03]  /*2630*/  ISETP.GE.AND P1, PT, R128, 0x4, PT ;  /* 0x000000048000780c */ /* 0x000fc60003f26270 */
[----:B------:R-:W2:Y:S01]  /*2640*/  SHFL.DOWN PT, R219, R85, 0x10, 0x1f ;  /* 0x0a001f0055db7f89 */ /* 0x000ea200000e0000 */
[----:B---3--:R-:W-:-:S05]  /*2650*/  @!P4 FMUL.FTZ R214, R84, R215 ;  /* 0x000000d754d6c220 */ /* 0x008fca0000410000 */
[----:B------:R-:W-:Y:S01]  /*2660*/  @!P4 MOV R84, R214 ;  /* 0x000000d60054c202 */ /* 0x000fe20000000f00 */
[----:B-----5:R-:W-:-:S04]  /*2670*/  FFMA.FTZ R212, R232, R212, R213 ;  /* 0x000000d4e8d47223 */ /* 0x020fc800000100d5 */
[----:B------:R-:W3:Y:S01]  /*2680*/  SHFL.DOWN PT, R215, R84, 0x10, 0x1f ;  /* 0x0a001f0054d77f89 */ /* 0x000ee200000e0000 */
[----:B------:R-:W-:Y:S01]  /*2690*/  FSEL R213, R213, R212, !P1 ;  /* 0x000000d4d5d57208 */ /* 0x000fe20004800000 */
[----:B-1----:R-:W-:-:S04]  /*26a0*/  @P1 FMUL.FTZ R232, R232, R211 ;  /* 0x000000d3e8e81220 */ /* 0x002fc80000410000 */
[----:B------:R-:W1:Y:S01]  /*26b0*/  SHFL.UP PT, R212, R213, 0x8, RZ ;  /* 0x05000000d5d47989 */ /* 0x000e6200000e00ff */
[----:B------:R-:W-:-:S03]  /*26c0*/  ISETP.GE.AND P1, PT, R128, 0x8, PT ;  /* 0x000000088000780c */ /* 0x000fc60003f26270 */
[----:B------:R-:W5:Y:S01]  /*26d0*/  SHFL.UP PT, R211, R232, 0x8, RZ ;  /* 0x05000000e8d37989 */ /* 0x000f6200000e00ff */
[----:B--2---:R-:W-:-:S05]  /*26e0*/  @!P3 FFMA.FTZ R85, R84, R219, R85 ;  /* 0x000000db5455b223 */ /* 0x004fca0000010055 */
[----:B------:R-:W-:Y:S01]  /*26f0*/  SHFL.DOWN PT, R219, R85, 0x1, 0x1f ;  /* 0x08201f0055db7f89 */ /* 0x000fe200000e0000 */
[----:B---3--:R-:W-:-:S03]  /*2700*/  @!P3 FMUL.FTZ R214, R84, R215 ;  /* 0x000000d754d6b220 */ /* 0x008fc60000410000 */
[----:B------:R-:W-:Y:S02]  /*2710*/  SHFL.IDX PT, R233, R89, RZ, 0x1f ;  /* 0x00001fff59e97589 */ /* 0x000fe400000e0000 */
[----:B------:R-:W-:Y:S01]  /*2720*/  @!P3 MOV R84, R214 ;  /* 0x000000d60054b202 */ /* 0x000fe20000000f00 */
[----:B-1----:R-:W-:-:S04]  /*2730*/  FFMA.FTZ R212, R232, R212, R213 ;  /* 0x000000d4e8d47223 */ /* 0x002fc800000100d5 */
[----:B------:R-:W1:Y:S01]  /*2740*/  SHFL.DOWN PT, R214, R84, 0x1, 0x1f ;  /* 0x08201f0054d67f89 */ /* 0x000e6200000e0000 */
[----:B------:R-:W-:Y:S01]  /*2750*/  FSEL R213, R213, R212, !P1 ;  /* 0x000000d4d5d57208 */ /* 0x000fe20004800000 */
[----:B-----5:R-:W-:Y:S01]  /*2760*/  @P1 FMUL.FTZ R232, R232, R211 ;  /* 0x000000d3e8e81220 */ /* 0x020fe20000410000 */
[----:B------:R-:W-:-:S03]  /*2770*/  ISETP.NE.AND P1, PT, R106, 0x1f, PT ;  /* 0x0000001f6a00780c */ /* 0x000fc60003f25270 */
[----:B------:R-:W2:Y:S04]  /*2780*/  SHFL.UP PT, R212, R213, 0x10, RZ ;  /* 0x06000000d5d47989 */ /* 0x000ea800000e00ff */
[----:B------:R-:W3:Y:S06]  /*2790*/  SHFL.UP PT, R215, R232, 0x10, RZ ;  /* 0x06000000e8d77989 */ /* 0x000eec00000e00ff */
[----:B-1----:R-:W-:Y:S01]  /*27a0*/  @P1 FFMA.FTZ R233, R214, R233, R219 ;  /* 0x000000e9d6e91223 */ /* 0x002fe200000100db */
[----:B------:R-:W-:-:S03]  /*27b0*/  ISETP.GE.AND P1, PT, R128, 0x10, PT ;  /* 0x000000108000780c */ /* 0x000fc60003f26270 */
[----:B------:R-:W-:Y:S01]  /*27c0*/  FFMA.FTZ R206, R233, R210, R206 ;  /* 0x000000d2e9ce7223 */ /* 0x000fe200000100ce */
[----:B--2---:R-:W-:Y:S01]  /*27d0*/  FFMA.FTZ R212, R232, R212, R213 ;  /* 0x000000d4e8d47223 */ /* 0x004fe200000100d5 */
[----:B------:R-:W1:Y:S02]  /*27e0*/  SHFL.IDX PT, R233, R84, RZ, 0x1f ;  /* 0x00001fff54e97589 */ /* 0x000e6400000e0000 */
[----:B------:R-:W-:-:S04]  /*27f0*/  FFMA.FTZ R211, R207, R206, R208 ;  /* 0x000000cecfd37223 */ /* 0x000fc800000100d0 */
[----:B------:R-:W-:Y:S01]  /*2800*/  FFMA.FTZ R208, R202, R211, R93 ;  /* 0x000000d3cad07223 */ /* 0x000fe2000001005d */
[----:B------:R-:W-:Y:S01]  /*2810*/  FSEL R93, R213, R212, !P1 ;  /* 0x000000d4d55d7208 */ /* 0x000fe20004800000 */
[----:B---3--:R-:W-:Y:S02]  /*2820*/  @P1 FMUL.FTZ R232, R232, R215 ;  /* 0x000000d7e8e81220 */ /* 0x008fe40000410000 */
[----:B------:R-:W-:Y:S02]  /*2830*/  FFMA.FTZ R213, R209, R208, R92 ;  /* 0x000000d0d1d57223 */ /* 0x000fe4000001005c */
[----:B------:R2:W3:Y:S02]  /*2840*/  SHFL.IDX PT, R92, R85, RZ, 0x1f ;  /* 0x00001fff555c7589 */ /* 0x0004e400000e0000 */
[----:B------:R-:W-:Y:S02]  /*2850*/  FFMA.FTZ R210, R204, R213, R91 ;  /* 0x000000d5ccd27223 */ /* 0x000fe4000001005b */
[----:B------:R-:W-:Y:S02]  /*2860*/  SHFL.UP PT, R232, R232, 0x1, RZ ;  /* 0x04200000e8e87989 */ /* 0x000fe400000e00ff */
[----:B------:R-:W-:Y:S01]  /*2870*/  FFMA.FTZ R215, R101, R210, R90 ;  /* 0x000000d265d77223 */ /* 0x000fe2000001005a */
[----:B------:R-:W-:Y:S01]  /*2880*/  IMAD.WIDE.U32 R90, R118, UR4, R122 ;  /* 0x00000004765a7c25 */ /* 0x000fe2000f8e007a */
[----:B------:R-:W-:Y:S03]  /*2890*/  SHFL.UP PT, R93, R93, 0x1, RZ ;  /* 0x042000005d5d7989 */ /* 0x000fe600000e00ff */
[----:B------:R-:W-:Y:S01]  /*28a0*/  FFMA.FTZ R217, R100, R215, R217 ;  /* 0x000000d764d97223 */ /* 0x000fe200000100d9 */
[----:B--2---:R-:W-:Y:S01]  /*28b0*/  IMAD R85, R119, UR4, R91 ;  /* 0x0000000477557c24 */ /* 0x004fe2000f8e025b */
[----:B------:R-:W-:Y:S01]  /*28c0*/  LEA R84, P1, R90, UR10, 0x2 ;  /* 0x0000000a5a547c11 */ /* 0x000fe2000f8210ff */
[----:B-1----:R-:W-:Y:S01]  /*28d0*/  FMUL.FTZ R88, R233, R88 ;  /* 0x00000058e9587220 */ /* 0x002fe20000410000 */
[----:B------:R-:W-:-:S02]  /*28e0*/  FFMA.FTZ R212, R96, R217, R87 ;  /* 0x000000d960d47223 */ /* 0x000fc40000010057 */
[----:B------:R-:W-:Y:S02]  /*28f0*/  LEA.HI.X R85, R90, UR11, R85, 0x2, P1 ;  /* 0x0000000b5a557c11 */ /* 0x000fe400088f1455 */
[----:B------:R-:W-:-:S04]  /*2900*/  FFMA.FTZ R219, R97, R212, R86 ;  /* 0x000000d461db7223 */ /* 0x000fc80000010056 */
[----:B------:R-:W-:Y:S01]  /*2910*/  FFMA.FTZ R214, R98, R219, R221 ;  /* 0x000000db62d67223 */ /* 0x000fe200000100dd */
[----:B----4-:R-:W1:Y:S01]  /*2920*/  SHFL.IDX PT, R230, R230, RZ, 0x1f ;  /* 0x00001fffe6e67589 */ /* 0x010e6200000e0000 */
[----:B---3--:R-:W-:Y:S02]  /*2930*/  FFMA.FTZ R89, R233, R89, R92 ;  /* 0x00000059e9597223 */ /* 0x008fe4000001005c */
[----:B------:R-:W-:-:S03]  /*2940*/  FFMA.FTZ R221, R99, R214, R218 ;  /* 0x000000d663dd7223 */ /* 0x000fc600000100da */
[----:B------:R2:W-:Y:S01]  /*2950*/  @!P5 STS.64 [UR7+0x2bb8], R88 ;  /* 0x002bb858ff00d988 */ /* 0x0005e20008000a07 */
[----:B------:R-:W-:-:S04]  /*2960*/  FFMA.FTZ R223, R194, R221, R223 ;  /* 0x000000ddc2df7223 */ /* 0x000fc800000100df */
[-C--:B------:R-:W-:Y:S01]  /*2970*/  FFMA.FTZ R218, R196, R223.reuse, R231 ;  /* 0x000000dfc4da7223 */ /* 0x080fe200000100e7 */
[----:B------:R-:W-:-:S03]  /*2980*/  FMUL.FTZ R235, R179, R223 ;  /* 0x000000dfb3eb7220 */ /* 0x000fc60000410000 */
[-C--:B------:R-:W-:Y:S01]  /*2990*/  FFMA.FTZ R91, R197, R218.reuse, R222 ;  /* 0x000000dac55b7223 */ /* 0x080fe200000100de */
[----:B--2---:R-:W-:-:S03]  /*29a0*/  FMUL.FTZ R88, R168, R218 ;  /* 0x000000daa8587220 */ /* 0x004fc60000410000 */
[----:B------:R-:W-:Y:S01]  /*29b0*/  FMUL.FTZ R233, R177, R91 ;  /* 0x0000005bb1e97220 */ /* 0x000fe20000410000 */
[----:B-1----:R-:W-:Y:S01]  /*29c0*/  @P2 FFMA.FTZ R230, R232, R230, R93 ;  /* 0x000000e6e8e62223 */ /* 0x002fe2000001005d */
[----:B------:R-:W-:-:S04]  /*29d0*/  IMAD.WIDE.U32 R92, R120, UR4, R124 ;  /* 0x00000004785c7c25 */ /* 0x000fc8000f8e007c */
[----:B------:R-:W-:Y:S01]  /*29e0*/  FFMA.FTZ R195, R195, R230, R229 ;  /* 0x000000e6c3c37223 */ /* 0x000fe200000100e5 */
[----:B------:R-:W-:Y:S02]  /*29f0*/  IMAD R87, R121, UR4, R93 ;  /* 0x0000000479577c24 */ /* 0x000fe4000f8e025d */
[----:B------:R-:W-:Y:S01]  /*2a00*/  FFMA.FTZ R93, R191, R91, R220 ;  /* 0x0000005bbf5d7223 */ /* 0x000fe200000100dc */
[----:B------:R-:W-:Y:S01]  /*2a10*/  LEA R86, P2, R92, UR12, 0x2 ;  /* 0x0000000c5c567c11 */ /* 0x000fe2000f8410ff */
[C---:B------:R-:W-:Y:S01]  /*2a20*/  FFMA.FTZ R90, R0.reuse, R195, R228 ;  /* 0x000000c3005a7223 */ /* 0x040fe200000100e4 */
[----:B------:R-:W-:Y:S01]  /*2a30*/  P2R R230, PR, RZ, 0x20 ;  /* 0x00000020ffe67803 */ /* 0x000fe20000000000 */
[----:B------:R-:W-:Y:S01]  /*2a40*/  FFMA.FTZ R199, R0, R93, R199 ;  /* 0x0000005d00c77223 */ /* 0x000fe200000100c7 */
[----:B------:R-:W-:Y:S01]  /*2a50*/  FADD.FTZ R0, -R229, R195 ;  /* 0x000000c3e5007221 */ /* 0x000fe20000010100 */
[----:B------:R-:W-:Y:S01]  /*2a60*/  FFMA.FTZ R191, R191, R90, R226 ;  /* 0x0000005abfbf7223 */ /* 0x000fe200000100e2 */
[----:B------:R-:W-:Y:S01]  /*2a70*/  FADD.FTZ R228, -R228, R90 ;  /* 0x0000005ae4e47221 */ /* 0x000fe20000010100 */
[----:B------:R-:W-:Y:S01]  /*2a80*/  FMUL.FTZ R229, R175, R199 ;  /* 0x000000c7afe57220 */ /* 0x000fe20000410000 */
[----:B------:R-:W-:Y:S01]  /*2a90*/  FMUL.FTZ R220, R166, R93 ;  /* 0x0000005da6dc7220 */ /* 0x000fe20000410000 */
[----:B------:R-:W-:Y:S01]  /*2aa0*/  FADD.FTZ R226, -R226, R191 ;  /* 0x000000bfe2e27221 */ /* 0x000fe20000010100 */
[----:B------:R-:W-:Y:S01]  /*2ab0*/  FFMA.FTZ R197, R197, R191, R224 ;  /* 0x000000bfc5c57223 */ /* 0x000fe200000100e0 */
[-C--:B------:R-:W-:Y:S01]  /*2ac0*/  FFMA.FTZ R231, R0, R229.reuse, RZ ;  /* 0x000000e500e77223 */ /* 0x080fe200000100ff */
[----:B------:R-:W-:Y:S01]  /*2ad0*/  LEA.HI.X R87, R92, UR13, R87, 0x2, P2 ;  /* 0x0000000d5c577c11 */ /* 0x000fe200090f1457 */
[----:B------:R-:W-:Y:S01]  /*2ae0*/  FMUL.FTZ R92, R4, R229 ;  /* 0x000000e5045c7220 */ /* 0x000fe20000410000 */
[----:B------:R-:W-:Y:S01]  /*2af0*/  FADD.FTZ R224, -R224, R197 ;  /* 0x000000c5e0e07221 */ /* 0x000fe20000010100 */
[-C--:B------:R-:W-:Y:S01]  /*2b00*/  FFMA.FTZ R231, R228, R220.reuse, R231 ;  /* 0x000000dce4e77223 */ /* 0x080fe200000100e7 */
[----:B------:R-:W-:Y:S01]  /*2b10*/  FFMA.FTZ R196, R196, R197, R227 ;  /* 0x000000c5c4c47223 */ /* 0x000fe200000100e3 */
[-C--:B------:R-:W-:Y:S01]  /*2b20*/  FMUL.FTZ R229, R6, R233.reuse ;  /* 0x000000e906e57220 */ /* 0x080fe20000410000 */
[----:B------:R-:W-:Y:S01]  /*2b30*/  FMUL.FTZ R89, R5, R220 ;  /* 0x000000dc05597220 */ /* 0x000fe20000410000 */
[----:B------:R-:W-:Y:S01]  /*2b40*/  FFMA.FTZ R231, R226, R233, R231 ;  /* 0x000000e9e2e77223 */ /* 0x000fe200000100e7 */
[----:B------:R-:W-:Y:S01]  /*2b50*/  FMUL.FTZ R233, R7, R88 ;  /* 0x0000005807e97220 */ /* 0x000fe20000410000 */
[----:B------:R-:W-:Y:S01]  /*2b60*/  FADD.FTZ R227, -R227, R196 ;  /* 0x000000c4e3e37221 */ /* 0x000fe20000010100 */
[----:B------:R-:W-:Y:S01]  /*2b70*/  FFMA.FTZ R194, R194, R196, R225 ;  /* 0x000000c4c2c27223 */ /* 0x000fe200000100e1 */
[----:B------:R-:W-:Y:S01]  /*2b80*/  FFMA.FTZ R88, R224, R88, R231 ;  /* 0x00000058e0587223 */ /* 0x000fe200000100e7 */
[----:B------:R1:W-:Y:S01]  /*2b90*/  STS [R149], R92 ;  /* 0x0000005c95007388 */ /* 0x0003e20000000800 */
[-C--:B------:R-:W-:Y:S01]  /*2ba0*/  FMUL.FTZ R231, R8, R235.reuse ;  /* 0x000000eb08e77220 */ /* 0x080fe20000410000 */
[----:B------:R-:W-:Y:S01]  /*2bb0*/  FADD.FTZ R225, -R225, R194 ;  /* 0x000000c2e1e17221 */ /* 0x000fe20000010100 */
[----:B------:R-:W-:Y:S01]  /*2bc0*/  FFMA.FTZ R88, R227, R235, R88 ;  /* 0x000000ebe3587223 */ /* 0x000fe20000010058 */
[----:B------:R-:W-:Y:S01]  /*2bd0*/  FFMA.FTZ R99, R99, R194, R216 ;  /* 0x000000c263637223 */ /* 0x000fe200000100d8 */
[----:B------:R2:W-:Y:S01]  /*2be0*/  STS [R148+0x4], R89 ;  /* 0x0000045994007388 */ /* 0x0005e20000000800 */
[----:B------:R-:W-:Y:S01]  /*2bf0*/  FMUL.FTZ R235, R181, R214 ;  /* 0x000000d6b5eb7220 */ /* 0x000fe20000410000 */
[----:B------:R-:W-:Y:S01]  /*2c00*/  FMUL.FTZ R220, R190, R206 ;  /* 0x000000cebedc7220 */ /* 0x000fe20000410000 */
[----:B------:R-:W-:Y:S01]  /*2c10*/  FFMA.FTZ R98, R98, R99, R205 ;  /* 0x0000006362627223 */ /* 0x000fe200000100cd */
[----:B------:R-:W-:Y:S01]  /*2c20*/  FADD.FTZ R216, -R216, R99 ;  /* 0x00000063d8d87221 */ /* 0x000fe20000010100 */
[----:B-1----:R-:W-:Y:S01]  /*2c30*/  FMUL.FTZ R92, R174, R221 ;  /* 0x000000ddae5c7220 */ /* 0x002fe20000410000 */
[----:B------:R1:W-:Y:S01]  /*2c40*/  STS [R148+0x8], R229 ;  /* 0x000008e594007388 */ /* 0x0003e20000000800 */
[----:B------:R-:W-:Y:S01]  /*2c50*/  FADD.FTZ R205, -R205, R98 ;  /* 0x00000062cdcd7221 */ /* 0x000fe20000010100 */
[-C--:B------:R-:W-:Y:S01]  /*2c60*/  FFMA.FTZ R97, R97, R98.reuse, R200 ;  /* 0x0000006261617223 */ /* 0x080fe200000100c8 */
[----:B------:R-:W-:Y:S01]  /*2c70*/  FMUL.FTZ R98, R27, R98 ;  /* 0x000000621b627220 */ /* 0x000fe20000410000 */
[-C--:B--2---:R-:W-:Y:S01]  /*2c80*/  FFMA.FTZ R89, R225, R92.reuse, R88 ;  /* 0x0000005ce1597223 */ /* 0x084fe20000010058 */
[----:B------:R2:W-:Y:S01]  /*2c90*/  STS [R148+0x10], R231 ;  /* 0x000010e794007388 */ /* 0x0005e20000000800 */
[----:B------:R-:W-:Y:S01]  /*2ca0*/  FADD.FTZ R200, -R200, R97 ;  /* 0x00000061c8c87221 */ /* 0x000fe20000010100 */
[----:B------:R-:W-:Y:S01]  /*2cb0*/  FFMA.FTZ R96, R96, R97, R203 ;  /* 0x0000006160607223 */ /* 0x000fe200000100cb */
[----:B------:R-:W-:Y:S01]  /*2cc0*/  FFMA.FTZ R88, R216, R235, R89 ;  /* 0x000000ebd8587223 */ /* 0x000fe20000010059 */
[----:B------:R3:W-:Y:S01]  /*2cd0*/  STS [R148+0xc], R233 ;  /* 0x00000ce994007388 */ /* 0x0007e20000000800 */
[----:B-1----:R-:W-:Y:S01]  /*2ce0*/  FMUL.FTZ R229, R9, R92 ;  /* 0x0000005c09e57220 */ /* 0x002fe20000410000 */
[----:B------:R-:W-:Y:S01]  /*2cf0*/  FMUL.FTZ R92, R176, R219 ;  /* 0x000000dbb05c7220 */ /* 0x000fe20000410000 */
[----:B------:R-:W-:Y:S01]  /*2d00*/  FADD.FTZ R203, -R203, R96 ;  /* 0x00000060cbcb7221 */ /* 0x000fe20000010100 */
[----:B------:R-:W-:Y:S01]  /*2d10*/  FFMA.FTZ R100, R100, R96, R201 ;  /* 0x0000006064647223 */ /* 0x000fe200000100c9 */
[----:B------:R-:W-:Y:S01]  /*2d20*/  FMUL.FTZ R222, R21, R90 ;  /* 0x0000005a15de7220 */ /* 0x000fe20000410000 */
[----:B------:R-:W-:Y:S01]  /*2d30*/  FFMA.FTZ R89, R205, R92, R88 ;  /* 0x0000005ccd597223 */ /* 0x000fe20000010058 */
[----:B--2---:R-:W-:Y:S01]  /*2d40*/  FMUL.FTZ R231, R183, R212 ;  /* 0x000000d4b7e77220 */ /* 0x004fe20000410000 */
[----:B------:R-:W-:Y:S01]  /*2d50*/  FMUL.FTZ R237, R11, R92 ;  /* 0x0000005c0bed7220 */ /* 0x000fe20000410000 */
[----:B------:R-:W-:Y:S01]  /*2d60*/  FMUL.FTZ R92, R178, R217 ;  /* 0x000000d9b25c7220 */ /* 0x000fe20000410000 */
[----:B---3--:R-:W-:Y:S01]  /*2d70*/  FMUL.FTZ R233, R10, R235 ;  /* 0x000000eb0ae97220 */ /* 0x008fe20000410000 */
[----:B------:R-:W-:Y:S01]  /*2d80*/  FFMA.FTZ R88, R200, R231, R89 ;  /* 0x000000e7c8587223 */ /* 0x000fe20000010059 */
[----:B------:R1:W-:Y:S01]  /*2d90*/  STS [R148+0x14], R229 ;  /* 0x000014e594007388 */ /* 0x0003e20000000800 */
[----:B------:R-:W-:Y:S01]  /*2da0*/  FADD.FTZ R201, -R201, R100 ;  /* 0x00000064c9c97221 */ /* 0x000fe20000010100 */
[----:B------:R-:W-:Y:S01]  /*2db0*/  FFMA.FTZ R101, R101, R100, R198 ;  /* 0x0000006465657223 */ /* 0x000fe200000100c6 */
[-C--:B------:R-:W-:Y:S01]  /*2dc0*/  FFMA.FTZ R88, R203, R92.reuse, R88 ;  /* 0x0000005ccb587223 */ /* 0x080fe20000010058 */
[----:B------:R-:W-:Y:S01]  /*2dd0*/  FMUL.FTZ R89, R13, R92 ;  /* 0x0000005c0d597220 */ /* 0x000fe20000410000 */
[----:B------:R2:W-:Y:S01]  /*2de0*/  STS [R148+0x18], R233 ;  /* 0x000018e994007388 */ /* 0x0005e20000000800 */
[----:B------:R-:W-:Y:S01]  /*2df0*/  FMUL.FTZ R92, R180, R210 ;  /* 0x000000d2b45c7220 */ /* 0x000fe20000410000 */
[----:B------:R-:W-:Y:S01]  /*2e00*/  FADD.FTZ R198, -R198, R101 ;  /* 0x00000065c6c67221 */ /* 0x000fe20000010100 */
[----:B------:R-:W-:Y:S01]  /*2e10*/  FFMA.FTZ R204, R204, R101, R103 ;  /* 0x00000065cccc7223 */ /* 0x000fe20000010067 */
[----:B------:R3:W-:Y:S01]  /*2e20*/  STS [R148+0x1c], R237 ;  /* 0x00001ced94007388 */ /* 0x0007e20000000800 */
[----:B-1----:R-:W-:Y:S01]  /*2e30*/  FMUL.FTZ R229, R12, R231 ;  /* 0x000000e70ce57220 */ /* 0x002fe20000410000 */
[----:B------:R-:W-:Y:S01]  /*2e40*/  FMUL.FTZ R231, R185, R215 ;  /* 0x000000d7b9e77220 */ /* 0x000fe20000410000 */
[----:B------:R-:W-:Y:S01]  /*2e50*/  FMUL.FTZ R235, R15, R92 ;  /* 0x0000005c0feb7220 */ /* 0x000fe20000410000 */
[----:B------:R-:W-:Y:S01]  /*2e60*/  FADD.FTZ R103, -R103, R204 ;  /* 0x000000cc67677221 */ /* 0x000fe20000010100 */
[----:B------:R-:W-:Y:S01]  /*2e70*/  FFMA.FTZ R209, R209, R204, R102 ;  /* 0x000000ccd1d17223 */ /* 0x000fe20000010066 */
[----:B--2---:R-:W-:Y:S01]  /*2e80*/  FFMA.FTZ R233, R201, R231, R88 ;  /* 0x000000e7c9e97223 */ /* 0x004fe20000010058 */
[----:B------:R1:W-:Y:S01]  /*2e90*/  STS [R148+0x20], R229 ;  /* 0x000020e594007388 */ /* 0x0003e20000000800 */
[----:B------:R-:W-:Y:S01]  /*2ea0*/  FMUL.FTZ R88, R182, R208 ;  /* 0x000000d0b6587220 */ /* 0x000fe20000410000 */
[----:B------:R-:W-:Y:S01]  /*2eb0*/  FADD.FTZ R102, -R102, R209 ;  /* 0x000000d166667221 */ /* 0x000fe20000010100 */
[----:B---3--:R-:W-:Y:S01]  /*2ec0*/  FMUL.FTZ R237, R187, R213 ;  /* 0x000000d5bbed7220 */ /* 0x008fe20000410000 */
[----:B------:R-:W-:Y:S01]  /*2ed0*/  FFMA.FTZ R92, R198, R92, R233 ;  /* 0x0000005cc65c7223 */ /* 0x000fe200000100e9 */
[----:B------:R2:W-:Y:S01]  /*2ee0*/  STS [R148+0x24], R89 ;  /* 0x0000245994007388 */ /* 0x0005e20000000800 */
[----:B------:R-:W-:Y:S01]  /*2ef0*/  FMUL.FTZ R231, R14, R231 ;  /* 0x000000e70ee77220 */ /* 0x000fe20000410000 */
[----:B------:R-:W-:Y:S01]  /*2f00*/  FMUL.FTZ R233, R17, R88 ;  /* 0x0000005811e97220 */ /* 0x000fe20000410000 */
[----:B------:R-:W-:Y:S01]  /*2f10*/  FFMA.FTZ R202, R202, R209, R95 ;  /* 0x000000d1caca7223 */ /* 0x000fe2000001005f */
[----:B------:R3:W-:Y:S01]  /*2f20*/  STS [R148+0x2c], R235 ;  /* 0x00002ceb94007388 */ /* 0x0007e20000000800 */
[-C--:B-1----:R-:W-:Y:S01]  /*2f30*/  FMUL.FTZ R229, R16, R237.reuse ;  /* 0x000000ed10e57220 */ /* 0x082fe20000410000 */
[----:B------:R-:W-:Y:S01]  /*2f40*/  FFMA.FTZ R237, R103, R237, R92 ;  /* 0x000000ed67ed7223 */ /* 0x000fe2000001005c */
[----:B------:R-:W-:Y:S01]  /*2f50*/  FADD.FTZ R95, -R95, R202 ;  /* 0x000000ca5f5f7221 */ /* 0x000fe20000010100 */
[----:B------:R-:W-:Y:S01]  /*2f60*/  STS [R148+0x28], R231 ;  /* 0x000028e794007388 */ /* 0x000fe20000000800 */
[----:B------:R-:W-:Y:S01]  /*2f70*/  FFMA.FTZ R207, R207, R202, R94 ;  /* 0x000000cacfcf7223 */ /* 0x000fe2000001005e */
[----:B--2---:R-:W-:Y:S01]  /*2f80*/  FMUL.FTZ R89, R189, R211 ;  /* 0x000000d3bd597220 */ /* 0x004fe20000410000 */
[----:B------:R-:W-:Y:S01]  /*2f90*/  FFMA.FTZ R92, R102, R88, R237 ;  /* 0x00000058665c7223 */ /* 0x000fe200000100ed */
[-C--:B------:R-:W-:Y:S01]  /*2fa0*/  FMUL.FTZ R237, R19, R220.reuse ;  /* 0x000000dc13ed7220 */ /* 0x080fe20000410000 */
[----:B------:R-:W-:Y:S01]  /*2fb0*/  STS [R148+0x30], R229 ;  /* 0x000030e594007388 */ /* 0x000fe20000000800 */
[-C--:B---3--:R-:W-:Y:S01]  /*2fc0*/  FMUL.FTZ R235, R18, R89.reuse ;  /* 0x0000005912eb7220 */ /* 0x088fe20000410000 */
[----:B------:R-:W-:Y:S01]  /*2fd0*/  FFMA.FTZ R89, R95, R89, R92 ;  /* 0x000000595f597223 */ /* 0x000fe2000001005c */
[----:B------:R-:W-:Y:S01]  /*2fe0*/  FADD.FTZ R94, -R94, R207 ;  /* 0x000000cf5e5e7221 */ /* 0x000fe20000010100 */
[----:B------:R-:W-:Y:S01]  /*2ff0*/  STS [R148+0x34], R233 ;  /* 0x000034e994007388 */ /* 0x000fe20000000800 */
[----:B------:R-:W-:Y:S01]  /*3000*/  FMUL.FTZ R191, R22, R191 ;  /* 0x000000bf16bf7220 */ /* 0x000fe20000410000 */
[----:B------:R-:W-:Y:S01]  /*3010*/  FMUL.FTZ R99, R26, R99 ;  /* 0x000000631a637220 */ /* 0x000fe20000410000 */
[----:B------:R-:W-:Y:S01]  /*3020*/  FFMA.FTZ R88, R94, R220, R89 ;  /* 0x000000dc5e587223 */ /* 0x000fe20000010059 */
[----:B------:R-:W-:Y:S01]  /*3030*/  STS [R148+0x38], R235 ;  /* 0x000038eb94007388 */ /* 0x000fe20000000800 */
[----:B------:R-:W-:Y:S01]  /*3040*/  FMUL.FTZ R220, R20, R195 ;  /* 0x000000c314dc7220 */ /* 0x000fe20000410000 */
[----:B------:R-:W-:Y:S01]  /*3050*/  FMUL.FTZ R197, R23, R197 ;  /* 0x000000c517c57220 */ /* 0x000fe20000410000 */
[----:B------:R-:W-:Y:S01]  /*3060*/  FMUL.FTZ R196, R24, R196 ;  /* 0x000000c418c47220 */ /* 0x000fe20000410000 */
[----:B------:R-:W-:Y:S01]  /*3070*/  STS [R148+0x3c], R237 ;  /* 0x00003ced94007388 */ /* 0x000fe20000000800 */
[----:B------:R-:W-:Y:S01]  /*3080*/  FMUL.FTZ R194, R25, R194 ;  /* 0x000000c219c27220 */ /* 0x000fe20000410000 */
[----:B------:R-:W-:Y:S01]  /*3090*/  FMUL.FTZ R97, R28, R97 ;  /* 0x000000611c617220 */ /* 0x000fe20000410000 */
[----:B------:R-:W-:Y:S01]  /*30a0*/  FMUL.FTZ R96, R29, R96 ;  /* 0x000000601d607220 */ /* 0x000fe20000410000 */
[----:B------:R-:W-:Y:S01]  /*30b0*/  BAR.SYNC.DEFER_BLOCKING 0x0 ;  /* 0x0000000000007b1d */ /* 0x000fe20000010000 */
[----:B------:R-:W-:Y:S01]  /*30c0*/  FMUL.FTZ R100, R30, R100 ;  /* 0x000000641e647220 */ /* 0x000fe20000410000 */
[----:B------:R-:W-:Y:S01]  /*30d0*/  FMUL.FTZ R101, R31, R101 ;  /* 0x000000651f657220 */ /* 0x000fe20000410000 */
[----:B------:R-:W-:Y:S01]  /*30e0*/  FMUL.FTZ R209, R33, R209 ;  /* 0x000000d121d17220 */ /* 0x000fe20000410000 */
[----:B------:R-:W-:-:S02]  /*30f0*/  FMUL.FTZ R207, R35, R207 ;  /* 0x000000cf23cf7220 */ /* 0x000fc40000410000 */
[----:B------:R-:W1:Y:S04]  /*3100*/  LDS R89, [R131] ;  /* 0x0000000083597984 */ /* 0x000e680000000800 */
        /* <DEDUP_REMOVED lines=19> */
[----:B-----5:R-:W-:-:S03]  /*3240*/  IADD3 R98, PT, PT, -R186, UR8, RZ ;  /* 0x00000008ba627c10 */ /* 0x020fc6000fffe1ff */
[----:B------:R0:W-:Y:S01]  /*3250*/  STS [R148+0x844], R222 ;  /* 0x000844de94007388 */ /* 0x0001e20000000800 */
[----:B------:R-:W-:Y:S01]  /*3260*/  ISETP.GE.AND P6, PT, R98, 0x1, PT ;  /* 0x000000016200780c */ /* 0x000fe20003fc6270 */
[----:B-1----:R-:W-:Y:S02]  /*3270*/  FMUL.FTZ R191, R32, R204 ;  /* 0x000000cc20bf7220 */ /* 0x002fe40000410000 */
[----:B------:R1:W-:Y:S01]  /*3280*/  STS [R148+0x84c], R197 ;  /* 0x00084cc594007388 */ /* 0x0003e20000000800 */
[----:B------:R-:W-:Y:S01]  /*3290*/  ISETP.GE.AND P1, PT, R98, 0x21, PT ;  /* 0x000000216200780c */ /* 0x000fe20003f26270 */
[----:B--2---:R-:W-:Y:S01]  /*32a0*/  FMUL.FTZ R99, R34, R202 ;  /* 0x000000ca22637220 */ /* 0x004fe20000410000 */
[C---:B------:R-:W-:Y:S01]  /*32b0*/  ISETP.GE.AND P3, PT, R98.reuse, 0x41, PT ;  /* 0x000000416200780c */ /* 0x040fe20003f66270 */
[----:B------:R1:W-:Y:S01]  /*32c0*/  STS [R148+0x850], R196 ;  /* 0x000850c494007388 */ /* 0x0003e20000000800 */
[C---:B------:R-:W-:Y:S02]  /*32d0*/  ISETP.GE.AND P4, PT, R98.reuse, 0x61, PT ;  /* 0x000000616200780c */ /* 0x040fe40003f86270 */
        /* <DEDUP_REMOVED lines=16> */
.L_x_8161:
[----:B------:R-:W-:Y:S05]  /*33e0*/  BSYNC.RECONVERGENT B0 ;  /* 0x0000000000007941 */ /* 0x000fea0003800200 */
.L_x_8160:
[----:B--2---:R0:W2:Y:S01]  /*33f0*/  LDS R89, [R147+0x8c0] ;  /* 0x0008c00093597984 */ /* 0x0040a20000000800 */
[----:B------:R-:W-:Y:S04]  /*3400*/  BSSY.RECONVERGENT B0, `(.L_x_8162) ;  /* 0x0000004000007945 */ /* 0x000fe80003800200 */
[----:B------:R-:W-:Y:S05]  /*3410*/  @!P1 BRA `(.L_x_8163) ;  /* 0x0000000000089947 */ /* 0x000fea0003800000 */
[----:B------:R3:W-:Y:S04]  /*3420*/  REDG.E.ADD.F32.FTZ.RN.STRONG.GPU desc[UR16][R84.64+0x80], R195 ;  /* 0x000080c3540079a6 */ /* 0x0007e8000c12f310 */
[----:B--2---:R3:W-:Y:S02]  /*3430*/  REDG.E.ADD.F32.FTZ.RN.STRONG.GPU desc[UR16][R86.64+0x80], R89 ;  /* 0x00008059560079a6 */ /* 0x0047e4000c12f310 */
.L_x_8163:
[----:B------:R-:W-:Y:S05]  /*3440*/  BSYNC.RECONVERGENT B0 ;  /* 0x0000000000007941 */ /* 0x000fea0003800200 */
.L_x_8162:
[----:B--23--:R2:W3:Y:S01]  /*3450*/  LDS R89, [R146+0x940] ;  /* 0x0009400092597984 */ /* 0x00c4e20000000800 */
[----:B------:R-:W-:Y:S04]  /*3460*/  BSSY.RECONVERGENT B0, `(.L_x_8164) ;  /* 0x0000004000007945 */ /* 0x000fe80003800200 */
[----:B------:R-:W-:Y:S05]  /*3470*/  @!P3 BRA `(.L_x_8165) ;  /* 0x000000000008b947 */ /* 0x000fea0003800000 */
[----:B------:R4:W-:Y:S04]  /*3480*/  REDG.E.ADD.F32.FTZ.RN.STRONG.GPU desc[UR16][R84.64+0x100], R229 ;  /* 0x000100e5540079a6 */ /* 0x0009e8000c12f310 */
[----:B---3--:R4:W-:Y:S02]  /*3490*/  REDG.E.ADD.F32.FTZ.RN.STRONG.GPU desc[UR16][R86.64+0x100], R89 ;  /* 0x00010059560079a6 */ /* 0x0089e4000c12f310 */
.L_x_8165:
[----:B------:R-:W-:Y:S05]  /*34a0*/  BSYNC.RECONVERGENT B0 ;  /* 0x0000000000007941 */ /* 0x000fea0003800200 */
.L_x_8164:
[----:B---34-:R3:W4:Y:S01]  /*34b0*/  LDS R89, [R145+0x9c0] ;  /* 0x0009c00091597984 */ /* 0x0187220000000800 */
[----:B------:R-:W-:Y:S04]  /*34c0*/  BSSY.RECONVERGENT B0, `(.L_x_8166) ;  /* 0x0000004000007945 */ /* 0x000fe80003800200 */
[----:B------:R-:W-:Y:S05]  /*34d0*/  @!P4 BRA `(.L_x_8167) ;  /* 0x000000000008c947 */ /* 0x000fea0003800000 */
[----:B------:R0:W-:Y:S04]  /*34e0*/  REDG.E.ADD.F32.FTZ.RN.STRONG.GPU desc[UR16][R84.64+0x180], R231 ;  /* 0x000180e7540079a6 */ /* 0x0001e8000c12f310 */
[----:B----4-:R0:W-:Y:S02]  /*34f0*/  REDG.E.ADD.F32.FTZ.RN.STRONG.GPU desc[UR16][R86.64+0x180], R89 ;  /* 0x00018059560079a6 */ /* 0x0101e4000c12f310 */
.L_x_8167:
[----:B------:R-:W-:Y:S05]  /*3500*/  BSYNC.RECONVERGENT B0 ;  /* 0x0000000000007941 */ /* 0x000fea0003800200 */
.L_x_8166:
[----:B0---4-:R0:W4:Y:S01]  /*3510*/  LDS R89, [R144+0xa40] ;  /* 0x000a400090597984 */ /* 0x0111220000000800 */
[----:B------:R-:W-:Y:S04]  /*3520*/  BSSY.RECONVERGENT B0, `(.L_x_8168) ;  /* 0x0000004000007945 */ /* 0x000fe80003800200 */
[----:B------:R-:W-:Y:S05]  /*3530*/  @!P5 BRA `(.L_x_8169) ;  /* 0x000000000008d947 */ /* 0x000fea0003800000 */
[----:B------:R0:W-:Y:S04]  /*3540*/  REDG.E.ADD.F32.FTZ.RN.STRONG.GPU desc[UR16][R84.64+0x200], R233 ;  /* 0x000200e9540079a6 */ /* 0x0001e8000c12f310 */
[----:B----4-:R0:W-:Y:S02]  /*3550*/  REDG.E.ADD.F32.FTZ.RN.STRONG.GPU desc[UR16][R86.64+0x200], R89 ;  /* 0x00020059560079a6 */ /* 0x0101e4000c12f310 */
.L_x_8169:
[----:B------:R-:W-:Y:S05]  /*3560*/  BSYNC.RECONVERGENT B0 ;  /* 0x0000000000007941 */ /* 0x000fea0003800200 */
.L_x_8168:
        /* <DEDUP_REMOVED lines=10> */
.L_x_8171:
[----:B------:R-:W-:Y:S05]  /*3610*/  BSYNC.RECONVERGENT B0 ;  /* 0x0000000000007941 */ /* 0x000fea0003800200 */
.L_x_8170:
[----:B0---4-:R0:W4:Y:S01]  /*3620*/  LDS R89, [R142+0xb40] ;  /* 0x000b40008e597984 */ /* 0x0111220000000800 */
[----:B------:R-:W-:Y:S04]  /*3630*/  BSSY.RECONVERGENT B0, `(.L_x_8172) ;  /* 0x0000004000007945 */ /* 0x000fe80003800200 */
[----:B------:R-:W-:Y:S05]  /*3640*/  @!P3 BRA `(.L_x_8173) ;  /* 0x000000000008b947 */ /* 0x000fea0003800000 */
[----:B------:R0:W-:Y:S04]  /*3650*/  REDG.E.ADD.F32.FTZ.RN.STRONG.GPU desc[UR16][R84.64+0x300], R237 ;  /* 0x000300ed540079a6 */ /* 0x0001e8000c12f310 */
[----:B----4-:R0:W-:Y:S02]  /*3660*/  REDG.E.ADD.F32.FTZ.RN.STRONG.GPU desc[UR16][R86.64+0x300], R89 ;  /* 0x00030059560079a6 */ /* 0x0101e4000c12f310 */
.L_x_8173:
[----:B------:R-:W-:Y:S05]  /*3670*/  BSYNC.RECONVERGENT B0 ;  /* 0x0000000000007941 */ /* 0x000fea0003800200 */
.L_x_8172:
[----:B0---4-:R0:W4:Y:S01]  /*3680*/  LDS R89, [R141+0xbc0] ;  /* 0x000bc0008d597984 */ /* 0x0111220000000800 */
[----:B------:R-:W-:Y:S04]  /*3690*/  BSSY.RECONVERGENT B0, `(.L_x_8174) ;  /* 0x0000004000007945 */ /* 0x000fe80003800200 */
[----:B------:R-:W-:Y:S05]  /*36a0*/  @!P4 BRA `(.L_x_8175) ;  /* 0x000000000008c947 */ /* 0x000fea0003800000 */
[----:B------:R0:W-:Y:S04]  /*36b0*/  REDG.E.ADD.F32.FTZ.RN.STRONG.GPU desc[UR16][R84.64+0x380], R239 ;  /* 0x000380ef540079a6 */ /* 0x0001e8000c12f310 */
[----:B----4-:R0:W-:Y:S02]  /*36c0*/  REDG.E.ADD.F32.FTZ.RN.STRONG.GPU desc[UR16][R86.64+0x380], R89 ;  /* 0x00038059560079a6 */ /* 0x0101e4000c12f310 */
.L_x_8175:
[----:B------:R-:W-:Y:S05]  /*36d0*/  BSYNC.RECONVERGENT B0 ;  /* 0x0000000000007941 */ /* 0x000fea0003800200 */
.L_x_8174:
[----:B0---4-:R0:W4:Y:S01]  /*36e0*/  LDS R89, [R140+0xc40] ;  /* 0x000c40008c597984 */ /* 0x0111220000000800 */
[----:B------:R-:W-:Y:S04]  /*36f0*/  BSSY.RECONVERGENT B0, `(.L_x_8176) ;  /* 0x0000004000007945 */ /* 0x000fe80003800200 */
[----:B------:R-:W-:Y:S05]  /*3700*/  @!P5 BRA `(.L_x_8177) ;  /* 0x000000000008d947 */ /* 0x000fea0003800000 */
[----:B------:R0:W-:Y:S04]  /*3710*/  REDG.E.ADD.F32.FTZ.RN.STRONG.GPU desc[UR16][R84.64+0x400], R241 ;  /* 0x000400f1540079a6 */ /* 0x0001e8000c12f310 */
[----:B----4-:R0:W-:Y:S02]  /*3720*/  REDG.E.ADD.F32.FTZ.RN.STRONG.GPU desc[UR16][R86.64+0x400], R89 ;  /* 0x00040059560079a6 */ /* 0x0101e4000c12f310 */
.L_x_8177:
[----:B------:R-:W-:Y:S05]  /*3730*/  BSYNC.RECONVERGENT B0 ;  /* 0x0000000000007941 */ /* 0x000fea0003800200 */
.L_x_8176:
[----:B0---4-:R0:W4:Y:S01]  /*3740*/  LDS R89, [R139+0xcc0] ;  /* 0x000cc0008b597984 */ /* 0x0111220000000800 */
[----:B------:R-:W-:Y:S04]  /*3750*/  BSSY.RECONVERGENT B0, `(.L_x_8178) ;  /* 0x0000004000007945 */ /* 0x000fe80003800200 */
[----:B------:R-:W-:Y:S05]  /*3760*/  @!P6 BRA `(.L_x_8179) ;  /* 0x000000000008e947 */ /* 0x000fea0003800000 */
[----:B------:R0:W-:Y:S04]  /*3770*/  REDG.E.ADD.F32.FTZ.RN.STRONG.GPU desc[UR16][R84.64+0x480], R243 ;  /* 0x000480f3540079a6 */ /* 0x0001e8000c12f310 */
[----:B----4-:R0:W-:Y:S02]  /*3780*/  REDG.E.ADD.F32.FTZ.RN.STRONG.GPU desc[UR16][R86.64+0x480], R89 ;  /* 0x00048059560079a6 */ /* 0x0101e4000c12f310 */
.L_x_8179:
[----:B------:R-:W-:Y:S05]  /*3790*/  BSYNC.RECONVERGENT B0 ;  /* 0x0000000000007941 */ /* 0x000fea0003800200 */
.L_x_8178:
        /* <DEDUP_REMOVED lines=10> */
.L_x_8181:
[----:B------:R-:W-:Y:S05]  /*3840*/  BSYNC.RECONVERGENT B0 ;  /* 0x0000000000007941 */ /* 0x000fea0003800200 */
.L_x_8180:
[----:B0---4-:R0:W4:Y:S01]  /*3850*/  LDS R89, [R137+0xdc0] ;  /* 0x000dc00089597984 */ /* 0x0111220000000800 */
[----:B------:R-:W-:Y:S04]  /*3860*/  BSSY.RECONVERGENT B0, `(.L_x_8182) ;  /* 0x0000004000007945 */ /* 0x000fe80003800200 */
[----:B------:R-:W-:Y:S05]  /*3870*/  @!P2 BRA `(.L_x_8183) ;  /* 0x000000000008a947 */ /* 0x000fea0003800000 */
[----:B------:R0:W-:Y:S04]  /*3880*/  REDG.E.ADD.F32.FTZ.RN.STRONG.GPU desc[UR16][R84.64+0x580], R247 ;  /* 0x000580f7540079a6 */ /* 0x0001e8000c12f310 */
[----:B----4-:R0:W-:Y:S02]  /*3890*/  REDG.E.ADD.F32.FTZ.RN.STRONG.GPU desc[UR16][R86.64+0x580], R89 ;  /* 0x00058059560079a6 */ /* 0x0101e4000c12f310 */
.L_x_8183:
[----:B------:R-:W-:Y:S05]  /*38a0*/  BSYNC.RECONVERGENT B0 ;  /* 0x0000000000007941 */ /* 0x000fea0003800200 */
.L_x_8182:
[----:B0---4-:R0:W4:Y:S01]  /*38b0*/  LDS R89, [R136+0xe40] ;  /* 0x000e400088597984 */ /* 0x0111220000000800 */
[----:B------:R-:W-:Y:S04]  /*38c0*/  BSSY.RECONVERGENT B0, `(.L_x_8184) ;  /* 0x0000004000007945 */ /* 0x000fe80003800200 */
[----:B------:R-:W-:Y:S05]  /*38d0*/  @!P3 BRA `(.L_x_8185) ;  /* 0x000000000008b947 */ /* 0x000fea0003800000 */
[----:B------:R0:W-:Y:S04]  /*38e0*/  REDG.E.ADD.F32.FTZ.RN.STRONG.GPU desc[UR16][R84.64+0x600], R249 ;  /* 0x000600f9540079a6 */ /* 0x0001e8000c12f310 */
[----:B----4-:R0:W-:Y:S02]  /*38f0*/  REDG.E.ADD.F32.FTZ.RN.STRONG.GPU desc[UR16][R86.64+0x600], R89 ;  /* 0x00060059560079a6 */ /* 0x0101e4000c12f310 */
.L_x_8185:
[----:B------:R-:W-:Y:S05]  /*3900*/  BSYNC.RECONVERGENT B0 ;  /* 0x0000000000007941 */ /* 0x000fea0003800200 */
.L_x_8184:
[----:B0---4-:R0:W4:Y:S01]  /*3910*/  LDS R89, [R135+0xec0] ;  /* 0x000ec00087597984 */ /* 0x0111220000000800 */
[----:B------:R-:W-:Y:S04]  /*3920*/  BSSY.RECONVERGENT B0, `(.L_x_8186) ;  /* 0x0000004000007945 */ /* 0x000fe80003800200 */
[----:B------:R-:W-:Y:S05]  /*3930*/  @!P4 BRA `(.L_x_8187) ;  /* 0x000000000008c947 */ /* 0x000fea0003800000 */
[----:B------:R0:W-:Y:S04]  /*3940*/  REDG.E.ADD.F32.FTZ.RN.STRONG.GPU desc[UR16][R84.64+0x680], R251 ;  /* 0x000680fb540079a6 */ /* 0x0001e8000c12f310 */
[----:B----4-:R0:W-:Y:S02]  /*3950*/  REDG.E.ADD.F32.FTZ.RN.STRONG.GPU desc[UR16][R86.64+0x680], R89 ;  /* 0x00068059560079a6 */ /* 0x0101e4000c12f310 */
.L_x_8187:
[----:B------:R-:W-:Y:S05]  /*3960*/  BSYNC.RECONVERGENT B0 ;  /* 0x0000000000007941 */ /* 0x000fea0003800200 */
.L_x_8186:
[----:B0---4-:R0:W4:Y:S01]  /*3970*/  LDS R89, [R134+0xf40] ;  /* 0x000f400086597984 */ /* 0x0111220000000800 */
[----:B------:R-:W-:Y:S04]  /*3980*/  BSSY.RECONVERGENT B0, `(.L_x_8188) ;  /* 0x0000004000007945 */ /* 0x000fe80003800200 */
[----:B------:R-:W-:Y:S05]  /*3990*/  @!P5 BRA `(.L_x_8189) ;  /* 0x000000000008d947 */ /* 0x000fea0003800000 */
[----:B------:R0:W-:Y:S04]  /*39a0*/  REDG.E.ADD.F32.FTZ.RN.STRONG.GPU desc[UR16][R84.64+0x700], R90 ;  /* 0x0007005a540079a6 */ /* 0x0001e8000c12f310 */
[----:B----4-:R0:W-:Y:S02]  /*39b0*/  REDG.E.ADD.F32.FTZ.RN.STRONG.GPU desc[UR16][R86.64+0x700], R89 ;  /* 0x00070059560079a6 */ /* 0x0101e4000c12f310 */
.L_x_8189:
[----:B------:R-:W-:Y:S05]  /*39c0*/  BSYNC.RECONVERGENT B0 ;  /* 0x0000000000007941 */ /* 0x000fea0003800200 */
.L_x_8188:
[----:B0---4-:R0:W4:Y:S01]  /*39d0*/  LDS R89, [R133+0xfc0] ;  /* 0x000fc00085597984 */ /* 0x0111220000000800 */
[----:B------:R-:W-:Y:S04]  /*39e0*/  BSSY.RECONVERGENT B0, `(.L_x_8190) ;  /* 0x0000004000007945 */ /* 0x000fe80003800200 */
[----:B------:R-:W-:Y:S05]  /*39f0*/  @!P6 BRA `(.L_x_8191) ;  /* 0x000000000008e947 */ /* 0x000fea0003800000 */
[----:B------:R0:W-:Y:S04]  /*3a00*/  REDG.E.ADD.F32.FTZ.RN.STRONG.GPU desc[UR16][R84.64+0x780], R92 ;  /* 0x0007805c540079a6 */ /* 0x0001e8000c12f310 */
[----:B----4-:R0:W-:Y:S02]  /*3a10*/  REDG.E.ADD.F32.FTZ.RN.STRONG.GPU desc[UR16][R86.64+0x780], R89 ;  /* 0x00078059560079a6 */ /* 0x0101e4000c12f310 */
.L_x_8191:
[----:B------:R-:W-:Y:S05]  /*3a20*/  BSYNC.RECONVERGENT B0 ;  /* 0x0000000000007941 */ /* 0x000fea0003800200 */
.L_x_8190:
[----:B0-----:R-:W0:Y:S01]  /*3a30*/  SHFL.DOWN P1, R85, R88, 0x1, 0x1f ;  /* 0x08201f0058557f89 */ /* 0x001e220000020000 */
[----:B------:R-:W-:Y:S01]  /*3a40*/  FMUL.FTZ R86, R83, R206 ;  /* 0x000000ce53567220 */ /* 0x000fe20000410000 */
[----:B------:R-:W-:Y:S01]  /*3a50*/  FMUL.FTZ R83, R82, R211 ;  /* 0x000000d352537220 */ /* 0x000fe20000410000 */
[----:B------:R-:W-:Y:S01]  /*3a60*/  FMUL.FTZ R82, R81, R208 ;  /* 0x000000d051527220 */ /* 0x000fe20000410000 */
[----:B------:R-:W-:Y:S01]  /*3a70*/  FMUL.FTZ R81, R80, R213 ;  /* 0x000000d550517220 */ /* 0x000fe20000410000 */
[----:B------:R-:W-:Y:S01]  /*3a80*/  FMUL.FTZ R80, R79, R210 ;  /* 0x000000d24f507220 */ /* 0x000fe20000410000 */
[-C--:B------:R-:W-:Y:S01]  /*3a90*/  FMUL.FTZ R79, R76, R212.reuse ;  /* 0x000000d44c4f7220 */ /* 0x080fe20000410000 */
[----:B------:R-:W-:Y:S01]  /*3aa0*/  FMUL.FTZ R76, R75, R219 ;  /* 0x000000db4b4c7220 */ /* 0x000fe20000410000 */
[C---:B------:R-:W-:Y:S01]  /*3ab0*/  FMUL.FTZ R75, R184.reuse, R212 ;  /* 0x000000d4b84b7220 */ /* 0x040fe20000410000 */
[-C--:B-1----:R-:W-:Y:S01]  /*3ac0*/  FMUL.FTZ R96, R184, R215.reuse ;  /* 0x000000d7b8607220 */ /* 0x082fe20000410000 */
[----:B------:R-:W-:Y:S01]  /*3ad0*/  ISETP.NE.AND P2, PT, R230, RZ, PT ;  /* 0x000000ffe600720c */ /* 0x000fe20003f45270 */
[----:B----4-:R-:W-:Y:S01]  /*3ae0*/  FMUL.FTZ R89, R78, R215 ;  /* 0x000000d74e597220 */ /* 0x010fe20000410000 */
[----:B------:R-:W-:Y:S01]  /*3af0*/  FMUL.FTZ R87, R200, R75 ;  /* 0x0000004bc8577220 */ /* 0x000fe20000410000 */
[C---:B------:R-:W-:Y:S01]  /*3b00*/  FMUL.FTZ R75, R184.reuse, R214 ;  /* 0x000000d6b84b7220 */ /* 0x040fe20000410000 */
[----:B------:R-:W-:Y:S01]  /*3b10*/  FMUL.FTZ R201, R201, R96 ;  /* 0x00000060c9c97220 */ /* 0x000fe20000410000 */
        /* <DEDUP_REMOVED lines=8> */
[----:B------:R-:W-:Y:S01]  /*3ba0*/  BSSY.RECONVERGENT B0, `(.L_x_8192) ;  /* 0x000005e000007945 */ /* 0x000fe20003800200 */
[----:B0-----:R-:W-:Y:S01]  /*3bb0*/  @P1 FADD R85, R88, R85 ;  /* 0x0000005558551221 */ /* 0x001fe20000000000 */
[----:B------:R-:W-:Y:S01]  /*3bc0*/  FMUL.FTZ R88, R184, R219 ;  /* 0x000000dbb8587220 */ /* 0x000fe20000410000 */
[----:B------:R-:W-:Y:S01]  /*3bd0*/  FFMA.FTZ R103, R16, R81, R103 ;  /* 0x0000005110677223 */ /* 0x000fe20000010067 */
[----:B------:R-:W-:Y:S01]  /*3be0*/  FFMA.FTZ R67, R190, R86, R67 ;  /* 0x00000056be437223 */ /* 0x000fe20000010043 */
[----:B------:R-:W-:Y:S01]  /*3bf0*/  FFMA.FTZ R66, R189, R83, R66 ;  /* 0x00000053bd427223 */ /* 0x000fe20000010042 */
[----:B------:R-:W0:Y:S01]  /*3c00*/  SHFL.DOWN P1, R90, R85, 0x2, 0x1f ;  /* 0x08401f00555a7f89 */ /* 0x000e220000020000 */
[----:B------:R-:W-:Y:S01]  /*3c10*/  FMUL.FTZ R88, R205, R88 ;  /* 0x00000058cd587220 */ /* 0x000fe20000410000 */
[----:B------:R-:W-:Y:S01]  /*3c20*/  FFMA.FTZ R65, R182, R82, R65 ;  /* 0x00000052b6417223 */ /* 0x000fe20000010041 */
[----:B------:R-:W-:Y:S01]  /*3c30*/  FFMA.FTZ R64, R187, R81, R64 ;  /* 0x00000051bb407223 */ /* 0x000fe20000010040 */
[----:B------:R-:W-:Y:S01]  /*3c40*/  FFMA.FTZ R63, R180, R80, R63 ;  /* 0x00000050b43f7223 */ /* 0x000fe2000001003f */
[-C--:B------:R-:W-:Y:S01]  /*3c50*/  FFMA.FTZ R88, R11, R76.reuse, R88 ;  /* 0x0000004c0b587223 */ /* 0x080fe20000010058 */
[----:B------:R-:W-:Y:S01]  /*3c60*/  FFMA.FTZ R62, R185, R89, R62 ;  /* 0x00000059b93e7223 */ /* 0x000fe2000001003e */
[----:B------:R-:W-:Y:S01]  /*3c70*/  FFMA.FTZ R60, R183, R79, R60 ;  /* 0x0000004fb73c7223 */ /* 0x000fe2000001003c */
[----:B------:R-:W-:Y:S01]  /*3c80*/  FFMA.FTZ R59, R176, R76, R59 ;  /* 0x0000004cb03b7223 */ /* 0x000fe2000001003b */
[----:B------:R-:W-:Y:S01]  /*3c90*/  FADD.FTZ R47, R88, R47 ;  /* 0x0000002f582f7221 */ /* 0x000fe20000010000 */
[----:B------:R-:W-:Y:S01]  /*3ca0*/  FADD.FTZ R40, R87, R40 ;  /* 0x0000002857287221 */ /* 0x000fe20000010000 */
[----:B------:R-:W-:Y:S01]  /*3cb0*/  FADD.FTZ R42, R201, R42 ;  /* 0x0000002ac92a7221 */ /* 0x000fe20000010000 */
[----:B------:R-:W-:Y:S01]  /*3cc0*/  FADD.FTZ R36, R103, R36 ;  /* 0x0000002467247221 */ /* 0x000fe20000010000 */
[----:B0-----:R-:W-:Y:S01]  /*3cd0*/  @P1 FADD R90, R85, R90 ;  /* 0x0000005a555a1221 */ /* 0x001fe20000000000 */
[----:B------:R-:W-:Y:S01]  /*3ce0*/  FMUL.FTZ R85, R216, R75 ;  /* 0x0000004bd8557220 */ /* 0x000fe20000410000 */
[-C--:B------:R-:W-:Y:S01]  /*3cf0*/  FMUL.FTZ R75, R72, R223.reuse ;  /* 0x000000df484b7220 */ /* 0x080fe20000410000 */
[----:B------:R-:W-:-:S02]  /*3d00*/  FMUL.FTZ R72, R184, R223 ;  /* 0x000000dfb8487220 */ /* 0x000fc40000410000 */
[----:B------:R-:W0:Y:S01]  /*3d10*/  SHFL.DOWN P1, R97, R90, 0x4, 0x1f ;  /* 0x08801f005a617f89 */ /* 0x000e220000020000 */
[----:B------:R-:W-:Y:S01]  /*3d20*/  FFMA.FTZ R56, R179, R75, R56 ;  /* 0x0000004bb3387223 */ /* 0x000fe20000010038 */
        /* <DEDUP_REMOVED lines=24> */
[----:B------:R-:W-:Y:S01]  /*3eb0*/  FMUL.FTZ R77, R74, R214 ;  /* 0x000000d64a4d7220 */ /* 0x000fe20000410000 */
[----:B------:R-:W-:Y:S01]  /*3ec0*/  FMUL.FTZ R74, R73, R221 ;  /* 0x000000dd494a7220 */ /* 0x000fe20000410000 */
[----:B------:R-:W-:Y:S01]  /*3ed0*/  FMUL.FTZ R73, R184, R210 ;  /* 0x000000d2b8497220 */ /* 0x000fe20000410000 */
[----:B------:R-:W0:Y:S01]  /*3ee0*/  SHFL.DOWN P1, R84, R97, 0x8, 0x1f ;  /* 0x09001f0061547f89 */ /* 0x000e220000020000 */
        /* <DEDUP_REMOVED lines=23> */
[----:B0-----:R-:W-:Y:S01]  /*4060*/  @P1 FADD R84, R97, R84 ;  /* 0x0000005461541221 */ /* 0x001fe20000000000 */
[----:B------:R-:W-:Y:S01]  /*4070*/  FMUL.FTZ R97, R184, R208 ;  /* 0x000000d0b8617220 */ /* 0x000fe20000410000 */
[----:B------:R-:W-:Y:S01]  /*4080*/  FADD.FTZ R48, R199, R48 ;  /* 0x00000030c7307221 */ /* 0x000fe20000010000 */
[----:B------:R-:W-:-:S02]  /*4090*/  FADD.FTZ R39, R94, R39 ;  /* 0x000000275e277221 */ /* 0x000fc40000010000 */
[----:B------:R-:W0:Y:S01]  /*40a0*/  SHFL.DOWN P1, R99, R84, 0x10, 0x1f ;  /* 0x0a001f0054637f89 */ /* 0x000e220000020000 */
[----:B------:R-:W-:-:S04]  /*40b0*/  FMUL.FTZ R102, R102, R97 ;  /* 0x0000006166667220 */ /* 0x000fc80000410000 */
[----:B------:R-:W-:-:S04]  /*40c0*/  FFMA.FTZ R102, R17, R82, R102 ;  /* 0x0000005211667223 */ /* 0x000fc80000010066 */
[----:B------:R-:W-:Y:S01]  /*40d0*/  FADD.FTZ R37, R102, R37 ;  /* 0x0000002566257221 */ /* 0x000fe20000010000 */
[----:B0-----:R-:W-:Y:S01]  /*40e0*/  @P1 FADD R99, R84, R99 ;  /* 0x0000006354631221 */ /* 0x001fe20000000000 */
[----:B------:R-:W-:-:S13]  /*40f0*/  ISETP.NE.AND P1, PT, R128, RZ, PT ;  /* 0x000000ff8000720c */ /* 0x000fda0003f25270 */
[----:B------:R0:W-:Y:S01]  /*4100*/  @!P1 STS [UR6+0x2104], R99 ;  /* 0x00210463ff009988 */ /* 0x0001e20008000806 */
[----:B------:R-:W-:Y:S06]  /*4110*/  BAR.SYNC.DEFER_BLOCKING 0x0 ;  /* 0x0000000000007b1d */ /* 0x000fec0000010000 */
[----:B------:R-:W-:Y:S05]  /*4120*/  @P2 BRA `(.L_x_8193) ;  /* 0x0000000000142947 */ /* 0x000fea0003800000 */
[----:B------:R-:W-:Y:S01]  /*4130*/  ISETP.NE.AND P1, PT, R150, UR9, PT ;  /* 0x0000000996007c0c */ /* 0x000fe2000bf25270 */
[----:B------:R-:W-:-:S12]  /*4140*/  ULEA UR7, UR4, UR6, 0x2 ;  /* 0x0000000604077291 */ /* 0x000fd8000f8e10ff */
[----:B------:R-:W0:Y:S02]  /*4150*/  @P1 LDS R0, [UR7+0x33b8] ;  /* 0x0033b807ff001984 */ /* 0x000e240008000800 */
[----:B0-----:R-:W-:-:S05]  /*4160*/  @P1 FADD.FTZ R99, R99, R0 ;  /* 0x0000000063631221 */ /* 0x001fca0000010000 */
[----:B------:R1:W-:Y:S02]  /*4170*/  STS [UR7+0x33b8], R99 ;  /* 0x0033b863ff007988 */ /* 0x0003e40008000807 */
.L_x_8193:
[----:B------:R-:W-:Y:S05]  /*4180*/  BSYNC.RECONVERGENT B0 ;  /* 0x0000000000007941 */ /* 0x000fea0003800200 */
.L_x_8192:
[----:B------:R-:W-:-:S04]  /*4190*/  UIADD3 UR4, UPT, UPT, UR4, 0x1, URZ ;  /* 0x0000000104047890 */ /* 0x000fc8000fffe0ff */
[----:B------:R-:W-:-:S09]  /*41a0*/  UISETP.GE.AND UP0, UPT, UR4, UR14, UPT ;  /* 0x0000000e0400728c */ /* 0x000fd2000bf06270 */
[----:B------:R-:W-:Y:S05]  /*41b0*/  BRA.U !UP0, `(.L_x_8194) ;  /* 0xffffffd508107547 */ /* 0x000fea000b83ffff */
.L_x_8156:
[----:B------:R-:W-:Y:S01]  /*41c0*/  BAR.SYNC.DEFER_BLOCKING 0x0 ;  /* 0x0000000000007b1d */ /* 0x000fe20000010000 */
[----:B------:R-:W-:Y:S01]  /*41d0*/  IADD3 R30, PT, PT, R150, -0x1, RZ ;  /* 0xffffffff961e7810 */ /* 0x000fe20007ffe0ff */
[----:B------:R-:W-:Y:S01]  /*41e0*/  FADD.FTZ R0, R163, R48 ;  /* 0x00000030a3007221 */ /* 0x000fe20000010000 */
        /* <DEDUP_REMOVED lines=9> */
[----:B------:R-:W-:-:S02]  /*4280*/  IADD3 R160, P5, PT, R160, -0x800, RZ ;  /* 0xfffff800a0a07810 */ /* 0x000fc40007fbe0ff */
[----:B------:R-:W-:Y:S02]  /*4290*/  IADD3.X R153, PT, PT, R153, -0x1, RZ, P1, !PT ;  /* 0xffffffff99997810 */ /* 0x000fe40000ffe4ff */
[----:B------:R-:W-:Y:S01]  /*42a0*/  IADD3.X R151, PT, PT, R151, -0x1, RZ, P2, !PT ;  /* 0xffffffff97977810 */ /* 0x000fe200017fe4ff */
[----:B------:R-:W1:Y:S01]  /*42b0*/  LDC.64 R28, c[0x0][0x560] ;  /* 0x00015800ff1c7b82 */ /* 0x000e620000000a00 */
[----:B------:R-:W-:Y:S01]  /*42c0*/  IADD3.X R155, PT, PT, R155, -0x1, RZ, P3, !PT ;  /* 0xffffffff9b9b7810 */ /* 0x000fe20001ffe4ff */
[----:B------:R-:W-:Y:S01]  /*42d0*/  STS.128 [R126], R52 ;  /* 0x000000347e007388 */ /* 0x000fe20000000c00 */
[----:B------:R-:W-:Y:S02]  /*42e0*/  IADD3.X R157, PT, PT, R157, -0x1, RZ, P4, !PT ;  /* 0xffffffff9d9d7810 */ /* 0x000fe400027fe4ff */
[----:B------:R-:W-:Y:S01]  /*42f0*/  IADD3.X R159, PT, PT, R159, -0x1, RZ, P5, !PT ;  /* 0xffffffff9f9f7810 */ /* 0x000fe20002ffe4ff */
        /* <DEDUP_REMOVED lines=16> */
[----:B------:R-:W1:Y:S02]  /*4400*/  LDC.64 R26, c[0x0][0x518] ;  /* 0x00014600ff1a7b82 */ /* 0x000e640000000a00 */
[----:B------:R-:W-:Y:S01]  /*4410*/  FADD.FTZ R0, R21, R50 ;  /* 0x0000003215007221 */ /* 0x000fe20000010000 */
[----:B------:R-:W-:-:S04]  /*4420*/  IMAD.WIDE.U32 R20, R132, 0x10, R24 ;  /* 0x0000001084147825 */ /* 0x000fc800078e0018 */
[----:B------:R-:W-:-:S04]  /*4430*/  FADD.FTZ R25, R0, R51 ;  /* 0x0000003300197221 */ /* 0x000fc80000010000 */
[----:B------:R-:W-:-:S04]  /*4440*/  FADD.FTZ R0, R25, R44 ;  /* 0x0000002c19007221 */ /* 0x000fc80000010000 */
[----:B------:R-:W-:-:S04]  /*4450*/  FADD.FTZ R25, R0, R45 ;  /* 0x0000002d00197221 */ /* 0x000fc80000010000 */
[----:B------:R-:W-:Y:S01]  /*4460*/  FADD.FTZ R0, R25, R46 ;  /* 0x0000002e19007221 */ /* 0x000fe20000010000 */
[----:B-1----:R-:W-:Y:S01]  /*4470*/  IMAD.WIDE.U32 R22, R26, UR18, R22 ;  /* 0x000000121a167c25 */ /* 0x002fe2000f8e0016 */
[----:B----4-:R-:W-:Y:S03]  /*4480*/  STG.E.128 desc[UR16][R20.64], R16 ;  /* 0x0000001014007986 */ /* 0x010fe6000c101d10 */
[----:B------:R-:W-:Y:S01]  /*4490*/  IMAD R23, R27, UR18, R23 ;  /* 0x000000121b177c24 */ /* 0x000fe2000f8e0217 */
[----:B-----5:R-:W-:Y:S04]  /*44a0*/  STG.E.128 desc[UR16][R20.64+0x200], R12 ;  /* 0x0002000c14007986 */ /* 0x020fe8000c101d10 */
[----:B--2---:R-:W-:Y:S04]  /*44b0*/  STG.E.128 desc[UR16][R20.64+0x400], R8 ;  /* 0x0004000814007986 */ /* 0x004fe8000c101d10 */
[----:B---3--:R0:W-:Y:S01]  /*44c0*/  STG.E.128 desc[UR16][R20.64+0x600], R4 ;  /* 0x0006000414007986 */ /* 0x0081e2000c101d10 */
[----:B------:R-:W-:Y:S01]  /*44d0*/  BAR.SYNC.DEFER_BLOCKING 0x0 ;  /* 0x0000000000007b1d */ /* 0x000fe20000010000 */
[----:B0-----:R-:W-:-:S03]  /*44e0*/  IMAD.WIDE.U32 R20, R169, UR6, R22 ;  /* 0x00000006a9147c25 */ /* 0x001fc6000f8e0016 */
[----:B------:R-:W-:Y:S02]  /*44f0*/  LEA R22, P0, R20, R28, 0x2 ;  /* 0x0000001c14167211 */ /* 0x000fe400078010ff */
[----:B------:R-:W-:Y:S04]  /*4500*/  STS.128 [R126], R48 ;  /* 0x000000307e007388 */ /* 0x000fe80000000c00 */
[----:B------:R0:W-:Y:S04]  /*4510*/  STS.128 [R126+0x10], R44 ;  /* 0x0000102c7e007388 */ /* 0x0001e80000000c00 */
[----:B------:R1:W-:Y:S04]  /*4520*/  STS.128 [R126+0x20], R40 ;  /* 0x000020287e007388 */ /* 0x0003e80000000c00 */
[----:B------:R2:W-:Y:S01]  /*4530*/  STS.128 [R126+0x30], R36 ;  /* 0x000030247e007388 */ /* 0x0005e20000000c00 */
[----:B------:R-:W-:-:S03]  /*4540*/  NOP ;  /* 0x0000000000007918 */ /* 0x000fc60000000000 */
[----:B------:R-:W3:Y:S01]  /*4550*/  LDS.128 R12, [R127] ;  /* 0x000000007f0c7984 */ /* 0x000ee20000000c00 */
[----:B0-----:R-:W-:Y:S01]  /*4560*/  FADD.FTZ R47, R0, R47 ;  /* 0x0000002f002f7221 */ /* 0x001fe20000010000 */
[----:B------:R-:W-:Y:S02]  /*4570*/  IMAD R0, R169, UR7, R21 ;  /* 0x00000007a9007c24 */ /* 0x000fe4000f8e0215 */
[----:B------:R-:W0:Y:S01]  /*4580*/  LDS.128 R8, [R127+0x200] ;  /* 0x000200007f087984 */ /* 0x000e220000000c00 */
[----:B-1----:R-:W-:Y:S02]  /*4590*/  FADD.FTZ R40, R47, R40 ;  /* 0x000000282f287221 */ /* 0x002fe40000010000 */
[----:B------:R-:W-:Y:S01]  /*45a0*/  LEA.HI.X R23, R20, R29, R0, 0x2, P0 ;  /* 0x0000001d14177211 */ /* 0x000fe200000f1400 */
[----:B------:R-:W1:Y:S01]  /*45b0*/  LDS.128 R4, [R127+0x400] ;  /* 0x000400007f047984 */ /* 0x000e620000000c00 */
[----:B------:R-:W-:Y:S01]  /*45c0*/  FADD.FTZ R41, R40, R41 ;  /* 0x0000002928297221 */ /* 0x000fe20000010000 */
[----:B------:R-:W-:-:S02]  /*45d0*/  ISETP.GT.AND P0, PT, R150, 0x1, PT ;  /* 0x000000019600780c */ /* 0x000fc40003f04270 */
[----:B------:R-:W4:Y:S01]  /*45e0*/  LDS.128 R16, [R127+0x600] ;  /* 0x000600007f107984 */ /* 0x000f220000000c00 */
[----:B------:R-:W-:-:S04]  /*45f0*/  IMAD.WIDE.U32 R20, R132, 0x10, R22 ;  /* 0x0000001084147825 */ /* 0x000fc800078e0016 */
[----:B------:R-:W-:Y:S01]  /*4600*/  FADD.FTZ R42, R41, R42 ;  /* 0x0000002a292a7221 */ /* 0x000fe20000010000 */
[----:B------:R-:W-:-:S03]  /*4610*/  MOV R150, R30 ;  /* 0x0000001e00967202 */ /* 0x000fc60000000f00 */
[----:B------:R-:W-:-:S04]  /*4620*/  FADD.FTZ R43, R42, R43 ;  /* 0x0000002b2a2b7221 */ /* 0x000fc80000010000 */
[----:B--2---:R-:W-:-:S04]  /*4630*/  FADD.FTZ R36, R43, R36 ;  /* 0x000000242b247221 */ /* 0x004fc80000010000 */
[----:B------:R-:W-:-:S04]  /*4640*/  FADD.FTZ R37, R36, R37 ;  /* 0x0000002524257221 */ /* 0x000fc80000010000 */
[----:B------:R-:W-:-:S04]  /*4650*/  FADD.FTZ R38, R37, R38 ;  /* 0x0000002625267221 */ /* 0x000fc80000010000 */
[----:B------:R-:W-:Y:S01]  /*4660*/  FADD.FTZ R163, R38, R39 ;  /* 0x0000002726a37221 */ /* 0x000fe20000010000 */
[----:B---3--:R2:W-:Y:S04]  /*4670*/  STG.E.128 desc[UR16][R20.64], R12 ;  /* 0x0000000c14007986 */ /* 0x0085e8000c101d10 */
[----:B0-----:R2:W-:Y:S04]  /*4680*/  STG.E.128 desc[UR16][R20.64+0x200], R8 ;  /* 0x0002000814007986 */ /* 0x0015e8000c101d10 */
[----:B-1----:R2:W-:Y:S04]  /*4690*/  STG.E.128 desc[UR16][R20.64+0x400], R4 ;  /* 0x0004000414007986 */ /* 0x0025e8000c101d10 */
[----:B----4-:R2:W-:Y:S01]  /*46a0*/  STG.E.128 desc[UR16][R20.64+0x600], R16 ;  /* 0x0006001014007986 */ /* 0x0105e2000c101d10 */
[----:B------:R-:W-:Y:S05]  /*46b0*/  @P0 BRA `(.L_x_8195) ;  /* 0xffffffc4009c0947 */ /* 0x000fea000383ffff */
.L_x_8155:
        /* <DEDUP_REMOVED lines=34> */
.L_x_8197:
[----:B------:R-:W-:Y:S05]  /*48e0*/  BSYNC.RECONVERGENT B0 ;  /* 0x0000000000007941 */ /* 0x000fea0003800200 */
.L_x_8196:
        /* <DEDUP_REMOVED lines=26> */
.L_x_8199:
[----:B------:R-:W-:Y:S05]  /*4a90*/  BSYNC.RECONVERGENT B0 ;  /* 0x0000000000007941 */ /* 0x000fea0003800200 */
.L_x_8198:
[----:B------:R-:W-:Y:S05]  /*4aa0*/  @P2 EXIT ;  /* 0x000000000000294d */ /* 0x000fea0003800000 */
[----:B------:R-:W2:Y:S01]  /*4ab0*/  S2UR UR5, SR_CgaCtaId ;  /* 0x00000000000579c3 */ /* 0x000ea20000008800 */
[----:B0-----:R-:W-:Y:S01]  /*4ac0*/  MOV R9, R14 ;  /* 0x0000000e00097202 */ /* 0x001fe20000000f00 */
[----:B------:R-:W-:Y:S01]  /*4ad0*/  UMOV UR4, 0x400 ;  /* 0x0000040000047882 */ /* 0x000fe20000000000 */
[----:B------:R-:W0:Y:S01]  /*4ae0*/  LDCU UR6, c[0x0][0x360] ;  /* 0x00006c00ff0677ac */ /* 0x000e220008000800 */
[----:B------:R-:W3:Y:S01]  /*4af0*/  LDCU.64 UR8, c[0x0][0x4b0] ;  /* 0x00009600ff0877ac */ /* 0x000ee20008000a00 */
[----:B------:R-:W4:Y:S02]  /*4b00*/  LDCU.64 UR10, c[0x0][0x530] ;  /* 0x0000a600ff0a77ac */ /* 0x000f240008000a00 */
[----:B0-234-:R-:W-:-:S12]  /*4b10*/  ULEA UR4, UR5, UR4, 0x18 ;  /* 0x0000000405047291 */ /* 0x01dfd8000f8ec0ff */
.L_x_8200:
[C---:B------:R-:W-:Y:S02]  /*4b20*/  LEA R0, R9.reuse, UR4, 0x2 ;  /* 0x0000000409007c11 */ /* 0x040fe4000f8e10ff */
[----:B-1----:R-:W-:Y:S02]  /*4b30*/  SHF.R.S32.HI R4, RZ, 0x1f, R9 ;  /* 0x0000001fff047819 */ /* 0x002fe40000011409 */
[----:B------:R-:W-:Y:S01]  /*4b40*/  MOV R166, R2 ;  /* 0x0000000200a67202 */ /* 0x000fe20000000f00 */
[----:B0-----:R-:W0:Y:S02]  /*4b50*/  LDS R11, [R0+0x33b8] ;  /* 0x0033b800000b7984 */ /* 0x001e240000000800 */
[----:B------:R-:W-:Y:S02]  /*4b60*/  IMAD R6, R4, UR8, RZ ;  /* 0x0000000804067c24 */ /* 0x000fe4000f8e02ff */
[----:B------:R-:W-:-:S04]  /*4b70*/  IMAD.WIDE.U32 R4, R9, UR8, R166 ;  /* 0x0000000809047c25 */ /* 0x000fc8000f8e00a6 */
[C---:B------:R-:W-:Y:S01]  /*4b80*/  IMAD R7, R9.reuse, UR9, R6 ;  /* 0x0000000909077c24 */ /* 0x040fe2000f8e0206 */
        /* <DEDUP_REMOVED lines=8> */
.L_x_8201:
        /* <DEDUP_REMOVED lines=15> */
.L_x_10501:


//--------------------- .text._Z25selective_scan_bwd_kernelI32Selective_Scan_bwd_kernel_traitsILi32ELi16ELb1ELb1ELb1ELb0ELb1EffEEv12SSMParamsBwd --------------------------
	.section	.text._Z25selective_scan_bwd_kernelI32Selective_Scan_bwd_kernel_traitsILi32ELi16ELb1ELb1ELb1ELb0ELb1EffEEv12SSMParamsBwd,"ax",@progbits
	.align	128
        .global         _Z25selective_scan_bwd_kernelI32Selective_Scan_bwd_kernel_traitsILi32ELi16ELb1ELb1ELb1ELb0ELb1EffEEv12SSMParamsBwd
        .type           _Z25selective_scan_bwd_kernelI32Selective_Scan_bwd_kernel_traitsILi32ELi16ELb1ELb1ELb1ELb0ELb1EffEEv12SSMParamsBwd,@function
        .size           _Z25selective_scan_bwd_kernelI32Selective_Scan_bwd_kernel_traitsILi32ELi16ELb1ELb1ELb1ELb0ELb1EffEEv12SSMParamsBwd,(.L_x_10502 - _Z25selective_scan_bwd_kernelI32Selective_Scan_bwd_kernel_traitsILi32ELi16ELb1ELb1ELb1ELb0ELb1EffEEv12SSMParamsBwd)
        .other          _Z25selective_scan_bwd_kernelI32Selective_Scan_bwd_kernel_traitsILi32ELi16ELb1ELb1ELb1ELb0ELb1EffEEv12SSMParamsBwd,@"STO_CUDA_ENTRY STV_DEFAULT"
_Z25selective_scan_bwd_kernelI32Selective_Scan_bwd_kernel_traitsILi32ELi16ELb1ELb1ELb1ELb0ELb1EffEEv12SSMParamsBwd:
.text._Z25selective_scan_bwd_kernelI32Selective_Scan_bwd_kernel_traitsILi32ELi16ELb1ELb1ELb1ELb0ELb1EffEEv12SSMParamsBwd:
        /* <DEDUP_REMOVED lines=21> */
[----:B------:R-:W2:Y:S01]  /*0150*/  LDCU UR32, c[0x0][0x394] ;  /* 0x00007280ff2077ac */ /* 0x000ea20008000800 */
[----:B------:R-:W0:Y:S01]  /*0160*/  LDC.64 R14, c[0x0][0x3e8] ;  /* 0x0000fa00ff0e7b82 */ /* 0x000e220000000a00 */
[----:B---3--:R-:W-:Y:S02]  /*0170*/  @UP0 ULEA UR4, UP2, UR30, UR4, 0x2 ;  /* 0x000000041e040291 */ /* 0x008fe4000f8410ff */
[----:B------:R-:W-:Y:S02]  /*0180*/  @UP1 ULEA UR6, UP3, UR30, UR6, 0x2 ;  /* 0x000000061e061291 */ /* 0x000fe4000f8610ff */
[----:B------:R-:W-:Y:S01]  /*0190*/  @UP0 ULEA.HI.X UR5, UR30, UR5, URZ, 0x2, UP2 ;  /* 0x000000051e050291 */ /* 0x000fe200090f14ff */
[----:B-1----:R-:W1:Y:S01]  /*01a0*/  MUFU.RCP R3, R3 ;  /* 0x0000000300037308 */ /* 0x002e620000001000 */
[----:B------:R-:W-:Y:S01]  /*01b0*/  @UP1 ULEA.HI.X UR7, UR30, UR7, URZ, 0x2, UP3 ;  /* 0x000000071e071291 */ /* 0x000fe200098f14ff */
[----:B------:R-:W-:Y:S01]  /*01c0*/  MOV R4, UR4 ;  /* 0x0000000400047c02 */ /* 0x000fe20008000f00 */
[----:B------:R-:W3:Y:S01]  /*01d0*/  LDC.64 R16, c[0x0][0x448] ;  /* 0x00011200ff107b82 */ /* 0x000ee20000000a00 */
[----:B------:R-:W-:-:S02]  /*01e0*/  MOV R6, UR6 ;  /* 0x0000000600067c02 */ /* 0x000fc40008000f00 */
[----:B------:R-:W-:-:S05]  /*01f0*/  MOV R5, UR5 ;  /* 0x0000000500057c02 */ /* 0x000fca0008000f00 */
[----:B------:R-:W3:Y:S01]  /*0200*/  LDC.64 R18, c[0x0][0x450] ;  /* 0x00011400ff127b82 */ /* 0x000ee20000000a00 */
[----:B----4-:R4:W5:Y:S01]  /*0210*/  @P0 LDG.E R0, desc[UR28][R4.64] ;  /* 0x0000001c04000981 */ /* 0x010962000c1e1900 */
[----:B------:R-:W-:Y:S02]  /*0220*/  MOV R7, UR7 ;  /* 0x0000000700077c02 */ /* 0x000fe40008000f00 */
[----:B-1----:R-:W-:Y:S01]  /*0230*/  IADD3 R8, PT, PT, R3, 0xffffffe, RZ ;  /* 0x0ffffffe03087810 */ /* 0x002fe20007ffe0ff */
[----:B------:R-:W-:Y:S02]  /*0240*/  UIMAD.WIDE.U32 UR4, UR31, UR8, URZ ;  /* 0x000000081f0472a5 */ /* 0x000fe4000f8e00ff */
[----:B------:R1:W5:Y:S01]  /*0250*/  @P1 LDG.E R2, desc[UR28][R6.64] ;  /* 0x0000001c06021981 */ /* 0x000362000c1e1900 */
[----:B------:R-:W2:Y:S01]  /*0260*/  LDCU.64 UR6, c[0x0][0x498] ;  /* 0x00009300ff0677ac */ /* 0x000ea20008000a00 */
[----:B------:R1:W2:Y:S01]  /*0270*/  F2I.FTZ.U32.TRUNC.NTZ R9, R8 ;  /* 0x0000000800097305 */ /* 0x0002a2000021f000 */
[----:B----4-:R-:W-:Y:S01]  /*0280*/  IABS R4, UR30 ;  /* 0x0000001e00047c13 */ /* 0x010fe20008000000 */
[----:B-1----:R-:W-:Y:S01]  /*0290*/  HFMA2 R8, -RZ, RZ, 0, 0 ;  /* 0x00000000ff087431 */ /* 0x002fe200000001ff */
[----:B--2---:R-:W-:-:S05]  /*02a0*/  IADD3 R3, PT, PT, RZ, -R9, RZ ;  /* 0x80000009ff037210 */ /* 0x004fca0007ffe0ff */
[----:B------:R-:W-:Y:S01]  /*02b0*/  IMAD R3, R3, R10, RZ ;  /* 0x0000000a03037224 */ /* 0x000fe200078e02ff */
[----:B------:R-:W-:-:S03]  /*02c0*/  UIMAD UR5, UR31, UR9, UR5 ;  /* 0x000000091f0572a4 */ /* 0x000fc6000f8e0205 */
[----:B------:R-:W-:Y:S01]  /*02d0*/  IMAD.HI.U32 R8, R9, R3, R8 ;  /* 0x0000000309087227 */ /* 0x000fe200078e0008 */
[----:B------:R-:W-:Y:S01]  /*02e0*/  MOV R3, R4 ;  /* 0x0000000400037202 */ /* 0x000fe20000000f00 */
[----:B------:R-:W-:Y:S02]  /*02f0*/  UIMAD.WIDE.U32 UR8, UR30, UR10, UR4 ;  /* 0x0000000a1e0872a5 */ /* 0x000fe4000f8e0004 */
[----:B------:R-:W-:Y:S02]  /*0300*/  UIMAD.WIDE.U32 UR4, UR31, UR24, URZ ;  /* 0x000000181f0472a5 */ /* 0x000fe4000f8e00ff */
[----:B------:R-:W-:Y:S02]  /*0310*/  IMAD.HI.U32 R8, R8, R3, RZ ;  /* 0x0000000308087227 */ /* 0x000fe400078e00ff */
[----:B------:R-:W-:Y:S01]  /*0320*/  UIMAD UR5, UR31, UR25, UR5 ;  /* 0x000000191f0572a4 */ /* 0x000fe2000f8e0205 */
[----:B------:R-:W1:Y:S02]  /*0330*/  LDCU.64 UR24, c[0x0][0x480] ;  /* 0x00009000ff1877ac */ /* 0x000e640008000a00 */
[----:B------:R-:W-:Y:S01]  /*0340*/  IADD3 R4, PT, PT, -R8, RZ, RZ ;  /* 0x000000ff08047210 */ /* 0x000fe20007ffe1ff */
[----:B------:R-:W-:-:S04]  /*0350*/  UIMAD.WIDE.U32 UR18, UR31, UR6, URZ ;  /* 0x000000061f1272a5 */ /* 0x000fc8000f8e00ff */
[C---:B------:R-:W-:Y:S01]  /*0360*/  IMAD R3, R10.reuse, R4, R3 ;  /* 0x000000040a037224 */ /* 0x040fe200078e0203 */
[----:B------:R-:W-:Y:S02]  /*0370*/  UIMAD.WIDE.U32 UR16, UR30, UR26, UR4 ;  /* 0x0000001a1e1072a5 */ /* 0x000fe4000f8e0004 */
[----:B------:R-:W-:Y:S02]  /*0380*/  UIMAD UR19, UR31, UR7, UR19 ;  /* 0x000000071f1372a4 */ /* 0x000fe4000f8e0213 */
[----:B------:R-:W-:Y:S01]  /*0390*/  ISETP.GT.U32.AND P1, PT, R10, R3, PT ;  /* 0x000000030a00720c */ /* 0x000fe20003f24070 */
[----:B------:R-:W2:Y:S01]  /*03a0*/  LDCU.128 UR4, c[0x0][0x460] ;  /* 0x00008c00ff0477ac */ /* 0x000ea20008000c00 */
[----:B------:R-:W-:Y:S02]  /*03b0*/  UIMAD.WIDE.U32 UR18, UR30, UR12, UR18 ;  /* 0x0000000c1e1272a5 */ /* 0x000fe4000f8e0012 */
[----:B------:R-:W-:Y:S02]  /*03c0*/  UIMAD UR21, UR30, UR11, UR9 ;  /* 0x0000000b1e1572a4 */ /* 0x000fe4000f8e0209 */
[----:B------:R-:W-:-:S02]  /*03d0*/  UIMAD.WIDE.U32 UR10, UR30, UR14, URZ ;  /* 0x0000000e1e0a72a5 */ /* 0x000fc4000f8e00ff */
[----:B------:R-:W-:Y:S02]  /*03e0*/  UIMAD UR13, UR30, UR13, UR19 ;  /* 0x0000000d1e0d72a4 */ /* 0x000fe4000f8e0213 */
[----:B-1----:R-:W-:Y:S02]  /*03f0*/  UISETP.NE.U32.AND UP0, UPT, UR24, URZ, UPT ;  /* 0x000000ff1800728c */ /* 0x002fe4000bf05070 */
[----:B------:R-:W-:Y:S01]  /*0400*/  ULEA UR19, UR32, 0xfffffe00, 0x9 ;  /* 0xfffffe0020137891 */ /* 0x000fe2000f8e48ff */
[-C--:B------:R-:W-:Y:S01]  /*0410*/  @!P1 IADD3 R3, PT, PT, R3, -R10.reuse, RZ ;  /* 0x8000000a03039210 */ /* 0x080fe20007ffe0ff */
[----:B------:R-:W-:Y:S02]  /*0420*/  UIMAD UR9, UR30, UR15, UR11 ;  /* 0x0000000f1e0972a4 */ /* 0x000fe4000f8e020b */
[----:B------:R-:W-:Y:S01]  /*0430*/  UISETP.NE.AND.EX UP0, UPT, UR25, URZ, UPT, UP0 ;  /* 0x000000ff1900728c */ /* 0x000fe2000bf05300 */
[----:B------:R-:W1:Y:S01]  /*0440*/  LDCU.64 UR14, c[0x0][0x3b0] ;  /* 0x00007600ff0e77ac */ /* 0x000e620008000a00 */
[----:B------:R-:W-:Y:S01]  /*0450*/  ISETP.GE.U32.AND P0, PT, R3, R10, PT ;  /* 0x0000000a0300720c */ /* 0x000fe20003f06070 */
[----:B------:R-:W-:-:S02]  /*0460*/  UIADD3 UR8, UP1, UPT, UR19, UR8, URZ ;  /* 0x0000000813087290 */ /* 0x000fc4000ff3e0ff */
[----:B------:R-:W-:Y:S02]  /*0470*/  UIMAD UR23, UR30, UR27, UR17 ;  /* 0x0000001b1e1772a4 */ /* 0x000fe4000f8e0211 */
[----:B------:R-:W-:Y:S01]  /*0480*/  USHF.R.S32.HI UR27, URZ, 0x1f, UR19 ;  /* 0x0000001fff1b7899 */ /* 0x000fe20008011413 */
[C---:B------:R-:W-:Y:S01]  /*0490*/  LOP3.LUT R4, R11.reuse, UR30, RZ, 0x3c, !PT ;  /* 0x0000001e0b047c12 */ /* 0x040fe2000f8e3cff */
[----:B--2---:R-:W-:Y:S02]  /*04a0*/  ULEA UR20, UP2, UR8, UR4, 0x2 ;  /* 0x0000000408147291 */ /* 0x004fe4000f8410ff */
[----:B------:R-:W-:Y:S01]  /*04b0*/  UIADD3.X UR21, UPT, UPT, UR27, UR21, URZ, UP1, !UPT ;  /* 0x000000151b157290 */ /* 0x000fe20008ffe4ff */
[----:B------:R-:W-:Y:S01]  /*04c0*/  ISETP.GE.AND P2, PT, R4, RZ, PT ;  /* 0x000000ff0400720c */ /* 0x000fe20003f46270 */
[----:B------:R-:W2:Y:S01]  /*04d0*/  LDCU.64 UR24, c[0x0][0x3d0] ;  /* 0x00007a00ff1877ac */ /* 0x000ea20008000a00 */
[----:B------:R-:W-:Y:S01]  /*04e0*/  @!P1 IADD3 R8, PT, PT, R8, 0x1, RZ ;  /* 0x0000000108089810 */ /* 0x000fe20007ffe0ff */
[----:B------:R-:W-:Y:S01]  /*04f0*/  ULEA.HI.X UR21, UR8, UR5, UR21, 0x2, UP2 ;  /* 0x0000000508157291 */ /* 0x000fe200090f1415 */
[----:B------:R-:W-:Y:S01]  /*0500*/  ISETP.NE.AND P1, PT, R11, RZ, PT ;  /* 0x000000ff0b00720c */ /* 0x000fe20003f25270 */
[----:B------:R-:W4:Y:S01]  /*0510*/  @UP0 LDCU UR8, c[0x0][0x384] ;  /* 0x00007080ff0807ac */ /* 0x000f220008000800 */
[----:B------:R-:W-:Y:S01]  /*0520*/  @P0 IADD3 R8, PT, PT, R8, 0x1, RZ ;  /* 0x0000000108080810 */ /* 0x000fe20007ffe0ff */
[----:B-1----:R-:W-:-:S03]  /*0530*/  UIMAD.WIDE.U32 UR4, UR31, UR14, URZ ;  /* 0x0000000e1f0472a5 */ /* 0x002fc6000f8e00ff */
[----:B------:R-:W-:Y:S01]  /*0540*/  MOV R165, R8 ;  /* 0x0000000800a57202 */ /* 0x000fe20000000f00 */
[----:B------:R-:W1:Y:S01]  /*0550*/  @UP0 LDCU UR12, c[0x0][0x38c] ;  /* 0x00007180ff0c07ac */ /* 0x000e620008000800 */
[----:B------:R-:W-:Y:S02]  /*0560*/  UIADD3 UR16, UP3, UPT, UR19, UR16, URZ ;  /* 0x0000001013107290 */ /* 0x000fe4000ff7e0ff */
[----:B------:R-:W-:Y:S01]  /*0570*/  UIMAD UR5, UR31, UR15, UR5 ;  /* 0x0000000f1f0572a4 */ /* 0x000fe2000f8e0205 */
[----:B------:R-:W-:Y:S01]  /*0580*/  @!P2 IADD3 R165, PT, PT, -R165, RZ, RZ ;  /* 0x000000ffa5a5a210 */ /* 0x000fe20007ffe1ff */
[----:B------:R-:W3:Y:S01]  /*0590*/  @UP0 LDCU.64 UR14, c[0x0][0x480] ;  /* 0x00009000ff0e07ac */ /* 0x000ee20008000a00 */
[----:B------:R-:W-:Y:S01]  /*05a0*/  @!P1 LOP3.LUT R165, RZ, R11, RZ, 0x33, !PT ;  /* 0x0000000bffa59212 */ /* 0x000fe200078e33ff */
[----:B------:R-:W-:Y:S02]  /*05b0*/  ULEA UR22, UP4, UR16, UR6, 0x2 ;  /* 0x0000000610167291 */ /* 0x000fe4000f8810ff */
[----:B------:R-:W-:Y:S01]  /*05c0*/  UIADD3.X UR23, UPT, UPT, UR27, UR23, URZ, UP3, !UPT ;  /* 0x000000171b177290 */ /* 0x000fe20009ffe4ff */
[----:B------:R-:W-:Y:S01]  /*05d0*/  SHF.R.S32.HI R21, RZ, 0x1f, R165 ;  /* 0x0000001fff157819 */ /* 0x000fe200000114a5 */
[----:B----4-:R-:W-:-:S02]  /*05e0*/  @UP0 UIMAD UR8, UR31, UR8, UR30 ;  /* 0x000000081f0802a4 */ /* 0x010fc4000f8e021e */
[----:B------:R-:W-:Y:S02]  /*05f0*/  ULEA.HI.X UR23, UR16, UR7, UR23, 0x2, UP4 ;  /* 0x0000000710177291 */ /* 0x000fe4000a0f1417 */
[----:B--2---:R-:W-:Y:S01]  /*0600*/  UIMAD.WIDE.U32 UR6, UR31, UR24, URZ ;  /* 0x000000181f0672a5 */ /* 0x004fe2000f8e00ff */
[C---:B0-----:R-:W-:Y:S01]  /*0610*/  IMAD R4, R21.reuse, R12, RZ ;  /* 0x0000000c15047224 */ /* 0x041fe200078e02ff */
[----:B------:R-:W-:Y:S01]  /*0620*/  @UP0 UIMAD UR8, UR8, UR32, URZ ;  /* 0x00000020080802a4 */ /* 0x000fe2000f8e02ff */
[----:B------:R-:W-:Y:S01]  /*0630*/  IMAD R6, R21, R14, RZ ;  /* 0x0000000e15067224 */ /* 0x000fe200078e02ff */
[----:B------:R-:W0:Y:S01]  /*0640*/  LDCU.64 UR16, c[0x0][0x528] ;  /* 0x0000a500ff1077ac */ /* 0x000e220008000a00 */
[----:B------:R-:W-:Y:S01]  /*0650*/  UIMAD UR7, UR31, UR25, UR7 ;  /* 0x000000191f0772a4 */ /* 0x000fe2000f8e0207 */
[C---:B------:R-:W-:Y:S01]  /*0660*/  IMAD R3, R165.reuse, R13, R4 ;  /* 0x0000000da5037224 */ /* 0x040fe200078e0204 */
[----:B-1----:R-:W-:Y:S01]  /*0670*/  @UP0 UIMAD UR8, UR8, UR12, URZ ;  /* 0x0000000c080802a4 */ /* 0x002fe2000f8e02ff */
[----:B------:R-:W-:-:S02]  /*0680*/  IMAD R13, R165, R15, R6 ;  /* 0x0000000fa50d7224 */ /* 0x000fc400078e0206 */
[C---:B------:R-:W-:Y:S01]  /*0690*/  IMAD.WIDE.U32 R4, R165.reuse, R12, UR4 ;  /* 0x00000004a5047e25 */ /* 0x040fe2000f8e000c */
[----:B------:R-:W-:Y:S01]  /*06a0*/  UMOV UR4, URZ ;  /* 0x000000ff00047c82 */ /* 0x000fe20008000000 */
[----:B------:R-:W-:Y:S01]  /*06b0*/  UMOV UR5, URZ ;  /* 0x000000ff00057c82 */ /* 0x000fe20008000000 */
[----:B---3--:R-:W-:Y:S01]  /*06c0*/  @UP0 UIMAD.WIDE UR4, UR8, 0x8, UR14 ;  /* 0x00000008080408a5 */ /* 0x008fe2000f8e020e */
[----:B------:R-:W-:Y:S01]  /*06d0*/  IMAD.WIDE.U32 R6, R165, R14, UR6 ;  /* 0x00000006a5067e25 */ /* 0x000fe2000f8e000e */
[----:B------:R-:W-:Y:S01]  /*06e0*/  UISETP.GE.AND UP0, UPT, UR32, 0x1, UPT ;  /* 0x000000012000788c */ /* 0x000fe2000bf06270 */
[----:B------:R-:W-:Y:S02]  /*06f0*/  IADD3 R11, P0, PT, R4, UR19, RZ ;  /* 0x00000013040b7c10 */ /* 0x000fe4000ff1e0ff */
[----:B------:R-:W-:Y:S02]  /*0700*/  IADD3 R3, PT, PT, R5, R3, RZ ;  /* 0x0000000305037210 */ /* 0x000fe40007ffe0ff */
[----:B------:R-:W-:-:S02]  /*0710*/  IADD3 R9, P2, PT, R6, UR19, RZ ;  /* 0x0000001306097c10 */ /* 0x000fc4000ff5e0ff */
[----:B------:R-:W-:Y:S01]  /*0720*/  IADD3 R4, PT, PT, R7, R13, RZ ;  /* 0x0000000d07047210 */ /* 0x000fe20007ffe0ff */
[----:B------:R-:W-:Y:S01]  /*0730*/  UIADD3 UR18, UP1, UPT, UR19, UR18, URZ ;  /* 0x0000001213127290 */ /* 0x000fe2000ff3e0ff */
[----:B------:R-:W-:Y:S02]  /*0740*/  LEA R10, P1, R11, R16, 0x2 ;  /* 0x000000100b0a7211 */ /* 0x000fe400078210ff */
[----:B------:R-:W-:Y:S02]  /*0750*/  LEA R8, P3, R9, R18, 0x2 ;  /* 0x0000001209087211 */ /* 0x000fe400078610ff */
[----:B------:R-:W-:Y:S02]  /*0760*/  IADD3.X R6, PT, PT, R3, UR27, RZ, P0, !PT ;  /* 0x0000001b03067c10 */ /* 0x000fe400087fe4ff */
[----:B------:R-:W-:Y:S01]  /*0770*/  IADD3.X R4, PT, PT, R4, UR27, RZ, P2, !PT ;  /* 0x0000001b04047c10 */ /* 0x000fe200097fe4ff */
[----:B------:R-:W-:Y:S01]  /*0780*/  UIADD3.X UR26, UPT, UPT, UR27, UR13, URZ, UP1, !UPT ;  /* 0x0000000d1b1a7290 */ /* 0x000fe20008ffe4ff */
[----:B------:R-:W-:Y:S01]  /*0790*/  HFMA2 R133, -RZ, RZ, 0, 0 ;  /* 0x00000000ff857431 */ /* 0x000fe200000001ff */
[----:B0-----:R-:W-:Y:S01]  /*07a0*/  ULEA UR25, UP1, UR18, UR16, 0x2 ;  /* 0x0000001012197291 */ /* 0x001fe2000f8210ff */
[----:B------:R-:W-:-:S02]  /*07b0*/  LEA.HI.X R11, R11, R17, R6, 0x2, P1 ;  /* 0x000000110b0b7211 */ /* 0x000fc400008f1406 */
[----:B------:R-:W-:Y:S02]  /*07c0*/  LEA.HI.X R9, R9, R19, R4, 0x2, P3 ;  /* 0x0000001309097211 */ /* 0x000fe400018f1404 */
        /* <DEDUP_REMOVED lines=9> */
[----:B------:R-:W3:Y:S01]  /*0860*/  LDC.64 R14, c[0x0][0x4d8] ;  /* 0x00013600ff0e7b82 */ /* 0x000ee20000000a00 */
[----:B------:R-:W4:Y:S01]  /*0870*/  LDCU.64 UR12, c[0x0][0x3a0] ;  /* 0x00007400ff0c77ac */ /* 0x000f220008000a00 */
[----:B------:R-:W-:Y:S01]  /*0880*/  UMOV UR24, 0x400 ;  /* 0x0000040000187882 */ /* 0x000fe20000000000 */
[----:B------:R-:W0:Y:S05]  /*0890*/  LDCU UR19, c[0x0][0x394] ;  /* 0x00007280ff1377ac */ /* 0x000e2a0008000800 */
[----:B------:R-:W2:Y:S01]  /*08a0*/  S2UR UR6, SR_CgaCtaId ;  /* 0x00000000000679c3 */ /* 0x000ea20000008800 */
[----:B-1----:R-:W-:-:S04]  /*08b0*/  IMAD R3, R21, UR14, RZ ;  /* 0x0000000e15037c24 */ /* 0x002fc8000f8e02ff */
[----:B------:R-:W-:Y:S01]  /*08c0*/  IMAD R43, R165, UR15, R3 ;  /* 0x0000000fa52b7c24 */ /* 0x000fe2000f8e0203 */
[----:B------:R-:W-:Y:S01]  /*08d0*/  MOV R3, RZ ;  /* 0x000000ff00037202 */ /* 0x000fe20000000f00 */
        /* <DEDUP_REMOVED lines=9> */
[C---:B------:R-:W-:Y:S01]  /*0970*/  IADD3 R13, PT, PT, R168.reuse, 0x20, RZ ;  /* 0x00000020a80d7810 */ /* 0x040fe20007ffe0ff */
[----:B--2---:R-:W-:Y:S01]  /*0980*/  IMAD R12, R21, UR32, RZ ;  /* 0x00000020150c7c24 */ /* 0x004fe2000f8e02ff */
[----:B------:R-:W-:Y:S01]  /*0990*/  ULEA UR24, UR6, UR24, 0x18 ;  /* 0x0000001806187291 */ /* 0x000fe2000f8ec0ff */
[----:B------:R-:W-:Y:S01]  /*09a0*/  IMAD R7, R15, UR31, R7 ;  /* 0x0000001f0f077c24 */ /* 0x000fe2000f8e0207 */
[C---:B------:R-:W-:Y:S01]  /*09b0*/  IADD3 R15, PT, PT, R168.reuse, 0x40, RZ ;  /* 0x00000040a80f7810 */ /* 0x040fe20007ffe0ff */
[C---:B------:R-:W-:Y:S01]  /*09c0*/  IMAD.WIDE.U32 R166, R165.reuse, UR14, R4 ;  /* 0x0000000ea5a67c25 */ /* 0x040fe2000f8e0004 */
[----:B------:R-:W-:Y:S01]  /*09d0*/  MOV R5, R11 ;  /* 0x0000000b00057202 */ /* 0x000fe20000000f00 */
[----:B------:R-:W-:Y:S01]  /*09e0*/  UIADD3 UR6, UPT, UPT, UR24, 0x1080, URZ ;  /* 0x0000108018067890 */ /* 0x000fe2000fffe0ff */
[C---:B------:R-:W-:Y:S01]  /*09f0*/  SHF.L.U32 R11, R168.reuse, 0x4, RZ ;  /* 0x00000004a80b7819 */ /* 0x040fe200000006ff */
[C---:B------:R-:W-:Y:S01]  /*0a00*/  IMAD R45, R165.reuse, UR33, R12 ;  /* 0x00000021a52d7c24 */ /* 0x040fe2000f8e020c */
[----:B------:R-:W-:Y:S01]  /*0a10*/  IADD3 R21, PT, PT, R168, 0xa0, RZ ;  /* 0x000000a0a8157810 */ /* 0x000fe20007ffe0ff */
[----:B------:R-:W-:Y:S01]  /*0a20*/  IMAD.WIDE.U32 R164, R165, UR32, R6 ;  /* 0x00000020a5a47c25 */ /* 0x000fe2000f8e0006 */
[----:B------:R-:W-:-:S02]  /*0a30*/  MOV R6, R8 ;  /* 0x0000000800067202 */ /* 0x000fc40000000f00 */
        /* <DEDUP_REMOVED lines=8> */
[----:B------:R-:W-:Y:S02]  /*0ac0*/  SHF.L.U32 R8, R168, 0x2, RZ ;  /* 0x00000002a8087819 */ /* 0x000fe400000006ff */
[-C--:B------:R-:W-:Y:S02]  /*0ad0*/  LEA.HI R12, R13, R168.reuse, RZ, 0x1b ;  /* 0x000000a80d0c7211 */ /* 0x080fe400078fd8ff */
[----:B------:R-:W-:Y:S02]  /*0ae0*/  LEA.HI R13, R15, R168, RZ, 0x1b ;  /* 0x000000a80f0d7211 */ /* 0x000fe400078fd8ff */
[----:B------:R-:W-:-:S02]  /*0af0*/  MOV R4, R10 ;  /* 0x0000000a00047202 */ /* 0x000fc40000000f00 */
        /* <DEDUP_REMOVED lines=15> */
[----:B------:R-:W-:Y:S02]  /*0bf0*/  LEA.HI R26, R41, R168, RZ, 0x1b ;  /* 0x000000a8291a7211 */ /* 0x000fe400078fd8ff */
[----:B------:R-:W-:Y:S02]  /*0c00*/  LOP3.LUT R27, R8, 0xf80, RZ, 0xc0, !PT ;  /* 0x00000f80081b7812 */ /* 0x000fe400078ec0ff */
        /* <DEDUP_REMOVED lines=20> */
[----:B------:R-:W-:Y:S02]  /*0d50*/  LEA R28, R28, UR6, 0x2 ;  /* 0x000000061c1c7c11 */ /* 0x000fe4000f8e10ff */
[----:B------:R-:W-:Y:S02]  /*0d60*/  IADD3 R29, PT, PT, R167, R43, RZ ;  /* 0x0000002ba71d7210 */ /* 0x000fe40007ffe0ff */
[----:B------:R-:W-:-:S07]  /*0d70*/  IADD3 R30, PT, PT, R165, R45, RZ ;  /* 0x0000002da51e7210 */ /* 0x000fce0007ffe0ff */
.L_x_8243:
[----:B------:R-:W-:Y:S01]  /*0d80*/  BAR.SYNC.DEFER_BLOCKING 0x0 ;  /* 0x0000000000007b1d */ /* 0x000fe20000010000 */
[----:B------:R-:W-:Y:S02]  /*0d90*/  MOV R34, UR20 ;  /* 0x0000001400227c02 */ /* 0x000fe40008000f00 */
[----:B------:R-:W-:-:S05]  /*0da0*/  MOV R35, UR21 ;  /* 0x0000001500237c02 */ /* 0x000fca0008000f00 */
[----:B------:R-:W0:Y:S01]  /*0db0*/  S2UR UR7, SR_CgaCtaId ;  /* 0x00000000000779c3 */ /* 0x000e220000008800 */
[----:B-1----:R-:W1:Y:S01]  /*0dc0*/  S2R R31, SR_LANEID ;  /* 0x00000000001f7919 */ /* 0x002e620000000000 */
        /* <DEDUP_REMOVED lines=30> */
[----:B0-----:R-:W-:-:S02]  /*0fb0*/  MOV R60, UR25 ;  /* 0x00000019003c7c02 */ /* 0x001fc40008000f00 */
[----:B------:R-:W-:-:S03]  /*0fc0*/  MOV R61, UR26 ;  /* 0x0000001a003d7c02 */ /* 0x000fc60008000f00 */
[----:B------:R-:W-:Y:S01]  /*0fd0*/  IMAD.WIDE.U32 R60, R27, 0x10, R60 ;  /* 0x000000101b3c7825 */ /* 0x000fe200078e003c */
        /* <DEDUP_REMOVED lines=8> */
[----:B------:R-:W0:Y:S01]  /*1060*/  LDS.128 R68, [R33+0x30] ;  /* 0x0000300021447984 */ /* 0x000e220000000c00 */
[----:B------:R-:W-:Y:S06]  /*1070*/  BAR.SYNC.DEFER_BLOCKING 0x0 ;  /* 0x0000000000007b1d */ /* 0x000fec0000010000 */
[----:B------:R-:W2:Y:S04]  /*1080*/  LDG.E.128 R88, desc[UR28][R60.64] ;  /* 0x0000001c3c587981 */ /* 0x000ea8000c1e1d00 */
        /* <DEDUP_REMOVED lines=13> */
[----:B------:R-:W1:Y:S03]  /*1160*/  LDCU.64 UR34, c[0x0][0x478] ;  /* 0x00008f00ff2277ac */ /* 0x000e660008000a00 */
[----:B------:R-:W-:-:S03]  /*1170*/  MOV R35, UR12 ;  /* 0x0000000c00237c02 */ /* 0x000fc60008000f00 */
[----:B------:R-:W-:Y:S02]  /*1180*/  IMAD.WIDE.U32 R34, R27, 0x10, R34 ;  /* 0x000000101b227825 */ /* 0x000fe400078e0022 */
[----:B------:R-:W0:Y:S01]  /*1190*/  LDCU.128 UR12, c[0x0][0x420] ;  /* 0x00008400ff0c77ac */ /* 0x000e220008000c00 */
        /* <DEDUP_REMOVED lines=15> */
[----:B------:R-:W-:-:S03]  /*1290*/  UIMAD UR13, UR31, UR13, UR33 ;  /* 0x0000000d1f0d72a4 */ /* 0x000fc6000f8e0221 */
[----:B------:R-:W-:Y:S02]  /*12a0*/  UMOV UR12, UR32 ;  /* 0x00000020000c7c82 */ /* 0x000fe40008000000 */
[----:B------:R-:W-:Y:S01]  /*12b0*/  UIMAD.WIDE.U32 UR12, UR30, UR14, UR12 ;  /* 0x0000000e1e0c72a5 */ /* 0x000fe2000f8e000c */
[----:B-----5:R-:W-:Y:S01]  /*12c0*/  FADD.FTZ R135, R70, R2 ;  /* 0x0000000246877221 */ /* 0x020fe20000010000 */
[----:B------:R-:W0:Y:S02]  /*12d0*/  LDCU.64 UR32, c[0x0][0x510] ;  /* 0x0000a200ff2077ac */ /* 0x000e240008000a00 */
[----:B------:R-:W-:Y:S02]  /*12e0*/  UIMAD UR15, UR30, UR15, UR13 ;  /* 0x0000000f1e0f72a4 */ /* 0x000fe4000f8e020d */
[----:B-1----:R-:W-:-:S04]  /*12f0*/  ULEA UR8, UP0, UR12, UR34, 0x2 ;  /* 0x000000220c087291 */ /* 0x002fc8000f8010ff */
[----:B------:R-:W-:Y:S02]  /*1300*/  ULEA.HI.X UR12, UR12, UR35, UR15, 0x2, UP0 ;  /* 0x000000230c0c7291 */ /* 0x000fe400080f140f */
        /* <DEDUP_REMOVED lines=34> */
[----:B------:R-:W-:Y:S01]  /*1530*/  FMUL.FTZ R130, R98, -1.4426950216293334961 ;  /* 0xbfb8aa3b62827820 */ /* 0x000fe20000410000 */
[----:B------:R-:W-:Y:S01]  /*1540*/  FMUL.FTZ R131, R99, -1.4426950216293334961 ;  /* 0xbfb8aa3b63837820 */ /* 0x000fe20000410000 */
[----:B------:R-:W-:-:S04]  /*1550*/  UIMAD.WIDE.U32 UR12, UR31, UR14, UR6 ;  /* 0x0000000e1f0c72a5 */ /* 0x000fc8000f8e0006 */
[----:B------:R-:W-:Y:S01]  /*1560*/  UIMAD UR13, UR31, UR15, UR13 ;  /* 0x0000000f1f0d72a4 */ /* 0x000fe2000f8e020d */
[----:B------:R-:W3:Y:S01]  /*1570*/  MUFU.EX2 R62, R62 ;  /* 0x0000003e003e7308 */ /* 0x000ee20000000800 */
[----:B-1----:R-:W-:Y:S02]  /*1580*/  FADD.FTZ R60, R60, 1 ;  /* 0x3f8000003c3c7421 */ /* 0x002fe40000010000 */
[----:B------:R-:W-:-:S04]  /*1590*/  UIMAD.WIDE.U32 UR12, UR30, UR32, UR12 ;  /* 0x000000201e0c72a5 */ /* 0x000fc8000f8e000c */
[----:B------:R-:W-:Y:S01]  /*15a0*/  UIMAD UR13, UR30, UR33, UR13 ;  /* 0x000000211e0d72a4 */ /* 0x000fe2000f8e020d */
[----:B------:R-:W1:Y:S01]  /*15b0*/  MUFU.EX2 R63, R63 ;  /* 0x0000003f003f7308 */ /* 0x000e620000000800 */
[----:B0-----:R-:W-:Y:S01]  /*15c0*/  FADD.FTZ R61, R61, 1 ;  /* 0x3f8000003d3d7421 */ /* 0x001fe20000010000 */
[----:B------:R-:W-:-:S04]  /*15d0*/  ULEA UR8, UP0, UR12, UR34, 0x2 ;  /* 0x000000220c087291 */ /* 0x000fc8000f8010ff */
[----:B------:R-:W-:Y:S02]  /*15e0*/  ULEA.HI.X UR12, UR12, UR35, UR13, 0x2, UP0 ;  /* 0x000000230c0c7291 */ /* 0x000fe400080f140d */
[----:B------:R-:W-:Y:S01]  /*15f0*/  MUFU.EX2 R34, R34 ;  /* 0x0000002200227308 */ /* 0x000fe20000000800 */
[----:B---3--:R-:W-:Y:S01]  /*1600*/  FADD.FTZ R62, R62, 1 ;  /* 0x3f8000003e3e7421 */ /* 0x008fe20000010000 */
[----:B------:R-:W-:-:S04]  /*1610*/  UISETP.NE.U32.AND UP0, UPT, UR36, URZ, UPT ;  /* 0x000000ff2400728c */ /* 0x000fc8000bf05070 */
[----:B------:R-:W-:Y:S02]  /*1620*/  UISETP.NE.AND.EX UP0, UPT, UR37, URZ, UPT, UP0 ;  /* 0x000000ff2500728c */ /* 0x000fe4000bf05300 */
[----:B------:R-:W0:Y:S01]  /*1630*/  MUFU.EX2 R35, R35 ;  /* 0x0000002300237308 */ /* 0x000e220000000800 */
[----:B-1----:R-:W-:-:S07]  /*1640*/  FADD.FTZ R63, R63, 1 ;  /* 0x3f8000003f3f7421 */ /* 0x002fce0000010000 */
[----:B------:R1:W3:Y:S08]  /*1650*/  MUFU.EX2 R124, R120 ;  /* 0x00000078007c7308 */ /* 0x0002f00000000800 */
[----:B------:R4:W-:Y:S01]  /*1660*/  MUFU.EX2 R136, R125 ;  /* 0x0000007d00887308 */ /* 0x0009e20000000800 */
[----:B-1----:R-:W-:Y:S01]  /*1670*/  FMUL.FTZ R120, R94, -1.4426950216293334961 ;  /* 0xbfb8aa3b5e787820 */ /* 0x002fe20000410000 */
[----:B0-----:R-:W-:Y:S01]  /*1680*/  FADD.FTZ R141, R35, 1 ;  /* 0x3f800000238d7421 */ /* 0x001fe20000010000 */
[--C-:B------:R-:W-:Y:S01]  /*1690*/  FADD.FTZ R35, R36, R2.reuse ;  /* 0x0000000224237221 */ /* 0x100fe20000010000 */
[--C-:B------:R-:W-:Y:S01]  /*16a0*/  FADD.FTZ R36, R39, R2.reuse ;  /* 0x0000000227247221 */ /* 0x100fe20000010000 */
[--C-:B------:R-:W-:Y:S01]  /*16b0*/  FADD.FTZ R39, R40, R2.reuse ;  /* 0x0000000228277221 */ /* 0x100fe20000010000 */
[--C-:B------:R-:W-:Y:S01]  /*16c0*/  FADD.FTZ R40, R43, R2.reuse ;  /* 0x000000022b287221 */ /* 0x100fe20000010000 */
[--C-:B------:R-:W-:Y:S01]  /*16d0*/  FADD.FTZ R43, R64, R2.reuse ;  /* 0x00000002402b7221 */ /* 0x100fe20000010000 */
[----:B------:R-:W0:Y:S01]  /*16e0*/  MUFU.EX2 R126, R121 ;  /* 0x00000079007e7308 */ /* 0x000e220000000800 */
[----:B----4-:R-:W-:Y:S01]  /*16f0*/  FADD.FTZ R125, R34, 1 ;  /* 0x3f800000227d7421 */ /* 0x010fe20000010000 */
[--C-:B------:R-:W-:Y:S01]  /*1700*/  FADD.FTZ R34, R37, R2.reuse ;  /* 0x0000000225227221 */ /* 0x100fe20000010000 */
[--C-:B------:R-:W-:Y:S01]  /*1710*/  FADD.FTZ R37, R38, R2.reuse ;  /* 0x0000000226257221 */ /* 0x100fe20000010000 */
[--C-:B------:R-:W-:Y:S01]  /*1720*/  FADD.FTZ R38, R41, R2.reuse ;  /* 0x0000000229267221 */ /* 0x100fe20000010000 */
[--C-:B------:R-:W-:Y:S01]  /*1730*/  FADD.FTZ R41, R42, R2.reuse ;  /* 0x000000022a297221 */ /* 0x100fe20000010000 */
[----:B------:R-:W-:Y:S01]  /*1740*/  FADD.FTZ R42, R65, R2 ;  /* 0x00000002412a7221 */ /* 0x000fe20000010000 */
[----:B---3--:R-:W-:Y:S01]  /*1750*/  FADD.FTZ R124, R124, 1 ;  /* 0x3f8000007c7c7421 */ /* 0x008fe20000010000 */
[----:B------:R-:W1:Y:S08]  /*1760*/  MUFU.EX2 R127, R122 ;  /* 0x0000007a007f7308 */ /* 0x000e700000000800 */
[----:B------:R-:W3:Y:S01]  /*1770*/  MUFU.EX2 R132, R123 ;  /* 0x0000007b00847308 */ /* 0x000ee20000000800 */
[----:B0-----:R-:W-:-:S07]  /*1780*/  FADD.FTZ R126, R126, 1 ;  /* 0x3f8000007e7e7421 */ /* 0x001fce0000010000 */
[----:B------:R-:W0:Y:S01]  /*1790*/  MUFU.EX2 R134, R120 ;  /* 0x0000007800867308 */ /* 0x000e220000000800 */
[----:B-1----:R-:W-:-:S07]  /*17a0*/  FADD.FTZ R127, R127, 1 ;  /* 0x3f8000007f7f7421 */ /* 0x002fce0000010000 */
[----:B------:R-:W-:Y:S01]  /*17b0*/  MUFU.RCP R121, R60 ;  /* 0x0000003c00797308 */ /* 0x000fe20000001000 */
[----:B---3--:R-:W-:Y:S01]  /*17c0*/  FADD.FTZ R142, R132, 1 ;  /* 0x3f800000848e7421 */ /* 0x008fe20000010000 */
[----:B------:R-:W-:-:S06]  /*17d0*/  FADD.FTZ R132, R71, R2 ;  /* 0x0000000247847221 */ /* 0x000fcc0000010000 */
[----:B------:R-:W-:Y:S01]  /*17e0*/  MUFU.RCP R120, R61 ;  /* 0x0000003d00787308 */ /* 0x000fe20000001000 */
[----:B0-----:R-:W-:-:S07]  /*17f0*/  FADD.FTZ R71, R134, 1 ;  /* 0x3f80000086477421 */ /* 0x001fce0000010000 */
[----:B------:R-:W-:Y:S08]  /*1800*/  MUFU.RCP R123, R62 ;  /* 0x0000003e007b7308 */ /* 0x000ff00000001000 */
[----:B------:R-:W0:Y:S08]  /*1810*/  MUFU.RCP R122, R63 ;  /* 0x0000003f007a7308 */ /* 0x000e300000001000 */
[----:B------:R1:W3:Y:S08]  /*1820*/  MUFU.EX2 R146, R128 ;  /* 0x0000008000927308 */ /* 0x0002f00000000800 */
[----:B------:R4:W3:Y:S01]  /*1830*/  MUFU.EX2 R148, R129 ;  /* 0x0000008100947308 */ /* 0x0008e20000000800 */
[----:B-1----:R-:W-:Y:S01]  /*1840*/  FADD.FTZ R128, R67, R2 ;  /* 0x0000000243807221 */ /* 0x002fe20000010000 */
[----:B0-----:R-:W-:-:S06]  /*1850*/  FADD.FTZ R70, -R122, 1 ;  /* 0x3f8000007a467421 */ /* 0x001fcc0000010100 */
[----:B------:R0:W1:Y:S01]  /*1860*/  MUFU.EX2 R152, R130 ;  /* 0x0000008200987308 */ /* 0x0000620000000800 */
[----:B----4-:R-:W-:Y:S01]  /*1870*/  FADD.FTZ R129, R66, R2 ;  /* 0x0000000242817221 */ /* 0x010fe20000010000 */
[----:B---3--:R-:W-:-:S06]  /*1880*/  FADD.FTZ R146, R146, 1 ;  /* 0x3f80000092927421 */ /* 0x008fcc0000010000 */
[----:B------:R3:W4:Y:S01]  /*1890*/  MUFU.RCP R143, R124 ;  /* 0x0000007c008f7308 */ /* 0x0007220000001000 */
[----:B0-----:R-:W-:Y:S01]  /*18a0*/  FADD.FTZ R130, R69, R2 ;  /* 0x0000000245827221 */ /* 0x001fe20000010000 */
[----:B------:R-:W-:Y:S01]  /*18b0*/  FADD.FTZ R69, -R121, 1 ;  /* 0x3f80000079457421 */ /* 0x000fe20000010100 */
[----:B------:R-:W-:-:S05]  /*18c0*/  FADD.FTZ R148, R148, 1 ;  /* 0x3f80000094947421 */ /* 0x000fca0000010000 */
[----:B------:R0:W4:Y:S01]  /*18d0*/  MUFU.EX2 R153, R131 ;  /* 0x0000008300997308 */ /* 0x0001220000000800 */
[----:B---3--:R-:W-:Y:S01]  /*18e0*/  FMUL.FTZ R124, R101, R120 ;  /* 0x00000078657c7220 */ /* 0x008fe20000410000 */
[----:B-1----:R-:W-:-:S03]  /*18f0*/  FADD.FTZ R152, R152, 1 ;  /* 0x3f80000098987421 */ /* 0x002fc60000010000 */
[----:B------:R-:W-:-:S03]  /*1900*/  FMUL.FTZ R134, R73, R124 ;  /* 0x0000007c49867220 */ /* 0x000fc60000410000 */
[----:B------:R1:W3:Y:S01]  /*1910*/  MUFU.RCP R140, R125 ;  /* 0x0000007d008c7308 */ /* 0x0002e20000001000 */
[----:B0-----:R-:W-:Y:S01]  /*1920*/  FADD.FTZ R131, R68, R2 ;  /* 0x0000000244837221 */ /* 0x001fe20000010000 */
[----:B------:R-:W-:Y:S01]  /*1930*/  FADD.FTZ R68, -R120, 1 ;  /* 0x3f80000078447421 */ /* 0x000fe20000010100 */
[----:B----4-:R-:W-:-:S05]  /*1940*/  FMUL.FTZ R151, R88, R143 ;  /* 0x0000008f58977220 */ /* 0x010fca0000410000 */
[----:B------:R-:W-:Y:S01]  /*1950*/  MUFU.RCP R147, R71 ;  /* 0x0000004700937308 */ /* 0x000fe20000001000 */
[----:B-1----:R-:W-:Y:S01]  /*1960*/  FMUL.FTZ R125, R100, R121 ;  /* 0x00000079647d7220 */ /* 0x002fe20000410000 */
[----:B------:R-:W-:-:S03]  /*1970*/  FADD.FTZ R153, R153, 1 ;  /* 0x3f80000099997421 */ /* 0x000fc60000010000 */
[----:B------:R-:W-:-:S03]  /*1980*/  FMUL.FTZ R137, R72, R125 ;  /* 0x0000007d48897220 */ /* 0x000fc60000410000 */
[----:B------:R0:W-:Y:S01]  /*1990*/  MUFU.RCP R138, R126 ;  /* 0x0000007e008a7308 */ /* 0x0001e20000001000 */
[----:B---3--:R-:W-:-:S07]  /*19a0*/  FMUL.FTZ R150, R89, R140 ;  /* 0x0000008c59967220 */ /* 0x008fce0000410000 */
[----:B------:R1:W-:Y:S01]  /*19b0*/  MUFU.RCP R145, R127 ;  /* 0x0000007f00917308 */ /* 0x0003e20000001000 */
[----:B0-----:R-:W-:-:S07]  /*19c0*/  FMUL.FTZ R126, R103, R122 ;  /* 0x0000007a677e7220 */ /* 0x001fce0000410000 */
[----:B------:R-:W0:Y:S01]  /*19d0*/  MUFU.RCP R141, R141 ;  /* 0x0000008d008d7308 */ /* 0x000e220000001000 */
[----:B-1----:R-:W-:-:S04]  /*19e0*/  FMUL.FTZ R127, R102, R123 ;  /* 0x0000007b667f7220 */ /* 0x002fc80000410000 */
[----:B------:R-:W-:-:S03]  /*19f0*/  FMUL.FTZ R139, R74, R127 ;  /* 0x0000007f4a8b7220 */ /* 0x000fc60000410000 */
[----:B------:R-:W-:Y:S08]  /*1a00*/  MUFU.RCP R142, R142 ;  /* 0x0000008e008e7308 */ /* 0x000ff00000001000 */
[----:B------:R-:W-:Y:S08]  /*1a10*/  MUFU.RCP R149, R146 ;  /* 0x0000009200957308 */ /* 0x000ff00000001000 */
[----:B------:R-:W-:Y:S08]  /*1a20*/  MUFU.RCP R155, R152 ;  /* 0x00000098009b7308 */ /* 0x000ff00000001000 */
[----:B------:R0:W-:Y:S08]  /*1a30*/  MUFU.RCP R146, R153 ;  /* 0x0000009900927308 */ /* 0x0001f00000001000 */
[----:B------:R-:W-:Y:S01]  /*1a40*/  MUFU.RCP R148, R148 ;  /* 0x0000009400947308 */ /* 0x000fe20000001000 */
[----:B0-----:R-:W-:Y:S01]  /*1a50*/  FMUL.FTZ R153, R90, R141 ;  /* 0x0000008d5a997220 */ /* 0x001fe20000410000 */
[----:B------:R-:W-:Y:S04]  /*1a60*/  STS.128 [R32], R108 ;  /* 0x0000006c20007388 */ /* 0x000fe80000000c00 */
[----:B--2---:R-:W-:Y:S04]  /*1a70*/  STS.128 [R32+0x200], R112 ;  /* 0x0002007020007388 */ /* 0x004fe80000000c00 */
[----:B------:R0:W-:Y:S04]  /*1a80*/  STS.128 [R32+0x400], R104 ;  /* 0x0004006820007388 */ /* 0x0001e80000000c00 */
[----:B------:R-:W-:Y:S01]  /*1a90*/  STS.128 [R32+0x600], R116 ;  /* 0x0006007420007388 */ /* 0x000fe20000000c00 */
[----:B------:R-:W-:-:S03]  /*1aa0*/  NOP ;  /* 0x0000000000007918 */ /* 0x000fc60000000000 */
[----:B------:R-:W1:Y:S04]  /*1ab0*/  LDS.128 R60, [R33] ;  /* 0x00000000213c7984 */ /* 0x000e680000000c00 */
[----:B------:R-:W2:Y:S01]  /*1ac0*/  LDS.128 R64, [R33+0x10] ;  /* 0x0000100021407984 */ /* 0x000ea20000000c00 */
[----:B0-----:R-:W-:Y:S01]  /*1ad0*/  FFMA.FTZ R105, R100, R69, 1 ;  /* 0x3f80000064697423 */ /* 0x001fe20000010045 */
[----:B------:R-:W-:Y:S01]  /*1ae0*/  FADD.FTZ R69, -R123, 1 ;  /* 0x3f8000007b457421 */ /* 0x000fe20000010100 */
[----:B------:R-:W-:Y:S01]  /*1af0*/  FFMA.FTZ R104, R101, R68, 1 ;  /* 0x3f80000065687423 */ /* 0x000fe20000010044 */
[----:B------:R-:W-:Y:S01]  /*1b00*/  FFMA.FTZ R106, R103, R70, 1 ;  /* 0x3f800000676a7423 */ /* 0x000fe20000010046 */
[----:B------:R-:W-:Y:S01]  /*1b10*/  FADD.FTZ R101, -R143, 1 ;  /* 0x3f8000008f657421 */ /* 0x000fe20000010100 */
[----:B------:R-:W-:Y:S01]  /*1b20*/  FFMA.FTZ R107, R102, R69, 1 ;  /* 0x3f800000666b7423 */ /* 0x000fe20000010045 */
[----:B------:R-:W-:Y:S01]  /*1b30*/  FADD.FTZ R102, R136, 1 ;  /* 0x3f80000088667421 */ /* 0x000fe20000010000 */
[----:B------:R-:W0:Y:S01]  /*1b40*/  LDS.128 R68, [R33+0x20] ;  /* 0x0000200021447984 */ /* 0x000e220000000c00 */
[----:B------:R-:W-:Y:S01]  /*1b50*/  FMUL.FTZ R136, R75, R126 ;  /* 0x0000007e4b887220 */ /* 0x000fe20000410000 */
[----:B------:R-:W-:Y:S01]  /*1b60*/  FFMA.FTZ R108, R88, R101, 1 ;  /* 0x3f800000586c7423 */ /* 0x000fe20000010065 */
[----:B------:R-:W-:Y:S01]  /*1b70*/  FADD.FTZ R88, -R140, 1 ;  /* 0x3f8000008c587421 */ /* 0x000fe20000010100 */
[----:B------:R3:W4:Y:S03]  /*1b80*/  MUFU.RCP R144, R102 ;  /* 0x0000006600907308 */ /* 0x0007260000001000 */
[----:B------:R-:W-:Y:S01]  /*1b90*/  FFMA.FTZ R109, R89, R88, 1 ;  /* 0x3f800000596d7423 */ /* 0x000fe20000010058 */
[----:B------:R-:W-:-:S04]  /*1ba0*/  FADD.FTZ R89, -R141, 1 ;  /* 0x3f8000008d597421 */ /* 0x000fc80000010100 */
        /* <DEDUP_REMOVED lines=11> */
[----:B---3--:R-:W-:Y:S01]  /*1c60*/  FMUL.FTZ R102, R74, R107 ;  /* 0x0000006b4a667220 */ /* 0x008fe20000410000 */
[----:B------:R-:W-:Y:S01]  /*1c70*/  FMUL.FTZ R103, R75, R106 ;  /* 0x0000006a4b677220 */ /* 0x000fe20000410000 */
[----:B------:R-:W-:Y:S01]  /*1c80*/  FMUL.FTZ R143, R143, R100 ;  /* 0x000000648f8f7220 */ /* 0x000fe20000410000 */
[----:B------:R-:W-:Y:S01]  /*1c90*/  FMUL.FTZ R140, R140, R101 ;  /* 0x000000658c8c7220 */ /* 0x000fe20000410000 */
[----:B------:R-:W-:Y:S01]  /*1ca0*/  FMUL.FTZ R100, R72, R105 ;  /* 0x0000006948647220 */ /* 0x000fe20000410000 */
[----:B------:R-:W-:Y:S01]  /*1cb0*/  FMUL.FTZ R101, R73, R104 ;  /* 0x0000006849657220 */ /* 0x000fe20000410000 */
[----:B------:R-:W-:Y:S01]  /*1cc0*/  FADD.FTZ R106, -R138, 1 ;  /* 0x3f8000008a6a7421 */ /* 0x000fe20000010100 */
[----:B------:R-:W1:Y:S01]  /*1cd0*/  LDS.128 R72, [R33+0x30] ;  /* 0x0000300021487984 */ /* 0x000e620000000c00 */
        /* <DEDUP_REMOVED lines=9> */
[----:B----4-:R-:W-:Y:S01]  /*1d70*/  FADD.FTZ R108, -R144, 1 ;  /* 0x3f800000906c7421 */ /* 0x010fe20000010100 */
[----:B------:R-:W-:Y:S01]  /*1d80*/  FMUL.FTZ R106, R88, R89 ;  /* 0x00000059586a7220 */ /* 0x000fe20000410000 */
[----:B------:R-:W-:Y:S01]  /*1d90*/  FADD.FTZ R88, -R142, 1 ;  /* 0x3f8000008e587421 */ /* 0x000fe20000010100 */
[----:B------:R-:W-:Y:S01]  /*1da0*/  FFMA.FTZ R112, R94, R109, 1 ;  /* 0x3f8000005e707423 */ /* 0x000fe2000001006d */
[----:B------:R-:W-:Y:S01]  /*1db0*/  FFMA.FTZ R114, R95, R108, 1 ;  /* 0x3f8000005f727423 */ /* 0x000fe2000001006c */
[----:B0-----:R-:W-:Y:S01]  /*1dc0*/  FMUL.FTZ R109, R81, R69 ;  /* 0x00000045516d7220 */ /* 0x001fe20000410000 */
        /* <DEDUP_REMOVED lines=21> */
[----:B------:R-:W-:Y:S01]  /*1f20*/  FFMA.FTZ R114, R97, R88, 1 ;  /* 0x3f80000061727423 */ /* 0x000fe20000010058 */
[----:B------:R-:W-:Y:S01]  /*1f30*/  FMUL.FTZ R141, R76, R151 ;  /* 0x000000974c8d7220 */ /* 0x000fe20000410000 */
        /* <DEDUP_REMOVED lines=14> */
[----:B------:R-:W-:Y:S01]  /*2020*/  MOV R76, UR8 ;  /* 0x00000008004c7c02 */ /* 0x000fe20008000f00 */
[----:B------:R-:W-:Y:S01]  /*2030*/  FMUL.FTZ R143, R78, R153 ;  /* 0x000000994e8f7220 */ /* 0x000fe20000410000 */
[----:B------:R-:W-:Y:S01]  /*2040*/  FMUL.FTZ R78, R93, R142 ;  /* 0x0000008e5d4e7220 */ /* 0x000fe20000410000 */
[----:B------:R0:W-:Y:S01]  /*2050*/  STS.128 [R33+0x10], R104 ;  /* 0x0000106821007388 */ /* 0x0001e20000000c00 */
[----:B------:R-:W-:Y:S01]  /*2060*/  FMUL.FTZ R93, R94, R147 ;  /* 0x000000935e5d7220 */ /* 0x000fe20000410000 */
[----:B------:R-:W-:Y:S01]  /*2070*/  FFMA.FTZ R94, R44, R137, R133 ;  /* 0x000000892c5e7223 */ /* 0x000fe20000010085 */
[----:B------:R-:W-:Y:S01]  /*2080*/  FMUL.FTZ R142, R81, R78 ;  /* 0x0000004e518e7220 */ /* 0x000fe20000410000 */
[----:B------:R-:W-:Y:S01]  /*2090*/  STS.128 [R33+0x20], R108 ;  /* 0x0000206c21007388 */ /* 0x000fe20000000c00 */
[----:B------:R-:W-:Y:S01]  /*20a0*/  FMUL.FTZ R81, R96, R149 ;  /* 0x0000009560517220 */ /* 0x000fe20000410000 */
[----:B------:R-:W-:Y:S01]  /*20b0*/  FMUL.FTZ R147, R82, R93 ;  /* 0x0000005d52937220 */ /* 0x000fe20000410000 */
[----:B------:R-:W-:Y:S01]  /*20c0*/  FMUL.FTZ R155, R98, R155 ;  /* 0x0000009b629b7220 */ /* 0x000fe20000410000 */
        /* <DEDUP_REMOVED lines=70> */
.L_x_8203:
[----:B------:R-:W-:Y:S01]  /*2530*/  FFMA.FTZ R64, R48, R141, R95 ;  /* 0x0000008d30407223 */ /* 0x000fe2000001005f */
[----:B------:R-:W2:Y:S01]  /*2540*/  LDCU UR8, c[0x0][0x38c] ;  /* 0x00007180ff0877ac */ /* 0x000ea20008000800 */
[----:B0-----:R-:W-:Y:S02]  /*2550*/  CS2R R60, SRZ ;  /* 0x00000000003c7805 */ /* 0x001fe4000001ff00 */
[----:B------:R-:W-:Y:S01]  /*2560*/  CS2R R62, SRZ ;  /* 0x00000000003e7805 */ /* 0x000fe2000001ff00 */
[----:B------:R-:W-:Y:S01]  /*2570*/  FFMA.FTZ R67, R49, R138, R64 ;  /* 0x0000008a31437223 */ /* 0x000fe20000010040 */
[----:B------:R-:W-:Y:S02]  /*2580*/  CS2R R64, SRZ ;  /* 0x0000000000407805 */ /* 0x000fe4000001ff00 */
[----:B------:R-:W-:Y:S02]  /*2590*/  CS2R R68, SRZ ;  /* 0x0000000000447805 */ /* 0x000fe4000001ff00 */
[----:B------:R-:W-:Y:S01]  /*25a0*/  CS2R R74, SRZ ;  /* 0x00000000004a7805 */ /* 0x000fe2000001ff00 */
[----:B------:R-:W-:Y:S01]  /*25b0*/  FFMA.FTZ R70, R50, R143, R67 ;  /* 0x0000008f32467223 */ /* 0x000fe20000010043 */
[----:B------:R-:W-:Y:S01]  /*25c0*/  CS2R R66, SRZ ;  /* 0x0000000000427805 */ /* 0x000fe2000001ff00 */
[-C--:B-1----:R-:W-:Y:S01]  /*25d0*/  FMUL.FTZ R77, R134, R0.reuse ;  /* 0x00000000864d7220 */ /* 0x082fe20000410000 */
        /* <DEDUP_REMOVED lines=8> */
[----:B--2---:R-:W-:Y:S01]  /*2660*/  UISETP.GE.AND UP0, UPT, UR8, 0x1, UPT ;  /* 0x000000010800788c */ /* 0x004fe2000bf06270 */
        /* <DEDUP_REMOVED lines=26> */
[----:B------:R-:W-:Y:S01]  /*2810*/  IADD3 R198, PT, PT, R168, UR6, RZ ;  /* 0x00000006a8c67c10 */ /* 0x000fe2000fffe0ff */
[----:B------:R-:W-:Y:S01]  /*2820*/  ULOP3.LUT UR13, UR8, 0x100, URZ, 0xc0, !UPT ;  /* 0x00000100080d7892 */ /* 0x000fe2000f8ec0ff */
[----:B------:R-:W1:Y:S01]  /*2830*/  LDC.64 R152, c[0x0][0x440] ;  /* 0x00011000ff987b82 */ /* 0x000e620000000a00 */
[----:B------:R-:W-:Y:S01]  /*2840*/  PLOP3.LUT P0, PT, PT, PT, UP0, 0x80, 0x8 ;  /* 0x000000000008781c */ /* 0x000fe20003f0f008 */
[----:B------:R-:W2:Y:S01]  /*2850*/  LDCU UR36, c[0x0][0x394] ;  /* 0x00007280ff2477ac */ /* 0x000ea20008000800 */
[----:B------:R-:W-:-:S02]  /*2860*/  IADD3.X R173, PT, PT, RZ, R29, RZ, P1, !PT ;  /* 0x0000001dffad7210 */ /* 0x000fc40000ffe4ff */
[----:B------:R-:W-:Y:S01]  /*2870*/  ISETP.EQ.AND P0, PT, R168, RZ, P0 ;  /* 0x000000ffa800720c */ /* 0x000fe20000702270 */
[----:B------:R-:W3:Y:S01]  /*2880*/  LDCU UR37, c[0x0][0x38c] ;  /* 0x00007180ff2577ac */ /* 0x000ee20008000800 */
[----:B------:R-:W-:Y:S01]  /*2890*/  IADD3.X R171, PT, PT, RZ, R30, RZ, P2, !PT ;  /* 0x0000001effab7210 */ /* 0x000fe200017fe4ff */
        /* <DEDUP_REMOVED lines=8> */
.L_x_8242:
[----:B0-----:R-:W-:-:S04]  /*2920*/  IMAD.WIDE.U32 R92, R150, UR8, RZ ;  /* 0x00000008965c7c25 */ /* 0x001fc8000f8e00ff */
[----:B------:R-:W-:Y:S01]  /*2930*/  IMAD R93, R151, UR8, R93 ;  /* 0x00000008975d7c24 */ /* 0x000fe2000f8e025d */
[----:B------:R-:W-:-:S04]  /*2940*/  LEA R108, P1, R92, R4, 0x2 ;  /* 0x000000045c6c7211 */ /* 0x000fc800078210ff */
[----:B------:R-:W-:-:S03]  /*2950*/  LEA.HI.X R109, R92, R5, R93, 0x2, P1 ;  /* 0x000000055c6d7211 */ /* 0x000fc600008f145d */
[----:B------:R-:W-:-:S05]  /*2960*/  IMAD.WIDE.U32 R108, R27, 0x10, R108 ;  /* 0x000000101b6c7825 */ /* 0x000fca00078e006c */
[----:B--2---:R-:W2:Y:S04]  /*2970*/  LDG.E.128 R92, desc[UR28][R108.64] ;  /* 0x0000001c6c5c7981 */ /* 0x004ea8000c1e1d00 */
[----:B---3--:R-:W3:Y:S04]  /*2980*/  LDG.E.128 R96, desc[UR28][R108.64+0x200] ;  /* 0x0002001c6c607981 */ /* 0x008ee8000c1e1d00 */
        /* <DEDUP_REMOVED lines=26> */
[----:B------:R-:W-:Y:S01]  /*2b30*/  ISETP.NE.AND P2, PT, R168, RZ, PT ;  /* 0x000000ffa800720c */ /* 0x000fe20003f45270 */
[----:B------:R-:W-:Y:S01]  /*2b40*/  UMOV UR12, 0x400 ;  /* 0x00000400000c7882 */ /* 0x000fe20000000000 */
[----:B------:R-:W1:Y:S01]  /*2b50*/  LDS.128 R92, [R33] ;  /* 0x00000000215c7984 */ /* 0x000e620000000c00 */
[----:B------:R-:W-:Y:S01]  /*2b60*/  MOV R182, UR8 ;  /* 0x0000000800b67c02 */ /* 0x000fe20008000f00 */
[----:B------:R-:W-:Y:S01]  /*2b70*/  FMUL.FTZ R185, R52, R43 ;  /* 0x0000002b34b97220 */ /* 0x000fe20000410000 */
[----:B----4-:R-:W-:Y:S01]  /*2b80*/  FMUL.FTZ R181, R162, 1.4426950216293334961 ;  /* 0x3fb8aa3ba2b57820 */ /* 0x010fe20000410000 */
[----:B------:R-:W4:Y:S01]  /*2b90*/  LDS.128 R96, [R33+0x10] ;  /* 0x0000100021607984 */ /* 0x000f220000000c00 */
[----:B------:R-:W-:Y:S01]  /*2ba0*/  ISETP.NE.AND P1, PT, R168, 0x1f, PT ;  /* 0x0000001fa800780c */ /* 0x000fe20003f25270 */
[----:B------:R-:W-:Y:S01]  /*2bb0*/  FMUL.FTZ R215, R44, R35 ;  /* 0x000000232cd77220 */ /* 0x000fe20000410000 */
[-C--:B------:R-:W-:Y:S01]  /*2bc0*/  FMUL.FTZ R180, R41, R181.reuse ;  /* 0x000000b529b47220 */ /* 0x080fe20000410000 */
[----:B------:R-:W4:Y:S01]  /*2bd0*/  LDS.128 R100, [R33+0x20] ;  /* 0x0000200021647984 */ /* 0x000f220000000c00 */
[-C--:B------:R-:W-:Y:S01]  /*2be0*/  FMUL.FTZ R176, R35, R181.reuse ;  /* 0x000000b523b07220 */ /* 0x080fe20000410000 */
[-C--:B------:R-:W-:Y:S01]  /*2bf0*/  FMUL.FTZ R175, R34, R181.reuse ;  /* 0x000000b522af7220 */ /* 0x080fe20000410000 */
[-C--:B------:R-:W-:Y:S01]  /*2c00*/  FMUL.FTZ R174, R37, R181.reuse ;  /* 0x000000b525ae7220 */ /* 0x080fe20000410000 */
[----:B------:R-:W4:Y:S01]  /*2c10*/  LDS.128 R104, [R33+0x30] ;  /* 0x0000300021687984 */ /* 0x000f220000000c00 */
[-C--:B------:R-:W-:Y:S01]  /*2c20*/  FMUL.FTZ R179, R36, R181.reuse ;  /* 0x000000b524b37220 */ /* 0x080fe20000410000 */
[-C--:B------:R-:W-:Y:S01]  /*2c30*/  FMUL.FTZ R177, R39, R181.reuse ;  /* 0x000000b527b17220 */ /* 0x080fe20000410000 */
[----:B------:R-:W5:Y:S01]  /*2c40*/  MUFU.EX2 R176, R176 ;  /* 0x000000b000b07308 */ /* 0x000f620000000800 */
[-C--:B------:R-:W-:Y:S01]  /*2c50*/  FMUL.FTZ R178, R38, R181.reuse ;  /* 0x000000b526b27220 */ /* 0x080fe20000410000 */
[-C--:B------:R-:W-:Y:S01]  /*2c60*/  FMUL.FTZ R183, R130, R181.reuse ;  /* 0x000000b582b77220 */ /* 0x080fe20000410000 */
[----:B------:R-:W-:Y:S01]  /*2c70*/  FMUL.FTZ R184, R135, R181 ;  /* 0x000000b587b87220 */ /* 0x000fe20000410000 */
[----:B------:R-:W-:Y:S01]  /*2c80*/  FMUL.FTZ R212, R45, R34 ;  /* 0x000000222dd47220 */ /* 0x000fe20000410000 */
[----:B------:R-:W-:Y:S01]  /*2c90*/  FMUL.FTZ R213, R46, R37 ;  /* 0x000000252ed57220 */ /* 0x000fe20000410000 */
[----:B0-----:R-:W-:Y:S01]  /*2ca0*/  ULEA UR14, UR14, UR12, 0x18 ;  /* 0x0000000c0e0e7291 */ /* 0x001fe2000f8ec0ff */
[----:B------:R-:W-:Y:S01]  /*2cb0*/  FMUL.FTZ R210, R47, R36 ;  /* 0x000000242fd27220 */ /* 0x000fe20000410000 */
        /* <DEDUP_REMOVED lines=16> */
[----:B------:R-:W-:Y:S01]  /*2dc0*/  FMUL.FTZ R190, R100, R185 ;  /* 0x000000b964be7220 */ /* 0x000fe20000410000 */
[----:B------:R-:W-:Y:S01]  /*2dd0*/  FMUL.FTZ R191, R102, R191 ;  /* 0x000000bf66bf7220 */ /* 0x000fe20000410000 */
[----:B------:R-:W-:Y:S01]  /*2de0*/  FMUL.FTZ R185, R104, R187 ;  /* 0x000000bb68b97220 */ /* 0x000fe20000410000 */
[----:B------:R-:W-:-:S04]  /*2df0*/  FMUL.FTZ R186, R105, R186 ;  /* 0x000000ba69ba7220 */ /* 0x000fc80000410000 */
[----:B------:R-:W4:Y:S08]  /*2e00*/  MUFU.EX2 R178, R178 ;  /* 0x000000b200b27308 */ /* 0x000f300000000800 */
[----:B------:R-:W0:Y:S08]  /*2e10*/  MUFU.EX2 R183, R183 ;  /* 0x000000b700b77308 */ /* 0x000e300000000800 */
[----:B------:R-:W0:Y:S01]  /*2e20*/  MUFU.EX2 R184, R184 ;  /* 0x000000b800b87308 */ /* 0x000e220000000800 */
[----:B--2---:R-:W-:Y:S04]  /*2e30*/  STS.128 [R32+0x840], R108 ;  /* 0x0008406c20007388 */ /* 0x004fe80000000c00 */
[----:B---3--:R-:W-:Y:S04]  /*2e40*/  STS.128 [R32+0xa40], R112 ;  /* 0x000a407020007388 */ /* 0x008fe80000000c00 */
[----:B-----5:R-:W-:Y:S04]  /*2e50*/  STS.128 [R32+0xc40], R116 ;  /* 0x000c407420007388 */ /* 0x020fe80000000c00 */
[----:B------:R2:W-:Y:S01]  /*2e60*/  STS.128 [R32+0xe40], R120 ;  /* 0x000e407820007388 */ /* 0x0005e20000000c00 */
[----:B------:R-:W-:-:S03]  /*2e70*/  NOP ;  /* 0x0000000000007918 */ /* 0x000fc60000000000 */
[----:B------:R-:W3:Y:S04]  /*2e80*/  LDS.128 R108, [R33+0x850] ;  /* 0x00085000216c7984 */ /* 0x000ee80000000c00 */
[----:B------:R-:W5:Y:S04]  /*2e90*/  LDS.128 R124, [R33+0x840] ;  /* 0x00084000217c7984 */ /* 0x000f680000000c00 */
[----:B------:R-:W1:Y:S01]  /*2ea0*/  LDS.128 R112, [R33+0x860] ;  /* 0x0008600021707984 */ /* 0x000e620000000c00 */
[----:B--2---:R2:W0:Y:S01]  /*2eb0*/  MUFU.EX2 R120, R180 ;  /* 0x000000b400787308 */ /* 0x0044220000000800 */
[-C--:B------:R-:W-:Y:S01]  /*2ec0*/  FMUL.FTZ R121, R40, R181.reuse ;  /* 0x000000b528797220 */ /* 0x080fe20000410000 */
[-C--:B------:R-:W-:Y:S01]  /*2ed0*/  FMUL.FTZ R123, R43, R181.reuse ;  /* 0x000000b52b7b7220 */ /* 0x080fe20000410000 */
[----:B------:R-:W4:Y:S01]  /*2ee0*/  LDS.128 R116, [R33+0x870] ;  /* 0x0008700021747984 */ /* 0x000f220000000c00 */
[----:B------:R-:W-:-:S04]  /*2ef0*/  FMUL.FTZ R122, R42, R181 ;  /* 0x000000b52a7a7220 */ /* 0x000fc80000410000 */
[----:B------:R-:W0:Y:S01]  /*2f00*/  MUFU.EX2 R121, R121 ;  /* 0x0000007900797308 */ /* 0x000e220000000800 */
[----:B--2---:R-:W-:Y:S01]  /*2f10*/  IADD3 R180, PT, PT, R182, UR13, RZ ;  /* 0x0000000db6b47c10 */ /* 0x004fe2000fffe0ff */
[----:B------:R-:W-:Y:S01]  /*2f20*/  FMUL.FTZ R182, R129, R181 ;  /* 0x000000b581b67220 */ /* 0x000fe20000410000 */
[----:B------:R-:W-:-:S05]  /*2f30*/  @P2 IADD3 R180, PT, PT, R168, 0x200, RZ ;  /* 0x00000200a8b42810 */ /* 0x000fca0007ffe0ff */
[----:B------:R-:W2:Y:S08]  /*2f40*/  MUFU.EX2 R123, R123 ;  /* 0x0000007b007b7308 */ /* 0x000eb00000000800 */
[----:B------:R-:W0:Y:S01]  /*2f50*/  MUFU.EX2 R122, R122 ;  /* 0x0000007a007a7308 */ /* 0x000e220000000800 */
[----:B---3--:R-:W-:Y:S01]  /*2f60*/  FMUL.FTZ R203, R138, R109 ;  /* 0x0000006d8acb7220 */ /* 0x008fe20000410000 */
[----:B------:R-:W-:Y:S01]  /*2f70*/  LEA R109, R180, UR14, 0x2 ;  /* 0x0000000eb46d7c11 */ /* 0x000fe2000f8e10ff */
[----:B------:R-:W-:Y:S01]  /*2f80*/  FMUL.FTZ R180, R131, R181 ;  /* 0x000000b583b47220 */ /* 0x000fe20000410000 */
[----:B------:R-:W-:Y:S01]  /*2f90*/  FMUL.FTZ R196, R140, R111 ;  /* 0x0000006f8cc47220 */ /* 0x000fe20000410000 */
[----:B-----5:R-:W-:Y:S01]  /*2fa0*/  FMUL.FTZ R205, R134, R125 ;  /* 0x0000007d86cd7220 */ /* 0x020fe20000410000 */
[----:B------:R-:W-:Y:S01]  /*2fb0*/  FMUL.FTZ R206, R136, R127 ;  /* 0x0000007f88ce7220 */ /* 0x000fe20000410000 */
[-C--:B------:R-:W-:Y:S01]  /*2fc0*/  FMUL.FTZ R125, R128, R181.reuse ;  /* 0x000000b5807d7220 */ /* 0x080fe20000410000 */
[----:B------:R-:W-:Y:S01]  /*2fd0*/  FMUL.FTZ R127, R132, R181 ;  /* 0x000000b5847f7220 */ /* 0x000fe20000410000 */
[----:B------:R-:W3:Y:S01]  /*2fe0*/  MUFU.EX2 R180, R180 ;  /* 0x000000b400b47308 */ /* 0x000ee20000000800 */
[----:B------:R-:W-:Y:S01]  /*2ff0*/  FMUL.FTZ R200, R137, R124 ;  /* 0x0000007c89c87220 */ /* 0x000fe20000410000 */
[----:B------:R-:W-:Y:S01]  /*3000*/  FMUL.FTZ R202, R139, R126 ;  /* 0x0000007e8bca7220 */ /* 0x000fe20000410000 */
[----:B------:R-:W-:Y:S01]  /*3010*/  FMUL.FTZ R211, R141, R108 ;  /* 0x0000006c8dd37220 */ /* 0x000fe20000410000 */
[----:B-1----:R-:W-:Y:S01]  /*3020*/  FMUL.FTZ R111, R145, R112 ;  /* 0x00000070916f7220 */ /* 0x002fe20000410000 */
[----:B------:R1:W-:Y:S01]  /*3030*/  STS [R109+0x2338], R176 ;  /* 0x002338b06d007388 */ /* 0x0003e20000000800 */
[----:B------:R-:W-:Y:S01]  /*3040*/  FMUL.FTZ R108, R49, R38 ;  /* 0x00000026316c7220 */ /* 0x000fe20000410000 */
[----:B------:R-:W-:Y:S01]  /*3050*/  FMUL.FTZ R112, R53, R42 ;  /* 0x0000002a35707220 */ /* 0x000fe20000410000 */
[----:B------:R-:W0:Y:S01]  /*3060*/  MUFU.EX2 R125, R125 ;  /* 0x0000007d007d7308 */ /* 0x000e220000000800 */
[----:B------:R-:W-:Y:S01]  /*3070*/  FMUL.FTZ R181, R58, R135 ;  /* 0x000000873ab57220 */ /* 0x000fe20000410000 */
[----:B------:R-:W-:Y:S01]  /*3080*/  FMUL.FTZ R126, R59, R132 ;  /* 0x000000843b7e7220 */ /* 0x000fe20000410000 */
[----:B------:R-:W-:Y:S01]  /*3090*/  FMUL.FTZ R110, R143, R110 ;  /* 0x0000006e8f6e7220 */ /* 0x000fe20000410000 */
[----:B------:R-:W-:Y:S01]  /*30a0*/  FMUL.FTZ R113, R142, R113 ;  /* 0x000000718e717220 */ /* 0x000fe20000410000 */
[----:B------:R-:W-:Y:S01]  /*30b0*/  FMUL.FTZ R114, R147, R114 ;  /* 0x0000007293727220 */ /* 0x000fe20000410000 */
[----:B------:R-:W-:Y:S01]  /*30c0*/  FMUL.FTZ R115, R144, R115 ;  /* 0x0000007390737220 */ /* 0x000fe20000410000 */
[----:B-1----:R-:W-:Y:S01]  /*30d0*/  FMUL.FTZ R109, R48, R39 ;  /* 0x00000027306d7220 */ /* 0x002fe20000410000 */
[----:B------:R-:W1:Y:S01]  /*30e0*/  MUFU.EX2 R127, R127 ;  /* 0x0000007f007f7308 */ /* 0x000e620000000800 */
[----:B----4-:R-:W-:Y:S01]  /*30f0*/  FMUL.FTZ R116, R149, R116 ;  /* 0x0000007495747220 */ /* 0x010fe20000410000 */
[----:B------:R-:W-:Y:S01]  /*3100*/  FMUL.FTZ R117, R146, R117 ;  /* 0x0000007592757220 */ /* 0x000fe20000410000 */
[----:B------:R-:W-:Y:S01]  /*3110*/  FMUL.FTZ R118, R163, R118 ;  /* 0x00000076a3767220 */ /* 0x000fe20000410000 */
[----:B------:R-:W-:Y:S01]  /*3120*/  FMUL.FTZ R119, R148, R119 ;  /* 0x0000007794777220 */ /* 0x000fe20000410000 */
[----:B------:R-:W-:Y:S01]  /*3130*/  FMUL.FTZ R208, R96, R109 ;  /* 0x0000006d60d07220 */ /* 0x000fe20000410000 */
[----:B------:R-:W-:Y:S01]  /*3140*/  FMUL.FTZ R209, R97, R108 ;  /* 0x0000006c61d17220 */ /* 0x000fe20000410000 */
[----:B------:R-:W-:Y:S01]  /*3150*/  FMUL.FTZ R195, R101, R112 ;  /* 0x0000007065c37220 */ /* 0x000fe20000410000 */
[----:B------:R4:W0:Y:S01]  /*3160*/  MUFU.EX2 R124, R182 ;  /* 0x000000b6007c7308 */ /* 0x0008220000000800 */
[----:B------:R-:W-:Y:S01]  /*3170*/  FMUL.FTZ R181, R106, R181 ;  /* 0x000000b56ab57220 */ /* 0x000fe20000410000 */
[----:B------:R-:W-:Y:S01]  /*3180*/  FMUL.FTZ R126, R107, R126 ;  /* 0x0000007e6b7e7220 */ /* 0x000fe20000410000 */
[----:B----4-:R-:W-:-:S04]  /*3190*/  FMUL.FTZ R182, R55, R128 ;  /* 0x0000008037b67220 */ /* 0x010fc80000410000 */
[----:B------:R-:W-:Y:S01]  /*31a0*/  FMUL.FTZ R182, R103, R182 ;  /* 0x000000b667b67220 */ /* 0x000fe20000410000 */
[----:B------:R-:W-:Y:S06]  /*31b0*/  BAR.SYNC.DEFER_BLOCKING 0x0 ;  /* 0x0000000000007b1d */ /* 0x000fec0000010000 */
[----:B-123--:R-:W-:Y:S05]  /*31c0*/  @P1 BRA `(.L_x_8206) ;  /* 0x0000000000241947 */ /* 0x00efea0003800000 */
[----:B------:R-:W-:Y:S01]  /*31d0*/  UISETP.NE.AND UP0, UPT, UR19, UR36, UPT ;  /* 0x000000241300728c */ /* 0x000fe2000bf05270 */
[----:B------:R-:W-:-:S08]  /*31e0*/  HFMA2 R188, -RZ, RZ, 1.875, 0 ;  /* 0x3f800000ffbc7431 */ /* 0x000fd000000001ff */
[----:B------:R-:W-:Y:S05]  /*31f0*/  BRA.U !UP0, `(.L_x_8207) ;  /* 0x00000001081c7547 */ /* 0x000fea000b800000 */
[----:B------:R-:W-:-:S04]  /*3200*/  USHF.L.U32 UR12, UR19, 0x8, URZ ;  /* 0x00000008130c7899 */ /* 0x000fc800080006ff */
[----:B------:R-:W-:-:S04]  /*3210*/  ULOP3.LUT UR12, UR12, 0x100, URZ, 0xc0, !UPT ;  /* 0x000001000c0c7892 */ /* 0x000fc8000f8ec0ff */
[----:B------:R-:W-:-:S04]  /*3220*/  UIADD3 UR12, UPT, UPT, UR12, UR8, URZ ;  /* 0x000000080c0c7290 */ /* 0x000fc8000fffe0ff */
[----:B------:R-:W-:-:S09]  /*3230*/  ULEA UR12, UR12, UR14, 0x2 ;  /* 0x0000000e0c0c7291 */ /* 0x000fd2000f8e10ff */
[----:B------:R-:W3:Y:S01]  /*3240*/  LDS R188, [UR12+0x2338] ;  /* 0x0023380cffbc7984 */ /* 0x000ee20008000800 */
[----:B------:R-:W-:Y:S05]  /*3250*/  BRA `(.L_x_8207) ;  /* 0x0000000000047947 */ /* 0x000fea0003800000 */
.L_x_8206:
[----:B------:R1:W2:Y:S02]  /*3260*/  LDS R188, [R8+UR24+0x2b3c] ;  /* 0x002b3c1808bc7984 */ /* 0x0002a40008000800 */
.L_x_8207:
[----:B------:R-:W-:Y:S05]  /*3270*/  BSYNC.RECONVERGENT B0 ;  /* 0x0000000000007941 */ /* 0x000fea0003800200 */
.L_x_8205:
[----:B------:R-:W4:Y:S01]  /*3280*/  @P0 LDC R109, c[0x0][0x38c] ;  /* 0x0000e300ff6d0b82 */ /* 0x000f220000000800 */
[----:B------:R-:W-:Y:S01]  /*3290*/  MOV R108, UR19 ;  /* 0x00000013006c7c02 */ /* 0x000fe20008000f00 */
[----:B------:R-:W-:Y:S01]  /*32a0*/  HFMA2 R112, -RZ, RZ, 0, 0 ;  /* 0x00000000ff707431 */ /* 0x000fe200000001ff */
[----:B------:R-:W-:Y:S02]  /*32b0*/  MOV R187, 0x8 ;  /* 0x0000000800bb7802 */ /* 0x000fe40000000f00 */
[----:B------:R-:W-:-:S05]  /*32c0*/  @P0 IADD3 R108, PT, PT, R108, -0x2, RZ ;  /* 0xfffffffe6c6c0810 */ /* 0x000fca0007ffe0ff */
[----:B----4-:R-:W-:-:S04]  /*32d0*/  @P0 IMAD R108, R108, R109, UR8 ;  /* 0x000000086c6c0e24 */ /* 0x010fc8000f8e026d */
[----:B------:R-:W-:-:S05]  /*32e0*/  @P0 IMAD.WIDE R108, R108, R187, UR4 ;  /* 0x000000046c6c0e25 */ /* 0x000fca000f8e02bb */
[----:B------:R4:W5:Y:S01]  /*32f0*/  @P0 LDG.E R112, desc[UR28][R108.64+0x4] ;  /* 0x0000041c6c700981 */ /* 0x000962000c1e1900 */
[C---:B--23--:R-:W-:Y:S01]  /*3300*/  FMUL.FTZ R187, R127.reuse, R188 ;  /* 0x000000bc7fbb7220 */ /* 0x04cfe20000410000 */
[----:B------:R-:W-:Y:S01]  /*3310*/  FFMA.FTZ R189, R127, R119, R118 ;  /* 0x000000777fbd7223 */ /* 0x000fe20000010076 */
[C---:B------:R-:W-:Y:S01]  /*3320*/  ISETP.NE.AND P1, PT, R9.reuse, 0x1f, PT ;  /* 0x0000001f0900780c */ /* 0x040fe20003f25270 */
[----:B------:R-:W-:Y:S01]  /*3330*/  UISETP.GE.AND UP0, UPT, UR19, UR36, UPT ;  /* 0x000000241300728c */ /* 0x000fe2000bf06270 */
[C---:B0-----:R-:W-:Y:S01]  /*3340*/  FMUL.FTZ R192, R184.reuse, R187 ;  /* 0x000000bbb8c07220 */ /* 0x041fe20000410000 */
[----:B------:R-:W-:Y:S01]  /*3350*/  FFMA.FTZ R189, R184, R189, R117 ;  /* 0x000000bdb8bd7223 */ /* 0x000fe20000010075 */
[----:B------:R-:W-:Y:S01]  /*3360*/  ISETP.GT.U32.AND P3, PT, R9, 0x1b, PT ;  /* 0x0000001b0900780c */ /* 0x000fe20003f64070 */
[----:B------:R-:W-:Y:S01]  /*3370*/  ULEA UR12, UR8, UR14, 0x3 ;  /* 0x0000000e080c7291 */ /* 0x000fe2000f8e18ff */
[C---:B------:R-:W-:Y:S01]  /*3380*/  FMUL.FTZ R187, R183.reuse, R192 ;  /* 0x000000c0b7bb7220 */ /* 0x040fe20000410000 */
[----:B------:R-:W-:Y:S01]  /*3390*/  FFMA.FTZ R189, R183, R189, R116 ;  /* 0x000000bdb7bd7223 */ /* 0x000fe20000010074 */
[----:B------:R-:W-:Y:S01]  /*33a0*/  ISETP.GT.U32.AND P4, PT, R9, 0x17, PT ;  /* 0x000000170900780c */ /* 0x000fe20003f84070 */
[----:B------:R-:W-:Y:S01]  /*33b0*/  BSSY.RECONVERGENT B0, `(.L_x_8208) ;  /* 0x000013a000007945 */ /* 0x000fe20003800200 */
        /* <DEDUP_REMOVED lines=34> */
[----:B------:R-:W0:Y:S01]  /*35e0*/  SHFL.DOWN PT, R189, R214, 0x1, 0x1f ;  /* 0x08201f00d6bd7f89 */ /* 0x000e2200000e0000 */
        /* <DEDUP_REMOVED lines=12> */
[----:B0-----:R-:W-:-:S03]  /*36b0*/  @P1 FMUL.FTZ R109, R189, R214 ;  /* 0x000000d6bd6d1220 */ /* 0x001fc60000410000 */
        /* <DEDUP_REMOVED lines=10> */
[----:B------:R-:W3:Y:S01]  /*3760*/  SHFL.UP PT, R189, R187, 0x1, RZ ;  /* 0x04200000bbbd7989 */ /* 0x000ee200000e00ff */
[----:B------:R-:W-:-:S04]  /*3770*/  FMUL.FTZ R109, R125, R108 ;  /* 0x0000006c7d6d7220 */ /* 0x000fc80000410000 */
[----:B------:R-:W-:-:S04]  /*3780*/  FMUL.FTZ R108, R180, R109 ;  /* 0x0000006db46c7220 */ /* 0x000fc80000410000 */
[----:B------:R-:W-:-:S04]  /*3790*/  FMUL.FTZ R109, R183, R108 ;  /* 0x0000006cb76d7220 */ /* 0x000fc80000410000 */
[----:B------:R-:W-:Y:S01]  /*37a0*/  FMUL.FTZ R108, R184, R109 ;  /* 0x0000006db86c7220 */ /* 0x000fe20000410000 */
[----:B0-----:R-:W-:-:S03]  /*37b0*/  @!P1 FFMA.FTZ R217, R214, R192, R217 ;  /* 0x000000c0d6d99223 */ /* 0x001fc600000100d9 */
[----:B------:R-:W-:Y:S01]  /*37c0*/  FMUL.FTZ R216, R127, R108 ;  /* 0x0000006c7fd87220 */ /* 0x000fe20000410000 */
[----:B--2---:R-:W-:Y:S01]  /*37d0*/  @!P1 FMUL.FTZ R109, R214, R193 ;  /* 0x000000c1d66d9220 */ /* 0x004fe20000410000 */
[----:B------:R-:W0:Y:S02]  /*37e0*/  SHFL.DOWN PT, R192, R217, 0x4, 0x1f ;  /* 0x08801f00d9c07f89 */ /* 0x000e2400000e0000 */
[----:B---3--:R-:W-:Y:S02]  /*37f0*/  FFMA.FTZ R108, R216, R189, R187 ;  /* 0x000000bdd86c7223 */ /* 0x008fe400000100bb */
[----:B------:R-:W-:Y:S02]  /*3800*/  @!P1 MOV R214, R109 ;  /* 0x0000006d00d69202 */ /* 0x000fe40000000f00 */
[----:B------:R-:W-:Y:S01]  /*3810*/  ISETP.GE.AND P1, PT, R31, 0x1, PT ;  /* 0x000000011f00780c */ /* 0x000fe20003f26270 */
[----:B------:R-:W2:Y:S03]  /*3820*/  SHFL.UP PT, R109, R216, 0x1, RZ ;  /* 0x04200000d86d7989 */ /* 0x000ea600000e00ff */
[----:B------:R-:W-:Y:S01]  /*3830*/  FSEL R187, R187, R108, !P1 ;  /* 0x0000006cbbbb7208 */ /* 0x000fe20004800000 */
[----:B------:R-:W3:Y:S04]  /*3840*/  SHFL.DOWN PT, R189, R214, 0x4, 0x1f ;  /* 0x08801f00d6bd7f89 */ /* 0x000ee800000e0000 */
[----:B------:R-:W4:Y:S01]  /*3850*/  SHFL.UP PT, R108, R187, 0x2, RZ ;  /* 0x04400000bb6c7989 */ /* 0x000f2200000e00ff */
[----:B0-----:R-:W-:-:S05]  /*3860*/  @!P3 FFMA.FTZ R217, R214, R192, R217 ;  /* 0x000000c0d6d9b223 */ /* 0x001fca00000100d9 */
[----:B------:R-:W0:Y:S01]  /*3870*/  SHFL.DOWN PT, R194, R217, 0x8, 0x1f ;  /* 0x09001f00d9c27f89 */ /* 0x000e2200000e0000 */
[----:B--2---:R-:W-:Y:S01]  /*3880*/  @P1 FMUL.FTZ R216, R216, R109 ;  /* 0x0000006dd8d81220 */ /* 0x004fe20000410000 */
[----:B------:R-:W-:Y:S01]  /*3890*/  PLOP3.LUT P1, PT, PT, PT, UP0, 0x80, 0x8 ;  /* 0x000000000008781c */ /* 0x000fe20003f2f008 */
[----:B---3--:R-:W-:-:S03]  /*38a0*/  @!P3 FMUL.FTZ R189, R214, R189 ;  /* 0x000000bdd6bdb220 */ /* 0x008fc60000410000 */
[----:B------:R-:W2:Y:S01]  /*38b0*/  SHFL.UP PT, R109, R216, 0x2, RZ ;  /* 0x04400000d86d7989 */ /* 0x000ea200000e00ff */
[----:B------:R-:W-:Y:S01]  /*38c0*/  ISETP.NE.OR P1, PT, R168, RZ, P1 ;  /* 0x000000ffa800720c */ /* 0x000fe20000f25670 */
[----:B----4-:R-:W-:Y:S01]  /*38d0*/  FFMA.FTZ R108, R216, R108, R187 ;  /* 0x0000006cd86c7223 */ /* 0x010fe200000100bb */
[----:B------:R-:W-:Y:S02]  /*38e0*/  @!P3 MOV R214, R189 ;  /* 0x000000bd00d6b202 */ /* 0x000fe40000000f00 */
[----:B------:R-:W-:-:S03]  /*38f0*/  ISETP.GE.AND P3, PT, R31, 0x2, PT ;  /* 0x000000021f00780c */ /* 0x000fc60003f66270 */
[----:B------:R-:W3:Y:S01]  /*3900*/  SHFL.DOWN PT, R193, R214, 0x8, 0x1f ;  /* 0x09001f00d6c17f89 */ /* 0x000ee200000e0000 */
[----:B------:R-:W-:Y:S01]  /*3910*/  FSEL R187, R187, R108, !P3 ;  /* 0x0000006cbbbb7208 */ /* 0x000fe20005800000 */
[----:B------:R-:W-:-:S04]  /*3920*/  HFMA2 R108, -RZ, RZ, 1.875, 0 ;  /* 0x3f800000ff6c7431 */ /* 0x000fc800000001ff */
[----:B------:R-:W4:Y:S01]  /*3930*/  SHFL.UP PT, R192, R187, 0x4, RZ ;  /* 0x04800000bbc07989 */ /* 0x000f2200000e00ff */
[----:B0-----:R-:W-:-:S05]  /*3940*/  @!P4 FFMA.FTZ R217, R214, R194, R217 ;  /* 0x000000c2d6d9c223 */ /* 0x001fca00000100d9 */
[----:B------:R-:W0:Y:S01]  /*3950*/  SHFL.DOWN PT, R194, R217, 0x10, 0x1f ;  /* 0x0a001f00d9c27f89 */ /* 0x000e2200000e0000 */
[----:B--2---:R-:W-:Y:S01]  /*3960*/  @P3 FMUL.FTZ R216, R216, R109 ;  /* 0x0000006dd8d83220 */ /* 0x004fe20000410000 */
[----:B------:R-:W-:Y:S02]  /*3970*/  MOV R109, RZ ;  /* 0x000000ff006d7202 */ /* 0x000fe40000000f00 */
[----:B------:R-:W-:Y:S02]  /*3980*/  ISETP.GT.U32.AND P3, PT, R9, 0xf, PT ;  /* 0x0000000f0900780c */ /* 0x000fe40003f64070 */
[----:B------:R-:W2:Y:S01]  /*3990*/  SHFL.UP PT, R189, R216, 0x4, RZ ;  /* 0x04800000d8bd7989 */ /* 0x000ea200000e00ff */
[----:B---3--:R-:W-:-:S03]  /*39a0*/  @!P4 FMUL.FTZ R193, R214, R193 ;  /* 0x000000c1d6c1c220 */ /* 0x008fc60000410000 */
[----:B------:R-:W-:Y:S01]  /*39b0*/  @!P1 LDS.64 R108, [UR12+0x2bb8] ;  /* 0x002bb80cff6c9984 */ /* 0x000fe20008000a00 */
[----:B------:R-:W-:Y:S02]  /*39c0*/  ISETP.GE.AND P1, PT, R31, 0x4, PT ;  /* 0x000000041f00780c */ /* 0x000fe40003f26270 */
[----:B------:R-:W-:Y:S01]  /*39d0*/  @!P4 MOV R214, R193 ;  /* 0x000000c100d6c202 */ /* 0x000fe20000000f00 */
[----:B----4-:R-:W-:-:S04]  /*39e0*/  FFMA.FTZ R192, R216, R192, R187 ;  /* 0x000000c0d8c07223 */ /* 0x010fc800000100bb */
[----:B------:R-:W3:Y:S01]  /*39f0*/  SHFL.DOWN PT, R193, R214, 0x10, 0x1f ;  /* 0x0a001f00d6c17f89 */ /* 0x000ee200000e0000 */
[----:B------:R-:W-:Y:S01]  /*3a00*/  FSEL R187, R187, R192, !P1 ;  /* 0x000000c0bbbb7208 */ /* 0x000fe20004800000 */
[----:B0-----:R-:W-:-:S04]  /*3a10*/  @!P3 FFMA.FTZ R217, R214, R194, R217 ;  /* 0x000000c2d6d9b223 */ /* 0x001fc800000100d9 */
[----:B------:R-:W0:Y:S01]  /*3a20*/  SHFL.UP PT, R192, R187, 0x8, RZ ;  /* 0x05000000bbc07989 */ /* 0x000e2200000e00ff */
[----:B--2---:R-:W-:Y:S01]  /*3a30*/  @P1 FMUL.FTZ R216, R216, R189 ;  /* 0x000000bdd8d81220 */ /* 0x004fe20000410000 */
[----:B------:R-:W-:Y:S02]  /*3a40*/  ISETP.GE.AND P1, PT, R31, 0x8, PT ;  /* 0x000000081f00780c */ /* 0x000fe40003f26270 */
[----:B------:R-:W-:Y:S04]  /*3a50*/  SHFL.DOWN PT, R199, R217, 0x1, 0x1f ;  /* 0x08201f00d9c77f89 */ /* 0x000fe800000e0000 */
[----:B------:R-:W2:Y:S01]  /*3a60*/  SHFL.UP PT, R189, R216, 0x8, RZ ;  /* 0x05000000d8bd7989 */ /* 0x000ea200000e00ff */
[----:B---3--:R-:W-:-:S05]  /*3a70*/  @!P3 FMUL.FTZ R193, R214, R193 ;  /* 0x000000c1d6c1b220 */ /* 0x008fca0000410000 */
[----:B------:R-:W-:Y:S01]  /*3a80*/  @!P3 MOV R214, R193 ;  /* 0x000000c100d6b202 */ /* 0x000fe20000000f00 */
[C---:B0-----:R-:W-:Y:S01]  /*3a90*/  FFMA.FTZ R192, R216.reuse, R192, R187 ;  /* 0x000000c0d8c07223 */ /* 0x041fe200000100bb */
[----:B------:R-:W-:Y:S04]  /*3aa0*/  SHFL.IDX PT, R218, R109, RZ, 0x1f ;  /* 0x00001fff6dda7589 */ /* 0x000fe800000e0000 */
[----:B------:R-:W0:Y:S01]  /*3ab0*/  SHFL.DOWN PT, R194, R214, 0x1, 0x1f ;  /* 0x08201f00d6c27f89 */ /* 0x000e2200000e0000 */
[----:B------:R-:W-:Y:S01]  /*3ac0*/  FSEL R193, R187, R192, !P1 ;  /* 0x000000c0bbc17208 */ /* 0x000fe20004800000 */
[----:B--2---:R-:W-:-:S04]  /*3ad0*/  @P1 FMUL.FTZ R216, R216, R189 ;  /* 0x000000bdd8d81220 */ /* 0x004fc80000410000 */
[----:B------:R-:W2:Y:S01]  /*3ae0*/  SHFL.UP PT, R192, R193, 0x10, RZ ;  /* 0x06000000c1c07989 */ /* 0x000ea200000e00ff */
[----:B------:R-:W-:-:S03]  /*3af0*/  ISETP.NE.AND P1, PT, R168, 0x1f, PT ;  /* 0x0000001fa800780c */ /* 0x000fc60003f25270 */
[----:B------:R-:W3:Y:S10]  /*3b00*/  SHFL.UP PT, R197, R216, 0x10, RZ ;  /* 0x06000000d8c57989 */ /* 0x000ef400000e00ff */
[----:B0-----:R-:W-:Y:S01]  /*3b10*/  @P1 FFMA.FTZ R218, R194, R218, R199 ;  /* 0x000000dac2da1223 */ /* 0x001fe200000100c7 */
[----:B------:R-:W-:-:S03]  /*3b20*/  ISETP.GE.AND P1, PT, R31, 0x10, PT ;  /* 0x000000101f00780c */ /* 0x000fc60003f26270 */
[----:B------:R-:W-:Y:S01]  /*3b30*/  FFMA.FTZ R187, R218, R188, R119 ;  /* 0x000000bcdabb7223 */ /* 0x000fe20000010077 */
[----:B--2---:R-:W-:Y:S01]  /*3b40*/  FFMA.FTZ R192, R216, R192, R193 ;  /* 0x000000c0d8c07223 */ /* 0x004fe200000100c1 */
[----:B------:R-:W-:Y:S02]  /*3b50*/  SHFL.IDX PT, R119, R217, RZ, 0x1f ;  /* 0x00001fffd9777589 */ /* 0x000fe400000e0000 */
[----:B------:R-:W-:Y:S02]  /*3b60*/  FFMA.FTZ R189, R127, R187, R118 ;  /* 0x000000bb7fbd7223 */ /* 0x000fe40000010076 */
[----:B------:R-:W0:Y:S02]  /*3b70*/  SHFL.IDX PT, R118, R214, RZ, 0x1f ;  /* 0x00001fffd6767589 */ /* 0x000e2400000e0000 */
[----:B------:R-:W-:Y:S01]  /*3b80*/  FFMA.FTZ R188, R184, R189, R117 ;  /* 0x000000bdb8bc7223 */ /* 0x000fe20000010075 */
[----:B------:R-:W-:Y:S01]  /*3b90*/  FSEL R117, R193, R192, !P1 ;  /* 0x000000c0c1757208 */ /* 0x000fe20004800000 */
[----:B---3--:R-:W-:-:S02]  /*3ba0*/  @P1 FMUL.FTZ R216, R216, R197 ;  /* 0x000000c5d8d81220 */ /* 0x008fc40000410000 */
[----:B------:R-:W-:-:S03]  /*3bb0*/  FFMA.FTZ R193, R183, R188, R116 ;  /* 0x000000bcb7c17223 */ /* 0x000fc60000010074 */
[----:B------:R-:W-:Y:S01]  /*3bc0*/  SHFL.UP PT, R117, R117, 0x1, RZ ;  /* 0x0420000075757989 */ /* 0x000fe200000e00ff */
[----:B------:R-:W-:-:S03]  /*3bd0*/  FFMA.FTZ R192, R180, R193, R115 ;  /* 0x000000c1b4c07223 */ /* 0x000fc60000010073 */
[----:B------:R-:W-:Y:S01]  /*3be0*/  SHFL.UP PT, R216, R216, 0x1, RZ ;  /* 0x04200000d8d87989 */ /* 0x000fe200000e00ff */
[----:B------:R-:W-:Y:S01]  /*3bf0*/  FFMA.FTZ R197, R125, R192, R114 ;  /* 0x000000c07dc57223 */ /* 0x000fe20000010072 */
[----:B------:R-:W-:-:S04]  /*3c00*/  IMAD.WIDE.U32 R114, R158, UR8, R172 ;  /* 0x000000089e727c25 */ /* 0x000fc8000f8e00ac */
[----:B------:R-:W-:-:S04]  /*3c10*/  FFMA.FTZ R199, R124, R197, R113 ;  /* 0x000000c57cc77223 */ /* 0x000fc80000010071 */
[----:B------:R-:W-:Y:S01]  /*3c20*/  FFMA.FTZ R194, R122, R199, R111 ;  /* 0x000000c77ac27223 */ /* 0x000fe2000001006f */
[----:B------:R-:W-:Y:S02]  /*3c30*/  IMAD R111, R159, UR8, R115 ;  /* 0x000000089f6f7c24 */ /* 0x000fe4000f8e0273 */
[C---:B0-----:R-:W-:Y:S01]  /*3c40*/  FFMA.FTZ R119, R118.reuse, R109, R119 ;  /* 0x0000006d76777223 */ /* 0x041fe20000010077 */
[----:B------:R-:W-:Y:S01]  /*3c50*/  FFMA.FTZ R196, R123, R194, R196 ;  /* 0x000000c27bc47223 */ /* 0x000fe200000100c4 */
[----:B------:R-:W-:Y:S01]  /*3c60*/  FMUL.FTZ R118, R118, R108 ;  /* 0x0000006c76767220 */ /* 0x000fe20000410000 */
[----:B-----5:R-:W0:Y:S02]  /*3c70*/  SHFL.IDX PT, R112, R112, RZ, 0x1f ;  /* 0x00001fff70707589 */ /* 0x020e2400000e0000 */
[----:B------:R-:W-:Y:S01]  /*3c80*/  FFMA.FTZ R201, R121, R196, R110 ;  /* 0x000000c479c97223 */ /* 0x000fe2000001006e */
[----:B------:R-:W-:Y:S01]  /*3c90*/  LEA R110, P1, R114, UR32, 0x2 ;  /* 0x00000020726e7c11 */ /* 0x000fe2000f8210ff */
[----:B------:R2:W-:Y:S02]  /*3ca0*/  @!P5 STS.64 [UR12+0x2bb8], R118 ;  /* 0x002bb876ff00d988 */ /* 0x0005e40008000a0c */
[----:B------:R-:W-:Y:S01]  /*3cb0*/  FFMA.FTZ R203, R120, R201, R203 ;  /* 0x000000c978cb7223 */ /* 0x000fe200000100cb */
[----:B------:R-:W-:-:S03]  /*3cc0*/  LEA.HI.X R111, R114, UR33, R111, 0x2, P1 ;  /* 0x00000021726f7c11 */ /* 0x000fc600088f146f */
[----:B------:R-:W-:-:S04]  /*3cd0*/  FFMA.FTZ R211, R178, R203, R211 ;  /* 0x000000cbb2d37223 */ /* 0x000fc800000100d3 */
[-C--:B------:R-:W-:Y:S01]  /*3ce0*/  FFMA.FTZ R109, R177, R211.reuse, R206 ;  /* 0x000000d3b16d7223 */ /* 0x080fe200000100ce */
[----:B--2---:R-:W-:Y:S01]  /*3cf0*/  FMUL.FTZ R119, R39, R211 ;  /* 0x000000d327777220 */ /* 0x004fe20000410000 */
[----:B------:R-:W-:Y:S02]  /*3d00*/  P2R R206, PR, RZ, 0x20 ;  /* 0x00000020ffce7803 */ /* 0x000fe40000000000 */
[----:B------:R-:W-:Y:S01]  /*3d10*/  FFMA.FTZ R115, R179, R109, R202 ;  /* 0x0000006db3737223 */ /* 0x000fe200000100ca */
[----:B------:R-:W-:-:S03]  /*3d20*/  FMUL.FTZ R202, R40, R196 ;  /* 0x000000c428ca7220 */ /* 0x000fc60000410000 */
[-C--:B------:R-:W-:Y:S01]  /*3d30*/  FFMA.FTZ R205, R174, R115.reuse, R205 ;  /* 0x00000073aecd7223 */ /* 0x080fe200000100cd */
[----:B------:R-:W-:Y:S01]  /*3d40*/  FMUL.FTZ R219, R37, R115 ;  /* 0x0000007325db7220 */ /* 0x000fe20000410000 */
[----:B0-----:R-:W-:Y:S01]  /*3d50*/  @P2 FFMA.FTZ R112, R216, R112, R117 ;  /* 0x00000070d8702223 */ /* 0x001fe20000010075 */
[----:B------:R-:W-:-:S04]  /*3d60*/  IMAD.WIDE.U32 R116, R160, UR8, R170 ;  /* 0x00000008a0747c25 */ /* 0x000fc8000f8e00aa */
[----:B------:R-:W-:Y:S01]  /*3d70*/  FMUL.FTZ R114, R34, R205 ;  /* 0x000000cd22727220 */ /* 0x000fe20000410000 */
[----:B------:R-:W-:Y:S01]  /*3d80*/  FMUL.FTZ R118, R46, R219 ;  /* 0x000000db2e767220 */ /* 0x000fe20000410000 */
[----:B------:R-:W-:Y:S01]  /*3d90*/  FFMA.FTZ R176, R176, R112, R215 ;  /* 0x00000070b0b07223 */ /* 0x000fe200000100d7 */
[----:B------:R-:W-:Y:S02]  /*3da0*/  IMAD R113, R161, UR8, R117 ;  /* 0x00000008a1717c24 */ /* 0x000fe4000f8e0275 */
[----:B------:R-:W-:Y:S01]  /*3db0*/  FFMA.FTZ R117, R175, R205, R200 ;  /* 0x000000cdaf757223 */ /* 0x000fe200000100c8 */
[C---:B------:R-:W-:Y:S01]  /*3dc0*/  LEA R112, P2, R116.reuse, UR34, 0x2 ;  /* 0x0000002274707c11 */ /* 0x040fe2000f8410ff */
[----:B------:R-:W-:Y:S01]  /*3dd0*/  FADD.FTZ R108, -R215, R176 ;  /* 0x000000b0d76c7221 */ /* 0x000fe20000010100 */
[----:B------:R-:W-:Y:S01]  /*3de0*/  FFMA.FTZ R175, R175, R176, R212 ;  /* 0x000000b0afaf7223 */ /* 0x000fe200000100d4 */
[----:B------:R-:W-:Y:S01]  /*3df0*/  FMUL.FTZ R215, R35, R117 ;  /* 0x0000007523d77220 */ /* 0x000fe20000410000 */
[----:B------:R-:W-:Y:S01]  /*3e00*/  LEA.HI.X R113, R116, UR35, R113, 0x2, P2 ;  /* 0x0000002374717c11 */ /* 0x000fe200090f1471 */
[----:B------:R-:W-:Y:S01]  /*3e10*/  FMUL.FTZ R214, R51, R202 ;  /* 0x000000ca33d67220 */ /* 0x000fe20000410000 */
[----:B------:R-:W-:Y:S01]  /*3e20*/  FFMA.FTZ R174, R174, R175, R213 ;  /* 0x000000afaeae7223 */ /* 0x000fe200000100d5 */
[----:B------:R-:W-:Y:S01]  /*3e30*/  FADD.FTZ R212, -R212, R175 ;  /* 0x000000afd4d47221 */ /* 0x000fe20000010100 */
[-C--:B------:R-:W-:Y:S01]  /*3e40*/  FFMA.FTZ R217, R108, R215.reuse, RZ ;  /* 0x000000d76cd97223 */ /* 0x080fe200000100ff */
[----:B------:R-:W-:Y:S01]  /*3e50*/  FMUL.FTZ R215, R44, R215 ;  /* 0x000000d72cd77220 */ /* 0x000fe20000410000 */
[----:B------:R-:W-:Y:S01]  /*3e60*/  FADD.FTZ R213, -R213, R174 ;  /* 0x000000aed5d57221 */ /* 0x000fe20000010100 */
[----:B------:R-:W-:Y:S01]  /*3e70*/  FFMA.FTZ R179, R179, R174, R210 ;  /* 0x000000aeb3b37223 */ /* 0x000fe200000100d2 */
[-C--:B------:R-:W-:Y:S01]  /*3e80*/  FFMA.FTZ R116, R212, R114.reuse, R217 ;  /* 0x00000072d4747223 */ /* 0x080fe200000100d9 */
[----:B------:R-:W-:Y:S01]  /*3e90*/  FMUL.FTZ R114, R45, R114 ;  /* 0x000000722d727220 */ /* 0x000fe20000410000 */
[----:B------:R-:W-:Y:S01]  /*3ea0*/  STS [R10], R215 ;  /* 0x000000d70a007388 */ /* 0x000fe20000000800 */
[----:B------:R-:W-:Y:S01]  /*3eb0*/  FADD.FTZ R210, -R210, R179 ;  /* 0x000000b3d2d27221 */ /* 0x000fe20000010100 */
[----:B------:R-:W-:Y:S01]  /*3ec0*/  FFMA.FTZ R219, R213, R219, R116 ;  /* 0x000000dbd5db7223 */ /* 0x000fe20000010074 */
[----:B------:R-:W-:Y:S01]  /*3ed0*/  FMUL.FTZ R116, R36, R109 ;  /* 0x0000006d24747220 */ /* 0x000fe20000410000 */
[----:B------:R-:W-:Y:S01]  /*3ee0*/  FFMA.FTZ R177, R177, R179, R208 ;  /* 0x000000b3b1b17223 */ /* 0x000fe200000100d0 */
[----:B------:R0:W-:Y:S01]  /*3ef0*/  STS [R11+0x4], R114 ;  /* 0x000004720b007388 */ /* 0x0001e20000000800 */
[----:B------:R-:W-:Y:S01]  /*3f00*/  FMUL.FTZ R174, R139, R174 ;  /* 0x000000ae8bae7220 */ /* 0x000fe20000410000 */
[-C--:B------:R-:W-:Y:S01]  /*3f10*/  FFMA.FTZ R219, R210, R116.reuse, R219 ;  /* 0x00000074d2db7223 */ /* 0x080fe200000100db */
[----:B------:R-:W-:Y:S01]  /*3f20*/  FADD.FTZ R208, -R208, R177 ;  /* 0x000000b1d0d07221 */ /* 0x000fe20000010100 */
[----:B------:R-:W-:Y:S01]  /*3f30*/  FFMA.FTZ R178, R178, R177, R209 ;  /* 0x000000b1b2b27223 */ /* 0x000fe200000100d1 */
[----:B------:R2:W-:Y:S01]  /*3f40*/  STS [R11+0x8], R118 ;  /* 0x000008760b007388 */ /* 0x0005e20000000800 */
[----:B------:R-:W-:Y:S01]  /*3f50*/  FMUL.FTZ R200, R47, R116 ;  /* 0x000000742fc87220 */ /* 0x000fe20000410000 */
[-C--:B------:R-:W-:Y:S01]  /*3f60*/  FMUL.FTZ R116, R48, R119.reuse ;  /* 0x0000007730747220 */ /* 0x080fe20000410000 */
[----:B------:R-:W-:Y:S01]  /*3f70*/  FADD.FTZ R209, -R209, R178 ;  /* 0x000000b2d1d17221 */ /* 0x000fe20000010100 */
[----:B------:R-:W-:Y:S01]  /*3f80*/  FFMA.FTZ R120, R120, R178, R207 ;  /* 0x000000b278787223 */ /* 0x000fe200000100cf */
[----:B0-----:R-:W-:Y:S01]  /*3f90*/  FFMA.FTZ R114, R208, R119, R219 ;  /* 0x00000077d0727223 */ /* 0x001fe200000100db */
[----:B------:R-:W-:Y:S01]  /*3fa0*/  FMUL.FTZ R119, R41, R201 ;  /* 0x000000c929777220 */ /* 0x000fe20000410000 */
[----:B------:R0:W-:Y:S01]  /*3fb0*/  STS [R11+0xc], R200 ;  /* 0x00000cc80b007388 */ /* 0x0001e20000000800 */
[----:B------:R-:W-:Y:S01]  /*3fc0*/  FFMA.FTZ R121, R121, R120, R204 ;  /* 0x0000007879797223 */ /* 0x000fe200000100cc */
[----:B------:R-:W-:Y:S01]  /*3fd0*/  FADD.FTZ R207, -R207, R120 ;  /* 0x00000078cfcf7221 */ /* 0x000fe20000010100 */
[----:B--2---:R-:W-:Y:S01]  /*3fe0*/  FMUL.FTZ R118, R38, R203 ;  /* 0x000000cb26767220 */ /* 0x004fe20000410000 */
[----:B------:R-:W-:Y:S01]  /*3ff0*/  FMUL.FTZ R215, R43, R194 ;  /* 0x000000c22bd77220 */ /* 0x000fe20000410000 */
[----:B------:R-:W-:Y:S01]  /*4000*/  FADD.FTZ R204, -R204, R121 ;  /* 0x00000079cccc7221 */ /* 0x000fe20000010100 */
[----:B------:R-:W-:Y:S01]  /*4010*/  FFMA.FTZ R123, R123, R121, R190 ;  /* 0x000000797b7b7223 */ /* 0x000fe200000100be */
[-C--:B------:R-:W-:Y:S01]  /*4020*/  FFMA.FTZ R114, R209, R118.reuse, R114 ;  /* 0x00000076d1727223 */ /* 0x080fe20000010072 */
[----:B------:R-:W-:Y:S01]  /*4030*/  FMUL.FTZ R118, R49, R118 ;  /* 0x0000007631767220 */ /* 0x000fe20000410000 */
[----:B------:R-:W-:Y:S01]  /*4040*/  STS [R11+0x10], R116 ;  /* 0x000010740b007388 */ /* 0x000fe20000000800 */
[-C--:B0-----:R-:W-:Y:S01]  /*4050*/  FMUL.FTZ R200, R50, R119.reuse ;  /* 0x0000007732c87220 */ /* 0x081fe20000410000 */
[----:B------:R-:W-:Y:S01]  /*4060*/  FFMA.FTZ R119, R207, R119, R114 ;  /* 0x00000077cf777223 */ /* 0x000fe20000010072 */
[----:B------:R-:W-:Y:S01]  /*4070*/  FADD.FTZ R190, -R190, R123 ;  /* 0x0000007bbebe7221 */ /* 0x000fe20000010100 */
[----:B------:R-:W-:Y:S01]  /*4080*/  FFMA.FTZ R122, R122, R123, R195 ;  /* 0x0000007b7a7a7223 */ /* 0x000fe200000100c3 */
[----:B------:R0:W-:Y:S01]  /*4090*/  STS [R11+0x14], R118 ;  /* 0x000014760b007388 */ /* 0x0001e20000000800 */
[----:B------:R-:W-:Y:S01]  /*40a0*/  FFMA.FTZ R119, R204, R202, R119 ;  /* 0x000000cacc777223 */ /* 0x000fe20000010077 */
[----:B------:R-:W-:Y:S01]  /*40b0*/  FMUL.FTZ R120, R143, R120 ;  /* 0x000000788f787220 */ /* 0x000fe20000410000 */
[----:B------:R-:W-:Y:S01]  /*40c0*/  FADD.FTZ R195, -R195, R122 ;  /* 0x0000007ac3c37221 */ /* 0x000fe20000010100 */
[----:B------:R-:W-:Y:S01]  /*40d0*/  FFMA.FTZ R124, R124, R122, R191 ;  /* 0x0000007a7c7c7223 */ /* 0x000fe200000100bf */
[----:B------:R-:W-:Y:S01]  /*40e0*/  FFMA.FTZ R114, R190, R215, R119 ;  /* 0x000000d7be727223 */ /* 0x000fe20000010077 */
[----:B------:R-:W-:Y:S01]  /*40f0*/  FMUL.FTZ R119, R129, R197 ;  /* 0x000000c581777220 */ /* 0x000fe20000410000 */
[----:B------:R2:W-:Y:S01]  /*4100*/  STS [R11+0x18], R200 ;  /* 0x000018c80b007388 */ /* 0x0005e20000000800 */
[----:B------:R-:W-:Y:S01]  /*4110*/  FADD.FTZ R191, -R191, R124 ;  /* 0x0000007cbfbf7221 */ /* 0x000fe20000010100 */
[----:B------:R-:W-:Y:S01]  /*4120*/  FFMA.FTZ R125, R125, R124, R182 ;  /* 0x0000007c7d7d7223 */ /* 0x000fe200000100b6 */
[----:B0-----:R-:W-:Y:S01]  /*4130*/  FMUL.FTZ R118, R42, R199 ;  /* 0x000000c72a767220 */ /* 0x001fe20000410000 */
[----:B------:R-:W-:Y:S01]  /*4140*/  FMUL.FTZ R116, R52, R215 ;  /* 0x000000d734747220 */ /* 0x000fe20000410000 */
[----:B------:R-:W-:Y:S01]  /*4150*/  STS [R11+0x1c], R214 ;  /* 0x00001cd60b007388 */ /* 0x000fe20000000800 */
[----:B------:R-:W-:Y:S01]  /*4160*/  FADD.FTZ R182, -R182, R125 ;  /* 0x0000007db6b67221 */ /* 0x000fe20000010100 */
[-C--:B------:R-:W-:Y:S01]  /*4170*/  FFMA.FTZ R114, R195, R118.reuse, R114 ;  /* 0x00000076c3727223 */ /* 0x080fe20000010072 */
[----:B------:R-:W-:Y:S01]  /*4180*/  FFMA.FTZ R180, R180, R125, R185 ;  /* 0x0000007db4b47223 */ /* 0x000fe200000100b9 */
[----:B------:R0:W-:Y:S01]  /*4190*/  STS [R11+0x20], R116 ;  /* 0x000020740b007388 */ /* 0x0001e20000000800 */
[----:B--2---:R-:W-:Y:S01]  /*41a0*/  FMUL.FTZ R200, R53, R118 ;  /* 0x0000007635c87220 */ /* 0x004fe20000410000 */
[----:B------:R-:W-:Y:S01]  /*41b0*/  FMUL.FTZ R118, R128, R192 ;  /* 0x000000c080767220 */ /* 0x000fe20000410000 */
[-C--:B------:R-:W-:Y:S01]  /*41c0*/  FFMA.FTZ R215, R191, R119.reuse, R114 ;  /* 0x00000077bfd77223 */ /* 0x080fe20000010072 */
[----:B------:R-:W-:Y:S01]  /*41d0*/  FMUL.FTZ R114, R54, R119 ;  /* 0x0000007736727220 */ /* 0x000fe20000410000 */
[----:B------:R-:W-:Y:S01]  /*41e0*/  FMUL.FTZ R119, R131, R193 ;  /* 0x000000c183777220 */ /* 0x000fe20000410000 */
[-C--:B------:R-:W-:Y:S01]  /*41f0*/  FMUL.FTZ R202, R55, R118.reuse ;  /* 0x0000007637ca7220 */ /* 0x080fe20000410000 */
[----:B------:R-:W-:Y:S01]  /*4200*/  FFMA.FTZ R118, R182, R118, R215 ;  /* 0x00000076b6767223 */ /* 0x000fe200000100d7 */
[----:B------:R-:W-:Y:S01]  /*4210*/  FADD.FTZ R185, -R185, R180 ;  /* 0x000000b4b9b97221 */ /* 0x000fe20000010100 */
[----:B------:R-:W-:Y:S01]  /*4220*/  FFMA.FTZ R183, R183, R180, R186 ;  /* 0x000000b4b7b77223 */ /* 0x000fe200000100ba */
[-C--:B0-----:R-:W-:Y:S01]  /*4230*/  FMUL.FTZ R116, R56, R119.reuse ;  /* 0x0000007738747220 */ /* 0x081fe20000410000 */
[----:B------:R0:W-:Y:S01]  /*4240*/  STS [R11+0x24], R200 ;  /* 0x000024c80b007388 */ /* 0x0001e20000000800 */
[----:B------:R-:W-:Y:S01]  /*4250*/  FFMA.FTZ R119, R185, R119, R118 ;  /* 0x00000077b9777223 */ /* 0x000fe20000010076 */
[----:B------:R-:W-:Y:S01]  /*4260*/  FMUL.FTZ R118, R130, R188 ;  /* 0x000000bc82767220 */ /* 0x000fe20000410000 */
[----:B------:R-:W-:Y:S01]  /*4270*/  FADD.FTZ R186, -R186, R183 ;  /* 0x000000b7baba7221 */ /* 0x000fe20000010100 */
[----:B------:R-:W-:Y:S01]  /*4280*/  FMUL.FTZ R215, R135, R189 ;  /* 0x000000bd87d77220 */ /* 0x000fe20000410000 */
[----:B------:R2:W-:Y:S01]  /*4290*/  STS [R11+0x28], R114 ;  /* 0x000028720b007388 */ /* 0x0005e20000000800 */
[----:B------:R-:W-:Y:S01]  /*42a0*/  FFMA.FTZ R214, R184, R183, R181 ;  /* 0x000000b7b8d67223 */ /* 0x000fe200000100b5 */
[----:B------:R-:W-:Y:S01]  /*42b0*/  FMUL.FTZ R178, R138, R178 ;  /* 0x000000b28ab27220 */ /* 0x000fe20000410000 */
[----:B------:R-:W-:Y:S01]  /*42c0*/  FMUL.FTZ R184, R58, R215 ;  /* 0x000000d73ab87220 */ /* 0x000fe20000410000 */
[----:B------:R3:W-:Y:S01]  /*42d0*/  STS [R11+0x2c], R202 ;  /* 0x00002cca0b007388 */ /* 0x0007e20000000800 */
[----:B0-----:R-:W-:Y:S01]  /*42e0*/  FMUL.FTZ R200, R132, R187 ;  /* 0x000000bb84c87220 */ /* 0x001fe20000410000 */
[----:B------:R-:W-:Y:S01]  /*42f0*/  FADD.FTZ R181, -R181, R214 ;  /* 0x000000d6b5b57221 */ /* 0x000fe20000010100 */
[----:B------:R-:W-:Y:S01]  /*4300*/  FFMA.FTZ R243, R127, R214, R126 ;  /* 0x000000d67ff37223 */ /* 0x000fe2000001007e */
[----:B------:R0:W-:Y:S01]  /*4310*/  STS [R11+0x30], R116 ;  /* 0x000030740b007388 */ /* 0x0001e20000000800 */
[----:B------:R-:W-:Y:S01]  /*4320*/  FMUL.FTZ R122, R142, R122 ;  /* 0x0000007a8e7a7220 */ /* 0x000fe20000410000 */
[-C--:B--2---:R-:W-:Y:S01]  /*4330*/  FFMA.FTZ R114, R186, R118.reuse, R119 ;  /* 0x00000076ba727223 */ /* 0x084fe20000010077 */
[----:B------:R-:W-:Y:S01]  /*4340*/  FMUL.FTZ R118, R57, R118 ;  /* 0x0000007639767220 */ /* 0x000fe20000410000 */
[----:B------:R2:W-:Y:S01]  /*4350*/  STS [R11+0x38], R184 ;  /* 0x000038b80b007388 */ /* 0x0005e20000000800 */
[----:B------:R-:W-:Y:S01]  /*4360*/  FADD.FTZ R126, -R126, R243 ;  /* 0x000000f37e7e7221 */ /* 0x000fe20000010100 */
[----:B---3--:R-:W-:Y:S01]  /*4370*/  FMUL.FTZ R202, R59, R200 ;  /* 0x000000c83bca7220 */ /* 0x008fe20000410000 */
[----:B------:R-:W-:Y:S01]  /*4380*/  FFMA.FTZ R215, R181, R215, R114 ;  /* 0x000000d7b5d77223 */ /* 0x000fe20000010072 */
[----:B------:R3:W-:Y:S01]  /*4390*/  STS [R11+0x34], R118 ;  /* 0x000034760b007388 */ /* 0x0007e20000000800 */
[----:B------:R-:W-:Y:S01]  /*43a0*/  FMUL.FTZ R124, R147, R124 ;  /* 0x0000007c937c7220 */ /* 0x000fe20000410000 */
[----:B0-----:R-:W-:Y:S01]  /*43b0*/  FMUL.FTZ R116, R134, R175 ;  /* 0x000000af86747220 */ /* 0x001fe20000410000 */
[----:B------:R-:W-:Y:S01]  /*43c0*/  FFMA.FTZ R114, R126, R200, R215 ;  /* 0x000000c87e727223 */ /* 0x000fe200000100d7 */
[----:B------:R-:W-:Y:S01]  /*43d0*/  STS [R11+0x3c], R202 ;  /* 0x00003cca0b007388 */ /* 0x000fe20000000800 */
[----:B------:R-:W-:Y:S01]  /*43e0*/  FMUL.FTZ R215, R137, R176 ;  /* 0x000000b089d77220 */ /* 0x000fe20000410000 */
[----:B------:R-:W-:Y:S01]  /*43f0*/  FMUL.FTZ R176, R141, R177 ;  /* 0x000000b18db07220 */ /* 0x000fe20000410000 */
[----:B--2---:R-:W-:Y:S01]  /*4400*/  FMUL.FTZ R184, R140, R121 ;  /* 0x000000798cb87220 */ /* 0x004fe20000410000 */
[----:B------:R-:W-:Y:S01]  /*4410*/  BAR.SYNC.DEFER_BLOCKING 0x0 ;  /* 0x0000000000007b1d */ /* 0x000fe20000010000 */
[----:B------:R-:W-:Y:S01]  /*4420*/  FMUL.FTZ R180, R149, R180 ;  /* 0x000000b495b47220 */ /* 0x000fe20000410000 */
[----:B---3--:R-:W-:-:S04]  /*4430*/  FMUL.FTZ R118, R136, R179 ;  /* 0x000000b388767220 */ /* 0x008fc80000410000 */
[----:B------:R-:W0:Y:S04]  /*4440*/  LDS R217, [R28] ;  /* 0x000000001cd97984 */ /* 0x000e280000000800 */
        /* <DEDUP_REMOVED lines=19> */
[----:B-----5:R-:W-:Y:S01]  /*4580*/  FMUL.FTZ R116, R145, R123 ;  /* 0x0000007b91747220 */ /* 0x020fe20000410000 */
[----:B------:R-:W-:-:S02]  /*4590*/  IADD3 R123, PT, PT, -R198, UR15, RZ ;  /* 0x0000000fc67b7c10 */ /* 0x000fc4000fffe1ff */
[----:B------:R5:W-:Y:S01]  /*45a0*/  STS [R11+0x850], R176 ;  /* 0x000850b00b007388 */ /* 0x000be20000000800 */
[----:B-1----:R-:W-:Y:S01]  /*45b0*/  FMUL.FTZ R174, R144, R125 ;  /* 0x0000007d90ae7220 */ /* 0x002fe20000410000 */
[C---:B------:R-:W-:Y:S02]  /*45c0*/  ISETP.GE.AND P6, PT, R123.reuse, 0x1, PT ;  /* 0x000000017b00780c */ /* 0x040fe40003fc6270 */
[----:B------:R1:W-:Y:S01]  /*45d0*/  STS [R11+0x858], R120 ;  /* 0x000858780b007388 */ /* 0x0003e20000000800 */
[C---:B------:R-:W-:Y:S01]  /*45e0*/  ISETP.GE.AND P1, PT, R123.reuse, 0x21, PT ;  /* 0x000000217b00780c */ /* 0x040fe20003f26270 */
[----:B--2---:R-:W-:Y:S01]  /*45f0*/  FMUL.FTZ R118, R146, R183 ;  /* 0x000000b792767220 */ /* 0x004fe20000410000 */
[C---:B------:R-:W-:Y:S01]  /*4600*/  ISETP.GE.AND P3, PT, R123.reuse, 0x41, PT ;  /* 0x000000417b00780c */ /* 0x040fe20003f66270 */
[----:B------:R2:W-:Y:S01]  /*4610*/  STS [R11+0x854], R178 ;  /* 0x000854b20b007388 */ /* 0x0005e20000000800 */
[C---:B------:R-:W-:Y:S01]  /*4620*/  ISETP.GE.AND P4, PT, R123.reuse, 0x61, PT ;  /* 0x000000617b00780c */ /* 0x040fe20003f86270 */
[----:B-----5:R-:W-:Y:S01]  /*4630*/  FMUL.FTZ R176, R148, R243 ;  /* 0x000000f394b07220 */ /* 0x020fe20000410000 */
[C---:B------:R-:W-:Y:S01]  /*4640*/  ISETP.GE.AND P5, PT, R123.reuse, 0x81, PT ;  /* 0x000000817b00780c */ /* 0x040fe20003fa6270 */
[----:B------:R2:W-:Y:S01]  /*4650*/  STS [R11+0x85c], R184 ;  /* 0x00085cb80b007388 */ /* 0x0005e20000000800 */
[----:B------:R-:W-:Y:S01]  /*4660*/  ISETP.GE.AND P2, PT, R123, 0xa1, PT ;  /* 0x000000a17b00780c */ /* 0x000fe20003f46270 */
[----:B-1----:R-:W-:-:S02]  /*4670*/  FMUL.FTZ R120, R163, R214 ;  /* 0x000000d6a3787220 */ /* 0x002fc40000410000 */
        /* <DEDUP_REMOVED lines=10> */
[----:B------:R-:W0:Y:S04]  /*4720*/  LDS R121, [R28+0x840] ;  /* 0x000840001c797984 */ /* 0x000e280000000800 */
[----:B------:R1:W-:Y:S04]  /*4730*/  REDG.E.ADD.F32.FTZ.RN.STRONG.GPU desc[UR28][R110.64], R217 ;  /* 0x000000d96e0079a6 */ /* 0x0003e8000c12f31c */
[----:B0-----:R1:W-:Y:S02]  /*4740*/  REDG.E.ADD.F32.FTZ.RN.STRONG.GPU desc[UR28][R112.64], R121 ;  /* 0x00000079700079a6 */ /* 0x0013e4000c12f31c */
.L_x_8209:
[----:B------:R-:W-:Y:S05]  /*4750*/  BSYNC.RECONVERGENT B0 ;  /* 0x0000000000007941 */ /* 0x000fea0003800200 */
.L_x_8208:
[----:B-1----:R0:W1:Y:S01]  /*4760*/  LDS R121, [R12+0x8c0] ;  /* 0x0008c0000c797984 */ /* 0x0020620000000800 */
[----:B------:R-:W-:Y:S04]  /*4770*/  BSSY.RECONVERGENT B0, `(.L_x_8210) ;  /* 0x0000004000007945 */ /* 0x000fe80003800200 */
[----:B------:R-:W-:Y:S05]  /*4780*/  @!P1 BRA `(.L_x_8211) ;  /* 0x0000000000089947 */ /* 0x000fea0003800000 */
[----:B------:R3:W-:Y:S04]  /*4790*/  REDG.E.ADD.F32.FTZ.RN.STRONG.GPU desc[UR28][R110.64+0x80], R219 ;  /* 0x000080db6e0079a6 */ /* 0x0007e8000c12f31c */
[----:B-1----:R3:W-:Y:S02]  /*47a0*/  REDG.E.ADD.F32.FTZ.RN.STRONG.GPU desc[UR28][R112.64+0x80], R121 ;  /* 0x00008079700079a6 */ /* 0x0027e4000c12f31c */
.L_x_8211:
[----:B------:R-:W-:Y:S05]  /*47b0*/  BSYNC.RECONVERGENT B0 ;  /* 0x0000000000007941 */ /* 0x000fea0003800200 */
.L_x_8210:
[----:B-1-3--:R1:W3:Y:S01]  /*47c0*/  LDS R121, [R13+0x940] ;  /* 0x000940000d797984 */ /* 0x00a2e20000000800 */
[----:B------:R-:W-:Y:S04]  /*47d0*/  BSSY.RECONVERGENT B0, `(.L_x_8212) ;  /* 0x0000004000007945 */ /* 0x000fe80003800200 */
[----:B------:R-:W-:Y:S05]  /*47e0*/  @!P3 BRA `(.L_x_8213) ;  /* 0x000000000008b947 */ /* 0x000fea0003800000 */
[----:B------:R4:W-:Y:S04]  /*47f0*/  REDG.E.ADD.F32.FTZ.RN.STRONG.GPU desc[UR28][R110.64+0x100], R221 ;  /* 0x000100dd6e0079a6 */ /* 0x0009e8000c12f31c */
[----:B---3--:R4:W-:Y:S02]  /*4800*/  REDG.E.ADD.F32.FTZ.RN.STRONG.GPU desc[UR28][R112.64+0x100], R121 ;  /* 0x00010079700079a6 */ /* 0x0089e4000c12f31c */
.L_x_8213:
[----:B------:R-:W-:Y:S05]  /*4810*/  BSYNC.RECONVERGENT B0 ;  /* 0x0000000000007941 */ /* 0x000fea0003800200 */
.L_x_8212:
[----:B---34-:R3:W4:Y:S01]  /*4820*/  LDS R121, [R14+0x9c0] ;  /* 0x0009c0000e797984 */ /* 0x0187220000000800 */
[----:B------:R-:W-:Y:S04]  /*4830*/  BSSY.RECONVERGENT B0, `(.L_x_8214) ;  /* 0x0000004000007945 */ /* 0x000fe80003800200 */
[----:B------:R-:W-:Y:S05]  /*4840*/  @!P4 BRA `(.L_x_8215) ;  /* 0x000000000008c947 */ /* 0x000fea0003800000 */
[----:B------:R0:W-:Y:S04]  /*4850*/  REDG.E.ADD.F32.FTZ.RN.STRONG.GPU desc[UR28][R110.64+0x180], R223 ;  /* 0x000180df6e0079a6 */ /* 0x0001e8000c12f31c */
[----:B----4-:R0:W-:Y:S02]  /*4860*/  REDG.E.ADD.F32.FTZ.RN.STRONG.GPU desc[UR28][R112.64+0x180], R121 ;  /* 0x00018079700079a6 */ /* 0x0101e4000c12f31c */
.L_x_8215:
[----:B------:R-:W-:Y:S05]  /*4870*/  BSYNC.RECONVERGENT B0 ;  /* 0x0000000000007941 */ /* 0x000fea0003800200 */
.L_x_8214:
[----:B0---4-:R0:W4:Y:S01]  /*4880*/  LDS R121, [R15+0xa40] ;  /* 0x000a40000f797984 */ /* 0x0111220000000800 */
[----:B------:R-:W-:Y:S04]  /*4890*/  BSSY.RECONVERGENT B0, `(.L_x_8216) ;  /* 0x0000004000007945 */ /* 0x000fe80003800200 */
[----:B------:R-:W-:Y:S05]  /*48a0*/  @!P5 BRA `(.L_x_8217) ;  /* 0x000000000008d947 */ /* 0x000fea0003800000 */
[----:B------:R0:W-:Y:S04]  /*48b0*/  REDG.E.ADD.F32.FTZ.RN.STRONG.GPU desc[UR28][R110.64+0x200], R225 ;  /* 0x000200e16e0079a6 */ /* 0x0001e8000c12f31c */
[----:B----4-:R0:W-:Y:S02]  /*48c0*/  REDG.E.ADD.F32.FTZ.RN.STRONG.GPU desc[UR28][R112.64+0x200], R121 ;  /* 0x00020079700079a6 */ /* 0x0101e4000c12f31c */
.L_x_8217:
[----:B------:R-:W-:Y:S05]  /*48d0*/  BSYNC.RECONVERGENT B0 ;  /* 0x0000000000007941 */ /* 0x000fea0003800200 */
.L_x_8216:
        /* <DEDUP_REMOVED lines=10> */
.L_x_8219:
[----:B------:R-:W-:Y:S05]  /*4980*/  BSYNC.RECONVERGENT B0 ;  /* 0x0000000000007941 */ /* 0x000fea0003800200 */
.L_x_8218:
[----:B0---4-:R0:W4:Y:S01]  /*4990*/  LDS R121, [R17+0xb40] ;  /* 0x000b400011797984 */ /* 0x0111220000000800 */
[----:B------:R-:W-:Y:S04]  /*49a0*/  BSSY.RECONVERGENT B0, `(.L_x_8220) ;  /* 0x0000004000007945 */ /* 0x000fe80003800200 */
[----:B------:R-:W-:Y:S05]  /*49b0*/  @!P3 BRA `(.L_x_8221) ;  /* 0x000000000008b947 */ /* 0x000fea0003800000 */
[----:B------:R0:W-:Y:S04]  /*49c0*/  REDG.E.ADD.F32.FTZ.RN.STRONG.GPU desc[UR28][R110.64+0x300], R229 ;  /* 0x000300e56e0079a6 */ /* 0x0001e8000c12f31c */
[----:B----4-:R0:W-:Y:S02]  /*49d0*/  REDG.E.ADD.F32.FTZ.RN.STRONG.GPU desc[UR28][R112.64+0x300], R121 ;  /* 0x00030079700079a6 */ /* 0x0101e4000c12f31c */
.L_x_8221:
[----:B------:R-:W-:Y:S05]  /*49e0*/  BSYNC.RECONVERGENT B0 ;  /* 0x0000000000007941 */ /* 0x000fea0003800200 */
.L_x_8220:
[----:B0---4-:R0:W4:Y:S01]  /*49f0*/  LDS R121, [R18+0xbc0] ;  /* 0x000bc00012797984 */ /* 0x0111220000000800 */
[----:B------:R-:W-:Y:S04]  /*4a00*/  BSSY.RECONVERGENT B0, `(.L_x_8222) ;  /* 0x0000004000007945 */ /* 0x000fe80003800200 */
[----:B------:R-:W-:Y:S05]  /*4a10*/  @!P4 BRA `(.L_x_8223) ;  /* 0x000000000008c947 */ /* 0x000fea0003800000 */
[----:B------:R0:W-:Y:S04]  /*4a20*/  REDG.E.ADD.F32.FTZ.RN.STRONG.GPU desc[UR28][R110.64+0x380], R231 ;  /* 0x000380e76e0079a6 */ /* 0x0001e8000c12f31c */
[----:B----4-:R0:W-:Y:S02]  /*4a30*/  REDG.E.ADD.F32.FTZ.RN.STRONG.GPU desc[UR28][R112.64+0x380], R121 ;  /* 0x00038079700079a6 */ /* 0x0101e4000c12f31c */
.L_x_8223:
[----:B------:R-:W-:Y:S05]  /*4a40*/  BSYNC.RECONVERGENT B0 ;  /* 0x0000000000007941 */ /* 0x000fea0003800200 */
.L_x_8222:
[----:B0---4-:R0:W4:Y:S01]  /*4a50*/  LDS R121, [R19+0xc40] ;  /* 0x000c400013797984 */ /* 0x0111220000000800 */
[----:B------:R-:W-:Y:S04]  /*4a60*/  BSSY.RECONVERGENT B0, `(.L_x_8224) ;  /* 0x0000004000007945 */ /* 0x000fe80003800200 */
[----:B------:R-:W-:Y:S05]  /*4a70*/  @!P5 BRA `(.L_x_8225) ;  /* 0x000000000008d947 */ /* 0x000fea0003800000 */
[----:B------:R0:W-:Y:S04]  /*4a80*/  REDG.E.ADD.F32.FTZ.RN.STRONG.GPU desc[UR28][R110.64+0x400], R233 ;  /* 0x000400e96e0079a6 */ /* 0x0001e8000c12f31c */
[----:B----4-:R0:W-:Y:S02]  /*4a90*/  REDG.E.ADD.F32.FTZ.RN.STRONG.GPU desc[UR28][R112.64+0x400], R121 ;  /* 0x00040079700079a6 */ /* 0x0101e4000c12f31c */
.L_x_8225:
[----:B------:R-:W-:Y:S05]  /*4aa0*/  BSYNC.RECONVERGENT B0 ;  /* 0x0000000000007941 */ /* 0x000fea0003800200 */
.L_x_8224:
[----:B0---4-:R0:W4:Y:S01]  /*4ab0*/  LDS R121, [R20+0xcc0] ;  /* 0x000cc00014797984 */ /* 0x0111220000000800 */
[----:B------:R-:W-:Y:S04]  /*4ac0*/  BSSY.RECONVERGENT B0, `(.L_x_8226) ;  /* 0x0000004000007945 */ /* 0x000fe80003800200 */
[----:B------:R-:W-:Y:S05]  /*4ad0*/  @!P6 BRA `(.L_x_8227) ;  /* 0x000000000008e947 */ /* 0x000fea0003800000 */
[----:B------:R0:W-:Y:S04]  /*4ae0*/  REDG.E.ADD.F32.FTZ.RN.STRONG.GPU desc[UR28][R110.64+0x480], R235 ;  /* 0x000480eb6e0079a6 */ /* 0x0001e8000c12f31c */
[----:B----4-:R0:W-:Y:S02]  /*4af0*/  REDG.E.ADD.F32.FTZ.RN.STRONG.GPU desc[UR28][R112.64+0x480], R121 ;  /* 0x00048079700079a6 */ /* 0x0101e4000c12f31c */
.L_x_8227:
[----:B------:R-:W-:Y:S05]  /*4b00*/  BSYNC.RECONVERGENT B0 ;  /* 0x0000000000007941 */ /* 0x000fea0003800200 */
.L_x_8226:
        /* <DEDUP_REMOVED lines=10> */
.L_x_8229:
[----:B------:R-:W-:Y:S05]  /*4bb0*/  BSYNC.RECONVERGENT B0 ;  /* 0x0000000000007941 */ /* 0x000fea0003800200 */
.L_x_8228:
[----:B0---4-:R0:W4:Y:S01]  /*4bc0*/  LDS R121, [R22+0xdc0] ;  /* 0x000dc00016797984 */ /* 0x0111220000000800 */
[----:B------:R-:W-:Y:S04]  /*4bd0*/  BSSY.RECONVERGENT B0, `(.L_x_8230) ;  /* 0x0000004000007945 */ /* 0x000fe80003800200 */
[----:B------:R-:W-:Y:S05]  /*4be0*/  @!P2 BRA `(.L_x_8231) ;  /* 0x000000000008a947 */ /* 0x000fea0003800000 */
[----:B------:R0:W-:Y:S04]  /*4bf0*/  REDG.E.ADD.F32.FTZ.RN.STRONG.GPU desc[UR28][R110.64+0x580], R239 ;  /* 0x000580ef6e0079a6 */ /* 0x0001e8000c12f31c */
[----:B----4-:R0:W-:Y:S02]  /*4c00*/  REDG.E.ADD.F32.FTZ.RN.STRONG.GPU desc[UR28][R112.64+0x580], R121 ;  /* 0x00058079700079a6 */ /* 0x0101e4000c12f31c */
.L_x_8231:
[----:B------:R-:W-:Y:S05]  /*4c10*/  BSYNC.RECONVERGENT B0 ;  /* 0x0000000000007941 */ /* 0x000fea0003800200 */
.L_x_8230:
[----:B0---4-:R0:W4:Y:S01]  /*4c20*/  LDS R121, [R23+0xe40] ;  /* 0x000e400017797984 */ /* 0x0111220000000800 */
[----:B------:R-:W-:Y:S04]  /*4c30*/  BSSY.RECONVERGENT B0, `(.L_x_8232) ;  /* 0x0000004000007945 */ /* 0x000fe80003800200 */
[----:B------:R-:W-:Y:S05]  /*4c40*/  @!P3 BRA `(.L_x_8233) ;  /* 0x000000000008b947 */ /* 0x000fea0003800000 */
[----:B------:R0:W-:Y:S04]  /*4c50*/  REDG.E.ADD.F32.FTZ.RN.STRONG.GPU desc[UR28][R110.64+0x600], R241 ;  /* 0x000600f16e0079a6 */ /* 0x0001e8000c12f31c */
[----:B----4-:R0:W-:Y:S02]  /*4c60*/  REDG.E.ADD.F32.FTZ.RN.STRONG.GPU desc[UR28][R112.64+0x600], R121 ;  /* 0x00060079700079a6 */ /* 0x0101e4000c12f31c */
.L_x_8233:
[----:B------:R-:W-:Y:S05]  /*4c70*/  BSYNC.RECONVERGENT B0 ;  /* 0x0000000000007941 */ /* 0x000fea0003800200 */
.L_x_8232:
[----:B0---4-:R0:W4:Y:S01]  /*4c80*/  LDS R121, [R24+0xec0] ;  /* 0x000ec00018797984 */ /* 0x0111220000000800 */
[----:B------:R-:W-:Y:S04]  /*4c90*/  BSSY.RECONVERGENT B0, `(.L_x_8234) ;  /* 0x0000004000007945 */ /* 0x000fe80003800200 */
[----:B------:R-:W-:Y:S05]  /*4ca0*/  @!P4 BRA `(.L_x_8235) ;  /* 0x000000000008c947 */ /* 0x000fea0003800000 */
[----:B------:R0:W-:Y:S04]  /*4cb0*/  REDG.E.ADD.F32.FTZ.RN.STRONG.GPU desc[UR28][R110.64+0x680], R175 ;  /* 0x000680af6e0079a6 */ /* 0x0001e8000c12f31c */
[----:B----4-:R0:W-:Y:S02]  /*4cc0*/  REDG.E.ADD.F32.FTZ.RN.STRONG.GPU desc[UR28][R112.64+0x680], R121 ;  /* 0x00068079700079a6 */ /* 0x0101e4000c12f31c */
.L_x_8235:
[----:B------:R-:W-:Y:S05]  /*4cd0*/  BSYNC.RECONVERGENT B0 ;  /* 0x0000000000007941 */ /* 0x000fea0003800200 */
.L_x_8234:
[----:B0---4-:R0:W4:Y:S01]  /*4ce0*/  LDS R121, [R25+0xf40] ;  /* 0x000f400019797984 */ /* 0x0111220000000800 */
[----:B------:R-:W-:Y:S04]  /*4cf0*/  BSSY.RECONVERGENT B0, `(.L_x_8236) ;  /* 0x0000004000007945 */ /* 0x000fe80003800200 */
[----:B------:R-:W-:Y:S05]  /*4d00*/  @!P5 BRA `(.L_x_8237) ;  /* 0x000000000008d947 */ /* 0x000fea0003800000 */
[----:B------:R0:W-:Y:S04]  /*4d10*/  REDG.E.ADD.F32.FTZ.RN.STRONG.GPU desc[UR28][R110.64+0x700], R127 ;  /* 0x0007007f6e0079a6 */ /* 0x0001e8000c12f31c */
[----:B----4-:R0:W-:Y:S02]  /*4d20*/  REDG.E.ADD.F32.FTZ.RN.STRONG.GPU desc[UR28][R112.64+0x700], R121 ;  /* 0x00070079700079a6 */ /* 0x0101e4000c12f31c */
.L_x_8237:
[----:B------:R-:W-:Y:S05]  /*4d30*/  BSYNC.RECONVERGENT B0 ;  /* 0x0000000000007941 */ /* 0x000fea0003800200 */
.L_x_8236:
[----:B0---4-:R0:W4:Y:S01]  /*4d40*/  LDS R121, [R26+0xfc0] ;  /* 0x000fc0001a797984 */ /* 0x0111220000000800 */
[----:B------:R-:W-:Y:S04]  /*4d50*/  BSSY.RECONVERGENT B0, `(.L_x_8238) ;  /* 0x0000004000007945 */ /* 0x000fe80003800200 */
[----:B------:R-:W-:Y:S05]  /*4d60*/  @!P6 BRA `(.L_x_8239) ;  /* 0x000000000008e947 */ /* 0x000fea0003800000 */
[----:B------:R0:W-:Y:S04]  /*4d70*/  REDG.E.ADD.F32.FTZ.RN.STRONG.GPU desc[UR28][R110.64+0x780], R119 ;  /* 0x000780776e0079a6 */ /* 0x0001e8000c12f31c */
[----:B----4-:R0:W-:Y:S02]  /*4d80*/  REDG.E.ADD.F32.FTZ.RN.STRONG.GPU desc[UR28][R112.64+0x780], R121 ;  /* 0x00078079700079a6 */ /* 0x0101e4000c12f31c */
.L_x_8239:
[----:B------:R-:W-:Y:S05]  /*4d90*/  BSYNC.RECONVERGENT B0 ;  /* 0x0000000000007941 */ /* 0x000fea0003800200 */
.L_x_8238:
[----:B0-----:R-:W0:Y:S01]  /*4da0*/  SHFL.DOWN P1, R119, R114, 0x1, 0x1f ;  /* 0x08201f0072777f89 */ /* 0x001e220000020000 */
[----:B------:R-:W-:Y:S01]  /*4db0*/  FMUL.FTZ R111, R104, R193 ;  /* 0x000000c1686f7220 */ /* 0x000fe20000410000 */
[-C--:B------:R-:W-:Y:S01]  /*4dc0*/  FMUL.FTZ R104, R99, R196.reuse ;  /* 0x000000c463687220 */ /* 0x080fe20000410000 */
        /* <DEDUP_REMOVED lines=10> */
[C---:B------:R-:W-:Y:S01]  /*4e70*/  FMUL.FTZ R102, R162.reuse, R201 ;  /* 0x000000c9a2667220 */ /* 0x040fe20000410000 */
[----:B------:R-:W-:Y:S01]  /*4e80*/  FMUL.FTZ R101, R162, R192 ;  /* 0x000000c0a2657220 */ /* 0x000fe20000410000 */
[----:B------:R-:W-:Y:S01]  /*4e90*/  FMUL.FTZ R191, R191, R96 ;  /* 0x00000060bfbf7220 */ /* 0x000fe20000410000 */
[----:B------:R-:W-:Y:S01]  /*4ea0*/  FMUL.FTZ R96, R95, R109 ;  /* 0x0000006d5f607220 */ /* 0x000fe20000410000 */
[-C--:B------:R-:W-:Y:S01]  /*4eb0*/  FMUL.FTZ R95, R94, R115.reuse ;  /* 0x000000735e5f7220 */ /* 0x080fe20000410000 */
[----:B------:R-:W-:Y:S01]  /*4ec0*/  FMUL.FTZ R94, R162, R115 ;  /* 0x00000073a25e7220 */ /* 0x000fe20000410000 */
[----:B------:R-:W-:Y:S01]  /*4ed0*/  ISETP.NE.AND P2, PT, R206, RZ, PT ;  /* 0x000000ffce00720c */ /* 0x000fe20003f45270 */
[----:B------:R-:W-:Y:S01]  /*4ee0*/  FMUL.FTZ R112, R103, R192 ;  /* 0x000000c067707220 */ /* 0x000fe20000410000 */
[----:B------:R-:W-:Y:S01]  /*4ef0*/  FMUL.FTZ R116, R105, R188 ;  /* 0x000000bc69747220 */ /* 0x000fe20000410000 */
[----:B------:R-:W-:Y:S01]  /*4f00*/  FMUL.FTZ R213, R213, R94 ;  /* 0x0000005ed5d57220 */ /* 0x000fe20000410000 */
[----:B------:R-:W-:Y:S01]  /*4f10*/  FMUL.FTZ R94, R93, R205 ;  /* 0x000000cd5d5e7220 */ /* 0x000fe20000410000 */
[----:B0-----:R-:W-:Y:S01]  /*4f20*/  @P1 FADD R119, R114, R119 ;  /* 0x0000007772771221 */ /* 0x001fe20000000000 */
[----:B------:R-:W-:Y:S01]  /*4f30*/  FMUL.FTZ R103, R100, R194 ;  /* 0x000000c264677220 */ /* 0x000fe20000410000 */
[----:B------:R-:W-:Y:S01]  /*4f40*/  FMUL.FTZ R207, R207, R102 ;  /* 0x00000066cfcf7220 */ /* 0x000fe20000410000 */
[----:B------:R-:W-:Y:S01]  /*4f50*/  FMUL.FTZ R182, R182, R101 ;  /* 0x00000065b6b67220 */ /* 0x000fe20000410000 */
[----:B------:R-:W-:Y:S01]  /*4f60*/  FMUL.FTZ R93, R92, R117 ;  /* 0x000000755c5d7220 */ /* 0x000fe20000410000 */
[----:B------:R-:W0:Y:S01]  /*4f70*/  SHFL.DOWN P1, R110, R119, 0x2, 0x1f ;  /* 0x08401f00776e7f89 */ /* 0x000e220000020000 */
        /* <DEDUP_REMOVED lines=28> */
[----:B----4-:R-:W0:Y:S01]  /*5140*/  SHFL.DOWN P1, R121, R110, 0x4, 0x1f ;  /* 0x08801f006e797f89 */ /* 0x010e220000020000 */
        /* <DEDUP_REMOVED lines=23> */
[----:B0-----:R-:W-:Y:S01]  /*52c0*/  @P1 FADD R121, R110, R121 ;  /* 0x000000796e791221 */ /* 0x001fe20000000000 */
[----:B------:R-:W-:Y:S01]  /*52d0*/  FMUL.FTZ R110, R162, R199 ;  /* 0x000000c7a26e7220 */ /* 0x000fe20000410000 */
[----:B------:R-:W-:Y:S01]  /*52e0*/  FADD.FTZ R66, R207, R66 ;  /* 0x00000042cf427221 */ /* 0x000fe20000010000 */
[----:B------:R-:W-:Y:S01]  /*52f0*/  FFMA.FTZ R79, R36, R96, R79 ;  /* 0x00000060244f7223 */ /* 0x000fe2000001004f */
[----:B------:R-:W-:Y:S01]  /*5300*/  FADD.FTZ R65, R100, R65 ;  /* 0x0000004164417221 */ /* 0x000fe20000010000 */
[----:B------:R-:W0:Y:S01]  /*5310*/  SHFL.DOWN P1, R120, R121, 0x8, 0x1f ;  /* 0x09001f0079787f89 */ /* 0x000e220000020000 */
        /* <DEDUP_REMOVED lines=17> */
[----:B0-----:R-:W-:-:S05]  /*5430*/  @P1 FADD R120, R121, R120 ;  /* 0x0000007879781221 */ /* 0x001fca0000000000 */
[----:B------:R-:W0:Y:S02]  /*5440*/  SHFL.DOWN P1, R119, R120, 0x10, 0x1f ;  /* 0x0a001f0078777f89 */ /* 0x000e240000020000 */
[----:B0-----:R-:W-:Y:S01]  /*5450*/  @P1 FADD R119, R120, R119 ;  /* 0x0000007778771221 */ /* 0x001fe20000000000 */
[----:B------:R-:W-:-:S13]  /*5460*/  ISETP.NE.AND P1, PT, R31, RZ, PT ;  /* 0x000000ff1f00720c */ /* 0x000fda0003f25270 */
[----:B------:R0:W-:Y:S01]  /*5470*/  @!P1 STS [UR14+0x2104], R119 ;  /* 0x00210477ff009988 */ /* 0x0001e2000800080e */
[----:B------:R-:W-:Y:S06]  /*5480*/  BAR.SYNC.DEFER_BLOCKING 0x0 ;  /* 0x0000000000007b1d */ /* 0x000fec0000010000 */
[----:B------:R-:W-:Y:S05]  /*5490*/  @P2 BRA `(.L_x_8241) ;  /* 0x0000000000182947 */ /* 0x000fea0003800000 */
[----:B------:R-:W-:Y:S02]  /*54a0*/  UISETP.NE.AND UP0, UPT, UR19, UR36, UPT ;  /* 0x000000241300728c */ /* 0x000fe4000bf05270 */
[----:B------:R-:W-:-:S04]  /*54b0*/  ULEA UR12, UR8, UR14, 0x2 ;  /* 0x0000000e080c7291 */ /* 0x000fc8000f8e10ff */
[----:B------:R-:W-:-:S13]  /*54c0*/  PLOP3.LUT P1, PT, PT, PT, UP0, 0x80, 0x8 ;  /* 0x000000000008781c */ /* 0x000fda0003f2f008 */
[----:B------:R-:W0:Y:S02]  /*54d0*/  @P1 LDS R92, [UR12+0x33b8] ;  /* 0x0033b80cff5c1984 */ /* 0x000e240008000800 */
[----:B0-----:R-:W-:-:S05]  /*54e0*/  @P1 FADD.FTZ R119, R119, R92 ;  /* 0x0000005c77771221 */ /* 0x001fca0000010000 */
[----:B------:R2:W-:Y:S02]  /*54f0*/  STS [UR12+0x33b8], R119 ;  /* 0x0033b877ff007988 */ /* 0x0005e4000800080c */
.L_x_8241:
[----:B------:R-:W-:Y:S05]  /*5500*/  BSYNC.RECONVERGENT B0 ;  /* 0x0000000000007941 */ /* 0x000fea0003800200 */
.L_x_8240:
[----:B------:R-:W-:-:S04]  /*5510*/  UIADD3 UR8, UPT, UPT, UR8, 0x1, URZ ;  /* 0x0000000108087890 */ /* 0x000fc8000fffe0ff */
[----:B------:R-:W-:-:S09]  /*5520*/  UISETP.GE.AND UP0, UPT, UR8, UR37, UPT ;  /* 0x000000250800728c */ /* 0x000fd2000bf06270 */
[----:B------:R-:W-:Y:S05]  /*5530*/  BRA.U !UP0, `(.L_x_8242) ;  /* 0xffffffd108f87547 */ /* 0x000fea000b83ffff */
.L_x_8204:
[----:B------:R-:W-:Y:S01]  /*5540*/  BAR.SYNC.DEFER_BLOCKING 0x0 ;  /* 0x0000000000007b1d */ /* 0x000fe20000010000 */
[----:B------:R-:W-:Y:S01]  /*5550*/  FADD.FTZ R36, R3, R60 ;  /* 0x0000003c03247221 */ /* 0x000fe20000010000 */
[----:B------:R-:W-:Y:S01]  /*5560*/  IADD3 R4, P0, PT, R4, -0x800, RZ ;  /* 0xfffff80004047810 */ /* 0x000fe20007f1e0ff */
[----:B------:R-:W-:Y:S01]  /*5570*/  UIADD3 UR22, UP1, UPT, UR22, -0x800, URZ ;  /* 0xfffff80016167890 */ /* 0x000fe2000ff3e0ff */
[----:B------:R-:W-:Y:S01]  /*5580*/  IADD3 R6, P1, PT, R6, -0x800, RZ ;  /* 0xfffff80006067810 */ /* 0x000fe20007f3e0ff */
[----:B------:R-:W-:Y:S01]  /*5590*/  FADD.FTZ R3, R36, R61 ;  /* 0x0000003d24037221 */ /* 0x000fe20000010000 */
[----:B------:R-:W4:Y:S01]  /*55a0*/  LDCU.64 UR14, c[0x0][0x4f8] ;  /* 0x00009f00ff0e77ac */ /* 0x000f220008000a00 */
[----:B------:R-:W-:Y:S02]  /*55b0*/  IADD3.X R5, PT, PT, R5, -0x1, RZ, P0, !PT ;  /* 0xffffffff05057810 */ /* 0x000fe400007fe4ff */
[----:B------:R-:W-:Y:S01]  /*55c0*/  FADD.FTZ R36, R3, R62 ;  /* 0x0000003e03247221 */ /* 0x000fe20000010000 */
[----:B------:R-:W5:Y:S01]  /*55d0*/  LDCU.64 UR32, c[0x0][0x500] ;  /* 0x0000a000ff2077ac */ /* 0x000f620008000a00 */
[----:B------:R-:W-:-:S02]  /*55e0*/  IADD3.X R7, PT, PT, R7, -0x1, RZ, P1, !PT ;  /* 0xffffffff07077810 */ /* 0x000fc40000ffe4ff */
[----:B------:R-:W-:Y:S01]  /*55f0*/  FADD.FTZ R3, R36, R63 ;  /* 0x0000003f24037221 */ /* 0x000fe20000010000 */
[----:B------:R-:W0:Y:S03]  /*5600*/  LDCU.64 UR34, c[0x0][0x550] ;  /* 0x0000aa00ff2277ac */ /* 0x000e260008000a00 */
[----:B------:R-:W-:Y:S01]  /*5610*/  FADD.FTZ R36, R3, R64 ;  /* 0x0000004003247221 */ /* 0x000fe20000010000 */
[----:B------:R-:W-:Y:S01]  /*5620*/  UMOV UR7, URZ ;  /* 0x000000ff00077c82 */ /* 0x000fe20008000000 */
[----:B------:R-:W-:Y:S02]  /*5630*/  UIADD3 UR20, UP2, UPT, UR20, -0x800, URZ ;  /* 0xfffff80014147890 */ /* 0x000fe4000ff5e0ff */
[----:B------:R-:W-:Y:S01]  /*5640*/  FADD.FTZ R3, R36, R65 ;  /* 0x0000004124037221 */ /* 0x000fe20000010000 */
[----:B------:R-:W-:Y:S01]  /*5650*/  UIADD3.X UR23, UPT, UPT, UR23, -0x1, URZ, UP1, !UPT ;  /* 0xffffffff17177890 */ /* 0x000fe20008ffe4ff */
[----:B------:R-:W-:Y:S01]  /*5660*/  STS.128 [R33], R76 ;  /* 0x0000004c21007388 */ /* 0x000fe20000000c00 */
[----:B----4-:R-:W-:-:S02]  /*5670*/  UIMAD.WIDE.U32 UR12, UR31, UR14, UR6 ;  /* 0x0000000e1f0c72a5 */ /* 0x010fc4000f8e0006 */
[----:B------:R-:W-:Y:S01]  /*5680*/  UIADD3.X UR21, UPT, UPT, UR21, -0x1, URZ, UP2, !UPT ;  /* 0xffffffff15157890 */ /* 0x000fe200097fe4ff */
[----:B------:R-:W-:Y:S01]  /*5690*/  STS.128 [R33+0x10], R80 ;  /* 0x0000105021007388 */ /* 0x000fe20000000c00 */
[----:B------:R-:W-:Y:S01]  /*56a0*/  UIMAD UR13, UR31, UR15, UR13 ;  /* 0x0000000f1f0d72a4 */ /* 0x000fe2000f8e020d */
[----:B------:R-:W4:Y:S02]  /*56b0*/  LDCU.64 UR14, c[0x0][0x520] ;  /* 0x0000a400ff0e77ac */ /* 0x000f240008000a00 */
        /* <DEDUP_REMOVED lines=11> */
[----:B------:R-:W-:-:S02]  /*5770*/  MOV R34, UR8 ;  /* 0x0000000800227c02 */ /* 0x000fc40008000f00 */
[----:B------:R-:W3:Y:S03]  /*5780*/  LDS.128 R52, [R32+0x600] ;  /* 0x0006000020347984 */ /* 0x000ee60000000c00 */
[----:B------:R-:W-:-:S03]  /*5790*/  MOV R35, UR12 ;  /* 0x0000000c00237c02 */ /* 0x000fc60008000f00 */
[----:B------:R-:W-:Y:S02]  /*57a0*/  IMAD.WIDE.U32 R34, R27, 0x10, R34 ;  /* 0x000000101b227825 */ /* 0x000fe400078e0022 */
[----:B------:R-:W4:Y:S02]  /*57b0*/  LDCU.64 UR12, c[0x0][0x518] ;  /* 0x0000a300ff0c77ac */ /* 0x000f240008000a00 */
[----:B----4-:R-:W-:Y:S01]  /*57c0*/  UIMAD.WIDE.U32 UR6, UR31, UR12, UR6 ;  /* 0x0000000c1f0672a5 */ /* 0x010fe2000f8e0006 */
[----:B-----5:R-:W-:Y:S03]  /*57d0*/  STG.E.128 desc[UR28][R34.64], R40 ;  /* 0x0000002822007986 */ /* 0x020fe6000c101d1c */
[----:B------:R-:W-:Y:S01]  /*57e0*/  UIMAD UR7, UR31, UR13, UR7 ;  /* 0x0000000d1f0772a4 */ /* 0x000fe2000f8e0207 */
[----:B0-----:R-:W-:Y:S03]  /*57f0*/  STG.E.128 desc[UR28][R34.64+0x200], R44 ;  /* 0x0002002c22007986 */ /* 0x001fe6000c101d1c */
[----:B------:R-:W-:Y:S01]  /*5800*/  UIMAD.WIDE.U32 UR6, UR30, UR14, UR6 ;  /* 0x0000000e1e0672a5 */ /* 0x000fe2000f8e0006 */
[----:B--2---:R-:W-:Y:S03]  /*5810*/  STG.E.128 desc[UR28][R34.64+0x400], R48 ;  /* 0x0004003022007986 */ /* 0x004fe6000c101d1c */
[----:B------:R-:W-:Y:S01]  /*5820*/  UIMAD UR8, UR30, UR15, UR7 ;  /* 0x0000000f1e0872a4 */ /* 0x000fe2000f8e0207 */
[----:B---3--:R-:W-:Y:S01]  /*5830*/  STG.E.128 desc[UR28][R34.64+0x600], R52 ;  /* 0x0006003422007986 */ /* 0x008fe2000c101d1c */
[----:B-1----:R-:W-:Y:S01]  /*5840*/  ULEA UR7, UP0, UR6, UR32, 0x2 ;  /* 0x0000002006077291 */ /* 0x002fe2000f8010ff */
[----:B------:R-:W-:Y:S03]  /*5850*/  BAR.SYNC.DEFER_BLOCKING 0x0 ;  /* 0x0000000000007b1d */ /* 0x000fe60000010000 */
[----:B------:R-:W-:-:S02]  /*5860*/  ULEA.HI.X UR6, UR6, UR33, UR8, 0x2, UP0 ;  /* 0x0000002106067291 */ /* 0x000fc400080f1408 */
[----:B------:R-:W-:-:S04]  /*5870*/  UIADD3 UR25, UP0, UPT, UR25, -0x800, URZ ;  /* 0xfffff80019197890 */ /* 0x000fc8000ff1e0ff */
[----:B------:R-:W-:Y:S02]  /*5880*/  UIADD3.X UR26, UPT, UPT, UR26, -0x1, URZ, UP0, !UPT ;  /* 0xffffffff1a1a7890 */ /* 0x000fe400087fe4ff */
[----:B------:R-:W-:-:S03]  /*5890*/  UISETP.GT.AND UP0, UPT, UR19, 0x1, UPT ;  /* 0x000000011300788c */ /* 0x000fc6000bf04270 */
[----:B------:R-:W-:Y:S01]  /*58a0*/  UMOV UR19, UR27 ;  /* 0x0000001b00137c82 */ /* 0x000fe20008000000 */
[----:B------:R-:W-:Y:S04]  /*58b0*/  STS.128 [R33], R60 ;  /* 0x0000003c21007388 */ /* 0x000fe80000000c00 */
[----:B------:R0:W-:Y:S04]  /*58c0*/  STS.128 [R33+0x10], R64 ;  /* 0x0000104021007388 */ /* 0x0001e80000000c00 */
        /* <DEDUP_REMOVED lines=8> */
[----:B-1----:R-:W-:Y:S01]  /*5950*/  MOV R33, UR6 ;  /* 0x0000000600217c02 */ /* 0x002fe20008000f00 */
[----:B------:R-:W-:Y:S02]  /*5960*/  FADD.FTZ R68, R67, R68 ;  /* 0x0000004443447221 */ /* 0x000fe40000010000 */
[----:B------:R1:W4:Y:S02]  /*5970*/  LDS.128 R52, [R32+0x600] ;  /* 0x0006000020347984 */ /* 0x0003240000000c00 */
[----:B------:R-:W-:-:S04]  /*5980*/  FADD.FTZ R69, R68, R69 ;  /* 0x0000004544457221 */ /* 0x000fc80000010000 */
[----:B------:R-:W-:Y:S01]  /*5990*/  FADD.FTZ R70, R69, R70 ;  /* 0x0000004645467221 */ /* 0x000fe20000010000 */
[----:B-1----:R-:W-:-:S03]  /*59a0*/  MOV R32, UR7 ;  /* 0x0000000700207c02 */ /* 0x002fc60008000f00 */
[----:B------:R-:W-:Y:S02]  /*59b0*/  FADD.FTZ R71, R70, R71 ;  /* 0x0000004746477221 */ /* 0x000fe40000010000 */
[----:B------:R-:W-:-:S04]  /*59c0*/  IMAD.WIDE.U32 R32, R27, 0x10, R32 ;  /* 0x000000101b207825 */ /* 0x000fc800078e0020 */
[----:B------:R-:W-:-:S04]  /*59d0*/  FADD.FTZ R72, R71, R72 ;  /* 0x0000004847487221 */ /* 0x000fc80000010000 */
        /* <DEDUP_REMOVED lines=8> */
.L_x_8202:
        /* <DEDUP_REMOVED lines=15> */
[----:B0-----:R-:W-:Y:S01]  /*5b50*/  @P0 FADD R5, R0, R5 ;  /* 0x0000000500050221 */ /* 0x001fe20000000000 */
[----:B------:R-:W-:-:S04]  /*5b60*/  @!P1 MOV R0, 0x400 ;  /* 0x0000040000009802 */ /* 0x000fc80000000f00 */
[----:B------:R-:W0:Y:S01]  /*5b70*/  SHFL.DOWN P0, R2, R5, 0x4, 0x1f ;  /* 0x08801f0005027f89 */ /* 0x000e220000000000 */
[----:B----4-:R-:W-:Y:S01]  /*5b80*/  @!P1 LEA R9, R9, R0, 0x18 ;  /* 0x0000000009099211 */ /* 0x010fe200078ec0ff */
        /* <DEDUP_REMOVED lines=14> */
.L_x_8245:
[----:B------:R-:W-:Y:S05]  /*5c70*/  BSYNC.RECONVERGENT B0 ;  /* 0x0000000000007941 */ /* 0x000fea0003800200 */
.L_x_8244:
        /* <DEDUP_REMOVED lines=8> */
[----:B--2---:R-:W-:Y:S02]  /*5d00*/  @P1 FADD R0, R0, R3 ;  /* 0x0000000300001221 */ /* 0x004fe40000000000 */
[----:B------:R-:W2:Y:S03]  /*5d10*/  S2R R3, SR_TID.X ;  /* 0x0000000000037919 */ /* 0x000ea60000002100 */
[----:B------:R-:W4:Y:S01]  /*5d20*/  SHFL.DOWN P1, R5, R0, 0x2, 0x1f ;  /* 0x08401f0000057f89 */ /* 0x000f220000020000 */
[----:B---3--:R-:W-:-:S13]  /*5d30*/  ISETP.NE.AND P2, PT, R4, RZ, PT ;  /* 0x000000ff0400720c */ /* 0x008fda0003f45270 */
[----:B0-----:R-:W0:Y:S01]  /*5d40*/  @!P2 S2R R9, SR_CgaCtaId ;  /* 0x000000000009a919 */ /* 0x001e220000008800 */
[----:B----4-:R-:W-:Y:S01]  /*5d50*/  @P1 FADD R5, R0, R5 ;  /* 0x0000000500051221 */ /* 0x010fe20000000000 */
[----:B------:R-:W-:-:S04]  /*5d60*/  @!P2 MOV R0, 0x400 ;  /* 0x000004000000a802 */ /* 0x000fc80000000f00 */
[----:B------:R-:W3:Y:S01]  /*5d70*/  SHFL.DOWN P1, R2, R5, 0x4, 0x1f ;  /* 0x08801f0005027f89 */ /* 0x000ee20000020000 */
[----:B0-----:R-:W-:Y:S01]  /*5d80*/  @!P2 LEA R9, R9, R0, 0x18 ;  /* 0x000000000909a211 */ /* 0x001fe200078ec0ff */
[----:B---3--:R-:W-:-:S05]  /*5d90*/  @P1 FADD R2, R5, R2 ;  /* 0x0000000205021221 */ /* 0x008fca0000000000 */
        /* <DEDUP_REMOVED lines=13> */
.L_x_8247:
[----:B------:R-:W-:Y:S05]  /*5e70*/  BSYNC.RECONVERGENT B0 ;  /* 0x0000000000007941 */ /* 0x000fea0003800200 */
.L_x_8246:
[----:B------:R-:W-:Y:S05]  /*5e80*/  @P0 EXIT ;  /* 0x000000000000094d */ /* 0x000fea0003800000 */
[----:B------:R-:W4:Y:S01]  /*5e90*/  S2UR UR5, SR_CgaCtaId ;  /* 0x00000000000579c3 */ /* 0x000f220000008800 */
[----:B------:R-:W-:Y:S01]  /*5ea0*/  MOV R7, R8 ;  /* 0x0000000800077202 */ /* 0x000fe20000000f00 */
[----:B------:R-:W-:Y:S01]  /*5eb0*/  UMOV UR4, 0x400 ;  /* 0x0000040000047882 */ /* 0x000fe20000000000 */
[----:B------:R-:W0:Y:S01]  /*5ec0*/  LDCU UR6, c[0x0][0x360] ;  /* 0x00006c00ff0677ac */ /* 0x000e220008000800 */
[----:B------:R-:W0:Y:S01]  /*5ed0*/  LDCU.64 UR12, c[0x0][0x4b0] ;  /* 0x00009600ff0c77ac */ /* 0x000e220008000a00 */
[----:B------:R-:W0:Y:S02]  /*5ee0*/  LDCU.64 UR14, c[0x0][0x530] ;  /* 0x0000a600ff0e77ac */ /* 0x000e240008000a00 */
[----:B0---4-:R-:W-:-:S12]  /*5ef0*/  ULEA UR4, UR5, UR4, 0x18 ;  /* 0x0000000405047291 */ /* 0x011fd8000f8ec0ff */
.L_x_8248:
[C---:B-----5:R-:W-:Y:S02]  /*5f00*/  LEA R0, R7.reuse, UR4, 0x2 ;  /* 0x0000000407007c11 */ /* 0x060fe4000f8e10ff */
[----:B--2---:R-:W-:Y:S02]  /*5f10*/  SHF.R.S32.HI R2, RZ, 0x1f, R7 ;  /* 0x0000001fff027819 */ /* 0x004fe40000011407 */
[----:B0--3--:R-:W-:Y:S01]  /*5f20*/  MOV R4, UR10 ;  /* 0x0000000a00047c02 */ /* 0x009fe20008000f00 */
        /* <DEDUP_REMOVED lines=15> */
.L_x_8249:
        /* <DEDUP_REMOVED lines=14> */
.L_x_10502:


//--------------------- .text._Z25selective_scan_bwd_kernelI32Selective_Scan_bwd_kernel_traitsILi32ELi16ELb1ELb1ELb1ELb1ELb0EffEEv12SSMParamsBwd --------------------------
	.section	.text._Z25selective_scan_bwd_kernelI32Selective_Scan_bwd_kernel_traitsILi32ELi16ELb1ELb1ELb1ELb1ELb0EffEEv12SSMParamsBwd,"ax",@progbits
	.align	128
        .global         _Z25selective_scan_bwd_kernelI32Selective_Scan_bwd_kernel_traitsILi32ELi16ELb1ELb1ELb1ELb1ELb0EffEEv12SSMParamsBwd
        .type           _Z25selective_scan_bwd_kernelI32Selective_Scan_bwd_kernel_traitsILi32ELi16ELb1ELb1ELb1ELb1ELb0EffEEv12SSMParamsBwd,@function
        .size           _Z25selective_scan_bwd_kernelI32Selective_Scan_bwd_kernel_traitsILi32ELi16ELb1ELb1ELb1ELb1ELb0EffEEv12SSMParamsBwd,(.L_x_10503 - _Z25selective_scan_bwd_kernelI32Selective_Scan_bwd_kernel_traitsILi32ELi16ELb1ELb1ELb1ELb1ELb0EffEEv12SSMParamsBwd)
        .other          _Z25selective_scan_bwd_kernelI32Selective_Scan_bwd_kernel_traitsILi32ELi16ELb1ELb1ELb1ELb1ELb0EffEEv12SSMParamsBwd,@"STO_CUDA_ENTRY STV_DEFAULT"
_Z25selective_scan_bwd_kernelI32Selective_Scan_bwd_kernel_traitsILi32ELi16ELb1ELb1ELb1ELb1ELb0EffEEv12SSMParamsBwd:
.text._Z25selective_scan_bwd_kernelI32Selective_Scan_bwd_kernel_traitsILi32ELi16ELb1ELb1ELb1ELb1ELb0EffEEv12SSMParamsBwd:
        /* <DEDUP_REMOVED lines=31> */
[----:B0-----:R-:W-:-:S07]  /*01f0*/  HFMA2 R6, -RZ, RZ, 0, 0 ;  /* 0x00000000ff067431 */ /* 0x001fce00000001ff */
[----:B------:R-:W0:Y:S01]  /*0200*/  LDC.64 R24, c[0x0][0x448] ;  /* 0x00011200ff187b82 */ /* 0x000e220000000a00 */
[----:B----4-:R-:W-:-:S05]  /*0210*/  IADD3 R10, PT, PT, RZ, -R7, RZ ;  /* 0x80000007ff0a7210 */ /* 0x010fca0007ffe0ff */
[----:B------:R-:W-:Y:S01]  /*0220*/  IMAD R3, R10, R9, RZ ;  /* 0x000000090a037224 */ /* 0x000fe200078e02ff */
[----:B------:R-:W-:Y:S01]  /*0230*/  IABS R2, R171 ;  /* 0x000000ab00027213 */ /* 0x000fe20000000000 */
[----:B------:R-:W-:Y:S01]  /*0240*/  UIMAD.WIDE.U32 UR6, UR18, UR12, URZ ;  /* 0x0000000c120672a5 */ /* 0x000fe2000f8e00ff */
[----:B------:R-:W4:Y:S01]  /*0250*/  LDC.64 R10, c[0x0][0x4a0] ;  /* 0x00012800ff0a7b82 */ /* 0x000f220000000a00 */
        /* <DEDUP_REMOVED lines=9> */
[----:B------:R-:W2:Y:S08]  /*02f0*/  @P0 LDC R12, c[0x0][0x384] ;  /* 0x0000e100ff0c0b82 */ /* 0x000eb00000000800 */
[-C--:B------:R-:W-:Y:S01]  /*0300*/  @!P2 IADD3 R2, PT, PT, R2, -R9.reuse, RZ ;  /* 0x800000090202a210 */ /* 0x080fe20007ffe0ff */
[----:B------:R-:W-:Y:S01]  /*0310*/  UIMAD.WIDE.U32 UR4, UR18, UR8, URZ ;  /* 0x00000008120472a5 */ /* 0x000fe2000f8e00ff */
[----:B------:R-:W-:Y:S01]  /*0320*/  LOP3.LUT R4, R171, R8, RZ, 0x3c, !PT ;  /* 0x00000008ab047212 */ /* 0x000fe200078e3cff */
[----:B------:R-:W1:Y:S01]  /*0330*/  @P0 LDC R21, c[0x0][0x38c] ;  /* 0x0000e300ff150b82 */ /* 0x000e620000000800 */
[----:B------:R-:W-:Y:S01]  /*0340*/  ISETP.GE.U32.AND P1, PT, R2, R9, PT ;  /* 0x000000090200720c */ /* 0x000fe20003f26070 */
[----:B------:R-:W-:Y:S01]  /*0350*/  UIMAD UR8, UR18, UR9, UR5 ;  /* 0x00000009120872a4 */ /* 0x000fe2000f8e0205 */
[----:B------:R-:W-:-:S02]  /*0360*/  @!P2 IADD3 R0, PT, PT, R0, 0x1, RZ ;  /* 0x000000010000a810 */ /* 0x000fc40007ffe0ff */
[----:B------:R-:W-:Y:S01]  /*0370*/  MOV R2, UR4 ;  /* 0x0000000400027c02 */ /* 0x000fe20008000f00 */
[----:B------:R-:W-:Y:S01]  /*0380*/  UIMAD UR4, UR18, UR13, UR7 ;  /* 0x0000000d120472a4 */ /* 0x000fe2000f8e0207 */
[----:B------:R-:W-:Y:S01]  /*0390*/  ISETP.GE.AND P3, PT, R4, RZ, PT ;  /* 0x000000ff0400720c */ /* 0x000fe20003f66270 */
[----:B------:R-:W4:Y:S01]  /*03a0*/  @P0 LDC.64 R6, c[0x0][0x480] ;  /* 0x00012000ff060b82 */ /* 0x000f220000000a00 */
[----:B------:R-:W-:Y:S02]  /*03b0*/  MOV R4, UR6 ;  /* 0x0000000600047c02 */ /* 0x000fe40008000f00 */
[----:B------:R-:W-:Y:S01]  /*03c0*/  MOV R5, UR7 ;  /* 0x0000000700057c02 */ /* 0x000fe20008000f00 */
[----:B------:R-:W3:Y:S01]  /*03d0*/  LDCU.64 UR6, c[0x0][0x498] ;  /* 0x00009300ff0677ac */ /* 0x000ee20008000a00 */
[----:B------:R-:W-:Y:S02]  /*03e0*/  MOV R3, UR5 ;  /* 0x0000000500037c02 */ /* 0x000fe40008000f00 */
[----:B------:R-:W-:-:S02]  /*03f0*/  @P1 IADD3 R0, PT, PT, R0, 0x1, RZ ;  /* 0x0000000100001810 */ /* 0x000fc40007ffe0ff */
[----:B------:R-:W-:Y:S01]  /*0400*/  MOV R3, UR8 ;  /* 0x0000000800037c02 */ /* 0x000fe20008000f00 */
[----:B------:R-:W0:Y:S01]  /*0410*/  LDCU.64 UR8, c[0x0][0x3b0] ;  /* 0x00007600ff0877ac */ /* 0x000e220008000a00 */
[----:B------:R-:W-:Y:S01]  /*0420*/  MOV R113, R0 ;  /* 0x0000000000717202 */ /* 0x000fe20000000f00 */
[----:B--2---:R-:W-:Y:S01]  /*0430*/  @P0 IMAD R0, R12, UR18, R171 ;  /* 0x000000120c000c24 */ /* 0x004fe2000f8e02ab */
[----:B------:R-:W-:Y:S01]  /*0440*/  ISETP.NE.AND P2, PT, R8, RZ, PT ;  /* 0x000000ff0800720c */ /* 0x000fe20003f45270 */
[----:B------:R-:W-:Y:S01]  /*0450*/  IMAD.WIDE.U32 R2, R171, UR10, R2 ;  /* 0x0000000aab027c25 */ /* 0x000fe2000f8e0002 */
[C---:B------:R-:W-:Y:S02]  /*0460*/  LEA R9, R19.reuse, 0xfffffe00, 0x9 ;  /* 0xfffffe0013097811 */ /* 0x040fe400078e48ff */
[----:B------:R-:W-:Y:S01]  /*0470*/  ISETP.GE.AND P1, PT, R19, 0x1, PT ;  /* 0x000000011300780c */ /* 0x000fe20003f26270 */
[----:B------:R-:W-:Y:S02]  /*0480*/  @P0 IMAD R0, R0, R19, RZ ;  /* 0x0000001300000224 */ /* 0x000fe400078e02ff */
[----:B------:R-:W-:Y:S01]  /*0490*/  IMAD R15, R171, UR11, R3 ;  /* 0x0000000bab0f7c24 */ /* 0x000fe2000f8e0203 */
[----:B------:R-:W2:Y:S01]  /*04a0*/  LDC.64 R18, c[0x0][0x3e8] ;  /* 0x0000fa00ff127b82 */ /* 0x000ea20000000a00 */
[----:B------:R-:W0:Y:S01]  /*04b0*/  LDCU.64 UR10, c[0x0][0x3d0] ;  /* 0x00007a00ff0a77ac */ /* 0x000e220008000a00 */
[----:B------:R-:W-:-:S02]  /*04c0*/  MOV R5, UR4 ;  /* 0x0000000400057c02 */ /* 0x000fc40008000f00 */
[----:B------:R-:W-:Y:S01]  /*04d0*/  @!P3 IADD3 R113, PT, PT, -R113, RZ, RZ ;  /* 0x000000ff7171b210 */ /* 0x000fe20007ffe1ff */
[----:B---3--:R-:W-:Y:S01]  /*04e0*/  UIMAD.WIDE.U32 UR4, UR18, UR6, URZ ;  /* 0x00000006120472a5 */ /* 0x008fe2000f8e00ff */
[C---:B------:R-:W-:Y:S01]  /*04f0*/  IMAD.WIDE.U32 R4, R171.reuse, UR14, R4 ;  /* 0x0000000eab047c25 */ /* 0x040fe2000f8e0004 */
[----:B------:R-:W-:Y:S02]  /*0500*/  @!P2 LOP3.LUT R113, RZ, R8, RZ, 0x33, !PT ;  /* 0x00000008ff71a212 */ /* 0x000fe400078e33ff */
[----:B------:R-:W-:Y:S01]  /*0510*/  UIMAD UR5, UR18, UR7, UR5 ;  /* 0x00000007120572a4 */ /* 0x000fe2000f8e0205 */
[----:B------:R-:W-:Y:S01]  /*0520*/  IMAD R13, R171, UR15, R5 ;  /* 0x0000000fab0d7c24 */ /* 0x000fe2000f8e0205 */
[C---:B------:R-:W-:Y:S01]  /*0530*/  IADD3 R161, P3, PT, R9.reuse, R2, RZ ;  /* 0x0000000209a17210 */ /* 0x040fe20007f7e0ff */
[----:B-1----:R-:W-:Y:S01]  /*0540*/  @P0 IMAD R5, R0, R21, RZ ;  /* 0x0000001500050224 */ /* 0x002fe200078e02ff */
[----:B------:R-:W-:Y:S02]  /*0550*/  SHF.R.S32.HI R27, RZ, 0x1f, R113 ;  /* 0x0000001fff1b7819 */ /* 0x000fe40000011471 */
[----:B------:R-:W-:Y:S01]  /*0560*/  CS2R R2, SRZ ;  /* 0x0000000000027805 */ /* 0x000fe2000001ff00 */
[----:B------:R-:W1:Y:S01]  /*0570*/  LDC.64 R20, c[0x0][0x468] ;  /* 0x00011a00ff147b82 */ /* 0x000e620000000a00 */
[----:B------:R-:W-:Y:S01]  /*0580*/  IADD3 R159, P4, PT, R9, R4, RZ ;  /* 0x00000004099f7210 */ /* 0x000fe20007f9e0ff */
[----:B----4-:R-:W-:Y:S01]  /*0590*/  @P0 IMAD.WIDE R2, R5, 0x8, R6 ;  /* 0x0000000805020825 */ /* 0x010fe200078e0206 */
[----:B0-----:R-:W-:-:S03]  /*05a0*/  UIMAD.WIDE.U32 UR6, UR18, UR8, URZ ;  /* 0x00000008120672a5 */ /* 0x001fc6000f8e00ff */
[----:B------:R-:W-:Y:S01]  /*05b0*/  IMAD.WIDE.U32 R4, R171, R10, UR4 ;  /* 0x00000004ab047e25 */ /* 0x000fe2000f8e000a */
[----:B------:R-:W-:-:S03]  /*05c0*/  UIMAD.WIDE.U32 UR4, UR18, UR10, URZ ;  /* 0x0000000a120472a5 */ /* 0x000fc6000f8e00ff */
[----:B------:R-:W-:Y:S01]  /*05d0*/  IMAD R0, R27, R16, RZ ;  /* 0x000000101b007224 */ /* 0x000fe200078e02ff */
[----:B------:R-:W-:Y:S02]  /*05e0*/  UIMAD UR7, UR18, UR9, UR7 ;  /* 0x00000009120772a4 */ /* 0x000fe4000f8e0207 */
[----:B------:R-:W-:Y:S01]  /*05f0*/  UIMAD UR5, UR18, UR11, UR5 ;  /* 0x0000000b120572a4 */ /* 0x000fe2000f8e0205 */
[----:B------:R-:W-:Y:S02]  /*0600*/  IMAD R17, R113, R17, R0 ;  /* 0x0000001171117224 */ /* 0x000fe400078e0200 */
[----:B--2---:R-:W-:Y:S01]  /*0610*/  IMAD R0, R27, R18, RZ ;  /* 0x000000121b007224 */ /* 0x004fe200078e02ff */
[----:B------:R-:W-:Y:S01]  /*0620*/  IADD3 R157, P5, PT, R9, R4, RZ ;  /* 0x00000004099d7210 */ /* 0x000fe20007fbe0ff */
[----:B------:R-:W-:Y:S02]  /*0630*/  IMAD R11, R171, R11, R5 ;  /* 0x0000000bab0b7224 */ /* 0x000fe400078e0205 */
[----:B------:R-:W-:-:S04]  /*0640*/  IMAD.WIDE.U32 R4, R113, R16, UR6 ;  /* 0x0000000671047e25 */ /* 0x000fc8000f8e0010 */
[C---:B------:R-:W-:Y:S01]  /*0650*/  IMAD R19, R113.reuse, R19, R0 ;  /* 0x0000001371137224 */ /* 0x040fe200078e0200 */
[----:B------:R-:W-:Y:S01]  /*0660*/  SHF.R.S32.HI R0, RZ, 0x1f, R9 ;  /* 0x0000001fff007819 */ /* 0x000fe20000011409 */
[----:B------:R-:W-:Y:S01]  /*0670*/  IMAD.WIDE.U32 R6, R113, R18, UR4 ;  /* 0x0000000471067e25 */ /* 0x000fe2000f8e0012 */
[----:B------:R-:W-:Y:S02]  /*0680*/  IADD3 R155, P0, PT, R9, R4, RZ ;  /* 0x00000004099b7210 */ /* 0x000fe40007f1e0ff */
[----:B------:R-:W-:Y:S02]  /*0690*/  IADD3 R17, PT, PT, R5, R17, RZ ;  /* 0x0000001105117210 */ /* 0x000fe40007ffe0ff */
[----:B------:R-:W-:Y:S02]  /*06a0*/  IADD3.X R10, PT, PT, R0, R15, RZ, P3, !PT ;  /* 0x0000000f000a7210 */ /* 0x000fe40001ffe4ff */
[----:B------:R-:W-:Y:S02]  /*06b0*/  IADD3 R9, P2, PT, R9, R6, RZ ;  /* 0x0000000609097210 */ /* 0x000fe40007f5e0ff */
[----:B------:R-:W-:-:S02]  /*06c0*/  IADD3 R19, PT, PT, R7, R19, RZ ;  /* 0x0000001307137210 */ /* 0x000fc40007ffe0ff */
[----:B------:R-:W-:Y:S02]  /*06d0*/  LEA R162, P3, R161, R162, 0x2 ;  /* 0x000000a2a1a27211 */ /* 0x000fe400078610ff */
[C---:B------:R-:W-:Y:S02]  /*06e0*/  IADD3.X R6, PT, PT, R0.reuse, R11, RZ, P5, !PT ;  /* 0x0000000b00067210 */ /* 0x040fe40002ffe4ff */
[C---:B------:R-:W-:Y:S02]  /*06f0*/  IADD3.X R8, PT, PT, R0.reuse, R13, RZ, P4, !PT ;  /* 0x0000000d00087210 */ /* 0x040fe400027fe4ff */
[C---:B------:R-:W-:Y:S01]  /*0700*/  IADD3.X R4, PT, PT, R0.reuse, R17, RZ, P0, !PT ;  /* 0x0000001100047210 */ /* 0x040fe200007fe4ff */
[----:B------:R-:W-:Y:S01]  /*0710*/  IMAD.WIDE.U32 R104, R171, R168, RZ ;  /* 0x000000a8ab687225 */ /* 0x000fe200078e00ff */
[----:B------:R-:W-:Y:S02]  /*0720*/  IADD3.X R0, PT, PT, R0, R19, RZ, P2, !PT ;  /* 0x0000001300007210 */ /* 0x000fe400017fe4ff */
[----:B------:R-:W-:-:S02]  /*0730*/  LEA.HI.X R161, R161, R163, R10, 0x2, P3 ;  /* 0x000000a3a1a17211 */ /* 0x000fc400018f140a */
[----:B-1----:R-:W-:Y:S02]  /*0740*/  LEA R160, P4, R159, R20, 0x2 ;  /* 0x000000149fa07211 */ /* 0x002fe400078810ff */
[----:B------:R-:W-:Y:S02]  /*0750*/  LEA R158, P0, R157, R22, 0x2 ;  /* 0x000000169d9e7211 */ /* 0x000fe400078010ff */
[----:B------:R-:W-:Y:S02]  /*0760*/  LEA R156, P2, R155, R24, 0x2 ;  /* 0x000000189b9c7211 */ /* 0x000fe400078410ff */
[----:B------:R-:W-:Y:S01]  /*0770*/  LEA R154, P3, R9, R152, 0x2 ;  /* 0x00000098099a7211 */ /* 0x000fe200078610ff */
[----:B------:R-:W-:Y:S01]  /*0780*/  IMAD R169, R171, R169, R105 ;  /* 0x000000a9aba97224 */ /* 0x000fe200078e0269 */
[----:B------:R-:W-:Y:S02]  /*0790*/  LEA.HI.X R159, R159, R21, R8, 0x2, P4 ;  /* 0x000000159f9f7211 */ /* 0x000fe400020f1408 */
        /* <DEDUP_REMOVED lines=21> */
[----:B------:R-:W-:-:S02]  /*08f0*/  SHF.L.U32 R0, R106, 0x2, RZ ;  /* 0x000000026a007819 */ /* 0x000fc400000006ff */
        /* <DEDUP_REMOVED lines=44> */
[----:B-1----:R-:W-:Y:S02]  /*0bc0*/  MOV R152, UR6 ;  /* 0x0000000600987c02 */ /* 0x002fe40008000f00 */
[----:B------:R-:W-:Y:S02]  /*0bd0*/  LOP3.LUT R194, R106, 0x1f, RZ, 0xc0, !PT ;  /* 0x0000001f6ac27812 */ /* 0x000fe400078ec0ff */
        /* <DEDUP_REMOVED lines=19> */
[----:B------:R-:W-:-:S02]  /*0d10*/  IADD3 R132, PT, PT, R111, R37, RZ ;  /* 0x000000256f847210 */ /* 0x000fc40007ffe0ff */
[----:B------:R-:W-:-:S07]  /*0d20*/  IADD3 R131, PT, PT, R113, R131, RZ ;  /* 0x0000008371837210 */ /* 0x000fce0007ffe0ff */
.L_x_8322:
        /* <DEDUP_REMOVED lines=34> */
[----:B------:R-:W-:Y:S01]  /*0f50*/  STS.128 [R129+0x600], R32 ;  /* 0x0006002081007388 */ /* 0x000fe20000000c00 */
        /* <DEDUP_REMOVED lines=67> */
.L_x_8252:
[----:B------:R-:W-:Y:S05]  /*1390*/  BSYNC.RECONVERGENT B0 ;  /* 0x0000000000007941 */ /* 0x000fea0003800200 */
.L_x_8251:
        /* <DEDUP_REMOVED lines=34> */
.L_x_8254:
[----:B------:R-:W-:Y:S05]  /*15c0*/  BSYNC.RECONVERGENT B0 ;  /* 0x0000000000007941 */ /* 0x000fea0003800200 */
.L_x_8253:
        /* <DEDUP_REMOVED lines=34> */
.L_x_8256:
[----:B------:R-:W-:Y:S05]  /*17f0*/  BSYNC.RECONVERGENT B0 ;  /* 0x0000000000007941 */ /* 0x000fea0003800200 */
.L_x_8255:
        /* <DEDUP_REMOVED lines=34> */
.L_x_8258:
[----:B------:R-:W-:Y:S05]  /*1a20*/  BSYNC.RECONVERGENT B0 ;  /* 0x0000000000007941 */ /* 0x000fea0003800200 */
.L_x_8257:
        /* <DEDUP_REMOVED lines=34> */
.L_x_8260:
[----:B------:R-:W-:Y:S05]  /*1c50*/  BSYNC.RECONVERGENT B0 ;  /* 0x0000000000007941 */ /* 0x000fea0003800200 */
.L_x_8259:
        /* <DEDUP_REMOVED lines=37> */
.L_x_8262:
[----:B------:R-:W-:Y:S05]  /*1eb0*/  BSYNC.RECONVERGENT B0 ;  /* 0x0000000000007941 */ /* 0x000fea0003800200 */
.L_x_8261:
        /* <DEDUP_REMOVED lines=39> */
.L_x_8264:
[----:B------:R-:W-:Y:S05]  /*2130*/  BSYNC.RECONVERGENT B0 ;  /* 0x0000000000007941 */ /* 0x000fea0003800200 */
.L_x_8263:
        /* <DEDUP_REMOVED lines=38> */
.L_x_8266:
[----:B------:R-:W-:Y:S05]  /*23a0*/  BSYNC.RECONVERGENT B0 ;  /* 0x0000000000007941 */ /* 0x000fea0003800200 */
.L_x_8265:
        /* <DEDUP_REMOVED lines=38> */
.L_x_8268:
[----:B------:R-:W-:Y:S05]  /*2610*/  BSYNC.RECONVERGENT B0 ;  /* 0x0000000000007941 */ /* 0x000fea0003800200 */
.L_x_8267:
        /* <DEDUP_REMOVED lines=38> */
.L_x_8270:
[----:B------:R-:W-:Y:S05]  /*2880*/  BSYNC.RECONVERGENT B0 ;  /* 0x0000000000007941 */ /* 0x000fea0003800200 */
.L_x_8269:
        /* <DEDUP_REMOVED lines=38> */
.L_x_8272:
[----:B------:R-:W-:Y:S05]  /*2af0*/  BSYNC.RECONVERGENT B0 ;  /* 0x0000000000007941 */ /* 0x000fea0003800200 */
.L_x_8271:
        /* <DEDUP_REMOVED lines=32> */
.L_x_8274:
[----:B------:R-:W-:Y:S05]  /*2d00*/  BSYNC.RECONVERGENT B0 ;  /* 0x0000000000007941 */ /* 0x000fea0003800200 */
.L_x_8273:
        /* <DEDUP_REMOVED lines=32> */
.L_x_8276:
[----:B------:R-:W-:Y:S05]  /*2f10*/  BSYNC.RECONVERGENT B0 ;  /* 0x0000000000007941 */ /* 0x000fea0003800200 */
.L_x_8275:
        /* <DEDUP_REMOVED lines=32> */
.L_x_8278:
[----:B------:R-:W-:Y:S05]  /*3120*/  BSYNC.RECONVERGENT B0 ;  /* 0x0000000000007941 */ /* 0x000fea0003800200 */
.L_x_8277:
        /* <DEDUP_REMOVED lines=32> */
.L_x_8280:
[----:B------:R-:W-:Y:S05]  /*3330*/  BSYNC.RECONVERGENT B0 ;  /* 0x0000000000007941 */ /* 0x000fea0003800200 */
.L_x_8279:
        /* <DEDUP_REMOVED lines=32> */
.L_x_8282:
[----:B------:R-:W-:Y:S05]  /*3540*/  BSYNC.RECONVERGENT B0 ;  /* 0x0000000000007941 */ /* 0x000fea0003800200 */
.L_x_8281:
        /* <DEDUP_REMOVED lines=30> */
[C---:B------:R-:W-:Y:S01]  /*3730*/  IADD3 R124, P1, PT, R69.reuse, R110, RZ ;  /* 0x0000006e457c7210 */ /* 0x040fe20007f3e0ff */
[----:B------:R-:W2:Y:S01]  /*3740*/  LDC.64 R116, c[0x0][0x440] ;  /* 0x00011000ff747b82 */ /* 0x000ea20000000a00 */
[----:B------:R-:W-:Y:S01]  /*3750*/  IADD3 R126, P2, PT, R69, R112, RZ ;  /* 0x00000070457e7210 */ /* 0x000fe20007f5e0ff */
[----:B------:R-:W3:Y:S01]  /*3760*/  LDCU UR13, c[0x0][0x38c] ;  /* 0x00007180ff0d77ac */ /* 0x000ee20008000800 */
[----:B------:R-:W-:-:S02]  /*3770*/  ISETP.EQ.AND P0, PT, R106, RZ, P0 ;  /* 0x000000ff6a00720c */ /* 0x000fc40000702270 */
[----:B------:R-:W-:Y:S01]  /*3780*/  LOP3.LUT R190, R190, 0x100, RZ, 0xc0, !PT ;  /* 0x00000100bebe7812 */ /* 0x000fe200078ec0ff */
[----:B------:R-:W4:Y:S01]  /*3790*/  LDCU UR7, c[0x0][0x388] ;  /* 0x00007100ff0777ac */ /* 0x000f220008000800 */
[----:B------:R-:W-:Y:S01]  /*37a0*/  IADD3 R188, PT, PT, R69, R106, RZ ;  /* 0x0000006a45bc7210 */ /* 0x000fe20007ffe0ff */
[----:B------:R-:W0:Y:S01]  /*37b0*/  LDC.64 R118, c[0x0][0x3a8] ;  /* 0x0000ea00ff767b82 */ /* 0x000e220000000a00 */
[----:B------:R-:W-:Y:S01]  /*37c0*/  IADD3.X R125, PT, PT, RZ, R132, RZ, P1, !PT ;  /* 0x00000084ff7d7210 */ /* 0x000fe20000ffe4ff */
[----:B------:R-:W0:Y:S01]  /*37d0*/  LDCU.64 UR8, c[0x0][0x538] ;  /* 0x0000a700ff0877ac */ /* 0x000e220008000a00 */
[----:B------:R-:W-:Y:S01]  /*37e0*/  IADD3.X R127, PT, PT, RZ, R131, RZ, P2, !PT ;  /* 0x00000083ff7f7210 */ /* 0x000fe200017fe4ff */
[----:B------:R-:W0:Y:S04]  /*37f0*/  LDCU.64 UR10, c[0x0][0x540] ;  /* 0x0000a800ff0a77ac */ /* 0x000e280008000a00 */
[----:B------:R-:W0:Y:S01]  /*3800*/  LDC.64 R176, c[0x0][0x3e0] ;  /* 0x0000f800ffb07b82 */ /* 0x000e220000000a00 */
[----:B------:R-:W-:-:S07]  /*3810*/  UMOV UR4, URZ ;  /* 0x000000ff00047c82 */ /* 0x000fce0008000000 */
[----:B------:R-:W0:Y:S08]  /*3820*/  LDC.64 R120, c[0x0][0x4d0] ;  /* 0x00013400ff787b82 */ /* 0x000e300000000a00 */
[----:B-1-34-:R-:W0:Y:S02]  /*3830*/  LDC.64 R122, c[0x0][0x4f0] ;  /* 0x00013c00ff7a7b82 */ /* 0x01ae240000000a00 */
.L_x_8321:
        /* <DEDUP_REMOVED lines=29> */
[----:B-1----:R-:W5:Y:S01]  /*3a10*/  LDG.E.128 R96, desc[UR16][R100.64+0x600] ;  /* 0x0006001064607981 */ /* 0x002f62000c1e1d00 */
[----:B------:R-:W0:Y:S01]  /*3a20*/  S2UR UR6, SR_CgaCtaId ;  /* 0x00000000000679c3 */ /* 0x000e220000008800 */
[----:B------:R-:W-:Y:S01]  /*3a30*/  ISETP.NE.AND P2, PT, R106, RZ, PT ;  /* 0x000000ff6a00720c */ /* 0x000fe20003f45270 */
[----:B------:R-:W-:Y:S01]  /*3a40*/  UMOV UR5, 0x400 ;  /* 0x0000040000057882 */ /* 0x000fe20000000000 */
[----:B------:R-:W1:Y:S01]  /*3a50*/  LDS.128 R68, [R128] ;  /* 0x0000000080447984 */ /* 0x000e620000000c00 */
[----:B------:R-:W-:Y:S01]  /*3a60*/  IADD3 R201, PT, PT, R190, UR4, RZ ;  /* 0x00000004bec97c10 */ /* 0x000fe2000fffe0ff */
[----:B------:R-:W-:Y:S01]  /*3a70*/  FMUL.FTZ R206, R13, R180 ;  /* 0x000000b40dce7220 */ /* 0x000fe20000410000 */
[----:B------:R-:W-:Y:S01]  /*3a80*/  ISETP.NE.AND P1, PT, R106, 0x1f, PT ;  /* 0x0000001f6a00780c */ /* 0x000fe20003f25270 */
[----:B------:R-:W-:Y:S01]  /*3a90*/  LDS.128 R72, [R128+0x10] ;  /* 0x0000100080487984 */ /* 0x000fe20000000c00 */
[----:B------:R-:W-:Y:S01]  /*3aa0*/  FMUL.FTZ R226, R5, R168 ;  /* 0x000000a805e27220 */ /* 0x000fe20000410000 */
[----:B------:R-:W-:Y:S01]  /*3ab0*/  FMUL.FTZ R203, R14, R187 ;  /* 0x000000bb0ecb7220 */ /* 0x000fe20000410000 */
[----:B------:R-:W-:Y:S01]  /*3ac0*/  FMUL.FTZ R210, R15, R182 ;  /* 0x000000b60fd27220 */ /* 0x000fe20000410000 */
[----:B------:R-:W1:Y:S01]  /*3ad0*/  LDS.128 R76, [R128+0x20] ;  /* 0x00002000804c7984 */ /* 0x000e620000000c00 */
[----:B------:R-:W-:Y:S01]  /*3ae0*/  FMUL.FTZ R207, R16, R189 ;  /* 0x000000bd10cf7220 */ /* 0x000fe20000410000 */
[----:B--2---:R-:W-:Y:S01]  /*3af0*/  FMUL.FTZ R200, R186, 1.4426950216293334961 ;  /* 0x3fb8aa3bbac87820 */ /* 0x004fe20000410000 */
[----:B------:R-:W-:Y:S01]  /*3b00*/  @P2 IADD3 R201, PT, PT, R106, 0x200, RZ ;  /* 0x000002006ac92810 */ /* 0x000fe20007ffe0ff */
        /* <DEDUP_REMOVED lines=12> */
[-C--:B------:R-:W-:Y:S01]  /*3bd0*/  FMUL.FTZ R204, R200, R191.reuse ;  /* 0x000000bfc8cc7220 */ /* 0x080fe20000410000 */
[----:B0-----:R-:W-:Y:S01]  /*3be0*/  ULEA UR5, UR6, UR5, 0x18 ;  /* 0x0000000506057291 */ /* 0x001fe2000f8ec0ff */
[----:B------:R-:W-:Y:S01]  /*3bf0*/  FMUL.FTZ R213, R18, R191 ;  /* 0x000000bf12d57220 */ /* 0x000fe20000410000 */
[----:B------:R-:W-:Y:S01]  /*3c00*/  FMUL.FTZ R214, R19, R192 ;  /* 0x000000c013d67220 */ /* 0x000fe20000410000 */
[----:B------:R-:W0:Y:S01]  /*3c10*/  MUFU.EX2 R0, R0 ;  /* 0x0000000000007308 */ /* 0x000e220000000800 */
[----:B------:R-:W-:Y:S07]  /*3c20*/  BSSY.RECONVERGENT B0, `(.L_x_8284) ;  /* 0x0000055000007945 */ /* 0x000fee0003800200 */
[----:B------:R-:W0:Y:S01]  /*3c30*/  MUFU.EX2 R193, R193 ;  /* 0x000000c100c17308 */ /* 0x000e220000000800 */
[----:B-1----:R-:W-:-:S07]  /*3c40*/  FMUL.FTZ R226, R69, R226 ;  /* 0x000000e245e27220 */ /* 0x002fce0000410000 */
[----:B------:R-:W1:Y:S01]  /*3c50*/  MUFU.EX2 R198, R198 ;  /* 0x000000c600c67308 */ /* 0x000e620000000800 */
[----:B------:R-:W-:-:S07]  /*3c60*/  FMUL.FTZ R203, R78, R203 ;  /* 0x000000cb4ecb7220 */ /* 0x000fce0000410000 */
[----:B------:R-:W0:Y:S01]  /*3c70*/  MUFU.EX2 R197, R197 ;  /* 0x000000c500c57308 */ /* 0x000e220000000800 */
[----:B--2---:R-:W-:-:S07]  /*3c80*/  FMUL.FTZ R207, R80, R207 ;  /* 0x000000cf50cf7220 */ /* 0x004fce0000410000 */
[----:B------:R-:W2:Y:S08]  /*3c90*/  MUFU.EX2 R196, R196 ;  /* 0x000000c400c47308 */ /* 0x000eb00000000800 */
        /* <DEDUP_REMOVED lines=19> */
[----:B------:R-:W-:Y:S01]  /*3dd0*/  FMUL.FTZ R229, R22, R102 ;  /* 0x0000006616e57220 */ /* 0x000fe20000410000 */
[C---:B------:R-:W-:Y:S01]  /*3de0*/  FMUL.FTZ R101, R200.reuse, R182 ;  /* 0x000000b6c8657220 */ /* 0x040fe20000410000 */
[C---:B------:R-:W-:Y:S01]  /*3df0*/  FMUL.FTZ R102, R200.reuse, R189 ;  /* 0x000000bdc8667220 */ /* 0x040fe20000410000 */
[----:B------:R-:W-:Y:S01]  /*3e00*/  FMUL.FTZ R200, R200, R192 ;  /* 0x000000c0c8c87220 */ /* 0x000fe20000410000 */
[----:B-----5:R-:W-:Y:S01]  /*3e10*/  FMUL.FTZ R225, R24, R84 ;  /* 0x0000005418e17220 */ /* 0x020fe20000410000 */
[----:B------:R-:W-:Y:S01]  /*3e20*/  LEA R84, R201, UR5, 0x2 ;  /* 0x00000005c9547c11 */ /* 0x000fe2000f8e10ff */
[----:B------:R-:W-:Y:S01]  /*3e30*/  FMUL.FTZ R211, R26, R86 ;  /* 0x000000561ad37220 */ /* 0x000fe20000410000 */
[----:B------:R-:W4:Y:S01]  /*3e40*/  MUFU.EX2 R101, R101 ;  /* 0x0000006500657308 */ /* 0x000f220000000800 */
[----:B-1----:R-:W-:Y:S01]  /*3e50*/  FMUL.FTZ R221, R34, R94 ;  /* 0x0000005e22dd7220 */ /* 0x002fe20000410000 */
[----:B------:R-:W-:Y:S01]  /*3e60*/  FMUL.FTZ R223, R35, R95 ;  /* 0x0000005f23df7220 */ /* 0x000fe20000410000 */
[----:B------:R-:W-:Y:S01]  /*3e70*/  FMUL.FTZ R228, R23, R103 ;  /* 0x0000006717e47220 */ /* 0x000fe20000410000 */
[----:B------:R-:W-:Y:S01]  /*3e80*/  FMUL.FTZ R86, R27, R87 ;  /* 0x000000571b567220 */ /* 0x000fe20000410000 */
[----:B------:R-:W-:Y:S01]  /*3e90*/  FMUL.FTZ R95, R8, R181 ;  /* 0x000000b5085f7220 */ /* 0x000fe20000410000 */
[----:B------:R-:W-:Y:S01]  /*3ea0*/  FMUL.FTZ R218, R25, R85 ;  /* 0x0000005519da7220 */ /* 0x000fe20000410000 */
[----:B---3--:R-:W-:Y:S01]  /*3eb0*/  FMUL.FTZ R87, R28, R88 ;  /* 0x000000581c577220 */ /* 0x008fe20000410000 */
[----:B------:R-:W1:Y:S01]  /*3ec0*/  MUFU.EX2 R200, R200 ;  /* 0x000000c800c87308 */ /* 0x000e620000000800 */
[----:B------:R-:W-:Y:S01]  /*3ed0*/  FMUL.FTZ R215, R29, R89 ;  /* 0x000000591dd77220 */ /* 0x000fe20000410000 */
[----:B------:R3:W-:Y:S01]  /*3ee0*/  STS [R84+0x2338], R195 ;  /* 0x002338c354007388 */ /* 0x0007e20000000800 */
[----:B------:R-:W-:Y:S01]  /*3ef0*/  FMUL.FTZ R103, R10, R183 ;  /* 0x000000b70a677220 */ /* 0x000fe20000410000 */
[----:B------:R-:W-:Y:S01]  /*3f00*/  FMUL.FTZ R201, R12, R185 ;  /* 0x000000b90cc97220 */ /* 0x000fe20000410000 */
[----:B------:R-:W-:Y:S01]  /*3f10*/  FMUL.FTZ R85, R4, R173 ;  /* 0x000000ad04557220 */ /* 0x000fe20000410000 */
[----:B------:R-:W-:Y:S01]  /*3f20*/  FMUL.FTZ R89, R6, R179 ;  /* 0x000000b306597220 */ /* 0x000fe20000410000 */
[----:B------:R-:W-:Y:S01]  /*3f30*/  FMUL.FTZ R88, R9, R172 ;  /* 0x000000ac09587220 */ /* 0x000fe20000410000 */
[----:B------:R5:W0:Y:S01]  /*3f40*/  MUFU.EX2 R94, R102 ;  /* 0x00000066005e7308 */ /* 0x000a220000000800 */
[----:B--2---:R-:W-:Y:S01]  /*3f50*/  FMUL.FTZ R199, R20, R100 ;  /* 0x0000006414c77220 */ /* 0x004fe20000410000 */
[----:B------:R-:W-:Y:S01]  /*3f60*/  FMUL.FTZ R222, R72, R95 ;  /* 0x0000005f48de7220 */ /* 0x000fe20000410000 */
[----:B------:R-:W-:Y:S01]  /*3f70*/  FMUL.FTZ R208, R74, R103 ;  /* 0x000000674ad07220 */ /* 0x000fe20000410000 */
[----:B---3--:R-:W-:Y:S01]  /*3f80*/  FMUL.FTZ R84, R7, R170 ;  /* 0x000000aa07547220 */ /* 0x008fe20000410000 */
[----:B------:R-:W-:Y:S01]  /*3f90*/  FMUL.FTZ R95, R77, R206 ;  /* 0x000000ce4d5f7220 */ /* 0x000fe20000410000 */
[----:B------:R-:W-:Y:S01]  /*3fa0*/  FMUL.FTZ R90, R30, R90 ;  /* 0x0000005a1e5a7220 */ /* 0x000fe20000410000 */
[----:B------:R-:W-:Y:S01]  /*3fb0*/  FMUL.FTZ R91, R31, R91 ;  /* 0x0000005b1f5b7220 */ /* 0x000fe20000410000 */
[----:B------:R2:W3:Y:S01]  /*3fc0*/  MUFU.EX2 R100, R202 ;  /* 0x000000ca00647308 */ /* 0x0004e20000000800 */
        /* <DEDUP_REMOVED lines=13> */
[----:B------:R-:W-:Y:S06]  /*40a0*/  BAR.SYNC.DEFER_BLOCKING 0x0 ;  /* 0x0000000000007b1d */ /* 0x000fec0000010000 */
[----:B01--4-:R-:W-:Y:S05]  /*40b0*/  @P1 BRA `(.L_x_8285) ;  /* 0x0000000000241947 */ /* 0x013fea0003800000 */
[----:B------:R-:W-:Y:S01]  /*40c0*/  ISETP.NE.AND P1, PT, R152, UR12, PT ;  /* 0x0000000c98007c0c */ /* 0x000fe2000bf25270 */
[----:B------:R-:W-:-:S12]  /*40d0*/  HFMA2 R210, -RZ, RZ, 1.875, 0 ;  /* 0x3f800000ffd27431 */ /* 0x000fd800000001ff */
[----:B------:R-:W-:Y:S05]  /*40e0*/  @!P1 BRA `(.L_x_8286) ;  /* 0x0000000000209947 */ /* 0x000fea0003800000 */
[----:B------:R-:W-:-:S04]  /*40f0*/  SHF.L.U32 R84, R152, 0x8, RZ ;  /* 0x0000000898547819 */ /* 0x000fc800000006ff */
[----:B------:R-:W-:-:S04]  /*4100*/  LOP3.LUT R84, R84, 0x100, RZ, 0xc0, !PT ;  /* 0x0000010054547812 */ /* 0x000fc800078ec0ff */
[----:B------:R-:W-:-:S04]  /*4110*/  IADD3 R84, PT, PT, R84, UR4, RZ ;  /* 0x0000000454547c10 */ /* 0x000fc8000fffe0ff */
[----:B------:R-:W-:-:S05]  /*4120*/  LEA R84, R84, UR5, 0x2 ;  /* 0x0000000554547c11 */ /* 0x000fca000f8e10ff */
[----:B------:R1:W2:Y:S01]  /*4130*/  LDS R210, [R84+0x2338] ;  /* 0x0023380054d27984 */ /* 0x0002a20000000800 */
[----:B------:R-:W-:Y:S05]  /*4140*/  BRA `(.L_x_8286) ;  /* 0x0000000000087947 */ /* 0x000fea0003800000 */
.L_x_8285:
[----:B------:R-:W-:-:S06]  /*4150*/  LEA R210, R106, UR5, 0x2 ;  /* 0x000000056ad27c11 */ /* 0x000fcc000f8e10ff */
[----:B------:R-:W0:Y:S02]  /*4160*/  LDS R210, [R210+0x2b3c] ;  /* 0x002b3c00d2d27984 */ /* 0x000e240000000800 */
.L_x_8286:
[----:B------:R-:W-:Y:S05]  /*4170*/  BSYNC.RECONVERGENT B0 ;  /* 0x0000000000007941 */ /* 0x000fea0003800200 */
.L_x_8284:
[----:B------:R-:W4:Y:S01]  /*4180*/  @P0 LDC R85, c[0x0][0x38c] ;  /* 0x0000e300ff550b82 */ /* 0x000f220000000800 */
[----:B-1----:R-:W-:Y:S02]  /*4190*/  @P0 IADD3 R84, PT, PT, R152, -0x2, RZ ;  /* 0xfffffffe98540810 */ /* 0x002fe40007ffe0ff */
[----:B------:R-:W-:-:S03]  /*41a0*/  MOV R232, RZ ;  /* 0x000000ff00e87202 */ /* 0x000fc60000000f00 */
[----:B----4-:R-:W-:-:S04]  /*41b0*/  @P0 IMAD R85, R84, R85, UR4 ;  /* 0x0000000454550e24 */ /* 0x010fc8000f8e0255 */
[----:B------:R-:W-:-:S05]  /*41c0*/  @P0 IMAD.WIDE R84, R85, 0x8, R2 ;  /* 0x0000000855540825 */ /* 0x000fca00078e0202 */
[----:B------:R1:W4:Y:S01]  /*41d0*/  @P0 LDG.E R232, desc[UR16][R84.64+0x4] ;  /* 0x0000041054e80981 */ /* 0x000322000c1e1900 */
[C---:B0-2---:R-:W-:Y:S01]  /*41e0*/  FMUL.FTZ R89, R200.reuse, R210 ;  /* 0x000000d2c8597220 */ /* 0x045fe20000410000 */
        /* <DEDUP_REMOVED lines=15> */
[C---:B---3--:R-:W-:Y:S01]  /*42e0*/  FMUL.FTZ R89, R100.reuse, R89 ;  /* 0x0000005964597220 */ /* 0x048fe20000410000 */
[----:B------:R-:W-:-:S03]  /*42f0*/  FFMA.FTZ R88, R100, R88, R215 ;  /* 0x0000005864587223 */ /* 0x000fc600000100d7 */
[C---:B-1----:R-:W-:Y:S01]  /*4300*/  FMUL.FTZ R84, R96.reuse, R89 ;  /* 0x0000005960547220 */ /* 0x042fe20000410000 */
        /* <DEDUP_REMOVED lines=27> */
[----:B------:R0:W1:Y:S01]  /*44c0*/  SHFL.DOWN PT, R214, R213, 0x1, 0x1f ;  /* 0x08201f00d5d67f89 */ /* 0x00006200000e0000 */
        /* <DEDUP_REMOVED lines=11> */
[----:B0-----:R-:W-:Y:S02]  /*4580*/  @P1 FMUL.FTZ R213, R217, R84 ;  /* 0x00000054d9d51220 */ /* 0x001fe40000410000 */
[----:B------:R-:W-:Y:S01]  /*4590*/  FFMA.FTZ R212, R205, R212, R206 ;  /* 0x000000d4cdd47223 */ /* 0x000fe200000100ce */
[----:B------:R-:W-:Y:S01]  /*45a0*/  FMUL.FTZ R89, R97, R88 ;  /* 0x0000005861597220 */ /* 0x000fe20000410000 */
[----:B-1----:R-:W-:Y:S01]  /*45b0*/  @P1 FFMA.FTZ R85, R84, R214, R85 ;  /* 0x000000d654551223 */ /* 0x002fe20000010055 */
[----:B------:R-:W-:Y:S02]  /*45c0*/  @P1 MOV R84, R213 ;  /* 0x000000d500541202 */ /* 0x000fe40000000f00 */
[----:B------:R-:W-:Y:S01]  /*45d0*/  FMUL.FTZ R89, R96, R89 ;  /* 0x0000005960597220 */ /* 0x000fe20000410000 */
[----:B------:R-:W-:Y:S01]  /*45e0*/  FFMA.FTZ R212, R204, R212, R201 ;  /* 0x000000d4ccd47223 */ /* 0x000fe200000100c9 */
[----:B------:R-:W-:Y:S01]  /*45f0*/  ISETP.GT.U32.AND P1, PT, R194, 0x1d, PT ;  /* 0x0000001dc200780c */ /* 0x000fe20003f24070 */
[----:B------:R-:W0:Y:S01]  /*4600*/  SHFL.DOWN PT, R214, R85, 0x2, 0x1f ;  /* 0x08401f0055d67f89 */ /* 0x000e2200000e0000 */
[----:B------:R-:W-:Y:S01]  /*4610*/  FMUL.FTZ R88, R100, R89 ;  /* 0x0000005964587220 */ /* 0x000fe20000410000 */
[----:B------:R-:W-:-:S02]  /*4620*/  FFMA.FTZ R212, R200, R212, R103 ;  /* 0x000000d4c8d47223 */ /* 0x000fc40000010067 */
[----:B------:R-:W1:Y:S01]  /*4630*/  SHFL.DOWN PT, R217, R84, 0x2, 0x1f ;  /* 0x08401f0054d97f89 */ /* 0x000e6200000e0000 */
[----:B------:R-:W-:-:S03]  /*4640*/  FMUL.FTZ R89, R101, R88 ;  /* 0x0000005865597220 */ /* 0x000fc60000410000 */
[----:B------:R-:W2:Y:S01]  /*4650*/  SHFL.UP PT, R213, R212, 0x1, RZ ;  /* 0x04200000d4d57989 */ /* 0x000ea200000e00ff */
[----:B------:R-:W-:-:S04]  /*4660*/  FMUL.FTZ R88, R94, R89 ;  /* 0x000000595e587220 */ /* 0x000fc80000410000 */
[----:B------:R-:W-:-:S04]  /*4670*/  FMUL.FTZ R89, R205, R88 ;  /* 0x00000058cd597220 */ /* 0x000fc80000410000 */
[----:B------:R-:W-:-:S04]  /*4680*/  FMUL.FTZ R89, R204, R89 ;  /* 0x00000059cc597220 */ /* 0x000fc80000410000 */
[----:B------:R-:W-:Y:S01]  /*4690*/  FMUL.FTZ R233, R200, R89 ;  /* 0x00000059c8e97220 */ /* 0x000fe20000410000 */
[C---:B0-----:R-:W-:Y:S01]  /*46a0*/  @!P1 FFMA.FTZ R85, R84.reuse, R214, R85 ;  /* 0x000000d654559223 */ /* 0x041fe20000010055 */
[----:B-1----:R-:W-:-:S04]  /*46b0*/  @!P1 FMUL.FTZ R88, R84, R217 ;  /* 0x000000d954589220 */ /* 0x002fc80000410000 */
[----:B------:R-:W0:Y:S01]  /*46c0*/  SHFL.DOWN PT, R214, R85, 0x4, 0x1f ;  /* 0x08801f0055d67f89 */ /* 0x000e2200000e0000 */
[----:B--2---:R-:W-:Y:S01]  /*46d0*/  FFMA.FTZ R213, R233, R213, R212 ;  /* 0x000000d5e9d57223 */ /* 0x004fe200000100d4 */
[----:B------:R-:W-:Y:S02]  /*46e0*/  @!P1 MOV R84, R88 ;  /* 0x0000005800549202 */ /* 0x000fe40000000f00 */
[----:B------:R-:W1:Y:S01]  /*46f0*/  SHFL.UP PT, R88, R233, 0x1, RZ ;  /* 0x04200000e9587989 */ /* 0x000e6200000e00ff */
[----:B------:R-:W-:-:S03]  /*4700*/  ISETP.GE.AND P1, PT, R130, 0x1, PT ;  /* 0x000000018200780c */ /* 0x000fc60003f26270 */
[----:B------:R-:W2:Y:S01]  /*4710*/  SHFL.DOWN PT, R217, R84, 0x4, 0x1f ;  /* 0x08801f0054d97f89 */ /* 0x000ea200000e0000 */
[----:B------:R-:W-:-:S05]  /*4720*/  FSEL R212, R212, R213, !P1 ;  /* 0x000000d5d4d47208 */ /* 0x000fca0004800000 */
[----:B------:R-:W3:Y:S01]  /*4730*/  SHFL.UP PT, R89, R212, 0x2, RZ ;  /* 0x04400000d4597989 */ /* 0x000ee200000e00ff */
[----:B0-----:R-:W-:-:S05]  /*4740*/  @!P3 FFMA.FTZ R85, R84, R214, R85 ;  /* 0x000000d65455b223 */ /* 0x001fca0000010055 */
[----:B------:R-:W0:Y:S01]  /*4750*/  SHFL.DOWN PT, R219, R85, 0x8, 0x1f ;  /* 0x09001f0055db7f89 */ /* 0x000e2200000e0000 */
[----:B-1----:R-:W-:Y:S01]  /*4760*/  @P1 FMUL.FTZ R233, R233, R88 ;  /* 0x00000058e9e91220 */ /* 0x002fe20000410000 */
[----:B------:R-:W-:Y:S01]  /*4770*/  ISETP.GE.AND P1, PT, R152, UR12, PT ;  /* 0x0000000c98007c0c */ /* 0x000fe2000bf26270 */
[----:B--2---:R-:W-:-:S03]  /*4780*/  @!P3 FMUL.FTZ R213, R84, R217 ;  /* 0x000000d954d5b220 */ /* 0x004fc60000410000 */
[----:B------:R-:W1:Y:S01]  /*4790*/  SHFL.UP PT, R88, R233, 0x2, RZ ;  /* 0x04400000e9587989 */ /* 0x000e6200000e00ff */
[----:B------:R-:W-:Y:S02]  /*47a0*/  ISETP.NE.OR P1, PT, R106, RZ, P1 ;  /* 0x000000ff6a00720c */ /* 0x000fe40000f25670 */
[----:B------:R-:W-:Y:S01]  /*47b0*/  @!P3 MOV R84, R213 ;  /* 0x000000d50054b202 */ /* 0x000fe20000000f00 */
[----:B---3--:R-:W-:Y:S01]  /*47c0*/  FFMA.FTZ R89, R233, R89, R212 ;  /* 0x00000059e9597223 */ /* 0x008fe200000100d4 */
[----:B------:R-:W-:-:S03]  /*47d0*/  ISETP.GE.AND P3, PT, R130, 0x2, PT ;  /* 0x000000028200780c */ /* 0x000fc60003f66270 */
[----:B------:R-:W2:Y:S01]  /*47e0*/  SHFL.DOWN PT, R217, R84, 0x8, 0x1f ;  /* 0x09001f0054d97f89 */ /* 0x000ea200000e0000 */
[----:B------:R-:W-:Y:S02]  /*47f0*/  FSEL R214, R212, R89, !P3 ;  /* 0x00000059d4d67208 */ /* 0x000fe40005800000 */
[----:B------:R-:W-:-:S03]  /*4800*/  MOV R89, RZ ;  /* 0x000000ff00597202 */ /* 0x000fc60000000f00 */
[----:B------:R-:W3:Y:S01]  /*4810*/  SHFL.UP PT, R213, R214, 0x4, RZ ;  /* 0x04800000d6d57989 */ /* 0x000ee200000e00ff */
[----:B0-----:R-:W-:-:S05]  /*4820*/  @!P4 FFMA.FTZ R85, R84, R219, R85 ;  /* 0x000000db5455c223 */ /* 0x001fca0000010055 */
[----:B------:R-:W0:Y:S01]  /*4830*/  SHFL.DOWN PT, R219, R85, 0x10, 0x1f ;  /* 0x0a001f0055db7f89 */ /* 0x000e2200000e0000 */
[----:B-1----:R-:W-:Y:S01]  /*4840*/  @P3 FMUL.FTZ R233, R233, R88 ;  /* 0x00000058e9e93220 */ /* 0x002fe20000410000 */
[----:B------:R-:W-:Y:S01]  /*4850*/  HFMA2 R88, -RZ, RZ, 1.875, 0 ;  /* 0x3f800000ff587431 */ /* 0x000fe200000001ff */
[----:B------:R-:W-:-:S03]  /*4860*/  ISETP.GT.U32.AND P3, PT, R194, 0xf, PT ;  /* 0x0000000fc200780c */ /* 0x000fc60003f64070 */
[----:B------:R-:W1:Y:S01]  /*4870*/  SHFL.UP PT, R212, R233, 0x4, RZ ;  /* 0x04800000e9d47989 */ /* 0x000e6200000e00ff */
[----:B--2---:R-:W-:-:S03]  /*4880*/  @!P4 FMUL.FTZ R216, R84, R217 ;  /* 0x000000d954d8c220 */ /* 0x004fc60000410000 */
[----:B------:R-:W-:Y:S01]  /*4890*/  @!P1 LDS.64 R88, [UR6+0x2bb8] ;  /* 0x002bb806ff589984 */ /* 0x000fe20008000a00 */
[----:B------:R-:W-:Y:S02]  /*48a0*/  ISETP.GE.AND P1, PT, R130, 0x4, PT ;  /* 0x000000048200780c */ /* 0x000fe40003f26270 */
[----:B------:R-:W-:Y:S01]  /*48b0*/  @!P4 MOV R84, R216 ;  /* 0x000000d80054c202 */ /* 0x000fe20000000f00 */
[----:B---3--:R-:W-:-:S04]  /*48c0*/  FFMA.FTZ R213, R233, R213, R214 ;  /* 0x000000d5e9d57223 */ /* 0x008fc800000100d6 */
[----:B------:R-:W2:Y:S01]  /*48d0*/  SHFL.DOWN PT, R217, R84, 0x10, 0x1f ;  /* 0x0a001f0054d97f89 */ /* 0x000ea200000e0000 */
[----:B------:R-:W-:Y:S01]  /*48e0*/  FSEL R214, R214, R213, !P1 ;  /* 0x000000d5d6d67208 */ /* 0x000fe20004800000 */
[----:B0-----:R-:W-:-:S04]  /*48f0*/  @!P3 FFMA.FTZ R85, R84, R219, R85 ;  /* 0x000000db5455b223 */ /* 0x001fc80000010055 */
[----:B------:R-:W0:Y:S01]  /*4900*/  SHFL.UP PT, R213, R214, 0x8, RZ ;  /* 0x05000000d6d57989 */ /* 0x000e2200000e00ff */
[----:B-1----:R-:W-:Y:S01]  /*4910*/  @P1 FMUL.FTZ R233, R233, R212 ;  /* 0x000000d4e9e91220 */ /* 0x002fe20000410000 */
[----:B------:R-:W-:-:S04]  /*4920*/  ISETP.GE.AND P1, PT, R130, 0x8, PT ;  /* 0x000000088200780c */ /* 0x000fc80003f26270 */
[----:B------:R-:W1:Y:S01]  /*4930*/  SHFL.UP PT, R212, R233, 0x8, RZ ;  /* 0x05000000e9d47989 */ /* 0x000e6200000e00ff */
[----:B--2---:R-:W-:-:S03]  /*4940*/  @!P3 FMUL.FTZ R216, R84, R217 ;  /* 0x000000d954d8b220 */ /* 0x004fc60000410000 */
[----:B------:R-:W-:Y:S02]  /*4950*/  SHFL.DOWN PT, R217, R85, 0x1, 0x1f ;  /* 0x08201f0055d97f89 */ /* 0x000fe400000e0000 */
[----:B------:R-:W-:Y:S01]  /*4960*/  @!P3 MOV R84, R216 ;  /* 0x000000d80054b202 */ /* 0x000fe20000000f00 */
[----:B0-----:R-:W-:Y:S01]  /*4970*/  FFMA.FTZ R213, R233, R213, R214 ;  /* 0x000000d5e9d57223 */ /* 0x001fe200000100d6 */
[----:B------:R-:W-:Y:S04]  /*4980*/  SHFL.IDX PT, R85, R85, RZ, 0x1f ;  /* 0x00001fff55557589 */ /* 0x000fe800000e0000 */
[----:B------:R-:W-:Y:S01]  /*4990*/  SHFL.IDX PT, R234, R89, RZ, 0x1f ;  /* 0x00001fff59ea7589 */ /* 0x000fe200000e0000 */
[----:B------:R-:W-:-:S03]  /*49a0*/  FSEL R214, R214, R213, !P1 ;  /* 0x000000d5d6d67208 */ /* 0x000fc60004800000 */
[----:B------:R-:W0:Y:S01]  /*49b0*/  SHFL.DOWN PT, R216, R84, 0x1, 0x1f ;  /* 0x08201f0054d87f89 */ /* 0x000e2200000e0000 */
[----:B-1----:R-:W-:Y:S01]  /*49c0*/  @P1 FMUL.FTZ R233, R233, R212 ;  /* 0x000000d4e9e91220 */ /* 0x002fe20000410000 */
[----:B------:R-:W-:Y:S02]  /*49d0*/  ISETP.NE.AND P1, PT, R106, 0x1f, PT ;  /* 0x0000001f6a00780c */ /* 0x000fe40003f25270 */
[----:B------:R-:W1:Y:S04]  /*49e0*/  SHFL.UP PT, R213, R214, 0x10, RZ ;  /* 0x06000000d6d57989 */ /* 0x000e6800000e00ff */
[----:B------:R-:W2:Y:S07]  /*49f0*/  SHFL.UP PT, R212, R233, 0x10, RZ ;  /* 0x06000000e9d47989 */ /* 0x000eae00000e00ff */
[----:B0-----:R-:W-:Y:S01]  /*4a00*/  @P1 FFMA.FTZ R234, R216, R234, R217 ;  /* 0x000000ead8ea1223 */ /* 0x001fe200000100d9 */
[----:B------:R-:W-:-:S03]  /*4a10*/  ISETP.GE.AND P1, PT, R130, 0x10, PT ;  /* 0x000000108200780c */ /* 0x000fc60003f26270 */
[----:B------:R-:W-:Y:S01]  /*4a20*/  FFMA.FTZ R223, R234, R210, R223 ;  /* 0x000000d2eadf7223 */ /* 0x000fe200000100df */
[----:B-1----:R-:W-:Y:S01]  /*4a30*/  FFMA.FTZ R213, R233, R213, R214 ;  /* 0x000000d5e9d57223 */ /* 0x002fe200000100d6 */
[----:B------:R-:W0:Y:S02]  /*4a40*/  SHFL.IDX PT, R234, R84, RZ, 0x1f ;  /* 0x00001fff54ea7589 */ /* 0x000e2400000e0000 */
[----:B------:R-:W-:-:S04]  /*4a50*/  FFMA.FTZ R221, R200, R223, R221 ;  /* 0x000000dfc8dd7223 */ /* 0x000fc800000100dd */
[----:B------:R-:W-:Y:S01]  /*4a60*/  FFMA.FTZ R216, R204, R221, R93 ;  /* 0x000000ddccd87223 */ /* 0x000fe2000001005d */
[----:B------:R-:W-:Y:S01]  /*4a70*/  FSEL R93, R214, R213, !P1 ;  /* 0x000000d5d65d7208 */ /* 0x000fe20004800000 */
[----:B--2---:R-:W-:Y:S02]  /*4a80*/  @P1 FMUL.FTZ R233, R233, R212 ;  /* 0x000000d4e9e91220 */ /* 0x004fe40000410000 */
[----:B------:R-:W-:Y:S02]  /*4a90*/  FFMA.FTZ R219, R205, R216, R92 ;  /* 0x000000d8cddb7223 */ /* 0x000fe4000001005c */
[----:B------:R-:W-:Y:S02]  /*4aa0*/  SHFL.UP PT, R92, R93, 0x1, RZ ;  /* 0x042000005d5c7989 */ /* 0x000fe400000e00ff */
[----:B------:R-:W-:Y:S02]  /*4ab0*/  FFMA.FTZ R214, R94, R219, R91 ;  /* 0x000000db5ed67223 */ /* 0x000fe4000001005b */
[----:B------:R-:W-:Y:S02]  /*4ac0*/  SHFL.UP PT, R233, R233, 0x1, RZ ;  /* 0x04200000e9e97989 */ /* 0x000fe400000e00ff */
[----:B------:R-:W-:Y:S01]  /*4ad0*/  FFMA.FTZ R217, R101, R214, R90 ;  /* 0x000000d665d97223 */ /* 0x000fe2000001005a */
[----:B------:R-:W-:-:S04]  /*4ae0*/  IMAD.WIDE.U32 R90, R120, UR4, R124 ;  /* 0x00000004785a7c25 */ /* 0x000fc8000f8e007c */
[----:B------:R-:W-:Y:S01]  /*4af0*/  FFMA.FTZ R215, R100, R217, R215 ;  /* 0x000000d964d77223 */ /* 0x000fe200000100d7 */
[----:B0-----:R-:W-:Y:S01]  /*4b00*/  FFMA.FTZ R89, R234, R89, R85 ;  /* 0x00000059ea597223 */ /* 0x001fe20000010055 */
[----:B------:R-:W-:Y:S02]  /*4b10*/  IMAD R85, R121, UR4, R91 ;  /* 0x0000000479557c24 */ /* 0x000fe4000f8e025b */
[----:B------:R-:W-:Y:S01]  /*4b20*/  FFMA.FTZ R212, R96, R215, R87 ;  /* 0x000000d760d47223 */ /* 0x000fe20000010057 */
[----:B------:R-:W-:Y:S01]  /*4b30*/  LEA R84, P1, R90, UR8, 0x2 ;  /* 0x000000085a547c11 */ /* 0x000fe2000f8210ff */
[----:B------:R-:W-:Y:S01]  /*4b40*/  FMUL.FTZ R88, R234, R88 ;  /* 0x00000058ea587220 */ /* 0x000fe20000410000 */
[----:B----4-:R-:W0:Y:S01]  /*4b50*/  SHFL.IDX PT, R232, R232, RZ, 0x1f ;  /* 0x00001fffe8e87589 */ /* 0x010e2200000e0000 */
[----:B------:R-:W-:Y:S01]  /*4b60*/  FFMA.FTZ R213, R97, R212, R86 ;  /* 0x000000d461d57223 */ /* 0x000fe20000010056 */
[----:B------:R-:W-:Y:S02]  /*4b70*/  LEA.HI.X R85, R90, UR9, R85, 0x2, P1 ;  /* 0x000000095a557c11 */ /* 0x000fe400088f1455 */
[----:B------:R1:W-:Y:S01]  /*4b80*/  @!P5 STS.64 [UR6+0x2bb8], R88 ;  /* 0x002bb858ff00d988 */ /* 0x0003e20008000a06 */
[----:B------:R-:W-:Y:S01]  /*4b90*/  FFMA.FTZ R210, R98, R213, R211 ;  /* 0x000000d562d27223 */ /* 0x000fe200000100d3 */
[----:B------:R-:W-:-:S03]  /*4ba0*/  FMUL.FTZ R234, R213, R178 ;  /* 0x000000b2d5ea7220 */ /* 0x000fc60000410000 */
[----:B------:R-:W-:-:S04]  /*4bb0*/  FFMA.FTZ R211, R99, R210, R218 ;  /* 0x000000d263d37223 */ /* 0x000fc800000100da */
[----:B------:R-:W-:-:S04]  /*4bc0*/  FFMA.FTZ R218, R196, R211, R225 ;  /* 0x000000d3c4da7223 */ /* 0x000fc800000100e1 */
[----:B------:R-:W-:Y:S01]  /*4bd0*/  FFMA.FTZ R225, R197, R218, R228 ;  /* 0x000000dac5e17223 */ /* 0x000fe200000100e4 */
[----:B------:R-:W-:-:S03]  /*4be0*/  P2R R228, PR, RZ, 0x20 ;  /* 0x00000020ffe47803 */ /* 0x000fc60000000000 */
[----:B------:R-:W-:Y:S01]  /*4bf0*/  FFMA.FTZ R91, R198, R225, R229 ;  /* 0x000000e1c65b7223 */ /* 0x000fe200000100e5 */
[----:B0-----:R-:W-:Y:S01]  /*4c00*/  @P2 FFMA.FTZ R232, R233, R232, R92 ;  /* 0x000000e8e9e82223 */ /* 0x001fe2000001005c */
[----:B------:R-:W-:-:S04]  /*4c10*/  IMAD.WIDE.U32 R92, R122, UR4, R126 ;  /* 0x000000047a5c7c25 */ /* 0x000fc8000f8e007e */
[----:B------:R-:W-:Y:S01]  /*4c20*/  FMUL.FTZ R235, R91, R179 ;  /* 0x000000b35beb7220 */ /* 0x000fe20000410000 */
[----:B------:R-:W-:Y:S01]  /*4c30*/  FFMA.FTZ R195, R195, R232, R230 ;  /* 0x000000e8c3c37223 */ /* 0x000fe200000100e6 */
[----:B------:R-:W-:Y:S02]  /*4c40*/  IMAD R87, R123, UR4, R93 ;  /* 0x000000047b577c24 */ /* 0x000fe4000f8e025d */
[C---:B------:R-:W-:Y:S01]  /*4c50*/  FFMA.FTZ R93, R193.reuse, R91, R220 ;  /* 0x0000005bc15d7223 */ /* 0x040fe200000100dc */
[----:B------:R-:W-:Y:S01]  /*4c60*/  LEA R86, P2, R92, UR10, 0x2 ;  /* 0x0000000a5c567c11 */ /* 0x000fe2000f8410ff */
[----:B------:R-:W-:Y:S01]  /*4c70*/  FFMA.FTZ R90, R0, R195, R226 ;  /* 0x000000c3005a7223 */ /* 0x000fe200000100e2 */
[----:B------:R-:W-:Y:S01]  /*4c80*/  FMUL.FTZ R220, R6, R235 ;  /* 0x000000eb06dc7220 */ /* 0x000fe20000410000 */
[----:B------:R-:W-:Y:S01]  /*4c90*/  FFMA.FTZ R199, R0, R93, R199 ;  /* 0x0000005d00c77223 */ /* 0x000fe200000100c7 */
[----:B------:R-:W-:Y:S01]  /*4ca0*/  FADD.FTZ R0, -R230, R195 ;  /* 0x000000c3e6007221 */ /* 0x000fe20000010100 */
[----:B------:R-:W-:Y:S01]  /*4cb0*/  LEA.HI.X R87, R92, UR11, R87, 0x2, P2 ;  /* 0x0000000b5c577c11 */ /* 0x000fe200090f1457 */
[----:B------:R-:W-:Y:S01]  /*4cc0*/  FFMA.FTZ R193, R193, R90, R224 ;  /* 0x0000005ac1c17223 */ /* 0x000fe200000100e0 */
[----:B------:R-:W-:Y:S01]  /*4cd0*/  FMUL.FTZ R229, R199, R173 ;  /* 0x000000adc7e57220 */ /* 0x000fe20000410000 */
[----:B------:R-:W-:Y:S01]  /*4ce0*/  FADD.FTZ R226, -R226, R90 ;  /* 0x0000005ae2e27221 */ /* 0x000fe20000010100 */
[----:B------:R-:W-:Y:S01]  /*4cf0*/  FMUL.FTZ R92, R93, R168 ;  /* 0x000000a85d5c7220 */ /* 0x000fe20000410000 */
[----:B------:R-:W-:Y:S01]  /*4d00*/  FADD.FTZ R224, -R224, R193 ;  /* 0x000000c1e0e07221 */ /* 0x000fe20000010100 */
[----:B------:R-:W-:Y:S01]  /*4d10*/  FFMA.FTZ R233, R0, R229, RZ ;  /* 0x000000e500e97223 */ /* 0x000fe200000100ff */
[----:B------:R-:W-:Y:S01]  /*4d20*/  FFMA.FTZ R198, R198, R193, R231 ;  /* 0x000000c1c6c67223 */ /* 0x000fe200000100e7 */
[----:B------:R-:W-:Y:S01]  /*4d30*/  FMUL.FTZ R230, R225, R170 ;  /* 0x000000aae1e67220 */ /* 0x000fe20000410000 */
[----:B------:R-:W-:Y:S01]  /*4d40*/  FMUL.FTZ R229, R4, R229 ;  /* 0x000000e504e57220 */ /* 0x000fe20000410000 */
[----:B------:R-:W-:Y:S01]  /*4d50*/  FFMA.FTZ R233, R226, R92, R233 ;  /* 0x0000005ce2e97223 */ /* 0x000fe200000100e9 */
[----:B------:R-:W-:Y:S01]  /*4d60*/  FADD.FTZ R231, -R231, R198 ;  /* 0x000000c6e7e77221 */ /* 0x000fe20000010100 */
[----:B------:R-:W-:Y:S01]  /*4d70*/  FFMA.FTZ R197, R197, R198, R222 ;  /* 0x000000c6c5c57223 */ /* 0x000fe200000100de */
[----:B------:R-:W-:Y:S01]  /*4d80*/  FMUL.FTZ R92, R5, R92 ;  /* 0x0000005c055c7220 */ /* 0x000fe20000410000 */
[----:B-1----:R-:W-:Y:S01]  /*4d90*/  FFMA.FTZ R88, R224, R235, R233 ;  /* 0x000000ebe0587223 */ /* 0x002fe200000100e9 */
[----:B------:R-:W-:Y:S01]  /*4da0*/  FMUL.FTZ R233, R218, R181 ;  /* 0x000000b5dae97220 */ /* 0x000fe20000410000 */
[----:B------:R-:W-:Y:S01]  /*4db0*/  FADD.FTZ R222, -R222, R197 ;  /* 0x000000c5dede7221 */ /* 0x000fe20000010100 */
[----:B------:R-:W-:Y:S01]  /*4dc0*/  FFMA.FTZ R196, R196, R197, R227 ;  /* 0x000000c5c4c47223 */ /* 0x000fe200000100e3 */
[-C--:B------:R-:W-:Y:S01]  /*4dd0*/  FFMA.FTZ R89, R231, R230.reuse, R88 ;  /* 0x000000e6e7597223 */ /* 0x080fe20000010058 */
[----:B------:R0:W-:Y:S01]  /*4de0*/  STS [R150], R229 ;  /* 0x000000e596007388 */ /* 0x0001e20000000800 */
[----:B------:R-:W-:Y:S01]  /*4df0*/  FMUL.FTZ R232, R7, R230 ;  /* 0x000000e607e87220 */ /* 0x000fe20000410000 */
[----:B------:R-:W-:Y:S01]  /*4e00*/  FADD.FTZ R227, -R227, R196 ;  /* 0x000000c4e3e37221 */ /* 0x000fe20000010100 */
[-C--:B------:R-:W-:Y:S01]  /*4e10*/  FFMA.FTZ R88, R222, R233.reuse, R89 ;  /* 0x000000e9de587223 */ /* 0x080fe20000010059 */
[----:B------:R1:W-:Y:S01]  /*4e20*/  STS [R149+0x4], R92 ;  /* 0x0000045c95007388 */ /* 0x0003e20000000800 */
[----:B------:R-:W-:Y:S01]  /*4e30*/  FFMA.FTZ R99, R99, R196, R208 ;  /* 0x000000c463637223 */ /* 0x000fe200000100d0 */
[----:B------:R-:W-:Y:S01]  /*4e40*/  FMUL.FTZ R230, R8, R233 ;  /* 0x000000e908e67220 */ /* 0x000fe20000410000 */
[----:B------:R-:W-:Y:S01]  /*4e50*/  FMUL.FTZ R90, R21, R90 ;  /* 0x0000005a155a7220 */ /* 0x000fe20000410000 */
[----:B------:R2:W-:Y:S01]  /*4e60*/  STS [R149+0x8], R220 ;  /* 0x000008dc95007388 */ /* 0x0005e20000000800 */
[----:B------:R-:W-:Y:S01]  /*4e70*/  FFMA.FTZ R98, R98, R99, R209 ;  /* 0x0000006362627223 */ /* 0x000fe200000100d1 */
[----:B0-----:R-:W-:Y:S01]  /*4e80*/  FMUL.FTZ R229, R210, R183 ;  /* 0x000000b7d2e57220 */ /* 0x001fe20000410000 */
[----:B------:R-:W-:Y:S01]  /*4e90*/  FADD.FTZ R208, -R208, R99 ;  /* 0x00000063d0d07221 */ /* 0x000fe20000010100 */
[----:B------:R0:W-:Y:S01]  /*4ea0*/  STS [R149+0x10], R230 ;  /* 0x000010e695007388 */ /* 0x0001e20000000800 */
[----:B------:R-:W-:Y:S01]  /*4eb0*/  FADD.FTZ R209, -R209, R98 ;  /* 0x00000062d1d17221 */ /* 0x000fe20000010100 */
[----:B-1----:R-:W-:Y:S01]  /*4ec0*/  FMUL.FTZ R92, R211, R172 ;  /* 0x000000acd35c7220 */ /* 0x002fe20000410000 */
[-C--:B------:R-:W-:Y:S01]  /*4ed0*/  FFMA.FTZ R97, R97, R98.reuse, R202 ;  /* 0x0000006261617223 */ /* 0x080fe200000100ca */
[----:B------:R1:W-:Y:S01]  /*4ee0*/  STS [R149+0xc], R232 ;  /* 0x00000ce895007388 */ /* 0x0003e20000000800 */
[----:B------:R-:W-:Y:S01]  /*4ef0*/  FMUL.FTZ R98, R27, R98 ;  /* 0x000000621b627220 */ /* 0x000fe20000410000 */
[----:B------:R-:W-:Y:S01]  /*4f00*/  FFMA.FTZ R89, R227, R92, R88 ;  /* 0x0000005ce3597223 */ /* 0x000fe20000010058 */
[----:B--2---:R-:W-:Y:S01]  /*4f10*/  FMUL.FTZ R220, R10, R229 ;  /* 0x000000e50adc7220 */ /* 0x004fe20000410000 */
[----:B------:R-:W-:Y:S01]  /*4f20*/  FADD.FTZ R202, -R202, R97 ;  /* 0x00000061caca7221 */ /* 0x000fe20000010100 */
[----:B------:R-:W-:Y:S01]  /*4f30*/  FFMA.FTZ R96, R96, R97, R95 ;  /* 0x0000006160607223 */ /* 0x000fe2000001005f */
[----:B------:R-:W-:Y:S01]  /*4f40*/  FFMA.FTZ R88, R208, R229, R89 ;  /* 0x000000e5d0587223 */ /* 0x000fe20000010059 */
[----:B------:R-:W-:Y:S01]  /*4f50*/  FMUL.FTZ R229, R212, R185 ;  /* 0x000000b9d4e57220 */ /* 0x000fe20000410000 */
[----:B0-----:R-:W-:Y:S01]  /*4f60*/  FMUL.FTZ R230, R215, R180 ;  /* 0x000000b4d7e67220 */ /* 0x001fe20000410000 */
[----:B------:R-:W-:Y:S01]  /*4f70*/  FADD.FTZ R95, -R95, R96 ;  /* 0x000000605f5f7221 */ /* 0x000fe20000010100 */
[----:B------:R-:W-:Y:S01]  /*4f80*/  FFMA.FTZ R89, R209, R234, R88 ;  /* 0x000000ead1597223 */ /* 0x000fe20000010058 */
[----:B------:R-:W-:Y:S01]  /*4f90*/  FFMA.FTZ R100, R100, R96, R203 ;  /* 0x0000006064647223 */ /* 0x000fe200000100cb */
[----:B------:R-:W-:Y:S01]  /*4fa0*/  FMUL.FTZ R92, R9, R92 ;  /* 0x0000005c095c7220 */ /* 0x000fe20000410000 */
[----:B-1----:R-:W-:Y:S01]  /*4fb0*/  FMUL.FTZ R232, R11, R234 ;  /* 0x000000ea0be87220 */ /* 0x002fe20000410000 */
[----:B------:R-:W-:Y:S01]  /*4fc0*/  FFMA.FTZ R88, R202, R229, R89 ;  /* 0x000000e5ca587223 */ /* 0x000fe20000010059 */
[----:B------:R-:W-:Y:S01]  /*4fd0*/  FMUL.FTZ R89, R217, R187 ;  /* 0x000000bbd9597220 */ /* 0x000fe20000410000 */
[----:B------:R-:W-:Y:S01]  /*4fe0*/  FADD.FTZ R203, -R203, R100 ;  /* 0x00000064cbcb7221 */ /* 0x000fe20000010100 */
[----:B------:R-:W-:Y:S01]  /*4ff0*/  FFMA.FTZ R101, R101, R100, R102 ;  /* 0x0000006465657223 */ /* 0x000fe20000010066 */
[----:B------:R-:W-:Y:S01]  /*5000*/  FFMA.FTZ R88, R95, R230, R88 ;  /* 0x000000e65f587223 */ /* 0x000fe20000010058 */
[----:B------:R0:W-:Y:S01]  /*5010*/  STS [R149+0x18], R220 ;  /* 0x000018dc95007388 */ /* 0x0001e20000000800 */
[----:B------:R-:W-:Y:S01]  /*5020*/  FMUL.FTZ R196, R25, R196 ;  /* 0x000000c419c47220 */ /* 0x000fe20000410000 */
[----:B------:R-:W-:Y:S01]  /*5030*/  FADD.FTZ R102, -R102, R101 ;  /* 0x0000006566667221 */ /* 0x000fe20000010100 */
[----:B------:R-:W-:Y:S01]  /*5040*/  FFMA.FTZ R94, R94, R101, R207 ;  /* 0x000000655e5e7223 */ /* 0x000fe200000100cf */
[----:B------:R1:W-:Y:S01]  /*5050*/  STS [R149+0x14], R92 ;  /* 0x0000145c95007388 */ /* 0x0003e20000000800 */
[----:B------:R-:W-:Y:S01]  /*5060*/  FMUL.FTZ R198, R23, R198 ;  /* 0x000000c617c67220 */ /* 0x000fe20000410000 */
[----:B------:R-:W-:Y:S01]  /*5070*/  FMUL.FTZ R236, R24, R197 ;  /* 0x000000c518ec7220 */ /* 0x000fe20000410000 */
[----:B------:R-:W-:Y:S01]  /*5080*/  FADD.FTZ R207, -R207, R94 ;  /* 0x0000005ecfcf7221 */ /* 0x000fe20000010100 */
[----:B------:R2:W-:Y:S01]  /*5090*/  STS [R149+0x1c], R232 ;  /* 0x00001ce895007388 */ /* 0x0005e20000000800 */
[----:B------:R-:W-:Y:S01]  /*50a0*/  FFMA.FTZ R205, R205, R94, R206 ;  /* 0x0000005ecdcd7223 */ /* 0x000fe200000100ce */
[----:B0-----:R-:W-:Y:S01]  /*50b0*/  FMUL.FTZ R220, R13, R230 ;  /* 0x000000e60ddc7220 */ /* 0x001fe20000410000 */
[----:B------:R-:W-:Y:S01]  /*50c0*/  FMUL.FTZ R230, R214, R182 ;  /* 0x000000b6d6e67220 */ /* 0x000fe20000410000 */
[----:B------:R-:W-:Y:S01]  /*50d0*/  FMUL.FTZ R238, R26, R99 ;  /* 0x000000631aee7220 */ /* 0x000fe20000410000 */
[----:B------:R-:W-:Y:S01]  /*50e0*/  FADD.FTZ R206, -R206, R205 ;  /* 0x000000cdcece7221 */ /* 0x000fe20000010100 */
[----:B-1----:R-:W-:Y:S01]  /*50f0*/  FMUL.FTZ R92, R12, R229 ;  /* 0x000000e50c5c7220 */ /* 0x002fe20000410000 */
[-C--:B------:R-:W-:Y:S01]  /*5100*/  FFMA.FTZ R229, R203, R89.reuse, R88 ;  /* 0x00000059cbe57223 */ /* 0x080fe20000010058 */
[----:B------:R-:W-:Y:S01]  /*5110*/  FMUL.FTZ R88, R14, R89 ;  /* 0x000000590e587220 */ /* 0x000fe20000410000 */
[----:B------:R-:W-:Y:S01]  /*5120*/  FMUL.FTZ R89, R219, R189 ;  /* 0x000000bddb597220 */ /* 0x000fe20000410000 */
[-C--:B--2---:R-:W-:Y:S01]  /*5130*/  FMUL.FTZ R232, R15, R230.reuse ;  /* 0x000000e60fe87220 */ /* 0x084fe20000410000 */
[----:B------:R-:W-:Y:S01]  /*5140*/  FFMA.FTZ R230, R102, R230, R229 ;  /* 0x000000e666e67223 */ /* 0x000fe200000100e5 */
[----:B------:R0:W-:Y:S01]  /*5150*/  STS [R149+0x20], R92 ;  /* 0x0000205c95007388 */ /* 0x0001e20000000800 */
[----:B------:R-:W-:Y:S01]  /*5160*/  FMUL.FTZ R229, R221, R191 ;  /* 0x000000bfdde57220 */ /* 0x000fe20000410000 */
[----:B------:R-:W-:Y:S01]  /*5170*/  FFMA.FTZ R204, R204, R205, R201 ;  /* 0x000000cdcccc7223 */ /* 0x000fe200000100c9 */
[----:B------:R-:W-:Y:S01]  /*5180*/  FMUL.FTZ R96, R29, R96 ;  /* 0x000000601d607220 */ /* 0x000fe20000410000 */
[----:B------:R1:W-:Y:S01]  /*5190*/  STS [R149+0x24], R220 ;  /* 0x000024dc95007388 */ /* 0x0003e20000000800 */
[----:B------:R-:W-:Y:S01]  /*51a0*/  FMUL.FTZ R100, R30, R100 ;  /* 0x000000641e647220 */ /* 0x000fe20000410000 */
[----:B------:R-:W-:Y:S01]  /*51b0*/  FADD.FTZ R201, -R201, R204 ;  /* 0x000000ccc9c97221 */ /* 0x000fe20000010100 */
[----:B------:R-:W-:Y:S01]  /*51c0*/  FFMA.FTZ R200, R200, R204, R103 ;  /* 0x000000ccc8c87223 */ /* 0x000fe20000010067 */
[----:B------:R2:W-:Y:S01]  /*51d0*/  STS [R149+0x28], R88 ;  /* 0x0000285895007388 */ /* 0x0005e20000000800 */
[----:B------:R-:W-:Y:S01]  /*51e0*/  FMUL.FTZ R94, R32, R94 ;  /* 0x0000005e205e7220 */ /* 0x000fe20000410000 */
[-C--:B0-----:R-:W-:Y:S01]  /*51f0*/  FMUL.FTZ R92, R16, R89.reuse ;  /* 0x00000059105c7220 */ /* 0x081fe20000410000 */
[----:B------:R-:W-:Y:S01]  /*5200*/  FFMA.FTZ R89, R207, R89, R230 ;  /* 0x00000059cf597223 */ /* 0x000fe200000100e6 */
[----:B------:R-:W-:Y:S01]  /*5210*/  FMUL.FTZ R230, R223, R192 ;  /* 0x000000c0dfe67220 */ /* 0x000fe20000410000 */
[----:B------:R0:W-:Y:S01]  /*5220*/  STS [R149+0x2c], R232 ;  /* 0x00002ce895007388 */ /* 0x0001e20000000800 */
[----:B-1----:R-:W-:Y:S01]  /*5230*/  FMUL.FTZ R220, R216, R184 ;  /* 0x000000b8d8dc7220 */ /* 0x002fe20000410000 */
[----:B------:R-:W-:Y:S01]  /*5240*/  FADD.FTZ R103, -R103, R200 ;  /* 0x000000c867677221 */ /* 0x000fe20000010100 */
[----:B------:R-:W-:Y:S01]  /*5250*/  FMUL.FTZ R234, R19, R230 ;  /* 0x000000e613ea7220 */ /* 0x000fe20000410000 */
[----:B------:R1:W-:Y:S01]  /*5260*/  STS [R149+0x30], R92 ;  /* 0x0000305c95007388 */ /* 0x0003e20000000800 */
[-C--:B--2---:R-:W-:Y:S01]  /*5270*/  FFMA.FTZ R88, R206, R220.reuse, R89 ;  /* 0x000000dcce587223 */ /* 0x084fe20000010059 */
[----:B------:R-:W-:Y:S01]  /*5280*/  FMUL.FTZ R220, R17, R220 ;  /* 0x000000dc11dc7220 */ /* 0x000fe20000410000 */
[----:B------:R-:W-:Y:S01]  /*5290*/  FMUL.FTZ R204, R34, R204 ;  /* 0x000000cc22cc7220 */ /* 0x000fe20000410000 */
[----:B------:R2:W-:Y:S01]  /*52a0*/  STS [R149+0x3c], R234 ;  /* 0x00003cea95007388 */ /* 0x0005e20000000800 */
[----:B------:R-:W-:Y:S01]  /*52b0*/  FFMA.FTZ R88, R201, R229, R88 ;  /* 0x000000e5c9587223 */ /* 0x000fe20000010058 */
[----:B0-----:R-:W-:Y:S01]  /*52c0*/  FMUL.FTZ R232, R20, R195 ;  /* 0x000000c314e87220 */ /* 0x001fe20000410000 */
[----:B------:R-:W-:Y:S01]  /*52d0*/  FMUL.FTZ R200, R35, R200 ;  /* 0x000000c823c87220 */ /* 0x000fe20000410000 */
[----:B------:R-:W-:Y:S01]  /*52e0*/  STS [R149+0x34], R220 ;  /* 0x000034dc95007388 */ /* 0x000fe20000000800 */
[----:B------:R-:W-:Y:S01]  /*52f0*/  FFMA.FTZ R88, R103, R230, R88 ;  /* 0x000000e667587223 */ /* 0x000fe20000010058 */
[----:B-1----:R-:W-:Y:S01]  /*5300*/  FMUL.FTZ R92, R18, R229 ;  /* 0x000000e5125c7220 */ /* 0x002fe20000410000 */
[----:B--2---:R-:W-:-:S04]  /*5310*/  FMUL.FTZ R234, R22, R193 ;  /* 0x000000c116ea7220 */ /* 0x004fc80000410000 */
        /* <DEDUP_REMOVED lines=23> */
[----:B-1----:R-:W-:-:S03]  /*5490*/  IADD3 R98, PT, PT, -R188, UR7, RZ ;  /* 0x00000007bc627c10 */ /* 0x002fc6000fffe1ff */
        /* <DEDUP_REMOVED lines=25> */
.L_x_8288:
[----:B------:R-:W-:Y:S05]  /*5630*/  BSYNC.RECONVERGENT B0 ;  /* 0x0000000000007941 */ /* 0x000fea0003800200 */
.L_x_8287:
[----:B--2---:R0:W2:Y:S01]  /*5640*/  LDS R89, [R148+0x8c0] ;  /* 0x0008c00094597984 */ /* 0x0040a20000000800 */
[----:B------:R-:W-:Y:S04]  /*5650*/  BSSY.RECONVERGENT B0, `(.L_x_8289) ;  /* 0x0000004000007945 */ /* 0x000fe80003800200 */
[----:B------:R-:W-:Y:S05]  /*5660*/  @!P1 BRA `(.L_x_8290) ;  /* 0x0000000000089947 */ /* 0x000fea0003800000 */
[----:B------:R3:W-:Y:S04]  /*5670*/  REDG.E.ADD.F32.FTZ.RN.STRONG.GPU desc[UR16][R84.64+0x80], R195 ;  /* 0x000080c3540079a6 */ /* 0x0007e8000c12f310 */
[----:B--2---:R3:W-:Y:S02]  /*5680*/  REDG.E.ADD.F32.FTZ.RN.STRONG.GPU desc[UR16][R86.64+0x80], R89 ;  /* 0x00008059560079a6 */ /* 0x0047e4000c12f310 */
.L_x_8290:
[----:B------:R-:W-:Y:S05]  /*5690*/  BSYNC.RECONVERGENT B0 ;  /* 0x0000000000007941 */ /* 0x000fea0003800200 */
.L_x_8289:
[----:B--23--:R2:W3:Y:S01]  /*56a0*/  LDS R89, [R147+0x940] ;  /* 0x0009400093597984 */ /* 0x00c4e20000000800 */
[----:B------:R-:W-:Y:S04]  /*56b0*/  BSSY.RECONVERGENT B0, `(.L_x_8291) ;  /* 0x0000004000007945 */ /* 0x000fe80003800200 */
[----:B------:R-:W-:Y:S05]  /*56c0*/  @!P3 BRA `(.L_x_8292) ;  /* 0x000000000008b947 */ /* 0x000fea0003800000 */
[----:B------:R4:W-:Y:S04]  /*56d0*/  REDG.E.ADD.F32.FTZ.RN.STRONG.GPU desc[UR16][R84.64+0x100], R229 ;  /* 0x000100e5540079a6 */ /* 0x0009e8000c12f310 */
[----:B---3--:R4:W-:Y:S02]  /*56e0*/  REDG.E.ADD.F32.FTZ.RN.STRONG.GPU desc[UR16][R86.64+0x100], R89 ;  /* 0x00010059560079a6 */ /* 0x0089e4000c12f310 */
.L_x_8292:
[----:B------:R-:W-:Y:S05]  /*56f0*/  BSYNC.RECONVERGENT B0 ;  /* 0x0000000000007941 */ /* 0x000fea0003800200 */
.L_x_8291:
[----:B---34-:R3:W4:Y:S01]  /*5700*/  LDS R89, [R146+0x9c0] ;  /* 0x0009c00092597984 */ /* 0x0187220000000800 */
[----:B------:R-:W-:Y:S04]  /*5710*/  BSSY.RECONVERGENT B0, `(.L_x_8293) ;  /* 0x0000004000007945 */ /* 0x000fe80003800200 */
[----:B------:R-:W-:Y:S05]  /*5720*/  @!P4 BRA `(.L_x_8294) ;  /* 0x000000000008c947 */ /* 0x000fea0003800000 */
[----:B------:R0:W-:Y:S04]  /*5730*/  REDG.E.ADD.F32.FTZ.RN.STRONG.GPU desc[UR16][R84.64+0x180], R233 ;  /* 0x000180e9540079a6 */ /* 0x0001e8000c12f310 */
[----:B----4-:R0:W-:Y:S02]  /*5740*/  REDG.E.ADD.F32.FTZ.RN.STRONG.GPU desc[UR16][R86.64+0x180], R89 ;  /* 0x00018059560079a6 */ /* 0x0101e4000c12f310 */
.L_x_8294:
[----:B------:R-:W-:Y:S05]  /*5750*/  BSYNC.RECONVERGENT B0 ;  /* 0x0000000000007941 */ /* 0x000fea0003800200 */
.L_x_8293:
[----:B0---4-:R0:W4:Y:S01]  /*5760*/  LDS R89, [R145+0xa40] ;  /* 0x000a400091597984 */ /* 0x0111220000000800 */
[----:B------:R-:W-:Y:S04]  /*5770*/  BSSY.RECONVERGENT B0, `(.L_x_8295) ;  /* 0x0000004000007945 */ /* 0x000fe80003800200 */
[----:B------:R-:W-:Y:S05]  /*5780*/  @!P5 BRA `(.L_x_8296) ;  /* 0x000000000008d947 */ /* 0x000fea0003800000 */
[----:B------:R0:W-:Y:S04]  /*5790*/  REDG.E.ADD.F32.FTZ.RN.STRONG.GPU desc[UR16][R84.64+0x200], R235 ;  /* 0x000200eb540079a6 */ /* 0x0001e8000c12f310 */
[----:B----4-:R0:W-:Y:S02]  /*57a0*/  REDG.E.ADD.F32.FTZ.RN.STRONG.GPU desc[UR16][R86.64+0x200], R89 ;  /* 0x00020059560079a6 */ /* 0x0101e4000c12f310 */
.L_x_8296:
[----:B------:R-:W-:Y:S05]  /*57b0*/  BSYNC.RECONVERGENT B0 ;  /* 0x0000000000007941 */ /* 0x000fea0003800200 */
.L_x_8295:
        /* <DEDUP_REMOVED lines=10> */
.L_x_8298:
[----:B------:R-:W-:Y:S05]  /*5860*/  BSYNC.RECONVERGENT B0 ;  /* 0x0000000000007941 */ /* 0x000fea0003800200 */
.L_x_8297:
[----:B0---4-:R0:W4:Y:S01]  /*5870*/  LDS R89, [R143+0xb40] ;  /* 0x000b40008f597984 */ /* 0x0111220000000800 */
[----:B------:R-:W-:Y:S04]  /*5880*/  BSSY.RECONVERGENT B0, `(.L_x_8299) ;  /* 0x0000004000007945 */ /* 0x000fe80003800200 */
[----:B------:R-:W-:Y:S05]  /*5890*/  @!P3 BRA `(.L_x_8300) ;  /* 0x000000000008b947 */ /* 0x000fea0003800000 */
[----:B------:R0:W-:Y:S04]  /*58a0*/  REDG.E.ADD.F32.FTZ.RN.STRONG.GPU desc[UR16][R84.64+0x300], R239 ;  /* 0x000300ef540079a6 */ /* 0x0001e8000c12f310 */
[----:B----4-:R0:W-:Y:S02]  /*58b0*/  REDG.E.ADD.F32.FTZ.RN.STRONG.GPU desc[UR16][R86.64+0x300], R89 ;  /* 0x00030059560079a6 */ /* 0x0101e4000c12f310 */
.L_x_8300:
[----:B------:R-:W-:Y:S05]  /*58c0*/  BSYNC.RECONVERGENT B0 ;  /* 0x0000000000007941 */ /* 0x000fea0003800200 */
.L_x_8299:
[----:B0---4-:R0:W4:Y:S01]  /*58d0*/  LDS R89, [R142+0xbc0] ;  /* 0x000bc0008e597984 */ /* 0x0111220000000800 */
[----:B------:R-:W-:Y:S04]  /*58e0*/  BSSY.RECONVERGENT B0, `(.L_x_8301) ;  /* 0x0000004000007945 */ /* 0x000fe80003800200 */
[----:B------:R-:W-:Y:S05]  /*58f0*/  @!P4 BRA `(.L_x_8302) ;  /* 0x000000000008c947 */ /* 0x000fea0003800000 */
[----:B------:R0:W-:Y:S04]  /*5900*/  REDG.E.ADD.F32.FTZ.RN.STRONG.GPU desc[UR16][R84.64+0x380], R241 ;  /* 0x000380f1540079a6 */ /* 0x0001e8000c12f310 */
[----:B----4-:R0:W-:Y:S02]  /*5910*/  REDG.E.ADD.F32.FTZ.RN.STRONG.GPU desc[UR16][R86.64+0x380], R89 ;  /* 0x00038059560079a6 */ /* 0x0101e4000c12f310 */
.L_x_8302:
[----:B------:R-:W-:Y:S05]  /*5920*/  BSYNC.RECONVERGENT B0 ;  /* 0x0000000000007941 */ /* 0x000fea0003800200 */
.L_x_8301:
[----:B0---4-:R0:W4:Y:S01]  /*5930*/  LDS R89, [R141+0xc40] ;  /* 0x000c40008d597984 */ /* 0x0111220000000800 */
[----:B------:R-:W-:Y:S04]  /*5940*/  BSSY.RECONVERGENT B0, `(.L_x_8303) ;  /* 0x0000004000007945 */ /* 0x000fe80003800200 */
[----:B------:R-:W-:Y:S05]  /*5950*/  @!P5 BRA `(.L_x_8304) ;  /* 0x000000000008d947 */ /* 0x000fea0003800000 */
[----:B------:R0:W-:Y:S04]  /*5960*/  REDG.E.ADD.F32.FTZ.RN.STRONG.GPU desc[UR16][R84.64+0x400], R243 ;  /* 0x000400f3540079a6 */ /* 0x0001e8000c12f310 */
[----:B----4-:R0:W-:Y:S02]  /*5970*/  REDG.E.ADD.F32.FTZ.RN.STRONG.GPU desc[UR16][R86.64+0x400], R89 ;  /* 0x00040059560079a6 */ /* 0x0101e4000c12f310 */
.L_x_8304:
[----:B------:R-:W-:Y:S05]  /*5980*/  BSYNC.RECONVERGENT B0 ;  /* 0x0000000000007941 */ /* 0x000fea0003800200 */
.L_x_8303:
[----:B0---4-:R0:W4:Y:S01]  /*5990*/  LDS R89, [R140+0xcc0] ;  /* 0x000cc0008c597984 */ /* 0x0111220000000800 */
[----:B------:R-:W-:Y:S04]  /*59a0*/  BSSY.RECONVERGENT B0, `(.L_x_8305) ;  /* 0x0000004000007945 */ /* 0x000fe80003800200 */
[----:B------:R-:W-:Y:S05]  /*59b0*/  @!P6 BRA `(.L_x_8306) ;  /* 0x000000000008e947 */ /* 0x000fea0003800000 */
[----:B------:R0:W-:Y:S04]  /*59c0*/  REDG.E.ADD.F32.FTZ.RN.STRONG.GPU desc[UR16][R84.64+0x480], R245 ;  /* 0x000480f5540079a6 */ /* 0x0001e8000c12f310 */
[----:B----4-:R0:W-:Y:S02]  /*59d0*/  REDG.E.ADD.F32.FTZ.RN.STRONG.GPU desc[UR16][R86.64+0x480], R89 ;  /* 0x00048059560079a6 */ /* 0x0101e4000c12f310 */
.L_x_8306:
[----:B------:R-:W-:Y:S05]  /*59e0*/  BSYNC.RECONVERGENT B0 ;  /* 0x0000000000007941 */ /* 0x000fea0003800200 */
.L_x_8305:
        /* <DEDUP_REMOVED lines=10> */
.L_x_8308:
[----:B------:R-:W-:Y:S05]  /*5a90*/  BSYNC.RECONVERGENT B0 ;  /* 0x0000000000007941 */ /* 0x000fea0003800200 */
.L_x_8307:
[----:B0---4-:R0:W4:Y:S01]  /*5aa0*/  LDS R89, [R138+0xdc0] ;  /* 0x000dc0008a597984 */ /* 0x0111220000000800 */
[----:B------:R-:W-:Y:S04]  /*5ab0*/  BSSY.RECONVERGENT B0, `(.L_x_8309) ;  /* 0x0000004000007945 */ /* 0x000fe80003800200 */
[----:B------:R-:W-:Y:S05]  /*5ac0*/  @!P2 BRA `(.L_x_8310) ;  /* 0x000000000008a947 */ /* 0x000fea0003800000 */
[----:B------:R0:W-:Y:S04]  /*5ad0*/  REDG.E.ADD.F32.FTZ.RN.STRONG.GPU desc[UR16][R84.64+0x580], R249 ;  /* 0x000580f9540079a6 */ /* 0x0001e8000c12f310 */
[----:B----4-:R0:W-:Y:S02]  /*5ae0*/  REDG.E.ADD.F32.FTZ.RN.STRONG.GPU desc[UR16][R86.64+0x580], R89 ;  /* 0x00058059560079a6 */ /* 0x0101e4000c12f310 */
.L_x_8310:
[----:B------:R-:W-:Y:S05]  /*5af0*/  BSYNC.RECONVERGENT B0 ;  /* 0x0000000000007941 */ /* 0x000fea0003800200 */
.L_x_8309:
[----:B0---4-:R0:W4:Y:S01]  /*5b00*/  LDS R89, [R137+0xe40] ;  /* 0x000e400089597984 */ /* 0x0111220000000800 */
[----:B------:R-:W-:Y:S04]  /*5b10*/  BSSY.RECONVERGENT B0, `(.L_x_8311) ;  /* 0x0000004000007945 */ /* 0x000fe80003800200 */
[----:B------:R-:W-:Y:S05]  /*5b20*/  @!P3 BRA `(.L_x_8312) ;  /* 0x000000000008b947 */ /* 0x000fea0003800000 */
[----:B------:R0:W-:Y:S04]  /*5b30*/  REDG.E.ADD.F32.FTZ.RN.STRONG.GPU desc[UR16][R84.64+0x600], R251 ;  /* 0x000600fb540079a6 */ /* 0x0001e8000c12f310 */
[----:B----4-:R0:W-:Y:S02]  /*5b40*/  REDG.E.ADD.F32.FTZ.RN.STRONG.GPU desc[UR16][R86.64+0x600], R89 ;  /* 0x00060059560079a6 */ /* 0x0101e4000c12f310 */
.L_x_8312:
[----:B------:R-:W-:Y:S05]  /*5b50*/  BSYNC.RECONVERGENT B0 ;  /* 0x0000000000007941 */ /* 0x000fea0003800200 */
.L_x_8311:
[----:B0---4-:R0:W4:Y:S01]  /*5b60*/  LDS R89, [R136+0xec0] ;  /* 0x000ec00088597984 */ /* 0x0111220000000800 */
[----:B------:R-:W-:Y:S04]  /*5b70*/  BSSY.RECONVERGENT B0, `(.L_x_8313) ;  /* 0x0000004000007945 */ /* 0x000fe80003800200 */
[----:B------:R-:W-:Y:S05]  /*5b80*/  @!P4 BRA `(.L_x_8314) ;  /* 0x000000000008c947 */ /* 0x000fea0003800000 */
[----:B------:R0:W-:Y:S04]  /*5b90*/  REDG.E.ADD.F32.FTZ.RN.STRONG.GPU desc[UR16][R84.64+0x680], R92 ;  /* 0x0006805c540079a6 */ /* 0x0001e8000c12f310 */
[----:B----4-:R0:W-:Y:S02]  /*5ba0*/  REDG.E.ADD.F32.FTZ.RN.STRONG.GPU desc[UR16][R86.64+0x680], R89 ;  /* 0x00068059560079a6 */ /* 0x0101e4000c12f310 */
.L_x_8314:
[----:B------:R-:W-:Y:S05]  /*5bb0*/  BSYNC.RECONVERGENT B0 ;  /* 0x0000000000007941 */ /* 0x000fea0003800200 */
.L_x_8313:
[----:B0---4-:R0:W4:Y:S01]  /*5bc0*/  LDS R89, [R135+0xf40] ;  /* 0x000f400087597984 */ /* 0x0111220000000800 */
[----:B------:R-:W-:Y:S04]  /*5bd0*/  BSSY.RECONVERGENT B0, `(.L_x_8315) ;  /* 0x0000004000007945 */ /* 0x000fe80003800200 */
[----:B------:R-:W-:Y:S05]  /*5be0*/  @!P5 BRA `(.L_x_8316) ;  /* 0x000000000008d947 */ /* 0x000fea0003800000 */
[----:B------:R0:W-:Y:S04]  /*5bf0*/  REDG.E.ADD.F32.FTZ.RN.STRONG.GPU desc[UR16][R84.64+0x700], R220 ;  /* 0x000700dc540079a6 */ /* 0x0001e8000c12f310 */
[----:B----4-:R0:W-:Y:S02]  /*5c00*/  REDG.E.ADD.F32.FTZ.RN.STRONG.GPU desc[UR16][R86.64+0x700], R89 ;  /* 0x00070059560079a6 */ /* 0x0101e4000c12f310 */
.L_x_8316:
[----:B------:R-:W-:Y:S05]  /*5c10*/  BSYNC.RECONVERGENT B0 ;  /* 0x0000000000007941 */ /* 0x000fea0003800200 */
.L_x_8315:
[----:B0---4-:R0:W4:Y:S01]  /*5c20*/  LDS R89, [R134+0xfc0] ;  /* 0x000fc00086597984 */ /* 0x0111220000000800 */
[----:B------:R-:W-:Y:S04]  /*5c30*/  BSSY.RECONVERGENT B0, `(.L_x_8317) ;  /* 0x0000004000007945 */ /* 0x000fe80003800200 */
[----:B------:R-:W-:Y:S05]  /*5c40*/  @!P6 BRA `(.L_x_8318) ;  /* 0x000000000008e947 */ /* 0x000fea0003800000 */
[----:B------:R0:W-:Y:S04]  /*5c50*/  REDG.E.ADD.F32.FTZ.RN.STRONG.GPU desc[UR16][R84.64+0x780], R230 ;  /* 0x000780e6540079a6 */ /* 0x0001e8000c12f310 */
[----:B----4-:R0:W-:Y:S02]  /*5c60*/  REDG.E.ADD.F32.FTZ.RN.STRONG.GPU desc[UR16][R86.64+0x780], R89 ;  /* 0x00078059560079a6 */ /* 0x0101e4000c12f310 */
.L_x_8318:
[----:B------:R-:W-:Y:S05]  /*5c70*/  BSYNC.RECONVERGENT B0 ;  /* 0x0000000000007941 */ /* 0x000fea0003800200 */
.L_x_8317:
[----:B0-----:R-:W0:Y:S01]  /*5c80*/  SHFL.DOWN P1, R85, R88, 0x1, 0x1f ;  /* 0x08201f0058557f89 */ /* 0x001e220000020000 */
[----:B------:R-:W-:Y:S01]  /*5c90*/  FMUL.FTZ R86, R83, R223 ;  /* 0x000000df53567220 */ /* 0x000fe20000410000 */
[----:B------:R-:W-:Y:S01]  /*5ca0*/  FMUL.FTZ R83, R82, R221 ;  /* 0x000000dd52537220 */ /* 0x000fe20000410000 */
[----:B------:R-:W-:Y:S01]  /*5cb0*/  FMUL.FTZ R82, R81, R216 ;  /* 0x000000d851527220 */ /* 0x000fe20000410000 */
[----:B------:R-:W-:Y:S01]  /*5cc0*/  FMUL.FTZ R81, R80, R219 ;  /* 0x000000db50517220 */ /* 0x000fe20000410000 */
[----:B------:R-:W-:Y:S01]  /*5cd0*/  FMUL.FTZ R80, R79, R214 ;  /* 0x000000d64f507220 */ /* 0x000fe20000410000 */
[-C--:B------:R-:W-:Y:S01]  /*5ce0*/  FMUL.FTZ R79, R76, R212.reuse ;  /* 0x000000d44c4f7220 */ /* 0x080fe20000410000 */
        /* <DEDUP_REMOVED lines=8> */
[-C--:B------:R-:W-:Y:S01]  /*5d70*/  FMUL.FTZ R77, R74, R210.reuse ;  /* 0x000000d24a4d7220 */ /* 0x080fe20000410000 */
[C---:B------:R-:W-:Y:S01]  /*5d80*/  FMUL.FTZ R75, R186.reuse, R210 ;  /* 0x000000d2ba4b7220 */ /* 0x040fe20000410000 */
[C---:B------:R-:W-:Y:S01]  /*5d90*/  FMUL.FTZ R74, R186.reuse, R211 ;  /* 0x000000d3ba4a7220 */ /* 0x040fe20000410000 */
[----:B------:R-:W-:Y:S01]  /*5da0*/  FMUL.FTZ R203, R203, R72 ;  /* 0x00000048cbcb7220 */ /* 0x000fe20000410000 */
[----:B-1----:R-:W-:Y:S01]  /*5db0*/  FMUL.FTZ R96, R186, R219 ;  /* 0x000000dbba607220 */ /* 0x002fe20000410000 */
[----:B------:R-:W-:Y:S01]  /*5dc0*/  FMUL.FTZ R72, R71, R225 ;  /* 0x000000e147487220 */ /* 0x000fe20000410000 */
[----:B------:R-:W-:Y:S01]  /*5dd0*/  ISETP.NE.AND P2, PT, R228, RZ, PT ;  /* 0x000000ffe400720c */ /* 0x000fe20003f45270 */
[----:B------:R-:W-:Y:S01]  /*5de0*/  FMUL.FTZ R71, R70, R91 ;  /* 0x0000005b46477220 */ /* 0x000fe20000410000 */
[----:B------:R-:W-:Y:S01]  /*5df0*/  FMUL.FTZ R70, R69, R93 ;  /* 0x0000005d45467220 */ /* 0x000fe20000410000 */
[----:B0-----:R-:W-:Y:S01]  /*5e00*/  @P1 FADD R85, R88, R85 ;  /* 0x0000005558551221 */ /* 0x001fe20000000000 */
[----:B------:R-:W-:Y:S01]  /*5e10*/  FMUL.FTZ R88, R186, R213 ;  /* 0x000000d5ba587220 */ /* 0x000fe20000410000 */
[----:B------:R-:W-:Y:S01]  /*5e20*/  FMUL.FTZ R207, R207, R96 ;  /* 0x00000060cfcf7220 */ /* 0x000fe20000410000 */
[----:B------:R-:W-:Y:S01]  /*5e30*/  FMUL.FTZ R69, R68, R199 ;  /* 0x000000c744457220 */ /* 0x000fe20000410000 */
[C---:B------:R-:W-:Y:S01]  /*5e40*/  FMUL.FTZ R91, R186.reuse, R91 ;  /* 0x0000005bba5b7220 */ /* 0x040fe20000410000 */
[----:B------:R-:W0:Y:S01]  /*5e50*/  SHFL.DOWN P1, R90, R85, 0x2, 0x1f ;  /* 0x08401f00555a7f89 */ /* 0x000e220000020000 */
        /* <DEDUP_REMOVED lines=23> */
[----:B0-----:R-:W-:Y:S01]  /*5fd0*/  @P1 FADD R90, R85, R90 ;  /* 0x0000005a555a1221 */ /* 0x001fe20000000000 */
[----:B------:R-:W-:Y:S01]  /*5fe0*/  FMUL.FTZ R85, R208, R75 ;  /* 0x0000004bd0557220 */ /* 0x000fe20000410000 */
[----:B------:R-:W-:Y:S01]  /*5ff0*/  FMUL.FTZ R75, R186, R218 ;  /* 0x000000daba4b7220 */ /* 0x000fe20000410000 */
[----:B------:R-:W-:Y:S01]  /*6000*/  FFMA.FTZ R62, R89, R187, R62 ;  /* 0x000000bb593e7223 */ /* 0x000fe2000001003e */
[----:B------:R-:W-:Y:S01]  /*6010*/  FFMA.FTZ R61, R92, R180, R61 ;  /* 0x000000b45c3d7223 */ /* 0x000fe2000001003d */
[----:B------:R-:W0:Y:S01]  /*6020*/  SHFL.DOWN P1, R97, R90, 0x4, 0x1f ;  /* 0x08801f005a617f89 */ /* 0x000e220000020000 */
[----:B------:R-:W-:Y:S01]  /*6030*/  FMUL.FTZ R75, R222, R75 ;  /* 0x0000004bde4b7220 */ /* 0x000fe20000410000 */
        /* <DEDUP_REMOVED lines=21> */
[----:B0-----:R-:W-:Y:S01]  /*6190*/  @P1 FADD R97, R90, R97 ;  /* 0x000000615a611221 */ /* 0x001fe20000000000 */
[----:B------:R-:W-:Y:S01]  /*61a0*/  FMUL.FTZ R90, R209, R88 ;  /* 0x00000058d15a7220 */ /* 0x000fe20000410000 */
[----:B------:R-:W-:-:S03]  /*61b0*/  FMUL.FTZ R88, R186, R215 ;  /* 0x000000d7ba587220 */ /* 0x000fc60000410000 */
[----:B------:R-:W0:Y:S01]  /*61c0*/  SHFL.DOWN P1, R84, R97, 0x8, 0x1f ;  /* 0x09001f0061547f89 */ /* 0x000e220000020000 */
        /* <DEDUP_REMOVED lines=32> */
.L_x_8320:
[----:B------:R-:W-:Y:S05]  /*63d0*/  BSYNC.RECONVERGENT B0 ;  /* 0x0000000000007941 */ /* 0x000fea0003800200 */
.L_x_8319:
[----:B------:R-:W-:-:S04]  /*63e0*/  UIADD3 UR4, UPT, UPT, UR4, 0x1, URZ ;  /* 0x0000000104047890 */ /* 0x000fc8000fffe0ff */
[----:B------:R-:W-:-:S09]  /*63f0*/  UISETP.GE.AND UP0, UPT, UR4, UR13, UPT ;  /* 0x0000000d0400728c */ /* 0x000fd2000bf06270 */
[----:B------:R-:W-:Y:S05]  /*6400*/  BRA.U !UP0, `(.L_x_8321) ;  /* 0xffffffd5080c7547 */ /* 0x000fea000b83ffff */
.L_x_8283:
[----:B------:R-:W-:Y:S08]  /*6410*/  BAR.SYNC.DEFER_BLOCKING 0x0 ;  /* 0x0000000000007b1d */ /* 0x000ff00000010000 */
[----:B------:R-:W4:Y:S01]  /*6420*/  LDC.64 R28, c[0x0][0x4f8] ;  /* 0x00013e00ff1c7b82 */ /* 0x000f220000000a00 */
[----:B------:R-:W-:Y:S01]  /*6430*/  IADD3 R0, PT, PT, R152, -0x1, RZ ;  /* 0xffffffff98007810 */ /* 0x000fe20007ffe0ff */
[----:B------:R-:W5:Y:S01]  /*6440*/  LDCU.64 UR4, c[0x0][0x500] ;  /* 0x0000a000ff0477ac */ /* 0x000f620008000a00 */
[----:B------:R-:W2:Y:S04]  /*6450*/  LDG.E.128 R12, desc[UR16][R114.64] ;  /* 0x00000010720c7981 */ /* 0x000ea8000c1e1d00 */
[----:B------:R-:W3:Y:S04]  /*6460*/  LDG.E.128 R16, desc[UR16][R114.64+0x200] ;  /* 0x0002001072107981 */ /* 0x000ee8000c1e1d00 */
[----:B------:R-:W5:Y:S04]  /*6470*/  LDG.E.128 R20, desc[UR16][R114.64+0x400] ;  /* 0x0004001072147981 */ /* 0x000f68000c1e1d00 */
[----:B------:R-:W4:Y:S04]  /*6480*/  LDG.E.128 R24, desc[UR16][R114.64+0x600] ;  /* 0x0006001072187981 */ /* 0x000f28000c1e1d00 */
[----:B--2---:R-:W-:Y:S04]  /*6490*/  STS.128 [R129], R12 ;  /* 0x0000000c81007388 */ /* 0x004fe80000000c00 */
[----:B---3--:R2:W-:Y:S04]  /*64a0*/  STS.128 [R129+0x200], R16 ;  /* 0x0002001081007388 */ /* 0x0085e80000000c00 */
[----:B-----5:R-:W-:Y:S04]  /*64b0*/  STS.128 [R129+0x400], R20 ;  /* 0x0004001481007388 */ /* 0x020fe80000000c00 */
[----:B----4-:R3:W-:Y:S01]  /*64c0*/  STS.128 [R129+0x600], R24 ;  /* 0x0006001881007388 */ /* 0x0107e20000000c00 */
[----:B------:R-:W-:-:S03]  /*64d0*/  NOP ;  /* 0x0000000000007918 */ /* 0x000fc60000000000 */
[----:B------:R-:W4:Y:S01]  /*64e0*/  LDS.128 R4, [R128] ;  /* 0x0000000080047984 */ /* 0x000f220000000c00 */
[----:B--2---:R-:W-:-:S03]  /*64f0*/  SHF.L.U32 R16, R0, 0x9, RZ ;  /* 0x0000000900107819 */ /* 0x004fc600000006ff */
[----:B------:R-:W2:Y:S01]  /*6500*/  LDS.128 R8, [R128+0x10] ;  /* 0x0000100080087984 */ /* 0x000ea20000000c00 */
[----:B------:R-:W-:Y:S01]  /*6510*/  SHF.R.S32.HI R17, RZ, 0x1f, R16 ;  /* 0x0000001fff117819 */ /* 0x000fe20000011410 */
[----:B---3--:R-:W3:Y:S01]  /*6520*/  LDC.64 R24, c[0x0][0x550] ;  /* 0x00015400ff187b82 */ /* 0x008ee20000000a00 */
[--C-:B----4-:R-:W-:Y:S01]  /*6530*/  FADD.FTZ R4, R4, R164.reuse ;  /* 0x000000a404047221 */ /* 0x110fe20000010000 */
        /* <DEDUP_REMOVED lines=12> */
[----:B------:R-:W-:-:S03]  /*6600*/  FSETP.GTU.FTZ.AND P5, PT, R26, 20, PT ;  /* 0x41a000001a00780b */ /* 0x000fc60003fbc000 */
[----:B------:R-:W-:Y:S02]  /*6610*/  @!P2 FMUL.FTZ R12, R4, -1.4426950216293334961 ;  /* 0xbfb8aa3b040ca820 */ /* 0x000fe40000410000 */
[----:B------:R-:W-:Y:S02]  /*6620*/  @!P1 FMUL.FTZ R15, R5, -1.4426950216293334961 ;  /* 0xbfb8aa3b050f9820 */ /* 0x000fe40000410000 */
[----:B------:R-:W-:Y:S01]  /*6630*/  @!P0 FMUL.FTZ R18, R6, -1.4426950216293334961 ;  /* 0xbfb8aa3b06128820 */ /* 0x000fe20000410000 */
[----:B------:R2:W4:Y:S01]  /*6640*/  @!P2 MUFU.EX2 R14, R12 ;  /* 0x0000000c000ea308 */ /* 0x0005220000000800 */
[----:B------:R-:W5:Y:S01]  /*6650*/  LDS.128 R4, [R128+0x20] ;  /* 0x0000200080047984 */ /* 0x000f620000000c00 */
[----:B------:R-:W-:-:S06]  /*6660*/  @!P4 FMUL.FTZ R19, R19, -1.4426950216293334961 ;  /* 0xbfb8aa3b1313c820 */ /* 0x000fcc0000410000 */
[----:B------:R-:W0:Y:S01]  /*6670*/  @!P1 MUFU.EX2 R15, R15 ;  /* 0x0000000f000f9308 */ /* 0x000e220000000800 */
[----:B--2---:R-:W-:-:S04]  /*6680*/  IMAD.WIDE.U32 R12, R28, UR18, R16 ;  /* 0x000000121c0c7c25 */ /* 0x004fc8000f8e0010 */
[----:B------:R-:W-:-:S03]  /*6690*/  IMAD R13, R29, UR18, R13 ;  /* 0x000000121d0d7c24 */ /* 0x000fc6000f8e020d */
[----:B------:R-:W2:Y:S01]  /*66a0*/  @!P0 MUFU.EX2 R18, R18 ;  /* 0x0000001200128308 */ /* 0x000ea20000000800 */
[----:B----4-:R-:W-:Y:S01]  /*66b0*/  @!P2 FADD.FTZ R14, R14, 1 ;  /* 0x3f8000000e0ea421 */ /* 0x010fe20000010000 */
[----:B------:R-:W-:-:S04]  /*66c0*/  IMAD.WIDE.U32 R8, R171, UR4, R12 ;  /* 0x00000004ab087c25 */ /* 0x000fc8000f8e000c */
[----:B------:R-:W-:Y:S01]  /*66d0*/  IMAD R12, R171, UR5, R9 ;  /* 0x00000005ab0c7c24 */ /* 0x000fe2000f8e0209 */
[----:B------:R-:W4:Y:S01]  /*66e0*/  LDCU.64 UR4, c[0x0][0x520] ;  /* 0x0000a400ff0477ac */ /* 0x000f220008000a00 */
[----:B------:R-:W1:Y:S01]  /*66f0*/  @!P2 MUFU.RCP R21, R14 ;  /* 0x0000000e0015a308 */ /* 0x000e620000001000 */
[----:B0-----:R-:W-:-:S07]  /*6700*/  @!P1 FADD.FTZ R15, R15, 1 ;  /* 0x3f8000000f0f9421 */ /* 0x001fce0000010000 */
[----:B------:R0:W4:Y:S01]  /*6710*/  @!P1 MUFU.RCP R22, R15 ;  /* 0x0000000f00169308 */ /* 0x0001220000001000 */
[----:B--2---:R-:W-:Y:S01]  /*6720*/  @!P0 FADD.FTZ R9, R18, 1 ;  /* 0x3f80000012098421 */ /* 0x004fe20000010000 */
[----:B---3--:R-:W-:-:S06]  /*6730*/  LEA R18, P3, R8, R24, 0x2 ;  /* 0x0000001808127211 */ /* 0x008fcc00078610ff */
[----:B------:R-:W2:Y:S01]  /*6740*/  @!P0 MUFU.RCP R9, R9 ;  /* 0x0000000900098308 */ /* 0x000ea20000001000 */
[----:B-1----:R-:W-:Y:S01]  /*6750*/  @!P2 FMUL.FTZ R48, R48, R21 ;  /* 0x000000153030a220 */ /* 0x002fe20000410000 */
[----:B------:R-:W-:Y:S01]  /*6760*/  FSETP.GTU.FTZ.AND P2, PT, R11, 20, PT ;  /* 0x41a000000b00780b */ /* 0x000fe20003f5c000 */
[--C-:B-----5:R-:W-:Y:S01]  /*6770*/  FADD.FTZ R14, R4, R164.reuse ;  /* 0x000000a4040e7221 */ /* 0x120fe20000010000 */
[----:B------:R-:W-:Y:S01]  /*6780*/  @!P5 FMUL.FTZ R4, R26, -1.4426950216293334961 ;  /* 0xbfb8aa3b1a04d820 */ /* 0x000fe20000410000 */
[----:B0-----:R-:W-:-:S03]  /*6790*/  FADD.FTZ R15, R5, R164 ;  /* 0x000000a4050f7221 */ /* 0x001fc60000010000 */
[----:B------:R0:W1:Y:S01]  /*67a0*/  @!P4 MUFU.EX2 R20, R19 ;  /* 0x000000130014c308 */ /* 0x0000620000000800 */
[----:B----4-:R-:W-:Y:S01]  /*67b0*/  @!P1 FMUL.FTZ R49, R49, R22 ;  /* 0x0000001631319220 */ /* 0x010fe20000410000 */
[----:B------:R-:W-:Y:S01]  /*67c0*/  FSETP.GTU.FTZ.AND P1, PT, R14, 20, PT ;  /* 0x41a000000e00780b */ /* 0x000fe20003f3c000 */
[----:B------:R-:W-:-:S04]  /*67d0*/  FADD.FTZ R22, R6, R164 ;  /* 0x000000a406167221 */ /* 0x000fc80000010000 */
[----:B------:R-:W-:Y:S01]  /*67e0*/  @!P2 FMUL.FTZ R5, R11, -1.4426950216293334961 ;  /* 0xbfb8aa3b0b05a820 */ /* 0x000fe20000410000 */
[----:B------:R-:W3:Y:S01]  /*67f0*/  @!P5 MUFU.EX2 R4, R4 ;  /* 0x000000040004d308 */ /* 0x000ee20000000800 */
[----:B0-----:R-:W-:Y:S01]  /*6800*/  LEA.HI.X R19, R8, R25, R12, 0x2, P3 ;  /* 0x0000001908137211 */ /* 0x001fe200018f140c */
[----:B------:R-:W-:Y:S01]  /*6810*/  @!P6 FMUL.FTZ R8, R23, -1.4426950216293334961 ;  /* 0xbfb8aa3b1708e820 */ /* 0x000fe20000410000 */
[----:B------:R-:W-:Y:S01]  /*6820*/  FSETP.GTU.FTZ.AND P3, PT, R10, 20, PT ;  /* 0x41a000000a00780b */ /* 0x000fe20003f7c000 */
[----:B--2---:R-:W-:Y:S01]  /*6830*/  @!P0 FMUL.FTZ R50, R50, R9 ;  /* 0x0000000932328220 */ /* 0x004fe20000410000 */
[----:B------:R-:W-:Y:S01]  /*6840*/  FSETP.GTU.FTZ.AND P0, PT, R15, 20, PT ;  /* 0x41a000000f00780b */ /* 0x000fe20003f1c000 */
[----:B------:R-:W-:-:S04]  /*6850*/  IMAD.WIDE.U32 R18, R151, 0x10, R18 ;  /* 0x0000001097127825 */ /* 0x000fc800078e0012 */
[----:B------:R-:W-:Y:S01]  /*6860*/  @!P1 FMUL.FTZ R14, R14, -1.4426950216293334961 ;  /* 0xbfb8aa3b0e0e9820 */ /* 0x000fe20000410000 */
[----:B------:R0:W2:Y:S01]  /*6870*/  @!P6 MUFU.EX2 R12, R8 ;  /* 0x00000008000ce308 */ /* 0x0000a20000000800 */
[----:B-1----:R-:W-:-:S04]  /*6880*/  @!P4 FADD.FTZ R20, R20, 1 ;  /* 0x3f8000001414c421 */ /* 0x002fc80000010000 */
[----:B------:R-:W-:-:S03]  /*6890*/  @!P3 FMUL.FTZ R13, R10, -1.4426950216293334961 ;  /* 0xbfb8aa3b0a0db820 */ /* 0x000fc60000410000 */
[----:B------:R-:W1:Y:S01]  /*68a0*/  @!P2 MUFU.EX2 R5, R5 ;  /* 0x000000050005a308 */ /* 0x000e620000000800 */
[----:B0-----:R-:W0:Y:S01]  /*68b0*/  LDS.128 R8, [R128+0x30] ;  /* 0x0000300080087984 */ /* 0x001e220000000c00 */
[----:B---3--:R-:W-:Y:S01]  /*68c0*/  @!P5 FADD.FTZ R4, R4, 1 ;  /* 0x3f8000000404d421 */ /* 0x008fe20000010000 */
[----:B------:R-:W-:Y:S01]  /*68d0*/  @!P0 FMUL.FTZ R15, R15, -1.4426950216293334961 ;  /* 0xbfb8aa3b0f0f8820 */ /* 0x000fe20000410000 */
[----:B------:R-:W-:Y:S01]  /*68e0*/  BAR.SYNC.DEFER_BLOCKING 0x0 ;  /* 0x0000000000007b1d */ /* 0x000fe20000010000 */
[----:B--2---:R-:W-:-:S05]  /*68f0*/  @!P6 FADD.FTZ R12, R12, 1 ;  /* 0x3f8000000c0ce421 */ /* 0x004fca0000010000 */
[----:B------:R-:W2:Y:S01]  /*6900*/  @!P3 MUFU.EX2 R13, R13 ;  /* 0x0000000d000db308 */ /* 0x000ea20000000800 */
[----:B-1----:R-:W-:-:S07]  /*6910*/  @!P2 FADD.FTZ R5, R5, 1 ;  /* 0x3f8000000505a421 */ /* 0x002fce0000010000 */
[----:B------:R-:W1:Y:S08]  /*6920*/  @!P1 MUFU.EX2 R14, R14 ;  /* 0x0000000e000e9308 */ /* 0x000e700000000800 */
[----:B------:R-:W3:Y:S01]  /*6930*/  @!P4 MUFU.RCP R20, R20 ;  /* 0x000000140014c308 */ /* 0x000ee20000001000 */
[----:B--2---:R-:W-:Y:S01]  /*6940*/  @!P3 FADD.FTZ R13, R13, 1 ;  /* 0x3f8000000d0db421 */ /* 0x004fe20000010000 */
[----:B------:R-:W-:Y:S04]  /*6950*/  STS.128 [R128], R52 ;  /* 0x0000003480007388 */ /* 0x000fe80000000c00 */
[----:B------:R-:W-:Y:S02]  /*6960*/  STS.128 [R128+0x10], R56 ;  /* 0x0000103880007388 */ /* 0x000fe40000000c00 */
[----:B------:R-:W2:Y:S01]  /*6970*/  @!P6 MUFU.RCP R21, R12 ;  /* 0x0000000c0015e308 */ /* 0x000ea20000001000 */
[----:B-1----:R-:W-:Y:S01]  /*6980*/  @!P1 FADD.FTZ R14, R14, 1 ;  /* 0x3f8000000e0e9421 */ /* 0x002fe20000010000 */
[----:B------:R-:W-:Y:S01]  /*6990*/  STS.128 [R128+0x20], R60 ;  /* 0x0000203c80007388 */ /* 0x000fe20000000c00 */
[--C-:B0-----:R-:W-:Y:S01]  /*69a0*/  FADD.FTZ R8, R8, R164.reuse ;  /* 0x000000a408087221 */ /* 0x101fe20000010000 */
[----:B------:R-:W-:-:S04]  /*69b0*/  FADD.FTZ R9, R9, R164 ;  /* 0x000000a409097221 */ /* 0x000fc80000010000 */
[----:B------:R-:W0:Y:S01]  /*69c0*/  @!P5 MUFU.RCP R4, R4 ;  /* 0x000000040004d308 */ /* 0x000e220000001000 */
[----:B---3--:R-:W-:Y:S01]  /*69d0*/  @!P4 FMUL.FTZ R51, R51, R20 ;  /* 0x000000143333c220 */ /* 0x008fe20000410000 */
[--C-:B------:R-:W-:Y:S01]  /*69e0*/  FADD.FTZ R20, R7, R164.reuse ;  /* 0x000000a407147221 */ /* 0x100fe20000010000 */
[----:B------:R-:W-:Y:S01]  /*69f0*/  FSETP.GTU.FTZ.AND P4, PT, R22, 20, PT ;  /* 0x41a000001600780b */ /* 0x000fe20003f9c000 */
[--C-:B------:R-:W-:Y:S01]  /*6a00*/  FADD.FTZ R10, R10, R164.reuse ;  /* 0x000000a40a0a7221 */ /* 0x100fe20000010000 */
[----:B------:R-:W-:Y:S01]  /*6a10*/  FADD.FTZ R11, R11, R164 ;  /* 0x000000a40b0b7221 */ /* 0x000fe20000010000 */
[----:B------:R-:W-:Y:S02]  /*6a20*/  STS.128 [R128+0x30], R64 ;  /* 0x0000304080007388 */ /* 0x000fe40000000c00 */
[----:B------:R-:W1:Y:S01]  /*6a30*/  @!P3 MUFU.RCP R13, R13 ;  /* 0x0000000d000db308 */ /* 0x000e620000001000 */
[----:B--2---:R-:W-:Y:S01]  /*6a40*/  @!P6 FMUL.FTZ R44, R44, R21 ;  /* 0x000000152c2ce220 */ /* 0x004fe20000410000 */
[----:B------:R-:W-:-:S06]  /*6a50*/  FSETP.GTU.FTZ.AND P6, PT, R20, 20, PT ;  /* 0x41a000001400780b */ /* 0x000fcc0003fdc000 */
[----:B------:R2:W3:Y:S01]  /*6a60*/  @!P2 MUFU.RCP R6, R5 ;  /* 0x000000050006a308 */ /* 0x0004e20000001000 */
[----:B0-----:R-:W-:Y:S01]  /*6a70*/  @!P5 FMUL.FTZ R45, R45, R4 ;  /* 0x000000042d2dd220 */ /* 0x001fe20000410000 */
[----:B------:R-:W-:Y:S01]  /*6a80*/  FSETP.GTU.FTZ.AND P5, PT, R8, 20, PT ;  /* 0x41a000000800780b */ /* 0x000fe20003fbc000 */
[----:B------:R-:W-:-:S05]  /*6a90*/  @!P4 FMUL.FTZ R4, R22, -1.4426950216293334961 ;  /* 0xbfb8aa3b1604c820 */ /* 0x000fca0000410000 */
[----:B------:R-:W0:Y:S01]  /*6aa0*/  @!P1 MUFU.RCP R7, R14 ;  /* 0x0000000e00079308 */ /* 0x000e220000001000 */
[----:B-1----:R-:W-:Y:S01]  /*6ab0*/  @!P3 FMUL.FTZ R46, R46, R13 ;  /* 0x0000000d2e2eb220 */ /* 0x002fe20000410000 */
[----:B------:R-:W-:Y:S01]  /*6ac0*/  FSETP.GTU.FTZ.AND P3, PT, R9, 20, PT ;  /* 0x41a000000900780b */ /* 0x000fe20003f7c000 */
[----:B--2---:R-:W-:Y:S01]  /*6ad0*/  @!P6 FMUL.FTZ R5, R20, -1.4426950216293334961 ;  /* 0xbfb8aa3b1405e820 */ /* 0x004fe20000410000 */
[----:B------:R-:W-:Y:S01]  /*6ae0*/  NOP ;  /* 0x0000000000007918 */ /* 0x000fe20000000000 */
[----:B---3--:R-:W-:Y:S01]  /*6af0*/  @!P2 FMUL.FTZ R47, R47, R6 ;  /* 0x000000062f2fa220 */ /* 0x008fe20000410000 */
[----:B------:R-:W-:Y:S02]  /*6b00*/  FSETP.GTU.FTZ.AND P2, PT, R10, 20, PT ;  /* 0x41a000000a00780b */ /* 0x000fe40003f5c000 */
[----:B------:R-:W1:Y:S01]  /*6b10*/  @!P0 MUFU.EX2 R15, R15 ;  /* 0x0000000f000f8308 */ /* 0x000e620000000800 */
[----:B------:R-:W-:Y:S01]  /*6b20*/  @!P5 FMUL.FTZ R6, R8, -1.4426950216293334961 ;  /* 0xbfb8aa3b0806d820 */ /* 0x000fe20000410000 */
[----:B------:R-:W2:Y:S01]  /*6b30*/  LDS.128 R20, [R129+0x600] ;  /* 0x0006000081147984 */ /* 0x000ea20000000c00 */
[----:B0-----:R-:W-:Y:S01]  /*6b40*/  @!P1 FMUL.FTZ R40, R40, R7 ;  /* 0x0000000728289220 */ /* 0x001fe20000410000 */
[----:B------:R-:W-:-:S04]  /*6b50*/  FSETP.GTU.FTZ.AND P1, PT, R11, 20, PT ;  /* 0x41a000000b00780b */ /* 0x000fc80003f3c000 */
[----:B------:R0:W3:Y:S03]  /*6b60*/  @!P4 MUFU.EX2 R25, R4 ;  /* 0x000000040019c308 */ /* 0x0000e60000000800 */
[----:B------:R-:W-:-:S05]  /*6b70*/  @!P2 FMUL.FTZ R7, R10, -1.4426950216293334961 ;  /* 0xbfb8aa3b0a07a820 */ /* 0x000fca0000410000 */
[----:B------:R-:W4:Y:S01]  /*6b80*/  @!P6 MUFU.EX2 R26, R5 ;  /* 0x00000005001ae308 */ /* 0x000f220000000800 */
[----:B0-----:R-:W-:Y:S01]  /*6b90*/  @!P3 FMUL.FTZ R4, R9, -1.4426950216293334961 ;  /* 0xbfb8aa3b0904b820 */ /* 0x001fe20000410000 */
[----:B-1----:R-:W-:Y:S01]  /*6ba0*/  @!P0 FADD.FTZ R24, R15, 1 ;  /* 0x3f8000000f188421 */ /* 0x002fe20000010000 */
[----:B------:R-:W-:Y:S01]  /*6bb0*/  @!P1 FMUL.FTZ R30, R11, -1.4426950216293334961 ;  /* 0xbfb8aa3b0b1e9820 */ /* 0x000fe20000410000 */
[----:B------:R-:W0:Y:S04]  /*6bc0*/  LDS.128 R12, [R129] ;  /* 0x00000000810c7984 */ /* 0x000e280000000c00 */
[----:B------:R-:W1:Y:S01]  /*6bd0*/  @!P5 MUFU.EX2 R27, R6 ;  /* 0x00000006001bd308 */ /* 0x000e620000000800 */
[----:B------:R-:W5:Y:S01]  /*6be0*/  LDS.128 R8, [R129+0x200] ;  /* 0x0002000081087984 */ /* 0x000f620000000c00 */
[----:B---3--:R-:W-:-:S06]  /*6bf0*/  @!P4 FADD.FTZ R25, R25, 1 ;  /* 0x3f8000001919c421 */ /* 0x008fcc0000010000 */
[----:B------:R-:W3:Y:S01]  /*6c00*/  @!P3 MUFU.EX2 R28, R4 ;  /* 0x00000004001cb308 */ /* 0x000ee20000000800 */
[----:B----4-:R-:W-:-:S07]  /*6c10*/  @!P6 FADD.FTZ R26, R26, 1 ;  /* 0x3f8000001a1ae421 */ /* 0x010fce0000010000 */
[----:B------:R4:W0:Y:S01]  /*6c20*/  @!P2 MUFU.EX2 R29, R7 ;  /* 0x00000007001da308 */ /* 0x0008220000000800 */
[----:B-1----:R-:W-:Y:S01]  /*6c30*/  @!P5 FADD.FTZ R27, R27, 1 ;  /* 0x3f8000001b1bd421 */ /* 0x002fe20000010000 */
[----:B--2---:R-:W-:Y:S06]  /*6c40*/  STG.E.128 desc[UR16][R18.64+0x600], R20 ;  /* 0x0006001412007986 */ /* 0x004fec000c101d10 */
[----:B------:R-:W1:Y:S01]  /*6c50*/  @!P1 MUFU.EX2 R30, R30 ;  /* 0x0000001e001e9308 */ /* 0x000e620000000800 */
[----:B----4-:R-:W2:Y:S01]  /*6c60*/  LDS.128 R4, [R129+0x400] ;  /* 0x0004000081047984 */ /* 0x010ea20000000c00 */
[----:B---3--:R-:W-:-:S06]  /*6c70*/  @!P3 FADD.FTZ R28, R28, 1 ;  /* 0x3f8000001c1cb421 */ /* 0x008fcc0000010000 */
[----:B------:R3:W4:Y:S01]  /*6c80*/  @!P0 MUFU.RCP R32, R24 ;  /* 0x0000001800208308 */ /* 0x0007220000001000 */
[----:B0-----:R-:W-:Y:S01]  /*6c90*/  @!P2 FADD.FTZ R29, R29, 1 ;  /* 0x3f8000001d1da421 */ /* 0x001fe20000010000 */
[----:B------:R-:W-:Y:S06]  /*6ca0*/  STG.E.128 desc[UR16][R18.64], R12 ;  /* 0x0000000c12007986 */ /* 0x000fec000c101d10 */
[----:B------:R0:W2:Y:S01]  /*6cb0*/  @!P4 MUFU.RCP R31, R25 ;  /* 0x00000019001fc308 */ /* 0x0000a20000001000 */
[----:B-1----:R-:W-:Y:S01]  /*6cc0*/  @!P1 FADD.FTZ R30, R30, 1 ;  /* 0x3f8000001e1e9421 */ /* 0x002fe20000010000 */
[----:B-----5:R-:W-:Y:S01]  /*6cd0*/  STG.E.128 desc[UR16][R18.64+0x200], R8 ;  /* 0x0002000812007986 */ /* 0x020fe2000c101d10 */
[----:B---3--:R-:W-:-:S05]  /*6ce0*/  FADD.FTZ R24, R48, R165 ;  /* 0x000000a530187221 */ /* 0x008fca0000010000 */
[----:B------:R-:W1:Y:S01]  /*6cf0*/  @!P6 MUFU.RCP R26, R26 ;  /* 0x0000001a001ae308 */ /* 0x000e620000001000 */
[----:B0-----:R-:W-:Y:S01]  /*6d00*/  FADD.FTZ R25, R24, R49 ;  /* 0x0000003118197221 */ /* 0x001fe20000010000 */
[----:B----4-:R-:W-:-:S03]  /*6d10*/  @!P0 FMUL.FTZ R41, R41, R32 ;  /* 0x0000002029298220 */ /* 0x010fc60000410000 */
[----:B------:R-:W-:-:S03]  /*6d20*/  FADD.FTZ R24, R25, R50 ;  /* 0x0000003219187221 */ /* 0x000fc60000010000 */
[----:B------:R-:W0:Y:S01]  /*6d30*/  @!P5 MUFU.RCP R27, R27 ;  /* 0x0000001b001bd308 */ /* 0x000e220000001000 */
[----:B--2---:R-:W-:Y:S01]  /*6d40*/  @!P4 FMUL.FTZ R42, R42, R31 ;  /* 0x0000001f2a2ac220 */ /* 0x004fe20000410000 */
[----:B------:R-:W-:-:S04]  /*6d50*/  IADD3 R162, P4, PT, R162, -0x800, RZ ;  /* 0xfffff800a2a27810 */ /* 0x000fc80007f9e0ff */
[----:B------:R-:W-:Y:S02]  /*6d60*/  IADD3.X R161, PT, PT, R161, -0x1, RZ, P4, !PT ;  /* 0xffffffffa1a17810 */ /* 0x000fe400027fe4ff */
[----:B------:R-:W2:Y:S01]  /*6d70*/  @!P3 MUFU.RCP R28, R28 ;  /* 0x0000001c001cb308 */ /* 0x000ea20000001000 */
[----:B------:R3:W-:Y:S01]  /*6d80*/  STG.E.128 desc[UR16][R18.64+0x400], R4 ;  /* 0x0004000412007986 */ /* 0x0007e2000c101d10 */
[----:B-1----:R-:W-:Y:S01]  /*6d90*/  @!P6 FMUL.FTZ R43, R43, R26 ;  /* 0x0000001a2b2be220 */ /* 0x002fe20000410000 */
[----:B------:R-:W-:Y:S01]  /*6da0*/  BAR.SYNC.DEFER_BLOCKING 0x0 ;  /* 0x0000000000007b1d */ /* 0x000fe20000010000 */
[----:B0-----:R-:W-:Y:S01]  /*6db0*/  @!P5 FMUL.FTZ R36, R36, R27 ;  /* 0x0000001b2424d220 */ /* 0x001fe20000410000 */
[----:B------:R-:W-:-:S04]  /*6dc0*/  IADD3 R160, P5, PT, R160, -0x800, RZ ;  /* 0xfffff800a0a07810 */ /* 0x000fc80007fbe0ff */
[----:B------:R-:W0:Y:S02]  /*6dd0*/  @!P2 MUFU.RCP R29, R29 ;  /* 0x0000001d001da308 */ /* 0x000e240000001000 */
[----:B------:R-:W1:Y:S01]  /*6de0*/  LDC.64 R26, c[0x0][0x560] ;  /* 0x00015800ff1a7b82 */ /* 0x000e620000000a00 */
[----:B------:R-:W-:Y:S01]  /*6df0*/  IADD3.X R159, PT, PT, R159, -0x1, RZ, P5, !PT ;  /* 0xffffffff9f9f7810 */ /* 0x000fe20002ffe4ff */
[----:B--2---:R-:W-:Y:S01]  /*6e00*/  @!P3 FMUL.FTZ R37, R37, R28 ;  /* 0x0000001c2525b220 */ /* 0x004fe20000410000 */
[----:B------:R-:W-:-:S03]  /*6e10*/  IADD3 R158, P3, PT, R158, -0x800, RZ ;  /* 0xfffff8009e9e7810 */ /* 0x000fc60007f7e0ff */
[----:B------:R-:W2:Y:S01]  /*6e20*/  @!P1 MUFU.RCP R30, R30 ;  /* 0x0000001e001e9308 */ /* 0x000ea20000001000 */
[----:B---3--:R-:W-:Y:S02]  /*6e30*/  FADD.FTZ R5, R24, R51 ;  /* 0x0000003318057221 */ /* 0x008fe40000010000 */
[----:B------:R-:W3:Y:S01]  /*6e40*/  LDC.64 R24, c[0x0][0x518] ;  /* 0x00014600ff187b82 */ /* 0x000ee20000000a00 */
[----:B------:R-:W-:Y:S01]  /*6e50*/  IADD3.X R157, PT, PT, R157, -0x1, RZ, P3, !PT ;  /* 0xffffffff9d9d7810 */ /* 0x000fe20001ffe4ff */
[----:B------:R-:W-:Y:S01]  /*6e60*/  FADD.FTZ R18, R5, R44 ;  /* 0x0000002c05127221 */ /* 0x000fe20000010000 */
[----:B0-----:R-:W-:Y:S01]  /*6e70*/  @!P2 FMUL.FTZ R38, R38, R29 ;  /* 0x0000001d2626a220 */ /* 0x001fe20000410000 */
[----:B------:R-:W-:Y:S02]  /*6e80*/  STS.128 [R128], R48 ;  /* 0x0000003080007388 */ /* 0x000fe40000000c00 */
[----:B------:R-:W-:Y:S01]  /*6e90*/  FADD.FTZ R19, R18, R45 ;  /* 0x0000002d12137221 */ /* 0x000fe20000010000 */
[----:B------:R-:W-:Y:S01]  /*6ea0*/  IADD3 R154, P2, PT, R154, -0x800, RZ ;  /* 0xfffff8009a9a7810 */ /* 0x000fe20007f5e0ff */
[----:B------:R0:W-:Y:S03]  /*6eb0*/  STS.128 [R128+0x10], R44 ;  /* 0x0000102c80007388 */ /* 0x0001e60000000c00 */
[----:B------:R-:W-:Y:S01]  /*6ec0*/  IADD3.X R153, PT, PT, R153, -0x1, RZ, P2, !PT ;  /* 0xffffffff99997810 */ /* 0x000fe200017fe4ff */
[----:B--2---:R-:W-:Y:S01]  /*6ed0*/  @!P1 FMUL.FTZ R39, R39, R30 ;  /* 0x0000001e27279220 */ /* 0x004fe20000410000 */
[----:B------:R2:W-:Y:S01]  /*6ee0*/  STS.128 [R128+0x20], R40 ;  /* 0x0000202880007388 */ /* 0x0005e20000000c00 */
[----:B------:R-:W-:-:S03]  /*6ef0*/  IADD3 R156, P1, PT, R156, -0x800, RZ ;  /* 0xfffff8009c9c7810 */ /* 0x000fc60007f3e0ff */
[----:B------:R4:W-:Y:S01]  /*6f00*/  STS.128 [R128+0x30], R36 ;  /* 0x0000302480007388 */ /* 0x0009e20000000c00 */
[----:B------:R-:W-:-:S03]  /*6f10*/  NOP ;  /* 0x0000000000007918 */ /* 0x000fc60000000000 */
[----:B------:R-:W5:Y:S01]  /*6f20*/  LDS.128 R12, [R129] ;  /* 0x00000000810c7984 */ /* 0x000f620000000c00 */
[----:B---3--:R-:W-:-:S04]  /*6f30*/  IMAD.WIDE.U32 R16, R24, UR18, R16 ;  /* 0x0000001218107c25 */ /* 0x008fc8000f8e0010 */
[----:B0-----:R-:W-:Y:S01]  /*6f40*/  FADD.FTZ R46, R19, R46 ;  /* 0x0000002e132e7221 */ /* 0x001fe20000010000 */
[----:B------:R-:W-:Y:S01]  /*6f50*/  IADD3.X R155, PT, PT, R155, -0x1, RZ, P1, !PT ;  /* 0xffffffff9b9b7810 */ /* 0x000fe20000ffe4ff */
[----:B------:R-:W0:Y:S01]  /*6f60*/  LDS.128 R8, [R129+0x200] ;  /* 0x0002000081087984 */ /* 0x000e220000000c00 */
[----:B------:R-:W-:Y:S02]  /*6f70*/  IMAD R17, R25, UR18, R17 ;  /* 0x0000001219117c24 */ /* 0x000fe4000f8e0211 */
[----:B------:R-:W-:Y:S01]  /*6f80*/  FADD.FTZ R47, R46, R47 ;  /* 0x0000002f2e2f7221 */ /* 0x000fe20000010000 */
[----:B------:R-:W3:Y:S01]  /*6f90*/  LDS.128 R4, [R129+0x400] ;  /* 0x0004000081047984 */ /* 0x000ee20000000c00 */
[----:B------:R-:W-:-:S04]  /*6fa0*/  IMAD.WIDE.U32 R16, R171, UR4, R16 ;  /* 0x00000004ab107c25 */ /* 0x000fc8000f8e0010 */
[----:B--2---:R-:W-:Y:S01]  /*6fb0*/  FADD.FTZ R40, R47, R40 ;  /* 0x000000282f287221 */ /* 0x004fe20000010000 */
[----:B------:R-:W2:Y:S01]  /*6fc0*/  LDS.128 R20, [R129+0x600] ;  /* 0x0006000081147984 */ /* 0x000ea20000000c00 */
[----:B------:R-:W-:Y:S01]  /*6fd0*/  IMAD R17, R171, UR5, R17 ;  /* 0x00000005ab117c24 */ /* 0x000fe2000f8e0211 */
[----:B-1----:R-:W-:Y:S01]  /*6fe0*/  LEA R18, P0, R16, R26, 0x2 ;  /* 0x0000001a10127211 */ /* 0x002fe200078010ff */
[----:B------:R-:W-:-:S03]  /*6ff0*/  FADD.FTZ R41, R40, R41 ;  /* 0x0000002928297221 */ /* 0x000fc60000010000 */
[----:B------:R-:W-:Y:S01]  /*7000*/  LEA.HI.X R19, R16, R27, R17, 0x2, P0 ;  /* 0x0000001b10137211 */ /* 0x000fe200000f1411 */
[----:B------:R-:W-:Y:S01]  /*7010*/  FADD.FTZ R42, R41, R42 ;  /* 0x0000002a292a7221 */ /* 0x000fe20000010000 */
[----:B------:R-:W-:Y:S02]  /*7020*/  ISETP.GT.AND P0, PT, R152, 0x1, PT ;  /* 0x000000019800780c */ /* 0x000fe40003f04270 */
[----:B------:R-:W-:Y:S01]  /*7030*/  MOV R152, R0 ;  /* 0x0000000000987202 */ /* 0x000fe20000000f00 */
[----:B------:R-:W-:-:S04]  /*7040*/  IMAD.WIDE.U32 R16, R151, 0x10, R18 ;  /* 0x0000001097107825 */ /* 0x000fc800078e0012 */
[----:B------:R-:W-:-:S04]  /*7050*/  FADD.FTZ R43, R42, R43 ;  /* 0x0000002b2a2b7221 */ /* 0x000fc80000010000 */
[----:B----4-:R-:W-:-:S04]  /*7060*/  FADD.FTZ R36, R43, R36 ;  /* 0x000000242b247221 */ /* 0x010fc80000010000 */
[----:B------:R-:W-:-:S04]  /*7070*/  FADD.FTZ R37, R36, R37 ;  /* 0x0000002524257221 */ /* 0x000fc80000010000 */
[----:B------:R-:W-:Y:S01]  /*7080*/  FADD.FTZ R38, R37, R38 ;  /* 0x0000002625267221 */ /* 0x000fe20000010000 */
[----:B-----5:R1:W-:Y:S03]  /*7090*/  STG.E.128 desc[UR16][R16.64], R12 ;  /* 0x0000000c10007986 */ /* 0x0203e6000c101d10 */
[----:B------:R-:W-:Y:S01]  /*70a0*/  FADD.FTZ R165, R38, R39 ;  /* 0x0000002726a57221 */ /* 0x000fe20000010000 */
[----:B0-----:R1:W-:Y:S04]  /*70b0*/  STG.E.128 desc[UR16][R16.64+0x200], R8 ;  /* 0x0002000810007986 */ /* 0x0013e8000c101d10 */
[----:B---3--:R1:W-:Y:S04]  /*70c0*/  STG.E.128 desc[UR16][R16.64+0x400], R4 ;  /* 0x0004000410007986 */ /* 0x0083e8000c101d10 */
[----:B--2---:R1:W-:Y:S01]  /*70d0*/  STG.E.128 desc[UR16][R16.64+0x600], R20 ;  /* 0x0006001410007986 */ /* 0x0043e2000c101d10 */
[----:B------:R-:W-:Y:S05]  /*70e0*/  @P0 BRA `(.L_x_8322) ;  /* 0xffffff9c00100947 */ /* 0x000fea000383ffff */
.L_x_8250:
        /* <DEDUP_REMOVED lines=34> */
.L_x_8324:
[----:B------:R-:W-:Y:S05]  /*7310*/  BSYNC.RECONVERGENT B0 ;  /* 0x0000000000007941 */ /* 0x000fea0003800200 */
.L_x_8323:
        /* <DEDUP_REMOVED lines=26> */
.L_x_8326:
[----:B------:R-:W-:Y:S05]  /*74c0*/  BSYNC.RECONVERGENT B0 ;  /* 0x0000000000007941 */ /* 0x000fea0003800200 */
.L_x_8325:
        /* <DEDUP_REMOVED lines=8> */
.L_x_8327:
        /* <DEDUP_REMOVED lines=15> */
.L_x_8328:
        /* <DEDUP_REMOVED lines=12> */
.L_x_10503:


//--------------------- .text._Z25selective_scan_bwd_kernelI32Selective_Scan_bwd_kernel_traitsILi32ELi16ELb1ELb1ELb1ELb1ELb1EffEEv12SSMParamsBwd --------------------------
	.section	.text._Z25selective_scan_bwd_kernelI32Selective_Scan_bwd_kernel_traitsILi32ELi16ELb1ELb1ELb1ELb1ELb1EffEEv12SSMParamsBwd,"ax",@progbits
	.align	128
        .global         _Z25selective_scan_bwd_kernelI32Selective_Scan_bwd_kernel_traitsILi32ELi16ELb1ELb1ELb1ELb1ELb1EffEEv12SSMParamsBwd
        .type           _Z25selective_scan_bwd_kernelI32Selective_Scan_bwd_kernel_traitsILi32ELi16ELb1ELb1ELb1ELb1ELb1EffEEv12SSMParamsBwd,@function
        .size           _Z25selective_scan_bwd_kernelI32Selective_Scan_bwd_kernel_traitsILi32ELi16ELb1ELb1ELb1ELb1ELb1EffEEv12SSMParamsBwd,(.L_x_10504 - _Z25selective_scan_bwd_kernelI32Selective_Scan_bwd_kernel_traitsILi32ELi16ELb1ELb1ELb1ELb1ELb1EffEEv12SSMParamsBwd)
        .other          _Z25selective_scan_bwd_kernelI32Selective_Scan_bwd_kernel_traitsILi32ELi16ELb1ELb1ELb1ELb1ELb1EffEEv12SSMParamsBwd,@"STO_CUDA_ENTRY STV_DEFAULT"
_Z25selective_scan_bwd_kernelI32Selective_Scan_bwd_kernel_traitsILi32ELi16ELb1ELb1ELb1ELb1ELb1EffEEv12SSMParamsBwd:
.text._Z25selective_scan_bwd_kernelI32Selective_Scan_bwd_kernel_traitsILi32ELi16ELb1ELb1ELb1ELb1ELb1EffEEv12SSMParamsBwd:
        /* <DEDUP_REMOVED lines=45> */
[----:B---3--:R-:W-:Y:S01]  /*02d0*/  MOV R6, RZ ;  /* 0x000000ff00067202 */ /* 0x008fe20000000f00 */
        /* <DEDUP_REMOVED lines=117> */
[C---:B------:R-:W-:Y:S02]  /*0a30*/  SHF.L.U32 R5, R170.reuse, 0x2, RZ ;  /* 0x00000002aa057819 */ /* 0x040fe400000006ff */
[----:B------:R-:W-:-:S02]  /*0a40*/  IADD3 R23, PT, PT, R170, 0xe0, RZ ;  /* 0x000000e0aa177810 */ /* 0x000fc40007ffe0ff */
[C---:B------:R-:W-:Y:S02]  /*0a50*/  LEA.HI R8, R170.reuse, R7, RZ, 0x1f ;  /* 0x00000007aa087211 */ /* 0x040fe400078ff8ff */
[C---:B------:R-:W-:Y:S02]  /*0a60*/  IADD3 R27, PT, PT, R170.reuse, 0x120, RZ ;  /* 0x00000120aa1b7810 */ /* 0x040fe40007ffe0ff */
[C---:B------:R-:W-:Y:S02]  /*0a70*/  IADD3 R29, PT, PT, R170.reuse, 0x140, RZ ;  /* 0x00000140aa1d7810 */ /* 0x040fe40007ffe0ff */
[C---:B------:R-:W-:Y:S02]  /*0a80*/  IADD3 R31, PT, PT, R170.reuse, 0x160, RZ ;  /* 0x00000160aa1f7810 */ /* 0x040fe40007ffe0ff */
[C---:B------:R-:W-:Y:S02]  /*0a90*/  IADD3 R33, PT, PT, R170.reuse, 0x180, RZ ;  /* 0x00000180aa217810 */ /* 0x040fe40007ffe0ff */
[----:B------:R-:W-:-:S02]  /*0aa0*/  IADD3 R35, PT, PT, R170, 0x1a0, RZ ;  /* 0x000001a0aa237810 */ /* 0x000fc40007ffe0ff */
[C---:B------:R-:W-:Y:S02]  /*0ab0*/  IADD3 R37, PT, PT, R170.reuse, 0x1c0, RZ ;  /* 0x000001c0aa257810 */ /* 0x040fe40007ffe0ff */
[----:B------:R-:W-:Y:S02]  /*0ac0*/  IADD3 R39, PT, PT, R170, 0x1e0, RZ ;  /* 0x000001e0aa277810 */ /* 0x000fe40007ffe0ff */
[----:B------:R-:W-:Y:S02]  /*0ad0*/  LEA.HI R9, R7, R7, RZ, 0x1b ;  /* 0x0000000707097211 */ /* 0x000fe400078fd8ff */
[-C--:B------:R-:W-:Y:S02]  /*0ae0*/  LEA.HI R11, R11, R170.reuse, RZ, 0x1b ;  /* 0x000000aa0b0b7211 */ /* 0x080fe400078fd8ff */
[-C--:B------:R-:W-:Y:S02]  /*0af0*/  LEA.HI R16, R25, R170.reuse, RZ, 0x1b ;  /* 0x000000aa19107211 */ /* 0x080fe400078fd8ff */
[----:B------:R-:W-:-:S02]  /*0b00*/  LEA.HI R10, R13, R170, RZ, 0x1b ;  /* 0x000000aa0d0a7211 */ /* 0x000fc400078fd8ff */
[-C--:B------:R-:W-:Y:S02]  /*0b10*/  LEA.HI R15, R15, R170.reuse, RZ, 0x1b ;  /* 0x000000aa0f0f7211 */ /* 0x080fe400078fd8ff */
[----:B------:R-:W-:Y:S02]  /*0b20*/  LOP3.LUT R25, R5, 0xf80, RZ, 0xc0, !PT ;  /* 0x00000f8005197812 */ /* 0x000fe400078ec0ff */
[-C--:B------:R-:W-:Y:S02]  /*0b30*/  LEA.HI R26, R170, R170.reuse, RZ, 0x1b ;  /* 0x000000aaaa1a7211 */ /* 0x080fe400078fd8ff */
[-C--:B------:R-:W-:Y:S02]  /*0b40*/  LEA.HI R12, R17, R170.reuse, RZ, 0x1b ;  /* 0x000000aa110c7211 */ /* 0x080fe400078fd8ff */
[-C--:B------:R-:W-:Y:S02]  /*0b50*/  LEA.HI R13, R19, R170.reuse, RZ, 0x1b ;  /* 0x000000aa130d7211 */ /* 0x080fe400078fd8ff */
[----:B------:R-:W-:-:S02]  /*0b60*/  LEA.HI R14, R21, R170, RZ, 0x1b ;  /* 0x000000aa150e7211 */ /* 0x000fc400078fd8ff */
[-C--:B------:R-:W-:Y:S02]  /*0b70*/  LEA.HI R23, R23, R170.reuse, RZ, 0x1b ;  /* 0x000000aa17177211 */ /* 0x080fe400078fd8ff */
[----:B------:R-:W-:Y:S02]  /*0b80*/  LEA R7, R8, UR6, 0x2 ;  /* 0x0000000608077c11 */ /* 0x000fe4000f8e10ff */
[-C--:B------:R-:W-:Y:S02]  /*0b90*/  LEA.HI R17, R27, R170.reuse, RZ, 0x1b ;  /* 0x000000aa1b117211 */ /* 0x080fe400078fd8ff */
[-C--:B------:R-:W-:Y:S02]  /*0ba0*/  LEA.HI R18, R29, R170.reuse, RZ, 0x1b ;  /* 0x000000aa1d127211 */ /* 0x080fe400078fd8ff */
[-C--:B------:R-:W-:Y:S02]  /*0bb0*/  LEA.HI R19, R31, R170.reuse, RZ, 0x1b ;  /* 0x000000aa1f137211 */ /* 0x080fe400078fd8ff */
[----:B------:R-:W-:-:S02]  /*0bc0*/  LEA.HI R20, R33, R170, RZ, 0x1b ;  /* 0x000000aa21147211 */ /* 0x000fc400078fd8ff */
[-C--:B------:R-:W-:Y:S02]  /*0bd0*/  LEA.HI R21, R35, R170.reuse, RZ, 0x1b ;  /* 0x000000aa23157211 */ /* 0x080fe400078fd8ff */
[-C--:B------:R-:W-:Y:S02]  /*0be0*/  LEA.HI R22, R37, R170.reuse, RZ, 0x1b ;  /* 0x000000aa25167211 */ /* 0x080fe400078fd8ff */
[----:B------:R-:W-:Y:S02]  /*0bf0*/  LEA.HI R39, R39, R170, RZ, 0x1b ;  /* 0x000000aa27277211 */ /* 0x000fe400078fd8ff */
[----:B------:R-:W-:Y:S02]  /*0c00*/  LEA R8, R9, UR6, 0x2 ;  /* 0x0000000609087c11 */ /* 0x000fe4000f8e10ff */
[----:B------:R-:W-:Y:S02]  /*0c10*/  LEA R9, R11, UR6, 0x2 ;  /* 0x000000060b097c11 */ /* 0x000fe4000f8e10ff */
[----:B------:R-:W-:-:S02]  /*0c20*/  LEA R11, R15, UR6, 0x2 ;  /* 0x000000060f0b7c11 */ /* 0x000fc4000f8e10ff */
[----:B------:R-:W-:Y:S02]  /*0c30*/  LOP3.LUT R24, R25, 0x1f, R170, 0xf8, !PT ;  /* 0x0000001f19187812 */ /* 0x000fe400078ef8aa */
[----:B------:R-:W-:Y:S02]  /*0c40*/  MOV R3, R6 ;  /* 0x0000000600037202 */ /* 0x000fe40000000f00 */
[----:B------:R-:W-:Y:S02]  /*0c50*/  LEA R15, R23, UR6, 0x2 ;  /* 0x00000006170f7c11 */ /* 0x000fe4000f8e10ff */
[----:B------:R-:W-:Y:S02]  /*0c60*/  LEA R25, R26, UR6, 0x2 ;  /* 0x000000061a197c11 */ /* 0x000fe4000f8e10ff */
[----:B------:R-:W-:Y:S02]  /*0c70*/  LOP3.LUT R6, R170, 0x1f, RZ, 0xc0, !PT ;  /* 0x0000001faa067812 */ /* 0x000fe400078ec0ff */
        /* <DEDUP_REMOVED lines=14> */
.L_x_8402:
        /* <DEDUP_REMOVED lines=10> */
[----:B------:R-:W-:Y:S01]  /*0e00*/  MOV R164, UR22 ;  /* 0x0000001600a47c02 */ /* 0x000fe20008000f00 */
[----:B------:R-:W0:Y:S01]  /*0e10*/  S2R R28, SR_LANEID ;  /* 0x00000000001c7919 */ /* 0x000e220000000000 */
[----:B------:R-:W-:-:S03]  /*0e20*/  MOV R165, UR23 ;  /* 0x0000001700a57c02 */ /* 0x000fc60008000f00 */
[----:B------:R-:W-:Y:S01]  /*0e30*/  IMAD.WIDE.U32 R164, R24, 0x10, R164 ;  /* 0x0000001018a47825 */ /* 0x000fe200078e00a4 */
[----:B-1----:R-:W-:-:S06]  /*0e40*/  ULEA UR6, UR7, UR6, 0x18 ;  /* 0x0000000607067291 */ /* 0x002fcc000f8ec0ff */
[C---:B0-----:R-:W-:Y:S02]  /*0e50*/  LEA R29, R28.reuse, UR6, 0x4 ;  /* 0x000000061c1d7c11 */ /* 0x041fe4000f8e20ff */
        /* <DEDUP_REMOVED lines=82> */
.L_x_8331:
[----:B------:R-:W-:Y:S05]  /*1380*/  BSYNC.RECONVERGENT B0 ;  /* 0x0000000000007941 */ /* 0x000fea0003800200 */
.L_x_8330:
        /* <DEDUP_REMOVED lines=34> */
.L_x_8333:
[----:B------:R-:W-:Y:S05]  /*15b0*/  BSYNC.RECONVERGENT B0 ;  /* 0x0000000000007941 */ /* 0x000fea0003800200 */
.L_x_8332:
        /* <DEDUP_REMOVED lines=34> */
.L_x_8335:
[----:B------:R-:W-:Y:S05]  /*17e0*/  BSYNC.RECONVERGENT B0 ;  /* 0x0000000000007941 */ /* 0x000fea0003800200 */
.L_x_8334:
        /* <DEDUP_REMOVED lines=34> */
.L_x_8337:
[----:B------:R-:W-:Y:S05]  /*1a10*/  BSYNC.RECONVERGENT B0 ;  /* 0x0000000000007941 */ /* 0x000fea0003800200 */
.L_x_8336:
        /* <DEDUP_REMOVED lines=34> */
.L_x_8339:
[----:B------:R-:W-:Y:S05]  /*1c40*/  BSYNC.RECONVERGENT B0 ;  /* 0x0000000000007941 */ /* 0x000fea0003800200 */
.L_x_8338:
        /* <DEDUP_REMOVED lines=34> */
.L_x_8341:
[----:B------:R-:W-:Y:S05]  /*1e70*/  BSYNC.RECONVERGENT B0 ;  /* 0x0000000000007941 */ /* 0x000fea0003800200 */
.L_x_8340:
        /* <DEDUP_REMOVED lines=34> */
.L_x_8343:
[----:B------:R-:W-:Y:S05]  /*20a0*/  BSYNC.RECONVERGENT B0 ;  /* 0x0000000000007941 */ /* 0x000fea0003800200 */
.L_x_8342:
        /* <DEDUP_REMOVED lines=34> */
.L_x_8345:
[----:B------:R-:W-:Y:S05]  /*22d0*/  BSYNC.RECONVERGENT B0 ;  /* 0x0000000000007941 */ /* 0x000fea0003800200 */
.L_x_8344:
        /* <DEDUP_REMOVED lines=34> */
.L_x_8347:
[----:B------:R-:W-:Y:S05]  /*2500*/  BSYNC.RECONVERGENT B0 ;  /* 0x0000000000007941 */ /* 0x000fea0003800200 */
.L_x_8346:
        /* <DEDUP_REMOVED lines=34> */
.L_x_8349:
[----:B------:R-:W-:Y:S05]  /*2730*/  BSYNC.RECONVERGENT B0 ;  /* 0x0000000000007941 */ /* 0x000fea0003800200 */
.L_x_8348:
        /* <DEDUP_REMOVED lines=33> */
.L_x_8351:
[----:B------:R-:W-:Y:S05]  /*2950*/  BSYNC.RECONVERGENT B0 ;  /* 0x0000000000007941 */ /* 0x000fea0003800200 */
.L_x_8350:
        /* <DEDUP_REMOVED lines=32> */
.L_x_8353:
[----:B------:R-:W-:Y:S05]  /*2b60*/  BSYNC.RECONVERGENT B0 ;  /* 0x0000000000007941 */ /* 0x000fea0003800200 */
.L_x_8352:
        /* <DEDUP_REMOVED lines=32> */
.L_x_8355:
[----:B------:R-:W-:Y:S05]  /*2d70*/  BSYNC.RECONVERGENT B0 ;  /* 0x0000000000007941 */ /* 0x000fea0003800200 */
.L_x_8354:
        /* <DEDUP_REMOVED lines=32> */
.L_x_8357:
[----:B------:R-:W-:Y:S05]  /*2f80*/  BSYNC.RECONVERGENT B0 ;  /* 0x0000000000007941 */ /* 0x000fea0003800200 */
.L_x_8356:
        /* <DEDUP_REMOVED lines=32> */
.L_x_8359:
[----:B------:R-:W-:Y:S05]  /*3190*/  BSYNC.RECONVERGENT B0 ;  /* 0x0000000000007941 */ /* 0x000fea0003800200 */
.L_x_8358:
        /* <DEDUP_REMOVED lines=32> */
.L_x_8361:
[----:B------:R-:W-:Y:S05]  /*33a0*/  BSYNC.RECONVERGENT B0 ;  /* 0x0000000000007941 */ /* 0x000fea0003800200 */
.L_x_8360:
        /* <DEDUP_REMOVED lines=95> */
[----:B------:R-:W-:Y:S01]  /*39a0*/  MUFU.RCP R113, R60 ;  /* 0x0000003c00717308 */ /* 0x000fe20000001000 */
[----:B-----5:R-:W-:-:S07]  /*39b0*/  FADD.FTZ R123, R123, 1 ;  /* 0x3f8000007b7b7421 */ /* 0x020fce0000010000 */
[----:B------:R-:W-:Y:S08]  /*39c0*/  MUFU.RCP R112, R61 ;  /* 0x0000003d00707308 */ /* 0x000ff00000001000 */
[----:B------:R-:W0:Y:S08]  /*39d0*/  MUFU.RCP R115, R62 ;  /* 0x0000003e00737308 */ /* 0x000e300000001000 */
[----:B------:R-:W-:Y:S08]  /*39e0*/  MUFU.RCP R114, R114 ;  /* 0x0000007200727308 */ /* 0x000ff00000001000 */
[----:B------:R1:W2:Y:S01]  /*39f0*/  MUFU.EX2 R121, R117 ;  /* 0x0000007500797308 */ /* 0x0002a20000000800 */
[----:B0-----:R-:W-:-:S04]  /*3a00*/  FMUL.FTZ R127, R74, R115 ;  /* 0x000000734a7f7220 */ /* 0x001fc80000410000 */
[----:B------:R-:W-:-:S03]  /*3a10*/  FMUL.FTZ R137, R70, R127 ;  /* 0x0000007f46897220 */ /* 0x000fc60000410000 */
[----:B------:R0:W5:Y:S01]  /*3a20*/  MUFU.EX2 R139, R124 ;  /* 0x0000007c008b7308 */ /* 0x0001620000000800 */
[----:B-1----:R-:W-:-:S07]  /*3a30*/  FMUL.FTZ R117, R98, -1.4426950216293334961 ;  /* 0xbfb8aa3b62757820 */ /* 0x002fce0000410000 */
[----:B------:R1:W5:Y:S01]  /*3a40*/  MUFU.EX2 R141, R125 ;  /* 0x0000007d008d7308 */ /* 0x0003620000000800 */
[----:B0-----:R-:W-:Y:S01]  /*3a50*/  FMUL.FTZ R124, R73, R112 ;  /* 0x00000070497c7220 */ /* 0x001fe20000410000 */
[----:B--2---:R-:W-:-:S03]  /*3a60*/  FADD.FTZ R121, R121, 1 ;  /* 0x3f80000079797421 */ /* 0x004fc60000010000 */
[----:B------:R-:W-:-:S03]  /*3a70*/  FMUL.FTZ R136, R69, R124 ;  /* 0x0000007c45887220 */ /* 0x000fc60000410000 */
[----:B------:R-:W0:Y:S01]  /*3a80*/  MUFU.EX2 R142, R117 ;  /* 0x00000075008e7308 */ /* 0x000e220000000800 */
[----:B-1----:R-:W-:Y:S01]  /*3a90*/  FMUL.FTZ R125, R72, R113 ;  /* 0x00000071487d7220 */ /* 0x002fe20000410000 */
[----:B-----5:R-:W-:-:S06]  /*3aa0*/  FADD.FTZ R139, R139, 1 ;  /* 0x3f8000008b8b7421 */ /* 0x020fcc0000010000 */
[----:B------:R1:W2:Y:S01]  /*3ab0*/  MUFU.EX2 R151, R126 ;  /* 0x0000007e00977308 */ /* 0x0002a20000000800 */
[----:B------:R-:W-:-:S07]  /*3ac0*/  FADD.FTZ R141, R141, 1 ;  /* 0x3f8000008d8d7421 */ /* 0x000fce0000010000 */
[----:B------:R-:W5:Y:S01]  /*3ad0*/  MUFU.RCP R117, R116 ;  /* 0x0000007400757308 */ /* 0x000f620000001000 */
[----:B-1----:R-:W-:Y:S01]  /*3ae0*/  FMUL.FTZ R126, R75, R114 ;  /* 0x000000724b7e7220 */ /* 0x002fe20000410000 */
[----:B0-----:R-:W-:-:S03]  /*3af0*/  FADD.FTZ R142, R142, 1 ;  /* 0x3f8000008e8e7421 */ /* 0x001fc60000010000 */
[----:B------:R-:W-:-:S03]  /*3b00*/  FMUL.FTZ R138, R71, R126 ;  /* 0x0000007e478a7220 */ /* 0x000fc60000410000 */
[----:B------:R-:W0:Y:S01]  /*3b10*/  MUFU.RCP R118, R118 ;  /* 0x0000007600767308 */ /* 0x000e220000001000 */
[----:B--2---:R-:W-:-:S07]  /*3b20*/  FADD.FTZ R151, R151, 1 ;  /* 0x3f80000097977421 */ /* 0x004fce0000010000 */
[----:B------:R-:W1:Y:S01]  /*3b30*/  MUFU.EX2 R122, R122 ;  /* 0x0000007a007a7308 */ /* 0x000e620000000800 */
[----:B-----5:R-:W-:-:S07]  /*3b40*/  FMUL.FTZ R149, R88, R117 ;  /* 0x0000007558957220 */ /* 0x020fce0000410000 */
[----:B------:R-:W-:Y:S01]  /*3b50*/  MUFU.RCP R140, R120 ;  /* 0x00000078008c7308 */ /* 0x000fe20000001000 */
[----:B0-----:R-:W-:-:S07]  /*3b60*/  FMUL.FTZ R148, R89, R118 ;  /* 0x0000007659947220 */ /* 0x001fce0000410000 */
[----:B------:R-:W0:Y:S01]  /*3b70*/  MUFU.RCP R119, R119 ;  /* 0x0000007700777308 */ /* 0x000e220000001000 */
[----:B-1----:R-:W-:-:S07]  /*3b80*/  FADD.FTZ R122, R122, 1 ;  /* 0x3f8000007a7a7421 */ /* 0x002fce0000010000 */
[----:B------:R-:W1:Y:S08]  /*3b90*/  MUFU.RCP R145, R123 ;  /* 0x0000007b00917308 */ /* 0x000e700000001000 */
[----:B------:R-:W-:Y:S08]  /*3ba0*/  MUFU.RCP R144, R122 ;  /* 0x0000007a00907308 */ /* 0x000ff00000001000 */
[----:B------:R-:W-:Y:S08]  /*3bb0*/  MUFU.RCP R143, R121 ;  /* 0x00000079008f7308 */ /* 0x000ff00000001000 */
[----:B------:R-:W-:Y:S08]  /*3bc0*/  MUFU.RCP R153, R142 ;  /* 0x0000008e00997308 */ /* 0x000ff00000001000 */
[----:B------:R0:W-:Y:S08]  /*3bd0*/  MUFU.RCP R152, R151 ;  /* 0x0000009700987308 */ /* 0x0001f00000001000 */
[----:B------:R2:W-:Y:S01]  /*3be0*/  MUFU.RCP R150, R141 ;  /* 0x0000008d00967308 */ /* 0x0005e20000001000 */
[----:B0-----:R-:W-:-:S07]  /*3bf0*/  FMUL.FTZ R151, R90, R119 ;  /* 0x000000775a977220 */ /* 0x001fce0000410000 */
[----:B------:R0:W-:Y:S01]  /*3c00*/  MUFU.RCP R147, R139 ;  /* 0x0000008b00937308 */ /* 0x0001e20000001000 */
[----:B--2---:R-:W-:Y:S01]  /*3c10*/  FMUL.FTZ R141, R78, R151 ;  /* 0x000000974e8d7220 */ /* 0x004fe20000410000 */
[----:B0-----:R-:W-:Y:S01]  /*3c20*/  FMUL.FTZ R139, R76, R149 ;  /* 0x000000954c8b7220 */ /* 0x001fe20000410000 */
        /* <DEDUP_REMOVED lines=56> */
[C---:B------:R-:W-:Y:S01]  /*3fb0*/  FFMA.FTZ R112, R94.reuse, R109, 1 ;  /* 0x3f8000005e707423 */ /* 0x040fe2000001006d */
[----:B------:R-:W-:Y:S01]  /*3fc0*/  FFMA.FTZ R114, R95, R108, 1 ;  /* 0x3f8000005f727423 */ /* 0x000fe2000001006c */
[----:B------:R-:W-:Y:S01]  /*3fd0*/  FFMA.FTZ R110, R93, R88, 1 ;  /* 0x3f8000005d6e7423 */ /* 0x000fe20000010058 */
[----:B------:R-:W-:Y:S01]  /*3fe0*/  FADD.FTZ R89, -R143, 1 ;  /* 0x3f8000008f597421 */ /* 0x000fe20000010100 */
[----:B------:R-:W-:Y:S01]  /*3ff0*/  MOV R76, UR13 ;  /* 0x0000000d004c7c02 */ /* 0x000fe20008000f00 */
[----:B------:R-:W-:Y:S01]  /*4000*/  FMUL.FTZ R78, R93, R144 ;  /* 0x000000905d4e7220 */ /* 0x000fe20000410000 */
[----:B------:R-:W-:Y:S01]  /*4010*/  FMUL.FTZ R93, R94, R145 ;  /* 0x000000915e5d7220 */ /* 0x000fe20000410000 */
        /* <DEDUP_REMOVED lines=55> */
[----:B------:R-:W-:Y:S01]  /*4390*/  FFMA.FTZ R80, R44, R135, R133 ;  /* 0x000000872c507223 */ /* 0x000fe20000010085 */
[----:B------:R-:W3:Y:S01]  /*43a0*/  LDS.128 R88, [R29+0x600] ;  /* 0x000600001d587984 */ /* 0x000ee20000000c00 */
[----:B------:R-:W-:Y:S01]  /*43b0*/  FMUL.FTZ R146, R83, R92 ;  /* 0x0000005c53927220 */ /* 0x000fe20000410000 */
[----:B------:R-:W-:Y:S01]  /*43c0*/  FMUL.FTZ R147, R84, R81 ;  /* 0x0000005154937220 */ /* 0x000fe20000410000 */
[----:B------:R-:W-:Y:S01]  /*43d0*/  FFMA.FTZ R83, R45, R136, R80 ;  /* 0x000000882d537223 */ /* 0x000fe20000010050 */
[----:B------:R-:W-:Y:S01]  /*43e0*/  FMUL.FTZ R160, R85, R150 ;  /* 0x0000009655a07220 */ /* 0x000fe20000410000 */
[----:B------:R-:W-:Y:S01]  /*43f0*/  FMUL.FTZ R161, R86, R153 ;  /* 0x0000009956a17220 */ /* 0x000fe20000410000 */
[----:B------:R-:W-:Y:S01]  /*4400*/  FMUL.FTZ R162, R87, R152 ;  /* 0x0000009857a27220 */ /* 0x000fe20000410000 */
[----:B------:R-:W-:-:S04]  /*4410*/  FFMA.FTZ R80, R46, R137, R83 ;  /* 0x000000892e507223 */ /* 0x000fc80000010053 */
        /* <DEDUP_REMOVED lines=47> */
.L_x_8362:
[----:B------:R-:W-:Y:S01]  /*4710*/  FFMA.FTZ R62, R48, R139, R95 ;  /* 0x0000008b303e7223 */ /* 0x000fe2000001005f */
[----:B------:R-:W2:Y:S01]  /*4720*/  LDCU UR12, c[0x0][0x38c] ;  /* 0x00007180ff0c77ac */ /* 0x000ea20008000800 */
[----:B------:R-:W-:Y:S02]  /*4730*/  CS2R R66, SRZ ;  /* 0x0000000000427805 */ /* 0x000fe4000001ff00 */
[----:B------:R-:W-:Y:S01]  /*4740*/  CS2R R64, SRZ ;  /* 0x0000000000407805 */ /* 0x000fe2000001ff00 */
[----:B0-----:R-:W-:Y:S01]  /*4750*/  FFMA.FTZ R61, R49, R140, R62 ;  /* 0x0000008c313d7223 */ /* 0x001fe2000001003e */
[----:B------:R-:W-:Y:S02]  /*4760*/  CS2R R70, SRZ ;  /* 0x0000000000467805 */ /* 0x000fe4000001ff00 */
[----:B------:R-:W-:Y:S02]  /*4770*/  CS2R R68, SRZ ;  /* 0x0000000000447805 */ /* 0x000fe4000001ff00 */
[----:B------:R-:W-:Y:S01]  /*4780*/  CS2R R74, SRZ ;  /* 0x00000000004a7805 */ /* 0x000fe2000001ff00 */
[----:B------:R-:W-:Y:S01]  /*4790*/  FFMA.FTZ R62, R50, R141, R61 ;  /* 0x0000008d323e7223 */ /* 0x000fe2000001003d */
[----:B------:R-:W-:-:S02]  /*47a0*/  CS2R R72, SRZ ;  /* 0x0000000000487805 */ /* 0x000fc4000001ff00 */
[----:B------:R-:W-:Y:S01]  /*47b0*/  CS2R R60, SRZ ;  /* 0x00000000003c7805 */ /* 0x000fe2000001ff00 */
[----:B-1----:R-:W-:Y:S01]  /*47c0*/  FMUL.FTZ R76, R135, R134 ;  /* 0x00000086874c7220 */ /* 0x002fe20000410000 */
[----:B------:R-:W-:Y:S01]  /*47d0*/  FFMA.FTZ R63, R51, R142, R62 ;  /* 0x0000008e333f7223 */ /* 0x000fe2000001003e */
[-C--:B------:R-:W-:Y:S01]  /*47e0*/  FMUL.FTZ R77, R136, R134.reuse ;  /* 0x00000086884d7220 */ /* 0x080fe20000410000 */
        /* <DEDUP_REMOVED lines=49> */
.L_x_8401:
        /* <DEDUP_REMOVED lines=33> */
[----:B------:R-:W-:Y:S01]  /*4d10*/  MOV R184, UR8 ;  /* 0x0000000800b87c02 */ /* 0x000fe20008000f00 */
[----:B------:R-:W-:Y:S01]  /*4d20*/  UMOV UR12, 0x400 ;  /* 0x00000400000c7882 */ /* 0x000fe20000000000 */
[----:B------:R-:W1:Y:S01]  /*4d30*/  LDS.128 R92, [R30] ;  /* 0x000000001e5c7984 */ /* 0x000e620000000c00 */
[----:B------:R-:W-:Y:S01]  /*4d40*/  ISETP.NE.AND P2, PT, R170, RZ, PT ;  /* 0x000000ffaa00720c */ /* 0x000fe20003f45270 */
[----:B------:R-:W-:Y:S01]  /*4d50*/  FMUL.FTZ R185, R54, R41 ;  /* 0x0000002936b97220 */ /* 0x000fe20000410000 */
[----:B----4-:R-:W-:Y:S01]  /*4d60*/  FMUL.FTZ R182, R163, 1.4426950216293334961 ;  /* 0x3fb8aa3ba3b67820 */ /* 0x010fe20000410000 */
[----:B------:R-:W4:Y:S01]  /*4d70*/  LDS.128 R96, [R30+0x10] ;  /* 0x000010001e607984 */ /* 0x000f220000000c00 */
[----:B------:R-:W-:Y:S01]  /*4d80*/  ISETP.NE.AND P1, PT, R170, 0x1f, PT ;  /* 0x0000001faa00780c */ /* 0x000fe20003f25270 */
[----:B------:R-:W-:Y:S01]  /*4d90*/  FMUL.FTZ R213, R44, R31 ;  /* 0x0000001f2cd57220 */ /* 0x000fe20000410000 */
[C---:B------:R-:W-:Y:S01]  /*4da0*/  FMUL.FTZ R183, R182.reuse, R37 ;  /* 0x00000025b6b77220 */ /* 0x040fe20000410000 */
[----:B------:R-:W4:Y:S01]  /*4db0*/  LDS.128 R100, [R30+0x20] ;  /* 0x000020001e647984 */ /* 0x000f220000000c00 */
[C---:B------:R-:W-:Y:S01]  /*4dc0*/  FMUL.FTZ R178, R182.reuse, R31 ;  /* 0x0000001fb6b27220 */ /* 0x040fe20000410000 */
[C---:B------:R-:W-:Y:S01]  /*4dd0*/  FMUL.FTZ R177, R182.reuse, R32 ;  /* 0x00000020b6b17220 */ /* 0x040fe20000410000 */
[C---:B------:R-:W-:Y:S01]  /*4de0*/  FMUL.FTZ R176, R182.reuse, R33 ;  /* 0x00000021b6b07220 */ /* 0x040fe20000410000 */
[----:B------:R-:W4:Y:S01]  /*4df0*/  LDS.128 R104, [R30+0x30] ;  /* 0x000030001e687984 */ /* 0x000f220000000c00 */
[C---:B------:R-:W-:Y:S01]  /*4e00*/  FMUL.FTZ R181, R182.reuse, R34 ;  /* 0x00000022b6b57220 */ /* 0x040fe20000410000 */
[C---:B------:R-:W-:Y:S01]  /*4e10*/  FMUL.FTZ R180, R182.reuse, R35 ;  /* 0x00000023b6b47220 */ /* 0x040fe20000410000 */
[----:B------:R-:W5:Y:S01]  /*4e20*/  MUFU.EX2 R178, R178 ;  /* 0x000000b200b27308 */ /* 0x000f620000000800 */
[C---:B------:R-:W-:Y:S01]  /*4e30*/  FMUL.FTZ R179, R182.reuse, R36 ;  /* 0x00000024b6b37220 */ /* 0x040fe20000410000 */
[C---:B------:R-:W-:Y:S01]  /*4e40*/  FMUL.FTZ R189, R182.reuse, R128 ;  /* 0x00000080b6bd7220 */ /* 0x040fe20000410000 */
        /* <DEDUP_REMOVED lines=12> */
[----:B------:R-:W-:Y:S01]  /*4f10*/  BSSY.RECONVERGENT B0, `(.L_x_8364) ;  /* 0x0000054000007945 */ /* 0x000fe20003800200 */
        /* <DEDUP_REMOVED lines=25> */
[C---:B------:R-:W-:Y:S01]  /*50b0*/  FMUL.FTZ R122, R182.reuse, R38 ;  /* 0x00000026b67a7220 */ /* 0x040fe20000410000 */
[C---:B------:R-:W-:Y:S01]  /*50c0*/  FMUL.FTZ R121, R182.reuse, R39 ;  /* 0x00000027b6797220 */ /* 0x040fe20000410000 */
[----:B------:R-:W4:Y:S01]  /*50d0*/  LDS.128 R116, [R30+0x870] ;  /* 0x000870001e747984 */ /* 0x000f220000000c00 */
[----:B------:R-:W-:-:S04]  /*50e0*/  FMUL.FTZ R120, R182, R40 ;  /* 0x00000028b6787220 */ /* 0x000fc80000410000 */
[----:B------:R-:W0:Y:S01]  /*50f0*/  MUFU.EX2 R122, R122 ;  /* 0x0000007a007a7308 */ /* 0x000e220000000800 */
[----:B--2---:R-:W-:Y:S01]  /*5100*/  IADD3 R183, PT, PT, R184, UR13, RZ ;  /* 0x0000000db8b77c10 */ /* 0x004fe2000fffe0ff */
[----:B------:R-:W-:Y:S01]  /*5110*/  FMUL.FTZ R184, R182, R41 ;  /* 0x00000029b6b87220 */ /* 0x000fe20000410000 */
[----:B------:R-:W-:-:S04]  /*5120*/  @P2 IADD3 R183, PT, PT, R170, 0x200, RZ ;  /* 0x00000200aab72810 */ /* 0x000fc80007ffe0ff */
[----:B------:R-:W-:Y:S01]  /*5130*/  LEA R183, R183, UR14, 0x2 ;  /* 0x0000000eb7b77c11 */ /* 0x000fe2000f8e10ff */
[----:B------:R-:W2:Y:S04]  /*5140*/  MUFU.EX2 R121, R121 ;  /* 0x0000007900797308 */ /* 0x000ea80000000800 */
[----:B------:R0:W-:Y:S04]  /*5150*/  STS [R183+0x2338], R178 ;  /* 0x002338b2b7007388 */ /* 0x0001e80000000800 */
[----:B------:R-:W0:Y:S01]  /*5160*/  MUFU.EX2 R120, R120 ;  /* 0x0000007800787308 */ /* 0x000e220000000800 */
[----:B---3--:R-:W-:Y:S01]  /*5170*/  FMUL.FTZ R205, R136, R125 ;  /* 0x0000007d88cd7220 */ /* 0x008fe20000410000 */
[----:B------:R-:W-:-:S06]  /*5180*/  FMUL.FTZ R210, R137, R126 ;  /* 0x0000007e89d27220 */ /* 0x000fcc0000410000 */
[----:B------:R3:W0:Y:S01]  /*5190*/  MUFU.EX2 R125, R184 ;  /* 0x000000b8007d7308 */ /* 0x0006220000000800 */
[----:B------:R-:W-:Y:S01]  /*51a0*/  FMUL.FTZ R126, R182, R42 ;  /* 0x0000002ab67e7220 */ /* 0x000fe20000410000 */
[----:B-----5:R-:W-:Y:S01]  /*51b0*/  FMUL.FTZ R215, R141, R110 ;  /* 0x0000006e8dd77220 */ /* 0x020fe20000410000 */
[----:B------:R-:W-:Y:S01]  /*51c0*/  FMUL.FTZ R110, R142, R111 ;  /* 0x0000006f8e6e7220 */ /* 0x000fe20000410000 */
[----:B------:R-:W-:Y:S01]  /*51d0*/  FMUL.FTZ R209, R138, R127 ;  /* 0x0000007f8ad17220 */ /* 0x000fe20000410000 */
[----:B------:R-:W-:Y:S01]  /*51e0*/  FMUL.FTZ R218, R139, R108 ;  /* 0x0000006c8bda7220 */ /* 0x000fe20000410000 */
[----:B-1----:R-:W-:Y:S01]  /*51f0*/  FMUL.FTZ R111, R143, R112 ;  /* 0x000000708f6f7220 */ /* 0x002fe20000410000 */
[----:B------:R-:W-:Y:S01]  /*5200*/  FMUL.FTZ R112, R144, R113 ;  /* 0x0000007190707220 */ /* 0x000fe20000410000 */
[----:B------:R-:W1:Y:S01]  /*5210*/  MUFU.EX2 R126, R126 ;  /* 0x0000007e007e7308 */ /* 0x000e620000000800 */
[C---:B---3--:R-:W-:Y:S01]  /*5220*/  FMUL.FTZ R184, R182.reuse, R43 ;  /* 0x0000002bb6b87220 */ /* 0x048fe20000410000 */
[----:B------:R-:W-:Y:S01]  /*5230*/  FMUL.FTZ R182, R182, R130 ;  /* 0x00000082b6b67220 */ /* 0x000fe20000410000 */
[----:B----4-:R-:W-:Y:S01]  /*5240*/  FMUL.FTZ R196, R160, R117 ;  /* 0x00000075a0c47220 */ /* 0x010fe20000410000 */
[----:B------:R-:W-:Y:S01]  /*5250*/  FMUL.FTZ R206, R140, R109 ;  /* 0x0000006d8cce7220 */ /* 0x000fe20000410000 */
[----:B------:R-:W-:Y:S01]  /*5260*/  FMUL.FTZ R113, R145, R114 ;  /* 0x0000007291717220 */ /* 0x000fe20000410000 */
[----:B------:R-:W-:Y:S01]  /*5270*/  FMUL.FTZ R117, R161, R118 ;  /* 0x00000076a1757220 */ /* 0x000fe20000410000 */
[----:B------:R-:W-:Y:S01]  /*5280*/  FMUL.FTZ R127, R52, R39 ;  /* 0x00000027347f7220 */ /* 0x000fe20000410000 */
[----:B------:R-:W3:Y:S01]  /*5290*/  MUFU.EX2 R184, R184 ;  /* 0x000000b800b87308 */ /* 0x000ee20000000800 */
        /* <DEDUP_REMOVED lines=10> */
[----:B------:R-:W-:Y:S01]  /*5340*/  FMUL.FTZ R208, R98, R109 ;  /* 0x0000006d62d07220 */ /* 0x000fe20000410000 */
[----:B------:R-:W-:Y:S01]  /*5350*/  FMUL.FTZ R197, R99, R108 ;  /* 0x0000006c63c57220 */ /* 0x000fe20000410000 */
[----:B0-----:R-:W-:Y:S01]  /*5360*/  FMUL.FTZ R183, R101, R114 ;  /* 0x0000007265b77220 */ /* 0x001fe20000410000 */
        /* <DEDUP_REMOVED lines=13> */
.L_x_8365:
[----:B------:R0:W1:Y:S02]  /*5440*/  LDS R193, [R5+UR24+0x2b3c] ;  /* 0x002b3c1805c17984 */ /* 0x0000640008000800 */
.L_x_8366:
[----:B------:R-:W-:Y:S05]  /*5450*/  BSYNC.RECONVERGENT B0 ;  /* 0x0000000000007941 */ /* 0x000fea0003800200 */
.L_x_8364:
[----:B------:R-:W3:Y:S01]  /*5460*/  @P0 LDC R109, c[0x0][0x38c] ;  /* 0x0000e300ff6d0b82 */ /* 0x000ee20000000800 */
[----:B------:R-:W-:Y:S01]  /*5470*/  MOV R108, UR19 ;  /* 0x00000013006c7c02 */ /* 0x000fe20008000f00 */
[----:B------:R-:W-:Y:S01]  /*5480*/  HFMA2 R114, -RZ, RZ, 0, 0 ;  /* 0x00000000ff727431 */ /* 0x000fe200000001ff */
[----:B------:R-:W-:Y:S02]  /*5490*/  MOV R195, 0x8 ;  /* 0x0000000800c37802 */ /* 0x000fe40000000f00 */
[----:B------:R-:W-:-:S05]  /*54a0*/  @P0 IADD3 R108, PT, PT, R108, -0x2, RZ ;  /* 0xfffffffe6c6c0810 */ /* 0x000fca0007ffe0ff */
[----:B---3--:R-:W-:-:S04]  /*54b0*/  @P0 IMAD R108, R108, R109, UR8 ;  /* 0x000000086c6c0e24 */ /* 0x008fc8000f8e026d */
[----:B------:R-:W-:-:S05]  /*54c0*/  @P0 IMAD.WIDE R108, R108, R195, UR4 ;  /* 0x000000046c6c0e25 */ /* 0x000fca000f8e02c3 */
[----:B------:R3:W5:Y:S01]  /*54d0*/  @P0 LDG.E R114, desc[UR28][R108.64+0x4] ;  /* 0x0000041c6c720981 */ /* 0x000762000c1e1900 */
[C---:B-12-4-:R-:W-:Y:S01]  /*54e0*/  FMUL.FTZ R118, R182.reuse, R193 ;  /* 0x000000c1b6767220 */ /* 0x056fe20000410000 */
[----:B------:R-:W-:Y:S01]  /*54f0*/  FFMA.FTZ R194, R182, R119, R117 ;  /* 0x00000077b6c27223 */ /* 0x000fe20000010075 */
[C---:B------:R-:W-:Y:S01]  /*5500*/  ISETP.NE.AND P1, PT, R6.reuse, 0x1f, PT ;  /* 0x0000001f0600780c */ /* 0x040fe20003f25270 */
[----:B------:R-:W-:Y:S01]  /*5510*/  UISETP.GE.AND UP0, UPT, UR19, UR33, UPT ;  /* 0x000000211300728c */ /* 0x000fe2000bf06270 */
[C---:B------:R-:W-:Y:S01]  /*5520*/  FMUL.FTZ R118, R187.reuse, R118 ;  /* 0x00000076bb767220 */ /* 0x040fe20000410000 */
[----:B------:R-:W-:Y:S01]  /*5530*/  FFMA.FTZ R194, R187, R194, R196 ;  /* 0x000000c2bbc27223 */ /* 0x000fe200000100c4 */
[C---:B------:R-:W-:Y:S01]  /*5540*/  ISETP.GT.U32.AND P3, PT, R6.reuse, 0x1b, PT ;  /* 0x0000001b0600780c */ /* 0x040fe20003f64070 */
        /* <DEDUP_REMOVED lines=10> */
[C---:B---3--:R-:W-:Y:S01]  /*55f0*/  FMUL.FTZ R109, R125.reuse, R118 ;  /* 0x000000767d6d7220 */ /* 0x048fe20000410000 */
        /* <DEDUP_REMOVED lines=58> */
[C---:B-1----:R-:W-:Y:S01]  /*59a0*/  @!P1 FFMA.FTZ R217, R118.reuse, R198, R217 ;  /* 0x000000c676d99223 */ /* 0x042fe200000100d9 */
[----:B--2---:R-:W-:-:S04]  /*59b0*/  @!P1 FMUL.FTZ R108, R118, R199 ;  /* 0x000000c7766c9220 */ /* 0x004fc80000410000 */
[----:B------:R-:W1:Y:S01]  /*59c0*/  SHFL.DOWN PT, R198, R217, 0x4, 0x1f ;  /* 0x08801f00d9c67f89 */ /* 0x000e6200000e0000 */
[----:B---3--:R-:W-:Y:S01]  /*59d0*/  FFMA.FTZ R195, R219, R195, R194 ;  /* 0x000000c3dbc37223 */ /* 0x008fe200000100c2 */
[----:B------:R-:W-:Y:S02]  /*59e0*/  @!P1 MOV R118, R108 ;  /* 0x0000006c00769202 */ /* 0x000fe40000000f00 */
[----:B------:R-:W2:Y:S01]  /*59f0*/  SHFL.UP PT, R108, R219, 0x1, RZ ;  /* 0x04200000db6c7989 */ /* 0x000ea200000e00ff */
[----:B------:R-:W-:-:S03]  /*5a00*/  ISETP.GE.AND P1, PT, R28, 0x1, PT ;  /* 0x000000011c00780c */ /* 0x000fc60003f26270 */
[----:B------:R-:W3:Y:S01]  /*5a10*/  SHFL.DOWN PT, R199, R118, 0x4, 0x1f ;  /* 0x08801f0076c77f89 */ /* 0x000ee200000e0000 */
[----:B------:R-:W-:-:S05]  /*5a20*/  FSEL R194, R194, R195, !P1 ;  /* 0x000000c3c2c27208 */ /* 0x000fca0004800000 */
[----:B------:R-:W4:Y:S01]  /*5a30*/  SHFL.UP PT, R109, R194, 0x2, RZ ;  /* 0x04400000c26d7989 */ /* 0x000f2200000e00ff */
[----:B-1----:R-:W-:-:S05]  /*5a40*/  @!P3 FFMA.FTZ R217, R118, R198, R217 ;  /* 0x000000c676d9b223 */ /* 0x002fca00000100d9 */
[----:B------:R-:W1:Y:S01]  /*5a50*/  SHFL.DOWN PT, R200, R217, 0x8, 0x1f ;  /* 0x09001f00d9c87f89 */ /* 0x000e6200000e0000 */
[----:B--2---:R-:W-:Y:S01]  /*5a60*/  @P1 FMUL.FTZ R219, R219, R108 ;  /* 0x0000006cdbdb1220 */ /* 0x004fe20000410000 */
[----:B------:R-:W-:Y:S01]  /*5a70*/  PLOP3.LUT P1, PT, PT, PT, UP0, 0x80, 0x8 ;  /* 0x000000000008781c */ /* 0x000fe20003f2f008 */
[----:B---3--:R-:W-:-:S03]  /*5a80*/  @!P3 FMUL.FTZ R195, R118, R199 ;  /* 0x000000c776c3b220 */ /* 0x008fc60000410000 */
[----:B------:R-:W2:Y:S01]  /*5a90*/  SHFL.UP PT, R108, R219, 0x2, RZ ;  /* 0x04400000db6c7989 */ /* 0x000ea200000e00ff */
[----:B------:R-:W-:Y:S02]  /*5aa0*/  ISETP.NE.OR P1, PT, R170, RZ, P1 ;  /* 0x000000ffaa00720c */ /* 0x000fe40000f25670 */
[----:B------:R-:W-:Y:S01]  /*5ab0*/  @!P3 MOV R118, R195 ;  /* 0x000000c30076b202 */ /* 0x000fe20000000f00 */
[----:B----4-:R-:W-:Y:S01]  /*5ac0*/  FFMA.FTZ R109, R219, R109, R194 ;  /* 0x0000006ddb6d7223 */ /* 0x010fe200000100c2 */
[----:B------:R-:W-:-:S03]  /*5ad0*/  ISETP.GE.AND P3, PT, R28, 0x2, PT ;  /* 0x000000021c00780c */ /* 0x000fc60003f66270 */
[----:B------:R-:W3:Y:S01]  /*5ae0*/  SHFL.DOWN PT, R199, R118, 0x8, 0x1f ;  /* 0x09001f0076c77f89 */ /* 0x000ee200000e0000 */
[----:B------:R-:W-:Y:S02]  /*5af0*/  FSEL R194, R194, R109, !P3 ;  /* 0x0000006dc2c27208 */ /* 0x000fe40005800000 */
[----:B------:R-:W-:-:S03]  /*5b00*/  MOV R109, RZ ;  /* 0x000000ff006d7202 */ /* 0x000fc60000000f00 */
[----:B------:R-:W4:Y:S01]  /*5b10*/  SHFL.UP PT, R195, R194, 0x4, RZ ;  /* 0x04800000c2c37989 */ /* 0x000f2200000e00ff */
[----:B-1----:R-:W-:-:S05]  /*5b20*/  @!P4 FFMA.FTZ R217, R118, R200, R217 ;  /* 0x000000c876d9c223 */ /* 0x002fca00000100d9 */
[----:B------:R-:W1:Y:S01]  /*5b30*/  SHFL.DOWN PT, R200, R217, 0x10, 0x1f ;  /* 0x0a001f00d9c87f89 */ /* 0x000e6200000e0000 */
[----:B--2---:R-:W-:Y:S01]  /*5b40*/  @P3 FMUL.FTZ R219, R219, R108 ;  /* 0x0000006cdbdb3220 */ /* 0x004fe20000410000 */
[----:B------:R-:W-:Y:S01]  /*5b50*/  HFMA2 R108, -RZ, RZ, 1.875, 0 ;  /* 0x3f800000ff6c7431 */ /* 0x000fe200000001ff */
[----:B------:R-:W-:-:S03]  /*5b60*/  ISETP.GT.U32.AND P3, PT, R6, 0xf, PT ;  /* 0x0000000f0600780c */ /* 0x000fc60003f64070 */
        /* <DEDUP_REMOVED lines=8> */
[----:B-1----:R-:W-:-:S04]  /*5bf0*/  @!P3 FFMA.FTZ R217, R118, R200, R217 ;  /* 0x000000c876d9b223 */ /* 0x002fc800000100d9 */
[----:B------:R-:W1:Y:S01]  /*5c00*/  SHFL.UP PT, R195, R194, 0x8, RZ ;  /* 0x05000000c2c37989 */ /* 0x000e6200000e00ff */
[----:B--2---:R-:W-:Y:S01]  /*5c10*/  @P1 FMUL.FTZ R219, R219, R198 ;  /* 0x000000c6dbdb1220 */ /* 0x004fe20000410000 */
[----:B------:R-:W-:Y:S02]  /*5c20*/  ISETP.GE.AND P1, PT, R28, 0x8, PT ;  /* 0x000000081c00780c */ /* 0x000fe40003f26270 */
[----:B------:R-:W-:Y:S04]  /*5c30*/  SHFL.DOWN PT, R202, R217, 0x1, 0x1f ;  /* 0x08201f00d9ca7f89 */ /* 0x000fe800000e0000 */
[----:B------:R-:W2:Y:S01]  /*5c40*/  SHFL.UP PT, R198, R219, 0x8, RZ ;  /* 0x05000000dbc67989 */ /* 0x000ea200000e00ff */
[----:B---3--:R-:W-:-:S05]  /*5c50*/  @!P3 FMUL.FTZ R199, R118, R199 ;  /* 0x000000c776c7b220 */ /* 0x008fca0000410000 */
[----:B------:R-:W-:Y:S01]  /*5c60*/  @!P3 MOV R118, R199 ;  /* 0x000000c70076b202 */ /* 0x000fe20000000f00 */
[C---:B-1----:R-:W-:Y:S01]  /*5c70*/  FFMA.FTZ R195, R219.reuse, R195, R194 ;  /* 0x000000c3dbc37223 */ /* 0x042fe200000100c2 */
[----:B------:R-:W-:Y:S04]  /*5c80*/  SHFL.IDX PT, R204, R109, RZ, 0x1f ;  /* 0x00001fff6dcc7589 */ /* 0x000fe800000e0000 */
[----:B------:R-:W-:Y:S01]  /*5c90*/  FSEL R200, R194, R195, !P1 ;  /* 0x000000c3c2c87208 */ /* 0x000fe20004800000 */
[----:B------:R-:W1:Y:S01]  /*5ca0*/  SHFL.DOWN PT, R199, R118, 0x1, 0x1f ;  /* 0x08201f0076c77f89 */ /* 0x000e6200000e0000 */
[----:B--2---:R-:W-:-:S03]  /*5cb0*/  @P1 FMUL.FTZ R219, R219, R198 ;  /* 0x000000c6dbdb1220 */ /* 0x004fc60000410000 */
[----:B------:R-:W2:Y:S01]  /*5cc0*/  SHFL.UP PT, R195, R200, 0x10, RZ ;  /* 0x06000000c8c37989 */ /* 0x000ea200000e00ff */
[----:B------:R-:W-:-:S03]  /*5cd0*/  ISETP.NE.AND P1, PT, R170, 0x1f, PT ;  /* 0x0000001faa00780c */ /* 0x000fc60003f25270 */
[----:B------:R-:W3:Y:S04]  /*5ce0*/  SHFL.UP PT, R198, R219, 0x10, RZ ;  /* 0x06000000dbc67989 */ /* 0x000ee800000e00ff */
[----:B------:R-:W-:Y:S06]  /*5cf0*/  SHFL.IDX PT, R118, R118, RZ, 0x1f ;  /* 0x00001fff76767589 */ /* 0x000fec00000e0000 */
[----:B-1----:R-:W-:Y:S01]  /*5d00*/  @P1 FFMA.FTZ R204, R199, R204, R202 ;  /* 0x000000ccc7cc1223 */ /* 0x002fe200000100ca */
[----:B------:R-:W-:-:S03]  /*5d10*/  ISETP.GE.AND P1, PT, R28, 0x10, PT ;  /* 0x000000101c00780c */ /* 0x000fc60003f26270 */
[----:B------:R-:W-:Y:S01]  /*5d20*/  FFMA.FTZ R193, R204, R193, R119 ;  /* 0x000000c1ccc17223 */ /* 0x000fe20000010077 */
[----:B--2---:R-:W-:Y:S01]  /*5d30*/  FFMA.FTZ R195, R219, R195, R200 ;  /* 0x000000c3dbc37223 */ /* 0x004fe200000100c8 */
[----:B------:R-:W1:Y:S02]  /*5d40*/  SHFL.IDX PT, R119, R217, RZ, 0x1f ;  /* 0x00001fffd9777589 */ /* 0x000e6400000e0000 */
[----:B------:R-:W-:Y:S02]  /*5d50*/  FFMA.FTZ R194, R182, R193, R117 ;  /* 0x000000c1b6c27223 */ /* 0x000fe40000010075 */
[----:B------:R-:W-:Y:S02]  /*5d60*/  FSEL R117, R200, R195, !P1 ;  /* 0x000000c3c8757208 */ /* 0x000fe40004800000 */
[----:B------:R-:W-:Y:S02]  /*5d70*/  FFMA.FTZ R196, R187, R194, R196 ;  /* 0x000000c2bbc47223 */ /* 0x000fe400000100c4 */
[----:B---3--:R-:W-:-:S02]  /*5d80*/  @P1 FMUL.FTZ R219, R219, R198 ;  /* 0x000000c6dbdb1220 */ /* 0x008fc40000410000 */
[----:B------:R-:W-:Y:S02]  /*5d90*/  FFMA.FTZ R195, R189, R196, R116 ;  /* 0x000000c4bdc37223 */ /* 0x000fe40000010074 */
[----:B------:R-:W-:Y:S02]  /*5da0*/  SHFL.UP PT, R116, R117, 0x1, RZ ;  /* 0x0420000075747989 */ /* 0x000fe400000e00ff */
[----:B------:R-:W-:Y:S02]  /*5db0*/  FFMA.FTZ R198, R184, R195, R115 ;  /* 0x000000c3b8c67223 */ /* 0x000fe40000010073 */
[----:B------:R-:W-:Y:S02]  /*5dc0*/  SHFL.UP PT, R219, R219, 0x1, RZ ;  /* 0x04200000dbdb7989 */ /* 0x000fe400000e00ff */
[----:B------:R-:W-:-:S04]  /*5dd0*/  FFMA.FTZ R200, R126, R198, R113 ;  /* 0x000000c67ec87223 */ /* 0x000fc80000010071 */
[----:B------:R-:W-:Y:S01]  /*5de0*/  FFMA.FTZ R199, R125, R200, R112 ;  /* 0x000000c87dc77223 */ /* 0x000fe20000010070 */
[C---:B-1----:R-:W-:Y:S01]  /*5df0*/  FFMA.FTZ R119, R118.reuse, R109, R119 ;  /* 0x0000006d76777223 */ /* 0x042fe20000010077 */
[----:B------:R-:W-:Y:S02]  /*5e00*/  FMUL.FTZ R118, R118, R108 ;  /* 0x0000006c76767220 */ /* 0x000fe40000410000 */
[----:B------:R-:W-:-:S04]  /*5e10*/  FFMA.FTZ R202, R120, R199, R111 ;  /* 0x000000c778ca7223 */ /* 0x000fc8000001006f */
[----:B------:R-:W-:Y:S01]  /*5e20*/  FFMA.FTZ R203, R121, R202, R110 ;  /* 0x000000ca79cb7223 */ /* 0x000fe2000001006e */
[----:B------:R-:W-:Y:S03]  /*5e30*/  @!P5 STS.64 [UR12+0x2bb8], R118 ;  /* 0x002bb876ff00d988 */ /* 0x000fe60008000a0c */
[----:B------:R-:W-:Y:S01]  /*5e40*/  FFMA.FTZ R204, R122, R203, R215 ;  /* 0x000000cb7acc7223 */ /* 0x000fe200000100d7 */
[----:B-----5:R-:W1:Y:S03]  /*5e50*/  SHFL.IDX PT, R114, R114, RZ, 0x1f ;  /* 0x00001fff72727589 */ /* 0x020e6600000e0000 */
[----:B------:R-:W-:-:S04]  /*5e60*/  FFMA.FTZ R206, R123, R204, R206 ;  /* 0x000000cc7bce7223 */ /* 0x000fc800000100ce */
[----:B------:R-:W-:-:S04]  /*5e70*/  FFMA.FTZ R109, R179, R206, R218 ;  /* 0x000000ceb36d7223 */ /* 0x000fc800000100da */
[----:B------:R-:W-:Y:S01]  /*5e80*/  FMUL.FTZ R217, R109, R35 ;  /* 0x000000236dd97220 */ /* 0x000fe20000410000 */
[----:B-1----:R-:W-:Y:S01]  /*5e90*/  @P2 FFMA.FTZ R114, R219, R114, R116 ;  /* 0x00000072db722223 */ /* 0x002fe20000010074 */
[----:B------:R-:W-:-:S04]  /*5ea0*/  IMAD.WIDE.U32 R116, R158, UR8, R172 ;  /* 0x000000089e747c25 */ /* 0x000fc8000f8e00ac */
[----:B------:R-:W-:Y:S01]  /*5eb0*/  FFMA.FTZ R215, R178, R114, R213 ;  /* 0x00000072b2d77223 */ /* 0x000fe200000100d5 */
[----:B------:R-:W-:-:S04]  /*5ec0*/  IMAD.WIDE.U32 R114, R156, UR8, R174 ;  /* 0x000000089c727c25 */ /* 0x000fc8000f8e00ae */
[----:B------:R-:W-:Y:S01]  /*5ed0*/  FFMA.FTZ R178, R180, R109, R209 ;  /* 0x0000006db4b27223 */ /* 0x000fe200000100d1 */
[----:B------:R-:W-:Y:S01]  /*5ee0*/  LEA R112, P2, R116, UR34, 0x2 ;  /* 0x0000002274707c11 */ /* 0x000fe2000f8410ff */
[----:B------:R-:W-:Y:S01]  /*5ef0*/  FADD.FTZ R108, -R213, R215 ;  /* 0x000000d7d56c7221 */ /* 0x000fe20000010100 */
[----:B------:R-:W-:Y:S02]  /*5f00*/  IMAD R111, R157, UR8, R115 ;  /* 0x000000089d6f7c24 */ /* 0x000fe4000f8e0273 */
[----:B------:R-:W-:Y:S01]  /*5f10*/  FFMA.FTZ R115, R181, R178, R210 ;  /* 0x000000b2b5737223 */ /* 0x000fe200000100d2 */
[----:B------:R-:W-:Y:S01]  /*5f20*/  IMAD R113, R159, UR8, R117 ;  /* 0x000000089f717c24 */ /* 0x000fe2000f8e0275 */
[----:B------:R-:W-:Y:S02]  /*5f30*/  LEA R110, P1, R114, UR30, 0x2 ;  /* 0x0000001e726e7c11 */ /* 0x000fe4000f8210ff */
[----:B------:R-:W-:Y:S01]  /*5f40*/  FFMA.FTZ R210, R176, R115, R205 ;  /* 0x00000073b0d27223 */ /* 0x000fe200000100cd */
[----:B------:R-:W-:Y:S01]  /*5f50*/  FMUL.FTZ R213, R115, R33 ;  /* 0x0000002173d57220 */ /* 0x000fe20000410000 */
[----:B------:R-:W-:-:S02]  /*5f60*/  LEA.HI.X R113, R116, UR35, R113, 0x2, P2 ;  /* 0x0000002374717c11 */ /* 0x000fc400090f1471 */
[C---:B------:R-:W-:Y:S01]  /*5f70*/  FFMA.FTZ R124, R177.reuse, R210, R124 ;  /* 0x000000d2b17c7223 */ /* 0x040fe2000001007c */
[----:B------:R-:W-:Y:S01]  /*5f80*/  FFMA.FTZ R177, R177, R215, R216 ;  /* 0x000000d7b1b17223 */ /* 0x000fe200000100d8 */
[----:B------:R-:W-:Y:S01]  /*5f90*/  FMUL.FTZ R116, R210, R32 ;  /* 0x00000020d2747220 */ /* 0x000fe20000410000 */
[----:B------:R-:W-:Y:S01]  /*5fa0*/  LEA.HI.X R111, R114, UR31, R111, 0x2, P1 ;  /* 0x0000001f726f7c11 */ /* 0x000fe200088f146f */
[----:B------:R-:W-:Y:S01]  /*5fb0*/  FMUL.FTZ R117, R124, R31 ;  /* 0x0000001f7c757220 */ /* 0x000fe20000410000 */
[----:B------:R-:W-:Y:S01]  /*5fc0*/  FFMA.FTZ R176, R176, R177, R211 ;  /* 0x000000b1b0b07223 */ /* 0x000fe200000100d3 */
[----:B------:R-:W-:Y:S01]  /*5fd0*/  FADD.FTZ R216, -R216, R177 ;  /* 0x000000b1d8d87221 */ /* 0x000fe20000010100 */
[----:B------:R-:W-:Y:S01]  /*5fe0*/  FMUL.FTZ R119, R46, R213 ;  /* 0x000000d52e777220 */ /* 0x000fe20000410000 */
[-C--:B------:R-:W-:Y:S01]  /*5ff0*/  FFMA.FTZ R205, R108, R117.reuse, RZ ;  /* 0x000000756ccd7223 */ /* 0x080fe200000100ff */
[----:B------:R-:W-:Y:S01]  /*6000*/  FADD.FTZ R211, -R211, R176 ;  /* 0x000000b0d3d37221 */ /* 0x000fe20000010100 */
[----:B------:R-:W-:Y:S01]  /*6010*/  FFMA.FTZ R181, R181, R176, R214 ;  /* 0x000000b0b5b57223 */ /* 0x000fe200000100d6 */
[----:B------:R-:W-:Y:S01]  /*6020*/  FMUL.FTZ R114, R44, R117 ;  /* 0x000000752c727220 */ /* 0x000fe20000410000 */
[-C--:B------:R-:W-:Y:S01]  /*6030*/  FFMA.FTZ R218, R216, R116.reuse, R205 ;  /* 0x00000074d8da7223 */ /* 0x080fe200000100cd */
[----:B------:R-:W-:Y:S01]  /*6040*/  FMUL.FTZ R117, R45, R116 ;  /* 0x000000742d757220 */ /* 0x000fe20000410000 */
[----:B------:R-:W-:Y:S01]  /*6050*/  FMUL.FTZ R116, R178, R34 ;  /* 0x00000022b2747220 */ /* 0x000fe20000410000 */
[----:B------:R-:W-:Y:S01]  /*6060*/  FADD.FTZ R214, -R214, R181 ;  /* 0x000000b5d6d67221 */ /* 0x000fe20000010100 */
[----:B------:R-:W-:Y:S01]  /*6070*/  FFMA.FTZ R213, R211, R213, R218 ;  /* 0x000000d5d3d57223 */ /* 0x000fe200000100da */
[----:B------:R-:W-:Y:S01]  /*6080*/  FFMA.FTZ R180, R180, R181, R207 ;  /* 0x000000b5b4b47223 */ /* 0x000fe200000100cf */
[-C--:B------:R-:W-:Y:S01]  /*6090*/  FMUL.FTZ R205, R47, R116.reuse ;  /* 0x000000742fcd7220 */ /* 0x080fe20000410000 */
[----:B------:R1:W-:Y:S01]  /*60a0*/  STS [R7], R114 ;  /* 0x0000007207007388 */ /* 0x0003e20000000800 */
[----:B------:R-:W-:Y:S01]  /*60b0*/  FFMA.FTZ R116, R214, R116, R213 ;  /* 0x00000074d6747223 */ /* 0x000fe200000100d5 */
[----:B------:R-:W-:Y:S01]  /*60c0*/  FADD.FTZ R207, -R207, R180 ;  /* 0x000000b4cfcf7221 */ /* 0x000fe20000010100 */
[----:B------:R-:W-:Y:S01]  /*60d0*/  FFMA.FTZ R179, R179, R180, R212 ;  /* 0x000000b4b3b37223 */ /* 0x000fe200000100d4 */
[-C--:B------:R-:W-:Y:S01]  /*60e0*/  FMUL.FTZ R213, R48, R217.reuse ;  /* 0x000000d930d57220 */ /* 0x080fe20000410000 */
[----:B------:R2:W-:Y:S01]  /*60f0*/  STS [R8+0x8], R119 ;  /* 0x0000087708007388 */ /* 0x0005e20000000800 */
[----:B------:R-:W-:Y:S01]  /*6100*/  FFMA.FTZ R217, R207, R217, R116 ;  /* 0x000000d9cfd97223 */ /* 0x000fe20000010074 */
[----:B------:R-:W-:Y:S01]  /*6110*/  FADD.FTZ R212, -R212, R179 ;  /* 0x000000b3d4d47221 */ /* 0x000fe20000010100 */
[----:B------:R-:W-:Y:S01]  /*6120*/  FFMA.FTZ R123, R123, R179, R208 ;  /* 0x000000b37b7b7223 */ /* 0x000fe200000100d0 */
[----:B------:R3:W-:Y:S01]  /*6130*/  STS [R8+0x4], R117 ;  /* 0x0000047508007388 */ /* 0x0007e20000000800 */
[----:B-1----:R-:W-:Y:S01]  /*6140*/  FMUL.FTZ R114, R206, R36 ;  /* 0x00000024ce727220 */ /* 0x002fe20000410000 */
[----:B------:R-:W-:Y:S01]  /*6150*/  FMUL.FTZ R116, R203, R38 ;  /* 0x00000026cb747220 */ /* 0x000fe20000410000 */
[----:B------:R-:W-:Y:S01]  /*6160*/  FFMA.FTZ R122, R122, R123, R197 ;  /* 0x0000007b7a7a7223 */ /* 0x000fe200000100c5 */
[----:B------:R-:W-:Y:S01]  /*6170*/  FADD.FTZ R208, -R208, R123 ;  /* 0x0000007bd0d07221 */ /* 0x000fe20000010100 */
[----:B------:R-:W-:Y:S01]  /*6180*/  FFMA.FTZ R217, R212, R114, R217 ;  /* 0x00000072d4d97223 */ /* 0x000fe200000100d9 */
[----:B--2---:R-:W-:Y:S01]  /*6190*/  FMUL.FTZ R119, R204, R37 ;  /* 0x00000025cc777220 */ /* 0x004fe20000410000 */
[----:B------:R-:W-:Y:S01]  /*61a0*/  FADD.FTZ R197, -R197, R122 ;  /* 0x0000007ac5c57221 */ /* 0x000fe20000010100 */
[----:B------:R-:W-:Y:S01]  /*61b0*/  FFMA.FTZ R121, R121, R122, R188 ;  /* 0x0000007a79797223 */ /* 0x000fe200000100bc */
[----:B------:R1:W-:Y:S01]  /*61c0*/  STS [R8+0xc], R205 ;  /* 0x00000ccd08007388 */ /* 0x0003e20000000800 */
[----:B---3--:R-:W-:Y:S01]  /*61d0*/  FMUL.FTZ R117, R49, R114 ;  /* 0x0000007231757220 */ /* 0x008fe20000410000 */
[----:B------:R-:W-:Y:S01]  /*61e0*/  FFMA.FTZ R114, R208, R119, R217 ;  /* 0x00000077d0727223 */ /* 0x000fe200000100d9 */
[----:B------:R-:W-:Y:S01]  /*61f0*/  FADD.FTZ R188, -R188, R121 ;  /* 0x00000079bcbc7221 */ /* 0x000fe20000010100 */
[----:B------:R2:W-:Y:S01]  /*6200*/  STS [R8+0x10], R213 ;  /* 0x000010d508007388 */ /* 0x0005e20000000800 */
[----:B------:R-:W-:Y:S01]  /*6210*/  FFMA.FTZ R120, R120, R121, R183 ;  /* 0x0000007978787223 */ /* 0x000fe200000100b7 */
[-C--:B------:R-:W-:Y:S01]  /*6220*/  FMUL.FTZ R219, R51, R116.reuse ;  /* 0x0000007433db7220 */ /* 0x080fe20000410000 */
[----:B------:R-:W-:Y:S01]  /*6230*/  FMUL.FTZ R217, R195, R43 ;  /* 0x0000002bc3d97220 */ /* 0x000fe20000410000 */
[----:B------:R3:W-:Y:S01]  /*6240*/  STS [R8+0x14], R117 ;  /* 0x0000147508007388 */ /* 0x0007e20000000800 */
[----:B------:R-:W-:Y:S01]  /*6250*/  FADD.FTZ R183, -R183, R120 ;  /* 0x00000078b7b77221 */ /* 0x000fe20000010100 */
[----:B-1----:R-:W-:Y:S01]  /*6260*/  FMUL.FTZ R205, R50, R119 ;  /* 0x0000007732cd7220 */ /* 0x002fe20000410000 */
[----:B------:R-:W-:Y:S01]  /*6270*/  FFMA.FTZ R119, R197, R116, R114 ;  /* 0x00000074c5777223 */ /* 0x000fe20000010072 */
[----:B------:R-:W-:Y:S01]  /*6280*/  FMUL.FTZ R116, R199, R40 ;  /* 0x00000028c7747220 */ /* 0x000fe20000410000 */
[----:B------:R-:W-:Y:S01]  /*6290*/  FFMA.FTZ R125, R125, R120, R190 ;  /* 0x000000787d7d7223 */ /* 0x000fe200000100be */
[----:B--2---:R-:W-:Y:S01]  /*62a0*/  FMUL.FTZ R213, R202, R39 ;  /* 0x00000027cad57220 */ /* 0x004fe20000410000 */
[----:B------:R1:W-:Y:S01]  /*62b0*/  STS [R8+0x18], R205 ;  /* 0x000018cd08007388 */ /* 0x0003e20000000800 */
[----:B------:R-:W-:Y:S01]  /*62c0*/  FMUL.FTZ R181, R138, R181 ;  /* 0x000000b58ab57220 */ /* 0x000fe20000410000 */
[----:B------:R-:W-:Y:S01]  /*62d0*/  FADD.FTZ R190, -R190, R125 ;  /* 0x0000007dbebe7221 */ /* 0x000fe20000010100 */
[-C--:B------:R-:W-:Y:S01]  /*62e0*/  FFMA.FTZ R114, R188, R213.reuse, R119 ;  /* 0x000000d5bc727223 */ /* 0x080fe20000010077 */
[----:B---3--:R-:W-:Y:S01]  /*62f0*/  FMUL.FTZ R117, R52, R213 ;  /* 0x000000d534757220 */ /* 0x008fe20000410000 */
[----:B------:R-:W-:Y:S01]  /*6300*/  FMUL.FTZ R213, R200, R41 ;  /* 0x00000029c8d57220 */ /* 0x000fe20000410000 */
[----:B------:R-:W-:Y:S01]  /*6310*/  FFMA.FTZ R126, R126, R125, R185 ;  /* 0x0000007d7e7e7223 */ /* 0x000fe200000100b9 */
[-C--:B------:R-:W-:Y:S01]  /*6320*/  FFMA.FTZ R119, R183, R116.reuse, R114 ;  /* 0x00000074b7777223 */ /* 0x080fe20000010072 */
[----:B------:R-:W-:Y:S01]  /*6330*/  STS [R8+0x1c], R219 ;  /* 0x00001cdb08007388 */ /* 0x000fe20000000800 */
[----:B------:R-:W-:Y:S01]  /*6340*/  FMUL.FTZ R179, R140, R179 ;  /* 0x000000b38cb37220 */ /* 0x000fe20000410000 */
[----:B-1----:R-:W-:Y:S01]  /*6350*/  FMUL.FTZ R205, R53, R116 ;  /* 0x0000007435cd7220 */ /* 0x002fe20000410000 */
[----:B------:R-:W-:Y:S01]  /*6360*/  FMUL.FTZ R116, R198, R42 ;  /* 0x0000002ac6747220 */ /* 0x000fe20000410000 */
[-C--:B------:R-:W-:Y:S01]  /*6370*/  FFMA.FTZ R114, R190, R213.reuse, R119 ;  /* 0x000000d5be727223 */ /* 0x080fe20000010077 */
[----:B------:R-:W-:Y:S01]  /*6380*/  FADD.FTZ R185, -R185, R126 ;  /* 0x0000007eb9b97221 */ /* 0x000fe20000010100 */
[----:B------:R-:W-:Y:S01]  /*6390*/  FFMA.FTZ R184, R184, R126, R191 ;  /* 0x0000007eb8b87223 */ /* 0x000fe200000100bf */
[----:B------:R1:W-:Y:S01]  /*63a0*/  STS [R8+0x20], R117 ;  /* 0x0000207508007388 */ /* 0x0003e20000000800 */
[-C--:B------:R-:W-:Y:S01]  /*63b0*/  FMUL.FTZ R119, R55, R116.reuse ;  /* 0x0000007437777220 */ /* 0x080fe20000410000 */
[----:B------:R-:W-:Y:S01]  /*63c0*/  FFMA.FTZ R114, R185, R116, R114 ;  /* 0x00000074b9727223 */ /* 0x000fe20000010072 */
[----:B------:R-:W-:Y:S01]  /*63d0*/  FADD.FTZ R191, -R191, R184 ;  /* 0x000000b8bfbf7221 */ /* 0x000fe20000010100 */
[----:B------:R2:W-:Y:S01]  /*63e0*/  STS [R8+0x24], R205 ;  /* 0x000024cd08007388 */ /* 0x0005e20000000800 */
[----:B------:R-:W-:Y:S01]  /*63f0*/  FFMA.FTZ R189, R189, R184, R192 ;  /* 0x000000b8bdbd7223 */ /* 0x000fe200000100c0 */
[----:B------:R-:W-:Y:S01]  /*6400*/  FMUL.FTZ R116, R193, R130 ;  /* 0x00000082c1747220 */ /* 0x000fe20000410000 */
[----:B------:R-:W-:Y:S01]  /*6410*/  FMUL.FTZ R213, R54, R213 ;  /* 0x000000d536d57220 */ /* 0x000fe20000410000 */
[----:B------:R3:W-:Y:S01]  /*6420*/  STS [R8+0x2c], R119 ;  /* 0x00002c7708007388 */ /* 0x0007e20000000800 */
[----:B------:R-:W-:Y:S01]  /*6430*/  FFMA.FTZ R118, R187, R189, R186 ;  /* 0x000000bdbb767223 */ /* 0x000fe200000100ba */
[-C--:B-1----:R-:W-:Y:S01]  /*6440*/  FMUL.FTZ R117, R56, R217.reuse ;  /* 0x000000d938757220 */ /* 0x082fe20000410000 */
[----:B------:R-:W-:Y:S01]  /*6450*/  FFMA.FTZ R217, R191, R217, R114 ;  /* 0x000000d9bfd97223 */ /* 0x000fe20000010072 */
[----:B------:R-:W-:Y:S01]  /*6460*/  FMUL.FTZ R114, R196, R128 ;  /* 0x00000080c4727220 */ /* 0x000fe20000410000 */
[----:B------:R1:W-:Y:S01]  /*6470*/  STS [R8+0x28], R213 ;  /* 0x000028d508007388 */ /* 0x0003e20000000800 */
[----:B--2---:R-:W-:Y:S01]  /*6480*/  FMUL.FTZ R205, R194, R129 ;  /* 0x00000081c2cd7220 */ /* 0x004fe20000410000 */
[----:B------:R-:W-:Y:S01]  /*6490*/  FADD.FTZ R192, -R192, R189 ;  /* 0x000000bdc0c07221 */ /* 0x000fe20000010100 */
[----:B------:R-:W-:Y:S01]  /*64a0*/  FMUL.FTZ R187, R57, R114 ;  /* 0x0000007239bb7220 */ /* 0x000fe20000410000 */
[----:B------:R2:W-:Y:S01]  /*64b0*/  STS [R8+0x30], R117 ;  /* 0x0000307508007388 */ /* 0x0005e20000000800 */
[----:B---3--:R-:W-:Y:S01]  /*64c0*/  FMUL.FTZ R119, R59, R116 ;  /* 0x000000743b777220 */ /* 0x008fe20000410000 */
[----:B------:R-:W-:Y:S01]  /*64d0*/  FFMA.FTZ R217, R192, R114, R217 ;  /* 0x00000072c0d97223 */ /* 0x000fe200000100d9 */
[----:B------:R-:W-:Y:S01]  /*64e0*/  FADD.FTZ R186, -R186, R118 ;  /* 0x00000076baba7221 */ /* 0x000fe20000010100 */
[----:B------:R-:W-:Y:S01]  /*64f0*/  STS [R8+0x34], R187 ;  /* 0x000034bb08007388 */ /* 0x000fe20000000800 */
[----:B------:R-:W-:Y:S01]  /*6500*/  FFMA.FTZ R182, R182, R118, R127 ;  /* 0x00000076b6b67223 */ /* 0x000fe2000001007f */
[----:B-1----:R-:W-:Y:S01]  /*6510*/  FMUL.FTZ R213, R136, R177 ;  /* 0x000000b188d57220 */ /* 0x002fe20000410000 */
[-C--:B------:R-:W-:Y:S01]  /*6520*/  FFMA.FTZ R114, R186, R205.reuse, R217 ;  /* 0x000000cdba727223 */ /* 0x080fe200000100d9 */
[----:B------:R-:W-:Y:S01]  /*6530*/  STS [R8+0x3c], R119 ;  /* 0x00003c7708007388 */ /* 0x000fe20000000800 */
[----:B------:R-:W-:Y:S01]  /*6540*/  FADD.FTZ R127, -R127, R182 ;  /* 0x000000b67f7f7221 */ /* 0x000fe20000010100 */
[----:B--2---:R-:W-:Y:S01]  /*6550*/  FMUL.FTZ R117, R58, R205 ;  /* 0x000000cd3a757220 */ /* 0x004fe20000410000 */
[----:B------:R-:W-:Y:S01]  /*6560*/  FMUL.FTZ R123, R141, R123 ;  /* 0x0000007b8d7b7220 */ /* 0x000fe20000410000 */
[----:B------:R-:W-:Y:S01]  /*6570*/  FMUL.FTZ R217, R139, R180 ;  /* 0x000000b48bd97220 */ /* 0x000fe20000410000 */
[----:B------:R-:W-:Y:S01]  /*6580*/  FFMA.FTZ R114, R127, R116, R114 ;  /* 0x000000747f727223 */ /* 0x000fe20000010072 */
        /* <DEDUP_REMOVED lines=8> */
[----:B------:R-:W-:-:S03]  /*6610*/  P2R R209, PR, RZ, 0x20 ;  /* 0x00000020ffd17803 */ /* 0x000fc60000000000 */
        /* <DEDUP_REMOVED lines=28> */
[----:B------:R-:W-:Y:S01]  /*67e0*/  ISETP.GE.AND P4, PT, R116, 0x61, PT ;  /* 0x000000617400780c */ /* 0x000fe20003f86270 */
[----:B-----5:R-:W-:Y:S01]  /*67f0*/  FMUL.FTZ R181, R162, R182 ;  /* 0x000000b6a2b57220 */ /* 0x020fe20000410000 */
[C---:B------:R-:W-:Y:S01]  /*6800*/  ISETP.GE.AND P5, PT, R116.reuse, 0x81, PT ;  /* 0x000000817400780c */ /* 0x040fe20003fa6270 */
[----:B------:R0:W-:Y:S01]  /*6810*/  STS [R8+0x850], R217 ;  /* 0x000850d908007388 */ /* 0x0001e20000000800 */
[----:B------:R-:W-:Y:S01]  /*6820*/  ISETP.GE.AND P2, PT, R116, 0xa1, PT ;  /* 0x000000a17400780c */ /* 0x000fe20003f46270 */
[----:B-1----:R-:W-:-:S02]  /*6830*/  FMUL.FTZ R179, R147, R184 ;  /* 0x000000b893b37220 */ /* 0x002fc40000410000 */
[----:B------:R1:W-:Y:S01]  /*6840*/  STS [R8+0x85c], R219 ;  /* 0x00085cdb08007388 */ /* 0x0003e20000000800 */
[----:B--2---:R-:W-:-:S03]  /*6850*/  FMUL.FTZ R123, R161, R118 ;  /* 0x00000076a17b7220 */ /* 0x004fc60000410000 */
        /* <DEDUP_REMOVED lines=13> */
.L_x_8368:
[----:B------:R-:W-:Y:S05]  /*6930*/  BSYNC.RECONVERGENT B0 ;  /* 0x0000000000007941 */ /* 0x000fea0003800200 */
.L_x_8367:
[----:B-12---:R0:W1:Y:S01]  /*6940*/  LDS R121, [R9+0x8c0] ;  /* 0x0008c00009797984 */ /* 0x0060620000000800 */
[----:B------:R-:W-:Y:S04]  /*6950*/  BSSY.RECONVERGENT B0, `(.L_x_8369) ;  /* 0x0000004000007945 */ /* 0x000fe80003800200 */
[----:B------:R-:W-:Y:S05]  /*6960*/  @!P1 BRA `(.L_x_8370) ;  /* 0x0000000000089947 */ /* 0x000fea0003800000 */
[----:B------:R2:W-:Y:S04]  /*6970*/  REDG.E.ADD.F32.FTZ.RN.STRONG.GPU desc[UR28][R110.64+0x80], R223 ;  /* 0x000080df6e0079a6 */ /* 0x0005e8000c12f31c */
[----:B-1----:R2:W-:Y:S02]  /*6980*/  REDG.E.ADD.F32.FTZ.RN.STRONG.GPU desc[UR28][R112.64+0x80], R121 ;  /* 0x00008079700079a6 */ /* 0x0025e4000c12f31c */
.L_x_8370:
[----:B------:R-:W-:Y:S05]  /*6990*/  BSYNC.RECONVERGENT B0 ;  /* 0x0000000000007941 */ /* 0x000fea0003800200 */
.L_x_8369:
[----:B-12---:R1:W2:Y:S01]  /*69a0*/  LDS R121, [R10+0x940] ;  /* 0x000940000a797984 */ /* 0x0062a20000000800 */
[----:B------:R-:W-:Y:S04]  /*69b0*/  BSSY.RECONVERGENT B0, `(.L_x_8371) ;  /* 0x0000004000007945 */ /* 0x000fe80003800200 */
[----:B------:R-:W-:Y:S05]  /*69c0*/  @!P3 BRA `(.L_x_8372) ;  /* 0x000000000008b947 */ /* 0x000fea0003800000 */
[----:B------:R3:W-:Y:S04]  /*69d0*/  REDG.E.ADD.F32.FTZ.RN.STRONG.GPU desc[UR28][R110.64+0x100], R225 ;  /* 0x000100e16e0079a6 */ /* 0x0007e8000c12f31c */
[----:B--2---:R3:W-:Y:S02]  /*69e0*/  REDG.E.ADD.F32.FTZ.RN.STRONG.GPU desc[UR28][R112.64+0x100], R121 ;  /* 0x00010079700079a6 */ /* 0x0047e4000c12f31c */
.L_x_8372:
[----:B------:R-:W-:Y:S05]  /*69f0*/  BSYNC.RECONVERGENT B0 ;  /* 0x0000000000007941 */ /* 0x000fea0003800200 */
.L_x_8371:
[----:B--23--:R2:W3:Y:S01]  /*6a00*/  LDS R121, [R11+0x9c0] ;  /* 0x0009c0000b797984 */ /* 0x00c4e20000000800 */
[----:B------:R-:W-:Y:S04]  /*6a10*/  BSSY.RECONVERGENT B0, `(.L_x_8373) ;  /* 0x0000004000007945 */ /* 0x000fe80003800200 */
[----:B------:R-:W-:Y:S05]  /*6a20*/  @!P4 BRA `(.L_x_8374) ;  /* 0x000000000008c947 */ /* 0x000fea0003800000 */
[----:B------:R4:W-:Y:S04]  /*6a30*/  REDG.E.ADD.F32.FTZ.RN.STRONG.GPU desc[UR28][R110.64+0x180], R227 ;  /* 0x000180e36e0079a6 */ /* 0x0009e8000c12f31c */
[----:B---3--:R4:W-:Y:S02]  /*6a40*/  REDG.E.ADD.F32.FTZ.RN.STRONG.GPU desc[UR28][R112.64+0x180], R121 ;  /* 0x00018079700079a6 */ /* 0x0089e4000c12f31c */
.L_x_8374:
[----:B------:R-:W-:Y:S05]  /*6a50*/  BSYNC.RECONVERGENT B0 ;  /* 0x0000000000007941 */ /* 0x000fea0003800200 */
.L_x_8373:
[----:B---34-:R3:W4:Y:S01]  /*6a60*/  LDS R121, [R12+0xa40] ;  /* 0x000a40000c797984 */ /* 0x0187220000000800 */
[----:B------:R-:W-:Y:S04]  /*6a70*/  BSSY.RECONVERGENT B0, `(.L_x_8375) ;  /* 0x0000004000007945 */ /* 0x000fe80003800200 */
[----:B------:R-:W-:Y:S05]  /*6a80*/  @!P5 BRA `(.L_x_8376) ;  /* 0x000000000008d947 */ /* 0x000fea0003800000 */
[----:B------:R0:W-:Y:S04]  /*6a90*/  REDG.E.ADD.F32.FTZ.RN.STRONG.GPU desc[UR28][R110.64+0x200], R229 ;  /* 0x000200e56e0079a6 */ /* 0x0001e8000c12f31c */
[----:B----4-:R0:W-:Y:S02]  /*6aa0*/  REDG.E.ADD.F32.FTZ.RN.STRONG.GPU desc[UR28][R112.64+0x200], R121 ;  /* 0x00020079700079a6 */ /* 0x0101e4000c12f31c */
.L_x_8376:
[----:B------:R-:W-:Y:S05]  /*6ab0*/  BSYNC.RECONVERGENT B0 ;  /* 0x0000000000007941 */ /* 0x000fea0003800200 */
.L_x_8375:
        /* <DEDUP_REMOVED lines=10> */
.L_x_8378:
[----:B------:R-:W-:Y:S05]  /*6b60*/  BSYNC.RECONVERGENT B0 ;  /* 0x0000000000007941 */ /* 0x000fea0003800200 */
.L_x_8377:
[----:B0---4-:R0:W4:Y:S01]  /*6b70*/  LDS R121, [R14+0xb40] ;  /* 0x000b40000e797984 */ /* 0x0111220000000800 */
[----:B------:R-:W-:Y:S04]  /*6b80*/  BSSY.RECONVERGENT B0, `(.L_x_8379) ;  /* 0x0000004000007945 */ /* 0x000fe80003800200 */
[----:B------:R-:W-:Y:S05]  /*6b90*/  @!P3 BRA `(.L_x_8380) ;  /* 0x000000000008b947 */ /* 0x000fea0003800000 */
[----:B------:R0:W-:Y:S04]  /*6ba0*/  REDG.E.ADD.F32.FTZ.RN.STRONG.GPU desc[UR28][R110.64+0x300], R233 ;  /* 0x000300e96e0079a6 */ /* 0x0001e8000c12f31c */
[----:B----4-:R0:W-:Y:S02]  /*6bb0*/  REDG.E.ADD.F32.FTZ.RN.STRONG.GPU desc[UR28][R112.64+0x300], R121 ;  /* 0x00030079700079a6 */ /* 0x0101e4000c12f31c */
.L_x_8380:
[----:B------:R-:W-:Y:S05]  /*6bc0*/  BSYNC.RECONVERGENT B0 ;  /* 0x0000000000007941 */ /* 0x000fea0003800200 */
.L_x_8379:
[----:B0---4-:R0:W4:Y:S01]  /*6bd0*/  LDS R121, [R15+0xbc0] ;  /* 0x000bc0000f797984 */ /* 0x0111220000000800 */
[----:B------:R-:W-:Y:S04]  /*6be0*/  BSSY.RECONVERGENT B0, `(.L_x_8381) ;  /* 0x0000004000007945 */ /* 0x000fe80003800200 */
[----:B------:R-:W-:Y:S05]  /*6bf0*/  @!P4 BRA `(.L_x_8382) ;  /* 0x000000000008c947 */ /* 0x000fea0003800000 */
[----:B------:R0:W-:Y:S04]  /*6c00*/  REDG.E.ADD.F32.FTZ.RN.STRONG.GPU desc[UR28][R110.64+0x380], R235 ;  /* 0x000380eb6e0079a6 */ /* 0x0001e8000c12f31c */
[----:B----4-:R0:W-:Y:S02]  /*6c10*/  REDG.E.ADD.F32.FTZ.RN.STRONG.GPU desc[UR28][R112.64+0x380], R121 ;  /* 0x00038079700079a6 */ /* 0x0101e4000c12f31c */
.L_x_8382:
[----:B------:R-:W-:Y:S05]  /*6c20*/  BSYNC.RECONVERGENT B0 ;  /* 0x0000000000007941 */ /* 0x000fea0003800200 */
.L_x_8381:
[----:B0---4-:R0:W4:Y:S01]  /*6c30*/  LDS R121, [R16+0xc40] ;  /* 0x000c400010797984 */ /* 0x0111220000000800 */
[----:B------:R-:W-:Y:S04]  /*6c40*/  BSSY.RECONVERGENT B0, `(.L_x_8383) ;  /* 0x0000004000007945 */ /* 0x000fe80003800200 */
[----:B------:R-:W-:Y:S05]  /*6c50*/  @!P5 BRA `(.L_x_8384) ;  /* 0x000000000008d947 */ /* 0x000fea0003800000 */
[----:B------:R0:W-:Y:S04]  /*6c60*/  REDG.E.ADD.F32.FTZ.RN.STRONG.GPU desc[UR28][R110.64+0x400], R237 ;  /* 0x000400ed6e0079a6 */ /* 0x0001e8000c12f31c */
[----:B----4-:R0:W-:Y:S02]  /*6c70*/  REDG.E.ADD.F32.FTZ.RN.STRONG.GPU desc[UR28][R112.64+0x400], R121 ;  /* 0x00040079700079a6 */ /* 0x0101e4000c12f31c */
.L_x_8384:
[----:B------:R-:W-:Y:S05]  /*6c80*/  BSYNC.RECONVERGENT B0 ;  /* 0x0000000000007941 */ /* 0x000fea0003800200 */
.L_x_8383:
[----:B0---4-:R0:W4:Y:S01]  /*6c90*/  LDS R121, [R17+0xcc0] ;  /* 0x000cc00011797984 */ /* 0x0111220000000800 */
[----:B------:R-:W-:Y:S04]  /*6ca0*/  BSSY.RECONVERGENT B0, `(.L_x_8385) ;  /* 0x0000004000007945 */ /* 0x000fe80003800200 */
[----:B------:R-:W-:Y:S05]  /*6cb0*/  @!P6 BRA `(.L_x_8386) ;  /* 0x000000000008e947 */ /* 0x000fea0003800000 */
[----:B------:R0:W-:Y:S04]  /*6cc0*/  REDG.E.ADD.F32.FTZ.RN.STRONG.GPU desc[UR28][R110.64+0x480], R239 ;  /* 0x000480ef6e0079a6 */ /* 0x0001e8000c12f31c */
[----:B----4-:R0:W-:Y:S02]  /*6cd0*/  REDG.E.ADD.F32.FTZ.RN.STRONG.GPU desc[UR28][R112.64+0x480], R121 ;  /* 0x00048079700079a6 */ /* 0x0101e4000c12f31c */
.L_x_8386:
[----:B------:R-:W-:Y:S05]  /*6ce0*/  BSYNC.RECONVERGENT B0 ;  /* 0x0000000000007941 */ /* 0x000fea0003800200 */
.L_x_8385:
        /* <DEDUP_REMOVED lines=10> */
.L_x_8388:
[----:B------:R-:W-:Y:S05]  /*6d90*/  BSYNC.RECONVERGENT B0 ;  /* 0x0000000000007941 */ /* 0x000fea0003800200 */
.L_x_8387:
[----:B0---4-:R0:W4:Y:S01]  /*6da0*/  LDS R121, [R19+0xdc0] ;  /* 0x000dc00013797984 */ /* 0x0111220000000800 */
[----:B------:R-:W-:Y:S04]  /*6db0*/  BSSY.RECONVERGENT B0, `(.L_x_8389) ;  /* 0x0000004000007945 */ /* 0x000fe80003800200 */
[----:B------:R-:W-:Y:S05]  /*6dc0*/  @!P2 BRA `(.L_x_8390) ;  /* 0x000000000008a947 */ /* 0x000fea0003800000 */
[----:B------:R0:W-:Y:S04]  /*6dd0*/  REDG.E.ADD.F32.FTZ.RN.STRONG.GPU desc[UR28][R110.64+0x580], R205 ;  /* 0x000580cd6e0079a6 */ /* 0x0001e8000c12f31c */
[----:B----4-:R0:W-:Y:S02]  /*6de0*/  REDG.E.ADD.F32.FTZ.RN.STRONG.GPU desc[UR28][R112.64+0x580], R121 ;  /* 0x00058079700079a6 */ /* 0x0101e4000c12f31c */
.L_x_8390:
[----:B------:R-:W-:Y:S05]  /*6df0*/  BSYNC.RECONVERGENT B0 ;  /* 0x0000000000007941 */ /* 0x000fea0003800200 */
.L_x_8389:
[----:B0---4-:R0:W4:Y:S01]  /*6e00*/  LDS R121, [R20+0xe40] ;  /* 0x000e400014797984 */ /* 0x0111220000000800 */
[----:B------:R-:W-:Y:S04]  /*6e10*/  BSSY.RECONVERGENT B0, `(.L_x_8391) ;  /* 0x0000004000007945 */ /* 0x000fe80003800200 */
[----:B------:R-:W-:Y:S05]  /*6e20*/  @!P3 BRA `(.L_x_8392) ;  /* 0x000000000008b947 */ /* 0x000fea0003800000 */
[----:B------:R0:W-:Y:S04]  /*6e30*/  REDG.E.ADD.F32.FTZ.RN.STRONG.GPU desc[UR28][R110.64+0x600], R187 ;  /* 0x000600bb6e0079a6 */ /* 0x0001e8000c12f31c */
[----:B----4-:R0:W-:Y:S02]  /*6e40*/  REDG.E.ADD.F32.FTZ.RN.STRONG.GPU desc[UR28][R112.64+0x600], R121 ;  /* 0x00060079700079a6 */ /* 0x0101e4000c12f31c */
.L_x_8392:
[----:B------:R-:W-:Y:S05]  /*6e50*/  BSYNC.RECONVERGENT B0 ;  /* 0x0000000000007941 */ /* 0x000fea0003800200 */
.L_x_8391:
[----:B0---4-:R0:W4:Y:S01]  /*6e60*/  LDS R121, [R21+0xec0] ;  /* 0x000ec00015797984 */ /* 0x0111220000000800 */
[----:B------:R-:W-:Y:S04]  /*6e70*/  BSSY.RECONVERGENT B0, `(.L_x_8393) ;  /* 0x0000004000007945 */ /* 0x000fe80003800200 */
[----:B------:R-:W-:Y:S05]  /*6e80*/  @!P4 BRA `(.L_x_8394) ;  /* 0x000000000008c947 */ /* 0x000fea0003800000 */
[----:B------:R0:W-:Y:S04]  /*6e90*/  REDG.E.ADD.F32.FTZ.RN.STRONG.GPU desc[UR28][R110.64+0x680], R177 ;  /* 0x000680b16e0079a6 */ /* 0x0001e8000c12f31c */
[----:B----4-:R0:W-:Y:S02]  /*6ea0*/  REDG.E.ADD.F32.FTZ.RN.STRONG.GPU desc[UR28][R112.64+0x680], R121 ;  /* 0x00068079700079a6 */ /* 0x0101e4000c12f31c */
.L_x_8394:
[----:B------:R-:W-:Y:S05]  /*6eb0*/  BSYNC.RECONVERGENT B0 ;  /* 0x0000000000007941 */ /* 0x000fea0003800200 */
.L_x_8393:
[----:B0---4-:R0:W4:Y:S01]  /*6ec0*/  LDS R121, [R22+0xf40] ;  /* 0x000f400016797984 */ /* 0x0111220000000800 */
[----:B------:R-:W-:Y:S04]  /*6ed0*/  BSSY.RECONVERGENT B0, `(.L_x_8395) ;  /* 0x0000004000007945 */ /* 0x000fe80003800200 */
[----:B------:R-:W-:Y:S05]  /*6ee0*/  @!P5 BRA `(.L_x_8396) ;  /* 0x000000000008d947 */ /* 0x000fea0003800000 */
[----:B------:R0:W-:Y:S04]  /*6ef0*/  REDG.E.ADD.F32.FTZ.RN.STRONG.GPU desc[UR28][R110.64+0x700], R119 ;  /* 0x000700776e0079a6 */ /* 0x0001e8000c12f31c */
[----:B----4-:R0:W-:Y:S02]  /*6f00*/  REDG.E.ADD.F32.FTZ.RN.STRONG.GPU desc[UR28][R112.64+0x700], R121 ;  /* 0x00070079700079a6 */ /* 0x0101e4000c12f31c */
.L_x_8396:
[----:B------:R-:W-:Y:S05]  /*6f10*/  BSYNC.RECONVERGENT B0 ;  /* 0x0000000000007941 */ /* 0x000fea0003800200 */
.L_x_8395:
[----:B0-----:R0:W0:Y:S01]  /*6f20*/  LDS R119, [R23+0xfc0] ;  /* 0x000fc00017777984 */ /* 0x0010220000000800 */
[----:B------:R-:W-:Y:S04]  /*6f30*/  BSSY.RECONVERGENT B0, `(.L_x_8397) ;  /* 0x0000004000007945 */ /* 0x000fe80003800200 */
[----:B------:R-:W-:Y:S05]  /*6f40*/  @!P6 BRA `(.L_x_8398) ;  /* 0x000000000008e947 */ /* 0x000fea0003800000 */
[----:B------:R1:W-:Y:S04]  /*6f50*/  REDG.E.ADD.F32.FTZ.RN.STRONG.GPU desc[UR28][R110.64+0x780], R117 ;  /* 0x000780756e0079a6 */ /* 0x0003e8000c12f31c */
[----:B0-----:R1:W-:Y:S02]  /*6f60*/  REDG.E.ADD.F32.FTZ.RN.STRONG.GPU desc[UR28][R112.64+0x780], R119 ;  /* 0x00078077700079a6 */ /* 0x0013e4000c12f31c */
.L_x_8398:
[----:B------:R-:W-:Y:S05]  /*6f70*/  BSYNC.RECONVERGENT B0 ;  /* 0x0000000000007941 */ /* 0x000fea0003800200 */
.L_x_8397:
[----:B-1----:R-:W1:Y:S01]  /*6f80*/  SHFL.DOWN P1, R111, R114, 0x1, 0x1f ;  /* 0x08201f00726f7f89 */ /* 0x002e620000020000 */
[----:B------:R-:W-:Y:S01]  /*6f90*/  FMUL.FTZ R112, R105, R196 ;  /* 0x000000c469707220 */ /* 0x000fe20000410000 */
[-C--:B------:R-:W-:Y:S01]  /*6fa0*/  FMUL.FTZ R105, R100, R202.reuse ;  /* 0x000000ca64697220 */ /* 0x080fe20000410000 */
[----:B------:R-:W-:Y:S01]  /*6fb0*/  FMUL.FTZ R100, R99, R203 ;  /* 0x000000cb63647220 */ /* 0x000fe20000410000 */
[----:B------:R-:W-:Y:S01]  /*6fc0*/  FMUL.FTZ R99, R163, R202 ;  /* 0x000000caa3637220 */ /* 0x000fe20000410000 */
[----:B------:R-:W-:Y:S01]  /*6fd0*/  FMUL.FTZ R116, R107, R193 ;  /* 0x000000c16b747220 */ /* 0x000fe20000410000 */
[----:B------:R-:W-:Y:S01]  /*6fe0*/  ISETP.NE.AND P2, PT, R209, RZ, PT ;  /* 0x000000ffd100720c */ /* 0x000fe20003f45270 */
        /* <DEDUP_REMOVED lines=8> */
[C---:B------:R-:W-:Y:S01]  /*7070*/  FMUL.FTZ R96, R163.reuse, R109 ;  /* 0x0000006da3607220 */ /* 0x040fe20000410000 */
[----:B------:R-:W-:Y:S01]  /*7080*/  FMUL.FTZ R109, R190, R97 ;  /* 0x00000061be6d7220 */ /* 0x000fe20000410000 */
[-C--:B------:R-:W-:Y:S01]  /*7090*/  FMUL.FTZ R97, R94, R115.reuse ;  /* 0x000000735e617220 */ /* 0x080fe20000410000 */
[----:B------:R-:W-:Y:S01]  /*70a0*/  FMUL.FTZ R94, R163, R115 ;  /* 0x00000073a35e7220 */ /* 0x000fe20000410000 */
[----:B------:R-:W-:Y:S01]  /*70b0*/  FMUL.FTZ R207, R207, R96 ;  /* 0x00000060cfcf7220 */ /* 0x000fe20000410000 */
[-C--:B------:R-:W-:Y:S01]  /*70c0*/  FMUL.FTZ R96, R95, R178.reuse ;  /* 0x000000b25f607220 */ /* 0x080fe20000410000 */
[C---:B------:R-:W-:Y:S01]  /*70d0*/  FMUL.FTZ R95, R163.reuse, R178 ;  /* 0x000000b2a35f7220 */ /* 0x040fe20000410000 */
        /* <DEDUP_REMOVED lines=31> */
[----:B-1----:R-:W-:Y:S01]  /*72d0*/  @P1 FADD R110, R111, R110 ;  /* 0x0000006e6f6e1221 */ /* 0x002fe20000000000 */
[----:B------:R-:W-:Y:S01]  /*72e0*/  FMUL.FTZ R111, R102, R200 ;  /* 0x000000c8666f7220 */ /* 0x000fe20000410000 */
[-C--:B------:R-:W-:Y:S01]  /*72f0*/  FMUL.FTZ R102, R101, R199.reuse ;  /* 0x000000c765667220 */ /* 0x080fe20000410000 */
[----:B------:R-:W-:Y:S01]  /*7300*/  FMUL.FTZ R101, R98, R204 ;  /* 0x000000cc62657220 */ /* 0x000fe20000410000 */
[----:B------:R-:W-:Y:S01]  /*7310*/  FMUL.FTZ R98, R163, R199 ;  /* 0x000000c7a3627220 */ /* 0x000fe20000410000 */
[----:B0-----:R-:W0:Y:S01]  /*7320*/  SHFL.DOWN P1, R119, R110, 0x4, 0x1f ;  /* 0x08801f006e777f89 */ /* 0x001e220000020000 */
[----:B------:R-:W-:Y:S01]  /*7330*/  FFMA.FTZ R109, R54, R111, R109 ;  /* 0x0000006f366d7223 */ /* 0x000fe2000001006d */
[----:B------:R-:W-:Y:S01]  /*7340*/  FFMA.FTZ R103, R50, R101, R103 ;  /* 0x0000006532677223 */ /* 0x000fe20000010067 */
[----:B------:R-:W-:Y:S01]  /*7350*/  FMUL.FTZ R98, R183, R98 ;  /* 0x00000062b7627220 */ /* 0x000fe20000410000 */
        /* <DEDUP_REMOVED lines=20> */
[----:B0-----:R-:W-:Y:S01]  /*74a0*/  @P1 FADD R119, R110, R119 ;  /* 0x000000776e771221 */ /* 0x001fe20000000000 */
[C---:B------:R-:W-:Y:S01]  /*74b0*/  FMUL.FTZ R110, R163.reuse, R195 ;  /* 0x000000c3a36e7220 */ /* 0x040fe20000410000 */
[----:B------:R-:W-:Y:S01]  /*74c0*/  FMUL.FTZ R163, R163, R124 ;  /* 0x0000007ca3a37220 */ /* 0x000fe20000410000 */
[----:B------:R-:W-:Y:S01]  /*74d0*/  FADD.FTZ R69, R212, R69 ;  /* 0x00000045d4457221 */ /* 0x000fe20000010000 */
[----:B------:R-:W-:Y:S01]  /*74e0*/  FADD.FTZ R66, R109, R66 ;  /* 0x000000426d427221 */ /* 0x000fe20000010000 */
[----:B------:R-:W0:Y:S01]  /*74f0*/  SHFL.DOWN P1, R118, R119, 0x8, 0x1f ;  /* 0x09001f0077767f89 */ /* 0x000e220000020000 */
[----:B------:R-:W-:Y:S01]  /*7500*/  FMUL.FTZ R191, R191, R110 ;  /* 0x0000006ebfbf7220 */ /* 0x000fe20000410000 */
[----:B------:R-:W-:Y:S01]  /*7510*/  FMUL.FTZ R163, R108, R163 ;  /* 0x000000a36ca37220 */ /* 0x000fe20000410000 */
[----:B------:R-:W-:Y:S01]  /*7520*/  FFMA.FTZ R78, R97, R33, R78 ;  /* 0x00000021614e7223 */ /* 0x000fe2000001004e */
[----:B------:R-:W-:Y:S01]  /*7530*/  FADD.FTZ R68, R207, R68 ;  /* 0x00000044cf447221 */ /* 0x000fe20000010000 */
[----:B------:R-:W-:Y:S01]  /*7540*/  FFMA.FTZ R191, R56, R113, R191 ;  /* 0x0000007138bf7223 */ /* 0x000fe200000100bf */
[----:B------:R-:W-:Y:S01]  /*7550*/  FFMA.FTZ R163, R44, R93, R163 ;  /* 0x0000005d2ca37223 */ /* 0x000fe200000100a3 */
        /* <DEDUP_REMOVED lines=24> */
.L_x_8400:
[----:B------:R-:W-:Y:S05]  /*76e0*/  BSYNC.RECONVERGENT B0 ;  /* 0x0000000000007941 */ /* 0x000fea0003800200 */
.L_x_8399:
[----:B------:R-:W-:-:S04]  /*76f0*/  UIADD3 UR8, UPT, UPT, UR8, 0x1, URZ ;  /* 0x0000000108087890 */ /* 0x000fc8000fffe0ff */
[----:B------:R-:W-:-:S09]  /*7700*/  UISETP.GE.AND UP0, UPT, UR8, UR36, UPT ;  /* 0x000000240800728c */ /* 0x000fd2000bf06270 */
[----:B------:R-:W-:Y:S05]  /*7710*/  BRA.U !UP0, `(.L_x_8401) ;  /* 0xffffffd108f87547 */ /* 0x000fea000b83ffff */
.L_x_8363:
        /* <DEDUP_REMOVED lines=49> */
[----:B------:R-:W-:-:S03]  /*7a30*/  @!P4 FMUL.FTZ R40, R55, -1.4426950216293334961 ;  /* 0xbfb8aa3b3728c820 */ /* 0x000fc60000410000 */
[----:B------:R-:W-:-:S04]  /*7a40*/  @!P6 FMUL.FTZ R41, R41, -1.4426950216293334961 ;  /* 0xbfb8aa3b2929e820 */ /* 0x000fc80000410000 */
        /* <DEDUP_REMOVED lines=61> */
[----:B------:R-:W0:Y:S03]  /*7e20*/  LDS.128 R44, [R29+0x200] ;  /* 0x000200001d2c7984 */ /* 0x000e260000000c00 */
[----:B------:R-:W-:Y:S01]  /*7e30*/  @!P6 FMUL.FTZ R28, R35, -1.4426950216293334961 ;  /* 0xbfb8aa3b231ce820 */ /* 0x000fe20000410000 */
[----:B--2---:R-:W-:Y:S01]  /*7e40*/  @!P2 FMUL.FTZ R71, R71, R32 ;  /* 0x000000204747a220 */ /* 0x004fe20000410000 */
[----:B------:R-:W-:Y:S01]  /*7e50*/  FSETP.GTU.FTZ.AND P2, PT, R38, 20, PT ;  /* 0x41a000002600780b */ /* 0x000fe20003f5c000 */
[----:B------:R-:W2:Y:S05]  /*7e60*/  @!P0 MUFU.EX2 R34, R34 ;  /* 0x0000002200228308 */ /* 0x000eaa0000000800 */
[----:B------:R-:W-:Y:S01]  /*7e70*/  @!P3 FMUL.FTZ R32, R37, -1.4426950216293334961 ;  /* 0xbfb8aa3b2520b820 */ /* 0x000fe20000410000 */
[----:B-1----:R-:W-:Y:S01]  /*7e80*/  @!P1 FMUL.FTZ R64, R64, R33 ;  /* 0x0000002140409220 */ /* 0x002fe20000410000 */
[----:B------:R-:W-:Y:S01]  /*7e90*/  FSETP.GTU.FTZ.AND P1, PT, R39, 20, PT ;  /* 0x41a000002700780b */ /* 0x000fe20003f3c000 */
[----:B------:R-:W1:Y:S04]  /*7ea0*/  @!P4 MUFU.EX2 R40, R40 ;  /* 0x000000280028c308 */ /* 0x000e680000000800 */
[----:B------:R-:W-:-:S04]  /*7eb0*/  @!P2 FMUL.FTZ R33, R38, -1.4426950216293334961 ;  /* 0xbfb8aa3b2621a820 */ /* 0x000fc80000410000 */
[----:B------:R2:W3:Y:S04]  /*7ec0*/  @!P6 MUFU.EX2 R48, R28 ;  /* 0x0000001c0030e308 */ /* 0x0004e80000000800 */
[----:B------:R-:W-:-:S04]  /*7ed0*/  @!P1 FMUL.FTZ R36, R39, -1.4426950216293334961 ;  /* 0xbfb8aa3b27249820 */ /* 0x000fc80000410000 */
[----:B------:R1:W-:Y:S01]  /*7ee0*/  @!P5 MUFU.EX2 R49, R31 ;  /* 0x0000001f0031d308 */ /* 0x0003e20000000800 */
[----:B--2---:R-:W-:-:S07]  /*7ef0*/  @!P0 FADD.FTZ R28, R34, 1 ;  /* 0x3f800000221c8421 */ /* 0x004fce0000010000 */
[----:B------:R-:W2:Y:S01]  /*7f00*/  @!P3 MUFU.EX2 R51, R32 ;  /* 0x000000200033b308 */ /* 0x000ea20000000800 */
[----:B-1----:R-:W-:Y:S01]  /*7f10*/  @!P4 FADD.FTZ R31, R40, 1 ;  /* 0x3f800000281fc421 */ /* 0x002fe20000010000 */
[----:B---3--:R-:W-:Y:S01]  /*7f20*/  @!P6 FADD.FTZ R50, R48, 1 ;  /* 0x3f8000003032e421 */ /* 0x008fe20000010000 */
[----:B------:R-:W1:Y:S01]  /*7f30*/  LDS.128 R40, [R29+0x400] ;  /* 0x000400001d287984 */ /* 0x000e620000000c00 */
[----:B------:R-:W-:-:S04]  /*7f40*/  MOV R48, UR8 ;  /* 0x0000000800307c02 */ /* 0x000fc80008000f00 */
[----:B------:R3:W4:Y:S08]  /*7f50*/  @!P2 MUFU.EX2 R52, R33 ;  /* 0x000000210034a308 */ /* 0x0007300000000800 */
[----:B------:R5:W0:Y:S01]  /*7f60*/  @!P1 MUFU.EX2 R53, R36 ;  /* 0x0000002400359308 */ /* 0x000a220000000800 */
[----:B---3--:R-:W3:Y:S01]  /*7f70*/  LDS.128 R32, [R29] ;  /* 0x000000001d207984 */ /* 0x008ee20000000c00 */
[----:B--2---:R-:W-:-:S06]  /*7f80*/  @!P3 FADD.FTZ R51, R51, 1 ;  /* 0x3f8000003333b421 */ /* 0x004fcc0000010000 */
[----:B------:R2:W1:Y:S01]  /*7f90*/  @!P0 MUFU.RCP R54, R28 ;  /* 0x0000001c00368308 */ /* 0x0004620000001000 */
[----:B-----5:R-:W5:Y:S01]  /*7fa0*/  LDS.128 R36, [R29+0x600] ;  /* 0x000600001d247984 */ /* 0x020f620000000c00 */
[----:B----4-:R-:W-:-:S06]  /*7fb0*/  @!P2 FADD.FTZ R52, R52, 1 ;  /* 0x3f8000003434a421 */ /* 0x010fcc0000010000 */
[----:B------:R-:W4:Y:S01]  /*7fc0*/  @!P4 MUFU.RCP R55, R31 ;  /* 0x0000001f0037c308 */ /* 0x000f220000001000 */
[----:B--2---:R-:W-:Y:S01]  /*7fd0*/  @!P5 FADD.FTZ R28, R49, 1 ;  /* 0x3f800000311cd421 */ /* 0x004fe20000010000 */
[----:B------:R-:W-:Y:S01]  /*7fe0*/  MOV R49, UR12 ;  /* 0x0000000c00317c02 */ /* 0x000fe20008000f00 */
[----:B0-----:R-:W-:Y:S01]  /*7ff0*/  @!P1 FADD.FTZ R53, R53, 1 ;  /* 0x3f80000035359421 */ /* 0x001fe20000010000 */
[----:B------:R-:W0:Y:S01]  /*8000*/  LDCU.64 UR12, c[0x0][0x518] ;  /* 0x0000a300ff0c77ac */ /* 0x000e220008000a00 */
[----:B------:R-:W-:-:S03]  /*8010*/  IMAD.WIDE.U32 R48, R24, 0x10, R48 ;  /* 0x0000001018307825 */ /* 0x000fc600078e0030 */
[----:B------:R2:W3:Y:S01]  /*8020*/  @!P6 MUFU.RCP R56, R50 ;  /* 0x000000320038e308 */ /* 0x0004e20000001000 */
[----:B-1----:R-:W-:Y:S01]  /*8030*/  @!P0 FMUL.FTZ R65, R65, R54 ;  /* 0x0000003641418220 */ /* 0x002fe20000410000 */
[----:B------:R-:W-:Y:S01]  /*8040*/  IADD3 R0, P0, PT, R0, -0x800, RZ ;  /* 0xfffff80000007810 */ /* 0x000fe20007f1e0ff */
[----:B------:R-:W-:Y:S03]  /*8050*/  STG.E.128 desc[UR28][R48.64+0x200], R44 ;  /* 0x0002002c30007986 */ /* 0x000fe6000c101d1c */
[----:B------:R-:W-:Y:S01]  /*8060*/  IADD3.X R2, PT, PT, R2, -0x1, RZ, P0, !PT ;  /* 0xffffffff02027810 */ /* 0x000fe200007fe4ff */
[----:B------:R-:W-:Y:S01]  /*8070*/  STG.E.128 desc[UR28][R48.64+0x400], R40 ;  /* 0x0004002830007986 */ /* 0x000fe2000c101d1c */
[----:B------:R1:W5:Y:S01]  /*8080*/  @!P5 MUFU.RCP R57, R28 ;  /* 0x0000001c0039d308 */ /* 0x0003620000001000 */
[----:B----4-:R-:W-:Y:S01]  /*8090*/  @!P4 FMUL.FTZ R66, R66, R55 ;  /* 0x000000374242c220 */ /* 0x010fe20000410000 */
[----:B--2---:R-:W-:Y:S01]  /*80a0*/  FADD.FTZ R50, R72, R131 ;  /* 0x0000008348327221 */ /* 0x004fe20000010000 */
[----:B0-----:R-:W-:-:S03]  /*80b0*/  UIMAD.WIDE.U32 UR6, UR32, UR12, UR6 ;  /* 0x0000000c200672a5 */ /* 0x001fc6000f8e0006 */
[----:B------:R-:W-:Y:S01]  /*80c0*/  FADD.FTZ R31, R50, R73 ;  /* 0x00000049321f7221 */ /* 0x000fe20000010000 */
[----:B---3--:R-:W-:Y:S01]  /*80d0*/  STG.E.128 desc[UR28][R48.64], R32 ;  /* 0x0000002030007986 */ /* 0x008fe2000c101d1c */
[----:B------:R-:W0:Y:S01]  /*80e0*/  @!P3 MUFU.RCP R58, R51 ;  /* 0x00000033003ab308 */ /* 0x000e220000001000 */
[----:B------:R-:W-:Y:S01]  /*80f0*/  @!P6 FMUL.FTZ R67, R67, R56 ;  /* 0x000000384343e220 */ /* 0x000fe20000410000 */
[----:B-1----:R-:W-:Y:S01]  /*8100*/  FADD.FTZ R28, R31, R74 ;  /* 0x0000004a1f1c7221 */ /* 0x002fe20000010000 */
[----:B------:R-:W-:-:S03]  /*8110*/  UIMAD UR7, UR32, UR13, UR7 ;  /* 0x0000000d200772a4 */ /* 0x000fc6000f8e0207 */
[----:B------:R-:W-:Y:S01]  /*8120*/  FADD.FTZ R31, R28, R75 ;  /* 0x0000004b1c1f7221 */ /* 0x000fe20000010000 */
[----:B-----5:R-:W-:Y:S01]  /*8130*/  STG.E.128 desc[UR28][R48.64+0x600], R36 ;  /* 0x0006002430007986 */ /* 0x020fe2000c101d1c */
        /* <DEDUP_REMOVED lines=47> */
.L_x_8329:
        /* <DEDUP_REMOVED lines=15> */
[----:B0-----:R-:W-:Y:S01]  /*8520*/  @P0 FADD R3, R0, R3 ;  /* 0x0000000300030221 */ /* 0x001fe20000000000 */
[----:B------:R-:W-:-:S04]  /*8530*/  @!P1 MOV R0, 0x400 ;  /* 0x0000040000009802 */ /* 0x000fc80000000f00 */
[----:B------:R-:W0:Y:S01]  /*8540*/  SHFL.DOWN P0, R2, R3, 0x4, 0x1f ;  /* 0x08801f0003027f89 */ /* 0x000e220000000000 */
[----:B---3--:R-:W-:Y:S01]  /*8550*/  @!P1 LEA R7, R7, R0, 0x18 ;  /* 0x0000000007079211 */ /* 0x008fe200078ec0ff */
        /* <DEDUP_REMOVED lines=14> */
.L_x_8404:
[----:B------:R-:W-:Y:S05]  /*8640*/  BSYNC.RECONVERGENT B0 ;  /* 0x0000000000007941 */ /* 0x000fea0003800200 */
.L_x_8403:
[----:B------:R-:W-:Y:S01]  /*8650*/  UISETP.NE.U32.AND UP0, UPT, UR12, URZ, UPT ;  /* 0x000000ff0c00728c */ /* 0x000fe2000bf05070 */
[----:B--2---:R-:W-:-:S03]  /*8660*/  ISETP.GE.AND P0, PT, R8, UR8, PT ;  /* 0x0000000808007c0c */ /* 0x004fc6000bf06270 */
[----:B------:R-:W-:-:S09]  /*8670*/  UISETP.NE.AND.EX UP0, UPT, UR13, URZ, UPT, UP0 ;  /* 0x000000ff0d00728c */ /* 0x000fd2000bf05300 */
[----:B------:R-:W-:Y:S05]  /*8680*/  BRA.U !UP0, `(.L_x_8405) ;  /* 0x0000000108707547 */ /* 0x000fea000b800000 */
[----:B------:R-:W-:Y:S06]  /*8690*/  BAR.SYNC.DEFER_BLOCKING 0x0 ;  /* 0x0000000000007b1d */ /* 0x000fec0000010000 */
[----:B------:R-:W-:Y:S01]  /*86a0*/  BSSY.RECONVERGENT B0, `(.L_x_8405) ;  /* 0x000001a000007945 */ /* 0x000fe20003800200 */
[----:B------:R-:W2:Y:S01]  /*86b0*/  SHFL.DOWN P1, R0, R131, 0x1, 0x1f ;  /* 0x08201f0083007f89 */ /* 0x000ea20000020000 */
[----:B0--3--:R-:W0:Y:S01]  /*86c0*/  S2R R4, SR_LANEID ;  /* 0x0000000000047919 */ /* 0x009e220000000000 */
[----:B------:R-:W3:Y:S01]  /*86d0*/  S2R R6, SR_TID.X ;  /* 0x0000000000067919 */ /* 0x000ee20000002100 */
        /* <DEDUP_REMOVED lines=22> */
.L_x_8406:
[----:B------:R-:W-:Y:S05]  /*8840*/  BSYNC.RECONVERGENT B0 ;  /* 0x0000000000007941 */ /* 0x000fea0003800200 */
.L_x_8405:
        /* <DEDUP_REMOVED lines=8> */
.L_x_8407:
        /* <DEDUP_REMOVED lines=18> */
.L_x_8408:
        /* <DEDUP_REMOVED lines=9> */
.L_x_10504:


//--------------------- .text._Z25selective_scan_bwd_kernelI32Selective_Scan_bwd_kernel_traitsILi32ELi8ELb0ELb0ELb0ELb0ELb0EffEEv12SSMParamsBwd --------------------------
	.section	.text._Z25selective_scan_bwd_kernelI32Selective_Scan_bwd_kernel_traitsILi32ELi8ELb0ELb0ELb0ELb0ELb0EffEEv12SSMParamsBwd,"ax",@progbits
	.align	128
        .global         _Z25selective_scan_bwd_kernelI32Selective_Scan_bwd_kernel_traitsILi32ELi8ELb0ELb0ELb0ELb0ELb0EffEEv12SSMParamsBwd
        .type           _Z25selective_scan_bwd_kernelI32Selective_Scan_bwd_kernel_traitsILi32ELi8ELb0ELb0ELb0ELb0ELb0EffEEv12SSMParamsBwd,@function
        .size           _Z25selective_scan_bwd_kernelI32Selective_Scan_bwd_kernel_traitsILi32ELi8ELb0ELb0ELb0ELb0ELb0EffEEv12SSMParamsBwd,(.L_x_10505 - _Z25selective_scan_bwd_kernelI32Selective_Scan_bwd_kernel_traitsILi32ELi8ELb0ELb0ELb0ELb0ELb0EffEEv12SSMParamsBwd)
        .other          _Z25selective_scan_bwd_kernelI32Selective_Scan_bwd_kernel_traitsILi32ELi8ELb0ELb0ELb0ELb0ELb0EffEEv12SSMParamsBwd,@"STO_CUDA_ENTRY STV_DEFAULT"
_Z25selective_scan_bwd_kernelI32Selective_Scan_bwd_kernel_traitsILi32ELi8ELb0ELb0ELb0ELb0ELb0EffEEv12SSMParamsBwd:
.text._Z25selective_scan_bwd_kernelI32Selective_Scan_bwd_kernel_traitsILi32ELi8ELb0ELb0ELb0ELb0ELb0EffEEv12SSMParamsBwd:
        /* <DEDUP_REMOVED lines=53> */
[----:B------:R-:W-:-:S03]  /*0350*/  IMAD.WIDE.U32 R4, R15, UR14, R4 ;  /* 0x0000000e0f047c25 */ /* 0x000fc6000f8e0004 */
[----:B------:R-:W-:Y:S01]  /*0360*/  IADD3 R28, P3, PT, R13, R2, RZ ;  /* 0x000000020d1c7210 */ /* 0x000fe20007f7e0ff */
[----:B0-----:R-:W-:Y:S01]  /*0370*/  IMAD.WIDE.U32 R6, R15, UR8, RZ ;  /* 0x000000080f067c25 */ /* 0x001fe2000f8e00ff */
[----:B------:R-:W-:-:S03]  /*0380*/  IADD3 R30, P4, PT, R13, R4, RZ ;  /* 0x000000040d1e7210 */ /* 0x000fc60007f9e0ff */
[----:B-1----:R-:W-:Y:S02]  /*0390*/  @P0 IMAD R11, R0, R11, RZ ;  /* 0x0000000b000b0224 */ /* 0x002fe400078e02ff */
[----:B------:R-:W-:Y:S01]  /*03a0*/  IMAD.WIDE.U32 R2, R15, R24, UR4 ;  /* 0x000000040f027e25 */ /* 0x000fe2000f8e0018 */
[----:B------:R-:W-:-:S03]  /*03b0*/  LEA R18, P2, R6, R26, 0x2 ;  /* 0x0000001a06127211 */ /* 0x000fc600078410ff */
[C---:B------:R-:W-:Y:S01]  /*03c0*/  IMAD R21, R15.reuse, UR15, R5 ;  /* 0x0000000f0f157c24 */ /* 0x040fe2000f8e0205 */
[----:B------:R-:W-:Y:S01]  /*03d0*/  CS2R R4, SRZ ;  /* 0x0000000000047805 */ /* 0x000fe2000001ff00 */
[----:B------:R-:W-:Y:S01]  /*03e0*/  IMAD R19, R15, UR9, R7 ;  /* 0x000000090f137c24 */ /* 0x000fe2000f8e0207 */
[----:B------:R-:W-:Y:S01]  /*03f0*/  SHF.R.S32.HI R0, RZ, 0x1f, R13 ;  /* 0x0000001fff007819 */ /* 0x000fe2000001140d */
[----:B---3--:R-:W-:Y:S01]  /*0400*/  @P0 IMAD.WIDE R4, R11, 0x8, R8 ;  /* 0x000000080b040825 */ /* 0x008fe200078e0208 */
[----:B------:R-:W-:-:S03]  /*0410*/  IADD3 R13, P0, PT, R13, R2, RZ ;  /* 0x000000020d0d7210 */ /* 0x000fc60007f1e0ff */
[C---:B------:R-:W-:Y:S02]  /*0420*/  IMAD R9, R15.reuse, R25, R3 ;  /* 0x000000190f097224 */ /* 0x040fe400078e0203 */
[C---:B------:R-:W-:Y:S01]  /*0430*/  IMAD.WIDE.U32 R2, R15.reuse, UR10, RZ ;  /* 0x0000000a0f027c25 */ /* 0x040fe2000f8e00ff */
[----:B------:R-:W-:Y:S02]  /*0440*/  LEA.HI.X R19, R6, R27, R19, 0x2, P2 ;  /* 0x0000001b06137211 */ /* 0x000fe400010f1413 */
[C---:B------:R-:W-:Y:S01]  /*0450*/  IADD3.X R6, PT, PT, R0.reuse, R21, RZ, P4, !PT ;  /* 0x0000001500067210 */ /* 0x040fe200027fe4ff */
[----:B------:R-:W-:Y:S01]  /*0460*/  IMAD R21, R15, UR11, R3 ;  /* 0x0000000b0f157c24 */ /* 0x000fe2000f8e0203 */
[C---:B------:R-:W-:Y:S02]  /*0470*/  IADD3.X R7, PT, PT, R0.reuse, R23, RZ, P3, !PT ;  /* 0x0000001700077210 */ /* 0x040fe40001ffe4ff */
[----:B------:R-:W-:Y:S02]  /*0480*/  IADD3.X R32, PT, PT, R0, R9, RZ, P0, !PT ;  /* 0x0000000900207210 */ /* 0x000fe400007fe4ff */
[----:B------:R-:W-:-:S02]  /*0490*/  LEA R20, P0, R2, R34, 0x2 ;  /* 0x0000002202147211 */ /* 0x000fc400078010ff */
[----:B------:R-:W-:Y:S02]  /*04a0*/  LEA R3, P2, R28, R36, 0x2 ;  /* 0x000000241c037211 */ /* 0x000fe400078410ff */
[----:B--2---:R-:W-:Y:S02]  /*04b0*/  LEA R29, P3, R30, R38, 0x2 ;  /* 0x000000261e1d7211 */ /* 0x004fe400078610ff */
[----:B----4-:R-:W-:Y:S02]  /*04c0*/  LEA R31, P4, R13, R40, 0x2 ;  /* 0x000000280d1f7211 */ /* 0x010fe400078810ff */
[----:B------:R-:W-:Y:S02]  /*04d0*/  CS2R R22, SRZ ;  /* 0x0000000000167805 */ /* 0x000fe4000001ff00 */
[----:B------:R-:W-:Y:S02]  /*04e0*/  LEA.HI.X R21, R2, R35, R21, 0x2, P0 ;  /* 0x0000002302157211 */ /* 0x000fe400000f1415 */
[----:B------:R-:W-:-:S02]  /*04f0*/  LEA.HI.X R28, R28, R37, R7, 0x2, P2 ;  /* 0x000000251c1c7211 */ /* 0x000fc400010f1407 */
[----:B------:R-:W-:Y:S02]  /*0500*/  LEA.HI.X R30, R30, R39, R6, 0x2, P3 ;  /* 0x000000271e1e7211 */ /* 0x000fe400018f1406 */
[----:B------:R-:W-:Y:S01]  /*0510*/  LEA.HI.X R32, R13, R41, R32, 0x2, P4 ;  /* 0x000000290d207211 */ /* 0x000fe200020f1420 */
[----:B------:R-:W-:Y:S06]  /*0520*/  @!P1 BRA `(.L_x_8409) ;  /* 0x00000028008c9947 */ /* 0x000fec0003800000 */
[----:B------:R-:W0:Y:S01]  /*0530*/  S2R R25, SR_TID.X ;  /* 0x0000000000197919 */ /* 0x000e220000002100 */
[----:B------:R-:W1:Y:S01]  /*0540*/  LDC.64 R6, c[0x0][0x440] ;  /* 0x00011000ff067b82 */ /* 0x000e620000000a00 */
[----:B------:R-:W2:Y:S01]  /*0550*/  LDCU.64 UR6, c[0x0][0x3a0] ;  /* 0x00007400ff0677ac */ /* 0x000ea20008000a00 */
[----:B------:R-:W-:Y:S01]  /*0560*/  CS2R R22, SRZ ;  /* 0x0000000000167805 */ /* 0x000fe2000001ff00 */
[----:B------:R-:W-:Y:S01]  /*0570*/  UMOV UR4, 0x400 ;  /* 0x0000040000047882 */ /* 0x000fe20000000000 */
[----:B------:R-:W3:Y:S04]  /*0580*/  LDCU UR8, c[0x0][0x394] ;  /* 0x00007280ff0877ac */ /* 0x000ee80008000800 */
[----:B------:R-:W4:Y:S01]  /*0590*/  S2UR UR5, SR_CgaCtaId ;  /* 0x00000000000579c3 */ /* 0x000f220000008800 */
[----:B--2---:R-:W-:-:S04]  /*05a0*/  IMAD.WIDE.U32 R26, R15, UR6, RZ ;  /* 0x000000060f1a7c25 */ /* 0x004fc8000f8e00ff */
[----:B------:R-:W-:Y:S01]  /*05b0*/  IMAD R0, R15, UR7, R27 ;  /* 0x000000070f007c24 */ /* 0x000fe2000f8e021b */
[C---:B-1----:R-:W-:Y:S02]  /*05c0*/  LEA R24, P0, R26.reuse, R6, 0x2 ;  /* 0x000000061a187211 */ /* 0x042fe400078010ff */
[----:B------:R-:W-:Y:S02]  /*05d0*/  MOV R27, R3 ;  /* 0x00000003001b7202 */ /* 0x000fe40000000f00 */
[----:B------:R-:W-:Y:S02]  /*05e0*/  LEA.HI.X R26, R26, R7, R0, 0x2, P0 ;  /* 0x000000071a1a7211 */ /* 0x000fe400000f1400 */
[C---:B0-----:R-:W-:Y:S01]  /*05f0*/  SHF.L.U32 R0, R25.reuse, 0x3, RZ ;  /* 0x0000000319007819 */ /* 0x041fe200000006ff */
[----:B----4-:R-:W-:Y:S01]  /*0600*/  ULEA UR4, UR5, UR4, 0x18 ;  /* 0x0000000405047291 */ /* 0x010fe2000f8ec0ff */
[----:B------:R-:W-:Y:S02]  /*0610*/  LOP3.LUT R126, R25, 0x1f, RZ, 0xc0, !PT ;  /* 0x0000001f197e7812 */ /* 0x000fe400078ec0ff */
[----:B------:R-:W-:-:S02]  /*0620*/  LOP3.LUT R0, R0, 0x1f00, RZ, 0xc0, !PT ;  /* 0x00001f0000007812 */ /* 0x000fc400078ec0ff */
[----:B------:R-:W-:Y:S01]  /*0630*/  IADD3 R34, PT, PT, R25, 0x200, RZ ;  /* 0x0000020019227810 */ /* 0x000fe20007ffe0ff */
[----:B------:R-:W-:Y:S01]  /*0640*/  IMAD.U32 R14, RZ, RZ, UR4 ;  /* 0x00000004ff0e7e24 */ /* 0x000fe2000f8e00ff */
[----:B------:R-:W-:-:S04]  /*0650*/  LOP3.LUT R33, R0, 0x1f, R25, 0xf8, !PT ;  /* 0x0000001f00217812 */ /* 0x000fc800078ef819 */
[----:B------:R-:W-:Y:S02]  /*0660*/  LEA R128, R25, R14, 0x2 ;  /* 0x0000000e19807211 */ /* 0x000fe400078e10ff */
[C---:B------:R-:W-:Y:S02]  /*0670*/  LOP3.LUT R35, R33.reuse, 0x20, RZ, 0xfc, !PT ;  /* 0x0000002021237812 */ /* 0x040fe400078efcff */
[C---:B------:R-:W-:Y:S02]  /*0680*/  LOP3.LUT R36, R33.reuse, 0x40, RZ, 0xfc, !PT ;  /* 0x0000004021247812 */ /* 0x040fe400078efcff */
[C---:B------:R-:W-:Y:S02]  /*0690*/  LOP3.LUT R37, R33.reuse, 0x60, RZ, 0xfc, !PT ;  /* 0x0000006021257812 */ /* 0x040fe400078efcff */
[C---:B------:R-:W-:Y:S02]  /*06a0*/  LOP3.LUT R38, R33.reuse, 0x80, RZ, 0xfc, !PT ;  /* 0x0000008021267812 */ /* 0x040fe400078efcff */
[----:B------:R-:W-:-:S02]  /*06b0*/  LOP3.LUT R39, R33, 0xa0, RZ, 0xfc, !PT ;  /* 0x000000a021277812 */ /* 0x000fc400078efcff */
[C---:B------:R-:W-:Y:S02]  /*06c0*/  LOP3.LUT R40, R33.reuse, 0xc0, RZ, 0xfc, !PT ;  /* 0x000000c021287812 */ /* 0x040fe400078efcff */
[----:B---3--:R-:W-:-:S07]  /*06d0*/  LOP3.LUT R41, R33, 0xe0, RZ, 0xfc, !PT ;  /* 0x000000e021297812 */ /* 0x008fce00078efcff */
.L_x_8417:
[----:B0-----:R-:W0:Y:S01]  /*06e0*/  LDC R42, c[0x0][0x388] ;  /* 0x0000e200ff2a7b82 */ /* 0x001e220000000800 */
[----:B------:R-:W-:Y:S01]  /*06f0*/  UIADD3 UR9, UPT, UPT, UR8, -0x1, URZ ;  /* 0xffffffff08097890 */ /* 0x000fe2000fffe0ff */
[----:B------:R-:W-:Y:S02]  /*0700*/  SHF.L.U32 R2, R33, 0x2, RZ ;  /* 0x0000000221027819 */ /* 0x000fe400000006ff */
[----:B------:R-:W-:Y:S01]  /*0710*/  CS2R R10, SRZ ;  /* 0x00000000000a7805 */ /* 0x000fe2000001ff00 */
[----:B------:R-:W-:Y:S01]  /*0720*/  HFMA2 R0, -RZ, RZ, 0, 0 ;  /* 0x00000000ff007431 */ /* 0x000fe200000001ff */
[----:B------:R-:W-:Y:S01]  /*0730*/  USHF.L.U32 UR6, UR9, 0x8, URZ ;  /* 0x0000000809067899 */ /* 0x000fe200080006ff */
[C---:B------:R-:W-:Y:S02]  /*0740*/  IADD3 R8, P0, PT, R2.reuse, R27, RZ ;  /* 0x0000001b02087210 */ /* 0x040fe40007f1e0ff */
[----:B------:R-:W-:Y:S02]  /*0750*/  CS2R R12, SRZ ;  /* 0x00000000000c7805 */ /* 0x000fe4000001ff00 */
[----:B------:R-:W-:-:S02]  /*0760*/  IADD3 R6, P2, PT, R2, R29, RZ ;  /* 0x0000001d02067210 */ /* 0x000fc40007f5e0ff */
[----:B------:R-:W-:Y:S02]  /*0770*/  CS2R R52, SRZ ;  /* 0x0000000000347805 */ /* 0x000fe4000001ff00 */
[----:B------:R-:W-:Y:S02]  /*0780*/  IADD3.X R9, PT, PT, RZ, R28, RZ, P0, !PT ;  /* 0x0000001cff097210 */ /* 0x000fe400007fe4ff */
[----:B------:R-:W-:Y:S01]  /*0790*/  MOV R55, RZ ;  /* 0x000000ff00377202 */ /* 0x000fe20000000f00 */
[----:B------:R-:W-:Y:S01]  /*07a0*/  BAR.SYNC.DEFER_BLOCKING 0x0 ;  /* 0x0000000000007b1d */ /* 0x000fe20000010000 */
[----:B------:R-:W-:Y:S02]  /*07b0*/  IADD3 R2, P3, PT, R2, R31, RZ ;  /* 0x0000001f02027210 */ /* 0x000fe40007f7e0ff */
[----:B------:R-:W-:Y:S02]  /*07c0*/  IADD3.X R7, PT, PT, RZ, R30, RZ, P2, !PT ;  /* 0x0000001eff077210 */ /* 0x000fe400017fe4ff */
[----:B------:R-:W-:Y:S01]  /*07d0*/  IADD3.X R3, PT, PT, RZ, R32, RZ, P3, !PT ;  /* 0x00000020ff037210 */ /* 0x000fe20001ffe4ff */
[----:B------:R-:W1:Y:S01]  /*07e0*/  S2R R43, SR_LANEID ;  /* 0x00000000002b7919 */ /* 0x000e620000000000 */
[----:B------:R-:W-:Y:S01]  /*07f0*/  HFMA2 R61, -RZ, RZ, 0, 0 ;  /* 0x00000000ff3d7431 */ /* 0x000fe200000001ff */
[----:B------:R-:W-:-:S02]  /*0800*/  CS2R R62, SRZ ;  /* 0x00000000003e7805 */ /* 0x000fc4000001ff00 */
[----:B0-----:R-:W-:Y:S01]  /*0810*/  IADD3 R42, PT, PT, R42, -UR6, RZ ;  /* 0x800000062a2a7c10 */ /* 0x001fe2000fffe0ff */
[----:B------:R-:W-:Y:S01]  /*0820*/  HFMA2 R65, -RZ, RZ, 0, 0 ;  /* 0x00000000ff417431 */ /* 0x000fe200000001ff */
[----:B------:R-:W-:Y:S01]  /*0830*/  MOV R67, RZ ;  /* 0x000000ff00437202 */ /* 0x000fe20000000f00 */
[----:B------:R-:W0:Y:S01]  /*0840*/  LDCU UR7, c[0x0][0x38c] ;  /* 0x00007180ff0777ac */ /* 0x000e220008000800 */
[-C--:B------:R-:W-:Y:S02]  /*0850*/  ISETP.GE.AND P6, PT, R33, R42.reuse, PT ;  /* 0x0000002a2100720c */ /* 0x080fe40003fc6270 */
[-C--:B------:R-:W-:Y:S02]  /*0860*/  ISETP.GE.AND P0, PT, R35, R42.reuse, PT ;  /* 0x0000002a2300720c */ /* 0x080fe40003f06270 */
[-C--:B------:R-:W-:Y:S02]  /*0870*/  ISETP.GE.AND P1, PT, R36, R42.reuse, PT ;  /* 0x0000002a2400720c */ /* 0x080fe40003f26270 */
[----:B------:R-:W-:-:S02]  /*0880*/  ISETP.GE.AND P2, PT, R37, R42, PT ;  /* 0x0000002a2500720c */ /* 0x000fc40003f46270 */
[-C--:B------:R-:W-:Y:S02]  /*0890*/  ISETP.GE.AND P3, PT, R38, R42.reuse, PT ;  /* 0x0000002a2600720c */ /* 0x080fe40003f66270 */
[-C--:B------:R-:W-:Y:S02]  /*08a0*/  ISETP.GE.AND P4, PT, R39, R42.reuse, PT ;  /* 0x0000002a2700720c */ /* 0x080fe40003f86270 */
[-C--:B------:R-:W-:Y:S01]  /*08b0*/  ISETP.GE.AND P5, PT, R40, R42.reuse, PT ;  /* 0x0000002a2800720c */ /* 0x080fe20003fa6270 */
[----:B--2---:R-:W2:Y:S01]  /*08c0*/  @!P6 LDG.E R11, desc[UR16][R8.64] ;  /* 0x00000010080be981 */ /* 0x004ea2000c1e1900 */
[----:B------:R-:W-:-:S03]  /*08d0*/  ISETP.GE.AND P6, PT, R41, R42, PT ;  /* 0x0000002a2900720c */ /* 0x000fc60003fc6270 */
[----:B------:R-:W3:Y:S01]  /*08e0*/  @!P0 LDG.E R0, desc[UR16][R8.64+0x80] ;  /* 0x0000801008008981 */ /* 0x000ee2000c1e1900 */
[----:B------:R-:W-:-:S03]  /*08f0*/  P2R R64, PR, RZ, 0x1 ;  /* 0x00000001ff407803 */ /* 0x000fc60000000000 */
[----:B------:R-:W4:Y:S04]  /*0900*/  @!P1 LDG.E R13, desc[UR16][R8.64+0x100] ;  /* 0x00010010080d9981 */ /* 0x000f28000c1e1900 */
[----:B------:R-:W4:Y:S04]  /*0910*/  @!P2 LDG.E R10, desc[UR16][R8.64+0x180] ;  /* 0x00018010080aa981 */ /* 0x000f28000c1e1900 */
[----:B------:R-:W4:Y:S04]  /*0920*/  @!P3 LDG.E R53, desc[UR16][R8.64+0x200] ;  /* 0x000200100835b981 */ /* 0x000f28000c1e1900 */
[----:B------:R-:W4:Y:S04]  /*0930*/  @!P4 LDG.E R12, desc[UR16][R8.64+0x280] ;  /* 0x00028010080cc981 */ /* 0x000f28000c1e1900 */
[----:B------:R-:W4:Y:S04]  /*0940*/  @!P5 LDG.E R55, desc[UR16][R8.64+0x300] ;  /* 0x000300100837d981 */ /* 0x000f28000c1e1900 */
[----:B------:R0:W4:Y:S01]  /*0950*/  @!P6 LDG.E R52, desc[UR16][R8.64+0x380] ;  /* 0x000380100834e981 */ /* 0x000122000c1e1900 */
[C---:B-1----:R-:W-:Y:S01]  /*0960*/  VIADD R44, R43.reuse, 0x20 ;  /* 0x000000202b2c7836 */ /* 0x042fe20000000000 */
[----:B------:R-:W-:-:S02]  /*0970*/  IADD3 R46, PT, PT, R43, 0x40, RZ ;  /* 0x000000402b2e7810 */ /* 0x000fc40007ffe0ff */
[CC--:B------:R-:W-:Y:S02]  /*0980*/  LEA.HI.SX32 R45, R43.reuse, R43.reuse, 0x1b ;  /* 0x0000002b2b2d7211 */ /* 0x0c0fe400078fdaff */
[-C--:B------:R-:W-:Y:S02]  /*0990*/  LEA.HI.SX32 R47, R44, R43.reuse, 0x1b ;  /* 0x0000002b2c2f7211 */ /* 0x080fe400078fdaff */
[C---:B------:R-:W-:Y:S02]  /*09a0*/  IADD3 R48, PT, PT, R43.reuse, 0x80, RZ ;  /* 0x000000802b307810 */ /* 0x040fe40007ffe0ff */
[----:B0-----:R-:W-:Y:S02]  /*09b0*/  IADD3 R8, PT, PT, R43, 0x60, RZ ;  /* 0x000000602b087810 */ /* 0x001fe40007ffe0ff */
[----:B------:R-:W-:Y:S02]  /*09c0*/  LEA.HI.SX32 R49, R46, R43, 0x1b ;  /* 0x0000002b2e317211 */ /* 0x000fe400078fdaff */
[----:B------:R-:W-:-:S02]  /*09d0*/  LEA R44, R45, R14, 0x2 ;  /* 0x0000000e2d2c7211 */ /* 0x000fc400078e10ff */
[----:B------:R-:W-:Y:S02]  /*09e0*/  IADD3 R50, PT, PT, R43, 0xa0, RZ ;  /* 0x000000a02b327810 */ /* 0x000fe40007ffe0ff */
[----:B------:R-:W-:Y:S02]  /*09f0*/  LEA R45, R47, R14, 0x2 ;  /* 0x0000000e2f2d7211 */ /* 0x000fe400078e10ff */
[C---:B------:R-:W-:Y:S02]  /*0a00*/  IADD3 R54, PT, PT, R43.reuse, 0xc0, RZ ;  /* 0x000000c02b367810 */ /* 0x040fe40007ffe0ff */
[----:B------:R-:W-:Y:S02]  /*0a10*/  IADD3 R56, PT, PT, R43, 0xe0, RZ ;  /* 0x000000e02b387810 */ /* 0x000fe40007ffe0ff */
[-C--:B------:R-:W-:Y:S01]  /*0a20*/  LEA.HI.SX32 R47, R8, R43.reuse, 0x1b ;  /* 0x0000002b082f7211 */ /* 0x080fe200078fdaff */
[----:B------:R-:W-:Y:S01]  /*0a30*/  HFMA2 R8, -RZ, RZ, 0, 0 ;  /* 0x00000000ff087431 */ /* 0x000fe200000001ff */
[----:B------:R-:W-:-:S02]  /*0a40*/  LEA.HI.SX32 R9, R48, R43, 0x1b ;  /* 0x0000002b30097211 */ /* 0x000fc400078fdaff */
[-C--:B------:R-:W-:Y:S02]  /*0a50*/  LEA R46, R49, R14.reuse, 0x2 ;  /* 0x0000000e312e7211 */ /* 0x080fe400078e10ff */
[-C--:B------:R-:W-:Y:S01]  /*0a60*/  LEA.HI.SX32 R49, R50, R43.reuse, 0x1b ;  /* 0x0000002b32317211 */ /* 0x080fe200078fdaff */
[----:B------:R-:W-:Y:S01]  /*0a70*/  IMAD R48, R9, 0x4, R14 ;  /* 0x0000000409307824 */ /* 0x000fe200078e020e */
[----:B------:R-:W-:Y:S02]  /*0a80*/  LEA.HI.SX32 R51, R56, R43, 0x1b ;  /* 0x0000002b38337211 */ /* 0x000fe400078fdaff */
[-C--:B------:R-:W-:Y:S02]  /*0a90*/  LEA R47, R47, R14.reuse, 0x2 ;  /* 0x0000000e2f2f7211 */ /* 0x080fe400078e10ff */
[-C--:B------:R-:W-:Y:S02]  /*0aa0*/  LEA R49, R49, R14.reuse, 0x2 ;  /* 0x0000000e31317211 */ /* 0x080fe400078e10ff */
[----:B------:R-:W-:-:S02]  /*0ab0*/  LEA R51, R51, R14, 0x2 ;  /* 0x0000000e33337211 */ /* 0x000fc400078e10ff */
[----:B------:R-:W-:Y:S01]  /*0ac0*/  ISETP.GE.AND P0, PT, R33, R42, PT ;  /* 0x0000002a2100720c */ /* 0x000fe20003f06270 */
[----:B--2---:R0:W-:Y:S04]  /*0ad0*/  STS [R44], R11 ;  /* 0x0000000b2c007388 */ /* 0x0041e80000000800 */
[----:B---3--:R1:W-:Y:S04]  /*0ae0*/  STS [R45+0x80], R0 ;  /* 0x000080002d007388 */ /* 0x0083e80000000800 */
[----:B----4-:R2:W-:Y:S01]  /*0af0*/  STS [R46+0x100], R13 ;  /* 0x0001000d2e007388 */ /* 0x0105e20000000800 */
[----:B0-----:R-:W-:-:S03]  /*0b00*/  LEA.HI.SX32 R11, R54, R43, 0x1b ;  /* 0x0000002b360b7211 */ /* 0x001fc600078fdaff */
[----:B------:R0:W-:Y:S01]  /*0b10*/  STS [R47+0x180], R10 ;  /* 0x0001800a2f007388 */ /* 0x0001e20000000800 */
[----:B-1----:R-:W-:Y:S02]  /*0b20*/  SHF.L.U32 R0, R43, 0x3, RZ ;  /* 0x000000032b007819 */ /* 0x002fe400000006ff */
[----:B------:R-:W-:Y:S01]  /*0b30*/  LEA R50, R11, R14, 0x2 ;  /* 0x0000000e0b327211 */ /* 0x000fe200078e10ff */
[----:B------:R-:W-:Y:S01]  /*0b40*/  STS [R48+0x200], R53 ;  /* 0x0002003530007388 */ /* 0x000fe20000000800 */
[----:B------:R-:W-:Y:S02]  /*0b50*/  LEA.HI.SX32 R9, R0, R0, 0x1b ;  /* 0x0000000000097211 */ /* 0x000fe400078fdaff */
[----:B--2---:R-:W-:Y:S01]  /*0b60*/  MOV R13, RZ ;  /* 0x000000ff000d7202 */ /* 0x004fe20000000f00 */
[----:B------:R-:W-:Y:S01]  /*0b70*/  STS [R49+0x280], R12 ;  /* 0x0002800c31007388 */ /* 0x000fe20000000800 */
[----:B0-----:R-:W-:Y:S02]  /*0b80*/  CS2R R10, SRZ ;  /* 0x00000000000a7805 */ /* 0x001fe4000001ff00 */
[----:B------:R-:W-:Y:S01]  /*0b90*/  MOV R0, RZ ;  /* 0x000000ff00007202 */ /* 0x000fe20000000f00 */
[----:B------:R-:W-:Y:S04]  /*0ba0*/  STS [R50+0x300], R55 ;  /* 0x0003003732007388 */ /* 0x000fe80000000800 */
[----:B------:R0:W-:Y:S02]  /*0bb0*/  STS [R51+0x380], R52 ;  /* 0x0003803433007388 */ /* 0x0001e40000000800 */
[----:B0-----:R-:W-:Y:S01]  /*0bc0*/  LEA R52, R9, R14, 0x2 ;  /* 0x0000000e09347211 */ /* 0x001fe200078e10ff */
        /* <DEDUP_REMOVED lines=11> */
[----:B------:R-:W-:-:S03]  /*0c80*/  ISETP.NE.AND P0, PT, R64, RZ, PT ;  /* 0x000000ff4000720c */ /* 0x000fc60003f05270 */
[----:B------:R-:W3:Y:S04]  /*0c90*/  @!P1 LDG.E R13, desc[UR16][R6.64+0x100] ;  /* 0x00010010060d9981 */ /* 0x000ee8000c1e1900 */
[----:B------:R-:W4:Y:S04]  /*0ca0*/  @!P2 LDG.E R62, desc[UR16][R6.64+0x180] ;  /* 0x00018010063ea981 */ /* 0x000f28000c1e1900 */
[----:B------:R-:W4:Y:S04]  /*0cb0*/  @!P3 LDG.E R61, desc[UR16][R6.64+0x200] ;  /* 0x00020010063db981 */ /* 0x000f28000c1e1900 */
[----:B------:R-:W3:Y:S01]  /*0cc0*/  @!P0 LDG.E R8, desc[UR16][R6.64+0x80] ;  /* 0x0000801006088981 */ /* 0x000ee2000c1e1900 */
[----:B------:R-:W-:-:S03]  /*0cd0*/  P2R R12, PR, RZ, 0x1 ;  /* 0x00000001ff0c7803 */ /* 0x000fc60000000000 */
[----:B------:R-:W4:Y:S04]  /*0ce0*/  @!P4 LDG.E R0, desc[UR16][R6.64+0x280] ;  /* 0x000280100600c981 */ /* 0x000f28000c1e1900 */
[----:B------:R-:W4:Y:S04]  /*0cf0*/  @!P5 LDG.E R63, desc[UR16][R6.64+0x300] ;  /* 0x00030010063fd981 */ /* 0x000f28000c1e1900 */
[----:B------:R0:W4:Y:S01]  /*0d00*/  @!P6 LDG.E R10, desc[UR16][R6.64+0x380] ;  /* 0x00038010060ae981 */ /* 0x000122000c1e1900 */
[----:B------:R-:W-:Y:S01]  /*0d10*/  ISETP.GE.AND P0, PT, R33, R42, PT ;  /* 0x0000002a2100720c */ /* 0x000fe20003f06270 */
[----:B0-----:R-:W-:-:S02]  /*0d20*/  IMAD.MOV.U32 R6, RZ, RZ, RZ ;  /* 0x000000ffff067224 */ /* 0x001fc400078e00ff */
[----:B--2---:R-:W-:Y:S04]  /*0d30*/  STS [R44], R11 ;  /* 0x0000000b2c007388 */ /* 0x004fe80000000800 */
[----:B---3--:R0:W-:Y:S04]  /*0d40*/  STS [R45+0x80], R8 ;  /* 0x000080082d007388 */ /* 0x0081e80000000800 */
[----:B------:R-:W-:Y:S04]  /*0d50*/  STS [R46+0x100], R13 ;  /* 0x0001000d2e007388 */ /* 0x000fe80000000800 */
        /* <DEDUP_REMOVED lines=17> */
[----:B--2---:R-:W-:Y:S01]  /*0e70*/  HFMA2 R10, -RZ, RZ, 0, 0 ;  /* 0x00000000ff0a7431 */ /* 0x004fe200000001ff */
[----:B------:R-:W-:-:S02]  /*0e80*/  MOV R63, RZ ;  /* 0x000000ff003f7202 */ /* 0x000fc40000000f00 */
[----:B------:R-:W2:Y:S01]  /*0e90*/  @!P0 LDG.E R65, desc[UR16][R2.64] ;  /* 0x0000001002418981 */ /* 0x000ea2000c1e1900 */
[----:B------:R-:W-:Y:S01]  /*0ea0*/  ISETP.NE.AND P0, PT, R12, RZ, PT ;  /* 0x000000ff0c00720c */ /* 0x000fe20003f05270 */
[----:B------:R-:W-:Y:S02]  /*0eb0*/  HFMA2 R12, -RZ, RZ, 0, 0 ;  /* 0x00000000ff0c7431 */ /* 0x000fe400000001ff */
[----:B------:R-:W3:Y:S04]  /*0ec0*/  @!P1 LDG.E R61, desc[UR16][R2.64+0x100] ;  /* 0x00010010023d9981 */ /* 0x000ee8000c1e1900 */
[----:B------:R-:W4:Y:S04]  /*0ed0*/  @!P2 LDG.E R8, desc[UR16][R2.64+0x180] ;  /* 0x000180100208a981 */ /* 0x000f28000c1e1900 */
[----:B------:R-:W4:Y:S04]  /*0ee0*/  @!P3 LDG.E R63, desc[UR16][R2.64+0x200] ;  /* 0x00020010023fb981 */ /* 0x000f28000c1e1900 */
[----:B------:R-:W3:Y:S04]  /*0ef0*/  @!P0 LDG.E R6, desc[UR16][R2.64+0x80] ;  /* 0x0000801002068981 */ /* 0x000ee8000c1e1900 */
[----:B------:R-:W4:Y:S04]  /*0f00*/  @!P4 LDG.E R10, desc[UR16][R2.64+0x280] ;  /* 0x00028010020ac981 */ /* 0x000f28000c1e1900 */
[----:B------:R-:W4:Y:S04]  /*0f10*/  @!P5 LDG.E R67, desc[UR16][R2.64+0x300] ;  /* 0x000300100243d981 */ /* 0x000f28000c1e1900 */
[----:B------:R-:W4:Y:S01]  /*0f20*/  @!P6 LDG.E R12, desc[UR16][R2.64+0x380] ;  /* 0x00038010020ce981 */ /* 0x000f22000c1e1900 */
[----:B------:R-:W-:Y:S01]  /*0f30*/  UISETP.GE.AND UP0, UPT, UR7, 0x1, UPT ;  /* 0x000000010700788c */ /* 0x000fe2000bf06270 */
[----:B------:R-:W-:-:S02]  /*0f40*/  HFMA2 R81, -RZ, RZ, 0, 0 ;  /* 0x00000000ff517431 */ /* 0x000fc400000001ff */
[----:B------:R-:W-:Y:S02]  /*0f50*/  HFMA2 R73, -RZ, RZ, 0, 0 ;  /* 0x00000000ff497431 */ /* 0x000fe400000001ff */
[----:B------:R-:W-:Y:S01]  /*0f60*/  HFMA2 R107, -RZ, RZ, 0, 0 ;  /* 0x00000000ff6b7431 */ /* 0x000fe200000001ff */
[----:B------:R-:W-:Y:S01]  /*0f70*/  MOV R83, RZ ;  /* 0x000000ff00537202 */ /* 0x000fe20000000f00 */
[----:B------:R-:W-:Y:S01]  /*0f80*/  IMAD.MOV.U32 R113, RZ, RZ, RZ ;  /* 0x000000ffff717224 */ /* 0x000fe200078e00ff */
[----:B------:R-:W-:Y:S02]  /*0f90*/  MOV R109, RZ ;  /* 0x000000ff006d7202 */ /* 0x000fe40000000f00 */
[----:B------:R-:W-:Y:S02]  /*0fa0*/  MOV R111, RZ ;  /* 0x000000ff006f7202 */ /* 0x000fe40000000f00 */
[----:B------:R-:W-:Y:S01]  /*0fb0*/  MOV R75, RZ ;  /* 0x000000ff004b7202 */ /* 0x000fe20000000f00 */
[----:B--2---:R-:W-:Y:S04]  /*0fc0*/  STS [R44], R65 ;  /* 0x000000412c007388 */ /* 0x004fe80000000800 */
        /* <DEDUP_REMOVED lines=15> */
[----:B------:R-:W4:Y:S01]  /*10c0*/  LDS R71, [R52+0x1c] ;  /* 0x00001c0034477984 */ /* 0x000f220000000800 */
[----:B0-----:R-:W-:-:S04]  /*10d0*/  FFMA.FTZ R2, R54, R0, R23 ;  /* 0x0000000036027223 */ /* 0x001fc80000010017 */
[----:B-1----:R-:W-:-:S04]  /*10e0*/  FFMA.FTZ R2, R53, R62, R2 ;  /* 0x0000003e35027223 */ /* 0x002fc80000010002 */
[----:B--2---:R-:W-:-:S04]  /*10f0*/  FFMA.FTZ R3, R55, R64, R2 ;  /* 0x0000004037037223 */ /* 0x004fc80000010002 */
[----:B---3--:R-:W-:-:S04]  /*1100*/  FFMA.FTZ R2, R56, R66, R3 ;  /* 0x0000004238027223 */ /* 0x008fc80000010003 */
[----:B----4-:R-:W-:-:S04]  /*1110*/  FFMA.FTZ R3, R57, R68, R2 ;  /* 0x0000004439037223 */ /* 0x010fc80000010002 */
[----:B------:R-:W-:-:S04]  /*1120*/  FFMA.FTZ R2, R58, R70, R3 ;  /* 0x000000463a027223 */ /* 0x000fc80000010003 */
[----:B------:R-:W-:Y:S01]  /*1130*/  FFMA.FTZ R23, R59, R72, R2 ;  /* 0x000000483b177223 */ /* 0x000fe20000010002 */
[-C--:B-----5:R-:W-:Y:S01]  /*1140*/  FMUL.FTZ R77, R0, R17.reuse ;  /* 0x00000011004d7220 */ /* 0x0a0fe20000410000 */
        /* <DEDUP_REMOVED lines=11> */
[--C-:B------:R-:W-:Y:S01]  /*1200*/  FADD.FTZ R74, R7, R16.reuse ;  /* 0x00000010074a7221 */ /* 0x100fe20000010000 */
[--C-:B------:R-:W-:Y:S01]  /*1210*/  FADD.FTZ R76, R9, R16.reuse ;  /* 0x00000010094c7221 */ /* 0x100fe20000010000 */
[--C-:B------:R-:W-:Y:S01]  /*1220*/  FADD.FTZ R78, R11, R16.reuse ;  /* 0x000000100b4e7221 */ /* 0x100fe20000010000 */
[----:B------:R-:W-:Y:S01]  /*1230*/  UIADD3 UR4, UPT, UPT, UR8, -0x2, URZ ;  /* 0xfffffffe08047890 */ /* 0x000fe2000fffe0ff */
[--C-:B------:R-:W-:Y:S01]  /*1240*/  FADD.FTZ R87, R87, R16.reuse ;  /* 0x0000001057577221 */ /* 0x100fe20000010000 */
[----:B------:R-:W-:Y:S01]  /*1250*/  ULOP3.LUT UR10, UR6, 0x100, URZ, 0xc0, !UPT ;  /* 0x00000100060a7892 */ /* 0x000fe2000f8ec0ff */
[--C-:B------:R-:W-:Y:S01]  /*1260*/  FADD.FTZ R89, R89, R16.reuse ;  /* 0x0000001059597221 */ /* 0x100fe20000010000 */
[----:B------:R-:W1:Y:S01]  /*1270*/  LDC.64 R6, c[0x0][0x3e0] ;  /* 0x0000f800ff067b82 */ /* 0x000e620000000a00 */
[----:B------:R-:W-:Y:S01]  /*1280*/  UIMAD UR4, UR4, UR7, URZ ;  /* 0x00000007040472a4 */ /* 0x000fe2000f8e02ff */
[--C-:B------:R-:W-:Y:S01]  /*1290*/  FADD.FTZ R91, R91, R16.reuse ;  /* 0x000000105b5b7221 */ /* 0x100fe20000010000 */
[--C-:B------:R-:W-:Y:S01]  /*12a0*/  FADD.FTZ R80, R13, R16.reuse ;  /* 0x000000100d507221 */ /* 0x100fe20000010000 */
[----:B------:R-:W-:Y:S01]  /*12b0*/  FADD.FTZ R93, R93, R16 ;  /* 0x000000105d5d7221 */ /* 0x000fe20000010000 */
[----:B------:R-:W-:Y:S01]  /*12c0*/  USHF.L.U32 UR5, UR8, 0xa, URZ ;  /* 0x0000000a08057899 */ /* 0x000fe200080006ff */
[----:B------:R-:W-:Y:S01]  /*12d0*/  IADD3 R82, PT, PT, R14, 0xee8, RZ ;  /* 0x00000ee80e527810 */ /* 0x000fe20007ffe0ff */
[----:B------:R-:W-:Y:S01]  /*12e0*/  IMAD.MOV.U32 R88, RZ, RZ, R21 ;  /* 0x000000ffff587224 */ /* 0x000fe200078e0015 */
[----:B------:R-:W2:Y:S01]  /*12f0*/  LDC.64 R8, c[0x0][0x3c0] ;  /* 0x0000f000ff087b82 */ /* 0x000ea20000000a00 */
[----:B------:R-:W-:Y:S01]  /*1300*/  MOV R83, RZ ;  /* 0x000000ff00537202 */ /* 0x000fe20000000f00 */
[----:B------:R-:W-:Y:S01]  /*1310*/  FMUL.FTZ R92, R54, R87 ;  /* 0x00000057365c7220 */ /* 0x000fe20000410000 */
[----:B------:R-:W-:Y:S01]  /*1320*/  MOV R95, R24 ;  /* 0x00000018005f7202 */ /* 0x000fe20000000f00 */
[----:B------:R-:W-:Y:S01]  /*1330*/  FMUL.FTZ R101, R53, R74 ;  /* 0x0000004a35657220 */ /* 0x000fe20000410000 */
[----:B------:R-:W-:Y:S01]  /*1340*/  MOV R84, R26 ;  /* 0x0000001a00547202 */ /* 0x000fe20000000f00 */
[----:B------:R-:W-:Y:S01]  /*1350*/  FMUL.FTZ R94, R55, R76 ;  /* 0x0000004c375e7220 */ /* 0x000fe20000410000 */
[----:B------:R-:W-:Y:S01]  /*1360*/  MOV R97, R18 ;  /* 0x0000001200617202 */ /* 0x000fe20000000f00 */
[----:B------:R-:W3:Y:S01]  /*1370*/  LDC.64 R10, c[0x0][0x3a8] ;  /* 0x0000ea00ff0a7b82 */ /* 0x000ee20000000a00 */
[----:B0-----:R-:W-:Y:S01]  /*1380*/  ISETP.LE.AND P0, PT, R2, UR8, PT ;  /* 0x0000000802007c0c */ /* 0x001fe2000bf03270 */
[----:B------:R-:W-:Y:S01]  /*1390*/  FMUL.FTZ R96, R56, R89 ;  /* 0x0000005938607220 */ /* 0x000fe20000410000 */
[----:B------:R-:W-:Y:S01]  /*13a0*/  MOV R86, R19 ;  /* 0x0000001300567202 */ /* 0x000fe20000000f00 */
[----:B------:R-:W-:Y:S01]  /*13b0*/  FMUL.FTZ R98, R57, R78 ;  /* 0x0000004e39627220 */ /* 0x000fe20000410000 */
[----:B------:R-:W-:Y:S01]  /*13c0*/  MOV R99, R20 ;  /* 0x0000001400637202 */ /* 0x000fe20000000f00 */
[----:B------:R-:W-:Y:S01]  /*13d0*/  FMUL.FTZ R100, R58, R91 ;  /* 0x0000005b3a647220 */ /* 0x000fe20000410000 */
[----:B------:R-:W-:Y:S01]  /*13e0*/  MOV R90, R14 ;  /* 0x0000000e005a7202 */ /* 0x000fe20000000f00 */
[----:B------:R-:W0:Y:S01]  /*13f0*/  LDC R130, c[0x0][0x394] ;  /* 0x0000e500ff827b82 */ /* 0x000e220000000800 */
[----:B------:R-:W-:Y:S01]  /*1400*/  FMUL.FTZ R102, R59, R80 ;  /* 0x000000503b667220 */ /* 0x000fe20000410000 */
[----:B------:R-:W-:Y:S01]  /*1410*/  ISETP.EQ.AND P0, PT, R25, RZ, !P0 ;  /* 0x000000ff1900720c */ /* 0x000fe20004702270 */
[----:B------:R-:W-:Y:S01]  /*1420*/  FMUL.FTZ R103, R60, R93 ;  /* 0x0000005d3c677220 */ /* 0x000fe20000410000 */
[----:B------:R-:W-:Y:S01]  /*1430*/  MOV R105, UR10 ;  /* 0x0000000a00697c02 */ /* 0x000fe20008000f00 */
[----:B------:R-:W-:Y:S01]  /*1440*/  UIADD3 UR11, UPT, UPT, -UR7, URZ, URZ ;  /* 0x000000ff070b7290 */ /* 0x000fe2000fffe1ff */
[----:B-1----:R-:W-:Y:S01]  /*1450*/  SHF.L.U64.HI R7, R6, 0x2, R7 ;  /* 0x0000000206077819 */ /* 0x002fe20000010207 */
[----:B------:R-:W1:Y:S01]  /*1460*/  LDCU UR12, c[0x0][0x394] ;  /* 0x00007280ff0c77ac */ /* 0x000e620008000800 */
[----:B--2---:R-:W-:-:S02]  /*1470*/  SHF.L.U64.HI R9, R8, 0x2, R9 ;  /* 0x0000000208097819 */ /* 0x004fc40000010209 */
[----:B------:R-:W-:Y:S01]  /*1480*/  MOV R115, UR4 ;  /* 0x0000000400737c02 */ /* 0x000fe20008000f00 */
[----:B------:R-:W-:Y:S01]  /*1490*/  ULOP3.LUT UR5, UR5, 0x400, URZ, 0xc0, !UPT ;  /* 0x0000040005057892 */ /* 0x000fe2000f8ec0ff */
[----:B---3--:R-:W-:-:S11]  /*14a0*/  SHF.L.U64.HI R11, R10, 0x2, R11 ;  /* 0x000000020a0b7819 */ /* 0x008fd6000001020b */
.L_x_8416:
[----:B------:R-:W-:Y:S02]  /*14b0*/  MOV R2, R95 ;  /* 0x0000005f00027202 */ /* 0x000fe40000000f00 */
[----:B------:R-:W-:-:S05]  /*14c0*/  MOV R3, R84 ;  /* 0x0000005400037202 */ /* 0x000fca0000000f00 */
[----:B--2---:R2:W3:Y:S01]  /*14d0*/  LDG.E R104, desc[UR16][R2.64] ;  /* 0x0000001002687981 */ /* 0x0044e2000c1e1900 */
[----:B------:R-:W-:Y:S02]  /*14e0*/  MOV R13, R88 ;  /* 0x00000058000d7202 */ /* 0x000fe40000000f00 */
[----:B------:R-:W-:-:S05]  /*14f0*/  MOV R12, R99 ;  /* 0x00000063000c7202 */ /* 0x000fca0000000f00 */
[----:B------:R-:W4:Y:S01]  /*1500*/  LDG.E R13, desc[UR16][R12.64] ;  /* 0x000000100c0d7981 */ /* 0x000f22000c1e1900 */
[----:B--2---:R-:W-:Y:S02]  /*1510*/  MOV R2, R97 ;  /* 0x0000006100027202 */ /* 0x004fe40000000f00 */
[----:B------:R-:W-:-:S05]  /*1520*/  MOV R3, R86 ;  /* 0x0000005600037202 */ /* 0x000fca0000000f00 */
[----:B------:R2:W4:Y:S01]  /*1530*/  LDG.E R110, desc[UR16][R2.64] ;  /* 0x00000010026e7981 */ /* 0x000522000c1e1900 */
[C---:B------:R-:W-:Y:S02]  /*1540*/  ISETP.NE.AND P2, PT, R25.reuse, RZ, PT ;  /* 0x000000ff1900720c */ /* 0x040fe40003f45270 */
[----:B------:R-:W-:Y:S02]  /*1550*/  ISETP.NE.AND P1, PT, R25, 0x1f, PT ;  /* 0x0000001f1900780c */ /* 0x000fe40003f25270 */
[----:B--2---:R-:W-:-:S04]  /*1560*/  SEL R3, R105, R34, !P2 ;  /* 0x0000002269037207 */ /* 0x004fc80005000000 */
[----:B------:R-:W-:Y:S01]  /*1570*/  LEA R2, R3, R14, 0x2 ;  /* 0x0000000e03027211 */ /* 0x000fe200078e10ff */
[----:B------:R-:W-:Y:S01]  /*1580*/  BSSY.RECONVERGENT B0, `(.L_x_8411) ;  /* 0x0000024000007945 */ /* 0x000fe20003800200 */
[----:B---3--:R-:W-:-:S04]  /*1590*/  FMUL.FTZ R106, R104, 1.4426950216293334961 ;  /* 0x3fb8aa3b686a7820 */ /* 0x008fc80000410000 */
[-C--:B------:R-:W-:Y:S01]  /*15a0*/  FMUL.FTZ R127, R87, R106.reuse ;  /* 0x0000006a577f7220 */ /* 0x080fe20000410000 */
[-C--:B------:R-:W-:Y:S01]  /*15b0*/  FMUL.FTZ R108, R74, R106.reuse ;  /* 0x0000006a4a6c7220 */ /* 0x080fe20000410000 */
[-C--:B------:R-:W-:Y:S01]  /*15c0*/  FMUL.FTZ R125, R76, R106.reuse ;  /* 0x0000006a4c7d7220 */ /* 0x080fe20000410000 */
[-C--:B------:R-:W-:Y:S01]  /*15d0*/  FMUL.FTZ R123, R89, R106.reuse ;  /* 0x0000006a597b7220 */ /* 0x080fe20000410000 */
[-C--:B------:R-:W-:Y:S02]  /*15e0*/  FMUL.FTZ R121, R78, R106.reuse ;  /* 0x0000006a4e797220 */ /* 0x080fe40000410000 */
[----:B------:R-:W2:Y:S01]  /*15f0*/  MUFU.EX2 R127, R127 ;  /* 0x0000007f007f7308 */ /* 0x000ea20000000800 */
[-C--:B------:R-:W-:Y:S01]  /*1600*/  FMUL.FTZ R117, R91, R106.reuse ;  /* 0x0000006a5b757220 */ /* 0x080fe20000410000 */
[-C--:B------:R-:W-:Y:S01]  /*1610*/  FMUL.FTZ R119, R80, R106.reuse ;  /* 0x0000006a50777220 */ /* 0x080fe20000410000 */
[----:B------:R-:W-:-:S05]  /*1620*/  FMUL.FTZ R106, R93, R106 ;  /* 0x0000006a5d6a7220 */ /* 0x000fca0000410000 */
[----:B------:R-:W3:Y:S08]  /*1630*/  MUFU.EX2 R108, R108 ;  /* 0x0000006c006c7308 */ /* 0x000ef00000000800 */
[----:B------:R-:W0:Y:S08]  /*1640*/  MUFU.EX2 R125, R125 ;  /* 0x0000007d007d7308 */ /* 0x000e300000000800 */
[----:B------:R-:W0:Y:S08]  /*1650*/  MUFU.EX2 R123, R123 ;  /* 0x0000007b007b7308 */ /* 0x000e300000000800 */
[----:B------:R-:W0:Y:S08]  /*1660*/  MUFU.EX2 R121, R121 ;  /* 0x0000007900797308 */ /* 0x000e300000000800 */
[----:B------:R-:W0:Y:S08]  /*1670*/  MUFU.EX2 R117, R117 ;  /* 0x0000007500757308 */ /* 0x000e300000000800 */
[----:B------:R-:W0:Y:S08]  /*1680*/  MUFU.EX2 R119, R119 ;  /* 0x0000007700777308 */ /* 0x000e300000000800 */
[----:B------:R-:W0:Y:S01]  /*1690*/  MUFU.EX2 R106, R106 ;  /* 0x0000006a006a7308 */ /* 0x000e220000000800 */
[----:B--2---:R2:W-:Y:S01]  /*16a0*/  STS [R2+0x668], R127 ;  /* 0x0006687f02007388 */ /* 0x0045e20000000800 */
[----:B----4-:R-:W-:-:S04]  /*16b0*/  FMUL.FTZ R13, R110, R13 ;  /* 0x0000000d6e0d7220 */ /* 0x010fc80000410000 */
        /* <DEDUP_REMOVED lines=9> */
[----:B--23--:R-:W-:Y:S05]  /*1750*/  @P1 BRA `(.L_x_8412) ;  /* 0x0000000000141947 */ /* 0x00cfea0003800000 */
[----:B-1----:R-:W-:Y:S01]  /*1760*/  UISETP.NE.AND UP0, UPT, UR8, UR12, UPT ;  /* 0x0000000c0800728c */ /* 0x002fe2000bf05270 */
[----:B------:R-:W-:-:S08]  /*1770*/  IMAD.MOV.U32 R133, RZ, RZ, 0x3f800000 ;  /* 0x3f800000ff857424 */ /* 0x000fd000078e00ff */
[----:B------:R-:W-:Y:S05]  /*1780*/  BRA.U !UP0, `(.L_x_8413) ;  /* 0x00000001080c7547 */ /* 0x000fea000b800000 */
[----:B------:R4:W1:Y:S01]  /*1790*/  LDS R133, [R90+UR5+0x668] ;  /* 0x000668055a857984 */ /* 0x0008620008000800 */
[----:B------:R-:W-:Y:S05]  /*17a0*/  BRA `(.L_x_8413) ;  /* 0x0000000000047947 */ /* 0x000fea0003800000 */
.L_x_8412:
[----:B------:R2:W3:Y:S02]  /*17b0*/  LDS R133, [R128+0xe6c] ;  /* 0x000e6c0080857984 */ /* 0x0004e40000000800 */
.L_x_8413:
[----:B-1----:R-:W-:Y:S05]  /*17c0*/  BSYNC.RECONVERGENT B0 ;  /* 0x0000000000007941 */ /* 0x002fea0003800200 */
.L_x_8411:
[----:B------:R-:W-:Y:S01]  /*17d0*/  UISETP.NE.AND UP0, UPT, UR8, 0x1, UPT ;  /* 0x000000010800788c */ /* 0x000fe2000bf05270 */
[----:B------:R-:W-:-:S05]  /*17e0*/  HFMA2 R122, -RZ, RZ, 0, 0 ;  /* 0x00000000ff7a7431 */ /* 0x000fca00000001ff */
[----:B------:R-:W-:-:S04]  /*17f0*/  PLOP3.LUT P1, PT, PT, PT, UP0, 0x80, 0x8 ;  /* 0x000000000008781c */ /* 0x000fc80003f2f008 */
[----:B------:R-:W-:-:S13]  /*1800*/  ISETP.NE.OR P1, PT, R25, RZ, !P1 ;  /* 0x000000ff1900720c */ /* 0x000fda0004f25670 */
[----:B------:R-:W-:-:S05]  /*1810*/  @!P1 IMAD.WIDE R2, R115, 0x8, R4 ;  /* 0x0000000873029825 */ /* 0x000fca00078e0204 */
[----:B------:R1:W5:Y:S01]  /*1820*/  @!P1 LDG.E R122, desc[UR16][R2.64+0x4] ;  /* 0x00000410027a9981 */ /* 0x000362000c1e1900 */
[C---:B0--3--:R-:W-:Y:S01]  /*1830*/  FMUL.FTZ R12, R106.reuse, R133 ;  /* 0x000000856a0c7220 */ /* 0x049fe20000410000 */
        /* <DEDUP_REMOVED lines=8> */
[----:B-1----:R-:W-:-:S02]  /*18c0*/  FMUL.FTZ R2, R127, R108 ;  /* 0x0000006c7f027220 */ /* 0x002fc40000410000 */
[C---:B------:R-:W-:Y:S01]  /*18d0*/  FMUL.FTZ R12, R121.reuse, R12 ;  /* 0x0000000c790c7220 */ /* 0x040fe20000410000 */
[----:B------:R-:W-:Y:S01]  /*18e0*/  FFMA.FTZ R13, R121, R13, R116 ;  /* 0x0000000d790d7223 */ /* 0x000fe20000010074 */
[----:B------:R-:W-:Y:S02]  /*18f0*/  FMUL.FTZ R2, R125, R2 ;  /* 0x000000027d027220 */ /* 0x000fe40000410000 */
[C---:B------:R-:W-:Y:S01]  /*1900*/  FMUL.FTZ R110, R123.reuse, R12 ;  /* 0x0000000c7b6e7220 */ /* 0x040fe20000410000 */
[----:B------:R-:W-:Y:S01]  /*1910*/  FFMA.FTZ R12, R92, R108, R101 ;  /* 0x0000006c5c0c7223 */ /* 0x000fe20000010065 */
[C---:B------:R-:W-:Y:S01]  /*1920*/  FFMA.FTZ R13, R123.reuse, R13, R114 ;  /* 0x0000000d7b0d7223 */ /* 0x040fe20000010072 */
        /* <DEDUP_REMOVED lines=11> */
[----:B------:R-:W-:Y:S02]  /*19e0*/  MOV R110, R13 ;  /* 0x0000000d006e7202 */ /* 0x000fe40000000f00 */
[----:B------:R0:W1:Y:S01]  /*19f0*/  SHFL.DOWN PT, R134, R13, 0x1, 0x1f ;  /* 0x08201f000d867f89 */ /* 0x00006200000e0000 */
[----:B------:R-:W-:-:S04]  /*1a00*/  FFMA.FTZ R12, R117, R12, R100 ;  /* 0x0000000c750c7223 */ /* 0x000fc80000010064 */
[----:B------:R-:W-:-:S04]  /*1a10*/  FFMA.FTZ R12, R119, R12, R102 ;  /* 0x0000000c770c7223 */ /* 0x000fc80000010066 */
[----:B------:R-:W-:-:S05]  /*1a20*/  FFMA.FTZ R135, R106, R12, R103 ;  /* 0x0000000c6a877223 */ /* 0x000fca0000010067 */
[----:B------:R-:W3:Y:S01]  /*1a30*/  SHFL.UP PT, R12, R135, 0x1, RZ ;  /* 0x04200000870c7989 */ /* 0x000ee200000e00ff */
[----:B0-----:R-:W-:Y:S01]  /*1a40*/  @P1 FMUL.FTZ R13, R132, R3 ;  /* 0x00000003840d1220 */ /* 0x001fe20000410000 */
[----:B-1----:R-:W-:-:S04]  /*1a50*/  @P1 FFMA.FTZ R110, R3, R134, R110 ;  /* 0x00000086036e1223 */ /* 0x002fc8000001006e */
[----:B------:R-:W-:Y:S01]  /*1a60*/  @P1 MOV R3, R13 ;  /* 0x0000000d00031202 */ /* 0x000fe20000000f00 */
[----:B------:R-:W-:Y:S01]  /*1a70*/  FMUL.FTZ R13, R119, R2 ;  /* 0x00000002770d7220 */ /* 0x000fe20000410000 */
[----:B------:R-:W-:Y:S01]  /*1a80*/  ISETP.GE.AND P1, PT, R43, 0x1, PT ;  /* 0x000000012b00780c */ /* 0x000fe20003f26270 */
[----:B------:R-:W0:Y:S02]  /*1a90*/  SHFL.DOWN PT, R134, R110, 0x2, 0x1f ;  /* 0x08401f006e867f89 */ /* 0x000e2400000e0000 */
[----:B------:R-:W-:Y:S02]  /*1aa0*/  FMUL.FTZ R2, R106, R13 ;  /* 0x0000000d6a027220 */ /* 0x000fe40000410000 */
[----:B------:R-:W1:Y:S04]  /*1ab0*/  SHFL.DOWN PT, R132, R3, 0x2, 0x1f ;  /* 0x08401f0003847f89 */ /* 0x000e6800000e0000 */
[----:B------:R-:W4:Y:S01]  /*1ac0*/  SHFL.UP PT, R13, R2, 0x1, RZ ;  /* 0x04200000020d7989 */ /* 0x000f2200000e00ff */
[----:B---3--:R-:W-:-:S05]  /*1ad0*/  FFMA.FTZ R12, R2, R12, R135 ;  /* 0x0000000c020c7223 */ /* 0x008fca0000010087 */
[----:B------:R-:W-:-:S05]  /*1ae0*/  FSEL R135, R135, R12, !P1 ;  /* 0x0000000c87877208 */ /* 0x000fca0004800000 */
[----:B------:R-:W3:Y:S01]  /*1af0*/  SHFL.UP PT, R12, R135, 0x2, RZ ;  /* 0x04400000870c7989 */ /* 0x000ee200000e00ff */
[C---:B0-----:R-:W-:Y:S01]  /*1b00*/  @!P3 FFMA.FTZ R110, R3.reuse, R134, R110 ;  /* 0x00000086036eb223 */ /* 0x041fe2000001006e */
[----:B-1----:R-:W-:-:S04]  /*1b10*/  @!P3 FMUL.FTZ R132, R3, R132 ;  /* 0x000000840384b220 */ /* 0x002fc80000410000 */
[----:B------:R-:W0:Y:S01]  /*1b20*/  SHFL.DOWN PT, R134, R110, 0x4, 0x1f ;  /* 0x08801f006e867f89 */ /* 0x000e2200000e0000 */
[----:B----4-:R-:W-:Y:S01]  /*1b30*/  @P1 FMUL.FTZ R2, R2, R13 ;  /* 0x0000000d02021220 */ /* 0x010fe20000410000 */
[----:B------:R-:W-:Y:S02]  /*1b40*/  @!P3 MOV R3, R132 ;  /* 0x000000840003b202 */ /* 0x000fe40000000f00 */
[----:B------:R-:W-:Y:S02]  /*1b50*/  ISETP.GE.AND P1, PT, R43, 0x2, PT ;  /* 0x000000022b00780c */ /* 0x000fe40003f26270 */
[----:B------:R-:W1:Y:S01]  /*1b60*/  SHFL.UP PT, R13, R2, 0x2, RZ ;  /* 0x04400000020d7989 */ /* 0x000e6200000e00ff */
[----:B------:R-:W-:-:S03]  /*1b70*/  ISETP.GT.U32.AND P3, PT, R126, 0x1b, PT ;  /* 0x0000001b7e00780c */ /* 0x000fc60003f64070 */
[----:B------:R-:W4:Y:S01]  /*1b80*/  SHFL.DOWN PT, R132, R3, 0x4, 0x1f ;  /* 0x08801f0003847f89 */ /* 0x000f2200000e0000 */
[----:B---3--:R-:W-:-:S05]  /*1b90*/  FFMA.FTZ R12, R2, R12, R135 ;  /* 0x0000000c020c7223 */ /* 0x008fca0000010087 */
[----:B------:R-:W-:-:S05]  /*1ba0*/  FSEL R135, R135, R12, !P1 ;  /* 0x0000000c87877208 */ /* 0x000fca0004800000 */
[----:B------:R-:W3:Y:S01]  /*1bb0*/  SHFL.UP PT, R12, R135, 0x4, RZ ;  /* 0x04800000870c7989 */ /* 0x000ee200000e00ff */
[----:B0-----:R-:W-:-:S05]  /*1bc0*/  @!P3 FFMA.FTZ R110, R3, R134, R110 ;  /* 0x00000086036eb223 */ /* 0x001fca000001006e */
[----:B------:R-:W0:Y:S01]  /*1bd0*/  SHFL.DOWN PT, R136, R110, 0x8, 0x1f ;  /* 0x09001f006e887f89 */ /* 0x000e2200000e0000 */
[----:B-1----:R-:W-:Y:S01]  /*1be0*/  @P1 FMUL.FTZ R2, R2, R13 ;  /* 0x0000000d02021220 */ /* 0x002fe20000410000 */
[----:B------:R-:W-:Y:S02]  /*1bf0*/  ISETP.GE.AND P1, PT, R43, 0x4, PT ;  /* 0x000000042b00780c */ /* 0x000fe40003f26270 */
[----:B------:R-:W-:Y:S01]  /*1c00*/  MOV R13, RZ ;  /* 0x000000ff000d7202 */ /* 0x000fe20000000f00 */
[----:B----4-:R-:W-:Y:S01]  /*1c10*/  @!P3 FMUL.FTZ R132, R3, R132 ;  /* 0x000000840384b220 */ /* 0x010fe20000410000 */
[----:B------:R-:W1:Y:S04]  /*1c20*/  SHFL.UP PT, R137, R2, 0x4, RZ ;  /* 0x0480000002897989 */ /* 0x000e6800000e00ff */
[----:B------:R-:W-:-:S02]  /*1c30*/  @!P3 MOV R3, R132 ;  /* 0x000000840003b202 */ /* 0x000fc40000000f00 */
[----:B------:R-:W-:-:S03]  /*1c40*/  ISETP.GT.U32.AND P3, PT, R126, 0x17, PT ;  /* 0x000000177e00780c */ /* 0x000fc60003f64070 */
[----:B------:R-:W4:Y:S01]  /*1c50*/  SHFL.DOWN PT, R134, R3, 0x8, 0x1f ;  /* 0x09001f0003867f89 */ /* 0x000f2200000e0000 */
[----:B---3--:R-:W-:-:S05]  /*1c60*/  FFMA.FTZ R12, R2, R12, R135 ;  /* 0x0000000c020c7223 */ /* 0x008fca0000010087 */
[----:B------:R-:W-:Y:S01]  /*1c70*/  FSEL R135, R135, R12, !P1 ;  /* 0x0000000c87877208 */ /* 0x000fe20004800000 */
[----:B------:R-:W-:-:S03]  /*1c80*/  HFMA2 R12, -RZ, RZ, 1.875, 0 ;  /* 0x3f800000ff0c7431 */ /* 0x000fc600000001ff */
[----:B0-----:R-:W-:Y:S01]  /*1c90*/  @!P3 FFMA.FTZ R110, R3, R136, R110 ;  /* 0x00000088036eb223 */ /* 0x001fe2000001006e */
[----:B------:R-:W0:Y:S01]  /*1ca0*/  SHFL.UP PT, R132, R135, 0x8, RZ ;  /* 0x0500000087847989 */ /* 0x000e2200000e00ff */
[----:B-1----:R-:W-:-:S03]  /*1cb0*/  @P1 FMUL.FTZ R2, R2, R137 ;  /* 0x0000008902021220 */ /* 0x002fc60000410000 */
[----:B------:R-:W1:Y:S01]  /*1cc0*/  SHFL.DOWN PT, R136, R110, 0x10, 0x1f ;  /* 0x0a001f006e887f89 */ /* 0x000e6200000e0000 */
[----:B------:R-:W-:-:S03]  /*1cd0*/  ISETP.GE.AND P1, PT, R43, 0x8, PT ;  /* 0x000000082b00780c */ /* 0x000fc60003f26270 */
[----:B------:R-:W-:Y:S01]  /*1ce0*/  @P0 LDS.64 R12, [R82] ;  /* 0x00000000520c0984 */ /* 0x000fe20000000a00 */
[----:B----4-:R-:W-:-:S03]  /*1cf0*/  @!P3 FMUL.FTZ R134, R3, R134 ;  /* 0x000000860386b220 */ /* 0x010fc60000410000 */
[----:B------:R-:W3:Y:S02]  /*1d00*/  SHFL.UP PT, R137, R2, 0x8, RZ ;  /* 0x0500000002897989 */ /* 0x000ee400000e00ff */
[----:B------:R-:W-:Y:S02]  /*1d10*/  @!P3 MOV R3, R134 ;  /* 0x000000860003b202 */ /* 0x000fe40000000f00 */
[----:B------:R-:W-:-:S03]  /*1d20*/  ISETP.GT.U32.AND P3, PT, R126, 0xf, PT ;  /* 0x0000000f7e00780c */ /* 0x000fc60003f64070 */
[----:B------:R-:W4:Y:S01]  /*1d30*/  SHFL.DOWN PT, R134, R3, 0x10, 0x1f ;  /* 0x0a001f0003867f89 */ /* 0x000f2200000e0000 */
[----:B0-----:R-:W-:-:S05]  /*1d40*/  FFMA.FTZ R132, R2, R132, R135 ;  /* 0x0000008402847223 */ /* 0x001fca0000010087 */
[----:B------:R-:W-:-:S04]  /*1d50*/  FSEL R135, R135, R132, !P1 ;  /* 0x0000008487877208 */ /* 0x000fc80004800000 */
[----:B-1----:R-:W-:Y:S01]  /*1d60*/  @!P3 FFMA.FTZ R110, R3, R136, R110 ;  /* 0x00000088036eb223 */ /* 0x002fe2000001006e */
[----:B------:R-:W0:Y:S01]  /*1d70*/  SHFL.UP PT, R132, R135, 0x10, RZ ;  /* 0x0600000087847989 */ /* 0x000e2200000e00ff */
[----:B---3--:R-:W-:Y:S01]  /*1d80*/  @P1 FMUL.FTZ R2, R2, R137 ;  /* 0x0000008902021220 */ /* 0x008fe20000410000 */
[----:B------:R-:W-:Y:S02]  /*1d90*/  ISETP.GE.AND P1, PT, R43, 0x10, PT ;  /* 0x000000102b00780c */ /* 0x000fe40003f26270 */
[----:B------:R-:W-:Y:S04]  /*1da0*/  SHFL.DOWN PT, R141, R110, 0x1, 0x1f ;  /* 0x08201f006e8d7f89 */ /* 0x000fe800000e0000 */
[----:B------:R-:W1:Y:S01]  /*1db0*/  SHFL.UP PT, R137, R2, 0x10, RZ ;  /* 0x0600000002897989 */ /* 0x000e6200000e00ff */
[----:B----4-:R-:W-:-:S03]  /*1dc0*/  @!P3 FMUL.FTZ R134, R3, R134 ;  /* 0x000000860386b220 */ /* 0x010fc60000410000 */
[----:B------:R-:W-:Y:S02]  /*1dd0*/  SHFL.IDX PT, R110, R110, RZ, 0x1f ;  /* 0x00001fff6e6e7589 */ /* 0x000fe400000e0000 */
[----:B------:R-:W-:Y:S02]  /*1de0*/  @!P3 MOV R3, R134 ;  /* 0x000000860003b202 */ /* 0x000fe40000000f00 */
[----:B------:R-:W-:Y:S01]  /*1df0*/  SHFL.IDX PT, R143, R13, RZ, 0x1f ;  /* 0x00001fff0d8f7589 */ /* 0x000fe200000e0000 */
[----:B------:R-:W-:-:S03]  /*1e00*/  ISETP.NE.AND P3, PT, R25, 0x1f, PT ;  /* 0x0000001f1900780c */ /* 0x000fc60003f65270 */
[----:B------:R-:W3:Y:S01]  /*1e10*/  SHFL.DOWN PT, R136, R3, 0x1, 0x1f ;  /* 0x08201f0003887f89 */ /* 0x000ee200000e0000 */
[----:B0-----:R-:W-:-:S03]  /*1e20*/  FFMA.FTZ R132, R2, R132, R135 ;  /* 0x0000008402847223 */ /* 0x001fc60000010087 */
[----:B------:R-:W0:Y:S02]  /*1e30*/  SHFL.IDX PT, R3, R3, RZ, 0x1f ;  /* 0x00001fff03037589 */ /* 0x000e2400000e0000 */
[----:B------:R-:W-:Y:S01]  /*1e40*/  FSEL R132, R135, R132, !P1 ;  /* 0x0000008487847208 */ /* 0x000fe20004800000 */
[----:B-1----:R-:W-:-:S04]  /*1e50*/  @P1 FMUL.FTZ R2, R2, R137 ;  /* 0x0000008902021220 */ /* 0x002fc80000410000 */
[----:B------:R1:W-:Y:S01]  /*1e60*/  SHFL.UP PT, R139, R132, 0x1, RZ ;  /* 0x04200000848b7989 */ /* 0x0003e200000e00ff */
[----:B------:R-:W-:-:S03]  /*1e70*/  ISETP.GT.AND P1, PT, R43, 0x1e, PT ;  /* 0x0000001e2b00780c */ /* 0x000fc60003f24270 */
[----:B------:R-:W-:Y:S01]  /*1e80*/  SHFL.UP PT, R2, R2, 0x1, RZ ;  /* 0x0420000002027989 */ /* 0x000fe200000e00ff */
[----:B---3--:R-:W-:Y:S01]  /*1e90*/  @P3 FFMA.FTZ R143, R136, R143, R141 ;  /* 0x0000008f888f3223 */ /* 0x008fe2000001008d */
[----:B------:R-:W-:-:S03]  /*1ea0*/  ISETP.NE.AND P3, PT, R43, RZ, PT ;  /* 0x000000ff2b00720c */ /* 0x000fc60003f65270 */
[----:B------:R-:W-:Y:S01]  /*1eb0*/  FFMA.FTZ R133, R143, R133, R124 ;  /* 0x000000858f857223 */ /* 0x000fe2000001007c */
[C---:B0-----:R-:W-:Y:S01]  /*1ec0*/  FFMA.FTZ R13, R3.reuse, R13, R110 ;  /* 0x0000000d030d7223 */ /* 0x041fe2000001006e */
[----:B------:R-:W-:Y:S02]  /*1ed0*/  FMUL.FTZ R12, R3, R12 ;  /* 0x0000000c030c7220 */ /* 0x000fe40000410000 */
[-C--:B------:R-:W-:Y:S01]  /*1ee0*/  FFMA.FTZ R131, R106, R133.reuse, R131 ;  /* 0x000000856a837223 */ /* 0x080fe20000010083 */
[----:B------:R-:W-:-:S03]  /*1ef0*/  FMUL.FTZ R136, R93, R133 ;  /* 0x000000855d887220 */ /* 0x000fc60000410000 */
[----:B------:R-:W-:Y:S01]  /*1f00*/  FFMA.FTZ R135, R119, R131, R120 ;  /* 0x0000008377877223 */ /* 0x000fe20000010078 */
[----:B------:R-:W-:Y:S01]  /*1f10*/  FADD.FTZ R69, R136, R69 ;  /* 0x0000004588457221 */ /* 0x000fe20000010000 */
[----:B------:R-:W-:Y:S02]  /*1f20*/  @!P3 MOV R140, 0x400 ;  /* 0x00000400008cb802 */ /* 0x000fe40000000f00 */
[----:B------:R-:W-:-:S04]  /*1f30*/  FFMA.FTZ R137, R117, R135, R118 ;  /* 0x0000008775897223 */ /* 0x000fc80000010076 */
[----:B-1----:R-:W-:-:S04]  /*1f40*/  FMUL.FTZ R132, R78, R137 ;  /* 0x000000894e847220 */ /* 0x002fc80000410000 */
[----:B------:R-:W-:Y:S01]  /*1f50*/  FADD.FTZ R63, R132, R63 ;  /* 0x0000003f843f7221 */ /* 0x000fe20000010000 */
[----:B-----5:R0:W1:Y:S02]  /*1f60*/  SHFL.IDX PT, R134, R122, RZ, 0x1f ;  /* 0x00001fff7a867589 */ /* 0x02006400000e0000 */
[----:B0-----:R-:W-:-:S04]  /*1f70*/  FMUL.FTZ R122, R91, R135 ;  /* 0x000000875b7a7220 */ /* 0x001fc80000410000 */
[----:B------:R-:W-:Y:S01]  /*1f80*/  FADD.FTZ R65, R122, R65 ;  /* 0x000000417a417221 */ /* 0x000fe20000010000 */
[----:B-1----:R-:W-:Y:S01]  /*1f90*/  @P2 FFMA.FTZ R134, R2, R134, R139 ;  /* 0x0000008602862223 */ /* 0x002fe2000001008b */
[----:B------:R-:W-:Y:S01]  /*1fa0*/  FFMA.FTZ R139, R121, R137, R116 ;  /* 0x00000089798b7223 */ /* 0x000fe20000010074 */
[----:B------:R-:W-:Y:S02]  /*1fb0*/  ISETP.NE.AND P2, PT, R25, RZ, PT ;  /* 0x000000ff1900720c */ /* 0x000fe40003f45270 */
[----:B------:R-:W-:Y:S01]  /*1fc0*/  FFMA.FTZ R145, R127, R134, R92 ;  /* 0x000000867f917223 */ /* 0x000fe2000001005c */
[-C--:B------:R-:W-:Y:S01]  /*1fd0*/  FFMA.FTZ R141, R123, R139.reuse, R114 ;  /* 0x0000008b7b8d7223 */ /* 0x080fe20000010072 */
[----:B------:R-:W-:Y:S01]  /*1fe0*/  FMUL.FTZ R124, R89, R139 ;  /* 0x0000008b597c7220 */ /* 0x000fe20000410000 */
[----:B------:R-:W-:Y:S01]  /*1ff0*/  FMUL.FTZ R134, R80, R131 ;  /* 0x0000008350867220 */ /* 0x000fe20000410000 */
[----:B------:R-:W-:Y:S01]  /*2000*/  FFMA.FTZ R147, R108, R145, R101 ;  /* 0x000000916c937223 */ /* 0x000fe20000010065 */
[C---:B------:R-:W-:Y:S01]  /*2010*/  FFMA.FTZ R127, R125.reuse, R141, R112 ;  /* 0x0000008d7d7f7223 */ /* 0x040fe20000010070 */
[----:B------:R-:W-:Y:S01]  /*2020*/  FFMA.FTZ R143, R0, R145, RZ ;  /* 0x00000091008f7223 */ /* 0x000fe200000100ff */
[----:B------:R-:W-:Y:S01]  /*2030*/  FMUL.FTZ R118, R76, R141 ;  /* 0x0000008d4c767220 */ /* 0x000fe20000410000 */
[----:B------:R-:W-:Y:S01]  /*2040*/  FFMA.FTZ R149, R125, R147, R94 ;  /* 0x000000937d957223 */ /* 0x000fe2000001005e */
[----:B------:R-:W-:Y:S01]  /*2050*/  FFMA.FTZ R129, R108, R127, R129 ;  /* 0x0000007f6c817223 */ /* 0x000fe20000010081 */
[----:B------:R-:W-:Y:S01]  /*2060*/  FADD.FTZ R125, -R92, R145 ;  /* 0x000000915c7d7221 */ /* 0x000fe20000010100 */
[----:B------:R-:W-:Y:S01]  /*2070*/  FFMA.FTZ R143, R62, R147, R143 ;  /* 0x000000933e8f7223 */ /* 0x000fe2000001008f */
[----:B------:R-:W-:Y:S01]  /*2080*/  FADD.FTZ R108, -R101, R147 ;  /* 0x00000093656c7221 */ /* 0x000fe20000010100 */
[----:B------:R-:W-:Y:S01]  /*2090*/  FMUL.FTZ R2, R87, R129 ;  /* 0x0000008157027220 */ /* 0x000fe20000410000 */
[----:B------:R-:W-:Y:S01]  /*20a0*/  FFMA.FTZ R147, R123, R149, R96 ;  /* 0x000000957b937223 */ /* 0x000fe20000010060 */
[----:B------:R-:W-:Y:S01]  /*20b0*/  FMUL.FTZ R112, R74, R127 ;  /* 0x0000007f4a707220 */ /* 0x000fe20000410000 */
[----:B------:R-:W-:Y:S01]  /*20c0*/  FFMA.FTZ R143, R64, R149, R143 ;  /* 0x00000095408f7223 */ /* 0x000fe2000001008f */
[----:B------:R-:W-:Y:S01]  /*20d0*/  FFMA.FTZ R123, R2, R125, RZ ;  /* 0x0000007d027b7223 */ /* 0x000fe200000100ff */
        /* <DEDUP_REMOVED lines=9> */
[----:B------:R-:W-:Y:S01]  /*2170*/  FFMA.FTZ R147, R119, R117, R102 ;  /* 0x0000007577937223 */ /* 0x000fe20000010066 */
[----:B------:R-:W-:Y:S01]  /*2180*/  FADD.FTZ R119, -R100, R117 ;  /* 0x0000007564777221 */ /* 0x000fe20000010100 */
[----:B------:R-:W-:Y:S01]  /*2190*/  FFMA.FTZ R143, R124, R121, R143 ;  /* 0x000000797c8f7223 */ /* 0x000fe2000001008f */
[----:B------:R-:W-:Y:S01]  /*21a0*/  FFMA.FTZ R145, R70, R117, R145 ;  /* 0x0000007546917223 */ /* 0x000fe20000010091 */
[----:B------:R-:W-:Y:S01]  /*21b0*/  FFMA.FTZ R138, R106, R147, R103 ;  /* 0x000000936a8a7223 */ /* 0x000fe20000010067 */
[----:B------:R-:W-:Y:S01]  /*21c0*/  FADD.FTZ R114, -R102, R147 ;  /* 0x0000009366727221 */ /* 0x000fe20000010100 */
[----:B------:R-:W-:Y:S01]  /*21d0*/  FFMA.FTZ R143, R132, R123, R143 ;  /* 0x0000007b848f7223 */ /* 0x000fe2000001008f */
[----:B------:R-:W-:Y:S01]  /*21e0*/  FFMA.FTZ R120, R72, R147, R145 ;  /* 0x0000009348787223 */ /* 0x000fe20000010091 */
[----:B------:R-:W-:Y:S01]  /*21f0*/  FADD.FTZ R106, -R103, R138 ;  /* 0x0000008a676a7221 */ /* 0x000fe20000010100 */
[----:B------:R-:W0:Y:S01]  /*2200*/  @!P3 S2R R145, SR_CgaCtaId ;  /* 0x000000000091b919 */ /* 0x000e220000008800 */
[----:B------:R-:W-:Y:S01]  /*2210*/  FFMA.FTZ R143, R122, R119, R143 ;  /* 0x000000777a8f7223 */ /* 0x000fe2000001008f */
[----:B------:R-:W-:Y:S01]  /*2220*/  FFMA.FTZ R120, R71, R138, R120 ;  /* 0x0000008a47787223 */ /* 0x000fe20000010078 */
[C---:B------:R-:W-:Y:S01]  /*2230*/  FMUL.FTZ R110, R104.reuse, R139 ;  /* 0x0000008b686e7220 */ /* 0x040fe20000410000 */
[----:B------:R-:W-:Y:S01]  /*2240*/  FMUL.FTZ R3, R104, R141 ;  /* 0x0000008d68037220 */ /* 0x000fe20000410000 */
[----:B------:R-:W-:Y:S01]  /*2250*/  FFMA.FTZ R143, R134, R114, R143 ;  /* 0x00000072868f7223 */ /* 0x000fe2000001008f */
[----:B------:R1:W-:Y:S01]  /*2260*/  @!P2 STS.64 [R82], R12 ;  /* 0x0000000c5200a388 */ /* 0x0003e20000000a00 */
[----:B------:R-:W-:Y:S01]  /*2270*/  FMUL.FTZ R121, R121, R110 ;  /* 0x0000006e79797220 */ /* 0x000fe20000410000 */
[----:B------:R-:W-:Y:S01]  /*2280*/  FMUL.FTZ R116, R116, R3 ;  /* 0x0000000374747220 */ /* 0x000fe20000410000 */
[----:B------:R-:W-:Y:S01]  /*2290*/  FFMA.FTZ R117, R136, R106, R143 ;  /* 0x0000006a88757223 */ /* 0x000fe2000001008f */
[C---:B------:R-:W-:Y:S01]  /*22a0*/  FMUL.FTZ R110, R104.reuse, R135 ;  /* 0x00000087686e7220 */ /* 0x040fe20000410000 */
[----:B------:R-:W3:Y:S01]  /*22b0*/  SHFL.DOWN PT, R143, R120, 0x1, 0x1f ;  /* 0x08201f00788f7f89 */ /* 0x000ee200000e0000 */
[C---:B------:R-:W-:Y:S01]  /*22c0*/  FMUL.FTZ R3, R104.reuse, R127 ;  /* 0x0000007f68037220 */ /* 0x040fe20000410000 */
[----:B------:R-:W-:Y:S01]  /*22d0*/  FMUL.FTZ R122, R104, R137 ;  /* 0x00000089687a7220 */ /* 0x000fe20000410000 */
[----:B------:R-:W-:Y:S01]  /*22e0*/  FMUL.FTZ R119, R119, R110 ;  /* 0x0000006e77777220 */ /* 0x000fe20000410000 */
[----:B------:R-:W4:Y:S01]  /*22f0*/  SHFL.DOWN PT, R138, R117, 0x1, 0x1f ;  /* 0x08201f00758a7f89 */ /* 0x000f2200000e0000 */
[----:B------:R-:W-:Y:S01]  /*2300*/  FMUL.FTZ R110, R108, R3 ;  /* 0x000000036c6e7220 */ /* 0x000fe20000410000 */
[----:B------:R-:W-:Y:S01]  /*2310*/  FMUL.FTZ R3, R104, R131 ;  /* 0x0000008368037220 */ /* 0x000fe20000410000 */
[----:B-1----:R-:W-:Y:S01]  /*2320*/  FFMA.FTZ R12, R56, R139, R121 ;  /* 0x0000008b380c7223 */ /* 0x002fe20000010079 */
[----:B------:R-:W-:Y:S01]  /*2330*/  FMUL.FTZ R108, R104, R129 ;  /* 0x00000081686c7220 */ /* 0x000fe20000410000 */
[----:B------:R-:W-:Y:S01]  /*2340*/  FMUL.FTZ R122, R123, R122 ;  /* 0x0000007a7b7a7220 */ /* 0x000fe20000410000 */
[----:B------:R-:W-:Y:S01]  /*2350*/  FMUL.FTZ R114, R114, R3 ;  /* 0x0000000372727220 */ /* 0x000fe20000410000 */
[----:B------:R-:W-:Y:S01]  /*2360*/  FMUL.FTZ R3, R104, R133 ;  /* 0x0000008568037220 */ /* 0x000fe20000410000 */
[----:B------:R-:W-:Y:S01]  /*2370*/  FADD.FTZ R113, R12, R113 ;  /* 0x000000710c717221 */ /* 0x000fe20000010000 */
[----:B------:R-:W-:Y:S01]  /*2380*/  FMUL.FTZ R125, R125, R108 ;  /* 0x0000006c7d7d7220 */ /* 0x000fe20000410000 */
[----:B------:R-:W-:Y:S01]  /*2390*/  FADD.FTZ R79, R112, R79 ;  /* 0x0000004f704f7221 */ /* 0x000fe20000010000 */
[----:B------:R-:W-:Y:S01]  /*23a0*/  FMUL.FTZ R3, R106, R3 ;  /* 0x000000036a037220 */ /* 0x000fe20000410000 */
[----:B------:R-:W-:Y:S01]  /*23b0*/  FADD.FTZ R77, R2, R77 ;  /* 0x0000004d024d7221 */ /* 0x000fe20000010000 */
[----:B------:R-:W-:Y:S01]  /*23c0*/  FFMA.FTZ R122, R57, R137, R122 ;  /* 0x00000089397a7223 */ /* 0x000fe2000001007a */
[----:B------:R-:W-:Y:S01]  /*23d0*/  FFMA.FTZ R116, R55, R141, R116 ;  /* 0x0000008d37747223 */ /* 0x000fe20000010074 */
[----:B------:R-:W-:Y:S01]  /*23e0*/  FFMA.FTZ R112, R58, R135, R119 ;  /* 0x000000873a707223 */ /* 0x000fe20000010077 */
[----:B------:R-:W-:Y:S01]  /*23f0*/  FFMA.FTZ R110, R53, R127, R110 ;  /* 0x0000007f356e7223 */ /* 0x000fe2000001006e */
[----:B0-----:R-:W-:Y:S01]  /*2400*/  @!P3 LEA R14, R145, R140, 0x18 ;  /* 0x0000008c910eb211 */ /* 0x001fe200078ec0ff */
[----:B------:R-:W-:Y:S01]  /*2410*/  FFMA.FTZ R114, R59, R131, R114 ;  /* 0x000000833b727223 */ /* 0x000fe20000010072 */
[----:B------:R-:W-:Y:S01]  /*2420*/  FFMA.FTZ R2, R54, R129, R125 ;  /* 0x0000008136027223 */ /* 0x000fe2000001007d */
[----:B---3--:R-:W-:Y:S01]  /*2430*/  @!P1 FADD.FTZ R120, R120, R143 ;  /* 0x0000008f78789221 */ /* 0x008fe20000010000 */
[----:B------:R-:W-:Y:S01]  /*2440*/  FFMA.FTZ R104, R60, R133, R3 ;  /* 0x000000853c687223 */ /* 0x000fe20000010003 */
[----:B------:R-:W-:Y:S01]  /*2450*/  FADD.FTZ R67, R134, R67 ;  /* 0x0000004386437221 */ /* 0x000fe20000010000 */
[----:B------:R-:W-:Y:S01]  /*2460*/  FADD.FTZ R61, R124, R61 ;  /* 0x0000003d7c3d7221 */ /* 0x000fe20000010000 */
[----:B----4-:R-:W-:Y:S01]  /*2470*/  @!P1 FADD.FTZ R117, R117, R138 ;  /* 0x0000008a75759221 */ /* 0x010fe20000010000 */
[----:B------:R-:W0:Y:S01]  /*2480*/  SHFL.DOWN PT, R143, R120, 0x2, 0x1f ;  /* 0x08401f00788f7f89 */ /* 0x000e2200000e0000 */
[----:B------:R-:W-:Y:S01]  /*2490*/  ISETP.GT.AND P1, PT, R43, 0x1d, PT ;  /* 0x0000001d2b00780c */ /* 0x000fe20003f24270 */
        /* <DEDUP_REMOVED lines=8> */
[----:B------:R-:W-:-:S04]  /*2520*/  FADD.FTZ R83, R104, R83 ;  /* 0x0000005368537221 */ /* 0x000fc80000010000 */
        /* <DEDUP_REMOVED lines=14> */
[----:B------:R-:W1:Y:S01]  /*2610*/  SHFL.DOWN PT, R138, R117, 0x10, 0x1f ;  /* 0x0a001f00758a7f89 */ /* 0x000e6200000e0000 */
[----:B0-----:R-:W-:Y:S01]  /*2620*/  FADD.FTZ R13, R120, R143 ;  /* 0x0000008f780d7221 */ /* 0x001fe20000010000 */
[----:B-1----:R-:W-:-:S04]  /*2630*/  FADD.FTZ R12, R117, R138 ;  /* 0x0000008a750c7221 */ /* 0x002fc80000010000 */
[----:B------:R-:W-:Y:S01]  /*2640*/  FSEL R119, R120, R13, P1 ;  /* 0x0000000d78777208 */ /* 0x000fe20000800000 */
[----:B------:R0:W-:Y:S02]  /*2650*/  @!P3 STS.64 [R14+0x438], R12 ;  /* 0x0004380c0e00b388 */ /* 0x0001e40000000a00 */
[----:B0-----:R-:W-:Y:S01]  /*2660*/  FSEL R12, R117, R12, P1 ;  /* 0x0000000c750c7208 */ /* 0x001fe20000800000 */
[----:B------:R-:W-:Y:S06]  /*2670*/  BAR.SYNC.DEFER_BLOCKING 0x0 ;  /* 0x0000000000007b1d */ /* 0x000fec0000010000 */
[----:B------:R-:W-:Y:S05]  /*2680*/  @P2 BRA `(.L_x_8415) ;  /* 0x0000000000202947 */ /* 0x000fea0003800000 */
[----:B------:R-:W-:-:S13]  /*2690*/  ISETP.NE.AND P1, PT, R130, UR8, PT ;  /* 0x0000000882007c0c */ /* 0x000fda000bf25270 */
[----:B------:R-:W0:Y:S04]  /*26a0*/  @P1 LDS R2, [R90+0x1ae8] ;  /* 0x001ae8005a021984 */ /* 0x000e280000000800 */
[----:B------:R-:W1:Y:S01]  /*26b0*/  @P1 LDS R13, [R90+0x16e8] ;  /* 0x0016e8005a0d1984 */ /* 0x000e620000000800 */
[----:B0-----:R-:W-:Y:S01]  /*26c0*/  @P1 FADD.FTZ R3, R119, R2 ;  /* 0x0000000277031221 */ /* 0x001fe20000010000 */
[----:B-1----:R-:W-:-:S04]  /*26d0*/  @P1 FADD.FTZ R12, R12, R13 ;  /* 0x0000000d0c0c1221 */ /* 0x002fc80000010000 */
[----:B------:R0:W-:Y:S04]  /*26e0*/  @P1 STS [R90+0x1ae8], R3 ;  /* 0x001ae8035a001388 */ /* 0x0001e80000000800 */
[----:B------:R0:W-:Y:S04]  /*26f0*/  STS [R90+0x16e8], R12 ;  /* 0x0016e80c5a007388 */ /* 0x0001e80000000800 */
[----:B------:R0:W-:Y:S02]  /*2700*/  @!P1 STS [R90+0x1ae8], R119 ;  /* 0x001ae8775a009388 */ /* 0x0001e40000000800 */
.L_x_8415:
[----:B------:R-:W-:Y:S05]  /*2710*/  BSYNC.RECONVERGENT B0 ;  /* 0x0000000000007941 */ /* 0x000fea0003800200 */
.L_x_8414:
[----:B------:R-:W-:Y:S01]  /*2720*/  UIADD3 UR11, UPT, UPT, UR11, 0x1, URZ ;  /* 0x000000010b0b7890 */ /* 0x000fe2000fffe0ff */
[----:B------:R-:W-:Y:S01]  /*2730*/  LEA R99, P1, R6, R99, 0x2 ;  /* 0x0000006306637211 */ /* 0x000fe200078210ff */
[----:B------:R-:W-:Y:S01]  /*2740*/  VIADD R82, R82, 0x8 ;  /* 0x0000000852527836 */ /* 0x000fe20000000000 */
[----:B------:R-:W-:Y:S01]  /*2750*/  LEA R97, P2, R8, R97, 0x2 ;  /* 0x0000006108617211 */ /* 0x000fe200078410ff */
[----:B------:R-:W-:Y:S01]  /*2760*/  UISETP.NE.AND UP0, UPT, UR11, URZ, UPT ;  /* 0x000000ff0b00728c */ /* 0x000fe2000bf05270 */
[----:B------:R-:W-:Y:S02]  /*2770*/  LEA R95, P3, R10, R95, 0x2 ;  /* 0x0000005f0a5f7211 */ /* 0x000fe400078610ff */
[----:B0-----:R-:W-:Y:S02]  /*2780*/  IADD3 R90, PT, PT, R90, 0x4, RZ ;  /* 0x000000045a5a7810 */ /* 0x001fe40007ffe0ff */
[----:B------:R-:W-:Y:S02]  /*2790*/  IADD3 R115, PT, PT, R115, 0x1, RZ ;  /* 0x0000000173737810 */ /* 0x000fe40007ffe0ff */
[----:B------:R-:W-:-:S02]  /*27a0*/  IADD3 R105, PT, PT, R105, 0x1, RZ ;  /* 0x0000000169697810 */ /* 0x000fc40007ffe0ff */
[----:B------:R-:W-:Y:S02]  /*27b0*/  IADD3.X R88, PT, PT, R88, R7, RZ, P1, !PT ;  /* 0x0000000758587210 */ /* 0x000fe40000ffe4ff */
[----:B------:R-:W-:Y:S02]  /*27c0*/  IADD3.X R86, PT, PT, R86, R9, RZ, P2, !PT ;  /* 0x0000000956567210 */ /* 0x000fe400017fe4ff */
[----:B------:R-:W-:Y:S01]  /*27d0*/  IADD3.X R84, PT, PT, R84, R11, RZ, P3, !PT ;  /* 0x0000000b54547210 */ /* 0x000fe20001ffe4ff */
[----:B------:R-:W-:Y:S06]  /*27e0*/  BRA.U UP0, `(.L_x_8416) ;  /* 0xffffffed00307547 */ /* 0x000fec000b83ffff */
.L_x_8410:
[----:B------:R-:W0:Y:S08]  /*27f0*/  S2UR UR5, SR_CgaCtaId ;  /* 0x00000000000579c3 */ /* 0x000e300000008800 */
[----:B------:R-:W-:Y:S01]  /*2800*/  BAR.SYNC.DEFER_BLOCKING 0x0 ;  /* 0x0000000000007b1d */ /* 0x000fe20000010000 */
[----:B------:R-:W-:Y:S01]  /*2810*/  ISETP.NE.AND P0, PT, R25, RZ, PT ;  /* 0x000000ff1900720c */ /* 0x000fe20003f05270 */
[----:B------:R-:W-:Y:S01]  /*2820*/  USHF.R.S32.HI UR7, URZ, 0x1f, UR6 ;  /* 0x0000001fff077899 */ /* 0x000fe20008011406 */
[----:B------:R-:W-:Y:S01]  /*2830*/  FADD.FTZ R22, R75, R22 ;  /* 0x000000164b167221 */ /* 0x000fe20000010000 */
[----:B------:R-:W-:-:S02]  /*2840*/  UISETP.GT.AND UP0, UPT, UR8, 0x1, UPT ;  /* 0x000000010800788c */ /* 0x000fc4000bf04270 */
[----:B------:R-:W-:Y:S01]  /*2850*/  UMOV UR4, 0x400 ;  /* 0x0000040000047882 */ /* 0x000fe20000000000 */
[----:B------:R-:W1:Y:S01]  /*2860*/  LDCU.64 UR10, c[0x0][0x4f8] ;  /* 0x00009f00ff0a77ac */ /* 0x000e620008000a00 */
[----:B------:R-:W3:Y:S01]  /*2870*/  LDC.64 R58, c[0x0][0x500] ;  /* 0x00014000ff3a7b82 */ /* 0x000ee20000000a00 */
[----:B------:R-:W-:Y:S01]  /*2880*/  FADD.FTZ R22, R22, R107 ;  /* 0x0000006b16167221 */ /* 0x000fe20000010000 */
[----:B------:R-:W4:Y:S03]  /*2890*/  LDCU.64 UR12, c[0x0][0x550] ;  /* 0x0000aa00ff0c77ac */ /* 0x000f260008000a00 */
[----:B------:R-:W-:Y:S01]  /*28a0*/  FADD.FTZ R22, R22, R111 ;  /* 0x0000006f16167221 */ /* 0x000fe20000010000 */
[----:B------:R-:W-:-:S03]  /*28b0*/  UMOV UR8, UR9 ;  /* 0x0000000900087c82 */ /* 0x000fc60008000000 */
[----:B------:R-:W-:-:S04]  /*28c0*/  FADD.FTZ R22, R22, R113 ;  /* 0x0000007116167221 */ /* 0x000fc80000010000 */
[----:B------:R-:W-:Y:S01]  /*28d0*/  FADD.FTZ R22, R22, R73 ;  /* 0x0000004916167221 */ /* 0x000fe20000010000 */
[----:B0-----:R-:W-:Y:S01]  /*28e0*/  ULEA UR4, UR5, UR4, 0x18 ;  /* 0x0000000405047291 */ /* 0x001fe2000f8ec0ff */
[----:B------:R-:W-:Y:S02]  /*28f0*/  STS [R52], R77 ;  /* 0x0000004d34007388 */ /* 0x000fe40000000800 */
[----:B------:R-:W-:Y:S02]  /*2900*/  FADD.FTZ R22, R22, R109 ;  /* 0x0000006d16167221 */ /* 0x000fe40000010000 */
[----:B------:R-:W-:Y:S01]  /*2910*/  STS [R52+0x4], R79 ;  /* 0x0000044f34007388 */ /* 0x000fe20000000800 */
[----:B------:R-:W-:Y:S01]  /*2920*/  MOV R14, UR4 ;  /* 0x00000004000e7c02 */ /* 0x000fe20008000f00 */
[----:B------:R-:W-:Y:S02]  /*2930*/  FADD.FTZ R22, R22, R81 ;  /* 0x0000005116167221 */ /* 0x000fe40000010000 */
[----:B------:R-:W-:Y:S02]  /*2940*/  STS [R52+0x8], R85 ;  /* 0x0000085534007388 */ /* 0x000fe40000000800 */
[----:B------:R-:W-:-:S02]  /*2950*/  FADD.FTZ R22, R22, R83 ;  /* 0x0000005316167221 */ /* 0x000fc40000010000 */
        /* <DEDUP_REMOVED lines=15> */
[----:B-1----:R-:W-:Y:S01]  /*2a50*/  UIMAD.WIDE.U32 UR4, UR18, UR10, UR6 ;  /* 0x0000000a120472a5 */ /* 0x002fe2000f8e0006 */
[----:B------:R-:W-:Y:S03]  /*2a60*/  BAR.SYNC.DEFER_BLOCKING 0x0 ;  /* 0x0000000000007b1d */ /* 0x000fe60000010000 */
[----:B------:R-:W-:-:S03]  /*2a70*/  UIMAD UR5, UR18, UR11, UR5 ;  /* 0x0000000b120572a4 */ /* 0x000fc6000f8e0205 */
[----:B------:R-:W0:Y:S03]  /*2a80*/  LDCU.64 UR10, c[0x0][0x560] ;  /* 0x0000ac00ff0a77ac */ /* 0x000e260008000a00 */
[----:B---3--:R-:W-:-:S04]  /*2a90*/  IMAD.WIDE.U32 R2, R15, R58, UR4 ;  /* 0x000000040f027e25 */ /* 0x008fc8000f8e003a */
[----:B------:R-:W-:Y:S01]  /*2aa0*/  IMAD R6, R15, R59, R3 ;  /* 0x0000003b0f067224 */ /* 0x000fe200078e0203 */
[----:B------:R-:W-:Y:S01]  /*2ab0*/  IADD3 R3, P1, PT, R33, R2, RZ ;  /* 0x0000000221037210 */ /* 0x000fe20007f3e0ff */
[----:B------:R-:W1:Y:S03]  /*2ac0*/  LDCU.64 UR4, c[0x0][0x518] ;  /* 0x0000a300ff0477ac */ /* 0x000e660008000a00 */
[----:B------:R-:W-:Y:S02]  /*2ad0*/  IADD3.X R6, PT, PT, RZ, R6, RZ, P1, !PT ;  /* 0x00000006ff067210 */ /* 0x000fe40000ffe4ff */
[----:B----4-:R-:W-:-:S04]  /*2ae0*/  LEA R2, P1, R3, UR12, 0x2 ;  /* 0x0000000c03027c11 */ /* 0x010fc8000f8210ff */
[----:B------:R-:W-:Y:S01]  /*2af0*/  LEA.HI.X R3, R3, UR13, R6, 0x2, P1 ;  /* 0x0000000d03037c11 */ /* 0x000fe200088f1406 */
[----:B------:R-:W3:Y:S01]  /*2b00*/  LDS R0, [R14+0x420] ;  /* 0x000420000e007984 */ /* 0x000ee20000000800 */
        /* <DEDUP_REMOVED lines=29> */
[----:B-1----:R-:W1:Y:S03]  /*2ce0*/  LDC.64 R52, c[0x0][0x520] ;  /* 0x00014800ff347b82 */ /* 0x002e660000000a00 */
[----:B------:R-:W-:Y:S04]  /*2cf0*/  LDS R45, [R45+0x80] ;  /* 0x000080002d2d7984 */ /* 0x000fe80000000800 */
[----:B------:R-:W-:Y:S04]  /*2d00*/  LDS R9, [R46+0x100] ;  /* 0x000100002e097984 */ /* 0x000fe80000000800 */
[----:B------:R-:W-:Y:S04]  /*2d10*/  LDS R47, [R47+0x180] ;  /* 0x000180002f2f7984 */ /* 0x000fe80000000800 */
[----:B------:R-:W-:Y:S04]  /*2d20*/  LDS R11, [R48+0x200] ;  /* 0x00020000300b7984 */ /* 0x000fe80000000800 */
[----:B------:R-:W-:Y:S04]  /*2d30*/  LDS R49, [R49+0x280] ;  /* 0x0002800031317984 */ /* 0x000fe80000000800 */
[----:B------:R-:W-:Y:S01]  /*2d40*/  LDS R13, [R50+0x300] ;  /* 0x00030000320d7984 */ /* 0x000fe20000000800 */
[----:B-1----:R-:W-:-:S03]  /*2d50*/  IMAD.WIDE.U32 R2, R15, R52, UR6 ;  /* 0x000000060f027e25 */ /* 0x002fc6000f8e0034 */
[----:B------:R-:W-:Y:S01]  /*2d60*/  LDS R51, [R51+0x380] ;  /* 0x0003800033337984 */ /* 0x000fe20000000800 */
[----:B------:R-:W-:-:S03]  /*2d70*/  IMAD R6, R15, R53, R3 ;  /* 0x000000350f067224 */ /* 0x000fc600078e0203 */
[----:B------:R-:W-:Y:S01]  /*2d80*/  @!P0 STS [R14+0x420], R42 ;  /* 0x0004202a0e008388 */ /* 0x000fe20000000800 */
[----:B------:R-:W-:Y:S01]  /*2d90*/  BAR.SYNC.DEFER_BLOCKING 0x0 ;  /* 0x0000000000007b1d */ /* 0x000fe20000010000 */
[----:B------:R-:W-:-:S04]  /*2da0*/  IADD3 R3, P0, PT, R33, R2, RZ ;  /* 0x0000000221037210 */ /* 0x000fc80007f1e0ff */
[----:B------:R-:W-:Y:S02]  /*2db0*/  IADD3.X R6, PT, PT, RZ, R6, RZ, P0, !PT ;  /* 0x00000006ff067210 */ /* 0x000fe400007fe4ff */
[----:B0-----:R-:W-:-:S04]  /*2dc0*/  LEA R2, P0, R3, UR10, 0x2 ;  /* 0x0000000a03027c11 */ /* 0x001fc8000f8010ff */
[----:B------:R-:W-:Y:S01]  /*2dd0*/  LEA.HI.X R3, R3, UR11, R6, 0x2, P0 ;  /* 0x0000000b03037c11 */ /* 0x000fe200080f1406 */
[----:B------:R-:W0:Y:S02]  /*2de0*/  LDS R0, [R14+0x420] ;  /* 0x000420000e007984 */ /* 0x000e240000000800 */
[-C--:B0-----:R-:W-:Y:S02]  /*2df0*/  ISETP.GE.AND P3, PT, R38, R0.reuse, PT ;  /* 0x000000002600720c */ /* 0x081fe40003f66270 */
[-C--:B------:R-:W-:Y:S02]  /*2e00*/  ISETP.GE.AND P4, PT, R39, R0.reuse, PT ;  /* 0x000000002700720c */ /* 0x080fe40003f86270 */
[-C--:B------:R-:W-:Y:S02]  /*2e10*/  ISETP.GE.AND P5, PT, R40, R0.reuse, PT ;  /* 0x000000002800720c */ /* 0x080fe40003fa6270 */
[-C--:B------:R-:W-:Y:S02]  /*2e20*/  ISETP.GE.AND P6, PT, R41, R0.reuse, PT ;  /* 0x000000002900720c */ /* 0x080fe40003fc6270 */
[----:B------:R-:W-:-:S02]  /*2e30*/  ISETP.GE.AND P1, PT, R33, R0, PT ;  /* 0x000000002100720c */ /* 0x000fc40003f26270 */
[-C--:B------:R-:W-:Y:S02]  /*2e40*/  ISETP.GE.AND P0, PT, R35, R0.reuse, PT ;  /* 0x000000002300720c */ /* 0x080fe40003f06270 */
[-C--:B------:R-:W-:Y:S01]  /*2e50*/  ISETP.GE.AND P2, PT, R37, R0.reuse, PT ;  /* 0x000000002500720c */ /* 0x080fe20003f46270 */
[----:B------:R0:W-:Y:S04]  /*2e60*/  @!P3 STG.E desc[UR16][R2.64+0x200], R11 ;  /* 0x0002000b0200b986 */ /* 0x0001e8000c101910 */
[----:B------:R0:W-:Y:S04]  /*2e70*/  @!P4 STG.E desc[UR16][R2.64+0x280], R49 ;  /* 0x000280310200c986 */ /* 0x0001e8000c101910 */
[----:B------:R0:W-:Y:S04]  /*2e80*/  @!P5 STG.E desc[UR16][R2.64+0x300], R13 ;  /* 0x0003000d0200d986 */ /* 0x0001e8000c101910 */
[----:B------:R0:W-:Y:S04]  /*2e90*/  @!P6 STG.E desc[UR16][R2.64+0x380], R51 ;  /* 0x000380330200e986 */ /* 0x0001e8000c101910 */
[----:B------:R0:W-:Y:S01]  /*2ea0*/  @!P1 STG.E desc[UR16][R2.64], R7 ;  /* 0x0000000702009986 */ /* 0x0001e2000c101910 */
[----:B------:R-:W-:-:S03]  /*2eb0*/  ISETP.GE.AND P1, PT, R36, R0, PT ;  /* 0x000000002400720c */ /* 0x000fc60003f26270 */
[----:B------:R0:W-:Y:S01]  /*2ec0*/  @!P0 STG.E desc[UR16][R2.64+0x80], R45 ;  /* 0x0000802d02008986 */ /* 0x0001e2000c101910 */
[----:B------:R-:W-:-:S03]  /*2ed0*/  IADD3 R27, P0, PT, R27, -0x400, RZ ;  /* 0xfffffc001b1b7810 */ /* 0x000fc60007f1e0ff */
[----:B------:R0:W-:Y:S01]  /*2ee0*/  @!P2 STG.E desc[UR16][R2.64+0x180], R47 ;  /* 0x0001802f0200a986 */ /* 0x0001e2000c101910 */
[----:B------:R-:W-:Y:S02]  /*2ef0*/  IADD3 R31, P2, PT, R31, -0x400, RZ ;  /* 0xfffffc001f1f7810 */ /* 0x000fe40007f5e0ff */
[----:B------:R-:W-:Y:S02]  /*2f00*/  IADD3.X R28, PT, PT, R28, -0x1, RZ, P0, !PT ;  /* 0xffffffff1c1c7810 */ /* 0x000fe400007fe4ff */
[----:B------:R-:W-:Y:S01]  /*2f10*/  IADD3.X R32, PT, PT, R32, -0x1, RZ, P2, !PT ;  /* 0xffffffff20207810 */ /* 0x000fe200017fe4ff */
[----:B------:R0:W-:Y:S01]  /*2f20*/  @!P1 STG.E desc[UR16][R2.64+0x100], R9 ;  /* 0x0001000902009986 */ /* 0x0001e2000c101910 */
[----:B------:R-:W-:-:S04]  /*2f30*/  IADD3 R29, P1, PT, R29, -0x400, RZ ;  /* 0xfffffc001d1d7810 */ /* 0x000fc80007f3e0ff */
[----:B------:R-:W-:Y:S01]  /*2f40*/  IADD3.X R30, PT, PT, R30, -0x1, RZ, P1, !PT ;  /* 0xffffffff1e1e7810 */ /* 0x000fe20000ffe4ff */
[----:B------:R-:W-:Y:S08]  /*2f50*/  BRA.U UP0, `(.L_x_8417) ;  /* 0xffffffd500e07547 */ /* 0x000ff0000b83ffff */
.L_x_8409:
[----:B0-----:R-:W0:Y:S01]  /*2f60*/  LDC.64 R6, c[0x0][0x548] ;  /* 0x00015200ff067b82 */ /* 0x001e220000000a00 */
[----:B------:R-:W1:Y:S01]  /*2f70*/  S2R R12, SR_TID.X ;  /* 0x00000000000c7919 */ /* 0x000e620000002100 */
[----:B------:R-:W1:Y:S06]  /*2f80*/  LDCU UR7, c[0x0][0x38c] ;  /* 0x00007180ff0777ac */ /* 0x000e6c0008000800 */
[----:B------:R-:W3:Y:S01]  /*2f90*/  LDC.64 R8, c[0x0][0x568] ;  /* 0x00015a00ff087b82 */ /* 0x000ee20000000a00 */
[----:B0-----:R-:W-:-:S04]  /*2fa0*/  ISETP.NE.U32.AND P1, PT, R6, RZ, PT ;  /* 0x000000ff0600720c */ /* 0x001fc80003f25070 */
[----:B------:R-:W-:Y:S02]  /*2fb0*/  ISETP.NE.AND.EX P1, PT, R7, RZ, PT, P1 ;  /* 0x000000ff0700720c */ /* 0x000fe40003f25310 */
[----:B---3--:R-:W-:Y:S02]  /*2fc0*/  ISETP.NE.U32.AND P0, PT, R8, RZ, PT ;  /* 0x000000ff0800720c */ /* 0x008fe40003f05070 */
[----:B-1----:R-:W-:Y:S02]  /*2fd0*/  ISETP.GE.AND P2, PT, R12, UR7, PT ;  /* 0x000000070c007c0c */ /* 0x002fe4000bf46270 */
[----:B------:R-:W-:-:S07]  /*2fe0*/  ISETP.NE.AND.EX P0, PT, R9, RZ, PT, P0 ;  /* 0x000000ff0900720c */ /* 0x000fce0003f05300 */
[----:B------:R-:W-:Y:S06]  /*2ff0*/  @!P1 BRA `(.L_x_8418) ;  /* 0x0000000000649947 */ /* 0x000fec0003800000 */
[----:B------:R-:W0:Y:S01]  /*3000*/  SHFL.DOWN P1, R0, R23, 0x1, 0x1f ;  /* 0x08201f0017007f89 */ /* 0x000e220000020000 */
        /* <DEDUP_REMOVED lines=23> */
.L_x_8419:
[----:B------:R-:W-:Y:S05]  /*3180*/  BSYNC.RECONVERGENT B0 ;  /* 0x0000000000007941 */ /* 0x000fea0003800200 */
.L_x_8418:
[----:B------:R-:W-:Y:S05]  /*3190*/  @!P0 BRA `(.L_x_8420) ;  /* 0x0000000000688947 */ /* 0x000fea0003800000 */
[----:B------:R-:W-:Y:S06]  /*31a0*/  BAR.SYNC.DEFER_BLOCKING 0x0 ;  /* 0x0000000000007b1d */ /* 0x000fec0000010000 */
[----:B------:R-:W-:Y:S01]  /*31b0*/  BSSY.RECONVERGENT B0, `(.L_x_8420) ;  /* 0x0000018000007945 */ /* 0x000fe20003800200 */
[----:B-1----:R-:W1:Y:S01]  /*31c0*/  SHFL.DOWN P0, R3, R22, 0x1, 0x1f ;  /* 0x08201f0016037f89 */ /* 0x002e620000000000 */
[----:B0-----:R-:W0:Y:S01]  /*31d0*/  S2R R4, SR_LANEID ;  /* 0x0000000000047919 */ /* 0x001e220000000000 */
[----:B------:R-:W3:Y:S01]  /*31e0*/  S2R R6, SR_TID.X ;  /* 0x0000000000067919 */ /* 0x000ee20000002100 */
        /* <DEDUP_REMOVED lines=20> */
.L_x_8421:
[----:B------:R-:W-:Y:S05]  /*3330*/  BSYNC.RECONVERGENT B0 ;  /* 0x0000000000007941 */ /* 0x000fea0003800200 */
.L_x_8420:
[----:B------:R-:W-:Y:S05]  /*3340*/  @P2 EXIT ;  /* 0x000000000000294d */ /* 0x000fea0003800000 */
[----:B------:R-:W1:Y:S01]  /*3350*/  LDCU.64 UR8, c[0x0][0x4e8] ;  /* 0x00009d00ff0877ac */ /* 0x000e620008000a00 */
[----:B------:R-:W3:Y:S01]  /*3360*/  S2UR UR5, SR_CgaCtaId ;  /* 0x00000000000579c3 */ /* 0x000ee20000008800 */
[----:B------:R-:W-:Y:S01]  /*3370*/  BSSY.RECONVERGENT B0, `(.L_x_8422) ;  /* 0x0000046000007945 */ /* 0x000fe20003800200 */
[----:B------:R-:W-:Y:S01]  /*3380*/  MOV R23, R12 ;  /* 0x0000000c00177202 */ /* 0x000fe20000000f00 */
[----:B------:R-:W0:Y:S01]  /*3390*/  LDCU.64 UR10, c[0x0][0x4c8] ;  /* 0x00009900ff0a77ac */ /* 0x000e220008000a00 */
[----:B------:R-:W4:Y:S01]  /*33a0*/  LDCU.64 UR12, c[0x0][0x4a8] ;  /* 0x00009500ff0c77ac */ /* 0x000f220008000a00 */
[----:B------:R-:W-:Y:S01]  /*33b0*/  UMOV UR4, 0x400 ;  /* 0x0000040000047882 */ /* 0x000fe20000000000 */
[----:B------:R-:W2:Y:S01]  /*33c0*/  LDCU UR6, c[0x0][0x360] ;  /* 0x00006c00ff0677ac */ /* 0x000ea20008000800 */
[----:B------:R-:W2:Y:S01]  /*33d0*/  LDCU.64 UR28, c[0x0][0x3e0] ;  /* 0x00007c00ff1c77ac */ /* 0x000ea20008000a00 */
[C---:B-1----:R-:W-:Y:S01]  /*33e0*/  IMAD.WIDE.U32 R2, R15.reuse, UR8, RZ ;  /* 0x000000080f027c25 */ /* 0x042fe2000f8e00ff */
[----:B------:R-:W1:Y:S03]  /*33f0*/  LDCU.64 UR30, c[0x0][0x3c0] ;  /* 0x00007800ff1e77ac */ /* 0x000e660008000a00 */
[C---:B0-----:R-:W-:Y:S01]  /*3400*/  IMAD.WIDE.U32 R4, R15.reuse, UR10, RZ ;  /* 0x0000000a0f047c25 */ /* 0x041fe2000f8e00ff */
[----:B------:R-:W0:Y:S03]  /*3410*/  LDCU.64 UR14, c[0x0][0x4b0] ;  /* 0x00009600ff0e77ac */ /* 0x000e260008000a00 */
        /* <DEDUP_REMOVED lines=8> */
[----:B-123--:R-:W-:-:S12]  /*34a0*/  ULEA UR4, UR5, UR4, 0x18 ;  /* 0x0000000405047291 */ /* 0x00efd8000f8ec0ff */
.L_x_8423:
[C---:B------:R-:W-:Y:S01]  /*34b0*/  LEA R0, R23.reuse, UR4, 0x2 ;  /* 0x0000000417007c11 */ /* 0x040fe2000f8e10ff */
[----:B-1----:R-:W-:Y:S01]  /*34c0*/  IMAD.MOV.U32 R9, RZ, RZ, R27 ;  /* 0x000000ffff097224 */ /* 0x002fe200078e001b */
[----:B------:R-:W-:Y:S01]  /*34d0*/  SHF.R.S32.HI R22, RZ, 0x1f, R23 ;  /* 0x0000001fff167819 */ /* 0x000fe20000011417 */
[C---:B------:R-:W-:Y:S01]  /*34e0*/  IMAD.WIDE.U32 R12, R23.reuse, UR28, RZ ;  /* 0x0000001c170c7c25 */ /* 0x040fe2000f8e00ff */
[----:B------:R-:W-:Y:S01]  /*34f0*/  MOV R8, R6 ;  /* 0x0000000600087202 */ /* 0x000fe20000000f00 */
[----:B------:R-:W1:Y:S02]  /*3500*/  LDS R25, [R0+0x16e8] ;  /* 0x0016e80000197984 */ /* 0x000e640000000800 */
        /* <DEDUP_REMOVED lines=15> */
[C---:B----45:R-:W-:Y:S01]  /*3600*/  IMAD R16, R22.reuse, UR18, RZ ;  /* 0x0000001216107c24 */ /* 0x070fe2000f8e02ff */
        /* <DEDUP_REMOVED lines=29> */
.L_x_8422:
[----:B------:R-:W-:Y:S05]  /*37e0*/  EXIT ;  /* 0x000000000000794d */ /* 0x000fea0003800000 */
.L_x_8424:
        /* <DEDUP_REMOVED lines=9> */
.L_x_10505:


//--------------------- .text._Z25selective_scan_bwd_kernelI32Selective_Scan_bwd_kernel_traitsILi32ELi8ELb0ELb0ELb0ELb0ELb1EffEEv12SSMParamsBwd --------------------------
	.section	.text._Z25selective_scan_bwd_kernelI32Selective_Scan_bwd_kernel_traitsILi32ELi8ELb0ELb0ELb0ELb0ELb1EffEEv12SSMParamsBwd,"ax",@progbits
	.align	128
        .global         _Z25selective_scan_bwd_kernelI32Selective_Scan_bwd_kernel_traitsILi32ELi8ELb0ELb0ELb0ELb0ELb1EffEEv12SSMParamsBwd
        .type           _Z25selective_scan_bwd_kernelI32Selective_Scan_bwd_kernel_traitsILi32ELi8ELb0ELb0ELb0ELb0ELb1EffEEv12SSMParamsBwd,@function
        .size           _Z25selective_scan_bwd_kernelI32Selective_Scan_bwd_kernel_traitsILi32ELi8ELb0ELb0ELb0ELb0ELb1EffEEv12SSMParamsBwd,(.L_x_10506 - _Z25selective_scan_bwd_kernelI32Selective_Scan_bwd_kernel_traitsILi32ELi8ELb0ELb0ELb0ELb0ELb1EffEEv12SSMParamsBwd)
        .other          _Z25selective_scan_bwd_kernelI32Selective_Scan_bwd_kernel_traitsILi32ELi8ELb0ELb0ELb0ELb0ELb1EffEEv12SSMParamsBwd,@"STO_CUDA_ENTRY STV_DEFAULT"
_Z25selective_scan_bwd_kernelI32Selective_Scan_bwd_kernel_traitsILi32ELi8ELb0ELb0ELb0ELb0ELb1EffEEv12SSMParamsBwd:
.text._Z25selective_scan_bwd_kernelI32Selective_Scan_bwd_kernel_traitsILi32ELi8ELb0ELb0ELb0ELb0ELb1EffEEv12SSMParamsBwd:
        /* <DEDUP_REMOVED lines=55> */
[C---:B------:R-:W-:Y:S01]  /*0370*/  IADD3 R44, P3, PT, R13.reuse, R2, RZ ;  /* 0x000000020d2c7210 */ /* 0x040fe20007f7e0ff */
[----:B0-----:R-:W-:Y:S01]  /*0380*/  IMAD.WIDE.U32 R6, R58, UR8, RZ ;  /* 0x000000083a067c25 */ /* 0x001fe2000f8e00ff */
[----:B------:R-:W-:-:S03]  /*0390*/  IADD3 R40, P4, PT, R13, R4, RZ ;  /* 0x000000040d287210 */ /* 0x000fc60007f9e0ff */
[----:B-1----:R-:W-:Y:S02]  /*03a0*/  @P0 IMAD R11, R0, R11, RZ ;  /* 0x0000000b000b0224 */ /* 0x002fe400078e02ff */
[----:B------:R-:W-:Y:S01]  /*03b0*/  IMAD.WIDE.U32 R2, R58, R18, UR4 ;  /* 0x000000043a027e25 */ /* 0x000fe2000f8e0012 */
[----:B------:R-:W-:-:S03]  /*03c0*/  SHF.R.S32.HI R0, RZ, 0x1f, R13 ;  /* 0x0000001fff007819 */ /* 0x000fc6000001140d */
[C---:B------:R-:W-:Y:S01]  /*03d0*/  IMAD R15, R58.reuse, UR15, R5 ;  /* 0x0000000f3a0f7c24 */ /* 0x040fe2000f8e0205 */
[----:B------:R-:W-:Y:S01]  /*03e0*/  CS2R R4, SRZ ;  /* 0x0000000000047805 */ /* 0x000fe2000001ff00 */
[----:B------:R-:W-:Y:S01]  /*03f0*/  IMAD R55, R58, UR9, R7 ;  /* 0x000000093a377c24 */ /* 0x000fe2000f8e0207 */
[----:B------:R-:W-:Y:S01]  /*0400*/  LEA R56, P2, R6, R20, 0x2 ;  /* 0x0000001406387211 */ /* 0x000fe200078410ff */
        /* <DEDUP_REMOVED lines=45> */
[----:B---3--:R-:W-:-:S07]  /*06e0*/  LOP3.LUT R33, R47, 0xe0, RZ, 0xfc, !PT ;  /* 0x000000e02f217812 */ /* 0x008fce00078efcff */
.L_x_8434:
[----:B0-----:R-:W0:Y:S01]  /*06f0*/  LDCU.128 UR12, c[0x0][0x410] ;  /* 0x00008200ff0c77ac */ /* 0x001e220008000c00 */
[----:B-1----:R-:W1:Y:S01]  /*0700*/  LDC R32, c[0x0][0x388] ;  /* 0x0000e200ff207b82 */ /* 0x002e620000000800 */
[----:B------:R-:W-:Y:S02]  /*0710*/  CS2R R14, SRZ ;  /* 0x00000000000e7805 */ /* 0x000fe4000001ff00 */
[----:B------:R-:W-:Y:S01]  /*0720*/  CS2R R16, SRZ ;  /* 0x0000000000107805 */ /* 0x000fe2000001ff00 */
[----:B------:R-:W2:Y:S01]  /*0730*/  LDCU.128 UR16, c[0x0][0x420] ;  /* 0x00008400ff1077ac */ /* 0x000ea20008000c00 */
[----:B------:R-:W-:Y:S01]  /*0740*/  CS2R R18, SRZ ;  /* 0x0000000000127805 */ /* 0x000fe2000001ff00 */
[----:B------:R-:W-:Y:S01]  /*0750*/  UIADD3 UR22, UPT, UPT, UR6, -0x1, URZ ;  /* 0xffffffff06167890 */ /* 0x000fe2000fffe0ff */
[----:B------:R-:W-:Y:S01]  /*0760*/  UMOV UR5, URZ ;  /* 0x000000ff00057c82 */ /* 0x000fe20008000000 */
[----:B------:R-:W3:Y:S02]  /*0770*/  LDCU.64 UR24, c[0x0][0x488] ;  /* 0x00009100ff1877ac */ /* 0x000ee40008000a00 */
[----:B------:R-:W-:-:S04]  /*0780*/  USHF.L.U32 UR4, UR22, 0x8, URZ ;  /* 0x0000000816047899 */ /* 0x000fc800080006ff */
[----:B0-----:R-:W-:Y:S02]  /*0790*/  UIMAD.WIDE.U32 UR8, UR23, UR12, UR4 ;  /* 0x0000000c170872a5 */ /* 0x001fe4000f8e0004 */
[----:B--2---:R-:W-:Y:S02]  /*07a0*/  UIMAD.WIDE.U32 UR10, UR23, UR16, UR4 ;  /* 0x00000010170a72a5 */ /* 0x004fe4000f8e0004 */
[----:B------:R-:W-:Y:S02]  /*07b0*/  UIMAD UR13, UR23, UR13, UR9 ;  /* 0x0000000d170d72a4 */ /* 0x000fe4000f8e0209 */
[----:B------:R-:W-:Y:S01]  /*07c0*/  MOV R3, UR9 ;  /* 0x0000000900037c02 */ /* 0x000fe20008000f00 */
[----:B------:R-:W-:Y:S01]  /*07d0*/  UIMAD UR12, UR23, UR17, UR11 ;  /* 0x00000011170c72a4 */ /* 0x000fe2000f8e020b */
[----:B------:R-:W-:Y:S02]  /*07e0*/  MOV R2, UR8 ;  /* 0x0000000800027c02 */ /* 0x000fe40008000f00 */
[----:B------:R-:W-:Y:S01]  /*07f0*/  MOV R21, RZ ;  /* 0x000000ff00157202 */ /* 0x000fe20000000f00 */
[----:B------:R-:W0:Y:S01]  /*0800*/  LDCU.64 UR8, c[0x0][0x478] ;  /* 0x00008f00ff0877ac */ /* 0x000e220008000a00 */
[----:B------:R-:W-:-:S02]  /*0810*/  MOV R3, UR13 ;  /* 0x0000000d00037c02 */ /* 0x000fc40008000f00 */
[----:B------:R-:W-:Y:S01]  /*0820*/  MOV R7, UR11 ;  /* 0x0000000b00077c02 */ /* 0x000fe20008000f00 */
[----:B------:R-:W-:Y:S01]  /*0830*/  BAR.SYNC.DEFER_BLOCKING 0x0 ;  /* 0x0000000000007b1d */ /* 0x000fe20000010000 */
[----:B------:R-:W-:Y:S01]  /*0840*/  MOV R6, UR10 ;  /* 0x0000000a00067c02 */ /* 0x000fe20008000f00 */
[----:B------:R-:W-:Y:S01]  /*0850*/  IMAD.WIDE.U32 R2, R58, UR14, R2 ;  /* 0x0000000e3a027c25 */ /* 0x000fe2000f8e0002 */
[----:B------:R-:W-:Y:S02]  /*0860*/  MOV R7, UR12 ;  /* 0x0000000c00077c02 */ /* 0x000fe40008000f00 */
[----:B-1----:R-:W-:Y:S01]  /*0870*/  IADD3 R32, PT, PT, R32, -UR4, RZ ;  /* 0x8000000420207c10 */ /* 0x002fe2000fffe0ff */
[C---:B------:R-:W-:Y:S01]  /*0880*/  IMAD R9, R58.reuse, UR15, R3 ;  /* 0x0000000f3a097c24 */ /* 0x040fe2000f8e0203 */
[C---:B------:R-:W-:Y:S01]  /*0890*/  IADD3 R8, P0, PT, R47.reuse, R2, RZ ;  /* 0x000000022f087210 */ /* 0x040fe20007f1e0ff */
[C---:B------:R-:W-:Y:S01]  /*08a0*/  IMAD.WIDE.U32 R6, R58.reuse, UR18, R6 ;  /* 0x000000123a067c25 */ /* 0x040fe2000f8e0006 */
[-C--:B------:R-:W-:Y:S01]  /*08b0*/  ISETP.GE.AND P6, PT, R47, R32.reuse, PT ;  /* 0x000000202f00720c */ /* 0x080fe20003fc6270 */
[----:B------:R-:W1:Y:S01]  /*08c0*/  S2R R31, SR_LANEID ;  /* 0x00000000001f7919 */ /* 0x000e620000000000 */
[----:B------:R-:W-:Y:S01]  /*08d0*/  ISETP.GE.AND P4, PT, R37, R32, PT ;  /* 0x000000202500720c */ /* 0x000fe20003f86270 */
[----:B------:R-:W-:Y:S01]  /*08e0*/  IMAD R3, R58, UR19, R7 ;  /* 0x000000133a037c24 */ /* 0x000fe2000f8e0207 */
[----:B------:R-:W-:-:S02]  /*08f0*/  IADD3 R0, P1, PT, R47, R6, RZ ;  /* 0x000000062f007210 */ /* 0x000fc40007f3e0ff */
[----:B------:R-:W-:Y:S02]  /*0900*/  CS2R R60, SRZ ;  /* 0x00000000003c7805 */ /* 0x000fe4000001ff00 */
[----:B------:R-:W-:Y:S02]  /*0910*/  IADD3.X R7, PT, PT, RZ, R9, RZ, P0, !PT ;  /* 0x00000009ff077210 */ /* 0x000fe400007fe4ff */
[----:B------:R-:W-:Y:S02]  /*0920*/  CS2R R62, SRZ ;  /* 0x00000000003e7805 */ /* 0x000fe4000001ff00 */
[----:B---3--:R-:W-:Y:S02]  /*0930*/  LEA R6, P0, R8, UR24, 0x2 ;  /* 0x0000001808067c11 */ /* 0x008fe4000f8010ff */
[----:B------:R-:W-:Y:S02]  /*0940*/  MOV R65, RZ ;  /* 0x000000ff00417202 */ /* 0x000fe40000000f00 */
[----:B------:R-:W-:-:S02]  /*0950*/  CS2R R66, SRZ ;  /* 0x0000000000427805 */ /* 0x000fc4000001ff00 */
[----:B------:R-:W-:Y:S02]  /*0960*/  SHF.L.U32 R9, R47, 0x2, RZ ;  /* 0x000000022f097819 */ /* 0x000fe400000006ff */
[----:B------:R-:W-:Y:S01]  /*0970*/  MOV R68, RZ ;  /* 0x000000ff00447202 */ /* 0x000fe20000000f00 */
[----:B------:R-:W-:Y:S01]  /*0980*/  HFMA2 R75, -RZ, RZ, 0, 0 ;  /* 0x00000000ff4b7431 */ /* 0x000fe200000001ff */
[----:B------:R-:W-:Y:S01]  /*0990*/  LEA.HI.X R7, R8, UR25, R7, 0x2, P0 ;  /* 0x0000001908077c11 */ /* 0x000fe200080f1407 */
[----:B------:R-:W-:Y:S01]  /*09a0*/  HFMA2 R77, -RZ, RZ, 0, 0 ;  /* 0x00000000ff4d7431 */ /* 0x000fe200000001ff */
[----:B------:R-:W-:Y:S02]  /*09b0*/  IADD3 R12, P0, PT, R9, R46, RZ ;  /* 0x0000002e090c7210 */ /* 0x000fe40007f1e0ff */
[----:B------:R-:W-:Y:S02]  /*09c0*/  MOV R82, RZ ;  /* 0x000000ff00527202 */ /* 0x000fe40000000f00 */
[----:B------:R-:W-:-:S02]  /*09d0*/  MOV R84, RZ ;  /* 0x000000ff00547202 */ /* 0x000fc40000000f00 */
[----:B------:R-:W-:Y:S01]  /*09e0*/  MOV R86, RZ ;  /* 0x000000ff00567202 */ /* 0x000fe20000000f00 */
[----:B------:R-:W-:Y:S01]  /*09f0*/  HFMA2 R88, -RZ, RZ, 0, 0 ;  /* 0x00000000ff587431 */ /* 0x000fe200000001ff */
[----:B------:R-:W-:Y:S01]  /*0a00*/  IADD3.X R3, PT, PT, RZ, R3, RZ, P1, !PT ;  /* 0x00000003ff037210 */ /* 0x000fe20000ffe4ff */
[----:B------:R-:W2:Y:S01]  /*0a10*/  LDCU.64 UR10, c[0x0][0x508] ;  /* 0x0000a100ff0a77ac */ /* 0x000ea20008000a00 */
[C---:B0-----:R-:W-:Y:S02]  /*0a20*/  LEA R2, P1, R0.reuse, UR8, 0x2 ;  /* 0x0000000800027c11 */ /* 0x041fe4000f8210ff */
[----:B------:R-:W-:Y:S01]  /*0a30*/  IADD3.X R13, PT, PT, RZ, R44, RZ, P0, !PT ;  /* 0x0000002cff0d7210 */ /* 0x000fe200007fe4ff */
[----:B------:R-:W0:Y:S01]  /*0a40*/  LDCU.64 UR12, c[0x0][0x558] ;  /* 0x0000ab00ff0c77ac */ /* 0x000e220008000a00 */
[----:B------:R-:W-:Y:S02]  /*0a50*/  ISETP.GE.AND P0, PT, R45, R32, PT ;  /* 0x000000202d00720c */ /* 0x000fe40003f06270 */
[----:B------:R-:W-:Y:S01]  /*0a60*/  LEA.HI.X R3, R0, UR9, R3, 0x2, P1 ;  /* 0x0000000900037c11 */ /* 0x000fe200088f1403 */
[----:B------:R-:W-:Y:S01]  /*0a70*/  HFMA2 R0, -RZ, RZ, 0, 0 ;  /* 0x00000000ff007431 */ /* 0x000fe200000001ff */
[C---:B------:R-:W-:Y:S01]  /*0a80*/  IADD3 R10, P2, PT, R9.reuse, R42, RZ ;  /* 0x0000002a090a7210 */ /* 0x040fe20007f5e0ff */
[----:B------:R-:W3:Y:S01]  /*0a90*/  @!P6 LDG.E R15, desc[UR20][R12.64] ;  /* 0x000000140c0fe981 */ /* 0x000ee2000c1e1900 */
[----:B------:R-:W-:Y:S01]  /*0aa0*/  IADD3 R8, P3, PT, R9, R38, RZ ;  /* 0x0000002609087210 */ /* 0x000fe20007f7e0ff */
[----:B------:R-:W4:Y:S01]  /*0ab0*/  LDCU.64 UR16, c[0x0][0x490] ;  /* 0x00009200ff1077ac */ /* 0x000f220008000a00 */
[----:B------:R-:W-:Y:S01]  /*0ac0*/  ISETP.GE.AND P1, PT, R43, R32, PT ;  /* 0x000000202b00720c */ /* 0x000fe20003f26270 */
[----:B------:R-:W2:Y:S01]  /*0ad0*/  @!P4 LDG.E R16, desc[UR20][R12.64+0x280] ;  /* 0x000280140c10c981 */ /* 0x000ea2000c1e1900 */
[----:B------:R-:W-:-:S02]  /*0ae0*/  IADD3.X R11, PT, PT, RZ, R40, RZ, P2, !PT ;  /* 0x00000028ff0b7210 */ /* 0x000fc400017fe4ff */
[----:B------:R-:W-:Y:S01]  /*0af0*/  IADD3.X R9, PT, PT, RZ, R36, RZ, P3, !PT ;  /* 0x00000024ff097210 */ /* 0x000fe20001ffe4ff */
[----:B------:R-:W4:Y:S01]  /*0b00*/  @!P0 LDG.E R0, desc[UR20][R12.64+0x80] ;  /* 0x000080140c008981 */ /* 0x000f22000c1e1900 */
[-C--:B------:R-:W-:Y:S02]  /*0b10*/  ISETP.GE.AND P2, PT, R41, R32.reuse, PT ;  /* 0x000000202900720c */ /* 0x080fe40003f46270 */
[-C--:B------:R-:W-:Y:S02]  /*0b20*/  ISETP.GE.AND P3, PT, R39, R32.reuse, PT ;  /* 0x000000202700720c */ /* 0x080fe40003f66270 */
[-C--:B------:R-:W-:Y:S02]  /*0b30*/  ISETP.GE.AND P5, PT, R35, R32.reuse, PT ;  /* 0x000000202300720c */ /* 0x080fe40003fa6270 */
[----:B------:R-:W-:Y:S01]  /*0b40*/  ISETP.GE.AND P6, PT, R33, R32, PT ;  /* 0x000000202100720c */ /* 0x000fe20003fc6270 */
[----:B------:R-:W2:Y:S06]  /*0b50*/  @!P1 LDG.E R17, desc[UR20][R12.64+0x100] ;  /* 0x000100140c119981 */ /* 0x000eac000c1e1900 */
[----:B------:R-:W2:Y:S04]  /*0b60*/  @!P2 LDG.E R14, desc[UR20][R12.64+0x180] ;  /* 0x000180140c0ea981 */ /* 0x000ea8000c1e1900 */
[----:B------:R-:W2:Y:S04]  /*0b70*/  @!P3 LDG.E R19, desc[UR20][R12.64+0x200] ;  /* 0x000200140c13b981 */ /* 0x000ea8000c1e1900 */
[----:B------:R-:W2:Y:S04]  /*0b80*/  @!P5 LDG.E R21, desc[UR20][R12.64+0x300] ;  /* 0x000300140c15d981 */ /* 0x000ea8000c1e1900 */
[----:B------:R0:W2:Y:S01]  /*0b90*/  @!P6 LDG.E R18, desc[UR20][R12.64+0x380] ;  /* 0x000380140c12e981 */ /* 0x0000a2000c1e1900 */
[----:B-1----:R-:W-:-:S02]  /*0ba0*/  IADD3 R20, PT, PT, R31, 0x20, RZ ;  /* 0x000000201f147810 */ /* 0x002fc40007ffe0ff */
[C---:B------:R-:W-:Y:S02]  /*0bb0*/  IADD3 R22, PT, PT, R31.reuse, 0x40, RZ ;  /* 0x000000401f167810 */ /* 0x040fe40007ffe0ff */
[-C--:B------:R-:W-:Y:S02]  /*0bc0*/  LEA.HI.SX32 R30, R31, R31.reuse, 0x1b ;  /* 0x0000001f1f1e7211 */ /* 0x080fe400078fdaff */
[-C--:B------:R-:W-:Y:S02]  /*0bd0*/  LEA.HI.SX32 R20, R20, R31.reuse, 0x1b ;  /* 0x0000001f14147211 */ /* 0x080fe400078fdaff */
[----:B------:R-:W-:Y:S02]  /*0be0*/  LEA.HI.SX32 R22, R22, R31, 0x1b ;  /* 0x0000001f16167211 */ /* 0x000fe400078fdaff */
[----:B------:R-:W-:Y:S02]  /*0bf0*/  LEA R30, R30, UR7, 0x2 ;  /* 0x000000071e1e7c11 */ /* 0x000fe4000f8e10ff */
[----:B------:R-:W-:-:S02]  /*0c00*/  LEA R29, R20, UR7, 0x2 ;  /* 0x00000007141d7c11 */ /* 0x000fc4000f8e10ff */
[----:B------:R-:W-:Y:S02]  /*0c10*/  LEA R28, R22, UR7, 0x2 ;  /* 0x00000007161c7c11 */ /* 0x000fe4000f8e10ff */
        /* <DEDUP_REMOVED lines=15> */
[----:B------:R-:W-:Y:S02]  /*0d10*/  P2R R64, PR, RZ, 0x1 ;  /* 0x00000001ff407803 */ /* 0x000fe40000000000 */
[----:B------:R-:W-:-:S02]  /*0d20*/  ISETP.GE.AND P0, PT, R47, R32, PT ;  /* 0x000000202f00720c */ /* 0x000fc40003f06270 */
[----:B------:R-:W-:Y:S01]  /*0d30*/  CS2R R12, SRZ ;  /* 0x00000000000c7805 */ /* 0x000fe2000001ff00 */
[----:B---3--:R-:W-:Y:S04]  /*0d40*/  STS [R30], R15 ;  /* 0x0000000f1e007388 */ /* 0x008fe80000000800 */
[----:B----4-:R0:W-:Y:S02]  /*0d50*/  STS [R29+0x80], R0 ;  /* 0x000080001d007388 */ /* 0x0101e40000000800 */
[----:B0-----:R-:W-:Y:S02]  /*0d60*/  SHF.L.U32 R0, R31, 0x3, RZ ;  /* 0x000000031f007819 */ /* 0x001fe400000006ff */
[----:B--2---:R-:W-:Y:S02]  /*0d70*/  STS [R28+0x100], R17 ;  /* 0x000100111c007388 */ /* 0x004fe40000000800 */
[----:B------:R-:W-:-:S02]  /*0d80*/  LEA.HI.SX32 R22, R0, R0, 0x1b ;  /* 0x0000000000167211 */ /* 0x000fc400078fdaff */
[----:B------:R-:W-:Y:S02]  /*0d90*/  STS [R27+0x180], R14 ;  /* 0x0001800e1b007388 */ /* 0x000fe40000000800 */
[----:B------:R-:W-:Y:S02]  /*0da0*/  LEA R22, R22, UR7, 0x2 ;  /* 0x0000000716167c11 */ /* 0x000fe4000f8e10ff */
        /* <DEDUP_REMOVED lines=16> */
[----:B------:R-:W-:-:S03]  /*0eb0*/  ISETP.NE.AND P0, PT, R64, RZ, PT ;  /* 0x000000ff4000720c */ /* 0x000fc60003f05270 */
[----:B------:R-:W3:Y:S04]  /*0ec0*/  @!P1 LDG.E R61, desc[UR20][R10.64+0x100] ;  /* 0x000100140a3d9981 */ /* 0x000ee8000c1e1900 */
[----:B------:R-:W4:Y:S04]  /*0ed0*/  @!P2 LDG.E R60, desc[UR20][R10.64+0x180] ;  /* 0x000180140a3ca981 */ /* 0x000f28000c1e1900 */
[----:B------:R-:W4:Y:S04]  /*0ee0*/  @!P3 LDG.E R63, desc[UR20][R10.64+0x200] ;  /* 0x000200140a3fb981 */ /* 0x000f28000c1e1900 */
[----:B------:R-:W3:Y:S04]  /*0ef0*/  @!P0 LDG.E R12, desc[UR20][R10.64+0x80] ;  /* 0x000080140a0c8981 */ /* 0x000ee8000c1e1900 */
[----:B------:R-:W4:Y:S04]  /*0f00*/  @!P4 LDG.E R0, desc[UR20][R10.64+0x280] ;  /* 0x000280140a00c981 */ /* 0x000f28000c1e1900 */
[----:B------:R-:W4:Y:S04]  /*0f10*/  @!P5 LDG.E R65, desc[UR20][R10.64+0x300] ;  /* 0x000300140a41d981 */ /* 0x000f28000c1e1900 */
[----:B------:R0:W4:Y:S01]  /*0f20*/  @!P6 LDG.E R62, desc[UR20][R10.64+0x380] ;  /* 0x000380140a3ee981 */ /* 0x000122000c1e1900 */
[----:B------:R-:W-:-:S02]  /*0f30*/  P2R R69, PR, RZ, 0x1 ;  /* 0x00000001ff457803 */ /* 0x000fc40000000000 */
[----:B------:R-:W-:Y:S01]  /*0f40*/  ISETP.GE.AND P0, PT, R47, R32, PT ;  /* 0x000000202f00720c */ /* 0x000fe20003f06270 */
[----:B------:R-:W-:Y:S01]  /*0f50*/  HFMA2 R64, -RZ, RZ, 0, 0 ;  /* 0x00000000ff407431 */ /* 0x000fe200000001ff */
[----:B0-----:R-:W-:Y:S01]  /*0f60*/  MOV R11, RZ ;  /* 0x000000ff000b7202 */ /* 0x001fe20000000f00 */
[----:B--2---:R0:W-:Y:S04]  /*0f70*/  STS [R30], R13 ;  /* 0x0000000d1e007388 */ /* 0x0041e80000000800 */
[----:B---3--:R-:W-:Y:S04]  /*0f80*/  STS [R29+0x80], R12 ;  /* 0x0000800c1d007388 */ /* 0x008fe80000000800 */
[----:B------:R-:W-:Y:S04]  /*0f90*/  STS [R28+0x100], R61 ;  /* 0x0001003d1c007388 */ /* 0x000fe80000000800 */
[----:B----4-:R1:W-:Y:S04]  /*0fa0*/  STS [R27+0x180], R60 ;  /* 0x0001803c1b007388 */ /* 0x0103e80000000800 */
        /* <DEDUP_REMOVED lines=28> */
[----:B0-----:R-:W-:Y:S01]  /*1170*/  CS2R R8, SRZ ;  /* 0x0000000000087805 */ /* 0x001fe2000001ff00 */
[----:B--2---:R-:W-:Y:S04]  /*1180*/  STS [R30], R67 ;  /* 0x000000431e007388 */ /* 0x004fe80000000800 */
[----:B---3--:R-:W-:Y:S04]  /*1190*/  STS [R29+0x80], R64 ;  /* 0x000080401d007388 */ /* 0x008fe80000000800 */
[----:B------:R-:W-:Y:S04]  /*11a0*/  STS [R28+0x100], R11 ;  /* 0x0001000b1c007388 */ /* 0x000fe80000000800 */
[----:B----4-:R-:W-:Y:S04]  /*11b0*/  STS [R27+0x180], R66 ;  /* 0x000180421b007388 */ /* 0x010fe80000000800 */
        /* <DEDUP_REMOVED lines=25> */
[----:B0-----:R-:W-:Y:S01]  /*1350*/  HFMA2 R61, -RZ, RZ, 0, 0 ;  /* 0x00000000ff3d7431 */ /* 0x001fe200000001ff */
[----:B------:R-:W-:Y:S02]  /*1360*/  MOV R81, RZ ;  /* 0x000000ff00517202 */ /* 0x000fe40000000f00 */
[----:B-1----:R-:W-:Y:S02]  /*1370*/  CS2R R6, SRZ ;  /* 0x0000000000067805 */ /* 0x002fe4000001ff00 */
[----:B------:R-:W-:Y:S01]  /*1380*/  MOV R90, RZ ;  /* 0x000000ff005a7202 */ /* 0x000fe20000000f00 */
[----:B--2---:R-:W-:Y:S04]  /*1390*/  STS [R30], R69 ;  /* 0x000000451e007388 */ /* 0x004fe80000000800 */
[----:B---3--:R0:W-:Y:S04]  /*13a0*/  STS [R29+0x80], R82 ;  /* 0x000080521d007388 */ /* 0x0081e80000000800 */
[----:B------:R-:W-:Y:S04]  /*13b0*/  STS [R28+0x100], R9 ;  /* 0x000100091c007388 */ /* 0x000fe80000000800 */
[----:B----4-:R-:W-:Y:S04]  /*13c0*/  STS [R27+0x180], R8 ;  /* 0x000180081b007388 */ /* 0x010fe80000000800 */
[----:B------:R-:W-:Y:S04]  /*13d0*/  STS [R26+0x200], R75 ;  /* 0x0002004b1a007388 */ /* 0x000fe80000000800 */
[----:B------:R-:W-:Y:S04]  /*13e0*/  STS [R25+0x280], R84 ;  /* 0x0002805419007388 */ /* 0x000fe80000000800 */
[----:B------:R-:W-:Y:S04]  /*13f0*/  STS [R24+0x300], R77 ;  /* 0x0003004d18007388 */ /* 0x000fe80000000800 */
[----:B------:R-:W-:Y:S01]  /*1400*/  STS [R23+0x380], R86 ;  /* 0x0003805617007388 */ /* 0x000fe20000000800 */
[----:B------:R-:W-:-:S03]  /*1410*/  NOP ;  /* 0x0000000000007918 */ /* 0x000fc60000000000 */
[----:B------:R-:W-:Y:S04]  /*1420*/  LDS R73, [R22] ;  /* 0x0000000016497984 */ /* 0x000fe80000000800 */
[----:B------:R-:W-:Y:S04]  /*1430*/  LDS R71, [R22+0x4] ;  /* 0x0000040016477984 */ /* 0x000fe80000000800 */
[----:B------:R-:W1:Y:S04]  /*1440*/  LDS R69, [R22+0x8] ;  /* 0x0000080016457984 */ /* 0x000e680000000800 */
[----:B------:R-:W2:Y:S04]  /*1450*/  LDS R68, [R22+0xc] ;  /* 0x00000c0016447984 */ /* 0x000ea80000000800 */
[----:B------:R-:W-:Y:S04]  /*1460*/  LDS R13, [R22+0x10] ;  /* 0x00001000160d7984 */ /* 0x000fe80000000800 */
[----:B------:R-:W-:Y:S04]  /*1470*/  LDS R11, [R22+0x14] ;  /* 0x00001400160b7984 */ /* 0x000fe80000000800 */
[----:B------:R-:W-:Y:S04]  /*1480*/  LDS R9, [R22+0x18] ;  /* 0x0000180016097984 */ /* 0x000fe80000000800 */
[----:B------:R-:W3:Y:S01]  /*1490*/  LDS R8, [R22+0x1c] ;  /* 0x00001c0016087984 */ /* 0x000ee20000000800 */
[----:B------:R-:W-:Y:S01]  /*14a0*/  BAR.SYNC.DEFER_BLOCKING 0x0 ;  /* 0x0000000000007b1d */ /* 0x000fe20000010000 */
[----:B0-----:R-:W-:-:S05]  /*14b0*/  CS2R R82, SRZ ;  /* 0x0000000000527805 */ /* 0x001fca000001ff00 */
        /* <DEDUP_REMOVED lines=9> */
[----:B-1----:R-:W-:Y:S01]  /*1550*/  FMUL.FTZ R79, R69, -1.4426950216293334961 ;  /* 0xbfb8aa3b454f7820 */ /* 0x002fe20000410000 */
[----:B------:R-:W-:Y:S01]  /*1560*/  FMUL.FTZ R77, R71, -1.4426950216293334961 ;  /* 0xbfb8aa3b474d7820 */ /* 0x000fe20000410000 */
[----:B------:R-:W-:-:S04]  /*1570*/  FMUL.FTZ R75, R73, -1.4426950216293334961 ;  /* 0xbfb8aa3b494b7820 */ /* 0x000fc80000410000 */
[----:B------:R-:W1:Y:S08]  /*1580*/  MUFU.EX2 R79, R79 ;  /* 0x0000004f004f7308 */ /* 0x000e700000000800 */
[----:B------:R-:W3:Y:S08]  /*1590*/  MUFU.EX2 R77, R77 ;  /* 0x0000004d004d7308 */ /* 0x000ef00000000800 */
[----:B------:R-:W0:Y:S01]  /*15a0*/  MUFU.EX2 R75, R75 ;  /* 0x0000004b004b7308 */ /* 0x000e220000000800 */
[----:B-1----:R-:W-:Y:S01]  /*15b0*/  FADD.FTZ R79, R79, 1 ;  /* 0x3f8000004f4f7421 */ /* 0x002fe20000010000 */
[----:B--2---:R-:W-:-:S06]  /*15c0*/  FMUL.FTZ R85, R68, -1.4426950216293334961 ;  /* 0xbfb8aa3b44557820 */ /* 0x004fcc0000410000 */
[----:B------:R-:W-:Y:S01]  /*15d0*/  MUFU.RCP R92, R79 ;  /* 0x0000004f005c7308 */ /* 0x000fe20000001000 */
[----:B---3--:R-:W-:Y:S01]  /*15e0*/  FADD.FTZ R77, R77, 1 ;  /* 0x3f8000004d4d7421 */ /* 0x008fe20000010000 */
[----:B------:R-:W-:Y:S01]  /*15f0*/  FMUL.FTZ R93, R8, -1.4426950216293334961 ;  /* 0xbfb8aa3b085d7820 */ /* 0x000fe20000410000 */
[----:B0-----:R-:W-:-:S05]  /*1600*/  FADD.FTZ R75, R75, 1 ;  /* 0x3f8000004b4b7421 */ /* 0x001fca0000010000 */
[----:B------:R-:W0:Y:S01]  /*1610*/  MUFU.EX2 R85, R85 ;  /* 0x0000005500557308 */ /* 0x000e220000000800 */
[----:B------:R-:W-:-:S07]  /*1620*/  FMUL.FTZ R2, R11, -1.4426950216293334961 ;  /* 0xbfb8aa3b0b027820 */ /* 0x000fce0000410000 */
[----:B------:R-:W-:Y:S08]  /*1630*/  MUFU.RCP R86, R77 ;  /* 0x0000004d00567308 */ /* 0x000ff00000001000 */
[----:B------:R-:W-:Y:S01]  /*1640*/  MUFU.RCP R84, R75 ;  /* 0x0000004b00547308 */ /* 0x000fe20000001000 */
[----:B------:R-:W-:Y:S01]  /*1650*/  FMUL.FTZ R87, R13, -1.4426950216293334961 ;  /* 0xbfb8aa3b0d577820 */ /* 0x000fe20000410000 */
[----:B------:R-:W-:-:S06]  /*1660*/  FMUL.FTZ R3, R9, -1.4426950216293334961 ;  /* 0xbfb8aa3b09037820 */ /* 0x000fcc0000410000 */
[----:B------:R-:W1:Y:S01]  /*1670*/  MUFU.EX2 R93, R93 ;  /* 0x0000005d005d7308 */ /* 0x000e620000000800 */
[----:B0-----:R-:W-:-:S07]  /*1680*/  FADD.FTZ R85, R85, 1 ;  /* 0x3f80000055557421 */ /* 0x001fce0000010000 */
[----:B------:R-:W0:Y:S08]  /*1690*/  MUFU.EX2 R2, R2 ;  /* 0x0000000200027308 */ /* 0x000e300000000800 */
[----:B------:R-:W2:Y:S08]  /*16a0*/  MUFU.EX2 R89, R87 ;  /* 0x0000005700597308 */ /* 0x000eb00000000800 */
[----:B------:R0:W3:Y:S01]  /*16b0*/  MUFU.EX2 R91, R3 ;  /* 0x00000003005b7308 */ /* 0x0000e20000000800 */
[----:B-1----:R-:W-:-:S07]  /*16c0*/  FADD.FTZ R93, R93, 1 ;  /* 0x3f8000005d5d7421 */ /* 0x002fce0000010000 */
[----:B------:R-:W1:Y:S01]  /*16d0*/  MUFU.RCP R87, R85 ;  /* 0x0000005500577308 */ /* 0x000e620000001000 */
[----:B0-----:R-:W-:Y:S01]  /*16e0*/  FADD.FTZ R3, R2, 1 ;  /* 0x3f80000002037421 */ /* 0x001fe20000010000 */
[----:B--2---:R-:W-:Y:S01]  /*16f0*/  FADD.FTZ R89, R89, 1 ;  /* 0x3f80000059597421 */ /* 0x004fe20000010000 */
[----:B------:R-:W0:Y:S05]  /*1700*/  S2UR UR8, SR_CgaCtaId ;  /* 0x00000000000879c3 */ /* 0x000e2a0000008800 */
[----:B------:R-:W2:Y:S01]  /*1710*/  MUFU.RCP R97, R93 ;  /* 0x0000005d00617308 */ /* 0x000ea20000001000 */
[----:B---3--:R-:W-:Y:S01]  /*1720*/  FADD.FTZ R91, R91, 1 ;  /* 0x3f8000005b5b7421 */ /* 0x008fe20000010000 */
[----:B------:R-:W-:-:S06]  /*1730*/  FADD.FTZ R94, -R92, 1 ;  /* 0x3f8000005c5e7421 */ /* 0x000fcc0000010100 */
[----:B------:R1:W3:Y:S01]  /*1740*/  MUFU.RCP R100, R3 ;  /* 0x0000000300647308 */ /* 0x0002e20000001000 */
[----:B------:R-:W-:-:S07]  /*1750*/  FFMA.FTZ R94, R69, R94, 1 ;  /* 0x3f800000455e7423 */ /* 0x000fce000001005e */
[----:B------:R2:W3:Y:S01]  /*1760*/  MUFU.RCP R98, R89 ;  /* 0x0000005900627308 */ /* 0x0004e20000001000 */
[----:B-1----:R-:W-:-:S07]  /*1770*/  FADD.FTZ R3, -R87, 1 ;  /* 0x3f80000057037421 */ /* 0x002fce0000010100 */
[----:B------:R-:W1:Y:S01]  /*1780*/  MUFU.RCP R102, R91 ;  /* 0x0000005b00667308 */ /* 0x000e620000001000 */
[----:B--2---:R-:W-:Y:S01]  /*1790*/  FFMA.FTZ R89, R68, R3, 1 ;  /* 0x3f80000044597423 */ /* 0x004fe20000010003 */
[----:B------:R-:W-:-:S04]  /*17a0*/  FADD.FTZ R2, -R84, 1 ;  /* 0x3f80000054027421 */ /* 0x000fc80000010100 */
[C---:B------:R-:W-:Y:S01]  /*17b0*/  FFMA.FTZ R2, R73.reuse, R2, 1 ;  /* 0x3f80000049027423 */ /* 0x040fe20000010002 */
[----:B------:R-:W-:Y:S01]  /*17c0*/  ISETP.NE.AND P1, PT, R50, RZ, PT ;  /* 0x000000ff3200720c */ /* 0x000fe20003f25270 */
[----:B------:R-:W-:Y:S02]  /*17d0*/  UMOV UR7, 0x400 ;  /* 0x0000040000077882 */ /* 0x000fe40000000000 */
[----:B0-----:R-:W-:Y:S02]  /*17e0*/  ULEA UR7, UR8, UR7, 0x18 ;  /* 0x0000000708077291 */ /* 0x001fe4000f8ec0ff */
[----:B------:R-:W-:Y:S01]  /*17f0*/  UIMAD.WIDE.U32 UR8, UR23, UR10, UR4 ;  /* 0x0000000a170872a5 */ /* 0x000fe2000f8e0004 */
[----:B----4-:R-:W-:Y:S01]  /*1800*/  STS [R30], R61 ;  /* 0x0000003d1e007388 */ /* 0x010fe20000000800 */
[----:B------:R-:W-:Y:S01]  /*1810*/  UISETP.NE.U32.AND UP0, UPT, UR16, URZ, UPT ;  /* 0x000000ff1000728c */ /* 0x000fe2000bf05070 */
[----:B------:R-:W-:Y:S01]  /*1820*/  FMUL.FTZ R73, R73, R84 ;  /* 0x0000005449497220 */ /* 0x000fe20000410000 */
[----:B------:R-:W-:Y:S01]  /*1830*/  FMUL.FTZ R69, R69, R92 ;  /* 0x0000005c45457220 */ /* 0x000fe20000410000 */
[----:B------:R-:W-:Y:S01]  /*1840*/  FMUL.FTZ R68, R68, R87 ;  /* 0x0000005744447220 */ /* 0x000fe20000410000 */
[----:B------:R-:W0:Y:S01]  /*1850*/  LDCU UR10, c[0x0][0x38c] ;  /* 0x00007180ff0a77ac */ /* 0x000e220008000800 */
        /* <DEDUP_REMOVED lines=9> */
[----:B------:R-:W3:Y:S04]  /*18f0*/  LDS R77, [R22+0x4] ;  /* 0x00000400164d7984 */ /* 0x000ee80000000800 */
[----:B------:R-:W1:Y:S04]  /*1900*/  LDS R75, [R22] ;  /* 0x00000000164b7984 */ /* 0x000e680000000800 */
[----:B------:R-:W0:Y:S04]  /*1910*/  LDS R82, [R22+0xc] ;  /* 0x00000c0016527984 */ /* 0x000e280000000800 */
[----:B------:R-:W0:Y:S04]  /*1920*/  LDS R83, [R22+0x10] ;  /* 0x0000100016537984 */ /* 0x000e280000000800 */
[----:B------:R-:W0:Y:S04]  /*1930*/  LDS R90, [R22+0x14] ;  /* 0x00001400165a7984 */ /* 0x000e280000000800 */
[----:B------:R-:W0:Y:S04]  /*1940*/  LDS R81, [R22+0x18] ;  /* 0x0000180016517984 */ /* 0x000e280000000800 */
[----:B------:R-:W0:Y:S01]  /*1950*/  LDS R88, [R22+0x1c] ;  /* 0x00001c0016587984 */ /* 0x000e220000000800 */
[----:B--2---:R-:W-:Y:S01]  /*1960*/  FADD.FTZ R6, -R86, 1 ;  /* 0x3f80000056067421 */ /* 0x004fe20000010100 */
[----:B----4-:R-:W-:Y:S01]  /*1970*/  FMUL.FTZ R61, R62, R79 ;  /* 0x0000004f3e3d7220 */ /* 0x010fe20000410000 */
[----:B---3--:R-:W-:-:S03]  /*1980*/  FMUL.FTZ R7, R60, R77 ;  /* 0x0000004d3c077220 */ /* 0x008fc60000410000 */
[----:B------:R-:W-:Y:S01]  /*1990*/  FMUL.FTZ R61, R92, R61 ;  /* 0x0000003d5c3d7220 */ /* 0x000fe20000410000 */
[----:B-1----:R-:W-:Y:S01]  /*19a0*/  FMUL.FTZ R3, R0, R75 ;  /* 0x0000004b00037220 */ /* 0x002fe20000410000 */
[----:B------:R-:W-:Y:S01]  /*19b0*/  FFMA.FTZ R6, R71, R6, 1 ;  /* 0x3f80000047067423 */ /* 0x000fe20000010006 */
[----:B0-----:R-:W-:Y:S01]  /*19c0*/  FMUL.FTZ R96, R63, R82 ;  /* 0x000000523f607220 */ /* 0x001fe20000410000 */
[----:B------:R-:W-:Y:S01]  /*19d0*/  FMUL.FTZ R7, R86, R7 ;  /* 0x0000000756077220 */ /* 0x000fe20000410000 */
[----:B------:R-:W-:Y:S01]  /*19e0*/  FMUL.FTZ R85, R61, R94 ;  /* 0x0000005e3d557220 */ /* 0x000fe20000410000 */
[----:B------:R-:W-:Y:S01]  /*19f0*/  BAR.SYNC.DEFER_BLOCKING 0x0 ;  /* 0x0000000000007b1d */ /* 0x000fe20000010000 */
[----:B------:R-:W-:Y:S01]  /*1a00*/  FMUL.FTZ R3, R84, R3 ;  /* 0x0000000354037220 */ /* 0x000fe20000410000 */
[----:B------:R-:W-:Y:S01]  /*1a10*/  FMUL.FTZ R96, R87, R96 ;  /* 0x0000006057607220 */ /* 0x000fe20000410000 */
[----:B------:R-:W-:Y:S01]  /*1a20*/  FADD.FTZ R61, -R97, 1 ;  /* 0x3f800000613d7421 */ /* 0x000fe20000010100 */
[----:B------:R-:W-:Y:S01]  /*1a30*/  FMUL.FTZ R7, R7, R6 ;  /* 0x0000000607077220 */ /* 0x000fe20000410000 */
[----:B------:R-:W-:Y:S01]  /*1a40*/  FMUL.FTZ R3, R3, R2 ;  /* 0x0000000203037220 */ /* 0x000fe20000410000 */
[----:B------:R-:W-:Y:S01]  /*1a50*/  FMUL.FTZ R89, R96, R89 ;  /* 0x0000005960597220 */ /* 0x000fe20000410000 */
[----:B------:R-:W-:Y:S01]  /*1a60*/  FADD.FTZ R6, -R100, 1 ;  /* 0x3f80000064067421 */ /* 0x000fe20000010100 */
[----:B------:R-:W-:Y:S01]  /*1a70*/  FFMA.FTZ R99, R8, R61, 1 ;  /* 0x3f80000008637423 */ /* 0x000fe2000001003d */
[----:B------:R-:W-:Y:S01]  /*1a80*/  FADD.FTZ R2, -R98, 1 ;  /* 0x3f80000062027421 */ /* 0x000fe20000010100 */
[----:B------:R-:W-:Y:S01]  /*1a90*/  FADD.FTZ R94, -R102, 1 ;  /* 0x3f800000665e7421 */ /* 0x000fe20000010100 */
[----:B------:R-:W-:Y:S01]  /*1aa0*/  FMUL.FTZ R61, R64, R83 ;  /* 0x00000053403d7220 */ /* 0x000fe20000410000 */
[----:B------:R-:W-:Y:S01]  /*1ab0*/  FMUL.FTZ R91, R65, R90 ;  /* 0x0000005a415b7220 */ /* 0x000fe20000410000 */
[----:B------:R-:W-:Y:S01]  /*1ac0*/  FMUL.FTZ R95, R66, R81 ;  /* 0x00000051425f7220 */ /* 0x000fe20000410000 */
[----:B------:R-:W-:Y:S01]  /*1ad0*/  FMUL.FTZ R96, R67, R88 ;  /* 0x0000005843607220 */ /* 0x000fe20000410000 */
        /* <DEDUP_REMOVED lines=13> */
[----:B------:R-:W-:Y:S04]  /*1bb0*/  STS [R22+0x8], R85 ;  /* 0x0000085516007388 */ /* 0x000fe80000000800 */
[----:B------:R-:W-:Y:S01]  /*1bc0*/  STS [R22+0xc], R89 ;  /* 0x00000c5916007388 */ /* 0x000fe20000000800 */
[----:B------:R-:W-:Y:S01]  /*1bd0*/  MOV R61, UR7 ;  /* 0x00000007003d7c02 */ /* 0x000fe20008000f00 */
[----:B0-----:R-:W1:Y:S02]  /*1be0*/  LDC.64 R2, c[0x0][0x510] ;  /* 0x00014400ff027b82 */ /* 0x001e640000000a00 */
        /* <DEDUP_REMOVED lines=15> */
[----:B------:R-:W-:-:S05]  /*1ce0*/  UIMAD UR9, UR23, UR11, UR9 ;  /* 0x0000000b170972a4 */ /* 0x000fca000f8e0209 */
[----:B------:R-:W0:Y:S01]  /*1cf0*/  LDS R94, [R61+0x420] ;  /* 0x000420003d5e7984 */ /* 0x000e220000000800 */
        /* <DEDUP_REMOVED lines=47> */
[----:B------:R-:W-:Y:S01]  /*1ff0*/  STS [R22], R73 ;  /* 0x0000004916007388 */ /* 0x000fe20000000800 */
[----:B0-----:R-:W-:-:S03]  /*2000*/  UIMAD.WIDE.U32 UR8, UR23, UR12, UR4 ;  /* 0x0000000c170872a5 */ /* 0x001fc6000f8e0004 */
[----:B------:R-:W-:Y:S01]  /*2010*/  STS [R22+0x4], R71 ;  /* 0x0000044716007388 */ /* 0x000fe20000000800 */
[----:B------:R-:W-:-:S03]  /*2020*/  UIMAD UR7, UR23, UR13, UR9 ;  /* 0x0000000d170772a4 */ /* 0x000fc6000f8e0209 */
[----:B------:R-:W-:Y:S01]  /*2030*/  STS [R22+0x8], R69 ;  /* 0x0000084516007388 */ /* 0x000fe20000000800 */
[----:B------:R-:W-:-:S03]  /*2040*/  MOV R2, UR8 ;  /* 0x0000000800027c02 */ /* 0x000fc60008000f00 */
[----:B------:R0:W-:Y:S04]  /*2050*/  STS [R22+0xc], R3 ;  /* 0x00000c0316007388 */ /* 0x0001e80000000800 */
[----:B------:R-:W-:Y:S04]  /*2060*/  STS [R22+0x10], R13 ;  /* 0x0000100d16007388 */ /* 0x000fe80000000800 */
[----:B------:R-:W-:Y:S01]  /*2070*/  STS [R22+0x14], R11 ;  /* 0x0000140b16007388 */ /* 0x000fe20000000800 */
[----:B0-----:R-:W-:-:S03]  /*2080*/  MOV R3, UR9 ;  /* 0x0000000900037c02 */ /* 0x001fc60008000f00 */
[----:B------:R-:W-:Y:S01]  /*2090*/  STS [R22+0x18], R9 ;  /* 0x0000180916007388 */ /* 0x000fe20000000800 */
[----:B------:R-:W-:-:S03]  /*20a0*/  MOV R3, UR7 ;  /* 0x0000000700037c02 */ /* 0x000fc60008000f00 */
[----:B------:R-:W-:Y:S01]  /*20b0*/  STS [R22+0x1c], R7 ;  /* 0x00001c0716007388 */ /* 0x000fe20000000800 */
[----:B------:R-:W-:-:S03]  /*20c0*/  NOP ;  /* 0x0000000000007918 */ /* 0x000fc60000000000 */
[----:B------:R-:W-:Y:S01]  /*20d0*/  LDS R75, [R30] ;  /* 0x000000001e4b7984 */ /* 0x000fe20000000800 */
[----:B------:R-:W-:-:S03]  /*20e0*/  IMAD.WIDE.U32 R2, R58, UR14, R2 ;  /* 0x0000000e3a027c25 */ /* 0x000fc6000f8e0002 */
[----:B------:R-:W-:Y:S01]  /*20f0*/  LDS R73, [R29+0x80] ;  /* 0x000080001d497984 */ /* 0x000fe20000000800 */
[----:B------:R-:W-:Y:S01]  /*2100*/  IMAD R8, R58, UR15, R3 ;  /* 0x0000000f3a087c24 */ /* 0x000fe2000f8e0203 */
[----:B------:R-:W-:Y:S02]  /*2110*/  IADD3 R3, P0, PT, R47, R2, RZ ;  /* 0x000000022f037210 */ /* 0x000fe40007f1e0ff */
[----:B------:R-:W-:Y:S02]  /*2120*/  LDS R71, [R28+0x100] ;  /* 0x000100001c477984 */ /* 0x000fe40000000800 */
[----:B------:R-:W-:Y:S02]  /*2130*/  IADD3.X R8, PT, PT, RZ, R8, RZ, P0, !PT ;  /* 0x00000008ff087210 */ /* 0x000fe400007fe4ff */
[----:B------:R-:W-:Y:S01]  /*2140*/  LDS R69, [R27+0x180] ;  /* 0x000180001b457984 */ /* 0x000fe20000000800 */
[----:B------:R-:W-:-:S03]  /*2150*/  LEA R2, P0, R3, UR16, 0x2 ;  /* 0x0000001003027c11 */ /* 0x000fc6000f8010ff */
[----:B------:R-:W-:Y:S01]  /*2160*/  LDS R77, [R26+0x200] ;  /* 0x000200001a4d7984 */ /* 0x000fe20000000800 */
[----:B------:R-:W-:-:S03]  /*2170*/  LEA.HI.X R3, R3, UR17, R8, 0x2, P0 ;  /* 0x0000001103037c11 */ /* 0x000fc600080f1408 */
[----:B------:R-:W-:Y:S04]  /*2180*/  LDS R13, [R25+0x280] ;  /* 0x00028000190d7984 */ /* 0x000fe80000000800 */
[----:B------:R-:W-:Y:S04]  /*2190*/  LDS R11, [R24+0x300] ;  /* 0x00030000180b7984 */ /* 0x000fe80000000800 */
[----:B------:R-:W-:Y:S04]  /*21a0*/  LDS R9, [R23+0x380] ;  /* 0x0003800017097984 */ /* 0x000fe80000000800 */
[----:B------:R-:W-:Y:S01]  /*21b0*/  @!P1 STS [R61+0x420], R32 ;  /* 0x000420203d009388 */ /* 0x000fe20000000800 */
[----:B------:R-:W-:Y:S06]  /*21c0*/  BAR.SYNC.DEFER_BLOCKING 0x0 ;  /* 0x0000000000007b1d */ /* 0x000fec0000010000 */
[----:B------:R-:W0:Y:S02]  /*21d0*/  LDS R6, [R61+0x420] ;  /* 0x000420003d067984 */ /* 0x000e240000000800 */
        /* <DEDUP_REMOVED lines=16> */
.L_x_8426:
[----:B0-----:R-:W-:Y:S01]  /*22e0*/  FFMA.FTZ R3, R21, R0, R52 ;  /* 0x0000000015037223 */ /* 0x001fe20000010034 */
[----:B------:R-:W-:Y:S01]  /*22f0*/  BAR.SYNC.DEFER_BLOCKING 0x0 ;  /* 0x0000000000007b1d */ /* 0x000fe20000010000 */
[----:B------:R-:W-:Y:S01]  /*2300*/  UISETP.GE.AND UP0, UPT, UR10, 0x1, UPT ;  /* 0x000000010a00788c */ /* 0x000fe2000bf06270 */
[----:B------:R-:W-:Y:S01]  /*2310*/  MOV R77, RZ ;  /* 0x000000ff004d7202 */ /* 0x000fe20000000f00 */
[----:B------:R-:W-:Y:S01]  /*2320*/  FFMA.FTZ R2, R20, R60, R3 ;  /* 0x0000003c14027223 */ /* 0x000fe20000010003 */
[----:B------:R-:W-:Y:S02]  /*2330*/  MOV R75, RZ ;  /* 0x000000ff004b7202 */ /* 0x000fe40000000f00 */
[----:B------:R-:W-:Y:S02]  /*2340*/  CS2R R68, SRZ ;  /* 0x0000000000447805 */ /* 0x000fe4000001ff00 */
[----:B------:R-:W-:Y:S01]  /*2350*/  MOV R81, RZ ;  /* 0x000000ff00517202 */ /* 0x000fe20000000f00 */
[----:B------:R-:W-:Y:S01]  /*2360*/  FFMA.FTZ R3, R19, R62, R2 ;  /* 0x0000003e13037223 */ /* 0x000fe20000010002 */
[----:B------:R-:W-:Y:S01]  /*2370*/  MOV R71, RZ ;  /* 0x000000ff00477202 */ /* 0x000fe20000000f00 */
[----:B-----5:R-:W-:Y:S01]  /*2380*/  FADD.FTZ R70, R70, R57 ;  /* 0x0000003946467221 */ /* 0x020fe20000010000 */
[----:B------:R-:W-:Y:S01]  /*2390*/  MOV R73, RZ ;  /* 0x000000ff00497202 */ /* 0x000fe20000000f00 */
[----:B------:R-:W-:Y:S01]  /*23a0*/  FFMA.FTZ R2, R18, R63, R3 ;  /* 0x0000003f12027223 */ /* 0x000fe20000010003 */
[----:B------:R-:W-:Y:S01]  /*23b0*/  MOV R79, RZ ;  /* 0x000000ff004f7202 */ /* 0x000fe20000000f00 */
        /* <DEDUP_REMOVED lines=8> */
[----:B------:R-:W-:Y:S01]  /*2440*/  FADD.FTZ R103, R10, R57 ;  /* 0x000000390a677221 */ /* 0x000fe20000010000 */
        /* <DEDUP_REMOVED lines=10> */
[----:B------:R-:W-:Y:S06]  /*24f0*/  BRA.U !UP0, `(.L_x_8427) ;  /* 0x00000015085c7547 */ /* 0x000fec000b800000 */
[----:B------:R-:W0:Y:S01]  /*2500*/  LDC R2, c[0x0][0x394] ;  /* 0x0000e500ff027b82 */ /* 0x000e220000000800 */
[----:B------:R-:W-:Y:S01]  /*2510*/  UIADD3 UR7, UPT, UPT, UR6, -0x2, URZ ;  /* 0xfffffffe06077890 */ /* 0x000fe2000fffe0ff */
[----:B------:R-:W-:Y:S01]  /*2520*/  HFMA2 R77, -RZ, RZ, 0, 0 ;  /* 0x00000000ff4d7431 */ /* 0x000fe200000001ff */
[----:B------:R-:W-:Y:S01]  /*2530*/  ULOP3.LUT UR9, UR4, 0x100, URZ, 0xc0, !UPT ;  /* 0x0000010004097892 */ /* 0x000fe2000f8ec0ff */
[----:B------:R-:W-:Y:S01]  /*2540*/  FMUL.FTZ R78, R21, R70 ;  /* 0x00000046154e7220 */ /* 0x000fe20000410000 */
[----:B------:R-:W-:Y:S01]  /*2550*/  UIMAD UR7, UR7, UR10, URZ ;  /* 0x0000000a070772a4 */ /* 0x000fe2000f8e02ff */
[----:B------:R-:W-:Y:S01]  /*2560*/  FMUL.FTZ R107, R20, R83 ;  /* 0x00000053146b7220 */ /* 0x000fe20000410000 */
[----:B------:R-:W-:Y:S01]  /*2570*/  USHF.L.U32 UR8, UR6, 0xa, URZ ;  /* 0x0000000a06087899 */ /* 0x000fe200080006ff */
[----:B------:R-:W1:Y:S01]  /*2580*/  LDC.64 R6, c[0x0][0x3e0] ;  /* 0x0000f800ff067b82 */ /* 0x000e620000000a00 */
[----:B------:R-:W-:Y:S01]  /*2590*/  FMUL.FTZ R80, R19, R72 ;  /* 0x0000004813507220 */ /* 0x000fe20000410000 */
[----:B------:R-:W-:Y:S01]  /*25a0*/  FMUL.FTZ R82, R18, R85 ;  /* 0x0000005512527220 */ /* 0x000fe20000410000 */
[----:B------:R-:W-:Y:S01]  /*25b0*/  FMUL.FTZ R84, R17, R74 ;  /* 0x0000004a11547220 */ /* 0x000fe20000410000 */
[----:B------:R-:W-:Y:S01]  /*25c0*/  FMUL.FTZ R86, R16, R87 ;  /* 0x0000005710567220 */ /* 0x000fe20000410000 */
[----:B------:R-:W-:Y:S01]  /*25d0*/  FMUL.FTZ R88, R15, R76 ;  /* 0x0000004c0f587220 */ /* 0x000fe20000410000 */
[----:B------:R-:W-:Y:S01]  /*25e0*/  FMUL.FTZ R90, R14, R103 ;  /* 0x000000670e5a7220 */ /* 0x000fe20000410000 */
[----:B------:R-:W-:Y:S01]  /*25f0*/  IADD3 R92, PT, PT, R61, 0xee8, RZ ;  /* 0x00000ee83d5c7810 */ /* 0x000fe20007ffe0ff */
[----:B------:R-:W2:Y:S01]  /*2600*/  LDC.64 R8, c[0x0][0x3c0] ;  /* 0x0000f000ff087b82 */ /* 0x000ea20000000a00 */
[----:B------:R-:W-:Y:S01]  /*2610*/  MOV R109, R49 ;  /* 0x00000031006d7202 */ /* 0x000fe20000000f00 */
[----:B------:R-:W-:Y:S01]  /*2620*/  UIADD3 UR11, UPT, UPT, -UR10, URZ, URZ ;  /* 0x000000ff0a0b7290 */ /* 0x000fe2000fffe1ff */
[----:B------:R-:W-:Y:S01]  /*2630*/  MOV R94, R48 ;  /* 0x00000030005e7202 */ /* 0x000fe20000000f00 */
[----:B------:R-:W3:Y:S01]  /*2640*/  LDCU UR12, c[0x0][0x394] ;  /* 0x00007280ff0c77ac */ /* 0x000ee20008000800 */
[----:B------:R-:W-:-:S02]  /*2650*/  MOV R111, R56 ;  /* 0x00000038006f7202 */ /* 0x000fc40000000f00 */
[----:B------:R-:W-:Y:S01]  /*2660*/  MOV R96, R55 ;  /* 0x0000003700607202 */ /* 0x000fe20000000f00 */
[----:B------:R-:W4:Y:S01]  /*2670*/  LDC.64 R10, c[0x0][0x3a8] ;  /* 0x0000ea00ff0a7b82 */ /* 0x000f220000000a00 */
[----:B0-----:R-:W-:Y:S01]  /*2680*/  ISETP.LE.AND P0, PT, R2, UR6, PT ;  /* 0x0000000602007c0c */ /* 0x001fe2000bf03270 */
[----:B------:R-:W-:Y:S01]  /*2690*/  ULOP3.LUT UR8, UR8, 0x400, URZ, 0xc0, !UPT ;  /* 0x0000040008087892 */ /* 0x000fe2000f8ec0ff */
[----:B------:R-:W-:Y:S02]  /*26a0*/  MOV R113, R54 ;  /* 0x0000003600717202 */ /* 0x000fe40000000f00 */
[----:B------:R-:W-:Y:S02]  /*26b0*/  MOV R98, R53 ;  /* 0x0000003500627202 */ /* 0x000fe40000000f00 */
[----:B------:R-:W-:Y:S01]  /*26c0*/  MOV R100, R61 ;  /* 0x0000003d00647202 */ /* 0x000fe20000000f00 */
[----:B------:R-:W0:Y:S01]  /*26d0*/  LDC R128, c[0x0][0x394] ;  /* 0x0000e500ff807b82 */ /* 0x000e220000000800 */
[----:B------:R-:W-:-:S02]  /*26e0*/  ISETP.EQ.AND P0, PT, R50, RZ, !P0 ;  /* 0x000000ff3200720c */ /* 0x000fc40004702270 */
[----:B------:R-:W-:Y:S02]  /*26f0*/  MOV R115, UR9 ;  /* 0x0000000900737c02 */ /* 0x000fe40008000f00 */
[----:B-1----:R-:W-:Y:S02]  /*2700*/  SHF.L.U64.HI R7, R6, 0x2, R7 ;  /* 0x0000000206077819 */ /* 0x002fe40000010207 */
[----:B------:R-:W-:Y:S02]  /*2710*/  MOV R117, UR7 ;  /* 0x0000000700757c02 */ /* 0x000fe40008000f00 */
[----:B--2---:R-:W-:Y:S02]  /*2720*/  SHF.L.U64.HI R9, R8, 0x2, R9 ;  /* 0x0000000208097819 */ /* 0x004fe40000010209 */
[----:B---34-:R-:W-:-:S07]  /*2730*/  SHF.L.U64.HI R11, R10, 0x2, R11 ;  /* 0x000000020a0b7819 */ /* 0x018fce000001020b */
.L_x_8433:
[----:B------:R-:W-:Y:S02]  /*2740*/  MOV R2, R109 ;  /* 0x0000006d00027202 */ /* 0x000fe40000000f00 */
[----:B------:R-:W-:-:S05]  /*2750*/  MOV R3, R94 ;  /* 0x0000005e00037202 */ /* 0x000fca0000000f00 */
[----:B-1----:R1:W2:Y:S01]  /*2760*/  LDG.E R102, desc[UR20][R2.64] ;  /* 0x0000001402667981 */ /* 0x0022a2000c1e1900 */
[----:B------:R-:W-:Y:S02]  /*2770*/  MOV R13, R98 ;  /* 0x00000062000d7202 */ /* 0x000fe40000000f00 */
[----:B------:R-:W-:-:S05]  /*2780*/  MOV R12, R113 ;  /* 0x00000071000c7202 */ /* 0x000fca0000000f00 */
[----:B------:R-:W3:Y:S01]  /*2790*/  LDG.E R13, desc[UR20][R12.64] ;  /* 0x000000140c0d7981 */ /* 0x000ee2000c1e1900 */
[----:B-1----:R-:W-:Y:S02]  /*27a0*/  MOV R2, R111 ;  /* 0x0000006f00027202 */ /* 0x002fe40000000f00 */
[----:B------:R-:W-:-:S05]  /*27b0*/  MOV R3, R96 ;  /* 0x0000006000037202 */ /* 0x000fca0000000f00 */
[----:B------:R1:W3:Y:S01]  /*27c0*/  LDG.E R112, desc[UR20][R2.64] ;  /* 0x0000001402707981 */ /* 0x0002e2000c1e1900 */
[C---:B------:R-:W-:Y:S02]  /*27d0*/  ISETP.NE.AND P2, PT, R50.reuse, RZ, PT ;  /* 0x000000ff3200720c */ /* 0x040fe40003f45270 */
[----:B------:R-:W-:Y:S02]  /*27e0*/  ISETP.NE.AND P1, PT, R50, 0x1f, PT ;  /* 0x0000001f3200780c */ /* 0x000fe40003f25270 */
[----:B-1----:R-:W-:-:S04]  /*27f0*/  SEL R2, R115, R34, !P2 ;  /* 0x0000002273027207 */ /* 0x002fc80005000000 */
[----:B------:R-:W-:Y:S01]  /*2800*/  LEA R2, R2, R61, 0x2 ;  /* 0x0000003d02027211 */ /* 0x000fe200078e10ff */
[----:B------:R-:W-:Y:S01]  /*2810*/  BSSY.RECONVERGENT B0, `(.L_x_8428) ;  /* 0x0000024000007945 */ /* 0x000fe20003800200 */
[----:B--2---:R-:W-:-:S04]  /*2820*/  FMUL.FTZ R110, R102, 1.4426950216293334961 ;  /* 0x3fb8aa3b666e7820 */ /* 0x004fc80000410000 */
[-C--:B------:R-:W-:Y:S01]  /*2830*/  FMUL.FTZ R131, R70, R110.reuse ;  /* 0x0000006e46837220 */ /* 0x080fe20000410000 */
[-C--:B------:R-:W-:Y:S01]  /*2840*/  FMUL.FTZ R108, R83, R110.reuse ;  /* 0x0000006e536c7220 */ /* 0x080fe20000410000 */
[-C--:B------:R-:W-:Y:S01]  /*2850*/  FMUL.FTZ R129, R72, R110.reuse ;  /* 0x0000006e48817220 */ /* 0x080fe20000410000 */
[----:B------:R-:W-:-:S03]  /*2860*/  FMUL.FTZ R127, R85, R110 ;  /* 0x0000006e557f7220 */ /* 0x000fc60000410000 */
[----:B------:R-:W1:Y:S01]  /*2870*/  MUFU.EX2 R131, R131 ;  /* 0x0000008300837308 */ /* 0x000e620000000800 */
[-C--:B------:R-:W-:Y:S01]  /*2880*/  FMUL.FTZ R123, R74, R110.reuse ;  /* 0x0000006e4a7b7220 */ /* 0x080fe20000410000 */
[-C--:B------:R-:W-:Y:S01]  /*2890*/  FMUL.FTZ R119, R87, R110.reuse ;  /* 0x0000006e57777220 */ /* 0x080fe20000410000 */
[-C--:B------:R-:W-:Y:S01]  /*28a0*/  FMUL.FTZ R121, R76, R110.reuse ;  /* 0x0000006e4c797220 */ /* 0x080fe20000410000 */
[----:B------:R-:W-:-:S04]  /*28b0*/  FMUL.FTZ R125, R103, R110 ;  /* 0x0000006e677d7220 */ /* 0x000fc80000410000 */
[----:B------:R-:W2:Y:S08]  /*28c0*/  MUFU.EX2 R108, R108 ;  /* 0x0000006c006c7308 */ /* 0x000eb00000000800 */
[----:B------:R-:W4:Y:S08]  /*28d0*/  MUFU.EX2 R129, R129 ;  /* 0x0000008100817308 */ /* 0x000f300000000800 */
[----:B------:R-:W0:Y:S08]  /*28e0*/  MUFU.EX2 R127, R127 ;  /* 0x0000007f007f7308 */ /* 0x000e300000000800 */
[----:B------:R-:W0:Y:S08]  /*28f0*/  MUFU.EX2 R123, R123 ;  /* 0x0000007b007b7308 */ /* 0x000e300000000800 */
[----:B------:R-:W0:Y:S08]  /*2900*/  MUFU.EX2 R119, R119 ;  /* 0x0000007700777308 */ /* 0x000e300000000800 */
[----:B------:R-:W0:Y:S08]  /*2910*/  MUFU.EX2 R121, R121 ;  /* 0x0000007900797308 */ /* 0x000e300000000800 */
[----:B------:R-:W0:Y:S01]  /*2920*/  MUFU.EX2 R125, R125 ;  /* 0x0000007d007d7308 */ /* 0x000e220000000800 */
[----:B-1----:R1:W-:Y:S01]  /*2930*/  STS [R2+0x668], R131 ;  /* 0x0006688302007388 */ /* 0x0023e20000000800 */
[----:B---3--:R-:W-:-:S04]  /*2940*/  FMUL.FTZ R13, R112, R13 ;  /* 0x0000000d700d7220 */ /* 0x008fc80000410000 */
        /* <DEDUP_REMOVED lines=9> */
[----:B-12-4-:R-:W-:Y:S05]  /*29e0*/  @P1 BRA `(.L_x_8429) ;  /* 0x0000000000141947 */ /* 0x016fea0003800000 */
[----:B------:R-:W-:Y:S01]  /*29f0*/  UISETP.NE.AND UP0, UPT, UR6, UR12, UPT ;  /* 0x0000000c0600728c */ /* 0x000fe2000bf05270 */
[----:B------:R-:W-:-:S08]  /*2a00*/  HFMA2 R126, -RZ, RZ, 1.875, 0 ;  /* 0x3f800000ff7e7431 */ /* 0x000fd000000001ff */
[----:B------:R-:W-:Y:S05]  /*2a10*/  BRA.U !UP0, `(.L_x_8430) ;  /* 0x00000001080c7547 */ /* 0x000fea000b800000 */
[----:B------:R3:W4:Y:S01]  /*2a20*/  LDS R126, [R100+UR8+0x668] ;  /* 0x00066808647e7984 */ /* 0x0007220008000800 */
[----:B------:R-:W-:Y:S05]  /*2a30*/  BRA `(.L_x_8430) ;  /* 0x0000000000047947 */ /* 0x000fea0003800000 */
.L_x_8429:
[----:B------:R1:W2:Y:S02]  /*2a40*/  LDS R126, [R104+0xe6c] ;  /* 0x000e6c00687e7984 */ /* 0x0002a40000000800 */
.L_x_8430:
[----:B------:R-:W-:Y:S05]  /*2a50*/  BSYNC.RECONVERGENT B0 ;  /* 0x0000000000007941 */ /* 0x000fea0003800200 */
.L_x_8428:
[----:B------:R-:W-:Y:S01]  /*2a60*/  UISETP.NE.AND UP0, UPT, UR6, 0x1, UPT ;  /* 0x000000010600788c */ /* 0x000fe2000bf05270 */
[----:B------:R-:W-:-:S05]  /*2a70*/  MOV R124, RZ ;  /* 0x000000ff007c7202 */ /* 0x000fca0000000f00 */
        /* <DEDUP_REMOVED lines=13> */
[----:B-----5:R-:W-:-:S02]  /*2b50*/  FMUL.FTZ R2, R131, R108 ;  /* 0x0000006c83027220 */ /* 0x020fc40000410000 */
        /* <DEDUP_REMOVED lines=21> */
[----:B------:R-:W-:Y:S02]  /*2cb0*/  FFMA.FTZ R12, R121, R12, R88 ;  /* 0x0000000c790c7223 */ /* 0x000fe40000010058 */
[----:B------:R-:W-:Y:S02]  /*2cc0*/  SHFL.UP PT, R137, R2, 0x1, RZ ;  /* 0x0420000002897989 */ /* 0x000fe400000e00ff */
[----:B------:R-:W-:-:S05]  /*2cd0*/  FFMA.FTZ R13, R125, R12, R90 ;  /* 0x0000000c7d0d7223 */ /* 0x000fca000001005a */
[----:B------:R-:W4:Y:S01]  /*2ce0*/  SHFL.UP PT, R12, R13, 0x1, RZ ;  /* 0x042000000d0c7989 */ /* 0x000f2200000e00ff */
[----:B0-----:R-:W-:Y:S01]  /*2cf0*/  @P1 FMUL.FTZ R130, R130, R3 ;  /* 0x0000000382821220 */ /* 0x001fe20000410000 */
[----:B--2---:R-:W-:-:S04]  /*2d00*/  @P1 FFMA.FTZ R110, R3, R132, R110 ;  /* 0x00000084036e1223 */ /* 0x004fc8000001006e */
[----:B------:R-:W-:Y:S02]  /*2d10*/  @P1 MOV R3, R130 ;  /* 0x0000008200031202 */ /* 0x000fe40000000f00 */
[----:B------:R-:W-:Y:S01]  /*2d20*/  ISETP.GE.AND P1, PT, R31, 0x1, PT ;  /* 0x000000011f00780c */ /* 0x000fe20003f26270 */
[----:B------:R-:W0:Y:S04]  /*2d30*/  SHFL.DOWN PT, R132, R110, 0x2, 0x1f ;  /* 0x08401f006e847f89 */ /* 0x000e2800000e0000 */
[----:B------:R-:W2:Y:S01]  /*2d40*/  SHFL.DOWN PT, R130, R3, 0x2, 0x1f ;  /* 0x08401f0003827f89 */ /* 0x000ea200000e0000 */
[----:B----4-:R-:W-:-:S07]  /*2d50*/  FFMA.FTZ R12, R2, R12, R13 ;  /* 0x0000000c020c7223 */ /* 0x010fce000001000d */
[----:B------:R-:W-:Y:S01]  /*2d60*/  @P1 FMUL.FTZ R2, R2, R137 ;  /* 0x0000008902021220 */ /* 0x000fe20000410000 */
[----:B------:R-:W-:-:S04]  /*2d70*/  FSEL R13, R13, R12, !P1 ;  /* 0x0000000c0d0d7208 */ /* 0x000fc80004800000 */
[----:B------:R-:W-:Y:S01]  /*2d80*/  SHFL.UP PT, R137, R2, 0x2, RZ ;  /* 0x0440000002897989 */ /* 0x000fe200000e00ff */
[----:B------:R-:W-:-:S03]  /*2d90*/  ISETP.GE.AND P1, PT, R31, 0x2, PT ;  /* 0x000000021f00780c */ /* 0x000fc60003f26270 */
[----:B------:R-:W4:Y:S01]  /*2da0*/  SHFL.UP PT, R12, R13, 0x2, RZ ;  /* 0x044000000d0c7989 */ /* 0x000f2200000e00ff */
[C---:B0-----:R-:W-:Y:S01]  /*2db0*/  @!P3 FFMA.FTZ R110, R3.reuse, R132, R110 ;  /* 0x00000084036eb223 */ /* 0x041fe2000001006e */
[----:B--2---:R-:W-:-:S04]  /*2dc0*/  @!P3 FMUL.FTZ R130, R3, R130 ;  /* 0x000000820382b220 */ /* 0x004fc80000410000 */
[----:B------:R-:W0:Y:S01]  /*2dd0*/  SHFL.DOWN PT, R132, R110, 0x4, 0x1f ;  /* 0x08801f006e847f89 */ /* 0x000e2200000e0000 */
[----:B------:R-:W-:Y:S02]  /*2de0*/  @!P3 MOV R3, R130 ;  /* 0x000000820003b202 */ /* 0x000fe40000000f00 */
[----:B------:R-:W-:-:S03]  /*2df0*/  ISETP.GT.U32.AND P3, PT, R106, 0x1b, PT ;  /* 0x0000001b6a00780c */ /* 0x000fc60003f64070 */
[----:B------:R-:W2:Y:S01]  /*2e00*/  SHFL.DOWN PT, R130, R3, 0x4, 0x1f ;  /* 0x08801f0003827f89 */ /* 0x000ea200000e0000 */
[C---:B----4-:R-:W-:Y:S01]  /*2e10*/  FFMA.FTZ R12, R2.reuse, R12, R13 ;  /* 0x0000000c020c7223 */ /* 0x050fe2000001000d */
[----:B------:R-:W-:-:S04]  /*2e20*/  @P1 FMUL.FTZ R2, R2, R137 ;  /* 0x0000008902021220 */ /* 0x000fc80000410000 */
[----:B------:R-:W-:Y:S01]  /*2e30*/  FSEL R13, R13, R12, !P1 ;  /* 0x0000000c0d0d7208 */ /* 0x000fe20004800000 */
[----:B------:R-:W-:Y:S01]  /*2e40*/  SHFL.UP PT, R137, R2, 0x4, RZ ;  /* 0x0480000002897989 */ /* 0x000fe200000e00ff */
[----:B------:R-:W-:Y:S02]  /*2e50*/  ISETP.GE.AND P1, PT, R31, 0x4, PT ;  /* 0x000000041f00780c */ /* 0x000fe40003f26270 */
[C---:B0-----:R-:W-:Y:S01]  /*2e60*/  @!P3 FFMA.FTZ R110, R3.reuse, R132, R110 ;  /* 0x00000084036eb223 */ /* 0x041fe2000001006e */
[----:B------:R-:W0:Y:S04]  /*2e70*/  SHFL.UP PT, R12, R13, 0x4, RZ ;  /* 0x048000000d0c7989 */ /* 0x000e2800000e00ff */
[----:B------:R-:W4:Y:S01]  /*2e80*/  SHFL.DOWN PT, R134, R110, 0x8, 0x1f ;  /* 0x09001f006e867f89 */ /* 0x000f2200000e0000 */
[----:B--2---:R-:W-:-:S05]  /*2e90*/  @!P3 FMUL.FTZ R130, R3, R130 ;  /* 0x000000820382b220 */ /* 0x004fca0000410000 */
[----:B------:R-:W-:Y:S02]  /*2ea0*/  @!P3 MOV R3, R130 ;  /* 0x000000820003b202 */ /* 0x000fe40000000f00 */
[----:B------:R-:W-:-:S03]  /*2eb0*/  ISETP.GT.U32.AND P3, PT, R106, 0x17, PT ;  /* 0x000000176a00780c */ /* 0x000fc60003f64070 */
[----:B------:R-:W2:Y:S01]  /*2ec0*/  SHFL.DOWN PT, R132, R3, 0x8, 0x1f ;  /* 0x09001f0003847f89 */ /* 0x000ea200000e0000 */
[C---:B0-----:R-:W-:Y:S01]  /*2ed0*/  FFMA.FTZ R12, R2.reuse, R12, R13 ;  /* 0x0000000c020c7223 */ /* 0x041fe2000001000d */
[----:B------:R-:W-:-:S08]  /*2ee0*/  @P1 FMUL.FTZ R2, R2, R137 ;  /* 0x0000008902021220 */ /* 0x000fd00000410000 */
[----:B----4-:R-:W-:Y:S01]  /*2ef0*/  @!P3 FFMA.FTZ R110, R3, R134, R110 ;  /* 0x00000086036eb223 */ /* 0x010fe2000001006e */
[----:B------:R-:W-:Y:S01]  /*2f00*/  FSEL R139, R13, R12, !P1 ;  /* 0x0000000c0d8b7208 */ /* 0x000fe20004800000 */
[----:B------:R-:W-:Y:S01]  /*2f10*/  HFMA2 R12, -RZ, RZ, 1.875, 0 ;  /* 0x3f800000ff0c7431 */ /* 0x000fe200000001ff */
[----:B------:R-:W-:Y:S01]  /*2f20*/  MOV R13, RZ ;  /* 0x000000ff000d7202 */ /* 0x000fe20000000f00 */
[----:B------:R-:W-:Y:S01]  /*2f30*/  SHFL.UP PT, R137, R2, 0x8, RZ ;  /* 0x0500000002897989 */ /* 0x000fe200000e00ff */
[----:B------:R-:W-:-:S03]  /*2f40*/  ISETP.GE.AND P1, PT, R31, 0x8, PT ;  /* 0x000000081f00780c */ /* 0x000fc60003f26270 */
[----:B------:R-:W0:Y:S04]  /*2f50*/  SHFL.UP PT, R130, R139, 0x8, RZ ;  /* 0x050000008b827989 */ /* 0x000e2800000e00ff */
[----:B------:R-:W-:Y:S01]  /*2f60*/  @P0 LDS.64 R12, [R92] ;  /* 0x000000005c0c0984 */ /* 0x000fe20000000a00 */
[----:B--2---:R-:W-:-:S03]  /*2f70*/  @!P3 FMUL.FTZ R132, R3, R132 ;  /* 0x000000840384b220 */ /* 0x004fc60000410000 */
[----:B------:R-:W2:Y:S02]  /*2f80*/  SHFL.DOWN PT, R134, R110, 0x10, 0x1f ;  /* 0x0a001f006e867f89 */ /* 0x000ea400000e0000 */
[----:B------:R-:W-:Y:S02]  /*2f90*/  @!P3 MOV R3, R132 ;  /* 0x000000840003b202 */ /* 0x000fe40000000f00 */
[----:B------:R-:W-:-:S03]  /*2fa0*/  ISETP.GT.U32.AND P3, PT, R106, 0xf, PT ;  /* 0x0000000f6a00780c */ /* 0x000fc60003f64070 */
[----:B------:R-:W4:Y:S01]  /*2fb0*/  SHFL.DOWN PT, R132, R3, 0x10, 0x1f ;  /* 0x0a001f0003847f89 */ /* 0x000f2200000e0000 */
[C---:B0-----:R-:W-:Y:S01]  /*2fc0*/  FFMA.FTZ R130, R2.reuse, R130, R139 ;  /* 0x0000008202827223 */ /* 0x041fe2000001008b */
[----:B------:R-:W-:-:S04]  /*2fd0*/  @P1 FMUL.FTZ R2, R2, R137 ;  /* 0x0000008902021220 */ /* 0x000fc80000410000 */
[----:B------:R-:W-:Y:S01]  /*2fe0*/  FSEL R139, R139, R130, !P1 ;  /* 0x000000828b8b7208 */ /* 0x000fe20004800000 */
[----:B------:R-:W-:Y:S01]  /*2ff0*/  SHFL.UP PT, R137, R2, 0x10, RZ ;  /* 0x0600000002897989 */ /* 0x000fe200000e00ff */
[----:B------:R-:W-:Y:S02]  /*3000*/  ISETP.GE.AND P1, PT, R31, 0x10, PT ;  /* 0x000000101f00780c */ /* 0x000fe40003f26270 */
[C---:B--2---:R-:W-:Y:S01]  /*3010*/  @!P3 FFMA.FTZ R110, R3.reuse, R134, R110 ;  /* 0x00000086036eb223 */ /* 0x044fe2000001006e */
[----:B------:R-:W0:Y:S04]  /*3020*/  SHFL.UP PT, R130, R139, 0x10, RZ ;  /* 0x060000008b827989 */ /* 0x000e2800000e00ff */
[----:B------:R-:W-:Y:S01]  /*3030*/  SHFL.DOWN PT, R141, R110, 0x1, 0x1f ;  /* 0x08201f006e8d7f89 */ /* 0x000fe200000e0000 */
[----:B----4-:R-:W-:-:S03]  /*3040*/  @!P3 FMUL.FTZ R132, R3, R132 ;  /* 0x000000840384b220 */ /* 0x010fc60000410000 */
[----:B------:R-:W-:Y:S02]  /*3050*/  SHFL.IDX PT, R110, R110, RZ, 0x1f ;  /* 0x00001fff6e6e7589 */ /* 0x000fe400000e0000 */
[----:B------:R-:W-:Y:S02]  /*3060*/  @!P3 MOV R3, R132 ;  /* 0x000000840003b202 */ /* 0x000fe40000000f00 */
[----:B------:R-:W-:Y:S01]  /*3070*/  SHFL.IDX PT, R136, R13, RZ, 0x1f ;  /* 0x00001fff0d887589 */ /* 0x000fe200000e0000 */
[----:B------:R-:W-:-:S03]  /*3080*/  ISETP.NE.AND P3, PT, R50, 0x1f, PT ;  /* 0x0000001f3200780c */ /* 0x000fc60003f65270 */
[----:B------:R-:W2:Y:S04]  /*3090*/  SHFL.DOWN PT, R134, R3, 0x1, 0x1f ;  /* 0x08201f0003867f89 */ /* 0x000ea800000e0000 */
[----:B------:R-:W4:Y:S01]  /*30a0*/  SHFL.IDX PT, R3, R3, RZ, 0x1f ;  /* 0x00001fff03037589 */ /* 0x000f2200000e0000 */
[C---:B0-----:R-:W-:Y:S01]  /*30b0*/  FFMA.FTZ R130, R2.reuse, R130, R139 ;  /* 0x0000008202827223 */ /* 0x041fe2000001008b */
[----:B------:R-:W-:-:S04]  /*30c0*/  @P1 FMUL.FTZ R2, R2, R137 ;  /* 0x0000008902021220 */ /* 0x000fc80000410000 */
[----:B------:R-:W-:Y:S02]  /*30d0*/  FSEL R130, R139, R130, !P1 ;  /* 0x000000828b827208 */ /* 0x000fe40004800000 */
[----:B------:R-:W-:Y:S01]  /*30e0*/  SHFL.UP PT, R2, R2, 0x1, RZ ;  /* 0x0420000002027989 */ /* 0x000fe200000e00ff */
[----:B------:R-:W-:-:S03]  /*30f0*/  ISETP.GT.AND P1, PT, R31, 0x1e, PT ;  /* 0x0000001e1f00780c */ /* 0x000fc60003f24270 */
[----:B------:R0:W-:Y:S01]  /*3100*/  SHFL.UP PT, R143, R130, 0x1, RZ ;  /* 0x04200000828f7989 */ /* 0x0001e200000e00ff */
[----:B--2---:R-:W-:Y:S01]  /*3110*/  @P3 FFMA.FTZ R136, R134, R136, R141 ;  /* 0x0000008886883223 */ /* 0x004fe2000001008d */
[----:B------:R-:W-:-:S03]  /*3120*/  ISETP.NE.AND P3, PT, R31, RZ, PT ;  /* 0x000000ff1f00720c */ /* 0x000fc60003f65270 */
[----:B------:R-:W-:Y:S01]  /*3130*/  FFMA.FTZ R135, R136, R126, R135 ;  /* 0x0000007e88877223 */ /* 0x000fe20000010087 */
[C---:B----4-:R-:W-:Y:S01]  /*3140*/  FFMA.FTZ R13, R3.reuse, R13, R110 ;  /* 0x0000000d030d7223 */ /* 0x050fe2000001006e */
[----:B------:R-:W-:Y:S02]  /*3150*/  FMUL.FTZ R12, R3, R12 ;  /* 0x0000000c030c7220 */ /* 0x000fe40000410000 */
[-C--:B------:R-:W-:Y:S01]  /*3160*/  FFMA.FTZ R137, R125, R135.reuse, R122 ;  /* 0x000000877d897223 */ /* 0x080fe2000001007a */
[----:B------:R-:W-:-:S03]  /*3170*/  FMUL.FTZ R134, R103, R135 ;  /* 0x0000008767867220 */ /* 0x000fc60000410000 */
[----:B------:R-:W-:Y:S01]  /*3180*/  FFMA.FTZ R139, R121, R137, R120 ;  /* 0x00000089798b7223 */ /* 0x000fe20000010078 */
[----:B------:R-:W-:Y:S01]  /*3190*/  FADD.FTZ R97, R134, R97 ;  /* 0x0000006186617221 */ /* 0x000fe20000010000 */
[----:B------:R-:W-:Y:S02]  /*31a0*/  @!P3 MOV R138, 0x400 ;  /* 0x00000400008ab802 */ /* 0x000fe40000000f00 */
[----:B------:R-:W-:-:S04]  /*31b0*/  FFMA.FTZ R141, R119, R139, R118 ;  /* 0x0000008b778d7223 */ /* 0x000fc80000010076 */
[----:B0-----:R-:W-:-:S04]  /*31c0*/  FMUL.FTZ R130, R74, R141 ;  /* 0x0000008d4a827220 */ /* 0x001fc80000410000 */
[----:B------:R-:W-:Y:S01]  /*31d0*/  FADD.FTZ R91, R130, R91 ;  /* 0x0000005b825b7221 */ /* 0x000fe20000010000 */
[----:B---3--:R0:W2:Y:S02]  /*31e0*/  SHFL.IDX PT, R132, R124, RZ, 0x1f ;  /* 0x00001fff7c847589 */ /* 0x0080a400000e0000 */
[----:B0-----:R-:W-:-:S04]  /*31f0*/  FMUL.FTZ R124, R87, R139 ;  /* 0x0000008b577c7220 */ /* 0x001fc80000410000 */
[----:B------:R-:W-:Y:S01]  /*3200*/  FADD.FTZ R93, R124, R93 ;  /* 0x0000005d7c5d7221 */ /* 0x000fe20000010000 */
[----:B--2---:R-:W-:Y:S01]  /*3210*/  @P2 FFMA.FTZ R132, R2, R132, R143 ;  /* 0x0000008402842223 */ /* 0x004fe2000001008f */
[----:B------:R-:W-:Y:S01]  /*3220*/  FFMA.FTZ R143, R123, R141, R116 ;  /* 0x0000008d7b8f7223 */ /* 0x000fe20000010074 */
[----:B------:R-:W-:Y:S02]  /*3230*/  ISETP.GT.AND P2, PT, R31, 0x17, PT ;  /* 0x000000171f00780c */ /* 0x000fe40003f44270 */
        /* <DEDUP_REMOVED lines=16> */
[----:B------:R-:W-:Y:S01]  /*3340*/  FADD.FTZ R118, -R80, R153 ;  /* 0x0000009950767221 */ /* 0x000fe20000010100 */
[----:B------:R-:W-:Y:S01]  /*3350*/  FFMA.FTZ R127, R2, R129, RZ ;  /* 0x00000081027f7223 */ /* 0x000fe200000100ff */
[----:B------:R-:W-:Y:S01]  /*3360*/  FFMA.FTZ R114, R62, R153, R147 ;  /* 0x000000993e727223 */ /* 0x000fe20000010093 */
[-C--:B------:R-:W-:Y:S01]  /*3370*/  FFMA.FTZ R153, R123, R151.reuse, R84 ;  /* 0x000000977b997223 */ /* 0x080fe20000010054 */
[----:B------:R-:W-:Y:S01]  /*3380*/  FADD.FTZ R123, -R82, R151 ;  /* 0x00000097527b7221 */ /* 0x000fe20000010100 */
[----:B------:R-:W-:Y:S01]  /*3390*/  FFMA.FTZ R127, R112, R108, R127 ;  /* 0x0000006c707f7223 */ /* 0x000fe2000001007f */
[----:B------:R-:W-:Y:S01]  /*33a0*/  FFMA.FTZ R149, R63, R151, R114 ;  /* 0x000000973f957223 */ /* 0x000fe20000010072 */
[----:B------:R-:W-:Y:S01]  /*33b0*/  FFMA.FTZ R151, R119, R153, R86 ;  /* 0x0000009977977223 */ /* 0x000fe20000010056 */
[----:B------:R-:W-:Y:S01]  /*33c0*/  FMUL.FTZ R110, R102, R143 ;  /* 0x0000008f666e7220 */ /* 0x000fe20000410000 */
        /* <DEDUP_REMOVED lines=8> */
[----:B------:R-:W-:Y:S01]  /*3450*/  FFMA.FTZ R147, R130, R127, R147 ;  /* 0x0000007f82937223 */ /* 0x000fe20000010093 */
[----:B------:R-:W-:Y:S01]  /*3460*/  FADD.FTZ R116, -R88, R149 ;  /* 0x0000009558747221 */ /* 0x000fe20000010100 */
[----:B------:R-:W-:Y:S01]  /*3470*/  FFMA.FTZ R122, R66, R149, R119 ;  /* 0x00000095427a7223 */ /* 0x000fe20000010077 */
[----:B------:R-:W-:Y:S01]  /*3480*/  FADD.FTZ R114, -R90, R125 ;  /* 0x0000007d5a727221 */ /* 0x000fe20000010100 */
[----:B------:R-:W-:Y:S01]  /*3490*/  FFMA.FTZ R147, R124, R121, R147 ;  /* 0x000000797c937223 */ /* 0x000fe20000010093 */
[----:B------:R-:W-:Y:S01]  /*34a0*/  FMUL.FTZ R123, R123, R110 ;  /* 0x0000006e7b7b7220 */ /* 0x000fe20000410000 */
[----:B------:R-:W-:Y:S01]  /*34b0*/  FFMA.FTZ R122, R67, R125, R122 ;  /* 0x0000007d437a7223 */ /* 0x000fe2000001007a */
[----:B------:R-:W-:Y:S01]  /*34c0*/  FMUL.FTZ R110, R102, R139 ;  /* 0x0000008b666e7220 */ /* 0x000fe20000410000 */
[----:B------:R-:W-:Y:S01]  /*34d0*/  FFMA.FTZ R147, R132, R116, R147 ;  /* 0x0000007484937223 */ /* 0x000fe20000010093 */
[C---:B------:R-:W-:Y:S01]  /*34e0*/  FMUL.FTZ R3, R102.reuse, R145 ;  /* 0x0000009166037220 */ /* 0x040fe20000410000 */
[----:B------:R-:W-:Y:S01]  /*34f0*/  FMUL.FTZ R124, R102, R141 ;  /* 0x0000008d667c7220 */ /* 0x000fe20000410000 */
[----:B------:R-:W0:Y:S01]  /*3500*/  SHFL.DOWN PT, R125, R122, 0x1, 0x1f ;  /* 0x08201f007a7d7f89 */ /* 0x000e2200000e0000 */
[----:B------:R-:W-:Y:S01]  /*3510*/  FFMA.FTZ R119, R134, R114, R147 ;  /* 0x0000007286777223 */ /* 0x000fe20000010093 */
[----:B------:R-:W-:Y:S01]  /*3520*/  FMUL.FTZ R121, R121, R110 ;  /* 0x0000006e79797220 */ /* 0x000fe20000410000 */
[----:B------:R-:W-:Y:S01]  /*3530*/  FMUL.FTZ R118, R118, R3 ;  /* 0x0000000376767220 */ /* 0x000fe20000410000 */
[----:B------:R-:W2:Y:S01]  /*3540*/  @!P3 S2R R147, SR_CgaCtaId ;  /* 0x000000000093b919 */ /* 0x000ea20000008800 */
[----:B------:R-:W-:Y:S01]  /*3550*/  FMUL.FTZ R3, R102, R131 ;  /* 0x0000008366037220 */ /* 0x000fe20000410000 */
[----:B------:R-:W-:Y:S01]  /*3560*/  FFMA.FTZ R110, R16, R139, R121 ;  /* 0x0000008b106e7223 */ /* 0x000fe20000010079 */
        /* <DEDUP_REMOVED lines=8> */
[----:B------:R-:W-:Y:S01]  /*35f0*/  FADD.FTZ R99, R2, R99 ;  /* 0x0000006302637221 */ /* 0x000fe20000010000 */
        /* <DEDUP_REMOVED lines=16> */
[----:B---3--:R-:W-:Y:S01]  /*3700*/  @!P1 FADD.FTZ R119, R119, R136 ;  /* 0x0000008877779221 */ /* 0x008fe20000010000 */
[----:B------:R-:W-:Y:S01]  /*3710*/  ISETP.GT.AND P1, PT, R31, 0x1d, PT ;  /* 0x0000001d1f00780c */ /* 0x000fe20003f24270 */
[----:B------:R-:W-:Y:S01]  /*3720*/  FADD.FTZ R79, R2, R79 ;  /* 0x0000004f024f7221 */ /* 0x000fe20000010000 */
[----:B------:R-:W-:Y:S01]  /*3730*/  FADD.FTZ R75, R116, R75 ;  /* 0x0000004b744b7221 */ /* 0x000fe20000010000 */
[----:B--2---:R-:W-:Y:S01]  /*3740*/  @!P3 LEA R61, R147, R138, 0x18 ;  /* 0x0000008a933db211 */ /* 0x004fe200078ec0ff */
[----:B------:R-:W2:Y:S01]  /*3750*/  SHFL.DOWN PT, R136, R119, 0x2, 0x1f ;  /* 0x08401f0077887f89 */ /* 0x000ea200000e0000 */
[----:B------:R-:W-:Y:S01]  /*3760*/  FADD.FTZ R68, R133, R68 ;  /* 0x0000004485447221 */ /* 0x000fe20000010000 */
[----:B------:R-:W-:-:S07]  /*3770*/  FADD.FTZ R77, R102, R77 ;  /* 0x0000004d664d7221 */ /* 0x000fce0000010000 */
[----:B0-----:R-:W-:-:S05]  /*3780*/  @!P1 FADD.FTZ R122, R122, R125 ;  /* 0x0000007d7a7a9221 */ /* 0x001fca0000010000 */
[----:B------:R-:W0:Y:S01]  /*3790*/  SHFL.DOWN PT, R125, R122, 0x4, 0x1f ;  /* 0x08801f007a7d7f89 */ /* 0x000e2200000e0000 */
[----:B--2---:R-:W-:Y:S01]  /*37a0*/  @!P1 FADD.FTZ R119, R119, R136 ;  /* 0x0000008877779221 */ /* 0x004fe20000010000 */
[----:B------:R-:W-:-:S04]  /*37b0*/  ISETP.GT.AND P1, PT, R31, 0x1b, PT ;  /* 0x0000001b1f00780c */ /* 0x000fc80003f24270 */
[----:B------:R-:W2:Y:S09]  /*37c0*/  SHFL.DOWN PT, R136, R119, 0x4, 0x1f ;  /* 0x08801f0077887f89 */ /* 0x000eb200000e0000 */
[----:B0-----:R-:W-:-:S05]  /*37d0*/  @!P1 FADD.FTZ R122, R122, R125 ;  /* 0x0000007d7a7a9221 */ /* 0x001fca0000010000 */
[----:B------:R-:W0:Y:S01]  /*37e0*/  SHFL.DOWN PT, R125, R122, 0x8, 0x1f ;  /* 0x09001f007a7d7f89 */ /* 0x000e2200000e0000 */
[----:B--2---:R-:W-:Y:S01]  /*37f0*/  @!P1 FADD.FTZ R119, R119, R136 ;  /* 0x0000008877779221 */ /* 0x004fe20000010000 */
[----:B------:R-:W-:-:S04]  /*3800*/  ISETP.NE.AND P1, PT, R50, RZ, PT ;  /* 0x000000ff3200720c */ /* 0x000fc80003f25270 */
[----:B------:R-:W2:Y:S09]  /*3810*/  SHFL.DOWN PT, R136, R119, 0x8, 0x1f ;  /* 0x09001f0077887f89 */ /* 0x000eb200000e0000 */
[----:B------:R3:W-:Y:S01]  /*3820*/  @!P1 STS.64 [R92], R12 ;  /* 0x0000000c5c009388 */ /* 0x0007e20000000a00 */
[----:B0-----:R-:W-:-:S05]  /*3830*/  @!P2 FADD.FTZ R122, R122, R125 ;  /* 0x0000007d7a7aa221 */ /* 0x001fca0000010000 */
[----:B------:R-:W0:Y:S01]  /*3840*/  SHFL.DOWN PT, R125, R122, 0x10, 0x1f ;  /* 0x0a001f007a7d7f89 */ /* 0x000e2200000e0000 */
[----:B---3--:R-:W-:Y:S01]  /*3850*/  FFMA.FTZ R12, R18, R143, R123 ;  /* 0x0000008f120c7223 */ /* 0x008fe2000001007b */
[----:B--2---:R-:W-:Y:S01]  /*3860*/  @!P2 FADD.FTZ R119, R119, R136 ;  /* 0x000000887777a221 */ /* 0x004fe20000010000 */
[----:B------:R-:W-:Y:S02]  /*3870*/  ISETP.GT.AND P2, PT, R31, 0xf, PT ;  /* 0x0000000f1f00780c */ /* 0x000fe40003f44270 */
[----:B------:R-:W-:Y:S02]  /*3880*/  FADD.FTZ R73, R12, R73 ;  /* 0x000000490c497221 */ /* 0x000fe40000010000 */
[----:B------:R-:W2:Y:S01]  /*3890*/  SHFL.DOWN PT, R136, R119, 0x10, 0x1f ;  /* 0x0a001f0077887f89 */ /* 0x000ea200000e0000 */
[----:B0-----:R-:W-:-:S05]  /*38a0*/  FADD.FTZ R13, R122, R125 ;  /* 0x0000007d7a0d7221 */ /* 0x001fca0000010000 */
[----:B------:R-:W-:Y:S01]  /*38b0*/  FSEL R123, R122, R13, P2 ;  /* 0x0000000d7a7b7208 */ /* 0x000fe20001000000 */
[----:B--2---:R-:W-:-:S05]  /*38c0*/  FADD.FTZ R12, R119, R136 ;  /* 0x00000088770c7221 */ /* 0x004fca0000010000 */
[----:B------:R0:W-:Y:S02]  /*38d0*/  @!P3 STS.64 [R61+0x438], R12 ;  /* 0x0004380c3d00b388 */ /* 0x0001e40000000a00 */
[----:B0-----:R-:W-:Y:S01]  /*38e0*/  FSEL R12, R119, R12, P2 ;  /* 0x0000000c770c7208 */ /* 0x001fe20001000000 */
[----:B------:R-:W-:Y:S06]  /*38f0*/  BAR.SYNC.DEFER_BLOCKING 0x0 ;  /* 0x0000000000007b1d */ /* 0x000fec0000010000 */
[----:B------:R-:W-:Y:S05]  /*3900*/  @P1 BRA `(.L_x_8432) ;  /* 0x0000000000201947 */ /* 0x000fea0003800000 */
        /* <DEDUP_REMOVED lines=8> */
.L_x_8432:
[----:B------:R-:W-:Y:S05]  /*3990*/  BSYNC.RECONVERGENT B0 ;  /* 0x0000000000007941 */ /* 0x000fea0003800200 */
.L_x_8431:
        /* <DEDUP_REMOVED lines=13> */
.L_x_8427:
[----:B------:R-:W0:Y:S08]  /*3a70*/  S2UR UR5, SR_CgaCtaId ;  /* 0x00000000000579c3 */ /* 0x000e300000008800 */
[----:B------:R-:W-:Y:S01]  /*3a80*/  BAR.SYNC.DEFER_BLOCKING 0x0 ;  /* 0x0000000000007b1d */ /* 0x000fe20000010000 */
[----:B------:R-:W-:-:S05]  /*3a90*/  UISETP.GT.AND UP0, UPT, UR6, 0x1, UPT ;  /* 0x000000010600788c */ /* 0x000fca000bf04270 */
[----:B------:R-:W-:Y:S01]  /*3aa0*/  UMOV UR7, 0x400 ;  /* 0x0000040000077882 */ /* 0x000fe20000000000 */
[----:B------:R-:W2:Y:S01]  /*3ab0*/  LDCU.64 UR10, c[0x0][0x4f8] ;  /* 0x00009f00ff0a77ac */ /* 0x000ea20008000a00 */
[----:B------:R-:W3:Y:S01]  /*3ac0*/  LDC.64 R60, c[0x0][0x500] ;  /* 0x00014000ff3c7b82 */ /* 0x000ee20000000a00 */
[----:B------:R-:W4:Y:S01]  /*3ad0*/  LDCU.64 UR12, c[0x0][0x550] ;  /* 0x0000aa00ff0c77ac */ /* 0x000f220008000a00 */
[----:B------:R-:W-:Y:S01]  /*3ae0*/  UMOV UR6, UR22 ;  /* 0x0000001600067c82 */ /* 0x000fe20008000000 */
[----:B0-----:R-:W-:Y:S01]  /*3af0*/  ULEA UR7, UR5, UR7, 0x18 ;  /* 0x0000000705077291 */ /* 0x001fe2000f8ec0ff */
[----:B------:R-:W-:Y:S02]  /*3b00*/  STS [R22], R99 ;  /* 0x0000006316007388 */ /* 0x000fe40000000800 */
[----:B------:R-:W-:Y:S02]  /*3b10*/  UMOV UR5, URZ ;  /* 0x000000ff00057c82 */ /* 0x000fe40008000000 */
[----:B------:R-:W-:Y:S01]  /*3b20*/  STS [R22+0x4], R101 ;  /* 0x0000046516007388 */ /* 0x000fe20000000800 */
[----:B--2---:R-:W-:-:S03]  /*3b30*/  UIMAD.WIDE.U32 UR8, UR23, UR10, UR4 ;  /* 0x0000000a170872a5 */ /* 0x004fc6000f8e0004 */
[----:B------:R-:W-:Y:S01]  /*3b40*/  STS [R22+0x8], R105 ;  /* 0x0000086916007388 */ /* 0x000fe20000000800 */
[----:B------:R-:W-:Y:S01]  /*3b50*/  UIMAD UR9, UR23, UR11, UR9 ;  /* 0x0000000b170972a4 */ /* 0x000fe2000f8e0209 */
[----:B------:R-:W0:Y:S02]  /*3b60*/  LDCU.64 UR10, c[0x0][0x560] ;  /* 0x0000ac00ff0a77ac */ /* 0x000e240008000a00 */
[----:B------:R-:W-:Y:S03]  /*3b70*/  STS [R22+0xc], R89 ;  /* 0x00000c5916007388 */ /* 0x000fe60000000800 */
[C---:B---3--:R-:W-:Y:S01]  /*3b80*/  IMAD.WIDE.U32 R2, R58.reuse, R60, UR8 ;  /* 0x000000083a027e25 */ /* 0x048fe2000f8e003c */
[----:B------:R-:W-:Y:S03]  /*3b90*/  STS [R22+0x10], R91 ;  /* 0x0000105b16007388 */ /* 0x000fe60000000800 */
[----:B------:R-:W-:Y:S01]  /*3ba0*/  IMAD R6, R58, R61, R3 ;  /* 0x0000003d3a067224 */ /* 0x000fe200078e0203 */
[----:B------:R-:W-:Y:S01]  /*3bb0*/  STS [R22+0x14], R93 ;  /* 0x0000145d16007388 */ /* 0x000fe20000000800 */
[----:B------:R-:W-:Y:S01]  /*3bc0*/  IADD3 R3, P0, PT, R47, R2, RZ ;  /* 0x000000022f037210 */ /* 0x000fe20007f1e0ff */
[----:B------:R-:W2:Y:S02]  /*3bd0*/  LDCU.64 UR8, c[0x0][0x518] ;  /* 0x0000a300ff0877ac */ /* 0x000ea40008000a00 */
[----:B------:R-:W-:Y:S01]  /*3be0*/  STS [R22+0x18], R95 ;  /* 0x0000185f16007388 */ /* 0x000fe20000000800 */
[----:B------:R-:W-:-:S02]  /*3bf0*/  IADD3.X R6, PT, PT, RZ, R6, RZ, P0, !PT ;  /* 0x00000006ff067210 */ /* 0x000fc400007fe4ff */
[----:B----4-:R-:W-:Y:S01]  /*3c00*/  LEA R2, P0, R3, UR12, 0x2 ;  /* 0x0000000c03027c11 */ /* 0x010fe2000f8010ff */
[----:B------:R-:W-:Y:S01]  /*3c10*/  STS [R22+0x1c], R97 ;  /* 0x00001c6116007388 */ /* 0x000fe20000000800 */
[----:B------:R-:W-:-:S03]  /*3c20*/  NOP ;  /* 0x0000000000007918 */ /* 0x000fc60000000000 */
[----:B------:R-:W-:Y:S01]  /*3c30*/  LDS R7, [R30] ;  /* 0x000000001e077984 */ /* 0x000fe20000000800 */
[----:B------:R-:W-:-:S03]  /*3c40*/  LEA.HI.X R3, R3, UR13, R6, 0x2, P0 ;  /* 0x0000000d03037c11 */ /* 0x000fc600080f1406 */
[----:B------:R-:W-:Y:S01]  /*3c50*/  LDS R9, [R29+0x80] ;  /* 0x000080001d097984 */ /* 0x000fe20000000800 */
[----:B--2---:R-:W-:-:S03]  /*3c60*/  UIMAD.WIDE.U32 UR4, UR23, UR8, UR4 ;  /* 0x00000008170472a5 */ /* 0x004fc6000f8e0004 */
[----:B------:R-:W-:Y:S01]  /*3c70*/  LDS R11, [R28+0x100] ;  /* 0x000100001c0b7984 */ /* 0x000fe20000000800 */
[----:B------:R-:W-:-:S03]  /*3c80*/  UIMAD UR5, UR23, UR9, UR5 ;  /* 0x00000009170572a4 */ /* 0x000fc6000f8e0205 */
        /* <DEDUP_REMOVED lines=21> */
[----:B------:R2:W-:Y:S04]  /*3de0*/  @!P3 STG.E desc[UR20][R2.64+0x200], R15 ;  /* 0x0002000f0200b986 */ /* 0x0005e8000c101914 */
[----:B------:R-:W-:Y:S04]  /*3df0*/  @!P5 STG.E desc[UR20][R2.64+0x300], R19 ;  /* 0x000300130200d986 */ /* 0x000fe8000c101914 */
[----:B------:R3:W-:Y:S01]  /*3e00*/  @!P6 STG.E desc[UR20][R2.64+0x380], R21 ;  /* 0x000380150200e986 */ /* 0x0007e2000c101914 */
[----:B------:R-:W-:Y:S08]  /*3e10*/  BAR.SYNC.DEFER_BLOCKING 0x0 ;  /* 0x0000000000007b1d */ /* 0x000ff00000010000 */
[----:B--2---:R-:W3:Y:S01]  /*3e20*/  LDC.64 R14, c[0x0][0x520] ;  /* 0x00014800ff0e7b82 */ /* 0x004ee20000000a00 */
[----:B------:R2:W-:Y:S04]  /*3e30*/  STS [R22], R68 ;  /* 0x0000004416007388 */ /* 0x0005e80000000800 */
[----:B------:R-:W-:Y:S01]  /*3e40*/  STS [R22+0x4], R79 ;  /* 0x0000044f16007388 */ /* 0x000fe20000000800 */
[----:B---3--:R-:W-:-:S03]  /*3e50*/  IMAD.WIDE.U32 R2, R58, R14, UR4 ;  /* 0x000000043a027e25 */ /* 0x008fc6000f8e000e */
[----:B------:R-:W-:Y:S01]  /*3e60*/  STS [R22+0x8], R69 ;  /* 0x0000084516007388 */ /* 0x000fe20000000800 */
[----:B------:R-:W-:Y:S01]  /*3e70*/  IMAD R6, R58, R15, R3 ;  /* 0x0000000f3a067224 */ /* 0x000fe200078e0203 */
[----:B------:R-:W-:Y:S02]  /*3e80*/  IADD3 R3, P0, PT, R47, R2, RZ ;  /* 0x000000022f037210 */ /* 0x000fe40007f1e0ff */
[----:B------:R-:W-:Y:S01]  /*3e90*/  STS [R22+0xc], R73 ;  /* 0x00000c4916007388 */ /* 0x000fe20000000800 */
[----:B--2---:R-:W-:Y:S01]  /*3ea0*/  FADD.FTZ R68, R68, R51 ;  /* 0x0000003344447221 */ /* 0x004fe20000010000 */
[----:B------:R-:W-:Y:S02]  /*3eb0*/  IADD3.X R6, PT, PT, RZ, R6, RZ, P0, !PT ;  /* 0x00000006ff067210 */ /* 0x000fe400007fe4ff */
[----:B------:R-:W-:Y:S01]  /*3ec0*/  STS [R22+0x10], R71 ;  /* 0x0000104716007388 */ /* 0x000fe20000000800 */
[----:B0-----:R-:W-:Y:S01]  /*3ed0*/  LEA R2, P0, R3, UR10, 0x2 ;  /* 0x0000000a03027c11 */ /* 0x001fe2000f8010ff */
[----:B------:R-:W-:-:S02]  /*3ee0*/  FADD.FTZ R68, R68, R79 ;  /* 0x0000004f44447221 */ /* 0x000fc40000010000 */
[----:B------:R-:W-:Y:S01]  /*3ef0*/  STS [R22+0x14], R81 ;  /* 0x0000145116007388 */ /* 0x000fe20000000800 */
[----:B------:R-:W-:Y:S01]  /*3f00*/  LEA.HI.X R3, R3, UR11, R6, 0x2, P0 ;  /* 0x0000000b03037c11 */ /* 0x000fe200080f1406 */
[----:B------:R-:W-:Y:S02]  /*3f10*/  FADD.FTZ R68, R68, R69 ;  /* 0x0000004544447221 */ /* 0x000fe40000010000 */
[----:B------:R-:W-:Y:S02]  /*3f20*/  STS [R22+0x18], R75 ;  /* 0x0000184b16007388 */ /* 0x000fe40000000800 */
[----:B------:R-:W-:Y:S02]  /*3f30*/  FADD.FTZ R68, R68, R73 ;  /* 0x0000004944447221 */ /* 0x000fe40000010000 */
[----:B------:R-:W-:Y:S01]  /*3f40*/  STS [R22+0x1c], R77 ;  /* 0x00001c4d16007388 */ /* 0x000fe20000000800 */
[----:B------:R-:W-:-:S03]  /*3f50*/  NOP ;  /* 0x0000000000007918 */ /* 0x000fc60000000000 */
[----:B------:R-:W-:Y:S01]  /*3f60*/  LDS R7, [R30] ;  /* 0x000000001e077984 */ /* 0x000fe20000000800 */
[----:B------:R-:W-:-:S03]  /*3f70*/  FADD.FTZ R68, R68, R71 ;  /* 0x0000004744447221 */ /* 0x000fc60000010000 */
[----:B------:R-:W-:Y:S01]  /*3f80*/  LDS R29, [R29+0x80] ;  /* 0x000080001d1d7984 */ /* 0x000fe20000000800 */
[----:B------:R-:W-:-:S03]  /*3f90*/  FADD.FTZ R68, R68, R81 ;  /* 0x0000005144447221 */ /* 0x000fc60000010000 */
        /* <DEDUP_REMOVED lines=34> */
.L_x_8425:
[----:B0-----:R-:W0:Y:S01]  /*41c0*/  LDC.64 R8, c[0x0][0x548] ;  /* 0x00015200ff087b82 */ /* 0x001e220000000a00 */
[----:B------:R-:W2:Y:S01]  /*41d0*/  S2R R19, SR_TID.X ;  /* 0x0000000000137919 */ /* 0x000ea20000002100 */
[----:B------:R-:W2:Y:S06]  /*41e0*/  LDCU UR7, c[0x0][0x38c] ;  /* 0x00007180ff0777ac */ /* 0x000eac0008000800 */
[----:B------:R-:W3:Y:S01]  /*41f0*/  LDC.64 R10, c[0x0][0x568] ;  /* 0x00015a00ff0a7b82 */ /* 0x000ee20000000a00 */
[----:B0-----:R-:W-:-:S04]  /*4200*/  ISETP.NE.U32.AND P1, PT, R8, RZ, PT ;  /* 0x000000ff0800720c */ /* 0x001fc80003f25070 */
[----:B------:R-:W-:Y:S02]  /*4210*/  ISETP.NE.AND.EX P1, PT, R9, RZ, PT, P1 ;  /* 0x000000ff0900720c */ /* 0x000fe40003f25310 */
[----:B---3--:R-:W-:Y:S02]  /*4220*/  ISETP.NE.U32.AND P0, PT, R10, RZ, PT ;  /* 0x000000ff0a00720c */ /* 0x008fe40003f05070 */
[----:B--2---:R-:W-:Y:S02]  /*4230*/  ISETP.GE.AND P2, PT, R19, UR7, PT ;  /* 0x0000000713007c0c */ /* 0x004fe4000bf46270 */
[----:B------:R-:W-:-:S07]  /*4240*/  ISETP.NE.AND.EX P0, PT, R11, RZ, PT, P0 ;  /* 0x000000ff0b00720c */ /* 0x000fce0003f05300 */
[----:B------:R-:W-:Y:S06]  /*4250*/  @!P1 BRA `(.L_x_8435) ;  /* 0x0000000000649947 */ /* 0x000fec0003800000 */
        /* <DEDUP_REMOVED lines=24> */
.L_x_8436:
[----:B------:R-:W-:Y:S05]  /*43e0*/  BSYNC.RECONVERGENT B0 ;  /* 0x0000000000007941 */ /* 0x000fea0003800200 */
.L_x_8435:
[----:B------:R-:W-:Y:S05]  /*43f0*/  @!P0 BRA `(.L_x_8437) ;  /* 0x0000000000688947 */ /* 0x000fea0003800000 */
[----:B------:R-:W-:Y:S06]  /*4400*/  BAR.SYNC.DEFER_BLOCKING 0x0 ;  /* 0x0000000000007b1d */ /* 0x000fec0000010000 */
[----:B------:R-:W-:Y:S01]  /*4410*/  BSSY.RECONVERGENT B0, `(.L_x_8437) ;  /* 0x0000018000007945 */ /* 0x000fe20003800200 */
[----:B------:R-:W3:Y:S01]  /*4420*/  SHFL.DOWN P0, R0, R51, 0x1, 0x1f ;  /* 0x08201f0033007f89 */ /* 0x000ee20000000000 */
[----:B0-----:R-:W0:Y:S01]  /*4430*/  S2R R4, SR_LANEID ;  /* 0x0000000000047919 */ /* 0x001e220000000000 */
[----:B------:R-:W4:Y:S01]  /*4440*/  S2R R6, SR_TID.X ;  /* 0x0000000000067919 */ /* 0x000f220000002100 */
[----:B---3--:R-:W-:-:S05]  /*4450*/  @P0 FADD R0, R0, R51 ;  /* 0x0000003300000221 */ /* 0x008fca0000000000 */
[----:B--2---:R-:W2:Y:S01]  /*4460*/  SHFL.DOWN P0, R3, R0, 0x2, 0x1f ;  /* 0x08401f0000037f89 */ /* 0x004ea20000000000 */
        /* <DEDUP_REMOVED lines=15> */
[----:B------:R-:W-:-:S04]  /*4560*/  LEA R2, P0, R58, R10, 0x2 ;  /* 0x0000000a3a027211 */ /* 0x000fc800078010ff */
[----:B------:R-:W-:-:S05]  /*4570*/  LEA.HI.X R3, R58, R11, RZ, 0x2, P0 ;  /* 0x0000000b3a037211 */ /* 0x000fca00000f14ff */
[----:B------:R2:W-:Y:S04]  /*4580*/  REDG.E.ADD.F32.FTZ.RN.STRONG.GPU desc[UR20][R2.64], R4 ;  /* 0x00000004020079a6 */ /* 0x0005e8000c12f314 */
.L_x_8438:
[----:B------:R-:W-:Y:S05]  /*4590*/  BSYNC.RECONVERGENT B0 ;  /* 0x0000000000007941 */ /* 0x000fea0003800200 */
.L_x_8437:
[----:B------:R-:W-:Y:S05]  /*45a0*/  @P2 EXIT ;  /* 0x000000000000294d */ /* 0x000fea0003800000 */
[----:B------:R-:W2:Y:S01]  /*45b0*/  LDCU.64 UR8, c[0x0][0x4e8] ;  /* 0x00009d00ff0877ac */ /* 0x000ea20008000a00 */
[----:B------:R-:W3:Y:S01]  /*45c0*/  S2UR UR5, SR_CgaCtaId ;  /* 0x00000000000579c3 */ /* 0x000ee20000008800 */
[----:B------:R-:W-:Y:S01]  /*45d0*/  BSSY.RECONVERGENT B0, `(.L_x_8439) ;  /* 0x0000045000007945 */ /* 0x000fe20003800200 */
[----:B------:R-:W0:Y:S01]  /*45e0*/  LDCU.64 UR10, c[0x0][0x4c8] ;  /* 0x00009900ff0a77ac */ /* 0x000e220008000a00 */
[----:B------:R-:W4:Y:S01]  /*45f0*/  LDCU.64 UR12, c[0x0][0x4a8] ;  /* 0x00009500ff0c77ac */ /* 0x000f220008000a00 */
[----:B------:R-:W-:Y:S01]  /*4600*/  UMOV UR4, 0x400 ;  /* 0x0000040000047882 */ /* 0x000fe20000000000 */
[----:B------:R-:W1:Y:S01]  /*4610*/  LDCU UR6, c[0x0][0x360] ;  /* 0x00006c00ff0677ac */ /* 0x000e620008000800 */
[----:B------:R-:W1:Y:S01]  /*4620*/  LDCU.64 UR28, c[0x0][0x3e0] ;  /* 0x00007c00ff1c77ac */ /* 0x000e620008000a00 */
[C---:B--2---:R-:W-:Y:S01]  /*4630*/  IMAD.WIDE.U32 R2, R58.reuse, UR8, RZ ;  /* 0x000000083a027c25 */ /* 0x044fe2000f8e00ff */
[----:B------:R-:W2:Y:S03]  /*4640*/  LDCU.64 UR30, c[0x0][0x3c0] ;  /* 0x00007800ff1e77ac */ /* 0x000ea60008000a00 */
        /* <DEDUP_REMOVED lines=11> */
.L_x_8440:
        /* <DEDUP_REMOVED lines=21> */
[C---:B----4-:R-:W-:Y:S01]  /*4850*/  IMAD R16, R18.reuse, UR22, RZ ;  /* 0x0000001612107c24 */ /* 0x050fe2000f8e02ff */
        /* <DEDUP_REMOVED lines=29> */
.L_x_8439:
[----:B------:R-:W-:Y:S05]  /*4a30*/  EXIT ;  /* 0x000000000000794d */ /* 0x000fea0003800000 */
.L_x_8441:
        /* <DEDUP_REMOVED lines=12> */
.L_x_10506:


//--------------------- .text._Z25selective_scan_bwd_kernelI32Selective_Scan_bwd_kernel_traitsILi32ELi8ELb0ELb0ELb0ELb1ELb0EffEEv12SSMParamsBwd --------------------------
	.section	.text._Z25selective_scan_bwd_kernelI32Selective_Scan_bwd_kernel_traitsILi32ELi8ELb0ELb0ELb0ELb1ELb0EffEEv12SSMParamsBwd,"ax",@progbits
	.align	128
        .global         _Z25selective_scan_bwd_kernelI32Selective_Scan_bwd_kernel_traitsILi32ELi8ELb0ELb0ELb0ELb1ELb0EffEEv12SSMParamsBwd
        .type           _Z25selective_scan_bwd_kernelI32Selective_Scan_bwd_kernel_traitsILi32ELi8ELb0ELb0ELb0ELb1ELb0EffEEv12SSMParamsBwd,@function
        .size           _Z25selective_scan_bwd_kernelI32Selective_Scan_bwd_kernel_traitsILi32ELi8ELb0ELb0ELb0ELb1ELb0EffEEv12SSMParamsBwd,(.L_x_10507 - _Z25selective_scan_bwd_kernelI32Selective_Scan_bwd_kernel_traitsILi32ELi8ELb0ELb0ELb0ELb1ELb0EffEEv12SSMParamsBwd)
        .other          _Z25selective_scan_bwd_kernelI32Selective_Scan_bwd_kernel_traitsILi32ELi8ELb0ELb0ELb0ELb1ELb0EffEEv12SSMParamsBwd,@"STO_CUDA_ENTRY STV_DEFAULT"
_Z25selective_scan_bwd_kernelI32Selective_Scan_bwd_kernel_traitsILi32ELi8ELb0ELb0ELb0ELb1ELb0EffEEv12SSMParamsBwd:
.text._Z25selective_scan_bwd_kernelI32Selective_Scan_bwd_kernel_traitsILi32ELi8ELb0ELb0ELb0ELb1ELb0EffEEv12SSMParamsBwd:
        /* <DEDUP_REMOVED lines=56> */
[----:B0-----:R-:W-:-:S04]  /*0380*/  IMAD.WIDE.U32 R8, R17, UR8, RZ ;  /* 0x0000000811087c25 */ /* 0x001fc8000f8e00ff */
[----:B-1----:R-:W-:Y:S02]  /*0390*/  @P0 IMAD R5, R0, R7, RZ ;  /* 0x0000000700050224 */ /* 0x002fe400078e02ff */
[----:B------:R-:W-:Y:S01]  /*03a0*/  IMAD.WIDE.U32 R2, R17, R22, UR4 ;  /* 0x0000000411027e25 */ /* 0x000fe2000f8e0016 */
        /* <DEDUP_REMOVED lines=8> */
[C---:B------:R-:W-:Y:S01]  /*0430*/  IMAD.WIDE.U32 R2, R17.reuse, UR10, RZ ;  /* 0x0000000a11027c25 */ /* 0x040fe2000f8e00ff */
[----:B------:R-:W-:Y:S02]  /*0440*/  LEA.HI.X R21, R8, R25, R21, 0x2, P2 ;  /* 0x0000001908157211 */ /* 0x000fe400010f1415 */
[C---:B------:R-:W-:Y:S01]  /*0450*/  IADD3.X R8, PT, PT, R0.reuse, R15, RZ, P3, !PT ;  /* 0x0000000f00087210 */ /* 0x040fe20001ffe4ff */
        /* <DEDUP_REMOVED lines=30> */
[----:B------:R-:W-:-:S02]  /*0640*/  LOP3.LUT R34, R0, 0x1f, R25, 0xf8, !PT ;  /* 0x0000001f00227812 */ /* 0x000fc400078ef819 */
[C---:B------:R-:W-:Y:S02]  /*0650*/  LOP3.LUT R123, R25.reuse, 0x1f, RZ, 0xc0, !PT ;  /* 0x0000001f197b7812 */ /* 0x040fe400078ec0ff */
[C---:B------:R-:W-:Y:S02]  /*0660*/  IADD3 R35, PT, PT, R25.reuse, 0x200, RZ ;  /* 0x0000020019237810 */ /* 0x040fe40007ffe0ff */
[----:B------:R-:W-:Y:S02]  /*0670*/  LEA R125, R25, R16, 0x2 ;  /* 0x00000010197d7211 */ /* 0x000fe400078e10ff */
[C---:B------:R-:W-:Y:S02]  /*0680*/  LOP3.LUT R36, R34.reuse, 0x20, RZ, 0xfc, !PT ;  /* 0x0000002022247812 */ /* 0x040fe400078efcff */
[C---:B------:R-:W-:Y:S02]  /*0690*/  LOP3.LUT R37, R34.reuse, 0x40, RZ, 0xfc, !PT ;  /* 0x0000004022257812 */ /* 0x040fe400078efcff */
[----:B------:R-:W-:-:S02]  /*06a0*/  LOP3.LUT R38, R34, 0x60, RZ, 0xfc, !PT ;  /* 0x0000006022267812 */ /* 0x000fc400078efcff */
[C---:B------:R-:W-:Y:S02]  /*06b0*/  LOP3.LUT R39, R34.reuse, 0x80, RZ, 0xfc, !PT ;  /* 0x0000008022277812 */ /* 0x040fe400078efcff */
[C---:B------:R-:W-:Y:S02]  /*06c0*/  LOP3.LUT R40, R34.reuse, 0xa0, RZ, 0xfc, !PT ;  /* 0x000000a022287812 */ /* 0x040fe400078efcff */
[C---:B------:R-:W-:Y:S02]  /*06d0*/  LOP3.LUT R41, R34.reuse, 0xc0, RZ, 0xfc, !PT ;  /* 0x000000c022297812 */ /* 0x040fe400078efcff */
[----:B---3--:R-:W-:-:S07]  /*06e0*/  LOP3.LUT R42, R34, 0xe0, RZ, 0xfc, !PT ;  /* 0x000000e0222a7812 */ /* 0x008fce00078efcff */
.L_x_8466:
[----:B0-----:R-:W0:Y:S01]  /*06f0*/  LDC R43, c[0x0][0x388] ;  /* 0x0000e200ff2b7b82 */ /* 0x001e220000000800 */
[----:B------:R-:W-:Y:S01]  /*0700*/  UIADD3 UR9, UPT, UPT, UR8, -0x1, URZ ;  /* 0xffffffff08097890 */ /* 0x000fe2000fffe0ff */
[----:B------:R-:W-:Y:S01]  /*0710*/  SHF.L.U32 R3, R34, 0x2, RZ ;  /* 0x0000000222037819 */ /* 0x000fe200000006ff */
[----:B------:R-:W-:Y:S01]  /*0720*/  HFMA2 R0, -RZ, RZ, 0, 0 ;  /* 0x00000000ff007431 */ /* 0x000fe200000001ff */
[----:B------:R-:W-:Y:S01]  /*0730*/  CS2R R10, SRZ ;  /* 0x00000000000a7805 */ /* 0x000fe2000001ff00 */
[----:B------:R-:W-:Y:S01]  /*0740*/  USHF.L.U32 UR6, UR9, 0x8, URZ ;  /* 0x0000000809067899 */ /* 0x000fe200080006ff */
[C---:B------:R-:W-:Y:S02]  /*0750*/  IADD3 R8, P0, PT, R3.reuse, R28, RZ ;  /* 0x0000001c03087210 */ /* 0x040fe40007f1e0ff */
[----:B------:R-:W-:Y:S02]  /*0760*/  CS2R R12, SRZ ;  /* 0x00000000000c7805 */ /* 0x000fe4000001ff00 */
[----:B------:R-:W-:-:S02]  /*0770*/  IADD3 R4, P2, PT, R3, R30, RZ ;  /* 0x0000001e03047210 */ /* 0x000fc40007f5e0ff */
[----:B------:R-:W-:Y:S02]  /*0780*/  CS2R R14, SRZ ;  /* 0x00000000000e7805 */ /* 0x000fe4000001ff00 */
[----:B------:R-:W-:Y:S02]  /*0790*/  IADD3 R2, P3, PT, R3, R32, RZ ;  /* 0x0000002003027210 */ /* 0x000fe40007f7e0ff */
[----:B------:R-:W-:Y:S02]  /*07a0*/  IADD3.X R9, PT, PT, RZ, R29, RZ, P0, !PT ;  /* 0x0000001dff097210 */ /* 0x000fe400007fe4ff */
[----:B------:R-:W-:Y:S02]  /*07b0*/  IADD3.X R5, PT, PT, RZ, R31, RZ, P2, !PT ;  /* 0x0000001fff057210 */ /* 0x000fe400017fe4ff */
[----:B------:R-:W-:Y:S02]  /*07c0*/  IADD3.X R3, PT, PT, RZ, R33, RZ, P3, !PT ;  /* 0x00000021ff037210 */ /* 0x000fe40001ffe4ff */
        /* <DEDUP_REMOVED lines=8> */
[-C--:B------:R-:W-:Y:S02]  /*0850*/  ISETP.GE.AND P5, PT, R41, R43.reuse, PT ;  /* 0x0000002b2900720c */ /* 0x080fe40003fa6270 */
[----:B------:R-:W-:Y:S01]  /*0860*/  MOV R53, RZ ;  /* 0x000000ff00357202 */ /* 0x000fe20000000f00 */
[----:B------:R-:W2:Y:S01]  /*0870*/  @!P6 LDG.E R0, desc[UR16][R8.64] ;  /* 0x000000100800e981 */ /* 0x000ea2000c1e1900 */
        /* <DEDUP_REMOVED lines=9> */
[----:B------:R-:W-:Y:S01]  /*0910*/  ISETP.GE.AND P0, PT, R34, R43, PT ;  /* 0x0000002b2200720c */ /* 0x000fe20003f06270 */
[----:B------:R-:W-:Y:S01]  /*0920*/  HFMA2 R64, -RZ, RZ, 0, 0 ;  /* 0x00000000ff407431 */ /* 0x000fe200000001ff */
[----:B------:R-:W-:Y:S01]  /*0930*/  MOV R63, RZ ;  /* 0x000000ff003f7202 */ /* 0x000fe20000000f00 */
[----:B------:R-:W1:Y:S01]  /*0940*/  S2R R44, SR_LANEID ;  /* 0x00000000002c7919 */ /* 0x000e620000000000 */
[----:B0-----:R-:W-:Y:S01]  /*0950*/  HFMA2 R8, -RZ, RZ, 0, 0 ;  /* 0x00000000ff087431 */ /* 0x001fe200000001ff */
[----:B-1----:R-:W-:-:S02]  /*0960*/  IADD3 R47, PT, PT, R44, 0x20, RZ ;  /* 0x000000202c2f7810 */ /* 0x002fc40007ffe0ff */
[C---:B------:R-:W-:Y:S02]  /*0970*/  IADD3 R49, PT, PT, R44.reuse, 0x40, RZ ;  /* 0x000000402c317810 */ /* 0x040fe40007ffe0ff */
[-C--:B------:R-:W-:Y:S02]  /*0980*/  LEA.HI.SX32 R47, R47, R44.reuse, 0x1b ;  /* 0x0000002c2f2f7211 */ /* 0x080fe400078fdaff */
[----:B------:R-:W-:Y:S02]  /*0990*/  LEA.HI.SX32 R49, R49, R44, 0x1b ;  /* 0x0000002c31317211 */ /* 0x000fe400078fdaff */
[----:B------:R-:W-:Y:S02]  /*09a0*/  LEA R46, R47, R16, 0x2 ;  /* 0x000000102f2e7211 */ /* 0x000fe400078e10ff */
[----:B------:R-:W-:Y:S02]  /*09b0*/  LEA.HI.SX32 R45, R44, R44, 0x1b ;  /* 0x0000002c2c2d7211 */ /* 0x000fe400078fdaff */
[----:B------:R-:W-:-:S02]  /*09c0*/  LEA R47, R49, R16, 0x2 ;  /* 0x00000010312f7211 */ /* 0x000fc400078e10ff */
[C---:B------:R-:W-:Y:S02]  /*09d0*/  IADD3 R9, PT, PT, R44.reuse, 0x60, RZ ;  /* 0x000000602c097810 */ /* 0x040fe40007ffe0ff */
[C---:B------:R-:W-:Y:S02]  /*09e0*/  IADD3 R49, PT, PT, R44.reuse, 0x80, RZ ;  /* 0x000000802c317810 */ /* 0x040fe40007ffe0ff */
[C---:B------:R-:W-:Y:S02]  /*09f0*/  IADD3 R51, PT, PT, R44.reuse, 0xa0, RZ ;  /* 0x000000a02c337810 */ /* 0x040fe40007ffe0ff */
[C---:B------:R-:W-:Y:S02]  /*0a00*/  IADD3 R55, PT, PT, R44.reuse, 0xc0, RZ ;  /* 0x000000c02c377810 */ /* 0x040fe40007ffe0ff */
[----:B------:R-:W-:Y:S02]  /*0a10*/  LEA R45, R45, R16, 0x2 ;  /* 0x000000102d2d7211 */ /* 0x000fe400078e10ff */
[----:B------:R-:W-:-:S02]  /*0a20*/  IADD3 R57, PT, PT, R44, 0xe0, RZ ;  /* 0x000000e02c397810 */ /* 0x000fc40007ffe0ff */
[-C--:B------:R-:W-:Y:S02]  /*0a30*/  LEA.HI.SX32 R9, R9, R44.reuse, 0x1b ;  /* 0x0000002c09097211 */ /* 0x080fe400078fdaff */
[-C--:B------:R-:W-:Y:S02]  /*0a40*/  LEA.HI.SX32 R49, R49, R44.reuse, 0x1b ;  /* 0x0000002c31317211 */ /* 0x080fe400078fdaff */
[-C--:B------:R-:W-:Y:S02]  /*0a50*/  LEA.HI.SX32 R51, R51, R44.reuse, 0x1b ;  /* 0x0000002c33337211 */ /* 0x080fe400078fdaff */
[-C--:B------:R-:W-:Y:S02]  /*0a60*/  LEA.HI.SX32 R55, R55, R44.reuse, 0x1b ;  /* 0x0000002c37377211 */ /* 0x080fe400078fdaff */
[----:B------:R-:W-:Y:S02]  /*0a70*/  LEA.HI.SX32 R57, R57, R44, 0x1b ;  /* 0x0000002c39397211 */ /* 0x000fe400078fdaff */
[----:B------:R-:W-:-:S02]  /*0a80*/  LEA R48, R9, R16, 0x2 ;  /* 0x0000001009307211 */ /* 0x000fc400078e10ff */
[-C--:B------:R-:W-:Y:S02]  /*0a90*/  LEA R49, R49, R16.reuse, 0x2 ;  /* 0x0000001031317211 */ /* 0x080fe400078e10ff */
[-C--:B------:R-:W-:Y:S02]  /*0aa0*/  LEA R50, R51, R16.reuse, 0x2 ;  /* 0x0000001033327211 */ /* 0x080fe400078e10ff */
[-C--:B------:R-:W-:Y:S02]  /*0ab0*/  LEA R51, R55, R16.reuse, 0x2 ;  /* 0x0000001037337211 */ /* 0x080fe400078e10ff */
[----:B------:R-:W-:Y:S01]  /*0ac0*/  LEA R52, R57, R16, 0x2 ;  /* 0x0000001039347211 */ /* 0x000fe200078e10ff */
[----:B--2---:R0:W-:Y:S04]  /*0ad0*/  STS [R45], R0 ;  /* 0x000000002d007388 */ /* 0x0041e80000000800 */
[----:B---3--:R-:W-:Y:S04]  /*0ae0*/  STS [R46+0x80], R11 ;  /* 0x0000800b2e007388 */ /* 0x008fe80000000800 */
[----:B----4-:R1:W-:Y:S01]  /*0af0*/  STS [R47+0x100], R10 ;  /* 0x0001000a2f007388 */ /* 0x0103e20000000800 */
[----:B0-----:R-:W-:-:S03]  /*0b00*/  SHF.L.U32 R0, R44, 0x3, RZ ;  /* 0x000000032c007819 */ /* 0x001fc600000006ff */
[----:B------:R-:W-:Y:S01]  /*0b10*/  STS [R48+0x180], R13 ;  /* 0x0001800d30007388 */ /* 0x000fe20000000800 */
[----:B------:R-:W-:-:S03]  /*0b20*/  LEA.HI.SX32 R9, R0, R0, 0x1b ;  /* 0x0000000000097211 */ /* 0x000fc600078fdaff */
[----:B------:R0:W-:Y:S01]  /*0b30*/  STS [R49+0x200], R12 ;  /* 0x0002000c31007388 */ /* 0x0001e20000000800 */
[----:B------:R-:W-:Y:S02]  /*0b40*/  MOV R0, RZ ;  /* 0x000000ff00007202 */ /* 0x000fe40000000f00 */
[----:B-1----:R-:W-:Y:S01]  /*0b50*/  CS2R R10, SRZ ;  /* 0x00000000000a7805 */ /* 0x002fe2000001ff00 */
[----:B------:R1:W-:Y:S04]  /*0b60*/  STS [R50+0x280], R15 ;  /* 0x0002800f32007388 */ /* 0x0003e80000000800 */
[----:B------:R-:W-:Y:S01]  /*0b70*/  STS [R51+0x300], R14 ;  /* 0x0003000e33007388 */ /* 0x000fe20000000800 */
[----:B0-----:R-:W-:-:S03]  /*0b80*/  CS2R R12, SRZ ;  /* 0x00000000000c7805 */ /* 0x001fc6000001ff00 */
[----:B------:R0:W-:Y:S01]  /*0b90*/  STS [R52+0x380], R53 ;  /* 0x0003803534007388 */ /* 0x0001e20000000800 */
[----:B-1----:R-:W-:Y:S01]  /*0ba0*/  HFMA2 R15, -RZ, RZ, 0, 0 ;  /* 0x00000000ff0f7431 */ /* 0x002fe200000001ff */
        /* <DEDUP_REMOVED lines=20> */
[----:B------:R-:W4:Y:S01]  /*0cf0*/  @!P6 LDG.E R15, desc[UR16][R4.64+0x380] ;  /* 0x00038010040fe981 */ /* 0x000f22000c1e1900 */
[----:B------:R-:W-:Y:S01]  /*0d00*/  ISETP.GE.AND P0, PT, R34, R43, PT ;  /* 0x0000002b2200720c */ /* 0x000fe20003f06270 */
[----:B------:R-:W-:-:S02]  /*0d10*/  HFMA2 R71, -RZ, RZ, 0, 0 ;  /* 0x00000000ff477431 */ /* 0x000fc400000001ff */
[----:B------:R-:W-:Y:S01]  /*0d20*/  HFMA2 R81, -RZ, RZ, 0, 0 ;  /* 0x00000000ff517431 */ /* 0x000fe200000001ff */
[----:B------:R-:W-:Y:S01]  /*0d30*/  MOV R83, RZ ;  /* 0x000000ff00537202 */ /* 0x000fe20000000f00 */
[----:B--2---:R0:W-:Y:S04]  /*0d40*/  STS [R45], R8 ;  /* 0x000000082d007388 */ /* 0x0041e80000000800 */
[----:B---3--:R-:W-:Y:S04]  /*0d50*/  STS [R46+0x80], R11 ;  /* 0x0000800b2e007388 */ /* 0x008fe80000000800 */
[----:B------:R1:W-:Y:S04]  /*0d60*/  STS [R47+0x100], R10 ;  /* 0x0001000a2f007388 */ /* 0x0003e80000000800 */
[----:B----4-:R-:W-:Y:S04]  /*0d70*/  STS [R48+0x180], R63 ;  /* 0x0001803f30007388 */ /* 0x010fe80000000800 */
[----:B------:R-:W-:Y:S04]  /*0d80*/  STS [R49+0x200], R64 ;  /* 0x0002004031007388 */ /* 0x000fe80000000800 */
[----:B------:R-:W-:Y:S04]  /*0d90*/  STS [R50+0x280], R13 ;  /* 0x0002800d32007388 */ /* 0x000fe80000000800 */
        /* <DEDUP_REMOVED lines=10> */
[----:B------:R2:W4:Y:S01]  /*0e40*/  LDS R79, [R53+0x1c] ;  /* 0x00001c00354f7984 */ /* 0x0005220000000800 */
[----:B------:R-:W-:Y:S01]  /*0e50*/  BAR.SYNC.DEFER_BLOCKING 0x0 ;  /* 0x0000000000007b1d */ /* 0x000fe20000010000 */
[----:B0-----:R-:W-:-:S02]  /*0e60*/  MOV R8, RZ ;  /* 0x000000ff00087202 */ /* 0x001fc40000000f00 */
[----:B-1----:R-:W-:-:S03]  /*0e70*/  MOV R10, RZ ;  /* 0x000000ff000a7202 */ /* 0x002fc60000000f00 */
[----:B------:R-:W4:Y:S01]  /*0e80*/  @!P0 LDG.E R12, desc[UR16][R2.64] ;  /* 0x00000010020c8981 */ /* 0x000f22000c1e1900 */
[----:B------:R-:W-:Y:S02]  /*0e90*/  ISETP.NE.AND P0, PT, R14, RZ, PT ;  /* 0x000000ff0e00720c */ /* 0x000fe40003f05270 */
[----:B--2---:R-:W-:Y:S01]  /*0ea0*/  CS2R R14, SRZ ;  /* 0x00000000000e7805 */ /* 0x004fe2000001ff00 */
[----:B------:R-:W2:Y:S04]  /*0eb0*/  @!P1 LDG.E R8, desc[UR16][R2.64+0x100] ;  /* 0x0001001002089981 */ /* 0x000ea8000c1e1900 */
[----:B------:R-:W2:Y:S04]  /*0ec0*/  @!P2 LDG.E R71, desc[UR16][R2.64+0x180] ;  /* 0x000180100247a981 */ /* 0x000ea8000c1e1900 */
[----:B------:R-:W2:Y:S04]  /*0ed0*/  @!P3 LDG.E R10, desc[UR16][R2.64+0x200] ;  /* 0x00020010020ab981 */ /* 0x000ea8000c1e1900 */
[----:B------:R-:W2:Y:S04]  /*0ee0*/  @!P0 LDG.E R15, desc[UR16][R2.64+0x80] ;  /* 0x00008010020f8981 */ /* 0x000ea8000c1e1900 */
        /* <DEDUP_REMOVED lines=18> */
[----:B--2---:R0:W-:Y:S04]  /*1010*/  STS [R46+0x80], R15 ;  /* 0x0000800f2e007388 */ /* 0x0041e80000000800 */
        /* <DEDUP_REMOVED lines=14> */
[----:B------:R0:W0:Y:S01]  /*1100*/  LDS R80, [R53+0x1c] ;  /* 0x00001c0035507984 */ /* 0x0000220000000800 */
[----:B------:R-:W-:Y:S05]  /*1110*/  @P4 BRA `(.L_x_8444) ;  /* 0x0000000000784947 */ /* 0x000fea0003800000 */
        /* <DEDUP_REMOVED lines=30> */
.L_x_8444:
[----:B------:R-:W-:Y:S05]  /*1300*/  BSYNC.RECONVERGENT B0 ;  /* 0x0000000000007941 */ /* 0x000fea0003800200 */
.L_x_8443:
[----:B------:R-:W-:Y:S01]  /*1310*/  BSSY.RECONVERGENT B0, `(.L_x_8445) ;  /* 0x0000023000007945 */ /* 0x000fe20003800200 */
[----:B------:R-:W-:Y:S01]  /*1320*/  FSETP.GTU.FTZ.AND P4, PT, R63, 20, PT ;  /* 0x41a000003f00780b */ /* 0x000fe20003f9c000 */
[----:B------:R-:W-:Y:S01]  /*1330*/  FADD.FTZ R72, R79, R18 ;  /* 0x000000124f487221 */ /* 0x000fe20000010000 */
[----:B-1----:R-:W-:Y:S01]  /*1340*/  FFMA.FTZ R9, R55, R0, R62 ;  /* 0x0000000037097223 */ /* 0x002fe2000001003e */
        /* <DEDUP_REMOVED lines=31> */
.L_x_8446:
[----:B------:R-:W-:Y:S05]  /*1540*/  BSYNC.RECONVERGENT B0 ;  /* 0x0000000000007941 */ /* 0x000fea0003800200 */
.L_x_8445:
[----:B--2---:R-:W-:Y:S01]  /*1550*/  FFMA.FTZ R9, R54, R77, R9 ;  /* 0x0000004d36097223 */ /* 0x004fe20000010009 */
[----:B------:R-:W-:Y:S01]  /*1560*/  BSSY.RECONVERGENT B0, `(.L_x_8447) ;  /* 0x0000023000007945 */ /* 0x000fe20003800200 */
[----:B------:R-:W-:Y:S01]  /*1570*/  HFMA2 R70, -RZ, RZ, 0, 0 ;  /* 0x00000000ff467431 */ /* 0x000fe200000001ff */
[----:B------:R-:W-:Y:S01]  /*1580*/  FSETP.GTU.FTZ.AND P5, PT, R72, 20, PT ;  /* 0x41a000004800780b */ /* 0x000fe20003fbc000 */
[----:B---3--:R-:W-:Y:S01]  /*1590*/  FFMA.FTZ R2, R56, R75, R9 ;  /* 0x0000004b38027223 */ /* 0x008fe20000010009 */
[----:B------:R-:W-:Y:S11]  /*15a0*/  @P0 BRA `(.L_x_8448) ;  /* 0x0000000000780947 */ /* 0x000ff60003800000 */
        /* <DEDUP_REMOVED lines=30> */
.L_x_8448:
[----:B------:R-:W-:Y:S05]  /*1790*/  BSYNC.RECONVERGENT B0 ;  /* 0x0000000000007941 */ /* 0x000fea0003800200 */
.L_x_8447:
[----:B------:R-:W-:Y:S04]  /*17a0*/  BSSY.RECONVERGENT B0, `(.L_x_8449) ;  /* 0x0000020000007945 */ /* 0x000fe80003800200 */
[----:B------:R-:W-:Y:S05]  /*17b0*/  @P1 BRA `(.L_x_8450) ;  /* 0x0000000000781947 */ /* 0x000fea0003800000 */
        /* <DEDUP_REMOVED lines=30> */
.L_x_8450:
[----:B------:R-:W-:Y:S05]  /*19a0*/  BSYNC.RECONVERGENT B0 ;  /* 0x0000000000007941 */ /* 0x000fea0003800200 */
.L_x_8449:
        /* <DEDUP_REMOVED lines=32> */
.L_x_8452:
[----:B------:R-:W-:Y:S05]  /*1bb0*/  BSYNC.RECONVERGENT B0 ;  /* 0x0000000000007941 */ /* 0x000fea0003800200 */
.L_x_8451:
        /* <DEDUP_REMOVED lines=32> */
.L_x_8454:
[----:B------:R-:W-:Y:S05]  /*1dc0*/  BSYNC.RECONVERGENT B0 ;  /* 0x0000000000007941 */ /* 0x000fea0003800200 */
.L_x_8453:
        /* <DEDUP_REMOVED lines=32> */
.L_x_8456:
[----:B------:R-:W-:Y:S05]  /*1fd0*/  BSYNC.RECONVERGENT B0 ;  /* 0x0000000000007941 */ /* 0x000fea0003800200 */
.L_x_8455:
        /* <DEDUP_REMOVED lines=32> */
.L_x_8458:
[----:B------:R-:W-:Y:S05]  /*21e0*/  BSYNC.RECONVERGENT B0 ;  /* 0x0000000000007941 */ /* 0x000fea0003800200 */
.L_x_8457:
[----:B------:R-:W1:Y:S01]  /*21f0*/  LDCU UR7, c[0x0][0x38c] ;  /* 0x00007180ff0777ac */ /* 0x000e620008000800 */
[----:B----4-:R-:W-:Y:S01]  /*2200*/  FFMA.FTZ R3, R57, R84, R2 ;  /* 0x0000005439037223 */ /* 0x010fe20000010002 */
[----:B------:R-:W-:Y:S01]  /*2210*/  HFMA2 R68, -RZ, RZ, 0, 0 ;  /* 0x00000000ff447431 */ /* 0x000fe200000001ff */
[----:B------:R-:W-:Y:S01]  /*2220*/  MOV R66, RZ ;  /* 0x000000ff00427202 */ /* 0x000fe20000000f00 */
[----:B------:R-:W-:Y:S02]  /*2230*/  HFMA2 R64, -RZ, RZ, 0, 0 ;  /* 0x00000000ff407431 */ /* 0x000fe400000001ff */
[----:B0-----:R-:W-:Y:S01]  /*2240*/  FFMA.FTZ R2, R58, R73, R3 ;  /* 0x000000493a027223 */ /* 0x001fe20000010003 */
[----:B------:R-:W-:Y:S01]  /*2250*/  HFMA2 R116, -RZ, RZ, 0, 0 ;  /* 0x00000000ff747431 */ /* 0x000fe200000001ff */
[----:B------:R-:W-:Y:S01]  /*2260*/  MOV R118, RZ ;  /* 0x000000ff00767202 */ /* 0x000fe20000000f00 */
[----:B------:R-:W-:Y:S02]  /*2270*/  HFMA2 R101, -RZ, RZ, 0, 0 ;  /* 0x00000000ff657431 */ /* 0x000fe400000001ff */
[----:B------:R-:W-:Y:S01]  /*2280*/  FFMA.FTZ R3, R59, R82, R2 ;  /* 0x000000523b037223 */ /* 0x000fe20000010002 */
[----:B------:R-:W-:Y:S01]  /*2290*/  MOV R114, RZ ;  /* 0x000000ff00727202 */ /* 0x000fe20000000f00 */
        /* <DEDUP_REMOVED lines=13> */
[----:B------:R-:W0:Y:S01]  /*2370*/  LDC R2, c[0x0][0x394] ;  /* 0x0000e500ff027b82 */ /* 0x000e220000000800 */
[----:B------:R-:W-:Y:S01]  /*2380*/  UIADD3 UR4, UPT, UPT, UR8, -0x2, URZ ;  /* 0xfffffffe08047890 */ /* 0x000fe2000fffe0ff */
[----:B------:R-:W-:Y:S01]  /*2390*/  FMUL.FTZ R98, R55, R78 ;  /* 0x0000004e37627220 */ /* 0x000fe20000410000 */
        /* <DEDUP_REMOVED lines=11> */
[----:B------:R-:W-:Y:S01]  /*2450*/  IADD3 R90, PT, PT, R16, 0xee8, RZ ;  /* 0x00000ee8105a7810 */ /* 0x000fe20007ffe0ff */
[----:B------:R-:W-:Y:S01]  /*2460*/  UIADD3 UR11, UPT, UPT, -UR7, URZ, URZ ;  /* 0x000000ff070b7290 */ /* 0x000fe2000fffe1ff */
[----:B------:R-:W2:Y:S01]  /*2470*/  LDC.64 R10, c[0x0][0x3c0] ;  /* 0x0000f000ff0a7b82 */ /* 0x000ea20000000a00 */
[----:B------:R-:W-:Y:S01]  /*2480*/  MOV R70, RZ ;  /* 0x000000ff00467202 */ /* 0x000fe20000000f00 */
[----:B------:R-:W3:Y:S01]  /*2490*/  LDCU UR12, c[0x0][0x394] ;  /* 0x00007280ff0c77ac */ /* 0x000ee20008000800 */
[----:B------:R-:W-:-:S02]  /*24a0*/  MOV R89, R26 ;  /* 0x0000001a00597202 */ /* 0x000fc40000000f00 */
[----:B------:R-:W-:Y:S01]  /*24b0*/  MOV R88, R27 ;  /* 0x0000001b00587202 */ /* 0x000fe20000000f00 */
[----:B------:R-:W-:Y:S01]  /*24c0*/  ULOP3.LUT UR5, UR5, 0x400, URZ, 0xc0, !UPT ;  /* 0x0000040005057892 */ /* 0x000fe2000f8ec0ff */
[----:B------:R-:W-:Y:S01]  /*24d0*/  MOV R87, R20 ;  /* 0x0000001400577202 */ /* 0x000fe20000000f00 */
[----:B------:R-:W4:Y:S01]  /*24e0*/  LDC.64 R12, c[0x0][0x3a8] ;  /* 0x0000ea00ff0c7b82 */ /* 0x000f220000000a00 */
[----:B0-----:R-:W-:Y:S02]  /*24f0*/  ISETP.LE.AND P0, PT, R2, UR8, PT ;  /* 0x0000000802007c0c */ /* 0x001fe4000bf03270 */
[----:B------:R-:W-:Y:S02]  /*2500*/  MOV R85, R21 ;  /* 0x0000001500557202 */ /* 0x000fe40000000f00 */
[----:B------:R-:W-:Y:S02]  /*2510*/  MOV R83, R22 ;  /* 0x0000001600537202 */ /* 0x000fe40000000f00 */
[----:B------:R-:W-:Y:S01]  /*2520*/  MOV R81, R23 ;  /* 0x0000001700517202 */ /* 0x000fe20000000f00 */
[----:B------:R-:W0:Y:S01]  /*2530*/  LDC R127, c[0x0][0x394] ;  /* 0x0000e500ff7f7b82 */ /* 0x000e220000000800 */
[----:B-1----:R-:W-:-:S02]  /*2540*/  SHF.L.U64.HI R120, R8, 0x2, R9 ;  /* 0x0000000208787819 */ /* 0x002fc40000010209 */
[----:B------:R-:W-:Y:S02]  /*2550*/  MOV R79, R16 ;  /* 0x00000010004f7202 */ /* 0x000fe40000000f00 */
[----:B------:R-:W-:Y:S02]  /*2560*/  ISETP.EQ.AND P0, PT, R25, RZ, !P0 ;  /* 0x000000ff1900720c */ /* 0x000fe40004702270 */
[----:B------:R-:W-:Y:S02]  /*2570*/  MOV R86, UR10 ;  /* 0x0000000a00567c02 */ /* 0x000fe40008000f00 */
[----:B--2---:R-:W-:Y:S02]  /*2580*/  SHF.L.U64.HI R122, R10, 0x2, R11 ;  /* 0x000000020a7a7819 */ /* 0x004fe4000001020b */
[----:B------:R-:W-:Y:S02]  /*2590*/  MOV R9, UR4 ;  /* 0x0000000400097c02 */ /* 0x000fe40008000f00 */
[----:B---34-:R-:W-:-:S07]  /*25a0*/  SHF.L.U64.HI R13, R12, 0x2, R13 ;  /* 0x000000020c0d7819 */ /* 0x018fce000001020d */
.L_x_8465:
        /* <DEDUP_REMOVED lines=48> */
.L_x_8461:
[----:B------:R1:W2:Y:S02]  /*28b0*/  LDS R121, [R125+0xe6c] ;  /* 0x000e6c007d797984 */ /* 0x0002a40000000800 */
.L_x_8462:
[----:B------:R-:W-:Y:S05]  /*28c0*/  BSYNC.RECONVERGENT B0 ;  /* 0x0000000000007941 */ /* 0x000fea0003800200 */
.L_x_8460:
        /* <DEDUP_REMOVED lines=8> */
[----:B------:R-:W-:Y:S01]  /*2950*/  ISETP.NE.AND P1, PT, R123, 0x1f, PT ;  /* 0x0000001f7b00780c */ /* 0x000fe20003f25270 */
        /* <DEDUP_REMOVED lines=9> */
[----:B------:R-:W-:Y:S02]  /*29f0*/  FFMA.FTZ R14, R98, R130, R97 ;  /* 0x00000082620e7223 */ /* 0x000fe40000010061 */
[C---:B------:R-:W-:Y:S01]  /*2a00*/  FMUL.FTZ R132, R128.reuse, R129 ;  /* 0x0000008180847220 */ /* 0x040fe20000410000 */
[C---:B------:R-:W-:Y:S01]  /*2a10*/  FFMA.FTZ R15, R128.reuse, R15, R113 ;  /* 0x0000000f800f7223 */ /* 0x040fe20000010071 */
[C---:B------:R-:W-:Y:S02]  /*2a20*/  FFMA.FTZ R14, R107.reuse, R14, R96 ;  /* 0x0000000e6b0e7223 */ /* 0x040fe40000010060 */
[C---:B------:R-:W-:Y:S01]  /*2a30*/  FMUL.FTZ R3, R107.reuse, R132 ;  /* 0x000000846b037220 */ /* 0x040fe20000410000 */
[----:B------:R-:W-:Y:S01]  /*2a40*/  FFMA.FTZ R15, R107, R15, R134 ;  /* 0x0000000f6b0f7223 */ /* 0x000fe20000010086 */
[----:B------:R-:W-:-:S02]  /*2a50*/  FFMA.FTZ R14, R128, R14, R95 ;  /* 0x0000000e800e7223 */ /* 0x000fc4000001005f */
[C---:B------:R-:W-:Y:S01]  /*2a60*/  FMUL.FTZ R3, R130.reuse, R3 ;  /* 0x0000000382037220 */ /* 0x040fe20000410000 */
[----:B------:R-:W-:Y:S01]  /*2a70*/  FFMA.FTZ R132, R130, R15, R111 ;  /* 0x0000000f82847223 */ /* 0x000fe2000001006f */
[----:B------:R-:W-:Y:S01]  /*2a80*/  FFMA.FTZ R14, R105, R14, R94 ;  /* 0x0000000e690e7223 */ /* 0x000fe2000001005e */
[----:B------:R-:W-:Y:S02]  /*2a90*/  FMUL.FTZ R15, R107, R2 ;  /* 0x000000026b0f7220 */ /* 0x000fe40000410000 */
[----:B------:R-:W0:Y:S01]  /*2aa0*/  SHFL.DOWN PT, R142, R3, 0x1, 0x1f ;  /* 0x08201f00038e7f89 */ /* 0x000e2200000e0000 */
[----:B------:R-:W-:Y:S01]  /*2ab0*/  FFMA.FTZ R14, R124, R14, R93 ;  /* 0x0000000e7c0e7223 */ /* 0x000fe2000001005d */
[----:B------:R-:W-:Y:S02]  /*2ac0*/  FMUL.FTZ R2, R128, R15 ;  /* 0x0000000f80027220 */ /* 0x000fe40000410000 */
[----:B------:R-:W2:Y:S01]  /*2ad0*/  SHFL.DOWN PT, R133, R132, 0x1, 0x1f ;  /* 0x08201f0084857f89 */ /* 0x000ea200000e0000 */
[----:B------:R-:W-:Y:S01]  /*2ae0*/  FFMA.FTZ R14, R103, R14, R92 ;  /* 0x0000000e670e7223 */ /* 0x000fe2000001005c */
[----:B------:R-:W-:-:S03]  /*2af0*/  FMUL.FTZ R15, R105, R2 ;  /* 0x00000002690f7220 */ /* 0x000fc60000410000 */
[----:B------:R-:W-:Y:S01]  /*2b00*/  FFMA.FTZ R129, R126, R14, R91 ;  /* 0x0000000e7e817223 */ /* 0x000fe2000001005b */
[----:B------:R-:W-:-:S04]  /*2b10*/  FMUL.FTZ R2, R124, R15 ;  /* 0x0000000f7c027220 */ /* 0x000fc80000410000 */
[----:B------:R-:W4:Y:S01]  /*2b20*/  SHFL.UP PT, R14, R129, 0x1, RZ ;  /* 0x04200000810e7989 */ /* 0x000f2200000e00ff */
[----:B------:R-:W-:-:S04]  /*2b30*/  FMUL.FTZ R15, R103, R2 ;  /* 0x00000002670f7220 */ /* 0x000fc80000410000 */
[----:B------:R-:W-:Y:S01]  /*2b40*/  FMUL.FTZ R2, R126, R15 ;  /* 0x0000000f7e027220 */ /* 0x000fe20000410000 */
[----:B0-----:R-:W-:-:S04]  /*2b50*/  @P1 FMUL.FTZ R131, R142, R3 ;  /* 0x000000038e831220 */ /* 0x001fc80000410000 */
[----:B------:R-:W0:Y:S01]  /*2b60*/  SHFL.UP PT, R15, R2, 0x1, RZ ;  /* 0x04200000020f7989 */ /* 0x000e2200000e00ff */
[----:B--2---:R-:W-:Y:S01]  /*2b70*/  @P1 FFMA.FTZ R132, R3, R133, R132 ;  /* 0x0000008503841223 */ /* 0x004fe20000010084 */
[----:B------:R-:W-:Y:S02]  /*2b80*/  @P1 MOV R3, R131 ;  /* 0x0000008300031202 */ /* 0x000fe40000000f00 */
[----:B------:R-:W-:Y:S02]  /*2b90*/  ISETP.GE.AND P1, PT, R44, 0x1, PT ;  /* 0x000000012c00780c */ /* 0x000fe40003f26270 */
[----:B------:R-:W2:Y:S04]  /*2ba0*/  SHFL.DOWN PT, R133, R132, 0x2, 0x1f ;  /* 0x08401f0084857f89 */ /* 0x000ea800000e0000 */
[----:B------:R-:W5:Y:S01]  /*2bb0*/  SHFL.DOWN PT, R142, R3, 0x2, 0x1f ;  /* 0x08401f00038e7f89 */ /* 0x000f6200000e0000 */
[----:B----4-:R-:W-:-:S05]  /*2bc0*/  FFMA.FTZ R14, R2, R14, R129 ;  /* 0x0000000e020e7223 */ /* 0x010fca0000010081 */
[----:B------:R-:W-:-:S05]  /*2bd0*/  FSEL R129, R129, R14, !P1 ;  /* 0x0000000e81817208 */ /* 0x000fca0004800000 */
[----:B------:R-:W4:Y:S01]  /*2be0*/  SHFL.UP PT, R14, R129, 0x2, RZ ;  /* 0x04400000810e7989 */ /* 0x000f2200000e00ff */
[----:B0-----:R-:W-:Y:S01]  /*2bf0*/  @P1 FMUL.FTZ R2, R2, R15 ;  /* 0x0000000f02021220 */ /* 0x001fe20000410000 */
[----:B------:R-:W-:-:S04]  /*2c00*/  ISETP.GE.AND P1, PT, R44, 0x2, PT ;  /* 0x000000022c00780c */ /* 0x000fc80003f26270 */
[----:B------:R-:W0:Y:S01]  /*2c10*/  SHFL.UP PT, R15, R2, 0x2, RZ ;  /* 0x04400000020f7989 */ /* 0x000e2200000e00ff */
[C---:B--2---:R-:W-:Y:S01]  /*2c20*/  @!P3 FFMA.FTZ R132, R3.reuse, R133, R132 ;  /* 0x000000850384b223 */ /* 0x044fe20000010084 */
[----:B-----5:R-:W-:-:S04]  /*2c30*/  @!P3 FMUL.FTZ R131, R3, R142 ;  /* 0x0000008e0383b220 */ /* 0x020fc80000410000 */
[----:B------:R-:W2:Y:S01]  /*2c40*/  SHFL.DOWN PT, R133, R132, 0x4, 0x1f ;  /* 0x08801f0084857f89 */ /* 0x000ea200000e0000 */
[----:B------:R-:W-:Y:S02]  /*2c50*/  @!P3 MOV R3, R131 ;  /* 0x000000830003b202 */ /* 0x000fe40000000f00 */
[----:B------:R-:W-:-:S03]  /*2c60*/  ISETP.GT.U32.AND P3, PT, R123, 0x1b, PT ;  /* 0x0000001b7b00780c */ /* 0x000fc60003f64070 */
[----:B------:R-:W5:Y:S01]  /*2c70*/  SHFL.DOWN PT, R142, R3, 0x4, 0x1f ;  /* 0x08801f00038e7f89 */ /* 0x000f6200000e0000 */
[----:B----4-:R-:W-:-:S05]  /*2c80*/  FFMA.FTZ R14, R2, R14, R129 ;  /* 0x0000000e020e7223 */ /* 0x010fca0000010081 */
[----:B------:R-:W-:Y:S01]  /*2c90*/  FSEL R129, R129, R14, !P1 ;  /* 0x0000000e81817208 */ /* 0x000fe20004800000 */
[----:B0-----:R-:W-:Y:S01]  /*2ca0*/  @P1 FMUL.FTZ R2, R2, R15 ;  /* 0x0000000f02021220 */ /* 0x001fe20000410000 */
[----:B------:R-:W-:Y:S02]  /*2cb0*/  ISETP.GE.AND P1, PT, R44, 0x4, PT ;  /* 0x000000042c00780c */ /* 0x000fe40003f26270 */
[----:B------:R-:W-:Y:S01]  /*2cc0*/  MOV R15, RZ ;  /* 0x000000ff000f7202 */ /* 0x000fe20000000f00 */
[----:B------:R-:W0:Y:S01]  /*2cd0*/  SHFL.UP PT, R14, R129, 0x4, RZ ;  /* 0x04800000810e7989 */ /* 0x000e2200000e00ff */
[----:B--2---:R-:W-:-:S05]  /*2ce0*/  @!P3 FFMA.FTZ R132, R3, R133, R132 ;  /* 0x000000850384b223 */ /* 0x004fca0000010084 */
[----:B------:R-:W2:Y:S01]  /*2cf0*/  SHFL.DOWN PT, R137, R132, 0x8, 0x1f ;  /* 0x09001f0084897f89 */ /* 0x000ea200000e0000 */
[----:B-----5:R-:W-:-:S05]  /*2d00*/  @!P3 FMUL.FTZ R131, R3, R142 ;  /* 0x0000008e0383b220 */ /* 0x020fca0000410000 */
[----:B------:R-:W-:Y:S02]  /*2d10*/  @!P3 MOV R3, R131 ;  /* 0x000000830003b202 */ /* 0x000fe40000000f00 */
[----:B------:R-:W4:Y:S01]  /*2d20*/  SHFL.UP PT, R131, R2, 0x4, RZ ;  /* 0x0480000002837989 */ /* 0x000f2200000e00ff */
[----:B------:R-:W-:-:S03]  /*2d30*/  ISETP.GT.U32.AND P3, PT, R123, 0x17, PT ;  /* 0x000000177b00780c */ /* 0x000fc60003f64070 */
[----:B------:R-:W5:Y:S01]  /*2d40*/  SHFL.DOWN PT, R142, R3, 0x8, 0x1f ;  /* 0x09001f00038e7f89 */ /* 0x000f6200000e0000 */
[----:B0-----:R-:W-:-:S05]  /*2d50*/  FFMA.FTZ R14, R2, R14, R129 ;  /* 0x0000000e020e7223 */ /* 0x001fca0000010081 */
[----:B------:R-:W-:Y:S01]  /*2d60*/  FSEL R129, R129, R14, !P1 ;  /* 0x0000000e81817208 */ /* 0x000fe20004800000 */
[----:B------:R-:W-:-:S03]  /*2d70*/  HFMA2 R14, -RZ, RZ, 1.875, 0 ;  /* 0x3f800000ff0e7431 */ /* 0x000fc600000001ff */
[C---:B--2---:R-:W-:Y:S01]  /*2d80*/  @!P3 FFMA.FTZ R132, R3.reuse, R137, R132 ;  /* 0x000000890384b223 */ /* 0x044fe20000010084 */
[----:B------:R-:W0:Y:S04]  /*2d90*/  SHFL.UP PT, R133, R129, 0x8, RZ ;  /* 0x0500000081857989 */ /* 0x000e2800000e00ff */
[----:B------:R-:W2:Y:S04]  /*2da0*/  SHFL.DOWN PT, R137, R132, 0x10, 0x1f ;  /* 0x0a001f0084897f89 */ /* 0x000ea800000e0000 */
[----:B------:R-:W-:Y:S01]  /*2db0*/  @P0 LDS.64 R14, [R90] ;  /* 0x000000005a0e0984 */ /* 0x000fe20000000a00 */
[----:B----4-:R-:W-:Y:S01]  /*2dc0*/  @P1 FMUL.FTZ R2, R2, R131 ;  /* 0x0000008302021220 */ /* 0x010fe20000410000 */
[----:B------:R-:W-:Y:S01]  /*2dd0*/  ISETP.GE.AND P1, PT, R44, 0x8, PT ;  /* 0x000000082c00780c */ /* 0x000fe20003f26270 */
[----:B-----5:R-:W-:-:S03]  /*2de0*/  @!P3 FMUL.FTZ R135, R3, R142 ;  /* 0x0000008e0387b220 */ /* 0x020fc60000410000 */
[----:B------:R-:W4:Y:S02]  /*2df0*/  SHFL.UP PT, R131, R2, 0x8, RZ ;  /* 0x0500000002837989 */ /* 0x000f2400000e00ff */
[----:B------:R-:W-:Y:S02]  /*2e00*/  @!P3 MOV R3, R135 ;  /* 0x000000870003b202 */ /* 0x000fe40000000f00 */
[----:B------:R-:W-:-:S03]  /*2e10*/  ISETP.GT.U32.AND P3, PT, R123, 0xf, PT ;  /* 0x0000000f7b00780c */ /* 0x000fc60003f64070 */
[----:B------:R-:W5:Y:S01]  /*2e20*/  SHFL.DOWN PT, R144, R3, 0x10, 0x1f ;  /* 0x0a001f0003907f89 */ /* 0x000f6200000e0000 */
[----:B0-----:R-:W-:-:S05]  /*2e30*/  FFMA.FTZ R142, R2, R133, R129 ;  /* 0x00000085028e7223 */ /* 0x001fca0000010081 */
[----:B------:R-:W-:-:S04]  /*2e40*/  FSEL R129, R129, R142, !P1 ;  /* 0x0000008e81817208 */ /* 0x000fc80004800000 */
[----:B--2---:R-:W-:Y:S01]  /*2e50*/  @!P3 FFMA.FTZ R132, R3, R137, R132 ;  /* 0x000000890384b223 */ /* 0x004fe20000010084 */
[----:B------:R-:W0:Y:S01]  /*2e60*/  SHFL.UP PT, R133, R129, 0x10, RZ ;  /* 0x0600000081857989 */ /* 0x000e2200000e00ff */
[----:B----4-:R-:W-:Y:S01]  /*2e70*/  @P1 FMUL.FTZ R2, R2, R131 ;  /* 0x0000008302021220 */ /* 0x010fe20000410000 */
[----:B------:R-:W-:-:S04]  /*2e80*/  ISETP.GE.AND P1, PT, R44, 0x10, PT ;  /* 0x000000102c00780c */ /* 0x000fc80003f26270 */
[----:B------:R-:W2:Y:S01]  /*2e90*/  SHFL.UP PT, R131, R2, 0x10, RZ ;  /* 0x0600000002837989 */ /* 0x000ea200000e00ff */
[----:B-----5:R-:W-:-:S03]  /*2ea0*/  @!P3 FMUL.FTZ R135, R3, R144 ;  /* 0x000000900387b220 */ /* 0x020fc60000410000 */
[----:B------:R-:W-:Y:S02]  /*2eb0*/  SHFL.IDX PT, R137, R15, RZ, 0x1f ;  /* 0x00001fff0f897589 */ /* 0x000fe400000e0000 */
[----:B------:R-:W-:Y:S02]  /*2ec0*/  @!P3 MOV R3, R135 ;  /* 0x000000870003b202 */ /* 0x000fe40000000f00 */
[----:B------:R-:W-:Y:S01]  /*2ed0*/  SHFL.DOWN PT, R144, R132, 0x1, 0x1f ;  /* 0x08201f0084907f89 */ /* 0x000fe200000e0000 */
[----:B------:R-:W-:-:S03]  /*2ee0*/  ISETP.NE.AND P3, PT, R25, 0x1f, PT ;  /* 0x0000001f1900780c */ /* 0x000fc60003f65270 */
[----:B------:R-:W4:Y:S01]  /*2ef0*/  SHFL.DOWN PT, R135, R3, 0x1, 0x1f ;  /* 0x08201f0003877f89 */ /* 0x000f2200000e0000 */
[----:B0-----:R-:W-:-:S03]  /*2f00*/  FFMA.FTZ R142, R2, R133, R129 ;  /* 0x00000085028e7223 */ /* 0x001fc60000010081 */
[----:B------:R-:W-:Y:S02]  /*2f10*/  SHFL.IDX PT, R132, R132, RZ, 0x1f ;  /* 0x00001fff84847589 */ /* 0x000fe400000e0000 */
[----:B------:R-:W-:Y:S02]  /*2f20*/  FSEL R129, R129, R142, !P1 ;  /* 0x0000008e81817208 */ /* 0x000fe40004800000 */
[----:B------:R-:W0:Y:S01]  /*2f30*/  SHFL.IDX PT, R3, R3, RZ, 0x1f ;  /* 0x00001fff03037589 */ /* 0x000e2200000e0000 */
[----:B--2---:R-:W-:Y:S01]  /*2f40*/  @P1 FMUL.FTZ R2, R2, R131 ;  /* 0x0000008302021220 */ /* 0x004fe20000410000 */
[C---:B------:R-:W-:Y:S02]  /*2f50*/  ISETP.GT.AND P1, PT, R44.reuse, 0x1e, PT ;  /* 0x0000001e2c00780c */ /* 0x040fe40003f24270 */
[----:B------:R-:W-:Y:S04]  /*2f60*/  SHFL.UP PT, R129, R129, 0x1, RZ ;  /* 0x0420000081817989 */ /* 0x000fe800000e00ff */
[----:B------:R-:W-:Y:S01]  /*2f70*/  SHFL.UP PT, R2, R2, 0x1, RZ ;  /* 0x0420000002027989 */ /* 0x000fe200000e00ff */
[----:B----4-:R-:W-:Y:S01]  /*2f80*/  @P3 FFMA.FTZ R137, R135, R137, R144 ;  /* 0x0000008987893223 */ /* 0x010fe20000010090 */
[----:B------:R-:W-:-:S03]  /*2f90*/  ISETP.NE.AND P3, PT, R44, RZ, PT ;  /* 0x000000ff2c00720c */ /* 0x000fc60003f65270 */
[----:B------:R-:W-:-:S04]  /*2fa0*/  FFMA.FTZ R140, R137, R121, R140 ;  /* 0x00000079898c7223 */ /* 0x000fc8000001008c */
[----:B------:R-:W-:Y:S01]  /*2fb0*/  FFMA.FTZ R142, R126, R140, R117 ;  /* 0x0000008c7e8e7223 */ /* 0x000fe20000010075 */
[C---:B0-----:R-:W-:Y:S01]  /*2fc0*/  FFMA.FTZ R15, R3.reuse, R15, R132 ;  /* 0x0000000f030f7223 */ /* 0x041fe20000010084 */
[----:B------:R-:W-:Y:S02]  /*2fd0*/  FMUL.FTZ R14, R3, R14 ;  /* 0x0000000e030e7220 */ /* 0x000fe40000410000 */
[----:B------:R-:W-:Y:S01]  /*2fe0*/  FFMA.FTZ R138, R103, R142, R138 ;  /* 0x0000008e678a7223 */ /* 0x000fe2000001008a */
[----:B------:R-:W-:Y:S01]  /*2ff0*/  FMUL.FTZ R135, R142, R63 ;  /* 0x0000003f8e877220 */ /* 0x000fe20000410000 */
[----:B------:R-:W-:Y:S02]  /*3000*/  @!P3 MOV R141, 0x400 ;  /* 0x00000400008db802 */ /* 0x000fe40000000f00 */
[----:B------:R-:W-:Y:S01]  /*3010*/  FFMA.FTZ R144, R124, R138, R115 ;  /* 0x0000008a7c907223 */ /* 0x000fe20000010073 */
[----:B------:R-:W-:-:S03]  /*3020*/  FADD.FTZ R102, R135, R102 ;  /* 0x0000006687667221 */ /* 0x000fc60000010000 */
[-C--:B------:R-:W-:Y:S01]  /*3030*/  FFMA.FTZ R136, R105, R144.reuse, R136 ;  /* 0x0000009069887223 */ /* 0x080fe20000010088 */
[----:B------:R-:W-:Y:S01]  /*3040*/  FMUL.FTZ R133, R144, R65 ;  /* 0x0000004190857220 */ /* 0x000fe20000410000 */
[----:B------:R-:W-:Y:S02]  /*3050*/  FMUL.FTZ R132, R11, R144 ;  /* 0x000000900b847220 */ /* 0x000fe40000410000 */
[----:B------:R-:W-:Y:S01]  /*3060*/  FFMA.FTZ R146, R128, R136, R113 ;  /* 0x0000008880927223 */ /* 0x000fe20000010071 */
[----:B------:R-:W-:-:S03]  /*3070*/  FADD.FTZ R106, R133, R106 ;  /* 0x0000006a856a7221 */ /* 0x000fc60000010000 */
[----:B------:R-:W-:Y:S01]  /*3080*/  FFMA.FTZ R134, R107, R146, R134 ;  /* 0x000000926b867223 */ /* 0x000fe20000010086 */
[----:B------:R-:W-:-:S04]  /*3090*/  FMUL.FTZ R117, R146, R67 ;  /* 0x0000004392757220 */ /* 0x000fc80000410000 */
[----:B------:R-:W-:Y:S01]  /*30a0*/  FADD.FTZ R110, R117, R110 ;  /* 0x0000006e756e7221 */ /* 0x000fe20000010000 */
[----:B---3--:R-:W0:Y:S02]  /*30b0*/  SHFL.IDX PT, R131, R119, RZ, 0x1f ;  /* 0x00001fff77837589 */ /* 0x008e2400000e0000 */
[----:B0-----:R-:W-:Y:S01]  /*30c0*/  @P2 FFMA.FTZ R131, R2, R131, R129 ;  /* 0x0000008302832223 */ /* 0x001fe20000010081 */
[----:B------:R-:W-:Y:S01]  /*30d0*/  FMUL.FTZ R129, R136, R76 ;  /* 0x0000004c88817220 */ /* 0x000fe20000410000 */
[----:B------:R-:W-:Y:S02]  /*30e0*/  ISETP.NE.AND P2, PT, R25, RZ, PT ;  /* 0x000000ff1900720c */ /* 0x000fe40003f45270 */
[----:B------:R-:W-:Y:S01]  /*30f0*/  FFMA.FTZ R109, R109, R131, R98 ;  /* 0x000000836d6d7223 */ /* 0x000fe20000010062 */
[----:B------:R-:W-:-:S03]  /*3100*/  FADD.FTZ R108, R129, R108 ;  /* 0x0000006c816c7221 */ /* 0x000fc60000010000 */
[-C--:B------:R-:W-:Y:S01]  /*3110*/  FFMA.FTZ R113, R130, R109.reuse, R97 ;  /* 0x0000006d82717223 */ /* 0x080fe20000010061 */
[----:B------:R-:W-:Y:S01]  /*3120*/  FFMA.FTZ R2, R0, R109, RZ ;  /* 0x0000006d00027223 */ /* 0x000fe200000100ff */
[----:B------:R-:W-:Y:S01]  /*3130*/  FFMA.FTZ R130, R130, R134, R111 ;  /* 0x0000008682827223 */ /* 0x000fe2000001006f */
[----:B------:R-:W-:Y:S01]  /*3140*/  FMUL.FTZ R111, R134, R69 ;  /* 0x00000045866f7220 */ /* 0x000fe20000410000 */
        /* <DEDUP_REMOVED lines=10> */
[----:B------:R-:W-:Y:S01]  /*31f0*/  FFMA.FTZ R148, R2, R107, RZ ;  /* 0x0000006b02947223 */ /* 0x000fe200000100ff */
[----:B------:R-:W-:Y:S01]  /*3200*/  FADD.FTZ R121, -R95, R152 ;  /* 0x000000985f797221 */ /* 0x000fe20000010100 */
[-C--:B------:R-:W-:Y:S01]  /*3210*/  FFMA.FTZ R124, R124, R131.reuse, R93 ;  /* 0x000000837c7c7223 */ /* 0x080fe2000001005d */
[----:B------:R-:W-:Y:S01]  /*3220*/  FFMA.FTZ R105, R73, R131, R150 ;  /* 0x0000008349697223 */ /* 0x000fe20000010096 */
[----:B------:R-:W-:Y:S01]  /*3230*/  FFMA.FTZ R148, R111, R109, R148 ;  /* 0x0000006d6f947223 */ /* 0x000fe20000010094 */
[----:B------:R-:W-:Y:S01]  /*3240*/  FADD.FTZ R131, -R94, R131 ;  /* 0x000000835e837221 */ /* 0x000fe20000010100 */
[----:B------:R-:W-:Y:S01]  /*3250*/  FFMA.FTZ R137, R103, R124, R92 ;  /* 0x0000007c67897223 */ /* 0x000fe2000001005c */
[----:B------:R-:W-:Y:S01]  /*3260*/  FMUL.FTZ R128, R138, R74 ;  /* 0x0000004a8a807220 */ /* 0x000fe20000410000 */
[----:B------:R-:W-:Y:S01]  /*3270*/  FFMA.FTZ R148, R117, R115, R148 ;  /* 0x0000007375947223 */ /* 0x000fe20000010094 */
[----:B------:R-:W-:Y:S01]  /*3280*/  FADD.FTZ R119, -R93, R124 ;  /* 0x0000007c5d777221 */ /* 0x000fe20000010100 */
[----:B------:R-:W-:Y:S01]  /*3290*/  FFMA.FTZ R150, R82, R124, R105 ;  /* 0x0000007c52967223 */ /* 0x000fe20000010069 */
[----:B------:R-:W-:Y:S01]  /*32a0*/  FADD.FTZ R113, -R92, R137 ;  /* 0x000000895c717221 */ /* 0x000fe20000010100 */
[----:B------:R-:W-:Y:S01]  /*32b0*/  FFMA.FTZ R148, R129, R121, R148 ;  /* 0x0000007981947223 */ /* 0x000fe20000010094 */
[----:B------:R-:W-:Y:S01]  /*32c0*/  FADD.FTZ R104, R128, R104 ;  /* 0x0000006880687221 */ /* 0x000fe20000010000 */
[----:B------:R0:W-:Y:S01]  /*32d0*/  @!P2 STS.64 [R90], R14 ;  /* 0x0000000e5a00a388 */ /* 0x0001e20000000a00 */
        /* <DEDUP_REMOVED lines=8> */
[----:B------:R-:W-:Y:S01]  /*3360*/  FADD.FTZ R105, -R91, R148 ;  /* 0x000000945b697221 */ /* 0x000fe20000010100 */
[----:B------:R-:W-:Y:S01]  /*3370*/  FFMA.FTZ R126, R135, R113, R124 ;  /* 0x00000071877e7223 */ /* 0x000fe2000001007c */
[----:B------:R-:W-:Y:S01]  /*3380*/  FFMA.FTZ R124, R80, R148, R103 ;  /* 0x00000094507c7223 */ /* 0x000fe20000010067 */
[----:B------:R-:W-:Y:S01]  /*3390*/  FMUL.FTZ R128, R11, R136 ;  /* 0x000000880b807220 */ /* 0x000fe20000410000 */
[----:B------:R-:W2:Y:S01]  /*33a0*/  @!P3 S2R R148, SR_CgaCtaId ;  /* 0x000000000094b919 */ /* 0x000ea20000008800 */
[----:B------:R-:W-:Y:S01]  /*33b0*/  FFMA.FTZ R103, R137, R105, R126 ;  /* 0x0000006989677223 */ /* 0x000fe2000001007e */
[----:B0-----:R-:W-:Y:S01]  /*33c0*/  FMUL.FTZ R14, R11, R134 ;  /* 0x000000860b0e7220 */ /* 0x001fe20000410000 */
[----:B------:R-:W-:Y:S01]  /*33d0*/  FMUL.FTZ R128, R121, R128 ;  /* 0x0000008079807220 */ /* 0x000fe20000410000 */
[----:B------:R-:W0:Y:S01]  /*33e0*/  SHFL.DOWN PT, R139, R124, 0x1, 0x1f ;  /* 0x08201f007c8b7f89 */ /* 0x000e2200000e0000 */
[----:B------:R-:W-:Y:S01]  /*33f0*/  FMUL.FTZ R131, R131, R132 ;  /* 0x0000008483837220 */ /* 0x000fe20000410000 */
[----:B------:R-:W-:Y:S01]  /*3400*/  FMUL.FTZ R109, R109, R14 ;  /* 0x0000000e6d6d7220 */ /* 0x000fe20000410000 */
[----:B------:R-:W-:Y:S01]  /*3410*/  FFMA.FTZ R3, R57, R136, R128 ;  /* 0x0000008839037223 */ /* 0x000fe20000010080 */
[----:B------:R-:W3:Y:S01]  /*3420*/  SHFL.DOWN PT, R126, R103, 0x1, 0x1f ;  /* 0x08201f00677e7f89 */ /* 0x000ee200000e0000 */
[----:B------:R-:W-:Y:S01]  /*3430*/  FMUL.FTZ R2, R105, R2 ;  /* 0x0000000269027220 */ /* 0x000fe20000410000 */
[----:B------:R-:W-:Y:S01]  /*3440*/  FFMA.FTZ R131, R58, R144, R131 ;  /* 0x000000903a837223 */ /* 0x000fe20000010083 */
[----:B------:R-:W-:Y:S01]  /*3450*/  FADD.FTZ R118, R3, R118 ;  /* 0x0000007603767221 */ /* 0x000fe20000010000 */
[----:B------:R-:W-:Y:S01]  /*3460*/  FFMA.FTZ R109, R54, R134, R109 ;  /* 0x00000086366d7223 */ /* 0x000fe2000001006d */
[----:B------:R-:W-:Y:S01]  /*3470*/  FADD.FTZ R100, R137, R100 ;  /* 0x0000006489647221 */ /* 0x000fe20000010000 */
[----:B------:R-:W-:-:S02]  /*3480*/  FADD.FTZ R64, R131, R64 ;  /* 0x0000004083407221 */ /* 0x000fc40000010000 */
[----:B------:R-:W-:Y:S01]  /*3490*/  FADD.FTZ R114, R109, R114 ;  /* 0x000000726d727221 */ /* 0x000fe20000010000 */
[----:B0-----:R-:W-:Y:S01]  /*34a0*/  @!P1 FADD.FTZ R124, R124, R139 ;  /* 0x0000008b7c7c9221 */ /* 0x001fe20000010000 */
[----:B---3--:R-:W-:-:S04]  /*34b0*/  @!P1 FADD.FTZ R103, R103, R126 ;  /* 0x0000007e67679221 */ /* 0x008fc80000010000 */
[----:B------:R-:W0:Y:S01]  /*34c0*/  SHFL.DOWN PT, R139, R124, 0x2, 0x1f ;  /* 0x08401f007c8b7f89 */ /* 0x000e2200000e0000 */
[----:B------:R-:W-:Y:S02]  /*34d0*/  ISETP.GT.AND P1, PT, R44, 0x1d, PT ;  /* 0x0000001d2c00780c */ /* 0x000fe40003f24270 */
[----:B--2---:R-:W-:Y:S01]  /*34e0*/  @!P3 LEA R16, R148, R141, 0x18 ;  /* 0x0000008d9410b211 */ /* 0x004fe200078ec0ff */
[----:B------:R-:W2:Y:S10]  /*34f0*/  SHFL.DOWN PT, R126, R103, 0x2, 0x1f ;  /* 0x08401f00677e7f89 */ /* 0x000eb400000e0000 */
[----:B0-----:R-:W-:Y:S01]  /*3500*/  @!P1 FADD.FTZ R124, R124, R139 ;  /* 0x0000008b7c7c9221 */ /* 0x001fe20000010000 */
[----:B--2---:R-:W-:-:S04]  /*3510*/  @!P1 FADD.FTZ R103, R103, R126 ;  /* 0x0000007e67679221 */ /* 0x004fc80000010000 */
[----:B------:R-:W0:Y:S01]  /*3520*/  SHFL.DOWN PT, R139, R124, 0x4, 0x1f ;  /* 0x08801f007c8b7f89 */ /* 0x000e2200000e0000 */
[----:B------:R-:W-:-:S03]  /*3530*/  ISETP.GT.AND P1, PT, R44, 0x1b, PT ;  /* 0x0000001b2c00780c */ /* 0x000fc60003f24270 */
        /* <DEDUP_REMOVED lines=9> */
[----:B------:R-:W-:Y:S01]  /*35d0*/  FMUL.FTZ R126, R11, R146 ;  /* 0x000000920b7e7220 */ /* 0x000fe20000410000 */
[----:B------:R-:W-:Y:S02]  /*35e0*/  ISETP.GT.AND P1, PT, R44, 0xf, PT ;  /* 0x0000000f2c00780c */ /* 0x000fe40003f24270 */
[----:B------:R-:W2:Y:S01]  /*35f0*/  SHFL.DOWN PT, R148, R103, 0x10, 0x1f ;  /* 0x0a001f0067947f89 */ /* 0x000ea200000e0000 */
        /* <DEDUP_REMOVED lines=8> */
[----:B------:R-:W-:Y:S01]  /*3680*/  FMUL.FTZ R113, R113, R126 ;  /* 0x0000007e71717220 */ /* 0x000fe20000410000 */
[----:B------:R-:W-:-:S03]  /*3690*/  FFMA.FTZ R3, R61, R140, R2 ;  /* 0x0000008c3d037223 */ /* 0x000fc60000010002 */
[----:B------:R-:W-:Y:S01]  /*36a0*/  FFMA.FTZ R113, R60, R142, R113 ;  /* 0x0000008e3c717223 */ /* 0x000fe20000010071 */
[C---:B0-----:R-:W-:Y:S01]  /*36b0*/  FADD.FTZ R15, R124.reuse, R139 ;  /* 0x0000008b7c0f7221 */ /* 0x041fe20000010000 */
[----:B------:R-:W-:Y:S02]  /*36c0*/  FADD.FTZ R70, R3, R70 ;  /* 0x0000004603467221 */ /* 0x000fe40000010000 */
[----:B------:R-:W-:Y:S01]  /*36d0*/  FADD.FTZ R68, R113, R68 ;  /* 0x0000004471447221 */ /* 0x000fe20000010000 */
[----:B--2---:R-:W-:Y:S01]  /*36e0*/  FADD.FTZ R14, R103, R148 ;  /* 0x00000094670e7221 */ /* 0x004fe20000010000 */
[----:B------:R-:W-:Y:S01]  /*36f0*/  FSEL R111, R124, R15, P1 ;  /* 0x0000000f7c6f7208 */ /* 0x000fe20000800000 */
[----:B------:R-:W-:-:S03]  /*3700*/  FMUL.FTZ R124, R11, R130 ;  /* 0x000000820b7c7220 */ /* 0x000fc60000410000 */
[----:B------:R0:W-:Y:S01]  /*3710*/  @!P3 STS.64 [R16+0x438], R14 ;  /* 0x0004380e1000b388 */ /* 0x0001e20000000a00 */
[----:B------:R-:W-:-:S04]  /*3720*/  FMUL.FTZ R124, R107, R124 ;  /* 0x0000007c6b7c7220 */ /* 0x000fc80000410000 */
[----:B------:R-:W-:-:S04]  /*3730*/  FFMA.FTZ R124, R55, R130, R124 ;  /* 0x00000082377c7223 */ /* 0x000fc8000001007c */
[----:B------:R-:W-:Y:S01]  /*3740*/  FADD.FTZ R101, R124, R101 ;  /* 0x000000657c657221 */ /* 0x000fe20000010000 */
        /* <DEDUP_REMOVED lines=11> */
.L_x_8464:
[----:B------:R-:W-:Y:S05]  /*3800*/  BSYNC.RECONVERGENT B0 ;  /* 0x0000000000007941 */ /* 0x000fea0003800200 */
.L_x_8463:
        /* <DEDUP_REMOVED lines=13> */
.L_x_8459:
[----:B------:R-:W-:Y:S01]  /*38e0*/  BAR.SYNC.DEFER_BLOCKING 0x0 ;  /* 0x0000000000007b1d */ /* 0x000fe20000010000 */
[-C--:B------:R-:W-:Y:S02]  /*38f0*/  ISETP.GE.AND P6, PT, R34, R43.reuse, PT ;  /* 0x0000002b2200720c */ /* 0x080fe40003fc6270 */
[----:B------:R-:W-:Y:S02]  /*3900*/  MOV R0, RZ ;  /* 0x000000ff00007202 */ /* 0x000fe40000000f00 */
[-C--:B------:R-:W-:Y:S02]  /*3910*/  ISETP.GE.AND P5, PT, R36, R43.reuse, PT ;  /* 0x0000002b2400720c */ /* 0x080fe40003fa6270 */
[-C--:B------:R-:W-:Y:S02]  /*3920*/  ISETP.GE.AND P4, PT, R37, R43.reuse, PT ;  /* 0x0000002b2500720c */ /* 0x080fe40003f86270 */
[-C--:B------:R-:W-:Y:S02]  /*3930*/  ISETP.GE.AND P3, PT, R38, R43.reuse, PT ;  /* 0x0000002b2600720c */ /* 0x080fe40003f66270 */
[----:B------:R-:W-:-:S02]  /*3940*/  ISETP.GE.AND P2, PT, R39, R43, PT ;  /* 0x0000002b2700720c */ /* 0x000fc40003f46270 */
[-C--:B------:R-:W-:Y:S02]  /*3950*/  ISETP.GE.AND P1, PT, R40, R43.reuse, PT ;  /* 0x0000002b2800720c */ /* 0x080fe40003f26270 */
[-C--:B------:R-:W-:Y:S02]  /*3960*/  ISETP.GE.AND P0, PT, R41, R43.reuse, PT ;  /* 0x0000002b2900720c */ /* 0x080fe40003f06270 */
[----:B------:R-:W-:Y:S02]  /*3970*/  CS2R R2, SRZ ;  /* 0x0000000000027805 */ /* 0x000fe4000001ff00 */
[----:B------:R-:W-:Y:S02]  /*3980*/  CS2R R8, SRZ ;  /* 0x0000000000087805 */ /* 0x000fe4000001ff00 */
[----:B------:R-:W-:Y:S02]  /*3990*/  CS2R R10, SRZ ;  /* 0x00000000000a7805 */ /* 0x000fe4000001ff00 */
[----:B------:R-:W-:Y:S01]  /*39a0*/  MOV R13, RZ ;  /* 0x000000ff000d7202 */ /* 0x000fe20000000f00 */
[----:B------:R-:W0:Y:S01]  /*39b0*/  S2UR UR5, SR_CgaCtaId ;  /* 0x00000000000579c3 */ /* 0x000e220000008800 */
[----:B------:R-:W-:Y:S01]  /*39c0*/  UMOV UR4, 0x400 ;  /* 0x0000040000047882 */ /* 0x000fe20000000000 */
[----:B------:R-:W2:Y:S01]  /*39d0*/  LDCU.64 UR10, c[0x0][0x4f8] ;  /* 0x00009f00ff0a77ac */ /* 0x000ea20008000a00 */
[----:B------:R-:W3:Y:S01]  /*39e0*/  @!P6 LDG.E R0, desc[UR16][R4.64] ;  /* 0x000000100400e981 */ /* 0x000ee2000c1e1900 */
[----:B------:R-:W-:-:S04]  /*39f0*/  ISETP.GE.AND P6, PT, R42, R43, PT ;  /* 0x0000002b2a00720c */ /* 0x000fc80003fc6270 */
[----:B------:R-:W4:Y:S01]  /*3a00*/  LDC.64 R74, c[0x0][0x500] ;  /* 0x00014000ff4a7b82 */ /* 0x000f220000000a00 */
[----:B------:R-:W5:Y:S01]  /*3a10*/  @!P5 LDG.E R3, desc[UR16][R4.64+0x80] ;  /* 0x000080100403d981 */ /* 0x000f62000c1e1900 */
[----:B------:R-:W-:Y:S01]  /*3a20*/  USHF.R.S32.HI UR7, URZ, 0x1f, UR6 ;  /* 0x0000001fff077899 */ /* 0x000fe20008011406 */
[----:B------:R-:W1:Y:S02]  /*3a30*/  LDCU.64 UR12, c[0x0][0x550] ;  /* 0x0000aa00ff0c77ac */ /* 0x000e640008000a00 */
[----:B------:R-:W2:Y:S04]  /*3a40*/  @!P4 LDG.E R2, desc[UR16][R4.64+0x100] ;  /* 0x000100100402c981 */ /* 0x000ea8000c1e1900 */
[----:B------:R-:W4:Y:S04]  /*3a50*/  @!P3 LDG.E R9, desc[UR16][R4.64+0x180] ;  /* 0x000180100409b981 */ /* 0x000f28000c1e1900 */
[----:B------:R-:W4:Y:S04]  /*3a60*/  @!P2 LDG.E R8, desc[UR16][R4.64+0x200] ;  /* 0x000200100408a981 */ /* 0x000f28000c1e1900 */
[----:B------:R-:W4:Y:S04]  /*3a70*/  @!P1 LDG.E R11, desc[UR16][R4.64+0x280] ;  /* 0x00028010040b9981 */ /* 0x000f28000c1e1900 */
[----:B------:R-:W4:Y:S04]  /*3a80*/  @!P0 LDG.E R10, desc[UR16][R4.64+0x300] ;  /* 0x00030010040a8981 */ /* 0x000f28000c1e1900 */
[----:B------:R-:W4:Y:S01]  /*3a90*/  @!P6 LDG.E R13, desc[UR16][R4.64+0x380] ;  /* 0x00038010040de981 */ /* 0x000f22000c1e1900 */
[----:B------:R-:W-:Y:S01]  /*3aa0*/  ISETP.NE.AND P4, PT, R25, RZ, PT ;  /* 0x000000ff1900720c */ /* 0x000fe20003f85270 */
[----:B0-----:R-:W-:-:S02]  /*3ab0*/  ULEA UR4, UR5, UR4, 0x18 ;  /* 0x0000000405047291 */ /* 0x001fc4000f8ec0ff */
[----:B------:R-:W-:-:S03]  /*3ac0*/  UISETP.GT.AND UP0, UPT, UR8, 0x1, UPT ;  /* 0x000000010800788c */ /* 0x000fc6000bf04270 */
[----:B------:R-:W-:Y:S01]  /*3ad0*/  UMOV UR8, UR9 ;  /* 0x0000000900087c82 */ /* 0x000fe20008000000 */
[----:B------:R-:W-:Y:S01]  /*3ae0*/  MOV R16, UR4 ;  /* 0x0000000400107c02 */ /* 0x000fe20008000f00 */
[----:B---3--:R-:W-:Y:S04]  /*3af0*/  STS [R45], R0 ;  /* 0x000000002d007388 */ /* 0x008fe80000000800 */
[----:B-----5:R-:W-:Y:S04]  /*3b00*/  STS [R46+0x80], R3 ;  /* 0x000080032e007388 */ /* 0x020fe80000000800 */
[----:B--2---:R-:W-:Y:S04]  /*3b10*/  STS [R47+0x100], R2 ;  /* 0x000100022f007388 */ /* 0x004fe80000000800 */
[----:B----4-:R-:W-:Y:S04]  /*3b20*/  STS [R48+0x180], R9 ;  /* 0x0001800930007388 */ /* 0x010fe80000000800 */
[----:B------:R-:W-:Y:S04]  /*3b30*/  STS [R49+0x200], R8 ;  /* 0x0002000831007388 */ /* 0x000fe80000000800 */
[----:B------:R-:W-:Y:S04]  /*3b40*/  STS [R50+0x280], R11 ;  /* 0x0002800b32007388 */ /* 0x000fe80000000800 */
[----:B------:R-:W-:Y:S04]  /*3b50*/  STS [R51+0x300], R10 ;  /* 0x0003000a33007388 */ /* 0x000fe80000000800 */
[----:B------:R-:W-:Y:S01]  /*3b60*/  STS [R52+0x380], R13 ;  /* 0x0003800d34007388 */ /* 0x000fe20000000800 */
[----:B------:R-:W-:-:S03]  /*3b70*/  NOP ;  /* 0x0000000000007918 */ /* 0x000fc60000000000 */
[----:B------:R-:W0:Y:S04]  /*3b80*/  LDS R5, [R53+0x4] ;  /* 0x0000040035057984 */ /* 0x000e280000000800 */
[----:B------:R-:W2:Y:S04]  /*3b90*/  LDS R15, [R53] ;  /* 0x00000000350f7984 */ /* 0x000ea80000000800 */
[----:B------:R-:W3:Y:S04]  /*3ba0*/  LDS R3, [R53+0xc] ;  /* 0x00000c0035037984 */ /* 0x000ee80000000800 */
[----:B------:R-:W4:Y:S04]  /*3bb0*/  LDS R55, [R53+0x8] ;  /* 0x0000080035377984 */ /* 0x000f280000000800 */
[----:B------:R-:W5:Y:S04]  /*3bc0*/  LDS R9, [R53+0x14] ;  /* 0x0000140035097984 */ /* 0x000f680000000800 */
[----:B------:R-:W1:Y:S04]  /*3bd0*/  LDS R11, [R53+0x18] ;  /* 0x00001800350b7984 */ /* 0x000e680000000800 */
[----:B------:R-:W1:Y:S01]  /*3be0*/  LDS R13, [R53+0x1c] ;  /* 0x00001c00350d7984 */ /* 0x000e620000000800 */
[----:B0-----:R-:W-:-:S03]  /*3bf0*/  FADD.FTZ R4, R5, R18 ;  /* 0x0000001205047221 */ /* 0x001fc60000010000 */
[----:B------:R-:W0:Y:S01]  /*3c00*/  LDS R5, [R53+0x10] ;  /* 0x0000100035057984 */ /* 0x000e220000000800 */
[--C-:B--2---:R-:W-:Y:S01]  /*3c10*/  FADD.FTZ R15, R15, R18.reuse ;  /* 0x000000120f0f7221 */ /* 0x104fe20000010000 */
[----:B------:R-:W-:Y:S01]  /*3c20*/  FSETP.GTU.FTZ.AND P2, PT, R4, 20, PT ;  /* 0x41a000000400780b */ /* 0x000fe20003f5c000 */
[----:B------:R-:W-:Y:S01]  /*3c30*/  BAR.SYNC.DEFER_BLOCKING 0x0 ;  /* 0x0000000000007b1d */ /* 0x000fe20000010000 */
[--C-:B---3--:R-:W-:Y:S02]  /*3c40*/  FADD.FTZ R10, R3, R18.reuse ;  /* 0x00000012030a7221 */ /* 0x108fe40000010000 */
[----:B------:R-:W-:Y:S01]  /*3c50*/  FSETP.GTU.FTZ.AND P1, PT, R15, 20, PT ;  /* 0x41a000000f00780b */ /* 0x000fe20003f3c000 */
[--C-:B----4-:R-:W-:Y:S02]  /*3c60*/  FADD.FTZ R55, R55, R18.reuse ;  /* 0x0000001237377221 */ /* 0x110fe40000010000 */
[----:B------:R-:W-:Y:S01]  /*3c70*/  FSETP.GTU.FTZ.AND P6, PT, R10, 20, PT ;  /* 0x41a000000a00780b */ /* 0x000fe20003fdc000 */
[----:B-----5:R-:W-:-:S02]  /*3c80*/  FADD.FTZ R9, R9, R18 ;  /* 0x0000001209097221 */ /* 0x020fc40000010000 */
[----:B------:R-:W-:-:S03]  /*3c90*/  FSETP.GTU.FTZ.AND P5, PT, R55, 20, PT ;  /* 0x41a000003700780b */ /* 0x000fc60003fbc000 */
[----:B------:R-:W-:Y:S01]  /*3ca0*/  @!P2 FMUL.FTZ R4, R4, -1.4426950216293334961 ;  /* 0xbfb8aa3b0404a820 */ /* 0x000fe20000410000 */
[----:B-1----:R-:W-:-:S03]  /*3cb0*/  FADD.FTZ R11, R11, R18 ;  /* 0x000000120b0b7221 */ /* 0x002fc60000010000 */
[----:B------:R-:W-:Y:S02]  /*3cc0*/  @!P1 FMUL.FTZ R0, R15, -1.4426950216293334961 ;  /* 0xbfb8aa3b0f009820 */ /* 0x000fe40000410000 */
[----:B------:R-:W1:Y:S01]  /*3cd0*/  @!P2 MUFU.EX2 R4, R4 ;  /* 0x000000040004a308 */ /* 0x000e620000000800 */
[----:B------:R-:W-:-:S05]  /*3ce0*/  FADD.FTZ R13, R13, R18 ;  /* 0x000000120d0d7221 */ /* 0x000fca0000010000 */
[----:B------:R-:W-:Y:S01]  /*3cf0*/  FSETP.GTU.FTZ.AND P3, PT, R13, 20, PT ;  /* 0x41a000000d00780b */ /* 0x000fe20003f7c000 */
[----:B------:R-:W-:Y:S01]  /*3d00*/  STS [R53], R99 ;  /* 0x0000006335007388 */ /* 0x000fe20000000800 */
[----:B------:R-:W2:Y:S03]  /*3d10*/  @!P1 MUFU.EX2 R0, R0 ;  /* 0x0000000000009308 */ /* 0x000ea60000000800 */
[----:B------:R-:W-:Y:S04]  /*3d20*/  STS [R53+0x4], R112 ;  /* 0x0000047035007388 */ /* 0x000fe80000000800 */
[----:B------:R-:W-:Y:S01]  /*3d30*/  STS [R53+0x8], R110 ;  /* 0x0000086e35007388 */ /* 0x000fe20000000800 */
[----:B-1----:R-:W-:Y:S01]  /*3d40*/  @!P2 FADD.FTZ R3, R4, 1 ;  /* 0x3f8000000403a421 */ /* 0x002fe20000010000 */
[----:B0-----:R-:W-:-:S02]  /*3d50*/  FADD.FTZ R5, R5, R18 ;  /* 0x0000001205057221 */ /* 0x001fc40000010000 */
[----:B------:R-:W-:Y:S03]  /*3d60*/  STS [R53+0xc], R108 ;  /* 0x00000c6c35007388 */ /* 0x000fe60000000800 */
[----:B------:R-:W0:Y:S01]  /*3d70*/  @!P2 MUFU.RCP R3, R3 ;  /* 0x000000030003a308 */ /* 0x000e220000001000 */
[----:B------:R-:W-:Y:S01]  /*3d80*/  FSETP.GTU.FTZ.AND P0, PT, R5, 20, PT ;  /* 0x41a000000500780b */ /* 0x000fe20003f1c000 */
[----:B--2---:R-:W-:Y:S01]  /*3d90*/  @!P1 FADD.FTZ R2, R0, 1 ;  /* 0x3f80000000029421 */ /* 0x004fe20000010000 */
[----:B------:R-:W-:Y:S01]  /*3da0*/  STS [R53+0x10], R106 ;  /* 0x0000106a35007388 */ /* 0x000fe20000000800 */
[----:B------:R-:W-:-:S03]  /*3db0*/  @!P5 FMUL.FTZ R0, R55, -1.4426950216293334961 ;  /* 0xbfb8aa3b3700d820 */ /* 0x000fc60000410000 */
[----:B------:R-:W-:Y:S01]  /*3dc0*/  STS [R53+0x14], R104 ;  /* 0x0000146835007388 */ /* 0x000fe20000000800 */
[----:B------:R-:W1:Y:S03]  /*3dd0*/  @!P1 MUFU.RCP R8, R2 ;  /* 0x0000000200089308 */ /* 0x000e660000001000 */
[----:B------:R-:W-:Y:S04]  /*3de0*/  STS [R53+0x18], R102 ;  /* 0x0000186635007388 */ /* 0x000fe80000000800 */
[----:B------:R-:W-:Y:S01]  /*3df0*/  STS [R53+0x1c], R100 ;  /* 0x00001c6435007388 */ /* 0x000fe20000000800 */
[----:B------:R-:W-:Y:S01]  /*3e00*/  NOP ;  /* 0x0000000000007918 */ /* 0x000fe20000000000 */
[----:B0-----:R-:W-:Y:S01]  /*3e10*/  @!P2 FMUL.FTZ R114, R114, R3 ;  /* 0x000000037272a220 */ /* 0x001fe20000410000 */
[----:B------:R-:W-:Y:S01]  /*3e20*/  FSETP.GTU.FTZ.AND P2, PT, R11, 20, PT ;  /* 0x41a000000b00780b */ /* 0x000fe20003f5c000 */
[----:B------:R-:W-:Y:S01]  /*3e30*/  @!P0 FMUL.FTZ R3, R5, -1.4426950216293334961 ;  /* 0xbfb8aa3b05038820 */ /* 0x000fe20000410000 */
[----:B-1----:R-:W-:Y:S01]  /*3e40*/  @!P1 FMUL.FTZ R101, R101, R8 ;  /* 0x0000000865659220 */ /* 0x002fe20000410000 */
[----:B------:R-:W-:Y:S01]  /*3e50*/  FSETP.GTU.FTZ.AND P1, PT, R9, 20, PT ;  /* 0x41a000000900780b */ /* 0x000fe20003f3c000 */
[----:B------:R-:W-:Y:S01]  /*3e60*/  @!P3 FMUL.FTZ R8, R13, -1.4426950216293334961 ;  /* 0xbfb8aa3b0d08b820 */ /* 0x000fe20000410000 */
[----:B------:R-:W-:Y:S01]  /*3e70*/  LDS R15, [R48+0x180] ;  /* 0x00018000300f7984 */ /* 0x000fe20000000800 */
[----:B------:R-:W-:Y:S01]  /*3e80*/  @!P6 FMUL.FTZ R2, R10, -1.4426950216293334961 ;  /* 0xbfb8aa3b0a02e820 */ /* 0x000fe20000410000 */
[----:B------:R-:W0:Y:S02]  /*3e90*/  @!P5 MUFU.EX2 R0, R0 ;  /* 0x000000000000d308 */ /* 0x000e240000000800 */
[----:B------:R-:W-:Y:S04]  /*3ea0*/  LDS R13, [R47+0x100] ;  /* 0x000100002f0d7984 */ /* 0x000fe80000000800 */
[----:B------:R-:W-:Y:S01]  /*3eb0*/  @!P2 FMUL.FTZ R5, R11, -1.4426950216293334961 ;  /* 0xbfb8aa3b0b05a820 */ /* 0x000fe20000410000 */
[----:B------:R-:W-:Y:S01]  /*3ec0*/  LDS R55, [R49+0x200] ;  /* 0x0002000031377984 */ /* 0x000fe20000000800 */
[----:B------:R-:W1:Y:S01]  /*3ed0*/  @!P6 MUFU.EX2 R2, R2 ;  /* 0x000000020002e308 */ /* 0x000e620000000800 */
[----:B------:R-:W-:-:S02]  /*3ee0*/  @!P1 FMUL.FTZ R4, R9, -1.4426950216293334961 ;  /* 0xbfb8aa3b09049820 */ /* 0x000fc40000410000 */
[----:B------:R-:W-:Y:S04]  /*3ef0*/  LDS R9, [R45] ;  /* 0x000000002d097984 */ /* 0x000fe80000000800 */
[----:B------:R-:W-:Y:S01]  /*3f00*/  LDS R11, [R46+0x80] ;  /* 0x000080002e0b7984 */ /* 0x000fe20000000800 */
[----:B------:R-:W2:Y:S01]  /*3f10*/  @!P0 MUFU.EX2 R3, R3 ;  /* 0x0000000300038308 */ /* 0x000ea20000000800 */
[----:B0-----:R-:W-:Y:S02]  /*3f20*/  @!P5 FADD.FTZ R0, R0, 1 ;  /* 0x3f8000000000d421 */ /* 0x001fe40000010000 */
[----:B------:R-:W-:Y:S04]  /*3f30*/  LDS R57, [R50+0x280] ;  /* 0x0002800032397984 */ /* 0x000fe80000000800 */
[----:B------:R-:W-:Y:S01]  /*3f40*/  LDS R59, [R51+0x300] ;  /* 0x00030000333b7984 */ /* 0x000fe20000000800 */
[----:B------:R-:W0:Y:S01]  /*3f50*/  @!P2 MUFU.EX2 R5, R5 ;  /* 0x000000050005a308 */ /* 0x000e220000000800 */
[----:B-1----:R-:W-:-:S02]  /*3f60*/  @!P6 FADD.FTZ R2, R2, 1 ;  /* 0x3f8000000202e421 */ /* 0x002fc40000010000 */
[----:B------:R-:W-:Y:S04]  /*3f70*/  LDS R61, [R52+0x380] ;  /* 0x00038000343d7984 */ /* 0x000fe80000000800 */
[----:B------:R-:W-:Y:S01]  /*3f80*/  @!P4 STS [UR4+0x420], R43 ;  /* 0x0004202bff00c988 */ /* 0x000fe20008000804 */
[----:B------:R-:W1:Y:S01]  /*3f90*/  @!P1 MUFU.EX2 R4, R4 ;  /* 0x0000000400049308 */ /* 0x000e620000000800 */
[----:B--2---:R-:W-:Y:S01]  /*3fa0*/  @!P0 FADD.FTZ R3, R3, 1 ;  /* 0x3f80000003038421 */ /* 0x004fe20000010000 */
[----:B------:R-:W-:Y:S01]  /*3fb0*/  UIMAD.WIDE.U32 UR4, UR18, UR10, UR6 ;  /* 0x0000000a120472a5 */ /* 0x000fe2000f8e0006 */
[----:B------:R-:W-:Y:S03]  /*3fc0*/  BAR.SYNC.DEFER_BLOCKING 0x0 ;  /* 0x0000000000007b1d */ /* 0x000fe60000010000 */
[----:B------:R-:W-:-:S03]  /*3fd0*/  UIMAD UR5, UR18, UR11, UR5 ;  /* 0x0000000b120572a4 */ /* 0x000fc6000f8e0205 */
[----:B------:R-:W2:Y:S01]  /*3fe0*/  @!P3 MUFU.EX2 R8, R8 ;  /* 0x000000080008b308 */ /* 0x000ea20000000800 */
[----:B0-----:R-:W-:-:S07]  /*3ff0*/  @!P2 FADD.FTZ R5, R5, 1 ;  /* 0x3f8000000505a421 */ /* 0x001fce0000010000 */
[----:B------:R-:W0:Y:S01]  /*4000*/  @!P5 MUFU.RCP R65, R0 ;  /* 0x000000000041d308 */ /* 0x000e220000001000 */
[----:B-1----:R-:W-:-:S07]  /*4010*/  @!P1 FADD.FTZ R4, R4, 1 ;  /* 0x3f80000004049421 */ /* 0x002fce0000010000 */
[----:B------:R-:W1:Y:S01]  /*4020*/  @!P6 MUFU.RCP R67, R2 ;  /* 0x000000020043e308 */ /* 0x000e620000001000 */
[----:B--2---:R-:W-:Y:S01]  /*4030*/  @!P3 FADD.FTZ R8, R8, 1 ;  /* 0x3f8000000808b421 */ /* 0x004fe20000010000 */
[----:B------:R-:W2:Y:S06]  /*4040*/  LDS R63, [R16+0x420] ;  /* 0x00042000103f7984 */ /* 0x000eac0000000800 */
[----:B------:R3:W4:Y:S01]  /*4050*/  @!P0 MUFU.RCP R69, R3 ;  /* 0x0000000300458308 */ /* 0x0007220000001000 */
[----:B0-----:R-:W-:-:S07]  /*4060*/  @!P5 FMUL.FTZ R116, R116, R65 ;  /* 0x000000417474d220 */ /* 0x001fce0000410000 */
[----:B------:R-:W0:Y:S01]  /*4070*/  @!P1 MUFU.RCP R71, R4 ;  /* 0x0000000400479308 */ /* 0x000e220000001000 */
[----:B---3--:R-:W-:-:S04]  /*4080*/  IMAD.WIDE.U32 R2, R17, R74, UR4 ;  /* 0x0000000411027e25 */ /* 0x008fc8000f8e004a */
[----:B-1----:R-:W-:Y:S01]  /*4090*/  @!P6 FMUL.FTZ R118, R118, R67 ;  /* 0x000000437676e220 */ /* 0x002fe20000410000 */
[----:B------:R-:W1:Y:S01]  /*40a0*/  LDCU.64 UR4, c[0x0][0x518] ;  /* 0x0000a300ff0477ac */ /* 0x000e620008000a00 */
[----:B------:R-:W-:Y:S01]  /*40b0*/  IMAD R0, R17, R75, R3 ;  /* 0x0000004b11007224 */ /* 0x000fe200078e0203 */
[----:B------:R-:W-:Y:S01]  /*40c0*/  IADD3 R3, P5, PT, R34, R2, RZ ;  /* 0x0000000222037210 */ /* 0x000fe20007fbe0ff */
[----:B------:R-:W3:Y:S01]  /*40d0*/  @!P2 MUFU.RCP R5, R5 ;  /* 0x000000050005a308 */ /* 0x000ee20000001000 */
[----:B----4-:R-:W-:Y:S02]  /*40e0*/  @!P0 FMUL.FTZ R64, R64, R69 ;  /* 0x0000004540408220 */ /* 0x010fe40000410000 */
[----:B------:R-:W-:Y:S02]  /*40f0*/  IADD3.X R0, PT, PT, RZ, R0, RZ, P5, !PT ;  /* 0x00000000ff007210 */ /* 0x000fe40002ffe4ff */
[----:B------:R-:W-:-:S03]  /*4100*/  LEA R2, P5, R3, UR12, 0x2 ;  /* 0x0000000c03027c11 */ /* 0x000fc6000f8a10ff */
[----:B------:R-:W4:Y:S01]  /*4110*/  @!P3 MUFU.RCP R73, R8 ;  /* 0x000000080049b308 */ /* 0x000f220000001000 */
[----:B------:R-:W-:Y:S01]  /*4120*/  LEA.HI.X R3, R3, UR13, R0, 0x2, P5 ;  /* 0x0000000d03037c11 */ /* 0x000fe2000a8f1400 */
[----:B0-----:R-:W-:Y:S01]  /*4130*/  @!P1 FMUL.FTZ R66, R66, R71 ;  /* 0x0000004742429220 */ /* 0x001fe20000410000 */
[----:B-1----:R-:W-:Y:S01]  /*4140*/  UIMAD.WIDE.U32 UR6, UR18, UR4, UR6 ;  /* 0x00000004120672a5 */ /* 0x002fe2000f8e0006 */
[----:B---3--:R-:W-:Y:S01]  /*4150*/  @!P2 FMUL.FTZ R68, R68, R5 ;  /* 0x000000054444a220 */ /* 0x008fe20000410000 */
[-C--:B--2---:R-:W-:Y:S02]  /*4160*/  ISETP.GE.AND P6, PT, R34, R63.reuse, PT ;  /* 0x0000003f2200720c */ /* 0x084fe40003fc6270 */
[----:B------:R-:W-:Y:S01]  /*4170*/  UIMAD UR7, UR18, UR5, UR7 ;  /* 0x00000005120772a4 */ /* 0x000fe2000f8e0207 */
[-C--:B------:R-:W-:Y:S01]  /*4180*/  ISETP.GE.AND P0, PT, R36, R63.reuse, PT ;  /* 0x0000003f2400720c */ /* 0x080fe20003f06270 */
[----:B------:R-:W0:Y:S01]  /*4190*/  LDCU.64 UR4, c[0x0][0x560] ;  /* 0x0000ac00ff0477ac */ /* 0x000e220008000a00 */
[----:B------:R-:W-:-:S02]  /*41a0*/  ISETP.GE.AND P1, PT, R38, R63, PT ;  /* 0x0000003f2600720c */ /* 0x000fc40003f26270 */
[----:B------:R-:W-:Y:S01]  /*41b0*/  ISETP.GE.AND P2, PT, R39, R63, PT ;  /* 0x0000003f2700720c */ /* 0x000fe20003f46270 */
[----:B----4-:R-:W-:Y:S01]  /*41c0*/  @!P3 FMUL.FTZ R70, R70, R73 ;  /* 0x000000494646b220 */ /* 0x010fe20000410000 */
[-C--:B------:R-:W-:Y:S02]  /*41d0*/  ISETP.GE.AND P3, PT, R40, R63.reuse, PT ;  /* 0x0000003f2800720c */ /* 0x080fe40003f66270 */
[-C--:B------:R-:W-:Y:S02]  /*41e0*/  ISETP.GE.AND P5, PT, R41, R63.reuse, PT ;  /* 0x0000003f2900720c */ /* 0x080fe40003fa6270 */
[----:B------:R-:W-:Y:S01]  /*41f0*/  @!P6 STG.E desc[UR16][R2.64], R9 ;  /* 0x000000090200e986 */ /* 0x000fe2000c101910 */
[----:B------:R-:W-:-:S03]  /*4200*/  ISETP.GE.AND P6, PT, R42, R63, PT ;  /* 0x0000003f2a00720c */ /* 0x000fc60003fc6270 */
[----:B------:R-:W-:Y:S01]  /*4210*/  @!P0 STG.E desc[UR16][R2.64+0x80], R11 ;  /* 0x0000800b02008986 */ /* 0x000fe2000c101910 */
[----:B------:R-:W-:-:S03]  /*4220*/  ISETP.GE.AND P0, PT, R37, R63, PT ;  /* 0x0000003f2500720c */ /* 0x000fc60003f06270 */
[----:B------:R-:W-:Y:S04]  /*4230*/  @!P1 STG.E desc[UR16][R2.64+0x180], R15 ;  /* 0x0001800f02009986 */ /* 0x000fe8000c101910 */
[----:B------:R1:W-:Y:S04]  /*4240*/  @!P2 STG.E desc[UR16][R2.64+0x200], R55 ;  /* 0x000200370200a986 */ /* 0x0003e8000c101910 */
[----:B------:R-:W-:Y:S04]  /*4250*/  @!P3 STG.E desc[UR16][R2.64+0x280], R57 ;  /* 0x000280390200b986 */ /* 0x000fe8000c101910 */
[----:B------:R-:W-:Y:S04]  /*4260*/  @!P0 STG.E desc[UR16][R2.64+0x100], R13 ;  /* 0x0001000d02008986 */ /* 0x000fe8000c101910 */
[----:B------:R-:W-:Y:S01]  /*4270*/  @!P5 STG.E desc[UR16][R2.64+0x300], R59 ;  /* 0x0003003b0200d986 */ /* 0x000fe2000c101910 */
[----:B-1----:R-:W1:Y:S03]  /*4280*/  LDC.64 R54, c[0x0][0x520] ;  /* 0x00014800ff367b82 */ /* 0x002e660000000a00 */
[----:B------:R1:W-:Y:S05]  /*4290*/  @!P6 STG.E desc[UR16][R2.64+0x380], R61 ;  /* 0x0003803d0200e986 */ /* 0x0003ea000c101910 */
[----:B------:R-:W-:Y:S01]  /*42a0*/  BAR.SYNC.DEFER_BLOCKING 0x0 ;  /* 0x0000000000007b1d */ /* 0x000fe20000010000 */
[----:B-1----:R-:W-:-:S04]  /*42b0*/  IMAD.WIDE.U32 R2, R17, R54, UR6 ;  /* 0x0000000611027e25 */ /* 0x002fc8000f8e0036 */
[----:B------:R-:W-:Y:S01]  /*42c0*/  IMAD R0, R17, R55, R3 ;  /* 0x0000003711007224 */ /* 0x000fe200078e0203 */
[----:B------:R-:W-:Y:S01]  /*42d0*/  IADD3 R3, P0, PT, R34, R2, RZ ;  /* 0x0000000222037210 */ /* 0x000fe20007f1e0ff */
[----:B------:R1:W-:Y:S03]  /*42e0*/  STS [R53], R101 ;  /* 0x0000006535007388 */ /* 0x0003e60000000800 */
[----:B------:R-:W-:Y:S01]  /*42f0*/  IADD3.X R0, PT, PT, RZ, R0, RZ, P0, !PT ;  /* 0x00000000ff007210 */ /* 0x000fe200007fe4ff */
[----:B------:R-:W-:Y:S01]  /*4300*/  STS [R53+0x4], R114 ;  /* 0x0000047235007388 */ /* 0x000fe20000000800 */
[----:B0-----:R-:W-:-:S03]  /*4310*/  LEA R2, P0, R3, UR4, 0x2 ;  /* 0x0000000403027c11 */ /* 0x001fc6000f8010ff */
[----:B------:R-:W-:Y:S01]  /*4320*/  STS [R53+0x8], R116 ;  /* 0x0000087435007388 */ /* 0x000fe20000000800 */
[----:B------:R-:W-:Y:S01]  /*4330*/  LEA.HI.X R3, R3, UR5, R0, 0x2, P0 ;  /* 0x0000000503037c11 */ /* 0x000fe200080f1400 */
[----:B-1----:R-:W-:Y:S02]  /*4340*/  FADD.FTZ R101, R101, R24 ;  /* 0x0000001865657221 */ /* 0x002fe40000010000 */
        /* <DEDUP_REMOVED lines=47> */
.L_x_8442:
[----:B0-----:R-:W0:Y:S01]  /*4640*/  LDC.64 R8, c[0x0][0x548] ;  /* 0x00015200ff087b82 */ /* 0x001e220000000a00 */
[----:B-----5:R-:W1:Y:S01]  /*4650*/  S2R R19, SR_TID.X ;  /* 0x0000000000137919 */ /* 0x020e620000002100 */
        /* <DEDUP_REMOVED lines=32> */
.L_x_8468:
[----:B------:R-:W-:Y:S05]  /*4860*/  BSYNC.RECONVERGENT B0 ;  /* 0x0000000000007941 */ /* 0x000fea0003800200 */
.L_x_8467:
        /* <DEDUP_REMOVED lines=26> */
.L_x_8470:
[----:B------:R-:W-:Y:S05]  /*4a10*/  BSYNC.RECONVERGENT B0 ;  /* 0x0000000000007941 */ /* 0x000fea0003800200 */
.L_x_8469:
        /* <DEDUP_REMOVED lines=22> */
.L_x_8472:
        /* <DEDUP_REMOVED lines=51> */
.L_x_8471:
[----:B------:R-:W-:Y:S05]  /*4eb0*/  EXIT ;  /* 0x000000000000794d */ /* 0x000fea0003800000 */
.L_x_8473:
        /* <DEDUP_REMOVED lines=12> */
.L_x_10507:


//--------------------- .text._Z25selective_scan_bwd_kernelI32Selective_Scan_bwd_kernel_traitsILi32ELi8ELb0ELb0ELb0ELb1ELb1EffEEv12SSMParamsBwd --------------------------
	.section	.text._Z25selective_scan_bwd_kernelI32Selective_Scan_bwd_kernel_traitsILi32ELi8ELb0ELb0ELb0ELb1ELb1EffEEv12SSMParamsBwd,"ax",@progbits
	.align	128
        .global         _Z25selective_scan_bwd_kernelI32Selective_Scan_bwd_kernel_traitsILi32ELi8ELb0ELb0ELb0ELb1ELb1EffEEv12SSMParamsBwd
        .type           _Z25selective_scan_bwd_kernelI32Selective_Scan_bwd_kernel_traitsILi32ELi8ELb0ELb0ELb0ELb1ELb1EffEEv12SSMParamsBwd,@function
        .size           _Z25selective_scan_bwd_kernelI32Selective_Scan_bwd_kernel_traitsILi32ELi8ELb0ELb0ELb0ELb1ELb1EffEEv12SSMParamsBwd,(.L_x_10508 - _Z25selective_scan_bwd_kernelI32Selective_Scan_bwd_kernel_traitsILi32ELi8ELb0ELb0ELb0ELb1ELb1EffEEv12SSMParamsBwd)
        .other          _Z25selective_scan_bwd_kernelI32Selective_Scan_bwd_kernel_traitsILi32ELi8ELb0ELb0ELb0ELb1ELb1EffEEv12SSMParamsBwd,@"STO_CUDA_ENTRY STV_DEFAULT"
_Z25selective_scan_bwd_kernelI32Selective_Scan_bwd_kernel_traitsILi32ELi8ELb0ELb0ELb0ELb1ELb1EffEEv12SSMParamsBwd:
.text._Z25selective_scan_bwd_kernelI32Selective_Scan_bwd_kernel_traitsILi32ELi8ELb0ELb0ELb0ELb1ELb1EffEEv12SSMParamsBwd:
        /* <DEDUP_REMOVED lines=63> */
[----:B------:R-:W-:Y:S01]  /*03f0*/  SHF.R.S32.HI R0, RZ, 0x1f, R13 ;  /* 0x0000001fff007819 */ /* 0x000fe2000001140d */
[----:B---3--:R-:W-:Y:S01]  /*0400*/  @P0 IMAD.WIDE R6, R5, 0x8, R10 ;  /* 0x0000000805060825 */ /* 0x008fe200078e020a */
[----:B------:R-:W-:Y:S02]  /*0410*/  IADD3 R13, P0, PT, R13, R2, RZ ;  /* 0x000000020d0d7210 */ /* 0x000fe40007f1e0ff */
[----:B------:R-:W-:Y:S01]  /*0420*/  LEA R58, P2, R8, R20, 0x2 ;  /* 0x00000014083a7211 */ /* 0x000fe200078410ff */
        /* <DEDUP_REMOVED lines=10> */
[C---:B----4-:R-:W-:Y:S01]  /*04d0*/  LEA R40, P4, R13.reuse, R40, 0x2 ;  /* 0x000000280d287211 */ /* 0x050fe200078810ff */
        /* <DEDUP_REMOVED lines=33> */
.L_x_8499:
        /* <DEDUP_REMOVED lines=22> */
[----:B------:R-:W-:Y:S02]  /*0850*/  P2R R73, PR, RZ, 0x10 ;  /* 0x00000010ff497803 */ /* 0x000fe40000000000 */
[-C--:B------:R-:W-:Y:S02]  /*0860*/  ISETP.GE.AND P3, PT, R37, R34.reuse, PT ;  /* 0x000000222500720c */ /* 0x080fe40003f66270 */
[----:B------:R-:W-:Y:S01]  /*0870*/  MOV R17, RZ ;  /* 0x000000ff00117202 */ /* 0x000fe20000000f00 */
[----:B------:R-:W0:Y:S01]  /*0880*/  S2R R33, SR_LANEID ;  /* 0x0000000000217919 */ /* 0x000e220000000000 */
[----:B------:R-:W-:Y:S01]  /*0890*/  P2R R74, PR, RZ, 0x40 ;  /* 0x00000040ff4a7803 */ /* 0x000fe20000000000 */
[----:B------:R-:W2:Y:S01]  /*08a0*/  @!P4 LDG.E R11, desc[UR16][R8.64] ;  /* 0x00000010080bc981 */ /* 0x000ea2000c1e1900 */
[----:B------:R-:W-:Y:S02]  /*08b0*/  ISETP.GE.AND P4, PT, R35, R34, PT ;  /* 0x000000222300720c */ /* 0x000fe40003f86270 */
[----:B------:R-:W-:Y:S01]  /*08c0*/  P2R R62, PR, RZ, 0x40 ;  /* 0x00000040ff3e7803 */ /* 0x000fe20000000000 */
[----:B------:R-:W3:Y:S01]  /*08d0*/  @!P6 LDG.E R0, desc[UR16][R8.64+0x80] ;  /* 0x000080100800e981 */ /* 0x000ee2000c1e1900 */
[----:B------:R-:W-:Y:S01]  /*08e0*/  HFMA2 R60, -RZ, RZ, 0, 0 ;  /* 0x00000000ff3c7431 */ /* 0x000fe200000001ff */
[----:B------:R-:W-:-:S02]  /*08f0*/  MOV R65, RZ ;  /* 0x000000ff00417202 */ /* 0x000fc40000000f00 */
[----:B------:R-:W4:Y:S01]  /*0900*/  @!P5 LDG.E R13, desc[UR16][R8.64+0x100] ;  /* 0x00010010080dd981 */ /* 0x000f22000c1e1900 */
[----:B------:R-:W-:Y:S01]  /*0910*/  HFMA2 R67, -RZ, RZ, 0, 0 ;  /* 0x00000000ff437431 */ /* 0x000fe200000001ff */
[----:B------:R-:W-:Y:S02]  /*0920*/  MOV R68, RZ ;  /* 0x000000ff00447202 */ /* 0x000fe40000000f00 */
[----:B------:R-:W4:Y:S01]  /*0930*/  @!P0 LDG.E R10, desc[UR16][R8.64+0x180] ;  /* 0x00018010080a8981 */ /* 0x000f22000c1e1900 */
[----:B------:R-:W-:Y:S02]  /*0940*/  MOV R70, RZ ;  /* 0x000000ff00467202 */ /* 0x000fe40000000f00 */
[----:B------:R-:W-:Y:S01]  /*0950*/  MOV R72, RZ ;  /* 0x000000ff00487202 */ /* 0x000fe20000000f00 */
[----:B------:R-:W4:Y:S01]  /*0960*/  @!P1 LDG.E R15, desc[UR16][R8.64+0x200] ;  /* 0x00020010080f9981 */ /* 0x000f22000c1e1900 */
[----:B------:R-:W-:-:S03]  /*0970*/  P2R R75, PR, RZ, 0x20 ;  /* 0x00000020ff4b7803 */ /* 0x000fc60000000000 */
[----:B------:R-:W4:Y:S04]  /*0980*/  @!P2 LDG.E R12, desc[UR16][R8.64+0x280] ;  /* 0x00028010080ca981 */ /* 0x000f28000c1e1900 */
[----:B------:R-:W4:Y:S04]  /*0990*/  @!P3 LDG.E R17, desc[UR16][R8.64+0x300] ;  /* 0x000300100811b981 */ /* 0x000f28000c1e1900 */
[----:B------:R1:W4:Y:S01]  /*09a0*/  @!P4 LDG.E R14, desc[UR16][R8.64+0x380] ;  /* 0x00038010080ec981 */ /* 0x000322000c1e1900 */
[C---:B0-----:R-:W-:Y:S02]  /*09b0*/  IADD3 R16, PT, PT, R33.reuse, 0x20, RZ ;  /* 0x0000002021107810 */ /* 0x041fe40007ffe0ff */
[----:B------:R-:W-:-:S02]  /*09c0*/  IADD3 R18, PT, PT, R33, 0x40, RZ ;  /* 0x0000004021127810 */ /* 0x000fc40007ffe0ff */
[CC--:B------:R-:W-:Y:S02]  /*09d0*/  LEA.HI.SX32 R32, R33.reuse, R33.reuse, 0x1b ;  /* 0x0000002121207211 */ /* 0x0c0fe400078fdaff */
[-C--:B------:R-:W-:Y:S02]  /*09e0*/  LEA.HI.SX32 R16, R16, R33.reuse, 0x1b ;  /* 0x0000002110107211 */ /* 0x080fe400078fdaff */
[----:B------:R-:W-:Y:S02]  /*09f0*/  LEA.HI.SX32 R18, R18, R33, 0x1b ;  /* 0x0000002112127211 */ /* 0x000fe400078fdaff */
[----:B------:R-:W-:Y:S02]  /*0a00*/  LEA R32, R32, UR10, 0x2 ;  /* 0x0000000a20207c11 */ /* 0x000fe4000f8e10ff */
[----:B------:R-:W-:Y:S02]  /*0a10*/  LEA R31, R16, UR10, 0x2 ;  /* 0x0000000a101f7c11 */ /* 0x000fe4000f8e10ff */
[----:B-1----:R-:W-:-:S02]  /*0a20*/  IADD3 R8, PT, PT, R33, 0x60, RZ ;  /* 0x0000006021087810 */ /* 0x002fc40007ffe0ff */
[----:B------:R-:W-:Y:S02]  /*0a30*/  LEA R30, R18, UR10, 0x2 ;  /* 0x0000000a121e7c11 */ /* 0x000fe4000f8e10ff */
        /* <DEDUP_REMOVED lines=14> */
[----:B------:R-:W-:Y:S02]  /*0b20*/  ISETP.NE.AND P6, PT, R73, RZ, PT ;  /* 0x000000ff4900720c */ /* 0x000fe40003fc5270 */
[----:B------:R-:W-:Y:S01]  /*0b30*/  CS2R R8, SRZ ;  /* 0x0000000000087805 */ /* 0x000fe2000001ff00 */
[----:B--2---:R-:W-:Y:S04]  /*0b40*/  STS [R32], R11 ;  /* 0x0000000b20007388 */ /* 0x004fe80000000800 */
[----:B---3--:R0:W-:Y:S04]  /*0b50*/  STS [R31+0x80], R0 ;  /* 0x000080001f007388 */ /* 0x0081e80000000800 */
[----:B----4-:R-:W-:Y:S01]  /*0b60*/  STS [R30+0x100], R13 ;  /* 0x0001000d1e007388 */ /* 0x010fe20000000800 */
[----:B0-----:R-:W-:-:S03]  /*0b70*/  SHF.L.U32 R0, R33, 0x3, RZ ;  /* 0x0000000321007819 */ /* 0x001fc600000006ff */
[----:B------:R0:W-:Y:S01]  /*0b80*/  STS [R29+0x180], R10 ;  /* 0x0001800a1d007388 */ /* 0x0001e20000000800 */
[----:B------:R-:W-:-:S03]  /*0b90*/  LEA.HI.SX32 R24, R0, R0, 0x1b ;  /* 0x0000000000187211 */ /* 0x000fc600078fdaff */
[----:B------:R-:W-:Y:S01]  /*0ba0*/  STS [R28+0x200], R15 ;  /* 0x0002000f1c007388 */ /* 0x000fe20000000800 */
[----:B------:R-:W-:-:S03]  /*0bb0*/  LEA R24, R24, UR10, 0x2 ;  /* 0x0000000a18187c11 */ /* 0x000fc6000f8e10ff */
        /* <DEDUP_REMOVED lines=14> */
[----:B0-----:R-:W-:-:S02]  /*0ca0*/  CS2R R10, SRZ ;  /* 0x00000000000a7805 */ /* 0x001fc4000001ff00 */
[----:B------:R-:W-:Y:S02]  /*0cb0*/  MOV R13, RZ ;  /* 0x000000ff000d7202 */ /* 0x000fe40000000f00 */
[----:B-1----:R-:W-:Y:S01]  /*0cc0*/  CS2R R14, SRZ ;  /* 0x00000000000e7805 */ /* 0x002fe2000001ff00 */
        /* <DEDUP_REMOVED lines=8> */
[----:B------:R-:W4:Y:S01]  /*0d50*/  @!P4 LDG.E R10, desc[UR16][R4.64+0x380] ;  /* 0x00038010040ac981 */ /* 0x000f22000c1e1900 */
[----:B------:R-:W-:-:S02]  /*0d60*/  P2R R69, PR, RZ, 0x40 ;  /* 0x00000040ff457803 */ /* 0x000fc40000000000 */
[----:B------:R-:W-:Y:S01]  /*0d70*/  ISETP.NE.AND P6, PT, R73, RZ, PT ;  /* 0x000000ff4900720c */ /* 0x000fe20003fc5270 */
[----:B--2---:R0:W-:Y:S04]  /*0d80*/  STS [R32], R9 ;  /* 0x0000000920007388 */ /* 0x0041e80000000800 */
[----:B---3--:R-:W-:Y:S04]  /*0d90*/  STS [R31+0x80], R8 ;  /* 0x000080081f007388 */ /* 0x008fe80000000800 */
[----:B------:R1:W-:Y:S04]  /*0da0*/  STS [R30+0x100], R11 ;  /* 0x0001000b1e007388 */ /* 0x0003e80000000800 */
[----:B----4-:R-:W-:Y:S04]  /*0db0*/  STS [R29+0x180], R60 ;  /* 0x0001803c1d007388 */ /* 0x010fe80000000800 */
        /* <DEDUP_REMOVED lines=9> */
[----:B------:R-:W4:Y:S04]  /*0e50*/  LDS R62, [R24+0x10] ;  /* 0x00001000183e7984 */ /* 0x000f280000000800 */
[----:B------:R-:W-:Y:S04]  /*0e60*/  LDS R10, [R24+0x14] ;  /* 0x00001400180a7984 */ /* 0x000fe80000000800 */
[----:B------:R-:W4:Y:S04]  /*0e70*/  LDS R60, [R24+0x18] ;  /* 0x00001800183c7984 */ /* 0x000f280000000800 */
[----:B------:R-:W4:Y:S01]  /*0e80*/  LDS R12, [R24+0x1c] ;  /* 0x00001c00180c7984 */ /* 0x000f220000000800 */
[----:B------:R-:W-:Y:S01]  /*0e90*/  BAR.SYNC.DEFER_BLOCKING 0x0 ;  /* 0x0000000000007b1d */ /* 0x000fe20000010000 */
[----:B0-----:R-:W-:-:S02]  /*0ea0*/  HFMA2 R9, -RZ, RZ, 0, 0 ;  /* 0x00000000ff097431 */ /* 0x001fc400000001ff */
[----:B-1----:R-:W-:-:S03]  /*0eb0*/  HFMA2 R11, -RZ, RZ, 0, 0 ;  /* 0x00000000ff0b7431 */ /* 0x002fc600000001ff */
        /* <DEDUP_REMOVED lines=8> */
[----:B------:R-:W4:Y:S01]  /*0f40*/  @!P4 LDG.E R72, desc[UR16][R2.64+0x380] ;  /* 0x000380100248c981 */ /* 0x000f22000c1e1900 */
[----:B--2--5:R-:W-:-:S05]  /*0f50*/  FADD.FTZ R66, R66, R59 ;  /* 0x0000003b42427221 */ /* 0x024fca0000010000 */
[----:B------:R-:W-:Y:S01]  /*0f60*/  FSETP.GTU.FTZ.AND P5, PT, R66, 20, PT ;  /* 0x41a000004200780b */ /* 0x000fe20003fbc000 */
[----:B------:R-:W-:Y:S01]  /*0f70*/  BSSY.RECONVERGENT B0, `(.L_x_8475) ;  /* 0x0000030000007945 */ /* 0x000fe20003800200 */
[--C-:B---3--:R-:W-:Y:S01]  /*0f80*/  FADD.FTZ R71, R0, R59.reuse ;  /* 0x0000003b00477221 */ /* 0x108fe20000010000 */
[--C-:B----4-:R-:W-:Y:S01]  /*0f90*/  FADD.FTZ R64, R64, R59.reuse ;  /* 0x0000003b40407221 */ /* 0x110fe20000010000 */
[--C-:B------:R-:W-:Y:S01]  /*0fa0*/  FADD.FTZ R69, R8, R59.reuse ;  /* 0x0000003b08457221 */ /* 0x100fe20000010000 */
[--C-:B------:R-:W-:Y:S01]  /*0fb0*/  FADD.FTZ R62, R62, R59.reuse ;  /* 0x0000003b3e3e7221 */ /* 0x100fe20000010000 */
[--C-:B------:R-:W-:Y:S01]  /*0fc0*/  FADD.FTZ R60, R60, R59.reuse ;  /* 0x0000003b3c3c7221 */ /* 0x100fe20000010000 */
[----:B------:R-:W-:Y:S04]  /*0fd0*/  STS [R32], R65 ;  /* 0x0000004120007388 */ /* 0x000fe80000000800 */
[----:B------:R-:W-:Y:S04]  /*0fe0*/  STS [R31+0x80], R14 ;  /* 0x0000800e1f007388 */ /* 0x000fe80000000800 */
[----:B------:R0:W-:Y:S04]  /*0ff0*/  STS [R30+0x100], R67 ;  /* 0x000100431e007388 */ /* 0x0001e80000000800 */
[----:B------:R1:W-:Y:S04]  /*1000*/  STS [R29+0x180], R68 ;  /* 0x000180441d007388 */ /* 0x0003e80000000800 */
[----:B------:R1:W-:Y:S04]  /*1010*/  STS [R28+0x200], R9 ;  /* 0x000200091c007388 */ /* 0x0003e80000000800 */
[----:B------:R1:W-:Y:S04]  /*1020*/  STS [R27+0x280], R70 ;  /* 0x000280461b007388 */ /* 0x0003e80000000800 */
[----:B------:R1:W-:Y:S04]  /*1030*/  STS [R26+0x300], R11 ;  /* 0x0003000b1a007388 */ /* 0x0003e80000000800 */
[----:B------:R1:W-:Y:S01]  /*1040*/  STS [R25+0x380], R72 ;  /* 0x0003804819007388 */ /* 0x0003e20000000800 */
[--C-:B0-----:R-:W-:Y:S01]  /*1050*/  FADD.FTZ R67, R10, R59.reuse ;  /* 0x0000003b0a437221 */ /* 0x101fe20000010000 */
[----:B------:R-:W-:Y:S01]  /*1060*/  FADD.FTZ R65, R12, R59 ;  /* 0x0000003b0c417221 */ /* 0x000fe20000010000 */
[----:B------:R-:W-:Y:S01]  /*1070*/  NOP ;  /* 0x0000000000007918 */ /* 0x000fe20000000000 */
[----:B------:R-:W-:Y:S05]  /*1080*/  @P5 BRA `(.L_x_8476) ;  /* 0x0000000000785947 */ /* 0x000fea0003800000 */
[----:B------:R-:W-:Y:S01]  /*1090*/  FMUL.FTZ R66, R66, 1.4426950216293334961 ;  /* 0x3fb8aa3b42427820 */ /* 0x000fe20000410000 */
[----:B------:R-:W-:Y:S02]  /*10a0*/  MOV R8, 0x3e800000 ;  /* 0x3e80000000087802 */ /* 0x000fe40000000f00 */
[----:B-1----:R-:W-:Y:S01]  /*10b0*/  MOV R9, 0x3d39bf78 ;  /* 0x3d39bf7800097802 */ /* 0x002fe20000000f00 */
        /* <DEDUP_REMOVED lines=27> */
.L_x_8476:
[----:B------:R-:W-:Y:S05]  /*1270*/  BSYNC.RECONVERGENT B0 ;  /* 0x0000000000007941 */ /* 0x000fea0003800200 */
.L_x_8475:
[----:B------:R-:W-:Y:S01]  /*1280*/  FSETP.GTU.FTZ.AND P5, PT, R71, 20, PT ;  /* 0x41a000004700780b */ /* 0x000fe20003fbc000 */
[----:B------:R-:W-:-:S12]  /*1290*/  BSSY.RECONVERGENT B0, `(.L_x_8477) ;  /* 0x0000020000007945 */ /* 0x000fd80003800200 */
[----:B------:R-:W-:Y:S05]  /*12a0*/  @P5 BRA `(.L_x_8478) ;  /* 0x0000000000785947 */ /* 0x000fea0003800000 */
[----:B------:R-:W-:Y:S01]  /*12b0*/  FMUL.FTZ R71, R71, 1.4426950216293334961 ;  /* 0x3fb8aa3b47477820 */ /* 0x000fe20000410000 */
[----:B------:R-:W-:Y:S01]  /*12c0*/  HFMA2 R8, -RZ, RZ, 1.625, 0 ;  /* 0x3e800000ff087431 */ /* 0x000fe200000001ff */
[----:B-1----:R-:W-:Y:S02]  /*12d0*/  MOV R11, 0x3d39bf78 ;  /* 0x3d39bf78000b7802 */ /* 0x002fe40000000f00 */
        /* <DEDUP_REMOVED lines=27> */
.L_x_8478:
[----:B------:R-:W-:Y:S05]  /*1490*/  BSYNC.RECONVERGENT B0 ;  /* 0x0000000000007941 */ /* 0x000fea0003800200 */
.L_x_8477:
        /* <DEDUP_REMOVED lines=33> */
.L_x_8480:
[----:B------:R-:W-:Y:S05]  /*16b0*/  BSYNC.RECONVERGENT B0 ;  /* 0x0000000000007941 */ /* 0x000fea0003800200 */
.L_x_8479:
        /* <DEDUP_REMOVED lines=33> */
.L_x_8482:
[----:B------:R-:W-:Y:S05]  /*18d0*/  BSYNC.RECONVERGENT B0 ;  /* 0x0000000000007941 */ /* 0x000fea0003800200 */
.L_x_8481:
        /* <DEDUP_REMOVED lines=33> */
.L_x_8484:
[----:B------:R-:W-:Y:S05]  /*1af0*/  BSYNC.RECONVERGENT B0 ;  /* 0x0000000000007941 */ /* 0x000fea0003800200 */
.L_x_8483:
        /* <DEDUP_REMOVED lines=33> */
.L_x_8486:
[----:B------:R-:W-:Y:S05]  /*1d10*/  BSYNC.RECONVERGENT B0 ;  /* 0x0000000000007941 */ /* 0x000fea0003800200 */
.L_x_8485:
        /* <DEDUP_REMOVED lines=33> */
.L_x_8488:
[----:B------:R-:W-:Y:S05]  /*1f30*/  BSYNC.RECONVERGENT B0 ;  /* 0x0000000000007941 */ /* 0x000fea0003800200 */
.L_x_8487:
        /* <DEDUP_REMOVED lines=33> */
.L_x_8490:
[----:B------:R-:W-:Y:S05]  /*2150*/  BSYNC.RECONVERGENT B0 ;  /* 0x0000000000007941 */ /* 0x000fea0003800200 */
.L_x_8489:
[----:B------:R-:W0:Y:S01]  /*2160*/  LDCU.128 UR12, c[0x0][0x410] ;  /* 0x00008200ff0c77ac */ /* 0x000e220008000c00 */
[----:B------:R-:W-:Y:S01]  /*2170*/  ISETP.NE.AND P6, PT, R75, RZ, PT ;  /* 0x000000ff4b00720c */ /* 0x000fe20003fc5270 */
[----:B-1----:R-:W-:Y:S01]  /*2180*/  LDS R68, [R24+0x4] ;  /* 0x0000040018447984 */ /* 0x002fe20000000800 */
[----:B------:R-:W-:Y:S01]  /*2190*/  P2R R14, PR, RZ, 0x10 ;  /* 0x00000010ff0e7803 */ /* 0x000fe20000000000 */
[----:B------:R-:W-:Y:S01]  /*21a0*/  UMOV UR4, UR19 ;  /* 0x0000001300047c82 */ /* 0x000fe20008000000 */
[----:B------:R-:W-:Y:S01]  /*21b0*/  UMOV UR5, URZ ;  /* 0x000000ff00057c82 */ /* 0x000fe20008000000 */
[----:B------:R-:W-:Y:S01]  /*21c0*/  LDS R70, [R24+0x8] ;  /* 0x0000080018467984 */ /* 0x000fe20000000800 */
[----:B------:R-:W-:Y:S02]  /*21d0*/  ISETP.NE.AND P4, PT, R73, RZ, PT ;  /* 0x000000ff4900720c */ /* 0x000fe40003f85270 */
[----:B------:R-:W-:Y:S02]  /*21e0*/  CS2R R12, SRZ ;  /* 0x00000000000c7805 */ /* 0x000fe4000001ff00 */
[----:B------:R-:W-:Y:S01]  /*21f0*/  CS2R R80, SRZ ;  /* 0x0000000000507805 */ /* 0x000fe2000001ff00 */
[----:B------:R-:W-:Y:S01]  /*2200*/  LDS R72, [R24+0xc] ;  /* 0x00000c0018487984 */ /* 0x000fe20000000800 */
[----:B------:R-:W-:-:S03]  /*2210*/  CS2R R82, SRZ ;  /* 0x0000000000527805 */ /* 0x000fc6000001ff00 */
[----:B------:R-:W-:Y:S01]  /*2220*/  LDS R75, [R24+0x14] ;  /* 0x00001400184b7984 */ /* 0x000fe20000000800 */
[----:B0-----:R-:W-:-:S03]  /*2230*/  UIMAD.WIDE.U32 UR8, UR18, UR12, UR4 ;  /* 0x0000000c120872a5 */ /* 0x001fc6000f8e0004 */
[----:B------:R-:W-:Y:S01]  /*2240*/  LDS R76, [R24+0x18] ;  /* 0x00001800184c7984 */ /* 0x000fe20000000800 */
[----:B------:R-:W-:-:S03]  /*2250*/  UIMAD UR10, UR18, UR13, UR9 ;  /* 0x0000000d120a72a4 */ /* 0x000fc6000f8e0209 */
[----:B------:R-:W-:Y:S01]  /*2260*/  LDS R77, [R24+0x1c] ;  /* 0x00001c00184d7984 */ /* 0x000fe20000000800 */
[----:B------:R-:W-:Y:S02]  /*2270*/  MOV R3, UR9 ;  /* 0x0000000900037c02 */ /* 0x000fe40008000f00 */
[----:B------:R-:W-:Y:S02]  /*2280*/  MOV R2, UR8 ;  /* 0x0000000800027c02 */ /* 0x000fe40008000f00 */
[----:B------:R-:W-:-:S03]  /*2290*/  MOV R3, UR10 ;  /* 0x0000000a00037c02 */ /* 0x000fc60008000f00 */
[----:B------:R-:W-:-:S04]  /*22a0*/  IMAD.WIDE.U32 R2, R63, UR14, R2 ;  /* 0x0000000e3f027c25 */ /* 0x000fc8000f8e0002 */
[----:B------:R-:W-:Y:S01]  /*22b0*/  IMAD R10, R63, UR15, R3 ;  /* 0x0000000f3f0a7c24 */ /* 0x000fe2000f8e0203 */
[----:B------:R-:W0:Y:S01]  /*22c0*/  LDCU.128 UR12, c[0x0][0x420] ;  /* 0x00008400ff0c77ac */ /* 0x000e220008000c00 */
[----:B------:R-:W-:-:S04]  /*22d0*/  IADD3 R9, P5, PT, R49, R2, RZ ;  /* 0x0000000231097210 */ /* 0x000fc80007fbe0ff */
[----:B------:R-:W-:Y:S01]  /*22e0*/  IADD3.X R10, PT, PT, RZ, R10, RZ, P5, !PT ;  /* 0x0000000aff0a7210 */ /* 0x000fe20002ffe4ff */
[----:B0-----:R-:W-:-:S04]  /*22f0*/  UIMAD.WIDE.U32 UR8, UR18, UR12, UR4 ;  /* 0x0000000c120872a5 */ /* 0x001fc8000f8e0004 */
[----:B------:R-:W-:Y:S02]  /*2300*/  UIMAD UR10, UR18, UR13, UR9 ;  /* 0x0000000d120a72a4 */ /* 0x000fe4000f8e0209 */
[----:B------:R-:W-:Y:S01]  /*2310*/  MOV R2, UR8 ;  /* 0x0000000800027c02 */ /* 0x000fe20008000f00 */
[----:B------:R-:W-:Y:S01]  /*2320*/  HFMA2 R91, -RZ, RZ, 0, 0 ;  /* 0x00000000ff5b7431 */ /* 0x000fe200000001ff */
[----:B------:R-:W-:Y:S01]  /*2330*/  MOV R3, UR9 ;  /* 0x0000000900037c02 */ /* 0x000fe20008000f00 */
[----:B------:R-:W-:Y:S01]  /*2340*/  HFMA2 R93, -RZ, RZ, 0, 0 ;  /* 0x00000000ff5d7431 */ /* 0x000fe200000001ff */
[----:B------:R-:W-:Y:S01]  /*2350*/  MOV R3, UR10 ;  /* 0x0000000a00037c02 */ /* 0x000fe20008000f00 */
[----:B------:R-:W0:Y:S02]  /*2360*/  LDCU.64 UR8, c[0x0][0x488] ;  /* 0x00009100ff0877ac */ /* 0x000e240008000a00 */
[C---:B------:R-:W-:Y:S01]  /*2370*/  IMAD.WIDE.U32 R2, R63.reuse, UR14, R2 ;  /* 0x0000000e3f027c25 */ /* 0x040fe2000f8e0002 */
[----:B------:R-:W-:Y:S01]  /*2380*/  MOV R88, RZ ;  /* 0x000000ff00587202 */ /* 0x000fe20000000f00 */
[----:B------:R-:W1:Y:S02]  /*2390*/  LDCU.64 UR10, c[0x0][0x508] ;  /* 0x0000a100ff0a77ac */ /* 0x000e640008000a00 */
[----:B------:R-:W-:Y:S01]  /*23a0*/  IMAD R0, R63, UR15, R3 ;  /* 0x0000000f3f007c24 */ /* 0x000fe2000f8e0203 */
[----:B------:R-:W-:Y:S01]  /*23b0*/  IADD3 R3, P5, PT, R49, R2, RZ ;  /* 0x0000000231037210 */ /* 0x000fe20007fbe0ff */
[----:B------:R-:W2:Y:S03]  /*23c0*/  LDCU.64 UR12, c[0x0][0x558] ;  /* 0x0000ab00ff0c77ac */ /* 0x000ea60008000a00 */
[----:B------:R-:W-:-:S02]  /*23d0*/  IADD3.X R0, PT, PT, RZ, R0, RZ, P5, !PT ;  /* 0x00000000ff007210 */ /* 0x000fc40002ffe4ff */
[----:B0-----:R-:W-:-:S04]  /*23e0*/  LEA R8, P5, R9, UR8, 0x2 ;  /* 0x0000000809087c11 */ /* 0x001fc8000f8a10ff */
[----:B------:R-:W-:Y:S01]  /*23f0*/  LEA.HI.X R9, R9, UR9, R10, 0x2, P5 ;  /* 0x0000000909097c11 */ /* 0x000fe2000a8f140a */
[----:B------:R-:W0:Y:S01]  /*2400*/  LDCU.64 UR8, c[0x0][0x478] ;  /* 0x00008f00ff0877ac */ /* 0x000e220008000a00 */
[----:B------:R-:W-:Y:S02]  /*2410*/  CS2R R10, SRZ ;  /* 0x00000000000a7805 */ /* 0x000fe4000001ff00 */
[----:B0-----:R-:W-:-:S04]  /*2420*/  LEA R2, P5, R3, UR8, 0x2 ;  /* 0x0000000803027c11 */ /* 0x001fc8000f8a10ff */
[----:B------:R-:W-:Y:S02]  /*2430*/  LEA.HI.X R3, R3, UR9, R0, 0x2, P5 ;  /* 0x0000000903037c11 */ /* 0x000fe4000a8f1400 */
[----:B------:R-:W-:Y:S01]  /*2440*/  ISETP.NE.AND P5, PT, R74, RZ, PT ;  /* 0x000000ff4a00720c */ /* 0x000fe20003fa5270 */
[----:B------:R-:W-:Y:S04]  /*2450*/  LDS R0, [R24] ;  /* 0x0000000018007984 */ /* 0x000fe80000000800 */
[----:B------:R-:W-:Y:S01]  /*2460*/  LDS R74, [R24+0x10] ;  /* 0x00001000184a7984 */ /* 0x000fe20000000800 */
[----:B------:R-:W-:Y:S06]  /*2470*/  BAR.SYNC.DEFER_BLOCKING 0x0 ;  /* 0x0000000000007b1d */ /* 0x000fec0000010000 */
[----:B------:R-:W3:Y:S01]  /*2480*/  @!P4 LDG.E R11, desc[UR16][R8.64] ;  /* 0x00000010080bc981 */ /* 0x000ee2000c1e1900 */
[----:B------:R-:W-:-:S03]  /*2490*/  ISETP.NE.AND P4, PT, R14, RZ, PT ;  /* 0x000000ff0e00720c */ /* 0x000fc60003f85270 */
[----:B------:R-:W4:Y:S01]  /*24a0*/  @!P5 LDG.E R10, desc[UR16][R8.64+0x80] ;  /* 0x00008010080ad981 */ /* 0x000f22000c1e1900 */
[----:B------:R-:W-:Y:S02]  /*24b0*/  P2R R84, PR, RZ, 0x20 ;  /* 0x00000020ff547803 */ /* 0x000fe40000000000 */
[----:B------:R-:W-:Y:S01]  /*24c0*/  ISETP.NE.AND P5, PT, R73, RZ, PT ;  /* 0x000000ff4900720c */ /* 0x000fe20003fa5270 */
[----:B------:R-:W5:Y:S04]  /*24d0*/  @!P6 LDG.E R13, desc[UR16][R8.64+0x100] ;  /* 0x00010010080de981 */ /* 0x000f68000c1e1900 */
[----:B------:R-:W2:Y:S04]  /*24e0*/  @!P0 LDG.E R12, desc[UR16][R8.64+0x180] ;  /* 0x00018010080c8981 */ /* 0x000ea8000c1e1900 */
[----:B------:R-:W2:Y:S04]  /*24f0*/  @!P1 LDG.E R81, desc[UR16][R8.64+0x200] ;  /* 0x0002001008519981 */ /* 0x000ea8000c1e1900 */
[----:B------:R-:W2:Y:S04]  /*2500*/  @!P2 LDG.E R80, desc[UR16][R8.64+0x280] ;  /* 0x000280100850a981 */ /* 0x000ea8000c1e1900 */
[----:B------:R-:W2:Y:S04]  /*2510*/  @!P3 LDG.E R83, desc[UR16][R8.64+0x300] ;  /* 0x000300100853b981 */ /* 0x000ea8000c1e1900 */
[----:B------:R0:W2:Y:S01]  /*2520*/  @!P4 LDG.E R82, desc[UR16][R8.64+0x380] ;  /* 0x000380100852c981 */ /* 0x0000a2000c1e1900 */
[----:B------:R-:W-:Y:S01]  /*2530*/  HFMA2 R73, -RZ, RZ, 0, 0 ;  /* 0x00000000ff497431 */ /* 0x000fe200000001ff */
[----:B0-----:R-:W-:-:S02]  /*2540*/  CS2R R8, SRZ ;  /* 0x0000000000087805 */ /* 0x001fc4000001ff00 */
[----:B---3--:R-:W-:Y:S04]  /*2550*/  STS [R32], R11 ;  /* 0x0000000b20007388 */ /* 0x008fe80000000800 */
[----:B----4-:R-:W-:Y:S04]  /*2560*/  STS [R31+0x80], R10 ;  /* 0x0000800a1f007388 */ /* 0x010fe80000000800 */
[----:B-----5:R-:W-:Y:S04]  /*2570*/  STS [R30+0x100], R13 ;  /* 0x0001000d1e007388 */ /* 0x020fe80000000800 */
[----:B--2---:R-:W-:Y:S04]  /*2580*/  STS [R29+0x180], R12 ;  /* 0x0001800c1d007388 */ /* 0x004fe80000000800 */
[----:B------:R-:W-:Y:S04]  /*2590*/  STS [R28+0x200], R81 ;  /* 0x000200511c007388 */ /* 0x000fe80000000800 */
[----:B------:R-:W-:Y:S04]  /*25a0*/  STS [R27+0x280], R80 ;  /* 0x000280501b007388 */ /* 0x000fe80000000800 */
[----:B------:R-:W-:Y:S04]  /*25b0*/  STS [R26+0x300], R83 ;  /* 0x000300531a007388 */ /* 0x000fe80000000800 */
[----:B------:R0:W-:Y:S01]  /*25c0*/  STS [R25+0x380], R82 ;  /* 0x0003805219007388 */ /* 0x0001e20000000800 */
[----:B------:R-:W-:-:S03]  /*25d0*/  NOP ;  /* 0x0000000000007918 */ /* 0x000fc60000000000 */
[----:B------:R-:W-:Y:S04]  /*25e0*/  LDS R79, [R24] ;  /* 0x00000000184f7984 */ /* 0x000fe80000000800 */
[----:B------:R-:W-:Y:S04]  /*25f0*/  LDS R78, [R24+0x4] ;  /* 0x00000400184e7984 */ /* 0x000fe80000000800 */
[----:B------:R-:W2:Y:S04]  /*2600*/  LDS R15, [R24+0x8] ;  /* 0x00000800180f7984 */ /* 0x000ea80000000800 */
[----:B------:R-:W3:Y:S04]  /*2610*/  LDS R14, [R24+0xc] ;  /* 0x00000c00180e7984 */ /* 0x000ee80000000800 */
[----:B------:R-:W4:Y:S04]  /*2620*/  LDS R13, [R24+0x10] ;  /* 0x00001000180d7984 */ /* 0x000f280000000800 */
[----:B------:R-:W5:Y:S04]  /*2630*/  LDS R12, [R24+0x14] ;  /* 0x00001400180c7984 */ /* 0x000f680000000800 */
[----:B------:R-:W1:Y:S04]  /*2640*/  LDS R11, [R24+0x18] ;  /* 0x00001800180b7984 */ /* 0x000e680000000800 */
[----:B------:R-:W1:Y:S01]  /*2650*/  LDS R10, [R24+0x1c] ;  /* 0x00001c00180a7984 */ /* 0x000e620000000800 */
[----:B------:R-:W-:Y:S01]  /*2660*/  BAR.SYNC.DEFER_BLOCKING 0x0 ;  /* 0x0000000000007b1d */ /* 0x000fe20000010000 */
[----:B0-----:R-:W-:-:S05]  /*2670*/  MOV R82, RZ ;  /* 0x000000ff00527202 */ /* 0x001fca0000000f00 */
[----:B------:R-:W5:Y:S01]  /*2680*/  @!P5 LDG.E R73, desc[UR16][R2.64] ;  /* 0x000000100249d981 */ /* 0x000f62000c1e1900 */
[----:B------:R-:W-:Y:S02]  /*2690*/  ISETP.NE.AND P5, PT, R84, RZ, PT ;  /* 0x000000ff5400720c */ /* 0x000fe40003fa5270 */
[----:B------:R-:W-:Y:S01]  /*26a0*/  MOV R84, RZ ;  /* 0x000000ff00547202 */ /* 0x000fe20000000f00 */
[----:B------:R-:W5:Y:S04]  /*26b0*/  @!P6 LDG.E R9, desc[UR16][R2.64+0x100] ;  /* 0x000100100209e981 */ /* 0x000f68000c1e1900 */
[----:B------:R-:W5:Y:S04]  /*26c0*/  @!P0 LDG.E R82, desc[UR16][R2.64+0x180] ;  /* 0x0001801002528981 */ /* 0x000f68000c1e1900 */
[----:B------:R-:W5:Y:S04]  /*26d0*/  @!P1 LDG.E R91, desc[UR16][R2.64+0x200] ;  /* 0x00020010025b9981 */ /* 0x000f68000c1e1900 */
[----:B------:R-:W5:Y:S04]  /*26e0*/  @!P5 LDG.E R8, desc[UR16][R2.64+0x80] ;  /* 0x000080100208d981 */ /* 0x000f68000c1e1900 */
[----:B------:R-:W5:Y:S04]  /*26f0*/  @!P2 LDG.E R84, desc[UR16][R2.64+0x280] ;  /* 0x000280100254a981 */ /* 0x000f68000c1e1900 */
[----:B------:R-:W5:Y:S04]  /*2700*/  @!P3 LDG.E R93, desc[UR16][R2.64+0x300] ;  /* 0x00030010025db981 */ /* 0x000f68000c1e1900 */
[----:B------:R5:W5:Y:S01]  /*2710*/  @!P4 LDG.E R88, desc[UR16][R2.64+0x380] ;  /* 0x000380100258c981 */ /* 0x000b62000c1e1900 */
[----:B--2---:R-:W-:Y:S01]  /*2720*/  FMUL.FTZ R83, R15, -1.4426950216293334961 ;  /* 0xbfb8aa3b0f537820 */ /* 0x004fe20000410000 */
[----:B------:R-:W-:Y:S01]  /*2730*/  FMUL.FTZ R81, R78, -1.4426950216293334961 ;  /* 0xbfb8aa3b4e517820 */ /* 0x000fe20000410000 */
[----:B---3--:R-:W-:-:S04]  /*2740*/  FMUL.FTZ R85, R14, -1.4426950216293334961 ;  /* 0xbfb8aa3b0e557820 */ /* 0x008fc80000410000 */
[----:B------:R-:W0:Y:S08]  /*2750*/  MUFU.EX2 R83, R83 ;  /* 0x0000005300537308 */ /* 0x000e300000000800 */
[----:B------:R-:W2:Y:S08]  /*2760*/  MUFU.EX2 R81, R81 ;  /* 0x0000005100517308 */ /* 0x000eb00000000800 */
[----:B------:R-:W3:Y:S01]  /*2770*/  MUFU.EX2 R85, R85 ;  /* 0x0000005500557308 */ /* 0x000ee20000000800 */
[----:B----4-:R-:W-:Y:S01]  /*2780*/  FMUL.FTZ R86, R13, -1.4426950216293334961 ;  /* 0xbfb8aa3b0d567820 */ /* 0x010fe20000410000 */
[----:B-----5:R-:W-:Y:S01]  /*2790*/  FMUL.FTZ R2, R12, -1.4426950216293334961 ;  /* 0xbfb8aa3b0c027820 */ /* 0x020fe20000410000 */
[----:B0-----:R-:W-:Y:S01]  /*27a0*/  FADD.FTZ R83, R83, 1 ;  /* 0x3f80000053537421 */ /* 0x001fe20000010000 */
[----:B------:R-:W-:Y:S01]  /*27b0*/  FMUL.FTZ R80, R79, -1.4426950216293334961 ;  /* 0xbfb8aa3b4f507820 */ /* 0x000fe20000410000 */
[----:B-1----:R-:W-:-:S03]  /*27c0*/  FMUL.FTZ R87, R11, -1.4426950216293334961 ;  /* 0xbfb8aa3b0b577820 */ /* 0x002fc60000410000 */
[----:B------:R-:W-:Y:S01]  /*27d0*/  MUFU.EX2 R90, R86 ;  /* 0x00000056005a7308 */ /* 0x000fe20000000800 */
[----:B--2---:R-:W-:-:S07]  /*27e0*/  FADD.FTZ R81, R81, 1 ;  /* 0x3f80000051517421 */ /* 0x004fce0000010000 */
[----:B------:R3:W-:Y:S08]  /*27f0*/  MUFU.EX2 R3, R2 ;  /* 0x0000000200037308 */ /* 0x0007f00000000800 */
[----:B------:R-:W-:Y:S01]  /*2800*/  MUFU.RCP R86, R83 ;  /* 0x0000005300567308 */ /* 0x000fe20000001000 */
[----:B---3--:R-:W-:Y:S01]  /*2810*/  FADD.FTZ R2, R85, 1 ;  /* 0x3f80000055027421 */ /* 0x008fe20000010000 */
[----:B------:R-:W-:-:S06]  /*2820*/  FMUL.FTZ R92, R10, -1.4426950216293334961 ;  /* 0xbfb8aa3b0a5c7820 */ /* 0x000fcc0000410000 */
[----:B------:R-:W-:Y:S08]  /*2830*/  MUFU.EX2 R94, R87 ;  /* 0x00000057005e7308 */ /* 0x000ff00000000800 */
[----:B------:R-:W-:Y:S08]  /*2840*/  MUFU.RCP R89, R81 ;  /* 0x0000005100597308 */ /* 0x000ff00000001000 */
[----:B------:R-:W0:Y:S08]  /*2850*/  MUFU.EX2 R80, R80 ;  /* 0x0000005000507308 */ /* 0x000e300000000800 */
[----:B------:R-:W1:Y:S08]  /*2860*/  MUFU.EX2 R95, R92 ;  /* 0x0000005c005f7308 */ /* 0x000e700000000800 */
[----:B------:R-:W-:Y:S01]  /*2870*/  MUFU.RCP R97, R2 ;  /* 0x0000000200617308 */ /* 0x000fe20000001000 */
[----:B0-----:R-:W-:Y:S01]  /*2880*/  FADD.FTZ R80, R80, 1 ;  /* 0x3f80000050507421 */ /* 0x001fe20000010000 */
[----:B------:R-:W-:Y:S01]  /*2890*/  FADD.FTZ R94, R94, 1 ;  /* 0x3f8000005e5e7421 */ /* 0x000fe20000010000 */
[----:B------:R-:W-:-:S05]  /*28a0*/  FADD.FTZ R90, R90, 1 ;  /* 0x3f8000005a5a7421 */ /* 0x000fca0000010000 */
[----:B------:R-:W0:Y:S01]  /*28b0*/  MUFU.RCP R80, R80 ;  /* 0x0000005000507308 */ /* 0x000e220000001000 */
[----:B-1----:R-:W-:Y:S01]  /*28c0*/  FADD.FTZ R95, R95, 1 ;  /* 0x3f8000005f5f7421 */ /* 0x002fe20000010000 */
[----:B------:R-:W1:Y:S06]  /*28d0*/  S2UR UR9, SR_CgaCtaId ;  /* 0x00000000000979c3 */ /* 0x000e6c0000008800 */
[----:B------:R-:W-:Y:S08]  /*28e0*/  MUFU.RCP R94, R94 ;  /* 0x0000005e005e7308 */ /* 0x000ff00000001000 */
[----:B------:R-:W2:Y:S08]  /*28f0*/  MUFU.RCP R109, R95 ;  /* 0x0000005f006d7308 */ /* 0x000eb00000001000 */
[----:B------:R-:W-:Y:S01]  /*2900*/  MUFU.RCP R92, R90 ;  /* 0x0000005a005c7308 */ /* 0x000fe20000001000 */
[----:B0-----:R-:W-:-:S04]  /*2910*/  FADD.FTZ R2, -R80, 1 ;  /* 0x3f80000050027421 */ /* 0x001fc80000010100 */
[----:B------:R-:W-:Y:S01]  /*2920*/  FFMA.FTZ R2, R79, R2, 1 ;  /* 0x3f8000004f027423 */ /* 0x000fe20000010002 */
[----:B--2---:R-:W-:-:S04]  /*2930*/  FADD.FTZ R101, -R109, 1 ;  /* 0x3f8000006d657421 */ /* 0x004fc80000010100 */
[----:B------:R-:W-:Y:S01]  /*2940*/  FFMA.FTZ R111, R10, R101, 1 ;  /* 0x3f8000000a6f7423 */ /* 0x000fe20000010065 */
[----:B------:R-:W-:Y:S01]  /*2950*/  ISETP.NE.AND P1, PT, R52, RZ, PT ;  /* 0x000000ff3400720c */ /* 0x000fe20003f25270 */
[----:B------:R-:W-:Y:S02]  /*2960*/  UMOV UR8, 0x400 ;  /* 0x0000040000087882 */ /* 0x000fe40000000000 */
[----:B-1----:R-:W-:Y:S01]  /*2970*/  ULEA UR8, UR9, UR8, 0x18 ;  /* 0x0000000809087291 */ /* 0x002fe2000f8ec0ff */
[----:B------:R-:W-:Y:S04]  /*2980*/  STS [R32], R73 ;  /* 0x0000004920007388 */ /* 0x000fe80000000800 */
        /* <DEDUP_REMOVED lines=9> */
[----:B------:R-:W1:Y:S04]  /*2a20*/  LDS R85, [R24+0x8] ;  /* 0x0000080018557984 */ /* 0x000e680000000800 */
[----:B------:R-:W2:Y:S04]  /*2a30*/  LDS R81, [R24] ;  /* 0x0000000018517984 */ /* 0x000ea80000000800 */
[----:B------:R-:W3:Y:S04]  /*2a40*/  LDS R87, [R24+0xc] ;  /* 0x00000c0018577984 */ /* 0x000ee80000000800 */
[----:B------:R-:W4:Y:S04]  /*2a50*/  LDS R91, [R24+0x10] ;  /* 0x00001000185b7984 */ /* 0x000f280000000800 */
[----:B------:R-:W5:Y:S04]  /*2a60*/  LDS R82, [R24+0x14] ;  /* 0x0000140018527984 */ /* 0x000f680000000800 */
[----:B------:R-:W5:Y:S04]  /*2a70*/  LDS R93, [R24+0x18] ;  /* 0x00001800185d7984 */ /* 0x000f680000000800 */
[----:B------:R-:W5:Y:S01]  /*2a80*/  LDS R84, [R24+0x1c] ;  /* 0x00001c0018547984 */ /* 0x000f620000000800 */
[----:B0-----:R-:W-:Y:S01]  /*2a90*/  FADD.FTZ R8, R3, 1 ;  /* 0x3f80000003087421 */ /* 0x001fe20000010000 */
[----:B------:R-:W-:-:S03]  /*2aa0*/  FADD.FTZ R73, -R97, 1 ;  /* 0x3f80000061497421 */ /* 0x000fc60000010100 */
[----:B------:R0:W3:Y:S01]  /*2ab0*/  MUFU.RCP R103, R8 ;  /* 0x0000000800677308 */ /* 0x0000e20000001000 */
[----:B------:R-:W-:Y:S01]  /*2ac0*/  FFMA.FTZ R99, R14, R73, 1 ;  /* 0x3f8000000e637423 */ /* 0x000fe20000010049 */
[----:B------:R-:W-:Y:S01]  /*2ad0*/  FADD.FTZ R3, -R89, 1 ;  /* 0x3f80000059037421 */ /* 0x000fe20000010100 */
[----:B0-----:R-:W-:Y:S01]  /*2ae0*/  FADD.FTZ R8, -R86, 1 ;  /* 0x3f80000056087421 */ /* 0x001fe20000010100 */
[----:B-1----:R-:W-:-:S03]  /*2af0*/  FMUL.FTZ R73, R70, R85 ;  /* 0x0000005546497220 */ /* 0x002fc60000410000 */
[----:B------:R-:W-:Y:S01]  /*2b00*/  FFMA.FTZ R88, R15, R8, 1 ;  /* 0x3f8000000f587423 */ /* 0x000fe20000010008 */
[----:B------:R-:W-:Y:S01]  /*2b10*/  FMUL.FTZ R8, R68, R83 ;  /* 0x0000005344087220 */ /* 0x000fe20000410000 */
[----:B------:R-:W-:Y:S01]  /*2b20*/  FFMA.FTZ R9, R78, R3, 1 ;  /* 0x3f8000004e097423 */ /* 0x000fe20000010003 */
[----:B------:R-:W-:Y:S01]  /*2b30*/  FMUL.FTZ R73, R86, R73 ;  /* 0x0000004956497220 */ /* 0x000fe20000410000 */
[----:B--2---:R-:W-:Y:S01]  /*2b40*/  FMUL.FTZ R3, R0, R81 ;  /* 0x0000005100037220 */ /* 0x004fe20000410000 */
[----:B------:R-:W-:Y:S01]  /*2b50*/  FMUL.FTZ R8, R89, R8 ;  /* 0x0000000859087220 */ /* 0x000fe20000410000 */
[----:B---3--:R-:W-:Y:S01]  /*2b60*/  FMUL.FTZ R90, R72, R87 ;  /* 0x00000057485a7220 */ /* 0x008fe20000410000 */
[----:B------:R-:W-:Y:S01]  /*2b70*/  FMUL.FTZ R95, R73, R88 ;  /* 0x00000058495f7220 */ /* 0x000fe20000410000 */
[----:B------:R-:W-:Y:S01]  /*2b80*/  BAR.SYNC.DEFER_BLOCKING 0x0 ;  /* 0x0000000000007b1d */ /* 0x000fe20000010000 */
[----:B------:R-:W-:Y:S01]  /*2b90*/  FMUL.FTZ R9, R8, R9 ;  /* 0x0000000908097220 */ /* 0x000fe20000410000 */
[----:B------:R-:W-:Y:S01]  /*2ba0*/  FMUL.FTZ R3, R80, R3 ;  /* 0x0000000350037220 */ /* 0x000fe20000410000 */
[----:B------:R-:W-:Y:S01]  /*2bb0*/  FMUL.FTZ R90, R97, R90 ;  /* 0x0000005a615a7220 */ /* 0x000fe20000410000 */
[----:B------:R-:W-:Y:S01]  /*2bc0*/  FADD.FTZ R73, -R103, 1 ;  /* 0x3f80000067497421 */ /* 0x000fe20000010100 */
[----:B------:R-:W-:Y:S01]  /*2bd0*/  FADD.FTZ R8, -R94, 1 ;  /* 0x3f8000005e087421 */ /* 0x000fe20000010100 */
[----:B------:R-:W-:Y:S01]  /*2be0*/  FMUL.FTZ R3, R3, R2 ;  /* 0x0000000203037220 */ /* 0x000fe20000410000 */
[----:B------:R-:W-:Y:S01]  /*2bf0*/  FMUL.FTZ R99, R90, R99 ;  /* 0x000000635a637220 */ /* 0x000fe20000410000 */
[----:B------:R-:W-:Y:S01]  /*2c00*/  FFMA.FTZ R105, R12, R73, 1 ;  /* 0x3f8000000c697423 */ /* 0x000fe20000010049 */
[----:B------:R-:W-:Y:S01]  /*2c10*/  FFMA.FTZ R107, R11, R8, 1 ;  /* 0x3f8000000b6b7423 */ /* 0x000fe20000010008 */
[----:B------:R-:W-:Y:S01]  /*2c20*/  FADD.FTZ R2, -R92, 1 ;  /* 0x3f8000005c027421 */ /* 0x000fe20000010100 */
[----:B----4-:R-:W-:Y:S01]  /*2c30*/  FMUL.FTZ R73, R74, R91 ;  /* 0x0000005b4a497220 */ /* 0x010fe20000410000 */
[----:B-----5:R-:W-:Y:S01]  /*2c40*/  FMUL.FTZ R8, R75, R82 ;  /* 0x000000524b087220 */ /* 0x020fe20000410000 */
        /* <DEDUP_REMOVED lines=32> */
[----:B------:R-:W-:-:S04]  /*2e50*/  UIMAD.WIDE.U32 UR8, UR18, UR10, UR4 ;  /* 0x0000000a120872a5 */ /* 0x000fc8000f8e0004 */
[----:B------:R-:W-:Y:S01]  /*2e60*/  UIMAD UR9, UR18, UR11, UR9 ;  /* 0x0000000b120972a4 */ /* 0x000fe2000f8e0209 */
[----:B------:R-:W0:Y:S05]  /*2e70*/  LDS R88, [R73+0x420] ;  /* 0x0004200049587984 */ /* 0x000e2a0000000800 */
        /* <DEDUP_REMOVED lines=23> */
[----:B-1----:R-:W-:Y:S01]  /*2ff0*/  UISETP.NE.U32.AND UP0, UPT, UR12, URZ, UPT ;  /* 0x000000ff0c00728c */ /* 0x002fe2000bf05070 */
[----:B------:R-:W-:-:S03]  /*3000*/  FMUL.FTZ R79, R79, R80 ;  /* 0x000000504f4f7220 */ /* 0x000fc60000410000 */
        /* <DEDUP_REMOVED lines=35> */
[----:B------:R-:W-:Y:S04]  /*3240*/  STS [R24+0xc], R87 ;  /* 0x00000c5718007388 */ /* 0x000fe80000000800 */
[----:B------:R-:W-:Y:S04]  /*3250*/  STS [R24+0x10], R13 ;  /* 0x0000100d18007388 */ /* 0x000fe80000000800 */
[----:B------:R0:W-:Y:S04]  /*3260*/  STS [R24+0x14], R3 ;  /* 0x0000140318007388 */ /* 0x0001e80000000800 */
[----:B------:R-:W-:Y:S04]  /*3270*/  STS [R24+0x18], R11 ;  /* 0x0000180b18007388 */ /* 0x000fe80000000800 */
[----:B------:R-:W-:Y:S01]  /*3280*/  STS [R24+0x1c], R9 ;  /* 0x00001c0918007388 */ /* 0x000fe20000000800 */
[----:B------:R-:W-:-:S03]  /*3290*/  NOP ;  /* 0x0000000000007918 */ /* 0x000fc60000000000 */
[----:B------:R-:W-:Y:S01]  /*32a0*/  LDS R81, [R32] ;  /* 0x0000000020517984 */ /* 0x000fe20000000800 */
[----:B0-----:R-:W-:Y:S02]  /*32b0*/  MOV R3, UR5 ;  /* 0x0000000500037c02 */ /* 0x001fe40008000f00 */
[----:B------:R-:W-:Y:S01]  /*32c0*/  MOV R3, UR8 ;  /* 0x0000000800037c02 */ /* 0x000fe20008000f00 */
[----:B------:R-:W-:Y:S04]  /*32d0*/  LDS R79, [R31+0x80] ;  /* 0x000080001f4f7984 */ /* 0x000fe80000000800 */
[----:B------:R-:W-:Y:S01]  /*32e0*/  LDS R83, [R30+0x100] ;  /* 0x000100001e537984 */ /* 0x000fe20000000800 */
        /* <DEDUP_REMOVED lines=30> */
.L_x_8491:
[----:B------:R-:W1:Y:S01]  /*34d0*/  LDCU UR8, c[0x0][0x38c] ;  /* 0x00007180ff0877ac */ /* 0x000e620008000800 */
[----:B0-----:R-:W-:Y:S01]  /*34e0*/  FFMA.FTZ R3, R21, R70, R54 ;  /* 0x0000004615037223 */ /* 0x001fe20000010036 */
        /* <DEDUP_REMOVED lines=16> */
[----:B-1----:R-:W-:Y:S01]  /*35f0*/  UISETP.GE.AND UP0, UPT, UR8, 0x1, UPT ;  /* 0x000000010800788c */ /* 0x002fe2000bf06270 */
        /* <DEDUP_REMOVED lines=43> */
.L_x_8498:
        /* <DEDUP_REMOVED lines=18> */
[C---:B------:R-:W-:Y:S01]  /*39d0*/  FMUL.FTZ R108, R106.reuse, R69 ;  /* 0x000000456a6c7220 */ /* 0x040fe20000410000 */
[C---:B------:R-:W-:Y:S02]  /*39e0*/  FMUL.FTZ R129, R106.reuse, R62 ;  /* 0x0000003e6a817220 */ /* 0x040fe40000410000 */
[----:B------:R-:W1:Y:S01]  /*39f0*/  MUFU.EX2 R133, R133 ;  /* 0x0000008500857308 */ /* 0x000e620000000800 */
[C---:B------:R-:W-:Y:S01]  /*3a00*/  FMUL.FTZ R104, R106.reuse, R67 ;  /* 0x000000436a687220 */ /* 0x040fe20000410000 */
[C---:B------:R-:W-:Y:S01]  /*3a10*/  FMUL.FTZ R127, R106.reuse, R60 ;  /* 0x0000003c6a7f7220 */ /* 0x040fe20000410000 */
[----:B------:R-:W-:-:S05]  /*3a20*/  FMUL.FTZ R106, R106, R65 ;  /* 0x000000416a6a7220 */ /* 0x000fca0000410000 */
        /* <DEDUP_REMOVED lines=24> */
.L_x_8494:
[----:B------:R1:W2:Y:S02]  /*3bb0*/  LDS R143, [R100+0xe6c] ;  /* 0x000e6c00648f7984 */ /* 0x0002a40000000800 */
.L_x_8495:
[----:B------:R-:W-:Y:S05]  /*3bc0*/  BSYNC.RECONVERGENT B0 ;  /* 0x0000000000007941 */ /* 0x000fea0003800200 */
.L_x_8493:
        /* <DEDUP_REMOVED lines=65> */
[----:B--2---:R-:W-:-:S03]  /*3fe0*/  @!P3 FFMA.FTZ R112, R3, R128, R112 ;  /* 0x000000800370b223 */ /* 0x004fc60000010070 */
[----:B------:R-:W2:Y:S04]  /*3ff0*/  SHFL.UP PT, R147, R2, 0x4, RZ ;  /* 0x0480000002937989 */ /* 0x000ea800000e00ff */
[----:B------:R-:W4:Y:S01]  /*4000*/  SHFL.DOWN PT, R130, R112, 0x8, 0x1f ;  /* 0x09001f0070827f89 */ /* 0x000f2200000e0000 */
[----:B-----5:R-:W-:-:S05]  /*4010*/  @!P3 FMUL.FTZ R126, R3, R126 ;  /* 0x0000007e037eb220 */ /* 0x020fca0000410000 */
[----:B------:R-:W-:Y:S02]  /*4020*/  @!P3 MOV R3, R126 ;  /* 0x0000007e0003b202 */ /* 0x000fe40000000f00 */
[----:B------:R-:W-:-:S03]  /*4030*/  ISETP.GT.U32.AND P3, PT, R102, 0x17, PT ;  /* 0x000000176600780c */ /* 0x000fc60003f64070 */
[----:B------:R-:W5:Y:S01]  /*4040*/  SHFL.DOWN PT, R128, R3, 0x8, 0x1f ;  /* 0x09001f0003807f89 */ /* 0x000f6200000e0000 */
[----:B0-----:R-:W-:-:S05]  /*4050*/  FFMA.FTZ R14, R2, R14, R145 ;  /* 0x0000000e020e7223 */ /* 0x001fca0000010091 */
[----:B------:R-:W-:Y:S01]  /*4060*/  FSEL R145, R145, R14, !P1 ;  /* 0x0000000e91917208 */ /* 0x000fe20004800000 */
[----:B------:R-:W-:Y:S02]  /*4070*/  HFMA2 R14, -RZ, RZ, 1.875, 0 ;  /* 0x3f800000ff0e7431 */ /* 0x000fe400000001ff */
[----:B--2---:R-:W-:Y:S01]  /*4080*/  @P1 FMUL.FTZ R2, R2, R147 ;  /* 0x0000009302021220 */ /* 0x004fe20000410000 */
[----:B------:R-:W-:Y:S01]  /*4090*/  ISETP.GE.AND P1, PT, R33, 0x8, PT ;  /* 0x000000082100780c */ /* 0x000fe20003f26270 */
[C---:B----4-:R-:W-:Y:S01]  /*40a0*/  @!P3 FFMA.FTZ R112, R3.reuse, R130, R112 ;  /* 0x000000820370b223 */ /* 0x050fe20000010070 */
[----:B------:R-:W0:Y:S04]  /*40b0*/  SHFL.UP PT, R126, R145, 0x8, RZ ;  /* 0x05000000917e7989 */ /* 0x000e2800000e00ff */
[----:B------:R-:W2:Y:S04]  /*40c0*/  SHFL.UP PT, R147, R2, 0x8, RZ ;  /* 0x0500000002937989 */ /* 0x000ea800000e00ff */
[----:B------:R-:W-:Y:S04]  /*40d0*/  @P0 LDS.64 R14, [R86] ;  /* 0x00000000560e0984 */ /* 0x000fe80000000a00 */
[----:B------:R-:W4:Y:S01]  /*40e0*/  SHFL.DOWN PT, R130, R112, 0x10, 0x1f ;  /* 0x0a001f0070827f89 */ /* 0x000f2200000e0000 */
[----:B-----5:R-:W-:-:S05]  /*40f0*/  @!P3 FMUL.FTZ R128, R3, R128 ;  /* 0x000000800380b220 */ /* 0x020fca0000410000 */
[----:B------:R-:W-:Y:S02]  /*4100*/  @!P3 MOV R3, R128 ;  /* 0x000000800003b202 */ /* 0x000fe40000000f00 */
[----:B------:R-:W-:-:S03]  /*4110*/  ISETP.GT.U32.AND P3, PT, R102, 0xf, PT ;  /* 0x0000000f6600780c */ /* 0x000fc60003f64070 */
[----:B------:R-:W5:Y:S01]  /*4120*/  SHFL.DOWN PT, R128, R3, 0x10, 0x1f ;  /* 0x0a001f0003807f89 */ /* 0x000f6200000e0000 */
[C---:B0-----:R-:W-:Y:S01]  /*4130*/  FFMA.FTZ R126, R2.reuse, R126, R145 ;  /* 0x0000007e027e7223 */ /* 0x041fe20000010091 */
[----:B--2---:R-:W-:-:S04]  /*4140*/  @P1 FMUL.FTZ R2, R2, R147 ;  /* 0x0000009302021220 */ /* 0x004fc80000410000 */
[----:B------:R-:W-:Y:S02]  /*4150*/  FSEL R145, R145, R126, !P1 ;  /* 0x0000007e91917208 */ /* 0x000fe40004800000 */
[----:B------:R-:W-:Y:S01]  /*4160*/  ISETP.GE.AND P1, PT, R33, 0x10, PT ;  /* 0x000000102100780c */ /* 0x000fe20003f26270 */
[----:B------:R-:W-:Y:S01]  /*4170*/  SHFL.UP PT, R147, R2, 0x10, RZ ;  /* 0x0600000002937989 */ /* 0x000fe200000e00ff */
[----:B----4-:R-:W-:-:S03]  /*4180*/  @!P3 FFMA.FTZ R112, R3, R130, R112 ;  /* 0x000000820370b223 */ /* 0x010fc60000010070 */
[----:B------:R-:W0:Y:S04]  /*4190*/  SHFL.UP PT, R126, R145, 0x10, RZ ;  /* 0x06000000917e7989 */ /* 0x000e2800000e00ff */
[----:B------:R-:W-:Y:S04]  /*41a0*/  SHFL.DOWN PT, R149, R112, 0x1, 0x1f ;  /* 0x08201f0070957f89 */ /* 0x000fe800000e0000 */
[----:B------:R-:W-:Y:S01]  /*41b0*/  SHFL.IDX PT, R112, R112, RZ, 0x1f ;  /* 0x00001fff70707589 */ /* 0x000fe200000e0000 */
[----:B-----5:R-:W-:-:S03]  /*41c0*/  @!P3 FMUL.FTZ R128, R3, R128 ;  /* 0x000000800380b220 */ /* 0x020fc60000410000 */
[----:B------:R-:W-:Y:S02]  /*41d0*/  SHFL.IDX PT, R151, R15, RZ, 0x1f ;  /* 0x00001fff0f977589 */ /* 0x000fe400000e0000 */
[----:B------:R-:W-:Y:S02]  /*41e0*/  @!P3 MOV R3, R128 ;  /* 0x000000800003b202 */ /* 0x000fe40000000f00 */
[----:B------:R-:W-:-:S03]  /*41f0*/  ISETP.NE.AND P3, PT, R52, 0x1f, PT ;  /* 0x0000001f3400780c */ /* 0x000fc60003f65270 */
[----:B------:R-:W2:Y:S01]  /*4200*/  SHFL.DOWN PT, R130, R3, 0x1, 0x1f ;  /* 0x08201f0003827f89 */ /* 0x000ea200000e0000 */
[C---:B0-----:R-:W-:Y:S01]  /*4210*/  FFMA.FTZ R126, R2.reuse, R126, R145 ;  /* 0x0000007e027e7223 */ /* 0x041fe20000010091 */
[----:B------:R-:W-:Y:S02]  /*4220*/  @P1 FMUL.FTZ R2, R2, R147 ;  /* 0x0000009302021220 */ /* 0x000fe40000410000 */
[----:B------:R-:W0:Y:S02]  /*4230*/  SHFL.IDX PT, R3, R3, RZ, 0x1f ;  /* 0x00001fff03037589 */ /* 0x000e2400000e0000 */
[----:B------:R-:W-:Y:S02]  /*4240*/  FSEL R126, R145, R126, !P1 ;  /* 0x0000007e917e7208 */ /* 0x000fe40004800000 */
[----:B------:R-:W-:Y:S01]  /*4250*/  SHFL.UP PT, R2, R2, 0x1, RZ ;  /* 0x0420000002027989 */ /* 0x000fe200000e00ff */
[----:B------:R-:W-:-:S03]  /*4260*/  ISETP.GT.AND P1, PT, R33, 0x1e, PT ;  /* 0x0000001e2100780c */ /* 0x000fc60003f24270 */
[----:B------:R4:W-:Y:S01]  /*4270*/  SHFL.UP PT, R147, R126, 0x1, RZ ;  /* 0x042000007e937989 */ /* 0x0009e200000e00ff */
[----:B--2---:R-:W-:Y:S01]  /*4280*/  @P3 FFMA.FTZ R151, R130, R151, R149 ;  /* 0x0000009782973223 */ /* 0x004fe20000010095 */
[----:B------:R-:W-:-:S03]  /*4290*/  ISETP.NE.AND P3, PT, R33, RZ, PT ;  /* 0x000000ff2100720c */ /* 0x000fc60003f65270 */
[----:B------:R-:W-:Y:S01]  /*42a0*/  FFMA.FTZ R143, R151, R143, R122 ;  /* 0x0000008f978f7223 */ /* 0x000fe2000001007a */
[C---:B0-----:R-:W-:Y:S01]  /*42b0*/  FFMA.FTZ R15, R3.reuse, R15, R112 ;  /* 0x0000000f030f7223 */ /* 0x041fe20000010070 */
[----:B------:R-:W-:Y:S02]  /*42c0*/  FMUL.FTZ R14, R3, R14 ;  /* 0x0000000e030e7220 */ /* 0x000fe40000410000 */
[----:B------:R-:W-:Y:S01]  /*42d0*/  FFMA.FTZ R141, R106, R143, R141 ;  /* 0x0000008f6a8d7223 */ /* 0x000fe2000001008d */
[----:B------:R-:W-:-:S03]  /*42e0*/  FMUL.FTZ R134, R143, R65 ;  /* 0x000000418f867220 */ /* 0x000fc60000410000 */
[----:B------:R-:W-:Y:S01]  /*42f0*/  FFMA.FTZ R145, R127, R141, R118 ;  /* 0x0000008d7f917223 */ /* 0x000fe20000010076 */
[----:B------:R-:W-:Y:S01]  /*4300*/  FMUL.FTZ R132, R141, R60 ;  /* 0x0000003c8d847220 */ /* 0x000fe20000410000 */
[----:B------:R-:W-:Y:S01]  /*4310*/  @!P3 MOV R138, 0x400 ;  /* 0x00000400008ab802 */ /* 0x000fe20000000f00 */
[----:B------:R-:W-:Y:S01]  /*4320*/  FADD.FTZ R95, R134, R95 ;  /* 0x0000005f865f7221 */ /* 0x000fe20000010000 */
[----:B------:R-:W-:Y:S01]  /*4330*/  FFMA.FTZ R139, R104, R145, R139 ;  /* 0x00000091688b7223 */ /* 0x000fe2000001008b */
[----:B----4-:R-:W-:Y:S01]  /*4340*/  FMUL.FTZ R126, R145, R67 ;  /* 0x00000043917e7220 */ /* 0x010fe20000410000 */
[----:B------:R-:W-:Y:S02]  /*4350*/  FADD.FTZ R97, R132, R97 ;  /* 0x0000006184617221 */ /* 0x000fe40000010000 */
[----:B------:R-:W-:Y:S01]  /*4360*/  FMUL.FTZ R130, R139, R62 ;  /* 0x0000003e8b827220 */ /* 0x000fe20000410000 */
[----:B------:R-:W-:Y:S01]  /*4370*/  FMUL.FTZ R112, R98, R139 ;  /* 0x0000008b62707220 */ /* 0x000fe20000410000 */
[----:B------:R-:W-:-:S02]  /*4380*/  FADD.FTZ R99, R126, R99 ;  /* 0x000000637e637221 */ /* 0x000fc40000010000 */
[----:B------:R-:W-:Y:S01]  /*4390*/  FADD.FTZ R101, R130, R101 ;  /* 0x0000006582657221 */ /* 0x000fe20000010000 */
[----:B---3--:R-:W0:Y:S02]  /*43a0*/  SHFL.IDX PT, R128, R120, RZ, 0x1f ;  /* 0x00001fff78807589 */ /* 0x008e2400000e0000 */
[----:B0-----:R-:W-:Y:S01]  /*43b0*/  @P2 FFMA.FTZ R128, R2, R128, R147 ;  /* 0x0000008002802223 */ /* 0x001fe20000010093 */
[----:B------:R-:W-:Y:S01]  /*43c0*/  FFMA.FTZ R147, R129, R139, R116 ;  /* 0x0000008b81937223 */ /* 0x000fe20000010074 */
[----:B------:R-:W-:Y:S02]  /*43d0*/  ISETP.GT.AND P2, PT, R33, 0x17, PT ;  /* 0x000000172100780c */ /* 0x000fe40003f44270 */
[----:B------:R-:W-:Y:S01]  /*43e0*/  FFMA.FTZ R151, R133, R128, R94 ;  /* 0x0000008085977223 */ /* 0x000fe2000001005e */
[----:B------:R-:W-:Y:S01]  /*43f0*/  FFMA.FTZ R137, R108, R147, R137 ;  /* 0x000000936c897223 */ /* 0x000fe20000010089 */
[----:B------:R-:W-:Y:S02]  /*4400*/  FMUL.FTZ R128, R147, R69 ;  /* 0x0000004593807220 */ /* 0x000fe40000410000 */
[----:B------:R-:W-:Y:S01]  /*4410*/  FFMA.FTZ R153, R110, R151, R93 ;  /* 0x000000976e997223 */ /* 0x000fe2000001005d */
[----:B------:R-:W-:Y:S01]  /*4420*/  FFMA.FTZ R133, R131, R137, R114 ;  /* 0x0000008983857223 */ /* 0x000fe20000010072 */
[----:B------:R-:W-:Y:S01]  /*4430*/  FFMA.FTZ R149, R0, R151, RZ ;  /* 0x0000009700957223 */ /* 0x000fe200000100ff */
[----:B------:R-:W-:Y:S01]  /*4440*/  FMUL.FTZ R116, R137, R64 ;  /* 0x0000004089747220 */ /* 0x000fe20000410000 */
[----:B------:R-:W-:Y:S01]  /*4450*/  FFMA.FTZ R155, R131, R153, R92 ;  /* 0x00000099839b7223 */ /* 0x000fe2000001005c */
[----:B------:R-:W-:Y:S01]  /*4460*/  FFMA.FTZ R135, R110, R133, R135 ;  /* 0x000000856e877223 */ /* 0x000fe20000010087 */
[----:B------:R-:W-:Y:S01]  /*4470*/  FFMA.FTZ R149, R68, R153, R149 ;  /* 0x0000009944957223 */ /* 0x000fe20000010095 */
[----:B------:R-:W-:Y:S01]  /*4480*/  FADD.FTZ R131, -R94, R151 ;  /* 0x000000975e837221 */ /* 0x000fe20000010100 */
[-C--:B------:R-:W-:Y:S01]  /*4490*/  FFMA.FTZ R122, R108, R155.reuse, R91 ;  /* 0x0000009b6c7a7223 */ /* 0x080fe2000001005b */
[----:B------:R-:W-:Y:S01]  /*44a0*/  FMUL.FTZ R2, R135, R66 ;  /* 0x0000004287027220 */ /* 0x000fe20000410000 */
[----:B------:R-:W-:Y:S01]  /*44b0*/  FFMA.FTZ R151, R70, R155, R149 ;  /* 0x0000009b46977223 */ /* 0x000fe20000010095 */
[----:B------:R-:W-:Y:S01]  /*44c0*/  FADD.FTZ R110, -R93, R153 ;  /* 0x000000995d6e7221 */ /* 0x000fe20000010100 */
[----:B------:R-:W-:Y:S01]  /*44d0*/  FMUL.FTZ R108, R133, R71 ;  /* 0x00000047856c7220 */ /* 0x000fe20000410000 */
        /* <DEDUP_REMOVED lines=22> */
[----:B------:R-:W-:Y:S01]  /*4640*/  FMUL.FTZ R3, R98, R137 ;  /* 0x0000008962037220 */ /* 0x000fe20000410000 */
[----:B------:R-:W-:Y:S01]  /*4650*/  FMUL.FTZ R112, R129, R112 ;  /* 0x0000007081707220 */ /* 0x000fe20000410000 */
[----:B------:R-:W-:Y:S01]  /*4660*/  FFMA.FTZ R149, R132, R106, R149 ;  /* 0x0000006a84957223 */ /* 0x000fe20000010095 */
[----:B------:R-:W-:Y:S01]  /*4670*/  FADD.FTZ R107, R108, R107 ;  /* 0x0000006b6c6b7221 */ /* 0x000fe20000010000 */
[----:B------:R-:W-:Y:S01]  /*4680*/  FMUL.FTZ R114, R114, R3 ;  /* 0x0000000372727220 */ /* 0x000fe20000410000 */
[----:B------:R-:W-:Y:S01]  /*4690*/  FMUL.FTZ R3, R98, R133 ;  /* 0x0000008562037220 */ /* 0x000fe20000410000 */
[----:B------:R-:W-:Y:S01]  /*46a0*/  FFMA.FTZ R127, R134, R104, R149 ;  /* 0x00000068867f7223 */ /* 0x000fe20000010095 */
[----:B------:R-:W-:Y:S01]  /*46b0*/  FMUL.FTZ R108, R98, R135 ;  /* 0x00000087626c7220 */ /* 0x000fe20000410000 */
[----:B------:R-:W2:Y:S01]  /*46c0*/  SHFL.DOWN PT, R149, R118, 0x1, 0x1f ;  /* 0x08201f0076957f89 */ /* 0x000ea200000e0000 */
[----:B------:R-:W-:Y:S01]  /*46d0*/  FMUL.FTZ R3, R110, R3 ;  /* 0x000000036e037220 */ /* 0x000fe20000410000 */
[----:B------:R-:W-:Y:S01]  /*46e0*/  FADD.FTZ R109, R2, R109 ;  /* 0x0000006d026d7221 */ /* 0x000fe20000010000 */
[----:B------:R-:W-:Y:S01]  /*46f0*/  FMUL.FTZ R108, R131, R108 ;  /* 0x0000006c836c7220 */ /* 0x000fe20000410000 */
[----:B------:R-:W3:Y:S01]  /*4700*/  SHFL.DOWN PT, R136, R127, 0x1, 0x1f ;  /* 0x08201f007f887f89 */ /* 0x000ee200000e0000 */
        /* <DEDUP_REMOVED lines=10> */
[----:B0-----:R-:W-:Y:S01]  /*47b0*/  @!P3 LEA R73, R151, R138, 0x18 ;  /* 0x0000008a9749b211 */ /* 0x001fe200078ec0ff */
[----:B--2---:R-:W-:Y:S01]  /*47c0*/  @!P1 FADD.FTZ R118, R118, R149 ;  /* 0x0000009576769221 */ /* 0x004fe20000010000 */
[----:B---3--:R-:W-:-:S04]  /*47d0*/  @!P1 FADD.FTZ R127, R127, R136 ;  /* 0x000000887f7f9221 */ /* 0x008fc80000010000 */
        /* <DEDUP_REMOVED lines=11> */
[----:B------:R-:W-:-:S03]  /*4890*/  ISETP.NE.AND P1, PT, R52, RZ, PT ;  /* 0x000000ff3400720c */ /* 0x000fc60003f25270 */
[----:B------:R-:W2:Y:S10]  /*48a0*/  SHFL.DOWN PT, R136, R127, 0x8, 0x1f ;  /* 0x09001f007f887f89 */ /* 0x000eb400000e0000 */
[----:B------:R3:W-:Y:S01]  /*48b0*/  @!P1 STS.64 [R86], R14 ;  /* 0x0000000e56009388 */ /* 0x0007e20000000a00 */
[----:B0-----:R-:W-:Y:S01]  /*48c0*/  @!P2 FADD.FTZ R118, R118, R149 ;  /* 0x000000957676a221 */ /* 0x001fe20000010000 */
[C---:B------:R-:W-:Y:S01]  /*48d0*/  FMUL.FTZ R149, R98.reuse, R147 ;  /* 0x0000009362957220 */ /* 0x040fe20000410000 */
[----:B---3--:R-:W-:Y:S01]  /*48e0*/  FMUL.FTZ R15, R98, R145 ;  /* 0x00000091620f7220 */ /* 0x008fe20000410000 */
[----:B--2---:R-:W-:-:S02]  /*48f0*/  @!P2 FADD.FTZ R127, R127, R136 ;  /* 0x000000887f7fa221 */ /* 0x004fc40000010000 */
[----:B------:R-:W0:Y:S01]  /*4900*/  SHFL.DOWN PT, R151, R118, 0x10, 0x1f ;  /* 0x0a001f0076977f89 */ /* 0x000e2200000e0000 */
[----:B------:R-:W-:Y:S01]  /*4910*/  FMUL.FTZ R129, R120, R15 ;  /* 0x0000000f78817220 */ /* 0x000fe20000410000 */
[----:B------:R-:W-:Y:S01]  /*4920*/  FMUL.FTZ R149, R122, R149 ;  /* 0x000000957a957220 */ /* 0x000fe20000410000 */
[----:B------:R-:W-:Y:S01]  /*4930*/  ISETP.GT.AND P2, PT, R33, 0xf, PT ;  /* 0x0000000f2100780c */ /* 0x000fe20003f44270 */
[----:B------:R-:W2:Y:S01]  /*4940*/  SHFL.DOWN PT, R136, R127, 0x10, 0x1f ;  /* 0x0a001f007f887f89 */ /* 0x000ea200000e0000 */
[----:B------:R-:W-:Y:S01]  /*4950*/  FFMA.FTZ R110, R18, R145, R129 ;  /* 0x00000091126e7223 */ /* 0x000fe20000010081 */
[----:B------:R-:W-:Y:S01]  /*4960*/  FMUL.FTZ R129, R98, R141 ;  /* 0x0000008d62817220 */ /* 0x000fe20000410000 */
[----:B------:R-:W-:Y:S02]  /*4970*/  FFMA.FTZ R14, R20, R147, R149 ;  /* 0x00000093140e7223 */ /* 0x000fe40000010095 */
[----:B------:R-:W-:Y:S01]  /*4980*/  FADD.FTZ R119, R110, R119 ;  /* 0x000000776e777221 */ /* 0x000fe20000010000 */
[----:B------:R-:W-:Y:S01]  /*4990*/  FMUL.FTZ R106, R106, R129 ;  /* 0x000000816a6a7220 */ /* 0x000fe20000410000 */
[----:B------:R-:W-:Y:S01]  /*49a0*/  FMUL.FTZ R129, R98, R143 ;  /* 0x0000008f62817220 */ /* 0x000fe20000410000 */
[----:B------:R-:W-:-:S02]  /*49b0*/  FADD.FTZ R115, R14, R115 ;  /* 0x000000730e737221 */ /* 0x000fc40000010000 */
[----:B------:R-:W-:Y:S01]  /*49c0*/  FFMA.FTZ R106, R17, R141, R106 ;  /* 0x0000008d116a7223 */ /* 0x000fe2000001006a */
[----:B------:R-:W-:-:S03]  /*49d0*/  FMUL.FTZ R129, R104, R129 ;  /* 0x0000008168817220 */ /* 0x000fc60000410000 */
[----:B------:R-:W-:Y:S01]  /*49e0*/  FADD.FTZ R121, R106, R121 ;  /* 0x000000796a797221 */ /* 0x000fe20000010000 */
[----:B------:R-:W-:-:S04]  /*49f0*/  FFMA.FTZ R98, R16, R143, R129 ;  /* 0x0000008f10627223 */ /* 0x000fc80000010081 */
[----:B------:R-:W-:Y:S01]  /*4a00*/  FADD.FTZ R123, R98, R123 ;  /* 0x0000007b627b7221 */ /* 0x000fe20000010000 */
[----:B0-----:R-:W-:Y:S01]  /*4a10*/  FADD.FTZ R15, R118, R151 ;  /* 0x00000097760f7221 */ /* 0x001fe20000010000 */
[----:B--2---:R-:W-:-:S04]  /*4a20*/  FADD.FTZ R14, R127, R136 ;  /* 0x000000887f0e7221 */ /* 0x004fc80000010000 */
[----:B------:R-:W-:Y:S01]  /*4a30*/  FSEL R137, R118, R15, P2 ;  /* 0x0000000f76897208 */ /* 0x000fe20001000000 */
        /* <DEDUP_REMOVED lines=12> */
.L_x_8497:
[----:B------:R-:W-:Y:S05]  /*4b00*/  BSYNC.RECONVERGENT B0 ;  /* 0x0000000000007941 */ /* 0x000fea0003800200 */
.L_x_8496:
        /* <DEDUP_REMOVED lines=13> */
.L_x_8492:
        /* <DEDUP_REMOVED lines=9> */
[----:B------:R-:W-:Y:S02]  /*4c70*/  CS2R R8, SRZ ;  /* 0x0000000000087805 */ /* 0x000fe4000001ff00 */
[----:B------:R-:W-:Y:S02]  /*4c80*/  CS2R R10, SRZ ;  /* 0x00000000000a7805 */ /* 0x000fe4000001ff00 */
[----:B------:R-:W-:Y:S01]  /*4c90*/  MOV R13, RZ ;  /* 0x000000ff000d7202 */ /* 0x000fe20000000f00 */
[----:B------:R-:W0:Y:S01]  /*4ca0*/  S2UR UR4, SR_CgaCtaId ;  /* 0x00000000000479c3 */ /* 0x000e220000008800 */
[----:B------:R-:W-:Y:S01]  /*4cb0*/  UMOV UR10, 0x400 ;  /* 0x00000400000a7882 */ /* 0x000fe20000000000 */
[----:B------:R-:W2:Y:S06]  /*4cc0*/  LDCU.64 UR12, c[0x0][0x4f8] ;  /* 0x00009f00ff0c77ac */ /* 0x000eac0008000a00 */
[----:B------:R-:W3:Y:S01]  /*4cd0*/  LDC.64 R64, c[0x0][0x500] ;  /* 0x00014000ff407b82 */ /* 0x000ee20000000a00 */
[----:B------:R-:W4:Y:S01]  /*4ce0*/  @!P6 LDG.E R3, desc[UR16][R4.64] ;  /* 0x000000100403e981 */ /* 0x000f22000c1e1900 */
[-C--:B------:R-:W-:Y:S01]  /*4cf0*/  ISETP.GE.AND P6, PT, R37, R34.reuse, PT ;  /* 0x000000222500720c */ /* 0x080fe20003fc6270 */
[----:B------:R-:W-:Y:S01]  /*4d00*/  UMOV UR5, URZ ;  /* 0x000000ff00057c82 */ /* 0x000fe20008000000 */
[----:B------:R-:W5:Y:S01]  /*4d10*/  LDCU.64 UR14, c[0x0][0x550] ;  /* 0x0000aa00ff0e77ac */ /* 0x000f620008000a00 */
[----:B------:R-:W5:Y:S01]  /*4d20*/  @!P0 LDG.E R0, desc[UR16][R4.64+0x80] ;  /* 0x0000801004008981 */ /* 0x000f62000c1e1900 */
[----:B------:R-:W-:-:S03]  /*4d30*/  ISETP.GE.AND P0, PT, R35, R34, PT ;  /* 0x000000222300720c */ /* 0x000fc60003f06270 */
[----:B------:R-:W3:Y:S04]  /*4d40*/  @!P2 LDG.E R9, desc[UR16][R4.64+0x100] ;  /* 0x000100100409a981 */ /* 0x000ee8000c1e1900 */
[----:B------:R-:W3:Y:S04]  /*4d50*/  @!P3 LDG.E R2, desc[UR16][R4.64+0x180] ;  /* 0x000180100402b981 */ /* 0x000ee8000c1e1900 */
[----:B------:R-:W3:Y:S04]  /*4d60*/  @!P4 LDG.E R11, desc[UR16][R4.64+0x200] ;  /* 0x00020010040bc981 */ /* 0x000ee8000c1e1900 */
[----:B------:R-:W3:Y:S04]  /*4d70*/  @!P5 LDG.E R8, desc[UR16][R4.64+0x280] ;  /* 0x000280100408d981 */ /* 0x000ee8000c1e1900 */
[----:B------:R-:W3:Y:S04]  /*4d80*/  @!P6 LDG.E R13, desc[UR16][R4.64+0x300] ;  /* 0x00030010040de981 */ /* 0x000ee8000c1e1900 */
[----:B------:R-:W3:Y:S01]  /*4d90*/  @!P0 LDG.E R10, desc[UR16][R4.64+0x380] ;  /* 0x00038010040a8981 */ /* 0x000ee2000c1e1900 */
[----:B0-----:R-:W-:-:S02]  /*4da0*/  ULEA UR10, UR4, UR10, 0x18 ;  /* 0x0000000a040a7291 */ /* 0x001fc4000f8ec0ff */
[----:B------:R-:W-:Y:S01]  /*4db0*/  UISETP.GT.AND UP0, UPT, UR6, 0x1, UPT ;  /* 0x000000010600788c */ /* 0x000fe2000bf04270 */
[----:B------:R-:W-:Y:S02]  /*4dc0*/  UMOV UR4, UR19 ;  /* 0x0000001300047c82 */ /* 0x000fe40008000000 */
[----:B------:R-:W-:Y:S01]  /*4dd0*/  UMOV UR6, UR7 ;  /* 0x0000000700067c82 */ /* 0x000fe20008000000 */
[----:B--2---:R-:W-:-:S04]  /*4de0*/  UIMAD.WIDE.U32 UR8, UR18, UR12, UR4 ;  /* 0x0000000c120872a5 */ /* 0x004fc8000f8e0004 */
[----:B------:R-:W-:Y:S01]  /*4df0*/  UIMAD UR9, UR18, UR13, UR9 ;  /* 0x0000000d120972a4 */ /* 0x000fe2000f8e0209 */
[----:B----4-:R-:W-:Y:S04]  /*4e00*/  STS [R32], R3 ;  /* 0x0000000320007388 */ /* 0x010fe80000000800 */
[----:B-----5:R-:W-:Y:S04]  /*4e10*/  STS [R31+0x80], R0 ;  /* 0x000080001f007388 */ /* 0x020fe80000000800 */
[----:B---3--:R-:W-:Y:S04]  /*4e20*/  STS [R30+0x100], R9 ;  /* 0x000100091e007388 */ /* 0x008fe80000000800 */
        /* <DEDUP_REMOVED lines=10> */
[----:B------:R-:W5:Y:S04]  /*4ed0*/  LDS R14, [R24+0x8] ;  /* 0x00000800180e7984 */ /* 0x000f680000000800 */
[----:B------:R-:W1:Y:S04]  /*4ee0*/  LDS R8, [R24+0x18] ;  /* 0x0000180018087984 */ /* 0x000e680000000800 */
[----:B------:R-:W1:Y:S01]  /*4ef0*/  LDS R10, [R24+0x1c] ;  /* 0x00001c00180a7984 */ /* 0x000e620000000800 */
[--C-:B0-----:R-:W-:Y:S01]  /*4f00*/  FADD.FTZ R12, R12, R59.reuse ;  /* 0x0000003b0c0c7221 */ /* 0x101fe20000010000 */
[----:B--2---:R-:W-:-:S04]  /*4f10*/  FADD.FTZ R9, R4, R59 ;  /* 0x0000003b04097221 */ /* 0x004fc80000010000 */
[----:B------:R-:W-:Y:S01]  /*4f20*/  FSETP.GTU.FTZ.AND P3, PT, R12, 20, PT ;  /* 0x41a000000c00780b */ /* 0x000fe20003f7c000 */
[----:B------:R-:W0:Y:S01]  /*4f30*/  LDS R4, [R24+0x14] ;  /* 0x0000140018047984 */ /* 0x000e220000000800 */
[--C-:B---3--:R-:W-:Y:S01]  /*4f40*/  FADD.FTZ R11, R0, R59.reuse ;  /* 0x0000003b000b7221 */ /* 0x108fe20000010000 */
[----:B------:R-:W-:Y:S01]  /*4f50*/  FSETP.GTU.FTZ.AND P4, PT, R9, 20, PT ;  /* 0x41a000000900780b */ /* 0x000fe20003f9c000 */
[----:B------:R-:W-:Y:S01]  /*4f60*/  BAR.SYNC.DEFER_BLOCKING 0x0 ;  /* 0x0000000000007b1d */ /* 0x000fe20000010000 */
[--C-:B----4-:R-:W-:Y:S02]  /*4f70*/  FADD.FTZ R13, R2, R59.reuse ;  /* 0x0000003b020d7221 */ /* 0x110fe40000010000 */
[----:B------:R-:W-:Y:S01]  /*4f80*/  FSETP.GTU.FTZ.AND P6, PT, R11, 20, PT ;  /* 0x41a000000b00780b */ /* 0x000fe20003fdc000 */
[----:B-----5:R-:W-:Y:S02]  /*4f90*/  FADD.FTZ R14, R14, R59 ;  /* 0x0000003b0e0e7221 */ /* 0x020fe40000010000 */
[----:B------:R-:W-:-:S03]  /*4fa0*/  FSETP.GTU.FTZ.AND P0, PT, R13, 20, PT ;  /* 0x41a000000d00780b */ /* 0x000fc60003f1c000 */
[----:B------:R-:W-:Y:S01]  /*4fb0*/  @!P3 FMUL.FTZ R3, R12, -1.4426950216293334961 ;  /* 0xbfb8aa3b0c03b820 */ /* 0x000fe20000410000 */
[----:B-1----:R-:W-:Y:S01]  /*4fc0*/  FADD.FTZ R8, R8, R59 ;  /* 0x0000003b08087221 */ /* 0x002fe20000010000 */
[----:B------:R-:W-:Y:S01]  /*4fd0*/  FSETP.GTU.FTZ.AND P5, PT, R14, 20, PT ;  /* 0x41a000000e00780b */ /* 0x000fe20003fbc000 */
[----:B------:R-:W-:-:S03]  /*4fe0*/  @!P4 FMUL.FTZ R9, R9, -1.4426950216293334961 ;  /* 0xbfb8aa3b0909c820 */ /* 0x000fc60000410000 */
[----:B------:R-:W1:Y:S01]  /*4ff0*/  @!P3 MUFU.EX2 R3, R3 ;  /* 0x000000030003b308 */ /* 0x000e620000000800 */
[----:B------:R-:W-:-:S07]  /*5000*/  FADD.FTZ R10, R10, R59 ;  /* 0x0000003b0a0a7221 */ /* 0x000fce0000010000 */
[----:B------:R-:W2:Y:S01]  /*5010*/  @!P4 MUFU.EX2 R9, R9 ;  /* 0x000000090009c308 */ /* 0x000ea20000000800 */
[----:B------:R-:W-:Y:S01]  /*5020*/  STS [R24], R109 ;  /* 0x0000006d18007388 */ /* 0x000fe20000000800 */
[----:B------:R-:W-:-:S03]  /*5030*/  @!P5 FMUL.FTZ R2, R14, -1.4426950216293334961 ;  /* 0xbfb8aa3b0e02d820 */ /* 0x000fc60000410000 */
[----:B------:R-:W-:Y:S01]  /*5040*/  STS [R24+0x4], R107 ;  /* 0x0000046b18007388 */ /* 0x000fe20000000800 */
[----:B-1----:R-:W-:-:S03]  /*5050*/  @!P3 FADD.FTZ R5, R3, 1 ;  /* 0x3f8000000305b421 */ /* 0x002fc60000010000 */
[----:B------:R-:W-:Y:S01]  /*5060*/  STS [R24+0x8], R105 ;  /* 0x0000086918007388 */ /* 0x000fe20000000800 */
[----:B------:R-:W-:Y:S01]  /*5070*/  @!P6 FMUL.FTZ R3, R11, -1.4426950216293334961 ;  /* 0xbfb8aa3b0b03e820 */ /* 0x000fe20000410000 */
[----:B------:R-:W1:Y:S02]  /*5080*/  @!P5 MUFU.EX2 R2, R2 ;  /* 0x000000020002d308 */ /* 0x000e640000000800 */
[----:B------:R-:W-:Y:S01]  /*5090*/  STS [R24+0xc], R103 ;  /* 0x00000c6718007388 */ /* 0x000fe20000000800 */
[----:B0-----:R-:W-:Y:S01]  /*50a0*/  FADD.FTZ R4, R4, R59 ;  /* 0x0000003b04047221 */ /* 0x001fe20000010000 */
[----:B--2---:R-:W-:Y:S02]  /*50b0*/  @!P4 FADD.FTZ R0, R9, 1 ;  /* 0x3f8000000900c421 */ /* 0x004fe40000010000 */
[----:B------:R-:W-:Y:S02]  /*50c0*/  STS [R24+0x10], R101 ;  /* 0x0000106518007388 */ /* 0x000fe40000000800 */
[----:B------:R-:W0:Y:S01]  /*50d0*/  @!P3 MUFU.RCP R5, R5 ;  /* 0x000000050005b308 */ /* 0x000e220000001000 */
[----:B------:R-:W-:Y:S01]  /*50e0*/  FSETP.GTU.FTZ.AND P2, PT, R4, 20, PT ;  /* 0x41a000000400780b */ /* 0x000fe20003f5c000 */
[----:B------:R-:W-:Y:S04]  /*50f0*/  STS [R24+0x14], R99 ;  /* 0x0000146318007388 */ /* 0x000fe80000000800 */
[----:B------:R-:W-:Y:S02]  /*5100*/  STS [R24+0x18], R97 ;  /* 0x0000186118007388 */ /* 0x000fe40000000800 */
[----:B------:R2:W3:Y:S01]  /*5110*/  @!P4 MUFU.RCP R12, R0 ;  /* 0x00000000000cc308 */ /* 0x0004e20000001000 */
[----:B-1----:R-:W-:Y:S01]  /*5120*/  @!P5 FADD.FTZ R2, R2, 1 ;  /* 0x3f8000000202d421 */ /* 0x002fe20000010000 */
[----:B------:R-:W-:Y:S01]  /*5130*/  STS [R24+0x1c], R95 ;  /* 0x00001c5f18007388 */ /* 0x000fe20000000800 */
[----:B------:R-:W-:Y:S01]  /*5140*/  NOP ;  /* 0x0000000000007918 */ /* 0x000fe20000000000 */
[----:B--2---:R-:W-:-:S02]  /*5150*/  @!P0 FMUL.FTZ R0, R13, -1.4426950216293334961 ;  /* 0xbfb8aa3b0d008820 */ /* 0x004fc40000410000 */
[----:B------:R-:W-:Y:S01]  /*5160*/  LDS R9, [R32] ;  /* 0x0000000020097984 */ /* 0x000fe20000000800 */
[----:B0-----:R-:W-:Y:S01]  /*5170*/  @!P3 FMUL.FTZ R96, R96, R5 ;  /* 0x000000056060b220 */ /* 0x001fe20000410000 */
[----:B------:R-:W-:Y:S01]  /*5180*/  FSETP.GTU.FTZ.AND P3, PT, R8, 20, PT ;  /* 0x41a000000800780b */ /* 0x000fe20003f7c000 */
[----:B------:R-:W0:Y:S01]  /*5190*/  @!P6 MUFU.EX2 R3, R3 ;  /* 0x000000030003e308 */ /* 0x000e220000000800 */
[----:B------:R-:W-:Y:S01]  /*51a0*/  LDS R11, [R31+0x80] ;  /* 0x000080001f0b7984 */ /* 0x000fe20000000800 */
[----:B------:R-:W-:Y:S01]  /*51b0*/  @!P2 FMUL.FTZ R4, R4, -1.4426950216293334961 ;  /* 0xbfb8aa3b0404a820 */ /* 0x000fe20000410000 */
[----:B---3--:R-:W-:Y:S02]  /*51c0*/  @!P4 FMUL.FTZ R111, R111, R12 ;  /* 0x0000000c6f6fc220 */ /* 0x008fe40000410000 */
[----:B------:R-:W-:Y:S01]  /*51d0*/  LDS R13, [R30+0x100] ;  /* 0x000100001e0d7984 */ /* 0x000fe20000000800 */
[----:B------:R-:W-:Y:S02]  /*51e0*/  FSETP.GTU.FTZ.AND P4, PT, R10, 20, PT ;  /* 0x41a000000a00780b */ /* 0x000fe40003f9c000 */
[----:B------:R-:W1:Y:S01]  /*51f0*/  @!P0 MUFU.EX2 R0, R0 ;  /* 0x0000000000008308 */ /* 0x000e620000000800 */
[----:B------:R-:W-:Y:S03]  /*5200*/  LDS R15, [R29+0x180] ;  /* 0x000180001d0f7984 */ /* 0x000fe60000000800 */
[----:B------:R-:W-:Y:S01]  /*5210*/  @!P3 FMUL.FTZ R5, R8, -1.4426950216293334961 ;  /* 0xbfb8aa3b0805b820 */ /* 0x000fe20000410000 */
[----:B------:R-:W-:Y:S03]  /*5220*/  LDS R17, [R28+0x200] ;  /* 0x000200001c117984 */ /* 0x000fe60000000800 */
[----:B------:R-:W2:Y:S01]  /*5230*/  @!P2 MUFU.EX2 R4, R4 ;  /* 0x000000040004a308 */ /* 0x000ea20000000800 */
[----:B------:R-:W-:Y:S01]  /*5240*/  LDS R19, [R27+0x280] ;  /* 0x000280001b137984 */ /* 0x000fe20000000800 */
[----:B0-----:R-:W-:Y:S01]  /*5250*/  @!P6 FADD.FTZ R3, R3, 1 ;  /* 0x3f8000000303e421 */ /* 0x001fe20000010000 */
[----:B------:R-:W-:-:S02]  /*5260*/  @!P4 FMUL.FTZ R8, R10, -1.4426950216293334961 ;  /* 0xbfb8aa3b0a08c820 */ /* 0x000fc40000410000 */
[----:B------:R-:W-:Y:S03]  /*5270*/  LDS R21, [R26+0x300] ;  /* 0x000300001a157984 */ /* 0x000fe60000000800 */
[----:B------:R-:W0:Y:S01]  /*5280*/  @!P3 MUFU.EX2 R5, R5 ;  /* 0x000000050005b308 */ /* 0x000e220000000800 */
[----:B------:R-:W-:Y:S01]  /*5290*/  LDS R23, [R25+0x380] ;  /* 0x0003800019177984 */ /* 0x000fe20000000800 */
[----:B-1----:R-:W-:-:S03]  /*52a0*/  @!P0 FADD.FTZ R0, R0, 1 ;  /* 0x3f80000000008421 */ /* 0x002fc60000010000 */
[----:B------:R-:W-:Y:S03]  /*52b0*/  @!P1 STS [UR10+0x420], R34 ;  /* 0x00042022ff009988 */ /* 0x000fe6000800080a */
[----:B------:R-:W1:Y:S01]  /*52c0*/  @!P4 MUFU.EX2 R8, R8 ;  /* 0x000000080008c308 */ /* 0x000e620000000800 */
[----:B------:R-:W-:Y:S01]  /*52d0*/  BAR.SYNC.DEFER_BLOCKING 0x0 ;  /* 0x0000000000007b1d */ /* 0x000fe20000010000 */
[----:B--2---:R-:W-:-:S06]  /*52e0*/  @!P2 FADD.FTZ R4, R4, 1 ;  /* 0x3f8000000404a421 */ /* 0x004fcc0000010000 */
[----:B------:R-:W2:Y:S01]  /*52f0*/  @!P5 MUFU.RCP R12, R2 ;  /* 0x00000002000cd308 */ /* 0x000ea20000001000 */
[----:B0-----:R-:W-:-:S07]  /*5300*/  @!P3 FADD.FTZ R5, R5, 1 ;  /* 0x3f8000000505b421 */ /* 0x001fce0000010000 */
[----:B------:R0:W3:Y:S01]  /*5310*/  @!P6 MUFU.RCP R14, R3 ;  /* 0x00000003000ee308 */ /* 0x0000e20000001000 */
[----:B-1----:R-:W-:-:S07]  /*5320*/  @!P4 FADD.FTZ R8, R8, 1 ;  /* 0x3f8000000808c421 */ /* 0x002fce0000010000 */
[----:B------:R-:W1:Y:S01]  /*5330*/  @!P0 MUFU.RCP R0, R0 ;  /* 0x0000000000008308 */ /* 0x000e620000001000 */
[----:B------:R-:W4:Y:S01]  /*5340*/  LDS R10, [UR10+0x420] ;  /* 0x0004200aff0a7984 */ /* 0x000f220008000800 */
[----:B0-----:R-:W-:-:S04]  /*5350*/  IMAD.WIDE.U32 R2, R63, R64, UR8 ;  /* 0x000000083f027e25 */ /* 0x001fc8000f8e0040 */
[----:B--2---:R-:W-:Y:S01]  /*5360*/  @!P5 FMUL.FTZ R113, R113, R12 ;  /* 0x0000000c7171d220 */ /* 0x004fe20000410000 */
[----:B------:R-:W0:Y:S01]  /*5370*/  LDCU.64 UR8, c[0x0][0x518] ;  /* 0x0000a300ff0877ac */ /* 0x000e220008000a00 */
[----:B------:R-:W-:Y:S01]  /*5380*/  IMAD R12, R63, R65, R3 ;  /* 0x000000413f0c7224 */ /* 0x000fe200078e0203 */
[----:B------:R-:W-:Y:S01]  /*5390*/  IADD3 R3, P5, PT, R49, R2, RZ ;  /* 0x0000000231037210 */ /* 0x000fe20007fbe0ff */
[----:B------:R-:W2:Y:S01]  /*53a0*/  @!P2 MUFU.RCP R4, R4 ;  /* 0x000000040004a308 */ /* 0x000ea20000001000 */
[----:B---3--:R-:W-:-:S07]  /*53b0*/  @!P6 FMUL.FTZ R115, R115, R14 ;  /* 0x0000000e7373e220 */ /* 0x008fce0000410000 */
[----:B------:R-:W3:Y:S01]  /*53c0*/  @!P3 MUFU.RCP R16, R5 ;  /* 0x000000050010b308 */ /* 0x000ee20000001000 */
[----:B-1----:R-:W-:Y:S01]  /*53d0*/  @!P0 FMUL.FTZ R117, R117, R0 ;  /* 0x0000000075758220 */ /* 0x002fe20000410000 */
[----:B------:R-:W-:Y:S02]  /*53e0*/  IADD3.X R0, PT, PT, RZ, R12, RZ, P5, !PT ;  /* 0x0000000cff007210 */ /* 0x000fe40002ffe4ff */
[----:B------:R-:W-:Y:S01]  /*53f0*/  LEA R2, P5, R3, UR14, 0x2 ;  /* 0x0000000e03027c11 */ /* 0x000fe2000f8a10ff */
[----:B0-----:R-:W-:-:S03]  /*5400*/  UIMAD.WIDE.U32 UR4, UR18, UR8, UR4 ;  /* 0x00000008120472a5 */ /* 0x001fc6000f8e0004 */
[----:B------:R-:W0:Y:S01]  /*5410*/  @!P4 MUFU.RCP R8, R8 ;  /* 0x000000080008c308 */ /* 0x000e220000001000 */
[----:B------:R-:W-:Y:S01]  /*5420*/  LEA.HI.X R3, R3, UR15, R0, 0x2, P5 ;  /* 0x0000000f03037c11 */ /* 0x000fe2000a8f1400 */
[----:B--2---:R-:W-:Y:S01]  /*5430*/  @!P2 FMUL.FTZ R119, R119, R4 ;  /* 0x000000047777a220 */ /* 0x004fe20000410000 */
[----:B------:R-:W-:Y:S01]  /*5440*/  UIMAD UR5, UR18, UR9, UR5 ;  /* 0x00000009120572a4 */ /* 0x000fe2000f8e0205 */
[----:B------:R-:W1:Y:S01]  /*5450*/  LDCU.64 UR8, c[0x0][0x560] ;  /* 0x0000ac00ff0877ac */ /* 0x000e620008000a00 */
[----:B---3--:R-:W-:Y:S01]  /*5460*/  @!P3 FMUL.FTZ R121, R121, R16 ;  /* 0x000000107979b220 */ /* 0x008fe20000410000 */
[----:B----4-:R-:W-:Y:S01]  /*5470*/  ISETP.GE.AND P6, PT, R49, R10, PT ;  /* 0x0000000a3100720c */ /* 0x010fe20003fc6270 */
[----:B0-----:R-:W-:Y:S01]  /*5480*/  @!P4 FMUL.FTZ R123, R123, R8 ;  /* 0x000000087b7bc220 */ /* 0x001fe20000410000 */
        /* <DEDUP_REMOVED lines=9> */
[----:B------:R0:W-:Y:S04]  /*5520*/  @!P2 STG.E desc[UR16][R2.64+0x180], R15 ;  /* 0x0001800f0200a986 */ /* 0x0001e8000c101910 */
[----:B------:R-:W-:Y:S04]  /*5530*/  @!P3 STG.E desc[UR16][R2.64+0x200], R17 ;  /* 0x000200110200b986 */ /* 0x000fe8000c101910 */
[----:B------:R-:W-:Y:S04]  /*5540*/  @!P4 STG.E desc[UR16][R2.64+0x280], R19 ;  /* 0x000280130200c986 */ /* 0x000fe8000c101910 */
[----:B------:R-:W-:Y:S01]  /*5550*/  @!P0 STG.E desc[UR16][R2.64+0x100], R13 ;  /* 0x0001000d02008986 */ /* 0x000fe2000c101910 */
[----:B0-----:R-:W0:Y:S03]  /*5560*/  LDC.64 R14, c[0x0][0x520] ;  /* 0x00014800ff0e7b82 */ /* 0x001e260000000a00 */
[----:B------:R-:W-:Y:S04]  /*5570*/  @!P5 STG.E desc[UR16][R2.64+0x300], R21 ;  /* 0x000300150200d986 */ /* 0x000fe8000c101910 */
[----:B------:R0:W-:Y:S01]  /*5580*/  @!P6 STG.E desc[UR16][R2.64+0x380], R23 ;  /* 0x000380170200e986 */ /* 0x0001e2000c101910 */
[----:B------:R-:W-:Y:S01]  /*5590*/  BAR.SYNC.DEFER_BLOCKING 0x0 ;  /* 0x0000000000007b1d */ /* 0x000fe20000010000 */
[----:B0-----:R-:W-:-:S04]  /*55a0*/  IMAD.WIDE.U32 R2, R63, R14, UR4 ;  /* 0x000000043f027e25 */ /* 0x001fc8000f8e000e */
[----:B------:R-:W-:Y:S01]  /*55b0*/  IMAD R4, R63, R15, R3 ;  /* 0x0000000f3f047224 */ /* 0x000fe200078e0203 */
[----:B------:R-:W-:-:S04]  /*55c0*/  IADD3 R3, P0, PT, R49, R2, RZ ;  /* 0x0000000231037210 */ /* 0x000fc80007f1e0ff */
[----:B------:R-:W-:Y:S01]  /*55d0*/  IADD3.X R4, PT, PT, RZ, R4, RZ, P0, !PT ;  /* 0x00000004ff047210 */ /* 0x000fe200007fe4ff */
[----:B------:R0:W-:Y:S01]  /*55e0*/  STS [R24], R96 ;  /* 0x0000006018007388 */ /* 0x0001e20000000800 */
[----:B-1----:R-:W-:-:S03]  /*55f0*/  LEA R2, P0, R3, UR8, 0x2 ;  /* 0x0000000803027c11 */ /* 0x002fc6000f8010ff */
[----:B------:R-:W-:Y:S01]  /*5600*/  STS [R24+0x4], R111 ;  /* 0x0000046f18007388 */ /* 0x000fe20000000800 */
[----:B------:R-:W-:-:S03]  /*5610*/  LEA.HI.X R3, R3, UR9, R4, 0x2, P0 ;  /* 0x0000000903037c11 */ /* 0x000fc600080f1404 */
[----:B------:R-:W-:Y:S01]  /*5620*/  STS [R24+0x8], R113 ;  /* 0x0000087118007388 */ /* 0x000fe20000000800 */
[----:B0-----:R-:W-:-:S03]  /*5630*/  FADD.FTZ R96, R96, R53 ;  /* 0x0000003560607221 */ /* 0x001fc60000010000 */
        /* <DEDUP_REMOVED lines=47> */
.L_x_8474:
        /* <DEDUP_REMOVED lines=34> */
.L_x_8501:
[----:B------:R-:W-:Y:S05]  /*5b50*/  BSYNC.RECONVERGENT B0 ;  /* 0x0000000000007941 */ /* 0x000fea0003800200 */
.L_x_8500:
        /* <DEDUP_REMOVED lines=26> */
.L_x_8503:
[----:B------:R-:W-:Y:S05]  /*5d00*/  BSYNC.RECONVERGENT B0 ;  /* 0x0000000000007941 */ /* 0x000fea0003800200 */
.L_x_8502:
        /* <DEDUP_REMOVED lines=22> */
.L_x_8505:
        /* <DEDUP_REMOVED lines=51> */
.L_x_8504:
[----:B------:R-:W-:Y:S05]  /*61a0*/  EXIT ;  /* 0x000000000000794d */ /* 0x000fea0003800000 */
.L_x_8506:
        /* <DEDUP_REMOVED lines=13> */
.L_x_10508:


//--------------------- .text._Z25selective_scan_bwd_kernelI32Selective_Scan_bwd_kernel_traitsILi32ELi8ELb0ELb0ELb1ELb0ELb0EffEEv12SSMParamsBwd --------------------------
	.section	.text._Z25selective_scan_bwd_kernelI32Selective_Scan_bwd_kernel_traitsILi32ELi8ELb0ELb0ELb1ELb0ELb0EffEEv12SSMParamsBwd,"ax",@progbits
	.align	128
        .global         _Z25selective_scan_bwd_kernelI32Selective_Scan_bwd_kernel_traitsILi32ELi8ELb0ELb0ELb1ELb0ELb0EffEEv12SSMParamsBwd
        .type           _Z25selective_scan_bwd_kernelI32Selective_Scan_bwd_kernel_traitsILi32ELi8ELb0ELb0ELb1ELb0ELb0EffEEv12SSMParamsBwd,@function
        .size           _Z25selective_scan_bwd_kernelI32Selective_Scan_bwd_kernel_traitsILi32ELi8ELb0ELb0ELb1ELb0ELb0EffEEv12SSMParamsBwd,(.L_x_10509 - _Z25selective_scan_bwd_kernelI32Selective_Scan_bwd_kernel_traitsILi32ELi8ELb0ELb0ELb1ELb0ELb0EffEEv12SSMParamsBwd)
        .other          _Z25selective_scan_bwd_kernelI32Selective_Scan_bwd_kernel_traitsILi32ELi8ELb0ELb0ELb1ELb0ELb0EffEEv12SSMParamsBwd,@"STO_CUDA_ENTRY STV_DEFAULT"
_Z25selective_scan_bwd_kernelI32Selective_Scan_bwd_kernel_traitsILi32ELi8ELb0ELb0ELb1ELb0ELb0EffEEv12SSMParamsBwd:
.text._Z25selective_scan_bwd_kernelI32Selective_Scan_bwd_kernel_traitsILi32ELi8ELb0ELb0ELb1ELb0ELb0EffEEv12SSMParamsBwd:
        /* <DEDUP_REMOVED lines=38> */
[----:B------:R-:W-:-:S05]  /*0260*/  IMAD.HI.U32 R0, R7, R2, RZ ;  /* 0x0000000207007227 */ /* 0x000fca00078e00ff */
[----:B------:R-:W-:Y:S02]  /*0270*/  IADD3 R3, PT, PT, -R0, RZ, RZ ;  /* 0x000000ff00037210 */ /* 0x000fe40007ffe1ff */
[----:B---3--:R-:W-:-:S03]  /*0280*/  ISETP.NE.U32.AND P0, PT, R4, RZ, PT ;  /* 0x000000ff0400720c */ /* 0x008fc60003f05070 */
[----:B------:R-:W-:Y:S01]  /*0290*/  IMAD R2, R9, R3, R2 ;  /* 0x0000000309027224 */ /* 0x000fe200078e0202 */
[----:B------:R-:W-:-:S04]  /*02a0*/  ISETP.NE.AND.EX P0, PT, R5, RZ, PT, P0 ;  /* 0x000000ff0500720c */ /* 0x000fc80003f05300 */
[----:B------:R-:W-:Y:S01]  /*02b0*/  ISETP.GT.U32.AND P2, PT, R9, R2, PT ;  /* 0x000000020900720c */ /* 0x000fe20003f44070 */
[----:B------:R-:W-:Y:S02]  /*02c0*/  UIMAD.WIDE.U32 UR4, UR18, UR8, URZ ;  /* 0x00000008120472a5 */ /* 0x000fe4000f8e00ff */
[----:B------:R-:W-:Y:S02]  /*02d0*/  UIMAD.WIDE.U32 UR6, UR18, UR12, URZ ;  /* 0x0000000c120672a5 */ /* 0x000fe4000f8e00ff */
[----:B------:R-:W-:Y:S02]  /*02e0*/  UIMAD UR9, UR18, UR9, UR5 ;  /* 0x00000009120972a4 */ /* 0x000fe4000f8e0205 */
[----:B------:R-:W-:Y:S02]  /*02f0*/  UIMAD UR8, UR18, UR13, UR7 ;  /* 0x0000000d120872a4 */ /* 0x000fe4000f8e0207 */
[----:B------:R-:W3:Y:S04]  /*0300*/  @P0 LDC R10, c[0x0][0x384] ;  /* 0x0000e100ff0a0b82 */ /* 0x000ee80000000800 */
[----:B------:R-:W-:Y:S01]  /*0310*/  @!P2 IMAD.IADD R2, R2, 0x1, -R9 ;  /* 0x000000010202a824 */ /* 0x000fe200078e0a09 */
[----:B------:R-:W-:-:S02]  /*0320*/  MOV R3, UR5 ;  /* 0x0000000500037c02 */ /* 0x000fc40008000f00 */
[----:B------:R-:W-:Y:S01]  /*0330*/  MOV R3, UR9 ;  /* 0x0000000900037c02 */ /* 0x000fe20008000f00 */
[----:B------:R-:W2:Y:S01]  /*0340*/  @P0 LDC R21, c[0x0][0x38c] ;  /* 0x0000e300ff150b82 */ /* 0x000ea20000000800 */
[----:B------:R-:W-:Y:S02]  /*0350*/  ISETP.GE.U32.AND P1, PT, R2, R9, PT ;  /* 0x000000090200720c */ /* 0x000fe40003f26070 */
[----:B------:R-:W-:Y:S01]  /*0360*/  MOV R2, UR4 ;  /* 0x0000000400027c02 */ /* 0x000fe20008000f00 */
[----:B------:R-:W-:Y:S01]  /*0370*/  IMAD.U32 R5, RZ, RZ, UR7 ;  /* 0x00000007ff057e24 */ /* 0x000fe2000f8e00ff */
[----:B------:R-:W-:Y:S01]  /*0380*/  MOV R5, UR8 ;  /* 0x0000000800057c02 */ /* 0x000fe20008000f00 */
[----:B------:R-:W1:Y:S01]  /*0390*/  LDCU.64 UR8, c[0x0][0x498] ;  /* 0x00009300ff0877ac */ /* 0x000e620008000a00 */
[C---:B------:R-:W-:Y:S01]  /*03a0*/  LOP3.LUT R6, R37.reuse, R8, RZ, 0x3c, !PT ;  /* 0x0000000825067212 */ /* 0x040fe200078e3cff */
[----:B------:R-:W-:Y:S01]  /*03b0*/  IMAD.WIDE.U32 R2, R37, UR10, R2 ;  /* 0x0000000a25027c25 */ /* 0x000fe2000f8e0002 */
[----:B------:R-:W-:-:S03]  /*03c0*/  @!P2 IADD3 R0, PT, PT, R0, 0x1, RZ ;  /* 0x000000010000a810 */ /* 0x000fc60007ffe0ff */
[----:B------:R-:W-:Y:S01]  /*03d0*/  IMAD R13, R37, UR11, R3 ;  /* 0x0000000b250d7c24 */ /* 0x000fe2000f8e0203 */
[----:B------:R-:W0:Y:S01]  /*03e0*/  LDCU.64 UR10, c[0x0][0x3d0] ;  /* 0x00007a00ff0a77ac */ /* 0x000e220008000a00 */
[----:B------:R-:W-:Y:S02]  /*03f0*/  ISETP.GE.AND P3, PT, R6, RZ, PT ;  /* 0x000000ff0600720c */ /* 0x000fe40003f66270 */
[----:B------:R-:W-:Y:S01]  /*0400*/  @P1 IADD3 R0, PT, PT, R0, 0x1, RZ ;  /* 0x0000000100001810 */ /* 0x000fe20007ffe0ff */
[----:B------:R-:W4:Y:S01]  /*0410*/  @P0 LDC.64 R6, c[0x0][0x480] ;  /* 0x00012000ff060b82 */ /* 0x000f220000000a00 */
[----:B------:R-:W-:Y:S02]  /*0420*/  ISETP.NE.AND P2, PT, R8, RZ, PT ;  /* 0x000000ff0800720c */ /* 0x000fe40003f45270 */
[----:B------:R-:W-:Y:S01]  /*0430*/  MOV R47, R0 ;  /* 0x00000000002f7202 */ /* 0x000fe20000000f00 */
[----:B---3--:R-:W-:-:S04]  /*0440*/  @P0 IMAD R0, R10, UR18, R37 ;  /* 0x000000120a000c24 */ /* 0x008fc8000f8e0225 */
[----:B------:R-:W-:Y:S01]  /*0450*/  @P0 IMAD R0, R0, R19, RZ ;  /* 0x0000001300000224 */ /* 0x000fe200078e02ff */
[----:B-1----:R-:W-:Y:S01]  /*0460*/  UIMAD.WIDE.U32 UR4, UR18, UR8, URZ ;  /* 0x00000008120472a5 */ /* 0x002fe2000f8e00ff */
[----:B------:R-:W-:Y:S01]  /*0470*/  @!P3 IMAD.MOV R47, RZ, RZ, -R47 ;  /* 0x000000ffff2fb224 */ /* 0x000fe200078e0a2f */
[C---:B------:R-:W-:Y:S01]  /*0480*/  LEA R9, R19.reuse, 0xffffff00, 0x8 ;  /* 0xffffff0013097811 */ /* 0x040fe200078e40ff */
[----:B--2---:R-:W-:Y:S01]  /*0490*/  @P0 IMAD R3, R0, R21, RZ ;  /* 0x0000001500030224 */ /* 0x004fe200078e02ff */
[----:B------:R-:W-:Y:S01]  /*04a0*/  ISETP.GE.AND P1, PT, R19, 0x1, PT ;  /* 0x000000011300780c */ /* 0x000fe20003f26270 */
[----:B------:R-:W1:Y:S01]  /*04b0*/  LDC.64 R20, c[0x0][0x450] ;  /* 0x00011400ff147b82 */ /* 0x000e620000000a00 */
[----:B------:R-:W-:Y:S01]  /*04c0*/  @!P2 LOP3.LUT R47, RZ, R8, RZ, 0x33, !PT ;  /* 0x00000008ff2fa212 */ /* 0x000fe200078e33ff */
[----:B------:R-:W-:Y:S01]  /*04d0*/  UIMAD UR5, UR18, UR9, UR5 ;  /* 0x00000009120572a4 */ /* 0x000fe2000f8e0205 */
[----:B------:R-:W-:Y:S01]  /*04e0*/  MOV R4, UR6 ;  /* 0x0000000600047c02 */ /* 0x000fe20008000f00 */
[----:B0-----:R-:W-:-:S04]  /*04f0*/  UIMAD.WIDE.U32 UR6, UR18, UR10, URZ ;  /* 0x0000000a120672a5 */ /* 0x001fc8000f8e00ff */
[----:B------:R-:W0:Y:S01]  /*0500*/  LDC.64 R18, c[0x0][0x4a8] ;  /* 0x00012a00ff127b82 */ /* 0x000e220000000a00 */
[----:B------:R-:W2:Y:S01]  /*0510*/  LDCU.64 UR8, c[0x0][0x4c8] ;  /* 0x00009900ff0877ac */ /* 0x000ea20008000a00 */
[----:B------:R-:W-:Y:S01]  /*0520*/  SHF.R.S32.HI R23, RZ, 0x1f, R47 ;  /* 0x0000001fff177819 */ /* 0x000fe2000001142f */
[----:B------:R-:W-:Y:S01]  /*0530*/  IMAD.WIDE.U32 R4, R37, UR14, R4 ;  /* 0x0000000e25047c25 */ /* 0x000fe2000f8e0004 */
[----:B------:R-:W-:Y:S01]  /*0540*/  UIMAD UR7, UR18, UR11, UR7 ;  /* 0x0000000b120772a4 */ /* 0x000fe2000f8e0207 */
[----:B------:R-:W-:Y:S02]  /*0550*/  CS2R R32, SRZ ;  /* 0x0000000000207805 */ /* 0x000fe4000001ff00 */
[----:B------:R-:W-:Y:S01]  /*0560*/  IMAD R0, R23, R14, RZ ;  /* 0x0000000e17007224 */ /* 0x000fe200078e02ff */
[----:B------:R-:W-:Y:S01]  /*0570*/  IADD3 R42, P2, PT, R9, R2, RZ ;  /* 0x00000002092a7210 */ /* 0x000fe20007f5e0ff */
[----:B----4-:R-:W-:Y:S01]  /*0580*/  @P0 IMAD.WIDE R32, R3, 0x8, R6 ;  /* 0x0000000803200825 */ /* 0x010fe200078e0206 */
[----:B------:R-:W-:-:S03]  /*0590*/  IADD3 R46, P3, PT, R9, R4, RZ ;  /* 0x00000004092e7210 */ /* 0x000fc60007f7e0ff */
[C---:B------:R-:W-:Y:S02]  /*05a0*/  IMAD R11, R37.reuse, UR15, R5 ;  /* 0x0000000f250b7c24 */ /* 0x040fe4000f8e0205 */
[----:B------:R-:W-:-:S04]  /*05b0*/  IMAD.WIDE.U32 R2, R37, R16, UR4 ;  /* 0x0000000425027e25 */ /* 0x000fc8000f8e0010 */
[----:B------:R-:W-:Y:S01]  /*05c0*/  IMAD.WIDE.U32 R4, R47, R14, UR6 ;  /* 0x000000062f047e25 */ /* 0x000fe2000f8e000e */
[----:B------:R-:W-:-:S03]  /*05d0*/  IADD3 R2, P4, PT, R9, R2, RZ ;  /* 0x0000000209027210 */ /* 0x000fc60007f9e0ff */
[----:B------:R-:W-:Y:S01]  /*05e0*/  IMAD R15, R47, R15, R0 ;  /* 0x0000000f2f0f7224 */ /* 0x000fe200078e0200 */
[----:B------:R-:W-:Y:S01]  /*05f0*/  SHF.R.S32.HI R0, RZ, 0x1f, R9 ;  /* 0x0000001fff007819 */ /* 0x000fe20000011409 */
[----:B------:R-:W-:Y:S01]  /*0600*/  IMAD R7, R37, R17, R3 ;  /* 0x0000001125077224 */ /* 0x000fe200078e0203 */
[----:B------:R-:W-:Y:S02]  /*0610*/  IADD3 R9, P5, PT, R9, R4, RZ ;  /* 0x0000000409097210 */ /* 0x000fe40007fbe0ff */
[----:B------:R-:W-:Y:S02]  /*0620*/  IADD3 R15, PT, PT, R5, R15, RZ ;  /* 0x0000000f050f7210 */ /* 0x000fe40007ffe0ff */
[C---:B------:R-:W-:Y:S02]  /*0630*/  IADD3.X R4, PT, PT, R0.reuse, R13, RZ, P2, !PT ;  /* 0x0000000d00047210 */ /* 0x040fe400017fe4ff */
[----:B------:R-:W-:Y:S02]  /*0640*/  IADD3.X R3, PT, PT, R0, R11, RZ, P3, !PT ;  /* 0x0000000b00037210 */ /* 0x000fe40001ffe4ff */
[----:B------:R-:W-:-:S02]  /*0650*/  LEA R40, P0, R42, R40, 0x2 ;  /* 0x000000282a287211 */ /* 0x000fc400078010ff */
[----:B------:R-:W-:Y:S01]  /*0660*/  LEA R44, P2, R46, R44, 0x2 ;  /* 0x0000002c2e2c7211 */ /* 0x000fe200078410ff */
[C---:B--2---:R-:W-:Y:S01]  /*0670*/  IMAD.WIDE.U32 R30, R37.reuse, UR8, RZ ;  /* 0x00000008251e7c25 */ /* 0x044fe2000f8e00ff */
[----:B------:R-:W-:Y:S02]  /*0680*/  LEA.HI.X R42, R42, R41, R4, 0x2, P0 ;  /* 0x000000292a2a7211 */ /* 0x000fe400000f1404 */
[----:B------:R-:W-:Y:S01]  /*0690*/  LEA.HI.X R46, R46, R45, R3, 0x2, P2 ;  /* 0x0000002d2e2e7211 */ /* 0x000fe200010f1403 */
[C---:B------:R-:W-:Y:S01]  /*06a0*/  IMAD.X R52, R0.reuse, 0x1, R15, P5 ;  /* 0x0000000100347824 */ /* 0x040fe200028e060f */
[----:B------:R-:W-:Y:S01]  /*06b0*/  IADD3.X R50, PT, PT, R0, R7, RZ, P4, !PT ;  /* 0x0000000700327210 */ /* 0x000fe200027fe4ff */
[----:B0-----:R-:W-:Y:S01]  /*06c0*/  IMAD.WIDE.U32 R28, R37, R18, RZ ;  /* 0x00000012251c7225 */ /* 0x001fe200078e00ff */
[----:B------:R-:W-:Y:S02]  /*06d0*/  LEA R48, P0, R2, R48, 0x2 ;  /* 0x0000003002307211 */ /* 0x000fe400078010ff */
[----:B-1----:R-:W-:Y:S01]  /*06e0*/  LEA R51, P2, R9, R20, 0x2 ;  /* 0x0000001409337211 */ /* 0x002fe200078410ff */
[----:B------:R-:W-:-:S02]  /*06f0*/  IMAD R41, R37, UR9, R31 ;  /* 0x0000000925297c24 */ /* 0x000fc4000f8e021f */
[----:B------:R-:W-:Y:S01]  /*0700*/  HFMA2 R45, -RZ, RZ, 0, 0 ;  /* 0x00000000ff2d7431 */ /* 0x000fe200000001ff */
[----:B------:R-:W-:Y:S01]  /*0710*/  LEA.HI.X R50, R2, R49, R50, 0x2, P0 ;  /* 0x0000003102327211 */ /* 0x000fe200000f1432 */
[----:B------:R-:W-:Y:S01]  /*0720*/  IMAD R43, R37, R19, R29 ;  /* 0x00000013252b7224 */ /* 0x000fe200078e021d */
        /* <DEDUP_REMOVED lines=14> */
[----:B---3--:R-:W-:-:S04]  /*0810*/  IMAD R0, R23, UR10, RZ ;  /* 0x0000000a17007c24 */ /* 0x008fc8000f8e02ff */
        /* <DEDUP_REMOVED lines=9> */
[C---:B------:R-:W-:Y:S01]  /*08b0*/  VIADD R7, R26.reuse, 0x20 ;  /* 0x000000201a077836 */ /* 0x040fe20000000000 */
[C---:B------:R-:W-:Y:S01]  /*08c0*/  IADD3 R17, PT, PT, R26.reuse, 0xc0, RZ ;  /* 0x000000c01a117810 */ /* 0x040fe20007ffe0ff */
[----:B------:R-:W-:Y:S01]  /*08d0*/  IMAD.WIDE.U32 R20, R47, UR10, R2 ;  /* 0x0000000a2f147c25 */ /* 0x000fe2000f8e0002 */
[C---:B------:R-:W-:Y:S01]  /*08e0*/  SHF.L.U32 R3, R26.reuse, 0x3, RZ ;  /* 0x000000031a037819 */ /* 0x040fe200000006ff */
[----:B------:R-:W-:Y:S01]  /*08f0*/  UIADD3 UR5, UPT, UPT, UR4, 0x430, URZ ;  /* 0x0000043004057890 */ /* 0x000fe2000fffe0ff */
[C---:B------:R-:W-:Y:S01]  /*0900*/  LEA.HI R55, R26.reuse, R26, RZ, 0x1b ;  /* 0x0000001a1a377211 */ /* 0x040fe200078fd8ff */
[C---:B------:R-:W-:Y:S01]  /*0910*/  VIADD R19, R26.reuse, 0xe0 ;  /* 0x000000e01a137836 */ /* 0x040fe20000000000 */
[----:B------:R-:W-:Y:S01]  /*0920*/  LOP3.LUT R5, R3, 0x1f00, RZ, 0xc0, !PT ;  /* 0x00001f0003057812 */ /* 0x000fe200078ec0ff */
[C---:B------:R-:W-:Y:S01]  /*0930*/  IMAD R47, R37.reuse, UR7, R25 ;  /* 0x00000007252f7c24 */ /* 0x040fe2000f8e0219 */
[-C--:B------:R-:W-:Y:S01]  /*0940*/  LEA.HI R57, R26, R3.reuse, RZ, 0x1e ;  /* 0x000000031a397211 */ /* 0x080fe200078ff0ff */
[----:B------:R-:W-:Y:S01]  /*0950*/  IMAD R49, R37, UR9, R23 ;  /* 0x0000000925317c24 */ /* 0x000fe2000f8e0217 */
        /* <DEDUP_REMOVED lines=8> */
[----:B------:R-:W-:Y:S02]  /*09e0*/  LOP3.LUT R56, R5, 0x1f, R26, 0xf8, !PT ;  /* 0x0000001f05387812 */ /* 0x000fe400078ef81a */
[----:B--2---:R-:W-:Y:S02]  /*09f0*/  MOV R53, UR6 ;  /* 0x0000000600357c02 */ /* 0x004fe40008000f00 */
[C---:B------:R-:W-:Y:S02]  /*0a00*/  LOP3.LUT R158, R26.reuse, 0x1f, RZ, 0xc0, !PT ;  /* 0x0000001f1a9e7812 */ /* 0x040fe400078ec0ff */
[----:B------:R-:W-:Y:S02]  /*0a10*/  IADD3 R54, PT, PT, R26, 0x200, RZ ;  /* 0x000002001a367810 */ /* 0x000fe40007ffe0ff */
        /* <DEDUP_REMOVED lines=11> */
[C---:B------:R-:W-:Y:S02]  /*0ad0*/  LOP3.LUT R73, R56.reuse, 0x20, RZ, 0xfc, !PT ;  /* 0x0000002038497812 */ /* 0x040fe400078efcff */
[----:B------:R-:W-:-:S02]  /*0ae0*/  LOP3.LUT R72, R56, 0x40, RZ, 0xfc, !PT ;  /* 0x0000004038487812 */ /* 0x000fc400078efcff */
[C---:B------:R-:W-:Y:S02]  /*0af0*/  LOP3.LUT R71, R56.reuse, 0x60, RZ, 0xfc, !PT ;  /* 0x0000006038477812 */ /* 0x040fe400078efcff */
[C---:B------:R-:W-:Y:S02]  /*0b00*/  LOP3.LUT R70, R56.reuse, 0x80, RZ, 0xfc, !PT ;  /* 0x0000008038467812 */ /* 0x040fe400078efcff */
[C---:B------:R-:W-:Y:S02]  /*0b10*/  LOP3.LUT R69, R56.reuse, 0xa0, RZ, 0xfc, !PT ;  /* 0x000000a038457812 */ /* 0x040fe400078efcff */
[C---:B------:R-:W-:Y:S02]  /*0b20*/  LOP3.LUT R68, R56.reuse, 0xc0, RZ, 0xfc, !PT ;  /* 0x000000c038447812 */ /* 0x040fe400078efcff */
[----:B------:R-:W-:Y:S02]  /*0b30*/  LOP3.LUT R67, R56, 0xe0, RZ, 0xfc, !PT ;  /* 0x000000e038437812 */ /* 0x000fe400078efcff */
[----:B------:R-:W-:-:S07]  /*0b40*/  IADD3 R66, PT, PT, R21, R35, RZ ;  /* 0x0000002315427210 */ /* 0x000fce0007ffe0ff */
.L_x_8531:
[----:B0-----:R-:W0:Y:S01]  /*0b50*/  LDCU UR4, c[0x0][0x388] ;  /* 0x00007100ff0477ac */ /* 0x001e220008000800 */
[----:B------:R-:W-:Y:S02]  /*0b60*/  IADD3 R65, PT, PT, R53, -0x1, RZ ;  /* 0xffffffff35417810 */ /* 0x000fe40007ffe0ff */
[----:B------:R-:W-:Y:S02]  /*0b70*/  CS2R R8, SRZ ;  /* 0x0000000000087805 */ /* 0x000fe4000001ff00 */
[----:B------:R-:W-:Y:S01]  /*0b80*/  SHF.L.U32 R7, R56, 0x2, RZ ;  /* 0x0000000238077819 */ /* 0x000fe200000006ff */
[----:B------:R-:W-:Y:S01]  /*0b90*/  HFMA2 R13, -RZ, RZ, 0, 0 ;  /* 0x00000000ff0d7431 */ /* 0x000fe200000001ff */
[----:B------:R-:W-:Y:S01]  /*0ba0*/  MOV R0, RZ ;  /* 0x000000ff00007202 */ /* 0x000fe20000000f00 */
[----:B------:R-:W-:Y:S01]  /*0bb0*/  IMAD.SHL.U32 R18, R65, 0x100, RZ ;  /* 0x0000010041127824 */ /* 0x000fe200078e00ff */
[----:B------:R-:W-:Y:S02]  /*0bc0*/  IADD3 R2, P0, PT, R7, R40, RZ ;  /* 0x0000002807027210 */ /* 0x000fe40007f1e0ff */
[----:B------:R-:W-:-:S02]  /*0bd0*/  CS2R R10, SRZ ;  /* 0x00000000000a7805 */ /* 0x000fc4000001ff00 */
[C---:B------:R-:W-:Y:S01]  /*0be0*/  IADD3 R4, P2, PT, R7.reuse, R44, RZ ;  /* 0x0000002c07047210 */ /* 0x040fe20007f5e0ff */
[----:B------:R-:W-:Y:S01]  /*0bf0*/  IMAD.MOV.U32 R15, RZ, RZ, RZ ;  /* 0x000000ffff0f7224 */ /* 0x000fe200078e00ff */
[----:B------:R-:W-:Y:S02]  /*0c00*/  IADD3.X R3, PT, PT, RZ, R42, RZ, P0, !PT ;  /* 0x0000002aff037210 */ /* 0x000fe400007fe4ff */
[----:B------:R-:W-:Y:S02]  /*0c10*/  IADD3 R6, P3, PT, R7, R48, RZ ;  /* 0x0000003007067210 */ /* 0x000fe40007f7e0ff */
[----:B------:R-:W-:Y:S02]  /*0c20*/  IADD3.X R5, PT, PT, RZ, R46, RZ, P2, !PT ;  /* 0x0000002eff057210 */ /* 0x000fe400017fe4ff */
[----:B------:R-:W-:Y:S02]  /*0c30*/  IADD3.X R7, PT, PT, RZ, R50, RZ, P3, !PT ;  /* 0x00000032ff077210 */ /* 0x000fe40001ffe4ff */
[----:B0-----:R-:W-:-:S04]  /*0c40*/  IADD3 R75, PT, PT, -R18, UR4, RZ ;  /* 0x00000004124b7c10 */ /* 0x001fc8000fffe1ff */
        /* <DEDUP_REMOVED lines=11> */
[----:B---3--:R-:W3:Y:S01]  /*0d00*/  @!P0 LDG.E R0, desc[UR16][R2.64+0x80] ;  /* 0x0000801002008981 */ /* 0x008ee2000c1e1900 */
[----:B------:R-:W0:Y:S01]  /*0d10*/  S2R R79, SR_LANEID ;  /* 0x00000000004f7919 */ /* 0x000e220000000000 */
[----:B-1----:R-:W1:Y:S01]  /*0d20*/  S2UR UR5, SR_CgaCtaId ;  /* 0x00000000000579c3 */ /* 0x002e620000008800 */
[----:B------:R-:W-:Y:S01]  /*0d30*/  UMOV UR4, 0x400 ;  /* 0x0000040000047882 */ /* 0x000fe20000000000 */
[----:B------:R-:W-:Y:S01]  /*0d40*/  P2R R35, PR, RZ, 0x1 ;  /* 0x00000001ff237803 */ /* 0x000fe20000000000 */
[----:B----4-:R-:W4:Y:S04]  /*0d50*/  @!P1 LDG.E R11, desc[UR16][R2.64+0x100] ;  /* 0x00010010020b9981 */ /* 0x010f28000c1e1900 */
[----:B------:R-:W4:Y:S04]  /*0d60*/  @!P2 LDG.E R13, desc[UR16][R2.64+0x180] ;  /* 0x00018010020da981 */ /* 0x000f28000c1e1900 */
[----:B------:R-:W4:Y:S04]  /*0d70*/  @!P3 LDG.E R8, desc[UR16][R2.64+0x200] ;  /* 0x000200100208b981 */ /* 0x000f28000c1e1900 */
[----:B------:R-:W4:Y:S04]  /*0d80*/  @!P4 LDG.E R15, desc[UR16][R2.64+0x280] ;  /* 0x00028010020fc981 */ /* 0x000f28000c1e1900 */
[----:B------:R-:W4:Y:S04]  /*0d90*/  @!P5 LDG.E R10, desc[UR16][R2.64+0x300] ;  /* 0x00030010020ad981 */ /* 0x000f28000c1e1900 */
[----:B------:R0:W4:Y:S01]  /*0da0*/  @!P6 LDG.E R17, desc[UR16][R2.64+0x380] ;  /* 0x000380100211e981 */ /* 0x000122000c1e1900 */
[----:B-1----:R-:W-:Y:S01]  /*0db0*/  ULEA UR5, UR5, UR4, 0x18 ;  /* 0x0000000405057291 */ /* 0x002fe2000f8ec0ff */
[----:B------:R-:W-:Y:S01]  /*0dc0*/  ISETP.GE.AND P0, PT, R56, R75, PT ;  /* 0x0000004b3800720c */ /* 0x000fe20003f06270 */
[----:B------:R-:W1:Y:S01]  /*0dd0*/  LDCU UR4, c[0x0][0x38c] ;  /* 0x00007180ff0477ac */ /* 0x000e620008000800 */
[----:B0-----:R-:W-:-:S02]  /*0de0*/  IADD3 R12, PT, PT, R79, 0x20, RZ ;  /* 0x000000204f0c7810 */ /* 0x001fc40007ffe0ff */
[C---:B------:R-:W-:Y:S02]  /*0df0*/  IADD3 R14, PT, PT, R79.reuse, 0x40, RZ ;  /* 0x000000404f0e7810 */ /* 0x040fe40007ffe0ff */
[-C--:B------:R-:W-:Y:S02]  /*0e00*/  LEA.HI.SX32 R76, R79, R79.reuse, 0x1b ;  /* 0x0000004f4f4c7211 */ /* 0x080fe400078fdaff */
[-C--:B------:R-:W-:Y:S02]  /*0e10*/  LEA.HI.SX32 R12, R12, R79.reuse, 0x1b ;  /* 0x0000004f0c0c7211 */ /* 0x080fe400078fdaff */
[----:B------:R-:W-:Y:S02]  /*0e20*/  LEA.HI.SX32 R14, R14, R79, 0x1b ;  /* 0x0000004f0e0e7211 */ /* 0x000fe400078fdaff */
[----:B------:R-:W-:Y:S02]  /*0e30*/  LEA R76, R76, UR5, 0x2 ;  /* 0x000000054c4c7c11 */ /* 0x000fe4000f8e10ff */
[----:B------:R-:W-:-:S02]  /*0e40*/  LEA R77, R12, UR5, 0x2 ;  /* 0x000000050c4d7c11 */ /* 0x000fc4000f8e10ff */
[----:B------:R-:W-:Y:S01]  /*0e50*/  LEA R78, R14, UR5, 0x2 ;  /* 0x000000050e4e7c11 */ /* 0x000fe2000f8e10ff */
[C---:B------:R-:W-:Y:S01]  /*0e60*/  VIADD R14, R79.reuse, 0xa0 ;  /* 0x000000a04f0e7836 */ /* 0x040fe20000000000 */
        /* <DEDUP_REMOVED lines=10> */
[----:B------:R-:W-:-:S02]  /*0f10*/  CS2R R2, SRZ ;  /* 0x0000000000027805 */ /* 0x000fc4000001ff00 */
[----:B------:R-:W-:Y:S01]  /*0f20*/  LEA R83, R12, UR5, 0x2 ;  /* 0x000000050c537c11 */ /* 0x000fe2000f8e10ff */
[----:B------:R-:W-:Y:S01]  /*0f30*/  IMAD.MOV.U32 R12, RZ, RZ, RZ ;  /* 0x000000ffff0c7224 */ /* 0x000fe200078e00ff */
[----:B------:R-:W-:Y:S02]  /*0f40*/  LEA R84, R14, UR5, 0x2 ;  /* 0x000000050e547c11 */ /* 0x000fe4000f8e10ff */
[----:B------:R-:W-:Y:S02]  /*0f50*/  LEA R85, R16, UR5, 0x2 ;  /* 0x0000000510557c11 */ /* 0x000fe4000f8e10ff */
[----:B------:R-:W-:Y:S01]  /*0f60*/  LEA R86, R34, UR5, 0x2 ;  /* 0x0000000522567c11 */ /* 0x000fe2000f8e10ff */
[----:B--2---:R0:W-:Y:S04]  /*0f70*/  STS [R76], R9 ;  /* 0x000000094c007388 */ /* 0x0041e80000000800 */
[----:B---3--:R2:W-:Y:S01]  /*0f80*/  STS [R77+0x80], R0 ;  /* 0x000080004d007388 */ /* 0x0085e20000000800 */
[----:B0-----:R-:W-:-:S03]  /*0f90*/  HFMA2 R9, -RZ, RZ, 0, 0 ;  /* 0x00000000ff097431 */ /* 0x001fc600000001ff */
[----:B----4-:R0:W-:Y:S01]  /*0fa0*/  STS [R78+0x100], R11 ;  /* 0x0001000b4e007388 */ /* 0x0101e20000000800 */
[----:B--2---:R-:W-:-:S03]  /*0fb0*/  SHF.L.U32 R0, R79, 0x3, RZ ;  /* 0x000000034f007819 */ /* 0x004fc600000006ff */
[----:B------:R2:W-:Y:S01]  /*0fc0*/  STS [R82+0x180], R13 ;  /* 0x0001800d52007388 */ /* 0x0005e20000000800 */
[----:B------:R-:W-:-:S03]  /*0fd0*/  LEA.HI.SX32 R87, R0, R0, 0x1b ;  /* 0x0000000000577211 */ /* 0x000fc600078fdaff */
[----:B------:R-:W-:Y:S01]  /*0fe0*/  STS [R83+0x200], R8 ;  /* 0x0002000853007388 */ /* 0x000fe20000000800 */
[----:B------:R-:W-:Y:S02]  /*0ff0*/  MOV R0, RZ ;  /* 0x000000ff00007202 */ /* 0x000fe40000000f00 */
[----:B------:R-:W-:Y:S01]  /*1000*/  LEA R87, R87, UR5, 0x2 ;  /* 0x0000000557577c11 */ /* 0x000fe2000f8e10ff */
[----:B------:R3:W-:Y:S01]  /*1010*/  STS [R84+0x280], R15 ;  /* 0x0002800f54007388 */ /* 0x0007e20000000800 */
[----:B0-----:R-:W-:Y:S01]  /*1020*/  MOV R11, RZ ;  /* 0x000000ff000b7202 */ /* 0x001fe20000000f00 */
[----:B--2---:R-:W-:Y:S02]  /*1030*/  HFMA2 R13, -RZ, RZ, 0, 0 ;  /* 0x00000000ff0d7431 */ /* 0x004fe400000001ff */
[----:B------:R-:W-:Y:S04]  /*1040*/  STS [R85+0x300], R10 ;  /* 0x0003000a55007388 */ /* 0x000fe80000000800 */
[----:B------:R0:W-:Y:S01]  /*1050*/  STS [R86+0x380], R17 ;  /* 0x0003801156007388 */ /* 0x0001e20000000800 */
[----:B------:R-:W-:-:S03]  /*1060*/  NOP ;  /* 0x0000000000007918 */ /* 0x000fc60000000000 */
[----:B------:R-:W-:Y:S01]  /*1070*/  LDS R88, [R87] ;  /* 0x0000000057587984 */ /* 0x000fe20000000800 */
[----:B---3--:R-:W-:-:S03]  /*1080*/  HFMA2 R15, -RZ, RZ, 0, 0 ;  /* 0x00000000ff0f7431 */ /* 0x008fc600000001ff */
        /* <DEDUP_REMOVED lines=18> */
[----:B------:R-:W-:Y:S02]  /*11b0*/  ISETP.GE.AND P0, PT, R56, R75, PT ;  /* 0x0000004b3800720c */ /* 0x000fe40003f06270 */
[----:B0-----:R-:W-:-:S02]  /*11c0*/  MOV R17, RZ ;  /* 0x000000ff00117202 */ /* 0x001fc40000000f00 */
[----:B------:R-:W-:Y:S01]  /*11d0*/  MOV R35, RZ ;  /* 0x000000ff00237202 */ /* 0x000fe20000000f00 */
[----:B-1----:R-:W-:Y:S01]  /*11e0*/  HFMA2 R4, -RZ, RZ, 0, 0 ;  /* 0x00000000ff047431 */ /* 0x002fe200000001ff */
[----:B------:R-:W-:Y:S01]  /*11f0*/  MOV R81, RZ ;  /* 0x000000ff00517202 */ /* 0x000fe20000000f00 */
[----:B--2---:R-:W-:Y:S04]  /*1200*/  STS [R76], R3 ;  /* 0x000000034c007388 */ /* 0x004fe80000000800 */
[----:B---3--:R0:W-:Y:S04]  /*1210*/  STS [R77+0x80], R2 ;  /* 0x000080024d007388 */ /* 0x0081e80000000800 */
[----:B------:R-:W-:Y:S04]  /*1220*/  STS [R78+0x100], R9 ;  /* 0x000100094e007388 */ /* 0x000fe80000000800 */
[----:B----4-:R-:W-:Y:S04]  /*1230*/  STS [R82+0x180], R11 ;  /* 0x0001800b52007388 */ /* 0x010fe80000000800 */
        /* <DEDUP_REMOVED lines=16> */
[----:B--2---:R-:W-:Y:S02]  /*1340*/  MOV R15, RZ ;  /* 0x000000ff000f7202 */ /* 0x004fe40000000f00 */
        /* <DEDUP_REMOVED lines=14> */
[----:B------:R-:W-:Y:S01]  /*1430*/  CS2R R96, SRZ ;  /* 0x0000000000607805 */ /* 0x000fe2000001ff00 */
[----:B------:R-:W-:Y:S01]  /*1440*/  IMAD.MOV.U32 R98, RZ, RZ, RZ ;  /* 0x000000ffff627224 */ /* 0x000fe200078e00ff */
        /* <DEDUP_REMOVED lines=37> */
[--C-:B------:R-:W-:Y:S01]  /*16a0*/  FADD.FTZ R136, R9, R36.reuse ;  /* 0x0000002409887221 */ /* 0x100fe20000010000 */
[--C-:B------:R-:W-:Y:S01]  /*16b0*/  FADD.FTZ R138, R11, R36.reuse ;  /* 0x000000240b8a7221 */ /* 0x100fe20000010000 */
[----:B------:R-:W0:Y:S01]  /*16c0*/  LDC.64 R16, c[0x0][0x440] ;  /* 0x00011000ff107b82 */ /* 0x000e220000000a00 */
[----:B------:R-:W-:Y:S01]  /*16d0*/  ISETP.GE.AND P1, PT, R56, R75, PT ;  /* 0x0000004b3800720c */ /* 0x000fe20003f26270 */
[----:B------:R-:W-:Y:S02]  /*16e0*/  IMAD.SHL.U32 R117, R53, 0x100, RZ ;  /* 0x0000010035757824 */ /* 0x000fe400078e00ff */
[--C-:B------:R-:W-:Y:S01]  /*16f0*/  FADD.FTZ R107, R107, R36.reuse ;  /* 0x000000246b6b7221 */ /* 0x100fe20000010000 */
[--C-:B------:R-:W-:Y:S01]  /*1700*/  FADD.FTZ R132, R3, R36.reuse ;  /* 0x0000002403847221 */ /* 0x100fe20000010000 */
[----:B------:R-:W-:Y:S01]  /*1710*/  P2R R165, PR, RZ, 0x2 ;  /* 0x00000002ffa57803 */ /* 0x000fe20000000000 */
[--C-:B------:R-:W-:Y:S01]  /*1720*/  FADD.FTZ R109, R109, R36.reuse ;  /* 0x000000246d6d7221 */ /* 0x100fe20000010000 */
[--C-:B------:R-:W-:Y:S01]  /*1730*/  FADD.FTZ R134, R5, R36.reuse ;  /* 0x0000002405867221 */ /* 0x100fe20000010000 */
[----:B------:R-:W1:Y:S01]  /*1740*/  LDC.64 R14, c[0x0][0x448] ;  /* 0x00011200ff0e7b82 */ /* 0x000e620000000a00 */
[--C-:B------:R-:W-:Y:S01]  /*1750*/  FADD.FTZ R111, R111, R36.reuse ;  /* 0x000000246f6f7221 */ /* 0x100fe20000010000 */
[----:B------:R-:W-:Y:S01]  /*1760*/  FADD.FTZ R113, R113, R36 ;  /* 0x0000002471717221 */ /* 0x000fe20000010000 */
[----:B------:R-:W-:Y:S01]  /*1770*/  ISETP.NE.AND P0, PT, R53, 0x1, PT ;  /* 0x000000013500780c */ /* 0x000fe20003f05270 */
[----:B------:R-:W-:Y:S01]  /*1780*/  FMUL.FTZ R119, R88, R107 ;  /* 0x0000006b58777220 */ /* 0x000fe20000410000 */
[C---:B------:R-:W-:Y:S01]  /*1790*/  IADD3 R4, P1, PT, R18.reuse, R20, RZ ;  /* 0x0000001412047210 */ /* 0x040fe20007f3e0ff */
[----:B------:R-:W-:Y:S01]  /*17a0*/  FMUL.FTZ R140, R89, R132 ;  /* 0x00000084598c7220 */ /* 0x000fe20000410000 */
[----:B------:R-:W-:Y:S01]  /*17b0*/  LOP3.LUT R166, R18, 0x100, RZ, 0xc0, !PT ;  /* 0x0000010012a67812 */ /* 0x000fe200078ec0ff */
[----:B------:R-:W2:Y:S01]  /*17c0*/  LDC.64 R12, c[0x0][0x3a8] ;  /* 0x0000ea00ff0c7b82 */ /* 0x000ea20000000a00 */
[----:B------:R-:W-:Y:S01]  /*17d0*/  IADD3 R115, PT, PT, R53, -0x2, RZ ;  /* 0xfffffffe35737810 */ /* 0x000fe20007ffe0ff */
[----:B------:R-:W-:Y:S01]  /*17e0*/  FMUL.FTZ R121, R90, R109 ;  /* 0x0000006d5a797220 */ /* 0x000fe20000410000 */
[----:B------:R-:W-:Y:S01]  /*17f0*/  IADD3 R167, PT, PT, R18, R26, RZ ;  /* 0x0000001a12a77210 */ /* 0x000fe20007ffe0ff */
[----:B------:R-:W-:Y:S01]  /*1800*/  FMUL.FTZ R123, R91, R134 ;  /* 0x000000865b7b7220 */ /* 0x000fe20000410000 */
[----:B------:R-:W-:Y:S01]  /*1810*/  MOV R96, RZ ;  /* 0x000000ff00607202 */ /* 0x000fe20000000f00 */
[----:B------:R-:W-:Y:S01]  /*1820*/  FMUL.FTZ R125, R92, R111 ;  /* 0x0000006f5c7d7220 */ /* 0x000fe20000410000 */
[----:B------:R-:W-:Y:S01]  /*1830*/  ISETP.EQ.AND P0, PT, R26, RZ, P0 ;  /* 0x000000ff1a00720c */ /* 0x000fe20000702270 */
[----:B------:R-:W3:Y:S01]  /*1840*/  LDC.64 R10, c[0x0][0x3c0] ;  /* 0x0000f000ff0a7b82 */ /* 0x000ee20000000a00 */
[----:B------:R-:W-:Y:S01]  /*1850*/  LOP3.LUT R117, R117, 0x100, RZ, 0xc0, !PT ;  /* 0x0000010075757812 */ /* 0x000fe200078ec0ff */
[----:B------:R-:W-:Y:S01]  /*1860*/  FMUL.FTZ R127, R93, R136 ;  /* 0x000000885d7f7220 */ /* 0x000fe20000410000 */
[----:B------:R-:W-:Y:S01]  /*1870*/  IADD3.X R5, PT, PT, RZ, R66, RZ, P1, !PT ;  /* 0x00000042ff057210 */ /* 0x000fe20000ffe4ff */
[----:B------:R-:W-:Y:S01]  /*1880*/  FMUL.FTZ R129, R94, R113 ;  /* 0x000000715e817220 */ /* 0x000fe20000410000 */
[----:B------:R-:W-:Y:S01]  /*1890*/  FMUL.FTZ R131, R95, R138 ;  /* 0x0000008a5f837220 */ /* 0x000fe20000410000 */
[----:B------:R-:W4:Y:S02]  /*18a0*/  LDCU UR7, c[0x0][0x394] ;  /* 0x00007280ff0777ac */ /* 0x000f240008000800 */
[----:B------:R-:W0:Y:S01]  /*18b0*/  LDC.64 R8, c[0x0][0x3e0] ;  /* 0x0000f800ff087b82 */ /* 0x000e220000000a00 */
[----:B------:R-:W0:Y:S01]  /*18c0*/  LDCU UR11, c[0x0][0x38c] ;  /* 0x00007180ff0b77ac */ /* 0x000e220008000800 */
[----:B------:R-:W0:Y:S06]  /*18d0*/  LDCU UR10, c[0x0][0x388] ;  /* 0x00007100ff0a77ac */ /* 0x000e2c0008000800 */
[----:B------:R-:W0:Y:S01]  /*18e0*/  LDC.64 R6, c[0x0][0x4f0] ;  /* 0x00013c00ff067b82 */ /* 0x000e220000000a00 */
[----:B------:R-:W0:Y:S01]  /*18f0*/  LDCU.64 UR8, c[0x0][0x540] ;  /* 0x0000a800ff0877ac */ /* 0x000e220008000a00 */
[----:B------:R-:W-:-:S05]  /*1900*/  UMOV UR4, URZ ;  /* 0x000000ff00047c82 */ /* 0x000fca0008000000 */
.L_x_8530:
[----:B------:R-:W-:Y:S01]  /*1910*/  MOV R2, R24 ;  /* 0x0000001800027202 */ /* 0x000fe20000000f00 */
[----:B------:R-:W-:Y:S02]  /*1920*/  IMAD.MOV.U32 R3, RZ, RZ, R47 ;  /* 0x000000ffff037224 */ /* 0x000fe400078e002f */
[----:B0-----:R-:W-:Y:S01]  /*1930*/  HFMA2 R35, -RZ, RZ, 0, 0 ;  /* 0x00000000ff237431 */ /* 0x001fe200000001ff */
[----:B------:R-:W-:Y:S01]  /*1940*/  MOV R34, R56 ;  /* 0x0000003800227202 */ /* 0x000fe20000000f00 */
[----:B--2---:R-:W-:Y:S01]  /*1950*/  IMAD.WIDE.U32 R2, R12, UR4, R2 ;  /* 0x000000040c027c25 */ /* 0x004fe2000f8e0002 */
[----:B------:R-:W-:Y:S02]  /*1960*/  ISETP.GE.AND P5, PT, R73, R75, PT ;  /* 0x0000004b4900720c */ /* 0x000fe40003fa6270 */
[----:B------:R-:W-:Y:S01]  /*1970*/  ISETP.NE.AND P6, PT, R165, RZ, PT ;  /* 0x000000ffa500720c */ /* 0x000fe20003fc5270 */
[----:B------:R-:W-:Y:S01]  /*1980*/  IMAD R81, R13, UR4, R3 ;  /* 0x000000040d517c24 */ /* 0x000fe2000f8e0203 */
[----:B0-----:R-:W-:Y:S01]  /*1990*/  LEA R80, P1, R2, R16, 0x2 ;  /* 0x0000001002507211 */ /* 0x001fe200078210ff */
[----:B------:R-:W-:-:S03]  /*19a0*/  IMAD.WIDE.U32 R34, R8, UR4, R34 ;  /* 0x0000000408227c25 */ /* 0x000fc6000f8e0022 */
[----:B------:R-:W-:Y:S02]  /*19b0*/  LEA.HI.X R81, R2, R17, R81, 0x2, P1 ;  /* 0x0000001102517211 */ /* 0x000fe400008f1451 */
[----:B------:R-:W-:Y:S01]  /*19c0*/  ISETP.GE.AND P1, PT, R72, R75, PT ;  /* 0x0000004b4800720c */ /* 0x000fe20003f26270 */
[----:B------:R-:W-:Y:S01]  /*19d0*/  IMAD R3, R9, UR4, R35 ;  /* 0x0000000409037c24 */ /* 0x000fe2000f8e0223 */
[C---:B------:R-:W-:Y:S02]  /*19e0*/  LEA R2, P2, R34.reuse, R51, 0x2 ;  /* 0x0000003322027211 */ /* 0x040fe400078410ff */
[----:B------:R-:W-:Y:S02]  /*19f0*/  CS2R R144, SRZ ;  /* 0x0000000000907805 */ /* 0x000fe4000001ff00 */
[----:B------:R-:W-:Y:S01]  /*1a00*/  MOV R139, RZ ;  /* 0x000000ff008b7202 */ /* 0x000fe20000000f00 */
[----:B------:R-:W-:Y:S01]  /*1a10*/  HFMA2 R137, -RZ, RZ, 0, 0 ;  /* 0x00000000ff897431 */ /* 0x000fe200000001ff */
[----:B------:R-:W-:-:S02]  /*1a20*/  LEA.HI.X R3, R34, R52, R3, 0x2, P2 ;  /* 0x0000003422037211 */ /* 0x000fc400010f1403 */
[-C--:B------:R-:W-:Y:S02]  /*1a30*/  ISETP.GE.AND P3, PT, R70, R75.reuse, PT ;  /* 0x0000004b4600720c */ /* 0x080fe40003f66270 */
[-C--:B------:R-:W-:Y:S01]  /*1a40*/  ISETP.GE.AND P4, PT, R69, R75.reuse, PT ;  /* 0x0000004b4500720c */ /* 0x080fe20003f86270 */
[----:B------:R-:W2:Y:S01]  /*1a50*/  @!P5 LDG.E R144, desc[UR16][R2.64+0x80] ;  /* 0x000080100290d981 */ /* 0x000ea2000c1e1900 */
[-C--:B------:R-:W-:Y:S02]  /*1a60*/  ISETP.GE.AND P2, PT, R71, R75.reuse, PT ;  /* 0x0000004b4700720c */ /* 0x080fe40003f46270 */
[-C--:B------:R-:W-:Y:S01]  /*1a70*/  ISETP.GE.AND P5, PT, R68, R75.reuse, PT ;  /* 0x0000004b4400720c */ /* 0x080fe20003fa6270 */
[----:B------:R-:W5:Y:S01]  /*1a80*/  @!P1 LDG.E R139, desc[UR16][R2.64+0x100] ;  /* 0x00010010028b9981 */ /* 0x000f62000c1e1900 */
[----:B------:R-:W-:Y:S02]  /*1a90*/  ISETP.GE.AND P1, PT, R67, R75, PT ;  /* 0x0000004b4300720c */ /* 0x000fe40003f26270 */
[----:B------:R-:W-:-:S02]  /*1aa0*/  CS2R R146, SRZ ;  /* 0x0000000000927805 */ /* 0x000fc4000001ff00 */
[----:B------:R-:W-:Y:S01]  /*1ab0*/  MOV R141, RZ ;  /* 0x000000ff008d7202 */ /* 0x000fe20000000f00 */
[----:B----4-:R-:W4:Y:S01]  /*1ac0*/  @!P6 LDG.E R137, desc[UR16][R2.64] ;  /* 0x000000100289e981 */ /* 0x010f22000c1e1900 */
[----:B------:R-:W-:-:S03]  /*1ad0*/  IMAD.MOV.U32 R148, RZ, RZ, RZ ;  /* 0x000000ffff947224 */ /* 0x000fc600078e00ff */
[----:B------:R-:W5:Y:S04]  /*1ae0*/  @!P3 LDG.E R146, desc[UR16][R2.64+0x200] ;  /* 0x000200100292b981 */ /* 0x000f68000c1e1900 */
[----:B------:R-:W5:Y:S04]  /*1af0*/  @!P2 LDG.E R141, desc[UR16][R2.64+0x180] ;  /* 0x00018010028da981 */ /* 0x000f68000c1e1900 */
[----:B------:R-:W5:Y:S04]  /*1b00*/  @!P4 LDG.E R145, desc[UR16][R2.64+0x280] ;  /* 0x000280100291c981 */ /* 0x000f68000c1e1900 */
[----:B------:R-:W5:Y:S04]  /*1b10*/  @!P5 LDG.E R148, desc[UR16][R2.64+0x300] ;  /* 0x000300100294d981 */ /* 0x000f68000c1e1900 */
[----:B------:R0:W5:Y:S04]  /*1b20*/  @!P1 LDG.E R147, desc[UR16][R2.64+0x380] ;  /* 0x0003801002939981 */ /* 0x000168000c1e1900 */
[----:B-1----:R1:W5:Y:S01]  /*1b30*/  LDG.E R133, desc[UR16][R80.64] ;  /* 0x0000001050857981 */ /* 0x002362000c1e1900 */
[----:B0-----:R-:W-:-:S02]  /*1b40*/  MOV R2, R22 ;  /* 0x0000001600027202 */ /* 0x001fc40000000f00 */
[----:B------:R-:W-:-:S03]  /*1b50*/  MOV R3, R49 ;  /* 0x0000003100037202 */ /* 0x000fc60000000f00 */
[----:B---3--:R-:W-:-:S04]  /*1b60*/  IMAD.WIDE.U32 R34, R10, UR4, R2 ;  /* 0x000000040a227c25 */ /* 0x008fc8000f8e0002 */
[----:B------:R-:W-:Y:S01]  /*1b70*/  IMAD R35, R11, UR4, R35 ;  /* 0x000000040b237c24 */ /* 0x000fe2000f8e0223 */
[----:B-1----:R-:W-:-:S04]  /*1b80*/  LEA R80, P1, R34, R14, 0x2 ;  /* 0x0000000e22507211 */ /* 0x002fc800078210ff */
[----:B------:R-:W-:-:S05]  /*1b90*/  LEA.HI.X R81, R34, R15, R35, 0x2, P1 ;  /* 0x0000000f22517211 */ /* 0x000fca00008f1423 */
[----:B------:R0:W3:Y:S01]  /*1ba0*/  LDG.E R80, desc[UR16][R80.64] ;  /* 0x0000001050507981 */ /* 0x0000e2000c1e1900 */
[----:B------:R-:W1:Y:S01]  /*1bb0*/  S2UR UR6, SR_CgaCtaId ;  /* 0x00000000000679c3 */ /* 0x000e620000008800 */
[----:B------:R-:W-:Y:S01]  /*1bc0*/  UMOV UR5, 0x400 ;  /* 0x0000040000057882 */ /* 0x000fe20000000000 */
[----:B------:R-:W-:Y:S02]  /*1bd0*/  ISETP.NE.AND P2, PT, R26, RZ, PT ;  /* 0x000000ff1a00720c */ /* 0x000fe40003f45270 */
[----:B------:R-:W-:Y:S02]  /*1be0*/  IADD3 R3, PT, PT, R166, UR4, RZ ;  /* 0x00000004a6037c10 */ /* 0x000fe4000fffe0ff */
[----:B------:R-:W-:Y:S02]  /*1bf0*/  ISETP.NE.AND P1, PT, R26, 0x1f, PT ;  /* 0x0000001f1a00780c */ /* 0x000fe40003f25270 */
[----:B------:R-:W-:Y:S01]  /*1c00*/  SEL R3, R3, R54, !P2 ;  /* 0x0000003603037207 */ /* 0x000fe20005000000 */
[----:B------:R-:W-:Y:S01]  /*1c10*/  BSSY.RECONVERGENT B0, `(.L_x_8509) ;  /* 0x0000040000007945 */ /* 0x000fe20003800200 */
[----:B-1----:R-:W-:-:S06]  /*1c20*/  ULEA UR5, UR6, UR5, 0x18 ;  /* 0x0000000506057291 */ /* 0x002fcc000f8ec0ff */
[----:B------:R-:W-:Y:S01]  /*1c30*/  LEA R3, R3, UR5, 0x2 ;  /* 0x0000000503037c11 */ /* 0x000fe2000f8e10ff */
[----:B----4-:R-:W-:Y:S04]  /*1c40*/  STS [R76], R137 ;  /* 0x000000894c007388 */ /* 0x010fe80000000800 */
[----:B--2---:R1:W-:Y:S04]  /*1c50*/  STS [R77+0x80], R144 ;  /* 0x000080904d007388 */ /* 0x0043e80000000800 */
[----:B-----5:R-:W-:Y:S04]  /*1c60*/  STS [R78+0x100], R139 ;  /* 0x0001008b4e007388 */ /* 0x020fe80000000800 */
[----:B------:R-:W-:Y:S04]  /*1c70*/  STS [R82+0x180], R141 ;  /* 0x0001808d52007388 */ /* 0x000fe80000000800 */
[----:B------:R2:W-:Y:S04]  /*1c80*/  STS [R83+0x200], R146 ;  /* 0x0002009253007388 */ /* 0x0005e80000000800 */
[----:B------:R-:W-:Y:S04]  /*1c90*/  STS [R84+0x280], R145 ;  /* 0x0002809154007388 */ /* 0x000fe80000000800 */
[----:B------:R4:W-:Y:S04]  /*1ca0*/  STS [R85+0x300], R148 ;  /* 0x0003009455007388 */ /* 0x0009e80000000800 */
[----:B------:R-:W-:Y:S01]  /*1cb0*/  STS [R86+0x380], R147 ;  /* 0x0003809356007388 */ /* 0x000fe20000000800 */
[----:B------:R-:W-:-:S03]  /*1cc0*/  NOP ;  /* 0x0000000000007918 */ /* 0x000fc60000000000 */
[----:B------:R-:W3:Y:S04]  /*1cd0*/  LDS R159, [R87] ;  /* 0x00000000579f7984 */ /* 0x000ee80000000800 */
[----:B------:R-:W5:Y:S04]  /*1ce0*/  LDS R157, [R87+0x4] ;  /* 0x00000400579d7984 */ /* 0x000f680000000800 */
[----:B------:R-:W5:Y:S04]  /*1cf0*/  LDS R139, [R87+0x10] ;  /* 0x00001000578b7984 */ /* 0x000f680000000800 */
[----:B------:R-:W5:Y:S04]  /*1d00*/  LDS R143, [R87+0x8] ;  /* 0x00000800578f7984 */ /* 0x000f680000000800 */
[----:B------:R-:W5:Y:S04]  /*1d10*/  LDS R137, [R87+0xc] ;  /* 0x00000c0057897984 */ /* 0x000f680000000800 */
[----:B------:R-:W5:Y:S04]  /*1d20*/  LDS R141, [R87+0x14] ;  /* 0x00001400578d7984 */ /* 0x000f680000000800 */
[----:B------:R-:W5:Y:S04]  /*1d30*/  LDS R35, [R87+0x18] ;  /* 0x0000180057237984 */ /* 0x000f680000000800 */
[----:B0-----:R-:W0:Y:S01]  /*1d40*/  LDS R81, [R87+0x1c] ;  /* 0x00001c0057517984 */ /* 0x001e220000000800 */
[----:B------:R-:W-:-:S04]  /*1d50*/  FMUL.FTZ R149, R133, 1.4426950216293334961 ;  /* 0x3fb8aa3b85957820 */ /* 0x000fc80000410000 */
[-C--:B------:R-:W-:Y:S01]  /*1d60*/  FMUL.FTZ R34, R107, R149.reuse ;  /* 0x000000956b227220 */ /* 0x080fe20000410000 */
[-C--:B------:R-:W-:Y:S01]  /*1d70*/  FMUL.FTZ R135, R132, R149.reuse ;  /* 0x0000009584877220 */ /* 0x080fe20000410000 */
[----:B------:R-:W-:-:S04]  /*1d80*/  FMUL.FTZ R142, R109, R149 ;  /* 0x000000956d8e7220 */ /* 0x000fc80000410000 */
[----:B------:R-:W3:Y:S01]  /*1d90*/  MUFU.EX2 R34, R34 ;  /* 0x0000002200227308 */ /* 0x000ee20000000800 */
[-C--:B-1----:R-:W-:Y:S01]  /*1da0*/  FMUL.FTZ R144, R134, R149.reuse ;  /* 0x0000009586907220 */ /* 0x082fe20000410000 */
[-C--:B--2---:R-:W-:Y:S01]  /*1db0*/  FMUL.FTZ R146, R111, R149.reuse ;  /* 0x000000956f927220 */ /* 0x084fe20000410000 */
[-C--:B----4-:R-:W-:Y:S01]  /*1dc0*/  FMUL.FTZ R148, R136, R149.reuse ;  /* 0x0000009588947220 */ /* 0x090fe20000410000 */
[-C--:B------:R-:W-:Y:S01]  /*1dd0*/  FMUL.FTZ R152, R113, R149.reuse ;  /* 0x0000009571987220 */ /* 0x080fe20000410000 */
[----:B------:R-:W-:-:S03]  /*1de0*/  FMUL.FTZ R154, R138, R149 ;  /* 0x000000958a9a7220 */ /* 0x000fc60000410000 */
[----:B------:R-:W1:Y:S01]  /*1df0*/  MUFU.EX2 R135, R135 ;  /* 0x0000008700877308 */ /* 0x000e620000000800 */
[----:B---3--:R-:W-:-:S07]  /*1e00*/  FMUL.FTZ R145, R80, R159 ;  /* 0x0000009f50917220 */ /* 0x008fce0000410000 */
[----:B------:R-:W2:Y:S01]  /*1e10*/  MUFU.EX2 R142, R142 ;  /* 0x0000008e008e7308 */ /* 0x000ea20000000800 */
[----:B------:R0:W-:Y:S07]  /*1e20*/  STS [R3+0xa88], R34 ;  /* 0x000a882203007388 */ /* 0x0001ee0000000800 */
[----:B------:R-:W3:Y:S01]  /*1e30*/  MUFU.EX2 R144, R144 ;  /* 0x0000009000907308 */ /* 0x000ee20000000800 */
[----:B-----5:R-:W-:-:S07]  /*1e40*/  FMUL.FTZ R147, R80, R157 ;  /* 0x0000009d50937220 */ /* 0x020fce0000410000 */
[----:B------:R-:W4:Y:S01]  /*1e50*/  MUFU.EX2 R146, R146 ;  /* 0x0000009200927308 */ /* 0x000f220000000800 */
[----:B------:R-:W-:-:S07]  /*1e60*/  FMUL.FTZ R156, R80, R139 ;  /* 0x0000008b509c7220 */ /* 0x000fce0000410000 */
[----:B------:R-:W0:Y:S08]  /*1e70*/  MUFU.EX2 R148, R148 ;  /* 0x0000009400947308 */ /* 0x000e300000000800 */
[----:B------:R-:W1:Y:S08]  /*1e80*/  MUFU.EX2 R152, R152 ;  /* 0x0000009800987308 */ /* 0x000e700000000800 */
[----:B------:R-:W1:Y:S01]  /*1e90*/  MUFU.EX2 R154, R154 ;  /* 0x0000009a009a7308 */ /* 0x000e620000000800 */
[C---:B------:R-:W-:Y:S01]  /*1ea0*/  FMUL.FTZ R2, R80.reuse, R143 ;  /* 0x0000008f50027220 */ /* 0x040fe20000410000 */
[C---:B------:R-:W-:Y:S01]  /*1eb0*/  FMUL.FTZ R149, R80.reuse, R137 ;  /* 0x0000008950957220 */ /* 0x040fe20000410000 */
[C---:B------:R-:W-:Y:S01]  /*1ec0*/  FMUL.FTZ R153, R80.reuse, R141 ;  /* 0x0000008d50997220 */ /* 0x040fe20000410000 */
[C---:B------:R-:W-:Y:S01]  /*1ed0*/  FMUL.FTZ R162, R80.reuse, R35 ;  /* 0x0000002350a27220 */ /* 0x040fe20000410000 */
        /* <DEDUP_REMOVED lines=10> */
[----:B--234-:R-:W-:Y:S05]  /*1f80*/  @P1 BRA `(.L_x_8510) ;  /* 0x00000000001c1947 */ /* 0x01cfea0003800000 */
[----:B------:R-:W-:Y:S02]  /*1f90*/  ISETP.NE.AND P1, PT, R53, UR7, PT ;  /* 0x0000000735007c0c */ /* 0x000fe4000bf25270 */
[----:B------:R-:W-:-:S11]  /*1fa0*/  MOV R161, 0x3f800000 ;  /* 0x3f80000000a17802 */ /* 0x000fd60000000f00 */
[----:B------:R-:W-:Y:S05]  /*1fb0*/  @!P1 BRA `(.L_x_8511) ;  /* 0x0000000000149947 */ /* 0x000fea0003800000 */
[----:B------:R-:W-:-:S04]  /*1fc0*/  IADD3 R2, PT, PT, R117, UR4, RZ ;  /* 0x0000000475027c10 */ /* 0x000fc8000fffe0ff */
[----:B------:R-:W-:-:S05]  /*1fd0*/  LEA R2, R2, UR5, 0x2 ;  /* 0x0000000502027c11 */ /* 0x000fca000f8e10ff */
[----:B------:R3:W4:Y:S01]  /*1fe0*/  LDS R161, [R2+0xa88] ;  /* 0x000a880002a17984 */ /* 0x0007220000000800 */
[----:B------:R-:W-:Y:S05]  /*1ff0*/  BRA `(.L_x_8511) ;  /* 0x0000000000047947 */ /* 0x000fea0003800000 */
.L_x_8510:
[----:B------:R0:W2:Y:S02]  /*2000*/  LDS R161, [R160+0x128c] ;  /* 0x00128c00a0a17984 */ /* 0x0000a40000000800 */
.L_x_8511:
[----:B------:R-:W-:Y:S05]  /*2010*/  BSYNC.RECONVERGENT B0 ;  /* 0x0000000000007941 */ /* 0x000fea0003800200 */
.L_x_8509:
[----:B---3--:R-:W3:Y:S01]  /*2020*/  @P0 LDC R2, c[0x0][0x38c] ;  /* 0x0000e300ff020b82 */ /* 0x008ee20000000800 */
[----:B------:R-:W-:Y:S02]  /*2030*/  IMAD.MOV.U32 R162, RZ, RZ, RZ ;  /* 0x000000ffffa27224 */ /* 0x000fe400078e00ff */
[----:B---3--:R-:W-:-:S04]  /*2040*/  @P0 IMAD R3, R115, R2, UR4 ;  /* 0x0000000473030e24 */ /* 0x008fc8000f8e0202 */
[----:B------:R-:W-:-:S05]  /*2050*/  @P0 IMAD.WIDE R2, R3, 0x8, R32 ;  /* 0x0000000803020825 */ /* 0x000fca00078e0220 */
[----:B------:R3:W5:Y:S01]  /*2060*/  @P0 LDG.E R162, desc[UR16][R2.64+0x4] ;  /* 0x0000041002a20981 */ /* 0x000762000c1e1900 */
[----:B-1----:R-:W-:Y:S01]  /*2070*/  FFMA.FTZ R163, R119, R135, R140 ;  /* 0x0000008777a37223 */ /* 0x002fe2000001008c */
[----:B--2-4-:R-:W-:Y:S01]  /*2080*/  FMUL.FTZ R169, R154, R161 ;  /* 0x000000a19aa97220 */ /* 0x014fe20000410000 */
[----:B------:R-:W-:Y:S01]  /*2090*/  ISETP.GE.AND P1, PT, R79, 0x1, PT ;  /* 0x000000014f00780c */ /* 0x000fe20003f26270 */
[----:B------:R-:W-:Y:S01]  /*20a0*/  ULEA UR6, UR4, UR5, 0x3 ;  /* 0x0000000504067291 */ /* 0x000fe2000f8e18ff */
[----:B------:R-:W-:Y:S01]  /*20b0*/  FFMA.FTZ R163, R142, R163, R121 ;  /* 0x000000a38ea37223 */ /* 0x000fe20000010079 */
[----:B------:R-:W-:Y:S01]  /*20c0*/  FMUL.FTZ R169, R152, R169 ;  /* 0x000000a998a97220 */ /* 0x000fe20000410000 */
[----:B------:R-:W-:Y:S01]  /*20d0*/  ISETP.NE.AND P3, PT, R158, 0x1f, PT ;  /* 0x0000001f9e00780c */ /* 0x000fe20003f65270 */
[----:B------:R-:W-:Y:S01]  /*20e0*/  BSSY.RECONVERGENT B0, `(.L_x_8512) ;  /* 0x00000ad000007945 */ /* 0x000fe20003800200 */
[----:B------:R-:W-:Y:S01]  /*20f0*/  FFMA.FTZ R163, R144, R163, R123 ;  /* 0x000000a390a37223 */ /* 0x000fe2000001007b */
[----:B---3--:R-:W-:Y:S01]  /*2100*/  FFMA.FTZ R2, R154, R156, R155 ;  /* 0x0000009c9a027223 */ /* 0x008fe2000001009b */
[----:B------:R-:W-:Y:S01]  /*2110*/  FMUL.FTZ R169, R148, R169 ;  /* 0x000000a994a97220 */ /* 0x000fe20000410000 */
[----:B------:R-:W-:Y:S01]  /*2120*/  ISETP.GT.U32.AND P4, PT, R158, 0x17, PT ;  /* 0x000000179e00780c */ /* 0x000fe20003f84070 */
[----:B------:R-:W-:Y:S01]  /*2130*/  FFMA.FTZ R163, R146, R163, R125 ;  /* 0x000000a392a37223 */ /* 0x000fe2000001007d */
[----:B------:R-:W-:Y:S01]  /*2140*/  FFMA.FTZ R2, R152, R2, R153 ;  /* 0x0000000298027223 */ /* 0x000fe20000010099 */
[----:B------:R-:W-:-:S02]  /*2150*/  FMUL.FTZ R169, R146, R169 ;  /* 0x000000a992a97220 */ /* 0x000fc40000410000 */
[C---:B------:R-:W-:Y:S01]  /*2160*/  FFMA.FTZ R163, R148.reuse, R163, R127 ;  /* 0x000000a394a37223 */ /* 0x040fe2000001007f */
[----:B------:R-:W-:Y:S01]  /*2170*/  FFMA.FTZ R2, R148, R2, R151 ;  /* 0x0000000294027223 */ /* 0x000fe20000010097 */
[----:B------:R-:W-:Y:S02]  /*2180*/  FMUL.FTZ R169, R144, R169 ;  /* 0x000000a990a97220 */ /* 0x000fe40000410000 */
[----:B------:R-:W-:Y:S01]  /*2190*/  FFMA.FTZ R164, R152, R163, R129 ;  /* 0x000000a398a47223 */ /* 0x000fe20000010081 */
[----:B------:R-:W-:Y:S01]  /*21a0*/  FMUL.FTZ R163, R34, R135 ;  /* 0x0000008722a37220 */ /* 0x000fe20000410000 */
[----:B------:R-:W-:Y:S01]  /*21b0*/  FFMA.FTZ R2, R146, R2, R149 ;  /* 0x0000000292027223 */ /* 0x000fe20000010095 */
[----:B------:R-:W-:Y:S01]  /*21c0*/  FMUL.FTZ R168, R142, R169 ;  /* 0x000000a98ea87220 */ /* 0x000fe20000410000 */
[----:B------:R-:W-:Y:S01]  /*21d0*/  FFMA.FTZ R164, R154, R164, R131 ;  /* 0x000000a49aa47223 */ /* 0x000fe20000010083 */
[----:B------:R-:W-:Y:S01]  /*21e0*/  FMUL.FTZ R163, R142, R163 ;  /* 0x000000a38ea37220 */ /* 0x000fe20000410000 */
[----:B------:R-:W-:Y:S01]  /*21f0*/  FFMA.FTZ R2, R144, R2, R147 ;  /* 0x0000000290027223 */ /* 0x000fe20000010093 */
[----:B------:R-:W-:-:S02]  /*2200*/  FMUL.FTZ R170, R135, R168 ;  /* 0x000000a887aa7220 */ /* 0x000fc40000410000 */
[----:B------:R-:W1:Y:S01]  /*2210*/  SHFL.UP PT, R3, R164, 0x1, RZ ;  /* 0x04200000a4037989 */ /* 0x000e6200000e00ff */
[----:B------:R-:W-:Y:S01]  /*2220*/  FMUL.FTZ R163, R144, R163 ;  /* 0x000000a390a37220 */ /* 0x000fe20000410000 */
[----:B------:R-:W-:Y:S02]  /*2230*/  FFMA.FTZ R169, R142, R2, R145 ;  /* 0x000000028ea97223 */ /* 0x000fe40000010091 */
[----:B------:R-:W2:Y:S01]  /*2240*/  SHFL.DOWN PT, R173, R170, 0x1, 0x1f ;  /* 0x08201f00aaad7f89 */ /* 0x000ea200000e0000 */
[----:B------:R-:W-:Y:S01]  /*2250*/  FMUL.FTZ R163, R146, R163 ;  /* 0x000000a392a37220 */ /* 0x000fe20000410000 */
[----:B------:R-:W-:-:S03]  /*2260*/  FFMA.FTZ R169, R135, R169, R150 ;  /* 0x000000a987a97223 */ /* 0x000fc60000010096 */
[----:B------:R-:W-:Y:S02]  /*2270*/  FMUL.FTZ R163, R148, R163 ;  /* 0x000000a394a37220 */ /* 0x000fe40000410000 */
[----:B------:R-:W3:Y:S01]  /*2280*/  SHFL.DOWN PT, R172, R169, 0x1, 0x1f ;  /* 0x08201f00a9ac7f89 */ /* 0x000ee200000e0000 */
[----:B------:R-:W-:Y:S01]  /*2290*/  MOV R171, R169 ;  /* 0x000000a900ab7202 */ /* 0x000fe20000000f00 */
[----:B------:R-:W-:-:S04]  /*22a0*/  FMUL.FTZ R163, R152, R163 ;  /* 0x000000a398a37220 */ /* 0x000fc80000410000 */
[----:B------:R-:W-:-:S05]  /*22b0*/  FMUL.FTZ R163, R154, R163 ;  /* 0x000000a39aa37220 */ /* 0x000fca0000410000 */
[----:B------:R-:W4:Y:S01]  /*22c0*/  SHFL.UP PT, R2, R163, 0x1, RZ ;  /* 0x04200000a3027989 */ /* 0x000f2200000e00ff */
[----:B-1----:R-:W-:Y:S01]  /*22d0*/  FFMA.FTZ R3, R163, R3, R164 ;  /* 0x00000003a3037223 */ /* 0x002fe200000100a4 */
[----:B--2---:R-:W-:-:S04]  /*22e0*/  @P3 FMUL.FTZ R168, R173, R170 ;  /* 0x000000aaada83220 */ /* 0x004fc80000410000 */
[----:B------:R-:W-:-:S05]  /*22f0*/  FSEL R164, R164, R3, !P1 ;  /* 0x00000003a4a47208 */ /* 0x000fca0004800000 */
[----:B------:R-:W1:Y:S01]  /*2300*/  SHFL.UP PT, R3, R164, 0x2, RZ ;  /* 0x04400000a4037989 */ /* 0x000e6200000e00ff */
[----:B---3--:R-:W-:Y:S01]  /*2310*/  @P3 FFMA.FTZ R171, R170, R172, R171 ;  /* 0x000000acaaab3223 */ /* 0x008fe200000100ab */
[----:B------:R-:W-:Y:S02]  /*2320*/  @P3 MOV R170, R168 ;  /* 0x000000a800aa3202 */ /* 0x000fe40000000f00 */
[----:B------:R-:W-:Y:S02]  /*2330*/  ISETP.GT.U32.AND P3, PT, R158, 0x1d, PT ;  /* 0x0000001d9e00780c */ /* 0x000fe40003f64070 */
[----:B------:R-:W2:Y:S04]  /*2340*/  SHFL.DOWN PT, R172, R171, 0x2, 0x1f ;  /* 0x08401f00abac7f89 */ /* 0x000ea800000e0000 */
[----:B------:R-:W3:Y:S01]  /*2350*/  SHFL.DOWN PT, R169, R170, 0x2, 0x1f ;  /* 0x08401f00aaa97f89 */ /* 0x000ee200000e0000 */
[----:B----4-:R-:W-:Y:S01]  /*2360*/  @P1 FMUL.FTZ R163, R163, R2 ;  /* 0x00000002a3a31220 */ /* 0x010fe20000410000 */
[----:B------:R-:W-:-:S04]  /*2370*/  ISETP.GE.AND P1, PT, R79, 0x2, PT ;  /* 0x000000024f00780c */ /* 0x000fc80003f26270 */
[----:B------:R-:W4:Y:S01]  /*2380*/  SHFL.UP PT, R2, R163, 0x2, RZ ;  /* 0x04400000a3027989 */ /* 0x000f2200000e00ff */
[----:B-1----:R-:W-:-:S05]  /*2390*/  FFMA.FTZ R3, R163, R3, R164 ;  /* 0x00000003a3037223 */ /* 0x002fca00000100a4 */
[----:B------:R-:W-:Y:S01]  /*23a0*/  FSEL R164, R164, R3, !P1 ;  /* 0x00000003a4a47208 */ /* 0x000fe20004800000 */
[----:B--2---:R-:W-:-:S04]  /*23b0*/  @!P3 FFMA.FTZ R171, R170, R172, R171 ;  /* 0x000000acaaabb223 */ /* 0x004fc800000100ab */
[----:B------:R-:W1:Y:S01]  /*23c0*/  SHFL.UP PT, R3, R164, 0x4, RZ ;  /* 0x04800000a4037989 */ /* 0x000e6200000e00ff */
[----:B---3--:R-:W-:-:S03]  /*23d0*/  @!P3 FMUL.FTZ R168, R170, R169 ;  /* 0x000000a9aaa8b220 */ /* 0x008fc60000410000 */
[----:B------:R-:W2:Y:S02]  /*23e0*/  SHFL.DOWN PT, R172, R171, 0x4, 0x1f ;  /* 0x08801f00abac7f89 */ /* 0x000ea400000e0000 */
[----:B------:R-:W-:Y:S01]  /*23f0*/  @!P3 MOV R170, R168 ;  /* 0x000000a800aab202 */ /* 0x000fe20000000f00 */
[----:B----4-:R-:W-:Y:S01]  /*2400*/  @P1 FMUL.FTZ R163, R163, R2 ;  /* 0x00000002a3a31220 */ /* 0x010fe20000410000 */
[----:B------:R-:W-:Y:S02]  /*2410*/  ISETP.GE.AND P1, PT, R79, 0x4, PT ;  /* 0x000000044f00780c */ /* 0x000fe40003f26270 */
[----:B------:R-:W-:Y:S01]  /*2420*/  ISETP.GT.U32.AND P3, PT, R158, 0x1b, PT ;  /* 0x0000001b9e00780c */ /* 0x000fe20003f64070 */
[----:B------:R-:W3:Y:S04]  /*2430*/  SHFL.DOWN PT, R169, R170, 0x4, 0x1f ;  /* 0x08801f00aaa97f89 */ /* 0x000ee800000e0000 */
[----:B------:R-:W4:Y:S01]  /*2440*/  SHFL.UP PT, R2, R163, 0x4, RZ ;  /* 0x04800000a3027989 */ /* 0x000f2200000e00ff */
[----:B-1----:R-:W-:-:S07]  /*2450*/  FFMA.FTZ R3, R163, R3, R164 ;  /* 0x00000003a3037223 */ /* 0x002fce00000100a4 */
[----:B--2---:R-:W-:Y:S01]  /*2460*/  @!P3 FFMA.FTZ R171, R170, R172, R171 ;  /* 0x000000acaaabb223 */ /* 0x004fe200000100ab */
[----:B------:R-:W-:-:S04]  /*2470*/  FSEL R168, R164, R3, !P1 ;  /* 0x00000003a4a87208 */ /* 0x000fc80004800000 */
[----:B------:R-:W1:Y:S01]  /*2480*/  SHFL.DOWN PT, R174, R171, 0x8, 0x1f ;  /* 0x09001f00abae7f89 */ /* 0x000e6200000e0000 */
[----:B---3--:R-:W-:-:S03]  /*2490*/  @!P3 FMUL.FTZ R164, R170, R169 ;  /* 0x000000a9aaa4b220 */ /* 0x008fc60000410000 */
[----:B------:R-:W2:Y:S01]  /*24a0*/  SHFL.UP PT, R3, R168, 0x8, RZ ;  /* 0x05000000a8037989 */ /* 0x000ea200000e00ff */
[----:B----4-:R-:W-:Y:S01]  /*24b0*/  @P1 FMUL.FTZ R163, R163, R2 ;  /* 0x00000002a3a31220 */ /* 0x010fe20000410000 */
[C---:B------:R-:W-:Y:S02]  /*24c0*/  ISETP.GE.AND P1, PT, R79.reuse, 0x8, PT ;  /* 0x000000084f00780c */ /* 0x040fe40003f26270 */
[----:B------:R-:W-:Y:S02]  /*24d0*/  @!P3 MOV R170, R164 ;  /* 0x000000a400aab202 */ /* 0x000fe40000000f00 */
[----:B------:R-:W3:Y:S01]  /*24e0*/  SHFL.UP PT, R2, R163, 0x8, RZ ;  /* 0x05000000a3027989 */ /* 0x000ee200000e00ff */
[----:B------:R-:W-:-:S03]  /*24f0*/  ISETP.GE.AND P3, PT, R79, 0x10, PT ;  /* 0x000000104f00780c */ /* 0x000fc60003f66270 */
[----:B------:R-:W4:Y:S01]  /*2500*/  SHFL.DOWN PT, R173, R170, 0x8, 0x1f ;  /* 0x09001f00aaad7f89 */ /* 0x000f2200000e0000 */
[----:B-1----:R-:W-:Y:S01]  /*2510*/  @!P4 FFMA.FTZ R171, R170, R174, R171 ;  /* 0x000000aeaaabc223 */ /* 0x002fe200000100ab */
[----:B--2---:R-:W-:-:S04]  /*2520*/  FFMA.FTZ R3, R163, R3, R168 ;  /* 0x00000003a3037223 */ /* 0x004fc800000100a8 */
[----:B------:R-:W-:Y:S01]  /*2530*/  SHFL.DOWN PT, R174, R171, 0x10, 0x1f ;  /* 0x0a001f00abae7f89 */ /* 0x000fe200000e0000 */
[----:B------:R-:W-:Y:S01]  /*2540*/  FSEL R164, R168, R3, !P1 ;  /* 0x00000003a8a47208 */ /* 0x000fe20004800000 */
[----:B------:R-:W-:Y:S02]  /*2550*/  IMAD.MOV.U32 R3, RZ, RZ, RZ ;  /* 0x000000ffff037224 */ /* 0x000fe400078e00ff */
[----:B---3--:R-:W-:Y:S01]  /*2560*/  @P1 FMUL.FTZ R163, R163, R2 ;  /* 0x00000002a3a31220 */ /* 0x008fe20000410000 */
[----:B------:R-:W-:Y:S01]  /*2570*/  ISETP.GE.AND P1, PT, R53, UR7, PT ;  /* 0x0000000735007c0c */ /* 0x000fe2000bf26270 */
[----:B------:R-:W-:Y:S01]  /*2580*/  HFMA2 R2, -RZ, RZ, 1.875, 0 ;  /* 0x3f800000ff027431 */ /* 0x000fe200000001ff */
[----:B------:R-:W1:Y:S01]  /*2590*/  SHFL.UP PT, R169, R164, 0x10, RZ ;  /* 0x06000000a4a97989 */ /* 0x000e6200000e00ff */
[----:B----4-:R-:W-:Y:S01]  /*25a0*/  @!P4 FMUL.FTZ R172, R170, R173 ;  /* 0x000000adaaacc220 */ /* 0x010fe20000410000 */
[----:B------:R-:W-:Y:S02]  /*25b0*/  ISETP.NE.OR P1, PT, R26, RZ, P1 ;  /* 0x000000ff1a00720c */ /* 0x000fe40000f25670 */
[----:B------:R-:W2:Y:S02]  /*25c0*/  SHFL.UP PT, R168, R163, 0x10, RZ ;  /* 0x06000000a3a87989 */ /* 0x000ea400000e00ff */
[----:B------:R-:W-:-:S05]  /*25d0*/  @!P4 MOV R170, R172 ;  /* 0x000000ac00aac202 */ /* 0x000fca0000000f00 */
[----:B------:R-:W3:Y:S04]  /*25e0*/  SHFL.DOWN PT, R173, R170, 0x10, 0x1f ;  /* 0x0a001f00aaad7f89 */ /* 0x000ee800000e0000 */
[----:B------:R-:W4:Y:S01]  /*25f0*/  @!P1 LDS.64 R2, [UR6+0x1308] ;  /* 0x00130806ff029984 */ /* 0x000f220008000a00 */
[----:B------:R-:W-:Y:S01]  /*2600*/  ISETP.GT.U32.AND P1, PT, R158, 0xf, PT ;  /* 0x0000000f9e00780c */ /* 0x000fe20003f24070 */
[C---:B-1----:R-:W-:Y:S01]  /*2610*/  FFMA.FTZ R169, R163.reuse, R169, R164 ;  /* 0x000000a9a3a97223 */ /* 0x042fe200000100a4 */
[----:B--2---:R-:W-:-:S04]  /*2620*/  @P3 FMUL.FTZ R163, R163, R168 ;  /* 0x000000a8a3a33220 */ /* 0x004fc80000410000 */
[----:B------:R-:W-:-:S07]  /*2630*/  FSEL R169, R164, R169, !P3 ;  /* 0x000000a9a4a97208 */ /* 0x000fce0005800000 */
[C---:B------:R-:W-:Y:S01]  /*2640*/  @!P1 FFMA.FTZ R171, R170.reuse, R174, R171 ;  /* 0x000000aeaaab9223 */ /* 0x040fe200000100ab */
[----:B------:R-:W-:Y:S01]  /*2650*/  SHFL.UP PT, R163, R163, 0x1, RZ ;  /* 0x04200000a3a37989 */ /* 0x000fe200000e00ff */
[----:B---3--:R-:W-:-:S03]  /*2660*/  @!P1 FMUL.FTZ R172, R170, R173 ;  /* 0x000000adaaac9220 */ /* 0x008fc60000410000 */
[----:B------:R-:W-:Y:S02]  /*2670*/  SHFL.UP PT, R164, R169, 0x1, RZ ;  /* 0x04200000a9a47989 */ /* 0x000fe400000e00ff */
[----:B------:R-:W-:Y:S02]  /*2680*/  @!P1 MOV R170, R172 ;  /* 0x000000ac00aa9202 */ /* 0x000fe40000000f00 */
[----:B------:R-:W-:Y:S01]  /*2690*/  SHFL.DOWN PT, R175, R171, 0x1, 0x1f ;  /* 0x08201f00abaf7f89 */ /* 0x000fe200000e0000 */
[----:B------:R-:W-:-:S03]  /*26a0*/  ISETP.NE.AND P1, PT, R26, RZ, PT ;  /* 0x000000ff1a00720c */ /* 0x000fc60003f25270 */
[----:B------:R-:W-:Y:S04]  /*26b0*/  SHFL.IDX PT, R173, R171, RZ, 0x1f ;  /* 0x00001fffabad7589 */ /* 0x000fe800000e0000 */
[----:B----4-:R-:W-:Y:S04]  /*26c0*/  SHFL.IDX PT, R177, R3, RZ, 0x1f ;  /* 0x00001fff03b17589 */ /* 0x010fe800000e0000 */
[----:B-----5:R-:W1:Y:S04]  /*26d0*/  SHFL.IDX PT, R168, R162, RZ, 0x1f ;  /* 0x00001fffa2a87589 */ /* 0x020e6800000e0000 */
[----:B------:R-:W2:Y:S01]  /*26e0*/  SHFL.IDX PT, R162, R170, RZ, 0x1f ;  /* 0x00001fffaaa27589 */ /* 0x000ea200000e0000 */
[----:B-1----:R-:W-:Y:S01]  /*26f0*/  @P2 FFMA.FTZ R168, R163, R168, R164 ;  /* 0x000000a8a3a82223 */ /* 0x002fe200000100a4 */
[----:B------:R-:W-:-:S02]  /*2700*/  ISETP.NE.AND P2, PT, R26, 0x1f, PT ;  /* 0x0000001f1a00780c */ /* 0x000fc40003f45270 */
[----:B------:R-:W1:Y:S01]  /*2710*/  SHFL.DOWN PT, R164, R170, 0x1, 0x1f ;  /* 0x08201f00aaa47f89 */ /* 0x000e6200000e0000 */
[----:B------:R-:W-:Y:S01]  /*2720*/  FFMA.FTZ R168, R34, R168, R119 ;  /* 0x000000a822a87223 */ /* 0x000fe20000010077 */
[C---:B--2---:R-:W-:Y:S01]  /*2730*/  FFMA.FTZ R3, R162.reuse, R3, R173 ;  /* 0x00000003a2037223 */ /* 0x044fe200000100ad */
[----:B------:R-:W-:Y:S02]  /*2740*/  FMUL.FTZ R2, R162, R2 ;  /* 0x00000002a2027220 */ /* 0x000fe40000410000 */
[-C--:B------:R-:W-:Y:S01]  /*2750*/  FFMA.FTZ R179, R135, R168.reuse, R140 ;  /* 0x000000a887b37223 */ /* 0x080fe2000001008c */
[----:B------:R-:W-:Y:S02]  /*2760*/  FMUL.FTZ R159, R159, R168 ;  /* 0x000000a89f9f7220 */ /* 0x000fe40000410000 */
[----:B------:R2:W-:Y:S01]  /*2770*/  @!P1 STS.64 [UR6+0x1308], R2 ;  /* 0x00130802ff009988 */ /* 0x0005e20008000a06 */
[----:B------:R-:W-:Y:S01]  /*2780*/  FFMA.FTZ R172, R142, R179, R121 ;  /* 0x000000b38eac7223 */ /* 0x000fe20000010079 */
[----:B------:R-:W-:Y:S01]  /*2790*/  FFMA.FTZ R159, R0, R159, RZ ;  /* 0x0000009f009f7223 */ /* 0x000fe200000100ff */
[----:B------:R-:W-:-:S02]  /*27a0*/  FMUL.FTZ R157, R157, R179 ;  /* 0x000000b39d9d7220 */ /* 0x000fc40000410000 */
[-C--:B------:R-:W-:Y:S01]  /*27b0*/  FMUL.FTZ R143, R143, R172.reuse ;  /* 0x000000ac8f8f7220 */ /* 0x080fe20000410000 */
[----:B------:R-:W-:Y:S01]  /*27c0*/  FMUL.FTZ R162, R80, R172 ;  /* 0x000000ac50a27220 */ /* 0x000fe20000410000 */
[----:B------:R-:W-:-:S03]  /*27d0*/  FFMA.FTZ R34, R110, R157, R159 ;  /* 0x0000009d6e227223 */ /* 0x000fc6000001009f */
[C---:B------:R-:W-:Y:S01]  /*27e0*/  FMUL.FTZ R159, R99.reuse, R162 ;  /* 0x000000a2639f7220 */ /* 0x040fe20000410000 */
[----:B------:R-:W-:Y:S01]  /*27f0*/  FFMA.FTZ R157, R99, R143, R34 ;  /* 0x0000008f639d7223 */ /* 0x000fe20000010022 */
[----:B------:R-:W-:Y:S01]  /*2800*/  FMUL.FTZ R143, R80, R168 ;  /* 0x000000a8508f7220 */ /* 0x000fe20000410000 */
[----:B-1----:R-:W-:Y:S01]  /*2810*/  @P2 FFMA.FTZ R177, R164, R177, R175 ;  /* 0x000000b1a4b12223 */ /* 0x002fe200000100af */
[----:B------:R-:W-:Y:S02]  /*2820*/  FFMA.FTZ R164, R144, R172, R123 ;  /* 0x000000ac90a47223 */ /* 0x000fe4000001007b */
[----:B------:R-:W-:Y:S01]  /*2830*/  FMUL.FTZ R34, R0, R143 ;  /* 0x0000008f00227220 */ /* 0x000fe20000410000 */
[----:B------:R-:W-:Y:S01]  /*2840*/  FMUL.FTZ R143, R80, R179 ;  /* 0x000000b3508f7220 */ /* 0x000fe20000410000 */
[----:B------:R-:W-:Y:S01]  /*2850*/  FFMA.FTZ R156, R177, R161, R156 ;  /* 0x000000a1b19c7223 */ /* 0x000fe2000001009c */
[-C--:B------:R-:W-:Y:S01]  /*2860*/  FFMA.FTZ R170, R146, R164.reuse, R125 ;  /* 0x000000a492aa7223 */ /* 0x080fe2000001007d */
[----:B------:R-:W-:Y:S01]  /*2870*/  FMUL.FTZ R161, R80, R164 ;  /* 0x000000a450a17220 */ /* 0x000fe20000410000 */
[----:B------:R-:W-:Y:S01]  /*2880*/  FMUL.FTZ R143, R110, R143 ;  /* 0x0000008f6e8f7220 */ /* 0x000fe20000410000 */
[----:B------:R-:W-:Y:S01]  /*2890*/  STS [R57+0x430], R34 ;  /* 0x0004302239007388 */ /* 0x000fe20000000800 */
[-C--:B------:R-:W-:Y:S01]  /*28a0*/  FFMA.FTZ R174, R148, R170.reuse, R127 ;  /* 0x000000aa94ae7223 */ /* 0x080fe2000001007f */
[----:B--2---:R-:W-:Y:S01]  /*28b0*/  FMUL.FTZ R2, R80, R170 ;  /* 0x000000aa50027220 */ /* 0x004fe20000410000 */
[----:B------:R-:W-:Y:S01]  /*28c0*/  FMUL.FTZ R161, R112, R161 ;  /* 0x000000a170a17220 */ /* 0x000fe20000410000 */
[----:B------:R-:W-:Y:S01]  /*28d0*/  STS [R58+0x4], R143 ;  /* 0x0000048f3a007388 */ /* 0x000fe20000000800 */
[-C--:B------:R-:W-:Y:S01]  /*28e0*/  FFMA.FTZ R176, R152, R174.reuse, R129 ;  /* 0x000000ae98b07223 */ /* 0x080fe20000010081 */
[----:B------:R-:W-:Y:S01]  /*28f0*/  FMUL.FTZ R163, R80, R174 ;  /* 0x000000ae50a37220 */ /* 0x000fe20000410000 */
[----:B------:R-:W-:Y:S01]  /*2900*/  FMUL.FTZ R3, R101, R2 ;  /* 0x0000000265037220 */ /* 0x000fe20000410000 */
[----:B------:R-:W-:Y:S01]  /*2910*/  STS [R58+0x8], R159 ;  /* 0x0000089f3a007388 */ /* 0x000fe20000000800 */
[-C--:B------:R-:W-:Y:S01]  /*2920*/  FFMA.FTZ R178, R154, R176.reuse, R131 ;  /* 0x000000b09ab27223 */ /* 0x080fe20000010083 */
[----:B------:R-:W-:Y:S01]  /*2930*/  FMUL.FTZ R162, R80, R176 ;  /* 0x000000b050a27220 */ /* 0x000fe20000410000 */
[----:B------:R-:W-:Y:S01]  /*2940*/  FMUL.FTZ R163, R114, R163 ;  /* 0x000000a372a37220 */ /* 0x000fe20000410000 */
[----:B------:R-:W-:Y:S01]  /*2950*/  STS [R58+0xc], R161 ;  /* 0x00000ca13a007388 */ /* 0x000fe20000000800 */
[----:B------:R-:W-:Y:S01]  /*2960*/  FMUL.FTZ R171, R80, R178 ;  /* 0x000000b250ab7220 */ /* 0x000fe20000410000 */
[----:B------:R-:W-:Y:S01]  /*2970*/  FMUL.FTZ R169, R103, R162 ;  /* 0x000000a267a97220 */ /* 0x000fe20000410000 */
[----:B------:R-:W-:Y:S01]  /*2980*/  FMUL.FTZ R137, R137, R164 ;  /* 0x000000a489897220 */ /* 0x000fe20000410000 */
[----:B------:R1:W-:Y:S01]  /*2990*/  STS [R58+0x10], R3 ;  /* 0x000010033a007388 */ /* 0x0003e20000000800 */
        /* <DEDUP_REMOVED lines=8> */
[----:B------:R-:W-:Y:S01]  /*2a20*/  FFMA.FTZ R139, R101, R139, R2 ;  /* 0x0000008b658b7223 */ /* 0x000fe20000010002 */
[----:B-1----:R-:W-:-:S04]  /*2a30*/  IMAD.WIDE.U32 R2, R6, UR4, R4 ;  /* 0x0000000406027c25 */ /* 0x002fc8000f8e0004 */
[----:B------:R-:W-:Y:S01]  /*2a40*/  FFMA.FTZ R162, R148, R155, R151 ;  /* 0x0000009b94a27223 */ /* 0x000fe20000010097 */
[----:B------:R2:W-:Y:S01]  /*2a50*/  STS [R58+0x1c], R171 ;  /* 0x00001cab3a007388 */ /* 0x0005e20000000800 */
[----:B------:R-:W-:Y:S01]  /*2a60*/  FFMA.FTZ R80, R114, R141, R139 ;  /* 0x0000008d72507223 */ /* 0x000fe2000001008b */
[----:B------:R-:W-:Y:S01]  /*2a70*/  IMAD R137, R7, UR4, R3 ;  /* 0x0000000407897c24 */ /* 0x000fe2000f8e0203 */
[----:B------:R-:W-:Y:S01]  /*2a80*/  BAR.SYNC.DEFER_BLOCKING 0x0 ;  /* 0x0000000000007b1d */ /* 0x000fe20000010000 */
[----:B------:R-:W-:Y:S01]  /*2a90*/  LEA R34, P2, R2, UR8, 0x2 ;  /* 0x0000000802227c11 */ /* 0x000fe2000f8410ff */
[----:B------:R-:W-:Y:S01]  /*2aa0*/  FFMA.FTZ R157, R146, R162, R149 ;  /* 0x000000a2929d7223 */ /* 0x000fe20000010095 */
[----:B------:R-:W-:Y:S01]  /*2ab0*/  IADD3 R146, PT, PT, -R167, UR10, RZ ;  /* 0x0000000aa7927c10 */ /* 0x000fe2000fffe1ff */
[----:B------:R-:W-:Y:S01]  /*2ac0*/  FMUL.FTZ R3, R35, R176 ;  /* 0x000000b023037220 */ /* 0x000fe20000410000 */
[----:B------:R-:W-:Y:S01]  /*2ad0*/  LEA.HI.X R35, R2, UR9, R137, 0x2, P2 ;  /* 0x0000000902237c11 */ /* 0x000fe200090f1489 */
[----:B------:R-:W-:Y:S01]  /*2ae0*/  FFMA.FTZ R180, R144, R157, R147 ;  /* 0x0000009d90b47223 */ /* 0x000fe20000010093 */
[----:B------:R-:W-:Y:S01]  /*2af0*/  ISETP.GE.AND P2, PT, R146, 0x1, PT ;  /* 0x000000019200780c */ /* 0x000fe20003f46270 */
[----:B------:R-:W-:Y:S01]  /*2b00*/  FFMA.FTZ R3, R103, R3, R80 ;  /* 0x0000000367037223 */ /* 0x000fe20000010050 */
[----:B------:R-:W-:Y:S01]  /*2b10*/  FMUL.FTZ R81, R81, R178 ;  /* 0x000000b251517220 */ /* 0x000fe20000410000 */
[----:B------:R-:W-:Y:S01]  /*2b20*/  FFMA.FTZ R159, R142, R180, R145 ;  /* 0x000000b48e9f7223 */ /* 0x000fe20000010091 */
[----:B------:R-:W-:-:S02]  /*2b30*/  ISETP.GE.AND P3, PT, R146, 0x21, PT ;  /* 0x000000219200780c */ /* 0x000fc40003f66270 */
[----:B------:R-:W-:Y:S01]  /*2b40*/  ISETP.GE.AND P4, PT, R146, 0x41, PT ;  /* 0x000000419200780c */ /* 0x000fe20003f86270 */
[----:B------:R-:W-:Y:S01]  /*2b50*/  FFMA.FTZ R152, R116, R81, R3 ;  /* 0x0000005174987223 */ /* 0x000fe20000010003 */
[----:B------:R-:W-:Y:S01]  /*2b60*/  FFMA.FTZ R182, R135, R159, R150 ;  /* 0x0000009f87b67223 */ /* 0x000fe20000010096 */
[----:B------:R2:W1:Y:S04]  /*2b70*/  LDS R143, [R59+0x4b0] ;  /* 0x0004b0003b8f7984 */ /* 0x0004680000000800 */
[----:B------:R-:W-:Y:S06]  /*2b80*/  @!P2 BRA `(.L_x_8513) ;  /* 0x000000000008a947 */ /* 0x000fec0003800000 */
[----:B------:R-:W3:Y:S04]  /*2b90*/  LDS R3, [R55+0x430] ;  /* 0x0004300037037984 */ /* 0x000ee80000000800 */
[----:B---3--:R3:W-:Y:S02]  /*2ba0*/  REDG.E.ADD.F32.FTZ.RN.STRONG.GPU desc[UR16][R34.64], R3 ;  /* 0x00000003220079a6 */ /* 0x0087e4000c12f310 */
.L_x_8513:
[----:B------:R-:W-:Y:S05]  /*2bb0*/  BSYNC.RECONVERGENT B0 ;  /* 0x0000000000007941 */ /* 0x000fea0003800200 */
.L_x_8512:
[----:B------:R-:W-:Y:S04]  /*2bc0*/  BSSY.RECONVERGENT B0, `(.L_x_8514) ;  /* 0x0000003000007945 */ /* 0x000fe80003800200 */
[----:B------:R-:W-:Y:S05]  /*2bd0*/  @!P3 BRA `(.L_x_8515) ;  /* 0x000000000004b947 */ /* 0x000fea0003800000 */
[----:B-1----:R4:W-:Y:S02]  /*2be0*/  REDG.E.ADD.F32.FTZ.RN.STRONG.GPU desc[UR16][R34.64+0x80], R143 ;  /* 0x0000808f220079a6 */ /* 0x0029e4000c12f310 */
.L_x_8515:
[----:B------:R-:W-:Y:S05]  /*2bf0*/  BSYNC.RECONVERGENT B0 ;  /* 0x0000000000007941 */ /* 0x000fea0003800200 */
.L_x_8514:
[----:B---3--:R3:W0:Y:S01]  /*2c00*/  LDS R3, [R60+0x530] ;  /* 0x000530003c037984 */ /* 0x0086220000000800 */
[----:B------:R-:W-:Y:S04]  /*2c10*/  BSSY.RECONVERGENT B0, `(.L_x_8516) ;  /* 0x0000003000007945 */ /* 0x000fe80003800200 */
[----:B------:R-:W-:Y:S05]  /*2c20*/  @!P4 BRA `(.L_x_8517) ;  /* 0x000000000004c947 */ /* 0x000fea0003800000 */
[----:B0-----:R0:W-:Y:S02]  /*2c30*/  REDG.E.ADD.F32.FTZ.RN.STRONG.GPU desc[UR16][R34.64+0x100], R3 ;  /* 0x00010003220079a6 */ /* 0x0011e4000c12f310 */
.L_x_8517:
[----:B------:R-:W-:Y:S05]  /*2c40*/  BSYNC.RECONVERGENT B0 ;  /* 0x0000000000007941 */ /* 0x000fea0003800200 */
.L_x_8516:
[----:B------:R1:W2:Y:S01]  /*2c50*/  LDS R145, [R61+0x5b0] ;  /* 0x0005b0003d917984 */ /* 0x0002a20000000800 */
[----:B0-----:R-:W-:Y:S01]  /*2c60*/  FADD.FTZ R3, -R119, R168 ;  /* 0x000000a877037221 */ /* 0x001fe20000010100 */
[----:B------:R-:W-:Y:S01]  /*2c70*/  FMUL.FTZ R2, R107, R182 ;  /* 0x000000b66b027220 */ /* 0x000fe20000410000 */
[----:B------:R-:W-:Y:S01]  /*2c80*/  ISETP.GE.AND P6, PT, R146, 0x61, PT ;  /* 0x000000619200780c */ /* 0x000fe20003fc6270 */
[----:B------:R-:W-:Y:S01]  /*2c90*/  FADD.FTZ R135, -R140, R179 ;  /* 0x000000b38c877221 */ /* 0x000fe20000010100 */
[----:B------:R-:W-:Y:S01]  /*2ca0*/  FMUL.FTZ R81, R132, R159 ;  /* 0x0000009f84517220 */ /* 0x000fe20000410000 */
[----:B------:R-:W-:Y:S01]  /*2cb0*/  FFMA.FTZ R80, R2, R3, RZ ;  /* 0x0000000302507223 */ /* 0x000fe200000100ff */
[----:B------:R-:W-:Y:S01]  /*2cc0*/  FADD.FTZ R139, -R121, R172 ;  /* 0x000000ac798b7221 */ /* 0x000fe20000010100 */
[----:B------:R-:W-:Y:S01]  /*2cd0*/  FMUL.FTZ R137, R109, R180 ;  /* 0x000000b46d897220 */ /* 0x000fe20000410000 */
[----:B------:R-:W-:Y:S01]  /*2ce0*/  FADD.FTZ R142, -R123, R164 ;  /* 0x000000a47b8e7221 */ /* 0x000fe20000010100 */
[----:B------:R-:W-:Y:S01]  /*2cf0*/  FFMA.FTZ R80, R81, R135, R80 ;  /* 0x0000008751507223 */ /* 0x000fe20000010050 */
[----:B------:R-:W-:Y:S01]  /*2d00*/  FMUL.FTZ R141, R134, R157 ;  /* 0x0000009d868d7220 */ /* 0x000fe20000410000 */
[----:B------:R-:W-:Y:S01]  /*2d10*/  BSSY.RECONVERGENT B0, `(.L_x_8518) ;  /* 0x000000b000007945 */ /* 0x000fe20003800200 */
[C---:B------:R-:W-:Y:S01]  /*2d20*/  ISETP.GE.AND P2, PT, R146.reuse, 0x81, PT ;  /* 0x000000819200780c */ /* 0x040fe20003f46270 */
[----:B------:R-:W-:Y:S01]  /*2d30*/  FFMA.FTZ R80, R137, R139, R80 ;  /* 0x0000008b89507223 */ /* 0x000fe20000010050 */
[C---:B------:R-:W-:Y:S01]  /*2d40*/  ISETP.GE.AND P3, PT, R146.reuse, 0xa1, PT ;  /* 0x000000a19200780c */ /* 0x040fe20003f66270 */
[----:B-1--4-:R-:W-:Y:S01]  /*2d50*/  FMUL.FTZ R143, R111, R162 ;  /* 0x000000a26f8f7220 */ /* 0x012fe20000410000 */
[C---:B------:R-:W-:Y:S01]  /*2d60*/  ISETP.GE.AND P4, PT, R146.reuse, 0xc1, PT ;  /* 0x000000c19200780c */ /* 0x040fe20003f86270 */
[----:B------:R-:W-:Y:S01]  /*2d70*/  FADD.FTZ R144, -R125, R170 ;  /* 0x000000aa7d907221 */ /* 0x000fe20000010100 */
[----:B------:R-:W-:Y:S01]  /*2d80*/  FFMA.FTZ R80, R141, R142, R80 ;  /* 0x0000008e8d507223 */ /* 0x000fe20000010050 */
[----:B------:R-:W-:Y:S01]  /*2d90*/  ISETP.GE.AND P5, PT, R146, 0xe1, PT ;  /* 0x000000e19200780c */ /* 0x000fe20003fa6270 */
[----:B------:R-:W-:-:S12]  /*2da0*/  @!P6 BRA `(.L_x_8519) ;  /* 0x000000000004e947 */ /* 0x000fd80003800000 */
[----:B--2---:R0:W-:Y:S02]  /*2db0*/  REDG.E.ADD.F32.FTZ.RN.STRONG.GPU desc[UR16][R34.64+0x180], R145 ;  /* 0x00018091220079a6 */ /* 0x0041e4000c12f310 */
.L_x_8519:
[----:B------:R-:W-:Y:S05]  /*2dc0*/  BSYNC.RECONVERGENT B0 ;  /* 0x0000000000007941 */ /* 0x000fea0003800200 */
.L_x_8518:
[----:B------:R1:W4:Y:S01]  /*2dd0*/  LDS R147, [R62+0x630] ;  /* 0x000630003e937984 */ /* 0x0003220000000800 */
[----:B------:R-:W-:Y:S01]  /*2de0*/  BSSY.RECONVERGENT B0, `(.L_x_8520) ;  /* 0x0000006000007945 */ /* 0x000fe20003800200 */
[----:B0-2---:R-:W-:Y:S01]  /*2df0*/  FMUL.FTZ R145, R136, R155 ;  /* 0x0000009b88917220 */ /* 0x005fe20000410000 */
[----:B------:R-:W-:Y:S01]  /*2e00*/  FADD.FTZ R146, -R127, R174 ;  /* 0x000000ae7f927221 */ /* 0x000fe20000010100 */
[----:B------:R-:W-:Y:S01]  /*2e10*/  FFMA.FTZ R80, R143, R144, R80 ;  /* 0x000000908f507223 */ /* 0x000fe20000010050 */
[----:B------:R-:W-:Y:S06]  /*2e20*/  @!P2 BRA `(.L_x_8521) ;  /* 0x000000000004a947 */ /* 0x000fec0003800000 */
[----:B----4-:R0:W-:Y:S02]  /*2e30*/  REDG.E.ADD.F32.FTZ.RN.STRONG.GPU desc[UR16][R34.64+0x200], R147 ;  /* 0x00020093220079a6 */ /* 0x0101e4000c12f310 */
.L_x_8521:
[----:B------:R-:W-:Y:S05]  /*2e40*/  BSYNC.RECONVERGENT B0 ;  /* 0x0000000000007941 */ /* 0x000fea0003800200 */
.L_x_8520:
[----:B------:R2:W1:Y:S01]  /*2e50*/  LDS R149, [R63+0x6b0] ;  /* 0x0006b0003f957984 */ /* 0x0004620000000800 */
[----:B------:R-:W-:Y:S01]  /*2e60*/  BSSY.RECONVERGENT B0, `(.L_x_8522) ;  /* 0x0000006000007945 */ /* 0x000fe20003800200 */
[----:B0---4-:R-:W-:Y:S01]  /*2e70*/  FMUL.FTZ R147, R113, R154 ;  /* 0x0000009a71937220 */ /* 0x011fe20000410000 */
[----:B------:R-:W-:Y:S01]  /*2e80*/  FADD.FTZ R148, -R129, R176 ;  /* 0x000000b081947221 */ /* 0x000fe20000010100 */
[----:B------:R-:W-:Y:S01]  /*2e90*/  FFMA.FTZ R80, R145, R146, R80 ;  /* 0x0000009291507223 */ /* 0x000fe20000010050 */
[----:B------:R-:W-:Y:S06]  /*2ea0*/  @!P3 BRA `(.L_x_8523) ;  /* 0x000000000004b947 */ /* 0x000fec0003800000 */
[----:B-1----:R0:W-:Y:S02]  /*2eb0*/  REDG.E.ADD.F32.FTZ.RN.STRONG.GPU desc[UR16][R34.64+0x280], R149 ;  /* 0x00028095220079a6 */ /* 0x0021e4000c12f310 */
.L_x_8523:
[----:B------:R-:W-:Y:S05]  /*2ec0*/  BSYNC.RECONVERGENT B0 ;  /* 0x0000000000007941 */ /* 0x000fea0003800200 */
.L_x_8522:
[----:B------:R4:W2:Y:S01]  /*2ed0*/  LDS R151, [R64+0x730] ;  /* 0x0007300040977984 */ /* 0x0008a20000000800 */
[----:B------:R-:W-:Y:S01]  /*2ee0*/  BSSY.RECONVERGENT B0, `(.L_x_8524) ;  /* 0x0000006000007945 */ /* 0x000fe20003800200 */
[----:B01----:R-:W-:Y:S01]  /*2ef0*/  FMUL.FTZ R149, R138, R156 ;  /* 0x0000009c8a957220 */ /* 0x003fe20000410000 */
[----:B------:R-:W-:Y:S01]  /*2f00*/  FADD.FTZ R150, -R131, R178 ;  /* 0x000000b283967221 */ /* 0x000fe20000010100 */
[----:B------:R-:W-:Y:S01]  /*2f10*/  FFMA.FTZ R80, R147, R148, R80 ;  /* 0x0000009493507223 */ /* 0x000fe20000010050 */
[----:B------:R-:W-:Y:S06]  /*2f20*/  @!P4 BRA `(.L_x_8525) ;  /* 0x000000000004c947 */ /* 0x000fec0003800000 */
[----:B--2---:R0:W-:Y:S02]  /*2f30*/  REDG.E.ADD.F32.FTZ.RN.STRONG.GPU desc[UR16][R34.64+0x300], R151 ;  /* 0x00030097220079a6 */ /* 0x0041e4000c12f310 */
.L_x_8525:
[----:B------:R-:W-:Y:S05]  /*2f40*/  BSYNC.RECONVERGENT B0 ;  /* 0x0000000000007941 */ /* 0x000fea0003800200 */
.L_x_8524:
[----:B------:R1:W1:Y:S01]  /*2f50*/  LDS R153, [R74+0x7b0] ;  /* 0x0007b0004a997984 */ /* 0x0002620000000800 */
[----:B------:R-:W-:Y:S01]  /*2f60*/  BSSY.RECONVERGENT B0, `(.L_x_8526) ;  /* 0x0000004000007945 */ /* 0x000fe20003800200 */
[----:B0-2---:R-:W-:-:S03]  /*2f70*/  FFMA.FTZ R151, R149, R150, R80 ;  /* 0x0000009695977223 */ /* 0x005fc60000010050 */
[----:B------:R-:W-:Y:S05]  /*2f80*/  @!P5 BRA `(.L_x_8527) ;  /* 0x000000000004d947 */ /* 0x000fea0003800000 */
[----:B-1----:R0:W-:Y:S02]  /*2f90*/  REDG.E.ADD.F32.FTZ.RN.STRONG.GPU desc[UR16][R34.64+0x380], R153 ;  /* 0x00038099220079a6 */ /* 0x0021e4000c12f310 */
.L_x_8527:
[----:B------:R-:W-:Y:S05]  /*2fa0*/  BSYNC.RECONVERGENT B0 ;  /* 0x0000000000007941 */ /* 0x000fea0003800200 */
.L_x_8526:
[----:B0-----:R-:W0:Y:S01]  /*2fb0*/  SHFL.DOWN PT, R34, R151, 0x1, 0x1f ;  /* 0x08201f0097227f89 */ /* 0x001e2200000e0000 */
[----:B------:R-:W-:Y:S01]  /*2fc0*/  ISETP.GT.AND P2, PT, R79, 0x1e, PT ;  /* 0x0000001e4f00780c */ /* 0x000fe20003f44270 */
[----:B------:R-:W-:Y:S01]  /*2fd0*/  FADD.FTZ R130, R149, R130 ;  /* 0x0000008295827221 */ /* 0x000fe20000010000 */
[----:B------:R-:W-:Y:S01]  /*2fe0*/  FADD.FTZ R124, R143, R124 ;  /* 0x0000007c8f7c7221 */ /* 0x000fe20000010000 */
[----:B------:R-:W2:Y:S01]  /*2ff0*/  SHFL.DOWN PT, R35, R152, 0x1, 0x1f ;  /* 0x08201f0098237f89 */ /* 0x000ea200000e0000 */
        /* <DEDUP_REMOVED lines=33> */
[----:B------:R-:W-:Y:S01]  /*3210*/  FMUL.FTZ R34, R133, R180 ;  /* 0x000000b485227220 */ /* 0x000fe20000410000 */
[----:B--2---:R-:W-:-:S03]  /*3220*/  @!P2 FADD.FTZ R152, R152, R35 ;  /* 0x000000239898a221 */ /* 0x004fc60000010000 */
[----:B------:R-:W0:Y:S01]  /*3230*/  SHFL.DOWN PT, R80, R151, 0x10, 0x1f ;  /* 0x0a001f0097507f89 */ /* 0x000e2200000e0000 */
[----:B------:R-:W-:Y:S01]  /*3240*/  FMUL.FTZ R35, R133, R157 ;  /* 0x0000009d85237220 */ /* 0x000fe20000410000 */
[----:B------:R-:W-:Y:S01]  /*3250*/  FMUL.FTZ R139, R139, R34 ;  /* 0x000000228b8b7220 */ /* 0x000fe20000410000 */
[----:B------:R-:W-:Y:S01]  /*3260*/  FMUL.FTZ R34, R133, R159 ;  /* 0x0000009f85227220 */ /* 0x000fe20000410000 */
[----:B------:R-:W2:Y:S01]  /*3270*/  SHFL.DOWN PT, R149, R152, 0x10, 0x1f ;  /* 0x0a001f0098957f89 */ /* 0x000ea200000e0000 */
[----:B------:R-:W-:Y:S01]  /*3280*/  FMUL.FTZ R142, R142, R35 ;  /* 0x000000238e8e7220 */ /* 0x000fe20000410000 */
[----:B------:R-:W-:Y:S01]  /*3290*/  ISETP.NE.AND P2, PT, R79, RZ, PT ;  /* 0x000000ff4f00720c */ /* 0x000fe20003f45270 */
[----:B------:R-:W-:Y:S02]  /*32a0*/  FFMA.FTZ R139, R90, R180, R139 ;  /* 0x000000b45a8b7223 */ /* 0x000fe4000001008b */
[----:B------:R-:W-:Y:S01]  /*32b0*/  FFMA.FTZ R35, R91, R157, R142 ;  /* 0x0000009d5b237223 */ /* 0x000fe2000001008e */
[----:B------:R-:W-:Y:S01]  /*32c0*/  FMUL.FTZ R142, R135, R34 ;  /* 0x00000022878e7220 */ /* 0x000fe20000410000 */
[----:B------:R-:W-:Y:S01]  /*32d0*/  FFMA.FTZ R135, R93, R155, R146 ;  /* 0x0000009b5d877223 */ /* 0x000fe20000010092 */
[----:B------:R-:W-:Y:S01]  /*32e0*/  FADD.FTZ R106, R139, R106 ;  /* 0x0000006a8b6a7221 */ /* 0x000fe20000010000 */
[----:B------:R-:W-:Y:S01]  /*32f0*/  FADD.FTZ R104, R35, R104 ;  /* 0x0000006823687221 */ /* 0x000fe20000010000 */
[----:B------:R-:W-:Y:S01]  /*3300*/  FFMA.FTZ R81, R89, R159, R142 ;  /* 0x0000009f59517223 */ /* 0x000fe2000001008e */
[----:B------:R-:W-:-:S03]  /*3310*/  FADD.FTZ R100, R135, R100 ;  /* 0x0000006487647221 */ /* 0x000fc60000010000 */
[----:B------:R-:W-:Y:S01]  /*3320*/  FADD.FTZ R108, R81, R108 ;  /* 0x0000006c516c7221 */ /* 0x000fe20000010000 */
[----:B0-----:R-:W-:Y:S01]  /*3330*/  FADD.FTZ R34, R151, R80 ;  /* 0x0000005097227221 */ /* 0x001fe20000010000 */
[C---:B------:R-:W-:Y:S01]  /*3340*/  FMUL.FTZ R80, R133.reuse, R182 ;  /* 0x000000b685507220 */ /* 0x040fe20000410000 */
[----:B------:R-:W-:Y:S01]  /*3350*/  FMUL.FTZ R133, R133, R156 ;  /* 0x0000009c85857220 */ /* 0x000fe20000410000 */
[----:B--2---:R-:W-:Y:S02]  /*3360*/  FADD.FTZ R35, R152, R149 ;  /* 0x0000009598237221 */ /* 0x004fe40000010000 */
[----:B------:R-:W-:Y:S01]  /*3370*/  FMUL.FTZ R3, R3, R80 ;  /* 0x0000005003037220 */ /* 0x000fe20000410000 */
[----:B------:R-:W-:Y:S02]  /*3380*/  FMUL.FTZ R150, R150, R133 ;  /* 0x0000008596967220 */ /* 0x000fe40000410000 */
[----:B------:R0:W-:Y:S01]  /*3390*/  @!P2 STS.64 [UR5+0x858], R34 ;  /* 0x00085822ff00a988 */ /* 0x0001e20008000a05 */
[----:B------:R-:W-:Y:S01]  /*33a0*/  FFMA.FTZ R2, R88, R182, R3 ;  /* 0x000000b658027223 */ /* 0x000fe20000010003 */
[----:B------:R-:W-:Y:S01]  /*33b0*/  FFMA.FTZ R3, R95, R156, R150 ;  /* 0x0000009c5f037223 */ /* 0x000fe20000010096 */
[----:B------:R-:W-:Y:S01]  /*33c0*/  BAR.SYNC.DEFER_BLOCKING 0x0 ;  /* 0x0000000000007b1d */ /* 0x000fe20000010000 */
[----:B------:R-:W-:Y:S01]  /*33d0*/  ISETP.GT.AND P2, PT, R79, 0xf, PT ;  /* 0x0000000f4f00780c */ /* 0x000fe20003f44270 */
[----:B------:R-:W-:Y:S01]  /*33e0*/  FADD.FTZ R97, R2, R97 ;  /* 0x0000006102617221 */ /* 0x000fe20000010000 */
[----:B------:R-:W-:-:S02]  /*33f0*/  FADD.FTZ R96, R3, R96 ;  /* 0x0000006003607221 */ /* 0x000fc40000010000 */
[----:B0-----:R-:W-:Y:S02]  /*3400*/  FSEL R34, R151, R34, P2 ;  /* 0x0000002297227208 */ /* 0x001fe40001000000 */
[----:B------:R-:W-:Y:S01]  /*3410*/  FSEL R35, R152, R35, P2 ;  /* 0x0000002398237208 */ /* 0x000fe20001000000 */
[----:B------:R-:W-:Y:S06]  /*3420*/  @P1 BRA `(.L_x_8529) ;  /* 0x0000000000201947 */ /* 0x000fec0003800000 */
[----:B------:R-:W-:Y:S01]  /*3430*/  ISETP.NE.AND P1, PT, R53, UR7, PT ;  /* 0x0000000735007c0c */ /* 0x000fe2000bf25270 */
[----:B------:R-:W-:-:S12]  /*3440*/  ULEA UR6, UR4, UR5, 0x2 ;  /* 0x0000000504067291 */ /* 0x000fd8000f8e10ff */
[----:B------:R-:W0:Y:S04]  /*3450*/  @P1 LDS R2, [UR6+0x1f08] ;  /* 0x001f0806ff021984 */ /* 0x000e280008000800 */
[----:B------:R-:W2:Y:S01]  /*3460*/  @P1 LDS R3, [UR6+0x1b08] ;  /* 0x001b0806ff031984 */ /* 0x000ea20008000800 */
[----:B0-----:R-:W-:Y:S01]  /*3470*/  @P1 FADD.FTZ R35, R35, R2 ;  /* 0x0000000223231221 */ /* 0x001fe20000010000 */
[----:B--2---:R-:W-:-:S04]  /*3480*/  @P1 FADD.FTZ R34, R34, R3 ;  /* 0x0000000322221221 */ /* 0x004fc80000010000 */
[----:B------:R0:W-:Y:S04]  /*3490*/  STS [UR6+0x1f08], R35 ;  /* 0x001f0823ff007988 */ /* 0x0001e80008000806 */
[----:B------:R0:W-:Y:S02]  /*34a0*/  STS [UR6+0x1b08], R34 ;  /* 0x001b0822ff007988 */ /* 0x0001e40008000806 */
.L_x_8529:
[----:B------:R-:W-:Y:S05]  /*34b0*/  BSYNC.RECONVERGENT B0 ;  /* 0x0000000000007941 */ /* 0x000fea0003800200 */
.L_x_8528:
[----:B------:R-:W-:-:S04]  /*34c0*/  UIADD3 UR4, UPT, UPT, UR4, 0x1, URZ ;  /* 0x0000000104047890 */ /* 0x000fc8000fffe0ff */
[----:B------:R-:W-:-:S09]  /*34d0*/  UISETP.GE.AND UP0, UPT, UR4, UR11, UPT ;  /* 0x0000000b0400728c */ /* 0x000fd2000bf06270 */
[----:B------:R-:W-:Y:S05]  /*34e0*/  BRA.U !UP0, `(.L_x_8530) ;  /* 0xffffffe508087547 */ /* 0x000fea000b83ffff */
.L_x_8508:
[----:B------:R-:W-:Y:S01]  /*34f0*/  BAR.SYNC.DEFER_BLOCKING 0x0 ;  /* 0x0000000000007b1d */ /* 0x000fe20000010000 */
[----:B------:R-:W-:Y:S02]  /*3500*/  ISETP.NE.AND P0, PT, R26, RZ, PT ;  /* 0x000000ff1a00720c */ /* 0x000fe40003f05270 */
[----:B------:R-:W-:-:S05]  /*3510*/  SHF.R.S32.HI R19, RZ, 0x1f, R18 ;  /* 0x0000001fff137819 */ /* 0x000fca0000011412 */
[----:B------:R-:W2:Y:S01]  /*3520*/  LDC.64 R80, c[0x0][0x4f8] ;  /* 0x00013e00ff507b82 */ /* 0x000ea20000000a00 */
[----:B------:R-:W5:Y:S01]  /*3530*/  LDCU.64 UR6, c[0x0][0x500] ;  /* 0x0000a000ff0677ac */ /* 0x000f620008000a00 */
[----:B------:R-:W0:Y:S01]  /*3540*/  LDCU.64 UR8, c[0x0][0x550] ;  /* 0x0000aa00ff0877ac */ /* 0x000e220008000a00 */
[----:B------:R-:W-:Y:S04]  /*3550*/  STS [R87], R105 ;  /* 0x0000006957007388 */ /* 0x000fe80000000800 */
[----:B------:R-:W-:Y:S01]  /*3560*/  STS [R87+0x4], R118 ;  /* 0x0000047657007388 */ /* 0x000fe20000000800 */
[----:B--2---:R-:W-:-:S03]  /*3570*/  IMAD.WIDE.U32 R2, R80, UR18, R18 ;  /* 0x0000001250027c25 */ /* 0x004fc6000f8e0012 */
[----:B------:R-:W-:Y:S01]  /*3580*/  STS [R87+0x8], R120 ;  /* 0x0000087857007388 */ /* 0x000fe20000000800 */
[----:B------:R-:W-:-:S03]  /*3590*/  IMAD R3, R81, UR18, R3 ;  /* 0x0000001251037c24 */ /* 0x000fc6000f8e0203 */
[----:B------:R-:W-:Y:S01]  /*35a0*/  STS [R87+0xc], R122 ;  /* 0x00000c7a57007388 */ /* 0x000fe20000000800 */
[----:B-----5:R-:W-:-:S03]  /*35b0*/  IMAD.WIDE.U32 R2, R37, UR6, R2 ;  /* 0x0000000625027c25 */ /* 0x020fc6000f8e0002 */
[----:B------:R-:W-:Y:S01]  /*35c0*/  STS [R87+0x10], R124 ;  /* 0x0000107c57007388 */ /* 0x000fe20000000800 */
[----:B------:R-:W-:Y:S01]  /*35d0*/  IMAD R4, R37, UR7, R3 ;  /* 0x0000000725047c24 */ /* 0x000fe2000f8e0203 */
[----:B------:R-:W-:Y:S02]  /*35e0*/  IADD3 R3, P1, PT, R56, R2, RZ ;  /* 0x0000000238037210 */ /* 0x000fe40007f3e0ff */
[----:B------:R-:W-:Y:S01]  /*35f0*/  STS [R87+0x14], R126 ;  /* 0x0000147e57007388 */ /* 0x000fe20000000800 */
[----:B------:R-:W2:Y:S01]  /*3600*/  LDCU.64 UR6, c[0x0][0x560] ;  /* 0x0000ac00ff0677ac */ /* 0x000ea20008000a00 */
[----:B------:R-:W-:Y:S02]  /*3610*/  IADD3.X R4, PT, PT, RZ, R4, RZ, P1, !PT ;  /* 0x00000004ff047210 */ /* 0x000fe40000ffe4ff */
[----:B------:R-:W-:Y:S01]  /*3620*/  STS [R87+0x18], R128 ;  /* 0x0000188057007388 */ /* 0x000fe20000000800 */
[----:B0-----:R-:W-:-:S03]  /*3630*/  LEA R2, P1, R3, UR8, 0x2 ;  /* 0x0000000803027c11 */ /* 0x001fc6000f8210ff */
        /* <DEDUP_REMOVED lines=29> */
[----:B0-----:R-:W0:Y:S03]  /*3810*/  LDC.64 R14, c[0x0][0x518] ;  /* 0x00014600ff0e7b82 */ /* 0x001e260000000a00 */
[----:B------:R-:W-:Y:S05]  /*3820*/  @!P6 STG.E desc[UR16][R2.64+0x380], R35 ;  /* 0x000380230200e986 */ /* 0x000fea000c101910 */
[----:B------:R-:W-:Y:S01]  /*3830*/  BAR.SYNC.DEFER_BLOCKING 0x0 ;  /* 0x0000000000007b1d */ /* 0x000fe20000010000 */
[----:B0-----:R-:W-:-:S04]  /*3840*/  IMAD.WIDE.U32 R18, R14, UR18, R18 ;  /* 0x000000120e127c25 */ /* 0x001fc8000f8e0012 */
[----:B------:R-:W-:Y:S01]  /*3850*/  IMAD R19, R15, UR18, R19 ;  /* 0x000000120f137c24 */ /* 0x000fe2000f8e0213 */
[----:B------:R0:W-:Y:S04]  /*3860*/  STS [R87], R97 ;  /* 0x0000006157007388 */ /* 0x0001e80000000800 */
[----:B------:R-:W-:Y:S04]  /*3870*/  STS [R87+0x4], R108 ;  /* 0x0000046c57007388 */ /* 0x000fe80000000800 */
        /* <DEDUP_REMOVED lines=26> */
[----:B------:R-:W5:Y:S02]  /*3a20*/  LDCU.64 UR4, c[0x0][0x520] ;  /* 0x0000a400ff0477ac */ /* 0x000f640008000a00 */
[----:B-----5:R-:W-:-:S04]  /*3a30*/  IMAD.WIDE.U32 R2, R37, UR4, R18 ;  /* 0x0000000425027c25 */ /* 0x020fc8000f8e0012 */
[----:B------:R-:W-:Y:S01]  /*3a40*/  IMAD R4, R37, UR5, R3 ;  /* 0x0000000525047c24 */ /* 0x000fe2000f8e0203 */
[----:B------:R-:W-:-:S04]  /*3a50*/  IADD3 R3, P0, PT, R56, R2, RZ ;  /* 0x0000000238037210 */ /* 0x000fc80007f1e0ff */
[----:B------:R-:W-:Y:S02]  /*3a60*/  IADD3.X R4, PT, PT, RZ, R4, RZ, P0, !PT ;  /* 0x00000004ff047210 */ /* 0x000fe400007fe4ff */
[----:B--2---:R-:W-:-:S04]  /*3a70*/  LEA R2, P0, R3, UR6, 0x2 ;  /* 0x0000000603027c11 */ /* 0x004fc8000f8010ff */
[----:B------:R-:W-:Y:S02]  /*3a80*/  LEA.HI.X R3, R3, UR7, R4, 0x2, P0 ;  /* 0x0000000703037c11 */ /* 0x000fe400080f1404 */
        /* <DEDUP_REMOVED lines=9> */
[----:B------:R0:W-:Y:S01]  /*3b20*/  @!P1 STG.E desc[UR16][R2.64], R5 ;  /* 0x0000000502009986 */ /* 0x0001e2000c101910 */
[----:B------:R-:W-:-:S03]  /*3b30*/  ISETP.GE.AND P1, PT, R72, R0, PT ;  /* 0x000000004800720c */ /* 0x000fc60003f26270 */
[----:B------:R0:W-:Y:S01]  /*3b40*/  @!P0 STG.E desc[UR16][R2.64+0x80], R77 ;  /* 0x0000804d02008986 */ /* 0x0001e2000c101910 */
[----:B------:R-:W-:Y:S02]  /*3b50*/  ISETP.GT.AND P0, PT, R53, 0x1, PT ;  /* 0x000000013500780c */ /* 0x000fe40003f04270 */
[----:B------:R-:W-:Y:S01]  /*3b60*/  MOV R53, R65 ;  /* 0x0000004100357202 */ /* 0x000fe20000000f00 */
        /* <DEDUP_REMOVED lines=13> */
.L_x_8507:
[----:B0-----:R-:W0:Y:S01]  /*3c40*/  LDC.64 R6, c[0x0][0x548] ;  /* 0x00015200ff067b82 */ /* 0x001e220000000a00 */
[----:B------:R-:W2:Y:S01]  /*3c50*/  S2R R12, SR_TID.X ;  /* 0x00000000000c7919 */ /* 0x000ea20000002100 */
[----:B------:R-:W2:Y:S06]  /*3c60*/  LDCU UR7, c[0x0][0x38c] ;  /* 0x00007180ff0777ac */ /* 0x000eac0008000800 */
[----:B------:R-:W1:Y:S01]  /*3c70*/  LDC.64 R8, c[0x0][0x568] ;  /* 0x00015a00ff087b82 */ /* 0x000e620000000a00 */
[----:B0-----:R-:W-:-:S04]  /*3c80*/  ISETP.NE.U32.AND P1, PT, R6, RZ, PT ;  /* 0x000000ff0600720c */ /* 0x001fc80003f25070 */
[----:B------:R-:W-:Y:S02]  /*3c90*/  ISETP.NE.AND.EX P1, PT, R7, RZ, PT, P1 ;  /* 0x000000ff0700720c */ /* 0x000fe40003f25310 */
[----:B-1----:R-:W-:Y:S02]  /*3ca0*/  ISETP.NE.U32.AND P0, PT, R8, RZ, PT ;  /* 0x000000ff0800720c */ /* 0x002fe40003f05070 */
[----:B--2---:R-:W-:Y:S02]  /*3cb0*/  ISETP.GE.AND P2, PT, R12, UR7, PT ;  /* 0x000000070c007c0c */ /* 0x004fe4000bf46270 */
        /* <DEDUP_REMOVED lines=26> */
.L_x_8533:
[----:B------:R-:W-:Y:S05]  /*3e60*/  BSYNC.RECONVERGENT B0 ;  /* 0x0000000000007941 */ /* 0x000fea0003800200 */
.L_x_8532:
        /* <DEDUP_REMOVED lines=26> */
.L_x_8535:
[----:B------:R-:W-:Y:S05]  /*4010*/  BSYNC.RECONVERGENT B0 ;  /* 0x0000000000007941 */ /* 0x000fea0003800200 */
.L_x_8534:
[----:B------:R-:W-:Y:S05]  /*4020*/  @P2 EXIT ;  /* 0x000000000000294d */ /* 0x000fea0003800000 */
[----:B------:R-:W2:Y:S01]  /*4030*/  S2UR UR5, SR_CgaCtaId ;  /* 0x00000000000579c3 */ /* 0x000ea20000008800 */
[----:B------:R-:W-:Y:S01]  /*4040*/  BSSY.RECONVERGENT B0, `(.L_x_8536) ;  /* 0x000001f000007945 */ /* 0x000fe20003800200 */
[----:B0-----:R-:W-:Y:S01]  /*4050*/  IMAD.MOV.U32 R11, RZ, RZ, R12 ;  /* 0x000000ffff0b7224 */ /* 0x001fe200078e000c */
[----:B------:R-:W-:Y:S01]  /*4060*/  UMOV UR4, 0x400 ;  /* 0x0000040000047882 */ /* 0x000fe20000000000 */
[----:B------:R-:W0:Y:S01]  /*4070*/  LDCU UR6, c[0x0][0x360] ;  /* 0x00006c00ff0677ac */ /* 0x000e220008000800 */
[----:B------:R-:W0:Y:S01]  /*4080*/  LDCU.64 UR8, c[0x0][0x4b0] ;  /* 0x00009600ff0877ac */ /* 0x000e220008000a00 */
[----:B------:R-:W0:Y:S01]  /*4090*/  LDCU.64 UR10, c[0x0][0x4d0] ;  /* 0x00009a00ff0a77ac */ /* 0x000e220008000a00 */
[----:B------:R-:W0:Y:S01]  /*40a0*/  LDCU.128 UR12, c[0x0][0x530] ;  /* 0x0000a600ff0c77ac */ /* 0x000e220008000c00 */
[----:B--2---:R-:W-:-:S12]  /*40b0*/  ULEA UR4, UR5, UR4, 0x18 ;  /* 0x0000000405047291 */ /* 0x004fd8000f8ec0ff */
.L_x_8537:
[----:B------:R-:W-:Y:S02]  /*40c0*/  LEA R0, R11, UR4, 0x2 ;  /* 0x000000040b007c11 */ /* 0x000fe4000f8e10ff */
[----:B-1----:R-:W-:Y:S02]  /*40d0*/  SHF.R.S32.HI R2, RZ, 0x1f, R11 ;  /* 0x0000001fff027819 */ /* 0x002fe4000001140b */
[----:B------:R-:W-:Y:S01]  /*40e0*/  MOV R42, R28 ;  /* 0x0000001c002a7202 */ /* 0x000fe20000000f00 */
[----:B--2---:R-:W1:Y:S01]  /*40f0*/  LDS R13, [R0+0x1b08] ;  /* 0x001b0800000d7984 */ /* 0x004e620000000800 */
[----:B------:R-:W-:Y:S01]  /*4100*/  MOV R40, R30 ;  /* 0x0000001e00287202 */ /* 0x000fe20000000f00 */
[C---:B0-----:R-:W-:Y:S02]  /*4110*/  IMAD R4, R2.reuse, UR8, RZ ;  /* 0x0000000802047c24 */ /* 0x041fe4000f8e02ff */
[----:B------:R-:W0:Y:S01]  /*4120*/  LDS R15, [R0+0x1f08] ;  /* 0x001f0800000f7984 */ /* 0x000e220000000800 */
[----:B------:R-:W-:-:S02]  /*4130*/  IMAD R8, R2, UR10, RZ ;  /* 0x0000000a02087c24 */ /* 0x000fc4000f8e02ff */
[----:B------:R-:W-:-:S04]  /*4140*/  IMAD.WIDE.U32 R2, R11, UR8, R42 ;  /* 0x000000080b027c25 */ /* 0x000fc8000f8e002a */
[C---:B------:R-:W-:Y:S01]  /*4150*/  IMAD R5, R11.reuse, UR9, R4 ;  /* 0x000000090b057c24 */ /* 0x040fe2000f8e0204 */
[----:B------:R-:W-:Y:S01]  /*4160*/  LEA R4, P0, R2, UR12, 0x2 ;  /* 0x0000000c02047c11 */ /* 0x000fe2000f8010ff */
        /* <DEDUP_REMOVED lines=10> */
[----:B0-----:R2:W-:Y:S01]  /*4210*/  REDG.E.ADD.F32.FTZ.RN.STRONG.GPU desc[UR16][R8.64], R15 ;  /* 0x0000000f080079a6 */ /* 0x0015e2000c12f310 */
[----:B------:R-:W-:Y:S05]  /*4220*/  @!P0 BRA `(.L_x_8537) ;  /* 0xfffffffc00a48947 */ /* 0x000fea000383ffff */
[----:B------:R-:W-:Y:S05]  /*4230*/  BSYNC.RECONVERGENT B0 ;  /* 0x0000000000007941 */ /* 0x000fea0003800200 */
.L_x_8536:
[----:B------:R-:W-:Y:S05]  /*4240*/  EXIT ;  /* 0x000000000000794d */ /* 0x000fea0003800000 */
.L_x_8538:
        /* <DEDUP_REMOVED lines=11> */
.L_x_10509:


//--------------------- .text._Z25selective_scan_bwd_kernelI32Selective_Scan_bwd_kernel_traitsILi32ELi8ELb0ELb0ELb1ELb0ELb1EffEEv12SSMParamsBwd --------------------------
	.section	.text._Z25selective_scan_bwd_kernelI32Selective_Scan_bwd_kernel_traitsILi32ELi8ELb0ELb0ELb1ELb0ELb1EffEEv12SSMParamsBwd,"ax",@progbits
	.align	128
        .global         _Z25selective_scan_bwd_kernelI32Selective_Scan_bwd_kernel_traitsILi32ELi8ELb0ELb0ELb1ELb0ELb1EffEEv12SSMParamsBwd
        .type           _Z25selective_scan_bwd_kernelI32Selective_Scan_bwd_kernel_traitsILi32ELi8ELb0ELb0ELb1ELb0ELb1EffEEv12SSMParamsBwd,@function
        .size           _Z25selective_scan_bwd_kernelI32Selective_Scan_bwd_kernel_traitsILi32ELi8ELb0ELb0ELb1ELb0ELb1EffEEv12SSMParamsBwd,(.L_x_10510 - _Z25selective_scan_bwd_kernelI32Selective_Scan_bwd_kernel_traitsILi32ELi8ELb0ELb0ELb1ELb0ELb1EffEEv12SSMParamsBwd)
        .other          _Z25selective_scan_bwd_kernelI32Selective_Scan_bwd_kernel_traitsILi32ELi8ELb0ELb0ELb1ELb0ELb1EffEEv12SSMParamsBwd,@"STO_CUDA_ENTRY STV_DEFAULT"
_Z25selective_scan_bwd_kernelI32Selective_Scan_bwd_kernel_traitsILi32ELi8ELb0ELb0ELb1ELb0ELb1EffEEv12SSMParamsBwd:
.text._Z25selective_scan_bwd_kernelI32Selective_Scan_bwd_kernel_traitsILi32ELi8ELb0ELb0ELb1ELb0ELb1EffEEv12SSMParamsBwd:
        /* <DEDUP_REMOVED lines=43> */
[----:B------:R-:W-:-:S05]  /*02b0*/  IMAD R2, R9, R3, R2 ;  /* 0x0000000309027224 */ /* 0x000fca00078e0202 */
[----:B------:R-:W-:Y:S01]  /*02c0*/  ISETP.GT.U32.AND P2, PT, R9, R2, PT ;  /* 0x000000020900720c */ /* 0x000fe20003f44070 */
[----:B------:R-:W-:Y:S02]  /*02d0*/  UIMAD.WIDE.U32 UR4, UR18, UR8, URZ ;  /* 0x00000008120472a5 */ /* 0x000fe4000f8e00ff */
[----:B------:R-:W-:Y:S02]  /*02e0*/  UIMAD.WIDE.U32 UR6, UR18, UR12, URZ ;  /* 0x0000000c120672a5 */ /* 0x000fe4000f8e00ff */
[----:B------:R-:W2:Y:S01]  /*02f0*/  @P0 LDC R10, c[0x0][0x384] ;  /* 0x0000e100ff0a0b82 */ /* 0x000ea20000000800 */
[----:B------:R-:W-:Y:S02]  /*0300*/  UIMAD UR9, UR18, UR9, UR5 ;  /* 0x00000009120972a4 */ /* 0x000fe4000f8e0205 */
[----:B------:R-:W-:Y:S01]  /*0310*/  UIMAD UR8, UR18, UR13, UR7 ;  /* 0x0000000d120872a4 */ /* 0x000fe2000f8e0207 */
[----:B------:R-:W-:-:S04]  /*0320*/  MOV R3, UR5 ;  /* 0x0000000500037c02 */ /* 0x000fc80008000f00 */
[-C--:B------:R-:W-:Y:S01]  /*0330*/  @!P2 IADD3 R2, PT, PT, R2, -R9.reuse, RZ ;  /* 0x800000090202a210 */ /* 0x080fe20007ffe0ff */
[----:B------:R-:W1:Y:S01]  /*0340*/  @P0 LDC R21, c[0x0][0x38c] ;  /* 0x0000e300ff150b82 */ /* 0x000e620000000800 */
[----:B------:R-:W-:Y:S02]  /*0350*/  MOV R3, UR9 ;  /* 0x0000000900037c02 */ /* 0x000fe40008000f00 */
[----:B------:R-:W-:Y:S02]  /*0360*/  ISETP.GE.U32.AND P1, PT, R2, R9, PT ;  /* 0x000000090200720c */ /* 0x000fe40003f26070 */
[----:B------:R-:W-:Y:S02]  /*0370*/  MOV R2, UR4 ;  /* 0x0000000400027c02 */ /* 0x000fe40008000f00 */
[----:B------:R-:W-:Y:S02]  /*0380*/  MOV R5, UR7 ;  /* 0x0000000700057c02 */ /* 0x000fe40008000f00 */
[----:B------:R-:W-:Y:S01]  /*0390*/  MOV R5, UR8 ;  /* 0x0000000800057c02 */ /* 0x000fe20008000f00 */
[C---:B------:R-:W-:Y:S01]  /*03a0*/  IMAD.WIDE.U32 R2, R37.reuse, UR10, R2 ;  /* 0x0000000a25027c25 */ /* 0x040fe2000f8e0002 */
[C---:B------:R-:W-:Y:S01]  /*03b0*/  LOP3.LUT R6, R37.reuse, R8, RZ, 0x3c, !PT ;  /* 0x0000000825067212 */ /* 0x040fe200078e3cff */
[----:B------:R-:W0:Y:S01]  /*03c0*/  LDCU.64 UR8, c[0x0][0x498] ;  /* 0x00009300ff0877ac */ /* 0x000e220008000a00 */
[----:B------:R-:W-:Y:S01]  /*03d0*/  @!P2 IADD3 R0, PT, PT, R0, 0x1, RZ ;  /* 0x000000010000a810 */ /* 0x000fe20007ffe0ff */
[----:B------:R-:W-:Y:S01]  /*03e0*/  IMAD R13, R37, UR11, R3 ;  /* 0x0000000b250d7c24 */ /* 0x000fe2000f8e0203 */
[----:B------:R-:W-:Y:S01]  /*03f0*/  ISETP.GE.AND P3, PT, R6, RZ, PT ;  /* 0x000000ff0600720c */ /* 0x000fe20003f66270 */
[----:B------:R-:W4:Y:S01]  /*0400*/  LDCU.64 UR10, c[0x0][0x3d0] ;  /* 0x00007a00ff0a77ac */ /* 0x000f220008000a00 */
[----:B------:R-:W-:Y:S01]  /*0410*/  @P1 IADD3 R0, PT, PT, R0, 0x1, RZ ;  /* 0x0000000100001810 */ /* 0x000fe20007ffe0ff */
[----:B------:R-:W3:Y:S01]  /*0420*/  @P0 LDC.64 R6, c[0x0][0x480] ;  /* 0x00012000ff060b82 */ /* 0x000ee20000000a00 */
[----:B------:R-:W-:-:S02]  /*0430*/  ISETP.NE.AND P2, PT, R8, RZ, PT ;  /* 0x000000ff0800720c */ /* 0x000fc40003f45270 */
[----:B------:R-:W-:Y:S01]  /*0440*/  MOV R27, R0 ;  /* 0x00000000001b7202 */ /* 0x000fe20000000f00 */
[----:B--2---:R-:W-:-:S04]  /*0450*/  @P0 IMAD R0, R10, UR18, R37 ;  /* 0x000000120a000c24 */ /* 0x004fc8000f8e0225 */
[----:B------:R-:W-:Y:S02]  /*0460*/  @P0 IMAD R0, R0, R19, RZ ;  /* 0x0000001300000224 */ /* 0x000fe400078e02ff */
[----:B------:R-:W-:Y:S01]  /*0470*/  @!P3 IADD3 R27, PT, PT, -R27, RZ, RZ ;  /* 0x000000ff1b1bb210 */ /* 0x000fe20007ffe1ff */
[----:B0-----:R-:W-:Y:S01]  /*0480*/  UIMAD.WIDE.U32 UR4, UR18, UR8, URZ ;  /* 0x00000008120472a5 */ /* 0x001fe2000f8e00ff */
[----:B-1----:R-:W-:Y:S02]  /*0490*/  @P0 IMAD R3, R0, R21, RZ ;  /* 0x0000001500030224 */ /* 0x002fe400078e02ff */
[----:B------:R-:W-:Y:S01]  /*04a0*/  @!P2 LOP3.LUT R27, RZ, R8, RZ, 0x33, !PT ;  /* 0x00000008ff1ba212 */ /* 0x000fe200078e33ff */
[----:B------:R-:W0:Y:S01]  /*04b0*/  LDC.64 R20, c[0x0][0x4a8] ;  /* 0x00012a00ff147b82 */ /* 0x000e220000000a00 */
[----:B------:R-:W-:Y:S01]  /*04c0*/  MOV R4, UR6 ;  /* 0x0000000600047c02 */ /* 0x000fe20008000f00 */
[----:B----4-:R-:W-:Y:S02]  /*04d0*/  UIMAD.WIDE.U32 UR6, UR18, UR10, URZ ;  /* 0x0000000a120672a5 */ /* 0x010fe4000f8e00ff */
[----:B------:R-:W-:Y:S01]  /*04e0*/  UIMAD UR5, UR18, UR9, UR5 ;  /* 0x00000009120572a4 */ /* 0x000fe2000f8e0205 */
[----:B------:R-:W-:Y:S01]  /*04f0*/  SHF.R.S32.HI R29, RZ, 0x1f, R27 ;  /* 0x0000001fff1d7819 */ /* 0x000fe2000001141b */
[----:B------:R-:W1:Y:S01]  /*0500*/  LDCU.64 UR8, c[0x0][0x4c8] ;  /* 0x00009900ff0877ac */ /* 0x000e620008000a00 */
[----:B------:R-:W-:Y:S01]  /*0510*/  IMAD.WIDE.U32 R4, R37, UR14, R4 ;  /* 0x0000000e25047c25 */ /* 0x000fe2000f8e0004 */
[C---:B------:R-:W-:Y:S01]  /*0520*/  LEA R9, R19.reuse, 0xffffff00, 0x8 ;  /* 0xffffff0013097811 */ /* 0x040fe200078e40ff */
[----:B------:R-:W-:Y:S01]  /*0530*/  UIMAD UR7, UR18, UR11, UR7 ;  /* 0x0000000b120772a4 */ /* 0x000fe2000f8e0207 */
[----:B------:R-:W-:-:S02]  /*0540*/  ISETP.GE.AND P1, PT, R19, 0x1, PT ;  /* 0x000000011300780c */ /* 0x000fc40003f26270 */
[----:B------:R-:W-:Y:S01]  /*0550*/  CS2R R18, SRZ ;  /* 0x0000000000127805 */ /* 0x000fe2000001ff00 */
[----:B------:R-:W-:Y:S01]  /*0560*/  IMAD R0, R29, R14, RZ ;  /* 0x0000000e1d007224 */ /* 0x000fe200078e02ff */
[----:B------:R-:W-:Y:S01]  /*0570*/  IADD3 R52, P2, PT, R9, R2, RZ ;  /* 0x0000000209347210 */ /* 0x000fe20007f5e0ff */
[----:B---3--:R-:W-:Y:S01]  /*0580*/  @P0 IMAD.WIDE R18, R3, 0x8, R6 ;  /* 0x0000000803120825 */ /* 0x008fe200078e0206 */
        /* <DEDUP_REMOVED lines=9> */
[C---:B------:R-:W-:Y:S02]  /*0620*/  IADD3.X R4, PT, PT, R0.reuse, R13, RZ, P2, !PT ;  /* 0x0000000d00047210 */ /* 0x040fe400017fe4ff */
[----:B------:R-:W-:Y:S02]  /*0630*/  IADD3 R15, PT, PT, R5, R15, RZ ;  /* 0x0000000f050f7210 */ /* 0x000fe40007ffe0ff */
[----:B------:R-:W-:Y:S02]  /*0640*/  IADD3.X R3, PT, PT, R0, R11, RZ, P3, !PT ;  /* 0x0000000b00037210 */ /* 0x000fe40001ffe4ff */
[----:B------:R-:W-:-:S02]  /*0650*/  LEA R51, P0, R52, R22, 0x2 ;  /* 0x0000001634337211 */ /* 0x000fc400078010ff */
[----:B------:R-:W-:Y:S01]  /*0660*/  LEA R42, P2, R44, R42, 0x2 ;  /* 0x0000002a2c2a7211 */ /* 0x000fe200078410ff */
[C---:B-1----:R-:W-:Y:S01]  /*0670*/  IMAD.WIDE.U32 R16, R37.reuse, UR8, RZ ;  /* 0x0000000825107c25 */ /* 0x042fe2000f8e00ff */
[C---:B------:R-:W-:Y:S02]  /*0680*/  IADD3.X R48, PT, PT, R0.reuse, R7, RZ, P4, !PT ;  /* 0x0000000700307210 */ /* 0x040fe400027fe4ff */
[----:B------:R-:W-:Y:S01]  /*0690*/  IADD3.X R0, PT, PT, R0, R15, RZ, P5, !PT ;  /* 0x0000000f00007210 */ /* 0x000fe20002ffe4ff */
[C---:B0-----:R-:W-:Y:S01]  /*06a0*/  IMAD.WIDE.U32 R14, R37.reuse, R20, RZ ;  /* 0x00000014250e7225 */ /* 0x041fe200078e00ff */
[----:B------:R-:W-:Y:S02]  /*06b0*/  LEA.HI.X R52, R52, R23, R4, 0x2, P0 ;  /* 0x0000001734347211 */ /* 0x000fe400000f1404 */
[----:B------:R-:W-:Y:S01]  /*06c0*/  LEA.HI.X R44, R44, R43, R3, 0x2, P2 ;  /* 0x0000002b2c2c7211 */ /* 0x000fe200010f1403 */
[----:B------:R-:W-:Y:S01]  /*06d0*/  IMAD R41, R37, UR9, R17 ;  /* 0x0000000925297c24 */ /* 0x000fe2000f8e0211 */
[----:B------:R-:W-:-:S02]  /*06e0*/  LEA R46, P0, R2, R46, 0x2 ;  /* 0x0000002e022e7211 */ /* 0x000fc400078010ff */
        /* <DEDUP_REMOVED lines=36> */
[C---:B------:R-:W-:Y:S02]  /*0930*/  LOP3.LUT R5, R3.reuse, 0x1f00, RZ, 0xc0, !PT ;  /* 0x00001f0003057812 */ /* 0x040fe400078ec0ff */
        /* <DEDUP_REMOVED lines=33> */
.L_x_8564:
[----:B0-----:R-:W0:Y:S01]  /*0b50*/  LDC.64 R22, c[0x0][0x410] ;  /* 0x00010400ff167b82 */ /* 0x001e220000000a00 */
[----:B------:R-:W-:Y:S01]  /*0b60*/  IADD3 R40, PT, PT, R74, -0x1, RZ ;  /* 0xffffffff4a287810 */ /* 0x000fe20007ffe0ff */
[----:B-1----:R-:W1:Y:S01]  /*0b70*/  LDCU.64 UR6, c[0x0][0x488] ;  /* 0x00009100ff0677ac */ /* 0x002e620008000a00 */
[----:B------:R-:W-:Y:S01]  /*0b80*/  MOV R5, RZ ;  /* 0x000000ff00057202 */ /* 0x000fe20000000f00 */
[----:B------:R-:W-:Y:S01]  /*0b90*/  HFMA2 R33, -RZ, RZ, 0, 0 ;  /* 0x00000000ff217431 */ /* 0x000fe200000001ff */
[----:B------:R-:W-:Y:S01]  /*0ba0*/  SHF.L.U32 R4, R40, 0x8, RZ ;  /* 0x0000000828047819 */ /* 0x000fe200000006ff */
[----:B------:R-:W2:Y:S01]  /*0bb0*/  LDCU UR4, c[0x0][0x388] ;  /* 0x00007100ff0477ac */ /* 0x000ea20008000800 */
[----:B------:R-:W-:Y:S01]  /*0bc0*/  SHF.L.U32 R97, R56, 0x2, RZ ;  /* 0x0000000238617819 */ /* 0x000fe200000006ff */
[----:B---3--:R-:W3:Y:S01]  /*0bd0*/  LDC.64 R26, c[0x0][0x420] ;  /* 0x00010800ff1a7b82 */ /* 0x008ee20000000a00 */
[----:B------:R-:W-:Y:S01]  /*0be0*/  MOV R31, RZ ;  /* 0x000000ff001f7202 */ /* 0x000fe20000000f00 */
[----:B----4-:R-:W4:Y:S01]  /*0bf0*/  LDCU.64 UR8, c[0x0][0x478] ;  /* 0x00008f00ff0877ac */ /* 0x010f220008000a00 */
[----:B------:R-:W-:-:S05]  /*0c00*/  IADD3 R96, P3, PT, R97, R46, RZ ;  /* 0x0000002e61607210 */ /* 0x000fca0007f7e0ff */
[----:B------:R-:W1:Y:S08]  /*0c10*/  LDC.64 R24, c[0x0][0x418] ;  /* 0x00010600ff187b82 */ /* 0x000e700000000a00 */
[----:B------:R-:W4:Y:S01]  /*0c20*/  LDC.64 R28, c[0x0][0x428] ;  /* 0x00010a00ff1c7b82 */ /* 0x000f220000000a00 */
[----:B0-----:R-:W-:Y:S01]  /*0c30*/  IMAD.WIDE.U32 R2, R22, UR18, R4 ;  /* 0x0000001216027c25 */ /* 0x001fe2000f8e0004 */
[----:B--2---:R-:W-:-:S03]  /*0c40*/  IADD3 R75, PT, PT, -R4, UR4, RZ ;  /* 0x00000004044b7c10 */ /* 0x004fc6000fffe1ff */
[----:B------:R-:W-:Y:S01]  /*0c50*/  IMAD R3, R23, UR18, R3 ;  /* 0x0000001217037c24 */ /* 0x000fe2000f8e0203 */
[-C--:B------:R-:W-:Y:S01]  /*0c60*/  ISETP.GE.AND P6, PT, R56, R75.reuse, PT ;  /* 0x0000004b3800720c */ /* 0x080fe20003fc6270 */
[----:B---3--:R-:W-:Y:S01]  /*0c70*/  IMAD.WIDE.U32 R20, R26, UR18, R4 ;  /* 0x000000121a147c25 */ /* 0x008fe2000f8e0004 */
[-C--:B------:R-:W-:Y:S02]  /*0c80*/  ISETP.GE.AND P4, PT, R70, R75.reuse, PT ;  /* 0x0000004b4600720c */ /* 0x080fe40003f86270 */
[----:B------:R-:W-:Y:S01]  /*0c90*/  MOV R35, RZ ;  /* 0x000000ff00237202 */ /* 0x000fe20000000f00 */
[----:B------:R-:W-:Y:S01]  /*0ca0*/  IMAD R21, R27, UR18, R21 ;  /* 0x000000121b157c24 */ /* 0x000fe2000f8e0215 */
[----:B------:R-:W-:Y:S02]  /*0cb0*/  CS2R R26, SRZ ;  /* 0x00000000001a7805 */ /* 0x000fe4000001ff00 */
[----:B------:R-:W-:Y:S01]  /*0cc0*/  ISETP.GE.AND P5, PT, R71, R75, PT ;  /* 0x0000004b4700720c */ /* 0x000fe20003fa6270 */
[----:B------:R-:W-:Y:S01]  /*0cd0*/  BAR.SYNC.DEFER_BLOCKING 0x0 ;  /* 0x0000000000007b1d */ /* 0x000fe20000010000 */
[----:B-1----:R-:W-:Y:S01]  /*0ce0*/  IMAD.WIDE.U32 R2, R37, R24, R2 ;  /* 0x0000001825027225 */ /* 0x002fe200078e0002 */
[----:B------:R-:W-:-:S03]  /*0cf0*/  IADD3 R24, P2, PT, R97, R42, RZ ;  /* 0x0000002a61187210 */ /* 0x000fc60007f5e0ff */
[C---:B------:R-:W-:Y:S01]  /*0d00*/  IMAD R22, R37.reuse, R25, R3 ;  /* 0x0000001925167224 */ /* 0x040fe200078e0203 */
[C---:B------:R-:W-:Y:S01]  /*0d10*/  IADD3 R3, P0, PT, R56.reuse, R2, RZ ;  /* 0x0000000238037210 */ /* 0x040fe20007f1e0ff */
[----:B------:R-:W0:Y:S01]  /*0d20*/  S2R R79, SR_LANEID ;  /* 0x00000000004f7919 */ /* 0x000e220000000000 */
[----:B----4-:R-:W-:Y:S02]  /*0d30*/  IMAD.WIDE.U32 R20, R37, R28, R20 ;  /* 0x0000001c25147225 */ /* 0x010fe400078e0014 */
[----:B------:R-:W-:Y:S01]  /*0d40*/  IADD3.X R22, PT, PT, RZ, R22, RZ, P0, !PT ;  /* 0x00000016ff167210 */ /* 0x000fe200007fe4ff */
[----:B------:R-:W1:Y:S01]  /*0d50*/  S2UR UR5, SR_CgaCtaId ;  /* 0x00000000000579c3 */ /* 0x000e620000008800 */
[----:B------:R-:W-:Y:S01]  /*0d60*/  LEA R2, P0, R3, UR6, 0x2 ;  /* 0x0000000603027c11 */ /* 0x000fe2000f8010ff */
[----:B------:R-:W-:Y:S01]  /*0d70*/  IMAD R0, R37, R29, R21 ;  /* 0x0000001d25007224 */ /* 0x000fe200078e0215 */
[----:B------:R-:W-:Y:S02]  /*0d80*/  IADD3 R21, P1, PT, R56, R20, RZ ;  /* 0x0000001438157210 */ /* 0x000fe40007f3e0ff */
[----:B------:R-:W-:-:S02]  /*0d90*/  CS2R R28, SRZ ;  /* 0x00000000001c7805 */ /* 0x000fc4000001ff00 */
[----:B------:R-:W-:Y:S01]  /*0da0*/  LEA.HI.X R3, R3, UR7, R22, 0x2, P0 ;  /* 0x0000000703037c11 */ /* 0x000fe200080f1416 */
[----:B------:R-:W-:Y:S01]  /*0db0*/  UMOV UR4, 0x400 ;  /* 0x0000040000047882 */ /* 0x000fe20000000000 */
[----:B------:R-:W-:Y:S02]  /*0dc0*/  IADD3 R22, P0, PT, R97, R51, RZ ;  /* 0x0000003361167210 */ /* 0x000fe40007f1e0ff */
[----:B------:R-:W-:Y:S01]  /*0dd0*/  MOV R99, RZ ;  /* 0x000000ff00637202 */ /* 0x000fe20000000f00 */
[----:B------:R-:W-:Y:S01]  /*0de0*/  HFMA2 R101, -RZ, RZ, 0, 0 ;  /* 0x00000000ff657431 */ /* 0x000fe200000001ff */
[----:B------:R-:W-:Y:S02]  /*0df0*/  IADD3.X R0, PT, PT, RZ, R0, RZ, P1, !PT ;  /* 0x00000000ff007210 */ /* 0x000fe40000ffe4ff */
[----:B------:R-:W-:Y:S02]  /*0e00*/  MOV R103, RZ ;  /* 0x000000ff00677202 */ /* 0x000fe40000000f00 */
[----:B------:R-:W-:-:S02]  /*0e10*/  MOV R105, RZ ;  /* 0x000000ff00697202 */ /* 0x000fc40000000f00 */
[----:B------:R-:W-:Y:S01]  /*0e20*/  MOV R107, RZ ;  /* 0x000000ff006b7202 */ /* 0x000fe20000000f00 */
[----:B------:R-:W-:Y:S01]  /*0e30*/  HFMA2 R109, -RZ, RZ, 0, 0 ;  /* 0x00000000ff6d7431 */ /* 0x000fe200000001ff */
[C---:B------:R-:W-:Y:S01]  /*0e40*/  LEA R20, P1, R21.reuse, UR8, 0x2 ;  /* 0x0000000815147c11 */ /* 0x040fe2000f8210ff */
[----:B------:R-:W-:Y:S01]  /*0e50*/  HFMA2 R111, -RZ, RZ, 0, 0 ;  /* 0x00000000ff6f7431 */ /* 0x000fe200000001ff */
[----:B------:R-:W-:Y:S01]  /*0e60*/  IADD3.X R23, PT, PT, RZ, R52, RZ, P0, !PT ;  /* 0x00000034ff177210 */ /* 0x000fe200007fe4ff */
[----:B------:R-:W2:Y:S01]  /*0e70*/  LDC.64 R144, c[0x0][0x508] ;  /* 0x00014200ff907b82 */ /* 0x000ea20000000a00 */
[-C--:B------:R-:W-:Y:S01]  /*0e80*/  ISETP.GE.AND P0, PT, R66, R75.reuse, PT ;  /* 0x0000004b4200720c */ /* 0x080fe20003f06270 */
[----:B------:R-:W3:Y:S01]  /*0e90*/  LDCU.64 UR6, c[0x0][0x510] ;  /* 0x0000a200ff0677ac */ /* 0x000ee20008000a00 */
[----:B------:R-:W-:Y:S01]  /*0ea0*/  LEA.HI.X R21, R21, UR9, R0, 0x2, P1 ;  /* 0x0000000915157c11 */ /* 0x000fe200088f1400 */
[----:B------:R-:W-:Y:S01]  /*0eb0*/  HFMA2 R0, -RZ, RZ, 0, 0 ;  /* 0x00000000ff007431 */ /* 0x000fe200000001ff */
[-C--:B------:R-:W-:Y:S01]  /*0ec0*/  ISETP.GE.AND P1, PT, R67, R75.reuse, PT ;  /* 0x0000004b4300720c */ /* 0x080fe20003f26270 */
[----:B------:R-:W4:Y:S01]  /*0ed0*/  @!P6 LDG.E R27, desc[UR16][R22.64] ;  /* 0x00000010161be981 */ /* 0x000f22000c1e1900 */
[----:B------:R-:W-:Y:S01]  /*0ee0*/  IADD3.X R25, PT, PT, RZ, R44, RZ, P2, !PT ;  /* 0x0000002cff197210 */ /* 0x000fe200017fe4ff */
[----:B-1----:R-:W-:Y:S01]  /*0ef0*/  ULEA UR5, UR5, UR4, 0x18 ;  /* 0x0000000405057291 */ /* 0x002fe2000f8ec0ff */
[----:B------:R-:W-:Y:S01]  /*0f00*/  IADD3.X R97, PT, PT, RZ, R48, RZ, P3, !PT ;  /* 0x00000030ff617210 */ /* 0x000fe20001ffe4ff */
[----:B------:R-:W3:Y:S01]  /*0f10*/  @!P4 LDG.E R33, desc[UR16][R22.64+0x280] ;  /* 0x000280101621c981 */ /* 0x000ee2000c1e1900 */
[-C--:B------:R-:W-:Y:S01]  /*0f20*/  ISETP.GE.AND P2, PT, R68, R75.reuse, PT ;  /* 0x0000004b4400720c */ /* 0x080fe20003f46270 */
[----:B------:R-:W1:Y:S01]  /*0f30*/  LDCU.64 UR8, c[0x0][0x558] ;  /* 0x0000ab00ff0877ac */ /* 0x000e620008000a00 */
[-C--:B------:R-:W-:Y:S01]  /*0f40*/  ISETP.GE.AND P3, PT, R69, R75.reuse, PT ;  /* 0x0000004b4500720c */ /* 0x080fe20003f66270 */
[----:B------:R-:W2:Y:S01]  /*0f50*/  @!P0 LDG.E R0, desc[UR16][R22.64+0x80] ;  /* 0x0000801016008981 */ /* 0x000ea2000c1e1900 */
[----:B------:R-:W-:Y:S01]  /*0f60*/  ISETP.GE.AND P6, PT, R72, R75, PT ;  /* 0x0000004b4800720c */ /* 0x000fe20003fc6270 */
[----:B------:R-:W0:Y:S02]  /*0f70*/  LDCU UR4, c[0x0][0x38c] ;  /* 0x00007180ff0477ac */ /* 0x000e240008000800 */
[----:B------:R-:W3:Y:S04]  /*0f80*/  @!P1 LDG.E R29, desc[UR16][R22.64+0x100] ;  /* 0x00010010161d9981 */ /* 0x000ee8000c1e1900 */
[----:B------:R-:W3:Y:S04]  /*0f90*/  @!P5 LDG.E R28, desc[UR16][R22.64+0x300] ;  /* 0x00030010161cd981 */ /* 0x000ee8000c1e1900 */
[----:B------:R-:W3:Y:S04]  /*0fa0*/  @!P2 LDG.E R31, desc[UR16][R22.64+0x180] ;  /* 0x00018010161fa981 */ /* 0x000ee8000c1e1900 */
[----:B------:R-:W3:Y:S04]  /*0fb0*/  @!P3 LDG.E R26, desc[UR16][R22.64+0x200] ;  /* 0x00020010161ab981 */ /* 0x000ee8000c1e1900 */
[----:B------:R1:W3:Y:S01]  /*0fc0*/  @!P6 LDG.E R35, desc[UR16][R22.64+0x380] ;  /* 0x000380101623e981 */ /* 0x0002e2000c1e1900 */
[----:B0-----:R-:W-:-:S02]  /*0fd0*/  IADD3 R30, PT, PT, R79, 0x20, RZ ;  /* 0x000000204f1e7810 */ /* 0x001fc40007ffe0ff */
[C---:B------:R-:W-:Y:S02]  /*0fe0*/  IADD3 R32, PT, PT, R79.reuse, 0x40, RZ ;  /* 0x000000404f207810 */ /* 0x040fe40007ffe0ff */
[-C--:B------:R-:W-:Y:S02]  /*0ff0*/  LEA.HI.SX32 R76, R79, R79.reuse, 0x1b ;  /* 0x0000004f4f4c7211 */ /* 0x080fe400078fdaff */
[-C--:B------:R-:W-:Y:S02]  /*1000*/  LEA.HI.SX32 R30, R30, R79.reuse, 0x1b ;  /* 0x0000004f1e1e7211 */ /* 0x080fe400078fdaff */
[----:B------:R-:W-:Y:S02]  /*1010*/  LEA.HI.SX32 R32, R32, R79, 0x1b ;  /* 0x0000004f20207211 */ /* 0x000fe400078fdaff */
[----:B------:R-:W-:Y:S02]  /*1020*/  LEA R76, R76, UR5, 0x2 ;  /* 0x000000054c4c7c11 */ /* 0x000fe4000f8e10ff */
[----:B------:R-:W-:-:S02]  /*1030*/  LEA R77, R30, UR5, 0x2 ;  /* 0x000000051e4d7c11 */ /* 0x000fc4000f8e10ff */
[C---:B-1----:R-:W-:Y:S02]  /*1040*/  IADD3 R22, PT, PT, R79.reuse, 0x60, RZ ;  /* 0x000000604f167810 */ /* 0x042fe40007ffe0ff */
[----:B------:R-:W-:Y:S02]  /*1050*/  LEA R78, R32, UR5, 0x2 ;  /* 0x00000005204e7c11 */ /* 0x000fe4000f8e10ff */
        /* <DEDUP_REMOVED lines=16> */
[----:B------:R-:W-:Y:S02]  /*1160*/  CS2R R22, SRZ ;  /* 0x0000000000167805 */ /* 0x000fe4000001ff00 */
[----:B------:R-:W-:Y:S01]  /*1170*/  MOV R30, RZ ;  /* 0x000000ff001e7202 */ /* 0x000fe20000000f00 */
[----:B----4-:R-:W-:Y:S04]  /*1180*/  STS [R76], R27 ;  /* 0x0000001b4c007388 */ /* 0x010fe80000000800 */
[----:B--2---:R0:W-:Y:S04]  /*1190*/  STS [R77+0x80], R0 ;  /* 0x000080004d007388 */ /* 0x0041e80000000800 */
[----:B---3--:R1:W-:Y:S01]  /*11a0*/  STS [R78+0x100], R29 ;  /* 0x0001001d4e007388 */ /* 0x0083e20000000800 */
[----:B0-----:R-:W-:-:S04]  /*11b0*/  SHF.L.U32 R0, R79, 0x3, RZ ;  /* 0x000000034f007819 */ /* 0x001fc800000006ff */
[----:B------:R-:W-:Y:S01]  /*11c0*/  LEA.HI.SX32 R85, R0, R0, 0x1b ;  /* 0x0000000000557211 */ /* 0x000fe200078fdaff */
[----:B------:R-:W-:Y:S03]  /*11d0*/  STS [R80+0x180], R31 ;  /* 0x0001801f50007388 */ /* 0x000fe60000000800 */
[----:B------:R-:W-:Y:S01]  /*11e0*/  LEA R85, R85, UR5, 0x2 ;  /* 0x0000000555557c11 */ /* 0x000fe2000f8e10ff */
        /* <DEDUP_REMOVED lines=15> */
[----:B0-----:R-:W-:Y:S01]  /*12e0*/  CS2R R26, SRZ ;  /* 0x00000000001a7805 */ /* 0x001fe2000001ff00 */
[----:B------:R-:W-:-:S02]  /*12f0*/  HFMA2 R31, -RZ, RZ, 0, 0 ;  /* 0x00000000ff1f7431 */ /* 0x000fc400000001ff */
[----:B--2---:R-:W-:Y:S01]  /*1300*/  HFMA2 R33, -RZ, RZ, 0, 0 ;  /* 0x00000000ff217431 */ /* 0x004fe200000001ff */
[----:B------:R-:W-:Y:S01]  /*1310*/  MOV R0, RZ ;  /* 0x000000ff00007202 */ /* 0x000fe20000000f00 */
[----:B------:R-:W2:Y:S01]  /*1320*/  @!P0 LDG.E R23, desc[UR16][R24.64] ;  /* 0x0000001018178981 */ /* 0x000ea2000c1e1900 */
        /* <DEDUP_REMOVED lines=8> */
[----:B---3--:R-:W-:-:S02]  /*13b0*/  P2R R28, PR, RZ, 0x1 ;  /* 0x00000001ff1c7803 */ /* 0x008fc40000000000 */
[----:B------:R-:W-:Y:S01]  /*13c0*/  ISETP.GE.AND P0, PT, R56, R75, PT ;  /* 0x0000004b3800720c */ /* 0x000fe20003f06270 */
[----:B0-----:R-:W-:Y:S01]  /*13d0*/  HFMA2 R24, -RZ, RZ, 0, 0 ;  /* 0x00000000ff187431 */ /* 0x001fe200000001ff */
[----:B--2---:R-:W-:Y:S04]  /*13e0*/  STS [R76], R23 ;  /* 0x000000174c007388 */ /* 0x004fe80000000800 */
[----:B----4-:R0:W-:Y:S04]  /*13f0*/  STS [R77+0x80], R22 ;  /* 0x000080164d007388 */ /* 0x0101e80000000800 */
        /* <DEDUP_REMOVED lines=27> */
[----:B------:R-:W-:Y:S01]  /*15b0*/  ISETP.GE.AND P0, PT, R56, R75, PT ;  /* 0x0000004b3800720c */ /* 0x000fe20003f06270 */
[----:B-1----:R-:W-:Y:S01]  /*15c0*/  HFMA2 R30, -RZ, RZ, 0, 0 ;  /* 0x00000000ff1e7431 */ /* 0x002fe200000001ff */
[----:B------:R-:W-:Y:S02]  /*15d0*/  MOV R28, RZ ;  /* 0x000000ff001c7202 */ /* 0x000fe40000000f00 */
[----:B------:R-:W-:Y:S01]  /*15e0*/  MOV R113, RZ ;  /* 0x000000ff00717202 */ /* 0x000fe20000000f00 */
[----:B--2---:R-:W-:Y:S04]  /*15f0*/  STS [R76], R99 ;  /* 0x000000634c007388 */ /* 0x004fe80000000800 */
[----:B---3--:R0:W-:Y:S04]  /*1600*/  STS [R77+0x80], R26 ;  /* 0x0000801a4d007388 */ /* 0x0081e80000000800 */
[----:B------:R1:W-:Y:S04]  /*1610*/  STS [R78+0x100], R101 ;  /* 0x000100654e007388 */ /* 0x0003e80000000800 */
[----:B----4-:R2:W-:Y:S04]  /*1620*/  STS [R80+0x180], R103 ;  /* 0x0001806750007388 */ /* 0x0105e80000000800 */
        /* <DEDUP_REMOVED lines=16> */
[----:B--2---:R-:W-:Y:S02]  /*1730*/  MOV R103, RZ ;  /* 0x000000ff00677202 */ /* 0x004fe40000000f00 */
[----:B------:R-:W2:Y:S01]  /*1740*/  @!P0 LDG.E R109, desc[UR16][R2.64] ;  /* 0x00000010026d8981 */ /* 0x000ea2000c1e1900 */
        /* <DEDUP_REMOVED lines=9> */
[----:B------:R-:W-:Y:S01]  /*17e0*/  ISETP.GE.AND P0, PT, R56, R75, PT ;  /* 0x0000004b3800720c */ /* 0x000fe20003f06270 */
[----:B---3--:R-:W-:Y:S01]  /*17f0*/  HFMA2 R105, -RZ, RZ, 0, 0 ;  /* 0x00000000ff697431 */ /* 0x008fe200000001ff */
[----:B----4-:R-:W-:Y:S02]  /*1800*/  CS2R R106, SRZ ;  /* 0x00000000006a7805 */ /* 0x010fe4000001ff00 */
[----:B0-----:R-:W-:Y:S01]  /*1810*/  CS2R R2, SRZ ;  /* 0x0000000000027805 */ /* 0x001fe2000001ff00 */
[----:B--2---:R-:W-:Y:S04]  /*1820*/  STS [R76], R109 ;  /* 0x0000006d4c007388 */ /* 0x004fe80000000800 */
        /* <DEDUP_REMOVED lines=10> */
[----:B------:R-:W1:Y:S04]  /*18d0*/  LDS R28, [R85+0x8] ;  /* 0x00000800551c7984 */ /* 0x000e680000000800 */
[----:B------:R-:W-:Y:S04]  /*18e0*/  LDS R32, [R85+0xc] ;  /* 0x00000c0055207984 */ /* 0x000fe80000000800 */
[----:B------:R-:W-:Y:S04]  /*18f0*/  LDS R34, [R85+0x10] ;  /* 0x0000100055227984 */ /* 0x000fe80000000800 */
[----:B------:R-:W2:Y:S04]  /*1900*/  LDS R26, [R85+0x14] ;  /* 0x00001400551a7984 */ /* 0x000ea80000000800 */
[----:B------:R-:W3:Y:S04]  /*1910*/  LDS R101, [R85+0x18] ;  /* 0x0000180055657984 */ /* 0x000ee80000000800 */
[----:B------:R-:W4:Y:S01]  /*1920*/  LDS R30, [R85+0x1c] ;  /* 0x00001c00551e7984 */ /* 0x000f220000000800 */
[----:B------:R-:W-:Y:S01]  /*1930*/  BAR.SYNC.DEFER_BLOCKING 0x0 ;  /* 0x0000000000007b1d */ /* 0x000fe20000010000 */
[----:B0-----:R-:W-:-:S02]  /*1940*/  MOV R103, RZ ;  /* 0x000000ff00677202 */ /* 0x001fc40000000f00 */
[----:B------:R-:W-:-:S03]  /*1950*/  MOV R109, RZ ;  /* 0x000000ff006d7202 */ /* 0x000fc60000000f00 */
[----:B------:R-:W4:Y:S01]  /*1960*/  @!P0 LDG.E R105, desc[UR16][R20.64] ;  /* 0x0000001014698981 */ /* 0x000f22000c1e1900 */
[----:B------:R-:W-:Y:S01]  /*1970*/  ISETP.NE.AND P0, PT, R104, RZ, PT ;  /* 0x000000ff6800720c */ /* 0x000fe20003f05270 */
[----:B------:R-:W-:Y:S02]  /*1980*/  HFMA2 R104, -RZ, RZ, 0, 0 ;  /* 0x00000000ff687431 */ /* 0x000fe400000001ff */
[----:B------:R-:W4:Y:S04]  /*1990*/  @!P1 LDG.E R3, desc[UR16][R20.64+0x100] ;  /* 0x0001001014039981 */ /* 0x000f28000c1e1900 */
[----:B------:R-:W4:Y:S04]  /*19a0*/  @!P2 LDG.E R103, desc[UR16][R20.64+0x180] ;  /* 0x000180101467a981 */ /* 0x000f28000c1e1900 */
[----:B------:R-:W4:Y:S04]  /*19b0*/  @!P3 LDG.E R104, desc[UR16][R20.64+0x200] ;  /* 0x000200101468b981 */ /* 0x000f28000c1e1900 */
[----:B------:R-:W4:Y:S04]  /*19c0*/  @!P0 LDG.E R2, desc[UR16][R20.64+0x80] ;  /* 0x0000801014028981 */ /* 0x000f28000c1e1900 */
[----:B------:R-:W4:Y:S04]  /*19d0*/  @!P4 LDG.E R107, desc[UR16][R20.64+0x280] ;  /* 0x00028010146bc981 */ /* 0x000f28000c1e1900 */
[----:B------:R-:W4:Y:S04]  /*19e0*/  @!P5 LDG.E R106, desc[UR16][R20.64+0x300] ;  /* 0x00030010146ad981 */ /* 0x000f28000c1e1900 */
[----:B------:R2:W4:Y:S01]  /*19f0*/  @!P6 LDG.E R109, desc[UR16][R20.64+0x380] ;  /* 0x00038010146de981 */ /* 0x000522000c1e1900 */
[----:B-1----:R-:W-:-:S06]  /*1a00*/  FMUL.FTZ R111, R28, -1.4426950216293334961 ;  /* 0xbfb8aa3b1c6f7820 */ /* 0x002fcc0000410000 */
[----:B------:R-:W0:Y:S01]  /*1a10*/  MUFU.EX2 R111, R111 ;  /* 0x0000006f006f7308 */ /* 0x000e220000000800 */
[----:B--2---:R-:W-:Y:S01]  /*1a20*/  FMUL.FTZ R20, R26, -1.4426950216293334961 ;  /* 0xbfb8aa3b1a147820 */ /* 0x004fe20000410000 */
[----:B---3--:R-:W-:Y:S01]  /*1a30*/  FMUL.FTZ R21, R101, -1.4426950216293334961 ;  /* 0xbfb8aa3b65157820 */ /* 0x008fe20000410000 */
[----:B------:R-:W-:-:S05]  /*1a40*/  FMUL.FTZ R108, R22, -1.4426950216293334961 ;  /* 0xbfb8aa3b166c7820 */ /* 0x000fca0000410000 */
[----:B------:R-:W-:Y:S01]  /*1a50*/  MUFU.EX2 R20, R20 ;  /* 0x0000001400147308 */ /* 0x000fe20000000800 */
[----:B------:R-:W-:Y:S01]  /*1a60*/  FMUL.FTZ R112, R32, -1.4426950216293334961 ;  /* 0xbfb8aa3b20707820 */ /* 0x000fe20000410000 */
[----:B0-----:R-:W-:Y:S01]  /*1a70*/  FADD.FTZ R111, R111, 1 ;  /* 0x3f8000006f6f7421 */ /* 0x001fe20000010000 */
[----:B------:R-:W-:-:S05]  /*1a80*/  FMUL.FTZ R110, R24, -1.4426950216293334961 ;  /* 0xbfb8aa3b186e7820 */ /* 0x000fca0000410000 */
[----:B------:R-:W-:Y:S01]  /*1a90*/  MUFU.RCP R119, R111 ;  /* 0x0000006f00777308 */ /* 0x000fe20000001000 */
[----:B----4-:R-:W-:Y:S01]  /*1aa0*/  FMUL.FTZ R117, R30, -1.4426950216293334961 ;  /* 0xbfb8aa3b1e757820 */ /* 0x010fe20000410000 */
[----:B------:R-:W-:-:S06]  /*1ab0*/  FMUL.FTZ R114, R34, -1.4426950216293334961 ;  /* 0xbfb8aa3b22727820 */ /* 0x000fcc0000410000 */
[----:B------:R-:W-:Y:S08]  /*1ac0*/  MUFU.EX2 R116, R21 ;  /* 0x0000001500747308 */ /* 0x000ff00000000800 */
[----:B------:R-:W0:Y:S08]  /*1ad0*/  MUFU.EX2 R108, R108 ;  /* 0x0000006c006c7308 */ /* 0x000e300000000800 */
[----:B------:R-:W1:Y:S08]  /*1ae0*/  MUFU.EX2 R112, R112 ;  /* 0x0000007000707308 */ /* 0x000e700000000800 */
[----:B------:R-:W2:Y:S08]  /*1af0*/  MUFU.EX2 R110, R110 ;  /* 0x0000006e006e7308 */ /* 0x000eb00000000800 */
[----:B------:R-:W3:Y:S01]  /*1b00*/  MUFU.EX2 R117, R117 ;  /* 0x0000007500757308 */ /* 0x000ee20000000800 */
[----:B0-----:R-:W-:-:S07]  /*1b10*/  FADD.FTZ R108, R108, 1 ;  /* 0x3f8000006c6c7421 */ /* 0x001fce0000010000 */
[----:B------:R-:W0:Y:S01]  /*1b20*/  MUFU.EX2 R114, R114 ;  /* 0x0000007200727308 */ /* 0x000e220000000800 */
[----:B-1----:R-:W-:Y:S01]  /*1b30*/  FADD.FTZ R112, R112, 1 ;  /* 0x3f80000070707421 */ /* 0x002fe20000010000 */
[----:B--2---:R-:W-:Y:S01]  /*1b40*/  FADD.FTZ R110, R110, 1 ;  /* 0x3f8000006e6e7421 */ /* 0x004fe20000010000 */
[----:B------:R-:W-:-:S05]  /*1b50*/  FADD.FTZ R116, R116, 1 ;  /* 0x3f80000074747421 */ /* 0x000fca0000010000 */
[----:B------:R3:W-:Y:S08]  /*1b60*/  MUFU.RCP R113, R108 ;  /* 0x0000006c00717308 */ /* 0x0007f00000001000 */
[----:B------:R-:W1:Y:S01]  /*1b70*/  MUFU.RCP R123, R112 ;  /* 0x00000070007b7308 */ /* 0x000e620000001000 */
[----:B---3--:R-:W-:Y:S01]  /*1b80*/  FADD.FTZ R108, R117, 1 ;  /* 0x3f800000756c7421 */ /* 0x008fe20000010000 */
[----:B0-----:R-:W-:-:S06]  /*1b90*/  FADD.FTZ R114, R114, 1 ;  /* 0x3f80000072727421 */ /* 0x001fcc0000010000 */
[----:B------:R-:W0:Y:S08]  /*1ba0*/  MUFU.RCP R115, R110 ;  /* 0x0000006e00737308 */ /* 0x000e300000001000 */
[----:B------:R-:W2:Y:S08]  /*1bb0*/  MUFU.RCP R116, R116 ;  /* 0x0000007400747308 */ /* 0x000eb00000001000 */
[----:B------:R3:W4:Y:S01]  /*1bc0*/  MUFU.RCP R131, R108 ;  /* 0x0000006c00837308 */ /* 0x0007220000001000 */
[----:B------:R-:W-:-:S07]  /*1bd0*/  FADD.FTZ R121, -R119, 1 ;  /* 0x3f80000077797421 */ /* 0x000fce0000010100 */
[----:B------:R-:W4:Y:S01]  /*1be0*/  MUFU.RCP R127, R114 ;  /* 0x00000072007f7308 */ /* 0x000f220000001000 */
[----:B-1----:R-:W-:Y:S01]  /*1bf0*/  FADD.FTZ R125, -R123, 1 ;  /* 0x3f8000007b7d7421 */ /* 0x002fe20000010100 */
[----:B------:R-:W-:Y:S01]  /*1c00*/  FFMA.FTZ R121, R28, R121, 1 ;  /* 0x3f8000001c797423 */ /* 0x000fe20000010079 */
[----:B0-----:R-:W-:Y:S01]  /*1c10*/  FADD.FTZ R117, -R115, 1 ;  /* 0x3f80000073757421 */ /* 0x001fe20000010100 */
[----:B--2---:R-:W-:Y:S01]  /*1c20*/  FADD.FTZ R112, -R116, 1 ;  /* 0x3f80000074707421 */ /* 0x004fe20000010100 */
[----:B------:R-:W-:Y:S02]  /*1c30*/  FFMA.FTZ R125, R32, R125, 1 ;  /* 0x3f800000207d7423 */ /* 0x000fe4000001007d */
[----:B------:R-:W-:Y:S01]  /*1c40*/  FFMA.FTZ R117, R24, R117, 1 ;  /* 0x3f80000018757423 */ /* 0x000fe20000010075 */
[----:B------:R-:W-:Y:S01]  /*1c50*/  FFMA.FTZ R118, R101, R112, 1 ;  /* 0x3f80000065767423 */ /* 0x000fe20000010070 */
[----:B------:R-:W-:Y:S01]  /*1c60*/  ISETP.NE.AND P0, PT, R12, RZ, PT ;  /* 0x000000ff0c00720c */ /* 0x000fe20003f05270 */
[----:B------:R-:W-:Y:S04]  /*1c70*/  STS [R76], R105 ;  /* 0x000000694c007388 */ /* 0x000fe80000000800 */
[----:B------:R0:W-:Y:S04]  /*1c80*/  STS [R77+0x80], R2 ;  /* 0x000080024d007388 */ /* 0x0001e80000000800 */
        /* <DEDUP_REMOVED lines=8> */
[----:B------:R-:W2:Y:S04]  /*1d10*/  LDS R103, [R85+0xc] ;  /* 0x00000c0055677984 */ /* 0x000ea80000000800 */
[----:B------:R-:W4:Y:S04]  /*1d20*/  LDS R21, [R85] ;  /* 0x0000000055157984 */ /* 0x000f280000000800 */
[----:B------:R-:W4:Y:S01]  /*1d30*/  LDS R105, [R85+0x4] ;  /* 0x0000040055697984 */ /* 0x000f220000000800 */
[----:B0-----:R-:W-:-:S03]  /*1d40*/  FADD.FTZ R2, R20, 1 ;  /* 0x3f80000014027421 */ /* 0x001fc60000010000 */
[----:B------:R-:W0:Y:S04]  /*1d50*/  LDS R20, [R85+0x10] ;  /* 0x0000100055147984 */ /* 0x000e280000000800 */
[----:B------:R-:W0:Y:S04]  /*1d60*/  LDS R107, [R85+0x14] ;  /* 0x00001400556b7984 */ /* 0x000e280000000800 */
[----:B------:R-:W0:Y:S04]  /*1d70*/  LDS R104, [R85+0x18] ;  /* 0x0000180055687984 */ /* 0x000e280000000800 */
[----:B------:R-:W0:Y:S01]  /*1d80*/  LDS R109, [R85+0x1c] ;  /* 0x00001c00556d7984 */ /* 0x000e220000000800 */
[----:B------:R4:W4:Y:S01]  /*1d90*/  MUFU.RCP R129, R2 ;  /* 0x0000000200817308 */ /* 0x0009220000001000 */
[----:B-1----:R-:W-:Y:S01]  /*1da0*/  FADD.FTZ R3, -R113, 1 ;  /* 0x3f80000071037421 */ /* 0x002fe20000010100 */
[----:B---3--:R-:W-:Y:S01]  /*1db0*/  FMUL.FTZ R108, R96, R111 ;  /* 0x0000006f606c7220 */ /* 0x008fe20000410000 */
[----:B--2---:R-:W-:-:S03]  /*1dc0*/  FMUL.FTZ R110, R98, R103 ;  /* 0x00000067626e7220 */ /* 0x004fc60000410000 */
[----:B------:R-:W-:Y:S01]  /*1dd0*/  FMUL.FTZ R108, R119, R108 ;  /* 0x0000006c776c7220 */ /* 0x000fe20000410000 */
[----:B----4-:R-:W-:Y:S01]  /*1de0*/  FMUL.FTZ R2, R0, R21 ;  /* 0x0000001500027220 */ /* 0x010fe20000410000 */
[----:B------:R-:W-:Y:S01]  /*1df0*/  FMUL.FTZ R110, R123, R110 ;  /* 0x0000006e7b6e7220 */ /* 0x000fe20000410000 */
[----:B------:R-:W-:Y:S01]  /*1e00*/  FMUL.FTZ R106, R94, R105 ;  /* 0x000000695e6a7220 */ /* 0x000fe20000410000 */
[----:B------:R-:W-:Y:S01]  /*1e10*/  FMUL.FTZ R108, R108, R121 ;  /* 0x000000796c6c7220 */ /* 0x000fe20000410000 */
[----:B------:R-:W-:Y:S01]  /*1e20*/  BAR.SYNC.DEFER_BLOCKING 0x0 ;  /* 0x0000000000007b1d */ /* 0x000fe20000010000 */
[----:B------:R-:W-:Y:S01]  /*1e30*/  FFMA.FTZ R3, R22, R3, 1 ;  /* 0x3f80000016037423 */ /* 0x000fe20000010003 */
[----:B------:R-:W-:Y:S01]  /*1e40*/  FMUL.FTZ R2, R113, R2 ;  /* 0x0000000271027220 */ /* 0x000fe20000410000 */
[----:B------:R-:W-:Y:S01]  /*1e50*/  FMUL.FTZ R106, R115, R106 ;  /* 0x0000006a736a7220 */ /* 0x000fe20000410000 */
[----:B------:R-:W-:Y:S01]  /*1e60*/  FADD.FTZ R121, -R131, 1 ;  /* 0x3f80000083797421 */ /* 0x000fe20000010100 */
[----:B------:R-:W-:Y:S01]  /*1e70*/  FMUL.FTZ R110, R110, R125 ;  /* 0x0000007d6e6e7220 */ /* 0x000fe20000410000 */
[----:B------:R-:W-:Y:S01]  /*1e80*/  FMUL.FTZ R2, R2, R3 ;  /* 0x0000000302027220 */ /* 0x000fe20000410000 */
[----:B------:R-:W-:Y:S01]  /*1e90*/  FMUL.FTZ R106, R106, R117 ;  /* 0x000000756a6a7220 */ /* 0x000fe20000410000 */
[----:B------:R-:W-:Y:S01]  /*1ea0*/  FFMA.FTZ R125, R30, R121, 1 ;  /* 0x3f8000001e7d7423 */ /* 0x000fe20000010079 */
[----:B------:R-:W-:Y:S01]  /*1eb0*/  FADD.FTZ R3, -R127, 1 ;  /* 0x3f8000007f037421 */ /* 0x000fe20000010100 */
[----:B------:R-:W-:Y:S01]  /*1ec0*/  FADD.FTZ R117, -R129, 1 ;  /* 0x3f80000081757421 */ /* 0x000fe20000010100 */
[----:B0-----:R-:W-:Y:S01]  /*1ed0*/  FMUL.FTZ R112, R97, R20 ;  /* 0x0000001461707220 */ /* 0x001fe20000410000 */
[----:B------:R-:W-:Y:S01]  /*1ee0*/  FMUL.FTZ R114, R100, R107 ;  /* 0x0000006b64727220 */ /* 0x000fe20000410000 */
[----:B------:R-:W-:Y:S01]  /*1ef0*/  FMUL.FTZ R121, R99, R104 ;  /* 0x0000006863797220 */ /* 0x000fe20000410000 */
        /* <DEDUP_REMOVED lines=30> */
[----:B0-----:R-:W-:-:S05]  /*20e0*/  IMAD.WIDE.U32 R2, R144, UR18, R4 ;  /* 0x0000001290027c25 */ /* 0x001fca000f8e0004 */
[----:B------:R-:W0:Y:S01]  /*20f0*/  LDS R143, [UR5+0x420] ;  /* 0x00042005ff8f7984 */ /* 0x000e220008000800 */
[----:B------:R-:W-:Y:S02]  /*2100*/  IMAD R3, R145, UR18, R3 ;  /* 0x0000001291037c24 */ /* 0x000fe4000f8e0203 */
[----:B------:R-:W-:-:S04]  /*2110*/  IMAD.WIDE.U32 R2, R37, UR6, R2 ;  /* 0x0000000625027c25 */ /* 0x000fc8000f8e0002 */
[----:B-1----:R-:W-:Y:S01]  /*2120*/  IMAD R106, R37, UR7, R3 ;  /* 0x00000007256a7c24 */ /* 0x002fe2000f8e0203 */
[----:B------:R-:W-:Y:S01]  /*2130*/  IADD3 R3, P1, PT, R56, R2, RZ ;  /* 0x0000000238037210 */ /* 0x000fe20007f3e0ff */
[----:B------:R-:W1:Y:S03]  /*2140*/  LDCU.64 UR6, c[0x0][0x490] ;  /* 0x00009200ff0677ac */ /* 0x000e660008000a00 */
        /* <DEDUP_REMOVED lines=19> */
[----:B-1----:R-:W-:-:S04]  /*2280*/  UISETP.NE.U32.AND UP0, UPT, UR6, URZ, UPT ;  /* 0x000000ff0600728c */ /* 0x002fc8000bf05070 */
        /* <DEDUP_REMOVED lines=27> */
[----:B------:R-:W0:Y:S08]  /*2440*/  LDC.64 R116, c[0x0][0x430] ;  /* 0x00010c00ff747b82 */ /* 0x000e300000000a00 */
[----:B------:R-:W1:Y:S01]  /*2450*/  LDC.64 R118, c[0x0][0x438] ;  /* 0x00010e00ff767b82 */ /* 0x000e620000000a00 */
[----:B------:R-:W-:Y:S04]  /*2460*/  STS [R85], R22 ;  /* 0x0000001655007388 */ /* 0x000fe80000000800 */
[----:B------:R-:W-:Y:S04]  /*2470*/  STS [R85+0x4], R24 ;  /* 0x0000041855007388 */ /* 0x000fe80000000800 */
[----:B------:R-:W-:Y:S01]  /*2480*/  STS [R85+0x8], R28 ;  /* 0x0000081c55007388 */ /* 0x000fe20000000800 */
[----:B0-----:R-:W-:-:S03]  /*2490*/  IMAD.WIDE.U32 R2, R116, UR18, R4 ;  /* 0x0000001274027c25 */ /* 0x001fc6000f8e0004 */
[----:B------:R-:W-:Y:S01]  /*24a0*/  STS [R85+0xc], R32 ;  /* 0x00000c2055007388 */ /* 0x000fe20000000800 */
[----:B------:R-:W-:-:S03]  /*24b0*/  IMAD R3, R117, UR18, R3 ;  /* 0x0000001275037c24 */ /* 0x000fc6000f8e0203 */
[----:B------:R0:W-:Y:S01]  /*24c0*/  STS [R85+0x10], R20 ;  /* 0x0000101455007388 */ /* 0x0001e20000000800 */
[----:B-1----:R-:W-:-:S03]  /*24d0*/  IMAD.WIDE.U32 R2, R37, R118, R2 ;  /* 0x0000007625027225 */ /* 0x002fc600078e0002 */
[----:B------:R-:W-:Y:S04]  /*24e0*/  STS [R85+0x14], R26 ;  /* 0x0000141a55007388 */ /* 0x000fe80000000800 */
[----:B------:R-:W-:Y:S01]  /*24f0*/  STS [R85+0x18], R104 ;  /* 0x0000186855007388 */ /* 0x000fe20000000800 */
[----:B0-----:R-:W-:Y:S01]  /*2500*/  IMAD R20, R37, R119, R3 ;  /* 0x0000007725147224 */ /* 0x001fe200078e0203 */
[----:B------:R-:W-:Y:S02]  /*2510*/  IADD3 R3, P1, PT, R56, R2, RZ ;  /* 0x0000000238037210 */ /* 0x000fe40007f3e0ff */
[----:B------:R-:W-:Y:S01]  /*2520*/  STS [R85+0x1c], R30 ;  /* 0x00001c1e55007388 */ /* 0x000fe20000000800 */
[----:B------:R-:W-:-:S03]  /*2530*/  NOP ;  /* 0x0000000000007918 */ /* 0x000fc60000000000 */
[----:B------:R-:W-:Y:S01]  /*2540*/  LDS R21, [R76] ;  /* 0x000000004c157984 */ /* 0x000fe20000000800 */
[----:B------:R-:W-:Y:S02]  /*2550*/  IADD3.X R20, PT, PT, RZ, R20, RZ, P1, !PT ;  /* 0x00000014ff147210 */ /* 0x000fe40000ffe4ff */
[C---:B------:R-:W-:Y:S01]  /*2560*/  LEA R2, P1, R3.reuse, UR6, 0x2 ;  /* 0x0000000603027c11 */ /* 0x040fe2000f8210ff */
        /* <DEDUP_REMOVED lines=27> */
.L_x_8540:
[----:B0-----:R-:W-:Y:S01]  /*2720*/  FFMA.FTZ R2, R86, R0, R45 ;  /* 0x0000000056027223 */ /* 0x001fe2000001002d */
[----:B------:R-:W-:Y:S01]  /*2730*/  BAR.SYNC.DEFER_BLOCKING 0x0 ;  /* 0x0000000000007b1d */ /* 0x000fe20000010000 */
[----:B------:R-:W-:Y:S01]  /*2740*/  UISETP.GE.AND UP0, UPT, UR4, 0x1, UPT ;  /* 0x000000010400788c */ /* 0x000fe2000bf06270 */
[----:B------:R-:W-:Y:S01]  /*2750*/  MOV R106, RZ ;  /* 0x000000ff006a7202 */ /* 0x000fe20000000f00 */
[----:B------:R-:W-:Y:S01]  /*2760*/  FFMA.FTZ R3, R87, R94, R2 ;  /* 0x0000005e57037223 */ /* 0x000fe20000010002 */
[----:B------:R-:W-:Y:S01]  /*2770*/  MOV R108, RZ ;  /* 0x000000ff006c7202 */ /* 0x000fe20000000f00 */
[--C-:B-----5:R-:W-:Y:S01]  /*2780*/  FADD.FTZ R95, R95, R36.reuse ;  /* 0x000000245f5f7221 */ /* 0x120fe20000010000 */
        /* <DEDUP_REMOVED lines=11> */
[--C-:B------:R-:W-:Y:S01]  /*2840*/  FADD.FTZ R122, R31, R36.reuse ;  /* 0x000000241f7a7221 */ /* 0x100fe20000010000 */
[----:B------:R-:W-:Y:S01]  /*2850*/  FADD.FTZ R107, R29, R36 ;  /* 0x000000241d6b7221 */ /* 0x000fe20000010000 */
[----:B------:R-:W-:Y:S01]  /*2860*/  FFMA.FTZ R3, R91, R100, R2 ;  /* 0x000000645b037223 */ /* 0x000fe20000010002 */
[--C-:B------:R-:W-:Y:S01]  /*2870*/  FADD.FTZ R124, R27, R36.reuse ;  /* 0x000000241b7c7221 */ /* 0x100fe20000010000 */
[--C-:B------:R-:W-:Y:S01]  /*2880*/  FADD.FTZ R109, R25, R36.reuse ;  /* 0x00000024196d7221 */ /* 0x100fe20000010000 */
[----:B------:R-:W-:Y:S01]  /*2890*/  FADD.FTZ R128, R23, R36 ;  /* 0x0000002417807221 */ /* 0x000fe20000010000 */
        /* <DEDUP_REMOVED lines=11> */
[----:B------:R-:W0:Y:S01]  /*2950*/  LDC.64 R32, c[0x0][0x440] ;  /* 0x00011000ff207b82 */ /* 0x000e220000000a00 */
[----:B------:R-:W-:Y:S01]  /*2960*/  ISETP.GE.AND P0, PT, R56, R75, PT ;  /* 0x0000004b3800720c */ /* 0x000fe20003f06270 */
[----:B------:R-:W-:Y:S01]  /*2970*/  HFMA2 R106, -RZ, RZ, 0, 0 ;  /* 0x00000000ff6a7431 */ /* 0x000fe200000001ff */
[----:B------:R-:W-:Y:S01]  /*2980*/  ISETP.NE.AND P1, PT, R74, 0x1, PT ;  /* 0x000000014a00780c */ /* 0x000fe20003f25270 */
[----:B------:R-:W-:Y:S01]  /*2990*/  FMUL.FTZ R115, R86, R95 ;  /* 0x0000005f56737220 */ /* 0x000fe20000410000 */
[----:B------:R-:W-:Y:S01]  /*29a0*/  P2R R165, PR, RZ, 0x1 ;  /* 0x00000001ffa57803 */ /* 0x000fe20000000000 */
[----:B------:R-:W-:Y:S01]  /*29b0*/  FMUL.FTZ R142, R87, R120 ;  /* 0x00000078578e7220 */ /* 0x000fe20000410000 */
[----:B------:R-:W-:Y:S01]  /*29c0*/  SHF.L.U32 R129, R74, 0x8, RZ ;  /* 0x000000084a817819 */ /* 0x000fe200000006ff */
[----:B------:R-:W1:Y:S01]  /*29d0*/  LDC.64 R30, c[0x0][0x448] ;  /* 0x00011200ff1e7b82 */ /* 0x000e620000000a00 */
[----:B------:R-:W-:Y:S01]  /*29e0*/  IADD3 R20, P0, PT, R4, R6, RZ ;  /* 0x0000000604147210 */ /* 0x000fe20007f1e0ff */
[----:B------:R-:W-:Y:S01]  /*29f0*/  FMUL.FTZ R117, R88, R103 ;  /* 0x0000006758757220 */ /* 0x000fe20000410000 */
[----:B------:R-:W-:Y:S01]  /*2a00*/  LOP3.LUT R166, R4, 0x100, RZ, 0xc0, !PT ;  /* 0x0000010004a67812 */ /* 0x000fe200078ec0ff */
[----:B------:R-:W-:Y:S01]  /*2a10*/  FMUL.FTZ R119, R89, R122 ;  /* 0x0000007a59777220 */ /* 0x000fe20000410000 */
[----:B------:R-:W-:Y:S01]  /*2a20*/  IADD3 R113, PT, PT, R74, -0x2, RZ ;  /* 0xfffffffe4a717810 */ /* 0x000fe20007ffe0ff */
[----:B------:R-:W-:Y:S01]  /*2a30*/  FMUL.FTZ R121, R90, R107 ;  /* 0x0000006b5a797220 */ /* 0x000fe20000410000 */
[----:B------:R-:W-:Y:S01]  /*2a40*/  IADD3 R167, PT, PT, R4, R12, RZ ;  /* 0x0000000c04a77210 */ /* 0x000fe20007ffe0ff */
[----:B------:R-:W2:Y:S01]  /*2a50*/  LDC.64 R28, c[0x0][0x3a8] ;  /* 0x0000ea00ff1c7b82 */ /* 0x000ea20000000a00 */
[----:B------:R-:W-:Y:S01]  /*2a60*/  ISETP.EQ.AND P1, PT, R12, RZ, P1 ;  /* 0x000000ff0c00720c */ /* 0x000fe20000f22270 */
[----:B------:R-:W-:Y:S01]  /*2a70*/  FMUL.FTZ R123, R91, R124 ;  /* 0x0000007c5b7b7220 */ /* 0x000fe20000410000 */
[----:B------:R-:W-:Y:S01]  /*2a80*/  FMUL.FTZ R125, R92, R109 ;  /* 0x0000006d5c7d7220 */ /* 0x000fe20000410000 */
[----:B------:R-:W-:Y:S01]  /*2a90*/  FMUL.FTZ R127, R93, R128 ;  /* 0x000000805d7f7220 */ /* 0x000fe20000410000 */
[----:B------:R-:W-:Y:S01]  /*2aa0*/  LOP3.LUT R129, R129, 0x100, RZ, 0xc0, !PT ;  /* 0x0000010081817812 */ /* 0x000fe200078ec0ff */
[----:B------:R-:W3:Y:S01]  /*2ab0*/  LDCU UR7, c[0x0][0x394] ;  /* 0x00007280ff0777ac */ /* 0x000ee20008000800 */
[----:B------:R-:W-:Y:S01]  /*2ac0*/  IADD3.X R21, PT, PT, RZ, R50, RZ, P0, !PT ;  /* 0x00000032ff157210 */ /* 0x000fe200007fe4ff */
[----:B------:R-:W4:Y:S01]  /*2ad0*/  LDC.64 R26, c[0x0][0x3c0] ;  /* 0x0000f000ff1a7b82 */ /* 0x000f220000000a00 */
[----:B------:R-:W0:Y:S01]  /*2ae0*/  LDCU UR11, c[0x0][0x38c] ;  /* 0x00007180ff0b77ac */ /* 0x000e220008000800 */
[----:B------:R-:W0:Y:S06]  /*2af0*/  LDCU UR10, c[0x0][0x388] ;  /* 0x00007100ff0a77ac */ /* 0x000e2c0008000800 */
[----:B------:R-:W0:Y:S01]  /*2b00*/  LDC.64 R24, c[0x0][0x3e0] ;  /* 0x0000f800ff187b82 */ /* 0x000e220000000a00 */
[----:B------:R-:W0:Y:S01]  /*2b10*/  LDCU.64 UR8, c[0x0][0x540] ;  /* 0x0000a800ff0877ac */ /* 0x000e220008000a00 */
[----:B------:R-:W-:-:S06]  /*2b20*/  UMOV UR4, URZ ;  /* 0x000000ff00047c82 */ /* 0x000fcc0008000000 */
[----:B---3--:R-:W0:Y:S02]  /*2b30*/  LDC.64 R22, c[0x0][0x4f0] ;  /* 0x00013c00ff167b82 */ /* 0x008e240000000a00 */
.L_x_8563:
[----:B------:R-:W-:Y:S02]  /*2b40*/  MOV R2, R10 ;  /* 0x0000000a00027202 */ /* 0x000fe40000000f00 */
[----:B------:R-:W-:Y:S02]  /*2b50*/  MOV R3, R47 ;  /* 0x0000002f00037202 */ /* 0x000fe40000000f00 */
[----:B0-----:R-:W-:Y:S02]  /*2b60*/  MOV R34, R56 ;  /* 0x0000003800227202 */ /* 0x001fe40000000f00 */
[----:B------:R-:W-:Y:S01]  /*2b70*/  MOV R35, RZ ;  /* 0x000000ff00237202 */ /* 0x000fe20000000f00 */
[----:B--2---:R-:W-:Y:S01]  /*2b80*/  IMAD.WIDE.U32 R2, R28, UR4, R2 ;  /* 0x000000041c027c25 */ /* 0x004fe2000f8e0002 */
[----:B------:R-:W-:Y:S02]  /*2b90*/  ISETP.GE.AND P5, PT, R66, R75, PT ;  /* 0x0000004b4200720c */ /* 0x000fe40003fa6270 */
[----:B------:R-:W-:Y:S01]  /*2ba0*/  ISETP.NE.AND P6, PT, R165, RZ, PT ;  /* 0x000000ffa500720c */ /* 0x000fe20003fc5270 */
[----:B------:R-:W-:Y:S01]  /*2bb0*/  IMAD R105, R29, UR4, R3 ;  /* 0x000000041d697c24 */ /* 0x000fe2000f8e0203 */
[----:B0-----:R-:W-:Y:S01]  /*2bc0*/  LEA R104, P0, R2, R32, 0x2 ;  /* 0x0000002002687211 */ /* 0x001fe200078010ff */
[----:B------:R-:W-:-:S03]  /*2bd0*/  IMAD.WIDE.U32 R34, R24, UR4, R34 ;  /* 0x0000000418227c25 */ /* 0x000fc6000f8e0022 */
[----:B------:R-:W-:Y:S01]  /*2be0*/  LEA.HI.X R105, R2, R33, R105, 0x2, P0 ;  /* 0x0000002102697211 */ /* 0x000fe200000f1469 */
[----:B------:R-:W-:Y:S01]  /*2bf0*/  IMAD R3, R25, UR4, R35 ;  /* 0x0000000419037c24 */ /* 0x000fe2000f8e0223 */
[----:B------:R-:W-:Y:S02]  /*2c00*/  ISETP.GE.AND P0, PT, R67, R75, PT ;  /* 0x0000004b4300720c */ /* 0x000fe40003f06270 */
[C---:B------:R-:W-:Y:S01]  /*2c10*/  LEA R2, P2, R34.reuse, R73, 0x2 ;  /* 0x0000004922027211 */ /* 0x040fe200078410ff */
[----:B------:R-:W2:Y:S01]  /*2c20*/  LDG.E R131, desc[UR16][R104.64] ;  /* 0x0000001068837981 */ /* 0x000ea2000c1e1900 */
[----:B------:R-:W-:Y:S02]  /*2c30*/  MOV R146, RZ ;  /* 0x000000ff00927202 */ /* 0x000fe40000000f00 */
[----:B------:R-:W-:Y:S02]  /*2c40*/  LEA.HI.X R3, R34, R53, R3, 0x2, P2 ;  /* 0x0000003522037211 */ /* 0x000fe400010f1403 */
[----:B------:R-:W-:-:S02]  /*2c50*/  MOV R137, RZ ;  /* 0x000000ff00897202 */ /* 0x000fc40000000f00 */
[-C--:B------:R-:W-:Y:S01]  /*2c60*/  ISETP.GE.AND P2, PT, R68, R75.reuse, PT ;  /* 0x0000004b4400720c */ /* 0x080fe20003f46270 */
[----:B---3--:R-:W3:Y:S01]  /*2c70*/  @!P5 LDG.E R146, desc[UR16][R2.64+0x80] ;  /* 0x000080100292d981 */ /* 0x008ee2000c1e1900 */
[-C--:B------:R-:W-:Y:S02]  /*2c80*/  ISETP.GE.AND P3, PT, R69, R75.reuse, PT ;  /* 0x0000004b4500720c */ /* 0x080fe40003f66270 */
[-C--:B------:R-:W-:Y:S01]  /*2c90*/  ISETP.GE.AND P4, PT, R70, R75.reuse, PT ;  /* 0x0000004b4600720c */ /* 0x080fe20003f86270 */
[----:B------:R-:W5:Y:S01]  /*2ca0*/  @!P0 LDG.E R137, desc[UR16][R2.64+0x100] ;  /* 0x0001001002898981 */ /* 0x000f62000c1e1900 */
[-C--:B------:R-:W-:Y:S02]  /*2cb0*/  ISETP.GE.AND P5, PT, R71, R75.reuse, PT ;  /* 0x0000004b4700720c */ /* 0x080fe40003fa6270 */
[----:B------:R-:W-:Y:S02]  /*2cc0*/  MOV R135, RZ ;  /* 0x000000ff00877202 */ /* 0x000fe40000000f00 */
[----:B------:R-:W-:-:S02]  /*2cd0*/  ISETP.GE.AND P0, PT, R72, R75, PT ;  /* 0x0000004b4800720c */ /* 0x000fc40003f06270 */
[----:B------:R-:W-:Y:S02]  /*2ce0*/  MOV R139, RZ ;  /* 0x000000ff008b7202 */ /* 0x000fe40000000f00 */
[----:B------:R-:W-:Y:S01]  /*2cf0*/  MOV R148, RZ ;  /* 0x000000ff00947202 */ /* 0x000fe20000000f00 */
[----:B------:R-:W2:Y:S01]  /*2d00*/  @!P6 LDG.E R135, desc[UR16][R2.64] ;  /* 0x000000100287e981 */ /* 0x000ea2000c1e1900 */
[----:B------:R-:W-:Y:S02]  /*2d10*/  MOV R143, RZ ;  /* 0x000000ff008f7202 */ /* 0x000fe40000000f00 */
[----:B------:R-:W-:Y:S01]  /*2d20*/  MOV R150, RZ ;  /* 0x000000ff00967202 */ /* 0x000fe20000000f00 */
[----:B------:R-:W5:Y:S01]  /*2d30*/  @!P2 LDG.E R139, desc[UR16][R2.64+0x180] ;  /* 0x00018010028ba981 */ /* 0x000f62000c1e1900 */
[----:B------:R-:W-:-:S03]  /*2d40*/  MOV R145, RZ ;  /* 0x000000ff00917202 */ /* 0x000fc60000000f00 */
[----:B------:R-:W5:Y:S04]  /*2d50*/  @!P3 LDG.E R148, desc[UR16][R2.64+0x200] ;  /* 0x000200100294b981 */ /* 0x000f68000c1e1900 */
[----:B------:R-:W5:Y:S04]  /*2d60*/  @!P4 LDG.E R143, desc[UR16][R2.64+0x280] ;  /* 0x00028010028fc981 */ /* 0x000f68000c1e1900 */
[----:B------:R-:W5:Y:S04]  /*2d70*/  @!P5 LDG.E R150, desc[UR16][R2.64+0x300] ;  /* 0x000300100296d981 */ /* 0x000f68000c1e1900 */
[----:B------:R0:W5:Y:S02]  /*2d80*/  @!P0 LDG.E R145, desc[UR16][R2.64+0x380] ;  /* 0x0003801002918981 */ /* 0x000164000c1e1900 */
[----:B0-----:R-:W-:-:S02]  /*2d90*/  MOV R2, R8 ;  /* 0x0000000800027202 */ /* 0x001fc40000000f00 */
[----:B------:R-:W-:-:S03]  /*2da0*/  MOV R3, R49 ;  /* 0x0000003100037202 */ /* 0x000fc60000000f00 */
[----:B----4-:R-:W-:-:S04]  /*2db0*/  IMAD.WIDE.U32 R34, R26, UR4, R2 ;  /* 0x000000041a227c25 */ /* 0x010fc8000f8e0002 */
[----:B------:R-:W-:Y:S01]  /*2dc0*/  IMAD R35, R27, UR4, R35 ;  /* 0x000000041b237c24 */ /* 0x000fe2000f8e0223 */
[----:B-1----:R-:W-:-:S04]  /*2dd0*/  LEA R104, P0, R34, R30, 0x2 ;  /* 0x0000001e22687211 */ /* 0x002fc800078010ff */
[----:B------:R-:W-:-:S05]  /*2de0*/  LEA.HI.X R105, R34, R31, R35, 0x2, P0 ;  /* 0x0000001f22697211 */ /* 0x000fca00000f1423 */
[----:B------:R0:W4:Y:S01]  /*2df0*/  LDG.E R104, desc[UR16][R104.64] ;  /* 0x0000001068687981 */ /* 0x000122000c1e1900 */
        /* <DEDUP_REMOVED lines=9> */
[----:B--2---:R-:W-:Y:S04]  /*2e90*/  STS [R76], R135 ;  /* 0x000000874c007388 */ /* 0x004fe80000000800 */
[----:B---3--:R1:W-:Y:S04]  /*2ea0*/  STS [R77+0x80], R146 ;  /* 0x000080924d007388 */ /* 0x0083e80000000800 */
[----:B-----5:R-:W-:Y:S04]  /*2eb0*/  STS [R78+0x100], R137 ;  /* 0x000100894e007388 */ /* 0x020fe80000000800 */
[----:B------:R-:W-:Y:S04]  /*2ec0*/  STS [R80+0x180], R139 ;  /* 0x0001808b50007388 */ /* 0x000fe80000000800 */
[----:B------:R2:W-:Y:S04]  /*2ed0*/  STS [R81+0x200], R148 ;  /* 0x0002009451007388 */ /* 0x0005e80000000800 */
[----:B------:R-:W-:Y:S04]  /*2ee0*/  STS [R82+0x280], R143 ;  /* 0x0002808f52007388 */ /* 0x000fe80000000800 */
[----:B------:R3:W-:Y:S04]  /*2ef0*/  STS [R83+0x300], R150 ;  /* 0x0003009653007388 */ /* 0x0007e80000000800 */
        /* <DEDUP_REMOVED lines=14> */
[----:B------:R-:W0:Y:S01]  /*2fe0*/  MUFU.EX2 R34, R34 ;  /* 0x0000002200227308 */ /* 0x000e220000000800 */
[-C--:B-1----:R-:W-:Y:S01]  /*2ff0*/  FMUL.FTZ R146, R122, R147.reuse ;  /* 0x000000937a927220 */ /* 0x082fe20000410000 */
[-C--:B--2---:R-:W-:Y:S01]  /*3000*/  FMUL.FTZ R148, R107, R147.reuse ;  /* 0x000000936b947220 */ /* 0x084fe20000410000 */
[-C--:B---3--:R-:W-:Y:S01]  /*3010*/  FMUL.FTZ R150, R124, R147.reuse ;  /* 0x000000937c967220 */ /* 0x088fe20000410000 */
[-C--:B------:R-:W-:Y:S01]  /*3020*/  FMUL.FTZ R154, R109, R147.reuse ;  /* 0x000000936d9a7220 */ /* 0x080fe20000410000 */
[----:B------:R-:W-:-:S03]  /*3030*/  FMUL.FTZ R156, R128, R147 ;  /* 0x00000093809c7220 */ /* 0x000fc60000410000 */
[----:B------:R-:W1:Y:S01]  /*3040*/  MUFU.EX2 R133, R133 ;  /* 0x0000008500857308 */ /* 0x000e620000000800 */
[C---:B----4-:R-:W-:Y:S01]  /*3050*/  FMUL.FTZ R143, R104.reuse, R157 ;  /* 0x0000009d688f7220 */ /* 0x050fe20000410000 */
[----:B-----5:R-:W-:-:S06]  /*3060*/  FMUL.FTZ R145, R104, R155 ;  /* 0x0000009b68917220 */ /* 0x020fcc0000410000 */
[----:B------:R-:W2:Y:S01]  /*3070*/  MUFU.EX2 R144, R144 ;  /* 0x0000009000907308 */ /* 0x000ea20000000800 */
[----:B------:R-:W-:-:S07]  /*3080*/  FMUL.FTZ R147, R104, R141 ;  /* 0x0000008d68937220 */ /* 0x000fce0000410000 */
[----:B------:R-:W3:Y:S01]  /*3090*/  MUFU.EX2 R146, R146 ;  /* 0x0000009200927308 */ /* 0x000ee20000000800 */
[----:B0-----:R0:W-:Y:S07]  /*30a0*/  STS [R3+0xa88], R34 ;  /* 0x000a882203007388 */ /* 0x0011ee0000000800 */
[----:B------:R-:W4:Y:S01]  /*30b0*/  MUFU.EX2 R148, R148 ;  /* 0x0000009400947308 */ /* 0x000f220000000800 */
[----:B------:R-:W-:-:S07]  /*30c0*/  FMUL.FTZ R149, R104, R135 ;  /* 0x0000008768957220 */ /* 0x000fce0000410000 */
[----:B------:R-:W0:Y:S01]  /*30d0*/  MUFU.EX2 R150, R150 ;  /* 0x0000009600967308 */ /* 0x000e220000000800 */
[----:B------:R-:W-:-:S07]  /*30e0*/  FMUL.FTZ R158, R104, R35 ;  /* 0x00000023689e7220 */ /* 0x000fce0000410000 */
[----:B------:R-:W1:Y:S08]  /*30f0*/  MUFU.EX2 R154, R154 ;  /* 0x0000009a009a7308 */ /* 0x000e700000000800 */
[----:B------:R-:W1:Y:S01]  /*3100*/  MUFU.EX2 R156, R156 ;  /* 0x0000009c009c7308 */ /* 0x000e620000000800 */
        /* <DEDUP_REMOVED lines=13> */
[----:B------:R-:W-:Y:S01]  /*31e0*/  ISETP.NE.AND P0, PT, R74, UR7, PT ;  /* 0x000000074a007c0c */ /* 0x000fe2000bf05270 */
[----:B------:R-:W-:-:S12]  /*31f0*/  HFMA2 R159, -RZ, RZ, 1.875, 0 ;  /* 0x3f800000ff9f7431 */ /* 0x000fd800000001ff */
[----:B------:R-:W-:Y:S05]  /*3200*/  @!P0 BRA `(.L_x_8544) ;  /* 0x0000000000148947 */ /* 0x000fea0003800000 */
[----:B------:R-:W-:-:S04]  /*3210*/  IADD3 R2, PT, PT, R129, UR4, RZ ;  /* 0x0000000481027c10 */ /* 0x000fc8000fffe0ff */
[----:B------:R-:W-:-:S05]  /*3220*/  LEA R2, R2, UR5, 0x2 ;  /* 0x0000000502027c11 */ /* 0x000fca000f8e10ff */
[----:B------:R3:W4:Y:S01]  /*3230*/  LDS R159, [R2+0xa88] ;  /* 0x000a8800029f7984 */ /* 0x0007220000000800 */
[----:B------:R-:W-:Y:S05]  /*3240*/  BRA `(.L_x_8544) ;  /* 0x0000000000047947 */ /* 0x000fea0003800000 */
.L_x_8543:
[----:B------:R0:W2:Y:S02]  /*3250*/  LDS R159, [R161+0x128c] ;  /* 0x00128c00a19f7984 */ /* 0x0000a40000000800 */
.L_x_8544:
[----:B------:R-:W-:Y:S05]  /*3260*/  BSYNC.RECONVERGENT B0 ;  /* 0x0000000000007941 */ /* 0x000fea0003800200 */
.L_x_8542:
[----:B---3--:R-:W3:Y:S01]  /*3270*/  @P1 LDC R2, c[0x0][0x38c] ;  /* 0x0000e300ff021b82 */ /* 0x008ee20000000800 */
[----:B------:R-:W-:Y:S01]  /*3280*/  MOV R162, RZ ;  /* 0x000000ff00a27202 */ /* 0x000fe20000000f00 */
        /* <DEDUP_REMOVED lines=81> */
[----:B---3--:R-:W-:Y:S01]  /*37a0*/  @P0 FMUL.FTZ R163, R163, R2 ;  /* 0x00000002a3a30220 */ /* 0x008fe20000410000 */
[----:B------:R-:W-:Y:S01]  /*37b0*/  ISETP.GE.AND P0, PT, R74, UR7, PT ;  /* 0x000000074a007c0c */ /* 0x000fe2000bf06270 */
[----:B------:R-:W-:Y:S02]  /*37c0*/  HFMA2 R2, -RZ, RZ, 1.875, 0 ;  /* 0x3f800000ff027431 */ /* 0x000fe400000001ff */
[----:B------:R-:W1:Y:S01]  /*37d0*/  SHFL.UP PT, R169, R164, 0x10, RZ ;  /* 0x06000000a4a97989 */ /* 0x000e6200000e00ff */
[----:B------:R-:W-:Y:S01]  /*37e0*/  MOV R3, RZ ;  /* 0x000000ff00037202 */ /* 0x000fe20000000f00 */
[----:B----4-:R-:W-:Y:S01]  /*37f0*/  @!P4 FMUL.FTZ R172, R170, R173 ;  /* 0x000000adaaacc220 */ /* 0x010fe20000410000 */
[----:B------:R-:W-:Y:S01]  /*3800*/  ISETP.NE.OR P0, PT, R12, RZ, P0 ;  /* 0x000000ff0c00720c */ /* 0x000fe20000705670 */
[----:B------:R-:W2:Y:S03]  /*3810*/  SHFL.UP PT, R168, R163, 0x10, RZ ;  /* 0x06000000a3a87989 */ /* 0x000ea600000e00ff */
        /* <DEDUP_REMOVED lines=30> */
[-C--:B------:R-:W-:Y:S02]  /*3a00*/  FMUL.FTZ R141, R141, R172.reuse ;  /* 0x000000ac8d8d7220 */ /* 0x080fe40000410000 */
[----:B------:R-:W-:Y:S01]  /*3a10*/  FFMA.FTZ R155, R94, R155, R157 ;  /* 0x0000009b5e9b7223 */ /* 0x000fe2000001009d */
[----:B------:R-:W-:-:S03]  /*3a20*/  FMUL.FTZ R157, R104, R172 ;  /* 0x000000ac689d7220 */ /* 0x000fc60000410000 */
[----:B------:R-:W-:Y:S01]  /*3a30*/  FFMA.FTZ R155, R96, R141, R155 ;  /* 0x0000008d609b7223 */ /* 0x000fe2000001009b */
[----:B------:R-:W-:Y:S01]  /*3a40*/  FMUL.FTZ R141, R104, R168 ;  /* 0x000000a8688d7220 */ /* 0x000fe20000410000 */
[----:B------:R-:W-:Y:S01]  /*3a50*/  FMUL.FTZ R157, R96, R157 ;  /* 0x0000009d609d7220 */ /* 0x000fe20000410000 */
[----:B-1----:R-:W-:Y:S01]  /*3a60*/  @P2 FFMA.FTZ R177, R164, R177, R175 ;  /* 0x000000b1a4b12223 */ /* 0x002fe200000100af */
[----:B------:R-:W-:Y:S01]  /*3a70*/  FFMA.FTZ R164, R146, R172, R119 ;  /* 0x000000ac92a47223 */ /* 0x000fe20000010077 */
        /* <DEDUP_REMOVED lines=56> */
.L_x_8546:
[----:B------:R-:W-:Y:S05]  /*3e00*/  BSYNC.RECONVERGENT B0 ;  /* 0x0000000000007941 */ /* 0x000fea0003800200 */
.L_x_8545:
[----:B------:R-:W-:Y:S04]  /*3e10*/  BSSY.RECONVERGENT B0, `(.L_x_8547) ;  /* 0x0000003000007945 */ /* 0x000fe80003800200 */
[----:B------:R-:W-:Y:S05]  /*3e20*/  @!P3 BRA `(.L_x_8548) ;  /* 0x000000000004b947 */ /* 0x000fea0003800000 */
[----:B-1----:R4:W-:Y:S02]  /*3e30*/  REDG.E.ADD.F32.FTZ.RN.STRONG.GPU desc[UR16][R34.64+0x80], R141 ;  /* 0x0000808d220079a6 */ /* 0x0029e4000c12f310 */
.L_x_8548:
[----:B------:R-:W-:Y:S05]  /*3e40*/  BSYNC.RECONVERGENT B0 ;  /* 0x0000000000007941 */ /* 0x000fea0003800200 */
.L_x_8547:
[----:B---3--:R3:W0:Y:S01]  /*3e50*/  LDS R3, [R60+0x530] ;  /* 0x000530003c037984 */ /* 0x0086220000000800 */
[----:B------:R-:W-:Y:S04]  /*3e60*/  BSSY.RECONVERGENT B0, `(.L_x_8549) ;  /* 0x0000003000007945 */ /* 0x000fe80003800200 */
[----:B------:R-:W-:Y:S05]  /*3e70*/  @!P4 BRA `(.L_x_8550) ;  /* 0x000000000004c947 */ /* 0x000fea0003800000 */
[----:B0-----:R0:W-:Y:S02]  /*3e80*/  REDG.E.ADD.F32.FTZ.RN.STRONG.GPU desc[UR16][R34.64+0x100], R3 ;  /* 0x00010003220079a6 */ /* 0x0011e4000c12f310 */
.L_x_8550:
[----:B------:R-:W-:Y:S05]  /*3e90*/  BSYNC.RECONVERGENT B0 ;  /* 0x0000000000007941 */ /* 0x000fea0003800200 */
.L_x_8549:
        /* <DEDUP_REMOVED lines=9> */
[----:B-1--4-:R-:W-:Y:S01]  /*3f30*/  FADD.FTZ R141, -R119, R164 ;  /* 0x000000a4778d7221 */ /* 0x012fe20000010100 */
[----:B------:R-:W-:Y:S01]  /*3f40*/  FFMA.FTZ R104, R105, R133, R104 ;  /* 0x0000008569687223 */ /* 0x000fe20000010068 */
[----:B------:R-:W-:Y:S01]  /*3f50*/  FMUL.FTZ R139, R122, R157 ;  /* 0x0000009d7a8b7220 */ /* 0x000fe20000410000 */
[----:B------:R-:W-:Y:S01]  /*3f60*/  BSSY.RECONVERGENT B0, `(.L_x_8551) ;  /* 0x000000b000007945 */ /* 0x000fe20003800200 */
[----:B------:R-:W-:Y:S01]  /*3f70*/  ISETP.GE.AND P2, PT, R147, 0x81, PT ;  /* 0x000000819300780c */ /* 0x000fe20003f46270 */
[----:B------:R-:W-:Y:S01]  /*3f80*/  FFMA.FTZ R104, R135, R137, R104 ;  /* 0x0000008987687223 */ /* 0x000fe20000010068 */
[----:B------:R-:W-:Y:S01]  /*3f90*/  ISETP.GE.AND P3, PT, R147, 0xa1, PT ;  /* 0x000000a19300780c */ /* 0x000fe20003f66270 */
[----:B------:R-:W-:Y:S01]  /*3fa0*/  FMUL.FTZ R143, R107, R162 ;  /* 0x000000a26b8f7220 */ /* 0x000fe20000410000 */
[----:B------:R-:W-:Y:S01]  /*3fb0*/  ISETP.GE.AND P4, PT, R147, 0xc1, PT ;  /* 0x000000c19300780c */ /* 0x000fe20003f86270 */
[----:B------:R-:W-:Y:S01]  /*3fc0*/  FADD.FTZ R144, -R121, R170 ;  /* 0x000000aa79907221 */ /* 0x000fe20000010100 */
[----:B------:R-:W-:Y:S01]  /*3fd0*/  FFMA.FTZ R104, R139, R141, R104 ;  /* 0x0000008d8b687223 */ /* 0x000fe20000010068 */
[----:B------:R-:W-:Y:S01]  /*3fe0*/  ISETP.GE.AND P5, PT, R147, 0xe1, PT ;  /* 0x000000e19300780c */ /* 0x000fe20003fa6270 */
[----:B------:R-:W-:-:S12]  /*3ff0*/  @!P6 BRA `(.L_x_8552) ;  /* 0x000000000004e947 */ /* 0x000fd80003800000 */
[----:B--2---:R0:W-:Y:S02]  /*4000*/  REDG.E.ADD.F32.FTZ.RN.STRONG.GPU desc[UR16][R34.64+0x180], R145 ;  /* 0x00018091220079a6 */ /* 0x0041e4000c12f310 */
.L_x_8552:
[----:B------:R-:W-:Y:S05]  /*4010*/  BSYNC.RECONVERGENT B0 ;  /* 0x0000000000007941 */ /* 0x000fea0003800200 */
.L_x_8551:
[----:B------:R1:W4:Y:S01]  /*4020*/  LDS R147, [R62+0x630] ;  /* 0x000630003e937984 */ /* 0x0003220000000800 */
[----:B------:R-:W-:Y:S01]  /*4030*/  BSSY.RECONVERGENT B0, `(.L_x_8553) ;  /* 0x0000006000007945 */ /* 0x000fe20003800200 */
[----:B0-2---:R-:W-:Y:S01]  /*4040*/  FMUL.FTZ R145, R124, R155 ;  /* 0x0000009b7c917220 */ /* 0x005fe20000410000 */
[----:B------:R-:W-:Y:S01]  /*4050*/  FADD.FTZ R146, -R123, R174 ;  /* 0x000000ae7b927221 */ /* 0x000fe20000010100 */
[----:B------:R-:W-:Y:S01]  /*4060*/  FFMA.FTZ R104, R143, R144, R104 ;  /* 0x000000908f687223 */ /* 0x000fe20000010068 */
[----:B------:R-:W-:Y:S06]  /*4070*/  @!P2 BRA `(.L_x_8554) ;  /* 0x000000000004a947 */ /* 0x000fec0003800000 */
[----:B----4-:R0:W-:Y:S02]  /*4080*/  REDG.E.ADD.F32.FTZ.RN.STRONG.GPU desc[UR16][R34.64+0x200], R147 ;  /* 0x00020093220079a6 */ /* 0x0101e4000c12f310 */
.L_x_8554:
[----:B------:R-:W-:Y:S05]  /*4090*/  BSYNC.RECONVERGENT B0 ;  /* 0x0000000000007941 */ /* 0x000fea0003800200 */
.L_x_8553:
[----:B------:R2:W1:Y:S01]  /*40a0*/  LDS R149, [R63+0x6b0] ;  /* 0x0006b0003f957984 */ /* 0x0004620000000800 */
[----:B------:R-:W-:Y:S01]  /*40b0*/  BSSY.RECONVERGENT B0, `(.L_x_8555) ;  /* 0x0000006000007945 */ /* 0x000fe20003800200 */
[----:B0---4-:R-:W-:Y:S01]  /*40c0*/  FMUL.FTZ R147, R109, R156 ;  /* 0x0000009c6d937220 */ /* 0x011fe20000410000 */
[----:B------:R-:W-:Y:S01]  /*40d0*/  FADD.FTZ R148, -R125, R176 ;  /* 0x000000b07d947221 */ /* 0x000fe20000010100 */
[----:B------:R-:W-:Y:S01]  /*40e0*/  FFMA.FTZ R104, R145, R146, R104 ;  /* 0x0000009291687223 */ /* 0x000fe20000010068 */
[----:B------:R-:W-:Y:S06]  /*40f0*/  @!P3 BRA `(.L_x_8556) ;  /* 0x000000000004b947 */ /* 0x000fec0003800000 */
[----:B-1----:R0:W-:Y:S02]  /*4100*/  REDG.E.ADD.F32.FTZ.RN.STRONG.GPU desc[UR16][R34.64+0x280], R149 ;  /* 0x00028095220079a6 */ /* 0x0021e4000c12f310 */
.L_x_8556:
[----:B------:R-:W-:Y:S05]  /*4110*/  BSYNC.RECONVERGENT B0 ;  /* 0x0000000000007941 */ /* 0x000fea0003800200 */
.L_x_8555:
[----:B------:R4:W2:Y:S01]  /*4120*/  LDS R151, [R64+0x730] ;  /* 0x0007300040977984 */ /* 0x0008a20000000800 */
[----:B------:R-:W-:Y:S01]  /*4130*/  BSSY.RECONVERGENT B0, `(.L_x_8557) ;  /* 0x0000006000007945 */ /* 0x000fe20003800200 */
[----:B01----:R-:W-:Y:S01]  /*4140*/  FMUL.FTZ R149, R128, R158 ;  /* 0x0000009e80957220 */ /* 0x003fe20000410000 */
[----:B------:R-:W-:Y:S01]  /*4150*/  FADD.FTZ R150, -R127, R178 ;  /* 0x000000b27f967221 */ /* 0x000fe20000010100 */
[----:B------:R-:W-:Y:S01]  /*4160*/  FFMA.FTZ R104, R147, R148, R104 ;  /* 0x0000009493687223 */ /* 0x000fe20000010068 */
[----:B------:R-:W-:Y:S06]  /*4170*/  @!P4 BRA `(.L_x_8558) ;  /* 0x000000000004c947 */ /* 0x000fec0003800000 */
[----:B--2---:R0:W-:Y:S02]  /*4180*/  REDG.E.ADD.F32.FTZ.RN.STRONG.GPU desc[UR16][R34.64+0x300], R151 ;  /* 0x00030097220079a6 */ /* 0x0041e4000c12f310 */
.L_x_8558:
[----:B------:R-:W-:Y:S05]  /*4190*/  BSYNC.RECONVERGENT B0 ;  /* 0x0000000000007941 */ /* 0x000fea0003800200 */
.L_x_8557:
[----:B------:R1:W1:Y:S01]  /*41a0*/  LDS R153, [R65+0x7b0] ;  /* 0x0007b00041997984 */ /* 0x0002620000000800 */
[----:B------:R-:W-:Y:S01]  /*41b0*/  BSSY.RECONVERGENT B0, `(.L_x_8559) ;  /* 0x0000004000007945 */ /* 0x000fe20003800200 */
[----:B0-2---:R-:W-:-:S03]  /*41c0*/  FFMA.FTZ R151, R149, R150, R104 ;  /* 0x0000009695977223 */ /* 0x005fc60000010068 */
[----:B------:R-:W-:Y:S05]  /*41d0*/  @!P5 BRA `(.L_x_8560) ;  /* 0x000000000004d947 */ /* 0x000fea0003800000 */
[----:B-1----:R0:W-:Y:S02]  /*41e0*/  REDG.E.ADD.F32.FTZ.RN.STRONG.GPU desc[UR16][R34.64+0x380], R153 ;  /* 0x00038099220079a6 */ /* 0x0021e4000c12f310 */
.L_x_8560:
[----:B------:R-:W-:Y:S05]  /*41f0*/  BSYNC.RECONVERGENT B0 ;  /* 0x0000000000007941 */ /* 0x000fea0003800200 */
.L_x_8559:
[----:B0-----:R-:W0:Y:S01]  /*4200*/  SHFL.DOWN PT, R34, R151, 0x1, 0x1f ;  /* 0x08201f0097227f89 */ /* 0x001e2200000e0000 */
[----:B------:R-:W-:Y:S01]  /*4210*/  ISETP.GT.AND P2, PT, R79, 0x1e, PT ;  /* 0x0000001e4f00780c */ /* 0x000fe20003f44270 */
[----:B------:R-:W-:Y:S01]  /*4220*/  FADD.FTZ R136, R149, R136 ;  /* 0x0000008895887221 */ /* 0x000fe20000010000 */
[----:B------:R-:W-:Y:S01]  /*4230*/  FMUL.FTZ R104, R131, R157 ;  /* 0x0000009d83687220 */ /* 0x000fe20000410000 */
[----:B------:R-:W2:Y:S01]  /*4240*/  SHFL.DOWN PT, R35, R154, 0x1, 0x1f ;  /* 0x08201f009a237f89 */ /* 0x000ea200000e0000 */
[----:B------:R-:W-:Y:S01]  /*4250*/  FADD.FTZ R132, R139, R132 ;  /* 0x000000848b847221 */ /* 0x000fe20000010000 */
[----:B------:R-:W-:Y:S01]  /*4260*/  FADD.FTZ R134, R135, R134 ;  /* 0x0000008687867221 */ /* 0x000fe20000010000 */
[----:B------:R-:W-:Y:S01]  /*4270*/  FMUL.FTZ R104, R141, R104 ;  /* 0x000000688d687220 */ /* 0x000fe20000410000 */
[----:B------:R-:W-:Y:S01]  /*4280*/  FADD.FTZ R126, R105, R126 ;  /* 0x0000007e697e7221 */ /* 0x000fe20000010000 */
[C---:B------:R-:W-:Y:S01]  /*4290*/  FMUL.FTZ R135, R131.reuse, R155 ;  /* 0x0000009b83877220 */ /* 0x040fe20000410000 */
[-C--:B------:R-:W-:Y:S01]  /*42a0*/  FMUL.FTZ R105, R131, R156.reuse ;  /* 0x0000009c83697220 */ /* 0x080fe20000410000 */
[----:B------:R-:W-:Y:S01]  /*42b0*/  FADD.FTZ R111, R2, R111 ;  /* 0x0000006f026f7221 */ /* 0x000fe20000010000 */
[----:B------:R-:W-:Y:S01]  /*42c0*/  BSSY.RECONVERGENT B0, `(.L_x_8561) ;  /* 0x0000044000007945 */ /* 0x000fe20003800200 */
[----:B------:R-:W-:Y:S01]  /*42d0*/  FMUL.FTZ R146, R146, R135 ;  /* 0x0000008792927220 */ /* 0x000fe20000410000 */
[----:B------:R-:W-:Y:S01]  /*42e0*/  FMUL.FTZ R135, R148, R105 ;  /* 0x0000006994877220 */ /* 0x000fe20000410000 */
[----:B------:R-:W-:Y:S01]  /*42f0*/  FADD.FTZ R138, R147, R138 ;  /* 0x0000008a938a7221 */ /* 0x000fe20000010000 */
[----:B------:R-:W-:Y:S01]  /*4300*/  FADD.FTZ R140, R145, R140 ;  /* 0x0000008c918c7221 */ /* 0x000fe20000010000 */
[----:B------:R-:W-:Y:S01]  /*4310*/  FADD.FTZ R130, R143, R130 ;  /* 0x000000828f827221 */ /* 0x000fe20000010000 */
[----:B------:R-:W-:-:S04]  /*4320*/  FFMA.FTZ R135, R92, R156, R135 ;  /* 0x0000009c5c877223 */ /* 0x000fc80000010087 */
        /* <DEDUP_REMOVED lines=21> */
[----:B------:R-:W-:Y:S01]  /*4480*/  ISETP.NE.AND P2, PT, R79, RZ, PT ;  /* 0x000000ff4f00720c */ /* 0x000fe20003f45270 */
[----:B------:R-:W-:Y:S01]  /*4490*/  FMUL.FTZ R137, R137, R34 ;  /* 0x0000002289897220 */ /* 0x000fe20000410000 */
[----:B------:R-:W2:Y:S01]  /*44a0*/  SHFL.DOWN PT, R149, R154, 0x10, 0x1f ;  /* 0x0a001f009a957f89 */ /* 0x000ea200000e0000 */
[----:B------:R-:W-:Y:S01]  /*44b0*/  FMUL.FTZ R139, R144, R35 ;  /* 0x00000023908b7220 */ /* 0x000fe20000410000 */
[----:B------:R-:W-:Y:S01]  /*44c0*/  FFMA.FTZ R35, R89, R157, R104 ;  /* 0x0000009d59237223 */ /* 0x000fe20000010068 */
[C---:B------:R-:W-:Y:S01]  /*44d0*/  FMUL.FTZ R34, R131.reuse, R159 ;  /* 0x0000009f83227220 */ /* 0x040fe20000410000 */
[C---:B------:R-:W-:Y:S01]  /*44e0*/  FMUL.FTZ R104, R131.reuse, R182 ;  /* 0x000000b683687220 */ /* 0x040fe20000410000 */
[----:B------:R-:W-:Y:S01]  /*44f0*/  FMUL.FTZ R131, R131, R158 ;  /* 0x0000009e83837220 */ /* 0x000fe20000410000 */
[----:B------:R-:W-:Y:S01]  /*4500*/  FADD.FTZ R114, R35, R114 ;  /* 0x0000007223727221 */ /* 0x000fe20000010000 */
        /* <DEDUP_REMOVED lines=14> */
[----:B------:R-:W-:Y:S01]  /*45f0*/  FADD.FTZ R101, R2, R101 ;  /* 0x0000006502657221 */ /* 0x000fe20000010000 */
[----:B------:R-:W-:Y:S01]  /*4600*/  FADD.FTZ R106, R3, R106 ;  /* 0x0000006a036a7221 */ /* 0x000fe20000010000 */
[----:B--2---:R-:W-:-:S05]  /*4610*/  FADD.FTZ R35, R154, R149 ;  /* 0x000000959a237221 */ /* 0x004fca0000010000 */
[----:B------:R0:W-:Y:S01]  /*4620*/  @!P2 STS.64 [UR5+0x858], R34 ;  /* 0x00085822ff00a988 */ /* 0x0001e20008000a05 */
[----:B------:R-:W-:Y:S01]  /*4630*/  BAR.SYNC.DEFER_BLOCKING 0x0 ;  /* 0x0000000000007b1d */ /* 0x000fe20000010000 */
[----:B------:R-:W-:-:S04]  /*4640*/  ISETP.GT.AND P2, PT, R79, 0xf, PT ;  /* 0x0000000f4f00780c */ /* 0x000fc80003f44270 */
        /* <DEDUP_REMOVED lines=11> */
.L_x_8562:
[----:B------:R-:W-:Y:S05]  /*4700*/  BSYNC.RECONVERGENT B0 ;  /* 0x0000000000007941 */ /* 0x000fea0003800200 */
.L_x_8561:
[----:B------:R-:W-:-:S04]  /*4710*/  UIADD3 UR4, UPT, UPT, UR4, 0x1, URZ ;  /* 0x0000000104047890 */ /* 0x000fc8000fffe0ff */
[----:B------:R-:W-:-:S09]  /*4720*/  UISETP.GE.AND UP0, UPT, UR4, UR11, UPT ;  /* 0x0000000b0400728c */ /* 0x000fd2000bf06270 */
[----:B------:R-:W-:Y:S05]  /*4730*/  BRA.U !UP0, `(.L_x_8563) ;  /* 0xffffffe508007547 */ /* 0x000fea000b83ffff */
.L_x_8541:
[----:B------:R-:W-:Y:S01]  /*4740*/  BAR.SYNC.DEFER_BLOCKING 0x0 ;  /* 0x0000000000007b1d */ /* 0x000fe20000010000 */
[----:B------:R-:W-:-:S07]  /*4750*/  HFMA2 R5, -RZ, RZ, 0, 0 ;  /* 0x00000000ff057431 */ /* 0x000fce00000001ff */
        /* <DEDUP_REMOVED lines=46> */
[----:B------:R0:W-:Y:S04]  /*4a40*/  @!P5 STG.E desc[UR16][R2.64+0x300], R33 ;  /* 0x000300210200d986 */ /* 0x0001e8000c101910 */
[----:B------:R5:W-:Y:S01]  /*4a50*/  @!P6 STG.E desc[UR16][R2.64+0x380], R35 ;  /* 0x000380230200e986 */ /* 0x000be2000c101910 */
[----:B------:R-:W-:Y:S08]  /*4a60*/  BAR.SYNC.DEFER_BLOCKING 0x0 ;  /* 0x0000000000007b1d */ /* 0x000ff00000010000 */
[----:B0-----:R-:W5:Y:S01]  /*4a70*/  LDC.64 R32, c[0x0][0x518] ;  /* 0x00014600ff207b82 */ /* 0x001f620000000a00 */
[----:B------:R0:W-:Y:S04]  /*4a80*/  STS [R85], R101 ;  /* 0x0000006555007388 */ /* 0x0001e80000000800 */
[----:B------:R-:W-:Y:S01]  /*4a90*/  STS [R85+0x4], R118 ;  /* 0x0000047655007388 */ /* 0x000fe20000000800 */
[----:B-----5:R-:W-:-:S03]  /*4aa0*/  IMAD.WIDE.U32 R2, R32, UR18, R4 ;  /* 0x0000001220027c25 */ /* 0x020fc6000f8e0004 */
[----:B------:R-:W-:Y:S01]  /*4ab0*/  STS [R85+0x8], R116 ;  /* 0x0000087455007388 */ /* 0x000fe20000000800 */
[----:B------:R-:W-:Y:S02]  /*4ac0*/  IMAD R3, R33, UR18, R3 ;  /* 0x0000001221037c24 */ /* 0x000fe4000f8e0203 */
[----:B0-----:R-:W-:Y:S01]  /*4ad0*/  FADD.FTZ R101, R101, R38 ;  /* 0x0000002665657221 */ /* 0x001fe20000010000 */
[----:B------:R-:W-:Y:S03]  /*4ae0*/  STS [R85+0xc], R114 ;  /* 0x00000c7255007388 */ /* 0x000fe60000000800 */
        /* <DEDUP_REMOVED lines=57> */
.L_x_8539:
[----:B------:R-:W2:Y:S01]  /*4e80*/  LDC.64 R6, c[0x0][0x548] ;  /* 0x00015200ff067b82 */ /* 0x000ea20000000a00 */
[----:B------:R-:W0:Y:S01]  /*4e90*/  S2R R12, SR_TID.X ;  /* 0x00000000000c7919 */ /* 0x000e220000002100 */
[----:B------:R-:W0:Y:S06]  /*4ea0*/  LDCU UR7, c[0x0][0x38c] ;  /* 0x00007180ff0777ac */ /* 0x000e2c0008000800 */
[----:B------:R-:W1:Y:S01]  /*4eb0*/  LDC.64 R8, c[0x0][0x568] ;  /* 0x00015a00ff087b82 */ /* 0x000e620000000a00 */
[----:B--2---:R-:W-:-:S04]  /*4ec0*/  ISETP.NE.U32.AND P1, PT, R6, RZ, PT ;  /* 0x000000ff0600720c */ /* 0x004fc80003f25070 */
[----:B------:R-:W-:Y:S02]  /*4ed0*/  ISETP.NE.AND.EX P1, PT, R7, RZ, PT, P1 ;  /* 0x000000ff0700720c */ /* 0x000fe40003f25310 */
[----:B-1----:R-:W-:Y:S02]  /*4ee0*/  ISETP.NE.U32.AND P0, PT, R8, RZ, PT ;  /* 0x000000ff0800720c */ /* 0x002fe40003f05070 */
        /* <DEDUP_REMOVED lines=27> */
.L_x_8566:
[----:B------:R-:W-:Y:S05]  /*50a0*/  BSYNC.RECONVERGENT B0 ;  /* 0x0000000000007941 */ /* 0x000fea0003800200 */
.L_x_8565:
        /* <DEDUP_REMOVED lines=26> */
.L_x_8568:
[----:B------:R-:W-:Y:S05]  /*5250*/  BSYNC.RECONVERGENT B0 ;  /* 0x0000000000007941 */ /* 0x000fea0003800200 */
.L_x_8567:
[----:B------:R-:W-:Y:S05]  /*5260*/  @P2 EXIT ;  /* 0x000000000000294d */ /* 0x000fea0003800000 */
[----:B------:R-:W2:Y:S01]  /*5270*/  S2UR UR5, SR_CgaCtaId ;  /* 0x00000000000579c3 */ /* 0x000ea20000008800 */
[----:B------:R-:W-:Y:S01]  /*5280*/  BSSY.RECONVERGENT B0, `(.L_x_8569) ;  /* 0x000001f000007945 */ /* 0x000fe20003800200 */
[----:B0-----:R-:W-:Y:S01]  /*5290*/  MOV R11, R12 ;  /* 0x0000000c000b7202 */ /* 0x001fe20000000f00 */
[----:B------:R-:W-:Y:S01]  /*52a0*/  UMOV UR4, 0x400 ;  /* 0x0000040000047882 */ /* 0x000fe20000000000 */
[----:B------:R-:W0:Y:S01]  /*52b0*/  LDCU UR6, c[0x0][0x360] ;  /* 0x00006c00ff0677ac */ /* 0x000e220008000800 */
[----:B------:R-:W0:Y:S01]  /*52c0*/  LDCU.64 UR8, c[0x0][0x4b0] ;  /* 0x00009600ff0877ac */ /* 0x000e220008000a00 */
[----:B------:R-:W0:Y:S01]  /*52d0*/  LDCU.64 UR10, c[0x0][0x4d0] ;  /* 0x00009a00ff0a77ac */ /* 0x000e220008000a00 */
[----:B------:R-:W0:Y:S01]  /*52e0*/  LDCU.128 UR12, c[0x0][0x530] ;  /* 0x0000a600ff0c77ac */ /* 0x000e220008000c00 */
[----:B--2---:R-:W-:-:S12]  /*52f0*/  ULEA UR4, UR5, UR4, 0x18 ;  /* 0x0000000405047291 */ /* 0x004fd8000f8ec0ff */
.L_x_8570:
        /* <DEDUP_REMOVED lines=24> */
.L_x_8569:
[----:B------:R-:W-:Y:S05]  /*5480*/  EXIT ;  /* 0x000000000000794d */ /* 0x000fea0003800000 */
.L_x_8571:
        /* <DEDUP_REMOVED lines=15> */
.L_x_10510:


//--------------------- .text._Z25selective_scan_bwd_kernelI32Selective_Scan_bwd_kernel_traitsILi32ELi8ELb0ELb0ELb1ELb1ELb0EffEEv12SSMParamsBwd --------------------------
	.section	.text._Z25selective_scan_bwd_kernelI32Selective_Scan_bwd_kernel_traitsILi32ELi8ELb0ELb0ELb1ELb1ELb0EffEEv12SSMParamsBwd,"ax",@progbits
	.align	128
        .global         _Z25selective_scan_bwd_kernelI32Selective_Scan_bwd_kernel_traitsILi32ELi8ELb0ELb0ELb1ELb1ELb0EffEEv12SSMParamsBwd
        .type           _Z25selective_scan_bwd_kernelI32Selective_Scan_bwd_kernel_traitsILi32ELi8ELb0ELb0ELb1ELb1ELb0EffEEv12SSMParamsBwd,@function
        .size           _Z25selective_scan_bwd_kernelI32Selective_Scan_bwd_kernel_traitsILi32ELi8ELb0ELb0ELb1ELb1ELb0EffEEv12SSMParamsBwd,(.L_x_10511 - _Z25selective_scan_bwd_kernelI32Selective_Scan_bwd_kernel_traitsILi32ELi8ELb0ELb0ELb1ELb1ELb0EffEEv12SSMParamsBwd)
        .other          _Z25selective_scan_bwd_kernelI32Selective_Scan_bwd_kernel_traitsILi32ELi8ELb0ELb0ELb1ELb1ELb0EffEEv12SSMParamsBwd,@"STO_CUDA_ENTRY STV_DEFAULT"
_Z25selective_scan_bwd_kernelI32Selective_Scan_bwd_kernel_traitsILi32ELi8ELb0ELb0ELb1ELb1ELb0EffEEv12SSMParamsBwd:
.text._Z25selective_scan_bwd_kernelI32Selective_Scan_bwd_kernel_traitsILi32ELi8ELb0ELb0ELb1ELb1ELb0EffEEv12SSMParamsBwd:
        /* <DEDUP_REMOVED lines=48> */
[----:B------:R-:W-:Y:S01]  /*0300*/  UIMAD UR8, UR18, UR13, UR7 ;  /* 0x0000000d120872a4 */ /* 0x000fe2000f8e0207 */
[----:B------:R-:W-:-:S04]  /*0310*/  MOV R3, UR5 ;  /* 0x0000000500037c02 */ /* 0x000fc80008000f00 */
[-C--:B------:R-:W-:Y:S01]  /*0320*/  @!P2 IADD3 R2, PT, PT, R2, -R9.reuse, RZ ;  /* 0x800000090202a210 */ /* 0x080fe20007ffe0ff */
[----:B------:R-:W2:Y:S01]  /*0330*/  @P0 LDC R21, c[0x0][0x38c] ;  /* 0x0000e300ff150b82 */ /* 0x000ea20000000800 */
[----:B------:R-:W-:Y:S02]  /*0340*/  MOV R3, UR9 ;  /* 0x0000000900037c02 */ /* 0x000fe40008000f00 */
[----:B------:R-:W-:Y:S02]  /*0350*/  ISETP.GE.U32.AND P1, PT, R2, R9, PT ;  /* 0x000000090200720c */ /* 0x000fe40003f26070 */
[----:B------:R-:W-:Y:S02]  /*0360*/  MOV R2, UR4 ;  /* 0x0000000400027c02 */ /* 0x000fe40008000f00 */
[----:B------:R-:W-:Y:S02]  /*0370*/  MOV R5, UR7 ;  /* 0x0000000700057c02 */ /* 0x000fe40008000f00 */
[----:B------:R-:W-:Y:S01]  /*0380*/  MOV R5, UR8 ;  /* 0x0000000800057c02 */ /* 0x000fe20008000f00 */
[C---:B------:R-:W-:Y:S01]  /*0390*/  IMAD.WIDE.U32 R2, R39.reuse, UR10, R2 ;  /* 0x0000000a27027c25 */ /* 0x040fe2000f8e0002 */
[C---:B------:R-:W-:Y:S01]  /*03a0*/  LOP3.LUT R6, R39.reuse, R8, RZ, 0x3c, !PT ;  /* 0x0000000827067212 */ /* 0x040fe200078e3cff */
[----:B------:R-:W1:Y:S01]  /*03b0*/  LDCU.64 UR8, c[0x0][0x498] ;  /* 0x00009300ff0877ac */ /* 0x000e620008000a00 */
[----:B------:R-:W-:Y:S01]  /*03c0*/  @!P2 IADD3 R0, PT, PT, R0, 0x1, RZ ;  /* 0x000000010000a810 */ /* 0x000fe20007ffe0ff */
[----:B------:R-:W-:Y:S01]  /*03d0*/  IMAD R13, R39, UR11, R3 ;  /* 0x0000000b270d7c24 */ /* 0x000fe2000f8e0203 */
[----:B------:R-:W-:Y:S01]  /*03e0*/  ISETP.GE.AND P3, PT, R6, RZ, PT ;  /* 0x000000ff0600720c */ /* 0x000fe20003f66270 */
[----:B------:R-:W0:Y:S01]  /*03f0*/  LDCU.64 UR10, c[0x0][0x3d0] ;  /* 0x00007a00ff0a77ac */ /* 0x000e220008000a00 */
[----:B------:R-:W-:Y:S01]  /*0400*/  @P1 IADD3 R0, PT, PT, R0, 0x1, RZ ;  /* 0x0000000100001810 */ /* 0x000fe20007ffe0ff */
[----:B------:R-:W4:Y:S01]  /*0410*/  @P0 LDC.64 R6, c[0x0][0x480] ;  /* 0x00012000ff060b82 */ /* 0x000f220000000a00 */
[----:B------:R-:W-:-:S02]  /*0420*/  ISETP.NE.AND P2, PT, R8, RZ, PT ;  /* 0x000000ff0800720c */ /* 0x000fc40003f45270 */
[----:B------:R-:W-:Y:S01]  /*0430*/  MOV R23, R0 ;  /* 0x0000000000177202 */ /* 0x000fe20000000f00 */
[----:B---3--:R-:W-:-:S04]  /*0440*/  @P0 IMAD R0, R10, UR18, R39 ;  /* 0x000000120a000c24 */ /* 0x008fc8000f8e0227 */
[----:B------:R-:W-:Y:S01]  /*0450*/  @P0 IMAD R0, R0, R19, RZ ;  /* 0x0000001300000224 */ /* 0x000fe200078e02ff */
[----:B------:R-:W-:Y:S02]  /*0460*/  LEA R9, R19, 0xffffff00, 0x8 ;  /* 0xffffff0013097811 */ /* 0x000fe400078e40ff */
[----:B------:R-:W-:Y:S01]  /*0470*/  @!P3 IADD3 R23, PT, PT, -R23, RZ, RZ ;  /* 0x000000ff1717b210 */ /* 0x000fe20007ffe1ff */
[----:B-1----:R-:W-:Y:S01]  /*0480*/  UIMAD.WIDE.U32 UR4, UR18, UR8, URZ ;  /* 0x00000008120472a5 */ /* 0x002fe2000f8e00ff */
[----:B------:R-:W-:Y:S01]  /*0490*/  ISETP.GE.AND P1, PT, R19, 0x1, PT ;  /* 0x000000011300780c */ /* 0x000fe20003f26270 */
[----:B--2---:R-:W-:Y:S01]  /*04a0*/  @P0 IMAD R3, R0, R21, RZ ;  /* 0x0000001500030224 */ /* 0x004fe200078e02ff */
[----:B------:R-:W-:Y:S01]  /*04b0*/  @!P2 LOP3.LUT R23, RZ, R8, RZ, 0x33, !PT ;  /* 0x00000008ff17a212 */ /* 0x000fe200078e33ff */
[----:B------:R-:W1:Y:S01]  /*04c0*/  LDC.64 R20, c[0x0][0x450] ;  /* 0x00011400ff147b82 */ /* 0x000e620000000a00 */
[----:B------:R-:W-:Y:S01]  /*04d0*/  MOV R4, UR6 ;  /* 0x0000000600047c02 */ /* 0x000fe20008000f00 */
[----:B0-----:R-:W-:-:S02]  /*04e0*/  UIMAD.WIDE.U32 UR6, UR18, UR10, URZ ;  /* 0x0000000a120672a5 */ /* 0x001fc4000f8e00ff */
[----:B------:R-:W-:-:S04]  /*04f0*/  UIMAD UR5, UR18, UR9, UR5 ;  /* 0x00000009120572a4 */ /* 0x000fc8000f8e0205 */
        /* <DEDUP_REMOVED lines=19> */
[----:B------:R-:W-:Y:S02]  /*0630*/  IADD3.X R3, PT, PT, R0, R11, RZ, P3, !PT ;  /* 0x0000000b00037210 */ /* 0x000fe40001ffe4ff */
[----:B------:R-:W-:Y:S02]  /*0640*/  LEA R42, P0, R44, R42, 0x2 ;  /* 0x0000002a2c2a7211 */ /* 0x000fe400078010ff */
[----:B------:R-:W-:Y:S01]  /*0650*/  LEA R46, P2, R48, R46, 0x2 ;  /* 0x0000002e302e7211 */ /* 0x000fe200078410ff */
[----:B--2---:R-:W-:Y:S01]  /*0660*/  IMAD.WIDE.U32 R32, R39, UR8, RZ ;  /* 0x0000000827207c25 */ /* 0x004fe2000f8e00ff */
[----:B------:R-:W-:-:S02]  /*0670*/  IADD3 R15, PT, PT, R5, R15, RZ ;  /* 0x0000000f050f7210 */ /* 0x000fc40007ffe0ff */
[----:B------:R-:W-:Y:S01]  /*0680*/  LEA.HI.X R44, R44, R43, R4, 0x2, P0 ;  /* 0x0000002b2c2c7211 */ /* 0x000fe200000f1404 */
[C---:B0-----:R-:W-:Y:S01]  /*0690*/  IMAD.WIDE.U32 R30, R39.reuse, R18, RZ ;  /* 0x00000012271e7225 */ /* 0x041fe200078e00ff */
[----:B------:R-:W-:Y:S02]  /*06a0*/  LEA.HI.X R48, R48, R47, R3, 0x2, P2 ;  /* 0x0000002f30307211 */ /* 0x000fe400010f1403 */
[C---:B------:R-:W-:Y:S01]  /*06b0*/  IADD3.X R52, PT, PT, R0.reuse, R7, RZ, P4, !PT ;  /* 0x0000000700347210 */ /* 0x040fe200027fe4ff */
[----:B------:R-:W-:Y:S01]  /*06c0*/  IMAD R43, R39, UR9, R33 ;  /* 0x00000009272b7c24 */ /* 0x000fe2000f8e0221 */
[----:B------:R-:W-:Y:S02]  /*06d0*/  IADD3.X R54, PT, PT, R0, R15, RZ, P5, !PT ;  /* 0x0000000f00367210 */ /* 0x000fe40002ffe4ff */
[C---:B------:R-:W-:Y:S02]  /*06e0*/  LEA R50, P0, R2.reuse, R50, 0x2 ;  /* 0x0000003202327211 */ /* 0x040fe400078010ff */
[----:B-1----:R-:W-:Y:S01]  /*06f0*/  LEA R53, P2, R9, R20, 0x2 ;  /* 0x0000001409357211 */ /* 0x002fe200078410ff */
        /* <DEDUP_REMOVED lines=69> */
.L_x_8612:
[----:B0-----:R-:W0:Y:S01]  /*0b50*/  LDCU UR4, c[0x0][0x388] ;  /* 0x00007100ff0477ac */ /* 0x001e220008000800 */
[----:B------:R-:W-:Y:S02]  /*0b60*/  IADD3 R76, PT, PT, R55, -0x1, RZ ;  /* 0xffffffff374c7810 */ /* 0x000fe40007ffe0ff */
[----:B------:R-:W-:Y:S02]  /*0b70*/  CS2R R6, SRZ ;  /* 0x0000000000067805 */ /* 0x000fe4000001ff00 */
[----:B------:R-:W-:Y:S01]  /*0b80*/  SHF.L.U32 R5, R58, 0x2, RZ ;  /* 0x000000023a057819 */ /* 0x000fe200000006ff */
[----:B------:R-:W-:Y:S01]  /*0b90*/  HFMA2 R11, -RZ, RZ, 0, 0 ;  /* 0x00000000ff0b7431 */ /* 0x000fe200000001ff */
[----:B------:R-:W-:Y:S02]  /*0ba0*/  SHF.L.U32 R20, R76, 0x8, RZ ;  /* 0x000000084c147819 */ /* 0x000fe400000006ff */
[----:B------:R-:W-:Y:S02]  /*0bb0*/  CS2R R8, SRZ ;  /* 0x0000000000087805 */ /* 0x000fe4000001ff00 */
[----:B------:R-:W-:-:S02]  /*0bc0*/  IADD3 R2, P0, PT, R5, R42, RZ ;  /* 0x0000002a05027210 */ /* 0x000fc40007f1e0ff */
[C---:B------:R-:W-:Y:S02]  /*0bd0*/  IADD3 R18, P2, PT, R5.reuse, R46, RZ ;  /* 0x0000002e05127210 */ /* 0x040fe40007f5e0ff */
[----:B------:R-:W-:Y:S02]  /*0be0*/  IADD3.X R3, PT, PT, RZ, R44, RZ, P0, !PT ;  /* 0x0000002cff037210 */ /* 0x000fe400007fe4ff */
[----:B------:R-:W-:Y:S02]  /*0bf0*/  IADD3 R4, P3, PT, R5, R50, RZ ;  /* 0x0000003205047210 */ /* 0x000fe40007f7e0ff */
[----:B------:R-:W-:Y:S02]  /*0c00*/  MOV R0, RZ ;  /* 0x000000ff00007202 */ /* 0x000fe40000000f00 */
[----:B------:R-:W-:Y:S02]  /*0c10*/  IADD3.X R19, PT, PT, RZ, R48, RZ, P2, !PT ;  /* 0x00000030ff137210 */ /* 0x000fe400017fe4ff */
[----:B0-----:R-:W-:-:S02]  /*0c20*/  IADD3 R77, PT, PT, -R20, UR4, RZ ;  /* 0x00000004144d7c10 */ /* 0x001fc4000fffe1ff */
[----:B------:R-:W-:Y:S02]  /*0c30*/  IADD3.X R5, PT, PT, RZ, R52, RZ, P3, !PT ;  /* 0x00000034ff057210 */ /* 0x000fe40001ffe4ff */
[-C--:B------:R-:W-:Y:S01]  /*0c40*/  ISETP.GE.AND P6, PT, R58, R77.reuse, PT ;  /* 0x0000004d3a00720c */ /* 0x080fe20003fc6270 */
[----:B------:R-:W-:Y:S01]  /*0c50*/  BAR.SYNC.DEFER_BLOCKING 0x0 ;  /* 0x0000000000007b1d */ /* 0x000fe20000010000 */
[-C--:B------:R-:W-:Y:S02]  /*0c60*/  ISETP.GE.AND P0, PT, R68, R77.reuse, PT ;  /* 0x0000004d4400720c */ /* 0x080fe40003f06270 */
[-C--:B------:R-:W-:Y:S02]  /*0c70*/  ISETP.GE.AND P1, PT, R69, R77.reuse, PT ;  /* 0x0000004d4500720c */ /* 0x080fe40003f26270 */
[-C--:B------:R-:W-:Y:S02]  /*0c80*/  ISETP.GE.AND P2, PT, R70, R77.reuse, PT ;  /* 0x0000004d4600720c */ /* 0x080fe40003f46270 */
[----:B------:R-:W-:-:S02]  /*0c90*/  ISETP.GE.AND P3, PT, R71, R77, PT ;  /* 0x0000004d4700720c */ /* 0x000fc40003f66270 */
[-C--:B------:R-:W-:Y:S02]  /*0ca0*/  ISETP.GE.AND P4, PT, R72, R77.reuse, PT ;  /* 0x0000004d4800720c */ /* 0x080fe40003f86270 */
[-C--:B------:R-:W-:Y:S01]  /*0cb0*/  ISETP.GE.AND P5, PT, R73, R77.reuse, PT ;  /* 0x0000004d4900720c */ /* 0x080fe20003fa6270 */
[----:B------:R-:W-:Y:S01]  /*0cc0*/  HFMA2 R15, -RZ, RZ, 0, 0 ;  /* 0x00000000ff0f7431 */ /* 0x000fe200000001ff */
[----:B------:R-:W-:Y:S01]  /*0cd0*/  MOV R13, RZ ;  /* 0x000000ff000d7202 */ /* 0x000fe20000000f00 */
[----:B------:R-:W2:Y:S01]  /*0ce0*/  @!P6 LDG.E R7, desc[UR16][R2.64] ;  /* 0x000000100207e981 */ /* 0x000ea2000c1e1900 */
[----:B------:R-:W-:-:S03]  /*0cf0*/  ISETP.GE.AND P6, PT, R74, R77, PT ;  /* 0x0000004d4a00720c */ /* 0x000fc60003fc6270 */
[----:B------:R-:W3:Y:S01]  /*0d00*/  @!P0 LDG.E R0, desc[UR16][R2.64+0x80] ;  /* 0x0000801002008981 */ /* 0x000ee2000c1e1900 */
[----:B------:R-:W0:Y:S01]  /*0d10*/  S2R R81, SR_LANEID ;  /* 0x0000000000517919 */ /* 0x000e220000000000 */
[----:B------:R-:W1:Y:S01]  /*0d20*/  S2UR UR5, SR_CgaCtaId ;  /* 0x00000000000579c3 */ /* 0x000e620000008800 */
[----:B------:R-:W-:Y:S01]  /*0d30*/  UMOV UR4, 0x400 ;  /* 0x0000040000047882 */ /* 0x000fe20000000000 */
[----:B------:R-:W-:Y:S01]  /*0d40*/  P2R R17, PR, RZ, 0x1 ;  /* 0x00000001ff117803 */ /* 0x000fe20000000000 */
[----:B------:R-:W4:Y:S04]  /*0d50*/  @!P1 LDG.E R9, desc[UR16][R2.64+0x100] ;  /* 0x0001001002099981 */ /* 0x000f28000c1e1900 */
[----:B------:R-:W4:Y:S04]  /*0d60*/  @!P2 LDG.E R11, desc[UR16][R2.64+0x180] ;  /* 0x00018010020ba981 */ /* 0x000f28000c1e1900 */
[----:B------:R-:W4:Y:S04]  /*0d70*/  @!P3 LDG.E R6, desc[UR16][R2.64+0x200] ;  /* 0x000200100206b981 */ /* 0x000f28000c1e1900 */
[----:B------:R-:W4:Y:S04]  /*0d80*/  @!P4 LDG.E R13, desc[UR16][R2.64+0x280] ;  /* 0x00028010020dc981 */ /* 0x000f28000c1e1900 */
[----:B------:R-:W4:Y:S04]  /*0d90*/  @!P5 LDG.E R8, desc[UR16][R2.64+0x300] ;  /* 0x000300100208d981 */ /* 0x000f28000c1e1900 */
[----:B------:R0:W4:Y:S01]  /*0da0*/  @!P6 LDG.E R15, desc[UR16][R2.64+0x380] ;  /* 0x00038010020fe981 */ /* 0x000122000c1e1900 */
[----:B-1----:R-:W-:Y:S01]  /*0db0*/  ULEA UR5, UR5, UR4, 0x18 ;  /* 0x0000000405057291 */ /* 0x002fe2000f8ec0ff */
[----:B------:R-:W-:-:S02]  /*0dc0*/  ISETP.GE.AND P0, PT, R58, R77, PT ;  /* 0x0000004d3a00720c */ /* 0x000fc40003f06270 */
[C---:B0-----:R-:W-:Y:S02]  /*0dd0*/  IADD3 R10, PT, PT, R81.reuse, 0x20, RZ ;  /* 0x00000020510a7810 */ /* 0x041fe40007ffe0ff */
[C---:B------:R-:W-:Y:S02]  /*0de0*/  IADD3 R12, PT, PT, R81.reuse, 0x40, RZ ;  /* 0x00000040510c7810 */ /* 0x040fe40007ffe0ff */
[-C--:B------:R-:W-:Y:S02]  /*0df0*/  LEA.HI.SX32 R78, R81, R81.reuse, 0x1b ;  /* 0x00000051514e7211 */ /* 0x080fe400078fdaff */
[-C--:B------:R-:W-:Y:S02]  /*0e00*/  LEA.HI.SX32 R10, R10, R81.reuse, 0x1b ;  /* 0x000000510a0a7211 */ /* 0x080fe400078fdaff */
[----:B------:R-:W-:Y:S02]  /*0e10*/  LEA.HI.SX32 R12, R12, R81, 0x1b ;  /* 0x000000510c0c7211 */ /* 0x000fe400078fdaff */
[----:B------:R-:W-:-:S02]  /*0e20*/  LEA R78, R78, UR5, 0x2 ;  /* 0x000000054e4e7c11 */ /* 0x000fc4000f8e10ff */
[----:B------:R-:W-:Y:S02]  /*0e30*/  LEA R79, R10, UR5, 0x2 ;  /* 0x000000050a4f7c11 */ /* 0x000fe4000f8e10ff */
[C---:B------:R-:W-:Y:S02]  /*0e40*/  IADD3 R2, PT, PT, R81.reuse, 0x60, RZ ;  /* 0x0000006051027810 */ /* 0x040fe40007ffe0ff */
[----:B------:R-:W-:Y:S02]  /*0e50*/  LEA R80, R12, UR5, 0x2 ;  /* 0x000000050c507c11 */ /* 0x000fe4000f8e10ff */
[C---:B------:R-:W-:Y:S02]  /*0e60*/  IADD3 R10, PT, PT, R81.reuse, 0x80, RZ ;  /* 0x00000080510a7810 */ /* 0x040fe40007ffe0ff */
        /* <DEDUP_REMOVED lines=8> */
[----:B------:R-:W-:Y:S02]  /*0ef0*/  LEA R82, R2, UR5, 0x2 ;  /* 0x0000000502527c11 */ /* 0x000fe4000f8e10ff */
[----:B------:R-:W-:Y:S02]  /*0f00*/  CS2R R2, SRZ ;  /* 0x0000000000027805 */ /* 0x000fe4000001ff00 */
[----:B------:R-:W-:Y:S01]  /*0f10*/  LEA R83, R10, UR5, 0x2 ;  /* 0x000000050a537c11 */ /* 0x000fe2000f8e10ff */
[----:B------:R-:W-:Y:S01]  /*0f20*/  HFMA2 R10, -RZ, RZ, 0, 0 ;  /* 0x00000000ff0a7431 */ /* 0x000fe200000001ff */
[----:B------:R-:W-:Y:S02]  /*0f30*/  LEA R84, R12, UR5, 0x2 ;  /* 0x000000050c547c11 */ /* 0x000fe4000f8e10ff */
[----:B------:R-:W-:Y:S02]  /*0f40*/  LEA R85, R14, UR5, 0x2 ;  /* 0x000000050e557c11 */ /* 0x000fe4000f8e10ff */
[----:B------:R-:W-:Y:S01]  /*0f50*/  LEA R86, R16, UR5, 0x2 ;  /* 0x0000000510567c11 */ /* 0x000fe2000f8e10ff */
[----:B--2---:R0:W-:Y:S04]  /*0f60*/  STS [R78], R7 ;  /* 0x000000074e007388 */ /* 0x0041e80000000800 */
[----:B---3--:R1:W-:Y:S01]  /*0f70*/  STS [R79+0x80], R0 ;  /* 0x000080004f007388 */ /* 0x0083e20000000800 */
[----:B0-----:R-:W-:-:S03]  /*0f80*/  MOV R7, RZ ;  /* 0x000000ff00077202 */ /* 0x001fc60000000f00 */
[----:B----4-:R-:W-:Y:S01]  /*0f90*/  STS [R80+0x100], R9 ;  /* 0x0001000950007388 */ /* 0x010fe20000000800 */
[----:B-1----:R-:W-:-:S03]  /*0fa0*/  SHF.L.U32 R0, R81, 0x3, RZ ;  /* 0x0000000351007819 */ /* 0x002fc600000006ff */
[----:B------:R0:W-:Y:S01]  /*0fb0*/  STS [R82+0x180], R11 ;  /* 0x0001800b52007388 */ /* 0x0001e20000000800 */
[----:B------:R-:W-:Y:S01]  /*0fc0*/  LEA.HI.SX32 R87, R0, R0, 0x1b ;  /* 0x0000000000577211 */ /* 0x000fe200078fdaff */
[----:B------:R-:W-:Y:S02]  /*0fd0*/  HFMA2 R0, -RZ, RZ, 0, 0 ;  /* 0x00000000ff007431 */ /* 0x000fe400000001ff */
[----:B------:R-:W-:Y:S01]  /*0fe0*/  STS [R83+0x200], R6 ;  /* 0x0002000653007388 */ /* 0x000fe20000000800 */
[----:B------:R-:W-:-:S03]  /*0ff0*/  LEA R87, R87, UR5, 0x2 ;  /* 0x0000000557577c11 */ /* 0x000fc6000f8e10ff */
[----:B------:R-:W-:Y:S01]  /*1000*/  STS [R84+0x280], R13 ;  /* 0x0002800d54007388 */ /* 0x000fe20000000800 */
[----:B0-----:R-:W-:-:S03]  /*1010*/  MOV R11, RZ ;  /* 0x000000ff000b7202 */ /* 0x001fc60000000f00 */
[----:B------:R0:W-:Y:S04]  /*1020*/  STS [R85+0x300], R8 ;  /* 0x0003000855007388 */ /* 0x0001e80000000800 */
[----:B------:R1:W-:Y:S01]  /*1030*/  STS [R86+0x380], R15 ;  /* 0x0003800f56007388 */ /* 0x0003e20000000800 */
[----:B------:R-:W-:-:S03]  /*1040*/  NOP ;  /* 0x0000000000007918 */ /* 0x000fc60000000000 */
[----:B------:R-:W-:Y:S01]  /*1050*/  LDS R88, [R87] ;  /* 0x0000000057587984 */ /* 0x000fe20000000800 */
[----:B0-----:R-:W-:Y:S02]  /*1060*/  CS2R R8, SRZ ;  /* 0x0000000000087805 */ /* 0x001fe4000001ff00 */
[----:B------:R-:W-:Y:S01]  /*1070*/  MOV R13, RZ ;  /* 0x000000ff000d7202 */ /* 0x000fe20000000f00 */
        /* <DEDUP_REMOVED lines=19> */
[----:B-1----:R-:W-:Y:S01]  /*11b0*/  HFMA2 R15, -RZ, RZ, 0, 0 ;  /* 0x00000000ff0f7431 */ /* 0x002fe200000001ff */
[----:B------:R-:W-:Y:S01]  /*11c0*/  MOV R17, RZ ;  /* 0x000000ff00117202 */ /* 0x000fe20000000f00 */
[----:B------:R-:W-:Y:S01]  /*11d0*/  HFMA2 R111, -RZ, RZ, 0, 0 ;  /* 0x00000000ff6f7431 */ /* 0x000fe200000001ff */
        /* <DEDUP_REMOVED lines=14> */
[----:B------:R-:W4:Y:S04]  /*12c0*/  LDS R103, [R87+0x10] ;  /* 0x0000100057677984 */ /* 0x000f280000000800 */
[----:B------:R-:W4:Y:S04]  /*12d0*/  LDS R9, [R87+0x14] ;  /* 0x0000140057097984 */ /* 0x000f280000000800 */
[----:B------:R-:W4:Y:S04]  /*12e0*/  LDS R105, [R87+0x18] ;  /* 0x0000180057697984 */ /* 0x000f280000000800 */
[----:B------:R1:W3:Y:S01]  /*12f0*/  LDS R11, [R87+0x1c] ;  /* 0x00001c00570b7984 */ /* 0x0002e20000000800 */
[----:B------:R-:W-:Y:S01]  /*1300*/  BAR.SYNC.DEFER_BLOCKING 0x0 ;  /* 0x0000000000007b1d */ /* 0x000fe20000010000 */
[----:B0-----:R-:W-:Y:S01]  /*1310*/  HFMA2 R13, -RZ, RZ, 0, 0 ;  /* 0x00000000ff0d7431 */ /* 0x001fe200000001ff */
[----:B------:R-:W-:-:S04]  /*1320*/  MOV R2, RZ ;  /* 0x000000ff00027202 */ /* 0x000fc80000000f00 */
        /* <DEDUP_REMOVED lines=9> */
[----:B------:R-:W4:Y:S01]  /*13c0*/  @!P6 LDG.E R111, desc[UR16][R4.64+0x380] ;  /* 0x00038010046fe981 */ /* 0x000f22000c1e1900 */
[----:B-1---5:R-:W-:-:S05]  /*13d0*/  FADD.FTZ R107, R107, R38 ;  /* 0x000000266b6b7221 */ /* 0x022fca0000010000 */
[----:B------:R-:W-:Y:S01]  /*13e0*/  FSETP.GTU.FTZ.AND P4, PT, R107, 20, PT ;  /* 0x41a000006b00780b */ /* 0x000fe20003f9c000 */
[--C-:B--2---:R-:W-:Y:S01]  /*13f0*/  FADD.FTZ R108, R3, R38.reuse ;  /* 0x00000026036c7221 */ /* 0x104fe20000010000 */
[--C-:B---3--:R-:W-:Y:S01]  /*1400*/  FADD.FTZ R109, R109, R38.reuse ;  /* 0x000000266d6d7221 */ /* 0x108fe20000010000 */
[--C-:B----4-:R-:W-:Y:S01]  /*1410*/  FADD.FTZ R104, R7, R38.reuse ;  /* 0x0000002607687221 */ /* 0x110fe20000010000 */
        /* <DEDUP_REMOVED lines=57> */
.L_x_8574:
[----:B------:R-:W-:Y:S05]  /*17b0*/  BSYNC.RECONVERGENT B0 ;  /* 0x0000000000007941 */ /* 0x000fea0003800200 */
.L_x_8573:
[----:B------:R-:W-:Y:S01]  /*17c0*/  BSSY.RECONVERGENT B0, `(.L_x_8575) ;  /* 0x0000023000007945 */ /* 0x000fe20003800200 */
[----:B------:R-:W-:Y:S01]  /*17d0*/  FSETP.GTU.FTZ.AND P4, PT, R105, 20, PT ;  /* 0x41a000006900780b */ /* 0x000fe20003f9c000 */
[----:B------:R-:W-:Y:S01]  /*17e0*/  FADD.FTZ R110, R11, R38 ;  /* 0x000000260b6e7221 */ /* 0x000fe20000010000 */
[----:B01----:R-:W-:Y:S01]  /*17f0*/  FFMA.FTZ R6, R88, R0, R47 ;  /* 0x0000000058067223 */ /* 0x003fe2000001002f */
        /* <DEDUP_REMOVED lines=31> */
.L_x_8576:
[----:B------:R-:W-:Y:S05]  /*19f0*/  BSYNC.RECONVERGENT B0 ;  /* 0x0000000000007941 */ /* 0x000fea0003800200 */
.L_x_8575:
[----:B--2---:R-:W-:Y:S01]  /*1a00*/  FFMA.FTZ R3, R89, R96, R6 ;  /* 0x0000006059037223 */ /* 0x004fe20000010006 */
[----:B------:R-:W-:Y:S01]  /*1a10*/  BSSY.RECONVERGENT B0, `(.L_x_8577) ;  /* 0x0000023000007945 */ /* 0x000fe20003800200 */
[----:B------:R-:W-:Y:S01]  /*1a20*/  HFMA2 R112, -RZ, RZ, 0, 0 ;  /* 0x00000000ff707431 */ /* 0x000fe200000001ff */
[----:B------:R-:W-:Y:S01]  /*1a30*/  FSETP.GTU.FTZ.AND P5, PT, R110, 20, PT ;  /* 0x41a000006e00780b */ /* 0x000fe20003fbc000 */
[----:B---3--:R-:W-:Y:S01]  /*1a40*/  FFMA.FTZ R6, R90, R97, R3 ;  /* 0x000000615a067223 */ /* 0x008fe20000010003 */
[----:B------:R-:W-:Y:S11]  /*1a50*/  @P0 BRA `(.L_x_8578) ;  /* 0x0000000000780947 */ /* 0x000ff60003800000 */
        /* <DEDUP_REMOVED lines=30> */
.L_x_8578:
[----:B------:R-:W-:Y:S05]  /*1c40*/  BSYNC.RECONVERGENT B0 ;  /* 0x0000000000007941 */ /* 0x000fea0003800200 */
.L_x_8577:
[----:B------:R-:W-:Y:S04]  /*1c50*/  BSSY.RECONVERGENT B0, `(.L_x_8579) ;  /* 0x0000020000007945 */ /* 0x000fe80003800200 */
        /* <DEDUP_REMOVED lines=31> */
.L_x_8580:
[----:B------:R-:W-:Y:S05]  /*1e50*/  BSYNC.RECONVERGENT B0 ;  /* 0x0000000000007941 */ /* 0x000fea0003800200 */
.L_x_8579:
        /* <DEDUP_REMOVED lines=32> */
.L_x_8582:
[----:B------:R-:W-:Y:S05]  /*2060*/  BSYNC.RECONVERGENT B0 ;  /* 0x0000000000007941 */ /* 0x000fea0003800200 */
.L_x_8581:
        /* <DEDUP_REMOVED lines=32> */
.L_x_8584:
[----:B------:R-:W-:Y:S05]  /*2270*/  BSYNC.RECONVERGENT B0 ;  /* 0x0000000000007941 */ /* 0x000fea0003800200 */
.L_x_8583:
        /* <DEDUP_REMOVED lines=32> */
.L_x_8586:
[----:B------:R-:W-:Y:S05]  /*2480*/  BSYNC.RECONVERGENT B0 ;  /* 0x0000000000007941 */ /* 0x000fea0003800200 */
.L_x_8585:
        /* <DEDUP_REMOVED lines=32> */
.L_x_8588:
[----:B------:R-:W-:Y:S05]  /*2690*/  BSYNC.RECONVERGENT B0 ;  /* 0x0000000000007941 */ /* 0x000fea0003800200 */
.L_x_8587:
[----:B------:R-:W0:Y:S01]  /*26a0*/  LDCU UR4, c[0x0][0x38c] ;  /* 0x00007180ff0477ac */ /* 0x000e220008000800 */
[----:B----4-:R-:W-:Y:S01]  /*26b0*/  FFMA.FTZ R3, R91, R98, R6 ;  /* 0x000000625b037223 */ /* 0x010fe20000010006 */
[----:B------:R-:W-:Y:S01]  /*26c0*/  HFMA2 R116, -RZ, RZ, 0, 0 ;  /* 0x00000000ff747431 */ /* 0x000fe200000001ff */
[----:B------:R-:W-:Y:S01]  /*26d0*/  MOV R118, RZ ;  /* 0x000000ff00767202 */ /* 0x000fe20000000f00 */
[----:B------:R-:W-:Y:S02]  /*26e0*/  HFMA2 R120, -RZ, RZ, 0, 0 ;  /* 0x00000000ff787431 */ /* 0x000fe400000001ff */
[----:B------:R-:W-:Y:S01]  /*26f0*/  FFMA.FTZ R2, R92, R99, R3 ;  /* 0x000000635c027223 */ /* 0x000fe20000010003 */
        /* <DEDUP_REMOVED lines=19> */
[----:B------:R-:W-:Y:S01]  /*2830*/  ISETP.GE.AND P1, PT, R58, R77, PT ;  /* 0x0000004d3a00720c */ /* 0x000fe20003f26270 */
[----:B------:R-:W-:Y:S01]  /*2840*/  FMUL.FTZ R119, R88, R107 ;  /* 0x0000006b58777220 */ /* 0x000fe20000410000 */
[----:B------:R-:W-:Y:S01]  /*2850*/  ISETP.NE.AND P0, PT, R55, 0x1, PT ;  /* 0x000000013700780c */ /* 0x000fe20003f05270 */
[----:B------:R-:W-:Y:S01]  /*2860*/  FMUL.FTZ R142, R89, R108 ;  /* 0x0000006c598e7220 */ /* 0x000fe20000410000 */
[----:B------:R-:W-:Y:S01]  /*2870*/  P2R R167, PR, RZ, 0x2 ;  /* 0x00000002ffa77803 */ /* 0x000fe20000000000 */
[----:B------:R-:W-:Y:S01]  /*2880*/  FMUL.FTZ R121, R90, R109 ;  /* 0x0000006d5a797220 */ /* 0x000fe20000410000 */
[----:B------:R-:W-:Y:S01]  /*2890*/  SHF.L.U32 R133, R55, 0x8, RZ ;  /* 0x0000000837857819 */ /* 0x000fe200000006ff */
[----:B------:R-:W1:Y:S01]  /*28a0*/  LDC.64 R14, c[0x0][0x448] ;  /* 0x00011200ff0e7b82 */ /* 0x000e620000000a00 */
[C---:B------:R-:W-:Y:S01]  /*28b0*/  IADD3 R4, P1, PT, R20.reuse, R22, RZ ;  /* 0x0000001614047210 */ /* 0x040fe20007f3e0ff */
        /* <DEDUP_REMOVED lines=10> */
[----:B------:R-:W-:Y:S01]  /*2960*/  MOV R112, RZ ;  /* 0x000000ff00707202 */ /* 0x000fe20000000f00 */
[----:B------:R-:W3:Y:S01]  /*2970*/  LDCU UR7, c[0x0][0x394] ;  /* 0x00007280ff0777ac */ /* 0x000ee20008000800 */
[----:B------:R-:W-:-:S02]  /*2980*/  LOP3.LUT R133, R133, 0x100, RZ, 0xc0, !PT ;  /* 0x0000010085857812 */ /* 0x000fc400078ec0ff */
[----:B------:R-:W4:Y:S01]  /*2990*/  LDC.64 R10, c[0x0][0x3c0] ;  /* 0x0000f000ff0a7b82 */ /* 0x000f220000000a00 */
[----:B------:R-:W-:Y:S01]  /*29a0*/  IADD3.X R5, PT, PT, RZ, R75, RZ, P1, !PT ;  /* 0x0000004bff057210 */ /* 0x000fe20000ffe4ff */
[----:B------:R-:W0:Y:S01]  /*29b0*/  LDCU UR11, c[0x0][0x38c] ;  /* 0x00007180ff0b77ac */ /* 0x000e220008000800 */
[----:B------:R-:W0:Y:S05]  /*29c0*/  LDCU UR10, c[0x0][0x388] ;  /* 0x00007100ff0a77ac */ /* 0x000e2a0008000800 */
[----:B------:R-:W0:Y:S01]  /*29d0*/  LDC.64 R8, c[0x0][0x3e0] ;  /* 0x0000f800ff087b82 */ /* 0x000e220000000a00 */
[----:B------:R-:W0:Y:S01]  /*29e0*/  LDCU.64 UR8, c[0x0][0x540] ;  /* 0x0000a800ff0877ac */ /* 0x000e220008000a00 */
[----:B------:R-:W-:-:S06]  /*29f0*/  UMOV UR4, URZ ;  /* 0x000000ff00047c82 */ /* 0x000fcc0008000000 */
[----:B---3--:R-:W0:Y:S02]  /*2a00*/  LDC.64 R6, c[0x0][0x4f0] ;  /* 0x00013c00ff067b82 */ /* 0x008e240000000a00 */
.L_x_8611:
[----:B0-----:R-:W-:Y:S01]  /*2a10*/  HFMA2 R37, -RZ, RZ, 0, 0 ;  /* 0x00000000ff257431 */ /* 0x001fe200000001ff */
[----:B------:R-:W-:Y:S02]  /*2a20*/  MOV R2, R26 ;  /* 0x0000001a00027202 */ /* 0x000fe40000000f00 */
[----:B------:R-:W-:Y:S02]  /*2a30*/  MOV R3, R49 ;  /* 0x0000003100037202 */ /* 0x000fe40000000f00 */
[----:B------:R-:W-:Y:S02]  /*2a40*/  MOV R36, R58 ;  /* 0x0000003a00247202 */ /* 0x000fe40000000f00 */
[----:B------:R-:W-:Y:S01]  /*2a50*/  ISETP.GE.AND P5, PT, R68, R77, PT ;  /* 0x0000004d4400720c */ /* 0x000fe20003fa6270 */
[----:B--2---:R-:W-:Y:S01]  /*2a60*/  IMAD.WIDE.U32 R2, R12, UR4, R2 ;  /* 0x000000040c027c25 */ /* 0x004fe2000f8e0002 */
[----:B------:R-:W-:-:S03]  /*2a70*/  ISETP.NE.AND P6, PT, R167, RZ, PT ;  /* 0x000000ffa700720c */ /* 0x000fc60003fc5270 */
[----:B0-----:R-:W-:Y:S01]  /*2a80*/  IMAD.WIDE.U32 R114, R8, UR4, R36 ;  /* 0x0000000408727c25 */ /* 0x001fe2000f8e0024 */
[----:B------:R-:W-:-:S03]  /*2a90*/  LEA R36, P1, R2, R16, 0x2 ;  /* 0x0000001002247211 */ /* 0x000fc600078210ff */
[----:B------:R-:W-:Y:S02]  /*2aa0*/  IMAD R37, R13, UR4, R3 ;  /* 0x000000040d257c24 */ /* 0x000fe4000f8e0203 */
[----:B------:R-:W-:Y:S02]  /*2ab0*/  HFMA2 R141, -RZ, RZ, 0, 0 ;  /* 0x00000000ff8d7431 */ /* 0x000fe400000001ff */
[----:B------:R-:W-:Y:S01]  /*2ac0*/  IMAD R3, R9, UR4, R115 ;  /* 0x0000000409037c24 */ /* 0x000fe2000f8e0273 */
[----:B------:R-:W-:Y:S02]  /*2ad0*/  LEA.HI.X R37, R2, R17, R37, 0x2, P1 ;  /* 0x0000001102257211 */ /* 0x000fe400008f1425 */
[----:B------:R-:W-:Y:S02]  /*2ae0*/  ISETP.GE.AND P1, PT, R69, R77, PT ;  /* 0x0000004d4500720c */ /* 0x000fe40003f26270 */
[----:B------:R-:W-:Y:S02]  /*2af0*/  LEA R2, P2, R114, R53, 0x2 ;  /* 0x0000003572027211 */ /* 0x000fe400078410ff */
[----:B------:R-:W-:-:S02]  /*2b00*/  MOV R146, RZ ;  /* 0x000000ff00927202 */ /* 0x000fc40000000f00 */
[-C--:B------:R-:W-:Y:S01]  /*2b10*/  ISETP.GE.AND P3, PT, R71, R77.reuse, PT ;  /* 0x0000004d4700720c */ /* 0x080fe20003f66270 */
[----:B------:R-:W-:Y:S01]  /*2b20*/  HFMA2 R143, -RZ, RZ, 0, 0 ;  /* 0x00000000ff8f7431 */ /* 0x000fe200000001ff */
[----:B------:R-:W-:Y:S02]  /*2b30*/  LEA.HI.X R3, R114, R54, R3, 0x2, P2 ;  /* 0x0000003672037211 */ /* 0x000fe400010f1403 */
[-C--:B------:R-:W-:Y:S02]  /*2b40*/  ISETP.GE.AND P4, PT, R72, R77.reuse, PT ;  /* 0x0000004d4800720c */ /* 0x080fe40003f86270 */
[----:B------:R-:W-:Y:S01]  /*2b50*/  MOV R139, RZ ;  /* 0x000000ff008b7202 */ /* 0x000fe20000000f00 */
[----:B------:R-:W2:Y:S01]  /*2b60*/  @!P5 LDG.E R146, desc[UR16][R2.64+0x80] ;  /* 0x000080100292d981 */ /* 0x000ea2000c1e1900 */
[-C--:B------:R-:W-:Y:S02]  /*2b70*/  ISETP.GE.AND P2, PT, R70, R77.reuse, PT ;  /* 0x0000004d4600720c */ /* 0x080fe40003f46270 */
[-C--:B------:R-:W-:Y:S01]  /*2b80*/  ISETP.GE.AND P5, PT, R73, R77.reuse, PT ;  /* 0x0000004d4900720c */ /* 0x080fe20003fa6270 */
[----:B---3--:R-:W3:Y:S01]  /*2b90*/  @!P1 LDG.E R141, desc[UR16][R2.64+0x100] ;  /* 0x00010010028d9981 */ /* 0x008ee2000c1e1900 */
[----:B------:R-:W-:-:S02]  /*2ba0*/  ISETP.GE.AND P1, PT, R74, R77, PT ;  /* 0x0000004d4a00720c */ /* 0x000fc40003f26270 */
[----:B------:R-:W-:Y:S02]  /*2bb0*/  CS2R R148, SRZ ;  /* 0x0000000000947805 */ /* 0x000fe4000001ff00 */
[----:B------:R-:W-:Y:S01]  /*2bc0*/  CS2R R150, SRZ ;  /* 0x0000000000967805 */ /* 0x000fe2000001ff00 */
[----:B------:R-:W5:Y:S04]  /*2bd0*/  @!P6 LDG.E R139, desc[UR16][R2.64] ;  /* 0x00000010028be981 */ /* 0x000f68000c1e1900 */
[----:B------:R-:W3:Y:S04]  /*2be0*/  @!P3 LDG.E R148, desc[UR16][R2.64+0x200] ;  /* 0x000200100294b981 */ /* 0x000ee8000c1e1900 */
[----:B------:R-:W3:Y:S04]  /*2bf0*/  @!P2 LDG.E R143, desc[UR16][R2.64+0x180] ;  /* 0x00018010028fa981 */ /* 0x000ee8000c1e1900 */
[----:B------:R-:W3:Y:S04]  /*2c00*/  @!P4 LDG.E R149, desc[UR16][R2.64+0x280] ;  /* 0x000280100295c981 */ /* 0x000ee8000c1e1900 */
[----:B------:R-:W3:Y:S04]  /*2c10*/  @!P5 LDG.E R150, desc[UR16][R2.64+0x300] ;  /* 0x000300100296d981 */ /* 0x000ee8000c1e1900 */
[----:B------:R0:W3:Y:S04]  /*2c20*/  @!P1 LDG.E R151, desc[UR16][R2.64+0x380] ;  /* 0x0003801002979981 */ /* 0x0000e8000c1e1900 */
[----:B----4-:R4:W3:Y:S01]  /*2c30*/  LDG.E R135, desc[UR16][R36.64] ;  /* 0x0000001024877981 */ /* 0x0108e2000c1e1900 */
        /* <DEDUP_REMOVED lines=16> */
[----:B-----5:R-:W-:Y:S04]  /*2d40*/  STS [R78], R139 ;  /* 0x0000008b4e007388 */ /* 0x020fe80000000800 */
[----:B--2---:R1:W-:Y:S04]  /*2d50*/  STS [R79+0x80], R146 ;  /* 0x000080924f007388 */ /* 0x0043e80000000800 */
[----:B---3--:R-:W-:Y:S04]  /*2d60*/  STS [R80+0x100], R141 ;  /* 0x0001008d50007388 */ /* 0x008fe80000000800 */
        /* <DEDUP_REMOVED lines=15> */
[C---:B------:R-:W-:Y:S01]  /*2e60*/  FMUL.FTZ R36, R152.reuse, R107 ;  /* 0x0000006b98247220 */ /* 0x040fe20000410000 */
[C---:B------:R-:W-:Y:S01]  /*2e70*/  FMUL.FTZ R137, R152.reuse, R108 ;  /* 0x0000006c98897220 */ /* 0x040fe20000410000 */
[----:B------:R-:W-:-:S04]  /*2e80*/  FMUL.FTZ R144, R152, R109 ;  /* 0x0000006d98907220 */ /* 0x000fc80000410000 */
[----:B------:R-:W4:Y:S01]  /*2e90*/  MUFU.EX2 R36, R36 ;  /* 0x0000002400247308 */ /* 0x000f220000000800 */
[C---:B-1----:R-:W-:Y:S01]  /*2ea0*/  FMUL.FTZ R146, R152.reuse, R104 ;  /* 0x0000006898927220 */ /* 0x042fe20000410000 */
[C---:B--2---:R-:W-:Y:S01]  /*2eb0*/  FMUL.FTZ R148, R152.reuse, R103 ;  /* 0x0000006798947220 */ /* 0x044fe20000410000 */
[C---:B---3--:R-:W-:Y:S01]  /*2ec0*/  FMUL.FTZ R150, R152.reuse, R106 ;  /* 0x0000006a98967220 */ /* 0x048fe20000410000 */
[C---:B------:R-:W-:Y:S01]  /*2ed0*/  FMUL.FTZ R154, R152.reuse, R105 ;  /* 0x00000069989a7220 */ /* 0x040fe20000410000 */
[----:B------:R-:W-:-:S03]  /*2ee0*/  FMUL.FTZ R156, R152, R110 ;  /* 0x0000006e989c7220 */ /* 0x000fc60000410000 */
[----:B------:R-:W1:Y:S01]  /*2ef0*/  MUFU.EX2 R137, R137 ;  /* 0x0000008900897308 */ /* 0x000e620000000800 */
[----:B----4-:R-:W-:-:S07]  /*2f00*/  FMUL.FTZ R149, R114, R161 ;  /* 0x000000a172957220 */ /* 0x010fce0000410000 */
        /* <DEDUP_REMOVED lines=31> */
.L_x_8591:
[----:B------:R0:W2:Y:S02]  /*3100*/  LDS R163, [R162+0x128c] ;  /* 0x00128c00a2a37984 */ /* 0x0000a40000000800 */
.L_x_8592:
[----:B------:R-:W-:Y:S05]  /*3110*/  BSYNC.RECONVERGENT B0 ;  /* 0x0000000000007941 */ /* 0x000fea0003800200 */
.L_x_8590:
[----:B---3--:R-:W3:Y:S01]  /*3120*/  @P0 LDC R2, c[0x0][0x38c] ;  /* 0x0000e300ff020b82 */ /* 0x008ee20000000800 */
[----:B------:R-:W-:Y:S02]  /*3130*/  HFMA2 R164, -RZ, RZ, 0, 0 ;  /* 0x00000000ffa47431 */ /* 0x000fe400000001ff */
        /* <DEDUP_REMOVED lines=183> */
.L_x_8594:
[----:B------:R-:W-:Y:S05]  /*3cb0*/  BSYNC.RECONVERGENT B0 ;  /* 0x0000000000007941 */ /* 0x000fea0003800200 */
.L_x_8593:
[----:B------:R-:W-:Y:S04]  /*3cc0*/  BSSY.RECONVERGENT B0, `(.L_x_8595) ;  /* 0x0000003000007945 */ /* 0x000fe80003800200 */
[----:B------:R-:W-:Y:S05]  /*3cd0*/  @!P3 BRA `(.L_x_8596) ;  /* 0x000000000004b947 */ /* 0x000fea0003800000 */
[----:B-1----:R4:W-:Y:S02]  /*3ce0*/  REDG.E.ADD.F32.FTZ.RN.STRONG.GPU desc[UR16][R36.64+0x80], R145 ;  /* 0x00008091240079a6 */ /* 0x0029e4000c12f310 */
.L_x_8596:
[----:B------:R-:W-:Y:S05]  /*3cf0*/  BSYNC.RECONVERGENT B0 ;  /* 0x0000000000007941 */ /* 0x000fea0003800200 */
.L_x_8595:
[----:B---3--:R3:W0:Y:S01]  /*3d00*/  LDS R3, [R62+0x530] ;  /* 0x000530003e037984 */ /* 0x0086220000000800 */
[----:B------:R-:W-:Y:S04]  /*3d10*/  BSSY.RECONVERGENT B0, `(.L_x_8597) ;  /* 0x0000003000007945 */ /* 0x000fe80003800200 */
[----:B------:R-:W-:Y:S05]  /*3d20*/  @!P4 BRA `(.L_x_8598) ;  /* 0x000000000004c947 */ /* 0x000fea0003800000 */
[----:B0-----:R0:W-:Y:S02]  /*3d30*/  REDG.E.ADD.F32.FTZ.RN.STRONG.GPU desc[UR16][R36.64+0x100], R3 ;  /* 0x00010003240079a6 */ /* 0x0011e4000c12f310 */
.L_x_8598:
[----:B------:R-:W-:Y:S05]  /*3d40*/  BSYNC.RECONVERGENT B0 ;  /* 0x0000000000007941 */ /* 0x000fea0003800200 */
.L_x_8597:
        /* <DEDUP_REMOVED lines=15> */
[----:B------:R-:W-:Y:S01]  /*3e40*/  ISETP.GE.AND P3, PT, R148, 0xa1, PT ;  /* 0x000000a19400780c */ /* 0x000fe20003f66270 */
[----:B-1--4-:R-:W-:Y:S01]  /*3e50*/  FMUL.FTZ R145, R164, R103 ;  /* 0x00000067a4917220 */ /* 0x012fe20000410000 */
[C---:B------:R-:W-:Y:S01]  /*3e60*/  ISETP.GE.AND P4, PT, R148.reuse, 0xc1, PT ;  /* 0x000000c19400780c */ /* 0x040fe20003f86270 */
[----:B------:R-:W-:Y:S01]  /*3e70*/  FADD.FTZ R146, -R125, R172 ;  /* 0x000000ac7d927221 */ /* 0x000fe20000010100 */
[----:B------:R-:W-:Y:S01]  /*3e80*/  FFMA.FTZ R114, R143, R144, R114 ;  /* 0x000000908f727223 */ /* 0x000fe20000010072 */
[----:B------:R-:W-:Y:S01]  /*3e90*/  ISETP.GE.AND P5, PT, R148, 0xe1, PT ;  /* 0x000000e19400780c */ /* 0x000fe20003fa6270 */
[----:B------:R-:W-:-:S12]  /*3ea0*/  @!P6 BRA `(.L_x_8600) ;  /* 0x000000000004e947 */ /* 0x000fd80003800000 */
[----:B--2---:R0:W-:Y:S02]  /*3eb0*/  REDG.E.ADD.F32.FTZ.RN.STRONG.GPU desc[UR16][R36.64+0x180], R147 ;  /* 0x00018093240079a6 */ /* 0x0041e4000c12f310 */
.L_x_8600:
[----:B------:R-:W-:Y:S05]  /*3ec0*/  BSYNC.RECONVERGENT B0 ;  /* 0x0000000000007941 */ /* 0x000fea0003800200 */
.L_x_8599:
[----:B------:R1:W4:Y:S01]  /*3ed0*/  LDS R149, [R64+0x630] ;  /* 0x0006300040957984 */ /* 0x0003220000000800 */
[----:B------:R-:W-:Y:S01]  /*3ee0*/  BSSY.RECONVERGENT B0, `(.L_x_8601) ;  /* 0x0000006000007945 */ /* 0x000fe20003800200 */
[----:B0-2---:R-:W-:Y:S01]  /*3ef0*/  FMUL.FTZ R147, R157, R106 ;  /* 0x0000006a9d937220 */ /* 0x005fe20000410000 */
[----:B------:R-:W-:Y:S01]  /*3f00*/  FADD.FTZ R148, -R127, R176 ;  /* 0x000000b07f947221 */ /* 0x000fe20000010100 */
[----:B------:R-:W-:Y:S01]  /*3f10*/  FFMA.FTZ R114, R145, R146, R114 ;  /* 0x0000009291727223 */ /* 0x000fe20000010072 */
[----:B------:R-:W-:Y:S06]  /*3f20*/  @!P2 BRA `(.L_x_8602) ;  /* 0x000000000004a947 */ /* 0x000fec0003800000 */
[----:B----4-:R0:W-:Y:S02]  /*3f30*/  REDG.E.ADD.F32.FTZ.RN.STRONG.GPU desc[UR16][R36.64+0x200], R149 ;  /* 0x00020095240079a6 */ /* 0x0101e4000c12f310 */
.L_x_8602:
[----:B------:R-:W-:Y:S05]  /*3f40*/  BSYNC.RECONVERGENT B0 ;  /* 0x0000000000007941 */ /* 0x000fea0003800200 */
.L_x_8601:
[----:B------:R2:W1:Y:S01]  /*3f50*/  LDS R151, [R65+0x6b0] ;  /* 0x0006b00041977984 */ /* 0x0004620000000800 */
[----:B------:R-:W-:Y:S01]  /*3f60*/  BSSY.RECONVERGENT B0, `(.L_x_8603) ;  /* 0x0000006000007945 */ /* 0x000fe20003800200 */
[----:B0---4-:R-:W-:Y:S01]  /*3f70*/  FMUL.FTZ R149, R156, R105 ;  /* 0x000000699c957220 */ /* 0x011fe20000410000 */
[----:B------:R-:W-:Y:S01]  /*3f80*/  FADD.FTZ R150, -R129, R178 ;  /* 0x000000b281967221 */ /* 0x000fe20000010100 */
[----:B------:R-:W-:Y:S01]  /*3f90*/  FFMA.FTZ R114, R147, R148, R114 ;  /* 0x0000009493727223 */ /* 0x000fe20000010072 */
[----:B------:R-:W-:Y:S06]  /*3fa0*/  @!P3 BRA `(.L_x_8604) ;  /* 0x000000000004b947 */ /* 0x000fec0003800000 */
[----:B-1----:R0:W-:Y:S02]  /*3fb0*/  REDG.E.ADD.F32.FTZ.RN.STRONG.GPU desc[UR16][R36.64+0x280], R151 ;  /* 0x00028097240079a6 */ /* 0x0021e4000c12f310 */
.L_x_8604:
[----:B------:R-:W-:Y:S05]  /*3fc0*/  BSYNC.RECONVERGENT B0 ;  /* 0x0000000000007941 */ /* 0x000fea0003800200 */
.L_x_8603:
[----:B------:R4:W2:Y:S01]  /*3fd0*/  LDS R153, [R66+0x730] ;  /* 0x0007300042997984 */ /* 0x0008a20000000800 */
[----:B------:R-:W-:Y:S01]  /*3fe0*/  BSSY.RECONVERGENT B0, `(.L_x_8605) ;  /* 0x0000006000007945 */ /* 0x000fe20003800200 */
[----:B01----:R-:W-:Y:S01]  /*3ff0*/  FMUL.FTZ R151, R158, R110 ;  /* 0x0000006e9e977220 */ /* 0x003fe20000410000 */
[----:B------:R-:W-:Y:S01]  /*4000*/  FADD.FTZ R152, -R131, R180 ;  /* 0x000000b483987221 */ /* 0x000fe20000010100 */
[----:B------:R-:W-:Y:S01]  /*4010*/  FFMA.FTZ R114, R149, R150, R114 ;  /* 0x0000009695727223 */ /* 0x000fe20000010072 */
[----:B------:R-:W-:Y:S06]  /*4020*/  @!P4 BRA `(.L_x_8606) ;  /* 0x000000000004c947 */ /* 0x000fec0003800000 */
[----:B--2---:R0:W-:Y:S02]  /*4030*/  REDG.E.ADD.F32.FTZ.RN.STRONG.GPU desc[UR16][R36.64+0x300], R153 ;  /* 0x00030099240079a6 */ /* 0x0041e4000c12f310 */
.L_x_8606:
[----:B------:R-:W-:Y:S05]  /*4040*/  BSYNC.RECONVERGENT B0 ;  /* 0x0000000000007941 */ /* 0x000fea0003800200 */
.L_x_8605:
[----:B------:R1:W1:Y:S01]  /*4050*/  LDS R155, [R67+0x7b0] ;  /* 0x0007b000439b7984 */ /* 0x0002620000000800 */
[----:B------:R-:W-:Y:S01]  /*4060*/  BSSY.RECONVERGENT B0, `(.L_x_8607) ;  /* 0x0000004000007945 */ /* 0x000fe20003800200 */
[----:B0-2---:R-:W-:-:S03]  /*4070*/  FFMA.FTZ R153, R151, R152, R114 ;  /* 0x0000009897997223 */ /* 0x005fc60000010072 */
[----:B------:R-:W-:Y:S05]  /*4080*/  @!P5 BRA `(.L_x_8608) ;  /* 0x000000000004d947 */ /* 0x000fea0003800000 */
[----:B-1----:R0:W-:Y:S02]  /*4090*/  REDG.E.ADD.F32.FTZ.RN.STRONG.GPU desc[UR16][R36.64+0x380], R155 ;  /* 0x0003809b240079a6 */ /* 0x0021e4000c12f310 */
.L_x_8608:
[----:B------:R-:W-:Y:S05]  /*40a0*/  BSYNC.RECONVERGENT B0 ;  /* 0x0000000000007941 */ /* 0x000fea0003800200 */
.L_x_8607:
        /* <DEDUP_REMOVED lines=80> */
.L_x_8610:
[----:B------:R-:W-:Y:S05]  /*45b0*/  BSYNC.RECONVERGENT B0 ;  /* 0x0000000000007941 */ /* 0x000fea0003800200 */
.L_x_8609:
[----:B------:R-:W-:-:S04]  /*45c0*/  UIADD3 UR4, UPT, UPT, UR4, 0x1, URZ ;  /* 0x0000000104047890 */ /* 0x000fc8000fffe0ff */
[----:B------:R-:W-:-:S09]  /*45d0*/  UISETP.GE.AND UP0, UPT, UR4, UR11, UPT ;  /* 0x0000000b0400728c */ /* 0x000fd2000bf06270 */
[----:B------:R-:W-:Y:S05]  /*45e0*/  BRA.U !UP0, `(.L_x_8611) ;  /* 0xffffffe508087547 */ /* 0x000fea000b83ffff */
.L_x_8589:
[----:B------:R-:W-:Y:S01]  /*45f0*/  BAR.SYNC.DEFER_BLOCKING 0x0 ;  /* 0x0000000000007b1d */ /* 0x000fe20000010000 */
[-C--:B------:R-:W-:Y:S02]  /*4600*/  ISETP.GE.AND P6, PT, R58, R77.reuse, PT ;  /* 0x0000004d3a00720c */ /* 0x080fe40003fc6270 */
[----:B------:R-:W-:Y:S02]  /*4610*/  CS2R R2, SRZ ;  /* 0x0000000000027805 */ /* 0x000fe4000001ff00 */
[-C--:B------:R-:W-:Y:S02]  /*4620*/  ISETP.GE.AND P5, PT, R68, R77.reuse, PT ;  /* 0x0000004d4400720c */ /* 0x080fe40003fa6270 */
[-C--:B------:R-:W-:Y:S02]  /*4630*/  ISETP.GE.AND P4, PT, R69, R77.reuse, PT ;  /* 0x0000004d4500720c */ /* 0x080fe40003f86270 */
[-C--:B------:R-:W-:Y:S02]  /*4640*/  ISETP.GE.AND P3, PT, R70, R77.reuse, PT ;  /* 0x0000004d4600720c */ /* 0x080fe40003f66270 */
[----:B------:R-:W-:-:S02]  /*4650*/  ISETP.GE.AND P2, PT, R71, R77, PT ;  /* 0x0000004d4700720c */ /* 0x000fc40003f46270 */
[-C--:B------:R-:W-:Y:S02]  /*4660*/  ISETP.GE.AND P1, PT, R72, R77.reuse, PT ;  /* 0x0000004d4800720c */ /* 0x080fe40003f26270 */
[----:B------:R-:W-:Y:S02]  /*4670*/  ISETP.GE.AND P0, PT, R73, R77, PT ;  /* 0x0000004d4900720c */ /* 0x000fe40003f06270 */
[----:B------:R-:W-:Y:S02]  /*4680*/  CS2R R4, SRZ ;  /* 0x0000000000047805 */ /* 0x000fe4000001ff00 */
[----:B------:R-:W-:Y:S01]  /*4690*/  MOV R0, RZ ;  /* 0x000000ff00007202 */ /* 0x000fe20000000f00 */
[----:B------:R-:W2:Y:S01]  /*46a0*/  LDC.64 R96, c[0x0][0x4f8] ;  /* 0x00013e00ff607b82 */ /* 0x000ea20000000a00 */
[----:B------:R-:W-:Y:S01]  /*46b0*/  MOV R7, RZ ;  /* 0x000000ff00077202 */ /* 0x000fe20000000f00 */
[----:B------:R-:W5:Y:S01]  /*46c0*/  LDCU.64 UR6, c[0x0][0x500] ;  /* 0x0000a000ff0677ac */ /* 0x000f620008000a00 */
[----:B------:R-:W-:-:S02]  /*46d0*/  MOV R9, RZ ;  /* 0x000000ff00097202 */ /* 0x000fc40000000f00 */
[----:B------:R-:W-:Y:S01]  /*46e0*/  MOV R11, RZ ;  /* 0x000000ff000b7202 */ /* 0x000fe20000000f00 */
[----:B------:R-:W1:Y:S01]  /*46f0*/  LDCU.64 UR8, c[0x0][0x550] ;  /* 0x0000aa00ff0877ac */ /* 0x000e620008000a00 */
[----:B------:R-:W3:Y:S01]  /*4700*/  @!P6 LDG.E R3, desc[UR16][R18.64] ;  /* 0x000000101203e981 */ /* 0x000ee2000c1e1900 */
[----:B------:R-:W-:-:S03]  /*4710*/  ISETP.GE.AND P6, PT, R74, R77, PT ;  /* 0x0000004d4a00720c */ /* 0x000fc60003fc6270 */
[----:B------:R-:W4:Y:S04]  /*4720*/  @!P5 LDG.E R0, desc[UR16][R18.64+0x80] ;  /* 0x000080101200d981 */ /* 0x000f28000c1e1900 */
[----:B------:R-:W5:Y:S04]  /*4730*/  @!P4 LDG.E R5, desc[UR16][R18.64+0x100] ;  /* 0x000100101205c981 */ /* 0x000f68000c1e1900 */
[----:B------:R-:W2:Y:S04]  /*4740*/  @!P3 LDG.E R7, desc[UR16][R18.64+0x180] ;  /* 0x000180101207b981 */ /* 0x000ea8000c1e1900 */
[----:B------:R-:W2:Y:S04]  /*4750*/  @!P2 LDG.E R2, desc[UR16][R18.64+0x200] ;  /* 0x000200101202a981 */ /* 0x000ea8000c1e1900 */
[----:B------:R-:W2:Y:S04]  /*4760*/  @!P1 LDG.E R9, desc[UR16][R18.64+0x280] ;  /* 0x0002801012099981 */ /* 0x000ea8000c1e1900 */
[----:B------:R-:W2:Y:S04]  /*4770*/  @!P0 LDG.E R4, desc[UR16][R18.64+0x300] ;  /* 0x0003001012048981 */ /* 0x000ea8000c1e1900 */
[----:B------:R-:W2:Y:S01]  /*4780*/  @!P6 LDG.E R11, desc[UR16][R18.64+0x380] ;  /* 0x00038010120be981 */ /* 0x000ea2000c1e1900 */
[----:B------:R-:W-:-:S02]  /*4790*/  ISETP.NE.AND P4, PT, R28, RZ, PT ;  /* 0x000000ff1c00720c */ /* 0x000fc40003f85270 */
[----:B------:R-:W-:Y:S01]  /*47a0*/  SHF.R.S32.HI R21, RZ, 0x1f, R20 ;  /* 0x0000001fff157819 */ /* 0x000fe20000011414 */
[----:B---3--:R-:W-:Y:S04]  /*47b0*/  STS [R78], R3 ;  /* 0x000000034e007388 */ /* 0x008fe80000000800 */
[----:B----4-:R-:W-:Y:S04]  /*47c0*/  STS [R79+0x80], R0 ;  /* 0x000080004f007388 */ /* 0x010fe80000000800 */
[----:B-----5:R-:W-:Y:S04]  /*47d0*/  STS [R80+0x100], R5 ;  /* 0x0001000550007388 */ /* 0x020fe80000000800 */
[----:B--2---:R-:W-:Y:S04]  /*47e0*/  STS [R82+0x180], R7 ;  /* 0x0001800752007388 */ /* 0x004fe80000000800 */
        /* <DEDUP_REMOVED lines=10> */
[----:B------:R-:W1:Y:S04]  /*4890*/  LDS R11, [R87+0x18] ;  /* 0x00001800570b7984 */ /* 0x000e680000000800 */
[----:B------:R-:W1:Y:S01]  /*48a0*/  LDS R7, [R87+0x10] ;  /* 0x0000100057077984 */ /* 0x000e620000000800 */
[--C-:B--2---:R-:W-:Y:S01]  /*48b0*/  FADD.FTZ R13, R13, R38.reuse ;  /* 0x000000260d0d7221 */ /* 0x104fe20000010000 */
[----:B---3--:R-:W-:-:S04]  /*48c0*/  FADD.FTZ R15, R15, R38 ;  /* 0x000000260f0f7221 */ /* 0x008fc80000010000 */
[----:B------:R-:W-:Y:S01]  /*48d0*/  FSETP.GTU.FTZ.AND P2, PT, R13, 20, PT ;  /* 0x41a000000d00780b */ /* 0x000fe20003f5c000 */
[--C-:B----4-:R-:W-:Y:S01]  /*48e0*/  FADD.FTZ R6, R3, R38.reuse ;  /* 0x0000002603067221 */ /* 0x110fe20000010000 */
[----:B------:R-:W-:Y:S01]  /*48f0*/  FSETP.GTU.FTZ.AND P3, PT, R15, 20, PT ;  /* 0x41a000000f00780b */ /* 0x000fe20003f7c000 */
[----:B-----5:R-:W-:-:S03]  /*4900*/  FADD.FTZ R5, R5, R38 ;  /* 0x0000002605057221 */ /* 0x020fc60000010000 */
[----:B------:R-:W-:Y:S01]  /*4910*/  FSETP.GTU.FTZ.AND P5, PT, R6, 20, PT ;  /* 0x41a000000600780b */ /* 0x000fe20003fbc000 */
[----:B0-----:R-:W-:Y:S01]  /*4920*/  FADD.FTZ R9, R9, R38 ;  /* 0x0000002609097221 */ /* 0x001fe20000010000 */
[----:B------:R-:W-:-:S05]  /*4930*/  FSETP.GTU.FTZ.AND P6, PT, R5, 20, PT ;  /* 0x41a000000500780b */ /* 0x000fca0003fdc000 */
[----:B------:R-:W-:Y:S02]  /*4940*/  @!P2 FMUL.FTZ R0, R13, -1.4426950216293334961 ;  /* 0xbfb8aa3b0d00a820 */ /* 0x000fe40000410000 */
[----:B------:R-:W0:Y:S01]  /*4950*/  LDS R13, [R87+0x1c] ;  /* 0x00001c00570d7984 */ /* 0x000e220000000800 */
[--C-:B-1----:R-:W-:Y:S01]  /*4960*/  FADD.FTZ R11, R11, R38.reuse ;  /* 0x000000260b0b7221 */ /* 0x102fe20000010000 */
[----:B------:R-:W-:Y:S01]  /*4970*/  @!P3 FMUL.FTZ R4, R15, -1.4426950216293334961 ;  /* 0xbfb8aa3b0f04b820 */ /* 0x000fe20000410000 */
[----:B------:R-:W-:Y:S01]  /*4980*/  BAR.SYNC.DEFER_BLOCKING 0x0 ;  /* 0x0000000000007b1d */ /* 0x000fe20000010000 */
[----:B------:R-:W-:Y:S01]  /*4990*/  FSETP.GTU.FTZ.AND P1, PT, R9, 20, PT ;  /* 0x41a000000900780b */ /* 0x000fe20003f3c000 */
[----:B------:R-:W-:-:S04]  /*49a0*/  FADD.FTZ R7, R7, R38 ;  /* 0x0000002607077221 */ /* 0x000fc80000010000 */
[----:B------:R-:W1:Y:S01]  /*49b0*/  @!P2 MUFU.EX2 R0, R0 ;  /* 0x000000000000a308 */ /* 0x000e620000000800 */
[----:B------:R-:W-:-:S07]  /*49c0*/  FSETP.GTU.FTZ.AND P0, PT, R7, 20, PT ;  /* 0x41a000000700780b */ /* 0x000fce0003f1c000 */
[----:B------:R-:W2:Y:S01]  /*49d0*/  @!P3 MUFU.EX2 R4, R4 ;  /* 0x000000040004b308 */ /* 0x000ea20000000800 */
[----:B-1----:R-:W-:Y:S01]  /*49e0*/  @!P2 FADD.FTZ R2, R0, 1 ;  /* 0x3f8000000002a421 */ /* 0x002fe20000010000 */
[----:B------:R-:W-:Y:S01]  /*49f0*/  @!P5 FMUL.FTZ R0, R6, -1.4426950216293334961 ;  /* 0xbfb8aa3b0600d820 */ /* 0x000fe20000410000 */
[----:B------:R-:W-:Y:S05]  /*4a00*/  STS [R87], R113 ;  /* 0x0000007157007388 */ /* 0x000fea0000000800 */
[----:B------:R-:W1:Y:S01]  /*4a10*/  @!P2 MUFU.RCP R2, R2 ;  /* 0x000000020002a308 */ /* 0x000e620000001000 */
[----:B------:R-:W-:Y:S01]  /*4a20*/  STS [R87+0x4], R128 ;  /* 0x0000048057007388 */ /* 0x000fe20000000800 */
[----:B--2---:R-:W-:Y:S01]  /*4a30*/  @!P3 FADD.FTZ R3, R4, 1 ;  /* 0x3f8000000403b421 */ /* 0x004fe20000010000 */
[----:B------:R-:W-:-:S02]  /*4a40*/  @!P6 FMUL.FTZ R4, R5, -1.4426950216293334961 ;  /* 0xbfb8aa3b0504e820 */ /* 0x000fc40000410000 */
[----:B------:R-:W-:Y:S01]  /*4a50*/  STS [R87+0x8], R134 ;  /* 0x0000088657007388 */ /* 0x000fe20000000800 */
[----:B0-----:R-:W-:Y:S02]  /*4a60*/  FADD.FTZ R13, R13, R38 ;  /* 0x000000260d0d7221 */ /* 0x001fe40000010000 */
[----:B------:R-:W0:Y:S01]  /*4a70*/  @!P3 MUFU.RCP R3, R3 ;  /* 0x000000030003b308 */ /* 0x000e220000001000 */
[----:B------:R-:W-:Y:S04]  /*4a80*/  STS [R87+0xc], R132 ;  /* 0x00000c8457007388 */ /* 0x000fe80000000800 */
[----:B------:R-:W-:Y:S03]  /*4a90*/  STS [R87+0x10], R130 ;  /* 0x0000108257007388 */ /* 0x000fe60000000800 */
[----:B------:R-:W2:Y:S01]  /*4aa0*/  @!P5 MUFU.EX2 R0, R0 ;  /* 0x000000000000d308 */ /* 0x000ea20000000800 */
[----:B-1----:R-:W-:Y:S01]  /*4ab0*/  @!P2 FMUL.FTZ R111, R111, R2 ;  /* 0x000000026f6fa220 */ /* 0x002fe20000410000 */
[----:B------:R-:W-:Y:S01]  /*4ac0*/  FSETP.GTU.FTZ.AND P2, PT, R11, 20, PT ;  /* 0x41a000000b00780b */ /* 0x000fe20003f5c000 */
[----:B------:R-:W-:Y:S01]  /*4ad0*/  STS [R87+0x14], R140 ;  /* 0x0000148c57007388 */ /* 0x000fe20000000800 */
[----:B------:R-:W-:-:S03]  /*4ae0*/  @!P0 FMUL.FTZ R2, R7, -1.4426950216293334961 ;  /* 0xbfb8aa3b07028820 */ /* 0x000fc60000410000 */
[----:B------:R-:W-:Y:S01]  /*4af0*/  STS [R87+0x18], R138 ;  /* 0x0000188a57007388 */ /* 0x000fe20000000800 */
[----:B------:R-:W1:Y:S01]  /*4b00*/  @!P6 MUFU.EX2 R4, R4 ;  /* 0x000000040004e308 */ /* 0x000e620000000800 */
[----:B0-----:R-:W-:Y:S01]  /*4b10*/  @!P3 FMUL.FTZ R126, R126, R3 ;  /* 0x000000037e7eb220 */ /* 0x001fe20000410000 */
[----:B------:R-:W-:Y:S01]  /*4b20*/  FSETP.GTU.FTZ.AND P3, PT, R13, 20, PT ;  /* 0x41a000000d00780b */ /* 0x000fe20003f7c000 */
[----:B------:R-:W-:Y:S01]  /*4b30*/  STS [R87+0x1c], R136 ;  /* 0x00001c8857007388 */ /* 0x000fe20000000800 */
[----:B------:R-:W-:Y:S01]  /*4b40*/  @!P1 FMUL.FTZ R3, R9, -1.4426950216293334961 ;  /* 0xbfb8aa3b09039820 */ /* 0x000fe20000410000 */
[----:B------:R-:W-:Y:S02]  /*4b50*/  NOP ;  /* 0x0000000000007918 */ /* 0x000fe40000000000 */
[----:B------:R-:W-:Y:S01]  /*4b60*/  @!P2 FMUL.FTZ R5, R11, -1.4426950216293334961 ;  /* 0xbfb8aa3b0b05a820 */ /* 0x000fe20000410000 */
[----:B------:R-:W-:Y:S01]  /*4b70*/  LDS R9, [R78] ;  /* 0x000000004e097984 */ /* 0x000fe20000000800 */
[----:B------:R-:W0:Y:S01]  /*4b80*/  @!P0 MUFU.EX2 R2, R2 ;  /* 0x0000000200028308 */ /* 0x000e220000000800 */
[----:B--2---:R-:W-:-:S05]  /*4b90*/  @!P5 FADD.FTZ R0, R0, 1 ;  /* 0x3f8000000000d421 */ /* 0x004fca0000010000 */
[----:B------:R-:W-:Y:S01]  /*4ba0*/  @!P3 FMUL.FTZ R6, R13, -1.4426950216293334961 ;  /* 0xbfb8aa3b0d06b820 */ /* 0x000fe20000410000 */
[----:B------:R-:W-:Y:S01]  /*4bb0*/  LDS R11, [R79+0x80] ;  /* 0x000080004f0b7984 */ /* 0x000fe20000000800 */
[----:B-1----:R-:W-:-:S03]  /*4bc0*/  @!P6 FADD.FTZ R4, R4, 1 ;  /* 0x3f8000000404e421 */ /* 0x002fc60000010000 */
[----:B------:R-:W-:Y:S01]  /*4bd0*/  LDS R13, [R80+0x100] ;  /* 0x00010000500d7984 */ /* 0x000fe20000000800 */
[----:B------:R-:W1:Y:S03]  /*4be0*/  @!P1 MUFU.EX2 R3, R3 ;  /* 0x0000000300039308 */ /* 0x000e660000000800 */
[----:B------:R-:W-:Y:S04]  /*4bf0*/  LDS R15, [R82+0x180] ;  /* 0x00018000520f7984 */ /* 0x000fe80000000800 */
[----:B------:R-:W-:Y:S01]  /*4c00*/  LDS R17, [R83+0x200] ;  /* 0x0002000053117984 */ /* 0x000fe20000000800 */
[----:B------:R0:W2:Y:S03]  /*4c10*/  @!P2 MUFU.EX2 R7, R5 ;  /* 0x000000050007a308 */ /* 0x0000a60000000800 */
[----:B------:R-:W-:Y:S04]  /*4c20*/  LDS R19, [R84+0x280] ;  /* 0x0002800054137984 */ /* 0x000fe80000000800 */
[----:B------:R-:W-:Y:S01]  /*4c30*/  LDS R37, [R85+0x300] ;  /* 0x0003000055257984 */ /* 0x000fe20000000800 */
[----:B------:R1:W3:Y:S01]  /*4c40*/  @!P3 MUFU.EX2 R8, R6 ;  /* 0x000000060008b308 */ /* 0x0002e20000000800 */
[----:B0-----:R-:W-:-:S02]  /*4c50*/  @!P0 FADD.FTZ R5, R2, 1 ;  /* 0x3f80000002058421 */ /* 0x001fc40000010000 */
[----:B------:R-:W-:Y:S04]  /*4c60*/  LDS R81, [R86+0x380] ;  /* 0x0003800056517984 */ /* 0x000fe80000000800 */
[----:B------:R-:W-:Y:S01]  /*4c70*/  @!P4 STS [UR5+0x420], R77 ;  /* 0x0004204dff00c988 */ /* 0x000fe20008000805 */
[----:B------:R0:W4:Y:S01]  /*4c80*/  @!P5 MUFU.RCP R91, R0 ;  /* 0x00000000005bd308 */ /* 0x0001220000001000 */
[----:B-1----:R-:W-:Y:S01]  /*4c90*/  @!P1 FADD.FTZ R6, R3, 1 ;  /* 0x3f80000003069421 */ /* 0x002fe20000010000 */
[----:B------:R-:W-:Y:S01]  /*4ca0*/  IMAD.WIDE.U32 R2, R96, UR18, R20 ;  /* 0x0000001260027c25 */ /* 0x000fe2000f8e0014 */
[----:B------:R-:W-:Y:S03]  /*4cb0*/  BAR.SYNC.DEFER_BLOCKING 0x0 ;  /* 0x0000000000007b1d */ /* 0x000fe60000010000 */
[----:B--2---:R-:W-:Y:S01]  /*4cc0*/  @!P2 FADD.FTZ R7, R7, 1 ;  /* 0x3f8000000707a421 */ /* 0x004fe20000010000 */
[----:B------:R-:W-:-:S02]  /*4cd0*/  IMAD R3, R97, UR18, R3 ;  /* 0x0000001261037c24 */ /* 0x000fc4000f8e0203 */
[----:B------:R-:W1:Y:S01]  /*4ce0*/  @!P6 MUFU.RCP R93, R4 ;  /* 0x00000004005de308 */ /* 0x000e620000001000 */
[----:B---3--:R-:W-:Y:S01]  /*4cf0*/  @!P3 FADD.FTZ R8, R8, 1 ;  /* 0x3f8000000808b421 */ /* 0x008fe20000010000 */
[----:B------:R-:W-:-:S04]  /*4d00*/  IMAD.WIDE.U32 R2, R39, UR6, R2 ;  /* 0x0000000627027c25 */ /* 0x000fc8000f8e0002 */
[----:B0-----:R-:W-:Y:S01]  /*4d10*/  IMAD R0, R39, UR7, R3 ;  /* 0x0000000727007c24 */ /* 0x001fe2000f8e0203 */
[----:B------:R-:W0:Y:S01]  /*4d20*/  LDCU.64 UR6, c[0x0][0x560] ;  /* 0x0000ac00ff0677ac */ /* 0x000e220008000a00 */
[----:B------:R-:W2:Y:S01]  /*4d30*/  @!P0 MUFU.RCP R5, R5 ;  /* 0x0000000500058308 */ /* 0x000ea20000001000 */
[----:B----4-:R-:W-:Y:S01]  /*4d40*/  @!P5 FMUL.FTZ R124, R124, R91 ;  /* 0x0000005b7c7cd220 */ /* 0x010fe20000410000 */
[----:B------:R-:W-:-:S04]  /*4d50*/  IADD3 R3, P5, PT, R58, R2, RZ ;  /* 0x000000023a037210 */ /* 0x000fc80007fbe0ff */
[----:B------:R-:W-:Y:S02]  /*4d60*/  IADD3.X R0, PT, PT, RZ, R0, RZ, P5, !PT ;  /* 0x00000000ff007210 */ /* 0x000fe40002ffe4ff */
[----:B------:R-:W3:Y:S01]  /*4d70*/  @!P1 MUFU.RCP R95, R6 ;  /* 0x00000006005f9308 */ /* 0x000ee20000001000 */
[----:B-1----:R-:W-:Y:S01]  /*4d80*/  @!P6 FMUL.FTZ R122, R122, R93 ;  /* 0x0000005d7a7ae220 */ /* 0x002fe20000410000 */
[----:B------:R-:W1:Y:S01]  /*4d90*/  LDS R89, [UR5+0x420] ;  /* 0x00042005ff597984 */ /* 0x000e620008000800 */
[----:B------:R-:W-:-:S04]  /*4da0*/  LEA R2, P5, R3, UR8, 0x2 ;  /* 0x0000000803027c11 */ /* 0x000fc8000f8a10ff */
[----:B------:R-:W-:Y:S01]  /*4db0*/  LEA.HI.X R3, R3, UR9, R0, 0x2, P5 ;  /* 0x0000000903037c11 */ /* 0x000fe2000a8f1400 */
[----:B------:R-:W4:Y:S01]  /*4dc0*/  @!P2 MUFU.RCP R7, R7 ;  /* 0x000000070007a308 */ /* 0x000f220000001000 */
[----:B--2---:R-:W-:-:S07]  /*4dd0*/  @!P0 FMUL.FTZ R120, R120, R5 ;  /* 0x0000000578788220 */ /* 0x004fce0000410000 */
[----:B------:R-:W2:Y:S01]  /*4de0*/  @!P3 MUFU.RCP R97, R8 ;  /* 0x000000080061b308 */ /* 0x000ea20000001000 */
[----:B---3--:R-:W-:Y:S01]  /*4df0*/  @!P1 FMUL.FTZ R118, R118, R95 ;  /* 0x0000005f76769220 */ /* 0x008fe20000410000 */
[----:B----4-:R-:W-:Y:S01]  /*4e00*/  @!P2 FMUL.FTZ R116, R116, R7 ;  /* 0x000000077474a220 */ /* 0x010fe20000410000 */
[----:B--2---:R-:W-:Y:S01]  /*4e10*/  @!P3 FMUL.FTZ R112, R112, R97 ;  /* 0x000000617070b220 */ /* 0x004fe20000410000 */
[-C--:B-1----:R-:W-:Y:S02]  /*4e20*/  ISETP.GE.AND P6, PT, R58, R89.reuse, PT ;  /* 0x000000593a00720c */ /* 0x082fe40003fc6270 */
        /* <DEDUP_REMOVED lines=15> */
[----:B------:R-:W-:Y:S05]  /*4f20*/  @!P6 STG.E desc[UR16][R2.64+0x380], R81 ;  /* 0x000380510200e986 */ /* 0x000fea000c101910 */
[----:B------:R-:W-:Y:S01]  /*4f30*/  BAR.SYNC.DEFER_BLOCKING 0x0 ;  /* 0x0000000000007b1d */ /* 0x000fe20000010000 */
[----:B-1----:R-:W-:-:S04]  /*4f40*/  IMAD.WIDE.U32 R20, R16, UR18, R20 ;  /* 0x0000001210147c25 */ /* 0x002fc8000f8e0014 */
[----:B------:R-:W-:Y:S01]  /*4f50*/  IMAD R21, R17, UR18, R21 ;  /* 0x0000001211157c24 */ /* 0x000fe2000f8e0215 */
[----:B------:R1:W-:Y:S04]  /*4f60*/  STS [R87], R111 ;  /* 0x0000006f57007388 */ /* 0x0003e80000000800 */
[----:B------:R-:W-:Y:S04]  /*4f70*/  STS [R87+0x4], R126 ;  /* 0x0000047e57007388 */ /* 0x000fe80000000800 */
[----:B------:R-:W-:Y:S01]  /*4f80*/  STS [R87+0x8], R124 ;  /* 0x0000087c57007388 */ /* 0x000fe20000000800 */
[----:B-1----:R-:W-:-:S03]  /*4f90*/  FADD.FTZ R111, R111, R40 ;  /* 0x000000286f6f7221 */ /* 0x002fc60000010000 */
        /* <DEDUP_REMOVED lines=23> */
[----:B------:R-:W1:Y:S01]  /*5110*/  LDS R15, [UR5+0x420] ;  /* 0x00042005ff0f7984 */ /* 0x000e620008000800 */
[----:B------:R-:W2:Y:S02]  /*5120*/  LDCU.64 UR4, c[0x0][0x520] ;  /* 0x0000a400ff0477ac */ /* 0x000ea40008000a00 */
[----:B--2---:R-:W-:-:S04]  /*5130*/  IMAD.WIDE.U32 R2, R39, UR4, R20 ;  /* 0x0000000427027c25 */ /* 0x004fc8000f8e0014 */
[----:B------:R-:W-:Y:S01]  /*5140*/  IMAD R0, R39, UR5, R3 ;  /* 0x0000000527007c24 */ /* 0x000fe2000f8e0203 */
[----:B------:R-:W-:-:S04]  /*5150*/  IADD3 R3, P0, PT, R58, R2, RZ ;  /* 0x000000023a037210 */ /* 0x000fc80007f1e0ff */
[----:B------:R-:W-:Y:S02]  /*5160*/  IADD3.X R0, PT, PT, RZ, R0, RZ, P0, !PT ;  /* 0x00000000ff007210 */ /* 0x000fe400007fe4ff */
[----:B0-----:R-:W-:-:S04]  /*5170*/  LEA R2, P0, R3, UR6, 0x2 ;  /* 0x0000000603027c11 */ /* 0x001fc8000f8010ff */
[----:B------:R-:W-:Y:S02]  /*5180*/  LEA.HI.X R3, R3, UR7, R0, 0x2, P0 ;  /* 0x0000000703037c11 */ /* 0x000fe400080f1400 */
[-C--:B-1----:R-:W-:Y:S02]  /*5190*/  ISETP.GE.AND P5, PT, R73, R15.reuse, PT ;  /* 0x0000000f4900720c */ /* 0x082fe40003fa6270 */
        /* <DEDUP_REMOVED lines=26> */
.L_x_8572:
        /* <DEDUP_REMOVED lines=34> */
.L_x_8614:
[----:B------:R-:W-:Y:S05]  /*5560*/  BSYNC.RECONVERGENT B0 ;  /* 0x0000000000007941 */ /* 0x000fea0003800200 */
.L_x_8613:
        /* <DEDUP_REMOVED lines=26> */
.L_x_8616:
[----:B------:R-:W-:Y:S05]  /*5710*/  BSYNC.RECONVERGENT B0 ;  /* 0x0000000000007941 */ /* 0x000fea0003800200 */
.L_x_8615:
        /* <DEDUP_REMOVED lines=10> */
.L_x_8618:
        /* <DEDUP_REMOVED lines=24> */
.L_x_8617:
[----:B------:R-:W-:Y:S05]  /*5940*/  EXIT ;  /* 0x000000000000794d */ /* 0x000fea0003800000 */
.L_x_8619:
        /* <DEDUP_REMOVED lines=11> */
.L_x_10511:


//--------------------- .text._Z25selective_scan_bwd_kernelI32Selective_Scan_bwd_kernel_traitsILi32ELi8ELb0ELb0ELb1ELb1ELb1EffEEv12SSMParamsBwd --------------------------
	.section	.text._Z25selective_scan_bwd_kernelI32Selective_Scan_bwd_kernel_traitsILi32ELi8ELb0ELb0ELb1ELb1ELb1EffEEv12SSMParamsBwd,"ax",@progbits
	.align	128
        .global         _Z25selective_scan_bwd_kernelI32Selective_Scan_bwd_kernel_traitsILi32ELi8ELb0ELb0ELb1ELb1ELb1EffEEv12SSMParamsBwd
        .type           _Z25selective_scan_bwd_kernelI32Selective_Scan_bwd_kernel_traitsILi32ELi8ELb0ELb0ELb1ELb1ELb1EffEEv12SSMParamsBwd,@function
        .size           _Z25selective_scan_bwd_kernelI32Selective_Scan_bwd_kernel_traitsILi32ELi8ELb0ELb0ELb1ELb1ELb1EffEEv12SSMParamsBwd,(.L_x_10512 - _Z25selective_scan_bwd_kernelI32Selective_Scan_bwd_kernel_traitsILi32ELi8ELb0ELb0ELb1ELb1ELb1EffEEv12SSMParamsBwd)
        .other          _Z25selective_scan_bwd_kernelI32Selective_Scan_bwd_kernel_traitsILi32ELi8ELb0ELb0ELb1ELb1ELb1EffEEv12SSMParamsBwd,@"STO_CUDA_ENTRY STV_DEFAULT"
_Z25selective_scan_bwd_kernelI32Selective_Scan_bwd_kernel_traitsILi32ELi8ELb0ELb0ELb1ELb1ELb1EffEEv12SSMParamsBwd:
.text._Z25selective_scan_bwd_kernelI32Selective_Scan_bwd_kernel_traitsILi32ELi8ELb0ELb0ELb1ELb1ELb1EffEEv12SSMParamsBwd:
        /* <DEDUP_REMOVED lines=49> */
[----:B------:R-:W-:-:S05]  /*0310*/  UIMAD UR8, UR18, UR13, UR7 ;  /* 0x0000000d120872a4 */ /* 0x000fca000f8e0207 */
[-C--:B------:R-:W-:Y:S01]  /*0320*/  @!P2 IADD3 R2, PT, PT, R2, -R9.reuse, RZ ;  /* 0x800000090202a210 */ /* 0x080fe20007ffe0ff */
[----:B------:R-:W1:Y:S01]  /*0330*/  @P0 LDC R21, c[0x0][0x38c] ;  /* 0x0000e300ff150b82 */ /* 0x000e620000000800 */
[----:B------:R-:W-:Y:S02]  /*0340*/  MOV R3, UR5 ;  /* 0x0000000500037c02 */ /* 0x000fe40008000f00 */
[----:B------:R-:W-:Y:S02]  /*0350*/  ISETP.GE.U32.AND P1, PT, R2, R9, PT ;  /* 0x000000090200720c */ /* 0x000fe40003f26070 */
[----:B------:R-:W-:Y:S02]  /*0360*/  MOV R2, UR4 ;  /* 0x0000000400027c02 */ /* 0x000fe40008000f00 */
[----:B------:R-:W-:Y:S02]  /*0370*/  MOV R3, UR9 ;  /* 0x0000000900037c02 */ /* 0x000fe40008000f00 */
[----:B------:R-:W-:-:S02]  /*0380*/  MOV R5, UR7 ;  /* 0x0000000700057c02 */ /* 0x000fc40008000f00 */
[C---:B------:R-:W-:Y:S01]  /*0390*/  LOP3.LUT R6, R39.reuse, R8, RZ, 0x3c, !PT ;  /* 0x0000000827067212 */ /* 0x040fe200078e3cff */
[C---:B------:R-:W-:Y:S01]  /*03a0*/  IMAD.WIDE.U32 R2, R39.reuse, UR10, R2 ;  /* 0x0000000a27027c25 */ /* 0x040fe2000f8e0002 */
[----:B------:R-:W-:Y:S02]  /*03b0*/  @!P2 IADD3 R0, PT, PT, R0, 0x1, RZ ;  /* 0x000000010000a810 */ /* 0x000fe40007ffe0ff */
[----:B------:R-:W-:Y:S01]  /*03c0*/  MOV R5, UR8 ;  /* 0x0000000800057c02 */ /* 0x000fe20008000f00 */
[----:B------:R-:W0:Y:S01]  /*03d0*/  LDCU.64 UR8, c[0x0][0x498] ;  /* 0x00009300ff0877ac */ /* 0x000e220008000a00 */
[----:B------:R-:W-:Y:S01]  /*03e0*/  IMAD R13, R39, UR11, R3 ;  /* 0x0000000b270d7c24 */ /* 0x000fe2000f8e0203 */
[----:B------:R-:W-:Y:S01]  /*03f0*/  @P1 IADD3 R0, PT, PT, R0, 0x1, RZ ;  /* 0x0000000100001810 */ /* 0x000fe20007ffe0ff */
[----:B------:R-:W4:Y:S01]  /*0400*/  LDCU.64 UR10, c[0x0][0x3d0] ;  /* 0x00007a00ff0a77ac */ /* 0x000f220008000a00 */
[----:B------:R-:W-:Y:S02]  /*0410*/  ISETP.GE.AND P3, PT, R6, RZ, PT ;  /* 0x000000ff0600720c */ /* 0x000fe40003f66270 */
[----:B------:R-:W3:Y:S01]  /*0420*/  @P0 LDC.64 R6, c[0x0][0x480] ;  /* 0x00012000ff060b82 */ /* 0x000ee20000000a00 */
[----:B------:R-:W-:-:S02]  /*0430*/  ISETP.NE.AND P2, PT, R8, RZ, PT ;  /* 0x000000ff0800720c */ /* 0x000fc40003f45270 */
[----:B------:R-:W-:Y:S01]  /*0440*/  MOV R29, R0 ;  /* 0x00000000001d7202 */ /* 0x000fe20000000f00 */
[----:B--2---:R-:W-:Y:S01]  /*0450*/  @P0 IMAD R0, R10, UR18, R39 ;  /* 0x000000120a000c24 */ /* 0x004fe2000f8e0227 */
[C---:B------:R-:W-:Y:S02]  /*0460*/  LEA R9, R19.reuse, 0xffffff00, 0x8 ;  /* 0xffffff0013097811 */ /* 0x040fe400078e40ff */
[----:B------:R-:W-:Y:S01]  /*0470*/  ISETP.GE.AND P1, PT, R19, 0x1, PT ;  /* 0x000000011300780c */ /* 0x000fe20003f26270 */
[----:B------:R-:W-:Y:S02]  /*0480*/  @P0 IMAD R0, R0, R19, RZ ;  /* 0x0000001300000224 */ /* 0x000fe400078e02ff */
[----:B------:R-:W2:Y:S01]  /*0490*/  LDC.64 R18, c[0x0][0x460] ;  /* 0x00011800ff127b82 */ /* 0x000ea20000000a00 */
[----:B------:R-:W-:Y:S01]  /*04a0*/  @!P3 IADD3 R29, PT, PT, -R29, RZ, RZ ;  /* 0x000000ff1d1db210 */ /* 0x000fe20007ffe1ff */
[----:B0-----:R-:W-:Y:S01]  /*04b0*/  UIMAD.WIDE.U32 UR4, UR18, UR8, URZ ;  /* 0x00000008120472a5 */ /* 0x001fe2000f8e00ff */
[----:B------:R-:W-:-:S02]  /*04c0*/  MOV R4, UR6 ;  /* 0x0000000600047c02 */ /* 0x000fc40008000f00 */
[----:B------:R-:W-:Y:S01]  /*04d0*/  @!P2 LOP3.LUT R29, RZ, R8, RZ, 0x33, !PT ;  /* 0x00000008ff1da212 */ /* 0x000fe200078e33ff */
[----:B----4-:R-:W-:Y:S02]  /*04e0*/  UIMAD.WIDE.U32 UR6, UR18, UR10, URZ ;  /* 0x0000000a120672a5 */ /* 0x010fe4000f8e00ff */
[----:B------:R-:W-:Y:S01]  /*04f0*/  UIMAD UR5, UR18, UR9, UR5 ;  /* 0x00000009120572a4 */ /* 0x000fe2000f8e0205 */
[----:B------:R-:W-:Y:S01]  /*0500*/  SHF.R.S32.HI R31, RZ, 0x1f, R29 ;  /* 0x0000001fff1f7819 */ /* 0x000fe2000001141d */
[----:B------:R-:W0:Y:S01]  /*0510*/  LDCU.64 UR8, c[0x0][0x4c8] ;  /* 0x00009900ff0877ac */ /* 0x000e220008000a00 */
[----:B------:R-:W-:Y:S01]  /*0520*/  IMAD.WIDE.U32 R4, R39, UR14, R4 ;  /* 0x0000000e27047c25 */ /* 0x000fe2000f8e0004 */
[----:B------:R-:W-:-:S03]  /*0530*/  UIMAD UR7, UR18, UR11, UR7 ;  /* 0x0000000b120772a4 */ /* 0x000fc6000f8e0207 */
[----:B-1----:R-:W-:Y:S01]  /*0540*/  @P0 IMAD R3, R0, R21, RZ ;  /* 0x0000001500030224 */ /* 0x002fe200078e02ff */
        /* <DEDUP_REMOVED lines=10> */
[----:B------:R-:W-:Y:S02]  /*05f0*/  SHF.R.S32.HI R0, RZ, 0x1f, R9 ;  /* 0x0000001fff007819 */ /* 0x000fe40000011409 */
[----:B------:R-:W-:Y:S02]  /*0600*/  IADD3 R9, P5, PT, R9, R4, RZ ;  /* 0x0000000409097210 */ /* 0x000fe40007fbe0ff */
[----:B------:R-:W-:Y:S02]  /*0610*/  IADD3.X R4, PT, PT, R0, R13, RZ, P2, !PT ;  /* 0x0000000d00047210 */ /* 0x000fe400017fe4ff */
[----:B--2---:R-:W-:Y:S01]  /*0620*/  LEA R53, P0, R52, R18, 0x2 ;  /* 0x0000001234357211 */ /* 0x004fe200078010ff */
[----:B------:R-:W-:Y:S01]  /*0630*/  IMAD R7, R39, R17, R3 ;  /* 0x0000001127077224 */ /* 0x000fe200078e0203 */
[----:B------:R-:W-:Y:S02]  /*0640*/  IADD3.X R3, PT, PT, R0, R11, RZ, P3, !PT ;  /* 0x0000000b00037210 */ /* 0x000fe40001ffe4ff */
[----:B------:R-:W-:-:S02]  /*0650*/  LEA R51, P2, R50, R22, 0x2 ;  /* 0x0000001632337211 */ /* 0x000fc400078410ff */
[----:B------:R-:W-:Y:S02]  /*0660*/  IADD3 R15, PT, PT, R5, R15, RZ ;  /* 0x0000000f050f7210 */ /* 0x000fe40007ffe0ff */
[----:B------:R-:W-:Y:S01]  /*0670*/  LEA.HI.X R52, R52, R19, R4, 0x2, P0 ;  /* 0x0000001334347211 */ /* 0x000fe200000f1404 */
[C---:B0-----:R-:W-:Y:S01]  /*0680*/  IMAD.WIDE.U32 R18, R39.reuse, UR8, RZ ;  /* 0x0000000827127c25 */ /* 0x041fe2000f8e00ff */
[----:B------:R-:W-:Y:S02]  /*0690*/  LEA.HI.X R50, R50, R23, R3, 0x2, P2 ;  /* 0x0000001732327211 */ /* 0x000fe400010f1403 */
[C---:B------:R-:W-:Y:S01]  /*06a0*/  IADD3.X R48, PT, PT, R0.reuse, R7, RZ, P4, !PT ;  /* 0x0000000700307210 */ /* 0x040fe200027fe4ff */
[C---:B------:R-:W-:Y:S01]  /*06b0*/  IMAD.WIDE.U32 R16, R39.reuse, R44, RZ ;  /* 0x0000002c27107225 */ /* 0x040fe200078e00ff */
[----:B------:R-:W-:Y:S02]  /*06c0*/  IADD3.X R46, PT, PT, R0, R15, RZ, P5, !PT ;  /* 0x0000000f002e7210 */ /* 0x000fe40002ffe4ff */
[C---:B------:R-:W-:Y:S01]  /*06d0*/  LEA R49, P0, R2.reuse, R24, 0x2 ;  /* 0x0000001802317211 */ /* 0x040fe200078010ff */
[----:B------:R-:W-:Y:S01]  /*06e0*/  IMAD R43, R39, UR9, R19 ;  /* 0x00000009272b7c24 */ /* 0x000fe2000f8e0213 */
        /* <DEDUP_REMOVED lines=70> */
.L_x_8661:
[----:B0-----:R-:W0:Y:S01]  /*0b50*/  LDC.64 R22, c[0x0][0x410] ;  /* 0x00010400ff167b82 */ /* 0x001e220000000a00 */
[----:B------:R-:W-:Y:S01]  /*0b60*/  IADD3 R76, PT, PT, R44, -0x1, RZ ;  /* 0xffffffff2c4c7810 */ /* 0x000fe20007ffe0ff */
[----:B------:R-:W1:Y:S01]  /*0b70*/  LDCU UR4, c[0x0][0x388] ;  /* 0x00007100ff0477ac */ /* 0x000e620008000800 */
[----:B------:R-:W-:Y:S01]  /*0b80*/  MOV R7, RZ ;  /* 0x000000ff00077202 */ /* 0x000fe20000000f00 */
[----:B------:R-:W-:Y:S01]  /*0b90*/  HFMA2 R35, -RZ, RZ, 0, 0 ;  /* 0x00000000ff237431 */ /* 0x000fe200000001ff */
[----:B------:R-:W-:Y:S02]  /*0ba0*/  SHF.L.U32 R6, R76, 0x8, RZ ;  /* 0x000000084c067819 */ /* 0x000fe400000006ff */
[----:B------:R-:W-:Y:S02]  /*0bb0*/  CS2R R30, SRZ ;  /* 0x00000000001e7805 */ /* 0x000fe4000001ff00 */
[----:B------:R-:W-:Y:S01]  /*0bc0*/  MOV R33, RZ ;  /* 0x000000ff00217202 */ /* 0x000fe20000000f00 */
[----:B------:R-:W2:Y:S08]  /*0bd0*/  LDC.64 R24, c[0x0][0x418] ;  /* 0x00010600ff187b82 */ /* 0x000eb00000000a00 */
[----:B------:R-:W3:Y:S01]  /*0be0*/  LDC.64 R26, c[0x0][0x420] ;  /* 0x00010800ff1a7b82 */ /* 0x000ee20000000a00 */
[----:B-1----:R-:W-:-:S07]  /*0bf0*/  IADD3 R77, PT, PT, -R6, UR4, RZ ;  /* 0x00000004064d7c10 */ /* 0x002fce000fffe1ff */
[----:B------:R-:W1:Y:S01]  /*0c00*/  LDC.64 R28, c[0x0][0x428] ;  /* 0x00010a00ff1c7b82 */ /* 0x000e620000000a00 */
[----:B0-----:R-:W-:Y:S01]  /*0c10*/  IMAD.WIDE.U32 R2, R22, UR18, R6 ;  /* 0x0000001216027c25 */ /* 0x001fe2000f8e0006 */
[-C--:B------:R-:W-:Y:S02]  /*0c20*/  ISETP.GE.AND P6, PT, R68, R77.reuse, PT ;  /* 0x0000004d4400720c */ /* 0x080fe40003fc6270 */
[----:B------:R-:W-:Y:S01]  /*0c30*/  ISETP.GE.AND P5, PT, R69, R77, PT ;  /* 0x0000004d4500720c */ /* 0x000fe20003fa6270 */
[----:B------:R-:W-:Y:S02]  /*0c40*/  IMAD R3, R23, UR18, R3 ;  /* 0x0000001217037c24 */ /* 0x000fe4000f8e0203 */
[----:B---3--:R-:W-:Y:S01]  /*0c50*/  IMAD.WIDE.U32 R4, R26, UR18, R6 ;  /* 0x000000121a047c25 */ /* 0x008fe2000f8e0006 */
[----:B------:R-:W-:Y:S01]  /*0c60*/  MOV R37, RZ ;  /* 0x000000ff00257202 */ /* 0x000fe20000000f00 */
[----:B------:R-:W-:Y:S01]  /*0c70*/  BAR.SYNC.DEFER_BLOCKING 0x0 ;  /* 0x0000000000007b1d */ /* 0x000fe20000010000 */
[----:B------:R-:W-:Y:S01]  /*0c80*/  P2R R104, PR, RZ, 0x40 ;  /* 0x00000040ff687803 */ /* 0x000fe20000000000 */
[----:B--2---:R-:W-:-:S04]  /*0c90*/  IMAD.WIDE.U32 R2, R39, R24, R2 ;  /* 0x0000001827027225 */ /* 0x004fc800078e0002 */
[----:B------:R-:W-:Y:S01]  /*0ca0*/  HFMA2 R24, -RZ, RZ, 0, 0 ;  /* 0x00000000ff187431 */ /* 0x000fe200000001ff */
[----:B------:R-:W0:Y:S01]  /*0cb0*/  S2R R81, SR_LANEID ;  /* 0x0000000000517919 */ /* 0x000e220000000000 */
[----:B------:R-:W-:Y:S01]  /*0cc0*/  IMAD R5, R27, UR18, R5 ;  /* 0x000000121b057c24 */ /* 0x000fe2000f8e0205 */
[C---:B------:R-:W-:Y:S01]  /*0cd0*/  IADD3 R0, P2, PT, R56.reuse, R2, RZ ;  /* 0x0000000238007210 */ /* 0x040fe20007f5e0ff */
[C---:B------:R-:W-:Y:S01]  /*0ce0*/  IMAD R25, R39.reuse, R25, R3 ;  /* 0x0000001927197224 */ /* 0x040fe200078e0203 */
[----:B------:R-:W-:Y:S01]  /*0cf0*/  SHF.L.U32 R2, R56, 0x2, RZ ;  /* 0x0000000238027819 */ /* 0x000fe200000006ff */
[C---:B-1----:R-:W-:Y:S01]  /*0d00*/  IMAD.WIDE.U32 R22, R39.reuse, R28, R4 ;  /* 0x0000001c27167225 */ /* 0x042fe200078e0004 */
[----:B------:R-:W1:Y:S01]  /*0d10*/  S2UR UR5, SR_CgaCtaId ;  /* 0x00000000000579c3 */ /* 0x000e620000008800 */
[----:B------:R-:W-:Y:S01]  /*0d20*/  UMOV UR4, 0x400 ;  /* 0x0000040000047882 */ /* 0x000fe20000000000 */
[C---:B------:R-:W-:Y:S01]  /*0d30*/  IADD3 R26, P0, PT, R2.reuse, R53, RZ ;  /* 0x00000035021a7210 */ /* 0x040fe20007f1e0ff */
[----:B------:R-:W-:Y:S01]  /*0d40*/  IMAD R23, R39, R29, R23 ;  /* 0x0000001d27177224 */ /* 0x000fe200078e0217 */
[----:B------:R-:W-:-:S02]  /*0d50*/  IADD3 R4, P1, PT, R2, R51, RZ ;  /* 0x0000003302047210 */ /* 0x000fc40007f3e0ff */
[----:B------:R-:W-:Y:S02]  /*0d60*/  CS2R R28, SRZ ;  /* 0x00000000001c7805 */ /* 0x000fe4000001ff00 */
[----:B------:R-:W-:Y:S02]  /*0d70*/  IADD3 R2, P4, PT, R2, R49, RZ ;  /* 0x0000003102027210 */ /* 0x000fe40007f9e0ff */
[C---:B------:R-:W-:Y:S02]  /*0d80*/  IADD3 R22, P3, PT, R56.reuse, R22, RZ ;  /* 0x0000001638167210 */ /* 0x040fe40007f7e0ff */
[----:B------:R-:W-:Y:S02]  /*0d90*/  IADD3.X R3, PT, PT, RZ, R48, RZ, P4, !PT ;  /* 0x00000030ff037210 */ /* 0x000fe400027fe4ff */
[----:B------:R-:W-:Y:S02]  /*0da0*/  ISETP.GE.AND P4, PT, R56, R77, PT ;  /* 0x0000004d3800720c */ /* 0x000fe40003f86270 */
[----:B------:R-:W-:-:S02]  /*0db0*/  IADD3.X R27, PT, PT, RZ, R52, RZ, P0, !PT ;  /* 0x00000034ff1b7210 */ /* 0x000fc400007fe4ff */
[----:B------:R-:W-:Y:S02]  /*0dc0*/  IADD3.X R5, PT, PT, RZ, R50, RZ, P1, !PT ;  /* 0x00000032ff057210 */ /* 0x000fe40000ffe4ff */
[-C--:B------:R-:W-:Y:S01]  /*0dd0*/  ISETP.GE.AND P0, PT, R70, R77.reuse, PT ;  /* 0x0000004d4600720c */ /* 0x080fe20003f06270 */
[----:B------:R-:W2:Y:S01]  /*0de0*/  @!P6 LDG.E R24, desc[UR16][R26.64+0x80] ;  /* 0x000080101a18e981 */ /* 0x000ea2000c1e1900 */
[----:B------:R-:W-:Y:S02]  /*0df0*/  ISETP.GE.AND P1, PT, R71, R77, PT ;  /* 0x0000004d4700720c */ /* 0x000fe40003f26270 */
[----:B------:R-:W-:Y:S01]  /*0e00*/  IADD3.X R25, PT, PT, RZ, R25, RZ, P2, !PT ;  /* 0x00000019ff197210 */ /* 0x000fe200017fe4ff */
[----:B------:R-:W3:Y:S01]  /*0e10*/  @!P5 LDG.E R31, desc[UR16][R26.64+0x100] ;  /* 0x000100101a1fd981 */ /* 0x000ee2000c1e1900 */
[----:B------:R-:W-:Y:S02]  /*0e20*/  ISETP.GE.AND P2, PT, R72, R77, PT ;  /* 0x0000004d4800720c */ /* 0x000fe40003f46270 */
[----:B------:R-:W-:Y:S01]  /*0e30*/  IADD3.X R23, PT, PT, RZ, R23, RZ, P3, !PT ;  /* 0x00000017ff177210 */ /* 0x000fe20001ffe4ff */
[----:B------:R-:W4:Y:S01]  /*0e40*/  @!P4 LDG.E R29, desc[UR16][R26.64] ;  /* 0x000000101a1dc981 */ /* 0x000f22000c1e1900 */
[----:B------:R-:W-:-:S02]  /*0e50*/  P2R R108, PR, RZ, 0x10 ;  /* 0x00000010ff6c7803 */ /* 0x000fc40000000000 */
[-C--:B------:R-:W-:Y:S01]  /*0e60*/  ISETP.GE.AND P3, PT, R73, R77.reuse, PT ;  /* 0x0000004d4900720c */ /* 0x080fe20003f66270 */
[----:B------:R-:W3:Y:S01]  /*0e70*/  @!P0 LDG.E R33, desc[UR16][R26.64+0x180] ;  /* 0x000180101a218981 */ /* 0x000ee2000c1e1900 */
[----:B------:R-:W-:Y:S02]  /*0e80*/  ISETP.GE.AND P4, PT, R74, R77, PT ;  /* 0x0000004d4a00720c */ /* 0x000fe40003f86270 */
[----:B------:R-:W-:Y:S01]  /*0e90*/  P2R R96, PR, RZ, 0x40 ;  /* 0x00000040ff607803 */ /* 0x000fe20000000000 */
[----:B------:R-:W3:Y:S01]  /*0ea0*/  @!P1 LDG.E R28, desc[UR16][R26.64+0x200] ;  /* 0x000200101a1c9981 */ /* 0x000ee2000c1e1900 */
[----:B------:R-:W-:Y:S01]  /*0eb0*/  HFMA2 R107, -RZ, RZ, 0, 0 ;  /* 0x00000000ff6b7431 */ /* 0x000fe200000001ff */
[----:B------:R-:W-:Y:S02]  /*0ec0*/  MOV R105, RZ ;  /* 0x000000ff00697202 */ /* 0x000fe40000000f00 */
[----:B------:R-:W3:Y:S01]  /*0ed0*/  @!P2 LDG.E R35, desc[UR16][R26.64+0x280] ;  /* 0x000280101a23a981 */ /* 0x000ee2000c1e1900 */
[----:B------:R-:W-:Y:S01]  /*0ee0*/  HFMA2 R109, -RZ, RZ, 0, 0 ;  /* 0x00000000ff6d7431 */ /* 0x000fe200000001ff */
[----:B------:R-:W-:-:S02]  /*0ef0*/  MOV R111, RZ ;  /* 0x000000ff006f7202 */ /* 0x000fc40000000f00 */
[----:B------:R-:W3:Y:S01]  /*0f00*/  @!P3 LDG.E R30, desc[UR16][R26.64+0x300] ;  /* 0x000300101a1eb981 */ /* 0x000ee2000c1e1900 */
[----:B------:R-:W-:-:S03]  /*0f10*/  P2R R106, PR, RZ, 0x20 ;  /* 0x00000020ff6a7803 */ /* 0x000fc60000000000 */
[----:B------:R1:W3:Y:S01]  /*0f20*/  @!P4 LDG.E R37, desc[UR16][R26.64+0x380] ;  /* 0x000380101a25c981 */ /* 0x0002e2000c1e1900 */
[C---:B0-----:R-:W-:Y:S01]  /*0f30*/  IADD3 R32, PT, PT, R81.reuse, 0x20, RZ ;  /* 0x0000002051207810 */ /* 0x041fe20007ffe0ff */
[----:B-1----:R-:W-:Y:S01]  /*0f40*/  ULEA UR5, UR5, UR4, 0x18 ;  /* 0x0000000405057291 */ /* 0x002fe2000f8ec0ff */
        /* <DEDUP_REMOVED lines=22> */
[----:B------:R-:W-:-:S02]  /*10b0*/  ISETP.NE.AND P6, PT, R108, RZ, PT ;  /* 0x000000ff6c00720c */ /* 0x000fc40003fc5270 */
[----:B------:R-:W-:Y:S01]  /*10c0*/  CS2R R26, SRZ ;  /* 0x00000000001a7805 */ /* 0x000fe2000001ff00 */
[----:B------:R-:W-:Y:S01]  /*10d0*/  HFMA2 R32, -RZ, RZ, 0, 0 ;  /* 0x00000000ff207431 */ /* 0x000fe200000001ff */
[----:B----4-:R-:W-:Y:S04]  /*10e0*/  STS [R78], R29 ;  /* 0x0000001d4e007388 */ /* 0x010fe80000000800 */
[----:B--2---:R0:W-:Y:S04]  /*10f0*/  STS [R79+0x80], R24 ;  /* 0x000080184f007388 */ /* 0x0041e80000000800 */
[----:B---3--:R-:W-:Y:S01]  /*1100*/  STS [R80+0x100], R31 ;  /* 0x0001001f50007388 */ /* 0x008fe20000000800 */
[----:B0-----:R-:W-:-:S03]  /*1110*/  SHF.L.U32 R24, R81, 0x3, RZ ;  /* 0x0000000351187819 */ /* 0x001fc600000006ff */
[----:B------:R-:W-:Y:S01]  /*1120*/  STS [R82+0x180], R33 ;  /* 0x0001802152007388 */ /* 0x000fe20000000800 */
[----:B------:R-:W-:-:S03]  /*1130*/  LEA.HI.SX32 R87, R24, R24, 0x1b ;  /* 0x0000001818577211 */ /* 0x000fc600078fdaff */
[----:B------:R0:W-:Y:S01]  /*1140*/  STS [R83+0x200], R28 ;  /* 0x0002001c53007388 */ /* 0x0001e20000000800 */
[----:B------:R-:W-:-:S03]  /*1150*/  LEA R87, R87, UR5, 0x2 ;  /* 0x0000000557577c11 */ /* 0x000fc6000f8e10ff */
        /* <DEDUP_REMOVED lines=13> */
[----:B0-----:R-:W-:Y:S01]  /*1230*/  CS2R R28, SRZ ;  /* 0x00000000001c7805 */ /* 0x001fe2000001ff00 */
[----:B------:R-:W-:Y:S01]  /*1240*/  HFMA2 R24, -RZ, RZ, 0, 0 ;  /* 0x00000000ff187431 */ /* 0x000fe200000001ff */
[----:B-1----:R-:W-:-:S02]  /*1250*/  CS2R R30, SRZ ;  /* 0x00000000001e7805 */ /* 0x002fc4000001ff00 */
[----:B------:R-:W-:Y:S02]  /*1260*/  MOV R33, RZ ;  /* 0x000000ff00217202 */ /* 0x000fe40000000f00 */
[----:B------:R-:W-:Y:S01]  /*1270*/  MOV R35, RZ ;  /* 0x000000ff00237202 */ /* 0x000fe20000000f00 */
[----:B------:R-:W3:Y:S01]  /*1280*/  @!P6 LDG.E R27, desc[UR16][R4.64] ;  /* 0x00000010041be981 */ /* 0x000ee2000c1e1900 */
        /* <DEDUP_REMOVED lines=9> */
[----:B------:R-:W-:Y:S01]  /*1320*/  ISETP.NE.AND P6, PT, R108, RZ, PT ;  /* 0x000000ff6c00720c */ /* 0x000fe20003fc5270 */
[----:B--2---:R-:W-:Y:S01]  /*1330*/  HFMA2 R37, -RZ, RZ, 0, 0 ;  /* 0x00000000ff257431 */ /* 0x004fe200000001ff */
[----:B---3--:R-:W-:Y:S04]  /*1340*/  STS [R78], R27 ;  /* 0x0000001b4e007388 */ /* 0x008fe80000000800 */
[----:B----4-:R0:W-:Y:S04]  /*1350*/  STS [R79+0x80], R26 ;  /* 0x0000801a4f007388 */ /* 0x0101e80000000800 */
        /* <DEDUP_REMOVED lines=28> */
[----:B------:R-:W-:Y:S01]  /*1520*/  BSSY.RECONVERGENT B0, `(.L_x_8621) ;  /* 0x0000030000007945 */ /* 0x000fe20003800200 */
[--C-:B--2---:R-:W-:Y:S01]  /*1530*/  FADD.FTZ R102, R27, R38.reuse ;  /* 0x000000261b667221 */ /* 0x104fe20000010000 */
[--C-:B---3--:R-:W-:Y:S01]  /*1540*/  FADD.FTZ R97, R97, R38.reuse ;  /* 0x0000002661617221 */ /* 0x108fe20000010000 */
[--C-:B----4-:R-:W-:Y:S01]  /*1550*/  FADD.FTZ R96, R29, R38.reuse ;  /* 0x000000261d607221 */ /* 0x110fe20000010000 */
        /* <DEDUP_REMOVED lines=44> */
.L_x_8622:
[----:B------:R-:W-:Y:S05]  /*1820*/  BSYNC.RECONVERGENT B0 ;  /* 0x0000000000007941 */ /* 0x000fea0003800200 */
.L_x_8621:
        /* <DEDUP_REMOVED lines=33> */
.L_x_8624:
[----:B------:R-:W-:Y:S05]  /*1a40*/  BSYNC.RECONVERGENT B0 ;  /* 0x0000000000007941 */ /* 0x000fea0003800200 */
.L_x_8623:
        /* <DEDUP_REMOVED lines=33> */
.L_x_8626:
[----:B------:R-:W-:Y:S05]  /*1c60*/  BSYNC.RECONVERGENT B0 ;  /* 0x0000000000007941 */ /* 0x000fea0003800200 */
.L_x_8625:
        /* <DEDUP_REMOVED lines=33> */
.L_x_8628:
[----:B------:R-:W-:Y:S05]  /*1e80*/  BSYNC.RECONVERGENT B0 ;  /* 0x0000000000007941 */ /* 0x000fea0003800200 */
.L_x_8627:
        /* <DEDUP_REMOVED lines=33> */
.L_x_8630:
[----:B------:R-:W-:Y:S05]  /*20a0*/  BSYNC.RECONVERGENT B0 ;  /* 0x0000000000007941 */ /* 0x000fea0003800200 */
.L_x_8629:
        /* <DEDUP_REMOVED lines=33> */
.L_x_8632:
[----:B------:R-:W-:Y:S05]  /*22c0*/  BSYNC.RECONVERGENT B0 ;  /* 0x0000000000007941 */ /* 0x000fea0003800200 */
.L_x_8631:
        /* <DEDUP_REMOVED lines=33> */
.L_x_8634:
[----:B------:R-:W-:Y:S05]  /*24e0*/  BSYNC.RECONVERGENT B0 ;  /* 0x0000000000007941 */ /* 0x000fea0003800200 */
.L_x_8633:
        /* <DEDUP_REMOVED lines=33> */
.L_x_8636:
[----:B------:R-:W-:Y:S05]  /*2700*/  BSYNC.RECONVERGENT B0 ;  /* 0x0000000000007941 */ /* 0x000fea0003800200 */
.L_x_8635:
[----:B------:R-:W1:Y:S01]  /*2710*/  LDCU.64 UR6, c[0x0][0x488] ;  /* 0x00009100ff0677ac */ /* 0x000e620008000a00 */
[----:B------:R-:W-:Y:S01]  /*2720*/  ISETP.NE.AND P6, PT, R106, RZ, PT ;  /* 0x000000ff6a00720c */ /* 0x000fe20003fc5270 */
[----:B0-----:R-:W-:Y:S01]  /*2730*/  LDS R105, [R87+0x8] ;  /* 0x0000080057697984 */ /* 0x001fe20000000800 */
[----:B------:R-:W-:Y:S01]  /*2740*/  P2R R30, PR, RZ, 0x10 ;  /* 0x00000010ff1e7803 */ /* 0x000fe20000000000 */
[----:B------:R-:W-:Y:S01]  /*2750*/  HFMA2 R31, -RZ, RZ, 0, 0 ;  /* 0x00000000ff1f7431 */ /* 0x000fe200000001ff */
[----:B------:R-:W-:Y:S01]  /*2760*/  ISETP.NE.AND P4, PT, R108, RZ, PT ;  /* 0x000000ff6c00720c */ /* 0x000fe20003f85270 */
[----:B------:R-:W-:Y:S01]  /*2770*/  LDS R106, [R87+0xc] ;  /* 0x00000c00576a7984 */ /* 0x000fe20000000800 */
[----:B------:R-:W-:Y:S02]  /*2780*/  CS2R R26, SRZ ;  /* 0x00000000001a7805 */ /* 0x000fe4000001ff00 */
[----:B------:R-:W-:Y:S02]  /*2790*/  CS2R R28, SRZ ;  /* 0x00000000001c7805 */ /* 0x000fe4000001ff00 */
[----:B------:R-:W-:Y:S01]  /*27a0*/  MOV R33, RZ ;  /* 0x000000ff00217202 */ /* 0x000fe20000000f00 */
[----:B------:R-:W-:Y:S04]  /*27b0*/  LDS R107, [R87+0x10] ;  /* 0x00001000576b7984 */ /* 0x000fe80000000800 */
[----:B------:R-:W-:Y:S04]  /*27c0*/  LDS R110, [R87+0x14] ;  /* 0x00001400576e7984 */ /* 0x000fe80000000800 */
[----:B------:R-:W-:Y:S01]  /*27d0*/  LDS R111, [R87+0x18] ;  /* 0x00001800576f7984 */ /* 0x000fe20000000800 */
[----:B-1----:R-:W-:-:S03]  /*27e0*/  LEA R2, P5, R0, UR6, 0x2 ;  /* 0x0000000600027c11 */ /* 0x002fc6000f8a10ff */
[----:B------:R-:W-:Y:S01]  /*27f0*/  LDS R112, [R87+0x1c] ;  /* 0x00001c0057707984 */ /* 0x000fe20000000800 */
[----:B------:R-:W-:Y:S01]  /*2800*/  LEA.HI.X R3, R0, UR7, R25, 0x2, P5 ;  /* 0x0000000700037c11 */ /* 0x000fe2000a8f1419 */
[----:B------:R-:W0:Y:S01]  /*2810*/  LDCU.64 UR6, c[0x0][0x478] ;  /* 0x00008f00ff0677ac */ /* 0x000e220008000a00 */
[----:B------:R-:W-:Y:S01]  /*2820*/  CS2R R34, SRZ ;  /* 0x0000000000227805 */ /* 0x000fe2000001ff00 */
[----:B------:R-:W-:Y:S01]  /*2830*/  LDS R0, [R87] ;  /* 0x0000000057007984 */ /* 0x000fe20000000800 */
[----:B------:R-:W-:Y:S01]  /*2840*/  HFMA2 R37, -RZ, RZ, 0, 0 ;  /* 0x00000000ff257431 */ /* 0x000fe200000001ff */
[----:B------:R-:W-:Y:S01]  /*2850*/  MOV R109, RZ ;  /* 0x000000ff006d7202 */ /* 0x000fe20000000f00 */
[----:B------:R-:W1:Y:S01]  /*2860*/  LDC.64 R138, c[0x0][0x508] ;  /* 0x00014200ff8a7b82 */ /* 0x000e620000000a00 */
[----:B------:R-:W2:Y:S01]  /*2870*/  LDCU.64 UR8, c[0x0][0x558] ;  /* 0x0000ab00ff0877ac */ /* 0x000ea20008000a00 */
[----:B0-----:R-:W-:-:S04]  /*2880*/  LEA R24, P5, R22, UR6, 0x2 ;  /* 0x0000000616187c11 */ /* 0x001fc8000f8a10ff */
[----:B------:R-:W-:Y:S02]  /*2890*/  LEA.HI.X R25, R22, UR7, R23, 0x2, P5 ;  /* 0x0000000716197c11 */ /* 0x000fe4000a8f1417 */
[----:B------:R-:W-:Y:S02]  /*28a0*/  CS2R R22, SRZ ;  /* 0x0000000000167805 */ /* 0x000fe4000001ff00 */
[----:B------:R-:W-:Y:S01]  /*28b0*/  ISETP.NE.AND P5, PT, R104, RZ, PT ;  /* 0x000000ff6800720c */ /* 0x000fe20003fa5270 */
[----:B------:R-:W0:Y:S01]  /*28c0*/  LDCU.64 UR6, c[0x0][0x510] ;  /* 0x0000a200ff0677ac */ /* 0x000e220008000a00 */
        /* <DEDUP_REMOVED lines=12> */
[----:B------:R0:W2:Y:S02]  /*2990*/  @!P4 LDG.E R33, desc[UR16][R2.64+0x380] ;  /* 0x000380100221c981 */ /* 0x0000a4000c1e1900 */
        /* <DEDUP_REMOVED lines=11> */
[----:B------:R-:W2:Y:S04]  /*2a50*/  LDS R23, [R87+0x4] ;  /* 0x0000040057177984 */ /* 0x000ea80000000800 */
[----:B------:R-:W-:Y:S04]  /*2a60*/  LDS R22, [R87+0x8] ;  /* 0x0000080057167984 */ /* 0x000fe80000000800 */
[----:B------:R-:W3:Y:S04]  /*2a70*/  LDS R27, [R87+0xc] ;  /* 0x00000c00571b7984 */ /* 0x000ee80000000800 */
[----:B------:R-:W-:Y:S04]  /*2a80*/  LDS R29, [R87+0x10] ;  /* 0x00001000571d7984 */ /* 0x000fe80000000800 */
[----:B------:R-:W4:Y:S04]  /*2a90*/  LDS R26, [R87+0x14] ;  /* 0x00001400571a7984 */ /* 0x000f280000000800 */
[----:B------:R-:W5:Y:S04]  /*2aa0*/  LDS R31, [R87+0x18] ;  /* 0x00001800571f7984 */ /* 0x000f680000000800 */
[----:B------:R-:W1:Y:S01]  /*2ab0*/  LDS R28, [R87+0x1c] ;  /* 0x00001c00571c7984 */ /* 0x000e620000000800 */
[----:B------:R-:W-:Y:S06]  /*2ac0*/  BAR.SYNC.DEFER_BLOCKING 0x0 ;  /* 0x0000000000007b1d */ /* 0x000fec0000010000 */
[----:B------:R-:W5:Y:S01]  /*2ad0*/  @!P5 LDG.E R35, desc[UR16][R24.64] ;  /* 0x000000101823d981 */ /* 0x000f62000c1e1900 */
[----:B------:R-:W-:-:S02]  /*2ae0*/  ISETP.NE.AND P5, PT, R32, RZ, PT ;  /* 0x000000ff2000720c */ /* 0x000fc40003fa5270 */
[----:B0-----:R-:W-:Y:S01]  /*2af0*/  CS2R R32, SRZ ;  /* 0x0000000000207805 */ /* 0x001fe2000001ff00 */
[----:B------:R-:W5:Y:S05]  /*2b00*/  @!P6 LDG.E R3, desc[UR16][R24.64+0x100] ;  /* 0x000100101803e981 */ /* 0x000f6a000c1e1900 */
[----:B------:R-:W5:Y:S04]  /*2b10*/  @!P0 LDG.E R33, desc[UR16][R24.64+0x180] ;  /* 0x0001801018218981 */ /* 0x000f68000c1e1900 */
[----:B------:R-:W5:Y:S04]  /*2b20*/  @!P1 LDG.E R32, desc[UR16][R24.64+0x200] ;  /* 0x0002001018209981 */ /* 0x000f68000c1e1900 */
[----:B------:R-:W5:Y:S04]  /*2b30*/  @!P5 LDG.E R2, desc[UR16][R24.64+0x80] ;  /* 0x000080101802d981 */ /* 0x000f68000c1e1900 */
[----:B------:R-:W5:Y:S04]  /*2b40*/  @!P2 LDG.E R37, desc[UR16][R24.64+0x280] ;  /* 0x000280101825a981 */ /* 0x000f68000c1e1900 */
[----:B------:R-:W5:Y:S04]  /*2b50*/  @!P3 LDG.E R34, desc[UR16][R24.64+0x300] ;  /* 0x000300101822b981 */ /* 0x000f68000c1e1900 */
[----:B------:R4:W5:Y:S01]  /*2b60*/  @!P4 LDG.E R109, desc[UR16][R24.64+0x380] ;  /* 0x00038010186dc981 */ /* 0x000962000c1e1900 */
[----:B--2---:R-:W-:Y:S01]  /*2b70*/  FMUL.FTZ R108, R23, -1.4426950216293334961 ;  /* 0xbfb8aa3b176c7820 */ /* 0x004fe20000410000 */
[----:B---3--:R-:W-:Y:S01]  /*2b80*/  FMUL.FTZ R115, R27, -1.4426950216293334961 ;  /* 0xbfb8aa3b1b737820 */ /* 0x008fe20000410000 */
[----:B------:R-:W-:Y:S01]  /*2b90*/  FMUL.FTZ R36, R30, -1.4426950216293334961 ;  /* 0xbfb8aa3b1e247820 */ /* 0x000fe20000410000 */
[----:B------:R-:W-:-:S03]  /*2ba0*/  FMUL.FTZ R113, R22, -1.4426950216293334961 ;  /* 0xbfb8aa3b16717820 */ /* 0x000fc60000410000 */
[----:B------:R-:W0:Y:S01]  /*2bb0*/  MUFU.EX2 R108, R108 ;  /* 0x0000006c006c7308 */ /* 0x000e220000000800 */
[----:B----4-:R-:W-:Y:S01]  /*2bc0*/  FMUL.FTZ R24, R26, -1.4426950216293334961 ;  /* 0xbfb8aa3b1a187820 */ /* 0x010fe20000410000 */
[----:B-----5:R-:W-:-:S06]  /*2bd0*/  FMUL.FTZ R25, R31, -1.4426950216293334961 ;  /* 0xbfb8aa3b1f197820 */ /* 0x020fcc0000410000 */
[----:B------:R-:W2:Y:S08]  /*2be0*/  MUFU.EX2 R115, R115 ;  /* 0x0000007300737308 */ /* 0x000eb00000000800 */
[----:B------:R-:W-:Y:S08]  /*2bf0*/  MUFU.EX2 R119, R24 ;  /* 0x0000001800777308 */ /* 0x000ff00000000800 */
[----:B------:R-:W-:Y:S01]  /*2c00*/  MUFU.EX2 R121, R25 ;  /* 0x0000001900797308 */ /* 0x000fe20000000800 */
[----:B-1----:R-:W-:-:S07]  /*2c10*/  FMUL.FTZ R120, R28, -1.4426950216293334961 ;  /* 0xbfb8aa3b1c787820 */ /* 0x002fce0000410000 */
[----:B------:R-:W1:Y:S08]  /*2c20*/  MUFU.EX2 R114, R113 ;  /* 0x0000007100727308 */ /* 0x000e700000000800 */
[----:B------:R-:W3:Y:S01]  /*2c30*/  MUFU.EX2 R36, R36 ;  /* 0x0000002400247308 */ /* 0x000ee20000000800 */
[----:B------:R-:W-:Y:S01]  /*2c40*/  FMUL.FTZ R116, R29, -1.4426950216293334961 ;  /* 0xbfb8aa3b1d747820 */ /* 0x000fe20000410000 */
[----:B0-----:R-:W-:Y:S01]  /*2c50*/  FADD.FTZ R108, R108, 1 ;  /* 0x3f8000006c6c7421 */ /* 0x001fe20000010000 */
[----:B--2---:R-:W-:-:S05]  /*2c60*/  FADD.FTZ R115, R115, 1 ;  /* 0x3f80000073737421 */ /* 0x004fca0000010000 */
[----:B------:R-:W0:Y:S01]  /*2c70*/  MUFU.EX2 R122, R120 ;  /* 0x00000078007a7308 */ /* 0x000e220000000800 */
[----:B-1----:R-:W-:-:S07]  /*2c80*/  FADD.FTZ R114, R114, 1 ;  /* 0x3f80000072727421 */ /* 0x002fce0000010000 */
[----:B------:R-:W1:Y:S01]  /*2c90*/  MUFU.EX2 R118, R116 ;  /* 0x0000007400767308 */ /* 0x000e620000000800 */
[----:B---3--:R-:W-:-:S07]  /*2ca0*/  FADD.FTZ R36, R36, 1 ;  /* 0x3f80000024247421 */ /* 0x008fce0000010000 */
[----:B------:R-:W-:Y:S08]  /*2cb0*/  MUFU.RCP R108, R108 ;  /* 0x0000006c006c7308 */ /* 0x000ff00000001000 */
[----:B------:R-:W2:Y:S01]  /*2cc0*/  MUFU.RCP R116, R115 ;  /* 0x0000007300747308 */ /* 0x000ea20000001000 */
[----:B------:R-:W-:Y:S01]  /*2cd0*/  FADD.FTZ R119, R119, 1 ;  /* 0x3f80000077777421 */ /* 0x000fe20000010000 */
[----:B------:R-:W-:-:S06]  /*2ce0*/  FADD.FTZ R121, R121, 1 ;  /* 0x3f80000079797421 */ /* 0x000fcc0000010000 */
[----:B------:R2:W3:Y:S01]  /*2cf0*/  MUFU.RCP R117, R114 ;  /* 0x0000007200757308 */ /* 0x0004e20000001000 */
[----:B0-----:R-:W-:-:S07]  /*2d00*/  FADD.FTZ R122, R122, 1 ;  /* 0x3f8000007a7a7421 */ /* 0x001fce0000010000 */
[----:B------:R-:W-:Y:S01]  /*2d10*/  MUFU.RCP R113, R36 ;  /* 0x0000002400717308 */ /* 0x000fe20000001000 */
[----:B-1----:R-:W-:Y:S01]  /*2d20*/  FADD.FTZ R118, R118, 1 ;  /* 0x3f80000076767421 */ /* 0x002fe20000010000 */
[----:B--2---:R-:W-:-:S06]  /*2d30*/  FADD.FTZ R114, -R116, 1 ;  /* 0x3f80000074727421 */ /* 0x004fcc0000010100 */
[----:B------:R0:W-:Y:S01]  /*2d40*/  MUFU.RCP R123, R119 ;  /* 0x00000077007b7308 */ /* 0x0001e20000001000 */
[----:B---3--:R-:W-:-:S07]  /*2d50*/  FADD.FTZ R115, -R117, 1 ;  /* 0x3f80000075737421 */ /* 0x008fce0000010100 */
[----:B------:R-:W1:Y:S08]  /*2d60*/  MUFU.RCP R126, R121 ;  /* 0x00000079007e7308 */ /* 0x000e700000001000 */
[----:B------:R-:W-:Y:S01]  /*2d70*/  MUFU.RCP R125, R122 ;  /* 0x0000007a007d7308 */ /* 0x000fe20000001000 */
[----:B0-----:R-:W-:-:S07]  /*2d80*/  FFMA.FTZ R119, R22, R115, 1 ;  /* 0x3f80000016777423 */ /* 0x001fce0000010073 */
[----:B------:R0:W2:Y:S02]  /*2d90*/  MUFU.RCP R120, R118 ;  /* 0x0000007600787308 */ /* 0x0000a40000001000 */
[----:B0-----:R-:W-:Y:S01]  /*2da0*/  FFMA.FTZ R118, R27, R114, 1 ;  /* 0x3f8000001b767423 */ /* 0x001fe20000010072 */
[----:B-1----:R-:W-:-:S04]  /*2db0*/  FADD.FTZ R124, -R126, 1 ;  /* 0x3f8000007e7c7421 */ /* 0x002fc80000010100 */
[----:B------:R-:W-:Y:S01]  /*2dc0*/  FFMA.FTZ R128, R31, R124, 1 ;  /* 0x3f8000001f807423 */ /* 0x000fe2000001007c */
[----:B--2---:R-:W-:Y:S01]  /*2dd0*/  FADD.FTZ R122, -R120, 1 ;  /* 0x3f800000787a7421 */ /* 0x004fe20000010100 */
[----:B------:R-:W-:-:S03]  /*2de0*/  ISETP.NE.AND P0, PT, R14, RZ, PT ;  /* 0x000000ff0e00720c */ /* 0x000fc60003f05270 */
[----:B------:R-:W-:Y:S01]  /*2df0*/  FFMA.FTZ R122, R29, R122, 1 ;  /* 0x3f8000001d7a7423 */ /* 0x000fe2000001007a */
        /* <DEDUP_REMOVED lines=16> */
[----:B------:R-:W5:Y:S01]  /*2f00*/  LDS R109, [R87+0x1c] ;  /* 0x00001c00576d7984 */ /* 0x000f620000000800 */
[----:B0-----:R-:W-:Y:S01]  /*2f10*/  FADD.FTZ R2, -R108, 1 ;  /* 0x3f8000006c027421 */ /* 0x001fe20000010100 */
[----:B-1----:R-:W-:-:S03]  /*2f20*/  FADD.FTZ R3, -R113, 1 ;  /* 0x3f80000071037421 */ /* 0x002fc60000010100 */
[----:B------:R-:W-:Y:S01]  /*2f30*/  FFMA.FTZ R36, R23, R2, 1 ;  /* 0x3f80000017247423 */ /* 0x000fe20000010002 */
[----:B------:R-:W-:Y:S01]  /*2f40*/  FFMA.FTZ R3, R30, R3, 1 ;  /* 0x3f8000001e037423 */ /* 0x000fe20000010003 */
[----:B--2---:R-:W-:Y:S01]  /*2f50*/  FMUL.FTZ R2, R0, R25 ;  /* 0x0000001900027220 */ /* 0x004fe20000410000 */
[----:B---3--:R-:W-:-:S03]  /*2f60*/  FMUL.FTZ R114, R105, R24 ;  /* 0x0000001869727220 */ /* 0x008fc60000410000 */
[----:B------:R-:W-:Y:S01]  /*2f70*/  FMUL.FTZ R2, R113, R2 ;  /* 0x0000000271027220 */ /* 0x000fe20000410000 */
[----:B----4-:R-:W-:Y:S01]  /*2f80*/  FMUL.FTZ R115, R104, R35 ;  /* 0x0000002368737220 */ /* 0x010fe20000410000 */
[----:B------:R-:W-:Y:S01]  /*2f90*/  FMUL.FTZ R114, R117, R114 ;  /* 0x0000007275727220 */ /* 0x000fe20000410000 */
[----:B-----5:R-:W-:Y:S02]  /*2fa0*/  FMUL.FTZ R121, R106, R33 ;  /* 0x000000216a797220 */ /* 0x020fe40000410000 */
[----:B------:R-:W-:Y:S01]  /*2fb0*/  FMUL.FTZ R115, R108, R115 ;  /* 0x000000736c737220 */ /* 0x000fe20000410000 */
[----:B------:R-:W-:Y:S01]  /*2fc0*/  FMUL.FTZ R2, R2, R3 ;  /* 0x0000000302027220 */ /* 0x000fe20000410000 */
[----:B------:R-:W-:Y:S01]  /*2fd0*/  BAR.SYNC.DEFER_BLOCKING 0x0 ;  /* 0x0000000000007b1d */ /* 0x000fe20000010000 */
        /* <DEDUP_REMOVED lines=98> */
[----:B------:R1:W-:Y:S04]  /*3600*/  STS [R87+0x4], R2 ;  /* 0x0000040257007388 */ /* 0x0003e80000000800 */
[----:B------:R2:W-:Y:S04]  /*3610*/  STS [R87+0x8], R22 ;  /* 0x0000081657007388 */ /* 0x0005e80000000800 */
[----:B------:R-:W-:Y:S04]  /*3620*/  STS [R87+0xc], R24 ;  /* 0x00000c1857007388 */ /* 0x000fe80000000800 */
[----:B------:R-:W-:Y:S01]  /*3630*/  STS [R87+0x10], R32 ;  /* 0x0000102057007388 */ /* 0x000fe20000000800 */
[----:B-1----:R-:W-:-:S03]  /*3640*/  IMAD.WIDE.U32 R2, R108, UR18, R6 ;  /* 0x000000126c027c25 */ /* 0x002fc6000f8e0006 */
[----:B------:R-:W-:Y:S01]  /*3650*/  STS [R87+0x14], R26 ;  /* 0x0000141a57007388 */ /* 0x000fe20000000800 */
[----:B------:R-:W-:-:S03]  /*3660*/  IMAD R3, R109, UR18, R3 ;  /* 0x000000126d037c24 */ /* 0x000fc6000f8e0203 */
[----:B------:R-:W-:Y:S01]  /*3670*/  STS [R87+0x18], R34 ;  /* 0x0000182257007388 */ /* 0x000fe20000000800 */
[----:B0-----:R-:W-:-:S03]  /*3680*/  IMAD.WIDE.U32 R2, R39, R114, R2 ;  /* 0x0000007227027225 */ /* 0x001fc600078e0002 */
[----:B------:R-:W-:Y:S01]  /*3690*/  STS [R87+0x1c], R28 ;  /* 0x00001c1c57007388 */ /* 0x000fe20000000800 */
[----:B------:R-:W-:-:S03]  /*36a0*/  NOP ;  /* 0x0000000000007918 */ /* 0x000fc60000000000 */
[----:B------:R-:W-:Y:S01]  /*36b0*/  LDS R23, [R78] ;  /* 0x000000004e177984 */ /* 0x000fe20000000800 */
[----:B--2---:R-:W-:Y:S01]  /*36c0*/  IMAD R22, R39, R115, R3 ;  /* 0x0000007327167224 */ /* 0x004fe200078e0203 */
        /* <DEDUP_REMOVED lines=30> */
.L_x_8637:
[----:B------:R-:W1:Y:S01]  /*38b0*/  LDCU UR4, c[0x0][0x38c] ;  /* 0x00007180ff0477ac */ /* 0x000e620008000800 */
[----:B0-----:R-:W-:Y:S01]  /*38c0*/  FFMA.FTZ R2, R90, R105, R113 ;  /* 0x000000695a027223 */ /* 0x001fe20000010071 */
        /* <DEDUP_REMOVED lines=55> */
.L_x_8660:
[----:B------:R-:W-:Y:S02]  /*3c40*/  MOV R2, R12 ;  /* 0x0000000c00027202 */ /* 0x000fe40000000f00 */
[----:B------:R-:W-:Y:S02]  /*3c50*/  MOV R3, R57 ;  /* 0x0000003900037202 */ /* 0x000fe40000000f00 */
[----:B0-----:R-:W-:Y:S02]  /*3c60*/  MOV R36, R56 ;  /* 0x0000003800247202 */ /* 0x001fe40000000f00 */
[----:B------:R-:W-:Y:S01]  /*3c70*/  MOV R37, RZ ;  /* 0x000000ff00257202 */ /* 0x000fe20000000f00 */
[----:B--2---:R-:W-:Y:S01]  /*3c80*/  IMAD.WIDE.U32 R2, R30, UR4, R2 ;  /* 0x000000041e027c25 */ /* 0x004fe2000f8e0002 */
[----:B------:R-:W-:Y:S02]  /*3c90*/  ISETP.GE.AND P5, PT, R68, R77, PT ;  /* 0x0000004d4400720c */ /* 0x000fe40003fa6270 */
[----:B------:R-:W-:Y:S01]  /*3ca0*/  ISETP.NE.AND P6, PT, R169, RZ, PT ;  /* 0x000000ffa900720c */ /* 0x000fe20003fc5270 */
[----:B0-----:R-:W-:Y:S01]  /*3cb0*/  IMAD.WIDE.U32 R108, R26, UR4, R36 ;  /* 0x000000041a6c7c25 */ /* 0x001fe2000f8e0024 */
[----:B------:R-:W-:-:S03]  /*3cc0*/  LEA R36, P0, R2, R34, 0x2 ;  /* 0x0000002202247211 */ /* 0x000fc600078010ff */
[----:B------:R-:W-:Y:S02]  /*3cd0*/  IMAD R37, R31, UR4, R3 ;  /* 0x000000041f257c24 */ /* 0x000fe4000f8e0203 */
[----:B------:R-:W-:-:S03]  /*3ce0*/  IMAD R3, R27, UR4, R109 ;  /* 0x000000041b037c24 */ /* 0x000fc6000f8e026d */
[----:B------:R-:W-:Y:S02]  /*3cf0*/  LEA.HI.X R37, R2, R35, R37, 0x2, P0 ;  /* 0x0000002302257211 */ /* 0x000fe400000f1425 */
[----:B------:R-:W-:Y:S02]  /*3d00*/  ISETP.GE.AND P0, PT, R69, R77, PT ;  /* 0x0000004d4500720c */ /* 0x000fe40003f06270 */
[----:B------:R-:W-:Y:S02]  /*3d10*/  LEA R2, P2, R108, R47, 0x2 ;  /* 0x0000002f6c027211 */ /* 0x000fe400078410ff */
[----:B------:R-:W-:Y:S02]  /*3d20*/  MOV R146, RZ ;  /* 0x000000ff00927202 */ /* 0x000fe40000000f00 */
[----:B------:R-:W-:Y:S02]  /*3d30*/  MOV R141, RZ ;  /* 0x000000ff008d7202 */ /* 0x000fe40000000f00 */
[----:B------:R-:W-:-:S02]  /*3d40*/  ISETP.GE.AND P3, PT, R71, R77, PT ;  /* 0x0000004d4700720c */ /* 0x000fc40003f66270 */
[----:B------:R-:W-:Y:S02]  /*3d50*/  ISETP.GE.AND P4, PT, R72, R77, PT ;  /* 0x0000004d4800720c */ /* 0x000fe40003f86270 */
[----:B------:R-:W-:Y:S02]  /*3d60*/  MOV R139, RZ ;  /* 0x000000ff008b7202 */ /* 0x000fe40000000f00 */
[----:B------:R-:W-:Y:S02]  /*3d70*/  CS2R R148, SRZ ;  /* 0x0000000000947805 */ /* 0x000fe4000001ff00 */
[----:B------:R-:W-:Y:S02]  /*3d80*/  LEA.HI.X R3, R108, R46, R3, 0x2, P2 ;  /* 0x0000002e6c037211 */ /* 0x000fe400010f1403 */
[----:B------:R-:W-:Y:S02]  /*3d90*/  MOV R143, RZ ;  /* 0x000000ff008f7202 */ /* 0x000fe40000000f00 */
[----:B------:R-:W-:-:S02]  /*3da0*/  CS2R R150, SRZ ;  /* 0x0000000000967805 */ /* 0x000fc4000001ff00 */
[-C--:B------:R-:W-:Y:S01]  /*3db0*/  ISETP.GE.AND P2, PT, R70, R77.reuse, PT ;  /* 0x0000004d4600720c */ /* 0x080fe20003f46270 */
[----:B------:R-:W2:Y:S01]  /*3dc0*/  @!P5 LDG.E R146, desc[UR16][R2.64+0x80] ;  /* 0x000080100292d981 */ /* 0x000ea2000c1e1900 */
[----:B------:R-:W-:-:S03]  /*3dd0*/  ISETP.GE.AND P5, PT, R73, R77, PT ;  /* 0x0000004d4900720c */ /* 0x000fc60003fa6270 */
[----:B---3--:R-:W3:Y:S01]  /*3de0*/  @!P0 LDG.E R141, desc[UR16][R2.64+0x100] ;  /* 0x00010010028d8981 */ /* 0x008ee2000c1e1900 */
[----:B------:R-:W-:-:S03]  /*3df0*/  ISETP.GE.AND P0, PT, R74, R77, PT ;  /* 0x0000004d4a00720c */ /* 0x000fc60003f06270 */
        /* <DEDUP_REMOVED lines=16> */
[C---:B------:R-:W-:Y:S02]  /*3f00*/  ISETP.NE.AND P2, PT, R14.reuse, RZ, PT ;  /* 0x000000ff0e00720c */ /* 0x040fe40003f45270 */
        /* <DEDUP_REMOVED lines=66> */
.L_x_8640:
[----:B------:R0:W2:Y:S02]  /*4330*/  LDS R163, [R162+0x128c] ;  /* 0x00128c00a2a37984 */ /* 0x0000a40000000800 */
.L_x_8641:
[----:B------:R-:W-:Y:S05]  /*4340*/  BSYNC.RECONVERGENT B0 ;  /* 0x0000000000007941 */ /* 0x000fea0003800200 */
.L_x_8639:
        /* <DEDUP_REMOVED lines=87> */
[----:B----4-:R-:W-:Y:S01]  /*48c0*/  @!P4 FMUL.FTZ R174, R172, R175 ;  /* 0x000000afacaec220 */ /* 0x010fe20000410000 */
[----:B------:R-:W-:Y:S02]  /*48d0*/  ISETP.NE.OR P0, PT, R14, RZ, P0 ;  /* 0x000000ff0e00720c */ /* 0x000fe40000705670 */
[----:B------:R-:W2:Y:S01]  /*48e0*/  SHFL.UP PT, R170, R165, 0x10, RZ ;  /* 0x06000000a5aa7989 */ /* 0x000ea200000e00ff */
[----:B------:R-:W-:-:S02]  /*48f0*/  MOV R3, RZ ;  /* 0x000000ff00037202 */ /* 0x000fc40000000f00 */
        /* <DEDUP_REMOVED lines=12> */
[----:B------:R-:W-:Y:S01]  /*49c0*/  SHFL.IDX PT, R175, R173, RZ, 0x1f ;  /* 0x00001fffadaf7589 */ /* 0x000fe200000e0000 */
[----:B------:R-:W-:-:S03]  /*49d0*/  ISETP.NE.AND P0, PT, R14, RZ, PT ;  /* 0x000000ff0e00720c */ /* 0x000fc60003f05270 */
[----:B------:R-:W-:Y:S04]  /*49e0*/  SHFL.DOWN PT, R177, R173, 0x1, 0x1f ;  /* 0x08201f00adb17f89 */ /* 0x000fe800000e0000 */
        /* <DEDUP_REMOVED lines=15> */
[-C--:B------:R-:W-:Y:S01]  /*4ae0*/  FFMA.FTZ R178, R146, R176.reuse, R123 ;  /* 0x000000b092b27223 */ /* 0x080fe2000001007b */
[----:B------:R-:W-:Y:S01]  /*4af0*/  FMUL.FTZ R145, R145, R176 ;  /* 0x000000b091917220 */ /* 0x000fe20000410000 */
[----:B------:R-:W-:Y:S01]  /*4b00*/  FFMA.FTZ R36, R104, R147, R161 ;  /* 0x0000009368247223 */ /* 0x000fe200000100a1 */
[----:B------:R-:W-:Y:S01]  /*4b10*/  FMUL.FTZ R147, R108, R165 ;  /* 0x000000a56c937220 */ /* 0x000fe20000410000 */
[----:B------:R-:W-:Y:S01]  /*4b20*/  FFMA.FTZ R180, R148, R178, R125 ;  /* 0x000000b294b47223 */ /* 0x000fe2000001007d */
[C---:B------:R-:W-:Y:S01]  /*4b30*/  FMUL.FTZ R164, R108.reuse, R176 ;  /* 0x000000b06ca47220 */ /* 0x040fe20000410000 */
[C---:B------:R-:W-:Y:S01]  /*4b40*/  FFMA.FTZ R161, R105.reuse, R145, R36 ;  /* 0x0000009169a17223 */ /* 0x040fe20000010024 */
[----:B------:R-:W-:Y:S01]  /*4b50*/  FMUL.FTZ R145, R108, R174 ;  /* 0x000000ae6c917220 */ /* 0x000fe20000410000 */
[----:B------:R-:W-:Y:S01]  /*4b60*/  FFMA.FTZ R182, R150, R180, R127 ;  /* 0x000000b496b67223 */ /* 0x000fe2000001007f */
[----:B------:R-:W-:Y:S01]  /*4b70*/  FMUL.FTZ R36, R104, R147 ;  /* 0x0000009368247220 */ /* 0x000fe20000410000 */
[----:B------:R-:W-:Y:S01]  /*4b80*/  FMUL.FTZ R147, R108, R178 ;  /* 0x000000b26c937220 */ /* 0x000fe20000410000 */
[----:B------:R-:W-:Y:S01]  /*4b90*/  FMUL.FTZ R145, R0, R145 ;  /* 0x0000009100917220 */ /* 0x000fe20000410000 */
[----:B------:R-:W-:Y:S01]  /*4ba0*/  FFMA.FTZ R184, R154, R182, R129 ;  /* 0x000000b69ab87223 */ /* 0x000fe20000010081 */
[----:B-1----:R-:W-:Y:S01]  /*4bb0*/  @P2 FFMA.FTZ R179, R166, R179, R177 ;  /* 0x000000b3a6b32223 */ /* 0x002fe200000100b1 */
[----:B------:R-:W-:Y:S01]  /*4bc0*/  FMUL.FTZ R166, R106, R147 ;  /* 0x000000936aa67220 */ /* 0x000fe20000410000 */
[----:B--2---:R-:W-:Y:S01]  /*4bd0*/  FMUL.FTZ R2, R108, R180 ;  /* 0x000000b46c027220 */ /* 0x004fe20000410000 */
[----:B------:R-:W-:Y:S01]  /*4be0*/  FFMA.FTZ R186, R156, R184, R131 ;  /* 0x000000b89cba7223 */ /* 0x000fe20000010083 */
[C---:B------:R-:W-:Y:S01]  /*4bf0*/  FMUL.FTZ R3, R108.reuse, R182 ;  /* 0x000000b66c037220 */ /* 0x040fe20000410000 */
[C---:B------:R-:W-:Y:S01]  /*4c00*/  FMUL.FTZ R172, R108.reuse, R184 ;  /* 0x000000b86cac7220 */ /* 0x040fe20000410000 */
[----:B------:R-:W-:Y:S01]  /*4c10*/  STS [R58+0x430], R145 ;  /* 0x000430913a007388 */ /* 0x000fe20000000800 */
[----:B------:R-:W-:Y:S01]  /*4c20*/  FMUL.FTZ R147, R108, R186 ;  /* 0x000000ba6c937220 */ /* 0x000fe20000410000 */
        /* <DEDUP_REMOVED lines=11> */
[----:B------:R-:W-:Y:S01]  /*4ce0*/  FFMA.FTZ R2, R106, R139, R161 ;  /* 0x0000008b6a027223 */ /* 0x000fe200000100a1 */
[----:B-1----:R-:W-:Y:S01]  /*4cf0*/  FMUL.FTZ R36, R112, R147 ;  /* 0x0000009370247220 */ /* 0x002fe20000410000 */
[----:B------:R-:W-:Y:S01]  /*4d00*/  FFMA.FTZ R157, R154, R156, R157 ;  /* 0x0000009c9a9d7223 */ /* 0x000fe2000001009d */
[----:B------:R1:W-:Y:S01]  /*4d10*/  STS [R59+0x10], R108 ;  /* 0x0000106c3b007388 */ /* 0x0003e20000000800 */
[----:B------:R-:W-:Y:S01]  /*4d20*/  FFMA.FTZ R141, R107, R141, R2 ;  /* 0x0000008d6b8d7223 */ /* 0x000fe20000010002 */
[----:B------:R-:W-:-:S04]  /*4d30*/  IMAD.WIDE.U32 R2, R24, UR4, R22 ;  /* 0x0000000418027c25 */ /* 0x000fc8000f8e0016 */
[----:B--2---:R-:W-:Y:S01]  /*4d40*/  FFMA.FTZ R164, R150, R157, R155 ;  /* 0x0000009d96a47223 */ /* 0x004fe2000001009b */
[----:B------:R2:W-:Y:S01]  /*4d50*/  STS [R59+0x14], R170 ;  /* 0x000014aa3b007388 */ /* 0x0005e20000000800 */
[----:B------:R-:W-:Y:S01]  /*4d60*/  FMUL.FTZ R143, R143, R182 ;  /* 0x000000b68f8f7220 */ /* 0x000fe20000410000 */
[----:B------:R-:W-:Y:S02]  /*4d70*/  IMAD R139, R25, UR4, R3 ;  /* 0x00000004198b7c24 */ /* 0x000fe4000f8e0203 */
[----:B------:R-:W-:Y:S01]  /*4d80*/  FFMA.FTZ R159, R148, R164, R153 ;  /* 0x000000a4949f7223 */ /* 0x000fe20000010099 */
[----:B------:R-:W-:Y:S01]  /*4d90*/  STS [R59+0x18], R172 ;  /* 0x000018ac3b007388 */ /* 0x000fe20000000800 */
[----:B------:R-:W-:Y:S01]  /*4da0*/  IADD3 R148, PT, PT, -R168, UR10, RZ ;  /* 0x0000000aa8947c10 */ /* 0x000fe2000fffe1ff */
[----:B------:R-:W-:Y:S01]  /*4db0*/  FMUL.FTZ R3, R37, R184 ;  /* 0x000000b825037220 */ /* 0x000fe20000410000 */
[----:B-1----:R-:W-:Y:S01]  /*4dc0*/  FFMA.FTZ R108, R110, R143, R141 ;  /* 0x0000008f6e6c7223 */ /* 0x002fe2000001008d */
[----:B------:R1:W-:Y:S01]  /*4dd0*/  STS [R59+0x1c], R36 ;  /* 0x00001c243b007388 */ /* 0x0003e20000000800 */
[----:B------:R-:W-:Y:S01]  /*4de0*/  FFMA.FTZ R166, R146, R159, R151 ;  /* 0x0000009f92a67223 */ /* 0x000fe20000010097 */
[----:B------:R-:W-:Y:S01]  /*4df0*/  FMUL.FTZ R109, R109, R186 ;  /* 0x000000ba6d6d7220 */ /* 0x000fe20000410000 */
[----:B------:R-:W-:Y:S01]  /*4e00*/  FFMA.FTZ R3, R111, R3, R108 ;  /* 0x000000036f037223 */ /* 0x000fe2000001006c */
[----:B------:R-:W-:Y:S01]  /*4e10*/  BAR.SYNC.DEFER_BLOCKING 0x0 ;  /* 0x0000000000007b1d */ /* 0x000fe20000010000 */
[----:B------:R-:W-:Y:S01]  /*4e20*/  FFMA.FTZ R161, R144, R166, R149 ;  /* 0x000000a690a17223 */ /* 0x000fe20000010095 */
[----:B------:R-:W-:Y:S01]  /*4e30*/  ISETP.GE.AND P3, PT, R148, 0x21, PT ;  /* 0x000000219400780c */ /* 0x000fe20003f66270 */
[----:B------:R-:W-:Y:S01]  /*4e40*/  FFMA.FTZ R154, R112, R109, R3 ;  /* 0x0000006d709a7223 */ /* 0x000fe20000010003 */
[----:B------:R-:W-:Y:S01]  /*4e50*/  ISETP.GE.AND P4, PT, R148, 0x41, PT ;  /* 0x000000419400780c */ /* 0x000fe20003f86270 */
[----:B--2---:R-:W-:Y:S01]  /*4e60*/  FFMA.FTZ R170, R137, R161, R152 ;  /* 0x000000a189aa7223 */ /* 0x004fe20000010098 */
[----:B-1----:R-:W-:-:S04]  /*4e70*/  LEA R36, P2, R2, UR8, 0x2 ;  /* 0x0000000802247c11 */ /* 0x002fc8000f8410ff */
[----:B------:R-:W-:Y:S02]  /*4e80*/  LEA.HI.X R37, R2, UR9, R139, 0x2, P2 ;  /* 0x0000000902257c11 */ /* 0x000fe400090f148b */
[----:B------:R-:W-:Y:S01]  /*4e90*/  ISETP.GE.AND P2, PT, R148, 0x1, PT ;  /* 0x000000019400780c */ /* 0x000fe20003f46270 */
[----:B------:R1:W2:-:S12]  /*4ea0*/  LDS R145, [R60+0x4b0] ;  /* 0x0004b0003c917984 */ /* 0x0002980000000800 */
[----:B-1----:R-:W-:Y:S05]  /*4eb0*/  @!P2 BRA `(.L_x_8643) ;  /* 0x000000000008a947 */ /* 0x002fea0003800000 */
[----:B------:R-:W1:Y:S04]  /*4ec0*/  LDS R3, [R54+0x430] ;  /* 0x0004300036037984 */ /* 0x000e680000000800 */
[----:B-1----:R1:W-:Y:S02]  /*4ed0*/  REDG.E.ADD.F32.FTZ.RN.STRONG.GPU desc[UR16][R36.64], R3 ;  /* 0x00000003240079a6 */ /* 0x0023e4000c12f310 */
.L_x_8643:
[----:B------:R-:W-:Y:S05]  /*4ee0*/  BSYNC.RECONVERGENT B0 ;  /* 0x0000000000007941 */ /* 0x000fea0003800200 */
.L_x_8642:
[----:B------:R-:W-:Y:S04]  /*4ef0*/  BSSY.RECONVERGENT B0, `(.L_x_8644) ;  /* 0x0000003000007945 */ /* 0x000fe80003800200 */
[----:B------:R-:W-:Y:S05]  /*4f00*/  @!P3 BRA `(.L_x_8645) ;  /* 0x000000000004b947 */ /* 0x000fea0003800000 */
[----:B--2---:R3:W-:Y:S02]  /*4f10*/  REDG.E.ADD.F32.FTZ.RN.STRONG.GPU desc[UR16][R36.64+0x80], R145 ;  /* 0x00008091240079a6 */ /* 0x0047e4000c12f310 */
.L_x_8645:
[----:B------:R-:W-:Y:S05]  /*4f20*/  BSYNC.RECONVERGENT B0 ;  /* 0x0000000000007941 */ /* 0x000fea0003800200 */
.L_x_8644:
[----:B-1----:R1:W4:Y:S01]  /*4f30*/  LDS R3, [R62+0x530] ;  /* 0x000530003e037984 */ /* 0x0023220000000800 */
[----:B------:R-:W-:Y:S04]  /*4f40*/  BSSY.RECONVERGENT B0, `(.L_x_8646) ;  /* 0x0000003000007945 */ /* 0x000fe80003800200 */
[----:B------:R-:W-:Y:S05]  /*4f50*/  @!P4 BRA `(.L_x_8647) ;  /* 0x000000000004c947 */ /* 0x000fea0003800000 */
[----:B----4-:R4:W-:Y:S02]  /*4f60*/  REDG.E.ADD.F32.FTZ.RN.STRONG.GPU desc[UR16][R36.64+0x100], R3 ;  /* 0x00010003240079a6 */ /* 0x0109e4000c12f310 */
.L_x_8647:
[----:B------:R-:W-:Y:S05]  /*4f70*/  BSYNC.RECONVERGENT B0 ;  /* 0x0000000000007941 */ /* 0x000fea0003800200 */
.L_x_8646:
[----:B------:R0:W0:Y:S01]  /*4f80*/  LDS R147, [R63+0x5b0] ;  /* 0x0005b0003f937984 */ /* 0x0000220000000800 */
[----:B----4-:R-:W-:Y:S01]  /*4f90*/  FADD.FTZ R3, -R119, R174 ;  /* 0x000000ae77037221 */ /* 0x010fe20000010100 */
        /* <DEDUP_REMOVED lines=14> */
[----:B--23--:R-:W-:Y:S01]  /*5080*/  FMUL.FTZ R145, R164, R99 ;  /* 0x00000063a4917220 */ /* 0x00cfe20000410000 */
[C---:B------:R-:W-:Y:S01]  /*5090*/  ISETP.GE.AND P4, PT, R148.reuse, 0xc1, PT ;  /* 0x000000c19400780c */ /* 0x040fe20003f86270 */
[----:B------:R-:W-:Y:S01]  /*50a0*/  FADD.FTZ R146, -R125, R180 ;  /* 0x000000b47d927221 */ /* 0x000fe20000010100 */
[----:B------:R-:W-:Y:S01]  /*50b0*/  FFMA.FTZ R108, R143, R144, R108 ;  /* 0x000000908f6c7223 */ /* 0x000fe2000001006c */
[----:B------:R-:W-:Y:S01]  /*50c0*/  ISETP.GE.AND P5, PT, R148, 0xe1, PT ;  /* 0x000000e19400780c */ /* 0x000fe20003fa6270 */
[----:B------:R-:W-:-:S12]  /*50d0*/  @!P6 BRA `(.L_x_8649) ;  /* 0x000000000004e947 */ /* 0x000fd80003800000 */
[----:B0-----:R2:W-:Y:S02]  /*50e0*/  REDG.E.ADD.F32.FTZ.RN.STRONG.GPU desc[UR16][R36.64+0x180], R147 ;  /* 0x00018093240079a6 */ /* 0x0015e4000c12f310 */
.L_x_8649:
[----:B------:R-:W-:Y:S05]  /*50f0*/  BSYNC.RECONVERGENT B0 ;  /* 0x0000000000007941 */ /* 0x000fea0003800200 */
.L_x_8648:
[----:B------:R3:W4:Y:S01]  /*5100*/  LDS R149, [R64+0x630] ;  /* 0x0006300040957984 */ /* 0x0007220000000800 */
[----:B------:R-:W-:Y:S01]  /*5110*/  BSSY.RECONVERGENT B0, `(.L_x_8650) ;  /* 0x0000006000007945 */ /* 0x000fe20003800200 */
[----:B0-2---:R-:W-:Y:S01]  /*5120*/  FMUL.FTZ R147, R157, R98 ;  /* 0x000000629d937220 */ /* 0x005fe20000410000 */
[----:B------:R-:W-:Y:S01]  /*5130*/  FADD.FTZ R148, -R127, R182 ;  /* 0x000000b67f947221 */ /* 0x000fe20000010100 */
[----:B------:R-:W-:Y:S01]  /*5140*/  FFMA.FTZ R108, R145, R146, R108 ;  /* 0x00000092916c7223 */ /* 0x000fe2000001006c */
[----:B------:R-:W-:Y:S06]  /*5150*/  @!P2 BRA `(.L_x_8651) ;  /* 0x000000000004a947 */ /* 0x000fec0003800000 */
[----:B----4-:R0:W-:Y:S02]  /*5160*/  REDG.E.ADD.F32.FTZ.RN.STRONG.GPU desc[UR16][R36.64+0x200], R149 ;  /* 0x00020095240079a6 */ /* 0x0101e4000c12f310 */
.L_x_8651:
[----:B------:R-:W-:Y:S05]  /*5170*/  BSYNC.RECONVERGENT B0 ;  /* 0x0000000000007941 */ /* 0x000fea0003800200 */
.L_x_8650:
[----:B------:R2:W1:Y:S01]  /*5180*/  LDS R151, [R65+0x6b0] ;  /* 0x0006b00041977984 */ /* 0x0004620000000800 */
[----:B------:R-:W-:Y:S01]  /*5190*/  BSSY.RECONVERGENT B0, `(.L_x_8652) ;  /* 0x0000006000007945 */ /* 0x000fe20003800200 */
[----:B0---4-:R-:W-:Y:S01]  /*51a0*/  FMUL.FTZ R149, R156, R101 ;  /* 0x000000659c957220 */ /* 0x011fe20000410000 */
[----:B------:R-:W-:Y:S01]  /*51b0*/  FADD.FTZ R150, -R129, R184 ;  /* 0x000000b881967221 */ /* 0x000fe20000010100 */
[----:B------:R-:W-:Y:S01]  /*51c0*/  FFMA.FTZ R108, R147, R148, R108 ;  /* 0x00000094936c7223 */ /* 0x000fe2000001006c */
[----:B------:R-:W-:Y:S06]  /*51d0*/  @!P3 BRA `(.L_x_8653) ;  /* 0x000000000004b947 */ /* 0x000fec0003800000 */
[----:B-1----:R0:W-:Y:S02]  /*51e0*/  REDG.E.ADD.F32.FTZ.RN.STRONG.GPU desc[UR16][R36.64+0x280], R151 ;  /* 0x00028097240079a6 */ /* 0x0021e4000c12f310 */
.L_x_8653:
[----:B------:R-:W-:Y:S05]  /*51f0*/  BSYNC.RECONVERGENT B0 ;  /* 0x0000000000007941 */ /* 0x000fea0003800200 */
.L_x_8652:
[----:B------:R4:W2:Y:S01]  /*5200*/  LDS R153, [R66+0x730] ;  /* 0x0007300042997984 */ /* 0x0008a20000000800 */
[----:B------:R-:W-:Y:S01]  /*5210*/  BSSY.RECONVERGENT B0, `(.L_x_8654) ;  /* 0x0000006000007945 */ /* 0x000fe20003800200 */
[----:B01----:R-:W-:Y:S01]  /*5220*/  FMUL.FTZ R151, R158, R100 ;  /* 0x000000649e977220 */ /* 0x003fe20000410000 */
[----:B------:R-:W-:Y:S01]  /*5230*/  FADD.FTZ R152, -R131, R186 ;  /* 0x000000ba83987221 */ /* 0x000fe20000010100 */
[----:B------:R-:W-:Y:S01]  /*5240*/  FFMA.FTZ R108, R149, R150, R108 ;  /* 0x00000096956c7223 */ /* 0x000fe2000001006c */
[----:B------:R-:W-:Y:S06]  /*5250*/  @!P4 BRA `(.L_x_8655) ;  /* 0x000000000004c947 */ /* 0x000fec0003800000 */
[----:B--2---:R0:W-:Y:S02]  /*5260*/  REDG.E.ADD.F32.FTZ.RN.STRONG.GPU desc[UR16][R36.64+0x300], R153 ;  /* 0x00030099240079a6 */ /* 0x0041e4000c12f310 */
.L_x_8655:
[----:B------:R-:W-:Y:S05]  /*5270*/  BSYNC.RECONVERGENT B0 ;  /* 0x0000000000007941 */ /* 0x000fea0003800200 */
.L_x_8654:
[----:B------:R1:W1:Y:S01]  /*5280*/  LDS R155, [R67+0x7b0] ;  /* 0x0007b000439b7984 */ /* 0x0002620000000800 */
[----:B------:R-:W-:Y:S01]  /*5290*/  BSSY.RECONVERGENT B0, `(.L_x_8656) ;  /* 0x0000004000007945 */ /* 0x000fe20003800200 */
[----:B0-2---:R-:W-:-:S03]  /*52a0*/  FFMA.FTZ R153, R151, R152, R108 ;  /* 0x0000009897997223 */ /* 0x005fc6000001006c */
[----:B------:R-:W-:Y:S05]  /*52b0*/  @!P5 BRA `(.L_x_8657) ;  /* 0x000000000004d947 */ /* 0x000fea0003800000 */
[----:B-1----:R0:W-:Y:S02]  /*52c0*/  REDG.E.ADD.F32.FTZ.RN.STRONG.GPU desc[UR16][R36.64+0x380], R155 ;  /* 0x0003809b240079a6 */ /* 0x0021e4000c12f310 */
.L_x_8657:
[----:B------:R-:W-:Y:S05]  /*52d0*/  BSYNC.RECONVERGENT B0 ;  /* 0x0000000000007941 */ /* 0x000fea0003800200 */
.L_x_8656:
        /* <DEDUP_REMOVED lines=80> */
.L_x_8659:
[----:B------:R-:W-:Y:S05]  /*57e0*/  BSYNC.RECONVERGENT B0 ;  /* 0x0000000000007941 */ /* 0x000fea0003800200 */
.L_x_8658:
[----:B------:R-:W-:-:S04]  /*57f0*/  UIADD3 UR4, UPT, UPT, UR4, 0x1, URZ ;  /* 0x0000000104047890 */ /* 0x000fc8000fffe0ff */
[----:B------:R-:W-:-:S09]  /*5800*/  UISETP.GE.AND UP0, UPT, UR4, UR11, UPT ;  /* 0x0000000b0400728c */ /* 0x000fd2000bf06270 */
[----:B------:R-:W-:Y:S05]  /*5810*/  BRA.U !UP0, `(.L_x_8660) ;  /* 0xffffffe508087547 */ /* 0x000fea000b83ffff */
.L_x_8638:
        /* <DEDUP_REMOVED lines=8> */
[-C--:B------:R-:W-:Y:S01]  /*58a0*/  ISETP.GE.AND P5, PT, R72, R77.reuse, PT ;  /* 0x0000004d4800720c */ /* 0x080fe20003fa6270 */
[----:B------:R-:W-:Y:S01]  /*58b0*/  HFMA2 R25, -RZ, RZ, 0, 0 ;  /* 0x00000000ff197431 */ /* 0x000fe200000001ff */
[----:B------:R-:W-:Y:S02]  /*58c0*/  MOV R7, RZ ;  /* 0x000000ff00077202 */ /* 0x000fe40000000f00 */
[----:B------:R-:W-:Y:S02]  /*58d0*/  CS2R R22, SRZ ;  /* 0x0000000000167805 */ /* 0x000fe4000001ff00 */
[----:B------:R-:W-:Y:S01]  /*58e0*/  MOV R27, RZ ;  /* 0x000000ff001b7202 */ /* 0x000fe20000000f00 */
[----:B------:R-:W2:Y:S01]  /*58f0*/  LDC.64 R98, c[0x0][0x4f8] ;  /* 0x00013e00ff627b82 */ /* 0x000ea20000000a00 */
[----:B------:R-:W5:Y:S01]  /*5900*/  LDCU.64 UR6, c[0x0][0x500] ;  /* 0x0000a000ff0677ac */ /* 0x000f620008000a00 */
[----:B------:R-:W1:Y:S01]  /*5910*/  LDCU.64 UR8, c[0x0][0x550] ;  /* 0x0000aa00ff0877ac */ /* 0x000e620008000a00 */
[----:B------:R-:W3:Y:S01]  /*5920*/  @!P6 LDG.E R3, desc[UR16][R4.64] ;  /* 0x000000100403e981 */ /* 0x000ee2000c1e1900 */
[----:B------:R-:W-:-:S03]  /*5930*/  ISETP.GE.AND P6, PT, R73, R77, PT ;  /* 0x0000004d4900720c */ /* 0x000fc60003fc6270 */
[----:B------:R-:W4:Y:S01]  /*5940*/  @!P1 LDG.E R0, desc[UR16][R4.64+0x80] ;  /* 0x0000801004009981 */ /* 0x000f22000c1e1900 */
[----:B------:R-:W-:-:S03]  /*5950*/  ISETP.GE.AND P1, PT, R74, R77, PT ;  /* 0x0000004d4a00720c */ /* 0x000fc60003f26270 */
[----:B------:R-:W5:Y:S04]  /*5960*/  @!P2 LDG.E R7, desc[UR16][R4.64+0x100] ;  /* 0x000100100407a981 */ /* 0x000f68000c1e1900 */
[----:B------:R-:W2:Y:S04]  /*5970*/  @!P3 LDG.E R23, desc[UR16][R4.64+0x180] ;  /* 0x000180100417b981 */ /* 0x000ea8000c1e1900 */
[----:B------:R-:W2:Y:S04]  /*5980*/  @!P4 LDG.E R2, desc[UR16][R4.64+0x200] ;  /* 0x000200100402c981 */ /* 0x000ea8000c1e1900 */
[----:B------:R-:W2:Y:S04]  /*5990*/  @!P5 LDG.E R25, desc[UR16][R4.64+0x280] ;  /* 0x000280100419d981 */ /* 0x000ea8000c1e1900 */
[----:B------:R-:W2:Y:S04]  /*59a0*/  @!P6 LDG.E R22, desc[UR16][R4.64+0x300] ;  /* 0x000300100416e981 */ /* 0x000ea8000c1e1900 */
        /* <DEDUP_REMOVED lines=15> */
[----:B------:R-:W1:Y:S04]  /*5aa0*/  LDS R27, [R87+0x1c] ;  /* 0x00001c00571b7984 */ /* 0x000e680000000800 */
[----:B------:R-:W1:Y:S01]  /*5ab0*/  LDS R23, [R87+0x14] ;  /* 0x0000140057177984 */ /* 0x000e620000000800 */
[----:B--2---:R-:W-:-:S03]  /*5ac0*/  FADD.FTZ R4, R5, R38 ;  /* 0x0000002605047221 */ /* 0x004fc60000010000 */
[----:B------:R-:W2:Y:S01]  /*5ad0*/  LDS R5, [R87+0x10] ;  /* 0x0000100057057984 */ /* 0x000ea20000000800 */
[--C-:B---3--:R-:W-:Y:S01]  /*5ae0*/  FADD.FTZ R29, R29, R38.reuse ;  /* 0x000000261d1d7221 */ /* 0x108fe20000010000 */
[----:B------:R-:W-:Y:S01]  /*5af0*/  FSETP.GTU.FTZ.AND P2, PT, R4, 20, PT ;  /* 0x41a000000400780b */ /* 0x000fe20003f5c000 */
[----:B------:R-:W-:Y:S01]  /*5b00*/  BAR.SYNC.DEFER_BLOCKING 0x0 ;  /* 0x0000000000007b1d */ /* 0x000fe20000010000 */
[--C-:B----4-:R-:W-:Y:S02]  /*5b10*/  FADD.FTZ R24, R3, R38.reuse ;  /* 0x0000002603187221 */ /* 0x110fe40000010000 */
[----:B------:R-:W-:Y:S01]  /*5b20*/  FSETP.GTU.FTZ.AND P3, PT, R29, 20, PT ;  /* 0x41a000001d00780b */ /* 0x000fe20003f7c000 */
[--C-:B-----5:R-:W-:Y:S02]  /*5b30*/  FADD.FTZ R7, R7, R38.reuse ;  /* 0x0000002607077221 */ /* 0x120fe40000010000 */
[----:B------:R-:W-:Y:S01]  /*5b40*/  FSETP.GTU.FTZ.AND P5, PT, R24, 20, PT ;  /* 0x41a000001800780b */ /* 0x000fe20003fbc000 */
[----:B0-----:R-:W-:-:S02]  /*5b50*/  FADD.FTZ R25, R25, R38 ;  /* 0x0000002619197221 */ /* 0x001fc40000010000 */
[----:B------:R-:W-:-:S03]  /*5b60*/  FSETP.GTU.FTZ.AND P6, PT, R7, 20, PT ;  /* 0x41a000000700780b */ /* 0x000fc60003fdc000 */
[----:B------:R-:W-:Y:S01]  /*5b70*/  @!P2 FMUL.FTZ R4, R4, -1.4426950216293334961 ;  /* 0xbfb8aa3b0404a820 */ /* 0x000fe20000410000 */
[----:B-1----:R-:W-:-:S03]  /*5b80*/  FADD.FTZ R27, R27, R38 ;  /* 0x000000261b1b7221 */ /* 0x002fc60000010000 */
[----:B------:R-:W-:Y:S02]  /*5b90*/  @!P3 FMUL.FTZ R0, R29, -1.4426950216293334961 ;  /* 0xbfb8aa3b1d00b820 */ /* 0x000fe40000410000 */
[----:B------:R-:W0:Y:S01]  /*5ba0*/  @!P2 MUFU.EX2 R4, R4 ;  /* 0x000000040004a308 */ /* 0x000e220000000800 */
[--C-:B------:R-:W-:Y:S01]  /*5bb0*/  FADD.FTZ R23, R23, R38.reuse ;  /* 0x0000002617177221 */ /* 0x100fe20000010000 */
[----:B------:R-:W-:Y:S04]  /*5bc0*/  STS [R87], R115 ;  /* 0x0000007357007388 */ /* 0x000fe80000000800 */
[----:B------:R-:W-:Y:S02]  /*5bd0*/  FSETP.GTU.FTZ.AND P1, PT, R23, 20, PT ;  /* 0x41a000001700780b */ /* 0x000fe40003f3c000 */
[----:B------:R-:W1:Y:S01]  /*5be0*/  @!P3 MUFU.EX2 R0, R0 ;  /* 0x000000000000b308 */ /* 0x000e620000000800 */
[----:B------:R-:W-:Y:S04]  /*5bf0*/  STS [R87+0x4], R128 ;  /* 0x0000048057007388 */ /* 0x000fe80000000800 */
[----:B------:R-:W-:Y:S01]  /*5c00*/  STS [R87+0x8], R134 ;  /* 0x0000088657007388 */ /* 0x000fe20000000800 */
[----:B0-----:R-:W-:Y:S01]  /*5c10*/  @!P2 FADD.FTZ R3, R4, 1 ;  /* 0x3f8000000403a421 */ /* 0x001fe20000010000 */
[----:B--2---:R-:W-:Y:S01]  /*5c20*/  FADD.FTZ R5, R5, R38 ;  /* 0x0000002605057221 */ /* 0x004fe20000010000 */
[----:B------:R-:W-:Y:S01]  /*5c30*/  @!P6 FMUL.FTZ R4, R7, -1.4426950216293334961 ;  /* 0xbfb8aa3b0704e820 */ /* 0x000fe20000410000 */
[----:B------:R-:W-:Y:S03]  /*5c40*/  STS [R87+0xc], R132 ;  /* 0x00000c8457007388 */ /* 0x000fe60000000800 */
[----:B------:R-:W0:Y:S01]  /*5c50*/  @!P2 MUFU.RCP R3, R3 ;  /* 0x000000030003a308 */ /* 0x000e220000001000 */
[----:B------:R-:W-:Y:S01]  /*5c60*/  FSETP.GTU.FTZ.AND P4, PT, R5, 20, PT ;  /* 0x41a000000500780b */ /* 0x000fe20003f9c000 */
[----:B-1----:R-:W-:Y:S01]  /*5c70*/  @!P3 FADD.FTZ R2, R0, 1 ;  /* 0x3f8000000002b421 */ /* 0x002fe20000010000 */
[----:B------:R-:W-:Y:S01]  /*5c80*/  STS [R87+0x10], R130 ;  /* 0x0000108257007388 */ /* 0x000fe20000000800 */
[----:B------:R-:W-:-:S03]  /*5c90*/  @!P5 FMUL.FTZ R0, R24, -1.4426950216293334961 ;  /* 0xbfb8aa3b1800d820 */ /* 0x000fc60000410000 */
[----:B------:R-:W-:Y:S01]  /*5ca0*/  STS [R87+0x14], R140 ;  /* 0x0000148c57007388 */ /* 0x000fe20000000800 */
[----:B------:R1:W2:Y:S03]  /*5cb0*/  @!P3 MUFU.RCP R22, R2 ;  /* 0x000000020016b308 */ /* 0x0002a60000001000 */
[----:B------:R-:W-:Y:S04]  /*5cc0*/  STS [R87+0x18], R138 ;  /* 0x0000188a57007388 */ /* 0x000fe80000000800 */
[----:B------:R-:W-:Y:S01]  /*5cd0*/  STS [R87+0x1c], R136 ;  /* 0x00001c8857007388 */ /* 0x000fe20000000800 */
[----:B------:R-:W-:Y:S01]  /*5ce0*/  NOP ;  /* 0x0000000000007918 */ /* 0x000fe20000000000 */
[----:B0-----:R-:W-:Y:S01]  /*5cf0*/  @!P2 FMUL.FTZ R126, R126, R3 ;  /* 0x000000037e7ea220 */ /* 0x001fe20000410000 */
[----:B------:R-:W-:Y:S01]  /*5d00*/  FSETP.GTU.FTZ.AND P2, PT, R27, 20, PT ;  /* 0x41a000001b00780b */ /* 0x000fe20003f5c000 */
[----:B-1----:R-:W-:Y:S01]  /*5d10*/  @!P4 FMUL.FTZ R2, R5, -1.4426950216293334961 ;  /* 0xbfb8aa3b0502c820 */ /* 0x002fe20000410000 */
[----:B--2---:R-:W-:Y:S01]  /*5d20*/  @!P3 FMUL.FTZ R113, R113, R22 ;  /* 0x000000167171b220 */ /* 0x004fe20000410000 */
[----:B------:R-:W-:Y:S01]  /*5d30*/  FSETP.GTU.FTZ.AND P3, PT, R25, 20, PT ;  /* 0x41a000001900780b */ /* 0x000fe20003f7c000 */
[----:B------:R-:W-:Y:S01]  /*5d40*/  LDS R29, [R80+0x100] ;  /* 0x00010000501d7984 */ /* 0x000fe20000000800 */
[----:B------:R-:W-:Y:S01]  /*5d50*/  @!P1 FMUL.FTZ R3, R23, -1.4426950216293334961 ;  /* 0xbfb8aa3b17039820 */ /* 0x000fe20000410000 */
[----:B------:R-:W0:Y:S02]  /*5d60*/  @!P5 MUFU.EX2 R0, R0 ;  /* 0x000000000000d308 */ /* 0x000e240000000800 */
[----:B------:R-:W-:Y:S04]  /*5d70*/  LDS R31, [R82+0x180] ;  /* 0x00018000521f7984 */ /* 0x000fe80000000800 */
[----:B------:R-:W-:Y:S01]  /*5d80*/  LDS R33, [R83+0x200] ;  /* 0x0002000053217984 */ /* 0x000fe20000000800 */
[----:B------:R-:W-:Y:S01]  /*5d90*/  @!P2 FMUL.FTZ R7, R27, -1.4426950216293334961 ;  /* 0xbfb8aa3b1b07a820 */ /* 0x000fe20000410000 */
[----:B------:R-:W1:Y:S02]  /*5da0*/  @!P1 MUFU.EX2 R3, R3 ;  /* 0x0000000300039308 */ /* 0x000e640000000800 */
[----:B------:R-:W-:Y:S01]  /*5db0*/  @!P3 FMUL.FTZ R5, R25, -1.4426950216293334961 ;  /* 0xbfb8aa3b1905b820 */ /* 0x000fe20000410000 */
[----:B------:R-:W-:Y:S04]  /*5dc0*/  LDS R27, [R79+0x80] ;  /* 0x000080004f1b7984 */ /* 0x000fe80000000800 */
[----:B------:R-:W-:Y:S01]  /*5dd0*/  LDS R25, [R78] ;  /* 0x000000004e197984 */ /* 0x000fe20000000800 */
[----:B------:R-:W-:Y:S01]  /*5de0*/  @!P4 MUFU.EX2 R2, R2 ;  /* 0x000000020002c308 */ /* 0x000fe20000000800 */
[----:B0-----:R-:W-:-:S02]  /*5df0*/  @!P5 FADD.FTZ R0, R0, 1 ;  /* 0x3f8000000000d421 */ /* 0x001fc40000010000 */
[----:B------:R-:W-:Y:S04]  /*5e00*/  LDS R35, [R84+0x280] ;  /* 0x0002800054237984 */ /* 0x000fe80000000800 */
[----:B------:R-:W-:Y:S01]  /*5e10*/  LDS R37, [R85+0x300] ;  /* 0x0003000055257984 */ /* 0x000fe20000000800 */
[----:B------:R-:W0:Y:S03]  /*5e20*/  @!P6 MUFU.EX2 R4, R4 ;  /* 0x000000040004e308 */ /* 0x000e260000000800 */
[----:B------:R-:W-:Y:S04]  /*5e30*/  LDS R81, [R86+0x380] ;  /* 0x0003800056517984 */ /* 0x000fe80000000800 */
[----:B------:R-:W-:Y:S01]  /*5e40*/  @!P0 STS [UR5+0x420], R77 ;  /* 0x0004204dff008988 */ /* 0x000fe20008000805 */
[----:B------:R1:W2:Y:S01]  /*5e50*/  @!P2 MUFU.EX2 R23, R7 ;  /* 0x000000070017a308 */ /* 0x0002a20000000800 */
[----:B------:R-:W-:Y:S01]  /*5e60*/  BAR.SYNC.DEFER_BLOCKING 0x0 ;  /* 0x0000000000007b1d */ /* 0x000fe20000010000 */
[----:B-1----:R-:W-:-:S06]  /*5e70*/  @!P1 FADD.FTZ R7, R3, 1 ;  /* 0x3f80000003079421 */ /* 0x002fcc0000010000 */
[----:B------:R1:W3:Y:S01]  /*5e80*/  @!P3 MUFU.EX2 R22, R5 ;  /* 0x000000050016b308 */ /* 0x0002e20000000800 */
[----:B0-----:R-:W-:Y:S01]  /*5e90*/  @!P6 FADD.FTZ R4, R4, 1 ;  /* 0x3f8000000404e421 */ /* 0x001fe20000010000 */
[----:B--2---:R-:W-:-:S06]  /*5ea0*/  @!P2 FADD.FTZ R23, R23, 1 ;  /* 0x3f8000001717a421 */ /* 0x004fcc0000010000 */
[----:B------:R0:W2:Y:S01]  /*5eb0*/  @!P1 MUFU.RCP R95, R7 ;  /* 0x00000007005f9308 */ /* 0x0000a20000001000 */
[----:B-1----:R-:W-:-:S07]  /*5ec0*/  @!P4 FADD.FTZ R5, R2, 1 ;  /* 0x3f8000000205c421 */ /* 0x002fce0000010000 */
[----:B------:R-:W1:Y:S01]  /*5ed0*/  @!P5 MUFU.RCP R91, R0 ;  /* 0x00000000005bd308 */ /* 0x000e620000001000 */
[----:B------:R-:W4:Y:S01]  /*5ee0*/  LDS R89, [UR5+0x420] ;  /* 0x00042005ff597984 */ /* 0x000f220008000800 */
[----:B0-----:R-:W-:Y:S02]  /*5ef0*/  HFMA2 R7, -RZ, RZ, 0, 0 ;  /* 0x00000000ff077431 */ /* 0x001fe400000001ff */
[----:B---3--:R-:W-:-:S04]  /*5f00*/  @!P3 FADD.FTZ R22, R22, 1 ;  /* 0x3f8000001616b421 */ /* 0x008fc80000010000 */
[----:B------:R-:W0:Y:S01]  /*5f10*/  @!P6 MUFU.RCP R93, R4 ;  /* 0x00000004005de308 */ /* 0x000e220000001000 */
[----:B--2---:R-:W-:Y:S01]  /*5f20*/  @!P1 FMUL.FTZ R118, R118, R95 ;  /* 0x0000005f76769220 */ /* 0x004fe20000410000 */
[----:B------:R-:W-:-:S06]  /*5f30*/  IMAD.WIDE.U32 R2, R98, UR18, R6 ;  /* 0x0000001262027c25 */ /* 0x000fcc000f8e0006 */
[----:B------:R-:W2:Y:S01]  /*5f40*/  @!P4 MUFU.RCP R5, R5 ;  /* 0x000000050005c308 */ /* 0x000ea20000001000 */
[----:B------:R-:W-:Y:S02]  /*5f50*/  IMAD R3, R99, UR18, R3 ;  /* 0x0000001263037c24 */ /* 0x000fe4000f8e0203 */
[----:B-1----:R-:W-:Y:S01]  /*5f60*/  @!P5 FMUL.FTZ R124, R124, R91 ;  /* 0x0000005b7c7cd220 */ /* 0x002fe20000410000 */
[----:B------:R-:W-:-:S04]  /*5f70*/  IMAD.WIDE.U32 R2, R39, UR6, R2 ;  /* 0x0000000627027c25 */ /* 0x000fc8000f8e0002 */
[----:B------:R-:W1:Y:S01]  /*5f80*/  @!P3 MUFU.RCP R97, R22 ;  /* 0x000000160061b308 */ /* 0x000e620000001000 */
[----:B------:R-:W-:Y:S02]  /*5f90*/  IMAD R0, R39, UR7, R3 ;  /* 0x0000000727007c24 */ /* 0x000fe4000f8e0203 */
[----:B0-----:R-:W-:Y:S01]  /*5fa0*/  @!P6 FMUL.FTZ R122, R122, R93 ;  /* 0x0000005d7a7ae220 */ /* 0x001fe20000410000 */
[----:B------:R-:W-:Y:S01]  /*5fb0*/  IADD3 R3, P5, PT, R56, R2, RZ ;  /* 0x0000000238037210 */ /* 0x000fe20007fbe0ff */
[----:B------:R-:W0:Y:S03]  /*5fc0*/  LDCU.64 UR6, c[0x0][0x560] ;  /* 0x0000ac00ff0677ac */ /* 0x000e260008000a00 */
[----:B------:R-:W-:Y:S01]  /*5fd0*/  IADD3.X R0, PT, PT, RZ, R0, RZ, P5, !PT ;  /* 0x00000000ff007210 */ /* 0x000fe20002ffe4ff */
[----:B------:R-:W3:Y:S01]  /*5fe0*/  @!P2 MUFU.RCP R23, R23 ;  /* 0x000000170017a308 */ /* 0x000ee20000001000 */
[----:B--2---:R-:W-:Y:S01]  /*5ff0*/  @!P4 FMUL.FTZ R120, R120, R5 ;  /* 0x000000057878c220 */ /* 0x004fe20000410000 */
[----:B------:R-:W-:-:S04]  /*6000*/  LEA R2, P5, R3, UR8, 0x2 ;  /* 0x0000000803027c11 */ /* 0x000fc8000f8a10ff */
[----:B------:R-:W-:Y:S02]  /*6010*/  LEA.HI.X R3, R3, UR9, R0, 0x2, P5 ;  /* 0x0000000903037c11 */ /* 0x000fe4000a8f1400 */
[----:B----4-:R-:W-:Y:S01]  /*6020*/  ISETP.GE.AND P6, PT, R56, R89, PT ;  /* 0x000000593800720c */ /* 0x010fe20003fc6270 */
[----:B-1----:R-:W-:Y:S01]  /*6030*/  @!P3 FMUL.FTZ R116, R116, R97 ;  /* 0x000000617474b220 */ /* 0x002fe20000410000 */
[-C--:B------:R-:W-:Y:S02]  /*6040*/  ISETP.GE.AND P4, PT, R68, R89.reuse, PT ;  /* 0x000000594400720c */ /* 0x080fe40003f86270 */
[-C--:B------:R-:W-:Y:S02]  /*6050*/  ISETP.GE.AND P1, PT, R69, R89.reuse, PT ;  /* 0x000000594500720c */ /* 0x080fe40003f26270 */
[----:B------:R-:W-:Y:S01]  /*6060*/  ISETP.GE.AND P3, PT, R71, R89, PT ;  /* 0x000000594700720c */ /* 0x000fe20003f66270 */
[----:B---3--:R-:W-:Y:S01]  /*6070*/  @!P2 FMUL.FTZ R114, R114, R23 ;  /* 0x000000177272a220 */ /* 0x008fe20000410000 */
[----:B------:R-:W-:-:S02]  /*6080*/  ISETP.GE.AND P2, PT, R70, R89, PT ;  /* 0x000000594600720c */ /* 0x000fc40003f46270 */
[----:B------:R-:W-:-:S03]  /*6090*/  ISETP.GE.AND P5, PT, R73, R89, PT ;  /* 0x000000594900720c */ /* 0x000fc60003fa6270 */
[----:B------:R-:W-:Y:S01]  /*60a0*/  @!P6 STG.E desc[UR16][R2.64], R25 ;  /* 0x000000190200e986 */ /* 0x000fe2000c101910 */
[----:B------:R-:W-:-:S03]  /*60b0*/  ISETP.GE.AND P6, PT, R74, R89, PT ;  /* 0x000000594a00720c */ /* 0x000fc60003fc6270 */
[----:B------:R-:W-:Y:S01]  /*60c0*/  @!P4 STG.E desc[UR16][R2.64+0x80], R27 ;  /* 0x0000801b0200c986 */ /* 0x000fe2000c101910 */
[----:B------:R-:W-:-:S03]  /*60d0*/  ISETP.GE.AND P4, PT, R72, R89, PT ;  /* 0x000000594800720c */ /* 0x000fc60003f86270 */
[----:B------:R-:W-:Y:S04]  /*60e0*/  @!P1 STG.E desc[UR16][R2.64+0x100], R29 ;  /* 0x0001001d02009986 */ /* 0x000fe8000c101910 */
[----:B------:R-:W-:Y:S04]  /*60f0*/  @!P2 STG.E desc[UR16][R2.64+0x180], R31 ;  /* 0x0001801f0200a986 */ /* 0x000fe8000c101910 */
[----:B------:R1:W-:Y:S04]  /*6100*/  @!P3 STG.E desc[UR16][R2.64+0x200], R33 ;  /* 0x000200210200b986 */ /* 0x0003e8000c101910 */
[----:B------:R-:W-:Y:S04]  /*6110*/  @!P4 STG.E desc[UR16][R2.64+0x280], R35 ;  /* 0x000280230200c986 */ /* 0x000fe8000c101910 */
[----:B------:R-:W-:Y:S04]  /*6120*/  @!P5 STG.E desc[UR16][R2.64+0x300], R37 ;  /* 0x000300250200d986 */ /* 0x000fe8000c101910 */
[----:B------:R2:W-:Y:S01]  /*6130*/  @!P6 STG.E desc[UR16][R2.64+0x380], R81 ;  /* 0x000380510200e986 */ /* 0x0005e2000c101910 */
[----:B-1----:R-:W2:Y:S08]  /*6140*/  LDC.64 R32, c[0x0][0x518] ;  /* 0x00014600ff207b82 */ /* 0x002eb00000000a00 */
[----:B------:R-:W-:Y:S01]  /*6150*/  BAR.SYNC.DEFER_BLOCKING 0x0 ;  /* 0x0000000000007b1d */ /* 0x000fe20000010000 */
[----:B--2---:R-:W-:-:S05]  /*6160*/  IMAD.WIDE.U32 R2, R32, UR18, R6 ;  /* 0x0000001220027c25 */ /* 0x004fca000f8e0006 */
[----:B------:R1:W-:Y:S01]  /*6170*/  STS [R87], R113 ;  /* 0x0000007157007388 */ /* 0x0003e20000000800 */
[----:B------:R-:W-:-:S03]  /*6180*/  IMAD R3, R33, UR18, R3 ;  /* 0x0000001221037c24 */ /* 0x000fc6000f8e0203 */
        /* <DEDUP_REMOVED lines=61> */
.L_x_8620:
        /* <DEDUP_REMOVED lines=34> */
.L_x_8663:
[----:B------:R-:W-:Y:S05]  /*6780*/  BSYNC.RECONVERGENT B0 ;  /* 0x0000000000007941 */ /* 0x000fea0003800200 */
.L_x_8662:
        /* <DEDUP_REMOVED lines=26> */
.L_x_8665:
[----:B------:R-:W-:Y:S05]  /*6930*/  BSYNC.RECONVERGENT B0 ;  /* 0x0000000000007941 */ /* 0x000fea0003800200 */
.L_x_8664:
        /* <DEDUP_REMOVED lines=10> */
.L_x_8667:
        /* <DEDUP_REMOVED lines=24> */
.L_x_8666:
[----:B------:R-:W-:Y:S05]  /*6b60*/  EXIT ;  /* 0x000000000000794d */ /* 0x000fea0003800000 */
.L_x_8668:
        /* <DEDUP_REMOVED lines=9> */
.L_x_10512:


//--------------------- .text._Z25selective_scan_bwd_kernelI32Selective_Scan_bwd_kernel_traitsILi32ELi8ELb0ELb1ELb0ELb0ELb0EffEEv12SSMParamsBwd --------------------------
	.section	.text._Z25selective_scan_bwd_kernelI32Selective_Scan_bwd_kernel_traitsILi32ELi8ELb0ELb1ELb0ELb0ELb0EffEEv12SSMParamsBwd,"ax",@progbits
	.align	128
        .global         _Z25selective_scan_bwd_kernelI32Selective_Scan_bwd_kernel_traitsILi32ELi8ELb0ELb1ELb0ELb0ELb0EffEEv12SSMParamsBwd
        .type           _Z25selective_scan_bwd_kernelI32Selective_Scan_bwd_kernel_traitsILi32ELi8ELb0ELb1ELb0ELb0ELb0EffEEv12SSMParamsBwd,@function
        .size           _Z25selective_scan_bwd_kernelI32Selective_Scan_bwd_kernel_traitsILi32ELi8ELb0ELb1ELb0ELb0ELb0EffEEv12SSMParamsBwd,(.L_x_10513 - _Z25selective_scan_bwd_kernelI32Selective_Scan_bwd_kernel_traitsILi32ELi8ELb0ELb1ELb0ELb0ELb0EffEEv12SSMParamsBwd)
        .other          _Z25selective_scan_bwd_kernelI32Selective_Scan_bwd_kernel_traitsILi32ELi8ELb0ELb1ELb0ELb0ELb0EffEEv12SSMParamsBwd,@"STO_CUDA_ENTRY STV_DEFAULT"
_Z25selective_scan_bwd_kernelI32Selective_Scan_bwd_kernel_traitsILi32ELi8ELb0ELb1ELb0ELb0ELb0EffEEv12SSMParamsBwd:
.text._Z25selective_scan_bwd_kernelI32Selective_Scan_bwd_kernel_traitsILi32ELi8ELb0ELb1ELb0ELb0ELb0EffEEv12SSMParamsBwd:
        /* <DEDUP_REMOVED lines=28> */
[----:B------:R0:W3:Y:S03]  /*01c0*/  F2I.FTZ.U32.TRUNC.NTZ R7, R6 ;  /* 0x0000000600077305 */ /* 0x0000e6000021f000 */
[----:B------:R4:W5:Y:S01]  /*01d0*/  @P1 LDG.E R36, desc[UR16][R4.64] ;  /* 0x0000001004241981 */ /* 0x000962000c1e1900 */
[----:B------:R-:W1:Y:S01]  /*01e0*/  LDC.64 R44, c[0x0][0x468] ;  /* 0x00011a00ff2c7b82 */ /* 0x000e620000000a00 */
[----:B0-----:R-:W-:-:S07]  /*01f0*/  MOV R6, RZ ;  /* 0x000000ff00067202 */ /* 0x001fce0000000f00 */
[----:B------:R-:W0:Y:S01]  /*0200*/  LDC.64 R50, c[0x0][0x448] ;  /* 0x00011200ff327b82 */ /* 0x000e220000000a00 */
[----:B---3--:R-:W-:-:S05]  /*0210*/  IADD3 R10, PT, PT, RZ, -R7, RZ ;  /* 0x80000007ff0a7210 */ /* 0x008fca0007ffe0ff */
[----:B------:R-:W-:Y:S02]  /*0220*/  IMAD R3, R10, R9, RZ ;  /* 0x000000090a037224 */ /* 0x000fe400078e02ff */
[----:B----4-:R-:W3:Y:S01]  /*0230*/  LDC.64 R4, c[0x0][0x480] ;  /* 0x00012000ff047b82 */ /* 0x010ee20000000a00 */
[----:B------:R-:W-:Y:S01]  /*0240*/  IABS R2, R37 ;  /* 0x0000002500027213 */ /* 0x000fe20000000000 */
[----:B------:R-:W-:-:S06]  /*0250*/  IMAD.HI.U32 R7, R7, R3, R6 ;  /* 0x0000000307077227 */ /* 0x000fcc00078e0006 */
[----:B------:R-:W-:-:S04]  /*0260*/  IMAD.HI.U32 R7, R7, R2, RZ ;  /* 0x0000000207077227 */ /* 0x000fc800078e00ff */
[----:B------:R-:W-:-:S04]  /*0270*/  IMAD.MOV R0, RZ, RZ, -R7 ;  /* 0x000000ffff007224 */ /* 0x000fc800078e0a07 */
[----:B------:R-:W-:-:S05]  /*0280*/  IMAD R0, R9, R0, R2 ;  /* 0x0000000009007224 */ /* 0x000fca00078e0202 */
[----:B------:R-:W-:Y:S02]  /*0290*/  ISETP.GT.U32.AND P2, PT, R9, R0, PT ;  /* 0x000000000900720c */ /* 0x000fe40003f44070 */
[----:B---3--:R-:W-:-:S04]  /*02a0*/  ISETP.NE.U32.AND P0, PT, R4, RZ, PT ;  /* 0x000000ff0400720c */ /* 0x008fc80003f05070 */
[----:B------:R-:W-:-:S07]  /*02b0*/  ISETP.NE.AND.EX P0, PT, R5, RZ, PT, P0 ;  /* 0x000000ff0500720c */ /* 0x000fce0003f05300 */
[----:B------:R-:W-:Y:S01]  /*02c0*/  @!P2 IADD3 R0, PT, PT, R0, -R9, RZ ;  /* 0x800000090000a210 */ /* 0x000fe20007ffe0ff */
[----:B------:R-:W-:-:S03]  /*02d0*/  UIMAD.WIDE.U32 UR6, UR18, UR12, URZ ;  /* 0x0000000c120672a5 */ /* 0x000fc6000f8e00ff */
[----:B------:R-:W-:Y:S02]  /*02e0*/  ISETP.GE.U32.AND P1, PT, R0, R9, PT ;  /* 0x000000090000720c */ /* 0x000fe40003f26070 */
[----:B------:R-:W3:Y:S01]  /*02f0*/  @P0 LDC R0, c[0x0][0x384] ;  /* 0x0000e100ff000b82 */ /* 0x000ee20000000800 */
[----:B------:R-:W-:Y:S01]  /*0300*/  UIMAD.WIDE.U32 UR4, UR18, UR8, URZ ;  /* 0x00000008120472a5 */ /* 0x000fe2000f8e00ff */
[----:B------:R-:W-:Y:S01]  /*0310*/  LOP3.LUT R4, R37, R8, RZ, 0x3c, !PT ;  /* 0x0000000825047212 */ /* 0x000fe200078e3cff */
[----:B------:R-:W-:Y:S02]  /*0320*/  @!P2 VIADD R7, R7, 0x1 ;  /* 0x000000010707a836 */ /* 0x000fe40000000000 */
[----:B------:R-:W-:Y:S01]  /*0330*/  UIMAD UR8, UR18, UR9, UR5 ;  /* 0x00000009120872a4 */ /* 0x000fe2000f8e0205 */
[----:B------:R-:W-:Y:S02]  /*0340*/  ISETP.GE.AND P3, PT, R4, RZ, PT ;  /* 0x000000ff0400720c */ /* 0x000fe40003f66270 */
[----:B------:R-:W4:Y:S01]  /*0350*/  @P0 LDC R19, c[0x0][0x38c] ;  /* 0x0000e300ff130b82 */ /* 0x000f220000000800 */
[----:B------:R-:W-:Y:S01]  /*0360*/  MOV R2, UR4 ;  /* 0x0000000400027c02 */ /* 0x000fe20008000f00 */
[----:B------:R-:W-:Y:S01]  /*0370*/  UIMAD UR4, UR18, UR13, UR7 ;  /* 0x0000000d120472a4 */ /* 0x000fe2000f8e0207 */
[----:B------:R-:W-:-:S02]  /*0380*/  MOV R4, UR6 ;  /* 0x0000000600047c02 */ /* 0x000fc40008000f00 */
[----:B------:R-:W-:Y:S01]  /*0390*/  MOV R5, UR7 ;  /* 0x0000000700057c02 */ /* 0x000fe20008000f00 */
[----:B------:R-:W2:Y:S01]  /*03a0*/  LDCU.64 UR6, c[0x0][0x498] ;  /* 0x00009300ff0677ac */ /* 0x000ea20008000a00 */
[----:B------:R-:W-:Y:S02]  /*03b0*/  @P1 IADD3 R7, PT, PT, R7, 0x1, RZ ;  /* 0x0000000107071810 */ /* 0x000fe40007ffe0ff */
[----:B------:R-:W-:Y:S01]  /*03c0*/  MOV R3, UR5 ;  /* 0x0000000500037c02 */ /* 0x000fe20008000f00 */
[----:B------:R-:W-:Y:S01]  /*03d0*/  IMAD.U32 R3, RZ, RZ, UR8 ;  /* 0x00000008ff037e24 */ /* 0x000fe2000f8e00ff */
[----:B------:R-:W1:Y:S01]  /*03e0*/  LDCU.64 UR8, c[0x0][0x3b0] ;  /* 0x00007600ff0877ac */ /* 0x000e620008000a00 */
[----:B------:R-:W-:Y:S02]  /*03f0*/  MOV R21, R7 ;  /* 0x0000000700157202 */ /* 0x000fe40000000f00 */
[----:B------:R-:W-:Y:S01]  /*0400*/  ISETP.NE.AND P2, PT, R8, RZ, PT ;  /* 0x000000ff0800720c */ /* 0x000fe20003f45270 */
[----:B------:R-:W0:Y:S01]  /*0410*/  @P0 LDC.64 R6, c[0x0][0x480] ;  /* 0x00012000ff060b82 */ /* 0x000e220000000a00 */
[----:B---3--:R-:W-:-:S02]  /*0420*/  @P0 IMAD R0, R0, UR18, R37 ;  /* 0x0000001200000c24 */ /* 0x008fc4000f8e0225 */
[----:B------:R-:W-:Y:S01]  /*0430*/  IMAD.WIDE.U32 R2, R37, UR10, R2 ;  /* 0x0000000a25027c25 */ /* 0x000fe2000f8e0002 */
[----:B------:R-:W-:-:S03]  /*0440*/  MOV R5, UR4 ;  /* 0x0000000400057c02 */ /* 0x000fc60008000f00 */
[----:B------:R-:W-:Y:S01]  /*0450*/  @P0 IMAD R0, R0, R17, RZ ;  /* 0x0000001100000224 */ /* 0x000fe200078e02ff */
[----:B------:R-:W-:Y:S01]  /*0460*/  @!P3 IADD3 R21, PT, PT, -R21, RZ, RZ ;  /* 0x000000ff1515b210 */ /* 0x000fe20007ffe1ff */
[----:B--2---:R-:W-:Y:S01]  /*0470*/  UIMAD.WIDE.U32 UR4, UR18, UR6, URZ ;  /* 0x00000006120472a5 */ /* 0x004fe2000f8e00ff */
[----:B------:R-:W-:Y:S01]  /*0480*/  IMAD R13, R37, UR11, R3 ;  /* 0x0000000b250d7c24 */ /* 0x000fe2000f8e0203 */
[C---:B------:R-:W-:Y:S01]  /*0490*/  LEA R9, R17.reuse, 0xffffff00, 0x8 ;  /* 0xffffff0011097811 */ /* 0x040fe200078e40ff */
[----:B----4-:R-:W-:Y:S01]  /*04a0*/  @P0 IMAD R3, R0, R19, RZ ;  /* 0x0000001300030224 */ /* 0x010fe200078e02ff */
[----:B------:R-:W-:Y:S01]  /*04b0*/  @!P2 LOP3.LUT R21, RZ, R8, RZ, 0x33, !PT ;  /* 0x00000008ff15a212 */ /* 0x000fe200078e33ff */
[----:B------:R-:W2:Y:S01]  /*04c0*/  LDC.64 R18, c[0x0][0x528] ;  /* 0x00014a00ff127b82 */ /* 0x000ea20000000a00 */
[----:B------:R-:W-:Y:S01]  /*04d0*/  ISETP.GE.AND P1, PT, R17, 0x1, PT ;  /* 0x000000011100780c */ /* 0x000fe20003f26270 */
[----:B------:R-:W-:Y:S01]  /*04e0*/  UIMAD UR5, UR18, UR7, UR5 ;  /* 0x00000007120572a4 */ /* 0x000fe2000f8e0205 */
[----:B------:R-:W-:Y:S01]  /*04f0*/  SHF.R.S32.HI R23, RZ, 0x1f, R21 ;  /* 0x0000001fff177819 */ /* 0x000fe20000011415 */
[----:B-1----:R-:W-:-:S04]  /*0500*/  UIMAD.WIDE.U32 UR6, UR18, UR8, URZ ;  /* 0x00000008120672a5 */ /* 0x002fc8000f8e00ff */
[----:B------:R-:W1:Y:S01]  /*0510*/  LDC.64 R16, c[0x0][0x4a8] ;  /* 0x00012a00ff107b82 */ /* 0x000e620000000a00 */
[----:B------:R-:W-:Y:S01]  /*0520*/  IMAD.WIDE.U32 R4, R37, UR14, R4 ;  /* 0x0000000e25047c25 */ /* 0x000fe2000f8e0004 */
[----:B------:R-:W-:Y:S01]  /*0530*/  UIMAD UR7, UR18, UR9, UR7 ;  /* 0x00000009120772a4 */ /* 0x000fe2000f8e0207 */
[----:B------:R-:W-:Y:S02]  /*0540*/  CS2R R30, SRZ ;  /* 0x00000000001e7805 */ /* 0x000fe4000001ff00 */
[----:B------:R-:W-:Y:S01]  /*0550*/  IMAD R0, R23, R14, RZ ;  /* 0x0000000e17007224 */ /* 0x000fe200078e02ff */
[----:B------:R-:W-:Y:S01]  /*0560*/  IADD3 R42, P2, PT, R9, R2, RZ ;  /* 0x00000002092a7210 */ /* 0x000fe20007f5e0ff */
[----:B0-----:R-:W-:Y:S01]  /*0570*/  @P0 IMAD.WIDE R30, R3, 0x8, R6 ;  /* 0x00000008031e0825 */ /* 0x001fe200078e0206 */
[----:B------:R-:W-:-:S03]  /*0580*/  IADD3 R46, P3, PT, R9, R4, RZ ;  /* 0x00000004092e7210 */ /* 0x000fc60007f7e0ff */
[C---:B------:R-:W-:Y:S02]  /*0590*/  IMAD R11, R37.reuse, UR15, R5 ;  /* 0x0000000f250b7c24 */ /* 0x040fe4000f8e0205 */
[----:B------:R-:W-:-:S04]  /*05a0*/  IMAD.WIDE.U32 R2, R37, R48, UR4 ;  /* 0x0000000425027e25 */ /* 0x000fc8000f8e0030 */
[----:B------:R-:W-:-:S04]  /*05b0*/  IMAD.WIDE.U32 R4, R21, R14, UR6 ;  /* 0x0000000615047e25 */ /* 0x000fc8000f8e000e */
[----:B------:R-:W-:Y:S01]  /*05c0*/  IMAD R7, R21, R15, R0 ;  /* 0x0000000f15077224 */ /* 0x000fe200078e0200 */
[----:B------:R-:W-:Y:S02]  /*05d0*/  SHF.R.S32.HI R0, RZ, 0x1f, R9 ;  /* 0x0000001fff007819 */ /* 0x000fe40000011409 */
[----:B------:R-:W-:Y:S01]  /*05e0*/  IADD3 R2, P4, PT, R9, R2, RZ ;  /* 0x0000000209027210 */ /* 0x000fe20007f9e0ff */
[----:B------:R-:W-:Y:S01]  /*05f0*/  IMAD R49, R37, R49, R3 ;  /* 0x0000003125317224 */ /* 0x000fe200078e0203 */
[----:B------:R-:W-:Y:S01]  /*0600*/  IADD3 R9, P5, PT, R9, R4, RZ ;  /* 0x0000000409097210 */ /* 0x000fe20007fbe0ff */
[----:B------:R-:W-:Y:S01]  /*0610*/  IMAD.X R4, R0, 0x1, R13, P2 ;  /* 0x0000000100047824 */ /* 0x000fe200010e060d */
[----:B------:R-:W-:Y:S02]  /*0620*/  LEA R40, P0, R42, R40, 0x2 ;  /* 0x000000282a287211 */ /* 0x000fe400078010ff */
[----:B------:R-:W-:Y:S01]  /*0630*/  IADD3 R7, PT, PT, R5, R7, RZ ;  /* 0x0000000705077210 */ /* 0x000fe20007ffe0ff */
[----:B-1----:R-:W-:Y:S01]  /*0640*/  IMAD.WIDE.U32 R28, R37, R16, RZ ;  /* 0x00000010251c7225 */ /* 0x002fe200078e00ff */
[----:B------:R-:W-:-:S02]  /*0650*/  IADD3.X R49, PT, PT, R0, R49, RZ, P4, !PT ;  /* 0x0000003100317210 */ /* 0x000fc400027fe4ff */
[----:B------:R-:W-:Y:S02]  /*0660*/  IADD3.X R3, PT, PT, R0, R11, RZ, P3, !PT ;  /* 0x0000000b00037210 */ /* 0x000fe40001ffe4ff */
[----:B------:R-:W-:Y:S02]  /*0670*/  LEA.HI.X R42, R42, R41, R4, 0x2, P0 ;  /* 0x000000292a2a7211 */ /* 0x000fe400000f1404 */
[----:B------:R-:W-:Y:S02]  /*0680*/  IADD3.X R0, PT, PT, R0, R7, RZ, P5, !PT ;  /* 0x0000000700007210 */ /* 0x000fe40002ffe4ff */
[----:B------:R-:W-:Y:S02]  /*0690*/  LEA R44, P0, R46, R44, 0x2 ;  /* 0x0000002c2e2c7211 */ /* 0x000fe400078010ff */
[----:B--2---:R-:W-:Y:S02]  /*06a0*/  LEA R48, P2, R2, R18, 0x2 ;  /* 0x0000001202307211 */ /* 0x004fe400078410ff */
        /* <DEDUP_REMOVED lines=10> */
[----:B------:R-:W-:Y:S01]  /*0750*/  IMAD.MOV.U32 R27, RZ, RZ, RZ ;  /* 0x000000ffff1b7224 */ /* 0x000fe200078e00ff */
[----:B------:R-:W-:Y:S01]  /*0760*/  MOV R38, RZ ;  /* 0x000000ff00267202 */ /* 0x000fe20000000f00 */
[----:B------:R-:W3:Y:S01]  /*0770*/  LDCU.64 UR10, c[0x0][0x4c0] ;  /* 0x00009800ff0a77ac */ /* 0x000ee20008000a00 */
[----:B------:R-:W-:-:S03]  /*0780*/  MOV R43, RZ ;  /* 0x000000ff002b7202 */ /* 0x000fc60000000f00 */
[----:B------:R-:W4:Y:S01]  /*0790*/  S2UR UR5, SR_CgaCtaId ;  /* 0x00000000000579c3 */ /* 0x000f220000008800 */
[----:B------:R-:W0:Y:S01]  /*07a0*/  LDCU.64 UR8, c[0x0][0x3d8] ;  /* 0x00007b00ff0877ac */ /* 0x000e220008000a00 */
[----:B------:R-:W-:Y:S01]  /*07b0*/  UMOV UR4, 0x400 ;  /* 0x0000040000047882 */ /* 0x000fe20000000000 */
[----:B--2---:R-:W-:Y:S01]  /*07c0*/  IMAD.WIDE.U32 R24, R37, UR6, RZ ;  /* 0x0000000625187c25 */ /* 0x004fe2000f8e00ff */
[----:B------:R-:W2:Y:S03]  /*07d0*/  LDCU UR6, c[0x0][0x394] ;  /* 0x00007280ff0677ac */ /* 0x000ea60008000800 */
[----:B---3--:R-:W-:Y:S02]  /*07e0*/  IMAD R0, R23, UR10, RZ ;  /* 0x0000000a17007c24 */ /* 0x008fe4000f8e02ff */
[----:B------:R-:W-:Y:S02]  /*07f0*/  IMAD R45, R37, UR7, R25 ;  /* 0x00000007252d7c24 */ /* 0x000fe4000f8e0219 */
[----:B------:R-:W-:-:S02]  /*0800*/  IMAD R65, R21, UR11, R0 ;  /* 0x0000000b15417c24 */ /* 0x000fc4000f8e0200 */
        /* <DEDUP_REMOVED lines=16> */
[----:B------:R-:W-:Y:S01]  /*0910*/  IMAD R47, R37, UR9, R23 ;  /* 0x00000009252f7c24 */ /* 0x000fe2000f8e0217 */
        /* <DEDUP_REMOVED lines=10> */
[----:B--2---:R-:W-:Y:S02]  /*09c0*/  MOV R52, UR6 ;  /* 0x0000000600347c02 */ /* 0x004fe40008000f00 */
[C---:B------:R-:W-:Y:S02]  /*09d0*/  LOP3.LUT R158, R26.reuse, 0x1f, RZ, 0xc0, !PT ;  /* 0x0000001f1a9e7812 */ /* 0x040fe400078ec0ff */
[----:B------:R-:W-:-:S02]  /*09e0*/  IADD3 R53, PT, PT, R26, 0x200, RZ ;  /* 0x000002001a357810 */ /* 0x000fc40007ffe0ff */
        /* <DEDUP_REMOVED lines=18> */
[----:B------:R-:W-:-:S07]  /*0b10*/  IADD3 R65, PT, PT, R21, R65, RZ ;  /* 0x0000004115417210 */ /* 0x000fce0007ffe0ff */
.L_x_8693:
[----:B0-----:R-:W0:Y:S01]  /*0b20*/  LDCU UR4, c[0x0][0x388] ;  /* 0x00007100ff0477ac */ /* 0x001e220008000800 */
[----:B------:R-:W-:Y:S01]  /*0b30*/  IADD3 R64, PT, PT, R52, -0x1, RZ ;  /* 0xffffffff34407810 */ /* 0x000fe20007ffe0ff */
[----:B------:R-:W-:Y:S01]  /*0b40*/  IMAD.SHL.U32 R7, R56, 0x4, RZ ;  /* 0x0000000438077824 */ /* 0x000fe200078e00ff */
[----:B------:R-:W-:Y:S02]  /*0b50*/  CS2R R8, SRZ ;  /* 0x0000000000087805 */ /* 0x000fe4000001ff00 */
[----:B------:R-:W-:Y:S02]  /*0b60*/  CS2R R10, SRZ ;  /* 0x00000000000a7805 */ /* 0x000fe4000001ff00 */
[----:B------:R-:W-:Y:S02]  /*0b70*/  SHF.L.U32 R18, R64, 0x8, RZ ;  /* 0x0000000840127819 */ /* 0x000fe400000006ff */
[----:B------:R-:W-:Y:S02]  /*0b80*/  CS2R R12, SRZ ;  /* 0x00000000000c7805 */ /* 0x000fe4000001ff00 */
[----:B------:R-:W-:-:S02]  /*0b90*/  IADD3 R2, P0, PT, R7, R40, RZ ;  /* 0x0000002807027210 */ /* 0x000fc40007f1e0ff */
[C---:B------:R-:W-:Y:S02]  /*0ba0*/  IADD3 R4, P2, PT, R7.reuse, R44, RZ ;  /* 0x0000002c07047210 */ /* 0x040fe40007f5e0ff */
[----:B------:R-:W-:Y:S02]  /*0bb0*/  IADD3.X R3, PT, PT, RZ, R42, RZ, P0, !PT ;  /* 0x0000002aff037210 */ /* 0x000fe400007fe4ff */
[----:B------:R-:W-:Y:S02]  /*0bc0*/  IADD3 R6, P3, PT, R7, R48, RZ ;  /* 0x0000003007067210 */ /* 0x000fe40007f7e0ff */
[----:B------:R-:W-:Y:S02]  /*0bd0*/  MOV R0, RZ ;  /* 0x000000ff00007202 */ /* 0x000fe40000000f00 */
[----:B------:R-:W-:Y:S01]  /*0be0*/  IADD3.X R5, PT, PT, RZ, R46, RZ, P2, !PT ;  /* 0x0000002eff057210 */ /* 0x000fe200017fe4ff */
[----:B------:R-:W-:Y:S01]  /*0bf0*/  IMAD.X R7, RZ, RZ, R49, P3 ;  /* 0x000000ffff077224 */ /* 0x000fe200018e0631 */
        /* <DEDUP_REMOVED lines=9> */
[----:B------:R-:W-:Y:S01]  /*0c90*/  CS2R R14, SRZ ;  /* 0x00000000000e7805 */ /* 0x000fe2000001ff00 */
[----:B--2---:R-:W2:Y:S01]  /*0ca0*/  @!P6 LDG.E R9, desc[UR16][R2.64] ;  /* 0x000000100209e981 */ /* 0x004ea2000c1e1900 */
[----:B------:R-:W-:-:S03]  /*0cb0*/  ISETP.GE.AND P6, PT, R66, R75, PT ;  /* 0x0000004b4200720c */ /* 0x000fc60003fc6270 */
[----:B---3--:R-:W3:Y:S01]  /*0cc0*/  @!P0 LDG.E R11, desc[UR16][R2.64+0x80] ;  /* 0x00008010020b8981 */ /* 0x008ee2000c1e1900 */
[----:B------:R-:W0:Y:S01]  /*0cd0*/  S2R R78, SR_LANEID ;  /* 0x00000000004e7919 */ /* 0x000e220000000000 */
[----:B-1----:R-:W1:Y:S01]  /*0ce0*/  S2UR UR5, SR_CgaCtaId ;  /* 0x00000000000579c3 */ /* 0x002e620000008800 */
        /* <DEDUP_REMOVED lines=31> */
[----:B------:R-:W-:Y:S02]  /*0ee0*/  LEA R80, R17, UR5, 0x2 ;  /* 0x0000000511507c11 */ /* 0x000fe4000f8e10ff */
[----:B------:R-:W-:Y:S02]  /*0ef0*/  LEA R81, R33, UR5, 0x2 ;  /* 0x0000000521517c11 */ /* 0x000fe4000f8e10ff */
[----:B------:R-:W-:Y:S02]  /*0f00*/  LEA R82, R35, UR5, 0x2 ;  /* 0x0000000523527c11 */ /* 0x000fe4000f8e10ff */
[----:B------:R-:W-:Y:S01]  /*0f10*/  LEA R83, R83, UR5, 0x2 ;  /* 0x0000000553537c11 */ /* 0x000fe2000f8e10ff */
[----:B--2---:R-:W-:Y:S04]  /*0f20*/  STS [R74], R9 ;  /* 0x000000094a007388 */ /* 0x004fe80000000800 */
[----:B---3--:R0:W-:Y:S04]  /*0f30*/  STS [R76+0x80], R11 ;  /* 0x0000800b4c007388 */ /* 0x0081e80000000800 */
[----:B----4-:R2:W-:Y:S01]  /*0f40*/  STS [R77+0x100], R0 ;  /* 0x000100004d007388 */ /* 0x0105e20000000800 */
[----:B0-----:R-:W-:-:S03]  /*0f50*/  HFMA2 R11, -RZ, RZ, 0, 0 ;  /* 0x00000000ff0b7431 */ /* 0x001fc600000001ff */
[----:B------:R0:W-:Y:S04]  /*0f60*/  STS [R79+0x180], R8 ;  /* 0x000180084f007388 */ /* 0x0001e80000000800 */
[----:B------:R3:W-:Y:S01]  /*0f70*/  STS [R80+0x200], R13 ;  /* 0x0002000d50007388 */ /* 0x0007e20000000800 */
[----:B--2---:R-:W-:-:S03]  /*0f80*/  SHF.L.U32 R0, R78, 0x3, RZ ;  /* 0x000000034e007819 */ /* 0x004fc600000006ff */
[----:B------:R2:W-:Y:S01]  /*0f90*/  STS [R81+0x280], R10 ;  /* 0x0002800a51007388 */ /* 0x0005e20000000800 */
[----:B------:R-:W-:Y:S02]  /*0fa0*/  LEA.HI.SX32 R84, R0, R0, 0x1b ;  /* 0x0000000000547211 */ /* 0x000fe400078fdaff */
[----:B0-----:R-:W-:Y:S01]  /*0fb0*/  CS2R R8, SRZ ;  /* 0x0000000000087805 */ /* 0x001fe2000001ff00 */
[----:B------:R-:W-:Y:S01]  /*0fc0*/  STS [R82+0x300], R15 ;  /* 0x0003000f52007388 */ /* 0x000fe20000000800 */
[----:B------:R-:W-:Y:S01]  /*0fd0*/  IMAD.MOV.U32 R0, RZ, RZ, RZ ;  /* 0x000000ffff007224 */ /* 0x000fe200078e00ff */
[----:B------:R-:W-:Y:S02]  /*0fe0*/  LEA R84, R84, UR5, 0x2 ;  /* 0x0000000554547c11 */ /* 0x000fe4000f8e10ff */
[----:B------:R-:W-:Y:S01]  /*0ff0*/  STS [R83+0x380], R12 ;  /* 0x0003800c53007388 */ /* 0x000fe20000000800 */
[----:B------:R-:W-:-:S03]  /*1000*/  NOP ;  /* 0x0000000000007918 */ /* 0x000fc60000000000 */
[----:B------:R-:W-:Y:S01]  /*1010*/  LDS R86, [R84] ;  /* 0x0000000054567984 */ /* 0x000fe20000000800 */
[----:B---3--:R-:W-:-:S03]  /*1020*/  MOV R13, RZ ;  /* 0x000000ff000d7202 */ /* 0x008fc60000000f00 */
        /* <DEDUP_REMOVED lines=8> */
[----:B------:R-:W3:Y:S01]  /*10b0*/  @!P0 LDG.E R3, desc[UR16][R4.64] ;  /* 0x0000001004038981 */ /* 0x000ee2000c1e1900 */
[----:B------:R-:W-:-:S03]  /*10c0*/  ISETP.NE.AND P0, PT, R16, RZ, PT ;  /* 0x000000ff1000720c */ /* 0x000fc60003f05270 */
[----:B------:R-:W4:Y:S04]  /*10d0*/  @!P1 LDG.E R2, desc[UR16][R4.64+0x100] ;  /* 0x0001001004029981 */ /* 0x000f28000c1e1900 */
[----:B------:R-:W4:Y:S04]  /*10e0*/  @!P2 LDG.E R14, desc[UR16][R4.64+0x180] ;  /* 0x00018010040ea981 */ /* 0x000f28000c1e1900 */
[----:B------:R-:W4:Y:S04]  /*10f0*/  @!P3 LDG.E R11, desc[UR16][R4.64+0x200] ;  /* 0x00020010040bb981 */ /* 0x000f28000c1e1900 */
[----:B------:R-:W4:Y:S01]  /*1100*/  @!P0 LDG.E R9, desc[UR16][R4.64+0x80] ;  /* 0x0000801004098981 */ /* 0x000f22000c1e1900 */
[----:B--2---:R-:W-:-:S03]  /*1110*/  P2R R10, PR, RZ, 0x1 ;  /* 0x00000001ff0a7803 */ /* 0x004fc60000000000 */
[----:B------:R-:W2:Y:S04]  /*1120*/  @!P4 LDG.E R0, desc[UR16][R4.64+0x280] ;  /* 0x000280100400c981 */ /* 0x000ea8000c1e1900 */
[----:B------:R-:W2:Y:S04]  /*1130*/  @!P5 LDG.E R13, desc[UR16][R4.64+0x300] ;  /* 0x00030010040dd981 */ /* 0x000ea8000c1e1900 */
[----:B------:R0:W2:Y:S01]  /*1140*/  @!P6 LDG.E R8, desc[UR16][R4.64+0x380] ;  /* 0x000380100408e981 */ /* 0x0000a2000c1e1900 */
[----:B------:R-:W-:Y:S01]  /*1150*/  ISETP.GE.AND P0, PT, R56, R75, PT ;  /* 0x0000004b3800720c */ /* 0x000fe20003f06270 */
[----:B------:R-:W-:Y:S01]  /*1160*/  HFMA2 R35, -RZ, RZ, 0, 0 ;  /* 0x00000000ff237431 */ /* 0x000fe200000001ff */
[----:B------:R-:W-:-:S02]  /*1170*/  MOV R93, RZ ;  /* 0x000000ff005d7202 */ /* 0x000fc40000000f00 */
[----:B------:R-:W-:Y:S02]  /*1180*/  MOV R95, RZ ;  /* 0x000000ff005f7202 */ /* 0x000fe40000000f00 */
[----:B------:R-:W-:Y:S01]  /*1190*/  MOV R97, RZ ;  /* 0x000000ff00617202 */ /* 0x000fe20000000f00 */
[----:B0-----:R-:W-:Y:S01]  /*11a0*/  IMAD.MOV.U32 R4, RZ, RZ, RZ ;  /* 0x000000ffff047224 */ /* 0x001fe200078e00ff */
[----:B---3--:R-:W-:Y:S04]  /*11b0*/  STS [R74], R3 ;  /* 0x000000034a007388 */ /* 0x008fe80000000800 */
[----:B----4-:R-:W-:Y:S04]  /*11c0*/  STS [R76+0x80], R9 ;  /* 0x000080094c007388 */ /* 0x010fe80000000800 */
[----:B------:R0:W-:Y:S04]  /*11d0*/  STS [R77+0x100], R2 ;  /* 0x000100024d007388 */ /* 0x0001e80000000800 */
[----:B------:R-:W-:Y:S04]  /*11e0*/  STS [R79+0x180], R14 ;  /* 0x0001800e4f007388 */ /* 0x000fe80000000800 */
[----:B------:R-:W-:Y:S04]  /*11f0*/  STS [R80+0x200], R11 ;  /* 0x0002000b50007388 */ /* 0x000fe80000000800 */
[----:B--2---:R-:W-:Y:S04]  /*1200*/  STS [R81+0x280], R0 ;  /* 0x0002800051007388 */ /* 0x004fe80000000800 */
        /* <DEDUP_REMOVED lines=13> */
[----:B--2---:R-:W-:-:S03]  /*12e0*/  HFMA2 R8, -RZ, RZ, 0, 0 ;  /* 0x00000000ff087431 */ /* 0x004fc600000001ff */
        /* <DEDUP_REMOVED lines=10> */
[----:B-1----:R-:W-:Y:S01]  /*1390*/  UISETP.GE.AND UP0, UPT, UR4, 0x1, UPT ;  /* 0x000000010400788c */ /* 0x002fe2000bf06270 */
[----:B------:R-:W-:-:S02]  /*13a0*/  HFMA2 R101, -RZ, RZ, 0, 0 ;  /* 0x00000000ff657431 */ /* 0x000fc400000001ff */
[----:B------:R-:W-:Y:S01]  /*13b0*/  HFMA2 R107, -RZ, RZ, 0, 0 ;  /* 0x00000000ff6b7431 */ /* 0x000fe200000001ff */
[----:B------:R-:W-:Y:S01]  /*13c0*/  MOV R99, RZ ;  /* 0x000000ff00637202 */ /* 0x000fe20000000f00 */
[----:B------:R-:W-:Y:S01]  /*13d0*/  IMAD.MOV.U32 R103, RZ, RZ, RZ ;  /* 0x000000ffff677224 */ /* 0x000fe200078e00ff */
        /* <DEDUP_REMOVED lines=23> */
[----:B------:R-:W-:Y:S01]  /*1550*/  FFMA.FTZ R2, R90, R102, R7 ;  /* 0x000000665a027223 */ /* 0x000fe20000010007 */
[----:B------:R-:W-:-:S03]  /*1560*/  HFMA2 R97, -RZ, RZ, 0, 0 ;  /* 0x00000000ff617431 */ /* 0x000fc600000001ff */
[----:B------:R-:W-:Y:S01]  /*1570*/  FFMA.FTZ R43, R91, R104, R2 ;  /* 0x000000685b2b7223 */ /* 0x000fe20000010002 */
[----:B------:R-:W-:Y:S01]  /*1580*/  IMAD.MOV.U32 R93, RZ, RZ, RZ ;  /* 0x000000ffff5d7224 */ /* 0x000fe200078e00ff */
        /* <DEDUP_REMOVED lines=14> */
[--C-:B------:R-:W-:Y:S01]  /*1670*/  FADD.FTZ R116, R17, R36.reuse ;  /* 0x0000002411747221 */ /* 0x100fe20000010000 */
[--C-:B------:R-:W-:Y:S01]  /*1680*/  FADD.FTZ R118, R11, R36.reuse ;  /* 0x000000240b767221 */ /* 0x100fe20000010000 */
[--C-:B------:R-:W-:Y:S01]  /*1690*/  FADD.FTZ R122, R13, R36.reuse ;  /* 0x000000240d7a7221 */ /* 0x100fe20000010000 */
[----:B------:R-:W0:Y:S01]  /*16a0*/  LDC.64 R16, c[0x0][0x3a8] ;  /* 0x0000ea00ff107b82 */ /* 0x000e220000000a00 */
[----:B------:R-:W-:Y:S01]  /*16b0*/  ISETP.GE.AND P1, PT, R56, R75, PT ;  /* 0x0000004b3800720c */ /* 0x000fe20003f26270 */
[--C-:B------:R-:W-:Y:S01]  /*16c0*/  FADD.FTZ R108, R5, R36.reuse ;  /* 0x00000024056c7221 */ /* 0x100fe20000010000 */
[--C-:B------:R-:W-:Y:S01]  /*16d0*/  FADD.FTZ R110, R3, R36.reuse ;  /* 0x00000024036e7221 */ /* 0x100fe20000010000 */
[----:B------:R-:W-:Y:S01]  /*16e0*/  FADD.FTZ R120, R33, R36 ;  /* 0x0000002421787221 */ /* 0x000fe20000010000 */
[----:B------:R-:W-:Y:S01]  /*16f0*/  P2R R166, PR, RZ, 0x2 ;  /* 0x00000002ffa67803 */ /* 0x000fe20000000000 */
[----:B------:R-:W-:Y:S01]  /*1700*/  IMAD.IADD R168, R18, 0x1, R26 ;  /* 0x0000000112a87824 */ /* 0x000fe200078e021a */
[C---:B------:R-:W-:Y:S01]  /*1710*/  ISETP.NE.AND P0, PT, R52.reuse, 0x1, PT ;  /* 0x000000013400780c */ /* 0x040fe20003f05270 */
[----:B------:R-:W1:Y:S01]  /*1720*/  LDC.64 R14, c[0x0][0x440] ;  /* 0x00011000ff0e7b82 */ /* 0x000e620000000a00 */
[----:B------:R-:W-:Y:S01]  /*1730*/  SHF.L.U32 R127, R52, 0x8, RZ ;  /* 0x00000008347f7819 */ /* 0x000fe200000006ff */
[----:B------:R-:W-:Y:S01]  /*1740*/  FMUL.FTZ R128, R86, R108 ;  /* 0x0000006c56807220 */ /* 0x000fe20000410000 */
[C---:B------:R-:W-:Y:S01]  /*1750*/  IADD3 R4, P1, PT, R18.reuse, R20, RZ ;  /* 0x0000001412047210 */ /* 0x040fe20007f3e0ff */
[----:B------:R-:W-:Y:S01]  /*1760*/  FMUL.FTZ R129, R85, R110 ;  /* 0x0000006e55817220 */ /* 0x000fe20000410000 */
[----:B------:R-:W-:Y:S01]  /*1770*/  LOP3.LUT R167, R18, 0x100, RZ, 0xc0, !PT ;  /* 0x0000010012a77812 */ /* 0x000fe200078ec0ff */
[----:B------:R-:W-:Y:S01]  /*1780*/  FMUL.FTZ R130, R87, R112 ;  /* 0x0000007057827220 */ /* 0x000fe20000410000 */
[----:B------:R-:W-:Y:S01]  /*1790*/  IADD3 R126, PT, PT, R52, -0x2, RZ ;  /* 0xfffffffe347e7810 */ /* 0x000fe20007ffe0ff */
[----:B------:R-:W2:Y:S01]  /*17a0*/  LDC.64 R12, c[0x0][0x3c0] ;  /* 0x0000f000ff0c7b82 */ /* 0x000ea20000000a00 */
[----:B------:R-:W-:Y:S01]  /*17b0*/  MOV R93, RZ ;  /* 0x000000ff005d7202 */ /* 0x000fe20000000f00 */
[----:B------:R-:W-:Y:S01]  /*17c0*/  FMUL.FTZ R131, R88, R114 ;  /* 0x0000007258837220 */ /* 0x000fe20000410000 */
[----:B------:R-:W-:Y:S01]  /*17d0*/  ISETP.EQ.AND P0, PT, R26, RZ, P0 ;  /* 0x000000ff1a00720c */ /* 0x000fe20000702270 */
[----:B------:R-:W-:Y:S01]  /*17e0*/  FMUL.FTZ R132, R89, R116 ;  /* 0x0000007459847220 */ /* 0x000fe20000410000 */
[----:B------:R-:W-:Y:S01]  /*17f0*/  LOP3.LUT R127, R127, 0x100, RZ, 0xc0, !PT ;  /* 0x000001007f7f7812 */ /* 0x000fe200078ec0ff */
[----:B------:R-:W-:Y:S01]  /*1800*/  FMUL.FTZ R133, R90, R118 ;  /* 0x000000765a857220 */ /* 0x000fe20000410000 */
[----:B------:R-:W-:Y:S01]  /*1810*/  IADD3.X R5, PT, PT, RZ, R65, RZ, P1, !PT ;  /* 0x00000041ff057210 */ /* 0x000fe20000ffe4ff */
[----:B------:R-:W3:Y:S01]  /*1820*/  LDC.64 R10, c[0x0][0x450] ;  /* 0x00011400ff0a7b82 */ /* 0x000ee20000000a00 */
[----:B------:R-:W-:Y:S01]  /*1830*/  FMUL.FTZ R134, R91, R120 ;  /* 0x000000785b867220 */ /* 0x000fe20000410000 */
[----:B------:R-:W-:Y:S01]  /*1840*/  FMUL.FTZ R135, R92, R122 ;  /* 0x0000007a5c877220 */ /* 0x000fe20000410000 */
[----:B------:R-:W4:Y:S01]  /*1850*/  LDCU UR7, c[0x0][0x394] ;  /* 0x00007280ff0777ac */ /* 0x000f220008000800 */
[----:B------:R-:W0:Y:S04]  /*1860*/  LDCU UR11, c[0x0][0x38c] ;  /* 0x00007180ff0b77ac */ /* 0x000e280008000800 */
[----:B------:R-:W0:Y:S01]  /*1870*/  LDC.64 R8, c[0x0][0x3e0] ;  /* 0x0000f800ff087b82 */ /* 0x000e220000000a00 */
[----:B------:R-:W0:Y:S01]  /*1880*/  LDCU UR10, c[0x0][0x388] ;  /* 0x00007100ff0a77ac */ /* 0x000e220008000800 */
[----:B------:R-:W0:Y:S06]  /*1890*/  LDCU.64 UR8, c[0x0][0x538] ;  /* 0x0000a700ff0877ac */ /* 0x000e2c0008000a00 */
[----:B------:R-:W0:Y:S01]  /*18a0*/  LDC.64 R6, c[0x0][0x4d0] ;  /* 0x00013400ff067b82 */ /* 0x000e220000000a00 */
[----:B------:R-:W-:-:S05]  /*18b0*/  UMOV UR4, URZ ;  /* 0x000000ff00047c82 */ /* 0x000fca0008000000 */
.L_x_8692:
[----:B------:R-:W-:Y:S01]  /*18c0*/  HFMA2 R3, -RZ, RZ, 0, 0 ;  /* 0x00000000ff037431 */ /* 0x000fe200000001ff */
[----:B------:R-:W-:Y:S02]  /*18d0*/  MOV R2, R56 ;  /* 0x0000003800027202 */ /* 0x000fe40000000f00 */
[----:B------:R-:W-:Y:S02]  /*18e0*/  CS2R R138, SRZ ;  /* 0x00000000008a7805 */ /* 0x000fe4000001ff00 */
[-C--:B------:R-:W-:Y:S02]  /*18f0*/  ISETP.GE.AND P5, PT, R72, R75.reuse, PT ;  /* 0x0000004b4800720c */ /* 0x080fe40003fa6270 */
[----:B------:R-:W-:Y:S02]  /*1900*/  CS2R R136, SRZ ;  /* 0x0000000000887805 */ /* 0x000fe4000001ff00 */
[----:B------:R-:W-:Y:S02]  /*1910*/  ISETP.GE.AND P1, PT, R71, R75, PT ;  /* 0x0000004b4700720c */ /* 0x000fe40003f26270 */
[----:B------:R-:W-:-:S02]  /*1920*/  ISETP.NE.AND P6, PT, R166, RZ, PT ;  /* 0x000000ffa600720c */ /* 0x000fc40003fc5270 */
[-C--:B------:R-:W-:Y:S01]  /*1930*/  ISETP.GE.AND P3, PT, R69, R75.reuse, PT ;  /* 0x0000004b4500720c */ /* 0x080fe20003f66270 */
[----:B--2---:R-:W-:Y:S01]  /*1940*/  IMAD.WIDE.U32 R2, R12, UR4, R2 ;  /* 0x000000040c027c25 */ /* 0x004fe2000f8e0002 */
[----:B------:R-:W-:-:S03]  /*1950*/  ISETP.GE.AND P4, PT, R68, R75, PT ;  /* 0x0000004b4400720c */ /* 0x000fc60003f86270 */
[----:B------:R-:W-:Y:S01]  /*1960*/  IMAD R3, R13, UR4, R3 ;  /* 0x000000040d037c24 */ /* 0x000fe2000f8e0203 */
[----:B------:R-:W-:-:S04]  /*1970*/  LEA R34, P2, R2, R50, 0x2 ;  /* 0x0000003202227211 */ /* 0x000fc800078410ff */
[----:B------:R-:W-:Y:S02]  /*1980*/  LEA.HI.X R35, R2, R51, R3, 0x2, P2 ;  /* 0x0000003302237211 */ /* 0x000fe400010f1403 */
[----:B------:R-:W-:-:S03]  /*1990*/  ISETP.GE.AND P2, PT, R70, R75, PT ;  /* 0x0000004b4600720c */ /* 0x000fc60003f46270 */
[----:B------:R-:W2:Y:S01]  /*19a0*/  @!P5 LDG.E R139, desc[UR16][R34.64+0x80] ;  /* 0x00008010228bd981 */ /* 0x000ea2000c1e1900 */
[----:B------:R-:W-:-:S03]  /*19b0*/  ISETP.GE.AND P5, PT, R67, R75, PT ;  /* 0x0000004b4300720c */ /* 0x000fc60003fa6270 */
[----:B------:R-:W5:Y:S01]  /*19c0*/  @!P1 LDG.E R136, desc[UR16][R34.64+0x100] ;  /* 0x0001001022889981 */ /* 0x000f62000c1e1900 */
[----:B------:R-:W-:Y:S02]  /*19d0*/  ISETP.GE.AND P1, PT, R66, R75, PT ;  /* 0x0000004b4200720c */ /* 0x000fe40003f26270 */
[----:B------:R-:W-:Y:S02]  /*19e0*/  CS2R R140, SRZ ;  /* 0x00000000008c7805 */ /* 0x000fe4000001ff00 */
[----:B------:R-:W-:Y:S01]  /*19f0*/  CS2R R142, SRZ ;  /* 0x00000000008e7805 */ /* 0x000fe2000001ff00 */
[----:B------:R-:W4:Y:S04]  /*1a00*/  @!P6 LDG.E R137, desc[UR16][R34.64] ;  /* 0x000000102289e981 */ /* 0x000f28000c1e1900 */
[----:B------:R-:W5:Y:S04]  /*1a10*/  @!P2 LDG.E R138, desc[UR16][R34.64+0x180] ;  /* 0x00018010228aa981 */ /* 0x000f68000c1e1900 */
[----:B------:R-:W5:Y:S04]  /*1a20*/  @!P3 LDG.E R141, desc[UR16][R34.64+0x200] ;  /* 0x00020010228db981 */ /* 0x000f68000c1e1900 */
[----:B------:R-:W5:Y:S04]  /*1a30*/  @!P4 LDG.E R140, desc[UR16][R34.64+0x280] ;  /* 0x00028010228cc981 */ /* 0x000f68000c1e1900 */
[----:B------:R-:W5:Y:S04]  /*1a40*/  @!P5 LDG.E R143, desc[UR16][R34.64+0x300] ;  /* 0x00030010228fd981 */ /* 0x000f68000c1e1900 */
[----:B------:R-:W5:Y:S01]  /*1a50*/  @!P1 LDG.E R142, desc[UR16][R34.64+0x380] ;  /* 0x00038010228e9981 */ /* 0x000f62000c1e1900 */
[----:B------:R-:W-:Y:S01]  /*1a60*/  MOV R3, R45 ;  /* 0x0000002d00037202 */ /* 0x000fe20000000f00 */
[----:B------:R-:W-:-:S04]  /*1a70*/  IMAD.MOV.U32 R2, RZ, RZ, R24 ;  /* 0x000000ffff027224 */ /* 0x000fc800078e0018 */
[----:B0-----:R-:W-:-:S04]  /*1a80*/  IMAD.WIDE.U32 R2, R16, UR4, R2 ;  /* 0x0000000410027c25 */ /* 0x001fc8000f8e0002 */
[----:B------:R-:W-:Y:S01]  /*1a90*/  IMAD R3, R17, UR4, R3 ;  /* 0x0000000411037c24 */ /* 0x000fe2000f8e0203 */
[----:B-1----:R-:W-:-:S04]  /*1aa0*/  LEA R124, P1, R2, R14, 0x2 ;  /* 0x0000000e027c7211 */ /* 0x002fc800078210ff */
[----:B------:R-:W-:-:S05]  /*1ab0*/  LEA.HI.X R125, R2, R15, R3, 0x2, P1 ;  /* 0x0000000f027d7211 */ /* 0x000fca00008f1403 */
[----:B------:R0:W5:Y:S01]  /*1ac0*/  LDG.E R124, desc[UR16][R124.64] ;  /* 0x000000107c7c7981 */ /* 0x000162000c1e1900 */
[----:B------:R-:W-:Y:S02]  /*1ad0*/  MOV R2, R22 ;  /* 0x0000001600027202 */ /* 0x000fe40000000f00 */
[----:B------:R-:W-:-:S03]  /*1ae0*/  MOV R3, R47 ;  /* 0x0000002f00037202 */ /* 0x000fc60000000f00 */
[----:B------:R-:W-:-:S04]  /*1af0*/  IMAD.WIDE.U32 R2, R8, UR4, R2 ;  /* 0x0000000408027c25 */ /* 0x000fc8000f8e0002 */
[----:B------:R-:W-:Y:S01]  /*1b00*/  IMAD R3, R9, UR4, R3 ;  /* 0x0000000409037c24 */ /* 0x000fe2000f8e0203 */
[----:B---3--:R-:W-:-:S04]  /*1b10*/  LEA R32, P1, R2, R10, 0x2 ;  /* 0x0000000a02207211 */ /* 0x008fc800078210ff */
[----:B------:R-:W-:Y:S01]  /*1b20*/  LEA.HI.X R33, R2, R11, R3, 0x2, P1 ;  /* 0x0000000b02217211 */ /* 0x000fe200008f1403 */
[----:B----4-:R-:W-:Y:S04]  /*1b30*/  STS [R74], R137 ;  /* 0x000000894a007388 */ /* 0x010fe80000000800 */
[----:B--2---:R-:W-:Y:S04]  /*1b40*/  STS [R76+0x80], R139 ;  /* 0x0000808b4c007388 */ /* 0x004fe80000000800 */
[----:B-----5:R-:W-:Y:S04]  /*1b50*/  STS [R77+0x100], R136 ;  /* 0x000100884d007388 */ /* 0x020fe80000000800 */
[----:B------:R-:W-:Y:S04]  /*1b60*/  STS [R79+0x180], R138 ;  /* 0x0001808a4f007388 */ /* 0x000fe80000000800 */
[----:B------:R-:W-:Y:S04]  /*1b70*/  STS [R80+0x200], R141 ;  /* 0x0002008d50007388 */ /* 0x000fe80000000800 */
[----:B------:R-:W-:Y:S04]  /*1b80*/  STS [R81+0x280], R140 ;  /* 0x0002808c51007388 */ /* 0x000fe80000000800 */
[----:B------:R1:W-:Y:S04]  /*1b90*/  STS [R82+0x300], R143 ;  /* 0x0003008f52007388 */ /* 0x0003e80000000800 */
[----:B------:R-:W-:Y:S01]  /*1ba0*/  STS [R83+0x380], R142 ;  /* 0x0003808e53007388 */ /* 0x000fe20000000800 */
[----:B------:R-:W-:-:S03]  /*1bb0*/  NOP ;  /* 0x0000000000007918 */ /* 0x000fc60000000000 */
[----:B------:R-:W2:Y:S01]  /*1bc0*/  LDG.E R33, desc[UR16][R32.64] ;  /* 0x0000001020217981 */ /* 0x000ea2000c1e1900 */
[----:B------:R-:W3:Y:S01]  /*1bd0*/  S2UR UR6, SR_CgaCtaId ;  /* 0x00000000000679c3 */ /* 0x000ee20000008800 */
[----:B------:R-:W-:Y:S01]  /*1be0*/  UMOV UR5, 0x400 ;  /* 0x0000040000057882 */ /* 0x000fe20000000000 */
[----:B------:R-:W-:Y:S01]  /*1bf0*/  ISETP.NE.AND P2, PT, R26, RZ, PT ;  /* 0x000000ff1a00720c */ /* 0x000fe20003f45270 */
[----:B0-----:R-:W0:Y:S01]  /*1c00*/  LDS R125, [R84] ;  /* 0x00000000547d7984 */ /* 0x001e220000000800 */
[----:B------:R-:W-:Y:S01]  /*1c10*/  FMUL.FTZ R3, R124, 1.4426950216293334961 ;  /* 0x3fb8aa3b7c037820 */ /* 0x000fe20000410000 */
[----:B------:R-:W-:Y:S01]  /*1c20*/  IADD3 R2, PT, PT, R167, UR4, RZ ;  /* 0x00000004a7027c10 */ /* 0x000fe2000fffe0ff */
[----:B------:R-:W-:Y:S01]  /*1c30*/  BSSY.RECONVERGENT B0, `(.L_x_8671) ;  /* 0x0000037000007945 */ /* 0x000fe20003800200 */
[----:B------:R-:W4:Y:S01]  /*1c40*/  LDS R136, [R84+0x4] ;  /* 0x0000040054887984 */ /* 0x000f220000000800 */
[-C--:B------:R-:W-:Y:S01]  /*1c50*/  FMUL.FTZ R159, R108, R3.reuse ;  /* 0x000000036c9f7220 */ /* 0x080fe20000410000 */
[-C--:B------:R-:W-:Y:S01]  /*1c60*/  FMUL.FTZ R154, R110, R3.reuse ;  /* 0x000000036e9a7220 */ /* 0x080fe20000410000 */
[-C--:B------:R-:W-:Y:S01]  /*1c70*/  FMUL.FTZ R152, R112, R3.reuse ;  /* 0x0000000370987220 */ /* 0x080fe20000410000 */
[----:B------:R-:W5:Y:S01]  /*1c80*/  LDS R137, [R84+0x8] ;  /* 0x0000080054897984 */ /* 0x000f620000000800 */
[-C--:B------:R-:W-:Y:S01]  /*1c90*/  FMUL.FTZ R34, R114, R3.reuse ;  /* 0x0000000372227220 */ /* 0x080fe20000410000 */
[-C--:B------:R-:W-:Y:S01]  /*1ca0*/  FMUL.FTZ R144, R116, R3.reuse ;  /* 0x0000000374907220 */ /* 0x080fe20000410000 */
[----:B------:R-:W0:Y:S01]  /*1cb0*/  MUFU.EX2 R159, R159 ;  /* 0x0000009f009f7308 */ /* 0x000e220000000800 */
[----:B------:R-:W5:Y:S01]  /*1cc0*/  LDS R138, [R84+0xc] ;  /* 0x00000c00548a7984 */ /* 0x000f620000000800 */
[-C--:B-1----:R-:W-:Y:S01]  /*1cd0*/  FMUL.FTZ R143, R118, R3.reuse ;  /* 0x00000003768f7220 */ /* 0x082fe20000410000 */
[-C--:B------:R-:W-:Y:S01]  /*1ce0*/  FMUL.FTZ R145, R120, R3.reuse ;  /* 0x0000000378917220 */ /* 0x080fe20000410000 */
[----:B------:R-:W-:Y:S01]  /*1cf0*/  FMUL.FTZ R146, R122, R3 ;  /* 0x000000037a927220 */ /* 0x000fe20000410000 */
[----:B------:R-:W1:Y:S01]  /*1d00*/  LDS R139, [R84+0x10] ;  /* 0x00001000548b7984 */ /* 0x000e620000000800 */
[----:B------:R-:W-:-:S02]  /*1d10*/  ISETP.NE.AND P1, PT, R26, 0x1f, PT ;  /* 0x0000001f1a00780c */ /* 0x000fc40003f25270 */
[----:B------:R-:W-:Y:S01]  /*1d20*/  SEL R2, R2, R53, !P2 ;  /* 0x0000003502027207 */ /* 0x000fe20005000000 */
[----:B------:R-:W1:Y:S01]  /*1d30*/  LDS R140, [R84+0x14] ;  /* 0x00001400548c7984 */ /* 0x000e620000000800 */
[----:B---3--:R-:W-:Y:S01]  /*1d40*/  ULEA UR5, UR6, UR5, 0x18 ;  /* 0x0000000506057291 */ /* 0x008fe2000f8ec0ff */
[----:B------:R-:W3:Y:S02]  /*1d50*/  MUFU.EX2 R154, R154 ;  /* 0x0000009a009a7308 */ /* 0x000ee40000000800 */
[----:B------:R-:W3:Y:S03]  /*1d60*/  LDS R141, [R84+0x18] ;  /* 0x00001800548d7984 */ /* 0x000ee60000000800 */
[----:B------:R-:W-:Y:S01]  /*1d70*/  LEA R2, R2, UR5, 0x2 ;  /* 0x0000000502027c11 */ /* 0x000fe2000f8e10ff */
[----:B------:R-:W3:Y:S02]  /*1d80*/  LDS R142, [R84+0x1c] ;  /* 0x00001c00548e7984 */ /* 0x000ee40000000800 */
[----:B------:R-:W1:Y:S02]  /*1d90*/  MUFU.EX2 R152, R152 ;  /* 0x0000009800987308 */ /* 0x000e640000000800 */
[----:B0-----:R0:W-:Y:S06]  /*1da0*/  STS [R2+0xa88], R159 ;  /* 0x000a889f02007388 */ /* 0x0011ec0000000800 */
[----:B------:R-:W0:Y:S01]  /*1db0*/  MUFU.EX2 R34, R34 ;  /* 0x0000002200227308 */ /* 0x000e220000000800 */
[----:B------:R-:W-:Y:S01]  /*1dc0*/  FMUL.FTZ R156, R128, R125 ;  /* 0x0000007d809c7220 */ /* 0x000fe20000410000 */
[----:B----4-:R-:W-:-:S06]  /*1dd0*/  FMUL.FTZ R161, R129, R136 ;  /* 0x0000008881a17220 */ /* 0x010fcc0000410000 */
[----:B------:R-:W4:Y:S01]  /*1de0*/  MUFU.EX2 R144, R144 ;  /* 0x0000009000907308 */ /* 0x000f220000000800 */
[----:B-----5:R-:W-:Y:S01]  /*1df0*/  FMUL.FTZ R35, R130, R137 ;  /* 0x0000008982237220 */ /* 0x020fe20000410000 */
[----:B------:R-:W-:-:S06]  /*1e00*/  FMUL.FTZ R151, R131, R138 ;  /* 0x0000008a83977220 */ /* 0x000fcc0000410000 */
[----:B------:R-:W0:Y:S01]  /*1e10*/  MUFU.EX2 R143, R143 ;  /* 0x0000008f008f7308 */ /* 0x000e220000000800 */
[----:B-1----:R-:W-:Y:S01]  /*1e20*/  FMUL.FTZ R149, R132, R139 ;  /* 0x0000008b84957220 */ /* 0x002fe20000410000 */
[----:B------:R-:W-:-:S06]  /*1e30*/  FMUL.FTZ R150, R133, R140 ;  /* 0x0000008c85967220 */ /* 0x000fcc0000410000 */
[----:B------:R-:W1:Y:S01]  /*1e40*/  MUFU.EX2 R145, R145 ;  /* 0x0000009100917308 */ /* 0x000e620000000800 */
[----:B---3--:R-:W-:Y:S01]  /*1e50*/  FMUL.FTZ R148, R134, R141 ;  /* 0x0000008d86947220 */ /* 0x008fe20000410000 */
[----:B------:R-:W-:-:S06]  /*1e60*/  FMUL.FTZ R147, R135, R142 ;  /* 0x0000008e87937220 */ /* 0x000fcc0000410000 */
[----:B------:R-:W3:Y:S01]  /*1e70*/  MUFU.EX2 R146, R146 ;  /* 0x0000009200927308 */ /* 0x000ee20000000800 */
[----:B------:R-:W-:Y:S01]  /*1e80*/  BAR.SYNC.DEFER_BLOCKING 0x0 ;  /* 0x0000000000007b1d */ /* 0x000fe20000010000 */
[-C--:B--2---:R-:W-:Y:S01]  /*1e90*/  FMUL.FTZ R163, R0, R33.reuse ;  /* 0x0000002100a37220 */ /* 0x084fe20000410000 */
[-C--:B------:R-:W-:Y:S01]  /*1ea0*/  FMUL.FTZ R155, R94, R33.reuse ;  /* 0x000000215e9b7220 */ /* 0x080fe20000410000 */
[-C--:B------:R-:W-:Y:S01]  /*1eb0*/  FMUL.FTZ R165, R96, R33.reuse ;  /* 0x0000002160a57220 */ /* 0x080fe20000410000 */
[-C--:B------:R-:W-:Y:S01]  /*1ec0*/  FMUL.FTZ R175, R98, R33.reuse ;  /* 0x0000002162af7220 */ /* 0x080fe20000410000 */
[-C--:B------:R-:W-:Y:S01]  /*1ed0*/  FMUL.FTZ R176, R100, R33.reuse ;  /* 0x0000002164b07220 */ /* 0x080fe20000410000 */
[-C--:B------:R-:W-:Y:S01]  /*1ee0*/  FMUL.FTZ R178, R102, R33.reuse ;  /* 0x0000002166b27220 */ /* 0x080fe20000410000 */
[-C--:B------:R-:W-:Y:S01]  /*1ef0*/  FMUL.FTZ R177, R104, R33.reuse ;  /* 0x0000002168b17220 */ /* 0x080fe20000410000 */
[----:B------:R-:W-:Y:S01]  /*1f00*/  FMUL.FTZ R179, R106, R33 ;  /* 0x000000216ab37220 */ /* 0x000fe20000410000 */
[----:B01-34-:R-:W-:Y:S06]  /*1f10*/  @P1 BRA `(.L_x_8672) ;  /* 0x00000000001c1947 */ /* 0x01bfec0003800000 */
[----:B------:R-:W-:Y:S01]  /*1f20*/  ISETP.NE.AND P1, PT, R52, UR7, PT ;  /* 0x0000000734007c0c */ /* 0x000fe2000bf25270 */
[----:B------:R-:W-:-:S12]  /*1f30*/  IMAD.MOV.U32 R153, RZ, RZ, 0x3f800000 ;  /* 0x3f800000ff997424 */ /* 0x000fd800078e00ff */
[----:B------:R-:W-:Y:S05]  /*1f40*/  @!P1 BRA `(.L_x_8673) ;  /* 0x0000000000149947 */ /* 0x000fea0003800000 */
[----:B------:R-:W-:-:S04]  /*1f50*/  IADD3 R2, PT, PT, R127, UR4, RZ ;  /* 0x000000047f027c10 */ /* 0x000fc8000fffe0ff */
[----:B------:R-:W-:-:S05]  /*1f60*/  LEA R2, R2, UR5, 0x2 ;  /* 0x0000000502027c11 */ /* 0x000fca000f8e10ff */
[----:B------:R2:W3:Y:S01]  /*1f70*/  LDS R153, [R2+0xa88] ;  /* 0x000a880002997984 */ /* 0x0004e20000000800 */
[----:B------:R-:W-:Y:S05]  /*1f80*/  BRA `(.L_x_8673) ;  /* 0x0000000000047947 */ /* 0x000fea0003800000 */
.L_x_8672:
[----:B------:R0:W1:Y:S02]  /*1f90*/  LDS R153, [R160+0x128c] ;  /* 0x00128c00a0997984 */ /* 0x0000640000000800 */
.L_x_8673:
[----:B------:R-:W-:Y:S05]  /*1fa0*/  BSYNC.RECONVERGENT B0 ;  /* 0x0000000000007941 */ /* 0x000fea0003800200 */
.L_x_8671:
[----:B------:R-:W4:Y:S01]  /*1fb0*/  @P0 LDC R3, c[0x0][0x38c] ;  /* 0x0000e300ff030b82 */ /* 0x000f220000000800 */
[----:B------:R-:W-:Y:S02]  /*1fc0*/  HFMA2 R162, -RZ, RZ, 0, 0 ;  /* 0x00000000ffa27431 */ /* 0x000fe400000001ff */
[----:B----4-:R-:W-:-:S04]  /*1fd0*/  @P0 IMAD R3, R126, R3, UR4 ;  /* 0x000000047e030e24 */ /* 0x010fc8000f8e0203 */
[----:B--2---:R-:W-:-:S05]  /*1fe0*/  @P0 IMAD.WIDE R2, R3, 0x8, R30 ;  /* 0x0000000803020825 */ /* 0x004fca00078e021e */
[----:B------:R2:W4:Y:S01]  /*1ff0*/  @P0 LDG.E R162, desc[UR16][R2.64+0x4] ;  /* 0x0000041002a20981 */ /* 0x000522000c1e1900 */
[C---:B------:R-:W-:Y:S01]  /*2000*/  FFMA.FTZ R164, R146.reuse, R179, R177 ;  /* 0x000000b392a47223 */ /* 0x040fe200000100b1 */
[----:B-1-3--:R-:W-:Y:S01]  /*2010*/  FMUL.FTZ R32, R146, R153 ;  /* 0x0000009992207220 */ /* 0x00afe20000410000 */
[C---:B------:R-:W-:Y:S01]  /*2020*/  ISETP.NE.AND P1, PT, R158.reuse, 0x1f, PT ;  /* 0x0000001f9e00780c */ /* 0x040fe20003f25270 */
[----:B------:R-:W-:Y:S01]  /*2030*/  ULEA UR6, UR4, UR5, 0x3 ;  /* 0x0000000504067291 */ /* 0x000fe2000f8e18ff */
[C---:B------:R-:W-:Y:S01]  /*2040*/  FFMA.FTZ R164, R145.reuse, R164, R178 ;  /* 0x000000a491a47223 */ /* 0x040fe200000100b2 */
[----:B------:R-:W-:Y:S01]  /*2050*/  FMUL.FTZ R32, R145, R32 ;  /* 0x0000002091207220 */ /* 0x000fe20000410000 */
[----:B------:R-:W-:Y:S01]  /*2060*/  ISETP.GT.U32.AND P3, PT, R158, 0x1d, PT ;  /* 0x0000001d9e00780c */ /* 0x000fe20003f64070 */
[----:B------:R-:W-:Y:S01]  /*2070*/  BSSY.RECONVERGENT B0, `(.L_x_8674) ;  /* 0x00000b4000007945 */ /* 0x000fe20003800200 */
[C---:B------:R-:W-:Y:S01]  /*2080*/  FFMA.FTZ R157, R143.reuse, R164, R176 ;  /* 0x000000a48f9d7223 */ /* 0x040fe200000100b0 */
[----:B------:R-:W-:Y:S01]  /*2090*/  FMUL.FTZ R33, R143, R32 ;  /* 0x000000208f217220 */ /* 0x000fe20000410000 */
[-C--:B--2---:R-:W-:Y:S01]  /*20a0*/  FFMA.FTZ R2, R156, R154.reuse, R161 ;  /* 0x0000009a9c027223 */ /* 0x084fe200000100a1 */
[----:B------:R-:W-:Y:S01]  /*20b0*/  FMUL.FTZ R3, R159, R154 ;  /* 0x0000009a9f037220 */ /* 0x000fe20000410000 */
[C---:B------:R-:W-:Y:S01]  /*20c0*/  FFMA.FTZ R157, R144.reuse, R157, R175 ;  /* 0x0000009d909d7223 */ /* 0x040fe200000100af */
[----:B------:R-:W-:Y:S01]  /*20d0*/  FMUL.FTZ R33, R144, R33 ;  /* 0x0000002190217220 */ /* 0x000fe20000410000 */
[C---:B------:R-:W-:Y:S01]  /*20e0*/  FFMA.FTZ R2, R152.reuse, R2, R35 ;  /* 0x0000000298027223 */ /* 0x040fe20000010023 */
[----:B------:R-:W-:Y:S01]  /*20f0*/  FMUL.FTZ R3, R152, R3 ;  /* 0x0000000398037220 */ /* 0x000fe20000410000 */
[C---:B------:R-:W-:Y:S01]  /*2100*/  FFMA.FTZ R157, R34.reuse, R157, R165 ;  /* 0x0000009d229d7223 */ /* 0x040fe200000100a5 */
[C---:B------:R-:W-:Y:S01]  /*2110*/  FMUL.FTZ R33, R34.reuse, R33 ;  /* 0x0000002122217220 */ /* 0x040fe20000410000 */
[C---:B------:R-:W-:Y:S01]  /*2120*/  FFMA.FTZ R2, R34.reuse, R2, R151 ;  /* 0x0000000222027223 */ /* 0x040fe20000010097 */
[----:B------:R-:W-:Y:S01]  /*2130*/  FMUL.FTZ R3, R34, R3 ;  /* 0x0000000322037220 */ /* 0x000fe20000410000 */
[C---:B------:R-:W-:Y:S01]  /*2140*/  FFMA.FTZ R157, R152.reuse, R157, R155 ;  /* 0x0000009d989d7223 */ /* 0x040fe2000001009b */
[----:B------:R-:W-:Y:S01]  /*2150*/  FMUL.FTZ R33, R152, R33 ;  /* 0x0000002198217220 */ /* 0x000fe20000410000 */
[----:B------:R-:W-:Y:S01]  /*2160*/  FFMA.FTZ R2, R144, R2, R149 ;  /* 0x0000000290027223 */ /* 0x000fe20000010095 */
[----:B------:R-:W-:Y:S01]  /*2170*/  ISETP.GT.U32.AND P4, PT, R158, 0x17, PT ;  /* 0x000000179e00780c */ /* 0x000fe20003f84070 */
[C---:B------:R-:W-:Y:S01]  /*2180*/  FFMA.FTZ R157, R154.reuse, R157, R163 ;  /* 0x0000009d9a9d7223 */ /* 0x040fe200000100a3 */
[----:B------:R-:W-:Y:S01]  /*2190*/  FMUL.FTZ R170, R154, R33 ;  /* 0x000000219aaa7220 */ /* 0x000fe20000410000 */
[----:B------:R-:W-:-:S03]  /*21a0*/  FFMA.FTZ R2, R143, R2, R150 ;  /* 0x000000028f027223 */ /* 0x000fc60000010096 */
[----:B------:R-:W1:Y:S01]  /*21b0*/  SHFL.DOWN PT, R32, R157, 0x1, 0x1f ;  /* 0x08201f009d207f89 */ /* 0x000e6200000e0000 */
[----:B------:R-:W-:Y:S01]  /*21c0*/  FFMA.FTZ R2, R145, R2, R148 ;  /* 0x0000000291027223 */ /* 0x000fe20000010094 */
[----:B------:R-:W-:Y:S02]  /*21d0*/  MOV R171, R157 ;  /* 0x0000009d00ab7202 */ /* 0x000fe40000000f00 */
[----:B------:R-:W2:Y:S01]  /*21e0*/  SHFL.DOWN PT, R169, R170, 0x1, 0x1f ;  /* 0x08201f00aaa97f89 */ /* 0x000ea200000e0000 */
[----:B------:R-:W-:Y:S02]  /*21f0*/  FFMA.FTZ R33, R146, R2, R147 ;  /* 0x0000000292217223 */ /* 0x000fe40000010093 */
[----:B-1----:R-:W-:-:S03]  /*2200*/  @P1 FFMA.FTZ R171, R170, R32, R171 ;  /* 0x00000020aaab1223 */ /* 0x002fc600000100ab */
[----:B------:R-:W1:Y:S01]  /*2210*/  SHFL.UP PT, R32, R33, 0x1, RZ ;  /* 0x0420000021207989 */ /* 0x000e6200000e00ff */
[----:B--2---:R-:W-:-:S03]  /*2220*/  @P1 FMUL.FTZ R2, R169, R170 ;  /* 0x000000aaa9021220 */ /* 0x004fc60000410000 */
[----:B------:R-:W2:Y:S02]  /*2230*/  SHFL.DOWN PT, R164, R171, 0x2, 0x1f ;  /* 0x08401f00aba47f89 */ /* 0x000ea400000e0000 */
[----:B------:R-:W-:Y:S01]  /*2240*/  @P1 MOV R170, R2 ;  /* 0x0000000200aa1202 */ /* 0x000fe20000000f00 */
[----:B------:R-:W-:Y:S01]  /*2250*/  FMUL.FTZ R2, R144, R3 ;  /* 0x0000000390027220 */ /* 0x000fe20000410000 */
[----:B------:R-:W-:-:S03]  /*2260*/  ISETP.GE.AND P1, PT, R78, 0x1, PT ;  /* 0x000000014e00780c */ /* 0x000fc60003f26270 */
[----:B------:R-:W3:Y:S01]  /*2270*/  SHFL.DOWN PT, R157, R170, 0x2, 0x1f ;  /* 0x08401f00aa9d7f89 */ /* 0x000ee200000e0000 */
[----:B------:R-:W-:-:S04]  /*2280*/  FMUL.FTZ R2, R143, R2 ;  /* 0x000000028f027220 */ /* 0x000fc80000410000 */
[----:B------:R-:W-:-:S04]  /*2290*/  FMUL.FTZ R3, R145, R2 ;  /* 0x0000000291037220 */ /* 0x000fc80000410000 */
[----:B------:R-:W-:-:S04]  /*22a0*/  FMUL.FTZ R2, R146, R3 ;  /* 0x0000000392027220 */ /* 0x000fc80000410000 */
[----:B-1----:R-:W-:Y:S01]  /*22b0*/  FFMA.FTZ R32, R2, R32, R33 ;  /* 0x0000002002207223 */ /* 0x002fe20000010021 */
[----:B------:R-:W1:Y:S01]  /*22c0*/  SHFL.UP PT, R3, R2, 0x1, RZ ;  /* 0x0420000002037989 */ /* 0x000e6200000e00ff */
[----:B--2---:R-:W-:-:S03]  /*22d0*/  @!P3 FFMA.FTZ R171, R170, R164, R171 ;  /* 0x000000a4aaabb223 */ /* 0x004fc600000100ab */
[----:B------:R-:W-:Y:S02]  /*22e0*/  FSEL R33, R33, R32, !P1 ;  /* 0x0000002021217208 */ /* 0x000fe40004800000 */
[----:B------:R-:W2:Y:S01]  /*22f0*/  SHFL.DOWN PT, R164, R171, 0x4, 0x1f ;  /* 0x08801f00aba47f89 */ /* 0x000ea200000e0000 */
[----:B---3--:R-:W-:-:S03]  /*2300*/  @!P3 FMUL.FTZ R157, R170, R157 ;  /* 0x0000009daa9db220 */ /* 0x008fc60000410000 */
[----:B------:R-:W3:Y:S01]  /*2310*/  SHFL.UP PT, R32, R33, 0x2, RZ ;  /* 0x0440000021207989 */ /* 0x000ee200000e00ff */
[----:B------:R-:W-:Y:S01]  /*2320*/  @!P3 IMAD.MOV.U32 R170, RZ, RZ, R157 ;  /* 0x000000ffffaab224 */ /* 0x000fe200078e009d */
[----:B------:R-:W-:-:S04]  /*2330*/  ISETP.GT.U32.AND P3, PT, R158, 0x1b, PT ;  /* 0x0000001b9e00780c */ /* 0x000fc80003f64070 */
[----:B------:R-:W5:Y:S01]  /*2340*/  SHFL.DOWN PT, R169, R170, 0x4, 0x1f ;  /* 0x08801f00aaa97f89 */ /* 0x000f6200000e0000 */
[----:B-1----:R-:W-:Y:S01]  /*2350*/  @P1 FMUL.FTZ R2, R2, R3 ;  /* 0x0000000302021220 */ /* 0x002fe20000410000 */
[----:B------:R-:W-:-:S04]  /*2360*/  ISETP.GE.AND P1, PT, R78, 0x2, PT ;  /* 0x000000024e00780c */ /* 0x000fc80003f26270 */
[----:B------:R-:W1:Y:S03]  /*2370*/  SHFL.UP PT, R3, R2, 0x2, RZ ;  /* 0x0440000002037989 */ /* 0x000e6600000e00ff */
[----:B--2---:R-:W-:Y:S01]  /*2380*/  @!P3 FFMA.FTZ R171, R170, R164, R171 ;  /* 0x000000a4aaabb223 */ /* 0x004fe200000100ab */
[----:B---3--:R-:W-:-:S04]  /*2390*/  FFMA.FTZ R32, R2, R32, R33 ;  /* 0x0000002002207223 */ /* 0x008fc80000010021 */
[----:B------:R-:W2:Y:S01]  /*23a0*/  SHFL.DOWN PT, R172, R171, 0x8, 0x1f ;  /* 0x09001f00abac7f89 */ /* 0x000ea200000e0000 */
[----:B------:R-:W-:Y:S01]  /*23b0*/  FSEL R157, R33, R32, !P1 ;  /* 0x00000020219d7208 */ /* 0x000fe20004800000 */
[----:B-----5:R-:W-:-:S04]  /*23c0*/  @!P3 FMUL.FTZ R33, R170, R169 ;  /* 0x000000a9aa21b220 */ /* 0x020fc80000410000 */
[----:B------:R-:W3:Y:S01]  /*23d0*/  SHFL.UP PT, R32, R157, 0x4, RZ ;  /* 0x048000009d207989 */ /* 0x000ee200000e00ff */
[----:B------:R-:W-:Y:S02]  /*23e0*/  @!P3 MOV R170, R33 ;  /* 0x0000002100aab202 */ /* 0x000fe40000000f00 */
[----:B------:R-:W-:Y:S02]  /*23f0*/  ISETP.GE.AND P3, PT, R78, 0x4, PT ;  /* 0x000000044e00780c */ /* 0x000fe40003f66270 */
[----:B------:R-:W-:Y:S01]  /*2400*/  MOV R33, RZ ;  /* 0x000000ff00217202 */ /* 0x000fe20000000f00 */
[----:B-1----:R-:W-:Y:S01]  /*2410*/  @P1 FMUL.FTZ R2, R2, R3 ;  /* 0x0000000302021220 */ /* 0x002fe20000410000 */
[----:B------:R-:W1:Y:S01]  /*2420*/  SHFL.DOWN PT, R169, R170, 0x8, 0x1f ;  /* 0x09001f00aaa97f89 */ /* 0x000e6200000e0000 */
[----:B------:R-:W-:-:S03]  /*2430*/  ISETP.GE.AND P1, PT, R52, UR7, PT ;  /* 0x0000000734007c0c */ /* 0x000fc6000bf26270 */
[----:B------:R-:W5:Y:S01]  /*2440*/  SHFL.UP PT, R3, R2, 0x4, RZ ;  /* 0x0480000002037989 */ /* 0x000f6200000e00ff */
[----:B------:R-:W-:Y:S01]  /*2450*/  ISETP.NE.OR P1, PT, R26, RZ, P1 ;  /* 0x000000ff1a00720c */ /* 0x000fe20000f25670 */
[----:B--2---:R-:W-:-:S05]  /*2460*/  @!P4 FFMA.FTZ R171, R170, R172, R171 ;  /* 0x000000acaaabc223 */ /* 0x004fca00000100ab */
[----:B------:R-:W2:Y:S01]  /*2470*/  SHFL.DOWN PT, R172, R171, 0x10, 0x1f ;  /* 0x0a001f00abac7f89 */ /* 0x000ea200000e0000 */
[----:B---3--:R-:W-:Y:S01]  /*2480*/  FFMA.FTZ R164, R2, R32, R157 ;  /* 0x0000002002a47223 */ /* 0x008fe2000001009d */
[----:B------:R-:W-:-:S04]  /*2490*/  HFMA2 R32, -RZ, RZ, 1.875, 0 ;  /* 0x3f800000ff207431 */ /* 0x000fc800000001ff */
[----:B------:R-:W-:Y:S01]  /*24a0*/  FSEL R157, R157, R164, !P3 ;  /* 0x000000a49d9d7208 */ /* 0x000fe20005800000 */
[----:B-1----:R-:W-:-:S04]  /*24b0*/  @!P4 FMUL.FTZ R169, R170, R169 ;  /* 0x000000a9aaa9c220 */ /* 0x002fc80000410000 */
[----:B------:R-:W1:Y:S01]  /*24c0*/  SHFL.UP PT, R164, R157, 0x8, RZ ;  /* 0x050000009da47989 */ /* 0x000e6200000e00ff */
[----:B-----5:R-:W-:-:S03]  /*24d0*/  @P3 FMUL.FTZ R2, R2, R3 ;  /* 0x0000000302023220 */ /* 0x020fc60000410000 */
[----:B------:R-:W-:Y:S01]  /*24e0*/  @!P1 LDS.64 R32, [UR6+0x1308] ;  /* 0x00130806ff209984 */ /* 0x000fe20008000a00 */
[----:B------:R-:W-:Y:S02]  /*24f0*/  @!P4 MOV R170, R169 ;  /* 0x000000a900aac202 */ /* 0x000fe40000000f00 */
[----:B------:R-:W-:Y:S01]  /*2500*/  ISETP.GE.AND P1, PT, R78, 0x8, PT ;  /* 0x000000084e00780c */ /* 0x000fe20003f26270 */
[----:B------:R-:W3:Y:S01]  /*2510*/  SHFL.UP PT, R3, R2, 0x8, RZ ;  /* 0x0500000002037989 */ /* 0x000ee200000e00ff */
[----:B------:R-:W-:-:S03]  /*2520*/  ISETP.GT.U32.AND P3, PT, R158, 0xf, PT ;  /* 0x0000000f9e00780c */ /* 0x000fc60003f64070 */
[----:B------:R-:W5:Y:S10]  /*2530*/  SHFL.DOWN PT, R173, R170, 0x10, 0x1f ;  /* 0x0a001f00aaad7f89 */ /* 0x000f7400000e0000 */
[----:B--2---:R-:W-:Y:S01]  /*2540*/  @!P3 FFMA.FTZ R171, R170, R172, R171 ;  /* 0x000000acaaabb223 */ /* 0x004fe200000100ab */
[----:B-1----:R-:W-:-:S05]  /*2550*/  FFMA.FTZ R164, R2, R164, R157 ;  /* 0x000000a402a47223 */ /* 0x002fca000001009d */
[----:B------:R-:W-:Y:S01]  /*2560*/  FSEL R169, R157, R164, !P1 ;  /* 0x000000a49da97208 */ /* 0x000fe20004800000 */
[----:B---3--:R-:W-:Y:S01]  /*2570*/  @P1 FMUL.FTZ R2, R2, R3 ;  /* 0x0000000302021220 */ /* 0x008fe20000410000 */
[----:B------:R-:W-:-:S03]  /*2580*/  ISETP.GE.AND P1, PT, R78, 0x10, PT ;  /* 0x000000104e00780c */ /* 0x000fc60003f26270 */
[----:B------:R-:W1:Y:S01]  /*2590*/  SHFL.UP PT, R157, R169, 0x10, RZ ;  /* 0x06000000a99d7989 */ /* 0x000e6200000e00ff */
[----:B-----5:R-:W-:-:S03]  /*25a0*/  @!P3 FMUL.FTZ R164, R170, R173 ;  /* 0x000000adaaa4b220 */ /* 0x020fc60000410000 */
[----:B------:R-:W2:Y:S01]  /*25b0*/  SHFL.UP PT, R3, R2, 0x10, RZ ;  /* 0x0600000002037989 */ /* 0x000ea200000e00ff */
[----:B------:R-:W-:Y:S01]  /*25c0*/  @!P3 IMAD.MOV.U32 R170, RZ, RZ, R164 ;  /* 0x000000ffffaab224 */ /* 0x000fe200078e00a4 */
[----:B------:R-:W-:Y:S02]  /*25d0*/  ISETP.NE.AND P3, PT, R26, 0x1f, PT ;  /* 0x0000001f1a00780c */ /* 0x000fe40003f65270 */
[----:B------:R-:W-:Y:S04]  /*25e0*/  SHFL.DOWN PT, R173, R171, 0x1, 0x1f ;  /* 0x08201f00abad7f89 */ /* 0x000fe800000e0000 */
[----:B------:R-:W-:Y:S04]  /*25f0*/  SHFL.IDX PT, R174, R33, RZ, 0x1f ;  /* 0x00001fff21ae7589 */ /* 0x000fe800000e0000 */
[----:B------:R-:W3:Y:S04]  /*2600*/  SHFL.DOWN PT, R172, R170, 0x1, 0x1f ;  /* 0x08201f00aaac7f89 */ /* 0x000ee800000e0000 */
[----:B------:R-:W-:Y:S01]  /*2610*/  SHFL.IDX PT, R171, R171, RZ, 0x1f ;  /* 0x00001fffabab7589 */ /* 0x000fe200000e0000 */
[----:B-1----:R-:W-:-:S03]  /*2620*/  FFMA.FTZ R164, R2, R157, R169 ;  /* 0x0000009d02a47223 */ /* 0x002fc600000100a9 */
[----:B------:R-:W1:Y:S01]  /*2630*/  SHFL.IDX PT, R170, R170, RZ, 0x1f ;  /* 0x00001fffaaaa7589 */ /* 0x000e6200000e0000 */
[----:B--2---:R-:W-:Y:S01]  /*2640*/  @P1 FMUL.FTZ R2, R2, R3 ;  /* 0x0000000302021220 */ /* 0x004fe20000410000 */
[----:B------:R-:W-:Y:S02]  /*2650*/  FSEL R164, R169, R164, !P1 ;  /* 0x000000a4a9a47208 */ /* 0x000fe40004800000 */
[----:B------:R-:W-:-:S03]  /*2660*/  ISETP.NE.AND P1, PT, R26, RZ, PT ;  /* 0x000000ff1a00720c */ /* 0x000fc60003f25270 */
[----:B------:R-:W-:Y:S04]  /*2670*/  SHFL.UP PT, R2, R2, 0x1, RZ ;  /* 0x0420000002027989 */ /* 0x000fe800000e00ff */
[----:B------:R-:W-:Y:S01]  /*2680*/  SHFL.UP PT, R169, R164, 0x1, RZ ;  /* 0x04200000a4a97989 */ /* 0x000fe200000e00ff */
[----:B---3--:R-:W-:-:S04]  /*2690*/  @P3 FFMA.FTZ R174, R172, R174, R173 ;  /* 0x000000aeacae3223 */ /* 0x008fc800000100ad */
[----:B------:R-:W-:-:S04]  /*26a0*/  FFMA.FTZ R153, R174, R153, R179 ;  /* 0x00000099ae997223 */ /* 0x000fc800000100b3 */
[----:B------:R-:W-:Y:S01]  /*26b0*/  FFMA.FTZ R3, R146, R153, R177 ;  /* 0x0000009992037223 */ /* 0x000fe200000100b1 */
[C---:B-1----:R-:W-:Y:S01]  /*26c0*/  FFMA.FTZ R33, R170.reuse, R33, R171 ;  /* 0x00000021aa217223 */ /* 0x042fe200000100ab */
[----:B------:R-:W-:Y:S01]  /*26d0*/  FMUL.FTZ R32, R170, R32 ;  /* 0x00000020aa207220 */ /* 0x000fe20000410000 */
[----:B------:R-:W-:Y:S01]  /*26e0*/  FMUL.FTZ R171, R122, R153 ;  /* 0x000000997aab7220 */ /* 0x000fe20000410000 */
[----:B------:R-:W-:-:S03]  /*26f0*/  FFMA.FTZ R157, R145, R3, R178 ;  /* 0x00000003919d7223 */ /* 0x000fc600000100b2 */
[----:B------:R1:W-:Y:S01]  /*2700*/  @!P1 STS.64 [UR6+0x1308], R32 ;  /* 0x00130820ff009988 */ /* 0x0003e20008000a06 */
[----:B------:R-:W-:Y:S01]  /*2710*/  FFMA.FTZ R177, R143, R157, R176 ;  /* 0x0000009d8fb17223 */ /* 0x000fe200000100b0 */
[----:B------:R-:W-:-:S03]  /*2720*/  FMUL.FTZ R176, R120, R3 ;  /* 0x0000000378b07220 */ /* 0x000fc60000410000 */
[-C--:B------:R-:W-:Y:S01]  /*2730*/  FFMA.FTZ R175, R144, R177.reuse, R175 ;  /* 0x000000b190af7223 */ /* 0x080fe200000100af */
[----:B------:R-:W-:Y:S01]  /*2740*/  FMUL.FTZ R172, R116, R177 ;  /* 0x000000b174ac7220 */ /* 0x000fe20000410000 */
[----:B------:R-:W-:Y:S02]  /*2750*/  FMUL.FTZ R178, R91, R176 ;  /* 0x000000b05bb27220 */ /* 0x000fe40000410000 */
[----:B------:R-:W-:Y:S01]  /*2760*/  FFMA.FTZ R179, R34, R175, R165 ;  /* 0x000000af22b37223 */ /* 0x000fe200000100a5 */
[----:B-1----:R-:W-:-:S03]  /*2770*/  FMUL.FTZ R32, R89, R172 ;  /* 0x000000ac59207220 */ /* 0x002fc60000410000 */
[-C--:B------:R-:W-:Y:S01]  /*2780*/  FFMA.FTZ R155, R152, R179.reuse, R155 ;  /* 0x000000b3989b7223 */ /* 0x080fe2000001009b */
[----:B------:R-:W-:-:S04]  /*2790*/  FMUL.FTZ R164, R112, R179 ;  /* 0x000000b370a47220 */ /* 0x000fc80000410000 */
[----:B------:R-:W-:Y:S01]  /*27a0*/  FMUL.FTZ R170, R87, R164 ;  /* 0x000000a457aa7220 */ /* 0x000fe20000410000 */
[----:B----4-:R-:W1:Y:S02]  /*27b0*/  SHFL.IDX PT, R162, R162, RZ, 0x1f ;  /* 0x00001fffa2a27589 */ /* 0x010e6400000e0000 */
[----:B-1----:R-:W-:Y:S01]  /*27c0*/  @P2 FFMA.FTZ R162, R2, R162, R169 ;  /* 0x000000a202a22223 */ /* 0x002fe200000100a9 */
[----:B------:R-:W-:-:S03]  /*27d0*/  FMUL.FTZ R169, R118, R157 ;  /* 0x0000009d76a97220 */ /* 0x000fc60000410000 */
[----:B------:R-:W-:Y:S01]  /*27e0*/  FFMA.FTZ R162, R159, R162, R156 ;  /* 0x000000a29fa27223 */ /* 0x000fe2000001009c */
[----:B------:R-:W-:Y:S01]  /*27f0*/  FFMA.FTZ R159, R154, R155, R163 ;  /* 0x0000009b9a9f7223 */ /* 0x000fe200000100a3 */
[----:B------:R-:W-:Y:S02]  /*2800*/  FMUL.FTZ R174, R90, R169 ;  /* 0x000000a95aae7220 */ /* 0x000fe40000410000 */
[-C--:B------:R-:W-:Y:S01]  /*2810*/  FFMA.FTZ R154, R154, R162.reuse, R161 ;  /* 0x000000a29a9a7223 */ /* 0x080fe200000100a1 */
[----:B------:R-:W-:Y:S01]  /*2820*/  FFMA.FTZ R163, R0, R162, RZ ;  /* 0x000000a200a37223 */ /* 0x000fe200000100ff */
[----:B------:R-:W-:Y:S01]  /*2830*/  FADD.FTZ R2, -R156, R162 ;  /* 0x000000a29c027221 */ /* 0x000fe20000010100 */
[----:B------:R-:W-:Y:S01]  /*2840*/  FMUL.FTZ R156, R110, R155 ;  /* 0x0000009b6e9c7220 */ /* 0x000fe20000410000 */
[-C--:B------:R-:W-:Y:S01]  /*2850*/  FFMA.FTZ R180, R152, R154.reuse, R35 ;  /* 0x0000009a98b47223 */ /* 0x080fe20000010023 */
[----:B------:R-:W-:Y:S01]  /*2860*/  FADD.FTZ R152, -R161, R154 ;  /* 0x0000009aa1987221 */ /* 0x000fe20000010100 */
[----:B------:R-:W-:Y:S01]  /*2870*/  FMUL.FTZ R161, R108, R159 ;  /* 0x0000009f6ca17220 */ /* 0x000fe20000410000 */
[----:B------:R-:W-:Y:S01]  /*2880*/  FFMA.FTZ R165, R94, R154, R163 ;  /* 0x0000009a5ea57223 */ /* 0x000fe200000100a3 */
[----:B------:R-:W-:-:S02]  /*2890*/  FMUL.FTZ R162, R85, R156 ;  /* 0x0000009c55a27220 */ /* 0x000fc40000410000 */
[-C--:B------:R-:W-:Y:S01]  /*28a0*/  FMUL.FTZ R154, R86, R161.reuse ;  /* 0x000000a1569a7220 */ /* 0x080fe20000410000 */
[----:B------:R-:W-:Y:S01]  /*28b0*/  FFMA.FTZ R163, R2, R161, RZ ;  /* 0x000000a102a37223 */ /* 0x000fe200000100ff */
[----:B------:R-:W-:Y:S01]  /*28c0*/  FMUL.FTZ R161, R114, R175 ;  /* 0x000000af72a17220 */ /* 0x000fe20000410000 */
[----:B------:R-:W-:Y:S02]  /*28d0*/  FFMA.FTZ R165, R96, R180, R165 ;  /* 0x000000b460a57223 */ /* 0x000fe400000100a5 */
[----:B------:R1:W-:Y:S01]  /*28e0*/  STS [R55+0x430], R154 ;  /* 0x0004309a37007388 */ /* 0x0003e20000000800 */
[----:B------:R-:W-:Y:S01]  /*28f0*/  FFMA.FTZ R163, R152, R156, R163 ;  /* 0x0000009c98a37223 */ /* 0x000fe200000100a3 */
[----:B------:R-:W-:Y:S02]  /*2900*/  FMUL.FTZ R156, R88, R161 ;  /* 0x000000a1589c7220 */ /* 0x000fe40000410000 */
[----:B------:R2:W-:Y:S04]  /*2910*/  STS [R57+0x4], R162 ;  /* 0x000004a239007388 */ /* 0x0005e80000000800 */
[----:B------:R3:W-:Y:S01]  /*2920*/  STS [R57+0x8], R170 ;  /* 0x000008aa39007388 */ /* 0x0007e20000000800 */
[----:B-1----:R-:W-:-:S03]  /*2930*/  FADD.FTZ R154, -R35, R180 ;  /* 0x000000b4239a7221 */ /* 0x002fc60000010100 */
[----:B------:R-:W-:Y:S01]  /*2940*/  STS [R57+0xc], R156 ;  /* 0x00000c9c39007388 */ /* 0x000fe20000000800 */
[----:B--2---:R-:W-:Y:S01]  /*2950*/  FMUL.FTZ R162, R92, R171 ;  /* 0x000000ab5ca27220 */ /* 0x004fe20000410000 */
[----:B------:R-:W-:Y:S02]  /*2960*/  FFMA.FTZ R163, R154, R164, R163 ;  /* 0x000000a49aa37223 */ /* 0x000fe400000100a3 */
[----:B------:R1:W-:Y:S01]  /*2970*/  STS [R57+0x10], R32 ;  /* 0x0000102039007388 */ /* 0x0003e20000000800 */
[----:B---3--:R-:W-:Y:S01]  /*2980*/  FFMA.FTZ R170, R34, R180, R151 ;  /* 0x000000b422aa7223 */ /* 0x008fe20000010097 */
[----:B------:R-:W-:Y:S02]  /*2990*/  IMAD.WIDE.U32 R34, R6, UR4, R4 ;  /* 0x0000000406227c25 */ /* 0x000fe4000f8e0004 */
[----:B------:R-:W-:Y:S02]  /*29a0*/  STS [R57+0x14], R174 ;  /* 0x000014ae39007388 */ /* 0x000fe40000000800 */
[----:B------:R-:W-:Y:S01]  /*29b0*/  FFMA.FTZ R164, R144, R170, R149 ;  /* 0x000000aa90a47223 */ /* 0x000fe20000010095 */
[----:B------:R-:W-:Y:S01]  /*29c0*/  IMAD R33, R7, UR4, R35 ;  /* 0x0000000407217c24 */ /* 0x000fe2000f8e0223 */
[----:B------:R-:W-:Y:S01]  /*29d0*/  STS [R57+0x18], R178 ;  /* 0x000018b239007388 */ /* 0x000fe20000000800 */
[----:B------:R-:W-:Y:S01]  /*29e0*/  FADD.FTZ R144, -R151, R170 ;  /* 0x000000aa97907221 */ /* 0x000fe20000010100 */
[----:B-1----:R-:W-:Y:S01]  /*29f0*/  LEA R32, P2, R34, UR8, 0x2 ;  /* 0x0000000822207c11 */ /* 0x002fe2000f8410ff */
[----:B------:R-:W-:Y:S01]  /*2a00*/  FADD.FTZ R156, -R149, R164 ;  /* 0x000000a4959c7221 */ /* 0x000fe20000010100 */
[----:B------:R1:W-:Y:S01]  /*2a10*/  STS [R57+0x1c], R162 ;  /* 0x00001ca239007388 */ /* 0x0003e20000000800 */
[----:B------:R-:W-:Y:S01]  /*2a20*/  FFMA.FTZ R163, R144, R161, R163 ;  /* 0x000000a190a37223 */ /* 0x000fe200000100a3 */
[----:B------:R-:W-:Y:S01]  /*2a30*/  LEA.HI.X R33, R34, UR9, R33, 0x2, P2 ;  /* 0x0000000922217c11 */ /* 0x000fe200090f1421 */
[----:B------:R-:W-:Y:S01]  /*2a40*/  FFMA.FTZ R143, R143, R164, R150 ;  /* 0x000000a48f8f7223 */ /* 0x000fe20000010096 */
[----:B------:R-:W-:Y:S01]  /*2a50*/  BAR.SYNC.DEFER_BLOCKING 0x0 ;  /* 0x0000000000007b1d */ /* 0x000fe20000010000 */
[----:B------:R-:W-:Y:S01]  /*2a60*/  IADD3 R34, PT, PT, -R168, UR10, RZ ;  /* 0x0000000aa8227c10 */ /* 0x000fe2000fffe1ff */
[----:B------:R-:W-:Y:S01]  /*2a70*/  FFMA.FTZ R165, R98, R170, R165 ;  /* 0x000000aa62a57223 */ /* 0x000fe200000100a5 */
[----:B------:R-:W-:Y:S01]  /*2a80*/  FFMA.FTZ R163, R156, R172, R163 ;  /* 0x000000ac9ca37223 */ /* 0x000fe200000100a3 */
[----:B------:R-:W-:Y:S01]  /*2a90*/  FADD.FTZ R150, -R150, R143 ;  /* 0x0000008f96967221 */ /* 0x000fe20000010100 */
[----:B------:R-:W-:Y:S01]  /*2aa0*/  ISETP.GE.AND P2, PT, R34, 0x1, PT ;  /* 0x000000012200780c */ /* 0x000fe20003f46270 */
[----:B------:R-:W-:Y:S01]  /*2ab0*/  FFMA.FTZ R145, R145, R143, R148 ;  /* 0x0000008f91917223 */ /* 0x000fe20000010094 */
[----:B------:R-:W-:Y:S01]  /*2ac0*/  FFMA.FTZ R165, R100, R164, R165 ;  /* 0x000000a464a57223 */ /* 0x000fe200000100a5 */
[----:B------:R-:W-:Y:S01]  /*2ad0*/  FFMA.FTZ R163, R150, R169, R163 ;  /* 0x000000a996a37223 */ /* 0x000fe200000100a3 */
[----:B------:R-:W-:Y:S01]  /*2ae0*/  ISETP.GE.AND P3, PT, R34, 0x21, PT ;  /* 0x000000212200780c */ /* 0x000fe20003f66270 */
[----:B------:R-:W-:Y:S01]  /*2af0*/  FADD.FTZ R148, -R148, R145 ;  /* 0x0000009194947221 */ /* 0x000fe20000010100 */
[----:B------:R-:W-:Y:S01]  /*2b00*/  FFMA.FTZ R146, R146, R145, R147 ;  /* 0x0000009192927223 */ /* 0x000fe20000010093 */
[----:B------:R-:W-:Y:S01]  /*2b10*/  FFMA.FTZ R165, R102, R143, R165 ;  /* 0x0000008f66a57223 */ /* 0x000fe200000100a5 */
[----:B------:R-:W-:Y:S01]  /*2b20*/  ISETP.GE.AND P4, PT, R34, 0x41, PT ;  /* 0x000000412200780c */ /* 0x000fe20003f86270 */
[----:B------:R-:W-:Y:S01]  /*2b30*/  FFMA.FTZ R163, R148, R176, R163 ;  /* 0x000000b094a37223 */ /* 0x000fe200000100a3 */
[----:B-1----:R-:W-:Y:S01]  /*2b40*/  FADD.FTZ R162, -R147, R146 ;  /* 0x0000009293a27221 */ /* 0x002fe20000010100 */
[----:B------:R-:W-:-:S03]  /*2b50*/  FFMA.FTZ R165, R104, R145, R165 ;  /* 0x0000009168a57223 */ /* 0x000fc600000100a5 */
[----:B------:R-:W-:Y:S01]  /*2b60*/  FFMA.FTZ R163, R162, R171, R163 ;  /* 0x000000aba2a37223 */ /* 0x000fe200000100a3 */
[----:B------:R1:W2:Y:S01]  /*2b70*/  LDS R173, [R58+0x4b0] ;  /* 0x0004b0003aad7984 */ /* 0x0002a20000000800 */
[----:B------:R-:W-:Y:S05]  /*2b80*/  @!P2 BRA `(.L_x_8675) ;  /* 0x000000000008a947 */ /* 0x000fea0003800000 */
[----:B------:R-:W3:Y:S04]  /*2b90*/  LDS R35, [R54+0x430] ;  /* 0x0004300036237984 */ /* 0x000ee80000000800 */
[----:B---3--:R3:W-:Y:S02]  /*2ba0*/  REDG.E.ADD.F32.FTZ.RN.STRONG.GPU desc[UR16][R32.64], R35 ;  /* 0x00000023200079a6 */ /* 0x0087e4000c12f310 */
.L_x_8675:
[----:B------:R-:W-:Y:S05]  /*2bb0*/  BSYNC.RECONVERGENT B0 ;  /* 0x0000000000007941 */ /* 0x000fea0003800200 */
.L_x_8674:
[----:B------:R-:W-:Y:S04]  /*2bc0*/  BSSY.RECONVERGENT B0, `(.L_x_8676) ;  /* 0x0000003000007945 */ /* 0x000fe80003800200 */
[----:B------:R-:W-:Y:S05]  /*2bd0*/  @!P3 BRA `(.L_x_8677) ;  /* 0x000000000004b947 */ /* 0x000fea0003800000 */
[----:B--2---:R4:W-:Y:S02]  /*2be0*/  REDG.E.ADD.F32.FTZ.RN.STRONG.GPU desc[UR16][R32.64+0x80], R173 ;  /* 0x000080ad200079a6 */ /* 0x0049e4000c12f310 */
.L_x_8677:
[----:B------:R-:W-:Y:S05]  /*2bf0*/  BSYNC.RECONVERGENT B0 ;  /* 0x0000000000007941 */ /* 0x000fea0003800200 */
.L_x_8676:
[----:B---3--:R3:W0:Y:S01]  /*2c00*/  LDS R35, [R59+0x530] ;  /* 0x000530003b237984 */ /* 0x0086220000000800 */
[----:B------:R-:W-:Y:S04]  /*2c10*/  BSSY.RECONVERGENT B0, `(.L_x_8678) ;  /* 0x0000003000007945 */ /* 0x000fe80003800200 */
[----:B------:R-:W-:Y:S05]  /*2c20*/  @!P4 BRA `(.L_x_8679) ;  /* 0x000000000004c947 */ /* 0x000fea0003800000 */
[----:B0-----:R0:W-:Y:S02]  /*2c30*/  REDG.E.ADD.F32.FTZ.RN.STRONG.GPU desc[UR16][R32.64+0x100], R35 ;  /* 0x00010023200079a6 */ /* 0x0011e4000c12f310 */
.L_x_8679:
[----:B------:R-:W-:Y:S05]  /*2c40*/  BSYNC.RECONVERGENT B0 ;  /* 0x0000000000007941 */ /* 0x000fea0003800200 */
.L_x_8678:
        /* <DEDUP_REMOVED lines=9> */
.L_x_8681:
[----:B------:R-:W-:Y:S05]  /*2ce0*/  BSYNC.RECONVERGENT B0 ;  /* 0x0000000000007941 */ /* 0x000fea0003800200 */
.L_x_8680:
[----:B0-----:R0:W0:Y:S01]  /*2cf0*/  LDS R35, [R61+0x630] ;  /* 0x000630003d237984 */ /* 0x0010220000000800 */
[----:B------:R-:W-:Y:S04]  /*2d00*/  BSSY.RECONVERGENT B0, `(.L_x_8682) ;  /* 0x0000003000007945 */ /* 0x000fe80003800200 */
[----:B------:R-:W-:Y:S05]  /*2d10*/  @!P2 BRA `(.L_x_8683) ;  /* 0x000000000004a947 */ /* 0x000fea0003800000 */
[----:B0-----:R0:W-:Y:S02]  /*2d20*/  REDG.E.ADD.F32.FTZ.RN.STRONG.GPU desc[UR16][R32.64+0x200], R35 ;  /* 0x00020023200079a6 */ /* 0x0011e4000c12f310 */
.L_x_8683:
[----:B------:R-:W-:Y:S05]  /*2d30*/  BSYNC.RECONVERGENT B0 ;  /* 0x0000000000007941 */ /* 0x000fea0003800200 */
.L_x_8682:
[----:B0-----:R0:W0:Y:S01]  /*2d40*/  LDS R35, [R62+0x6b0] ;  /* 0x0006b0003e237984 */ /* 0x0010220000000800 */
[----:B------:R-:W-:Y:S04]  /*2d50*/  BSSY.RECONVERGENT B0, `(.L_x_8684) ;  /* 0x0000003000007945 */ /* 0x000fe80003800200 */
[----:B------:R-:W-:Y:S05]  /*2d60*/  @!P3 BRA `(.L_x_8685) ;  /* 0x000000000004b947 */ /* 0x000fea0003800000 */
[----:B0-----:R0:W-:Y:S02]  /*2d70*/  REDG.E.ADD.F32.FTZ.RN.STRONG.GPU desc[UR16][R32.64+0x280], R35 ;  /* 0x00028023200079a6 */ /* 0x0011e4000c12f310 */
.L_x_8685:
[----:B------:R-:W-:Y:S05]  /*2d80*/  BSYNC.RECONVERGENT B0 ;  /* 0x0000000000007941 */ /* 0x000fea0003800200 */
.L_x_8684:
[----:B0-----:R0:W0:Y:S01]  /*2d90*/  LDS R35, [R63+0x730] ;  /* 0x000730003f237984 */ /* 0x0010220000000800 */
[----:B------:R-:W-:Y:S04]  /*2da0*/  BSSY.RECONVERGENT B0, `(.L_x_8686) ;  /* 0x0000003000007945 */ /* 0x000fe80003800200 */
[----:B------:R-:W-:Y:S05]  /*2db0*/  @!P4 BRA `(.L_x_8687) ;  /* 0x000000000004c947 */ /* 0x000fea0003800000 */
[----:B0-----:R0:W-:Y:S02]  /*2dc0*/  REDG.E.ADD.F32.FTZ.RN.STRONG.GPU desc[UR16][R32.64+0x300], R35 ;  /* 0x00030023200079a6 */ /* 0x0011e4000c12f310 */
.L_x_8687:
[----:B------:R-:W-:Y:S05]  /*2dd0*/  BSYNC.RECONVERGENT B0 ;  /* 0x0000000000007941 */ /* 0x000fea0003800200 */
.L_x_8686:
[----:B0-----:R0:W0:Y:S01]  /*2de0*/  LDS R35, [R73+0x7b0] ;  /* 0x0007b00049237984 */ /* 0x0010220000000800 */
[----:B------:R-:W-:Y:S04]  /*2df0*/  BSSY.RECONVERGENT B0, `(.L_x_8688) ;  /* 0x0000003000007945 */ /* 0x000fe80003800200 */
[----:B------:R-:W-:Y:S05]  /*2e00*/  @!P5 BRA `(.L_x_8689) ;  /* 0x000000000004d947 */ /* 0x000fea0003800000 */
[----:B0-----:R0:W-:Y:S02]  /*2e10*/  REDG.E.ADD.F32.FTZ.RN.STRONG.GPU desc[UR16][R32.64+0x380], R35 ;  /* 0x00038023200079a6 */ /* 0x0011e4000c12f310 */
.L_x_8689:
[----:B------:R-:W-:Y:S05]  /*2e20*/  BSYNC.RECONVERGENT B0 ;  /* 0x0000000000007941 */ /* 0x000fea0003800200 */
.L_x_8688:
[----:B------:R-:W-:Y:S01]  /*2e30*/  FFMA.FTZ R164, R106, R146, R165 ;  /* 0x000000926aa47223 */ /* 0x000fe200000100a5 */
[----:B0---4-:R-:W0:Y:S01]  /*2e40*/  SHFL.DOWN PT, R32, R163, 0x1, 0x1f ;  /* 0x08201f00a3207f89 */ /* 0x011e2200000e0000 */
[----:B------:R-:W-:Y:S01]  /*2e50*/  ISETP.GT.AND P2, PT, R78, 0x1e, PT ;  /* 0x0000001e4e00780c */ /* 0x000fe20003f44270 */
[----:B------:R-:W-:Y:S01]  /*2e60*/  FMUL.FTZ R146, R139, R177 ;  /* 0x000000b18b927220 */ /* 0x000fe20000410000 */
[-C--:B------:R-:W-:Y:S01]  /*2e70*/  FMUL.FTZ R139, R124, R175.reuse ;  /* 0x000000af7c8b7220 */ /* 0x080fe20000410000 */
[----:B------:R-:W4:Y:S01]  /*2e80*/  SHFL.DOWN PT, R33, R164, 0x1, 0x1f ;  /* 0x08201f00a4217f89 */ /* 0x000f2200000e0000 */
        /* <DEDUP_REMOVED lines=10> */
[C---:B------:R-:W-:Y:S01]  /*2f30*/  FMUL.FTZ R3, R124.reuse, R3 ;  /* 0x000000037c037220 */ /* 0x040fe20000410000 */
[C---:B------:R-:W-:Y:S01]  /*2f40*/  FMUL.FTZ R155, R124.reuse, R155 ;  /* 0x0000009b7c9b7220 */ /* 0x040fe20000410000 */
[----:B------:R-:W-:Y:S01]  /*2f50*/  FMUL.FTZ R159, R124, R159 ;  /* 0x0000009f7c9f7220 */ /* 0x000fe20000410000 */
[----:B------:R-:W-:Y:S01]  /*2f60*/  FADD.FTZ R101, R34, R101 ;  /* 0x0000006522657221 */ /* 0x000fe20000010000 */
[----:B------:R-:W-:Y:S01]  /*2f70*/  FMUL.FTZ R156, R156, R143 ;  /* 0x0000008f9c9c7220 */ /* 0x000fe20000410000 */
[----:B------:R-:W-:Y:S01]  /*2f80*/  FMUL.FTZ R152, R152, R155 ;  /* 0x0000009b98987220 */ /* 0x000fe20000410000 */
[----:B------:R-:W-:Y:S01]  /*2f90*/  FMUL.FTZ R148, R148, R3 ;  /* 0x0000000394947220 */ /* 0x000fe20000410000 */
[----:B------:R-:W-:Y:S01]  /*2fa0*/  FMUL.FTZ R159, R2, R159 ;  /* 0x0000009f029f7220 */ /* 0x000fe20000410000 */
[----:B------:R-:W-:Y:S01]  /*2fb0*/  FMUL.FTZ R153, R162, R153 ;  /* 0x00000099a2997220 */ /* 0x000fe20000410000 */
[----:B0-----:R-:W-:Y:S01]  /*2fc0*/  @!P2 FADD.FTZ R163, R163, R32 ;  /* 0x00000020a3a3a221 */ /* 0x001fe20000010000 */
[----:B------:R-:W-:Y:S01]  /*2fd0*/  FFMA.FTZ R156, R89, R146, R156 ;  /* 0x00000092599c7223 */ /* 0x000fe2000001009c */
[----:B------:R-:W-:Y:S01]  /*2fe0*/  FFMA.FTZ R152, R85, R136, R152 ;  /* 0x0000008855987223 */ /* 0x000fe20000010098 */
[----:B------:R-:W-:Y:S01]  /*2ff0*/  FFMA.FTZ R148, R91, R138, R148 ;  /* 0x0000008a5b947223 */ /* 0x000fe20000010094 */
[----:B----4-:R-:W-:Y:S01]  /*3000*/  @!P2 FADD.FTZ R164, R164, R33 ;  /* 0x00000021a4a4a221 */ /* 0x010fe20000010000 */
[----:B------:R-:W0:Y:S01]  /*3010*/  SHFL.DOWN PT, R32, R163, 0x2, 0x1f ;  /* 0x08401f00a3207f89 */ /* 0x000e2200000e0000 */
[----:B------:R-:W-:Y:S01]  /*3020*/  ISETP.GT.AND P2, PT, R78, 0x1d, PT ;  /* 0x0000001d4e00780c */ /* 0x000fe20003f44270 */
[-C--:B------:R-:W-:Y:S01]  /*3030*/  FFMA.FTZ R2, R86, R125.reuse, R159 ;  /* 0x0000007d56027223 */ /* 0x080fe2000001009f */
[----:B------:R-:W-:Y:S01]  /*3040*/  BSSY.RECONVERGENT B0, `(.L_x_8690) ;  /* 0x0000038000007945 */ /* 0x000fe20003800200 */
[----:B------:R-:W4:Y:S01]  /*3050*/  SHFL.DOWN PT, R33, R164, 0x2, 0x1f ;  /* 0x08401f00a4217f89 */ /* 0x000f2200000e0000 */
[----:B------:R-:W-:Y:S01]  /*3060*/  FFMA.FTZ R117, R116, R146, R117 ;  /* 0x0000009274757223 */ /* 0x000fe20000010075 */
        /* <DEDUP_REMOVED lines=16> */
[----:B------:R-:W-:Y:S01]  /*3170*/  ISETP.GT.AND P2, PT, R78, 0x17, PT ;  /* 0x000000174e00780c */ /* 0x000fe20003f44270 */
[----:B------:R-:W-:Y:S02]  /*3180*/  FMUL.FTZ R33, R124, R179 ;  /* 0x000000b37c217220 */ /* 0x000fe40000410000 */
[----:B------:R-:W4:Y:S02]  /*3190*/  SHFL.DOWN PT, R145, R164, 0x8, 0x1f ;  /* 0x09001f00a4917f89 */ /* 0x000f2400000e0000 */
[----:B------:R-:W-:-:S08]  /*31a0*/  FMUL.FTZ R154, R154, R33 ;  /* 0x000000219a9a7220 */ /* 0x000fd00000410000 */
[----:B0-----:R-:W-:Y:S01]  /*31b0*/  @!P2 FADD.FTZ R163, R163, R32 ;  /* 0x00000020a3a3a221 */ /* 0x001fe20000010000 */
[----:B------:R-:W-:Y:S01]  /*31c0*/  FMUL.FTZ R32, R137, R179 ;  /* 0x000000b389207220 */ /* 0x000fe20000410000 */
[-C--:B------:R-:W-:Y:S01]  /*31d0*/  FMUL.FTZ R137, R140, R157.reuse ;  /* 0x0000009d8c897220 */ /* 0x080fe20000410000 */
[----:B------:R-:W-:Y:S01]  /*31e0*/  FMUL.FTZ R157, R124, R157 ;  /* 0x0000009d7c9d7220 */ /* 0x000fe20000410000 */
[----:B----4-:R-:W-:Y:S01]  /*31f0*/  @!P2 FADD.FTZ R164, R164, R145 ;  /* 0x00000091a4a4a221 */ /* 0x010fe20000010000 */
[----:B------:R-:W0:Y:S01]  /*3200*/  SHFL.DOWN PT, R144, R163, 0x10, 0x1f ;  /* 0x0a001f00a3907f89 */ /* 0x000e2200000e0000 */
[----:B------:R-:W-:Y:S01]  /*3210*/  ISETP.NE.AND P2, PT, R78, RZ, PT ;  /* 0x000000ff4e00720c */ /* 0x000fe20003f45270 */
[----:B------:R-:W-:Y:S01]  /*3220*/  FMUL.FTZ R157, R150, R157 ;  /* 0x0000009d969d7220 */ /* 0x000fe20000410000 */
[-C--:B------:R-:W-:Y:S01]  /*3230*/  FFMA.FTZ R113, R112, R32.reuse, R113 ;  /* 0x0000002070717223 */ /* 0x080fe20000010071 */
[----:B------:R-:W4:Y:S01]  /*3240*/  SHFL.DOWN PT, R33, R164, 0x10, 0x1f ;  /* 0x0a001f00a4217f89 */ /* 0x000f2200000e0000 */
[----:B------:R-:W-:Y:S01]  /*3250*/  FFMA.FTZ R154, R87, R32, R154 ;  /* 0x00000020579a7223 */ /* 0x000fe2000001009a */
[-C--:B------:R-:W-:Y:S01]  /*3260*/  FFMA.FTZ R34, R90, R137.reuse, R157 ;  /* 0x000000895a227223 */ /* 0x080fe2000001009d */
[----:B------:R-:W-:-:S02]  /*3270*/  FFMA.FTZ R119, R118, R137, R119 ;  /* 0x0000008976777223 */ /* 0x000fc40000010077 */
[----:B------:R-:W-:Y:S01]  /*3280*/  FADD.FTZ R103, R154, R103 ;  /* 0x000000679a677221 */ /* 0x000fe20000010000 */
[----:B------:R-:W-:Y:S01]  /*3290*/  FADD.FTZ R97, R34, R97 ;  /* 0x0000006122617221 */ /* 0x000fe20000010000 */
[----:B------:R-:W-:-:S04]  /*32a0*/  FFMA.FTZ R34, R92, R35, R153 ;  /* 0x000000235c227223 */ /* 0x000fc80000010099 */
[----:B------:R-:W-:Y:S01]  /*32b0*/  FADD.FTZ R93, R34, R93 ;  /* 0x0000005d225d7221 */ /* 0x000fe20000010000 */
[----:B0-----:R-:W-:Y:S01]  /*32c0*/  FADD.FTZ R32, R163, R144 ;  /* 0x00000090a3207221 */ /* 0x001fe20000010000 */
[----:B----4-:R-:W-:-:S05]  /*32d0*/  FADD.FTZ R33, R164, R33 ;  /* 0x00000021a4217221 */ /* 0x010fca0000010000 */
        /* <DEDUP_REMOVED lines=14> */
.L_x_8691:
[----:B------:R-:W-:Y:S05]  /*33c0*/  BSYNC.RECONVERGENT B0 ;  /* 0x0000000000007941 */ /* 0x000fea0003800200 */
.L_x_8690:
[----:B------:R-:W-:-:S04]  /*33d0*/  UIADD3 UR4, UPT, UPT, UR4, 0x1, URZ ;  /* 0x0000000104047890 */ /* 0x000fc8000fffe0ff */
[----:B------:R-:W-:-:S09]  /*33e0*/  UISETP.GE.AND UP0, UPT, UR4, UR11, UPT ;  /* 0x0000000b0400728c */ /* 0x000fd2000bf06270 */
[----:B------:R-:W-:Y:S05]  /*33f0*/  BRA.U !UP0, `(.L_x_8692) ;  /* 0xffffffe508307547 */ /* 0x000fea000b83ffff */
.L_x_8670:
[----:B------:R-:W-:Y:S01]  /*3400*/  BAR.SYNC.DEFER_BLOCKING 0x0 ;  /* 0x0000000000007b1d */ /* 0x000fe20000010000 */
[----:B------:R-:W-:Y:S01]  /*3410*/  ISETP.NE.AND P0, PT, R26, RZ, PT ;  /* 0x000000ff1a00720c */ /* 0x000fe20003f05270 */
[----:B------:R-:W-:Y:S01]  /*3420*/  FADD.FTZ R38, R107, R38 ;  /* 0x000000266b267221 */ /* 0x000fe20000010000 */
[----:B------:R-:W-:-:S05]  /*3430*/  SHF.R.S32.HI R19, RZ, 0x1f, R18 ;  /* 0x0000001fff137819 */ /* 0x000fca0000011412 */
[----:B------:R-:W4:Y:S01]  /*3440*/  LDC.64 R86, c[0x0][0x4f8] ;  /* 0x00013e00ff567b82 */ /* 0x000f220000000a00 */
[----:B------:R-:W5:Y:S01]  /*3450*/  LDCU.64 UR6, c[0x0][0x500] ;  /* 0x0000a000ff0677ac */ /* 0x000f620008000a00 */
[----:B------:R-:W-:Y:S01]  /*3460*/  FADD.FTZ R38, R38, R105 ;  /* 0x0000006926267221 */ /* 0x000fe20000010000 */
[----:B------:R-:W0:Y:S03]  /*3470*/  LDCU.64 UR8, c[0x0][0x550] ;  /* 0x0000aa00ff0877ac */ /* 0x000e260008000a00 */
[----:B------:R-:W-:-:S04]  /*3480*/  FADD.FTZ R38, R38, R103 ;  /* 0x0000006726267221 */ /* 0x000fc80000010000 */
[----:B------:R-:W-:-:S04]  /*3490*/  FADD.FTZ R38, R38, R101 ;  /* 0x0000006526267221 */ /* 0x000fc80000010000 */
[----:B------:R-:W-:Y:S01]  /*34a0*/  FADD.FTZ R38, R38, R99 ;  /* 0x0000006326267221 */ /* 0x000fe20000010000 */
[----:B------:R-:W-:Y:S03]  /*34b0*/  STS [R84], R109 ;  /* 0x0000006d54007388 */ /* 0x000fe60000000800 */
[----:B------:R-:W-:Y:S01]  /*34c0*/  FADD.FTZ R38, R38, R97 ;  /* 0x0000006126267221 */ /* 0x000fe20000010000 */
[----:B------:R-:W-:Y:S03]  /*34d0*/  STS [R84+0x4], R111 ;  /* 0x0000046f54007388 */ /* 0x000fe60000000800 */
[----:B------:R-:W-:Y:S01]  /*34e0*/  FADD.FTZ R38, R38, R95 ;  /* 0x0000005f26267221 */ /* 0x000fe20000010000 */
[----:B----4-:R-:W-:Y:S01]  /*34f0*/  IMAD.WIDE.U32 R2, R86, UR18, R18 ;  /* 0x0000001256027c25 */ /* 0x010fe2000f8e0012 */
[----:B------:R-:W-:Y:S03]  /*3500*/  STS [R84+0x8], R113 ;  /* 0x0000087154007388 */ /* 0x000fe60000000800 */
[----:B------:R-:W-:Y:S01]  /*3510*/  FADD.FTZ R38, R38, R93 ;  /* 0x0000005d26267221 */ /* 0x000fe20000010000 */
[----:B------:R-:W-:Y:S01]  /*3520*/  IMAD R3, R87, UR18, R3 ;  /* 0x0000001257037c24 */ /* 0x000fe2000f8e0203 */
[----:B------:R-:W-:Y:S01]  /*3530*/  STS [R84+0xc], R115 ;  /* 0x00000c7354007388 */ /* 0x000fe20000000800 */
[----:B-----5:R-:W-:-:S03]  /*3540*/  IMAD.WIDE.U32 R2, R37, UR6, R2 ;  /* 0x0000000625027c25 */ /* 0x020fc6000f8e0002 */
[----:B------:R-:W-:Y:S01]  /*3550*/  STS [R84+0x10], R117 ;  /* 0x0000107554007388 */ /* 0x000fe20000000800 */
[----:B------:R-:W-:Y:S01]  /*3560*/  IMAD R0, R37, UR7, R3 ;  /* 0x0000000725007c24 */ /* 0x000fe2000f8e0203 */
[----:B------:R-:W-:Y:S02]  /*3570*/  IADD3 R3, P1, PT, R56, R2, RZ ;  /* 0x0000000238037210 */ /* 0x000fe40007f3e0ff */
[----:B------:R-:W-:Y:S01]  /*3580*/  STS [R84+0x14], R119 ;  /* 0x0000147754007388 */ /* 0x000fe20000000800 */
[----:B------:R-:W4:Y:S01]  /*3590*/  LDCU.64 UR6, c[0x0][0x560] ;  /* 0x0000ac00ff0677ac */ /* 0x000f220008000a00 */
        /* <DEDUP_REMOVED lines=33> */
[----:B------:R5:W-:Y:S05]  /*37b0*/  @!P6 STG.E desc[UR16][R2.64+0x380], R33 ;  /* 0x000380210200e986 */ /* 0x000bea000c101910 */
[----:B------:R-:W-:Y:S01]  /*37c0*/  BAR.SYNC.DEFER_BLOCKING 0x0 ;  /* 0x0000000000007b1d */ /* 0x000fe20000010000 */
[----:B0-----:R-:W-:-:S04]  /*37d0*/  IMAD.WIDE.U32 R18, R14, UR18, R18 ;  /* 0x000000120e127c25 */ /* 0x001fc8000f8e0012 */
[----:B------:R-:W-:Y:S01]  /*37e0*/  IMAD R19, R15, UR18, R19 ;  /* 0x000000120f137c24 */ /* 0x000fe2000f8e0213 */
[----:B------:R-:W-:Y:S04]  /*37f0*/  STS [R84], R107 ;  /* 0x0000006b54007388 */ /* 0x000fe80000000800 */
        /* <DEDUP_REMOVED lines=24> */
[----:B----4-:R-:W-:-:S04]  /*3980*/  LEA R2, P0, R3, UR6, 0x2 ;  /* 0x0000000603027c11 */ /* 0x010fc8000f8010ff */
        /* <DEDUP_REMOVED lines=28> */
.L_x_8669:
[----:B0-----:R-:W0:Y:S01]  /*3b50*/  LDC.64 R6, c[0x0][0x548] ;  /* 0x00015200ff067b82 */ /* 0x001e220000000a00 */
[----:B------:R-:W4:Y:S01]  /*3b60*/  S2R R13, SR_TID.X ;  /* 0x00000000000d7919 */ /* 0x000f220000002100 */
[----:B------:R-:W4:Y:S06]  /*3b70*/  LDCU UR7, c[0x0][0x38c] ;  /* 0x00007180ff0777ac */ /* 0x000f2c0008000800 */
[----:B------:R-:W1:Y:S01]  /*3b80*/  LDC.64 R8, c[0x0][0x568] ;  /* 0x00015a00ff087b82 */ /* 0x000e620000000a00 */
[----:B0-----:R-:W-:-:S04]  /*3b90*/  ISETP.NE.U32.AND P1, PT, R6, RZ, PT ;  /* 0x000000ff0600720c */ /* 0x001fc80003f25070 */
[----:B------:R-:W-:Y:S02]  /*3ba0*/  ISETP.NE.AND.EX P1, PT, R7, RZ, PT, P1 ;  /* 0x000000ff0700720c */ /* 0x000fe40003f25310 */
[----:B-1----:R-:W-:Y:S02]  /*3bb0*/  ISETP.NE.U32.AND P0, PT, R8, RZ, PT ;  /* 0x000000ff0800720c */ /* 0x002fe40003f05070 */
[----:B----4-:R-:W-:Y:S02]  /*3bc0*/  ISETP.GE.AND P2, PT, R13, UR7, PT ;  /* 0x000000070d007c0c */ /* 0x010fe4000bf46270 */
[----:B------:R-:W-:-:S07]  /*3bd0*/  ISETP.NE.AND.EX P0, PT, R9, RZ, PT, P0 ;  /* 0x000000ff0900720c */ /* 0x000fce0003f05300 */
[----:B------:R-:W-:Y:S06]  /*3be0*/  @!P1 BRA `(.L_x_8694) ;  /* 0x0000000000649947 */ /* 0x000fec0003800000 */
[----:B------:R-:W0:Y:S01]  /*3bf0*/  SHFL.DOWN P1, R0, R43, 0x1, 0x1f ;  /* 0x08201f002b007f89 */ /* 0x000e220000020000 */
[----:B------:R-:W-:Y:S01]  /*3c00*/  BSSY.RECONVERGENT B0, `(.L_x_8694) ;  /* 0x0000017000007945 */ /* 0x000fe20003800200 */
[----:B------:R-:W1:Y:S01]  /*3c10*/  S2R R4, SR_LANEID ;  /* 0x0000000000047919 */ /* 0x000e620000000000 */
[----:B------:R-:W4:Y:S01]  /*3c20*/  S2R R10, SR_TID.X ;  /* 0x00000000000a7919 */ /* 0x000f220000002100 */
        /* <DEDUP_REMOVED lines=20> */
.L_x_8695:
[----:B------:R-:W-:Y:S05]  /*3d70*/  BSYNC.RECONVERGENT B0 ;  /* 0x0000000000007941 */ /* 0x000fea0003800200 */
.L_x_8694:
[----:B------:R-:W-:Y:S05]  /*3d80*/  @!P0 BRA `(.L_x_8696) ;  /* 0x0000000000688947 */ /* 0x000fea0003800000 */
[----:B------:R-:W-:Y:S06]  /*3d90*/  BAR.SYNC.DEFER_BLOCKING 0x0 ;  /* 0x0000000000007b1d */ /* 0x000fec0000010000 */
[----:B------:R-:W-:Y:S01]  /*3da0*/  BSSY.RECONVERGENT B0, `(.L_x_8696) ;  /* 0x0000018000007945 */ /* 0x000fe20003800200 */
[----:B-1----:R-:W1:Y:S01]  /*3db0*/  SHFL.DOWN P0, R3, R38, 0x1, 0x1f ;  /* 0x08201f0026037f89 */ /* 0x002e620000000000 */
[----:B0-----:R-:W0:Y:S01]  /*3dc0*/  S2R R4, SR_LANEID ;  /* 0x0000000000047919 */ /* 0x001e220000000000 */
[----:B------:R-:W4:Y:S01]  /*3dd0*/  S2R R6, SR_TID.X ;  /* 0x0000000000067919 */ /* 0x000f220000002100 */
        /* <DEDUP_REMOVED lines=20> */
.L_x_8697:
[----:B------:R-:W-:Y:S05]  /*3f20*/  BSYNC.RECONVERGENT B0 ;  /* 0x0000000000007941 */ /* 0x000fea0003800200 */
.L_x_8696:
[----:B------:R-:W-:Y:S05]  /*3f30*/  @P2 EXIT ;  /* 0x000000000000294d */ /* 0x000fea0003800000 */
[----:B------:R-:W1:Y:S01]  /*3f40*/  LDCU.64 UR8, c[0x0][0x4e8] ;  /* 0x00009d00ff0877ac */ /* 0x000e620008000a00 */
[----:B------:R-:W4:Y:S01]  /*3f50*/  S2UR UR5, SR_CgaCtaId ;  /* 0x00000000000579c3 */ /* 0x000f220000008800 */
[----:B------:R-:W-:Y:S01]  /*3f60*/  BSSY.RECONVERGENT B0, `(.L_x_8698) ;  /* 0x0000022000007945 */ /* 0x000fe20003800200 */
[----:B------:R-:W-:Y:S01]  /*3f70*/  UMOV UR4, 0x400 ;  /* 0x0000040000047882 */ /* 0x000fe20000000000 */
[----:B------:R-:W0:Y:S01]  /*3f80*/  LDCU UR6, c[0x0][0x360] ;  /* 0x00006c00ff0677ac */ /* 0x000e220008000800 */
[----:B------:R-:W0:Y:S01]  /*3f90*/  LDCU.64 UR10, c[0x0][0x4b0] ;  /* 0x00009600ff0a77ac */ /* 0x000e220008000a00 */
[----:B------:R-:W0:Y:S01]  /*3fa0*/  LDCU.64 UR12, c[0x0][0x530] ;  /* 0x0000a600ff0c77ac */ /* 0x000e220008000a00 */
[----:B------:R-:W0:Y:S01]  /*3fb0*/  LDCU.64 UR14, c[0x0][0x4f0] ;  /* 0x00009e00ff0e77ac */ /* 0x000e220008000a00 */
[C---:B-1----:R-:W-:Y:S01]  /*3fc0*/  IMAD.WIDE.U32 R2, R37.reuse, UR8, RZ ;  /* 0x0000000825027c25 */ /* 0x042fe2000f8e00ff */
[----:B------:R-:W1:Y:S03]  /*3fd0*/  LDCU.64 UR18, c[0x0][0x540] ;  /* 0x0000a800ff1277ac */ /* 0x000e660008000a00 */
[----:B------:R-:W-:Y:S01]  /*3fe0*/  IMAD R37, R37, UR9, R3 ;  /* 0x0000000925257c24 */ /* 0x000fe2000f8e0203 */
[----:B0---4-:R-:W-:-:S12]  /*3ff0*/  ULEA UR4, UR5, UR4, 0x18 ;  /* 0x0000000405047291 */ /* 0x011fd8000f8ec0ff */
.L_x_8699:
[----:B------:R-:W-:Y:S01]  /*4000*/  LEA R0, R13, UR4, 0x2 ;  /* 0x000000040d007c11 */ /* 0x000fe2000f8e10ff */
[----:B0-----:R-:W-:Y:S01]  /*4010*/  IMAD.MOV.U32 R6, RZ, RZ, R2 ;  /* 0x000000ffff067224 */ /* 0x001fe200078e0002 */
[----:B------:R-:W-:Y:S02]  /*4020*/  SHF.R.S32.HI R4, RZ, 0x1f, R13 ;  /* 0x0000001fff047819 */ /* 0x000fe4000001140d */
[----:B------:R-:W-:Y:S01]  /*4030*/  MOV R7, R37 ;  /* 0x0000002500077202 */ /* 0x000fe20000000f00 */
[----:B------:R-:W0:Y:S01]  /*4040*/  LDS R15, [R0+0x1b08] ;  /* 0x001b0800000f7984 */ /* 0x000e220000000800 */
[----:B------:R-:W-:Y:S01]  /*4050*/  MOV R40, R28 ;  /* 0x0000001c00287202 */ /* 0x000fe20000000f00 */
[C---:B------:R-:W-:Y:S02]  /*4060*/  IMAD R10, R4.reuse, UR10, RZ ;  /* 0x0000000a040a7c24 */ /* 0x040fe4000f8e02ff */
[----:B------:R-:W4:Y:S01]  /*4070*/  LDS R17, [R0+0x1f08] ;  /* 0x001f080000117984 */ /* 0x000f220000000800 */
        /* <DEDUP_REMOVED lines=14> */
[----:B----4-:R0:W-:Y:S02]  /*4160*/  REDG.E.ADD.F32.FTZ.RN.STRONG.GPU desc[UR16][R10.64], R17 ;  /* 0x000000110a0079a6 */ /* 0x0101e4000c12f310 */
[----:B------:R-:W-:Y:S05]  /*4170*/  @!P0 BRA `(.L_x_8699) ;  /* 0xfffffffc00a08947 */ /* 0x000fea000383ffff */
[----:B------:R-:W-:Y:S05]  /*4180*/  BSYNC.RECONVERGENT B0 ;  /* 0x0000000000007941 */ /* 0x000fea0003800200 */
.L_x_8698:
[----:B------:R-:W-:Y:S05]  /*4190*/  EXIT ;  /* 0x000000000000794d */ /* 0x000fea0003800000 */
.L_x_8700:
        /* <DEDUP_REMOVED lines=14> */
.L_x_10513:


//--------------------- .text._Z25selective_scan_bwd_kernelI32Selective_Scan_bwd_kernel_traitsILi32ELi8ELb0ELb1ELb0ELb0ELb1EffEEv12SSMParamsBwd --------------------------
	.section	.text._Z25selective_scan_bwd_kernelI32Selective_Scan_bwd_kernel_traitsILi32ELi8ELb0ELb1ELb0ELb0ELb1EffEEv12SSMParamsBwd,"ax",@progbits
	.align	128
        .global         _Z25selective_scan_bwd_kernelI32Selective_Scan_bwd_kernel_traitsILi32ELi8ELb0ELb1ELb0ELb0ELb1EffEEv12SSMParamsBwd
        .type           _Z25selective_scan_bwd_kernelI32Selective_Scan_bwd_kernel_traitsILi32ELi8ELb0ELb1ELb0ELb0ELb1EffEEv12SSMParamsBwd,@function
        .size           _Z25selective_scan_bwd_kernelI32Selective_Scan_bwd_kernel_traitsILi32ELi8ELb0ELb1ELb0ELb0ELb1EffEEv12SSMParamsBwd,(.L_x_10514 - _Z25selective_scan_bwd_kernelI32Selective_Scan_bwd_kernel_traitsILi32ELi8ELb0ELb1ELb0ELb0ELb1EffEEv12SSMParamsBwd)
        .other          _Z25selective_scan_bwd_kernelI32Selective_Scan_bwd_kernel_traitsILi32ELi8ELb0ELb1ELb0ELb0ELb1EffEEv12SSMParamsBwd,@"STO_CUDA_ENTRY STV_DEFAULT"
_Z25selective_scan_bwd_kernelI32Selective_Scan_bwd_kernel_traitsILi32ELi8ELb0ELb1ELb0ELb0ELb1EffEEv12SSMParamsBwd:
.text._Z25selective_scan_bwd_kernelI32Selective_Scan_bwd_kernel_traitsILi32ELi8ELb0ELb1ELb0ELb0ELb1EffEEv12SSMParamsBwd:
        /* <DEDUP_REMOVED lines=50> */
[----:B------:R-:W-:-:S04]  /*0320*/  LOP3.LUT R4, R37, R8, RZ, 0x3c, !PT ;  /* 0x0000000825047212 */ /* 0x000fc800078e3cff */
[----:B------:R-:W2:Y:S01]  /*0330*/  @P0 LDC R21, c[0x0][0x38c] ;  /* 0x0000e300ff150b82 */ /* 0x000ea20000000800 */
[----:B------:R-:W-:Y:S01]  /*0340*/  UIMAD UR8, UR18, UR9, UR5 ;  /* 0x00000009120872a4 */ /* 0x000fe2000f8e0205 */
[----:B------:R-:W-:Y:S02]  /*0350*/  @!P2 IADD3 R7, PT, PT, R7, 0x1, RZ ;  /* 0x000000010707a810 */ /* 0x000fe40007ffe0ff */
[----:B------:R-:W-:Y:S01]  /*0360*/  MOV R2, UR4 ;  /* 0x0000000400027c02 */ /* 0x000fe20008000f00 */
[----:B------:R-:W-:Y:S01]  /*0370*/  UIMAD UR4, UR18, UR13, UR7 ;  /* 0x0000000d120472a4 */ /* 0x000fe2000f8e0207 */
[----:B------:R-:W-:Y:S02]  /*0380*/  ISETP.GE.AND P3, PT, R4, RZ, PT ;  /* 0x000000ff0400720c */ /* 0x000fe40003f66270 */
[----:B------:R-:W-:Y:S02]  /*0390*/  MOV R4, UR6 ;  /* 0x0000000600047c02 */ /* 0x000fe40008000f00 */
[----:B------:R-:W-:Y:S01]  /*03a0*/  MOV R5, UR7 ;  /* 0x0000000700057c02 */ /* 0x000fe20008000f00 */
[----:B------:R-:W1:Y:S01]  /*03b0*/  LDCU.64 UR6, c[0x0][0x498] ;  /* 0x00009300ff0677ac */ /* 0x000e620008000a00 */
[----:B------:R-:W-:-:S02]  /*03c0*/  @P1 IADD3 R7, PT, PT, R7, 0x1, RZ ;  /* 0x0000000107071810 */ /* 0x000fc40007ffe0ff */
[----:B------:R-:W-:Y:S02]  /*03d0*/  MOV R3, UR5 ;  /* 0x0000000500037c02 */ /* 0x000fe40008000f00 */
[----:B------:R-:W-:Y:S01]  /*03e0*/  MOV R3, UR8 ;  /* 0x0000000800037c02 */ /* 0x000fe20008000f00 */
[----:B------:R-:W0:Y:S01]  /*03f0*/  LDCU.64 UR8, c[0x0][0x3b0] ;  /* 0x00007600ff0877ac */ /* 0x000e220008000a00 */
[----:B------:R-:W-:Y:S01]  /*0400*/  MOV R23, R7 ;  /* 0x0000000700177202 */ /* 0x000fe20000000f00 */
[----:B---3--:R-:W-:Y:S01]  /*0410*/  @P0 IMAD R0, R0, UR18, R37 ;  /* 0x0000001200000c24 */ /* 0x008fe2000f8e0225 */
[----:B------:R-:W3:Y:S01]  /*0420*/  @P0 LDC.64 R6, c[0x0][0x480] ;  /* 0x00012000ff060b82 */ /* 0x000ee20000000a00 */
[----:B------:R-:W-:Y:S01]  /*0430*/  ISETP.NE.AND P2, PT, R8, RZ, PT ;  /* 0x000000ff0800720c */ /* 0x000fe20003f45270 */
[----:B------:R-:W-:-:S04]  /*0440*/  IMAD.WIDE.U32 R2, R37, UR10, R2 ;  /* 0x0000000a25027c25 */ /* 0x000fc8000f8e0002 */
[----:B------:R-:W-:Y:S02]  /*0450*/  @P0 IMAD R0, R0, R17, RZ ;  /* 0x0000001100000224 */ /* 0x000fe400078e02ff */
[----:B------:R-:W-:Y:S02]  /*0460*/  IMAD R13, R37, UR11, R3 ;  /* 0x0000000b250d7c24 */ /* 0x000fe4000f8e0203 */
[----:B--2---:R-:W-:Y:S02]  /*0470*/  @P0 IMAD R3, R0, R21, RZ ;  /* 0x0000001500030224 */ /* 0x004fe400078e02ff */
[----:B------:R-:W2:Y:S01]  /*0480*/  LDC.64 R20, c[0x0][0x460] ;  /* 0x00011800ff147b82 */ /* 0x000ea20000000a00 */
[----:B------:R-:W-:Y:S01]  /*0490*/  MOV R5, UR4 ;  /* 0x0000000400057c02 */ /* 0x000fe20008000f00 */
[----:B-1----:R-:W-:Y:S01]  /*04a0*/  UIMAD.WIDE.U32 UR4, UR18, UR6, URZ ;  /* 0x00000006120472a5 */ /* 0x002fe2000f8e00ff */
[----:B------:R-:W-:Y:S02]  /*04b0*/  @!P3 IADD3 R23, PT, PT, -R23, RZ, RZ ;  /* 0x000000ff1717b210 */ /* 0x000fe40007ffe1ff */
[----:B------:R-:W-:Y:S01]  /*04c0*/  @!P2 LOP3.LUT R23, RZ, R8, RZ, 0x33, !PT ;  /* 0x00000008ff17a212 */ /* 0x000fe200078e33ff */
[----:B------:R-:W-:-:S02]  /*04d0*/  UIMAD UR5, UR18, UR7, UR5 ;  /* 0x00000007120572a4 */ /* 0x000fc4000f8e0205 */
[----:B0-----:R-:W-:Y:S01]  /*04e0*/  UIMAD.WIDE.U32 UR6, UR18, UR8, URZ ;  /* 0x00000008120672a5 */ /* 0x001fe2000f8e00ff */
[----:B------:R-:W-:Y:S01]  /*04f0*/  SHF.R.S32.HI R25, RZ, 0x1f, R23 ;  /* 0x0000001fff197819 */ /* 0x000fe20000011417 */
[----:B------:R-:W-:Y:S01]  /*0500*/  IMAD.WIDE.U32 R4, R37, UR14, R4 ;  /* 0x0000000e25047c25 */ /* 0x000fe2000f8e0004 */
[C---:B------:R-:W-:Y:S01]  /*0510*/  LEA R9, R17.reuse, 0xffffff00, 0x8 ;  /* 0xffffff0011097811 */ /* 0x040fe200078e40ff */
[----:B------:R-:W-:Y:S01]  /*0520*/  UIMAD UR7, UR18, UR9, UR7 ;  /* 0x00000009120772a4 */ /* 0x000fe2000f8e0207 */
[----:B------:R-:W-:Y:S02]  /*0530*/  ISETP.GE.AND P1, PT, R17, 0x1, PT ;  /* 0x000000011100780c */ /* 0x000fe40003f26270 */
        /* <DEDUP_REMOVED lines=14> */
[----:B--2---:R-:W-:Y:S02]  /*0620*/  LEA R50, P0, R51, R20, 0x2 ;  /* 0x0000001433327211 */ /* 0x004fe400078010ff */
[----:B------:R-:W-:Y:S02]  /*0630*/  IADD3 R7, PT, PT, R5, R7, RZ ;  /* 0x0000000705077210 */ /* 0x000fe40007ffe0ff */
[----:B------:R-:W-:-:S02]  /*0640*/  IADD3.X R48, PT, PT, R0, R3, RZ, P4, !PT ;  /* 0x0000000300307210 */ /* 0x000fc400027fe4ff */
[----:B------:R-:W-:Y:S02]  /*0650*/  LEA.HI.X R51, R51, R21, R4, 0x2, P0 ;  /* 0x0000001533337211 */ /* 0x000fe400000f1404 */
[----:B------:R-:W-:Y:S02]  /*0660*/  IADD3.X R3, PT, PT, R0, R11, RZ, P3, !PT ;  /* 0x0000000b00037210 */ /* 0x000fe40001ffe4ff */
[----:B------:R-:W-:Y:S01]  /*0670*/  LEA R42, P0, R44, R42, 0x2 ;  /* 0x0000002a2c2a7211 */ /* 0x000fe200078010ff */
[----:B----4-:R-:W-:Y:S01]  /*0680*/  IMAD.WIDE.U32 R14, R37, R40, RZ ;  /* 0x00000028250e7225 */ /* 0x010fe200078e00ff */
[----:B------:R-:W-:Y:S02]  /*0690*/  IADD3.X R52, PT, PT, R0, R7, RZ, P5, !PT ;  /* 0x0000000700347210 */ /* 0x000fe40002ffe4ff */
[----:B------:R-:W-:Y:S02]  /*06a0*/  LEA R46, P2, R2, R46, 0x2 ;  /* 0x0000002e022e7211 */ /* 0x000fe400078410ff */
[----:B------:R-:W-:-:S02]  /*06b0*/  LEA R72, P3, R9, R72, 0x2 ;  /* 0x0000004809487211 */ /* 0x000fc400078610ff */
[----:B------:R-:W-:Y:S01]  /*06c0*/  LEA.HI.X R44, R44, R43, R3, 0x2, P0 ;  /* 0x0000002b2c2c7211 */ /* 0x000fe200000f1403 */
        /* <DEDUP_REMOVED lines=69> */
.L_x_8726:
[----:B0-----:R-:W0:Y:S01]  /*0b20*/  LDC.64 R20, c[0x0][0x410] ;  /* 0x00010400ff147b82 */ /* 0x001e220000000a00 */
[----:B------:R-:W-:Y:S01]  /*0b30*/  IADD3 R40, PT, PT, R73, -0x1, RZ ;  /* 0xffffffff49287810 */ /* 0x000fe20007ffe0ff */
[----:B-1----:R-:W1:Y:S01]  /*0b40*/  LDCU UR4, c[0x0][0x388] ;  /* 0x00007100ff0477ac */ /* 0x002e620008000800 */
[----:B------:R-:W-:Y:S02]  /*0b50*/  MOV R5, RZ ;  /* 0x000000ff00057202 */ /* 0x000fe40000000f00 */
[----:B------:R-:W-:Y:S02]  /*0b60*/  CS2R R28, SRZ ;  /* 0x00000000001c7805 */ /* 0x000fe4000001ff00 */
[----:B------:R-:W-:Y:S01]  /*0b70*/  SHF.L.U32 R4, R40, 0x8, RZ ;  /* 0x0000000828047819 */ /* 0x000fe200000006ff */
[----:B--2---:R-:W2:Y:S01]  /*0b80*/  LDCU.64 UR6, c[0x0][0x488] ;  /* 0x00009100ff0677ac */ /* 0x004ea20008000a00 */
[----:B------:R-:W-:Y:S01]  /*0b90*/  SHF.L.U32 R95, R56, 0x2, RZ ;  /* 0x00000002385f7819 */ /* 0x000fe200000006ff */
[----:B---3--:R-:W3:Y:S01]  /*0ba0*/  LDC.64 R24, c[0x0][0x420] ;  /* 0x00010800ff187b82 */ /* 0x008ee20000000a00 */
[----:B------:R-:W4:Y:S02]  /*0bb0*/  LDCU.64 UR8, c[0x0][0x478] ;  /* 0x00008f00ff0877ac */ /* 0x000f240008000a00 */
[----:B------:R-:W-:-:S05]  /*0bc0*/  IADD3 R94, P3, PT, R95, R46, RZ ;  /* 0x0000002e5f5e7210 */ /* 0x000fca0007f7e0ff */
[----:B------:R-:W2:Y:S01]  /*0bd0*/  LDC.64 R22, c[0x0][0x418] ;  /* 0x00010600ff167b82 */ /* 0x000ea20000000a00 */
[----:B-1----:R-:W-:-:S07]  /*0be0*/  IADD3 R74, PT, PT, -R4, UR4, RZ ;  /* 0x00000004044a7c10 */ /* 0x002fce000fffe1ff */
[----:B------:R-:W1:Y:S01]  /*0bf0*/  LDC.64 R26, c[0x0][0x428] ;  /* 0x00010a00ff1a7b82 */ /* 0x000e620000000a00 */
[----:B0-----:R-:W-:Y:S01]  /*0c00*/  IMAD.WIDE.U32 R2, R20, UR18, R4 ;  /* 0x0000001214027c25 */ /* 0x001fe2000f8e0004 */
[-C--:B------:R-:W-:Y:S02]  /*0c10*/  ISETP.GE.AND P6, PT, R56, R74.reuse, PT ;  /* 0x0000004a3800720c */ /* 0x080fe40003fc6270 */
[-C--:B------:R-:W-:Y:S01]  /*0c20*/  ISETP.GE.AND P4, PT, R69, R74.reuse, PT ;  /* 0x0000004a4500720c */ /* 0x080fe20003f86270 */
[----:B------:R-:W-:Y:S01]  /*0c30*/  IMAD R3, R21, UR18, R3 ;  /* 0x0000001215037c24 */ /* 0x000fe2000f8e0203 */
[----:B------:R-:W-:Y:S01]  /*0c40*/  ISETP.GE.AND P5, PT, R70, R74, PT ;  /* 0x0000004a4600720c */ /* 0x000fe20003fa6270 */
[----:B---3--:R-:W-:Y:S01]  /*0c50*/  IMAD.WIDE.U32 R18, R24, UR18, R4 ;  /* 0x0000001218127c25 */ /* 0x008fe2000f8e0004 */
[----:B------:R-:W-:Y:S01]  /*0c60*/  MOV R30, RZ ;  /* 0x000000ff001e7202 */ /* 0x000fe20000000f00 */
[----:B------:R-:W-:Y:S02]  /*0c70*/  BAR.SYNC.DEFER_BLOCKING 0x0 ;  /* 0x0000000000007b1d */ /* 0x000fe40000010000 */
[----:B------:R-:W-:Y:S01]  /*0c80*/  IMAD R19, R25, UR18, R19 ;  /* 0x0000001219137c24 */ /* 0x000fe2000f8e0213 */
[----:B------:R-:W-:Y:S01]  /*0c90*/  CS2R R24, SRZ ;  /* 0x0000000000187805 */ /* 0x000fe2000001ff00 */
[----:B--2---:R-:W-:Y:S01]  /*0ca0*/  IMAD.WIDE.U32 R2, R37, R22, R2 ;  /* 0x0000001625027225 */ /* 0x004fe200078e0002 */
[----:B------:R-:W-:Y:S01]  /*0cb0*/  IADD3 R22, P2, PT, R95, R42, RZ ;  /* 0x0000002a5f167210 */ /* 0x000fe20007f5e0ff */
[----:B------:R-:W0:Y:S02]  /*0cc0*/  S2R R78, SR_LANEID ;  /* 0x00000000004e7919 */ /* 0x000e240000000000 */
[----:B------:R-:W2:Y:S01]  /*0cd0*/  S2UR UR5, SR_CgaCtaId ;  /* 0x00000000000579c3 */ /* 0x000ea20000008800 */
[----:B------:R-:W-:Y:S01]  /*0ce0*/  IMAD R20, R37, R23, R3 ;  /* 0x0000001725147224 */ /* 0x000fe200078e0203 */
[----:B------:R-:W-:-:S02]  /*0cf0*/  IADD3 R3, P0, PT, R56, R2, RZ ;  /* 0x0000000238037210 */ /* 0x000fc40007f1e0ff */
[----:B------:R-:W-:Y:S01]  /*0d00*/  IADD3.X R23, PT, PT, RZ, R44, RZ, P2, !PT ;  /* 0x0000002cff177210 */ /* 0x000fe200017fe4ff */
[----:B-1----:R-:W-:Y:S01]  /*0d10*/  IMAD.WIDE.U32 R18, R37, R26, R18 ;  /* 0x0000001a25127225 */ /* 0x002fe200078e0012 */
[----:B------:R-:W-:Y:S02]  /*0d20*/  IADD3.X R20, PT, PT, RZ, R20, RZ, P0, !PT ;  /* 0x00000014ff147210 */ /* 0x000fe400007fe4ff */
[----:B------:R-:W-:Y:S01]  /*0d30*/  LEA R2, P0, R3, UR6, 0x2 ;  /* 0x0000000603027c11 */ /* 0x000fe2000f8010ff */
[----:B------:R-:W-:Y:S01]  /*0d40*/  IMAD R0, R37, R27, R19 ;  /* 0x0000001b25007224 */ /* 0x000fe200078e0213 */
[----:B------:R-:W-:Y:S02]  /*0d50*/  IADD3 R19, P1, PT, R56, R18, RZ ;  /* 0x0000001238137210 */ /* 0x000fe40007f3e0ff */
[----:B------:R-:W-:Y:S02]  /*0d60*/  CS2R R26, SRZ ;  /* 0x00000000001a7805 */ /* 0x000fe4000001ff00 */
[----:B------:R-:W-:Y:S01]  /*0d70*/  LEA.HI.X R3, R3, UR7, R20, 0x2, P0 ;  /* 0x0000000703037c11 */ /* 0x000fe200080f1414 */
[----:B------:R-:W-:Y:S01]  /*0d80*/  UMOV UR4, 0x400 ;  /* 0x0000040000047882 */ /* 0x000fe20000000000 */
[----:B------:R-:W-:Y:S01]  /*0d90*/  IADD3.X R0, PT, PT, RZ, R0, RZ, P1, !PT ;  /* 0x00000000ff007210 */ /* 0x000fe20000ffe4ff */
[----:B------:R-:W-:Y:S01]  /*0da0*/  HFMA2 R32, -RZ, RZ, 0, 0 ;  /* 0x00000000ff207431 */ /* 0x000fe200000001ff */
[----:B----4-:R-:W-:Y:S01]  /*0db0*/  LEA R18, P1, R19, UR8, 0x2 ;  /* 0x0000000813127c11 */ /* 0x010fe2000f8210ff */
[----:B------:R-:W-:Y:S01]  /*0dc0*/  HFMA2 R97, -RZ, RZ, 0, 0 ;  /* 0x00000000ff617431 */ /* 0x000fe200000001ff */
[----:B------:R-:W-:Y:S01]  /*0dd0*/  IADD3 R20, P0, PT, R95, R50, RZ ;  /* 0x000000325f147210 */ /* 0x000fe20007f1e0ff */
[----:B------:R-:W-:Y:S01]  /*0de0*/  HFMA2 R99, -RZ, RZ, 0, 0 ;  /* 0x00000000ff637431 */ /* 0x000fe200000001ff */
[----:B------:R-:W-:Y:S01]  /*0df0*/  LEA.HI.X R19, R19, UR9, R0, 0x2, P1 ;  /* 0x0000000913137c11 */ /* 0x000fe200088f1400 */
[----:B------:R-:W-:Y:S01]  /*0e00*/  HFMA2 R0, -RZ, RZ, 0, 0 ;  /* 0x00000000ff007431 */ /* 0x000fe200000001ff */
[----:B------:R-:W-:-:S02]  /*0e10*/  IADD3.X R21, PT, PT, RZ, R51, RZ, P0, !PT ;  /* 0x00000033ff157210 */ /* 0x000fc400007fe4ff */
[----:B------:R-:W-:Y:S02]  /*0e20*/  MOV R93, RZ ;  /* 0x000000ff005d7202 */ /* 0x000fe40000000f00 */
[----:B------:R-:W-:Y:S01]  /*0e30*/  MOV R101, RZ ;  /* 0x000000ff00657202 */ /* 0x000fe20000000f00 */
[----:B------:R-:W3:Y:S01]  /*0e40*/  @!P4 LDG.E R28, desc[UR16][R20.64+0x280] ;  /* 0x00028010141cc981 */ /* 0x000ee2000c1e1900 */
[-C--:B------:R-:W-:Y:S02]  /*0e50*/  ISETP.GE.AND P0, PT, R65, R74.reuse, PT ;  /* 0x0000004a4100720c */ /* 0x080fe40003f06270 */
[----:B------:R-:W-:Y:S02]  /*0e60*/  CS2R R102, SRZ ;  /* 0x0000000000667805 */ /* 0x000fe4000001ff00 */
[----:B------:R-:W-:Y:S01]  /*0e70*/  ISETP.GE.AND P1, PT, R66, R74, PT ;  /* 0x0000004a4200720c */ /* 0x000fe20003f26270 */
[----:B------:R-:W4:Y:S01]  /*0e80*/  @!P6 LDG.E R0, desc[UR16][R20.64] ;  /* 0x000000101400e981 */ /* 0x000f22000c1e1900 */
[----:B------:R-:W-:Y:S01]  /*0e90*/  IADD3.X R95, PT, PT, RZ, R48, RZ, P3, !PT ;  /* 0x00000030ff5f7210 */ /* 0x000fe20001ffe4ff */
[----:B------:R-:W1:Y:S01]  /*0ea0*/  LDC.64 R138, c[0x0][0x508] ;  /* 0x00014200ff8a7b82 */ /* 0x000e620000000a00 */
[-C--:B------:R-:W-:Y:S01]  /*0eb0*/  ISETP.GE.AND P2, PT, R67, R74.reuse, PT ;  /* 0x0000004a4300720c */ /* 0x080fe20003f46270 */
[----:B------:R-:W3:Y:S01]  /*0ec0*/  @!P5 LDG.E R29, desc[UR16][R20.64+0x300] ;  /* 0x00030010141dd981 */ /* 0x000ee2000c1e1900 */
[----:B------:R-:W-:-:S02]  /*0ed0*/  ISETP.GE.AND P3, PT, R68, R74, PT ;  /* 0x0000004a4400720c */ /* 0x000fc40003f66270 */
[C---:B0-----:R-:W-:Y:S01]  /*0ee0*/  IADD3 R31, PT, PT, R78.reuse, 0x20, RZ ;  /* 0x000000204e1f7810 */ /* 0x041fe20007ffe0ff */
[----:B--2---:R-:W-:Y:S01]  /*0ef0*/  ULEA UR5, UR5, UR4, 0x18 ;  /* 0x0000000405057291 */ /* 0x004fe2000f8ec0ff */
[----:B------:R-:W-:Y:S01]  /*0f00*/  ISETP.GE.AND P6, PT, R71, R74, PT ;  /* 0x0000004a4700720c */ /* 0x000fe20003fc6270 */
[----:B------:R-:W2:Y:S01]  /*0f10*/  @!P0 LDG.E R25, desc[UR16][R20.64+0x80] ;  /* 0x0000801014198981 */ /* 0x000ea2000c1e1900 */
[C---:B------:R-:W-:Y:S01]  /*0f20*/  IADD3 R33, PT, PT, R78.reuse, 0x40, RZ ;  /* 0x000000404e217810 */ /* 0x040fe20007ffe0ff */
[----:B------:R-:W0:Y:S02]  /*0f30*/  LDCU.64 UR6, c[0x0][0x510] ;  /* 0x0000a200ff0677ac */ /* 0x000e240008000a00 */
[----:B------:R-:W3:Y:S01]  /*0f40*/  @!P1 LDG.E R24, desc[UR16][R20.64+0x100] ;  /* 0x0001001014189981 */ /* 0x000ee2000c1e1900 */
[-C--:B------:R-:W-:Y:S01]  /*0f50*/  LEA.HI.SX32 R75, R78, R78.reuse, 0x1b ;  /* 0x0000004e4e4b7211 */ /* 0x080fe200078fdaff */
[----:B------:R-:W0:Y:S02]  /*0f60*/  LDCU.64 UR8, c[0x0][0x558] ;  /* 0x0000ab00ff0877ac */ /* 0x000e240008000a00 */
[----:B------:R-:W3:Y:S04]  /*0f70*/  @!P2 LDG.E R26, desc[UR16][R20.64+0x180] ;  /* 0x00018010141aa981 */ /* 0x000ee8000c1e1900 */
[----:B------:R-:W3:Y:S01]  /*0f80*/  @!P3 LDG.E R27, desc[UR16][R20.64+0x200] ;  /* 0x00020010141bb981 */ /* 0x000ee2000c1e1900 */
[-C--:B------:R-:W-:Y:S01]  /*0f90*/  LEA.HI.SX32 R31, R31, R78.reuse, 0x1b ;  /* 0x0000004e1f1f7211 */ /* 0x080fe200078fdaff */
[----:B------:R-:W0:Y:S02]  /*0fa0*/  LDCU UR4, c[0x0][0x38c] ;  /* 0x00007180ff0477ac */ /* 0x000e240008000800 */
[----:B------:R0:W3:Y:S01]  /*0fb0*/  @!P6 LDG.E R30, desc[UR16][R20.64+0x380] ;  /* 0x00038010141ee981 */ /* 0x0000e2000c1e1900 */
[----:B------:R-:W-:-:S02]  /*0fc0*/  LEA.HI.SX32 R33, R33, R78, 0x1b ;  /* 0x0000004e21217211 */ /* 0x000fc400078fdaff */
[----:B------:R-:W-:Y:S02]  /*0fd0*/  LEA R75, R75, UR5, 0x2 ;  /* 0x000000054b4b7c11 */ /* 0x000fe4000f8e10ff */
[----:B------:R-:W-:Y:S02]  /*0fe0*/  LEA R76, R31, UR5, 0x2 ;  /* 0x000000051f4c7c11 */ /* 0x000fe4000f8e10ff */
[----:B------:R-:W-:Y:S02]  /*0ff0*/  LEA R77, R33, UR5, 0x2 ;  /* 0x00000005214d7c11 */ /* 0x000fe4000f8e10ff */
[C---:B------:R-:W-:Y:S02]  /*1000*/  IADD3 R31, PT, PT, R78.reuse, 0x80, RZ ;  /* 0x000000804e1f7810 */ /* 0x040fe40007ffe0ff */
[C---:B0-----:R-:W-:Y:S02]  /*1010*/  IADD3 R21, PT, PT, R78.reuse, 0x60, RZ ;  /* 0x000000604e157810 */ /* 0x041fe40007ffe0ff */
[----:B------:R-:W-:-:S02]  /*1020*/  IADD3 R33, PT, PT, R78, 0xa0, RZ ;  /* 0x000000a04e217810 */ /* 0x000fc40007ffe0ff */
[C---:B------:R-:W-:Y:S02]  /*1030*/  IADD3 R35, PT, PT, R78.reuse, 0xc0, RZ ;  /* 0x000000c04e237810 */ /* 0x040fe40007ffe0ff */
[----:B------:R-:W-:Y:S02]  /*1040*/  IADD3 R79, PT, PT, R78, 0xe0, RZ ;  /* 0x000000e04e4f7810 */ /* 0x000fe40007ffe0ff */
[-C--:B------:R-:W-:Y:S02]  /*1050*/  LEA.HI.SX32 R21, R21, R78.reuse, 0x1b ;  /* 0x0000004e15157211 */ /* 0x080fe400078fdaff */
[-C--:B------:R-:W-:Y:S02]  /*1060*/  LEA.HI.SX32 R31, R31, R78.reuse, 0x1b ;  /* 0x0000004e1f1f7211 */ /* 0x080fe400078fdaff */
[-C--:B------:R-:W-:Y:S02]  /*1070*/  LEA.HI.SX32 R33, R33, R78.reuse, 0x1b ;  /* 0x0000004e21217211 */ /* 0x080fe400078fdaff */
[----:B------:R-:W-:-:S02]  /*1080*/  LEA.HI.SX32 R35, R35, R78, 0x1b ;  /* 0x0000004e23237211 */ /* 0x000fc400078fdaff */
[----:B------:R-:W-:Y:S02]  /*1090*/  LEA.HI.SX32 R83, R79, R78, 0x1b ;  /* 0x0000004e4f537211 */ /* 0x000fe400078fdaff */
[----:B------:R-:W-:Y:S02]  /*10a0*/  LEA R79, R21, UR5, 0x2 ;  /* 0x00000005154f7c11 */ /* 0x000fe4000f8e10ff */
[----:B------:R-:W-:Y:S02]  /*10b0*/  LEA R80, R31, UR5, 0x2 ;  /* 0x000000051f507c11 */ /* 0x000fe4000f8e10ff */
[----:B------:R-:W-:Y:S02]  /*10c0*/  LEA R81, R33, UR5, 0x2 ;  /* 0x0000000521517c11 */ /* 0x000fe4000f8e10ff */
[----:B------:R-:W-:Y:S02]  /*10d0*/  LEA R82, R35, UR5, 0x2 ;  /* 0x0000000523527c11 */ /* 0x000fe4000f8e10ff */
[----:B------:R-:W-:-:S02]  /*10e0*/  LEA R83, R83, UR5, 0x2 ;  /* 0x0000000553537c11 */ /* 0x000fc4000f8e10ff */
[----:B------:R-:W-:Y:S02]  /*10f0*/  P2R R34, PR, RZ, 0x1 ;  /* 0x00000001ff227803 */ /* 0x000fe40000000000 */
[----:B------:R-:W-:Y:S02]  /*1100*/  ISETP.GE.AND P0, PT, R56, R74, PT ;  /* 0x0000004a3800720c */ /* 0x000fe40003f06270 */
[----:B------:R-:W-:Y:S01]  /*1110*/  CS2R R20, SRZ ;  /* 0x0000000000147805 */ /* 0x000fe2000001ff00 */
[----:B----4-:R0:W-:Y:S02]  /*1120*/  STS [R75], R0 ;  /* 0x000000004b007388 */ /* 0x0101e40000000800 */
[----:B0-----:R-:W-:Y:S02]  /*1130*/  SHF.L.U32 R0, R78, 0x3, RZ ;  /* 0x000000034e007819 */ /* 0x001fe400000006ff */
[----:B--2---:R-:W-:Y:S02]  /*1140*/  STS [R76+0x80], R25 ;  /* 0x000080194c007388 */ /* 0x004fe40000000800 */
[----:B------:R-:W-:-:S02]  /*1150*/  LEA.HI.SX32 R84, R0, R0, 0x1b ;  /* 0x0000000000547211 */ /* 0x000fc400078fdaff */
[----:B---3--:R0:W-:Y:S02]  /*1160*/  STS [R77+0x100], R24 ;  /* 0x000100184d007388 */ /* 0x0081e40000000800 */
[----:B------:R-:W-:Y:S02]  /*1170*/  LEA R84, R84, UR5, 0x2 ;  /* 0x0000000554547c11 */ /* 0x000fe4000f8e10ff */
[----:B------:R-:W-:Y:S04]  /*1180*/  STS [R79+0x180], R26 ;  /* 0x0001801a4f007388 */ /* 0x000fe80000000800 */
[----:B------:R2:W-:Y:S04]  /*1190*/  STS [R80+0x200], R27 ;  /* 0x0002001b50007388 */ /* 0x0005e80000000800 */
        /* <DEDUP_REMOVED lines=13> */
[----:B0-----:R-:W-:-:S02]  /*1270*/  CS2R R24, SRZ ;  /* 0x0000000000187805 */ /* 0x001fc4000001ff00 */
[----:B------:R-:W-:Y:S02]  /*1280*/  MOV R0, RZ ;  /* 0x000000ff00007202 */ /* 0x000fe40000000f00 */
[----:B--2---:R-:W-:Y:S01]  /*1290*/  CS2R R26, SRZ ;  /* 0x00000000001a7805 */ /* 0x004fe2000001ff00 */
        /* <DEDUP_REMOVED lines=11> */
[----:B---3--:R-:W-:Y:S02]  /*1350*/  HFMA2 R28, -RZ, RZ, 0, 0 ;  /* 0x00000000ff1c7431 */ /* 0x008fe400000001ff */
[----:B0-----:R-:W-:Y:S01]  /*1360*/  HFMA2 R22, -RZ, RZ, 0, 0 ;  /* 0x00000000ff167431 */ /* 0x001fe200000001ff */
[----:B----4-:R-:W-:Y:S01]  /*1370*/  MOV R30, RZ ;  /* 0x000000ff001e7202 */ /* 0x010fe20000000f00 */
[----:B--2---:R0:W-:Y:S04]  /*1380*/  STS [R75], R20 ;  /* 0x000000144b007388 */ /* 0x0041e80000000800 */
        /* <DEDUP_REMOVED lines=18> */
[----:B--2---:R-:W-:-:S03]  /*14b0*/  MOV R24, RZ ;  /* 0x000000ff00187202 */ /* 0x004fc60000000f00 */
        /* <DEDUP_REMOVED lines=10> */
[----:B------:R-:W-:Y:S01]  /*1560*/  ISETP.GE.AND P0, PT, R56, R74, PT ;  /* 0x0000004a3800720c */ /* 0x000fe20003f06270 */
[----:B---3--:R-:W-:Y:S02]  /*1570*/  HFMA2 R26, -RZ, RZ, 0, 0 ;  /* 0x00000000ff1a7431 */ /* 0x008fe400000001ff */
[----:B------:R-:W-:Y:S01]  /*1580*/  HFMA2 R32, -RZ, RZ, 0, 0 ;  /* 0x00000000ff207431 */ /* 0x000fe200000001ff */
[----:B------:R-:W-:Y:S01]  /*1590*/  MOV R105, RZ ;  /* 0x000000ff00697202 */ /* 0x000fe20000000f00 */
[----:B--2---:R-:W-:Y:S04]  /*15a0*/  STS [R75], R28 ;  /* 0x0000001c4b007388 */ /* 0x004fe80000000800 */
[----:B----4-:R-:W-:Y:S04]  /*15b0*/  STS [R76+0x80], R93 ;  /* 0x0000805d4c007388 */ /* 0x010fe80000000800 */
[----:B------:R0:W-:Y:S04]  /*15c0*/  STS [R77+0x100], R22 ;  /* 0x000100164d007388 */ /* 0x0001e80000000800 */
[----:B------:R2:W-:Y:S04]  /*15d0*/  STS [R79+0x180], R20 ;  /* 0x000180144f007388 */ /* 0x0005e80000000800 */
        /* <DEDUP_REMOVED lines=15> */
[----:B------:R-:W-:Y:S01]  /*16d0*/  MOV R28, RZ ;  /* 0x000000ff001c7202 */ /* 0x000fe20000000f00 */
[----:B--2---:R-:W-:-:S03]  /*16e0*/  HFMA2 R20, -RZ, RZ, 0, 0 ;  /* 0x00000000ff147431 */ /* 0x004fc600000001ff */
        /* <DEDUP_REMOVED lines=10> */
[----:B------:R-:W-:Y:S02]  /*1790*/  ISETP.GE.AND P0, PT, R56, R74, PT ;  /* 0x0000004a3800720c */ /* 0x000fe40003f06270 */
[----:B0-----:R-:W-:Y:S02]  /*17a0*/  CS2R R2, SRZ ;  /* 0x0000000000027805 */ /* 0x001fe4000001ff00 */
        /* <DEDUP_REMOVED lines=12> */
[----:B------:R-:W-:Y:S04]  /*1870*/  LDS R30, [R84+0x8] ;  /* 0x00000800541e7984 */ /* 0x000fe80000000800 */
[----:B------:R-:W-:Y:S04]  /*1880*/  LDS R32, [R84+0xc] ;  /* 0x00000c0054207984 */ /* 0x000fe80000000800 */
[----:B------:R-:W-:Y:S04]  /*1890*/  LDS R28, [R84+0x10] ;  /* 0x00001000541c7984 */ /* 0x000fe80000000800 */
[----:B------:R-:W-:Y:S04]  /*18a0*/  LDS R34, [R84+0x14] ;  /* 0x0000140054227984 */ /* 0x000fe80000000800 */
[----:B------:R-:W1:Y:S04]  /*18b0*/  LDS R22, [R84+0x18] ;  /* 0x0000180054167984 */ /* 0x000e680000000800 */
[----:B------:R-:W1:Y:S01]  /*18c0*/  LDS R99, [R84+0x1c] ;  /* 0x00001c0054637984 */ /* 0x000e620000000800 */
[----:B------:R-:W-:Y:S01]  /*18d0*/  BAR.SYNC.DEFER_BLOCKING 0x0 ;  /* 0x0000000000007b1d */ /* 0x000fe20000010000 */
[----:B0-----:R-:W-:Y:S01]  /*18e0*/  HFMA2 R101, -RZ, RZ, 0, 0 ;  /* 0x00000000ff657431 */ /* 0x001fe200000001ff */
[----:B--2---:R-:W-:Y:S01]  /*18f0*/  MOV R20, RZ ;  /* 0x000000ff00147202 */ /* 0x004fe20000000f00 */
[----:B------:R-:W-:-:S03]  /*1900*/  HFMA2 R103, -RZ, RZ, 0, 0 ;  /* 0x00000000ff677431 */ /* 0x000fc600000001ff */
[----:B------:R-:W2:Y:S01]  /*1910*/  @!P0 LDG.E R102, desc[UR16][R18.64] ;  /* 0x0000001012668981 */ /* 0x000ea2000c1e1900 */
[----:B------:R-:W-:Y:S02]  /*1920*/  ISETP.NE.AND P0, PT, R104, RZ, PT ;  /* 0x000000ff6800720c */ /* 0x000fe40003f05270 */
[----:B------:R-:W-:Y:S01]  /*1930*/  MOV R104, RZ ;  /* 0x000000ff00687202 */ /* 0x000fe20000000f00 */
[----:B------:R-:W2:Y:S04]  /*1940*/  @!P1 LDG.E R2, desc[UR16][R18.64+0x100] ;  /* 0x0001001012029981 */ /* 0x000ea8000c1e1900 */
[----:B------:R-:W2:Y:S04]  /*1950*/  @!P2 LDG.E R20, desc[UR16][R18.64+0x180] ;  /* 0x000180101214a981 */ /* 0x000ea8000c1e1900 */
[----:B------:R-:W2:Y:S04]  /*1960*/  @!P3 LDG.E R101, desc[UR16][R18.64+0x200] ;  /* 0x000200101265b981 */ /* 0x000ea8000c1e1900 */
[----:B------:R-:W2:Y:S04]  /*1970*/  @!P0 LDG.E R3, desc[UR16][R18.64+0x80] ;  /* 0x0000801012038981 */ /* 0x000ea8000c1e1900 */
[----:B------:R-:W2:Y:S04]  /*1980*/  @!P4 LDG.E R104, desc[UR16][R18.64+0x280] ;  /* 0x000280101268c981 */ /* 0x000ea8000c1e1900 */
[----:B------:R-:W2:Y:S04]  /*1990*/  @!P5 LDG.E R103, desc[UR16][R18.64+0x300] ;  /* 0x000300101267d981 */ /* 0x000ea8000c1e1900 */
[----:B------:R1:W2:Y:S01]  /*19a0*/  @!P6 LDG.E R106, desc[UR16][R18.64+0x380] ;  /* 0x00038010126ae981 */ /* 0x0002a2000c1e1900 */
[----:B---3--:R-:W-:Y:S01]  /*19b0*/  FMUL.FTZ R105, R24, -1.4426950216293334961 ;  /* 0xbfb8aa3b18697820 */ /* 0x008fe20000410000 */
[----:B----4-:R-:W-:-:S05]  /*19c0*/  FMUL.FTZ R107, R26, -1.4426950216293334961 ;  /* 0xbfb8aa3b1a6b7820 */ /* 0x010fca0000410000 */
[----:B------:R-:W0:Y:S08]  /*19d0*/  MUFU.EX2 R105, R105 ;  /* 0x0000006900697308 */ /* 0x000e300000000800 */
[----:B------:R-:W3:Y:S01]  /*19e0*/  MUFU.EX2 R107, R107 ;  /* 0x0000006b006b7308 */ /* 0x000ee20000000800 */
[----:B-1----:R-:W-:Y:S01]  /*19f0*/  FMUL.FTZ R19, R22, -1.4426950216293334961 ;  /* 0xbfb8aa3b16137820 */ /* 0x002fe20000410000 */
[----:B------:R-:W-:Y:S01]  /*1a00*/  FMUL.FTZ R18, R34, -1.4426950216293334961 ;  /* 0xbfb8aa3b22127820 */ /* 0x000fe20000410000 */
[----:B------:R-:W-:Y:S01]  /*1a10*/  FMUL.FTZ R110, R32, -1.4426950216293334961 ;  /* 0xbfb8aa3b206e7820 */ /* 0x000fe20000410000 */
[----:B------:R-:W-:-:S04]  /*1a20*/  FMUL.FTZ R108, R30, -1.4426950216293334961 ;  /* 0xbfb8aa3b1e6c7820 */ /* 0x000fc80000410000 */
[----:B------:R-:W-:Y:S01]  /*1a30*/  MUFU.EX2 R114, R19 ;  /* 0x0000001300727308 */ /* 0x000fe20000000800 */
[----:B0-----:R-:W-:Y:S01]  /*1a40*/  FADD.FTZ R105, R105, 1 ;  /* 0x3f80000069697421 */ /* 0x001fe20000010000 */
[----:B------:R-:W-:Y:S01]  /*1a50*/  FMUL.FTZ R116, R99, -1.4426950216293334961 ;  /* 0xbfb8aa3b63747820 */ /* 0x000fe20000410000 */
[----:B---3--:R-:W-:-:S05]  /*1a60*/  FADD.FTZ R107, R107, 1 ;  /* 0x3f8000006b6b7421 */ /* 0x008fca0000010000 */
[----:B------:R-:W-:Y:S01]  /*1a70*/  MUFU.EX2 R113, R18 ;  /* 0x0000001200717308 */ /* 0x000fe20000000800 */
[----:B------:R-:W-:-:S07]  /*1a80*/  FMUL.FTZ R112, R28, -1.4426950216293334961 ;  /* 0xbfb8aa3b1c707820 */ /* 0x000fce0000410000 */
[----:B------:R-:W-:Y:S08]  /*1a90*/  MUFU.RCP R109, R105 ;  /* 0x00000069006d7308 */ /* 0x000ff00000001000 */
[----:B------:R-:W-:Y:S08]  /*1aa0*/  MUFU.RCP R111, R107 ;  /* 0x0000006b006f7308 */ /* 0x000ff00000001000 */
[----:B------:R-:W0:Y:S08]  /*1ab0*/  MUFU.EX2 R110, R110 ;  /* 0x0000006e006e7308 */ /* 0x000e300000000800 */
[----:B------:R-:W1:Y:S08]  /*1ac0*/  MUFU.EX2 R108, R108 ;  /* 0x0000006c006c7308 */ /* 0x000e700000000800 */
[----:B------:R-:W3:Y:S01]  /*1ad0*/  MUFU.EX2 R116, R116 ;  /* 0x0000007400747308 */ /* 0x000ee20000000800 */
[----:B0-----:R-:W-:-:S07]  /*1ae0*/  FADD.FTZ R110, R110, 1 ;  /* 0x3f8000006e6e7421 */ /* 0x001fce0000010000 */
[----:B------:R-:W0:Y:S01]  /*1af0*/  MUFU.EX2 R112, R112 ;  /* 0x0000007000707308 */ /* 0x000e220000000800 */
[----:B-1----:R-:W-:Y:S01]  /*1b00*/  FADD.FTZ R108, R108, 1 ;  /* 0x3f8000006c6c7421 */ /* 0x002fe20000010000 */
[----:B------:R-:W-:-:S06]  /*1b10*/  FADD.FTZ R114, R114, 1 ;  /* 0x3f80000072727421 */ /* 0x000fcc0000010000 */
[----:B------:R-:W1:Y:S01]  /*1b20*/  MUFU.RCP R119, R110 ;  /* 0x0000006e00777308 */ /* 0x000e620000001000 */
[----:B---3--:R-:W-:-:S07]  /*1b30*/  FADD.FTZ R116, R116, 1 ;  /* 0x3f80000074747421 */ /* 0x008fce0000010000 */
[----:B------:R-:W3:Y:S01]  /*1b40*/  MUFU.RCP R115, R108 ;  /* 0x0000006c00737308 */ /* 0x000ee20000001000 */
[----:B0-----:R-:W-:-:S07]  /*1b50*/  FADD.FTZ R112, R112, 1 ;  /* 0x3f80000070707421 */ /* 0x001fce0000010000 */
[----:B------:R-:W-:Y:S01]  /*1b60*/  MUFU.RCP R116, R116 ;  /* 0x0000007400747308 */ /* 0x000fe20000001000 */
[----:B-1----:R-:W-:-:S07]  /*1b70*/  FADD.FTZ R121, -R119, 1 ;  /* 0x3f80000077797421 */ /* 0x002fce0000010100 */
[----:B------:R-:W0:Y:S08]  /*1b80*/  MUFU.RCP R123, R112 ;  /* 0x00000070007b7308 */ /* 0x000e300000001000 */
[----:B------:R-:W1:Y:S01]  /*1b90*/  MUFU.RCP R131, R114 ;  /* 0x0000007200837308 */ /* 0x000e620000001000 */
[----:B---3--:R-:W-:Y:S01]  /*1ba0*/  FADD.FTZ R117, -R115, 1 ;  /* 0x3f80000073757421 */ /* 0x008fe20000010100 */
[----:B------:R-:W-:-:S03]  /*1bb0*/  FFMA.FTZ R121, R32, R121, 1 ;  /* 0x3f80000020797423 */ /* 0x000fc60000010079 */
[----:B------:R-:W-:Y:S01]  /*1bc0*/  FFMA.FTZ R117, R30, R117, 1 ;  /* 0x3f8000001e757423 */ /* 0x000fe20000010075 */
[----:B------:R-:W-:Y:S01]  /*1bd0*/  ISETP.NE.AND P0, PT, R12, RZ, PT ;  /* 0x000000ff0c00720c */ /* 0x000fe20003f05270 */
[----:B0-----:R-:W-:-:S04]  /*1be0*/  FADD.FTZ R125, -R123, 1 ;  /* 0x3f8000007b7d7421 */ /* 0x001fc80000010100 */
[----:B------:R-:W-:Y:S01]  /*1bf0*/  FFMA.FTZ R125, R28, R125, 1 ;  /* 0x3f8000001c7d7423 */ /* 0x000fe2000001007d */
[----:B-1----:R-:W-:-:S04]  /*1c00*/  FADD.FTZ R133, -R131, 1 ;  /* 0x3f80000083857421 */ /* 0x002fc80000010100 */
[----:B------:R-:W-:Y:S01]  /*1c10*/  FFMA.FTZ R133, R22, R133, 1 ;  /* 0x3f80000016857423 */ /* 0x000fe20000010085 */
[----:B--2---:R-:W-:Y:S04]  /*1c20*/  STS [R75], R102 ;  /* 0x000000664b007388 */ /* 0x004fe80000000800 */
        /* <DEDUP_REMOVED lines=16> */
[----:B0-----:R-:W-:Y:S01]  /*1d30*/  FADD.FTZ R2, R113, 1 ;  /* 0x3f80000071027421 */ /* 0x001fe20000010000 */
[----:B------:R-:W-:-:S03]  /*1d40*/  FADD.FTZ R3, -R109, 1 ;  /* 0x3f8000006d037421 */ /* 0x000fc60000010100 */
[----:B------:R1:W0:Y:S01]  /*1d50*/  MUFU.RCP R127, R2 ;  /* 0x00000002007f7308 */ /* 0x0002220000001000 */
[----:B------:R-:W-:Y:S01]  /*1d60*/  FFMA.FTZ R3, R24, R3, 1 ;  /* 0x3f80000018037423 */ /* 0x000fe20000010003 */
[----:B------:R-:W-:Y:S01]  /*1d70*/  FADD.FTZ R113, -R111, 1 ;  /* 0x3f8000006f717421 */ /* 0x000fe20000010100 */
[----:B-1----:R-:W-:Y:S01]  /*1d80*/  FMUL.FTZ R2, R0, R19 ;  /* 0x0000001300027220 */ /* 0x002fe20000410000 */
[----:B--2---:R-:W-:-:S03]  /*1d90*/  FMUL.FTZ R108, R93, R18 ;  /* 0x000000125d6c7220 */ /* 0x004fc60000410000 */
[----:B------:R-:W-:Y:S01]  /*1da0*/  FMUL.FTZ R2, R109, R2 ;  /* 0x000000026d027220 */ /* 0x000fe20000410000 */
[----:B---3--:R-:W-:Y:S01]  /*1db0*/  FMUL.FTZ R104, R94, R105 ;  /* 0x000000695e687220 */ /* 0x008fe20000410000 */
[----:B------:R-:W-:Y:S01]  /*1dc0*/  FMUL.FTZ R108, R119, R108 ;  /* 0x0000006c776c7220 */ /* 0x000fe20000410000 */
[----:B----4-:R-:W-:Y:S01]  /*1dd0*/  FMUL.FTZ R106, R96, R107 ;  /* 0x0000006b606a7220 */ /* 0x010fe20000410000 */
        /* <DEDUP_REMOVED lines=109> */
[----:B------:R-:W-:-:S03]  /*24b0*/  NOP ;  /* 0x0000000000007918 */ /* 0x000fc60000000000 */
[----:B------:R-:W-:Y:S01]  /*24c0*/  LDS R111, [R75] ;  /* 0x000000004b6f7984 */ /* 0x000fe20000000800 */
[----:B-1----:R-:W-:-:S03]  /*24d0*/  IMAD.WIDE.U32 R2, R37, R116, R2 ;  /* 0x0000007425027225 */ /* 0x002fc600078e0002 */
[----:B------:R-:W-:Y:S01]  /*24e0*/  LDS R19, [R76+0x80] ;  /* 0x000080004c137984 */ /* 0x000fe20000000800 */
[----:B------:R-:W-:Y:S01]  /*24f0*/  IMAD R20, R37, R117, R3 ;  /* 0x0000007525147224 */ /* 0x000fe200078e0203 */
        /* <DEDUP_REMOVED lines=29> */
.L_x_8702:
[----:B0-----:R-:W-:Y:S01]  /*26d0*/  FFMA.FTZ R2, R86, R0, R43 ;  /* 0x0000000056027223 */ /* 0x001fe2000001002b */
[----:B------:R-:W-:Y:S01]  /*26e0*/  BAR.SYNC.DEFER_BLOCKING 0x0 ;  /* 0x0000000000007b1d */ /* 0x000fe20000010000 */
[----:B------:R-:W-:Y:S01]  /*26f0*/  UISETP.GE.AND UP0, UPT, UR4, 0x1, UPT ;  /* 0x000000010400788c */ /* 0x000fe2000bf06270 */
        /* <DEDUP_REMOVED lines=63> */
.L_x_8725:
[----:B------:R-:W-:Y:S02]  /*2af0*/  MOV R2, R56 ;  /* 0x0000003800027202 */ /* 0x000fe40000000f00 */
[----:B------:R-:W-:Y:S02]  /*2b00*/  CS2R R136, SRZ ;  /* 0x0000000000887805 */ /* 0x000fe4000001ff00 */
[----:B------:R-:W-:Y:S02]  /*2b10*/  MOV R3, RZ ;  /* 0x000000ff00037202 */ /* 0x000fe40000000f00 */
[----:B------:R-:W-:Y:S02]  /*2b20*/  CS2R R138, SRZ ;  /* 0x00000000008a7805 */ /* 0x000fe4000001ff00 */
[-C--:B------:R-:W-:Y:S02]  /*2b30*/  ISETP.GE.AND P5, PT, R65, R74.reuse, PT ;  /* 0x0000004a4100720c */ /* 0x080fe40003fa6270 */
[----:B------:R-:W-:Y:S01]  /*2b40*/  ISETP.GE.AND P0, PT, R66, R74, PT ;  /* 0x0000004a4200720c */ /* 0x000fe20003f06270 */
[----:B--2---:R-:W-:Y:S01]  /*2b50*/  IMAD.WIDE.U32 R2, R26, UR4, R2 ;  /* 0x000000041a027c25 */ /* 0x004fe2000f8e0002 */
[----:B------:R-:W-:-:S02]  /*2b60*/  ISETP.NE.AND P6, PT, R162, RZ, PT ;  /* 0x000000ffa200720c */ /* 0x000fc40003fc5270 */
[----:B------:R-:W-:Y:S01]  /*2b70*/  ISETP.GE.AND P3, PT, R68, R74, PT ;  /* 0x0000004a4400720c */ /* 0x000fe20003f66270 */
[----:B------:R-:W-:Y:S01]  /*2b80*/  IMAD R3, R27, UR4, R3 ;  /* 0x000000041b037c24 */ /* 0x000fe2000f8e0203 */
[C---:B------:R-:W-:Y:S02]  /*2b90*/  LEA R34, P2, R2.reuse, R72, 0x2 ;  /* 0x0000004802227211 */ /* 0x040fe400078410ff */
[----:B------:R-:W-:Y:S02]  /*2ba0*/  ISETP.GE.AND P4, PT, R69, R74, PT ;  /* 0x0000004a4500720c */ /* 0x000fe40003f86270 */
[----:B------:R-:W-:Y:S02]  /*2bb0*/  LEA.HI.X R35, R2, R52, R3, 0x2, P2 ;  /* 0x0000003402237211 */ /* 0x000fe400010f1403 */
[----:B------:R-:W-:-:S03]  /*2bc0*/  ISETP.GE.AND P2, PT, R67, R74, PT ;  /* 0x0000004a4300720c */ /* 0x000fc60003f46270 */
[----:B------:R-:W2:Y:S01]  /*2bd0*/  @!P5 LDG.E R137, desc[UR16][R34.64+0x80] ;  /* 0x000080102289d981 */ /* 0x000ea2000c1e1900 */
[----:B------:R-:W-:-:S03]  /*2be0*/  ISETP.GE.AND P5, PT, R70, R74, PT ;  /* 0x0000004a4600720c */ /* 0x000fc60003fa6270 */
[----:B---3--:R-:W3:Y:S01]  /*2bf0*/  @!P0 LDG.E R138, desc[UR16][R34.64+0x100] ;  /* 0x00010010228a8981 */ /* 0x008ee2000c1e1900 */
[----:B------:R-:W-:Y:S02]  /*2c00*/  ISETP.GE.AND P0, PT, R71, R74, PT ;  /* 0x0000004a4700720c */ /* 0x000fe40003f06270 */
[----:B------:R-:W-:Y:S02]  /*2c10*/  CS2R R140, SRZ ;  /* 0x00000000008c7805 */ /* 0x000fe4000001ff00 */
[----:B------:R-:W-:Y:S01]  /*2c20*/  MOV R142, RZ ;  /* 0x000000ff008e7202 */ /* 0x000fe20000000f00 */
[----:B------:R-:W5:Y:S01]  /*2c30*/  @!P6 LDG.E R136, desc[UR16][R34.64] ;  /* 0x000000102288e981 */ /* 0x000f62000c1e1900 */
[----:B------:R-:W-:-:S03]  /*2c40*/  MOV R144, RZ ;  /* 0x000000ff00907202 */ /* 0x000fc60000000f00 */
[----:B------:R-:W3:Y:S04]  /*2c50*/  @!P2 LDG.E R140, desc[UR16][R34.64+0x180] ;  /* 0x00018010228ca981 */ /* 0x000ee8000c1e1900 */
[----:B------:R-:W3:Y:S04]  /*2c60*/  @!P3 LDG.E R139, desc[UR16][R34.64+0x200] ;  /* 0x00020010228bb981 */ /* 0x000ee8000c1e1900 */
[----:B------:R-:W3:Y:S04]  /*2c70*/  @!P4 LDG.E R142, desc[UR16][R34.64+0x280] ;  /* 0x00028010228ec981 */ /* 0x000ee8000c1e1900 */
[----:B------:R-:W3:Y:S04]  /*2c80*/  @!P5 LDG.E R141, desc[UR16][R34.64+0x300] ;  /* 0x00030010228dd981 */ /* 0x000ee8000c1e1900 */
[----:B------:R-:W3:Y:S01]  /*2c90*/  @!P0 LDG.E R144, desc[UR16][R34.64+0x380] ;  /* 0x0003801022908981 */ /* 0x000ee2000c1e1900 */
[----:B------:R-:W-:-:S02]  /*2ca0*/  MOV R2, R10 ;  /* 0x0000000a00027202 */ /* 0x000fc40000000f00 */
[----:B------:R-:W-:-:S03]  /*2cb0*/  MOV R3, R45 ;  /* 0x0000002d00037202 */ /* 0x000fc60000000f00 */
[----:B0-----:R-:W-:-:S04]  /*2cc0*/  IMAD.WIDE.U32 R2, R30, UR4, R2 ;  /* 0x000000041e027c25 */ /* 0x001fc8000f8e0002 */
[----:B------:R-:W-:Y:S01]  /*2cd0*/  IMAD R3, R31, UR4, R3 ;  /* 0x000000041f037c24 */ /* 0x000fe2000f8e0203 */
[----:B-1----:R-:W-:-:S04]  /*2ce0*/  LEA R124, P0, R2, R28, 0x2 ;  /* 0x0000001c027c7211 */ /* 0x002fc800078010ff */
[----:B------:R-:W-:-:S05]  /*2cf0*/  LEA.HI.X R125, R2, R29, R3, 0x2, P0 ;  /* 0x0000001d027d7211 */ /* 0x000fca00000f1403 */
[----:B------:R0:W3:Y:S01]  /*2d00*/  LDG.E R124, desc[UR16][R124.64] ;  /* 0x000000107c7c7981 */ /* 0x0000e2000c1e1900 */
[----:B------:R-:W-:Y:S02]  /*2d10*/  MOV R2, R8 ;  /* 0x0000000800027202 */ /* 0x000fe40000000f00 */
[----:B------:R-:W-:-:S03]  /*2d20*/  MOV R3, R47 ;  /* 0x0000002f00037202 */ /* 0x000fc60000000f00 */
[----:B------:R-:W-:-:S04]  /*2d30*/  IMAD.WIDE.U32 R2, R22, UR4, R2 ;  /* 0x0000000416027c25 */ /* 0x000fc8000f8e0002 */
[----:B------:R-:W-:Y:S01]  /*2d40*/  IMAD R3, R23, UR4, R3 ;  /* 0x0000000417037c24 */ /* 0x000fe2000f8e0203 */
[----:B----4-:R-:W-:-:S04]  /*2d50*/  LEA R32, P0, R2, R24, 0x2 ;  /* 0x0000001802207211 */ /* 0x010fc800078010ff */
[----:B------:R-:W-:Y:S01]  /*2d60*/  LEA.HI.X R33, R2, R25, R3, 0x2, P0 ;  /* 0x0000001902217211 */ /* 0x000fe200000f1403 */
[----:B-----5:R-:W-:Y:S04]  /*2d70*/  STS [R75], R136 ;  /* 0x000000884b007388 */ /* 0x020fe80000000800 */
[----:B--2---:R-:W-:Y:S04]  /*2d80*/  STS [R76+0x80], R137 ;  /* 0x000080894c007388 */ /* 0x004fe80000000800 */
[----:B---3--:R-:W-:Y:S04]  /*2d90*/  STS [R77+0x100], R138 ;  /* 0x0001008a4d007388 */ /* 0x008fe80000000800 */
[----:B------:R1:W-:Y:S04]  /*2da0*/  STS [R79+0x180], R140 ;  /* 0x0001808c4f007388 */ /* 0x0003e80000000800 */
[----:B------:R-:W-:Y:S04]  /*2db0*/  STS [R80+0x200], R139 ;  /* 0x0002008b50007388 */ /* 0x000fe80000000800 */
[----:B------:R2:W-:Y:S04]  /*2dc0*/  STS [R81+0x280], R142 ;  /* 0x0002808e51007388 */ /* 0x0005e80000000800 */
[----:B------:R-:W-:Y:S04]  /*2dd0*/  STS [R82+0x300], R141 ;  /* 0x0003008d52007388 */ /* 0x000fe80000000800 */
[----:B------:R3:W-:Y:S01]  /*2de0*/  STS [R83+0x380], R144 ;  /* 0x0003809053007388 */ /* 0x0007e20000000800 */
[----:B------:R-:W-:-:S03]  /*2df0*/  NOP ;  /* 0x0000000000007918 */ /* 0x000fc60000000000 */
[----:B------:R4:W5:Y:S01]  /*2e00*/  LDG.E R33, desc[UR16][R32.64] ;  /* 0x0000001020217981 */ /* 0x000962000c1e1900 */
[----:B------:R-:W3:Y:S01]  /*2e10*/  S2UR UR6, SR_CgaCtaId ;  /* 0x00000000000679c3 */ /* 0x000ee20000008800 */
[----:B------:R-:W-:Y:S01]  /*2e20*/  UMOV UR5, 0x400 ;  /* 0x0000040000057882 */ /* 0x000fe20000000000 */
[C---:B------:R-:W-:Y:S01]  /*2e30*/  ISETP.NE.AND P2, PT, R12.reuse, RZ, PT ;  /* 0x000000ff0c00720c */ /* 0x040fe20003f45270 */
[----:B0-----:R-:W0:Y:S01]  /*2e40*/  LDS R125, [R84] ;  /* 0x00000000547d7984 */ /* 0x001e220000000800 */
[----:B------:R-:W-:Y:S01]  /*2e50*/  ISETP.NE.AND P0, PT, R12, 0x1f, PT ;  /* 0x0000001f0c00780c */ /* 0x000fe20003f05270 */
[----:B------:R-:W-:Y:S01]  /*2e60*/  BSSY.RECONVERGENT B0, `(.L_x_8704) ;  /* 0x0000038000007945 */ /* 0x000fe20003800200 */
[----:B------:R-:W-:Y:S01]  /*2e70*/  FMUL.FTZ R2, R124, 1.4426950216293334961 ;  /* 0x3fb8aa3b7c027820 */ /* 0x000fe20000410000 */
[----:B------:R-:W0:Y:S01]  /*2e80*/  LDS R137, [R84+0x4] ;  /* 0x0000040054897984 */ /* 0x000e220000000800 */
[----:B----4-:R-:W-:Y:S02]  /*2e90*/  IADD3 R32, PT, PT, R164, UR4, RZ ;  /* 0x00000004a4207c10 */ /* 0x010fe4000fffe0ff */
[-C--:B------:R-:W-:Y:S01]  /*2ea0*/  FMUL.FTZ R161, R115, R2.reuse ;  /* 0x0000000273a17220 */ /* 0x080fe20000410000 */
[----:B------:R-:W4:Y:S01]  /*2eb0*/  LDS R139, [R84+0x8] ;  /* 0x00000800548b7984 */ /* 0x000f220000000800 */
[-C--:B------:R-:W-:Y:S01]  /*2ec0*/  FMUL.FTZ R150, R102, R2.reuse ;  /* 0x0000000266967220 */ /* 0x080fe20000410000 */
[-C--:B------:R-:W-:Y:S01]  /*2ed0*/  FMUL.FTZ R148, R104, R2.reuse ;  /* 0x0000000268947220 */ /* 0x080fe20000410000 */
[-C--:B------:R-:W-:Y:S01]  /*2ee0*/  FMUL.FTZ R34, R117, R2.reuse ;  /* 0x0000000275227220 */ /* 0x080fe20000410000 */
[----:B------:R-:W4:Y:S01]  /*2ef0*/  LDS R141, [R84+0xc] ;  /* 0x00000c00548d7984 */ /* 0x000f220000000800 */
[----:B------:R-:W0:Y:S01]  /*2f00*/  MUFU.EX2 R161, R161 ;  /* 0x000000a100a17308 */ /* 0x000e220000000800 */
[-C--:B-1----:R-:W-:Y:S01]  /*2f10*/  FMUL.FTZ R140, R106, R2.reuse ;  /* 0x000000026a8c7220 */ /* 0x082fe20000410000 */
[-C--:B------:R-:W-:Y:S01]  /*2f20*/  FMUL.FTZ R138, R119, R2.reuse ;  /* 0x00000002778a7220 */ /* 0x080fe20000410000 */
[----:B------:R-:W1:Y:S01]  /*2f30*/  LDS R143, [R84+0x10] ;  /* 0x00001000548f7984 */ /* 0x000e620000000800 */
[-C--:B--2---:R-:W-:Y:S01]  /*2f40*/  FMUL.FTZ R142, R108, R2.reuse ;  /* 0x000000026c8e7220 */ /* 0x084fe20000410000 */
[----:B---3--:R-:W-:Y:S01]  /*2f50*/  FMUL.FTZ R144, R123, R2 ;  /* 0x000000027b907220 */ /* 0x008fe20000410000 */
[----:B------:R-:W-:Y:S01]  /*2f60*/  SEL R32, R32, R53, !P2 ;  /* 0x0000003520207207 */ /* 0x000fe20005000000 */
[----:B------:R-:W2:Y:S01]  /*2f70*/  LDS R145, [R84+0x14] ;  /* 0x0000140054917984 */ /* 0x000ea20000000800 */
[----:B------:R-:W-:Y:S01]  /*2f80*/  ULEA UR5, UR6, UR5, 0x18 ;  /* 0x0000000506057291 */ /* 0x000fe2000f8ec0ff */
        /* <DEDUP_REMOVED lines=8> */
[----:B------:R-:W-:-:S06]  /*3010*/  FMUL.FTZ R163, R122, R137 ;  /* 0x000000897aa37220 */ /* 0x000fcc0000410000 */
[----:B------:R-:W0:Y:S01]  /*3020*/  MUFU.EX2 R140, R140 ;  /* 0x0000008c008c7308 */ /* 0x000e220000000800 */
[----:B----4-:R-:W-:Y:S01]  /*3030*/  FMUL.FTZ R35, R126, R139 ;  /* 0x0000008b7e237220 */ /* 0x010fe20000410000 */
[----:B------:R-:W-:-:S06]  /*3040*/  FMUL.FTZ R157, R128, R141 ;  /* 0x0000008d809d7220 */ /* 0x000fcc0000410000 */
[----:B------:R-:W4:Y:S01]  /*3050*/  MUFU.EX2 R138, R138 ;  /* 0x0000008a008a7308 */ /* 0x000f220000000800 */
[----:B-1----:R-:W-:Y:S01]  /*3060*/  FMUL.FTZ R155, R130, R143 ;  /* 0x0000008f829b7220 */ /* 0x002fe20000410000 */
[----:B--2---:R-:W-:-:S06]  /*3070*/  FMUL.FTZ R153, R132, R145 ;  /* 0x0000009184997220 */ /* 0x004fcc0000410000 */
[----:B------:R-:W1:Y:S01]  /*3080*/  MUFU.EX2 R142, R142 ;  /* 0x0000008e008e7308 */ /* 0x000e620000000800 */
[----:B---3--:R-:W-:Y:S01]  /*3090*/  FMUL.FTZ R151, R133, R136 ;  /* 0x0000008885977220 */ /* 0x008fe20000410000 */
[----:B------:R-:W-:-:S06]  /*30a0*/  FMUL.FTZ R149, R134, R147 ;  /* 0x0000009386957220 */ /* 0x000fcc0000410000 */
[----:B------:R-:W2:Y:S01]  /*30b0*/  MUFU.EX2 R144, R144 ;  /* 0x0000009000907308 */ /* 0x000ea20000000800 */
[----:B------:R-:W-:Y:S01]  /*30c0*/  BAR.SYNC.DEFER_BLOCKING 0x0 ;  /* 0x0000000000007b1d */ /* 0x000fe20000010000 */
        /* <DEDUP_REMOVED lines=10> */
[----:B------:R-:W-:-:S12]  /*3170*/  HFMA2 R169, -RZ, RZ, 1.875, 0 ;  /* 0x3f800000ffa97431 */ /* 0x000fd800000001ff */
[----:B------:R-:W-:Y:S05]  /*3180*/  @!P0 BRA `(.L_x_8706) ;  /* 0x0000000000148947 */ /* 0x000fea0003800000 */
[----:B------:R-:W-:-:S04]  /*3190*/  IADD3 R2, PT, PT, R135, UR4, RZ ;  /* 0x0000000487027c10 */ /* 0x000fc8000fffe0ff */
[----:B------:R-:W-:-:S05]  /*31a0*/  LEA R2, R2, UR5, 0x2 ;  /* 0x0000000502027c11 */ /* 0x000fca000f8e10ff */
[----:B------:R2:W3:Y:S01]  /*31b0*/  LDS R169, [R2+0xa88] ;  /* 0x000a880002a97984 */ /* 0x0004e20000000800 */
[----:B------:R-:W-:Y:S05]  /*31c0*/  BRA `(.L_x_8706) ;  /* 0x0000000000047947 */ /* 0x000fea0003800000 */
.L_x_8705:
[----:B------:R0:W1:Y:S02]  /*31d0*/  LDS R169, [R160+0x128c] ;  /* 0x00128c00a0a97984 */ /* 0x0000640000000800 */
.L_x_8706:
[----:B------:R-:W-:Y:S05]  /*31e0*/  BSYNC.RECONVERGENT B0 ;  /* 0x0000000000007941 */ /* 0x000fea0003800200 */
.L_x_8704:
[----:B------:R-:W4:Y:S01]  /*31f0*/  @P1 LDC R3, c[0x0][0x38c] ;  /* 0x0000e300ff031b82 */ /* 0x000f220000000800 */
[----:B------:R-:W-:Y:S01]  /*3200*/  MOV R154, RZ ;  /* 0x000000ff009a7202 */ /* 0x000fe20000000f00 */
[----:B----4-:R-:W-:-:S04]  /*3210*/  @P1 IMAD R3, R118, R3, UR4 ;  /* 0x0000000476031e24 */ /* 0x010fc8000f8e0203 */
[----:B--2---:R-:W-:-:S05]  /*3220*/  @P1 IMAD.WIDE R2, R3, 0x8, R16 ;  /* 0x0000000803021825 */ /* 0x004fca00078e0210 */
[----:B------:R2:W4:Y:S01]  /*3230*/  @P1 LDG.E R154, desc[UR16][R2.64+0x4] ;  /* 0x00000410029a1981 */ /* 0x000522000c1e1900 */
[C---:B------:R-:W-:Y:S01]  /*3240*/  FFMA.FTZ R171, R144.reuse, R185, R183 ;  /* 0x000000b990ab7223 */ /* 0x040fe200000100b7 */
[----:B-1-3--:R-:W-:Y:S01]  /*3250*/  FMUL.FTZ R33, R144, R169 ;  /* 0x000000a990217220 */ /* 0x00afe20000410000 */
[----:B------:R-:W-:Y:S01]  /*3260*/  ISETP.NE.AND P0, PT, R158, 0x1f, PT ;  /* 0x0000001f9e00780c */ /* 0x000fe20003f05270 */
        /* <DEDUP_REMOVED lines=25> */
[----:B------:R-:W-:Y:S01]  /*3400*/  ISETP.GT.U32.AND P4, PT, R158, 0x17, PT ;  /* 0x000000179e00780c */ /* 0x000fe20003f84070 */
[----:B------:R-:W1:Y:S01]  /*3410*/  SHFL.DOWN PT, R32, R171, 0x1, 0x1f ;  /* 0x08201f00ab207f89 */ /* 0x000e6200000e0000 */
[C---:B------:R-:W-:Y:S01]  /*3420*/  FFMA.FTZ R2, R142.reuse, R2, R151 ;  /* 0x000000028e027223 */ /* 0x040fe20000010097 */
[----:B------:R-:W-:Y:S01]  /*3430*/  MOV R175, R171 ;  /* 0x000000ab00af7202 */ /* 0x000fe20000000f00 */
[----:B------:R-:W-:Y:S01]  /*3440*/  FMUL.FTZ R3, R142, R3 ;  /* 0x000000038e037220 */ /* 0x000fe20000410000 */
[----:B------:R-:W2:Y:S01]  /*3450*/  SHFL.DOWN PT, R173, R168, 0x1, 0x1f ;  /* 0x08201f00a8ad7f89 */ /* 0x000ea200000e0000 */
[----:B------:R-:W-:-:S02]  /*3460*/  FFMA.FTZ R33, R144, R2, R149 ;  /* 0x0000000290217223 */ /* 0x000fc40000010095 */
[----:B-1----:R-:W-:-:S03]  /*3470*/  @P0 FFMA.FTZ R175, R168, R32, R175 ;  /* 0x00000020a8af0223 */ /* 0x002fc600000100af */
[----:B------:R-:W1:Y:S01]  /*3480*/  SHFL.UP PT, R32, R33, 0x1, RZ ;  /* 0x0420000021207989 */ /* 0x000e6200000e00ff */
[----:B--2---:R-:W-:-:S03]  /*3490*/  @P0 FMUL.FTZ R2, R173, R168 ;  /* 0x000000a8ad020220 */ /* 0x004fc60000410000 */
[----:B------:R-:W2:Y:S02]  /*34a0*/  SHFL.DOWN PT, R152, R175, 0x2, 0x1f ;  /* 0x08401f00af987f89 */ /* 0x000ea400000e0000 */
[----:B------:R-:W-:Y:S01]  /*34b0*/  @P0 MOV R168, R2 ;  /* 0x0000000200a80202 */ /* 0x000fe20000000f00 */
[----:B------:R-:W-:Y:S01]  /*34c0*/  FMUL.FTZ R2, R144, R3 ;  /* 0x0000000390027220 */ /* 0x000fe20000410000 */
[----:B------:R-:W-:-:S03]  /*34d0*/  ISETP.GE.AND P0, PT, R78, 0x1, PT ;  /* 0x000000014e00780c */ /* 0x000fc60003f06270 */
[----:B------:R-:W3:Y:S04]  /*34e0*/  SHFL.DOWN PT, R171, R168, 0x2, 0x1f ;  /* 0x08401f00a8ab7f89 */ /* 0x000ee800000e0000 */
[----:B------:R-:W5:Y:S01]  /*34f0*/  SHFL.UP PT, R3, R2, 0x1, RZ ;  /* 0x0420000002037989 */ /* 0x000f6200000e00ff */
[----:B-1----:R-:W-:Y:S01]  /*3500*/  FFMA.FTZ R32, R2, R32, R33 ;  /* 0x0000002002207223 */ /* 0x002fe20000010021 */
[----:B--2---:R-:W-:-:S04]  /*3510*/  @!P3 FFMA.FTZ R175, R168, R152, R175 ;  /* 0x00000098a8afb223 */ /* 0x004fc800000100af */
[----:B------:R-:W-:-:S05]  /*3520*/  FSEL R33, R33, R32, !P0 ;  /* 0x0000002021217208 */ /* 0x000fca0004000000 */
[----:B------:R-:W1:Y:S01]  /*3530*/  SHFL.UP PT, R32, R33, 0x2, RZ ;  /* 0x0440000021207989 */ /* 0x000e6200000e00ff */
[----:B---3--:R-:W-:Y:S01]  /*3540*/  @!P3 FMUL.FTZ R146, R168, R171 ;  /* 0x000000aba892b220 */ /* 0x008fe20000410000 */
[----:B-----5:R-:W-:-:S04]  /*3550*/  @P0 FMUL.FTZ R2, R2, R3 ;  /* 0x0000000302020220 */ /* 0x020fc80000410000 */
[----:B------:R-:W-:Y:S02]  /*3560*/  @!P3 MOV R168, R146 ;  /* 0x0000009200a8b202 */ /* 0x000fe40000000f00 */
[----:B------:R-:W2:Y:S01]  /*3570*/  SHFL.DOWN PT, R146, R175, 0x4, 0x1f ;  /* 0x08801f00af927f89 */ /* 0x000ea200000e0000 */
[----:B------:R-:W-:Y:S02]  /*3580*/  ISETP.GT.U32.AND P3, PT, R158, 0x1b, PT ;  /* 0x0000001b9e00780c */ /* 0x000fe40003f64070 */
[----:B------:R-:W-:Y:S01]  /*3590*/  ISETP.GE.AND P0, PT, R78, 0x2, PT ;  /* 0x000000024e00780c */ /* 0x000fe20003f06270 */
[----:B------:R-:W3:Y:S04]  /*35a0*/  SHFL.DOWN PT, R173, R168, 0x4, 0x1f ;  /* 0x08801f00a8ad7f89 */ /* 0x000ee800000e0000 */
[----:B------:R-:W5:Y:S01]  /*35b0*/  SHFL.UP PT, R3, R2, 0x2, RZ ;  /* 0x0440000002037989 */ /* 0x000f6200000e00ff */
[----:B-1----:R-:W-:-:S05]  /*35c0*/  FFMA.FTZ R32, R2, R32, R33 ;  /* 0x0000002002207223 */ /* 0x002fca0000010021 */
[----:B------:R-:W-:Y:S01]  /*35d0*/  FSEL R171, R33, R32, !P0 ;  /* 0x0000002021ab7208 */ /* 0x000fe20004000000 */
[----:B--2---:R-:W-:-:S04]  /*35e0*/  @!P3 FFMA.FTZ R175, R168, R146, R175 ;  /* 0x00000092a8afb223 */ /* 0x004fc800000100af */
[----:B------:R-:W1:Y:S01]  /*35f0*/  SHFL.UP PT, R32, R171, 0x4, RZ ;  /* 0x04800000ab207989 */ /* 0x000e6200000e00ff */
[----:B---3--:R-:W-:-:S03]  /*3600*/  @!P3 FMUL.FTZ R33, R168, R173 ;  /* 0x000000ada821b220 */ /* 0x008fc60000410000 */
[----:B------:R-:W2:Y:S01]  /*3610*/  SHFL.DOWN PT, R170, R175, 0x8, 0x1f ;  /* 0x09001f00afaa7f89 */ /* 0x000ea200000e0000 */
[----:B-----5:R-:W-:Y:S01]  /*3620*/  @P0 FMUL.FTZ R2, R2, R3 ;  /* 0x0000000302020220 */ /* 0x020fe20000410000 */
[----:B------:R-:W-:Y:S02]  /*3630*/  @!P3 MOV R168, R33 ;  /* 0x0000002100a8b202 */ /* 0x000fe40000000f00 */
[----:B------:R-:W-:Y:S02]  /*3640*/  ISETP.GE.AND P0, PT, R73, UR7, PT ;  /* 0x0000000749007c0c */ /* 0x000fe4000bf06270 */
[----:B------:R-:W3:Y:S01]  /*3650*/  SHFL.UP PT, R3, R2, 0x4, RZ ;  /* 0x0480000002037989 */ /* 0x000ee200000e00ff */
[----:B------:R-:W-:Y:S02]  /*3660*/  ISETP.GE.AND P3, PT, R78, 0x4, PT ;  /* 0x000000044e00780c */ /* 0x000fe40003f66270 */
[----:B------:R-:W-:Y:S01]  /*3670*/  ISETP.NE.OR P0, PT, R12, RZ, P0 ;  /* 0x000000ff0c00720c */ /* 0x000fe20000705670 */
[----:B------:R-:W5:Y:S01]  /*3680*/  SHFL.DOWN PT, R173, R168, 0x8, 0x1f ;  /* 0x09001f00a8ad7f89 */ /* 0x000f6200000e0000 */
[----:B------:R-:W-:Y:S01]  /*3690*/  MOV R33, RZ ;  /* 0x000000ff00217202 */ /* 0x000fe20000000f00 */
[----:B-1----:R-:W-:Y:S01]  /*36a0*/  FFMA.FTZ R146, R2, R32, R171 ;  /* 0x0000002002927223 */ /* 0x002fe200000100ab */
[----:B------:R-:W-:-:S02]  /*36b0*/  HFMA2 R32, -RZ, RZ, 1.875, 0 ;  /* 0x3f800000ff207431 */ /* 0x000fc400000001ff */
[----:B--2---:R-:W-:Y:S02]  /*36c0*/  @!P4 FFMA.FTZ R175, R168, R170, R175 ;  /* 0x000000aaa8afc223 */ /* 0x004fe400000100af */
[----:B------:R-:W-:-:S03]  /*36d0*/  FSEL R171, R171, R146, !P3 ;  /* 0x00000092abab7208 */ /* 0x000fc60005800000 */
[----:B------:R-:W1:Y:S01]  /*36e0*/  SHFL.DOWN PT, R170, R175, 0x10, 0x1f ;  /* 0x0a001f00afaa7f89 */ /* 0x000e6200000e0000 */
[----:B---3--:R-:W-:-:S03]  /*36f0*/  @P3 FMUL.FTZ R2, R2, R3 ;  /* 0x0000000302023220 */ /* 0x008fc60000410000 */
[----:B------:R-:W2:Y:S01]  /*3700*/  SHFL.UP PT, R146, R171, 0x8, RZ ;  /* 0x05000000ab927989 */ /* 0x000ea200000e00ff */
[----:B------:R-:W-:Y:S01]  /*3710*/  ISETP.GT.U32.AND P3, PT, R158, 0xf, PT ;  /* 0x0000000f9e00780c */ /* 0x000fe20003f64070 */
[----:B-----5:R-:W-:Y:S02]  /*3720*/  @!P4 FMUL.FTZ R152, R168, R173 ;  /* 0x000000ada898c220 */ /* 0x020fe40000410000 */
[----:B------:R-:W-:Y:S01]  /*3730*/  @!P0 LDS.64 R32, [UR6+0x1308] ;  /* 0x00130806ff208984 */ /* 0x000fe20008000a00 */
[----:B------:R-:W-:Y:S02]  /*3740*/  ISETP.GE.AND P0, PT, R78, 0x8, PT ;  /* 0x000000084e00780c */ /* 0x000fe40003f06270 */
[----:B------:R-:W-:Y:S01]  /*3750*/  @!P4 MOV R168, R152 ;  /* 0x0000009800a8c202 */ /* 0x000fe20000000f00 */
[----:B------:R-:W3:Y:S04]  /*3760*/  SHFL.UP PT, R3, R2, 0x8, RZ ;  /* 0x0500000002037989 */ /* 0x000ee800000e00ff */
[----:B------:R-:W5:Y:S02]  /*3770*/  SHFL.DOWN PT, R187, R168, 0x10, 0x1f ;  /* 0x0a001f00a8bb7f89 */ /* 0x000f6400000e0000 */
[----:B-1----:R-:W-:Y:S01]  /*3780*/  @!P3 FFMA.FTZ R175, R168, R170, R175 ;  /* 0x000000aaa8afb223 */ /* 0x002fe200000100af */
[----:B--2---:R-:W-:-:S05]  /*3790*/  FFMA.FTZ R146, R2, R146, R171 ;  /* 0x0000009202927223 */ /* 0x004fca00000100ab */
[----:B------:R-:W-:Y:S02]  /*37a0*/  FSEL R173, R171, R146, !P0 ;  /* 0x00000092abad7208 */ /* 0x000fe40004000000 */
[----:B------:R-:W-:Y:S01]  /*37b0*/  SHFL.DOWN PT, R171, R175, 0x1, 0x1f ;  /* 0x08201f00afab7f89 */ /* 0x000fe200000e0000 */
[----:B---3--:R-:W-:Y:S01]  /*37c0*/  @P0 FMUL.FTZ R2, R2, R3 ;  /* 0x0000000302020220 */ /* 0x008fe20000410000 */
[----:B------:R-:W-:Y:S02]  /*37d0*/  ISETP.GE.AND P0, PT, R78, 0x10, PT ;  /* 0x000000104e00780c */ /* 0x000fe40003f06270 */
[----:B------:R-:W1:Y:S01]  /*37e0*/  SHFL.UP PT, R146, R173, 0x10, RZ ;  /* 0x06000000ad927989 */ /* 0x000e6200000e00ff */
[----:B-----5:R-:W-:-:S03]  /*37f0*/  @!P3 FMUL.FTZ R152, R168, R187 ;  /* 0x000000bba898b220 */ /* 0x020fc60000410000 */
[----:B------:R-:W2:Y:S02]  /*3800*/  SHFL.UP PT, R3, R2, 0x10, RZ ;  /* 0x0600000002037989 */ /* 0x000ea400000e00ff */
[----:B------:R-:W-:Y:S02]  /*3810*/  @!P3 MOV R168, R152 ;  /* 0x0000009800a8b202 */ /* 0x000fe40000000f00 */
[----:B------:R-:W-:Y:S01]  /*3820*/  SHFL.IDX PT, R175, R175, RZ, 0x1f ;  /* 0x00001fffafaf7589 */ /* 0x000fe200000e0000 */
[----:B------:R-:W-:-:S03]  /*3830*/  ISETP.NE.AND P3, PT, R12, 0x1f, PT ;  /* 0x0000001f0c00780c */ /* 0x000fc60003f65270 */
[----:B------:R-:W-:Y:S04]  /*3840*/  SHFL.IDX PT, R170, R33, RZ, 0x1f ;  /* 0x00001fff21aa7589 */ /* 0x000fe800000e0000 */
[----:B------:R-:W3:Y:S04]  /*3850*/  SHFL.DOWN PT, R152, R168, 0x1, 0x1f ;  /* 0x08201f00a8987f89 */ /* 0x000ee800000e0000 */
[----:B------:R-:W5:Y:S01]  /*3860*/  SHFL.IDX PT, R168, R168, RZ, 0x1f ;  /* 0x00001fffa8a87589 */ /* 0x000f6200000e0000 */
[C---:B-1----:R-:W-:Y:S01]  /*3870*/  FFMA.FTZ R146, R2.reuse, R146, R173 ;  /* 0x0000009202927223 */ /* 0x042fe200000100ad */
[----:B--2---:R-:W-:-:S04]  /*3880*/  @P0 FMUL.FTZ R2, R2, R3 ;  /* 0x0000000302020220 */ /* 0x004fc80000410000 */
[----:B------:R-:W-:Y:S02]  /*3890*/  FSEL R173, R173, R146, !P0 ;  /* 0x00000092adad7208 */ /* 0x000fe40004000000 */
[----:B------:R-:W-:Y:S01]  /*38a0*/  ISETP.NE.AND P0, PT, R12, RZ, PT ;  /* 0x000000ff0c00720c */ /* 0x000fe20003f05270 */
[----:B------:R-:W-:Y:S04]  /*38b0*/  SHFL.UP PT, R2, R2, 0x1, RZ ;  /* 0x0420000002027989 */ /* 0x000fe800000e00ff */
[----:B------:R-:W-:Y:S01]  /*38c0*/  SHFL.UP PT, R173, R173, 0x1, RZ ;  /* 0x04200000adad7989 */ /* 0x000fe200000e00ff */
[----:B---3--:R-:W-:-:S04]  /*38d0*/  @P3 FFMA.FTZ R170, R152, R170, R171 ;  /* 0x000000aa98aa3223 */ /* 0x008fc800000100ab */
[----:B------:R-:W-:Y:S01]  /*38e0*/  FFMA.FTZ R146, R170, R169, R185 ;  /* 0x000000a9aa927223 */ /* 0x000fe200000100b9 */
[C---:B-----5:R-:W-:Y:S01]  /*38f0*/  FFMA.FTZ R33, R168.reuse, R33, R175 ;  /* 0x00000021a8217223 */ /* 0x060fe200000100af */
[----:B------:R-:W-:Y:S02]  /*3900*/  FMUL.FTZ R32, R168, R32 ;  /* 0x00000020a8207220 */ /* 0x000fe40000410000 */
[-C--:B------:R-:W-:Y:S01]  /*3910*/  FFMA.FTZ R3, R144, R146.reuse, R183 ;  /* 0x0000009290037223 */ /* 0x080fe200000100b7 */
[----:B------:R-:W-:Y:S02]  /*3920*/  FMUL.FTZ R169, R123, R146 ;  /* 0x000000927ba97220 */ /* 0x000fe40000410000 */
[----:B------:R-:W-:Y:S01]  /*3930*/  @!P0 STS.64 [UR6+0x1308], R32 ;  /* 0x00130820ff008988 */ /* 0x000fe20008000a06 */
[-C--:B------:R-:W-:Y:S01]  /*3940*/  FFMA.FTZ R152, R142, R3.reuse, R181 ;  /* 0x000000038e987223 */ /* 0x080fe200000100b5 */
[----:B------:R-:W-:-:S03]  /*3950*/  FMUL.FTZ R180, R108, R3 ;  /* 0x000000036cb47220 */ /* 0x000fc60000410000 */
[----:B------:R-:W-:Y:S01]  /*3960*/  FFMA.FTZ R179, R138, R152, R179 ;  /* 0x000000988ab37223 */ /* 0x000fe200000100b3 */
[----:B------:R-:W-:-:S03]  /*3970*/  FMUL.FTZ R182, R91, R180 ;  /* 0x000000b45bb67220 */ /* 0x000fc60000410000 */
[-C--:B------:R-:W-:Y:S01]  /*3980*/  FFMA.FTZ R186, R140, R179.reuse, R177 ;  /* 0x000000b38cba7223 */ /* 0x080fe200000100b1 */
[----:B------:R-:W-:-:S03]  /*3990*/  FMUL.FTZ R174, R106, R179 ;  /* 0x000000b36aae7220 */ /* 0x000fc60000410000 */
[----:B------:R-:W-:Y:S01]  /*39a0*/  FFMA.FTZ R177, R34, R186, R167 ;  /* 0x000000ba22b17223 */ /* 0x000fe200000100a7 */
[----:B------:R-:W-:Y:S01]  /*39b0*/  FMUL.FTZ R167, R119, R152 ;  /* 0x0000009877a77220 */ /* 0x000fe20000410000 */
[----:B------:R-:W-:Y:S02]  /*39c0*/  FMUL.FTZ R176, R89, R174 ;  /* 0x000000ae59b07220 */ /* 0x000fe40000410000 */
[-C--:B------:R-:W-:Y:S01]  /*39d0*/  FFMA.FTZ R159, R148, R177.reuse, R159 ;  /* 0x000000b1949f7223 */ /* 0x080fe2000001009f */
[----:B------:R-:W-:Y:S01]  /*39e0*/  FMUL.FTZ R170, R104, R177 ;  /* 0x000000b168aa7220 */ /* 0x000fe20000410000 */
[----:B------:R-:W-:-:S03]  /*39f0*/  FMUL.FTZ R178, R90, R167 ;  /* 0x000000a75ab27220 */ /* 0x000fc60000410000 */
[----:B------:R-:W-:Y:S01]  /*3a00*/  FMUL.FTZ R172, R87, R170 ;  /* 0x000000aa57ac7220 */ /* 0x000fe20000410000 */
[----:B----4-:R-:W1:Y:S02]  /*3a10*/  SHFL.IDX PT, R154, R154, RZ, 0x1f ;  /* 0x00001fff9a9a7589 */ /* 0x010e6400000e0000 */
[----:B-1----:R-:W-:-:S04]  /*3a20*/  @P2 FFMA.FTZ R154, R2, R154, R173 ;  /* 0x0000009a029a2223 */ /* 0x002fc800000100ad */
[----:B------:R-:W-:Y:S01]  /*3a30*/  FFMA.FTZ R161, R161, R154, R156 ;  /* 0x0000009aa1a17223 */ /* 0x000fe2000001009c */
[----:B------:R-:W-:-:S03]  /*3a40*/  FFMA.FTZ R154, R150, R159, R165 ;  /* 0x0000009f969a7223 */ /* 0x000fc600000100a5 */
[-C--:B------:R-:W-:Y:S01]  /*3a50*/  FFMA.FTZ R150, R150, R161.reuse, R163 ;  /* 0x000000a196967223 */ /* 0x080fe200000100a3 */
[----:B------:R-:W-:Y:S01]  /*3a60*/  FADD.FTZ R2, -R156, R161 ;  /* 0x000000a19c027221 */ /* 0x000fe20000010100 */
[----:B------:R-:W-:Y:S01]  /*3a70*/  FFMA.FTZ R161, R0, R161, RZ ;  /* 0x000000a100a17223 */ /* 0x000fe200000100ff */
[----:B------:R-:W-:Y:S01]  /*3a80*/  FMUL.FTZ R156, R102, R159 ;  /* 0x0000009f669c7220 */ /* 0x000fe20000410000 */
[-C--:B------:R-:W-:Y:S01]  /*3a90*/  FFMA.FTZ R184, R148, R150.reuse, R35 ;  /* 0x0000009694b87223 */ /* 0x080fe20000010023 */
[----:B------:R-:W-:Y:S01]  /*3aa0*/  FADD.FTZ R148, -R163, R150 ;  /* 0x00000096a3947221 */ /* 0x000fe20000010100 */
[----:B------:R-:W-:Y:S01]  /*3ab0*/  FFMA.FTZ R165, R94, R150, R161 ;  /* 0x000000965ea57223 */ /* 0x000fe200000100a1 */
[----:B------:R-:W-:Y:S01]  /*3ac0*/  FMUL.FTZ R161, R115, R154 ;  /* 0x0000009a73a17220 */ /* 0x000fe20000410000 */
[----:B------:R-:W-:Y:S02]  /*3ad0*/  FMUL.FTZ R168, R85, R156 ;  /* 0x0000009c55a87220 */ /* 0x000fe40000410000 */
[----:B------:R-:W-:Y:S01]  /*3ae0*/  FFMA.FTZ R32, R96, R184, R165 ;  /* 0x000000b860207223 */ /* 0x000fe200000100a5 */
[-C--:B------:R-:W-:Y:S01]  /*3af0*/  FMUL.FTZ R150, R86, R161.reuse ;  /* 0x000000a156967220 */ /* 0x080fe20000410000 */
[----:B------:R-:W-:Y:S01]  /*3b00*/  FFMA.FTZ R163, R2, R161, RZ ;  /* 0x000000a102a37223 */ /* 0x000fe200000100ff */
[----:B------:R-:W-:-:S03]  /*3b10*/  FMUL.FTZ R161, R117, R186 ;  /* 0x000000ba75a17220 */ /* 0x000fc60000410000 */
[----:B------:R1:W-:Y:S01]  /*3b20*/  STS [R55+0x430], R150 ;  /* 0x0004309637007388 */ /* 0x0003e20000000800 */
[----:B------:R-:W-:Y:S01]  /*3b30*/  FFMA.FTZ R163, R148, R156, R163 ;  /* 0x0000009c94a37223 */ /* 0x000fe200000100a3 */
[----:B------:R-:W-:Y:S02]  /*3b40*/  FMUL.FTZ R156, R88, R161 ;  /* 0x000000a1589c7220 */ /* 0x000fe40000410000 */
[----:B------:R2:W-:Y:S04]  /*3b50*/  STS [R57+0x4], R168 ;  /* 0x000004a839007388 */ /* 0x0005e80000000800 */
[----:B------:R3:W-:Y:S01]  /*3b60*/  STS [R57+0x8], R172 ;  /* 0x000008ac39007388 */ /* 0x0007e20000000800 */
[----:B-1----:R-:W-:-:S03]  /*3b70*/  FADD.FTZ R150, -R35, R184 ;  /* 0x000000b823967221 */ /* 0x002fc60000010100 */
[----:B------:R1:W-:Y:S01]  /*3b80*/  STS [R57+0xc], R156 ;  /* 0x00000c9c39007388 */ /* 0x0003e20000000800 */
[----:B--2---:R-:W-:Y:S01]  /*3b90*/  FMUL.FTZ R168, R92, R169 ;  /* 0x000000a95ca87220 */ /* 0x004fe20000410000 */
[----:B------:R-:W-:Y:S02]  /*3ba0*/  FFMA.FTZ R163, R150, R170, R163 ;  /* 0x000000aa96a37223 */ /* 0x000fe400000100a3 */
[----:B------:R-:W-:Y:S01]  /*3bb0*/  STS [R57+0x10], R176 ;  /* 0x000010b039007388 */ /* 0x000fe20000000800 */
[----:B---3--:R-:W-:Y:S01]  /*3bc0*/  FFMA.FTZ R172, R34, R184, R157 ;  /* 0x000000b822ac7223 */ /* 0x008fe2000001009d */
[----:B------:R-:W-:Y:S02]  /*3bd0*/  IMAD.WIDE.U32 R34, R20, UR4, R18 ;  /* 0x0000000414227c25 */ /* 0x000fe4000f8e0012 */
[----:B------:R-:W-:Y:S02]  /*3be0*/  STS [R57+0x14], R178 ;  /* 0x000014b239007388 */ /* 0x000fe40000000800 */
[-C--:B------:R-:W-:Y:S01]  /*3bf0*/  FFMA.FTZ R170, R140, R172.reuse, R155 ;  /* 0x000000ac8caa7223 */ /* 0x080fe2000001009b */
[----:B------:R-:W-:Y:S01]  /*3c00*/  FADD.FTZ R140, -R157, R172 ;  /* 0x000000ac9d8c7221 */ /* 0x000fe20000010100 */
[----:B------:R-:W-:Y:S01]  /*3c10*/  STS [R57+0x18], R182 ;  /* 0x000018b639007388 */ /* 0x000fe20000000800 */
[----:B------:R-:W-:Y:S01]  /*3c20*/  FFMA.FTZ R157, R93, R172, R32 ;  /* 0x000000ac5d9d7223 */ /* 0x000fe20000010020 */
[----:B------:R-:W-:Y:S01]  /*3c30*/  FFMA.FTZ R138, R138, R170, R153 ;  /* 0x000000aa8a8a7223 */ /* 0x000fe20000010099 */
[----:B------:R-:W-:Y:S01]  /*3c40*/  IMAD R33, R21, UR4, R35 ;  /* 0x0000000415217c24 */ /* 0x000fe2000f8e0223 */
[----:B------:R2:W-:Y:S01]  /*3c50*/  STS [R57+0x1c], R168 ;  /* 0x00001ca839007388 */ /* 0x0005e20000000800 */
[----:B------:R-:W-:Y:S01]  /*3c60*/  BAR.SYNC.DEFER_BLOCKING 0x0 ;  /* 0x0000000000007b1d */ /* 0x000fe20000010000 */
[----:B------:R-:W-:Y:S01]  /*3c70*/  LEA R32, P2, R34, UR8, 0x2 ;  /* 0x0000000822207c11 */ /* 0x000fe2000f8410ff */
[----:B------:R-:W-:Y:S01]  /*3c80*/  FFMA.FTZ R163, R140, R161, R163 ;  /* 0x000000a18ca37223 */ /* 0x000fe200000100a3 */
[----:B-1----:R-:W-:-:S02]  /*3c90*/  FADD.FTZ R156, -R155, R170 ;  /* 0x000000aa9b9c7221 */ /* 0x002fc40000010100 */
[----:B------:R-:W-:Y:S01]  /*3ca0*/  LEA.HI.X R33, R34, UR9, R33, 0x2, P2 ;  /* 0x0000000922217c11 */ /* 0x000fe200090f1421 */
[----:B--2---:R-:W-:Y:S01]  /*3cb0*/  FADD.FTZ R168, -R153, R138 ;  /* 0x0000008a99a87221 */ /* 0x004fe20000010100 */
[----:B------:R-:W-:Y:S01]  /*3cc0*/  IADD3 R153, PT, PT, -R166, UR10, RZ ;  /* 0x0000000aa6997c10 */ /* 0x000fe2000fffe1ff */
[----:B------:R-:W-:Y:S01]  /*3cd0*/  FFMA.FTZ R34, R98, R170, R157 ;  /* 0x000000aa62227223 */ /* 0x000fe2000001009d */
[----:B------:R-:W-:Y:S01]  /*3ce0*/  FFMA.FTZ R163, R156, R174, R163 ;  /* 0x000000ae9ca37223 */ /* 0x000fe200000100a3 */
[-C--:B------:R-:W-:Y:S01]  /*3cf0*/  FFMA.FTZ R170, R142, R138.reuse, R151 ;  /* 0x0000008a8eaa7223 */ /* 0x080fe20000010097 */
[----:B------:R-:W-:Y:S01]  /*3d00*/  ISETP.GE.AND P2, PT, R153, 0x1, PT ;  /* 0x000000019900780c */ /* 0x000fe20003f46270 */
[----:B------:R-:W-:Y:S01]  /*3d10*/  FFMA.FTZ R35, R95, R138, R34 ;  /* 0x0000008a5f237223 */ /* 0x000fe20000010022 */
[----:B------:R-:W-:Y:S01]  /*3d20*/  FFMA.FTZ R163, R168, R167, R163 ;  /* 0x000000a7a8a37223 */ /* 0x000fe200000100a3 */
[----:B------:R-:W-:Y:S01]  /*3d30*/  FADD.FTZ R142, -R151, R170 ;  /* 0x000000aa978e7221 */ /* 0x000fe20000010100 */
[-C--:B------:R-:W-:Y:S01]  /*3d40*/  FFMA.FTZ R138, R144, R170.reuse, R149 ;  /* 0x000000aa908a7223 */ /* 0x080fe20000010095 */
[----:B------:R-:W-:Y:S01]  /*3d50*/  ISETP.GE.AND P3, PT, R153, 0x21, PT ;  /* 0x000000219900780c */ /* 0x000fe20003f66270 */
[----:B------:R-:W-:Y:S01]  /*3d60*/  FFMA.FTZ R34, R100, R170, R35 ;  /* 0x000000aa64227223 */ /* 0x000fe20000010023 */
[----:B------:R-:W-:Y:S01]  /*3d70*/  FFMA.FTZ R163, R142, R180, R163 ;  /* 0x000000b48ea37223 */ /* 0x000fe200000100a3 */
[----:B------:R-:W-:Y:S01]  /*3d80*/  FADD.FTZ R144, -R149, R138 ;  /* 0x0000008a95907221 */ /* 0x000fe20000010100 */
[----:B------:R-:W-:-:S03]  /*3d90*/  ISETP.GE.AND P4, PT, R153, 0x41, PT ;  /* 0x000000419900780c */ /* 0x000fc60003f86270 */
[----:B------:R-:W-:Y:S01]  /*3da0*/  FFMA.FTZ R163, R144, R169, R163 ;  /* 0x000000a990a37223 */ /* 0x000fe200000100a3 */
[----:B------:R1:W2:Y:S01]  /*3db0*/  LDS R171, [R58+0x4b0] ;  /* 0x0004b0003aab7984 */ /* 0x0002a20000000800 */
[----:B------:R-:W-:Y:S08]  /*3dc0*/  @!P2 BRA `(.L_x_8708) ;  /* 0x000000000008a947 */ /* 0x000ff00003800000 */
[----:B------:R-:W3:Y:S04]  /*3dd0*/  LDS R35, [R54+0x430] ;  /* 0x0004300036237984 */ /* 0x000ee80000000800 */
[----:B---3--:R3:W-:Y:S02]  /*3de0*/  REDG.E.ADD.F32.FTZ.RN.STRONG.GPU desc[UR16][R32.64], R35 ;  /* 0x00000023200079a6 */ /* 0x0087e4000c12f310 */
.L_x_8708:
[----:B------:R-:W-:Y:S05]  /*3df0*/  BSYNC.RECONVERGENT B0 ;  /* 0x0000000000007941 */ /* 0x000fea0003800200 */
.L_x_8707:
[----:B------:R-:W-:Y:S04]  /*3e00*/  BSSY.RECONVERGENT B0, `(.L_x_8709) ;  /* 0x0000003000007945 */ /* 0x000fe80003800200 */
[----:B------:R-:W-:Y:S05]  /*3e10*/  @!P3 BRA `(.L_x_8710) ;  /* 0x000000000004b947 */ /* 0x000fea0003800000 */
[----:B--2---:R4:W-:Y:S02]  /*3e20*/  REDG.E.ADD.F32.FTZ.RN.STRONG.GPU desc[UR16][R32.64+0x80], R171 ;  /* 0x000080ab200079a6 */ /* 0x0049e4000c12f310 */
.L_x_8710:
[----:B------:R-:W-:Y:S05]  /*3e30*/  BSYNC.RECONVERGENT B0 ;  /* 0x0000000000007941 */ /* 0x000fea0003800200 */
.L_x_8709:
[----:B---3--:R3:W0:Y:S01]  /*3e40*/  LDS R35, [R59+0x530] ;  /* 0x000530003b237984 */ /* 0x0086220000000800 */
[----:B------:R-:W-:Y:S04]  /*3e50*/  BSSY.RECONVERGENT B0, `(.L_x_8711) ;  /* 0x0000003000007945 */ /* 0x000fe80003800200 */
[----:B------:R-:W-:Y:S05]  /*3e60*/  @!P4 BRA `(.L_x_8712) ;  /* 0x000000000004c947 */ /* 0x000fea0003800000 */
[----:B0-----:R0:W-:Y:S02]  /*3e70*/  REDG.E.ADD.F32.FTZ.RN.STRONG.GPU desc[UR16][R32.64+0x100], R35 ;  /* 0x00010023200079a6 */ /* 0x0011e4000c12f310 */
.L_x_8712:
[----:B------:R-:W-:Y:S05]  /*3e80*/  BSYNC.RECONVERGENT B0 ;  /* 0x0000000000007941 */ /* 0x000fea0003800200 */
.L_x_8711:
        /* <DEDUP_REMOVED lines=9> */
.L_x_8714:
[----:B------:R-:W-:Y:S05]  /*3f20*/  BSYNC.RECONVERGENT B0 ;  /* 0x0000000000007941 */ /* 0x000fea0003800200 */
.L_x_8713:
[----:B0-----:R0:W0:Y:S01]  /*3f30*/  LDS R35, [R61+0x630] ;  /* 0x000630003d237984 */ /* 0x0010220000000800 */
[----:B------:R-:W-:Y:S04]  /*3f40*/  BSSY.RECONVERGENT B0, `(.L_x_8715) ;  /* 0x0000003000007945 */ /* 0x000fe80003800200 */
[----:B------:R-:W-:Y:S05]  /*3f50*/  @!P2 BRA `(.L_x_8716) ;  /* 0x000000000004a947 */ /* 0x000fea0003800000 */
[----:B0-----:R0:W-:Y:S02]  /*3f60*/  REDG.E.ADD.F32.FTZ.RN.STRONG.GPU desc[UR16][R32.64+0x200], R35 ;  /* 0x00020023200079a6 */ /* 0x0011e4000c12f310 */
.L_x_8716:
[----:B------:R-:W-:Y:S05]  /*3f70*/  BSYNC.RECONVERGENT B0 ;  /* 0x0000000000007941 */ /* 0x000fea0003800200 */
.L_x_8715:
[----:B0-----:R0:W0:Y:S01]  /*3f80*/  LDS R35, [R62+0x6b0] ;  /* 0x0006b0003e237984 */ /* 0x0010220000000800 */
[----:B------:R-:W-:Y:S04]  /*3f90*/  BSSY.RECONVERGENT B0, `(.L_x_8717) ;  /* 0x0000003000007945 */ /* 0x000fe80003800200 */
[----:B------:R-:W-:Y:S05]  /*3fa0*/  @!P3 BRA `(.L_x_8718) ;  /* 0x000000000004b947 */ /* 0x000fea0003800000 */
[----:B0-----:R0:W-:Y:S02]  /*3fb0*/  REDG.E.ADD.F32.FTZ.RN.STRONG.GPU desc[UR16][R32.64+0x280], R35 ;  /* 0x00028023200079a6 */ /* 0x0011e4000c12f310 */
.L_x_8718:
[----:B------:R-:W-:Y:S05]  /*3fc0*/  BSYNC.RECONVERGENT B0 ;  /* 0x0000000000007941 */ /* 0x000fea0003800200 */
.L_x_8717:
[----:B0-----:R0:W0:Y:S01]  /*3fd0*/  LDS R35, [R63+0x730] ;  /* 0x000730003f237984 */ /* 0x0010220000000800 */
[----:B------:R-:W-:Y:S04]  /*3fe0*/  BSSY.RECONVERGENT B0, `(.L_x_8719) ;  /* 0x0000003000007945 */ /* 0x000fe80003800200 */
[----:B------:R-:W-:Y:S05]  /*3ff0*/  @!P4 BRA `(.L_x_8720) ;  /* 0x000000000004c947 */ /* 0x000fea0003800000 */
[----:B0-----:R0:W-:Y:S02]  /*4000*/  REDG.E.ADD.F32.FTZ.RN.STRONG.GPU desc[UR16][R32.64+0x300], R35 ;  /* 0x00030023200079a6 */ /* 0x0011e4000c12f310 */
.L_x_8720:
[----:B------:R-:W-:Y:S05]  /*4010*/  BSYNC.RECONVERGENT B0 ;  /* 0x0000000000007941 */ /* 0x000fea0003800200 */
.L_x_8719:
[----:B0-----:R0:W0:Y:S01]  /*4020*/  LDS R35, [R64+0x7b0] ;  /* 0x0007b00040237984 */ /* 0x0010220000000800 */
[----:B------:R-:W-:Y:S04]  /*4030*/  BSSY.RECONVERGENT B0, `(.L_x_8721) ;  /* 0x0000003000007945 */ /* 0x000fe80003800200 */
[----:B------:R-:W-:Y:S05]  /*4040*/  @!P5 BRA `(.L_x_8722) ;  /* 0x000000000004d947 */ /* 0x000fea0003800000 */
[----:B0-----:R0:W-:Y:S02]  /*4050*/  REDG.E.ADD.F32.FTZ.RN.STRONG.GPU desc[UR16][R32.64+0x380], R35 ;  /* 0x00038023200079a6 */ /* 0x0011e4000c12f310 */
.L_x_8722:
[----:B------:R-:W-:Y:S05]  /*4060*/  BSYNC.RECONVERGENT B0 ;  /* 0x0000000000007941 */ /* 0x000fea0003800200 */
.L_x_8721:
[----:B------:R-:W-:Y:S01]  /*4070*/  FFMA.FTZ R170, R97, R138, R34 ;  /* 0x0000008a61aa7223 */ /* 0x000fe20000010022 */
[----:B0---4-:R-:W0:Y:S01]  /*4080*/  SHFL.DOWN PT, R32, R163, 0x1, 0x1f ;  /* 0x08201f00a3207f89 */ /* 0x011e2200000e0000 */
[----:B------:R-:W-:Y:S01]  /*4090*/  ISETP.GT.AND P2, PT, R78, 0x1e, PT ;  /* 0x0000001e4e00780c */ /* 0x000fe20003f44270 */
[-C--:B------:R-:W-:Y:S01]  /*40a0*/  FMUL.FTZ R34, R143, R179.reuse ;  /* 0x000000b38f227220 */ /* 0x080fe20000410000 */
[C---:B------:R-:W-:Y:S01]  /*40b0*/  FMUL.FTZ R143, R124.reuse, R179 ;  /* 0x000000b37c8f7220 */ /* 0x040fe20000410000 */
[----:B------:R-:W4:Y:S01]  /*40c0*/  SHFL.DOWN PT, R33, R170, 0x1, 0x1f ;  /* 0x08201f00aa217f89 */ /* 0x000f2200000e0000 */
[-C--:B------:R-:W-:Y:S01]  /*40d0*/  FMUL.FTZ R35, R124, R186.reuse ;  /* 0x000000ba7c237220 */ /* 0x080fe20000410000 */
[----:B------:R-:W-:Y:S01]  /*40e0*/  FMUL.FTZ R141, R141, R186 ;  /* 0x000000ba8d8d7220 */ /* 0x000fe20000410000 */
[----:B------:R-:W-:Y:S01]  /*40f0*/  FMUL.FTZ R156, R156, R143 ;  /* 0x0000008f9c9c7220 */ /* 0x000fe20000410000 */
[-C--:B------:R-:W-:Y:S01]  /*4100*/  FFMA.FTZ R127, R106, R34.reuse, R127 ;  /* 0x000000226a7f7223 */ /* 0x080fe2000001007f */
[----:B------:R-:W-:Y:S01]  /*4110*/  FMUL.FTZ R35, R140, R35 ;  /* 0x000000238c237220 */ /* 0x000fe20000410000 */
[----:B------:R-:W-:Y:S01]  /*4120*/  FFMA.FTZ R112, R117, R141, R112 ;  /* 0x0000008d75707223 */ /* 0x000fe20000010070 */
[----:B------:R-:W-:Y:S01]  /*4130*/  FFMA.FTZ R156, R89, R34, R156 ;  /* 0x00000022599c7223 */ /* 0x000fe2000001009c */
[----:B------:R-:W-:Y:S01]  /*4140*/  FMUL.FTZ R34, R137, R159 ;  /* 0x0000009f89227220 */ /* 0x000fe20000410000 */
[----:B------:R-:W-:Y:S01]  /*4150*/  FFMA.FTZ R138, R88, R141, R35 ;  /* 0x0000008d588a7223 */ /* 0x000fe20000010023 */
        /* <DEDUP_REMOVED lines=8> */
[-C--:B------:R-:W-:Y:S01]  /*41e0*/  FFMA.FTZ R121, R102, R34.reuse, R121 ;  /* 0x0000002266797223 */ /* 0x080fe20000010079 */
[----:B------:R-:W-:Y:S01]  /*41f0*/  FFMA.FTZ R148, R85, R34, R148 ;  /* 0x0000002255947223 */ /* 0x000fe20000010094 */
[----:B0-----:R-:W-:Y:S01]  /*4200*/  @!P2 FADD.FTZ R163, R163, R32 ;  /* 0x00000020a3a3a221 */ /* 0x001fe20000010000 */
[----:B------:R-:W-:Y:S01]  /*4210*/  FFMA.FTZ R34, R92, R147, R141 ;  /* 0x000000935c227223 */ /* 0x000fe2000001008d */
[----:B------:R-:W-:Y:S01]  /*4220*/  BSSY.RECONVERGENT B0, `(.L_x_8723) ;  /* 0x000003e000007945 */ /* 0x000fe20003800200 */
[----:B------:R-:W-:Y:S01]  /*4230*/  FADD.FTZ R107, R138, R107 ;  /* 0x0000006b8a6b7221 */ /* 0x000fe20000010000 */
[----:B----4-:R-:W-:Y:S01]  /*4240*/  @!P2 FADD.FTZ R170, R170, R33 ;  /* 0x00000021aaaaa221 */ /* 0x010fe20000010000 */
[----:B------:R-:W0:Y:S01]  /*4250*/  SHFL.DOWN PT, R32, R163, 0x2, 0x1f ;  /* 0x08401f00a3207f89 */ /* 0x000e2200000e0000 */
[----:B------:R-:W-:Y:S01]  /*4260*/  ISETP.GT.AND P2, PT, R78, 0x1d, PT ;  /* 0x0000001d4e00780c */ /* 0x000fe20003f44270 */
[----:B------:R-:W-:Y:S01]  /*4270*/  FADD.FTZ R105, R156, R105 ;  /* 0x000000699c697221 */ /* 0x000fe20000010000 */
[----:B------:R-:W-:Y:S01]  /*4280*/  FFMA.FTZ R116, R119, R145, R116 ;  /* 0x0000009177747223 */ /* 0x000fe20000010074 */
[----:B------:R-:W4:Y:S01]  /*4290*/  SHFL.DOWN PT, R33, R170, 0x2, 0x1f ;  /* 0x08401f00aa217f89 */ /* 0x000f2200000e0000 */
[----:B------:R-:W-:Y:S01]  /*42a0*/  FFMA.FTZ R131, R108, R136, R131 ;  /* 0x000000886c837223 */ /* 0x000fe20000010083 */
[----:B------:R-:W-:Y:S01]  /*42b0*/  FFMA.FTZ R110, R115, R125, R110 ;  /* 0x0000007d736e7223 */ /* 0x000fe2000001006e */
[----:B------:R-:W-:Y:S01]  /*42c0*/  FFMA.FTZ R114, R123, R147, R114 ;  /* 0x000000937b727223 */ /* 0x000fe20000010072 */
[----:B------:R-:W-:Y:S01]  /*42d0*/  FADD.FTZ R111, R148, R111 ;  /* 0x0000006f946f7221 */ /* 0x000fe20000010000 */
[----:B------:R-:W-:-:S05]  /*42e0*/  FADD.FTZ R99, R34, R99 ;  /* 0x0000006322637221 */ /* 0x000fca0000010000 */
        /* <DEDUP_REMOVED lines=11> */
[----:B------:R-:W-:Y:S01]  /*43a0*/  FMUL.FTZ R150, R150, R33 ;  /* 0x0000002196967220 */ /* 0x000fe20000410000 */
[----:B------:R-:W-:-:S04]  /*43b0*/  FMUL.FTZ R33, R124, R152 ;  /* 0x000000987c217220 */ /* 0x000fc80000410000 */
[----:B------:R-:W-:-:S03]  /*43c0*/  FMUL.FTZ R35, R168, R33 ;  /* 0x00000021a8237220 */ /* 0x000fc60000410000 */
[----:B0-----:R-:W-:Y:S01]  /*43d0*/  @!P2 FADD.FTZ R163, R163, R32 ;  /* 0x00000020a3a3a221 */ /* 0x001fe20000010000 */
[----:B------:R-:W-:Y:S01]  /*43e0*/  FMUL.FTZ R32, R139, R177 ;  /* 0x000000b18b207220 */ /* 0x000fe20000410000 */
[C---:B------:R-:W-:Y:S01]  /*43f0*/  FMUL.FTZ R139, R124.reuse, R3 ;  /* 0x000000037c8b7220 */ /* 0x040fe20000410000 */
[----:B------:R-:W-:Y:S01]  /*4400*/  FMUL.FTZ R3, R124, R154 ;  /* 0x0000009a7c037220 */ /* 0x000fe20000410000 */
[----:B----4-:R-:W-:Y:S01]  /*4410*/  @!P2 FADD.FTZ R170, R170, R149 ;  /* 0x00000095aaaaa221 */ /* 0x010fe20000010000 */
[----:B------:R-:W0:Y:S01]  /*4420*/  SHFL.DOWN PT, R140, R163, 0x10, 0x1f ;  /* 0x0a001f00a38c7f89 */ /* 0x000e2200000e0000 */
[----:B------:R-:W-:Y:S01]  /*4430*/  ISETP.NE.AND P2, PT, R78, RZ, PT ;  /* 0x000000ff4e00720c */ /* 0x000fe20003f45270 */
[-C--:B------:R-:W-:Y:S01]  /*4440*/  FFMA.FTZ R129, R104, R32.reuse, R129 ;  /* 0x0000002068817223 */ /* 0x080fe20000010081 */
[----:B------:R-:W-:Y:S01]  /*4450*/  FFMA.FTZ R150, R87, R32, R150 ;  /* 0x0000002057967223 */ /* 0x000fe20000010096 */
[----:B------:R-:W4:Y:S01]  /*4460*/  SHFL.DOWN PT, R143, R170, 0x10, 0x1f ;  /* 0x0a001f00aa8f7f89 */ /* 0x000f2200000e0000 */
[----:B------:R-:W-:Y:S01]  /*4470*/  FMUL.FTZ R142, R142, R139 ;  /* 0x0000008b8e8e7220 */ /* 0x000fe20000410000 */
[----:B------:R-:W-:Y:S01]  /*4480*/  FMUL.FTZ R3, R2, R3 ;  /* 0x0000000302037220 */ /* 0x000fe20000410000 */
[----:B------:R-:W-:Y:S01]  /*4490*/  FFMA.FTZ R124, R90, R145, R35 ;  /* 0x000000915a7c7223 */ /* 0x000fe20000010023 */
[----:B------:R-:W-:Y:S01]  /*44a0*/  FADD.FTZ R109, R150, R109 ;  /* 0x0000006d966d7221 */ /* 0x000fe20000010000 */
[----:B------:R-:W-:Y:S01]  /*44b0*/  FFMA.FTZ R142, R91, R136, R142 ;  /* 0x000000885b8e7223 */ /* 0x000fe2000001008e */
[----:B------:R-:W-:Y:S01]  /*44c0*/  FFMA.FTZ R2, R86, R125, R3 ;  /* 0x0000007d56027223 */ /* 0x000fe20000010003 */
[----:B------:R-:W-:-:S02]  /*44d0*/  FADD.FTZ R103, R124, R103 ;  /* 0x000000677c677221 */ /* 0x000fc40000010000 */
[----:B------:R-:W-:Y:S01]  /*44e0*/  FADD.FTZ R101, R142, R101 ;  /* 0x000000658e657221 */ /* 0x000fe20000010000 */
        /* <DEDUP_REMOVED lines=17> */
.L_x_8724:
[----:B------:R-:W-:Y:S05]  /*4600*/  BSYNC.RECONVERGENT B0 ;  /* 0x0000000000007941 */ /* 0x000fea0003800200 */
.L_x_8723:
[----:B------:R-:W-:-:S04]  /*4610*/  UIADD3 UR4, UPT, UPT, UR4, 0x1, URZ ;  /* 0x0000000104047890 */ /* 0x000fc8000fffe0ff */
[----:B------:R-:W-:-:S09]  /*4620*/  UISETP.GE.AND UP0, UPT, UR4, UR11, UPT ;  /* 0x0000000b0400728c */ /* 0x000fd2000bf06270 */
[----:B------:R-:W-:Y:S05]  /*4630*/  BRA.U !UP0, `(.L_x_8725) ;  /* 0xffffffe5082c7547 */ /* 0x000fea000b83ffff */
.L_x_8703:
[----:B------:R-:W-:Y:S01]  /*4640*/  BAR.SYNC.DEFER_BLOCKING 0x0 ;  /* 0x0000000000007b1d */ /* 0x000fe20000010000 */
[----:B------:R-:W-:Y:S02]  /*4650*/  HFMA2 R5, -RZ, RZ, 0, 0 ;  /* 0x00000000ff057431 */ /* 0x000fe400000001ff */
[----:B------:R-:W-:-:S05]  /*4660*/  FADD.FTZ R38, R113, R38 ;  /* 0x0000002671267221 */ /* 0x000fca0000010000 */
        /* <DEDUP_REMOVED lines=55> */
[----:B0-----:R-:W5:Y:S08]  /*49e0*/  LDC.64 R24, c[0x0][0x518] ;  /* 0x00014600ff187b82 */ /* 0x001f700000000a00 */
[----:B------:R-:W-:Y:S01]  /*49f0*/  BAR.SYNC.DEFER_BLOCKING 0x0 ;  /* 0x0000000000007b1d */ /* 0x000fe20000010000 */
[----:B-----5:R-:W-:-:S05]  /*4a00*/  IMAD.WIDE.U32 R2, R24, UR18, R4 ;  /* 0x0000001218027c25 */ /* 0x020fca000f8e0004 */
[----:B------:R-:W-:Y:S01]  /*4a10*/  STS [R84], R113 ;  /* 0x0000007154007388 */ /* 0x000fe20000000800 */
[----:B------:R-:W-:-:S03]  /*4a20*/  IMAD R3, R25, UR18, R3 ;  /* 0x0000001219037c24 */ /* 0x000fc6000f8e0203 */
        /* <DEDUP_REMOVED lines=53> */
.L_x_8701:
[----:B------:R-:W4:Y:S01]  /*4d80*/  LDC.64 R6, c[0x0][0x548] ;  /* 0x00015200ff067b82 */ /* 0x000f220000000a00 */
[----:B------:R-:W0:Y:S01]  /*4d90*/  S2R R13, SR_TID.X ;  /* 0x00000000000d7919 */ /* 0x000e220000002100 */
[----:B------:R-:W0:Y:S06]  /*4da0*/  LDCU UR7, c[0x0][0x38c] ;  /* 0x00007180ff0777ac */ /* 0x000e2c0008000800 */
[----:B------:R-:W1:Y:S01]  /*4db0*/  LDC.64 R8, c[0x0][0x568] ;  /* 0x00015a00ff087b82 */ /* 0x000e620000000a00 */
[----:B----4-:R-:W-:-:S04]  /*4dc0*/  ISETP.NE.U32.AND P1, PT, R6, RZ, PT ;  /* 0x000000ff0600720c */ /* 0x010fc80003f25070 */
        /* <DEDUP_REMOVED lines=29> */
.L_x_8728:
[----:B------:R-:W-:Y:S05]  /*4fa0*/  BSYNC.RECONVERGENT B0 ;  /* 0x0000000000007941 */ /* 0x000fea0003800200 */
.L_x_8727:
        /* <DEDUP_REMOVED lines=26> */
.L_x_8730:
[----:B------:R-:W-:Y:S05]  /*5150*/  BSYNC.RECONVERGENT B0 ;  /* 0x0000000000007941 */ /* 0x000fea0003800200 */
.L_x_8729:
        /* <DEDUP_REMOVED lines=13> */
.L_x_8732:
[----:B------:R-:W-:Y:S02]  /*5230*/  LEA R0, R13, UR4, 0x2 ;  /* 0x000000040d007c11 */ /* 0x000fe4000f8e10ff */
[----:B------:R-:W-:Y:S02]  /*5240*/  SHF.R.S32.HI R4, RZ, 0x1f, R13 ;  /* 0x0000001fff047819 */ /* 0x000fe4000001140d */
[----:B0-----:R-:W-:Y:S01]  /*5250*/  MOV R6, R2 ;  /* 0x0000000200067202 */ /* 0x001fe20000000f00 */
[----:B------:R-:W0:Y:S01]  /*5260*/  LDS R17, [R0+0x1b08] ;  /* 0x001b080000117984 */ /* 0x000e220000000800 */
[----:B------:R-:W-:Y:S01]  /*5270*/  MOV R7, R37 ;  /* 0x0000002500077202 */ /* 0x000fe20000000f00 */
[C---:B------:R-:W-:Y:S01]  /*5280*/  IMAD R10, R4.reuse, UR10, RZ ;  /* 0x0000000a040a7c24 */ /* 0x040fe2000f8e02ff */
[----:B------:R-:W-:Y:S01]  /*5290*/  MOV R40, R14 ;  /* 0x0000000e00287202 */ /* 0x000fe20000000f00 */
        /* <DEDUP_REMOVED lines=18> */
.L_x_8731:
[----:B------:R-:W-:Y:S05]  /*53c0*/  EXIT ;  /* 0x000000000000794d */ /* 0x000fea0003800000 */
.L_x_8733:
        /* <DEDUP_REMOVED lines=11> */
.L_x_10514:


//--------------------- .text._Z25selective_scan_bwd_kernelI32Selective_Scan_bwd_kernel_traitsILi32ELi8ELb0ELb1ELb0ELb1ELb0EffEEv12SSMParamsBwd --------------------------
	.section	.text._Z25selective_scan_bwd_kernelI32Selective_Scan_bwd_kernel_traitsILi32ELi8ELb0ELb1ELb0ELb1ELb0EffEEv12SSMParamsBwd,"ax",@progbits
	.align	128
        .global         _Z25selective_scan_bwd_kernelI32Selective_Scan_bwd_kernel_traitsILi32ELi8ELb0ELb1ELb0ELb1ELb0EffEEv12SSMParamsBwd
        .type           _Z25selective_scan_bwd_kernelI32Selective_Scan_bwd_kernel_traitsILi32ELi8ELb0ELb1ELb0ELb1ELb0EffEEv12SSMParamsBwd,@function
        .size           _Z25selective_scan_bwd_kernelI32Selective_Scan_bwd_kernel_traitsILi32ELi8ELb0ELb1ELb0ELb1ELb0EffEEv12SSMParamsBwd,(.L_x_10515 - _Z25selective_scan_bwd_kernelI32Selective_Scan_bwd_kernel_traitsILi32ELi8ELb0ELb1ELb0ELb1ELb0EffEEv12SSMParamsBwd)
        .other          _Z25selective_scan_bwd_kernelI32Selective_Scan_bwd_kernel_traitsILi32ELi8ELb0ELb1ELb0ELb1ELb0EffEEv12SSMParamsBwd,@"STO_CUDA_ENTRY STV_DEFAULT"
_Z25selective_scan_bwd_kernelI32Selective_Scan_bwd_kernel_traitsILi32ELi8ELb0ELb1ELb0ELb1ELb0EffEEv12SSMParamsBwd:
.text._Z25selective_scan_bwd_kernelI32Selective_Scan_bwd_kernel_traitsILi32ELi8ELb0ELb1ELb0ELb1ELb0EffEEv12SSMParamsBwd:
        /* <DEDUP_REMOVED lines=49> */
[----:B------:R-:W-:-:S03]  /*0310*/  LOP3.LUT R4, R39, R8, RZ, 0x3c, !PT ;  /* 0x0000000827047212 */ /* 0x000fc600078e3cff */
[----:B------:R-:W-:Y:S01]  /*0320*/  UIMAD UR8, UR18, UR9, UR5 ;  /* 0x00000009120872a4 */ /* 0x000fe2000f8e0205 */
[----:B------:R-:W-:Y:S02]  /*0330*/  @!P2 IADD3 R7, PT, PT, R7, 0x1, RZ ;  /* 0x000000010707a810 */ /* 0x000fe40007ffe0ff */
[----:B------:R-:W4:Y:S01]  /*0340*/  @P0 LDC R19, c[0x0][0x38c] ;  /* 0x0000e300ff130b82 */ /* 0x000f220000000800 */
        /* <DEDUP_REMOVED lines=10> */
[----:B------:R-:W-:Y:S02]  /*03f0*/  MOV R23, R7 ;  /* 0x0000000700177202 */ /* 0x000fe40000000f00 */
[----:B------:R-:W0:Y:S01]  /*0400*/  @P0 LDC.64 R6, c[0x0][0x480] ;  /* 0x00012000ff060b82 */ /* 0x000e220000000a00 */
[----:B------:R-:W-:Y:S01]  /*0410*/  ISETP.NE.AND P2, PT, R8, RZ, PT ;  /* 0x000000ff0800720c */ /* 0x000fe20003f45270 */
[----:B---3--:R-:W-:Y:S02]  /*0420*/  @P0 IMAD R0, R0, UR18, R39 ;  /* 0x0000001200000c24 */ /* 0x008fe4000f8e0227 */
[----:B------:R-:W-:Y:S01]  /*0430*/  IMAD.WIDE.U32 R2, R39, UR10, R2 ;  /* 0x0000000a27027c25 */ /* 0x000fe2000f8e0002 */
[----:B------:R-:W-:-:S03]  /*0440*/  MOV R5, UR4 ;  /* 0x0000000400057c02 */ /* 0x000fc60008000f00 */
[----:B------:R-:W-:Y:S01]  /*0450*/  @P0 IMAD R0, R0, R17, RZ ;  /* 0x0000001100000224 */ /* 0x000fe200078e02ff */
[----:B--2---:R-:W-:Y:S01]  /*0460*/  UIMAD.WIDE.U32 UR4, UR18, UR6, URZ ;  /* 0x00000006120472a5 */ /* 0x004fe2000f8e00ff */
[----:B------:R-:W-:Y:S01]  /*0470*/  IMAD R13, R39, UR11, R3 ;  /* 0x0000000b270d7c24 */ /* 0x000fe2000f8e0203 */
[C---:B------:R-:W-:Y:S01]  /*0480*/  LEA R9, R17.reuse, 0xffffff00, 0x8 ;  /* 0xffffff0011097811 */ /* 0x040fe200078e40ff */
[----:B----4-:R-:W-:Y:S01]  /*0490*/  @P0 IMAD R3, R0, R19, RZ ;  /* 0x0000001300030224 */ /* 0x010fe200078e02ff */
[----:B------:R-:W-:Y:S01]  /*04a0*/  ISETP.GE.AND P1, PT, R17, 0x1, PT ;  /* 0x000000011100780c */ /* 0x000fe20003f26270 */
[----:B------:R-:W2:Y:S01]  /*04b0*/  LDC.64 R18, c[0x0][0x528] ;  /* 0x00014a00ff127b82 */ /* 0x000ea20000000a00 */
[----:B------:R-:W-:Y:S01]  /*04c0*/  @!P3 IADD3 R23, PT, PT, -R23, RZ, RZ ;  /* 0x000000ff1717b210 */ /* 0x000fe20007ffe1ff */
[----:B------:R-:W-:Y:S01]  /*04d0*/  UIMAD UR5, UR18, UR7, UR5 ;  /* 0x00000007120572a4 */ /* 0x000fe2000f8e0205 */
[----:B------:R-:W-:Y:S01]  /*04e0*/  @!P2 LOP3.LUT R23, RZ, R8, RZ, 0x33, !PT ;  /* 0x00000008ff17a212 */ /* 0x000fe200078e33ff */
[----:B-1----:R-:W-:-:S04]  /*04f0*/  UIMAD.WIDE.U32 UR6, UR18, UR8, URZ ;  /* 0x00000008120672a5 */ /* 0x002fc8000f8e00ff */
[----:B------:R-:W1:Y:S01]  /*0500*/  LDC.64 R16, c[0x0][0x4a8] ;  /* 0x00012a00ff107b82 */ /* 0x000e620000000a00 */
[----:B------:R-:W-:Y:S01]  /*0510*/  SHF.R.S32.HI R21, RZ, 0x1f, R23 ;  /* 0x0000001fff157819 */ /* 0x000fe20000011417 */
[----:B------:R-:W-:Y:S01]  /*0520*/  IMAD.WIDE.U32 R4, R39, UR14, R4 ;  /* 0x0000000e27047c25 */ /* 0x000fe2000f8e0004 */
[----:B------:R-:W-:Y:S01]  /*0530*/  UIMAD UR7, UR18, UR9, UR7 ;  /* 0x00000009120772a4 */ /* 0x000fe2000f8e0207 */
[----:B------:R-:W-:Y:S02]  /*0540*/  CS2R R32, SRZ ;  /* 0x0000000000207805 */ /* 0x000fe4000001ff00 */
[----:B------:R-:W-:Y:S01]  /*0550*/  IADD3 R44, P2, PT, R9, R2, RZ ;  /* 0x00000002092c7210 */ /* 0x000fe20007f5e0ff */
[----:B------:R-:W-:Y:S01]  /*0560*/  IMAD R0, R21, R14, RZ ;  /* 0x0000000e15007224 */ /* 0x000fe200078e02ff */
[----:B------:R-:W-:Y:S01]  /*0570*/  IADD3 R48, P3, PT, R9, R4, RZ ;  /* 0x0000000409307210 */ /* 0x000fe20007f7e0ff */
[----:B0-----:R-:W-:-:S04]  /*0580*/  @P0 IMAD.WIDE R32, R3, 0x8, R6 ;  /* 0x0000000803200825 */ /* 0x001fc800078e0206 */
        /* <DEDUP_REMOVED lines=8> */
[----:B------:R-:W-:Y:S02]  /*0610*/  IADD3.X R4, PT, PT, R0, R13, RZ, P2, !PT ;  /* 0x0000000d00047210 */ /* 0x000fe400017fe4ff */
        /* <DEDUP_REMOVED lines=80> */
.L_x_8774:
[----:B0-----:R-:W0:Y:S01]  /*0b20*/  LDCU UR4, c[0x0][0x388] ;  /* 0x00007100ff0477ac */ /* 0x001e220008000800 */
[----:B------:R-:W-:Y:S02]  /*0b30*/  IADD3 R75, PT, PT, R54, -0x1, RZ ;  /* 0xffffffff364b7810 */ /* 0x000fe40007ffe0ff */
[----:B------:R-:W-:Y:S02]  /*0b40*/  CS2R R6, SRZ ;  /* 0x0000000000067805 */ /* 0x000fe4000001ff00 */
[----:B------:R-:W-:Y:S02]  /*0b50*/  SHF.L.U32 R5, R58, 0x2, RZ ;  /* 0x000000023a057819 */ /* 0x000fe400000006ff */
[----:B------:R-:W-:Y:S02]  /*0b60*/  CS2R R8, SRZ ;  /* 0x0000000000087805 */ /* 0x000fe4000001ff00 */
[----:B------:R-:W-:Y:S02]  /*0b70*/  SHF.L.U32 R20, R75, 0x8, RZ ;  /* 0x000000084b147819 */ /* 0x000fe400000006ff */
[----:B------:R-:W-:-:S02]  /*0b80*/  CS2R R10, SRZ ;  /* 0x00000000000a7805 */ /* 0x000fc4000001ff00 */
[C---:B------:R-:W-:Y:S02]  /*0b90*/  IADD3 R2, P0, PT, R5.reuse, R42, RZ ;  /* 0x0000002a05027210 */ /* 0x040fe40007f1e0ff */
[C---:B------:R-:W-:Y:S02]  /*0ba0*/  IADD3 R18, P2, PT, R5.reuse, R46, RZ ;  /* 0x0000002e05127210 */ /* 0x040fe40007f5e0ff */
[----:B------:R-:W-:Y:S02]  /*0bb0*/  IADD3 R4, P3, PT, R5, R50, RZ ;  /* 0x0000003205047210 */ /* 0x000fe40007f7e0ff */
[----:B------:R-:W-:Y:S02]  /*0bc0*/  MOV R0, RZ ;  /* 0x000000ff00007202 */ /* 0x000fe40000000f00 */
[----:B------:R-:W-:Y:S02]  /*0bd0*/  IADD3.X R3, PT, PT, RZ, R44, RZ, P0, !PT ;  /* 0x0000002cff037210 */ /* 0x000fe400007fe4ff */
[----:B------:R-:W-:-:S02]  /*0be0*/  IADD3.X R19, PT, PT, RZ, R48, RZ, P2, !PT ;  /* 0x00000030ff137210 */ /* 0x000fc400017fe4ff */
[----:B0-----:R-:W-:Y:S02]  /*0bf0*/  IADD3 R76, PT, PT, -R20, UR4, RZ ;  /* 0x00000004144c7c10 */ /* 0x001fe4000fffe1ff */
[----:B------:R-:W-:Y:S02]  /*0c00*/  IADD3.X R5, PT, PT, RZ, R51, RZ, P3, !PT ;  /* 0x00000033ff057210 */ /* 0x000fe40001ffe4ff */
[-C--:B------:R-:W-:Y:S01]  /*0c10*/  ISETP.GE.AND P6, PT, R58, R76.reuse, PT ;  /* 0x0000004c3a00720c */ /* 0x080fe20003fc6270 */
[----:B------:R-:W-:Y:S01]  /*0c20*/  BAR.SYNC.DEFER_BLOCKING 0x0 ;  /* 0x0000000000007b1d */ /* 0x000fe20000010000 */
[-C--:B------:R-:W-:Y:S02]  /*0c30*/  ISETP.GE.AND P0, PT, R67, R76.reuse, PT ;  /* 0x0000004c4300720c */ /* 0x080fe40003f06270 */
[-C--:B------:R-:W-:Y:S02]  /*0c40*/  ISETP.GE.AND P1, PT, R68, R76.reuse, PT ;  /* 0x0000004c4400720c */ /* 0x080fe40003f26270 */
[----:B------:R-:W-:-:S02]  /*0c50*/  ISETP.GE.AND P2, PT, R69, R76, PT ;  /* 0x0000004c4500720c */ /* 0x000fc40003f46270 */
[-C--:B------:R-:W-:Y:S02]  /*0c60*/  ISETP.GE.AND P3, PT, R70, R76.reuse, PT ;  /* 0x0000004c4600720c */ /* 0x080fe40003f66270 */
[-C--:B------:R-:W-:Y:S02]  /*0c70*/  ISETP.GE.AND P4, PT, R71, R76.reuse, PT ;  /* 0x0000004c4700720c */ /* 0x080fe40003f86270 */
[-C--:B------:R-:W-:Y:S01]  /*0c80*/  ISETP.GE.AND P5, PT, R72, R76.reuse, PT ;  /* 0x0000004c4800720c */ /* 0x080fe20003fa6270 */
[----:B------:R-:W-:Y:S01]  /*0c90*/  HFMA2 R12, -RZ, RZ, 0, 0 ;  /* 0x00000000ff0c7431 */ /* 0x000fe200000001ff */
        /* <DEDUP_REMOVED lines=35> */
[----:B------:R-:W-:Y:S02]  /*0ed0*/  LEA R82, R13, UR5, 0x2 ;  /* 0x000000050d527c11 */ /* 0x000fe4000f8e10ff */
[----:B------:R-:W-:Y:S02]  /*0ee0*/  LEA R83, R15, UR5, 0x2 ;  /* 0x000000050f537c11 */ /* 0x000fe4000f8e10ff */
[----:B------:R-:W-:Y:S02]  /*0ef0*/  CS2R R14, SRZ ;  /* 0x00000000000e7805 */ /* 0x000fe4000001ff00 */
[----:B------:R-:W-:-:S02]  /*0f00*/  LEA R84, R17, UR5, 0x2 ;  /* 0x0000000511547c11 */ /* 0x000fc4000f8e10ff */
[----:B------:R-:W-:Y:S01]  /*0f10*/  LEA R85, R35, UR5, 0x2 ;  /* 0x0000000523557c11 */ /* 0x000fe2000f8e10ff */
[----:B--2---:R0:W-:Y:S04]  /*0f20*/  STS [R77], R0 ;  /* 0x000000004d007388 */ /* 0x0041e80000000800 */
[----:B---3--:R-:W-:Y:S01]  /*0f30*/  STS [R78+0x80], R7 ;  /* 0x000080074e007388 */ /* 0x008fe20000000800 */
[----:B0-----:R-:W-:-:S03]  /*0f40*/  SHF.L.U32 R0, R80, 0x3, RZ ;  /* 0x0000000350007819 */ /* 0x001fc600000006ff */
[----:B----4-:R0:W-:Y:S01]  /*0f50*/  STS [R79+0x100], R6 ;  /* 0x000100064f007388 */ /* 0x0101e20000000800 */
[----:B------:R-:W-:-:S03]  /*0f60*/  LEA.HI.SX32 R86, R0, R0, 0x1b ;  /* 0x0000000000567211 */ /* 0x000fc600078fdaff */
[----:B------:R-:W-:Y:S01]  /*0f70*/  STS [R81+0x180], R8 ;  /* 0x0001800851007388 */ /* 0x000fe20000000800 */
[----:B------:R-:W-:Y:S02]  /*0f80*/  MOV R0, RZ ;  /* 0x000000ff00007202 */ /* 0x000fe40000000f00 */
[----:B------:R-:W-:Y:S01]  /*0f90*/  LEA R86, R86, UR5, 0x2 ;  /* 0x0000000556567c11 */ /* 0x000fe2000f8e10ff */
[----:B------:R1:W-:Y:S01]  /*0fa0*/  STS [R82+0x200], R9 ;  /* 0x0002000952007388 */ /* 0x0003e20000000800 */
[----:B0-----:R-:W-:-:S03]  /*0fb0*/  CS2R R6, SRZ ;  /* 0x0000000000067805 */ /* 0x001fc6000001ff00 */
[----:B------:R-:W-:Y:S04]  /*0fc0*/  STS [R83+0x280], R10 ;  /* 0x0002800a53007388 */ /* 0x000fe80000000800 */
[----:B------:R-:W-:Y:S01]  /*0fd0*/  STS [R84+0x300], R11 ;  /* 0x0003000b54007388 */ /* 0x000fe20000000800 */
[----:B-1----:R-:W-:-:S03]  /*0fe0*/  CS2R R8, SRZ ;  /* 0x0000000000087805 */ /* 0x002fc6000001ff00 */
        /* <DEDUP_REMOVED lines=17> */
[----:B0-----:R-:W-:-:S03]  /*1100*/  P2R R12, PR, RZ, 0x1 ;  /* 0x00000001ff0c7803 */ /* 0x001fc60000000000 */
[----:B------:R-:W4:Y:S04]  /*1110*/  @!P4 LDG.E R0, desc[UR16][R18.64+0x280] ;  /* 0x000280101200c981 */ /* 0x000f28000c1e1900 */
[----:B------:R-:W4:Y:S04]  /*1120*/  @!P5 LDG.E R9, desc[UR16][R18.64+0x300] ;  /* 0x000300101209d981 */ /* 0x000f28000c1e1900 */
[----:B------:R-:W4:Y:S01]  /*1130*/  @!P6 LDG.E R8, desc[UR16][R18.64+0x380] ;  /* 0x000380101208e981 */ /* 0x000f22000c1e1900 */
[----:B------:R-:W-:Y:S01]  /*1140*/  ISETP.GE.AND P0, PT, R58, R76, PT ;  /* 0x0000004c3a00720c */ /* 0x000fe20003f06270 */
[----:B------:R-:W-:Y:S01]  /*1150*/  HFMA2 R10, -RZ, RZ, 0, 0 ;  /* 0x00000000ff0a7431 */ /* 0x000fe200000001ff */
[----:B------:R-:W-:Y:S01]  /*1160*/  MOV R17, RZ ;  /* 0x000000ff00117202 */ /* 0x000fe20000000f00 */
[----:B--2---:R-:W-:Y:S04]  /*1170*/  STS [R77], R2 ;  /* 0x000000024d007388 */ /* 0x004fe80000000800 */
        /* <DEDUP_REMOVED lines=8> */
[----:B------:R-:W2:Y:S04]  /*1200*/  LDS R105, [R86] ;  /* 0x0000000056697984 */ /* 0x000ea80000000800 */
[----:B------:R-:W3:Y:S04]  /*1210*/  LDS R11, [R86+0x4] ;  /* 0x00000400560b7984 */ /* 0x000ee80000000800 */
[----:B------:R-:W4:Y:S04]  /*1220*/  LDS R3, [R86+0x8] ;  /* 0x0000080056037984 */ /* 0x000f280000000800 */
[----:B------:R-:W4:Y:S04]  /*1230*/  LDS R101, [R86+0xc] ;  /* 0x00000c0056657984 */ /* 0x000f280000000800 */
[----:B------:R-:W4:Y:S04]  /*1240*/  LDS R13, [R86+0x10] ;  /* 0x00001000560d7984 */ /* 0x000f280000000800 */
[----:B------:R-:W4:Y:S04]  /*1250*/  LDS R103, [R86+0x14] ;  /* 0x0000140056677984 */ /* 0x000f280000000800 */
[----:B------:R-:W4:Y:S04]  /*1260*/  LDS R7, [R86+0x18] ;  /* 0x0000180056077984 */ /* 0x000f280000000800 */
[----:B------:R2:W3:Y:S01]  /*1270*/  LDS R107, [R86+0x1c] ;  /* 0x00001c00566b7984 */ /* 0x0004e20000000800 */
[----:B------:R-:W-:Y:S01]  /*1280*/  BAR.SYNC.DEFER_BLOCKING 0x0 ;  /* 0x0000000000007b1d */ /* 0x000fe20000010000 */
[----:B0-----:R-:W-:Y:S01]  /*1290*/  HFMA2 R6, -RZ, RZ, 0, 0 ;  /* 0x00000000ff067431 */ /* 0x001fe200000001ff */
[----:B-1----:R-:W-:-:S02]  /*12a0*/  CS2R R8, SRZ ;  /* 0x0000000000087805 */ /* 0x002fc4000001ff00 */
[----:B------:R-:W-:Y:S02]  /*12b0*/  MOV R2, RZ ;  /* 0x000000ff00027202 */ /* 0x000fe40000000f00 */
        /* <DEDUP_REMOVED lines=12> */
[--C-:B---3--:R-:W-:Y:S01]  /*1380*/  FADD.FTZ R108, R11, R38.reuse ;  /* 0x000000260b6c7221 */ /* 0x108fe20000010000 */
[--C-:B----4-:R-:W-:Y:S01]  /*1390*/  FADD.FTZ R110, R3, R38.reuse ;  /* 0x00000026036e7221 */ /* 0x110fe20000010000 */
        /* <DEDUP_REMOVED lines=58> */
.L_x_8736:
[----:B------:R-:W-:Y:S05]  /*1740*/  BSYNC.RECONVERGENT B0 ;  /* 0x0000000000007941 */ /* 0x000fea0003800200 */
.L_x_8735:
        /* <DEDUP_REMOVED lines=35> */
.L_x_8738:
[----:B------:R-:W-:Y:S05]  /*1980*/  BSYNC.RECONVERGENT B0 ;  /* 0x0000000000007941 */ /* 0x000fea0003800200 */
.L_x_8737:
        /* <DEDUP_REMOVED lines=36> */
.L_x_8740:
[----:B------:R-:W-:Y:S05]  /*1bd0*/  BSYNC.RECONVERGENT B0 ;  /* 0x0000000000007941 */ /* 0x000fea0003800200 */
.L_x_8739:
        /* <DEDUP_REMOVED lines=32> */
.L_x_8742:
[----:B------:R-:W-:Y:S05]  /*1de0*/  BSYNC.RECONVERGENT B0 ;  /* 0x0000000000007941 */ /* 0x000fea0003800200 */
.L_x_8741:
        /* <DEDUP_REMOVED lines=32> */
.L_x_8744:
[----:B------:R-:W-:Y:S05]  /*1ff0*/  BSYNC.RECONVERGENT B0 ;  /* 0x0000000000007941 */ /* 0x000fea0003800200 */
.L_x_8743:
        /* <DEDUP_REMOVED lines=32> */
.L_x_8746:
[----:B------:R-:W-:Y:S05]  /*2200*/  BSYNC.RECONVERGENT B0 ;  /* 0x0000000000007941 */ /* 0x000fea0003800200 */
.L_x_8745:
        /* <DEDUP_REMOVED lines=32> */
.L_x_8748:
[----:B------:R-:W-:Y:S05]  /*2410*/  BSYNC.RECONVERGENT B0 ;  /* 0x0000000000007941 */ /* 0x000fea0003800200 */
.L_x_8747:
        /* <DEDUP_REMOVED lines=32> */
.L_x_8750:
[----:B------:R-:W-:Y:S05]  /*2620*/  BSYNC.RECONVERGENT B0 ;  /* 0x0000000000007941 */ /* 0x000fea0003800200 */
.L_x_8749:
        /* <DEDUP_REMOVED lines=27> */
[C---:B------:R-:W-:Y:S01]  /*27e0*/  ISETP.NE.AND P0, PT, R54.reuse, 0x1, PT ;  /* 0x000000013600780c */ /* 0x040fe20003f05270 */
        /* <DEDUP_REMOVED lines=27> */
.L_x_8773:
        /* <DEDUP_REMOVED lines=16> */
[----:B---3--:R-:W3:Y:S01]  /*2aa0*/  @!P1 LDG.E R140, desc[UR16][R36.64+0x100] ;  /* 0x00010010248c9981 */ /* 0x008ee2000c1e1900 */
[----:B------:R-:W-:Y:S02]  /*2ab0*/  ISETP.GE.AND P1, PT, R73, R76, PT ;  /* 0x0000004c4900720c */ /* 0x000fe40003f26270 */
[----:B------:R-:W-:Y:S01]  /*2ac0*/  CS2R R142, SRZ ;  /* 0x00000000008e7805 */ /* 0x000fe2000001ff00 */
[----:B------:R-:W-:Y:S01]  /*2ad0*/  HFMA2 R146, -RZ, RZ, 0, 0 ;  /* 0x00000000ff927431 */ /* 0x000fe200000001ff */
[----:B------:R-:W-:Y:S01]  /*2ae0*/  MOV R144, RZ ;  /* 0x000000ff00907202 */ /* 0x000fe20000000f00 */
[----:B------:R-:W5:Y:S04]  /*2af0*/  @!P6 LDG.E R138, desc[UR16][R36.64] ;  /* 0x00000010248ae981 */ /* 0x000f68000c1e1900 */
        /* <DEDUP_REMOVED lines=37> */
[C---:B------:R-:W-:Y:S01]  /*2d50*/  FMUL.FTZ R163, R2.reuse, R105 ;  /* 0x0000006902a37220 */ /* 0x040fe20000410000 */
[----:B------:R-:W4:Y:S01]  /*2d60*/  LDS R141, [R86+0x8] ;  /* 0x00000800568d7984 */ /* 0x000f220000000800 */
[C---:B------:R-:W-:Y:S01]  /*2d70*/  FMUL.FTZ R156, R2.reuse, R108 ;  /* 0x0000006c029c7220 */ /* 0x040fe20000410000 */
[C---:B------:R-:W-:Y:S01]  /*2d80*/  FMUL.FTZ R37, R2.reuse, R110 ;  /* 0x0000006e02257220 */ /* 0x040fe20000410000 */
[C---:B------:R-:W-:Y:S01]  /*2d90*/  FMUL.FTZ R36, R2.reuse, R101 ;  /* 0x0000006502247220 */ /* 0x040fe20000410000 */
[----:B------:R-:W4:Y:S01]  /*2da0*/  LDS R143, [R86+0xc] ;  /* 0x00000c00568f7984 */ /* 0x000f220000000800 */
[----:B------:R-:W0:Y:S01]  /*2db0*/  MUFU.EX2 R163, R163 ;  /* 0x000000a300a37308 */ /* 0x000e220000000800 */
[C---:B-1----:R-:W-:Y:S01]  /*2dc0*/  FMUL.FTZ R142, R2.reuse, R104 ;  /* 0x00000068028e7220 */ /* 0x042fe20000410000 */
[C---:B------:R-:W-:Y:S01]  /*2dd0*/  FMUL.FTZ R140, R2.reuse, R103 ;  /* 0x00000067028c7220 */ /* 0x040fe20000410000 */
[----:B------:R-:W1:Y:S01]  /*2de0*/  LDS R145, [R86+0x10] ;  /* 0x0000100056917984 */ /* 0x000e620000000800 */
[C---:B--2---:R-:W-:Y:S01]  /*2df0*/  FMUL.FTZ R144, R2.reuse, R106 ;  /* 0x0000006a02907220 */ /* 0x044fe20000410000 */
        /* <DEDUP_REMOVED lines=33> */
[----:B------:R-:W-:Y:S02]  /*3010*/  ISETP.NE.AND P1, PT, R54, UR7, PT ;  /* 0x0000000736007c0c */ /* 0x000fe4000bf25270 */
[----:B------:R-:W-:-:S11]  /*3020*/  MOV R173, 0x3f800000 ;  /* 0x3f80000000ad7802 */ /* 0x000fd60000000f00 */
[----:B------:R-:W-:Y:S05]  /*3030*/  @!P1 BRA `(.L_x_8754) ;  /* 0x0000000000149947 */ /* 0x000fea0003800000 */
[----:B------:R-:W-:-:S04]  /*3040*/  IADD3 R2, PT, PT, R137, UR4, RZ ;  /* 0x0000000489027c10 */ /* 0x000fc8000fffe0ff */
[----:B------:R-:W-:-:S05]  /*3050*/  LEA R2, R2, UR5, 0x2 ;  /* 0x0000000502027c11 */ /* 0x000fca000f8e10ff */
[----:B------:R2:W3:Y:S01]  /*3060*/  LDS R173, [R2+0xa88] ;  /* 0x000a880002ad7984 */ /* 0x0004e20000000800 */
[----:B------:R-:W-:Y:S05]  /*3070*/  BRA `(.L_x_8754) ;  /* 0x0000000000047947 */ /* 0x000fea0003800000 */
.L_x_8753:
[----:B------:R0:W1:Y:S02]  /*3080*/  LDS R173, [R162+0x128c] ;  /* 0x00128c00a2ad7984 */ /* 0x0000640000000800 */
.L_x_8754:
[----:B------:R-:W-:Y:S05]  /*3090*/  BSYNC.RECONVERGENT B0 ;  /* 0x0000000000007941 */ /* 0x000fea0003800200 */
.L_x_8752:
[----:B------:R-:W4:Y:S01]  /*30a0*/  @P0 LDC R3, c[0x0][0x38c] ;  /* 0x0000e300ff030b82 */ /* 0x000f220000000800 */
[----:B------:R-:W-:Y:S02]  /*30b0*/  HFMA2 R164, -RZ, RZ, 0, 0 ;  /* 0x00000000ffa47431 */ /* 0x000fe400000001ff */
        /* <DEDUP_REMOVED lines=13> */
[----:B--2---:R-:W-:Y:S01]  /*3190*/  FFMA.FTZ R2, R158, R156, R165 ;  /* 0x0000009c9e027223 */ /* 0x004fe200000100a5 */
[----:B------:R-:W-:Y:S01]  /*31a0*/  ISETP.GT.U32.AND P4, PT, R160, 0x17, PT ;  /* 0x00000017a000780c */ /* 0x000fe20003f84070 */
[C---:B------:R-:W-:Y:S01]  /*31b0*/  FFMA.FTZ R175, R142.reuse, R175, R161 ;  /* 0x000000af8eaf7223 */ /* 0x040fe200000100a1 */
[----:B------:R-:W-:Y:S01]  /*31c0*/  FMUL.FTZ R35, R142, R35 ;  /* 0x000000238e237220 */ /* 0x000fe20000410000 */
[----:B------:R-:W-:-:S02]  /*31d0*/  FFMA.FTZ R2, R37, R2, R148 ;  /* 0x0000000225027223 */ /* 0x000fc40000010094 */
[C---:B------:R-:W-:Y:S01]  /*31e0*/  FFMA.FTZ R175, R36.reuse, R175, R169 ;  /* 0x000000af24af7223 */ /* 0x040fe200000100a9 */
[C---:B------:R-:W-:Y:S01]  /*31f0*/  FMUL.FTZ R34, R36.reuse, R35 ;  /* 0x0000002324227220 */ /* 0x040fe20000410000 */
[----:B------:R-:W-:Y:S02]  /*3200*/  FFMA.FTZ R2, R36, R2, R159 ;  /* 0x0000000224027223 */ /* 0x000fe4000001009f */
[C---:B------:R-:W-:Y:S01]  /*3210*/  FFMA.FTZ R175, R37.reuse, R175, R152 ;  /* 0x000000af25af7223 */ /* 0x040fe20000010098 */
[----:B------:R-:W-:Y:S01]  /*3220*/  FMUL.FTZ R3, R37, R34 ;  /* 0x0000002225037220 */ /* 0x000fe20000410000 */
[----:B------:R-:W-:Y:S02]  /*3230*/  FFMA.FTZ R2, R142, R2, R157 ;  /* 0x000000028e027223 */ /* 0x000fe4000001009d */
[C---:B------:R-:W-:Y:S01]  /*3240*/  FFMA.FTZ R175, R156.reuse, R175, R167 ;  /* 0x000000af9caf7223 */ /* 0x040fe200000100a7 */
[----:B------:R-:W-:Y:S01]  /*3250*/  FMUL.FTZ R172, R156, R3 ;  /* 0x000000039cac7220 */ /* 0x000fe20000410000 */
[----:B------:R-:W-:-:S03]  /*3260*/  FFMA.FTZ R2, R140, R2, R153 ;  /* 0x000000028c027223 */ /* 0x000fc60000010099 */
[----:B------:R-:W1:Y:S01]  /*3270*/  SHFL.DOWN PT, R34, R175, 0x1, 0x1f ;  /* 0x08201f00af227f89 */ /* 0x000e6200000e0000 */
[----:B------:R-:W-:Y:S01]  /*3280*/  FFMA.FTZ R3, R144, R2, R151 ;  /* 0x0000000290037223 */ /* 0x000fe20000010097 */
[----:B------:R-:W-:Y:S01]  /*3290*/  MOV R179, R175 ;  /* 0x000000af00b37202 */ /* 0x000fe20000000f00 */
[----:B------:R-:W-:Y:S01]  /*32a0*/  FMUL.FTZ R2, R163, R156 ;  /* 0x0000009ca3027220 */ /* 0x000fe20000410000 */
[----:B------:R-:W2:Y:S01]  /*32b0*/  SHFL.DOWN PT, R177, R172, 0x1, 0x1f ;  /* 0x08201f00acb17f89 */ /* 0x000ea200000e0000 */
[----:B------:R-:W-:Y:S02]  /*32c0*/  FFMA.FTZ R35, R146, R3, R155 ;  /* 0x0000000392237223 */ /* 0x000fe4000001009b */
[----:B------:R-:W-:-:S04]  /*32d0*/  FMUL.FTZ R3, R37, R2 ;  /* 0x0000000225037220 */ /* 0x000fc80000410000 */
[----:B------:R-:W-:-:S04]  /*32e0*/  FMUL.FTZ R3, R36, R3 ;  /* 0x0000000324037220 */ /* 0x000fc80000410000 */
[----:B------:R-:W-:-:S04]  /*32f0*/  FMUL.FTZ R3, R142, R3 ;  /* 0x000000038e037220 */ /* 0x000fc80000410000 */
[----:B------:R-:W-:-:S04]  /*3300*/  FMUL.FTZ R3, R140, R3 ;  /* 0x000000038c037220 */ /* 0x000fc80000410000 */
[----:B------:R-:W-:Y:S01]  /*3310*/  FMUL.FTZ R3, R144, R3 ;  /* 0x0000000390037220 */ /* 0x000fe20000410000 */
[----:B-1----:R-:W-:Y:S02]  /*3320*/  @P1 FFMA.FTZ R179, R172, R34, R179 ;  /* 0x00000022acb31223 */ /* 0x002fe400000100b3 */
[----:B------:R-:W1:Y:S01]  /*3330*/  SHFL.UP PT, R34, R35, 0x1, RZ ;  /* 0x0420000023227989 */ /* 0x000e6200000e00ff */
[----:B------:R-:W-:Y:S01]  /*3340*/  FMUL.FTZ R2, R146, R3 ;  /* 0x0000000392027220 */ /* 0x000fe20000410000 */
[----:B--2---:R-:W-:Y:S02]  /*3350*/  @P1 FMUL.FTZ R150, R177, R172 ;  /* 0x000000acb1961220 */ /* 0x004fe40000410000 */
[----:B------:R-:W2:Y:S03]  /*3360*/  SHFL.DOWN PT, R154, R179, 0x2, 0x1f ;  /* 0x08401f00b39a7f89 */ /* 0x000ea600000e0000 */
[----:B------:R-:W-:Y:S01]  /*3370*/  @P1 MOV R172, R150 ;  /* 0x0000009600ac1202 */ /* 0x000fe20000000f00 */
[----:B------:R-:W3:Y:S01]  /*3380*/  SHFL.UP PT, R3, R2, 0x1, RZ ;  /* 0x0420000002037989 */ /* 0x000ee200000e00ff */
[----:B------:R-:W-:-:S03]  /*3390*/  ISETP.GE.AND P1, PT, R80, 0x1, PT ;  /* 0x000000015000780c */ /* 0x000fc60003f26270 */
[----:B------:R-:W5:Y:S01]  /*33a0*/  SHFL.DOWN PT, R175, R172, 0x2, 0x1f ;  /* 0x08401f00acaf7f89 */ /* 0x000f6200000e0000 */
[----:B-1----:R-:W-:Y:S01]  /*33b0*/  FFMA.FTZ R34, R2, R34, R35 ;  /* 0x0000002202227223 */ /* 0x002fe20000010023 */
[----:B--2---:R-:W-:-:S04]  /*33c0*/  @!P3 FFMA.FTZ R179, R172, R154, R179 ;  /* 0x0000009aacb3b223 */ /* 0x004fc800000100b3 */
[----:B------:R-:W-:-:S04]  /*33d0*/  FSEL R35, R35, R34, !P1 ;  /* 0x0000002223237208 */ /* 0x000fc80004800000 */
[----:B---3--:R-:W-:Y:S01]  /*33e0*/  @P1 FMUL.FTZ R2, R2, R3 ;  /* 0x0000000302021220 */ /* 0x008fe20000410000 */
[----:B------:R-:W-:Y:S01]  /*33f0*/  ISETP.GE.AND P1, PT, R80, 0x2, PT ;  /* 0x000000025000780c */ /* 0x000fe20003f26270 */
[----:B------:R-:W1:Y:S01]  /*3400*/  SHFL.UP PT, R34, R35, 0x2, RZ ;  /* 0x0440000023227989 */ /* 0x000e6200000e00ff */
[----:B-----5:R-:W-:-:S03]  /*3410*/  @!P3 FMUL.FTZ R150, R172, R175 ;  /* 0x000000afac96b220 */ /* 0x020fc60000410000 */
[----:B------:R-:W2:Y:S02]  /*3420*/  SHFL.UP PT, R3, R2, 0x2, RZ ;  /* 0x0440000002037989 */ /* 0x000ea400000e00ff */
[----:B------:R-:W-:Y:S02]  /*3430*/  @!P3 MOV R172, R150 ;  /* 0x0000009600acb202 */ /* 0x000fe40000000f00 */
[----:B------:R-:W3:Y:S01]  /*3440*/  SHFL.DOWN PT, R150, R179, 0x4, 0x1f ;  /* 0x08801f00b3967f89 */ /* 0x000ee200000e0000 */
[----:B------:R-:W-:-:S03]  /*3450*/  ISETP.GT.U32.AND P3, PT, R160, 0x1b, PT ;  /* 0x0000001ba000780c */ /* 0x000fc60003f64070 */
[----:B------:R-:W5:Y:S01]  /*3460*/  SHFL.DOWN PT, R177, R172, 0x4, 0x1f ;  /* 0x08801f00acb17f89 */ /* 0x000f6200000e0000 */
[C---:B-1----:R-:W-:Y:S01]  /*3470*/  FFMA.FTZ R34, R2.reuse, R34, R35 ;  /* 0x0000002202227223 */ /* 0x042fe20000010023 */
[----:B--2---:R-:W-:-:S04]  /*3480*/  @P1 FMUL.FTZ R2, R2, R3 ;  /* 0x0000000302021220 */ /* 0x004fc80000410000 */
[----:B------:R-:W-:Y:S02]  /*3490*/  FSEL R175, R35, R34, !P1 ;  /* 0x0000002223af7208 */ /* 0x000fe40004800000 */
[----:B------:R-:W-:Y:S02]  /*34a0*/  ISETP.GE.AND P1, PT, R54, UR7, PT ;  /* 0x0000000736007c0c */ /* 0x000fe4000bf26270 */
[----:B---3--:R-:W-:Y:S01]  /*34b0*/  @!P3 FFMA.FTZ R179, R172, R150, R179 ;  /* 0x00000096acb3b223 */ /* 0x008fe200000100b3 */
[----:B------:R-:W1:Y:S01]  /*34c0*/  SHFL.UP PT, R34, R175, 0x4, RZ ;  /* 0x04800000af227989 */ /* 0x000e6200000e00ff */
[----:B------:R-:W-:Y:S01]  /*34d0*/  ISETP.NE.OR P1, PT, R28, RZ, P1 ;  /* 0x000000ff1c00720c */ /* 0x000fe20000f25670 */
[----:B-----5:R-:W-:Y:S02]  /*34e0*/  @!P3 FMUL.FTZ R35, R172, R177 ;  /* 0x000000b1ac23b220 */ /* 0x020fe40000410000 */
[----:B------:R-:W2:Y:S03]  /*34f0*/  SHFL.UP PT, R3, R2, 0x4, RZ ;  /* 0x0480000002037989 */ /* 0x000ea600000e00ff */
[----:B------:R-:W-:Y:S01]  /*3500*/  @!P3 MOV R172, R35 ;  /* 0x0000002300acb202 */ /* 0x000fe20000000f00 */
[----:B------:R-:W3:Y:S01]  /*3510*/  SHFL.DOWN PT, R174, R179, 0x8, 0x1f ;  /* 0x09001f00b3ae7f89 */ /* 0x000ee200000e0000 */
[----:B------:R-:W-:-:S02]  /*3520*/  ISETP.GE.AND P3, PT, R80, 0x4, PT ;  /* 0x000000045000780c */ /* 0x000fc40003f66270 */
[----:B------:R-:W-:Y:S01]  /*3530*/  MOV R35, RZ ;  /* 0x000000ff00237202 */ /* 0x000fe20000000f00 */
[----:B------:R-:W5:Y:S01]  /*3540*/  SHFL.DOWN PT, R177, R172, 0x8, 0x1f ;  /* 0x09001f00acb17f89 */ /* 0x000f6200000e0000 */
[----:B-1----:R-:W-:Y:S01]  /*3550*/  FFMA.FTZ R150, R2, R34, R175 ;  /* 0x0000002202967223 */ /* 0x002fe200000100af */
[----:B------:R-:W-:-:S08]  /*3560*/  HFMA2 R34, -RZ, RZ, 1.875, 0 ;  /* 0x3f800000ff227431 */ /* 0x000fd000000001ff */
[----:B--2---:R-:W-:Y:S01]  /*3570*/  @P3 FMUL.FTZ R2, R2, R3 ;  /* 0x0000000302023220 */ /* 0x004fe20000410000 */
[----:B------:R-:W-:Y:S02]  /*3580*/  FSEL R175, R175, R150, !P3 ;  /* 0x00000096afaf7208 */ /* 0x000fe40005800000 */
[----:B------:R-:W-:Y:S01]  /*3590*/  ISETP.GT.U32.AND P3, PT, R160, 0xf, PT ;  /* 0x0000000fa000780c */ /* 0x000fe20003f64070 */
[C---:B---3--:R-:W-:Y:S02]  /*35a0*/  @!P4 FFMA.FTZ R179, R172.reuse, R174, R179 ;  /* 0x000000aeacb3c223 */ /* 0x048fe400000100b3 */
[----:B------:R-:W1:Y:S01]  /*35b0*/  SHFL.UP PT, R150, R175, 0x8, RZ ;  /* 0x05000000af967989 */ /* 0x000e6200000e00ff */
[----:B-----5:R-:W-:-:S03]  /*35c0*/  @!P4 FMUL.FTZ R154, R172, R177 ;  /* 0x000000b1ac9ac220 */ /* 0x020fc60000410000 */
[----:B------:R-:W-:Y:S01]  /*35d0*/  @!P1 LDS.64 R34, [UR6+0x1308] ;  /* 0x00130806ff229984 */ /* 0x000fe20008000a00 */
[----:B------:R-:W-:Y:S02]  /*35e0*/  ISETP.GE.AND P1, PT, R80, 0x8, PT ;  /* 0x000000085000780c */ /* 0x000fe40003f26270 */
[----:B------:R-:W-:Y:S01]  /*35f0*/  @!P4 MOV R172, R154 ;  /* 0x0000009a00acc202 */ /* 0x000fe20000000f00 */
[----:B------:R-:W2:Y:S04]  /*3600*/  SHFL.UP PT, R3, R2, 0x8, RZ ;  /* 0x0500000002037989 */ /* 0x000ea800000e00ff */
[----:B------:R-:W3:Y:S04]  /*3610*/  SHFL.DOWN PT, R187, R172, 0x10, 0x1f ;  /* 0x0a001f00acbb7f89 */ /* 0x000ee800000e0000 */
[----:B------:R-:W5:Y:S01]  /*3620*/  SHFL.DOWN PT, R174, R179, 0x10, 0x1f ;  /* 0x0a001f00b3ae7f89 */ /* 0x000f6200000e0000 */
[----:B-1----:R-:W-:-:S05]  /*3630*/  FFMA.FTZ R150, R2, R150, R175 ;  /* 0x0000009602967223 */ /* 0x002fca00000100af */
[----:B------:R-:W-:Y:S01]  /*3640*/  FSEL R177, R175, R150, !P1 ;  /* 0x00000096afb17208 */ /* 0x000fe20004800000 */
[----:B--2---:R-:W-:-:S04]  /*3650*/  @P1 FMUL.FTZ R2, R2, R3 ;  /* 0x0000000302021220 */ /* 0x004fc80000410000 */
[----:B------:R-:W1:Y:S01]  /*3660*/  SHFL.UP PT, R150, R177, 0x10, RZ ;  /* 0x06000000b1967989 */ /* 0x000e6200000e00ff */
[----:B------:R-:W-:Y:S01]  /*3670*/  ISETP.GE.AND P1, PT, R80, 0x10, PT ;  /* 0x000000105000780c */ /* 0x000fe20003f26270 */
[C---:B---3--:R-:W-:Y:S02]  /*3680*/  @!P3 FMUL.FTZ R154, R172.reuse, R187 ;  /* 0x000000bbac9ab220 */ /* 0x048fe40000410000 */
[----:B------:R-:W2:Y:S01]  /*3690*/  SHFL.UP PT, R3, R2, 0x10, RZ ;  /* 0x0600000002037989 */ /* 0x000ea200000e00ff */
[----:B-----5:R-:W-:Y:S02]  /*36a0*/  @!P3 FFMA.FTZ R179, R172, R174, R179 ;  /* 0x000000aeacb3b223 */ /* 0x020fe400000100b3 */
[----:B------:R-:W-:Y:S01]  /*36b0*/  @!P3 MOV R172, R154 ;  /* 0x0000009a00acb202 */ /* 0x000fe20000000f00 */
[----:B------:R-:W-:Y:S01]  /*36c0*/  SHFL.IDX PT, R174, R35, RZ, 0x1f ;  /* 0x00001fff23ae7589 */ /* 0x000fe200000e0000 */
[----:B------:R-:W-:-:S03]  /*36d0*/  ISETP.NE.AND P3, PT, R28, 0x1f, PT ;  /* 0x0000001f1c00780c */ /* 0x000fc60003f65270 */
[----:B------:R-:W-:Y:S04]  /*36e0*/  SHFL.DOWN PT, R175, R179, 0x1, 0x1f ;  /* 0x08201f00b3af7f89 */ /* 0x000fe800000e0000 */
        /* <DEDUP_REMOVED lines=15> */
[----:B------:R-:W-:Y:S01]  /*37e0*/  FFMA.FTZ R154, R144, R3, R181 ;  /* 0x00000003909a7223 */ /* 0x000fe200000100b5 */
[----:B------:R-:W-:Y:S02]  /*37f0*/  FMUL.FTZ R184, R3, R106 ;  /* 0x0000006a03b87220 */ /* 0x000fe40000410000 */
[----:B------:R-:W-:Y:S01]  /*3800*/  @!P1 STS.64 [UR6+0x1308], R34 ;  /* 0x00130822ff009988 */ /* 0x000fe20008000a06 */
        /* <DEDUP_REMOVED lines=10> */
[----:B------:R-:W-:Y:S01]  /*38b0*/  FMUL.FTZ R167, R186, R101 ;  /* 0x00000065baa77220 */ /* 0x000fe20000410000 */
[----:B------:R-:W-:Y:S01]  /*38c0*/  FMUL.FTZ R176, R89, R174 ;  /* 0x000000ae59b07220 */ /* 0x000fe20000410000 */
[----:B----4-:R-:W1:Y:S02]  /*38d0*/  SHFL.IDX PT, R164, R164, RZ, 0x1f ;  /* 0x00001fffa4a47589 */ /* 0x010e6400000e0000 */
[----:B-1----:R-:W-:-:S04]  /*38e0*/  @P2 FFMA.FTZ R164, R2, R164, R177 ;  /* 0x000000a402a42223 */ /* 0x002fc800000100b1 */
[----:B------:R-:W-:-:S04]  /*38f0*/  FFMA.FTZ R163, R163, R164, R158 ;  /* 0x000000a4a3a37223 */ /* 0x000fc8000001009e */
[-C--:B------:R-:W-:Y:S01]  /*3900*/  FFMA.FTZ R164, R156, R163.reuse, R165 ;  /* 0x000000a39ca47223 */ /* 0x080fe200000100a5 */
[----:B------:R-:W-:Y:S01]  /*3910*/  FADD.FTZ R2, -R158, R163 ;  /* 0x000000a39e027221 */ /* 0x000fe20000010100 */
[----:B------:R-:W-:Y:S02]  /*3920*/  FFMA.FTZ R163, R0, R163, RZ ;  /* 0x000000a300a37223 */ /* 0x000fe400000100ff */
[-C--:B------:R-:W-:Y:S01]  /*3930*/  FFMA.FTZ R177, R37, R164.reuse, R148 ;  /* 0x000000a425b17223 */ /* 0x080fe20000010094 */
[----:B------:R-:W-:Y:S01]  /*3940*/  FADD.FTZ R156, -R165, R164 ;  /* 0x000000a4a59c7221 */ /* 0x000fe20000010100 */
[----:B------:R-:W-:Y:S01]  /*3950*/  FFMA.FTZ R165, R96, R164, R163 ;  /* 0x000000a460a57223 */ /* 0x000fe200000100a3 */
[----:B------:R-:W-:Y:S01]  /*3960*/  FMUL.FTZ R37, R152, R105 ;  /* 0x0000006998257220 */ /* 0x000fe20000410000 */
[----:B------:R-:W-:Y:S01]  /*3970*/  FMUL.FTZ R164, R161, R108 ;  /* 0x0000006ca1a47220 */ /* 0x000fe20000410000 */
[----:B------:R-:W-:Y:S01]  /*3980*/  FADD.FTZ R148, -R148, R177 ;  /* 0x000000b194947221 */ /* 0x000fe20000010100 */
[----:B------:R-:W-:Y:S01]  /*3990*/  FFMA.FTZ R34, R98, R177, R165 ;  /* 0x000000b162227223 */ /* 0x000fe200000100a5 */
[-C--:B------:R-:W-:Y:S01]  /*39a0*/  FMUL.FTZ R158, R88, R37.reuse ;  /* 0x00000025589e7220 */ /* 0x080fe20000410000 */
[----:B------:R-:W-:Y:S01]  /*39b0*/  FMUL.FTZ R172, R87, R164 ;  /* 0x000000a457ac7220 */ /* 0x000fe20000410000 */
[----:B------:R-:W-:-:S03]  /*39c0*/  FFMA.FTZ R163, R2, R37, RZ ;  /* 0x0000002502a37223 */ /* 0x000fc600000100ff */
[----:B------:R1:W-:Y:S01]  /*39d0*/  STS [R57+0x430], R158 ;  /* 0x0004309e39007388 */ /* 0x0003e20000000800 */
[----:B------:R-:W-:Y:S01]  /*39e0*/  FFMA.FTZ R163, R156, R164, R163 ;  /* 0x000000a49ca37223 */ /* 0x000fe200000100a3 */
[----:B------:R-:W-:Y:S02]  /*39f0*/  FMUL.FTZ R164, R90, R167 ;  /* 0x000000a75aa47220 */ /* 0x000fe40000410000 */
[----:B------:R2:W-:Y:S01]  /*3a00*/  STS [R59+0x4], R172 ;  /* 0x000004ac3b007388 */ /* 0x0005e20000000800 */
[----:B------:R-:W-:-:S03]  /*3a10*/  FFMA.FTZ R163, R148, R174, R163 ;  /* 0x000000ae94a37223 */ /* 0x000fc600000100a3 */
[----:B------:R3:W-:Y:S01]  /*3a20*/  STS [R59+0x8], R176 ;  /* 0x000008b03b007388 */ /* 0x0007e20000000800 */
[----:B-1----:R-:W-:-:S03]  /*3a30*/  FMUL.FTZ R158, R93, R184 ;  /* 0x000000b85d9e7220 */ /* 0x002fc60000410000 */
[----:B------:R1:W-:Y:S01]  /*3a40*/  STS [R59+0xc], R164 ;  /* 0x00000ca43b007388 */ /* 0x0003e20000000800 */
[----:B--2---:R-:W-:-:S03]  /*3a50*/  FMUL.FTZ R172, R94, R173 ;  /* 0x000000ad5eac7220 */ /* 0x004fc60000410000 */
[----:B------:R-:W-:Y:S01]  /*3a60*/  STS [R59+0x10], R180 ;  /* 0x000010b43b007388 */ /* 0x000fe20000000800 */
[----:B---3--:R-:W-:Y:S01]  /*3a70*/  FFMA.FTZ R176, R36, R177, R159 ;  /* 0x000000b124b07223 */ /* 0x008fe2000001009f */
[----:B------:R-:W-:Y:S02]  /*3a80*/  IMAD.WIDE.U32 R36, R6, UR4, R4 ;  /* 0x0000000406247c25 */ /* 0x000fe4000f8e0004 */
[----:B------:R-:W-:Y:S02]  /*3a90*/  STS [R59+0x14], R182 ;  /* 0x000014b63b007388 */ /* 0x000fe40000000800 */
[-C--:B-1----:R-:W-:Y:S01]  /*3aa0*/  FFMA.FTZ R164, R142, R176.reuse, R157 ;  /* 0x000000b08ea47223 */ /* 0x082fe2000001009d */
[----:B------:R-:W-:Y:S01]  /*3ab0*/  FADD.FTZ R142, -R159, R176 ;  /* 0x000000b09f8e7221 */ /* 0x000fe20000010100 */
[----:B------:R1:W-:Y:S01]  /*3ac0*/  STS [R59+0x18], R158 ;  /* 0x0000189e3b007388 */ /* 0x0003e20000000800 */
[----:B------:R-:W-:Y:S01]  /*3ad0*/  FFMA.FTZ R159, R95, R176, R34 ;  /* 0x000000b05f9f7223 */ /* 0x000fe20000010022 */
[----:B------:R-:W-:Y:S01]  /*3ae0*/  IMAD R35, R7, UR4, R37 ;  /* 0x0000000407237c24 */ /* 0x000fe2000f8e0225 */
[----:B------:R-:W-:Y:S01]  /*3af0*/  LEA R34, P2, R36, UR8, 0x2 ;  /* 0x0000000824227c11 */ /* 0x000fe2000f8410ff */
[----:B------:R2:W-:Y:S01]  /*3b00*/  STS [R59+0x1c], R172 ;  /* 0x00001cac3b007388 */ /* 0x0005e20000000800 */
[-C--:B------:R-:W-:Y:S01]  /*3b10*/  FFMA.FTZ R140, R140, R164.reuse, R153 ;  /* 0x000000a48c8c7223 */ /* 0x080fe20000010099 */
[----:B------:R-:W-:Y:S01]  /*3b20*/  FFMA.FTZ R163, R142, R167, R163 ;  /* 0x000000a78ea37223 */ /* 0x000fe200000100a3 */
[----:B------:R-:W-:Y:S01]  /*3b30*/  LEA.HI.X R35, R36, UR9, R35, 0x2, P2 ;  /* 0x0000000924237c11 */ /* 0x000fe200090f1423 */
[----:B------:R-:W-:Y:S01]  /*3b40*/  BAR.SYNC.DEFER_BLOCKING 0x0 ;  /* 0x0000000000007b1d */ /* 0x000fe20000010000 */
[----:B------:R-:W-:Y:S01]  /*3b50*/  FFMA.FTZ R36, R100, R164, R159 ;  /* 0x000000a464247223 */ /* 0x000fe2000001009f */
[----:B-1----:R-:W-:Y:S01]  /*3b60*/  FADD.FTZ R158, -R157, R164 ;  /* 0x000000a49d9e7221 */ /* 0x002fe20000010100 */
[----:B------:R-:W-:Y:S01]  /*3b70*/  FADD.FTZ R164, -R153, R140 ;  /* 0x0000008c99a47221 */ /* 0x000fe20000010100 */
[----:B------:R-:W-:Y:S01]  /*3b80*/  IADD3 R153, PT, PT, -R170, UR10, RZ ;  /* 0x0000000aaa997c10 */ /* 0x000fe2000fffe1ff */
[----:B------:R-:W-:Y:S01]  /*3b90*/  FFMA.FTZ R37, R97, R140, R36 ;  /* 0x0000008c61257223 */ /* 0x000fe20000010024 */
[----:B------:R-:W-:Y:S01]  /*3ba0*/  FFMA.FTZ R163, R158, R178, R163 ;  /* 0x000000b29ea37223 */ /* 0x000fe200000100a3 */
[----:B--2---:R-:W-:Y:S01]  /*3bb0*/  FFMA.FTZ R172, R144, R140, R151 ;  /* 0x0000008c90ac7223 */ /* 0x004fe20000010097 */
[----:B------:R-:W-:-:S02]  /*3bc0*/  ISETP.GE.AND P2, PT, R153, 0x1, PT ;  /* 0x000000019900780c */ /* 0x000fc40003f46270 */
        /* <DEDUP_REMOVED lines=13> */
.L_x_8756:
[----:B------:R-:W-:Y:S05]  /*3ca0*/  BSYNC.RECONVERGENT B0 ;  /* 0x0000000000007941 */ /* 0x000fea0003800200 */
.L_x_8755:
[----:B------:R-:W-:Y:S04]  /*3cb0*/  BSSY.RECONVERGENT B0, `(.L_x_8757) ;  /* 0x0000003000007945 */ /* 0x000fe80003800200 */
[----:B------:R-:W-:Y:S05]  /*3cc0*/  @!P3 BRA `(.L_x_8758) ;  /* 0x000000000004b947 */ /* 0x000fea0003800000 */
[----:B--2---:R4:W-:Y:S02]  /*3cd0*/  REDG.E.ADD.F32.FTZ.RN.STRONG.GPU desc[UR16][R34.64+0x80], R175 ;  /* 0x000080af220079a6 */ /* 0x0049e4000c12f310 */
.L_x_8758:
[----:B------:R-:W-:Y:S05]  /*3ce0*/  BSYNC.RECONVERGENT B0 ;  /* 0x0000000000007941 */ /* 0x000fea0003800200 */
.L_x_8757:
[----:B---3--:R3:W0:Y:S01]  /*3cf0*/  LDS R37, [R61+0x530] ;  /* 0x000530003d257984 */ /* 0x0086220000000800 */
[----:B------:R-:W-:Y:S04]  /*3d00*/  BSSY.RECONVERGENT B0, `(.L_x_8759) ;  /* 0x0000003000007945 */ /* 0x000fe80003800200 */
[----:B------:R-:W-:Y:S05]  /*3d10*/  @!P4 BRA `(.L_x_8760) ;  /* 0x000000000004c947 */ /* 0x000fea0003800000 */
[----:B0-----:R0:W-:Y:S02]  /*3d20*/  REDG.E.ADD.F32.FTZ.RN.STRONG.GPU desc[UR16][R34.64+0x100], R37 ;  /* 0x00010025220079a6 */ /* 0x0011e4000c12f310 */
.L_x_8760:
[----:B------:R-:W-:Y:S05]  /*3d30*/  BSYNC.RECONVERGENT B0 ;  /* 0x0000000000007941 */ /* 0x000fea0003800200 */
.L_x_8759:
        /* <DEDUP_REMOVED lines=9> */
.L_x_8762:
[----:B------:R-:W-:Y:S05]  /*3dd0*/  BSYNC.RECONVERGENT B0 ;  /* 0x0000000000007941 */ /* 0x000fea0003800200 */
.L_x_8761:
[----:B0-----:R0:W0:Y:S01]  /*3de0*/  LDS R37, [R63+0x630] ;  /* 0x000630003f257984 */ /* 0x0010220000000800 */
[----:B------:R-:W-:Y:S04]  /*3df0*/  BSSY.RECONVERGENT B0, `(.L_x_8763) ;  /* 0x0000003000007945 */ /* 0x000fe80003800200 */
[----:B------:R-:W-:Y:S05]  /*3e00*/  @!P2 BRA `(.L_x_8764) ;  /* 0x000000000004a947 */ /* 0x000fea0003800000 */
[----:B0-----:R0:W-:Y:S02]  /*3e10*/  REDG.E.ADD.F32.FTZ.RN.STRONG.GPU desc[UR16][R34.64+0x200], R37 ;  /* 0x00020025220079a6 */ /* 0x0011e4000c12f310 */
.L_x_8764:
[----:B------:R-:W-:Y:S05]  /*3e20*/  BSYNC.RECONVERGENT B0 ;  /* 0x0000000000007941 */ /* 0x000fea0003800200 */
.L_x_8763:
[----:B0-----:R0:W0:Y:S01]  /*3e30*/  LDS R37, [R64+0x6b0] ;  /* 0x0006b00040257984 */ /* 0x0010220000000800 */
[----:B------:R-:W-:Y:S04]  /*3e40*/  BSSY.RECONVERGENT B0, `(.L_x_8765) ;  /* 0x0000003000007945 */ /* 0x000fe80003800200 */
[----:B------:R-:W-:Y:S05]  /*3e50*/  @!P3 BRA `(.L_x_8766) ;  /* 0x000000000004b947 */ /* 0x000fea0003800000 */
[----:B0-----:R0:W-:Y:S02]  /*3e60*/  REDG.E.ADD.F32.FTZ.RN.STRONG.GPU desc[UR16][R34.64+0x280], R37 ;  /* 0x00028025220079a6 */ /* 0x0011e4000c12f310 */
.L_x_8766:
[----:B------:R-:W-:Y:S05]  /*3e70*/  BSYNC.RECONVERGENT B0 ;  /* 0x0000000000007941 */ /* 0x000fea0003800200 */
.L_x_8765:
[----:B0-----:R0:W0:Y:S01]  /*3e80*/  LDS R37, [R65+0x730] ;  /* 0x0007300041257984 */ /* 0x0010220000000800 */
[----:B------:R-:W-:Y:S04]  /*3e90*/  BSSY.RECONVERGENT B0, `(.L_x_8767) ;  /* 0x0000003000007945 */ /* 0x000fe80003800200 */
[----:B------:R-:W-:Y:S05]  /*3ea0*/  @!P4 BRA `(.L_x_8768) ;  /* 0x000000000004c947 */ /* 0x000fea0003800000 */
[----:B0-----:R0:W-:Y:S02]  /*3eb0*/  REDG.E.ADD.F32.FTZ.RN.STRONG.GPU desc[UR16][R34.64+0x300], R37 ;  /* 0x00030025220079a6 */ /* 0x0011e4000c12f310 */
.L_x_8768:
[----:B------:R-:W-:Y:S05]  /*3ec0*/  BSYNC.RECONVERGENT B0 ;  /* 0x0000000000007941 */ /* 0x000fea0003800200 */
.L_x_8767:
[----:B0-----:R0:W0:Y:S01]  /*3ed0*/  LDS R37, [R66+0x7b0] ;  /* 0x0007b00042257984 */ /* 0x0010220000000800 */
[----:B------:R-:W-:Y:S04]  /*3ee0*/  BSSY.RECONVERGENT B0, `(.L_x_8769) ;  /* 0x0000003000007945 */ /* 0x000fe80003800200 */
[----:B------:R-:W-:Y:S05]  /*3ef0*/  @!P5 BRA `(.L_x_8770) ;  /* 0x000000000004d947 */ /* 0x000fea0003800000 */
[----:B0-----:R0:W-:Y:S02]  /*3f00*/  REDG.E.ADD.F32.FTZ.RN.STRONG.GPU desc[UR16][R34.64+0x380], R37 ;  /* 0x00038025220079a6 */ /* 0x0011e4000c12f310 */
.L_x_8770:
[----:B------:R-:W-:Y:S05]  /*3f10*/  BSYNC.RECONVERGENT B0 ;  /* 0x0000000000007941 */ /* 0x000fea0003800200 */
.L_x_8769:
[----:B------:R-:W-:Y:S01]  /*3f20*/  FFMA.FTZ R172, R99, R140, R36 ;  /* 0x0000008c63ac7223 */ /* 0x000fe20000010024 */
[----:B0---4-:R-:W0:Y:S01]  /*3f30*/  SHFL.DOWN PT, R34, R163, 0x1, 0x1f ;  /* 0x08201f00a3227f89 */ /* 0x011e2200000e0000 */
[----:B------:R-:W-:Y:S01]  /*3f40*/  ISETP.GT.AND P2, PT, R80, 0x1e, PT ;  /* 0x0000001e5000780c */ /* 0x000fe20003f44270 */
[-C--:B------:R-:W-:Y:S01]  /*3f50*/  FMUL.FTZ R36, R145, R181.reuse ;  /* 0x000000b591247220 */ /* 0x080fe20000410000 */
[----:B------:R-:W-:Y:S01]  /*3f60*/  FMUL.FTZ R37, R112, R181 ;  /* 0x000000b570257220 */ /* 0x000fe20000410000 */
[----:B------:R-:W4:Y:S01]  /*3f70*/  SHFL.DOWN PT, R35, R172, 0x1, 0x1f ;  /* 0x08201f00ac237f89 */ /* 0x000f2200000e0000 */
[----:B------:R-:W-:Y:S01]  /*3f80*/  FMUL.FTZ R143, R143, R186 ;  /* 0x000000ba8f8f7220 */ /* 0x000fe20000410000 */
[----:B------:R-:W-:Y:S01]  /*3f90*/  FFMA.FTZ R129, R36, R104, R129 ;  /* 0x0000006824817223 */ /* 0x000fe20000010081 */
[----:B------:R-:W-:Y:S01]  /*3fa0*/  FMUL.FTZ R158, R158, R37 ;  /* 0x000000259e9e7220 */ /* 0x000fe20000410000 */
[----:B------:R-:W-:Y:S01]  /*3fb0*/  FMUL.FTZ R138, R138, R3 ;  /* 0x000000038a8a7220 */ /* 0x000fe20000410000 */
[----:B------:R-:W-:Y:S01]  /*3fc0*/  FFMA.FTZ R116, R143, R101, R116 ;  /* 0x000000658f747223 */ /* 0x000fe20000010074 */
[C---:B------:R-:W-:Y:S01]  /*3fd0*/  FMUL.FTZ R37, R112.reuse, R154 ;  /* 0x0000009a70257220 */ /* 0x040fe20000410000 */
[----:B------:R-:W-:Y:S01]  /*3fe0*/  FFMA.FTZ R158, R91, R36, R158 ;  /* 0x000000245b9e7223 */ /* 0x000fe2000001009e */
[-C--:B------:R-:W-:Y:S01]  /*3ff0*/  FMUL.FTZ R36, R139, R161.reuse ;  /* 0x000000a18b247220 */ /* 0x080fe20000410000 */
[----:B------:R-:W-:Y:S01]  /*4000*/  FMUL.FTZ R161, R112, R161 ;  /* 0x000000a170a17220 */ /* 0x000fe20000410000 */
[----:B------:R-:W-:Y:S01]  /*4010*/  FMUL.FTZ R147, R147, R154 ;  /* 0x0000009a93937220 */ /* 0x000fe20000410000 */
[----:B------:R-:W-:Y:S01]  /*4020*/  FMUL.FTZ R37, R164, R37 ;  /* 0x00000025a4257220 */ /* 0x000fe20000410000 */
[----:B------:R-:W-:Y:S01]  /*4030*/  FMUL.FTZ R149, R149, R150 ;  /* 0x0000009695957220 */ /* 0x000fe20000410000 */
[----:B------:R-:W-:Y:S01]  /*4040*/  FMUL.FTZ R156, R156, R161 ;  /* 0x000000a19c9c7220 */ /* 0x000fe20000410000 */
[----:B------:R-:W-:Y:S01]  /*4050*/  FMUL.FTZ R113, R113, R152 ;  /* 0x0000009871717220 */ /* 0x000fe20000410000 */
[----:B------:R-:W-:Y:S01]  /*4060*/  FFMA.FTZ R127, R36, R108, R127 ;  /* 0x0000006c247f7223 */ /* 0x000fe2000001007f */
[----:B------:R-:W-:Y:S01]  /*4070*/  BSSY.RECONVERGENT B0, `(.L_x_8771) ;  /* 0x0000044000007945 */ /* 0x000fe20003800200 */
[----:B------:R-:W-:Y:S01]  /*4080*/  FFMA.FTZ R156, R87, R36, R156 ;  /* 0x00000024579c7223 */ /* 0x000fe2000001009c */
[----:B------:R-:W-:Y:S01]  /*4090*/  FADD.FTZ R117, R158, R117 ;  /* 0x000000759e757221 */ /* 0x000fe20000010000 */
[----:B------:R-:W-:Y:S01]  /*40a0*/  FFMA.FTZ R120, R147, R103, R120 ;  /* 0x0000006793787223 */ /* 0x000fe20000010078 */
[----:B0-----:R-:W-:Y:S01]  /*40b0*/  @!P2 FADD.FTZ R163, R163, R34 ;  /* 0x00000022a3a3a221 */ /* 0x001fe20000010000 */
[----:B------:R-:W-:Y:S01]  /*40c0*/  FFMA.FTZ R133, R138, R106, R133 ;  /* 0x0000006a8a857223 */ /* 0x000fe20000010085 */
[----:B------:R-:W-:Y:S01]  /*40d0*/  FFMA.FTZ R114, R113, R105, R114 ;  /* 0x0000006971727223 */ /* 0x000fe20000010072 */
[----:B------:R-:W-:Y:S01]  /*40e0*/  FFMA.FTZ R118, R149, R107, R118 ;  /* 0x0000006b95767223 */ /* 0x000fe20000010076 */
[----:B----4-:R-:W-:Y:S01]  /*40f0*/  @!P2 FADD.FTZ R172, R172, R35 ;  /* 0x00000023acaca221 */ /* 0x010fe20000010000 */
[----:B------:R-:W0:Y:S01]  /*4100*/  SHFL.DOWN PT, R34, R163, 0x2, 0x1f ;  /* 0x08401f00a3227f89 */ /* 0x000e2200000e0000 */
[----:B------:R-:W-:Y:S01]  /*4110*/  ISETP.GT.AND P2, PT, R80, 0x1d, PT ;  /* 0x0000001d5000780c */ /* 0x000fe20003f44270 */
[----:B------:R-:W-:-:S02]  /*4120*/  FADD.FTZ R123, R156, R123 ;  /* 0x0000007b9c7b7221 */ /* 0x000fc40000010000 */
        /* <DEDUP_REMOVED lines=12> */
[----:B------:R-:W-:-:S04]  /*41f0*/  FMUL.FTZ R35, R142, R35 ;  /* 0x000000238e237220 */ /* 0x000fc80000410000 */
[----:B------:R-:W-:Y:S01]  /*4200*/  FFMA.FTZ R140, R90, R143, R35 ;  /* 0x0000008f5a8c7223 */ /* 0x000fe20000010023 */
[----:B------:R-:W-:-:S03]  /*4210*/  FMUL.FTZ R143, R112, R150 ;  /* 0x00000096708f7220 */ /* 0x000fc60000410000 */
[----:B------:R-:W-:Y:S01]  /*4220*/  FADD.FTZ R119, R140, R119 ;  /* 0x000000778c777221 */ /* 0x000fe20000010000 */
[----:B------:R-:W-:-:S04]  /*4230*/  FMUL.FTZ R143, R146, R143 ;  /* 0x0000008f928f7220 */ /* 0x000fc80000410000 */
[----:B------:R-:W-:-:S04]  /*4240*/  FFMA.FTZ R36, R94, R149, R143 ;  /* 0x000000955e247223 */ /* 0x000fc8000001008f */
[----:B------:R-:W-:Y:S01]  /*4250*/  FADD.FTZ R109, R36, R109 ;  /* 0x0000006d246d7221 */ /* 0x000fe20000010000 */
[----:B0-----:R-:W-:Y:S01]  /*4260*/  @!P2 FADD.FTZ R163, R163, R34 ;  /* 0x00000022a3a3a221 */ /* 0x001fe20000010000 */
[-C--:B------:R-:W-:Y:S01]  /*4270*/  FMUL.FTZ R34, R141, R169.reuse ;  /* 0x000000a98d227220 */ /* 0x080fe20000410000 */
[C---:B------:R-:W-:Y:S01]  /*4280*/  FMUL.FTZ R169, R112.reuse, R169 ;  /* 0x000000a970a97220 */ /* 0x040fe20000410000 */
[----:B------:R-:W-:Y:S01]  /*4290*/  FMUL.FTZ R141, R112, R3 ;  /* 0x00000003708d7220 */ /* 0x000fe20000410000 */
[----:B----4-:R-:W-:Y:S01]  /*42a0*/  @!P2 FADD.FTZ R172, R172, R151 ;  /* 0x00000097acaca221 */ /* 0x010fe20000010000 */
[----:B------:R-:W0:Y:S01]  /*42b0*/  SHFL.DOWN PT, R142, R163, 0x10, 0x1f ;  /* 0x0a001f00a38e7f89 */ /* 0x000e2200000e0000 */
[----:B------:R-:W-:Y:S01]  /*42c0*/  ISETP.NE.AND P2, PT, R80, RZ, PT ;  /* 0x000000ff5000720c */ /* 0x000fe20003f45270 */
[----:B------:R-:W-:Y:S01]  /*42d0*/  FMUL.FTZ R148, R148, R169 ;  /* 0x000000a994947220 */ /* 0x000fe20000410000 */
[----:B------:R-:W-:Y:S01]  /*42e0*/  FMUL.FTZ R3, R112, R152 ;  /* 0x0000009870037220 */ /* 0x000fe20000410000 */
[----:B------:R-:W4:Y:S01]  /*42f0*/  SHFL.DOWN PT, R145, R172, 0x10, 0x1f ;  /* 0x0a001f00ac917f89 */ /* 0x000f2200000e0000 */
[----:B------:R-:W-:Y:S01]  /*4300*/  FFMA.FTZ R131, R34, R110, R131 ;  /* 0x0000006e22837223 */ /* 0x000fe20000010083 */
[----:B------:R-:W-:Y:S01]  /*4310*/  FFMA.FTZ R148, R89, R34, R148 ;  /* 0x0000002259947223 */ /* 0x000fe20000010094 */
        /* <DEDUP_REMOVED lines=25> */
.L_x_8772:
[----:B------:R-:W-:Y:S05]  /*44b0*/  BSYNC.RECONVERGENT B0 ;  /* 0x0000000000007941 */ /* 0x000fea0003800200 */
.L_x_8771:
[----:B------:R-:W-:-:S04]  /*44c0*/  UIADD3 UR4, UPT, UPT, UR4, 0x1, URZ ;  /* 0x0000000104047890 */ /* 0x000fc8000fffe0ff */
[----:B------:R-:W-:-:S09]  /*44d0*/  UISETP.GE.AND UP0, UPT, UR4, UR11, UPT ;  /* 0x0000000b0400728c */ /* 0x000fd2000bf06270 */
[----:B------:R-:W-:Y:S05]  /*44e0*/  BRA.U !UP0, `(.L_x_8773) ;  /* 0xffffffe5082c7547 */ /* 0x000fea000b83ffff */
.L_x_8751:
        /* <DEDUP_REMOVED lines=13> */
[----:B------:R-:W4:Y:S01]  /*45c0*/  LDC.64 R88, c[0x0][0x4f8] ;  /* 0x00013e00ff587b82 */ /* 0x000f220000000a00 */
[----:B------:R-:W5:Y:S01]  /*45d0*/  LDCU.64 UR6, c[0x0][0x500] ;  /* 0x0000a000ff0677ac */ /* 0x000f620008000a00 */
[----:B------:R-:W2:Y:S01]  /*45e0*/  @!P6 LDG.E R0, desc[UR16][R18.64] ;  /* 0x000000101200e981 */ /* 0x000ea2000c1e1900 */
[----:B------:R-:W-:Y:S01]  /*45f0*/  ISETP.GE.AND P6, PT, R73, R76, PT ;  /* 0x0000004c4900720c */ /* 0x000fe20003fc6270 */
[----:B------:R-:W1:Y:S02]  /*4600*/  LDCU.64 UR8, c[0x0][0x550] ;  /* 0x0000aa00ff0877ac */ /* 0x000e640008000a00 */
[----:B------:R-:W3:Y:S04]  /*4610*/  @!P5 LDG.E R3, desc[UR16][R18.64+0x80] ;  /* 0x000080101203d981 */ /* 0x000ee8000c1e1900 */
[----:B------:R-:W5:Y:S04]  /*4620*/  @!P4 LDG.E R2, desc[UR16][R18.64+0x100] ;  /* 0x000100101202c981 */ /* 0x000f68000c1e1900 */
[----:B------:R-:W4:Y:S04]  /*4630*/  @!P3 LDG.E R4, desc[UR16][R18.64+0x180] ;  /* 0x000180101204b981 */ /* 0x000f28000c1e1900 */
[----:B------:R-:W4:Y:S04]  /*4640*/  @!P2 LDG.E R5, desc[UR16][R18.64+0x200] ;  /* 0x000200101205a981 */ /* 0x000f28000c1e1900 */
[----:B------:R-:W4:Y:S04]  /*4650*/  @!P1 LDG.E R6, desc[UR16][R18.64+0x280] ;  /* 0x0002801012069981 */ /* 0x000f28000c1e1900 */
[----:B------:R-:W4:Y:S04]  /*4660*/  @!P0 LDG.E R7, desc[UR16][R18.64+0x300] ;  /* 0x0003001012078981 */ /* 0x000f28000c1e1900 */
[----:B------:R-:W4:Y:S01]  /*4670*/  @!P6 LDG.E R8, desc[UR16][R18.64+0x380] ;  /* 0x000380101208e981 */ /* 0x000f22000c1e1900 */
[----:B------:R-:W-:-:S02]  /*4680*/  ISETP.NE.AND P4, PT, R28, RZ, PT ;  /* 0x000000ff1c00720c */ /* 0x000fc40003f85270 */
[----:B------:R-:W-:Y:S01]  /*4690*/  SHF.R.S32.HI R21, RZ, 0x1f, R20 ;  /* 0x0000001fff157819 */ /* 0x000fe20000011414 */
[----:B--2---:R-:W-:Y:S04]  /*46a0*/  STS [R77], R0 ;  /* 0x000000004d007388 */ /* 0x004fe80000000800 */
[----:B---3--:R-:W-:Y:S04]  /*46b0*/  STS [R78+0x80], R3 ;  /* 0x000080034e007388 */ /* 0x008fe80000000800 */
[----:B-----5:R-:W-:Y:S04]  /*46c0*/  STS [R79+0x100], R2 ;  /* 0x000100024f007388 */ /* 0x020fe80000000800 */
        /* <DEDUP_REMOVED lines=23> */
[----:B------:R-:W-:Y:S01]  /*4840*/  FSETP.GTU.FTZ.AND P5, PT, R13, 20, PT ;  /* 0x41a000000d00780b */ /* 0x000fe20003fbc000 */
[----:B------:R-:W-:Y:S01]  /*4850*/  @!P3 FMUL.FTZ R4, R11, -1.4426950216293334961 ;  /* 0xbfb8aa3b0b04b820 */ /* 0x000fe20000410000 */
[----:B-1----:R-:W-:Y:S01]  /*4860*/  FADD.FTZ R7, R7, R38 ;  /* 0x0000002607077221 */ /* 0x002fe20000010000 */
[----:B------:R-:W1:Y:S01]  /*4870*/  LDS R11, [R86+0x1c] ;  /* 0x00001c00560b7984 */ /* 0x000e620000000800 */
[----:B------:R-:W2:Y:S01]  /*4880*/  @!P2 MUFU.EX2 R0, R0 ;  /* 0x000000000000a308 */ /* 0x000ea20000000800 */
[----:B------:R-:W-:Y:S02]  /*4890*/  BAR.SYNC.DEFER_BLOCKING 0x0 ;  /* 0x0000000000007b1d */ /* 0x000fe40000010000 */
[----:B------:R-:W-:-:S05]  /*48a0*/  FSETP.GTU.FTZ.AND P1, PT, R7, 20, PT ;  /* 0x41a000000700780b */ /* 0x000fca0003f3c000 */
[----:B------:R-:W3:Y:S01]  /*48b0*/  @!P3 MUFU.EX2 R4, R4 ;  /* 0x000000040004b308 */ /* 0x000ee20000000800 */
[----:B--2---:R-:W-:Y:S01]  /*48c0*/  @!P2 FADD.FTZ R2, R0, 1 ;  /* 0x3f8000000002a421 */ /* 0x004fe20000010000 */
[----:B------:R-:W-:-:S06]  /*48d0*/  @!P5 FMUL.FTZ R0, R13, -1.4426950216293334961 ;  /* 0xbfb8aa3b0d00d820 */ /* 0x000fcc0000410000 */
[----:B------:R-:W2:Y:S01]  /*48e0*/  @!P2 MUFU.RCP R2, R2 ;  /* 0x000000020002a308 */ /* 0x000ea20000001000 */
[----:B---3--:R-:W-:Y:S01]  /*48f0*/  @!P3 FADD.FTZ R3, R4, 1 ;  /* 0x3f8000000403b421 */ /* 0x008fe20000010000 */
[----:B------:R-:W-:Y:S01]  /*4900*/  STS [R86], R114 ;  /* 0x0000007256007388 */ /* 0x000fe20000000800 */
[----:B------:R-:W-:-:S05]  /*4910*/  @!P6 FMUL.FTZ R4, R8, -1.4426950216293334961 ;  /* 0xbfb8aa3b0804e820 */ /* 0x000fca0000410000 */
[----:B------:R3:W4:Y:S01]  /*4920*/  @!P3 MUFU.RCP R6, R3 ;  /* 0x000000030006b308 */ /* 0x0007220000001000 */
[----:B------:R-:W-:Y:S01]  /*4930*/  STS [R86+0x4], R127 ;  /* 0x0000047f56007388 */ /* 0x000fe20000000800 */
[----:B0-----:R-:W-:-:S03]  /*4940*/  FADD.FTZ R9, R9, R38 ;  /* 0x0000002609097221 */ /* 0x001fc60000010000 */
[----:B------:R-:W-:Y:S01]  /*4950*/  STS [R86+0x8], R131 ;  /* 0x0000088356007388 */ /* 0x000fe20000000800 */
[----:B-1----:R-:W-:Y:S01]  /*4960*/  FADD.FTZ R11, R11, R38 ;  /* 0x000000260b0b7221 */ /* 0x002fe20000010000 */
[----:B--2---:R-:W-:Y:S01]  /*4970*/  @!P2 FMUL.FTZ R125, R125, R2 ;  /* 0x000000027d7da220 */ /* 0x004fe20000410000 */
[----:B------:R-:W-:Y:S01]  /*4980*/  FSETP.GTU.FTZ.AND P2, PT, R9, 20, PT ;  /* 0x41a000000900780b */ /* 0x000fe20003f5c000 */
[----:B------:R-:W-:Y:S01]  /*4990*/  @!P0 FMUL.FTZ R2, R5, -1.4426950216293334961 ;  /* 0xbfb8aa3b05028820 */ /* 0x000fe20000410000 */
[----:B------:R-:W-:Y:S01]  /*49a0*/  STS [R86+0xc], R116 ;  /* 0x00000c7456007388 */ /* 0x000fe20000000800 */
[----:B------:R-:W0:Y:S01]  /*49b0*/  @!P5 MUFU.EX2 R0, R0 ;  /* 0x000000000000d308 */ /* 0x000e220000000800 */
[----:B---3--:R-:W-:Y:S01]  /*49c0*/  @!P1 FMUL.FTZ R3, R7, -1.4426950216293334961 ;  /* 0xbfb8aa3b07039820 */ /* 0x008fe20000410000 */
[----:B------:R-:W-:Y:S01]  /*49d0*/  FADD.FTZ R40, R125, R40 ;  /* 0x000000287d287221 */ /* 0x000fe20000010000 */
[----:B------:R-:W-:Y:S01]  /*49e0*/  STS [R86+0x10], R129 ;  /* 0x0000108156007388 */ /* 0x000fe20000000800 */
[----:B----4-:R-:W-:Y:S01]  /*49f0*/  @!P3 FMUL.FTZ R123, R123, R6 ;  /* 0x000000067b7bb220 */ /* 0x010fe20000410000 */
[----:B------:R-:W-:-:S02]  /*4a00*/  FSETP.GTU.FTZ.AND P3, PT, R11, 20, PT ;  /* 0x41a000000b00780b */ /* 0x000fc40003f7c000 */
[----:B------:R-:W-:Y:S01]  /*4a10*/  STS [R86+0x14], R120 ;  /* 0x0000147856007388 */ /* 0x000fe20000000800 */
[----:B------:R-:W1:Y:S01]  /*4a20*/  @!P6 MUFU.EX2 R4, R4 ;  /* 0x000000040004e308 */ /* 0x000e620000000800 */
[----:B------:R-:W-:Y:S01]  /*4a30*/  FADD.FTZ R40, R40, R123 ;  /* 0x0000007b28287221 */ /* 0x000fe20000010000 */
[----:B------:R-:W-:Y:S01]  /*4a40*/  @!P2 FMUL.FTZ R5, R9, -1.4426950216293334961 ;  /* 0xbfb8aa3b0905a820 */ /* 0x000fe20000410000 */
[----:B------:R-:W-:Y:S04]  /*4a50*/  STS [R86+0x18], R133 ;  /* 0x0000188556007388 */ /* 0x000fe80000000800 */
[----:B------:R-:W-:Y:S01]  /*4a60*/  STS [R86+0x1c], R118 ;  /* 0x00001c7656007388 */ /* 0x000fe20000000800 */
[----:B------:R-:W-:Y:S02]  /*4a70*/  NOP ;  /* 0x0000000000007918 */ /* 0x000fe40000000000 */
[----:B------:R-:W-:Y:S01]  /*4a80*/  @!P3 FMUL.FTZ R6, R11, -1.4426950216293334961 ;  /* 0xbfb8aa3b0b06b820 */ /* 0x000fe20000410000 */
[----:B------:R-:W-:Y:S01]  /*4a90*/  LDS R9, [R77] ;  /* 0x000000004d097984 */ /* 0x000fe20000000800 */
[----:B------:R-:W-:Y:S01]  /*4aa0*/  @!P0 MUFU.EX2 R2, R2 ;  /* 0x0000000200028308 */ /* 0x000fe20000000800 */
[----:B0-----:R-:W-:Y:S01]  /*4ab0*/  @!P5 FADD.FTZ R0, R0, 1 ;  /* 0x3f8000000000d421 */ /* 0x001fe20000010000 */
[----:B-1----:R-:W-:Y:S01]  /*4ac0*/  @!P6 FADD.FTZ R4, R4, 1 ;  /* 0x3f8000000404e421 */ /* 0x002fe20000010000 */
[----:B------:R-:W-:Y:S04]  /*4ad0*/  LDS R11, [R78+0x80] ;  /* 0x000080004e0b7984 */ /* 0x000fe80000000800 */
[----:B------:R-:W-:Y:S01]  /*4ae0*/  LDS R13, [R79+0x100] ;  /* 0x000100004f0d7984 */ /* 0x000fe20000000800 */
[----:B------:R-:W0:Y:S03]  /*4af0*/  @!P1 MUFU.EX2 R3, R3 ;  /* 0x0000000300039308 */ /* 0x000e260000000800 */
[----:B------:R-:W-:Y:S04]  /*4b00*/  LDS R15, [R81+0x180] ;  /* 0x00018000510f7984 */ /* 0x000fe80000000800 */
[----:B------:R-:W-:Y:S01]  /*4b10*/  LDS R17, [R82+0x200] ;  /* 0x0002000052117984 */ /* 0x000fe20000000800 */
[----:B------:R0:W1:Y:S03]  /*4b20*/  @!P3 MUFU.EX2 R8, R6 ;  /* 0x000000060008b308 */ /* 0x0000660000000800 */
[----:B------:R-:W-:Y:S04]  /*4b30*/  LDS R19, [R83+0x280] ;  /* 0x0002800053137984 */ /* 0x000fe80000000800 */
[----:B------:R-:W-:Y:S01]  /*4b40*/  LDS R35, [R84+0x300] ;  /* 0x0003000054237984 */ /* 0x000fe20000000800 */
[----:B------:R2:W3:Y:S01]  /*4b50*/  @!P2 MUFU.EX2 R7, R5 ;  /* 0x000000050007a308 */ /* 0x0004e20000000800 */
[----:B0-----:R-:W-:-:S02]  /*4b60*/  @!P1 FADD.FTZ R6, R3, 1 ;  /* 0x3f80000003069421 */ /* 0x001fc40000010000 */
[----:B------:R-:W-:Y:S04]  /*4b70*/  LDS R37, [R85+0x380] ;  /* 0x0003800055257984 */ /* 0x000fe80000000800 */
[----:B------:R-:W-:Y:S01]  /*4b80*/  @!P4 STS [UR5+0x420], R76 ;  /* 0x0004204cff00c988 */ /* 0x000fe20008000805 */
[----:B------:R-:W0:Y:S01]  /*4b90*/  @!P5 MUFU.RCP R0, R0 ;  /* 0x000000000000d308 */ /* 0x000e220000001000 */
[----:B--2---:R-:W-:Y:S01]  /*4ba0*/  @!P0 FADD.FTZ R5, R2, 1 ;  /* 0x3f80000002058421 */ /* 0x004fe20000010000 */
[----:B------:R-:W-:Y:S01]  /*4bb0*/  IMAD.WIDE.U32 R2, R88, UR18, R20 ;  /* 0x0000001258027c25 */ /* 0x000fe2000f8e0014 */
[----:B------:R-:W-:Y:S03]  /*4bc0*/  BAR.SYNC.DEFER_BLOCKING 0x0 ;  /* 0x0000000000007b1d */ /* 0x000fe60000010000 */
[----:B-1----:R-:W-:Y:S01]  /*4bd0*/  @!P3 FADD.FTZ R8, R8, 1 ;  /* 0x3f8000000808b421 */ /* 0x002fe20000010000 */
[----:B------:R-:W-:-:S02]  /*4be0*/  IMAD R3, R89, UR18, R3 ;  /* 0x0000001259037c24 */ /* 0x000fc4000f8e0203 */
[----:B------:R-:W1:Y:S01]  /*4bf0*/  @!P6 MUFU.RCP R4, R4 ;  /* 0x000000040004e308 */ /* 0x000e620000001000 */
[----:B---3--:R-:W-:Y:S01]  /*4c00*/  @!P2 FADD.FTZ R7, R7, 1 ;  /* 0x3f8000000707a421 */ /* 0x008fe20000010000 */
[----:B------:R-:W-:-:S06]  /*4c10*/  IMAD.WIDE.U32 R2, R39, UR6, R2 ;  /* 0x0000000627027c25 */ /* 0x000fcc000f8e0002 */
[----:B------:R-:W2:Y:S01]  /*4c20*/  @!P0 MUFU.RCP R12, R5 ;  /* 0x00000005000c8308 */ /* 0x000ea20000001000 */
[----:B0-----:R-:W-:Y:S01]  /*4c30*/  @!P5 FMUL.FTZ R121, R121, R0 ;  /* 0x000000007979d220 */ /* 0x001fe20000410000 */
[----:B------:R-:W-:Y:S01]  /*4c40*/  IMAD R0, R39, UR7, R3 ;  /* 0x0000000727007c24 */ /* 0x000fe2000f8e0203 */
[----:B------:R-:W-:Y:S01]  /*4c50*/  IADD3 R3, P5, PT, R58, R2, RZ ;  /* 0x000000023a037210 */ /* 0x000fe20007fbe0ff */
[----:B------:R-:W0:Y:S01]  /*4c60*/  LDCU.64 UR6, c[0x0][0x560] ;  /* 0x0000ac00ff0677ac */ /* 0x000e220008000a00 */
[----:B------:R-:W-:Y:S02]  /*4c70*/  FADD.FTZ R40, R40, R121 ;  /* 0x0000007928287221 */ /* 0x000fe40000010000 */
[----:B------:R-:W-:Y:S01]  /*4c80*/  IADD3.X R0, PT, PT, RZ, R0, RZ, P5, !PT ;  /* 0x00000000ff007210 */ /* 0x000fe20002ffe4ff */
[----:B------:R-:W3:Y:S01]  /*4c90*/  @!P1 MUFU.RCP R6, R6 ;  /* 0x0000000600069308 */ /* 0x000ee20000001000 */
[----:B-1----:R-:W-:Y:S01]  /*4ca0*/  @!P6 FMUL.FTZ R119, R119, R4 ;  /* 0x000000047777e220 */ /* 0x002fe20000410000 */
[----:B------:R-:W1:Y:S01]  /*4cb0*/  LDS R10, [UR5+0x420] ;  /* 0x00042005ff0a7984 */ /* 0x000e620008000800 */
[----:B------:R-:W-:-:S02]  /*4cc0*/  LEA R2, P5, R3, UR8, 0x2 ;  /* 0x0000000803027c11 */ /* 0x000fc4000f8a10ff */
[----:B------:R-:W-:Y:S02]  /*4cd0*/  FADD.FTZ R40, R40, R119 ;  /* 0x0000007728287221 */ /* 0x000fe40000010000 */
[----:B------:R-:W-:Y:S01]  /*4ce0*/  LEA.HI.X R3, R3, UR9, R0, 0x2, P5 ;  /* 0x0000000903037c11 */ /* 0x000fe2000a8f1400 */
[----:B------:R-:W4:Y:S01]  /*4cf0*/  @!P2 MUFU.RCP R14, R7 ;  /* 0x00000007000ea308 */ /* 0x000f220000001000 */
[----:B--2---:R-:W-:-:S04]  /*4d00*/  @!P0 FMUL.FTZ R117, R117, R12 ;  /* 0x0000000c75758220 */ /* 0x004fc80000410000 */
[----:B------:R-:W-:-:S03]  /*4d10*/  FADD.FTZ R40, R40, R117 ;  /* 0x0000007528287221 */ /* 0x000fc60000010000 */
[----:B------:R-:W2:Y:S01]  /*4d20*/  @!P3 MUFU.RCP R8, R8 ;  /* 0x000000080008b308 */ /* 0x000ea20000001000 */
[----:B---3--:R-:W-:-:S04]  /*4d30*/  @!P1 FMUL.FTZ R115, R115, R6 ;  /* 0x0000000673739220 */ /* 0x008fc80000410000 */
[----:B------:R-:W-:Y:S01]  /*4d40*/  FADD.FTZ R40, R40, R115 ;  /* 0x0000007328287221 */ /* 0x000fe20000010000 */
[----:B----4-:R-:W-:-:S04]  /*4d50*/  @!P2 FMUL.FTZ R111, R111, R14 ;  /* 0x0000000e6f6fa220 */ /* 0x010fc80000410000 */
[----:B------:R-:W-:Y:S01]  /*4d60*/  FADD.FTZ R40, R40, R111 ;  /* 0x0000006f28287221 */ /* 0x000fe20000010000 */
[----:B--2---:R-:W-:-:S04]  /*4d70*/  @!P3 FMUL.FTZ R109, R109, R8 ;  /* 0x000000086d6db220 */ /* 0x004fc80000410000 */
[----:B------:R-:W-:Y:S01]  /*4d80*/  FADD.FTZ R40, R40, R109 ;  /* 0x0000006d28287221 */ /* 0x000fe20000010000 */
        /* <DEDUP_REMOVED lines=8> */
[----:B------:R1:W-:Y:S01]  /*4e10*/  @!P0 STG.E desc[UR16][R2.64+0x80], R11 ;  /* 0x0000800b02008986 */ /* 0x0003e2000c101910 */
[----:B------:R-:W-:-:S03]  /*4e20*/  ISETP.GE.AND P0, PT, R68, R10, PT ;  /* 0x0000000a4400720c */ /* 0x000fc60003f06270 */
[----:B------:R-:W-:Y:S04]  /*4e30*/  @!P1 STG.E desc[UR16][R2.64+0x180], R15 ;  /* 0x0001800f02009986 */ /* 0x000fe8000c101910 */
[----:B------:R-:W-:Y:S04]  /*4e40*/  @!P2 STG.E desc[UR16][R2.64+0x200], R17 ;  /* 0x000200110200a986 */ /* 0x000fe8000c101910 */
[----:B------:R-:W-:Y:S01]  /*4e50*/  @!P3 STG.E desc[UR16][R2.64+0x280], R19 ;  /* 0x000280130200b986 */ /* 0x000fe2000c101910 */
[----:B-1----:R-:W1:Y:S03]  /*4e60*/  LDC.64 R10, c[0x0][0x518] ;  /* 0x00014600ff0a7b82 */ /* 0x002e660000000a00 */
[----:B------:R-:W-:Y:S04]  /*4e70*/  @!P0 STG.E desc[UR16][R2.64+0x100], R13 ;  /* 0x0001000d02008986 */ /* 0x000fe8000c101910 */
[----:B------:R-:W-:Y:S04]  /*4e80*/  @!P5 STG.E desc[UR16][R2.64+0x300], R35 ;  /* 0x000300230200d986 */ /* 0x000fe8000c101910 */
[----:B------:R2:W-:Y:S01]  /*4e90*/  @!P6 STG.E desc[UR16][R2.64+0x380], R37 ;  /* 0x000380250200e986 */ /* 0x0005e2000c101910 */
[----:B------:R-:W-:Y:S01]  /*4ea0*/  BAR.SYNC.DEFER_BLOCKING 0x0 ;  /* 0x0000000000007b1d */ /* 0x000fe20000010000 */
[----:B-1----:R-:W-:-:S04]  /*4eb0*/  IMAD.WIDE.U32 R20, R10, UR18, R20 ;  /* 0x000000120a147c25 */ /* 0x002fc8000f8e0014 */
        /* <DEDUP_REMOVED lines=55> */
.L_x_8734:
        /* <DEDUP_REMOVED lines=34> */
.L_x_8776:
[----:B------:R-:W-:Y:S05]  /*5450*/  BSYNC.RECONVERGENT B0 ;  /* 0x0000000000007941 */ /* 0x000fea0003800200 */
.L_x_8775:
        /* <DEDUP_REMOVED lines=26> */
.L_x_8778:
[----:B------:R-:W-:Y:S05]  /*5600*/  BSYNC.RECONVERGENT B0 ;  /* 0x0000000000007941 */ /* 0x000fea0003800200 */
.L_x_8777:
        /* <DEDUP_REMOVED lines=13> */
.L_x_8780:
        /* <DEDUP_REMOVED lines=25> */
.L_x_8779:
[----:B------:R-:W-:Y:S05]  /*5870*/  EXIT ;  /* 0x000000000000794d */ /* 0x000fea0003800000 */
.L_x_8781:
        /* <DEDUP_REMOVED lines=16> */
.L_x_10515:


//--------------------- .text._Z25selective_scan_bwd_kernelI32Selective_Scan_bwd_kernel_traitsILi32ELi8ELb0ELb1ELb0ELb1ELb1EffEEv12SSMParamsBwd --------------------------
	.section	.text._Z25selective_scan_bwd_kernelI32Selective_Scan_bwd_kernel_traitsILi32ELi8ELb0ELb1ELb0ELb1ELb1EffEEv12SSMParamsBwd,"ax",@progbits
	.align	128
        .global         _Z25selective_scan_bwd_kernelI32Selective_Scan_bwd_kernel_traitsILi32ELi8ELb0ELb1ELb0ELb1ELb1EffEEv12SSMParamsBwd
        .type           _Z25selective_scan_bwd_kernelI32Selective_Scan_bwd_kernel_traitsILi32ELi8ELb0ELb1ELb0ELb1ELb1EffEEv12SSMParamsBwd,@function
        .size           _Z25selective_scan_bwd_kernelI32Selective_Scan_bwd_kernel_traitsILi32ELi8ELb0ELb1ELb0ELb1ELb1EffEEv12SSMParamsBwd,(.L_x_10516 - _Z25selective_scan_bwd_kernelI32Selective_Scan_bwd_kernel_traitsILi32ELi8ELb0ELb1ELb0ELb1ELb1EffEEv12SSMParamsBwd)
        .other          _Z25selective_scan_bwd_kernelI32Selective_Scan_bwd_kernel_traitsILi32ELi8ELb0ELb1ELb0ELb1ELb1EffEEv12SSMParamsBwd,@"STO_CUDA_ENTRY STV_DEFAULT"
_Z25selective_scan_bwd_kernelI32Selective_Scan_bwd_kernel_traitsILi32ELi8ELb0ELb1ELb0ELb1ELb1EffEEv12SSMParamsBwd:
.text._Z25selective_scan_bwd_kernelI32Selective_Scan_bwd_kernel_traitsILi32ELi8ELb0ELb1ELb0ELb1ELb1EffEEv12SSMParamsBwd:
        /* <DEDUP_REMOVED lines=98> */
[----:B--2---:R-:W-:Y:S02]  /*0620*/  LEA R51, P0, R52, R20, 0x2 ;  /* 0x0000001434337211 */ /* 0x004fe400078010ff */
[----:B------:R-:W-:Y:S02]  /*0630*/  IADD3 R7, PT, PT, R5, R7, RZ ;  /* 0x0000000705077210 */ /* 0x000fe40007ffe0ff */
[C---:B------:R-:W-:Y:S01]  /*0640*/  IADD3.X R46, PT, PT, R0.reuse, R3, RZ, P4, !PT ;  /* 0x00000003002e7210 */ /* 0x040fe200027fe4ff */
[----:B----4-:R-:W-:Y:S01]  /*0650*/  IMAD.WIDE.U32 R16, R39, R42, RZ ;  /* 0x0000002a27107225 */ /* 0x010fe200078e00ff */
[----:B------:R-:W-:-:S02]  /*0660*/  IADD3.X R3, PT, PT, R0, R11, RZ, P3, !PT ;  /* 0x0000000b00037210 */ /* 0x000fc40001ffe4ff */
[----:B------:R-:W-:Y:S02]  /*0670*/  LEA.HI.X R52, R52, R21, R4, 0x2, P0 ;  /* 0x0000001534347211 */ /* 0x000fe400000f1404 */
[----:B------:R-:W-:Y:S02]  /*0680*/  IADD3.X R0, PT, PT, R0, R7, RZ, P5, !PT ;  /* 0x0000000700007210 */ /* 0x000fe40002ffe4ff */
[----:B------:R-:W-:Y:S02]  /*0690*/  LEA R49, P0, R50, R22, 0x2 ;  /* 0x0000001632317211 */ /* 0x000fe400078010ff */
[----:B------:R-:W-:Y:S02]  /*06a0*/  LEA R44, P2, R2, R44, 0x2 ;  /* 0x0000002c022c7211 */ /* 0x000fe400078410ff */
        /* <DEDUP_REMOVED lines=71> */
.L_x_8823:
[----:B0-----:R-:W0:Y:S01]  /*0b20*/  LDC.64 R20, c[0x0][0x410] ;  /* 0x00010400ff147b82 */ /* 0x001e220000000a00 */
[----:B------:R-:W-:Y:S01]  /*0b30*/  IADD3 R42, PT, PT, R74, -0x1, RZ ;  /* 0xffffffff4a2a7810 */ /* 0x000fe20007ffe0ff */
[----:B------:R-:W1:Y:S01]  /*0b40*/  LDCU UR4, c[0x0][0x388] ;  /* 0x00007100ff0477ac */ /* 0x000e620008000800 */
[----:B------:R-:W-:Y:S02]  /*0b50*/  MOV R7, RZ ;  /* 0x000000ff00077202 */ /* 0x000fe40000000f00 */
[----:B------:R-:W-:Y:S02]  /*0b60*/  CS2R R28, SRZ ;  /* 0x00000000001c7805 */ /* 0x000fe4000001ff00 */
[----:B------:R-:W-:Y:S02]  /*0b70*/  SHF.L.U32 R6, R42, 0x8, RZ ;  /* 0x000000082a067819 */ /* 0x000fe400000006ff */
[----:B------:R-:W-:Y:S01]  /*0b80*/  CS2R R30, SRZ ;  /* 0x00000000001e7805 */ /* 0x000fe2000001ff00 */
[----:B------:R-:W2:Y:S08]  /*0b90*/  LDC.64 R24, c[0x0][0x420] ;  /* 0x00010800ff187b82 */ /* 0x000eb00000000a00 */
[----:B------:R-:W3:Y:S01]  /*0ba0*/  LDC.64 R22, c[0x0][0x418] ;  /* 0x00010600ff167b82 */ /* 0x000ee20000000a00 */
[----:B-1----:R-:W-:-:S07]  /*0bb0*/  IADD3 R77, PT, PT, -R6, UR4, RZ ;  /* 0x00000004064d7c10 */ /* 0x002fce000fffe1ff */
[----:B------:R-:W1:Y:S01]  /*0bc0*/  LDC.64 R26, c[0x0][0x428] ;  /* 0x00010a00ff1a7b82 */ /* 0x000e620000000a00 */
[----:B0-----:R-:W-:Y:S01]  /*0bd0*/  IMAD.WIDE.U32 R2, R20, UR18, R6 ;  /* 0x0000001214027c25 */ /* 0x001fe2000f8e0006 */
[----:B------:R-:W-:-:S03]  /*0be0*/  ISETP.GE.AND P6, PT, R66, R77, PT ;  /* 0x0000004d4200720c */ /* 0x000fc60003fc6270 */
[----:B------:R-:W-:Y:S01]  /*0bf0*/  HFMA2 R20, -RZ, RZ, 0, 0 ;  /* 0x00000000ff147431 */ /* 0x000fe200000001ff */
[----:B------:R-:W-:Y:S01]  /*0c00*/  ISETP.GE.AND P5, PT, R67, R77, PT ;  /* 0x0000004d4300720c */ /* 0x000fe20003fa6270 */
[----:B------:R-:W-:Y:S02]  /*0c10*/  IMAD R3, R21, UR18, R3 ;  /* 0x0000001215037c24 */ /* 0x000fe4000f8e0203 */
[----:B--2---:R-:W-:Y:S01]  /*0c20*/  IMAD.WIDE.U32 R4, R24, UR18, R6 ;  /* 0x0000001218047c25 */ /* 0x004fe2000f8e0006 */
[----:B------:R-:W-:Y:S01]  /*0c30*/  CS2R R32, SRZ ;  /* 0x0000000000207805 */ /* 0x000fe2000001ff00 */
[----:B------:R-:W-:Y:S01]  /*0c40*/  BAR.SYNC.DEFER_BLOCKING 0x0 ;  /* 0x0000000000007b1d */ /* 0x000fe20000010000 */
[----:B------:R-:W-:Y:S01]  /*0c50*/  P2R R36, PR, RZ, 0x40 ;  /* 0x00000040ff247803 */ /* 0x000fe20000000000 */
[----:B------:R-:W-:-:S04]  /*0c60*/  IMAD R5, R25, UR18, R5 ;  /* 0x0000001219057c24 */ /* 0x000fc8000f8e0205 */
[----:B------:R-:W0:Y:S01]  /*0c70*/  S2R R80, SR_LANEID ;  /* 0x0000000000507919 */ /* 0x000e220000000000 */
[C---:B---3--:R-:W-:Y:S01]  /*0c80*/  IMAD.WIDE.U32 R2, R39.reuse, R22, R2 ;  /* 0x0000001627027225 */ /* 0x048fe200078e0002 */
[C---:B------:R-:W-:Y:S01]  /*0c90*/  SHF.L.U32 R22, R56.reuse, 0x2, RZ ;  /* 0x0000000238167819 */ /* 0x040fe200000006ff */
[----:B------:R-:W2:Y:S01]  /*0ca0*/  S2UR UR5, SR_CgaCtaId ;  /* 0x00000000000579c3 */ /* 0x000ea20000008800 */
[----:B------:R-:W-:Y:S01]  /*0cb0*/  UMOV UR4, 0x400 ;  /* 0x0000040000047882 */ /* 0x000fe20000000000 */
[C---:B------:R-:W-:Y:S01]  /*0cc0*/  IMAD R21, R39.reuse, R23, R3 ;  /* 0x0000001727157224 */ /* 0x040fe200078e0203 */
[----:B------:R-:W-:Y:S01]  /*0cd0*/  IADD3 R0, P2, PT, R56, R2, RZ ;  /* 0x0000000238007210 */ /* 0x000fe20007f5e0ff */
[C---:B-1----:R-:W-:Y:S01]  /*0ce0*/  IMAD.WIDE.U32 R4, R39.reuse, R26, R4 ;  /* 0x0000001a27047225 */ /* 0x042fe200078e0004 */
[----:B------:R-:W-:Y:S02]  /*0cf0*/  IADD3 R24, P0, PT, R22, R51, RZ ;  /* 0x0000003316187210 */ /* 0x000fe40007f1e0ff */
[----:B------:R-:W-:Y:S01]  /*0d00*/  IADD3.X R21, PT, PT, RZ, R21, RZ, P2, !PT ;  /* 0x00000015ff157210 */ /* 0x000fe200017fe4ff */
[----:B------:R-:W-:Y:S01]  /*0d10*/  IMAD R3, R39, R27, R5 ;  /* 0x0000001b27037224 */ /* 0x000fe200078e0205 */
[----:B------:R-:W-:-:S02]  /*0d20*/  IADD3 R2, P3, PT, R56, R4, RZ ;  /* 0x0000000438027210 */ /* 0x000fc40007f7e0ff */
[----:B------:R-:W-:Y:S02]  /*0d30*/  CS2R R26, SRZ ;  /* 0x00000000001a7805 */ /* 0x000fe4000001ff00 */
[C---:B------:R-:W-:Y:S02]  /*0d40*/  IADD3 R4, P1, PT, R22.reuse, R49, RZ ;  /* 0x0000003116047210 */ /* 0x040fe40007f3e0ff */
[----:B------:R-:W-:Y:S02]  /*0d50*/  IADD3 R22, P4, PT, R22, R44, RZ ;  /* 0x0000002c16167210 */ /* 0x000fe40007f9e0ff */
[----:B------:R-:W-:Y:S02]  /*0d60*/  IADD3.X R25, PT, PT, RZ, R52, RZ, P0, !PT ;  /* 0x00000034ff197210 */ /* 0x000fe400007fe4ff */
[----:B------:R-:W-:Y:S02]  /*0d70*/  IADD3.X R23, PT, PT, RZ, R46, RZ, P4, !PT ;  /* 0x0000002eff177210 */ /* 0x000fe400027fe4ff */
[----:B------:R-:W-:Y:S01]  /*0d80*/  ISETP.GE.AND P4, PT, R56, R77, PT ;  /* 0x0000004d3800720c */ /* 0x000fe20003f86270 */
[----:B------:R-:W3:Y:S01]  /*0d90*/  @!P6 LDG.E R29, desc[UR16][R24.64+0x80] ;  /* 0x00008010181de981 */ /* 0x000ee2000c1e1900 */
[----:B------:R-:W-:-:S02]  /*0da0*/  IADD3.X R5, PT, PT, RZ, R50, RZ, P1, !PT ;  /* 0x00000032ff057210 */ /* 0x000fc40000ffe4ff */
[-C--:B------:R-:W-:Y:S01]  /*0db0*/  ISETP.GE.AND P0, PT, R68, R77.reuse, PT ;  /* 0x0000004d4400720c */ /* 0x080fe20003f06270 */
[----:B------:R-:W4:Y:S01]  /*0dc0*/  @!P5 LDG.E R20, desc[UR16][R24.64+0x100] ;  /* 0x000100101814d981 */ /* 0x000f22000c1e1900 */
[-C--:B------:R-:W-:Y:S02]  /*0dd0*/  ISETP.GE.AND P1, PT, R69, R77.reuse, PT ;  /* 0x0000004d4500720c */ /* 0x080fe40003f26270 */
[----:B------:R-:W-:Y:S02]  /*0de0*/  ISETP.GE.AND P2, PT, R70, R77, PT ;  /* 0x0000004d4600720c */ /* 0x000fe40003f46270 */
[----:B------:R-:W-:Y:S02]  /*0df0*/  IADD3.X R3, PT, PT, RZ, R3, RZ, P3, !PT ;  /* 0x00000003ff037210 */ /* 0x000fe40001ffe4ff */
[----:B------:R-:W-:Y:S01]  /*0e00*/  P2R R34, PR, RZ, 0x10 ;  /* 0x00000010ff227803 */ /* 0x000fe20000000000 */
[----:B------:R-:W3:Y:S01]  /*0e10*/  @!P4 LDG.E R27, desc[UR16][R24.64] ;  /* 0x00000010181bc981 */ /* 0x000ee2000c1e1900 */
[----:B------:R-:W-:-:S02]  /*0e20*/  ISETP.GE.AND P3, PT, R71, R77, PT ;  /* 0x0000004d4700720c */ /* 0x000fc40003f66270 */
[----:B------:R-:W-:Y:S01]  /*0e30*/  ISETP.GE.AND P4, PT, R72, R77, PT ;  /* 0x0000004d4800720c */ /* 0x000fe20003f86270 */
[----:B------:R-:W4:Y:S01]  /*0e40*/  @!P0 LDG.E R26, desc[UR16][R24.64+0x180] ;  /* 0x00018010181a8981 */ /* 0x000f22000c1e1900 */
[----:B------:R-:W-:Y:S02]  /*0e50*/  P2R R95, PR, RZ, 0x40 ;  /* 0x00000040ff5f7803 */ /* 0x000fe40000000000 */
[----:B------:R-:W-:Y:S01]  /*0e60*/  MOV R103, RZ ;  /* 0x000000ff00677202 */ /* 0x000fe20000000f00 */
[----:B------:R-:W4:Y:S01]  /*0e70*/  @!P1 LDG.E R31, desc[UR16][R24.64+0x200] ;  /* 0x00020010181f9981 */ /* 0x000f22000c1e1900 */
[----:B------:R-:W-:-:S03]  /*0e80*/  P2R R104, PR, RZ, 0x20 ;  /* 0x00000020ff687803 */ /* 0x000fc60000000000 */
[----:B------:R-:W4:Y:S04]  /*0e90*/  @!P2 LDG.E R28, desc[UR16][R24.64+0x280] ;  /* 0x00028010181ca981 */ /* 0x000f28000c1e1900 */
[----:B------:R-:W4:Y:S04]  /*0ea0*/  @!P3 LDG.E R33, desc[UR16][R24.64+0x300] ;  /* 0x000300101821b981 */ /* 0x000f28000c1e1900 */
[----:B------:R1:W4:Y:S01]  /*0eb0*/  @!P4 LDG.E R30, desc[UR16][R24.64+0x380] ;  /* 0x00038010181ec981 */ /* 0x000322000c1e1900 */
[C---:B0-----:R-:W-:Y:S01]  /*0ec0*/  IADD3 R35, PT, PT, R80.reuse, 0x20, RZ ;  /* 0x0000002050237810 */ /* 0x041fe20007ffe0ff */
[----:B--2---:R-:W-:Y:S01]  /*0ed0*/  ULEA UR5, UR5, UR4, 0x18 ;  /* 0x0000000405057291 */ /* 0x004fe2000f8ec0ff */
[----:B------:R-:W-:-:S02]  /*0ee0*/  IADD3 R37, PT, PT, R80, 0x40, RZ ;  /* 0x0000004050257810 */ /* 0x000fc40007ffe0ff */
[-C--:B------:R-:W-:Y:S02]  /*0ef0*/  LEA.HI.SX32 R76, R80, R80.reuse, 0x1b ;  /* 0x00000050504c7211 */ /* 0x080fe400078fdaff */
[-C--:B------:R-:W-:Y:S02]  /*0f00*/  LEA.HI.SX32 R35, R35, R80.reuse, 0x1b ;  /* 0x0000005023237211 */ /* 0x080fe400078fdaff */
[----:B------:R-:W-:Y:S02]  /*0f10*/  LEA.HI.SX32 R37, R37, R80, 0x1b ;  /* 0x0000005025257211 */ /* 0x000fe400078fdaff */
[----:B------:R-:W-:Y:S02]  /*0f20*/  LEA R76, R76, UR5, 0x2 ;  /* 0x000000054c4c7c11 */ /* 0x000fe4000f8e10ff */
[----:B------:R-:W-:Y:S02]  /*0f30*/  LEA R78, R35, UR5, 0x2 ;  /* 0x00000005234e7c11 */ /* 0x000fe4000f8e10ff */
[----:B------:R-:W-:-:S02]  /*0f40*/  LEA R79, R37, UR5, 0x2 ;  /* 0x00000005254f7c11 */ /* 0x000fc4000f8e10ff */
[C---:B-1----:R-:W-:Y:S02]  /*0f50*/  IADD3 R25, PT, PT, R80.reuse, 0x60, RZ ;  /* 0x0000006050197810 */ /* 0x042fe40007ffe0ff */
        /* <DEDUP_REMOVED lines=16> */
[----:B---3--:R-:W-:Y:S04]  /*1060*/  STS [R76], R27 ;  /* 0x0000001b4c007388 */ /* 0x008fe80000000800 */
[----:B------:R-:W-:Y:S04]  /*1070*/  STS [R78+0x80], R29 ;  /* 0x0000801d4e007388 */ /* 0x000fe80000000800 */
[----:B----4-:R0:W-:Y:S02]  /*1080*/  STS [R79+0x100], R20 ;  /* 0x000100144f007388 */ /* 0x0101e40000000800 */
[----:B0-----:R-:W-:-:S02]  /*1090*/  SHF.L.U32 R20, R80, 0x3, RZ ;  /* 0x0000000350147819 */ /* 0x001fc400000006ff */
[----:B------:R0:W-:Y:S02]  /*10a0*/  STS [R81+0x180], R26 ;  /* 0x0001801a51007388 */ /* 0x0001e40000000800 */
[----:B------:R-:W-:Y:S02]  /*10b0*/  LEA.HI.SX32 R86, R20, R20, 0x1b ;  /* 0x0000001414567211 */ /* 0x000fe400078fdaff */
[----:B------:R-:W-:Y:S02]  /*10c0*/  STS [R82+0x200], R31 ;  /* 0x0002001f52007388 */ /* 0x000fe40000000800 */
[----:B------:R-:W-:Y:S02]  /*10d0*/  LEA R86, R86, UR5, 0x2 ;  /* 0x0000000556567c11 */ /* 0x000fe4000f8e10ff */
        /* <DEDUP_REMOVED lines=14> */
[----:B-1----:R-:W-:Y:S02]  /*11c0*/  CS2R R28, SRZ ;  /* 0x00000000001c7805 */ /* 0x002fe4000001ff00 */
[----:B------:R-:W-:Y:S02]  /*11d0*/  MOV R20, RZ ;  /* 0x000000ff00147202 */ /* 0x000fe40000000f00 */
[----:B--2---:R-:W-:Y:S01]  /*11e0*/  CS2R R30, SRZ ;  /* 0x00000000001e7805 */ /* 0x004fe2000001ff00 */
        /* <DEDUP_REMOVED lines=11> */
[----:B------:R-:W-:Y:S01]  /*12a0*/  HFMA2 R35, -RZ, RZ, 0, 0 ;  /* 0x00000000ff237431 */ /* 0x000fe200000001ff */
[----:B------:R-:W-:Y:S01]  /*12b0*/  MOV R37, RZ ;  /* 0x000000ff00257202 */ /* 0x000fe20000000f00 */
[----:B--2---:R-:W-:Y:S04]  /*12c0*/  STS [R76], R25 ;  /* 0x000000194c007388 */ /* 0x004fe80000000800 */
        /* <DEDUP_REMOVED lines=17> */
[----:B0-----:R-:W-:Y:S01]  /*13e0*/  CS2R R32, SRZ ;  /* 0x0000000000207805 */ /* 0x001fe2000001ff00 */
[----:B------:R-:W-:-:S05]  /*13f0*/  HFMA2 R24, -RZ, RZ, 0, 0 ;  /* 0x00000000ff187431 */ /* 0x000fca00000001ff */
        /* <DEDUP_REMOVED lines=59> */
.L_x_8784:
[----:B------:R-:W-:Y:S05]  /*17b0*/  BSYNC.RECONVERGENT B0 ;  /* 0x0000000000007941 */ /* 0x000fea0003800200 */
.L_x_8783:
        /* <DEDUP_REMOVED lines=33> */
.L_x_8786:
[----:B------:R-:W-:Y:S05]  /*19d0*/  BSYNC.RECONVERGENT B0 ;  /* 0x0000000000007941 */ /* 0x000fea0003800200 */
.L_x_8785:
        /* <DEDUP_REMOVED lines=33> */
.L_x_8788:
[----:B------:R-:W-:Y:S05]  /*1bf0*/  BSYNC.RECONVERGENT B0 ;  /* 0x0000000000007941 */ /* 0x000fea0003800200 */
.L_x_8787:
        /* <DEDUP_REMOVED lines=33> */
.L_x_8790:
[----:B------:R-:W-:Y:S05]  /*1e10*/  BSYNC.RECONVERGENT B0 ;  /* 0x0000000000007941 */ /* 0x000fea0003800200 */
.L_x_8789:
        /* <DEDUP_REMOVED lines=33> */
.L_x_8792:
[----:B------:R-:W-:Y:S05]  /*2030*/  BSYNC.RECONVERGENT B0 ;  /* 0x0000000000007941 */ /* 0x000fea0003800200 */
.L_x_8791:
        /* <DEDUP_REMOVED lines=33> */
.L_x_8794:
[----:B------:R-:W-:Y:S05]  /*2250*/  BSYNC.RECONVERGENT B0 ;  /* 0x0000000000007941 */ /* 0x000fea0003800200 */
.L_x_8793:
        /* <DEDUP_REMOVED lines=33> */
.L_x_8796:
[----:B------:R-:W-:Y:S05]  /*2470*/  BSYNC.RECONVERGENT B0 ;  /* 0x0000000000007941 */ /* 0x000fea0003800200 */
.L_x_8795:
        /* <DEDUP_REMOVED lines=33> */
.L_x_8798:
[----:B------:R-:W-:Y:S05]  /*2690*/  BSYNC.RECONVERGENT B0 ;  /* 0x0000000000007941 */ /* 0x000fea0003800200 */
.L_x_8797:
[----:B------:R-:W1:Y:S01]  /*26a0*/  LDCU.64 UR6, c[0x0][0x488] ;  /* 0x00009100ff0677ac */ /* 0x000e620008000a00 */
[----:B------:R-:W-:Y:S01]  /*26b0*/  ISETP.NE.AND P6, PT, R104, RZ, PT ;  /* 0x000000ff6800720c */ /* 0x000fe20003fc5270 */
[----:B------:R-:W-:Y:S01]  /*26c0*/  LDS R106, [R86+0x8] ;  /* 0x00000800566a7984 */ /* 0x000fe20000000800 */
[----:B0-----:R-:W-:Y:S02]  /*26d0*/  P2R R30, PR, RZ, 0x10 ;  /* 0x00000010ff1e7803 */ /* 0x001fe40000000000 */
[----:B------:R-:W-:Y:S02]  /*26e0*/  CS2R R24, SRZ ;  /* 0x0000000000187805 */ /* 0x000fe4000001ff00 */
[----:B------:R-:W-:Y:S01]  /*26f0*/  ISETP.NE.AND P4, PT, R34, RZ, PT ;  /* 0x000000ff2200720c */ /* 0x000fe20003f85270 */
[----:B------:R-:W-:Y:S01]  /*2700*/  LDS R104, [R86+0x4] ;  /* 0x0000040056687984 */ /* 0x000fe20000000800 */
[----:B------:R-:W-:Y:S02]  /*2710*/  CS2R R26, SRZ ;  /* 0x00000000001a7805 */ /* 0x000fe4000001ff00 */
[----:B------:R-:W-:Y:S01]  /*2720*/  CS2R R28, SRZ ;  /* 0x00000000001c7805 */ /* 0x000fe2000001ff00 */
[----:B------:R-:W-:Y:S04]  /*2730*/  LDS R103, [R86+0xc] ;  /* 0x00000c0056677984 */ /* 0x000fe80000000800 */
[----:B------:R-:W-:Y:S04]  /*2740*/  LDS R108, [R86+0x10] ;  /* 0x00001000566c7984 */ /* 0x000fe80000000800 */
[----:B------:R-:W-:Y:S01]  /*2750*/  LDS R105, [R86+0x14] ;  /* 0x0000140056697984 */ /* 0x000fe20000000800 */
[----:B-1----:R-:W-:-:S03]  /*2760*/  LEA R20, P5, R0, UR6, 0x2 ;  /* 0x0000000600147c11 */ /* 0x002fc6000f8a10ff */
[----:B------:R-:W-:Y:S01]  /*2770*/  LDS R110, [R86+0x18] ;  /* 0x00001800566e7984 */ /* 0x000fe20000000800 */
[----:B------:R-:W-:Y:S01]  /*2780*/  LEA.HI.X R21, R0, UR7, R21, 0x2, P5 ;  /* 0x0000000700157c11 */ /* 0x000fe2000a8f1415 */
[----:B------:R-:W0:Y:S02]  /*2790*/  LDCU.64 UR6, c[0x0][0x478] ;  /* 0x00008f00ff0677ac */ /* 0x000e240008000a00 */
[----:B------:R-:W-:Y:S01]  /*27a0*/  LDS R107, [R86+0x1c] ;  /* 0x00001c00566b7984 */ /* 0x000fe20000000800 */
[----:B------:R-:W-:Y:S01]  /*27b0*/  HFMA2 R31, -RZ, RZ, 0, 0 ;  /* 0x00000000ff1f7431 */ /* 0x000fe200000001ff */
[----:B------:R-:W1:Y:S01]  /*27c0*/  LDC.64 R134, c[0x0][0x508] ;  /* 0x00014200ff867b82 */ /* 0x000e620000000a00 */
[----:B------:R-:W2:Y:S01]  /*27d0*/  LDCU.64 UR8, c[0x0][0x558] ;  /* 0x0000ab00ff0877ac */ /* 0x000ea20008000a00 */
[----:B------:R-:W-:Y:S06]  /*27e0*/  LDS R0, [R86] ;  /* 0x0000000056007984 */ /* 0x000fec0000000800 */
[----:B------:R-:W-:Y:S01]  /*27f0*/  BAR.SYNC.DEFER_BLOCKING 0x0 ;  /* 0x0000000000007b1d */ /* 0x000fe20000010000 */
[----:B0-----:R-:W-:-:S04]  /*2800*/  LEA R22, P5, R2, UR6, 0x2 ;  /* 0x0000000602167c11 */ /* 0x001fc8000f8a10ff */
[----:B------:R-:W-:Y:S02]  /*2810*/  LEA.HI.X R23, R2, UR7, R3, 0x2, P5 ;  /* 0x0000000702177c11 */ /* 0x000fe4000a8f1403 */
[----:B------:R-:W-:Y:S02]  /*2820*/  CS2R R2, SRZ ;  /* 0x0000000000027805 */ /* 0x000fe4000001ff00 */
[----:B------:R-:W-:Y:S01]  /*2830*/  ISETP.NE.AND P5, PT, R36, RZ, PT ;  /* 0x000000ff2400720c */ /* 0x000fe20003fa5270 */
[----:B------:R-:W0:Y:S03]  /*2840*/  LDCU.64 UR6, c[0x0][0x510] ;  /* 0x0000a200ff0677ac */ /* 0x000e260008000a00 */
[----:B------:R-:W3:Y:S01]  /*2850*/  @!P4 LDG.E R3, desc[UR16][R20.64] ;  /* 0x000000101403c981 */ /* 0x000ee2000c1e1900 */
[----:B------:R-:W-:-:S08]  /*2860*/  ISETP.NE.AND P4, PT, R30, RZ, PT ;  /* 0x000000ff1e00720c */ /* 0x000fd00003f85270 */
        /* <DEDUP_REMOVED lines=8> */
[----:B------:R-:W2:Y:S01]  /*28f0*/  @!P4 LDG.E R28, desc[UR16][R20.64+0x380] ;  /* 0x00038010141cc981 */ /* 0x000ea2000c1e1900 */
[----:B------:R-:W-:-:S03]  /*2900*/  CS2R R34, SRZ ;  /* 0x0000000000227805 */ /* 0x000fc6000001ff00 */
[----:B---3--:R-:W-:Y:S04]  /*2910*/  STS [R76], R3 ;  /* 0x000000034c007388 */ /* 0x008fe80000000800 */
[----:B----4-:R-:W-:Y:S04]  /*2920*/  STS [R78+0x80], R25 ;  /* 0x000080194e007388 */ /* 0x010fe80000000800 */
[----:B-----5:R3:W-:Y:S04]  /*2930*/  STS [R79+0x100], R2 ;  /* 0x000100024f007388 */ /* 0x0207e80000000800 */
[----:B--2---:R-:W-:Y:S04]  /*2940*/  STS [R81+0x180], R24 ;  /* 0x0001801851007388 */ /* 0x004fe80000000800 */
        /* <DEDUP_REMOVED lines=8> */
[----:B------:R-:W5:Y:S04]  /*29d0*/  LDS R30, [R86+0xc] ;  /* 0x00000c00561e7984 */ /* 0x000f680000000800 */
[----:B------:R-:W-:Y:S04]  /*29e0*/  LDS R24, [R86+0x10] ;  /* 0x0000100056187984 */ /* 0x000fe80000000800 */
[----:B------:R-:W-:Y:S04]  /*29f0*/  LDS R27, [R86+0x14] ;  /* 0x00001400561b7984 */ /* 0x000fe80000000800 */
[----:B------:R-:W0:Y:S04]  /*2a00*/  LDS R26, [R86+0x18] ;  /* 0x00001800561a7984 */ /* 0x000e280000000800 */
[----:B------:R-:W1:Y:S01]  /*2a10*/  LDS R29, [R86+0x1c] ;  /* 0x00001c00561d7984 */ /* 0x000e620000000800 */
[----:B------:R-:W-:Y:S01]  /*2a20*/  BAR.SYNC.DEFER_BLOCKING 0x0 ;  /* 0x0000000000007b1d */ /* 0x000fe20000010000 */
[----:B---3--:R-:W-:-:S02]  /*2a30*/  CS2R R2, SRZ ;  /* 0x0000000000027805 */ /* 0x008fc4000001ff00 */
[----:B--2---:R-:W-:-:S03]  /*2a40*/  MOV R28, RZ ;  /* 0x000000ff001c7202 */ /* 0x004fc60000000f00 */
[----:B------:R-:W2:Y:S01]  /*2a50*/  @!P5 LDG.E R31, desc[UR16][R22.64] ;  /* 0x00000010161fd981 */ /* 0x000ea2000c1e1900 */
[----:B------:R-:W-:Y:S02]  /*2a60*/  ISETP.NE.AND P5, PT, R32, RZ, PT ;  /* 0x000000ff2000720c */ /* 0x000fe40003fa5270 */
[----:B------:R-:W-:Y:S01]  /*2a70*/  CS2R R32, SRZ ;  /* 0x0000000000207805 */ /* 0x000fe2000001ff00 */
[----:B------:R-:W3:Y:S04]  /*2a80*/  @!P6 LDG.E R2, desc[UR16][R22.64+0x100] ;  /* 0x000100101602e981 */ /* 0x000ee8000c1e1900 */
[----:B------:R-:W3:Y:S04]  /*2a90*/  @!P0 LDG.E R28, desc[UR16][R22.64+0x180] ;  /* 0x00018010161c8981 */ /* 0x000ee8000c1e1900 */
[----:B------:R-:W3:Y:S04]  /*2aa0*/  @!P1 LDG.E R33, desc[UR16][R22.64+0x200] ;  /* 0x0002001016219981 */ /* 0x000ee8000c1e1900 */
[----:B------:R-:W3:Y:S04]  /*2ab0*/  @!P5 LDG.E R3, desc[UR16][R22.64+0x80] ;  /* 0x000080101603d981 */ /* 0x000ee8000c1e1900 */
[----:B------:R-:W3:Y:S04]  /*2ac0*/  @!P2 LDG.E R32, desc[UR16][R22.64+0x280] ;  /* 0x000280101620a981 */ /* 0x000ee8000c1e1900 */
[----:B------:R-:W3:Y:S04]  /*2ad0*/  @!P3 LDG.E R35, desc[UR16][R22.64+0x300] ;  /* 0x000300101623b981 */ /* 0x000ee8000c1e1900 */
[----:B------:R0:W3:Y:S01]  /*2ae0*/  @!P4 LDG.E R34, desc[UR16][R22.64+0x380] ;  /* 0x000380101622c981 */ /* 0x0000e2000c1e1900 */
[----:B----4-:R-:W-:-:S06]  /*2af0*/  FMUL.FTZ R37, R21, -1.4426950216293334961 ;  /* 0xbfb8aa3b15257820 */ /* 0x010fcc0000410000 */
[----:B------:R-:W4:Y:S01]  /*2b00*/  MUFU.EX2 R37, R37 ;  /* 0x0000002500257308 */ /* 0x000f220000000800 */
[----:B-----5:R-:W-:Y:S01]  /*2b10*/  FMUL.FTZ R112, R30, -1.4426950216293334961 ;  /* 0xbfb8aa3b1e707820 */ /* 0x020fe20000410000 */
[----:B0-----:R-:W-:Y:S01]  /*2b20*/  FMUL.FTZ R23, R26, -1.4426950216293334961 ;  /* 0xbfb8aa3b1a177820 */ /* 0x001fe20000410000 */
[----:B------:R-:W-:Y:S01]  /*2b30*/  FMUL.FTZ R36, R20, -1.4426950216293334961 ;  /* 0xbfb8aa3b14247820 */ /* 0x000fe20000410000 */
[----:B------:R-:W-:Y:S01]  /*2b40*/  FMUL.FTZ R109, R25, -1.4426950216293334961 ;  /* 0xbfb8aa3b196d7820 */ /* 0x000fe20000410000 */
[----:B------:R-:W-:-:S03]  /*2b50*/  FMUL.FTZ R22, R27, -1.4426950216293334961 ;  /* 0xbfb8aa3b1b167820 */ /* 0x000fc60000410000 */
[----:B------:R-:W0:Y:S01]  /*2b60*/  MUFU.EX2 R113, R112 ;  /* 0x0000007000717308 */ /* 0x000e220000000800 */
[----:B----4-:R-:W-:-:S07]  /*2b70*/  FADD.FTZ R37, R37, 1 ;  /* 0x3f80000025257421 */ /* 0x010fce0000010000 */
[----:B------:R-:W-:Y:S08]  /*2b80*/  MUFU.EX2 R120, R23 ;  /* 0x0000001700787308 */ /* 0x000ff00000000800 */
[----:B------:R-:W-:Y:S01]  /*2b90*/  MUFU.RCP R112, R37 ;  /* 0x0000002500707308 */ /* 0x000fe20000001000 */
[----:B-1----:R-:W-:-:S07]  /*2ba0*/  FMUL.FTZ R115, R29, -1.4426950216293334961 ;  /* 0xbfb8aa3b1d737820 */ /* 0x002fce0000410000 */
[----:B------:R-:W1:Y:S08]  /*2bb0*/  MUFU.EX2 R36, R36 ;  /* 0x0000002400247308 */ /* 0x000e700000000800 */
[----:B------:R-:W4:Y:S08]  /*2bc0*/  MUFU.EX2 R111, R109 ;  /* 0x0000006d006f7308 */ /* 0x000f300000000800 */
[----:B------:R-:W5:Y:S01]  /*2bd0*/  MUFU.EX2 R117, R22 ;  /* 0x0000001600757308 */ /* 0x000f620000000800 */
[----:B------:R-:W-:-:S07]  /*2be0*/  FMUL.FTZ R114, R24, -1.4426950216293334961 ;  /* 0xbfb8aa3b18727820 */ /* 0x000fce0000410000 */
[----:B------:R-:W5:Y:S01]  /*2bf0*/  MUFU.EX2 R121, R115 ;  /* 0x0000007300797308 */ /* 0x000f620000000800 */
[----:B0-----:R-:W-:Y:S01]  /*2c00*/  FADD.FTZ R113, R113, 1 ;  /* 0x3f80000071717421 */ /* 0x001fe20000010000 */
[----:B-1----:R-:W-:Y:S01]  /*2c10*/  FADD.FTZ R36, R36, 1 ;  /* 0x3f80000024247421 */ /* 0x002fe20000010000 */
[----:B----4-:R-:W-:-:S05]  /*2c20*/  FADD.FTZ R111, R111, 1 ;  /* 0x3f8000006f6f7421 */ /* 0x010fca0000010000 */
[----:B------:R-:W0:Y:S01]  /*2c30*/  MUFU.EX2 R116, R114 ;  /* 0x0000007200747308 */ /* 0x000e220000000800 */
[----:B-----5:R-:W-:Y:S01]  /*2c40*/  FADD.FTZ R117, R117, 1 ;  /* 0x3f80000075757421 */ /* 0x020fe20000010000 */
[----:B------:R-:W-:-:S06]  /*2c50*/  FADD.FTZ R120, R120, 1 ;  /* 0x3f80000078787421 */ /* 0x000fcc0000010000 */
[----:B------:R-:W1:Y:S01]  /*2c60*/  MUFU.RCP R115, R113 ;  /* 0x0000007100737308 */ /* 0x000e620000001000 */
[----:B------:R-:W-:-:S07]  /*2c70*/  FADD.FTZ R121, R121, 1 ;  /* 0x3f80000079797421 */ /* 0x000fce0000010000 */
[----:B------:R-:W-:Y:S08]  /*2c80*/  MUFU.RCP R109, R36 ;  /* 0x00000024006d7308 */ /* 0x000ff00000001000 */
[----:B------:R1:W4:Y:S01]  /*2c90*/  MUFU.RCP R114, R111 ;  /* 0x0000006f00727308 */ /* 0x0003220000001000 */
[----:B0-----:R-:W-:-:S07]  /*2ca0*/  FADD.FTZ R116, R116, 1 ;  /* 0x3f80000074747421 */ /* 0x001fce0000010000 */
[----:B------:R0:W-:Y:S01]  /*2cb0*/  MUFU.RCP R118, R117 ;  /* 0x0000007500767308 */ /* 0x0001e20000001000 */
[----:B-1----:R-:W-:-:S07]  /*2cc0*/  FADD.FTZ R111, -R115, 1 ;  /* 0x3f800000736f7421 */ /* 0x002fce0000010100 */
[----:B------:R-:W1:Y:S08]  /*2cd0*/  MUFU.RCP R125, R120 ;  /* 0x00000078007d7308 */ /* 0x000e700000001000 */
[----:B------:R-:W-:Y:S01]  /*2ce0*/  MUFU.RCP R122, R121 ;  /* 0x00000079007a7308 */ /* 0x000fe20000001000 */
[----:B----4-:R-:W-:Y:S01]  /*2cf0*/  FADD.FTZ R36, -R114, 1 ;  /* 0x3f80000072247421 */ /* 0x010fe20000010100 */
[----:B0-----:R-:W-:-:S06]  /*2d00*/  FFMA.FTZ R117, R30, R111, 1 ;  /* 0x3f8000001e757423 */ /* 0x001fcc000001006f */
[----:B------:R-:W0:Y:S01]  /*2d10*/  MUFU.RCP R119, R116 ;  /* 0x0000007400777308 */ /* 0x000e220000001000 */
[----:B------:R-:W-:Y:S01]  /*2d20*/  FFMA.FTZ R36, R25, R36, 1 ;  /* 0x3f80000019247423 */ /* 0x000fe20000010024 */
[----:B-1----:R-:W-:-:S04]  /*2d30*/  FADD.FTZ R123, -R125, 1 ;  /* 0x3f8000007d7b7421 */ /* 0x002fc80000010100 */
[----:B------:R-:W-:Y:S01]  /*2d40*/  FFMA.FTZ R127, R26, R123, 1 ;  /* 0x3f8000001a7f7423 */ /* 0x000fe2000001007b */
[----:B------:R-:W-:Y:S01]  /*2d50*/  ISETP.NE.AND P0, PT, R14, RZ, PT ;  /* 0x000000ff0e00720c */ /* 0x000fe20003f05270 */
[----:B0-----:R-:W-:-:S04]  /*2d60*/  FADD.FTZ R121, -R119, 1 ;  /* 0x3f80000077797421 */ /* 0x001fc80000010100 */
[----:B------:R-:W-:Y:S01]  /*2d70*/  FFMA.FTZ R121, R24, R121, 1 ;  /* 0x3f80000018797423 */ /* 0x000fe20000010079 */
[----:B--2---:R-:W-:Y:S04]  /*2d80*/  STS [R76], R31 ;  /* 0x0000001f4c007388 */ /* 0x004fe80000000800 */
[----:B---3--:R-:W-:Y:S04]  /*2d90*/  STS [R78+0x80], R3 ;  /* 0x000080034e007388 */ /* 0x008fe80000000800 */
[----:B------:R0:W-:Y:S04]  /*2da0*/  STS [R79+0x100], R2 ;  /* 0x000100024f007388 */ /* 0x0001e80000000800 */
[----:B------:R-:W-:Y:S04]  /*2db0*/  STS [R81+0x180], R28 ;  /* 0x0001801c51007388 */ /* 0x000fe80000000800 */
        /* <DEDUP_REMOVED lines=14> */
[----:B------:R-:W-:-:S03]  /*2ea0*/  FADD.FTZ R3, -R109, 1 ;  /* 0x3f8000006d037421 */ /* 0x000fc60000010100 */
[----:B-1----:R-:W-:Y:S01]  /*2eb0*/  FFMA.FTZ R34, R21, R2, 1 ;  /* 0x3f80000015227423 */ /* 0x002fe20000010002 */
        /* <DEDUP_REMOVED lines=151> */
.L_x_8799:
[----:B------:R-:W1:Y:S01]  /*3830*/  LDCU UR4, c[0x0][0x38c] ;  /* 0x00007180ff0477ac */ /* 0x000e620008000800 */
[----:B0-----:R-:W-:Y:S01]  /*3840*/  FFMA.FTZ R3, R89, R106, R34 ;  /* 0x0000006a59037223 */ /* 0x001fe20000010022 */
        /* <DEDUP_REMOVED lines=55> */
.L_x_8822:
        /* <DEDUP_REMOVED lines=10> */
[----:B------:R-:W-:Y:S02]  /*3c60*/  LEA R36, P2, R2, R73, 0x2 ;  /* 0x0000004902247211 */ /* 0x000fe400078410ff */
        /* <DEDUP_REMOVED lines=8> */
[----:B------:R-:W-:Y:S01]  /*3cf0*/  CS2R R144, SRZ ;  /* 0x0000000000907805 */ /* 0x000fe2000001ff00 */
        /* <DEDUP_REMOVED lines=22> */
[----:B------:R-:W-:Y:S04]  /*3e60*/  STS [R81+0x180], R140 ;  /* 0x0001808c51007388 */ /* 0x000fe80000000800 */
[----:B------:R-:W-:Y:S04]  /*3e70*/  STS [R82+0x200], R143 ;  /* 0x0002008f52007388 */ /* 0x000fe80000000800 */
[----:B------:R1:W-:Y:S04]  /*3e80*/  STS [R83+0x280], R142 ;  /* 0x0002808e53007388 */ /* 0x0003e80000000800 */
[----:B------:R-:W-:Y:S04]  /*3e90*/  STS [R84+0x300], R145 ;  /* 0x0003009154007388 */ /* 0x000fe80000000800 */
[----:B------:R2:W-:Y:S01]  /*3ea0*/  STS [R85+0x380], R144 ;  /* 0x0003809055007388 */ /* 0x0005e20000000800 */
[----:B------:R-:W-:-:S03]  /*3eb0*/  NOP ;  /* 0x0000000000007918 */ /* 0x000fc60000000000 */
[----:B------:R3:W4:Y:S01]  /*3ec0*/  LDG.E R35, desc[UR16][R34.64] ;  /* 0x0000001022237981 */ /* 0x000722000c1e1900 */
[----:B------:R-:W5:Y:S01]  /*3ed0*/  S2UR UR6, SR_CgaCtaId ;  /* 0x00000000000679c3 */ /* 0x000f620000008800 */
[----:B------:R-:W-:Y:S01]  /*3ee0*/  UMOV UR5, 0x400 ;  /* 0x0000040000057882 */ /* 0x000fe20000000000 */
[----:B------:R-:W-:Y:S01]  /*3ef0*/  ISETP.NE.AND P2, PT, R14, RZ, PT ;  /* 0x000000ff0e00720c */ /* 0x000fe20003f45270 */
[----:B0-----:R-:W0:Y:S01]  /*3f00*/  LDS R113, [R86] ;  /* 0x0000000056717984 */ /* 0x001e220000000800 */
[----:B------:R-:W-:Y:S01]  /*3f10*/  IADD3 R3, PT, PT, R166, UR4, RZ ;  /* 0x00000004a6037c10 */ /* 0x000fe2000fffe0ff */
[----:B------:R-:W-:Y:S01]  /*3f20*/  BSSY.RECONVERGENT B0, `(.L_x_8801) ;  /* 0x0000038000007945 */ /* 0x000fe20003800200 */
[----:B------:R-:W-:Y:S01]  /*3f30*/  FMUL.FTZ R2, R112, 1.4426950216293334961 ;  /* 0x3fb8aa3b70027820 */ /* 0x000fe20000410000 */
[----:B------:R-:W0:Y:S01]  /*3f40*/  LDS R139, [R86+0x4] ;  /* 0x00000400568b7984 */ /* 0x000e220000000800 */
[----:B------:R-:W-:Y:S02]  /*3f50*/  ISETP.NE.AND P0, PT, R14, 0x1f, PT ;  /* 0x0000001f0e00780c */ /* 0x000fe40003f05270 */
[C---:B------:R-:W-:Y:S01]  /*3f60*/  FMUL.FTZ R163, R2.reuse, R101 ;  /* 0x0000006502a37220 */ /* 0x040fe20000410000 */
[----:B------:R-:W0:Y:S01]  /*3f70*/  LDS R141, [R86+0x8] ;  /* 0x00000800568d7984 */ /* 0x000e220000000800 */
[C---:B------:R-:W-:Y:S01]  /*3f80*/  FMUL.FTZ R156, R2.reuse, R96 ;  /* 0x00000060029c7220 */ /* 0x040fe20000410000 */
[C---:B------:R-:W-:Y:S01]  /*3f90*/  FMUL.FTZ R37, R2.reuse, R98 ;  /* 0x0000006202257220 */ /* 0x040fe20000410000 */
[C---:B------:R-:W-:Y:S01]  /*3fa0*/  FMUL.FTZ R36, R2.reuse, R95 ;  /* 0x0000005f02247220 */ /* 0x040fe20000410000 */
[----:B------:R-:W0:Y:S01]  /*3fb0*/  LDS R143, [R86+0xc] ;  /* 0x00000c00568f7984 */ /* 0x000e220000000800 */
[----:B------:R-:W3:Y:S01]  /*3fc0*/  MUFU.EX2 R163, R163 ;  /* 0x000000a300a37308 */ /* 0x000ee20000000800 */
[C---:B-1----:R-:W-:Y:S01]  /*3fd0*/  FMUL.FTZ R142, R2.reuse, R100 ;  /* 0x00000064028e7220 */ /* 0x042fe20000410000 */
[C---:B------:R-:W-:Y:S01]  /*3fe0*/  FMUL.FTZ R140, R2.reuse, R97 ;  /* 0x00000061028c7220 */ /* 0x040fe20000410000 */
[----:B------:R-:W1:Y:S01]  /*3ff0*/  LDS R145, [R86+0x10] ;  /* 0x0000100056917984 */ /* 0x000e620000000800 */
[C---:B--2---:R-:W-:Y:S01]  /*4000*/  FMUL.FTZ R144, R2.reuse, R102 ;  /* 0x0000006602907220 */ /* 0x044fe20000410000 */
[----:B------:R-:W-:Y:S01]  /*4010*/  FMUL.FTZ R146, R2, R99 ;  /* 0x0000006302927220 */ /* 0x000fe20000410000 */
[----:B------:R-:W-:Y:S01]  /*4020*/  SEL R3, R3, R54, !P2 ;  /* 0x0000003603037207 */ /* 0x000fe20005000000 */
[----:B------:R-:W2:Y:S01]  /*4030*/  LDS R147, [R86+0x14] ;  /* 0x0000140056937984 */ /* 0x000ea20000000800 */
[----:B-----5:R-:W-:Y:S01]  /*4040*/  ULEA UR5, UR6, UR5, 0x18 ;  /* 0x0000000506057291 */ /* 0x020fe2000f8ec0ff */
[----:B------:R-:W0:Y:S02]  /*4050*/  MUFU.EX2 R156, R156 ;  /* 0x0000009c009c7308 */ /* 0x000e240000000800 */
[----:B------:R-:W5:Y:S03]  /*4060*/  LDS R138, [R86+0x18] ;  /* 0x00001800568a7984 */ /* 0x000f660000000800 */
[----:B---3--:R-:W-:Y:S01]  /*4070*/  LEA R34, R3, UR5, 0x2 ;  /* 0x0000000503227c11 */ /* 0x008fe2000f8e10ff */
[----:B------:R-:W3:Y:S02]  /*4080*/  LDS R149, [R86+0x1c] ;  /* 0x00001c0056957984 */ /* 0x000ee40000000800 */
[----:B------:R-:W1:Y:S02]  /*4090*/  MUFU.EX2 R37, R37 ;  /* 0x0000002500257308 */ /* 0x000e640000000800 */
[----:B------:R1:W-:Y:S06]  /*40a0*/  STS [R34+0xa88], R163 ;  /* 0x000a88a322007388 */ /* 0x0003ec0000000800 */
[----:B------:R-:W1:Y:S01]  /*40b0*/  MUFU.EX2 R36, R36 ;  /* 0x0000002400247308 */ /* 0x000e620000000800 */
[----:B0-----:R-:W-:Y:S01]  /*40c0*/  FMUL.FTZ R158, R124, R113 ;  /* 0x000000717c9e7220 */ /* 0x001fe20000410000 */
[----:B------:R-:W-:-:S06]  /*40d0*/  FMUL.FTZ R165, R126, R139 ;  /* 0x0000008b7ea57220 */ /* 0x000fcc0000410000 */
[----:B------:R-:W0:Y:S01]  /*40e0*/  MUFU.EX2 R142, R142 ;  /* 0x0000008e008e7308 */ /* 0x000e220000000800 */
[----:B------:R-:W-:Y:S01]  /*40f0*/  FMUL.FTZ R148, R128, R141 ;  /* 0x0000008d80947220 */ /* 0x000fe20000410000 */
[----:B------:R-:W-:-:S06]  /*4100*/  FMUL.FTZ R159, R130, R143 ;  /* 0x0000008f829f7220 */ /* 0x000fcc0000410000 */
[----:B------:R-:W0:Y:S01]  /*4110*/  MUFU.EX2 R140, R140 ;  /* 0x0000008c008c7308 */ /* 0x000e220000000800 */
[----:B-1----:R-:W-:Y:S01]  /*4120*/  FMUL.FTZ R157, R132, R145 ;  /* 0x00000091849d7220 */ /* 0x002fe20000410000 */
[----:B--2---:R-:W-:-:S06]  /*4130*/  FMUL.FTZ R153, R134, R147 ;  /* 0x0000009386997220 */ /* 0x004fcc0000410000 */
[----:B------:R-:W1:Y:S01]  /*4140*/  MUFU.EX2 R144, R144 ;  /* 0x0000009000907308 */ /* 0x000e620000000800 */
[----:B-----5:R-:W-:Y:S01]  /*4150*/  FMUL.FTZ R151, R135, R138 ;  /* 0x0000008a87977220 */ /* 0x020fe20000410000 */
[----:B---3--:R-:W-:-:S06]  /*4160*/  FMUL.FTZ R155, R136, R149 ;  /* 0x00000095889b7220 */ /* 0x008fcc0000410000 */
[----:B------:R-:W2:Y:S01]  /*4170*/  MUFU.EX2 R146, R146 ;  /* 0x0000009200927308 */ /* 0x000ea20000000800 */
[----:B------:R-:W-:Y:S01]  /*4180*/  BAR.SYNC.DEFER_BLOCKING 0x0 ;  /* 0x0000000000007b1d */ /* 0x000fe20000010000 */
[-C--:B----4-:R-:W-:Y:S01]  /*4190*/  FMUL.FTZ R167, R0, R35.reuse ;  /* 0x0000002300a77220 */ /* 0x090fe20000410000 */
[-C--:B------:R-:W-:Y:S01]  /*41a0*/  FMUL.FTZ R152, R104, R35.reuse ;  /* 0x0000002368987220 */ /* 0x080fe20000410000 */
[-C--:B------:R-:W-:Y:S01]  /*41b0*/  FMUL.FTZ R169, R106, R35.reuse ;  /* 0x000000236aa97220 */ /* 0x080fe20000410000 */
[-C--:B------:R-:W-:Y:S01]  /*41c0*/  FMUL.FTZ R161, R103, R35.reuse ;  /* 0x0000002367a17220 */ /* 0x080fe20000410000 */
[-C--:B------:R-:W-:Y:S01]  /*41d0*/  FMUL.FTZ R171, R108, R35.reuse ;  /* 0x000000236cab7220 */ /* 0x080fe20000410000 */
[-C--:B------:R-:W-:Y:S01]  /*41e0*/  FMUL.FTZ R181, R105, R35.reuse ;  /* 0x0000002369b57220 */ /* 0x080fe20000410000 */
[-C--:B------:R-:W-:Y:S01]  /*41f0*/  FMUL.FTZ R183, R110, R35.reuse ;  /* 0x000000236eb77220 */ /* 0x080fe20000410000 */
[----:B------:R-:W-:Y:S01]  /*4200*/  FMUL.FTZ R185, R107, R35 ;  /* 0x000000236bb97220 */ /* 0x000fe20000410000 */
[----:B012---:R-:W-:Y:S06]  /*4210*/  @P0 BRA `(.L_x_8802) ;  /* 0x00000000001c0947 */ /* 0x007fec0003800000 */
[----:B------:R-:W-:Y:S01]  /*4220*/  ISETP.NE.AND P0, PT, R74, UR7, PT ;  /* 0x000000074a007c0c */ /* 0x000fe2000bf05270 */
[----:B------:R-:W-:-:S12]  /*4230*/  HFMA2 R173, -RZ, RZ, 1.875, 0 ;  /* 0x3f800000ffad7431 */ /* 0x000fd800000001ff */
[----:B------:R-:W-:Y:S05]  /*4240*/  @!P0 BRA `(.L_x_8803) ;  /* 0x0000000000148947 */ /* 0x000fea0003800000 */
[----:B------:R-:W-:-:S04]  /*4250*/  IADD3 R2, PT, PT, R137, UR4, RZ ;  /* 0x0000000489027c10 */ /* 0x000fc8000fffe0ff */
[----:B------:R-:W-:-:S05]  /*4260*/  LEA R2, R2, UR5, 0x2 ;  /* 0x0000000502027c11 */ /* 0x000fca000f8e10ff */
[----:B------:R2:W3:Y:S01]  /*4270*/  LDS R173, [R2+0xa88] ;  /* 0x000a880002ad7984 */ /* 0x0004e20000000800 */
[----:B------:R-:W-:Y:S05]  /*4280*/  BRA `(.L_x_8803) ;  /* 0x0000000000047947 */ /* 0x000fea0003800000 */
.L_x_8802:
[----:B------:R0:W1:Y:S02]  /*4290*/  LDS R173, [R162+0x128c] ;  /* 0x00128c00a2ad7984 */ /* 0x0000640000000800 */
.L_x_8803:
[----:B------:R-:W-:Y:S05]  /*42a0*/  BSYNC.RECONVERGENT B0 ;  /* 0x0000000000007941 */ /* 0x000fea0003800200 */
.L_x_8801:
        /* <DEDUP_REMOVED lines=114> */
[----:B------:R-:W-:Y:S02]  /*49d0*/  FMUL.FTZ R34, R172, R34 ;  /* 0x00000022ac227220 */ /* 0x000fe40000410000 */
[----:B------:R-:W-:Y:S01]  /*49e0*/  FFMA.FTZ R154, R144, R3, R181 ;  /* 0x00000003909a7223 */ /* 0x000fe200000100b5 */
[----:B------:R-:W-:Y:S01]  /*49f0*/  FMUL.FTZ R181, R150, R99 ;  /* 0x0000006396b57220 */ /* 0x000fe20000410000 */
[----:B------:R-:W-:Y:S01]  /*4a00*/  FMUL.FTZ R174, R3, R102 ;  /* 0x0000006603ae7220 */ /* 0x000fe20000410000 */
[----:B------:R-:W-:Y:S01]  /*4a10*/  @!P0 STS.64 [UR6+0x1308], R34 ;  /* 0x00130822ff008988 */ /* 0x000fe20008000a06 */
[----:B------:R-:W-:Y:S01]  /*4a20*/  FFMA.FTZ R187, R140, R154, R171 ;  /* 0x0000009a8cbb7223 */ /* 0x000fe200000100ab */
[----:B------:R-:W-:Y:S01]  /*4a30*/  FMUL.FTZ R175, R154, R97 ;  /* 0x000000619aaf7220 */ /* 0x000fe20000410000 */
[----:B------:R-:W-:Y:S01]  /*4a40*/  FMUL.FTZ R179, R93, R174 ;  /* 0x000000ae5db37220 */ /* 0x000fe20000410000 */
[----:B------:R-:W-:Y:S01]  /*4a50*/  FMUL.FTZ R183, R94, R181 ;  /* 0x000000b55eb77220 */ /* 0x000fe20000410000 */
[----:B------:R-:W-:-:S04]  /*4a60*/  FFMA.FTZ R176, R142, R187, R161 ;  /* 0x000000bb8eb07223 */ /* 0x000fc800000100a1 */
[----:B------:R-:W-:Y:S01]  /*4a70*/  FFMA.FTZ R169, R36, R176, R169 ;  /* 0x000000b024a97223 */ /* 0x000fe200000100a9 */
[----:B------:R-:W-:-:S03]  /*4a80*/  FMUL.FTZ R171, R176, R95 ;  /* 0x0000005fb0ab7220 */ /* 0x000fc60000410000 */
[----:B------:R-:W-:Y:S01]  /*4a90*/  FFMA.FTZ R161, R37, R169, R152 ;  /* 0x000000a925a17223 */ /* 0x000fe20000010098 */
[----:B------:R-:W-:Y:S01]  /*4aa0*/  FMUL.FTZ R172, R169, R98 ;  /* 0x00000062a9ac7220 */ /* 0x000fe20000410000 */
[----:B------:R-:W-:Y:S02]  /*4ab0*/  FMUL.FTZ R173, R90, R171 ;  /* 0x000000ab5aad7220 */ /* 0x000fe40000410000 */
[----:B------:R-:W-:Y:S01]  /*4ac0*/  FFMA.FTZ R152, R156, R161, R167 ;  /* 0x000000a19c987223 */ /* 0x000fe200000100a7 */
[----:B------:R-:W-:Y:S01]  /*4ad0*/  FMUL.FTZ R167, R89, R172 ;  /* 0x000000ac59a77220 */ /* 0x000fe20000410000 */
[----:B----4-:R-:W1:Y:S02]  /*4ae0*/  SHFL.IDX PT, R164, R164, RZ, 0x1f ;  /* 0x00001fffa4a47589 */ /* 0x010e6400000e0000 */
[----:B-1----:R-:W-:Y:S01]  /*4af0*/  @P2 FFMA.FTZ R164, R2, R164, R177 ;  /* 0x000000a402a42223 */ /* 0x002fe200000100b1 */
[----:B------:R-:W-:-:S03]  /*4b00*/  FMUL.FTZ R177, R92, R175 ;  /* 0x000000af5cb17220 */ /* 0x000fc60000410000 */
[----:B------:R-:W-:-:S04]  /*4b10*/  FFMA.FTZ R163, R163, R164, R158 ;  /* 0x000000a4a3a37223 */ /* 0x000fc8000001009e */
[-C--:B------:R-:W-:Y:S01]  /*4b20*/  FFMA.FTZ R164, R156, R163.reuse, R165 ;  /* 0x000000a39ca47223 */ /* 0x080fe200000100a5 */
[----:B------:R-:W-:Y:S01]  /*4b30*/  FADD.FTZ R2, -R158, R163 ;  /* 0x000000a39e027221 */ /* 0x000fe20000010100 */
[----:B------:R-:W-:Y:S02]  /*4b40*/  FFMA.FTZ R163, R0, R163, RZ ;  /* 0x000000a300a37223 */ /* 0x000fe400000100ff */
[-C--:B------:R-:W-:Y:S01]  /*4b50*/  FFMA.FTZ R185, R37, R164.reuse, R148 ;  /* 0x000000a425b97223 */ /* 0x080fe20000010094 */
[----:B------:R-:W-:Y:S01]  /*4b60*/  FMUL.FTZ R37, R152, R101 ;  /* 0x0000006598257220 */ /* 0x000fe20000410000 */
[----:B------:R-:W-:Y:S01]  /*4b70*/  FADD.FTZ R156, -R165, R164 ;  /* 0x000000a4a59c7221 */ /* 0x000fe20000010100 */
[----:B------:R-:W-:Y:S01]  /*4b80*/  FFMA.FTZ R165, R104, R164, R163 ;  /* 0x000000a468a57223 */ /* 0x000fe200000100a3 */
[----:B------:R-:W-:Y:S01]  /*4b90*/  FMUL.FTZ R164, R161, R96 ;  /* 0x00000060a1a47220 */ /* 0x000fe20000410000 */
[-C--:B------:R-:W-:Y:S01]  /*4ba0*/  FFMA.FTZ R163, R2, R37.reuse, RZ ;  /* 0x0000002502a37223 */ /* 0x080fe200000100ff */
[----:B------:R-:W-:Y:S01]  /*4bb0*/  FMUL.FTZ R158, R88, R37 ;  /* 0x00000025589e7220 */ /* 0x000fe20000410000 */
[----:B------:R-:W-:Y:S01]  /*4bc0*/  FADD.FTZ R148, -R148, R185 ;  /* 0x000000b994947221 */ /* 0x000fe20000010100 */
[-C--:B------:R-:W-:Y:S01]  /*4bd0*/  FMUL.FTZ R37, R87, R164.reuse ;  /* 0x000000a457257220 */ /* 0x080fe20000410000 */
[----:B------:R-:W-:Y:S01]  /*4be0*/  FFMA.FTZ R163, R156, R164, R163 ;  /* 0x000000a49ca37223 */ /* 0x000fe200000100a3 */
[----:B------:R-:W-:Y:S01]  /*4bf0*/  FMUL.FTZ R164, R187, R100 ;  /* 0x00000064bba47220 */ /* 0x000fe20000410000 */
[----:B------:R1:W-:Y:S01]  /*4c00*/  STS [R57+0x430], R158 ;  /* 0x0004309e39007388 */ /* 0x0003e20000000800 */
[-C--:B------:R-:W-:Y:S01]  /*4c10*/  FFMA.FTZ R34, R106, R185.reuse, R165 ;  /* 0x000000b96a227223 */ /* 0x080fe200000100a5 */
[----:B------:R-:W-:Y:S01]  /*4c20*/  FFMA.FTZ R163, R148, R172, R163 ;  /* 0x000000ac94a37223 */ /* 0x000fe200000100a3 */
[----:B------:R-:W-:Y:S01]  /*4c30*/  FMUL.FTZ R35, R91, R164 ;  /* 0x000000a45b237220 */ /* 0x000fe20000410000 */
[----:B------:R2:W-:Y:S04]  /*4c40*/  STS [R58+0x4], R37 ;  /* 0x000004253a007388 */ /* 0x0005e80000000800 */
[----:B------:R-:W-:Y:S01]  /*4c50*/  STS [R58+0x8], R167 ;  /* 0x000008a73a007388 */ /* 0x000fe20000000800 */
[----:B-1----:R-:W-:-:S03]  /*4c60*/  FFMA.FTZ R158, R36, R185, R159 ;  /* 0x000000b9249e7223 */ /* 0x002fc6000001009f */
[----:B------:R-:W-:Y:S01]  /*4c70*/  STS [R58+0xc], R173 ;  /* 0x00000cad3a007388 */ /* 0x000fe20000000800 */
[-C--:B------:R-:W-:Y:S01]  /*4c80*/  FFMA.FTZ R172, R142, R158.reuse, R157 ;  /* 0x0000009e8eac7223 */ /* 0x080fe2000001009d */
[----:B------:R-:W-:Y:S02]  /*4c90*/  FADD.FTZ R142, -R159, R158 ;  /* 0x0000009e9f8e7221 */ /* 0x000fe40000010100 */
[----:B------:R1:W-:Y:S01]  /*4ca0*/  STS [R58+0x10], R35 ;  /* 0x000010233a007388 */ /* 0x0003e20000000800 */
[----:B------:R-:W-:Y:S01]  /*4cb0*/  FFMA.FTZ R159, R103, R158, R34 ;  /* 0x0000009e679f7223 */ /* 0x000fe20000010022 */
[----:B--2---:R-:W-:-:S04]  /*4cc0*/  IMAD.WIDE.U32 R36, R22, UR4, R20 ;  /* 0x0000000416247c25 */ /* 0x004fc8000f8e0014 */
[----:B------:R-:W-:Y:S01]  /*4cd0*/  FFMA.FTZ R163, R142, R171, R163 ;  /* 0x000000ab8ea37223 */ /* 0x000fe200000100a3 */
[----:B------:R2:W-:Y:S01]  /*4ce0*/  STS [R58+0x14], R177 ;  /* 0x000014b13a007388 */ /* 0x0005e20000000800 */
[----:B------:R-:W-:Y:S01]  /*4cf0*/  FADD.FTZ R158, -R157, R172 ;  /* 0x000000ac9d9e7221 */ /* 0x000fe20000010100 */
[----:B------:R-:W-:Y:S01]  /*4d00*/  FFMA.FTZ R140, R140, R172, R153 ;  /* 0x000000ac8c8c7223 */ /* 0x000fe20000010099 */
[----:B------:R-:W-:Y:S01]  /*4d10*/  LEA R34, P2, R36, UR8, 0x2 ;  /* 0x0000000824227c11 */ /* 0x000fe2000f8410ff */
[----:B------:R2:W-:Y:S01]  /*4d20*/  STS [R58+0x18], R179 ;  /* 0x000018b33a007388 */ /* 0x0005e20000000800 */
[----:B------:R-:W-:Y:S01]  /*4d30*/  FFMA.FTZ R163, R158, R164, R163 ;  /* 0x000000a49ea37223 */ /* 0x000fe200000100a3 */
[----:B-1----:R-:W-:Y:S02]  /*4d40*/  IMAD R35, R23, UR4, R37 ;  /* 0x0000000417237c24 */ /* 0x002fe4000f8e0225 */
[----:B------:R-:W-:Y:S01]  /*4d50*/  FADD.FTZ R164, -R153, R140 ;  /* 0x0000008c99a47221 */ /* 0x000fe20000010100 */
[----:B------:R2:W-:Y:S01]  /*4d60*/  STS [R58+0x1c], R183 ;  /* 0x00001cb73a007388 */ /* 0x0005e20000000800 */
[----:B------:R-:W-:-:S02]  /*4d70*/  IADD3 R153, PT, PT, -R168, UR10, RZ ;  /* 0x0000000aa8997c10 */ /* 0x000fc4000fffe1ff */
[----:B------:R-:W-:Y:S01]  /*4d80*/  LEA.HI.X R35, R36, UR9, R35, 0x2, P2 ;  /* 0x0000000924237c11 */ /* 0x000fe200090f1423 */
[----:B------:R-:W-:Y:S01]  /*4d90*/  BAR.SYNC.DEFER_BLOCKING 0x0 ;  /* 0x0000000000007b1d */ /* 0x000fe20000010000 */
[C---:B------:R-:W-:Y:S01]  /*4da0*/  ISETP.GE.AND P2, PT, R153.reuse, 0x1, PT ;  /* 0x000000019900780c */ /* 0x040fe20003f46270 */
[----:B------:R-:W-:Y:S01]  /*4db0*/  FFMA.FTZ R36, R108, R172, R159 ;  /* 0x000000ac6c247223 */ /* 0x000fe2000001009f */
[-C--:B------:R-:W-:Y:S01]  /*4dc0*/  FFMA.FTZ R172, R144, R140.reuse, R151 ;  /* 0x0000008c90ac7223 */ /* 0x080fe20000010097 */
[----:B------:R-:W-:Y:S01]  /*4dd0*/  FFMA.FTZ R163, R164, R175, R163 ;  /* 0x000000afa4a37223 */ /* 0x000fe200000100a3 */
[----:B------:R-:W-:Y:S01]  /*4de0*/  ISETP.GE.AND P3, PT, R153, 0x21, PT ;  /* 0x000000219900780c */ /* 0x000fe20003f66270 */
[----:B------:R-:W-:Y:S01]  /*4df0*/  FFMA.FTZ R37, R105, R140, R36 ;  /* 0x0000008c69257223 */ /* 0x000fe20000010024 */
[----:B------:R-:W-:Y:S01]  /*4e00*/  FADD.FTZ R144, -R151, R172 ;  /* 0x000000ac97907221 */ /* 0x000fe20000010100 */
[-C--:B------:R-:W-:Y:S01]  /*4e10*/  FFMA.FTZ R140, R146, R172.reuse, R155 ;  /* 0x000000ac928c7223 */ /* 0x080fe2000001009b */
[----:B------:R-:W-:Y:S01]  /*4e20*/  ISETP.GE.AND P4, PT, R153, 0x41, PT ;  /* 0x000000419900780c */ /* 0x000fe20003f86270 */
[----:B------:R-:W-:Y:S01]  /*4e30*/  FFMA.FTZ R36, R110, R172, R37 ;  /* 0x000000ac6e247223 */ /* 0x000fe20000010025 */
[----:B------:R-:W-:Y:S01]  /*4e40*/  FFMA.FTZ R163, R144, R174, R163 ;  /* 0x000000ae90a37223 */ /* 0x000fe200000100a3 */
[----:B------:R-:W-:-:S04]  /*4e50*/  FADD.FTZ R146, -R155, R140 ;  /* 0x0000008c9b927221 */ /* 0x000fc80000010100 */
[----:B------:R-:W-:Y:S01]  /*4e60*/  FFMA.FTZ R163, R146, R181, R163 ;  /* 0x000000b592a37223 */ /* 0x000fe200000100a3 */
[----:B------:R2:W1:Y:S01]  /*4e70*/  LDS R167, [R59+0x4b0] ;  /* 0x0004b0003ba77984 */ /* 0x0004620000000800 */
[----:B------:R-:W-:Y:S05]  /*4e80*/  @!P2 BRA `(.L_x_8805) ;  /* 0x000000000008a947 */ /* 0x000fea0003800000 */
[----:B------:R-:W3:Y:S04]  /*4e90*/  LDS R37, [R55+0x430] ;  /* 0x0004300037257984 */ /* 0x000ee80000000800 */
[----:B---3--:R3:W-:Y:S02]  /*4ea0*/  REDG.E.ADD.F32.FTZ.RN.STRONG.GPU desc[UR16][R34.64], R37 ;  /* 0x00000025220079a6 */ /* 0x0087e4000c12f310 */
.L_x_8805:
[----:B------:R-:W-:Y:S05]  /*4eb0*/  BSYNC.RECONVERGENT B0 ;  /* 0x0000000000007941 */ /* 0x000fea0003800200 */
.L_x_8804:
[----:B------:R-:W-:Y:S04]  /*4ec0*/  BSSY.RECONVERGENT B0, `(.L_x_8806) ;  /* 0x0000003000007945 */ /* 0x000fe80003800200 */
[----:B------:R-:W-:Y:S05]  /*4ed0*/  @!P3 BRA `(.L_x_8807) ;  /* 0x000000000004b947 */ /* 0x000fea0003800000 */
[----:B-1----:R4:W-:Y:S02]  /*4ee0*/  REDG.E.ADD.F32.FTZ.RN.STRONG.GPU desc[UR16][R34.64+0x80], R167 ;  /* 0x000080a7220079a6 */ /* 0x0029e4000c12f310 */
.L_x_8807:
[----:B------:R-:W-:Y:S05]  /*4ef0*/  BSYNC.RECONVERGENT B0 ;  /* 0x0000000000007941 */ /* 0x000fea0003800200 */
.L_x_8806:
[----:B---3--:R3:W0:Y:S01]  /*4f00*/  LDS R37, [R60+0x530] ;  /* 0x000530003c257984 */ /* 0x0086220000000800 */
[----:B------:R-:W-:Y:S04]  /*4f10*/  BSSY.RECONVERGENT B0, `(.L_x_8808) ;  /* 0x0000003000007945 */ /* 0x000fe80003800200 */
[----:B------:R-:W-:Y:S05]  /*4f20*/  @!P4 BRA `(.L_x_8809) ;  /* 0x000000000004c947 */ /* 0x000fea0003800000 */
[----:B0-----:R0:W-:Y:S02]  /*4f30*/  REDG.E.ADD.F32.FTZ.RN.STRONG.GPU desc[UR16][R34.64+0x100], R37 ;  /* 0x00010025220079a6 */ /* 0x0011e4000c12f310 */
.L_x_8809:
[----:B------:R-:W-:Y:S05]  /*4f40*/  BSYNC.RECONVERGENT B0 ;  /* 0x0000000000007941 */ /* 0x000fea0003800200 */
.L_x_8808:
        /* <DEDUP_REMOVED lines=9> */
.L_x_8811:
[----:B------:R-:W-:Y:S05]  /*4fe0*/  BSYNC.RECONVERGENT B0 ;  /* 0x0000000000007941 */ /* 0x000fea0003800200 */
.L_x_8810:
[----:B0-----:R0:W0:Y:S01]  /*4ff0*/  LDS R37, [R62+0x630] ;  /* 0x000630003e257984 */ /* 0x0010220000000800 */
[----:B------:R-:W-:Y:S04]  /*5000*/  BSSY.RECONVERGENT B0, `(.L_x_8812) ;  /* 0x0000003000007945 */ /* 0x000fe80003800200 */
[----:B------:R-:W-:Y:S05]  /*5010*/  @!P2 BRA `(.L_x_8813) ;  /* 0x000000000004a947 */ /* 0x000fea0003800000 */
[----:B0-----:R0:W-:Y:S02]  /*5020*/  REDG.E.ADD.F32.FTZ.RN.STRONG.GPU desc[UR16][R34.64+0x200], R37 ;  /* 0x00020025220079a6 */ /* 0x0011e4000c12f310 */
.L_x_8813:
[----:B------:R-:W-:Y:S05]  /*5030*/  BSYNC.RECONVERGENT B0 ;  /* 0x0000000000007941 */ /* 0x000fea0003800200 */
.L_x_8812:
[----:B0-----:R0:W0:Y:S01]  /*5040*/  LDS R37, [R63+0x6b0] ;  /* 0x0006b0003f257984 */ /* 0x0010220000000800 */
[----:B------:R-:W-:Y:S04]  /*5050*/  BSSY.RECONVERGENT B0, `(.L_x_8814) ;  /* 0x0000003000007945 */ /* 0x000fe80003800200 */
[----:B------:R-:W-:Y:S05]  /*5060*/  @!P3 BRA `(.L_x_8815) ;  /* 0x000000000004b947 */ /* 0x000fea0003800000 */
[----:B0-----:R0:W-:Y:S02]  /*5070*/  REDG.E.ADD.F32.FTZ.RN.STRONG.GPU desc[UR16][R34.64+0x280], R37 ;  /* 0x00028025220079a6 */ /* 0x0011e4000c12f310 */
.L_x_8815:
[----:B------:R-:W-:Y:S05]  /*5080*/  BSYNC.RECONVERGENT B0 ;  /* 0x0000000000007941 */ /* 0x000fea0003800200 */
.L_x_8814:
[----:B0-----:R0:W0:Y:S01]  /*5090*/  LDS R37, [R64+0x730] ;  /* 0x0007300040257984 */ /* 0x0010220000000800 */
[----:B------:R-:W-:Y:S04]  /*50a0*/  BSSY.RECONVERGENT B0, `(.L_x_8816) ;  /* 0x0000003000007945 */ /* 0x000fe80003800200 */
[----:B------:R-:W-:Y:S05]  /*50b0*/  @!P4 BRA `(.L_x_8817) ;  /* 0x000000000004c947 */ /* 0x000fea0003800000 */
[----:B0-----:R0:W-:Y:S02]  /*50c0*/  REDG.E.ADD.F32.FTZ.RN.STRONG.GPU desc[UR16][R34.64+0x300], R37 ;  /* 0x00030025220079a6 */ /* 0x0011e4000c12f310 */
.L_x_8817:
[----:B------:R-:W-:Y:S05]  /*50d0*/  BSYNC.RECONVERGENT B0 ;  /* 0x0000000000007941 */ /* 0x000fea0003800200 */
.L_x_8816:
[----:B0-----:R0:W0:Y:S01]  /*50e0*/  LDS R37, [R65+0x7b0] ;  /* 0x0007b00041257984 */ /* 0x0010220000000800 */
[----:B------:R-:W-:Y:S04]  /*50f0*/  BSSY.RECONVERGENT B0, `(.L_x_8818) ;  /* 0x0000003000007945 */ /* 0x000fe80003800200 */
[----:B------:R-:W-:Y:S05]  /*5100*/  @!P5 BRA `(.L_x_8819) ;  /* 0x000000000004d947 */ /* 0x000fea0003800000 */
[----:B0-----:R0:W-:Y:S02]  /*5110*/  REDG.E.ADD.F32.FTZ.RN.STRONG.GPU desc[UR16][R34.64+0x380], R37 ;  /* 0x00038025220079a6 */ /* 0x0011e4000c12f310 */
.L_x_8819:
[----:B------:R-:W-:Y:S05]  /*5120*/  BSYNC.RECONVERGENT B0 ;  /* 0x0000000000007941 */ /* 0x000fea0003800200 */
.L_x_8818:
        /* <DEDUP_REMOVED lines=89> */
.L_x_8821:
[----:B------:R-:W-:Y:S05]  /*56c0*/  BSYNC.RECONVERGENT B0 ;  /* 0x0000000000007941 */ /* 0x000fea0003800200 */
.L_x_8820:
[----:B------:R-:W-:-:S04]  /*56d0*/  UIADD3 UR4, UPT, UPT, UR4, 0x1, URZ ;  /* 0x0000000104047890 */ /* 0x000fc8000fffe0ff */
[----:B------:R-:W-:-:S09]  /*56e0*/  UISETP.GE.AND UP0, UPT, UR4, UR11, UPT ;  /* 0x0000000b0400728c */ /* 0x000fd2000bf06270 */
[----:B------:R-:W-:Y:S05]  /*56f0*/  BRA.U !UP0, `(.L_x_8822) ;  /* 0xffffffe508307547 */ /* 0x000fea000b83ffff */
.L_x_8800:
        /* <DEDUP_REMOVED lines=9> */
[----:B------:R-:W-:Y:S02]  /*5790*/  MOV R0, RZ ;  /* 0x000000ff00007202 */ /* 0x000fe40000000f00 */
[----:B------:R-:W-:Y:S02]  /*57a0*/  CS2R R20, SRZ ;  /* 0x0000000000147805 */ /* 0x000fe4000001ff00 */
[----:B------:R-:W-:Y:S01]  /*57b0*/  CS2R R22, SRZ ;  /* 0x0000000000167805 */ /* 0x000fe2000001ff00 */
[----:B------:R-:W4:Y:S01]  /*57c0*/  LDC.64 R88, c[0x0][0x4f8] ;  /* 0x00013e00ff587b82 */ /* 0x000f220000000a00 */
[----:B------:R-:W5:Y:S01]  /*57d0*/  LDCU.64 UR6, c[0x0][0x500] ;  /* 0x0000a000ff0677ac */ /* 0x000f620008000a00 */
[----:B------:R-:W1:Y:S01]  /*57e0*/  LDCU.64 UR8, c[0x0][0x550] ;  /* 0x0000aa00ff0877ac */ /* 0x000e620008000a00 */
[----:B------:R-:W2:Y:S01]  /*57f0*/  @!P6 LDG.E R3, desc[UR16][R4.64] ;  /* 0x000000100403e981 */ /* 0x000ea2000c1e1900 */
[----:B------:R-:W-:-:S03]  /*5800*/  ISETP.GE.AND P6, PT, R71, R77, PT ;  /* 0x0000004d4700720c */ /* 0x000fc60003fc6270 */
[----:B------:R-:W3:Y:S01]  /*5810*/  @!P1 LDG.E R7, desc[UR16][R4.64+0x80] ;  /* 0x0000801004079981 */ /* 0x000ee2000c1e1900 */
[----:B------:R-:W-:-:S03]  /*5820*/  ISETP.GE.AND P1, PT, R72, R77, PT ;  /* 0x0000004d4800720c */ /* 0x000fc60003f26270 */
[----:B------:R-:W5:Y:S04]  /*5830*/  @!P2 LDG.E R0, desc[UR16][R4.64+0x100] ;  /* 0x000100100400a981 */ /* 0x000f68000c1e1900 */
[----:B------:R-:W4:Y:S04]  /*5840*/  @!P3 LDG.E R2, desc[UR16][R4.64+0x180] ;  /* 0x000180100402b981 */ /* 0x000f28000c1e1900 */
[----:B------:R-:W4:Y:S04]  /*5850*/  @!P4 LDG.E R21, desc[UR16][R4.64+0x200] ;  /* 0x000200100415c981 */ /* 0x000f28000c1e1900 */
[----:B------:R-:W4:Y:S04]  /*5860*/  @!P5 LDG.E R20, desc[UR16][R4.64+0x280] ;  /* 0x000280100414d981 */ /* 0x000f28000c1e1900 */
[----:B------:R-:W4:Y:S04]  /*5870*/  @!P6 LDG.E R23, desc[UR16][R4.64+0x300] ;  /* 0x000300100417e981 */ /* 0x000f28000c1e1900 */
[----:B------:R-:W4:Y:S04]  /*5880*/  @!P1 LDG.E R22, desc[UR16][R4.64+0x380] ;  /* 0x0003801004169981 */ /* 0x000f28000c1e1900 */
        /* <DEDUP_REMOVED lines=18> */
[----:B------:R-:W2:Y:S01]  /*59b0*/  LDS R5, [R86+0x10] ;  /* 0x0000100056057984 */ /* 0x000ea20000000800 */
[--C-:B----4-:R-:W-:Y:S01]  /*59c0*/  FADD.FTZ R24, R3, R38.reuse ;  /* 0x0000002603187221 */ /* 0x110fe20000010000 */
[----:B------:R-:W-:Y:S01]  /*59d0*/  FSETP.GTU.FTZ.AND P2, PT, R4, 20, PT ;  /* 0x41a000000400780b */ /* 0x000fe20003f5c000 */
[----:B-----5:R-:W-:-:S03]  /*59e0*/  FADD.FTZ R7, R7, R38 ;  /* 0x0000002607077221 */ /* 0x020fc60000010000 */
[----:B------:R-:W-:Y:S01]  /*59f0*/  FSETP.GTU.FTZ.AND P5, PT, R24, 20, PT ;  /* 0x41a000001800780b */ /* 0x000fe20003fbc000 */
[----:B0-----:R-:W-:Y:S01]  /*5a00*/  FADD.FTZ R23, R23, R38 ;  /* 0x0000002617177221 */ /* 0x001fe20000010000 */
[----:B------:R-:W-:-:S04]  /*5a10*/  FSETP.GTU.FTZ.AND P6, PT, R7, 20, PT ;  /* 0x41a000000700780b */ /* 0x000fc80003fdc000 */
[----:B------:R-:W-:Y:S02]  /*5a20*/  @!P3 FMUL.FTZ R0, R25, -1.4426950216293334961 ;  /* 0xbfb8aa3b1900b820 */ /* 0x000fe40000410000 */
[----:B------:R-:W0:Y:S01]  /*5a30*/  LDS R25, [R86+0x1c] ;  /* 0x00001c0056197984 */ /* 0x000e220000000800 */
[----:B-1----:R-:W-:Y:S01]  /*5a40*/  FADD.FTZ R21, R21, R38 ;  /* 0x0000002615157221 */ /* 0x002fe20000010000 */
[----:B------:R-:W-:Y:S02]  /*5a50*/  @!P2 FMUL.FTZ R4, R4, -1.4426950216293334961 ;  /* 0xbfb8aa3b0404a820 */ /* 0x000fe40000410000 */
[----:B------:R-:W1:Y:S01]  /*5a60*/  @!P3 MUFU.EX2 R0, R0 ;  /* 0x000000000000b308 */ /* 0x000e620000000800 */
[----:B------:R-:W-:Y:S01]  /*5a70*/  BAR.SYNC.DEFER_BLOCKING 0x0 ;  /* 0x0000000000007b1d */ /* 0x000fe20000010000 */
[----:B------:R-:W-:-:S06]  /*5a80*/  FSETP.GTU.FTZ.AND P1, PT, R21, 20, PT ;  /* 0x41a000001500780b */ /* 0x000fcc0003f3c000 */
[----:B------:R-:W3:Y:S01]  /*5a90*/  @!P2 MUFU.EX2 R4, R4 ;  /* 0x000000040004a308 */ /* 0x000ee20000000800 */
[----:B-1----:R-:W-:Y:S01]  /*5aa0*/  @!P3 FADD.FTZ R2, R0, 1 ;  /* 0x3f8000000002b421 */ /* 0x002fe20000010000 */
[----:B------:R-:W-:-:S06]  /*5ab0*/  @!P5 FMUL.FTZ R0, R24, -1.4426950216293334961 ;  /* 0xbfb8aa3b1800d820 */ /* 0x000fcc0000410000 */
[----:B------:R-:W1:Y:S01]  /*5ac0*/  @!P3 MUFU.RCP R20, R2 ;  /* 0x000000020014b308 */ /* 0x000e620000001000 */
[----:B--2---:R-:W-:Y:S01]  /*5ad0*/  FADD.FTZ R5, R5, R38 ;  /* 0x0000002605057221 */ /* 0x004fe20000010000 */
[----:B---3--:R-:W-:Y:S01]  /*5ae0*/  @!P2 FADD.FTZ R3, R4, 1 ;  /* 0x3f8000000403a421 */ /* 0x008fe20000010000 */
[----:B------:R-:W-:-:S03]  /*5af0*/  @!P6 FMUL.FTZ R4, R7, -1.4426950216293334961 ;  /* 0xbfb8aa3b0704e820 */ /* 0x000fc60000410000 */
[----:B------:R-:W-:Y:S01]  /*5b00*/  FSETP.GTU.FTZ.AND P4, PT, R5, 20, PT ;  /* 0x41a000000500780b */ /* 0x000fe20003f9c000 */
[----:B------:R-:W-:Y:S01]  /*5b10*/  STS [R86], R114 ;  /* 0x0000007256007388 */ /* 0x000fe20000000800 */
[----:B------:R2:W3:Y:S03]  /*5b20*/  @!P2 MUFU.RCP R22, R3 ;  /* 0x000000030016a308 */ /* 0x0004e60000001000 */
[----:B------:R-:W-:Y:S01]  /*5b30*/  STS [R86+0x4], R127 ;  /* 0x0000047f56007388 */ /* 0x000fe20000000800 */
[----:B0-----:R-:W-:-:S03]  /*5b40*/  FADD.FTZ R25, R25, R38 ;  /* 0x0000002619197221 */ /* 0x001fc60000010000 */
[----:B------:R-:W-:Y:S01]  /*5b50*/  STS [R86+0x8], R131 ;  /* 0x0000088356007388 */ /* 0x000fe20000000800 */
[----:B-1----:R-:W-:Y:S01]  /*5b60*/  @!P3 FMUL.FTZ R125, R125, R20 ;  /* 0x000000147d7db220 */ /* 0x002fe20000410000 */
[----:B------:R-:W-:Y:S02]  /*5b70*/  FSETP.GTU.FTZ.AND P3, PT, R23, 20, PT ;  /* 0x41a000001700780b */ /* 0x000fe40003f7c000 */
[----:B------:R-:W-:Y:S01]  /*5b80*/  @!P4 FMUL.FTZ R2, R5, -1.4426950216293334961 ;  /* 0xbfb8aa3b0502c820 */ /* 0x000fe20000410000 */
[----:B------:R-:W-:Y:S01]  /*5b90*/  STS [R86+0xc], R116 ;  /* 0x00000c7456007388 */ /* 0x000fe20000000800 */
[----:B--2---:R-:W-:Y:S01]  /*5ba0*/  @!P1 FMUL.FTZ R3, R21, -1.4426950216293334961 ;  /* 0xbfb8aa3b15039820 */ /* 0x004fe20000410000 */
[----:B------:R-:W0:Y:S01]  /*5bb0*/  @!P5 MUFU.EX2 R0, R0 ;  /* 0x000000000000d308 */ /* 0x000e220000000800 */
[----:B------:R-:W-:Y:S01]  /*5bc0*/  FADD.FTZ R40, R125, R40 ;  /* 0x000000287d287221 */ /* 0x000fe20000010000 */
[----:B------:R-:W-:Y:S01]  /*5bd0*/  STS [R86+0x10], R129 ;  /* 0x0000108156007388 */ /* 0x000fe20000000800 */
[----:B---3--:R-:W-:Y:S01]  /*5be0*/  @!P2 FMUL.FTZ R123, R123, R22 ;  /* 0x000000167b7ba220 */ /* 0x008fe20000410000 */
[----:B------:R-:W-:-:S02]  /*5bf0*/  FSETP.GTU.FTZ.AND P2, PT, R25, 20, PT ;  /* 0x41a000001900780b */ /* 0x000fc40003f5c000 */
[----:B------:R-:W-:Y:S01]  /*5c00*/  STS [R86+0x14], R120 ;  /* 0x0000147856007388 */ /* 0x000fe20000000800 */
[----:B------:R-:W-:Y:S01]  /*5c10*/  FADD.FTZ R40, R40, R123 ;  /* 0x0000007b28287221 */ /* 0x000fe20000010000 */
[----:B------:R-:W-:Y:S01]  /*5c20*/  @!P1 MUFU.EX2 R3, R3 ;  /* 0x0000000300039308 */ /* 0x000fe20000000800 */
[----:B------:R-:W-:Y:S01]  /*5c30*/  @!P3 FMUL.FTZ R5, R23, -1.4426950216293334961 ;  /* 0xbfb8aa3b1705b820 */ /* 0x000fe20000410000 */
[----:B------:R-:W-:Y:S04]  /*5c40*/  STS [R86+0x18], R133 ;  /* 0x0000188556007388 */ /* 0x000fe80000000800 */
[----:B------:R-:W-:Y:S01]  /*5c50*/  STS [R86+0x1c], R118 ;  /* 0x00001c7656007388 */ /* 0x000fe20000000800 */
[----:B------:R-:W-:Y:S02]  /*5c60*/  NOP ;  /* 0x0000000000007918 */ /* 0x000fe40000000000 */
[----:B------:R-:W-:Y:S01]  /*5c70*/  @!P2 FMUL.FTZ R7, R25, -1.4426950216293334961 ;  /* 0xbfb8aa3b1907a820 */ /* 0x000fe20000410000 */
[----:B------:R-:W-:Y:S01]  /*5c80*/  LDS R23, [R76] ;  /* 0x000000004c177984 */ /* 0x000fe20000000800 */
[----:B------:R-:W1:Y:S01]  /*5c90*/  @!P6 MUFU.EX2 R4, R4 ;  /* 0x000000040004e308 */ /* 0x000e620000000800 */
[----:B0-----:R-:W-:-:S02]  /*5ca0*/  @!P5 FADD.FTZ R0, R0, 1 ;  /* 0x3f8000000000d421 */ /* 0x001fc40000010000 */
[----:B------:R-:W-:Y:S04]  /*5cb0*/  LDS R25, [R78+0x80] ;  /* 0x000080004e197984 */ /* 0x000fe80000000800 */
[----:B------:R-:W-:Y:S01]  /*5cc0*/  LDS R27, [R79+0x100] ;  /* 0x000100004f1b7984 */ /* 0x000fe20000000800 */
[----:B------:R-:W0:Y:S03]  /*5cd0*/  @!P4 MUFU.EX2 R2, R2 ;  /* 0x000000020002c308 */ /* 0x000e260000000800 */
[----:B------:R-:W-:Y:S04]  /*5ce0*/  LDS R29, [R81+0x180] ;  /* 0x00018000511d7984 */ /* 0x000fe80000000800 */
[----:B------:R-:W-:Y:S01]  /*5cf0*/  LDS R31, [R82+0x200] ;  /* 0x00020000521f7984 */ /* 0x000fe20000000800 */
[----:B------:R2:W3:Y:S01]  /*5d00*/  @!P2 MUFU.EX2 R21, R7 ;  /* 0x000000070015a308 */ /* 0x0004e20000000800 */
[----:B-1----:R-:W-:-:S02]  /*5d10*/  @!P6 FADD.FTZ R4, R4, 1 ;  /* 0x3f8000000404e421 */ /* 0x002fc40000010000 */
[----:B------:R-:W-:Y:S04]  /*5d20*/  LDS R33, [R83+0x280] ;  /* 0x0002800053217984 */ /* 0x000fe80000000800 */
[----:B------:R-:W-:Y:S01]  /*5d30*/  LDS R35, [R84+0x300] ;  /* 0x0003000054237984 */ /* 0x000fe20000000800 */
[----:B------:R0:W1:Y:S01]  /*5d40*/  @!P3 MUFU.EX2 R20, R5 ;  /* 0x000000050014b308 */ /* 0x0000620000000800 */
[----:B--2---:R-:W-:Y:S02]  /*5d50*/  @!P1 FADD.FTZ R7, R3, 1 ;  /* 0x3f80000003079421 */ /* 0x004fe40000010000 */
[----:B------:R-:W-:Y:S04]  /*5d60*/  LDS R37, [R85+0x380] ;  /* 0x0003800055257984 */ /* 0x000fe80000000800 */
[----:B------:R-:W-:Y:S01]  /*5d70*/  @!P0 STS [UR5+0x420], R77 ;  /* 0x0004204dff008988 */ /* 0x000fe20008000805 */
[----:B------:R2:W4:Y:S01]  /*5d80*/  @!P1 MUFU.RCP R24, R7 ;  /* 0x0000000700189308 */ /* 0x0005220000001000 */
[----:B0-----:R-:W-:Y:S01]  /*5d90*/  @!P4 FADD.FTZ R5, R2, 1 ;  /* 0x3f8000000205c421 */ /* 0x001fe20000010000 */
[----:B---3--:R-:W-:Y:S01]  /*5da0*/  @!P2 FADD.FTZ R21, R21, 1 ;  /* 0x3f8000001515a421 */ /* 0x008fe20000010000 */
[----:B------:R-:W-:Y:S01]  /*5db0*/  BAR.SYNC.DEFER_BLOCKING 0x0 ;  /* 0x0000000000007b1d */ /* 0x000fe20000010000 */
[----:B--2---:R-:W-:-:S05]  /*5dc0*/  HFMA2 R7, -RZ, RZ, 0, 0 ;  /* 0x00000000ff077431 */ /* 0x004fca00000001ff */
[----:B------:R-:W0:Y:S01]  /*5dd0*/  @!P5 MUFU.RCP R0, R0 ;  /* 0x000000000000d308 */ /* 0x000e220000001000 */
[----:B-1----:R-:W-:Y:S01]  /*5de0*/  @!P3 FADD.FTZ R20, R20, 1 ;  /* 0x3f8000001414b421 */ /* 0x002fe20000010000 */
[----:B----4-:R-:W-:-:S06]  /*5df0*/  @!P1 FMUL.FTZ R115, R115, R24 ;  /* 0x0000001873739220 */ /* 0x010fcc0000410000 */
[----:B------:R-:W1:Y:S01]  /*5e00*/  @!P6 MUFU.RCP R4, R4 ;  /* 0x000000040004e308 */ /* 0x000e620000001000 */
[----:B------:R-:W-:-:S04]  /*5e10*/  IMAD.WIDE.U32 R2, R88, UR18, R6 ;  /* 0x0000001258027c25 */ /* 0x000fc8000f8e0006 */
[----:B------:R-:W-:-:S03]  /*5e20*/  IMAD R3, R89, UR18, R3 ;  /* 0x0000001259037c24 */ /* 0x000fc6000f8e0203 */
[----:B------:R-:W2:Y:S01]  /*5e30*/  @!P4 MUFU.RCP R22, R5 ;  /* 0x000000050016c308 */ /* 0x000ea20000001000 */
[----:B------:R-:W3:Y:S01]  /*5e40*/  LDS R87, [UR5+0x420] ;  /* 0x00042005ff577984 */ /* 0x000ee20008000800 */
[----:B------:R-:W-:-:S04]  /*5e50*/  IMAD.WIDE.U32 R2, R39, UR6, R2 ;  /* 0x0000000627027c25 */ /* 0x000fc8000f8e0002 */
[----:B0-----:R-:W-:Y:S01]  /*5e60*/  @!P5 FMUL.FTZ R121, R121, R0 ;  /* 0x000000007979d220 */ /* 0x001fe20000410000 */
[----:B------:R-:W-:Y:S01]  /*5e70*/  IMAD R0, R39, UR7, R3 ;  /* 0x0000000727007c24 */ /* 0x000fe2000f8e0203 */
[----:B------:R-:W-:Y:S01]  /*5e80*/  IADD3 R3, P5, PT, R56, R2, RZ ;  /* 0x0000000238037210 */ /* 0x000fe20007fbe0ff */
[----:B------:R-:W0:Y:S01]  /*5e90*/  @!P3 MUFU.RCP R20, R20 ;  /* 0x000000140014b308 */ /* 0x000e220000001000 */
[----:B-1----:R-:W-:Y:S01]  /*5ea0*/  @!P6 FMUL.FTZ R119, R119, R4 ;  /* 0x000000047777e220 */ /* 0x002fe20000410000 */
[----:B------:R-:W1:Y:S01]  /*5eb0*/  LDCU.64 UR6, c[0x0][0x560] ;  /* 0x0000ac00ff0677ac */ /* 0x000e620008000a00 */
[----:B------:R-:W-:Y:S01]  /*5ec0*/  IADD3.X R0, PT, PT, RZ, R0, RZ, P5, !PT ;  /* 0x00000000ff007210 */ /* 0x000fe20002ffe4ff */
[----:B------:R-:W-:Y:S01]  /*5ed0*/  FADD.FTZ R40, R40, R121 ;  /* 0x0000007928287221 */ /* 0x000fe20000010000 */
[----:B------:R-:W-:-:S03]  /*5ee0*/  LEA R2, P5, R3, UR8, 0x2 ;  /* 0x0000000803027c11 */ /* 0x000fc6000f8a10ff */
[----:B------:R-:W4:Y:S01]  /*5ef0*/  @!P2 MUFU.RCP R26, R21 ;  /* 0x00000015001aa308 */ /* 0x000f220000001000 */
[----:B--2---:R-:W-:Y:S01]  /*5f00*/  @!P4 FMUL.FTZ R117, R117, R22 ;  /* 0x000000167575c220 */ /* 0x004fe20000410000 */
[----:B------:R-:W-:Y:S01]  /*5f10*/  LEA.HI.X R3, R3, UR9, R0, 0x2, P5 ;  /* 0x0000000903037c11 */ /* 0x000fe2000a8f1400 */
[----:B------:R-:W-:-:S04]  /*5f20*/  FADD.FTZ R40, R40, R119 ;  /* 0x0000007728287221 */ /* 0x000fc80000010000 */
[----:B------:R-:W-:Y:S01]  /*5f30*/  FADD.FTZ R40, R40, R117 ;  /* 0x0000007528287221 */ /* 0x000fe20000010000 */
[----:B0-----:R-:W-:-:S03]  /*5f40*/  @!P3 FMUL.FTZ R111, R111, R20 ;  /* 0x000000146f6fb220 */ /* 0x001fc60000410000 */
[----:B------:R-:W-:-:S04]  /*5f50*/  FADD.FTZ R40, R40, R115 ;  /* 0x0000007328287221 */ /* 0x000fc80000010000 */
[----:B------:R-:W-:Y:S01]  /*5f60*/  FADD.FTZ R40, R40, R111 ;  /* 0x0000006f28287221 */ /* 0x000fe20000010000 */
[----:B----4-:R-:W-:-:S04]  /*5f70*/  @!P2 FMUL.FTZ R109, R109, R26 ;  /* 0x0000001a6d6da220 */ /* 0x010fc80000410000 */
[----:B------:R-:W-:Y:S01]  /*5f80*/  FADD.FTZ R40, R40, R109 ;  /* 0x0000006d28287221 */ /* 0x000fe20000010000 */
        /* <DEDUP_REMOVED lines=40> */
[----:B------:R-:W2:Y:S02]  /*6210*/  LDCU.64 UR4, c[0x0][0x520] ;  /* 0x0000a400ff0477ac */ /* 0x000ea40008000a00 */
[----:B--2---:R-:W-:-:S04]  /*6220*/  IMAD.WIDE.U32 R2, R39, UR4, R2 ;  /* 0x0000000427027c25 */ /* 0x004fc8000f8e0002 */
[----:B------:R-:W-:Y:S01]  /*6230*/  IMAD R0, R39, UR5, R3 ;  /* 0x0000000527007c24 */ /* 0x000fe2000f8e0203 */
[----:B------:R-:W-:-:S04]  /*6240*/  IADD3 R3, P0, PT, R56, R2, RZ ;  /* 0x0000000238037210 */ /* 0x000fc80007f1e0ff */
[----:B------:R-:W-:Y:S02]  /*6250*/  IADD3.X R0, PT, PT, RZ, R0, RZ, P0, !PT ;  /* 0x00000000ff007210 */ /* 0x000fe400007fe4ff */
[----:B-1----:R-:W-:-:S04]  /*6260*/  LEA R2, P0, R3, UR6, 0x2 ;  /* 0x0000000603027c11 */ /* 0x002fc8000f8010ff */
        /* <DEDUP_REMOVED lines=28> */
.L_x_8782:
        /* <DEDUP_REMOVED lines=34> */
.L_x_8825:
[----:B------:R-:W-:Y:S05]  /*6650*/  BSYNC.RECONVERGENT B0 ;  /* 0x0000000000007941 */ /* 0x000fea0003800200 */
.L_x_8824:
        /* <DEDUP_REMOVED lines=26> */
.L_x_8827:
[----:B------:R-:W-:Y:S05]  /*6800*/  BSYNC.RECONVERGENT B0 ;  /* 0x0000000000007941 */ /* 0x000fea0003800200 */
.L_x_8826:
[----:B------:R-:W-:Y:S05]  /*6810*/  @P2 EXIT ;  /* 0x000000000000294d */ /* 0x000fea0003800000 */
[----:B------:R-:W0:Y:S01]  /*6820*/  LDCU.64 UR8, c[0x0][0x4e8] ;  /* 0x00009d00ff0877ac */ /* 0x000e220008000a00 */
[----:B------:R-:W2:Y:S01]  /*6830*/  S2UR UR5, SR_CgaCtaId ;  /* 0x00000000000579c3 */ /* 0x000ea20000008800 */
[----:B------:R-:W-:Y:S01]  /*6840*/  BSSY.RECONVERGENT B0, `(.L_x_8828) ;  /* 0x0000022000007945 */ /* 0x000fe20003800200 */
[----:B------:R-:W-:Y:S01]  /*6850*/  UMOV UR4, 0x400 ;  /* 0x0000040000047882 */ /* 0x000fe20000000000 */
[----:B------:R-:W3:Y:S01]  /*6860*/  LDCU UR6, c[0x0][0x360] ;  /* 0x00006c00ff0677ac */ /* 0x000ee20008000800 */
[----:B------:R-:W4:Y:S01]  /*6870*/  LDCU.64 UR10, c[0x0][0x4b0] ;  /* 0x00009600ff0a77ac */ /* 0x000f220008000a00 */
[----:B------:R-:W2:Y:S01]  /*6880*/  LDCU.64 UR12, c[0x0][0x530] ;  /* 0x0000a600ff0c77ac */ /* 0x000ea20008000a00 */
[----:B------:R-:W2:Y:S01]  /*6890*/  LDCU.64 UR14, c[0x0][0x4f0] ;  /* 0x00009e00ff0e77ac */ /* 0x000ea20008000a00 */
[C---:B01----:R-:W-:Y:S01]  /*68a0*/  IMAD.WIDE.U32 R2, R39.reuse, UR8, RZ ;  /* 0x0000000827027c25 */ /* 0x043fe2000f8e00ff */
[----:B------:R-:W0:Y:S03]  /*68b0*/  LDCU.64 UR18, c[0x0][0x540] ;  /* 0x0000a800ff1277ac */ /* 0x000e260008000a00 */
[----:B------:R-:W-:Y:S01]  /*68c0*/  IMAD R39, R39, UR9, R3 ;  /* 0x0000000927277c24 */ /* 0x000fe2000f8e0203 */
[----:B--234-:R-:W-:-:S12]  /*68d0*/  ULEA UR4, UR5, UR4, 0x18 ;  /* 0x0000000405047291 */ /* 0x01cfd8000f8ec0ff */
.L_x_8829:
[----:B------:R-:W-:Y:S02]  /*68e0*/  LEA R0, R13, UR4, 0x2 ;  /* 0x000000040d007c11 */ /* 0x000fe4000f8e10ff */
[----:B------:R-:W-:Y:S02]  /*68f0*/  SHF.R.S32.HI R4, RZ, 0x1f, R13 ;  /* 0x0000001fff047819 */ /* 0x000fe4000001140d */
[----:B-1----:R-:W-:Y:S01]  /*6900*/  MOV R6, R2 ;  /* 0x0000000200067202 */ /* 0x002fe20000000f00 */
[----:B------:R-:W1:Y:S01]  /*6910*/  LDS R15, [R0+0x1b08] ;  /* 0x001b0800000f7984 */ /* 0x000e620000000800 */
        /* <DEDUP_REMOVED lines=12> */
[----:B0-----:R-:W-:Y:S02]  /*69e0*/  LEA R10, P1, R8, UR18, 0x2 ;  /* 0x00000012080a7c11 */ /* 0x001fe4000f8210ff */
[----:B------:R-:W-:Y:S02]  /*69f0*/  LEA.HI.X R7, R4, UR13, R7, 0x2, P0 ;  /* 0x0000000d04077c11 */ /* 0x000fe400080f1407 */
[----:B------:R-:W-:-:S02]  /*6a00*/  ISETP.GE.AND P0, PT, R13, UR7, PT ;  /* 0x000000070d007c0c */ /* 0x000fc4000bf06270 */
[----:B------:R-:W-:-:S04]  /*6a10*/  IADD3 R5, PT, PT, R9, R11, RZ ;  /* 0x0000000b09057210 */ /* 0x000fc80007ffe0ff */
[----:B------:R-:W-:Y:S01]  /*6a20*/  LEA.HI.X R11, R8, UR19, R5, 0x2, P1 ;  /* 0x00000013080b7c11 */ /* 0x000fe200088f1405 */
[----:B-1----:R1:W-:Y:S04]  /*6a30*/  REDG.E.ADD.F32.FTZ.RN.STRONG.GPU desc[UR16][R6.64], R15 ;  /* 0x0000000f060079a6 */ /* 0x0023e8000c12f310 */
[----:B--2---:R1:W-:Y:S02]  /*6a40*/  REDG.E.ADD.F32.FTZ.RN.STRONG.GPU desc[UR16][R10.64], R19 ;  /* 0x000000130a0079a6 */ /* 0x0043e4000c12f310 */
[----:B------:R-:W-:Y:S05]  /*6a50*/  @!P0 BRA `(.L_x_8829) ;  /* 0xfffffffc00a08947 */ /* 0x000fea000383ffff */
[----:B------:R-:W-:Y:S05]  /*6a60*/  BSYNC.RECONVERGENT B0 ;  /* 0x0000000000007941 */ /* 0x000fea0003800200 */
.L_x_8828:
[----:B------:R-:W-:Y:S05]  /*6a70*/  EXIT ;  /* 0x000000000000794d */ /* 0x000fea0003800000 */
.L_x_8830:
        /* <DEDUP_REMOVED lines=16> */
.L_x_10516:


//--------------------- .text._Z25selective_scan_bwd_kernelI32Selective_Scan_bwd_kernel_traitsILi32ELi8ELb0ELb1ELb1ELb0ELb0EffEEv12SSMParamsBwd --------------------------
	.section	.text._Z25selective_scan_bwd_kernelI32Selective_Scan_bwd_kernel_traitsILi32ELi8ELb0ELb1ELb1ELb0ELb0EffEEv12SSMParamsBwd,"ax",@progbits
	.align	128
        .global         _Z25selective_scan_bwd_kernelI32Selective_Scan_bwd_kernel_traitsILi32ELi8ELb0ELb1ELb1ELb0ELb0EffEEv12SSMParamsBwd
        .type           _Z25selective_scan_bwd_kernelI32Selective_Scan_bwd_kernel_traitsILi32ELi8ELb0ELb1ELb1ELb0ELb0EffEEv12SSMParamsBwd,@function
        .size           _Z25selective_scan_bwd_kernelI32Selective_Scan_bwd_kernel_traitsILi32ELi8ELb0ELb1ELb1ELb0ELb0EffEEv12SSMParamsBwd,(.L_x_10517 - _Z25selective_scan_bwd_kernelI32Selective_Scan_bwd_kernel_traitsILi32ELi8ELb0ELb1ELb1ELb0ELb0EffEEv12SSMParamsBwd)
        .other          _Z25selective_scan_bwd_kernelI32Selective_Scan_bwd_kernel_traitsILi32ELi8ELb0ELb1ELb1ELb0ELb0EffEEv12SSMParamsBwd,@"STO_CUDA_ENTRY STV_DEFAULT"
_Z25selective_scan_bwd_kernelI32Selective_Scan_bwd_kernel_traitsILi32ELi8ELb0ELb1ELb1ELb0ELb0EffEEv12SSMParamsBwd:
.text._Z25selective_scan_bwd_kernelI32Selective_Scan_bwd_kernel_traitsILi32ELi8ELb0ELb1ELb1ELb0ELb0EffEEv12SSMParamsBwd:
[----:B------:R-:W-:Y:S08]  /*0000*/  LDC R1, c[0x0][0x37c] ;  /* 0x0000df00ff017b82 */ /* 0x000ff00000000800 */
[----:B------:R-:W0:Y:S01]  /*0010*/  LDC R8, c[0x0][0x398] ;  /* 0x0000e600ff087b82 */ /* 0x000e220000000800 */
[----:B------:R-:W1:Y:S01]  /*0020*/  S2R R41, SR_CTAID.Y ;  /* 0x0000000000297919 */ /* 0x000e620000002600 */
[----:B------:R-:W2:Y:S01]  /*0030*/  LDCU.64 UR16, c[0x0][0x358] ;  /* 0x00006b00ff1077ac */ /* 0x000ea20008000a00 */
[----:B------:R-:W-:Y:S01]  /*0040*/  MOV R42, RZ ;  /* 0x000000ff002a7202 */ /* 0x000fe20000000f00 */
[----:B------:R-:W-:Y:S01]  /*0050*/  HFMA2 R40, -RZ, RZ, 0, 0 ;  /* 0x00000000ff287431 */ /* 0x000fe200000001ff */
        /* <DEDUP_REMOVED lines=20> */
[----:B0-----:R-:W-:Y:S01]  /*01a0*/  VIADD R6, R0, 0xffffffe ;  /* 0x0ffffffe00067836 */ /* 0x001fe20000000000 */
[----:B------:R-:W-:-:S03]  /*01b0*/  @P0 LEA.HI.X R3, R41, R3, RZ, 0x2, P2 ;  /* 0x0000000329030211 */ /* 0x000fc600010f14ff */
[----:B------:R0:W4:Y:S02]  /*01c0*/  F2I.FTZ.U32.TRUNC.NTZ R7, R6 ;  /* 0x0000000600077305 */ /* 0x000124000021f000 */
[----:B------:R4:W5:Y:S01]  /*01d0*/  @P0 LDG.E R40, desc[UR16][R2.64] ;  /* 0x0000001002280981 */ /* 0x000962000c1e1900 */
[----:B------:R-:W-:Y:S01]  /*01e0*/  CS2R R30, SRZ ;  /* 0x00000000001e7805 */ /* 0x000fe2000001ff00 */
[----:B---3--:R-:W3:Y:S01]  /*01f0*/  LDC.64 R4, c[0x0][0x480] ;  /* 0x00012000ff047b82 */ /* 0x008ee20000000a00 */
[----:B0-----:R-:W-:-:S07]  /*0200*/  HFMA2 R6, -RZ, RZ, 0, 0 ;  /* 0x00000000ff067431 */ /* 0x001fce00000001ff */
[----:B------:R-:W0:Y:S01]  /*0210*/  LDC.64 R22, c[0x0][0x468] ;  /* 0x00011a00ff167b82 */ /* 0x000e220000000a00 */
[----:B----4-:R-:W-:-:S05]  /*0220*/  IADD3 R10, PT, PT, RZ, -R7, RZ ;  /* 0x80000007ff0a7210 */ /* 0x010fca0007ffe0ff */
[----:B------:R-:W-:Y:S01]  /*0230*/  IMAD R3, R10, R9, RZ ;  /* 0x000000090a037224 */ /* 0x000fe200078e02ff */
[----:B------:R-:W-:Y:S01]  /*0240*/  IABS R2, R41 ;  /* 0x0000002900027213 */ /* 0x000fe20000000000 */
[----:B------:R-:W4:Y:S02]  /*0250*/  LDC.64 R24, c[0x0][0x528] ;  /* 0x00014a00ff187b82 */ /* 0x000f240000000a00 */
[----:B------:R-:W-:-:S06]  /*0260*/  IMAD.HI.U32 R7, R7, R3, R6 ;  /* 0x0000000307077227 */ /* 0x000fcc00078e0006 */
[----:B------:R-:W-:Y:S01]  /*0270*/  IMAD.HI.U32 R0, R7, R2, RZ ;  /* 0x0000000207007227 */ /* 0x000fe200078e00ff */
[----:B------:R-:W4:Y:S03]  /*0280*/  LDC.64 R26, c[0x0][0x448] ;  /* 0x00011200ff1a7b82 */ /* 0x000f260000000a00 */
[----:B------:R-:W-:Y:S01]  /*0290*/  IMAD.MOV R3, RZ, RZ, -R0 ;  /* 0x000000ffff037224 */ /* 0x000fe200078e0a00 */
[----:B---3--:R-:W-:-:S03]  /*02a0*/  ISETP.NE.U32.AND P0, PT, R4, RZ, PT ;  /* 0x000000ff0400720c */ /* 0x008fc60003f05070 */
[----:B------:R-:W-:Y:S01]  /*02b0*/  IMAD R2, R9, R3, R2 ;  /* 0x0000000309027224 */ /* 0x000fe200078e0202 */
[----:B------:R-:W-:Y:S01]  /*02c0*/  ISETP.NE.AND.EX P0, PT, R5, RZ, PT, P0 ;  /* 0x000000ff0500720c */ /* 0x000fe20003f05300 */
[----:B------:R-:W3:Y:S03]  /*02d0*/  LDC.64 R32, c[0x0][0x450] ;  /* 0x00011400ff207b82 */ /* 0x000ee60000000a00 */
[----:B------:R-:W-:Y:S01]  /*02e0*/  ISETP.GT.U32.AND P2, PT, R9, R2, PT ;  /* 0x000000020900720c */ /* 0x000fe20003f44070 */
[----:B------:R-:W-:-:S08]  /*02f0*/  UIMAD.WIDE.U32 UR6, UR18, UR12, URZ ;  /* 0x0000000c120672a5 */ /* 0x000fd0000f8e00ff */
[----:B------:R-:W2:Y:S04]  /*0300*/  @P0 LDC R10, c[0x0][0x384] ;  /* 0x0000e100ff0a0b82 */ /* 0x000ea80000000800 */
[----:B------:R-:W-:-:S04]  /*0310*/  @!P2 IADD3 R2, PT, PT, R2, -R9, RZ ;  /* 0x800000090202a210 */ /* 0x000fc80007ffe0ff */
[----:B------:R-:W-:Y:S01]  /*0320*/  ISETP.GE.U32.AND P1, PT, R2, R9, PT ;  /* 0x000000090200720c */ /* 0x000fe20003f26070 */
[----:B------:R-:W-:Y:S01]  /*0330*/  UIMAD.WIDE.U32 UR4, UR18, UR8, URZ ;  /* 0x00000008120472a5 */ /* 0x000fe2000f8e00ff */
[C---:B------:R-:W-:Y:S01]  /*0340*/  LOP3.LUT R4, R41.reuse, R8, RZ, 0x3c, !PT ;  /* 0x0000000829047212 */ /* 0x040fe200078e3cff */
[----:B------:R-:W1:Y:S01]  /*0350*/  @P0 LDC R21, c[0x0][0x38c] ;  /* 0x0000e300ff150b82 */ /* 0x000e620000000800 */
[----:B------:R-:W-:Y:S01]  /*0360*/  @!P2 IADD3 R0, PT, PT, R0, 0x1, RZ ;  /* 0x000000010000a810 */ /* 0x000fe20007ffe0ff */
[----:B------:R-:W-:Y:S01]  /*0370*/  UIMAD UR8, UR18, UR9, UR5 ;  /* 0x00000009120872a4 */ /* 0x000fe2000f8e0205 */
[----:B------:R-:W-:Y:S01]  /*0380*/  ISETP.GE.AND P3, PT, R4, RZ, PT ;  /* 0x000000ff0400720c */ /* 0x000fe20003f66270 */
[----:B------:R-:W-:Y:S01]  /*0390*/  IMAD.U32 R5, RZ, RZ, UR7 ;  /* 0x00000007ff057e24 */ /* 0x000fe2000f8e00ff */
[----:B------:R-:W-:Y:S01]  /*03a0*/  MOV R2, UR4 ;  /* 0x0000000400027c02 */ /* 0x000fe20008000f00 */
[----:B------:R-:W-:Y:S01]  /*03b0*/  UIMAD UR4, UR18, UR13, UR7 ;  /* 0x0000000d120472a4 */ /* 0x000fe2000f8e0207 */
[----:B------:R-:W-:Y:S01]  /*03c0*/  MOV R4, UR6 ;  /* 0x0000000600047c02 */ /* 0x000fe20008000f00 */
[----:B------:R-:W-:Y:S01]  /*03d0*/  IMAD.U32 R3, RZ, RZ, UR5 ;  /* 0x00000005ff037e24 */ /* 0x000fe2000f8e00ff */
[----:B------:R-:W0:Y:S01]  /*03e0*/  LDCU.64 UR6, c[0x0][0x498] ;  /* 0x00009300ff0677ac */ /* 0x000e220008000a00 */
[----:B------:R-:W-:Y:S01]  /*03f0*/  @P1 VIADD R0, R0, 0x1 ;  /* 0x0000000100001836 */ /* 0x000fe20000000000 */
[----:B------:R-:W-:Y:S01]  /*0400*/  MOV R3, UR8 ;  /* 0x0000000800037c02 */ /* 0x000fe20008000f00 */
[----:B------:R-:W4:Y:S01]  /*0410*/  @P0 LDC.64 R6, c[0x0][0x480] ;  /* 0x00012000ff060b82 */ /* 0x000f220000000a00 */
[----:B------:R-:W-:Y:S01]  /*0420*/  ISETP.NE.AND P2, PT, R8, RZ, PT ;  /* 0x000000ff0800720c */ /* 0x000fe20003f45270 */
[----:B------:R-:W3:Y:S01]  /*0430*/  LDCU.64 UR8, c[0x0][0x3b0] ;  /* 0x00007600ff0877ac */ /* 0x000ee20008000a00 */
[----:B------:R-:W-:Y:S01]  /*0440*/  MOV R35, R0 ;  /* 0x0000000000237202 */ /* 0x000fe20000000f00 */
[----:B------:R-:W-:-:S04]  /*0450*/  IMAD.WIDE.U32 R2, R41, UR10, R2 ;  /* 0x0000000a29027c25 */ /* 0x000fc8000f8e0002 */
[----:B--2---:R-:W-:Y:S01]  /*0460*/  @P0 IMAD R0, R10, UR18, R41 ;  /* 0x000000120a000c24 */ /* 0x004fe2000f8e0229 */
[----:B------:R-:W-:Y:S01]  /*0470*/  LEA R9, R19, 0xffffff00, 0x8 ;  /* 0xffffff0013097811 */ /* 0x000fe200078e40ff */
[----:B------:R-:W-:Y:S01]  /*0480*/  IMAD R13, R41, UR11, R3 ;  /* 0x0000000b290d7c24 */ /* 0x000fe2000f8e0203 */
[----:B------:R-:W-:Y:S01]  /*0490*/  ISETP.GE.AND P1, PT, R19, 0x1, PT ;  /* 0x000000011300780c */ /* 0x000fe20003f26270 */
[----:B------:R-:W-:Y:S01]  /*04a0*/  @P0 IMAD R0, R0, R19, RZ ;  /* 0x0000001300000224 */ /* 0x000fe200078e02ff */
[----:B------:R-:W2:Y:S01]  /*04b0*/  LDCU.64 UR10, c[0x0][0x3d0] ;  /* 0x00007a00ff0a77ac */ /* 0x000ea20008000a00 */
[----:B------:R-:W2:Y:S01]  /*04c0*/  LDC.64 R18, c[0x0][0x3e8] ;  /* 0x0000fa00ff127b82 */ /* 0x000ea20000000a00 */
[----:B------:R-:W-:Y:S01]  /*04d0*/  MOV R5, UR4 ;  /* 0x0000000400057c02 */ /* 0x000fe20008000f00 */
[----:B0-----:R-:W-:Y:S01]  /*04e0*/  UIMAD.WIDE.U32 UR4, UR18, UR6, URZ ;  /* 0x00000006120472a5 */ /* 0x001fe2000f8e00ff */
[----:B------:R-:W-:Y:S02]  /*04f0*/  @!P3 IADD3 R35, PT, PT, -R35, RZ, RZ ;  /* 0x000000ff2323b210 */ /* 0x000fe40007ffe1ff */
[----:B------:R-:W-:Y:S01]  /*0500*/  @!P2 LOP3.LUT R35, RZ, R8, RZ, 0x33, !PT ;  /* 0x00000008ff23a212 */ /* 0x000fe200078e33ff */
[----:B------:R-:W-:Y:S01]  /*0510*/  UIMAD UR5, UR18, UR7, UR5 ;  /* 0x00000007120572a4 */ /* 0x000fe2000f8e0205 */
[----:B-1----:R-:W-:-:S02]  /*0520*/  @P0 IMAD R3, R0, R21, RZ ;  /* 0x0000001500030224 */ /* 0x002fc400078e02ff */
[----:B------:R-:W-:Y:S01]  /*0530*/  SHF.R.S32.HI R37, RZ, 0x1f, R35 ;  /* 0x0000001fff257819 */ /* 0x000fe20000011423 */
[----:B------:R-:W0:Y:S01]  /*0540*/  LDC.64 R20, c[0x0][0x4a8] ;  /* 0x00012a00ff147b82 */ /* 0x000e220000000a00 */
[----:B------:R-:W-:Y:S01]  /*0550*/  IADD3 R48, P3, PT, R9, R2, RZ ;  /* 0x0000000209307210 */ /* 0x000fe20007f7e0ff */
[----:B----4-:R-:W-:Y:S01]  /*0560*/  @P0 IMAD.WIDE R30, R3, 0x8, R6 ;  /* 0x00000008031e0825 */ /* 0x010fe200078e0206 */
[----:B---3--:R-:W-:-:S03]  /*0570*/  UIMAD.WIDE.U32 UR6, UR18, UR8, URZ ;  /* 0x00000008120672a5 */ /* 0x008fc6000f8e00ff */
[----:B------:R-:W-:Y:S01]  /*0580*/  IMAD.WIDE.U32 R2, R41, R16, UR4 ;  /* 0x0000000429027e25 */ /* 0x000fe2000f8e0010 */
[----:B--2---:R-:W-:-:S03]  /*0590*/  UIMAD.WIDE.U32 UR4, UR18, UR10, URZ ;  /* 0x0000000a120472a5 */ /* 0x004fc6000f8e00ff */
[----:B------:R-:W-:Y:S01]  /*05a0*/  IMAD R0, R37, R14, RZ ;  /* 0x0000000e25007224 */ /* 0x000fe200078e02ff */
[----:B------:R-:W-:Y:S01]  /*05b0*/  UIMAD UR7, UR18, UR9, UR7 ;  /* 0x00000009120772a4 */ /* 0x000fe2000f8e0207 */
[----:B------:R-:W-:Y:S01]  /*05c0*/  IMAD.WIDE.U32 R4, R41, UR14, R4 ;  /* 0x0000000e29047c25 */ /* 0x000fe2000f8e0004 */
[----:B------:R-:W-:-:S03]  /*05d0*/  UIMAD UR5, UR18, UR11, UR5 ;  /* 0x0000000b120572a4 */ /* 0x000fc6000f8e0205 */
[----:B------:R-:W-:Y:S02]  /*05e0*/  IMAD R15, R35, R15, R0 ;  /* 0x0000000f230f7224 */ /* 0x000fe400078e0200 */
[----:B------:R-:W-:Y:S01]  /*05f0*/  IMAD R0, R37, R18, RZ ;  /* 0x0000001225007224 */ /* 0x000fe200078e02ff */
[----:B------:R-:W-:Y:S01]  /*0600*/  IADD3 R50, P4, PT, R9, R4, RZ ;  /* 0x0000000409327210 */ /* 0x000fe20007f9e0ff */
[----:B------:R-:W-:Y:S01]  /*0610*/  IMAD R11, R41, UR15, R5 ;  /* 0x0000000f290b7c24 */ /* 0x000fe2000f8e0205 */
[----:B------:R-:W-:Y:S01]  /*0620*/  IADD3 R52, P5, PT, R9, R2, RZ ;  /* 0x0000000209347210 */ /* 0x000fe20007fbe0ff */
[----:B------:R-:W-:Y:S02]  /*0630*/  IMAD R7, R41, R17, R3 ;  /* 0x0000001129077224 */ /* 0x000fe400078e0203 */
[----:B------:R-:W-:-:S04]  /*0640*/  IMAD.WIDE.U32 R2, R35, R14, UR6 ;  /* 0x0000000623027e25 */ /* 0x000fc8000f8e000e */
[----:B------:R-:W-:-:S04]  /*0650*/  IMAD.WIDE.U32 R4, R35, R18, UR4 ;  /* 0x0000000423047e25 */ /* 0x000fc8000f8e0012 */
[----:B------:R-:W-:Y:S01]  /*0660*/  IMAD R17, R35, R19, R0 ;  /* 0x0000001323117224 */ /* 0x000fe200078e0200 */
[----:B------:R-:W-:Y:S02]  /*0670*/  SHF.R.S32.HI R0, RZ, 0x1f, R9 ;  /* 0x0000001fff007819 */ /* 0x000fe40000011409 */
[----:B------:R-:W-:Y:S01]  /*0680*/  IADD3 R54, P0, PT, R9, R2, RZ ;  /* 0x0000000209367210 */ /* 0x000fe20007f1e0ff */
[----:B------:R-:W-:Y:S01]  /*0690*/  IMAD.IADD R17, R5, 0x1, R17 ;  /* 0x0000000105117824 */ /* 0x000fe200078e0211 */
[----:B------:R-:W-:Y:S02]  /*06a0*/  IADD3 R15, PT, PT, R3, R15, RZ ;  /* 0x0000000f030f7210 */ /* 0x000fe40007ffe0ff */
[----:B------:R-:W-:Y:S02]  /*06b0*/  IADD3.X R5, PT, PT, R0, R13, RZ, P3, !PT ;  /* 0x0000000d00057210 */ /* 0x000fe40001ffe4ff */
[----:B------:R-:W-:Y:S02]  /*06c0*/  IADD3 R9, P2, PT, R9, R4, RZ ;  /* 0x0000000409097210 */ /* 0x000fe40007f5e0ff */
[----:B------:R-:W-:Y:S01]  /*06d0*/  LEA R46, P3, R48, R46, 0x2 ;  /* 0x0000002e302e7211 */ /* 0x000fe200078610ff */
[C---:B------:R-:W-:Y:S01]  /*06e0*/  IMAD.X R2, R0.reuse, 0x1, R15, P0 ;  /* 0x0000000100027824 */ /* 0x040fe200000e060f */
[C---:B------:R-:W-:Y:S01]  /*06f0*/  IADD3.X R4, PT, PT, R0.reuse, R11, RZ, P4, !PT ;  /* 0x0000000b00047210 */ /* 0x040fe200027fe4ff */
[----:B0-----:R-:W-:Y:S01]  /*0700*/  IMAD.WIDE.U32 R28, R41, R20, RZ ;  /* 0x00000014291c7225 */ /* 0x001fe200078e00ff */
[----:B------:R-:W-:-:S02]  /*0710*/  IADD3.X R56, PT, PT, R0, R17, RZ, P2, !PT ;  /* 0x0000001100387210 */ /* 0x000fc400017fe4ff */
[----:B------:R-:W-:Y:S02]  /*0720*/  LEA.HI.X R48, R48, R47, R5, 0x2, P3 ;  /* 0x0000002f30307211 */ /* 0x000fe400018f1405 */
[----:B------:R-:W-:Y:S02]  /*0730*/  IADD3.X R3, PT, PT, R0, R7, RZ, P5, !PT ;  /* 0x0000000700037210 */ /* 0x000fe40002ffe4ff */
[----:B------:R-:W-:Y:S02]  /*0740*/  LEA R49, P4, R50, R22, 0x2 ;  /* 0x0000001632317211 */ /* 0x000fe400078810ff */
[----:B------:R-:W-:Y:S02]  /*0750*/  LEA R51, P0, R52, R24, 0x2 ;  /* 0x0000001834337211 */ /* 0x000fe400078010ff */
[----:B------:R-:W-:Y:S02]  /*0760*/  LEA R53, P2, R54, R26, 0x2 ;  /* 0x0000001a36357211 */ /* 0x000fe400078410ff */
[----:B------:R-:W-:Y:S01]  /*0770*/  LEA R55, P3, R9, R32, 0x2 ;  /* 0x0000002009377211 */ /* 0x000fe200078610ff */
[----:B------:R-:W-:Y:S01]  /*0780*/  IMAD R43, R41, R21, R29 ;  /* 0x00000015292b7224 */ /* 0x000fe200078e021d */
[----:B------:R-:W-:-:S02]  /*0790*/  LEA.HI.X R50, R50, R23, R4, 0x2, P4 ;  /* 0x0000001732327211 */ /* 0x000fc400020f1404 */
[----:B------:R-:W-:Y:S02]  /*07a0*/  CS2R R44, SRZ ;  /* 0x00000000002c7805 */ /* 0x000fe4000001ff00 */
[----:B------:R-:W-:Y:S02]  /*07b0*/  LEA.HI.X R52, R52, R25, R3, 0x2, P0 ;  /* 0x0000001934347211 */ /* 0x000fe400000f1403 */
[----:B------:R-:W-:Y:S02]  /*07c0*/  LEA.HI.X R54, R54, R27, R2, 0x2, P2 ;  /* 0x0000001b36367211 */ /* 0x000fe400010f1402 */
[----:B------:R-:W-:Y:S01]  /*07d0*/  LEA.HI.X R56, R9, R33, R56, 0x2, P3 ;  /* 0x0000002109387211 */ /* 0x000fe200018f1438 */
[----:B------:R-:W-:Y:S06]  /*07e0*/  @!P1 BRA `(.L_x_8831) ;  /* 0x0000003400dc9947 */ /* 0x000fec0003800000 */
[----:B------:R-:W0:Y:S01]  /*07f0*/  S2R R26, SR_TID.X ;  /* 0x00000000001a7919 */ /* 0x000e220000002100 */
[----:B------:R-:W0:Y:S01]  /*0800*/  LDC.64 R6, c[0x0][0x4b8] ;  /* 0x00012e00ff067b82 */ /* 0x000e220000000a00 */
[----:B------:R-:W1:Y:S01]  /*0810*/  LDCU.64 UR6, c[0x0][0x3a0] ;  /* 0x00007400ff0677ac */ /* 0x000e620008000a00 */
[----:B------:R-:W-:Y:S02]  /*0820*/  MOV R27, RZ ;  /* 0x000000ff001b7202 */ /* 0x000fe40000000f00 */
[----:B------:R-:W-:Y:S01]  /*0830*/  CS2R R44, SRZ ;  /* 0x00000000002c7805 */ /* 0x000fe2000001ff00 */
[----:B------:R-:W2:Y:S03]  /*0840*/  LDCU.64 UR8, c[0x0][0x4c0] ;  /* 0x00009800ff0877ac */ /* 0x000ea60008000a00 */
        /* <DEDUP_REMOVED lines=17> */
[----:B------:R-:W-:Y:S01]  /*0960*/  IMAD R5, R9, UR18, R5 ;  /* 0x0000001209057c24 */ /* 0x000fe2000f8e0205 */
[C---:B------:R-:W-:Y:S01]  /*0970*/  IADD3 R9, PT, PT, R26.reuse, 0x40, RZ ;  /* 0x000000401a097810 */ /* 0x040fe20007ffe0ff */
[----:B------:R-:W-:Y:S01]  /*0980*/  IMAD.WIDE.U32 R22, R35, UR8, R2 ;  /* 0x0000000823167c25 */ /* 0x000fe2000f8e0002 */
[C---:B------:R-:W-:Y:S01]  /*0990*/  SHF.L.U32 R3, R26.reuse, 0x3, RZ ;  /* 0x000000031a037819 */ /* 0x040fe200000006ff */
[----:B------:R-:W-:Y:S01]  /*09a0*/  UIADD3 UR5, UPT, UPT, UR4, 0x840, URZ ;  /* 0x0000084004057890 */ /* 0x000fe2000fffe0ff */
[C---:B------:R-:W-:Y:S01]  /*09b0*/  LEA.HI R69, R26.reuse, R26, RZ, 0x1b ;  /* 0x0000001a1a457211 */ /* 0x040fe200078fd8ff */
[----:B------:R-:W-:Y:S01]  /*09c0*/  IMAD R6, R37, UR10, RZ ;  /* 0x0000000a25067c24 */ /* 0x000fe2000f8e02ff */
[----:B------:R-:W-:Y:S01]  /*09d0*/  LEA.HI R59, R26, R3, RZ, 0x1e ;  /* 0x000000031a3b7211 */ /* 0x000fe200078ff0ff */
[----:B------:R-:W-:Y:S01]  /*09e0*/  IMAD.WIDE.U32 R20, R35, UR10, R4 ;  /* 0x0000000a23147c25 */ /* 0x000fe2000f8e0004 */
[----:B------:R-:W-:-:S02]  /*09f0*/  LOP3.LUT R5, R3, 0x1f00, RZ, 0xc0, !PT ;  /* 0x00001f0003057812 */ /* 0x000fc400078ec0ff */
[----:B------:R-:W-:Y:S01]  /*0a00*/  LEA.HI R61, R3, R3, RZ, 0x1b ;  /* 0x00000003033d7211 */ /* 0x000fe200078fd8ff */
[C---:B------:R-:W-:Y:S01]  /*0a10*/  VIADD R7, R26.reuse, 0x20 ;  /* 0x000000201a077836 */ /* 0x040fe20000000000 */
[-C--:B------:R-:W-:Y:S01]  /*0a20*/  LEA.HI R9, R9, R26.reuse, RZ, 0x1b ;  /* 0x0000001a09097211 */ /* 0x080fe200078fd8ff */
[C---:B------:R-:W-:Y:S01]  /*0a30*/  VIADD R15, R26.reuse, 0xa0 ;  /* 0x000000a01a0f7836 */ /* 0x040fe20000000000 */
[-C--:B------:R-:W-:Y:S01]  /*0a40*/  LEA.HI R11, R11, R26.reuse, RZ, 0x1b ;  /* 0x0000001a0b0b7211 */ /* 0x080fe200078fd8ff */
[----:B------:R-:W-:Y:S01]  /*0a50*/  IMAD R33, R35, UR11, R6 ;  /* 0x0000000b23217c24 */ /* 0x000fe2000f8e0206 */
[-C--:B------:R-:W-:Y:S01]  /*0a60*/  LEA.HI R7, R7, R26.reuse, RZ, 0x1b ;  /* 0x0000001a07077211 */ /* 0x080fe200078fd8ff */
[----:B------:R-:W-:Y:S01]  /*0a70*/  VIADD R58, R26, 0x200 ;  /* 0x000002001a3a7836 */ /* 0x000fe20000000000 */
[-C--:B------:R-:W-:Y:S02]  /*0a80*/  LEA.HI R13, R13, R26.reuse, RZ, 0x1b ;  /* 0x0000001a0d0d7211 */ /* 0x080fe400078fd8ff */
[----:B------:R-:W-:-:S02]  /*0a90*/  LEA.HI R15, R15, R26, RZ, 0x1b ;  /* 0x0000001a0f0f7211 */ /* 0x000fc400078fd8ff */
[-C--:B------:R-:W-:Y:S02]  /*0aa0*/  LEA.HI R17, R17, R26.reuse, RZ, 0x1b ;  /* 0x0000001a11117211 */ /* 0x080fe400078fd8ff */
[----:B------:R-:W-:Y:S02]  /*0ab0*/  LEA.HI R19, R19, R26, RZ, 0x1b ;  /* 0x0000001a13137211 */ /* 0x000fe400078fd8ff */
[----:B------:R-:W-:Y:S02]  /*0ac0*/  LOP3.LUT R60, R5, 0x1f, R26, 0xf8, !PT ;  /* 0x0000001f053c7812 */ /* 0x000fe400078ef81a */
[----:B-1----:R-:W-:Y:S02]  /*0ad0*/  MOV R57, UR6 ;  /* 0x0000000600397c02 */ /* 0x002fe40008000f00 */
[C---:B------:R-:W-:Y:S02]  /*0ae0*/  LOP3.LUT R162, R26.reuse, 0x1f, RZ, 0xc0, !PT ;  /* 0x0000001f1aa27812 */ /* 0x040fe400078ec0ff */
        /* <DEDUP_REMOVED lines=18> */
[----:B------:R-:W-:-:S02]  /*0c10*/  IADD3 R77, PT, PT, R23, R77, RZ ;  /* 0x0000004d174d7210 */ /* 0x000fc40007ffe0ff */
[----:B------:R-:W-:-:S07]  /*0c20*/  IADD3 R78, PT, PT, R21, R33, RZ ;  /* 0x00000021154e7210 */ /* 0x000fce0007ffe0ff */
.L_x_8855:
[----:B0-----:R-:W0:Y:S01]  /*0c30*/  LDCU UR4, c[0x0][0x388] ;  /* 0x00007100ff0477ac */ /* 0x001e220008000800 */
[----:B------:R-:W-:Y:S01]  /*0c40*/  IADD3 R79, PT, PT, R57, -0x1, RZ ;  /* 0xffffffff394f7810 */ /* 0x000fe20007ffe0ff */
[----:B------:R-:W-:Y:S02]  /*0c50*/  IMAD.SHL.U32 R6, R60, 0x4, RZ ;  /* 0x000000043c067824 */ /* 0x000fe400078e00ff */
[----:B------:R-:W-:Y:S01]  /*0c60*/  HFMA2 R0, -RZ, RZ, 0, 0 ;  /* 0x00000000ff007431 */ /* 0x000fe200000001ff */
[----:B------:R-:W-:Y:S02]  /*0c70*/  CS2R R8, SRZ ;  /* 0x0000000000087805 */ /* 0x000fe4000001ff00 */
[----:B------:R-:W-:Y:S02]  /*0c80*/  SHF.L.U32 R18, R79, 0x8, RZ ;  /* 0x000000084f127819 */ /* 0x000fe400000006ff */
[----:B------:R-:W-:Y:S02]  /*0c90*/  CS2R R10, SRZ ;  /* 0x00000000000a7805 */ /* 0x000fe4000001ff00 */
[----:B------:R-:W-:-:S02]  /*0ca0*/  IADD3 R2, P0, PT, R6, R46, RZ ;  /* 0x0000002e06027210 */ /* 0x000fc40007f1e0ff */
[----:B------:R-:W-:Y:S02]  /*0cb0*/  CS2R R12, SRZ ;  /* 0x00000000000c7805 */ /* 0x000fe4000001ff00 */
[C---:B------:R-:W-:Y:S02]  /*0cc0*/  IADD3 R4, P2, PT, R6.reuse, R49, RZ ;  /* 0x0000003106047210 */ /* 0x040fe40007f5e0ff */
[----:B------:R-:W-:Y:S02]  /*0cd0*/  IADD3.X R3, PT, PT, RZ, R48, RZ, P0, !PT ;  /* 0x00000030ff037210 */ /* 0x000fe400007fe4ff */
[----:B------:R-:W-:Y:S01]  /*0ce0*/  IADD3 R6, P3, PT, R6, R51, RZ ;  /* 0x0000003306067210 */ /* 0x000fe20007f7e0ff */
[----:B------:R-:W-:-:S03]  /*0cf0*/  IMAD.X R5, RZ, RZ, R50, P2 ;  /* 0x000000ffff057224 */ /* 0x000fc600010e0632 */
        /* <DEDUP_REMOVED lines=15> */
[----:B------:R-:W1:Y:S01]  /*0df0*/  S2UR UR5, SR_CgaCtaId ;  /* 0x00000000000579c3 */ /* 0x000e620000008800 */
        /* <DEDUP_REMOVED lines=10> */
[----:B------:R-:W-:Y:S01]  /*0ea0*/  HFMA2 R39, -RZ, RZ, 0, 0 ;  /* 0x00000000ff277431 */ /* 0x000fe200000001ff */
[----:B------:R-:W1:Y:S01]  /*0eb0*/  LDCU UR4, c[0x0][0x38c] ;  /* 0x00007180ff0477ac */ /* 0x000e620008000800 */
[C---:B0-----:R-:W-:Y:S01]  /*0ec0*/  IADD3 R17, PT, PT, R84.reuse, 0x20, RZ ;  /* 0x0000002054117810 */ /* 0x041fe20007ffe0ff */
[C---:B------:R-:W-:Y:S01]  /*0ed0*/  VIADD R37, R84.reuse, 0xe0 ;  /* 0x000000e054257836 */ /* 0x040fe20000000000 */
[C---:B------:R-:W-:Y:S01]  /*0ee0*/  IADD3 R33, PT, PT, R84.reuse, 0x40, RZ ;  /* 0x0000004054217810 */ /* 0x040fe20007ffe0ff */
[C---:B------:R-:W-:Y:S01]  /*0ef0*/  VIADD R3, R84.reuse, 0x60 ;  /* 0x0000006054037836 */ /* 0x040fe20000000000 */
[----:B------:R-:W-:-:S02]  /*0f00*/  LEA.HI.SX32 R80, R84, R84, 0x1b ;  /* 0x0000005454507211 */ /* 0x000fc400078fdaff */
[-C--:B------:R-:W-:Y:S02]  /*0f10*/  LEA.HI.SX32 R17, R17, R84.reuse, 0x1b ;  /* 0x0000005411117211 */ /* 0x080fe400078fdaff */
[----:B------:R-:W-:Y:S02]  /*0f20*/  LEA.HI.SX32 R33, R33, R84, 0x1b ;  /* 0x0000005421217211 */ /* 0x000fe400078fdaff */
[----:B------:R-:W-:Y:S02]  /*0f30*/  LEA R80, R80, UR5, 0x2 ;  /* 0x0000000550507c11 */ /* 0x000fe4000f8e10ff */
[----:B------:R-:W-:Y:S02]  /*0f40*/  LEA R82, R17, UR5, 0x2 ;  /* 0x0000000511527c11 */ /* 0x000fe4000f8e10ff */
[----:B------:R-:W-:Y:S02]  /*0f50*/  LEA R83, R33, UR5, 0x2 ;  /* 0x0000000521537c11 */ /* 0x000fe4000f8e10ff */
        /* <DEDUP_REMOVED lines=9> */
[----:B------:R-:W-:Y:S02]  /*0ff0*/  CS2R R2, SRZ ;  /* 0x0000000000027805 */ /* 0x000fe4000001ff00 */
[----:B------:R-:W-:Y:S02]  /*1000*/  LEA R86, R17, UR5, 0x2 ;  /* 0x0000000511567c11 */ /* 0x000fe4000f8e10ff */
[----:B------:R-:W-:Y:S02]  /*1010*/  LEA R87, R33, UR5, 0x2 ;  /* 0x0000000521577c11 */ /* 0x000fe4000f8e10ff */
[----:B------:R-:W-:-:S02]  /*1020*/  LEA R88, R35, UR5, 0x2 ;  /* 0x0000000523587c11 */ /* 0x000fc4000f8e10ff */
[----:B------:R-:W-:Y:S01]  /*1030*/  LEA R89, R37, UR5, 0x2 ;  /* 0x0000000525597c11 */ /* 0x000fe2000f8e10ff */
[----:B--2---:R-:W-:Y:S04]  /*1040*/  STS [R80], R9 ;  /* 0x0000000950007388 */ /* 0x004fe80000000800 */
[----:B---3--:R0:W-:Y:S04]  /*1050*/  STS [R82+0x80], R11 ;  /* 0x0000800b52007388 */ /* 0x0081e80000000800 */
[----:B----4-:R2:W-:Y:S01]  /*1060*/  STS [R83+0x100], R0 ;  /* 0x0001000053007388 */ /* 0x0105e20000000800 */
[----:B0-----:R-:W-:-:S03]  /*1070*/  MOV R11, RZ ;  /* 0x000000ff000b7202 */ /* 0x001fc60000000f00 */
[----:B------:R0:W-:Y:S04]  /*1080*/  STS [R85+0x180], R8 ;  /* 0x0001800855007388 */ /* 0x0001e80000000800 */
[----:B------:R3:W-:Y:S01]  /*1090*/  STS [R86+0x200], R13 ;  /* 0x0002000d56007388 */ /* 0x0007e20000000800 */
[----:B--2---:R-:W-:-:S03]  /*10a0*/  SHF.L.U32 R0, R84, 0x3, RZ ;  /* 0x0000000354007819 */ /* 0x004fc600000006ff */
[----:B------:R2:W-:Y:S01]  /*10b0*/  STS [R87+0x280], R10 ;  /* 0x0002800a57007388 */ /* 0x0005e20000000800 */
[----:B------:R-:W-:Y:S02]  /*10c0*/  LEA.HI.SX32 R90, R0, R0, 0x1b ;  /* 0x00000000005a7211 */ /* 0x000fe400078fdaff */
[----:B0-----:R-:W-:Y:S01]  /*10d0*/  CS2R R8, SRZ ;  /* 0x0000000000087805 */ /* 0x001fe2000001ff00 */
[----:B------:R-:W-:Y:S01]  /*10e0*/  STS [R88+0x300], R15 ;  /* 0x0003000f58007388 */ /* 0x000fe20000000800 */
[----:B------:R-:W-:Y:S01]  /*10f0*/  HFMA2 R0, -RZ, RZ, 0, 0 ;  /* 0x00000000ff007431 */ /* 0x000fe200000001ff */
[----:B------:R-:W-:Y:S01]  /*1100*/  LEA R90, R90, UR5, 0x2 ;  /* 0x000000055a5a7c11 */ /* 0x000fe2000f8e10ff */
[----:B---3--:R-:W-:Y:S01]  /*1110*/  IMAD.MOV.U32 R13, RZ, RZ, RZ ;  /* 0x000000ffff0d7224 */ /* 0x008fe200078e00ff */
        /* <DEDUP_REMOVED lines=21> */
[----:B------:R-:W-:Y:S02]  /*1270*/  ISETP.GE.AND P0, PT, R60, R81, PT ;  /* 0x000000513c00720c */ /* 0x000fe40003f06270 */
[----:B------:R-:W-:Y:S01]  /*1280*/  MOV R35, RZ ;  /* 0x000000ff00237202 */ /* 0x000fe20000000f00 */
[----:B------:R-:W-:-:S02]  /*1290*/  HFMA2 R37, -RZ, RZ, 0, 0 ;  /* 0x00000000ff257431 */ /* 0x000fc400000001ff */
[----:B------:R-:W-:Y:S01]  /*12a0*/  HFMA2 R99, -RZ, RZ, 0, 0 ;  /* 0x00000000ff637431 */ /* 0x000fe200000001ff */
[----:B0-----:R-:W-:Y:S01]  /*12b0*/  MOV R4, RZ ;  /* 0x000000ff00047202 */ /* 0x001fe20000000f00 */
[----:B---3--:R-:W-:Y:S04]  /*12c0*/  STS [R80], R3 ;  /* 0x0000000350007388 */ /* 0x008fe80000000800 */
[----:B----4-:R-:W-:Y:S04]  /*12d0*/  STS [R82+0x80], R9 ;  /* 0x0000800952007388 */ /* 0x010fe80000000800 */
[----:B------:R-:W-:Y:S04]  /*12e0*/  STS [R83+0x100], R2 ;  /* 0x0001000253007388 */ /* 0x000fe80000000800 */
[----:B------:R-:W-:Y:S04]  /*12f0*/  STS [R85+0x180], R14 ;  /* 0x0001800e55007388 */ /* 0x000fe80000000800 */
[----:B------:R-:W-:Y:S04]  /*1300*/  STS [R86+0x200], R11 ;  /* 0x0002000b56007388 */ /* 0x000fe80000000800 */
[----:B--2---:R0:W-:Y:S04]  /*1310*/  STS [R87+0x280], R0 ;  /* 0x0002800057007388 */ /* 0x0041e80000000800 */
        /* <DEDUP_REMOVED lines=14> */
[----:B--2---:R-:W-:Y:S02]  /*1400*/  IMAD.MOV.U32 R8, RZ, RZ, RZ ;  /* 0x000000ffff087224 */ /* 0x004fe400078e00ff */
        /* <DEDUP_REMOVED lines=12> */
[----:B------:R-:W-:Y:S02]  /*14d0*/  CS2R R100, SRZ ;  /* 0x0000000000647805 */ /* 0x000fe4000001ff00 */
        /* <DEDUP_REMOVED lines=47> */
[C---:B------:R-:W-:Y:S01]  /*17d0*/  IADD3 R2, P2, PT, R18.reuse, R20, RZ ;  /* 0x0000001412027210 */ /* 0x040fe20007f5e0ff */
[--C-:B------:R-:W-:Y:S01]  /*17e0*/  FADD.FTZ R110, R3, R42.reuse ;  /* 0x0000002a036e7221 */ /* 0x100fe20000010000 */
[----:B------:R-:W-:Y:S01]  /*17f0*/  P2R R166, PR, RZ, 0x2 ;  /* 0x00000002ffa67803 */ /* 0x000fe20000000000 */
[----:B------:R-:W-:Y:S01]  /*1800*/  FADD.FTZ R120, R33, R42 ;  /* 0x0000002a21787221 */ /* 0x000fe20000010000 */
[C---:B------:R-:W-:Y:S01]  /*1810*/  ISETP.NE.AND P0, PT, R57.reuse, 0x1, PT ;  /* 0x000000013900780c */ /* 0x040fe20003f05270 */
[----:B------:R-:W1:Y:S01]  /*1820*/  LDC.64 R14, c[0x0][0x440] ;  /* 0x00011000ff0e7b82 */ /* 0x000e620000000a00 */
[C---:B------:R-:W-:Y:S01]  /*1830*/  SHF.L.U32 R126, R57.reuse, 0x8, RZ ;  /* 0x00000008397e7819 */ /* 0x040fe200000006ff */
[----:B------:R-:W-:Y:S01]  /*1840*/  VIADD R124, R57, 0xfffffffe ;  /* 0xfffffffe397c7836 */ /* 0x000fe20000000000 */
[C---:B------:R-:W-:Y:S01]  /*1850*/  IADD3 R4, P1, PT, R18.reuse, R22, RZ ;  /* 0x0000001612047210 */ /* 0x040fe20007f3e0ff */
[----:B------:R-:W-:Y:S01]  /*1860*/  IMAD.X R3, RZ, RZ, R78, P2 ;  /* 0x000000ffff037224 */ /* 0x000fe200010e064e */
[C---:B------:R-:W-:Y:S01]  /*1870*/  LOP3.LUT R168, R18.reuse, 0x100, RZ, 0xc0, !PT ;  /* 0x0000010012a87812 */ /* 0x040fe200078ec0ff */
[----:B------:R-:W-:Y:S01]  /*1880*/  FMUL.FTZ R128, R91, R108 ;  /* 0x0000006c5b807220 */ /* 0x000fe20000410000 */
[----:B------:R-:W-:Y:S01]  /*1890*/  IADD3 R170, PT, PT, R18, R26, RZ ;  /* 0x0000001a12aa7210 */ /* 0x000fe20007ffe0ff */
        /* <DEDUP_REMOVED lines=11> */
[----:B------:R-:W-:Y:S01]  /*1950*/  FMUL.FTZ R143, R97, R120 ;  /* 0x00000078618f7220 */ /* 0x000fe20000410000 */
[----:B------:R-:W-:Y:S01]  /*1960*/  FMUL.FTZ R144, R98, R122 ;  /* 0x0000007a62907220 */ /* 0x000fe20000410000 */
[----:B------:R-:W4:Y:S03]  /*1970*/  LDCU UR7, c[0x0][0x394] ;  /* 0x00007280ff0777ac */ /* 0x000f260008000800 */
[----:B------:R-:W0:Y:S01]  /*1980*/  LDC.64 R8, c[0x0][0x4d0] ;  /* 0x00013400ff087b82 */ /* 0x000e220000000a00 */
[----:B------:R-:W0:Y:S01]  /*1990*/  LDCU UR13, c[0x0][0x38c] ;  /* 0x00007180ff0d77ac */ /* 0x000e220008000800 */
[----:B------:R-:W0:Y:S06]  /*19a0*/  LDCU UR12, c[0x0][0x388] ;  /* 0x00007100ff0c77ac */ /* 0x000e2c0008000800 */
[----:B------:R-:W0:Y:S01]  /*19b0*/  LDC.64 R6, c[0x0][0x4f0] ;  /* 0x00013c00ff067b82 */ /* 0x000e220000000a00 */
[----:B------:R-:W0:Y:S01]  /*19c0*/  LDCU.64 UR8, c[0x0][0x538] ;  /* 0x0000a700ff0877ac */ /* 0x000e220008000a00 */
[----:B------:R-:W0:Y:S01]  /*19d0*/  LDCU.64 UR10, c[0x0][0x540] ;  /* 0x0000a800ff0a77ac */ /* 0x000e220008000a00 */
[----:B------:R-:W-:-:S05]  /*19e0*/  UMOV UR4, URZ ;  /* 0x000000ff00047c82 */ /* 0x000fca0008000000 */
.L_x_8854:
[----:B------:R-:W-:Y:S01]  /*19f0*/  HFMA2 R37, -RZ, RZ, 0, 0 ;  /* 0x00000000ff257431 */ /* 0x000fe200000001ff */
[----:B------:R-:W-:Y:S01]  /*1a00*/  MOV R36, R60 ;  /* 0x0000003c00247202 */ /* 0x000fe20000000f00 */
[----:B------:R-:W-:Y:S01]  /*1a10*/  IMAD.MOV.U32 R35, RZ, RZ, R47 ;  /* 0x000000ffff237224 */ /* 0x000fe200078e002f */
[----:B------:R-:W-:Y:S01]  /*1a20*/  MOV R34, R24 ;  /* 0x0000001800227202 */ /* 0x000fe20000000f00 */
[----:B------:R-:W-:Y:S01]  /*1a30*/  HFMA2 R145, -RZ, RZ, 0, 0 ;  /* 0x00000000ff917431 */ /* 0x000fe200000001ff */
[----:B------:R-:W-:Y:S01]  /*1a40*/  ISETP.NE.AND P5, PT, R166, RZ, PT ;  /* 0x000000ffa600720c */ /* 0x000fe20003fa5270 */
[----:B------:R-:W-:Y:S01]  /*1a50*/  IMAD.MOV.U32 R146, RZ, RZ, RZ ;  /* 0x000000ffff927224 */ /* 0x000fe200078e00ff */
[----:B------:R-:W-:Y:S01]  /*1a60*/  P2R R148, PR, RZ, 0x1 ;  /* 0x00000001ff947803 */ /* 0x000fe20000000000 */
[----:B0-----:R-:W-:Y:S01]  /*1a70*/  IMAD.WIDE.U32 R140, R16, UR4, R34 ;  /* 0x00000004108c7c25 */ /* 0x001fe2000f8e0022 */
[-C--:B------:R-:W-:Y:S02]  /*1a80*/  ISETP.GE.AND P0, PT, R70, R81.reuse, PT ;  /* 0x000000514600720c */ /* 0x080fe40003f06270 */
[----:B------:R-:W-:Y:S01]  /*1a90*/  ISETP.GE.AND P4, PT, R74, R81, PT ;  /* 0x000000514a00720c */ /* 0x000fe20003f86270 */
[----:B--2---:R-:W-:Y:S01]  /*1aa0*/  IMAD.WIDE.U32 R32, R12, UR4, R36 ;  /* 0x000000040c207c25 */ /* 0x004fe2000f8e0024 */
[----:B-1----:R-:W-:-:S03]  /*1ab0*/  LEA R38, P1, R140, R14, 0x2 ;  /* 0x0000000e8c267211 */ /* 0x002fc600078210ff */
[----:B---3--:R-:W-:Y:S01]  /*1ac0*/  IMAD.WIDE.U32 R138, R10, UR4, R36 ;  /* 0x000000040a8a7c25 */ /* 0x008fe2000f8e0024 */
[----:B------:R-:W-:-:S03]  /*1ad0*/  LEA R36, P2, R32, R53, 0x2 ;  /* 0x0000003520247211 */ /* 0x000fc600078410ff */
[----:B------:R-:W-:Y:S01]  /*1ae0*/  IMAD R35, R13, UR4, R33 ;  /* 0x000000040d237c24 */ /* 0x000fe2000f8e0221 */
[----:B------:R-:W-:Y:S01]  /*1af0*/  LEA R34, P3, R138, R55, 0x2 ;  /* 0x000000378a227211 */ /* 0x000fe200078610ff */
[----:B------:R-:W-:Y:S02]  /*1b00*/  IMAD R33, R11, UR4, R139 ;  /* 0x000000040b217c24 */ /* 0x000fe4000f8e028b */
[----:B------:R-:W-:Y:S02]  /*1b10*/  HFMA2 R139, -RZ, RZ, 0, 0 ;  /* 0x00000000ff8b7431 */ /* 0x000fe400000001ff */
[----:B------:R-:W-:Y:S01]  /*1b20*/  IMAD R0, R17, UR4, R141 ;  /* 0x0000000411007c24 */ /* 0x000fe2000f8e028d */
[----:B------:R-:W-:Y:S02]  /*1b30*/  LEA.HI.X R37, R32, R54, R35, 0x2, P2 ;  /* 0x0000003620257211 */ /* 0x000fe400010f1423 */
[----:B------:R-:W-:Y:S02]  /*1b40*/  LEA.HI.X R35, R138, R56, R33, 0x2, P3 ;  /* 0x000000388a237211 */ /* 0x000fe400018f1421 */
[----:B------:R-:W-:-:S02]  /*1b50*/  CS2R R32, SRZ ;  /* 0x0000000000207805 */ /* 0x000fc4000001ff00 */
[----:B------:R-:W-:Y:S02]  /*1b60*/  LEA.HI.X R39, R140, R15, R0, 0x2, P1 ;  /* 0x0000000f8c277211 */ /* 0x000fe400008f1400 */
[----:B------:R-:W-:Y:S02]  /*1b70*/  CS2R R140, SRZ ;  /* 0x00000000008c7805 */ /* 0x000fe4000001ff00 */
[-C--:B------:R-:W-:Y:S02]  /*1b80*/  ISETP.GE.AND P1, PT, R71, R81.reuse, PT ;  /* 0x000000514700720c */ /* 0x080fe40003f26270 */
[-C--:B------:R-:W-:Y:S01]  /*1b90*/  ISETP.GE.AND P2, PT, R72, R81.reuse, PT ;  /* 0x000000514800720c */ /* 0x080fe20003f46270 */
[----:B------:R-:W2:Y:S01]  /*1ba0*/  @!P5 LDG.E R33, desc[UR16][R36.64] ;  /* 0x000000102421d981 */ /* 0x000ea2000c1e1900 */
[-C--:B------:R-:W-:Y:S02]  /*1bb0*/  ISETP.GE.AND P3, PT, R73, R81.reuse, PT ;  /* 0x000000514900720c */ /* 0x080fe40003f66270 */
[-C--:B------:R-:W-:Y:S01]  /*1bc0*/  ISETP.GE.AND P5, PT, R75, R81.reuse, PT ;  /* 0x000000514b00720c */ /* 0x080fe20003fa6270 */
[----:B------:R-:W3:Y:S01]  /*1bd0*/  @!P0 LDG.E R139, desc[UR16][R36.64+0x80] ;  /* 0x00008010248b8981 */ /* 0x000ee2000c1e1900 */
[----:B------:R-:W-:-:S02]  /*1be0*/  ISETP.GE.AND P6, PT, R76, R81, PT ;  /* 0x000000514c00720c */ /* 0x000fc40003fc6270 */
[----:B------:R-:W-:Y:S01]  /*1bf0*/  MOV R0, RZ ;  /* 0x000000ff00007202 */ /* 0x000fe20000000f00 */
[----:B------:R-:W5:Y:S04]  /*1c00*/  @!P4 LDG.E R140, desc[UR16][R36.64+0x280] ;  /* 0x00028010248cc981 */ /* 0x000f68000c1e1900 */
[----:B----4-:R-:W4:Y:S04]  /*1c10*/  @!P2 LDG.E R32, desc[UR16][R36.64+0x180] ;  /* 0x000180102420a981 */ /* 0x010f28000c1e1900 */
[----:B------:R-:W5:Y:S04]  /*1c20*/  @!P1 LDG.E R0, desc[UR16][R36.64+0x100] ;  /* 0x0001001024009981 */ /* 0x000f68000c1e1900 */
[----:B------:R-:W4:Y:S04]  /*1c30*/  @!P3 LDG.E R141, desc[UR16][R36.64+0x200] ;  /* 0x00020010248db981 */ /* 0x000f28000c1e1900 */
[----:B------:R-:W4:Y:S04]  /*1c40*/  @!P5 LDG.E R145, desc[UR16][R36.64+0x300] ;  /* 0x000300102491d981 */ /* 0x000f28000c1e1900 */
[----:B------:R0:W4:Y:S01]  /*1c50*/  @!P6 LDG.E R146, desc[UR16][R36.64+0x380] ;  /* 0x000380102492e981 */ /* 0x000122000c1e1900 */
[----:B------:R-:W-:-:S02]  /*1c60*/  P2R R147, PR, RZ, 0x1 ;  /* 0x00000001ff937803 */ /* 0x000fc40000000000 */
[----:B------:R-:W-:Y:S01]  /*1c70*/  ISETP.GE.AND P0, PT, R60, R81, PT ;  /* 0x000000513c00720c */ /* 0x000fe20003f06270 */
[----:B------:R1:W4:Y:S01]  /*1c80*/  LDG.E R138, desc[UR16][R38.64] ;  /* 0x00000010268a7981 */ /* 0x000322000c1e1900 */
[----:B------:R-:W-:Y:S01]  /*1c90*/  MOV R157, RZ ;  /* 0x000000ff009d7202 */ /* 0x000fe20000000f00 */
[----:B0-----:R-:W-:Y:S01]  /*1ca0*/  HFMA2 R36, -RZ, RZ, 0, 0 ;  /* 0x00000000ff247431 */ /* 0x001fe200000001ff */
[----:B------:R-:W-:Y:S01]  /*1cb0*/  MOV R37, RZ ;  /* 0x000000ff00257202 */ /* 0x000fe20000000f00 */
[----:B------:R-:W-:Y:S01]  /*1cc0*/  IMAD.MOV.U32 R150, RZ, RZ, RZ ;  /* 0x000000ffff967224 */ /* 0x000fe200078e00ff */
[----:B-1----:R-:W-:Y:S01]  /*1cd0*/  CS2R R38, SRZ ;  /* 0x0000000000267805 */ /* 0x002fe2000001ff00 */
[----:B--2---:R-:W-:Y:S04]  /*1ce0*/  STS [R80], R33 ;  /* 0x0000002150007388 */ /* 0x004fe80000000800 */
[----:B---3--:R-:W-:Y:S04]  /*1cf0*/  STS [R82+0x80], R139 ;  /* 0x0000808b52007388 */ /* 0x008fe80000000800 */
[----:B-----5:R-:W-:Y:S04]  /*1d00*/  STS [R83+0x100], R0 ;  /* 0x0001000053007388 */ /* 0x020fe80000000800 */
[----:B----4-:R0:W-:Y:S04]  /*1d10*/  STS [R85+0x180], R32 ;  /* 0x0001802055007388 */ /* 0x0101e80000000800 */
[----:B------:R-:W-:Y:S04]  /*1d20*/  STS [R86+0x200], R141 ;  /* 0x0002008d56007388 */ /* 0x000fe80000000800 */
[----:B------:R-:W-:Y:S04]  /*1d30*/  STS [R87+0x280], R140 ;  /* 0x0002808c57007388 */ /* 0x000fe80000000800 */
[----:B------:R-:W-:Y:S04]  /*1d40*/  STS [R88+0x300], R145 ;  /* 0x0003009158007388 */ /* 0x000fe80000000800 */
[----:B------:R1:W-:Y:S01]  /*1d50*/  STS [R89+0x380], R146 ;  /* 0x0003809259007388 */ /* 0x0003e20000000800 */
[----:B------:R-:W-:-:S03]  /*1d60*/  NOP ;  /* 0x0000000000007918 */ /* 0x000fc60000000000 */
[----:B------:R-:W2:Y:S01]  /*1d70*/  @!P0 LDG.E R157, desc[UR16][R34.64] ;  /* 0x00000010229d8981 */ /* 0x000ea2000c1e1900 */
[----:B------:R-:W-:Y:S02]  /*1d80*/  ISETP.NE.AND P0, PT, R147, RZ, PT ;  /* 0x000000ff9300720c */ /* 0x000fe40003f05270 */
[----:B0-----:R-:W-:Y:S01]  /*1d90*/  CS2R R32, SRZ ;  /* 0x0000000000207805 */ /* 0x001fe2000001ff00 */
[----:B------:R-:W3:Y:S05]  /*1da0*/  @!P2 LDG.E R36, desc[UR16][R34.64+0x180] ;  /* 0x000180102224a981 */ /* 0x000eea000c1e1900 */
[----:B------:R-:W4:Y:S04]  /*1db0*/  @!P1 LDG.E R32, desc[UR16][R34.64+0x100] ;  /* 0x0001001022209981 */ /* 0x000f28000c1e1900 */
[----:B------:R-:W5:Y:S04]  /*1dc0*/  @!P3 LDG.E R37, desc[UR16][R34.64+0x200] ;  /* 0x000200102225b981 */ /* 0x000f68000c1e1900 */
[----:B------:R-:W3:Y:S04]  /*1dd0*/  @!P0 LDG.E R33, desc[UR16][R34.64+0x80] ;  /* 0x0000801022218981 */ /* 0x000ee8000c1e1900 */
[----:B------:R-:W5:Y:S04]  /*1de0*/  @!P4 LDG.E R38, desc[UR16][R34.64+0x280] ;  /* 0x000280102226c981 */ /* 0x000f68000c1e1900 */
[----:B------:R-:W5:Y:S04]  /*1df0*/  @!P5 LDG.E R39, desc[UR16][R34.64+0x300] ;  /* 0x000300102227d981 */ /* 0x000f68000c1e1900 */
[----:B------:R0:W5:Y:S04]  /*1e00*/  @!P6 LDG.E R150, desc[UR16][R34.64+0x380] ;  /* 0x000380102296e981 */ /* 0x000168000c1e1900 */
[----:B------:R-:W0:Y:S04]  /*1e10*/  LDS R139, [R90] ;  /* 0x000000005a8b7984 */ /* 0x000e280000000800 */
[----:B------:R-:W0:Y:S04]  /*1e20*/  LDS R141, [R90+0x4] ;  /* 0x000004005a8d7984 */ /* 0x000e280000000800 */
[----:B------:R-:W-:Y:S04]  /*1e30*/  LDS R145, [R90+0x8] ;  /* 0x000008005a917984 */ /* 0x000fe80000000800 */
[----:B------:R-:W0:Y:S04]  /*1e40*/  LDS R147, [R90+0xc] ;  /* 0x00000c005a937984 */ /* 0x000e280000000800 */
[----:B------:R-:W0:Y:S04]  /*1e50*/  LDS R149, [R90+0x10] ;  /* 0x000010005a957984 */ /* 0x000e280000000800 */
[----:B------:R-:W0:Y:S04]  /*1e60*/  LDS R151, [R90+0x14] ;  /* 0x000014005a977984 */ /* 0x000e280000000800 */
[----:B------:R-:W0:Y:S04]  /*1e70*/  LDS R140, [R90+0x18] ;  /* 0x000018005a8c7984 */ /* 0x000e280000000800 */
[----:B------:R-:W-:Y:S01]  /*1e80*/  LDS R153, [R90+0x1c] ;  /* 0x00001c005a997984 */ /* 0x000fe20000000800 */
[----:B------:R-:W0:Y:S01]  /*1e90*/  S2UR UR6, SR_CgaCtaId ;  /* 0x00000000000679c3 */ /* 0x000e220000008800 */
[----:B------:R-:W-:-:S04]  /*1ea0*/  FMUL.FTZ R159, R138, 1.4426950216293334961 ;  /* 0x3fb8aa3b8a9f7820 */ /* 0x000fc80000410000 */
[-C--:B------:R-:W-:Y:S01]  /*1eb0*/  FMUL.FTZ R155, R108, R159.reuse ;  /* 0x0000009f6c9b7220 */ /* 0x080fe20000410000 */
[----:B------:R-:W-:Y:S01]  /*1ec0*/  ISETP.NE.AND P0, PT, R148, RZ, PT ;  /* 0x000000ff9400720c */ /* 0x000fe20003f05270 */
[-C--:B------:R-:W-:Y:S01]  /*1ed0*/  FMUL.FTZ R0, R110, R159.reuse ;  /* 0x0000009f6e007220 */ /* 0x080fe20000410000 */
[-C--:B-1----:R-:W-:Y:S01]  /*1ee0*/  FMUL.FTZ R146, R112, R159.reuse ;  /* 0x0000009f70927220 */ /* 0x082fe20000410000 */
[-C--:B------:R-:W-:Y:S02]  /*1ef0*/  FMUL.FTZ R148, R114, R159.reuse ;  /* 0x0000009f72947220 */ /* 0x080fe40000410000 */
[----:B------:R-:W1:Y:S01]  /*1f00*/  MUFU.EX2 R155, R155 ;  /* 0x0000009b009b7308 */ /* 0x000e620000000800 */
[-C--:B------:R-:W-:Y:S01]  /*1f10*/  FMUL.FTZ R152, R118, R159.reuse ;  /* 0x0000009f76987220 */ /* 0x080fe20000410000 */
[----:B------:R-:W-:Y:S01]  /*1f20*/  FMUL.FTZ R154, R120, R159 ;  /* 0x0000009f789a7220 */ /* 0x000fe20000410000 */
[----:B------:R-:W-:Y:S01]  /*1f30*/  UMOV UR5, 0x400 ;  /* 0x0000040000057882 */ /* 0x000fe20000000000 */
[----:B------:R-:W-:-:S02]  /*1f40*/  ISETP.NE.AND P2, PT, R26, RZ, PT ;  /* 0x000000ff1a00720c */ /* 0x000fc40003f45270 */
[----:B0-----:R-:W-:Y:S02]  /*1f50*/  IADD3 R35, PT, PT, R168, UR4, RZ ;  /* 0x00000004a8237c10 */ /* 0x001fe4000fffe0ff */
[----:B------:R-:W-:Y:S01]  /*1f60*/  ISETP.NE.AND P1, PT, R26, 0x1f, PT ;  /* 0x0000001f1a00780c */ /* 0x000fe20003f25270 */
[----:B------:R-:W0:Y:S01]  /*1f70*/  MUFU.EX2 R0, R0 ;  /* 0x0000000000007308 */ /* 0x000e220000000800 */
[----:B------:R-:W-:Y:S01]  /*1f80*/  SEL R35, R35, R58, !P2 ;  /* 0x0000003a23237207 */ /* 0x000fe20005000000 */
[----:B------:R-:W-:-:S06]  /*1f90*/  ULEA UR5, UR6, UR5, 0x18 ;  /* 0x0000000506057291 */ /* 0x000fcc000f8ec0ff */
[----:B------:R-:W0:Y:S01]  /*1fa0*/  MUFU.EX2 R146, R146 ;  /* 0x0000009200927308 */ /* 0x000e220000000800 */
[----:B------:R-:W-:-:S07]  /*1fb0*/  LEA R156, R35, UR5, 0x2 ;  /* 0x00000005239c7c11 */ /* 0x000fce000f8e10ff */
[----:B------:R-:W0:Y:S08]  /*1fc0*/  MUFU.EX2 R148, R148 ;  /* 0x0000009400947308 */ /* 0x000e300000000800 */
[----:B------:R-:W0:Y:S08]  /*1fd0*/  MUFU.EX2 R152, R152 ;  /* 0x0000009800987308 */ /* 0x000e300000000800 */
[----:B------:R-:W0:Y:S01]  /*1fe0*/  MUFU.EX2 R154, R154 ;  /* 0x0000009a009a7308 */ /* 0x000e220000000800 */
[----:B------:R-:W-:Y:S01]  /*1ff0*/  BSSY.RECONVERGENT B0, `(.L_x_8833) ;  /* 0x0000031000007945 */ /* 0x000fe20003800200 */
[----:B------:R-:W-:Y:S01]  /*2000*/  FMUL.FTZ R158, R128, R139 ;  /* 0x0000008b809e7220 */ /* 0x000fe20000410000 */
[----:B------:R-:W-:Y:S01]  /*2010*/  FMUL.FTZ R169, R130, R141 ;  /* 0x0000008d82a97220 */ /* 0x000fe20000410000 */
[----:B------:R-:W-:Y:S01]  /*2020*/  FMUL.FTZ R167, R134, R147 ;  /* 0x0000009386a77220 */ /* 0x000fe20000410000 */
[----:B------:R-:W-:Y:S01]  /*2030*/  FMUL.FTZ R165, R136, R149 ;  /* 0x0000009588a57220 */ /* 0x000fe20000410000 */
[----:B------:R-:W-:Y:S01]  /*2040*/  FMUL.FTZ R163, R142, R151 ;  /* 0x000000978ea37220 */ /* 0x000fe20000410000 */
[----:B------:R-:W-:Y:S01]  /*2050*/  FMUL.FTZ R161, R143, R140 ;  /* 0x0000008c8fa17220 */ /* 0x000fe20000410000 */
[----:B--2---:R2:W-:Y:S04]  /*2060*/  STS [R80+0x420], R157 ;  /* 0x0004209d50007388 */ /* 0x0045e80000000800 */
[----:B---3--:R-:W-:Y:S04]  /*2070*/  STS [R82+0x4a0], R33 ;  /* 0x0004a02152007388 */ /* 0x008fe80000000800 */
[----:B----4-:R-:W-:Y:S04]  /*2080*/  STS [R83+0x520], R32 ;  /* 0x0005202053007388 */ /* 0x010fe80000000800 */
[----:B------:R-:W-:Y:S04]  /*2090*/  STS [R85+0x5a0], R36 ;  /* 0x0005a02455007388 */ /* 0x000fe80000000800 */
[----:B-----5:R-:W-:Y:S04]  /*20a0*/  STS [R86+0x620], R37 ;  /* 0x0006202556007388 */ /* 0x020fe80000000800 */
        /* <DEDUP_REMOVED lines=11> */
[----:B------:R-:W0:Y:S01]  /*2160*/  LDS R160, [R90+0x43c] ;  /* 0x00043c005aa07984 */ /* 0x000e220000000800 */
[-C--:B--2---:R-:W-:Y:S01]  /*2170*/  FMUL.FTZ R157, R116, R159.reuse ;  /* 0x0000009f749d7220 */ /* 0x084fe20000410000 */
[----:B------:R-:W-:-:S06]  /*2180*/  FMUL.FTZ R159, R122, R159 ;  /* 0x0000009f7a9f7220 */ /* 0x000fcc0000410000 */
[----:B------:R-:W2:Y:S01]  /*2190*/  MUFU.EX2 R159, R159 ;  /* 0x0000009f009f7308 */ /* 0x000ea20000000800 */
[----:B-1----:R1:W-:Y:S01]  /*21a0*/  STS [R156+0x12b8], R155 ;  /* 0x0012b89b9c007388 */ /* 0x0023e20000000800 */
[----:B---3--:R-:W-:-:S06]  /*21b0*/  FMUL.FTZ R173, R115, R34 ;  /* 0x0000002273ad7220 */ /* 0x008fcc0000410000 */
[----:B------:R3:W2:Y:S01]  /*21c0*/  MUFU.EX2 R150, R157 ;  /* 0x0000009d00967308 */ /* 0x0006a20000000800 */
[----:B----4-:R-:W-:Y:S01]  /*21d0*/  FMUL.FTZ R171, R113, R32 ;  /* 0x0000002071ab7220 */ /* 0x010fe20000410000 */
[----:B-1----:R-:W-:Y:S01]  /*21e0*/  FMUL.FTZ R156, R144, R153 ;  /* 0x00000099909c7220 */ /* 0x002fe20000410000 */
[----:B-----5:R-:W-:Y:S01]  /*21f0*/  FMUL.FTZ R175, R102, R175 ;  /* 0x000000af66af7220 */ /* 0x020fe20000410000 */
[----:B0-----:R-:W-:Y:S01]  /*2200*/  FMUL.FTZ R181, R117, R36 ;  /* 0x0000002475b57220 */ /* 0x001fe20000410000 */
[----:B---3--:R-:W-:Y:S01]  /*2210*/  FMUL.FTZ R157, R132, R145 ;  /* 0x00000091849d7220 */ /* 0x008fe20000410000 */
[----:B------:R-:W-:Y:S01]  /*2220*/  FMUL.FTZ R183, R104, R183 ;  /* 0x000000b768b77220 */ /* 0x000fe20000410000 */
[----:B------:R-:W-:Y:S01]  /*2230*/  FMUL.FTZ R179, R119, R38 ;  /* 0x0000002677b37220 */ /* 0x000fe20000410000 */
[----:B------:R-:W-:Y:S01]  /*2240*/  FMUL.FTZ R34, R106, R33 ;  /* 0x000000216a227220 */ /* 0x000fe20000410000 */
[----:B------:R-:W-:Y:S01]  /*2250*/  FMUL.FTZ R160, R121, R160 ;  /* 0x000000a079a07220 */ /* 0x000fe20000410000 */
[----:B------:R-:W-:Y:S06]  /*2260*/  BAR.SYNC.DEFER_BLOCKING 0x0 ;  /* 0x0000000000007b1d */ /* 0x000fec0000010000 */
[----:B--2---:R-:W-:Y:S05]  /*2270*/  @P1 BRA `(.L_x_8834) ;  /* 0x00000000001c1947 */ /* 0x004fea0003800000 */
[----:B------:R-:W-:Y:S02]  /*2280*/  ISETP.NE.AND P1, PT, R57, UR7, PT ;  /* 0x0000000739007c0c */ /* 0x000fe4000bf25270 */
[----:B------:R-:W-:-:S11]  /*2290*/  MOV R35, 0x3f800000 ;  /* 0x3f80000000237802 */ /* 0x000fd60000000f00 */
[----:B------:R-:W-:Y:S05]  /*22a0*/  @!P1 BRA `(.L_x_8835) ;  /* 0x0000000000149947 */ /* 0x000fea0003800000 */
[----:B------:R-:W-:-:S04]  /*22b0*/  IADD3 R32, PT, PT, R126, UR4, RZ ;  /* 0x000000047e207c10 */ /* 0x000fc8000fffe0ff */
[----:B------:R-:W-:-:S05]  /*22c0*/  LEA R32, R32, UR5, 0x2 ;  /* 0x0000000520207c11 */ /* 0x000fca000f8e10ff */
[----:B------:R2:W3:Y:S01]  /*22d0*/  LDS R35, [R32+0x12b8] ;  /* 0x0012b80020237984 */ /* 0x0004e20000000800 */
[----:B------:R-:W-:Y:S05]  /*22e0*/  BRA `(.L_x_8835) ;  /* 0x0000000000047947 */ /* 0x000fea0003800000 */
.L_x_8834:
[----:B------:R0:W1:Y:S02]  /*22f0*/  LDS R35, [R164+0x1abc] ;  /* 0x001abc00a4237984 */ /* 0x0000640000000800 */
.L_x_8835:
[----:B------:R-:W-:Y:S05]  /*2300*/  BSYNC.RECONVERGENT B0 ;  /* 0x0000000000007941 */ /* 0x000fea0003800200 */
.L_x_8833:
[----:B------:R-:W4:Y:S01]  /*2310*/  @P0 LDC R33, c[0x0][0x38c] ;  /* 0x0000e300ff210b82 */ /* 0x000f220000000800 */
[----:B------:R-:W-:Y:S02]  /*2320*/  IMAD.MOV.U32 R38, RZ, RZ, RZ ;  /* 0x000000ffff267224 */ /* 0x000fe400078e00ff */
[----:B----4-:R-:W-:-:S04]  /*2330*/  @P0 IMAD R33, R124, R33, UR4 ;  /* 0x000000047c210e24 */ /* 0x010fc8000f8e0221 */
[----:B--2---:R-:W-:-:S05]  /*2340*/  @P0 IMAD.WIDE R32, R33, 0x8, R30 ;  /* 0x0000000821200825 */ /* 0x004fca00078e021e */
[----:B------:R2:W4:Y:S01]  /*2350*/  @P0 LDG.E R38, desc[UR16][R32.64+0x4] ;  /* 0x0000041020260981 */ /* 0x000522000c1e1900 */
[C---:B-1-3--:R-:W-:Y:S01]  /*2360*/  FMUL.FTZ R37, R159.reuse, R35 ;  /* 0x000000239f257220 */ /* 0x04afe20000410000 */
[----:B------:R-:W-:Y:S01]  /*2370*/  FFMA.FTZ R36, R159, R160, R34 ;  /* 0x000000a09f247223 */ /* 0x000fe20000010022 */
[----:B------:R-:W-:Y:S01]  /*2380*/  ISETP.NE.AND P1, PT, R162, 0x1f, PT ;  /* 0x0000001fa200780c */ /* 0x000fe20003f25270 */
[----:B------:R-:W-:Y:S01]  /*2390*/  ULEA UR6, UR4, UR5, 0x3 ;  /* 0x0000000504067291 */ /* 0x000fe2000f8e18ff */
[C---:B------:R-:W-:Y:S01]  /*23a0*/  FMUL.FTZ R37, R154.reuse, R37 ;  /* 0x000000259a257220 */ /* 0x040fe20000410000 */
[----:B------:R-:W-:Y:S01]  /*23b0*/  FFMA.FTZ R36, R154, R36, R179 ;  /* 0x000000249a247223 */ /* 0x000fe200000100b3 */
[----:B------:R-:W-:Y:S01]  /*23c0*/  ISETP.GT.U32.AND P3, PT, R162, 0x1d, PT ;  /* 0x0000001da200780c */ /* 0x000fe20003f64070 */
[----:B------:R-:W-:Y:S01]  /*23d0*/  BSSY.RECONVERGENT B0, `(.L_x_8836) ;  /* 0x00000cb000007945 */ /* 0x000fe20003800200 */
[C---:B------:R-:W-:Y:S01]  /*23e0*/  FMUL.FTZ R37, R152.reuse, R37 ;  /* 0x0000002598257220 */ /* 0x040fe20000410000 */
[----:B------:R-:W-:Y:S01]  /*23f0*/  FFMA.FTZ R36, R152, R36, R183 ;  /* 0x0000002498247223 */ /* 0x000fe200000100b7 */
[-C--:B--2---:R-:W-:Y:S01]  /*2400*/  FFMA.FTZ R32, R158, R0.reuse, R169 ;  /* 0x000000009e207223 */ /* 0x084fe200000100a9 */
[----:B------:R-:W-:Y:S01]  /*2410*/  FMUL.FTZ R33, R155, R0 ;  /* 0x000000009b217220 */ /* 0x000fe20000410000 */
[C---:B------:R-:W-:Y:S01]  /*2420*/  FMUL.FTZ R37, R150.reuse, R37 ;  /* 0x0000002596257220 */ /* 0x040fe20000410000 */
[----:B------:R-:W-:Y:S01]  /*2430*/  FFMA.FTZ R36, R150, R36, R181 ;  /* 0x0000002496247223 */ /* 0x000fe200000100b5 */
[C---:B------:R-:W-:Y:S01]  /*2440*/  FFMA.FTZ R32, R146.reuse, R32, R157 ;  /* 0x0000002092207223 */ /* 0x040fe2000001009d */
[----:B------:R-:W-:Y:S01]  /*2450*/  FMUL.FTZ R33, R146, R33 ;  /* 0x0000002192217220 */ /* 0x000fe20000410000 */
[C---:B------:R-:W-:Y:S01]  /*2460*/  FMUL.FTZ R37, R148.reuse, R37 ;  /* 0x0000002594257220 */ /* 0x040fe20000410000 */
[C---:B------:R-:W-:Y:S01]  /*2470*/  FFMA.FTZ R36, R148.reuse, R36, R175 ;  /* 0x0000002494247223 */ /* 0x040fe200000100af */
[C---:B------:R-:W-:Y:S01]  /*2480*/  FFMA.FTZ R32, R148.reuse, R32, R167 ;  /* 0x0000002094207223 */ /* 0x040fe200000100a7 */
[----:B------:R-:W-:Y:S01]  /*2490*/  FMUL.FTZ R33, R148, R33 ;  /* 0x0000002194217220 */ /* 0x000fe20000410000 */
[C---:B------:R-:W-:Y:S01]  /*24a0*/  FMUL.FTZ R37, R146.reuse, R37 ;  /* 0x0000002592257220 */ /* 0x040fe20000410000 */
[----:B------:R-:W-:Y:S01]  /*24b0*/  FFMA.FTZ R36, R146, R36, R173 ;  /* 0x0000002492247223 */ /* 0x000fe200000100ad */
[C---:B------:R-:W-:Y:S01]  /*24c0*/  FFMA.FTZ R32, R150.reuse, R32, R165 ;  /* 0x0000002096207223 */ /* 0x040fe200000100a5 */
[----:B------:R-:W-:Y:S01]  /*24d0*/  FMUL.FTZ R33, R150, R33 ;  /* 0x0000002196217220 */ /* 0x000fe20000410000 */
[C---:B------:R-:W-:Y:S01]  /*24e0*/  FMUL.FTZ R178, R0.reuse, R37 ;  /* 0x0000002500b27220 */ /* 0x040fe20000410000 */
[----:B------:R-:W-:Y:S01]  /*24f0*/  FFMA.FTZ R37, R0, R36, R171 ;  /* 0x0000002400257223 */ /* 0x000fe200000100ab */
[C---:B------:R-:W-:Y:S01]  /*2500*/  FFMA.FTZ R32, R152.reuse, R32, R163 ;  /* 0x0000002098207223 */ /* 0x040fe200000100a3 */
[----:B------:R-:W-:Y:S01]  /*2510*/  FMUL.FTZ R33, R152, R33 ;  /* 0x0000002198217220 */ /* 0x000fe20000410000 */
[----:B------:R-:W-:Y:S01]  /*2520*/  ISETP.GT.U32.AND P4, PT, R162, 0x17, PT ;  /* 0x00000017a200780c */ /* 0x000fe20003f84070 */
[----:B------:R-:W1:Y:S01]  /*2530*/  SHFL.DOWN PT, R39, R178, 0x1, 0x1f ;  /* 0x08201f00b2277f89 */ /* 0x000e6200000e0000 */
[----:B------:R-:W-:Y:S01]  /*2540*/  FFMA.FTZ R32, R154, R32, R161 ;  /* 0x000000209a207223 */ /* 0x000fe200000100a1 */
[----:B------:R-:W-:-:S02]  /*2550*/  MOV R187, R37 ;  /* 0x0000002500bb7202 */ /* 0x000fc40000000f00 */
[----:B------:R-:W2:Y:S01]  /*2560*/  SHFL.DOWN PT, R172, R37, 0x1, 0x1f ;  /* 0x08201f0025ac7f89 */ /* 0x000ea200000e0000 */
[----:B------:R-:W-:-:S05]  /*2570*/  FFMA.FTZ R36, R159, R32, R156 ;  /* 0x000000209f247223 */ /* 0x000fca000001009c */
[----:B------:R-:W3:Y:S01]  /*2580*/  SHFL.UP PT, R37, R36, 0x1, RZ ;  /* 0x0420000024257989 */ /* 0x000ee200000e00ff */
[----:B-1----:R-:W-:Y:S01]  /*2590*/  @P1 FMUL.FTZ R32, R39, R178 ;  /* 0x000000b227201220 */ /* 0x002fe20000410000 */
[----:B--2---:R-:W-:-:S04]  /*25a0*/  @P1 FFMA.FTZ R187, R178, R172, R187 ;  /* 0x000000acb2bb1223 */ /* 0x004fc800000100bb */
[----:B------:R-:W-:Y:S01]  /*25b0*/  @P1 MOV R178, R32 ;  /* 0x0000002000b21202 */ /* 0x000fe20000000f00 */
[----:B------:R-:W-:Y:S01]  /*25c0*/  FMUL.FTZ R32, R154, R33 ;  /* 0x000000219a207220 */ /* 0x000fe20000410000 */
[----:B------:R-:W-:Y:S01]  /*25d0*/  ISETP.GE.AND P1, PT, R84, 0x1, PT ;  /* 0x000000015400780c */ /* 0x000fe20003f26270 */
[----:B------:R-:W1:Y:S02]  /*25e0*/  SHFL.DOWN PT, R172, R187, 0x2, 0x1f ;  /* 0x08401f00bbac7f89 */ /* 0x000e6400000e0000 */
[----:B------:R-:W-:Y:S02]  /*25f0*/  FMUL.FTZ R39, R159, R32 ;  /* 0x000000209f277220 */ /* 0x000fe40000410000 */
[----:B------:R-:W2:Y:S02]  /*2600*/  SHFL.DOWN PT, R177, R178, 0x2, 0x1f ;  /* 0x08401f00b2b17f89 */ /* 0x000ea400000e0000 */
[----:B---3--:R-:W-:Y:S02]  /*2610*/  FFMA.FTZ R37, R39, R37, R36 ;  /* 0x0000002527257223 */ /* 0x008fe40000010024 */
[----:B------:R-:W3:Y:S03]  /*2620*/  SHFL.UP PT, R32, R39, 0x1, RZ ;  /* 0x0420000027207989 */ /* 0x000ee600000e00ff */
[----:B------:R-:W-:-:S05]  /*2630*/  FSEL R36, R36, R37, !P1 ;  /* 0x0000002524247208 */ /* 0x000fca0004800000 */
[----:B------:R-:W5:Y:S01]  /*2640*/  SHFL.UP PT, R33, R36, 0x2, RZ ;  /* 0x0440000024217989 */ /* 0x000f6200000e00ff */
[C---:B-1----:R-:W-:Y:S01]  /*2650*/  @!P3 FFMA.FTZ R187, R178.reuse, R172, R187 ;  /* 0x000000acb2bbb223 */ /* 0x042fe200000100bb */
[----:B--2---:R-:W-:-:S04]  /*2660*/  @!P3 FMUL.FTZ R37, R178, R177 ;  /* 0x000000b1b225b220 */ /* 0x004fc80000410000 */
[----:B------:R-:W1:Y:S01]  /*2670*/  SHFL.DOWN PT, R174, R187, 0x4, 0x1f ;  /* 0x08801f00bbae7f89 */ /* 0x000e6200000e0000 */
[----:B---3--:R-:W-:Y:S01]  /*2680*/  @P1 FMUL.FTZ R39, R39, R32 ;  /* 0x0000002027271220 */ /* 0x008fe20000410000 */
[----:B------:R-:W-:Y:S02]  /*2690*/  @!P3 MOV R178, R37 ;  /* 0x0000002500b2b202 */ /* 0x000fe40000000f00 */
[----:B------:R-:W-:Y:S02]  /*26a0*/  ISETP.GT.U32.AND P3, PT, R162, 0x1b, PT ;  /* 0x0000001ba200780c */ /* 0x000fe40003f64070 */
[----:B------:R-:W2:Y:S01]  /*26b0*/  SHFL.UP PT, R32, R39, 0x2, RZ ;  /* 0x0440000027207989 */ /* 0x000ea200000e00ff */
[----:B------:R-:W-:Y:S01]  /*26c0*/  ISETP.GE.AND P1, PT, R84, 0x2, PT ;  /* 0x000000025400780c */ /* 0x000fe20003f26270 */
[----:B-----5:R-:W-:Y:S02]  /*26d0*/  FFMA.FTZ R33, R39, R33, R36 ;  /* 0x0000002127217223 */ /* 0x020fe40000010024 */
[----:B------:R-:W3:Y:S03]  /*26e0*/  SHFL.DOWN PT, R37, R178, 0x4, 0x1f ;  /* 0x08801f00b2257f89 */ /* 0x000ee600000e0000 */
[----:B------:R-:W-:-:S05]  /*26f0*/  FSEL R172, R36, R33, !P1 ;  /* 0x0000002124ac7208 */ /* 0x000fca0004800000 */
[----:B------:R-:W5:Y:S01]  /*2700*/  SHFL.UP PT, R33, R172, 0x4, RZ ;  /* 0x04800000ac217989 */ /* 0x000f6200000e00ff */
[----:B-1----:R-:W-:-:S05]  /*2710*/  @!P3 FFMA.FTZ R187, R178, R174, R187 ;  /* 0x000000aeb2bbb223 */ /* 0x002fca00000100bb */
[----:B------:R-:W1:Y:S01]  /*2720*/  SHFL.DOWN PT, R176, R187, 0x8, 0x1f ;  /* 0x09001f00bbb07f89 */ /* 0x000e6200000e0000 */
[----:B--2---:R-:W-:Y:S01]  /*2730*/  @P1 FMUL.FTZ R39, R39, R32 ;  /* 0x0000002027271220 */ /* 0x004fe20000410000 */
[----:B------:R-:W-:Y:S01]  /*2740*/  ISETP.GE.AND P1, PT, R57, UR7, PT ;  /* 0x0000000739007c0c */ /* 0x000fe2000bf26270 */
[----:B---3--:R-:W-:-:S03]  /*2750*/  @!P3 FMUL.FTZ R36, R178, R37 ;  /* 0x00000025b224b220 */ /* 0x008fc60000410000 */
[----:B------:R-:W2:Y:S01]  /*2760*/  SHFL.UP PT, R32, R39, 0x4, RZ ;  /* 0x0480000027207989 */ /* 0x000ea200000e00ff */
[----:B------:R-:W-:Y:S01]  /*2770*/  ISETP.NE.OR P1, PT, R26, RZ, P1 ;  /* 0x000000ff1a00720c */ /* 0x000fe20000f25670 */
[----:B------:R-:W-:Y:S01]  /*2780*/  @!P3 IMAD.MOV.U32 R178, RZ, RZ, R36 ;  /* 0x000000ffffb2b224 */ /* 0x000fe200078e0024 */
[----:B------:R-:W-:Y:S01]  /*2790*/  ISETP.GE.AND P3, PT, R84, 0x4, PT ;  /* 0x000000045400780c */ /* 0x000fe20003f66270 */
[----:B------:R-:W-:Y:S01]  /*27a0*/  HFMA2 R36, -RZ, RZ, 1.875, 0 ;  /* 0x3f800000ff247431 */ /* 0x000fe200000001ff */
[----:B------:R-:W-:Y:S01]  /*27b0*/  MOV R37, RZ ;  /* 0x000000ff00257202 */ /* 0x000fe20000000f00 */
[----:B-----5:R-:W-:Y:S01]  /*27c0*/  FFMA.FTZ R33, R39, R33, R172 ;  /* 0x0000002127217223 */ /* 0x020fe200000100ac */
[----:B------:R-:W3:Y:S04]  /*27d0*/  SHFL.DOWN PT, R177, R178, 0x8, 0x1f ;  /* 0x09001f00b2b17f89 */ /* 0x000ee800000e0000 */
[----:B------:R-:W-:-:S03]  /*27e0*/  FSEL R172, R172, R33, !P3 ;  /* 0x00000021acac7208 */ /* 0x000fc60005800000 */
[----:B------:R-:W-:Y:S01]  /*27f0*/  @!P1 LDS.64 R36, [UR6+0x1b38] ;  /* 0x001b3806ff249984 */ /* 0x000fe20008000a00 */
[----:B-1----:R-:W-:Y:S01]  /*2800*/  @!P4 FFMA.FTZ R187, R178, R176, R187 ;  /* 0x000000b0b2bbc223 */ /* 0x002fe200000100bb */
[----:B------:R-:W-:Y:S02]  /*2810*/  ISETP.GE.AND P1, PT, R84, 0x8, PT ;  /* 0x000000085400780c */ /* 0x000fe40003f26270 */
[----:B------:R-:W1:Y:S04]  /*2820*/  SHFL.UP PT, R33, R172, 0x8, RZ ;  /* 0x05000000ac217989 */ /* 0x000e6800000e00ff */
[----:B------:R-:W5:Y:S01]  /*2830*/  SHFL.DOWN PT, R176, R187, 0x10, 0x1f ;  /* 0x0a001f00bbb07f89 */ /* 0x000f6200000e0000 */
[----:B--2---:R-:W-:Y:S01]  /*2840*/  @P3 FMUL.FTZ R39, R39, R32 ;  /* 0x0000002027273220 */ /* 0x004fe20000410000 */
[----:B------:R-:W-:-:S04]  /*2850*/  ISETP.GT.U32.AND P3, PT, R162, 0xf, PT ;  /* 0x0000000fa200780c */ /* 0x000fc80003f64070 */
[----:B------:R-:W2:Y:S01]  /*2860*/  SHFL.UP PT, R32, R39, 0x8, RZ ;  /* 0x0500000027207989 */ /* 0x000ea200000e00ff */
[----:B---3--:R-:W-:-:S05]  /*2870*/  @!P4 FMUL.FTZ R174, R178, R177 ;  /* 0x000000b1b2aec220 */ /* 0x008fca0000410000 */
[----:B------:R-:W-:-:S05]  /*2880*/  @!P4 MOV R178, R174 ;  /* 0x000000ae00b2c202 */ /* 0x000fca0000000f00 */
[----:B------:R-:W3:Y:S01]  /*2890*/  SHFL.DOWN PT, R177, R178, 0x10, 0x1f ;  /* 0x0a001f00b2b17f89 */ /* 0x000ee200000e0000 */
[----:B-1----:R-:W-:Y:S01]  /*28a0*/  FFMA.FTZ R33, R39, R33, R172 ;  /* 0x0000002127217223 */ /* 0x002fe200000100ac */
[----:B-----5:R-:W-:-:S04]  /*28b0*/  @!P3 FFMA.FTZ R187, R178, R176, R187 ;  /* 0x000000b0b2bbb223 */ /* 0x020fc800000100bb */
[----:B------:R-:W-:Y:S01]  /*28c0*/  FSEL R174, R172, R33, !P1 ;  /* 0x00000021acae7208 */ /* 0x000fe20004800000 */
[----:B--2---:R-:W-:-:S04]  /*28d0*/  @P1 FMUL.FTZ R39, R39, R32 ;  /* 0x0000002027271220 */ /* 0x004fc80000410000 */
[----:B------:R-:W1:Y:S01]  /*28e0*/  SHFL.UP PT, R33, R174, 0x10, RZ ;  /* 0x06000000ae217989 */ /* 0x000e6200000e00ff */
[----:B------:R-:W-:-:S03]  /*28f0*/  ISETP.GE.AND P1, PT, R84, 0x10, PT ;  /* 0x000000105400780c */ /* 0x000fc60003f26270 */
[----:B------:R-:W2:Y:S04]  /*2900*/  SHFL.UP PT, R32, R39, 0x10, RZ ;  /* 0x0600000027207989 */ /* 0x000ea800000e00ff */
[----:B------:R-:W-:Y:S01]  /*2910*/  SHFL.IDX PT, R189, R37, RZ, 0x1f ;  /* 0x00001fff25bd7589 */ /* 0x000fe200000e0000 */
[----:B---3--:R-:W-:-:S03]  /*2920*/  @!P3 FMUL.FTZ R172, R178, R177 ;  /* 0x000000b1b2acb220 */ /* 0x008fc60000410000 */
[----:B------:R-:W-:Y:S01]  /*2930*/  SHFL.DOWN PT, R177, R187, 0x1, 0x1f ;  /* 0x08201f00bbb17f89 */ /* 0x000fe200000e0000 */
[----:B------:R-:W-:Y:S01]  /*2940*/  @!P3 IMAD.MOV.U32 R178, RZ, RZ, R172 ;  /* 0x000000ffffb2b224 */ /* 0x000fe200078e00ac */
[----:B------:R-:W-:Y:S02]  /*2950*/  ISETP.NE.AND P3, PT, R26, 0x1f, PT ;  /* 0x0000001f1a00780c */ /* 0x000fe40003f65270 */
[----:B------:R-:W-:Y:S04]  /*2960*/  SHFL.IDX PT, R187, R187, RZ, 0x1f ;  /* 0x00001fffbbbb7589 */ /* 0x000fe800000e0000 */
[----:B------:R-:W3:Y:S01]  /*2970*/  SHFL.DOWN PT, R172, R178, 0x1, 0x1f ;  /* 0x08201f00b2ac7f89 */ /* 0x000ee200000e0000 */
[----:B-1----:R-:W-:-:S03]  /*2980*/  FFMA.FTZ R33, R39, R33, R174 ;  /* 0x0000002127217223 */ /* 0x002fc600000100ae */
[----:B------:R-:W1:Y:S01]  /*2990*/  SHFL.IDX PT, R178, R178, RZ, 0x1f ;  /* 0x00001fffb2b27589 */ /* 0x000e6200000e0000 */
[----:B--2---:R-:W-:Y:S01]  /*29a0*/  @P1 FMUL.FTZ R39, R39, R32 ;  /* 0x0000002027271220 */ /* 0x004fe20000410000 */
[----:B------:R-:W-:-:S05]  /*29b0*/  FSEL R174, R174, R33, !P1 ;  /* 0x00000021aeae7208 */ /* 0x000fca0004800000 */
[----:B------:R-:W-:Y:S01]  /*29c0*/  SHFL.UP PT, R185, R174, 0x1, RZ ;  /* 0x04200000aeb97989 */ /* 0x000fe200000e00ff */
[----:B---3--:R-:W-:-:S03]  /*29d0*/  @P3 FFMA.FTZ R189, R172, R189, R177 ;  /* 0x000000bdacbd3223 */ /* 0x008fc600000100b1 */
[----:B------:R-:W-:Y:S01]  /*29e0*/  SHFL.UP PT, R172, R39, 0x1, RZ ;  /* 0x0420000027ac7989 */ /* 0x000fe200000e00ff */
[----:B------:R-:W-:Y:S01]  /*29f0*/  FFMA.FTZ R160, R189, R35, R160 ;  /* 0x00000023bda07223 */ /* 0x000fe200000100a0 */
[C---:B-1----:R-:W-:Y:S01]  /*2a00*/  FFMA.FTZ R37, R178.reuse, R37, R187 ;  /* 0x00000025b2257223 */ /* 0x042fe200000100bb */
[----:B------:R-:W-:Y:S02]  /*2a10*/  FMUL.FTZ R36, R178, R36 ;  /* 0x00000024b2247220 */ /* 0x000fe40000410000 */
[----:B------:R-:W-:Y:S01]  /*2a20*/  FFMA.FTZ R177, R159, R160, R34 ;  /* 0x000000a09fb17223 */ /* 0x000fe20000010022 */
[----:B------:R-:W-:-:S04]  /*2a30*/  IMAD.WIDE.U32 R34, R8, UR4, R4 ;  /* 0x0000000408227c25 */ /* 0x000fc8000f8e0004 */
[----:B------:R-:W-:Y:S01]  /*2a40*/  FFMA.FTZ R179, R154, R177, R179 ;  /* 0x000000b19ab37223 */ /* 0x000fe200000100b3 */
[----:B------:R-:W-:Y:S01]  /*2a50*/  IMAD R33, R9, UR4, R35 ;  /* 0x0000000409217c24 */ /* 0x000fe2000f8e0223 */
[----:B------:R-:W-:Y:S02]  /*2a60*/  LEA R32, P1, R34, UR8, 0x2 ;  /* 0x0000000822207c11 */ /* 0x000fe4000f8210ff */
[----:B------:R-:W-:Y:S02]  /*2a70*/  FFMA.FTZ R183, R152, R179, R183 ;  /* 0x000000b398b77223 */ /* 0x000fe400000100b7 */
[----:B------:R-:W-:Y:S02]  /*2a80*/  LEA.HI.X R33, R34, UR9, R33, 0x2, P1 ;  /* 0x0000000922217c11 */ /* 0x000fe400088f1421 */
[----:B------:R-:W-:Y:S01]  /*2a90*/  FFMA.FTZ R181, R150, R183, R181 ;  /* 0x000000b796b57223 */ /* 0x000fe200000100b5 */
[----:B------:R-:W-:-:S03]  /*2aa0*/  ISETP.NE.AND P1, PT, R26, RZ, PT ;  /* 0x000000ff1a00720c */ /* 0x000fc60003f25270 */
[----:B------:R-:W-:-:S04]  /*2ab0*/  FFMA.FTZ R175, R148, R181, R175 ;  /* 0x000000b594af7223 */ /* 0x000fc800000100af */
[----:B------:R-:W-:-:S04]  /*2ac0*/  FFMA.FTZ R173, R146, R175, R173 ;  /* 0x000000af92ad7223 */ /* 0x000fc800000100ad */
[----:B------:R-:W-:Y:S02]  /*2ad0*/  FFMA.FTZ R171, R0, R173, R171 ;  /* 0x000000ad00ab7223 */ /* 0x000fe400000100ab */
[----:B------:R1:W-:Y:S02]  /*2ae0*/  @!P1 STS.64 [UR6+0x1b38], R36 ;  /* 0x001b3824ff009988 */ /* 0x0003e40008000a06 */
[----:B-1----:R-:W-:Y:S02]  /*2af0*/  FMUL.FTZ R37, R118, R179 ;  /* 0x000000b376257220 */ /* 0x002fe40000410000 */
[----:B----4-:R1:W2:Y:S02]  /*2b00*/  SHFL.IDX PT, R176, R38, RZ, 0x1f ;  /* 0x00001fff26b07589 */ /* 0x0102a400000e0000 */
[----:B-1----:R-:W-:-:S04]  /*2b10*/  IMAD.WIDE.U32 R38, R6, UR4, R2 ;  /* 0x0000000406267c25 */ /* 0x002fc8000f8e0002 */
[----:B------:R-:W-:Y:S02]  /*2b20*/  IMAD R35, R7, UR4, R39 ;  /* 0x0000000407237c24 */ /* 0x000fe4000f8e0227 */
[----:B------:R-:W-:Y:S01]  /*2b30*/  FMUL.FTZ R39, R110, R173 ;  /* 0x000000ad6e277220 */ /* 0x000fe20000410000 */
[----:B--2---:R-:W-:Y:S01]  /*2b40*/  @P2 FFMA.FTZ R176, R172, R176, R185 ;  /* 0x000000b0acb02223 */ /* 0x004fe200000100b9 */
[----:B------:R-:W-:Y:S01]  /*2b50*/  LEA R34, P2, R38, UR10, 0x2 ;  /* 0x0000000a26227c11 */ /* 0x000fe2000f8410ff */
[----:B------:R-:W-:Y:S02]  /*2b60*/  FMUL.FTZ R172, R112, R175 ;  /* 0x000000af70ac7220 */ /* 0x000fe40000410000 */
[----:B------:R-:W-:Y:S01]  /*2b70*/  FFMA.FTZ R176, R155, R176, R158 ;  /* 0x000000b09bb07223 */ /* 0x000fe2000001009e */
[----:B------:R-:W-:Y:S01]  /*2b80*/  LEA.HI.X R35, R38, UR11, R35, 0x2, P2 ;  /* 0x0000000b26237c11 */ /* 0x000fe200090f1423 */
[----:B------:R-:W-:Y:S02]  /*2b90*/  FMUL.FTZ R38, R108, R171 ;  /* 0x000000ab6c267220 */ /* 0x000fe40000410000 */
[----:B------:R-:W-:Y:S01]  /*2ba0*/  FFMA.FTZ R174, R0, R176, R169 ;  /* 0x000000b000ae7223 */ /* 0x000fe200000100a9 */
[----:B------:R-:W-:-:S03]  /*2bb0*/  FADD.FTZ R0, -R158, R176 ;  /* 0x000000b09e007221 */ /* 0x000fc60000010100 */
[----:B------:R-:W-:Y:S01]  /*2bc0*/  FADD.FTZ R169, -R169, R174 ;  /* 0x000000aea9a97221 */ /* 0x000fe20000010100 */
[----:B------:R-:W-:Y:S01]  /*2bd0*/  FFMA.FTZ R158, R0, R38, RZ ;  /* 0x00000026009e7223 */ /* 0x000fe200000100ff */
[----:B------:R-:W-:Y:S01]  /*2be0*/  FFMA.FTZ R155, R146, R174, R157 ;  /* 0x000000ae929b7223 */ /* 0x000fe2000001009d */
[----:B------:R-:W-:Y:S01]  /*2bf0*/  FMUL.FTZ R38, R91, R38 ;  /* 0x000000265b267220 */ /* 0x000fe20000410000 */
[-C--:B------:R-:W-:Y:S01]  /*2c00*/  FMUL.FTZ R146, R92, R39.reuse ;  /* 0x000000275c927220 */ /* 0x080fe20000410000 */
[----:B------:R-:W-:Y:S01]  /*2c10*/  FFMA.FTZ R158, R169, R39, R158 ;  /* 0x00000027a99e7223 */ /* 0x000fe2000001009e */
[----:B------:R-:W-:Y:S01]  /*2c20*/  FADD.FTZ R157, -R157, R155 ;  /* 0x0000009b9d9d7221 */ /* 0x000fe20000010100 */
[----:B------:R-:W-:Y:S01]  /*2c30*/  FFMA.FTZ R178, R148, R155, R167 ;  /* 0x0000009b94b27223 */ /* 0x000fe200000100a7 */
[----:B------:R-:W-:Y:S01]  /*2c40*/  FMUL.FTZ R39, R114, R181 ;  /* 0x000000b572277220 */ /* 0x000fe20000410000 */
[----:B------:R1:W-:Y:S01]  /*2c50*/  STS [R59], R38 ;  /* 0x000000263b007388 */ /* 0x0003e20000000800 */
[----:B------:R-:W-:Y:S01]  /*2c60*/  FFMA.FTZ R158, R157, R172, R158 ;  /* 0x000000ac9d9e7223 */ /* 0x000fe2000001009e */
[----:B------:R-:W-:Y:S01]  /*2c70*/  FFMA.FTZ R180, R150, R178, R165 ;  /* 0x000000b296b47223 */ /* 0x000fe200000100a5 */
[----:B------:R-:W-:Y:S01]  /*2c80*/  FADD.FTZ R167, -R167, R178 ;  /* 0x000000b2a7a77221 */ /* 0x000fe20000010100 */
[----:B------:R-:W-:Y:S01]  /*2c90*/  FMUL.FTZ R172, R93, R172 ;  /* 0x000000ac5dac7220 */ /* 0x000fe20000410000 */
[----:B------:R2:W-:Y:S01]  /*2ca0*/  STS [R61+0x4], R146 ;  /* 0x000004923d007388 */ /* 0x0005e20000000800 */
[-C--:B------:R-:W-:Y:S01]  /*2cb0*/  FMUL.FTZ R36, R94, R39.reuse ;  /* 0x000000275e247220 */ /* 0x080fe20000410000 */
[----:B------:R-:W-:Y:S01]  /*2cc0*/  FFMA.FTZ R158, R167, R39, R158 ;  /* 0x00000027a79e7223 */ /* 0x000fe2000001009e */
[----:B------:R-:W-:Y:S01]  /*2cd0*/  FFMA.FTZ R182, R152, R180, R163 ;  /* 0x000000b498b67223 */ /* 0x000fe200000100a3 */
[----:B------:R-:W-:Y:S01]  /*2ce0*/  FMUL.FTZ R148, R116, R183 ;  /* 0x000000b774947220 */ /* 0x000fe20000410000 */
[----:B------:R-:W-:Y:S01]  /*2cf0*/  FMUL.FTZ R39, R122, R160 ;  /* 0x000000a07a277220 */ /* 0x000fe20000410000 */
[----:B------:R3:W-:Y:S01]  /*2d00*/  STS [R61+0x8], R172 ;  /* 0x000008ac3d007388 */ /* 0x0007e20000000800 */
[----:B------:R-:W-:Y:S01]  /*2d10*/  FMUL.FTZ R150, R96, R37 ;  /* 0x0000002560967220 */ /* 0x000fe20000410000 */
[-C--:B-1----:R-:W-:Y:S01]  /*2d20*/  FMUL.FTZ R38, R95, R148.reuse ;  /* 0x000000945f267220 */ /* 0x082fe20000410000 */
[----:B------:R-:W-:Y:S01]  /*2d30*/  FADD.FTZ R165, -R165, R180 ;  /* 0x000000b4a5a57221 */ /* 0x000fe20000010100 */
[----:B--2---:R-:W-:Y:S01]  /*2d40*/  FMUL.FTZ R146, R120, R177 ;  /* 0x000000b178927220 */ /* 0x004fe20000410000 */
[----:B------:R1:W-:Y:S01]  /*2d50*/  STS [R61+0xc], R36 ;  /* 0x00000c243d007388 */ /* 0x0003e20000000800 */
[----:B------:R-:W-:Y:S01]  /*2d60*/  FADD.FTZ R163, -R163, R182 ;  /* 0x000000b6a3a37221 */ /* 0x000fe20000010100 */
[----:B------:R-:W-:Y:S01]  /*2d70*/  FFMA.FTZ R158, R165, R148, R158 ;  /* 0x00000094a59e7223 */ /* 0x000fe2000001009e */
[----:B------:R-:W-:Y:S01]  /*2d80*/  FMUL.FTZ R152, R97, R146 ;  /* 0x0000009261987220 */ /* 0x000fe20000410000 */
[----:B------:R2:W-:Y:S01]  /*2d90*/  STS [R61+0x10], R38 ;  /* 0x000010263d007388 */ /* 0x0005e20000000800 */
[----:B---3--:R-:W-:Y:S01]  /*2da0*/  FFMA.FTZ R172, R154, R182, R161 ;  /* 0x000000b69aac7223 */ /* 0x008fe200000100a1 */
[----:B------:R-:W-:Y:S01]  /*2db0*/  FMUL.FTZ R154, R98, R39 ;  /* 0x00000027629a7220 */ /* 0x000fe20000410000 */
[----:B------:R-:W-:Y:S01]  /*2dc0*/  FFMA.FTZ R158, R163, R37, R158 ;  /* 0x00000025a39e7223 */ /* 0x000fe2000001009e */
[----:B------:R3:W-:Y:S01]  /*2dd0*/  STS [R61+0x14], R150 ;  /* 0x000014963d007388 */ /* 0x0007e20000000800 */
[----:B------:R-:W-:Y:S01]  /*2de0*/  FFMA.FTZ R184, R159, R172, R156 ;  /* 0x000000ac9fb87223 */ /* 0x000fe2000001009c */
[----:B------:R-:W-:Y:S01]  /*2df0*/  FADD.FTZ R161, -R161, R172 ;  /* 0x000000aca1a17221 */ /* 0x000fe20000010100 */
[----:B-1----:R-:W-:Y:S01]  /*2e00*/  FMUL.FTZ R36, R113, R176 ;  /* 0x000000b071247220 */ /* 0x002fe20000410000 */
[----:B------:R1:W-:Y:S01]  /*2e10*/  STS [R61+0x18], R152 ;  /* 0x000018983d007388 */ /* 0x0003e20000000800 */
[----:B------:R-:W-:Y:S01]  /*2e20*/  FADD.FTZ R37, -R156, R184 ;  /* 0x000000b89c257221 */ /* 0x000fe20000010100 */
[----:B------:R-:W-:Y:S01]  /*2e30*/  IADD3 R156, PT, PT, -R170, UR12, RZ ;  /* 0x0000000caa9c7c10 */ /* 0x000fe2000fffe1ff */
[----:B------:R-:W-:Y:S01]  /*2e40*/  FFMA.FTZ R158, R161, R146, R158 ;  /* 0x00000092a19e7223 */ /* 0x000fe2000001009e */
[----:B------:R4:W-:Y:S01]  /*2e50*/  STS [R61+0x1c], R154 ;  /* 0x00001c9a3d007388 */ /* 0x0009e20000000800 */
[----:B------:R-:W-:Y:S01]  /*2e60*/  FMUL.FTZ R146, R102, R155 ;  /* 0x0000009b66927220 */ /* 0x000fe20000410000 */
[----:B------:R-:W-:Y:S01]  /*2e70*/  ISETP.GE.AND P2, PT, R156, 0x1, PT ;  /* 0x000000019c00780c */ /* 0x000fe20003f46270 */
[----:B------:R-:W-:Y:S01]  /*2e80*/  FFMA.FTZ R158, R37, R39, R158 ;  /* 0x00000027259e7223 */ /* 0x000fe2000001009e */
[----:B------:R-:W-:Y:S01]  /*2e90*/  BAR.SYNC.DEFER_BLOCKING 0x0 ;  /* 0x0000000000007b1d */ /* 0x000fe20000010000 */
[----:B--2---:R-:W-:Y:S01]  /*2ea0*/  FMUL.FTZ R38, R115, R174 ;  /* 0x000000ae73267220 */ /* 0x004fe20000410000 */
[----:B------:R-:W-:Y:S01]  /*2eb0*/  FMUL.FTZ R148, R117, R178 ;  /* 0x000000b275947220 */ /* 0x000fe20000410000 */
[----:B---3--:R-:W-:Y:S01]  /*2ec0*/  FMUL.FTZ R150, R104, R180 ;  /* 0x000000b468967220 */ /* 0x008fe20000410000 */
[----:B-1----:R-:W-:Y:S01]  /*2ed0*/  FMUL.FTZ R152, R119, R182 ;  /* 0x000000b677987220 */ /* 0x002fe20000410000 */
[----:B------:R-:W-:Y:S01]  /*2ee0*/  ISETP.GE.AND P3, PT, R156, 0x21, PT ;  /* 0x000000219c00780c */ /* 0x000fe20003f66270 */
[----:B----4-:R-:W-:Y:S01]  /*2ef0*/  FMUL.FTZ R154, R106, R172 ;  /* 0x000000ac6a9a7220 */ /* 0x010fe20000410000 */
[----:B------:R-:W-:-:S02]  /*2f00*/  ISETP.GE.AND P4, PT, R156, 0x41, PT ;  /* 0x000000419c00780c */ /* 0x000fc40003f86270 */
[----:B------:R-:W-:Y:S01]  /*2f10*/  ISETP.GE.AND P6, PT, R156, 0x61, PT ;  /* 0x000000619c00780c */ /* 0x000fe20003fc6270 */
        /* <DEDUP_REMOVED lines=12> */
[----:B------:R0:W-:Y:S04]  /*2fe0*/  STS [R61+0x42c], R148 ;  /* 0x00042c943d007388 */ /* 0x0001e80000000800 */
[----:B------:R0:W-:Y:S04]  /*2ff0*/  STS [R61+0x430], R150 ;  /* 0x000430963d007388 */ /* 0x0001e80000000800 */
[----:B------:R0:W-:Y:S04]  /*3000*/  STS [R61+0x434], R152 ;  /* 0x000434983d007388 */ /* 0x0001e80000000800 */
[----:B------:R0:W-:Y:S04]  /*3010*/  STS [R61+0x438], R154 ;  /* 0x0004389a3d007388 */ /* 0x0001e80000000800 */
[----:B------:R0:W-:Y:S01]  /*3020*/  STS [R61+0x43c], R36 ;  /* 0x00043c243d007388 */ /* 0x0001e20000000800 */
[----:B------:R-:W-:Y:S06]  /*3030*/  BAR.SYNC.DEFER_BLOCKING 0x0 ;  /* 0x0000000000007b1d */ /* 0x000fec0000010000 */
[----:B-1234-:R-:W-:Y:S05]  /*3040*/  @!P2 BRA `(.L_x_8837) ;  /* 0x00000000000ca947 */ /* 0x01efea0003800000 */
[----:B------:R-:W1:Y:S04]  /*3050*/  LDS R195, [R69+0x420] ;  /* 0x0004200045c37984 */ /* 0x000e680000000800 */
[----:B------:R2:W-:Y:S04]  /*3060*/  REDG.E.ADD.F32.FTZ.RN.STRONG.GPU desc[UR16][R32.64], R39 ;  /* 0x00000027200079a6 */ /* 0x0005e8000c12f310 */
[----:B-1----:R2:W-:Y:S02]  /*3070*/  REDG.E.ADD.F32.FTZ.RN.STRONG.GPU desc[UR16][R34.64], R195 ;  /* 0x000000c3220079a6 */ /* 0x0025e4000c12f310 */
.L_x_8837:
[----:B------:R-:W-:Y:S05]  /*3080*/  BSYNC.RECONVERGENT B0 ;  /* 0x0000000000007941 */ /* 0x000fea0003800200 */
.L_x_8836:
[----:B--2---:R1:W2:Y:S01]  /*3090*/  LDS R39, [R62+0x4a0] ;  /* 0x0004a0003e277984 */ /* 0x0042a20000000800 */
[----:B------:R-:W-:Y:S04]  /*30a0*/  BSSY.RECONVERGENT B0, `(.L_x_8838) ;  /* 0x0000004000007945 */ /* 0x000fe80003800200 */
[----:B------:R-:W-:Y:S05]  /*30b0*/  @!P3 BRA `(.L_x_8839) ;  /* 0x000000000008b947 */ /* 0x000fea0003800000 */
[----:B------:R3:W-:Y:S04]  /*30c0*/  REDG.E.ADD.F32.FTZ.RN.STRONG.GPU desc[UR16][R32.64+0x80], R155 ;  /* 0x0000809b200079a6 */ /* 0x0007e8000c12f310 */
[----:B--2---:R3:W-:Y:S02]  /*30d0*/  REDG.E.ADD.F32.FTZ.RN.STRONG.GPU desc[UR16][R34.64+0x80], R39 ;  /* 0x00008027220079a6 */ /* 0x0047e4000c12f310 */
.L_x_8839:
[----:B------:R-:W-:Y:S05]  /*30e0*/  BSYNC.RECONVERGENT B0 ;  /* 0x0000000000007941 */ /* 0x000fea0003800200 */
.L_x_8838:
[----:B--23--:R2:W3:Y:S01]  /*30f0*/  LDS R39, [R63+0x520] ;  /* 0x000520003f277984 */ /* 0x00c4e20000000800 */
[----:B------:R-:W-:Y:S04]  /*3100*/  BSSY.RECONVERGENT B0, `(.L_x_8840) ;  /* 0x0000004000007945 */ /* 0x000fe80003800200 */
[----:B------:R-:W-:Y:S05]  /*3110*/  @!P4 BRA `(.L_x_8841) ;  /* 0x000000000008c947 */ /* 0x000fea0003800000 */
[----:B------:R4:W-:Y:S04]  /*3120*/  REDG.E.ADD.F32.FTZ.RN.STRONG.GPU desc[UR16][R32.64+0x100], R159 ;  /* 0x0001009f200079a6 */ /* 0x0009e8000c12f310 */
[----:B---3--:R4:W-:Y:S02]  /*3130*/  REDG.E.ADD.F32.FTZ.RN.STRONG.GPU desc[UR16][R34.64+0x100], R39 ;  /* 0x00010027220079a6 */ /* 0x0089e4000c12f310 */
.L_x_8841:
[----:B------:R-:W-:Y:S05]  /*3140*/  BSYNC.RECONVERGENT B0 ;  /* 0x0000000000007941 */ /* 0x000fea0003800200 */
.L_x_8840:
[----:B---34-:R3:W4:Y:S01]  /*3150*/  LDS R39, [R64+0x5a0] ;  /* 0x0005a00040277984 */ /* 0x0187220000000800 */
[----:B------:R-:W-:Y:S01]  /*3160*/  BSSY.RECONVERGENT B0, `(.L_x_8842) ;  /* 0x0000008000007945 */ /* 0x000fe20003800200 */
[C---:B------:R-:W-:Y:S02]  /*3170*/  ISETP.GE.AND P2, PT, R156.reuse, 0x81, PT ;  /* 0x000000819c00780c */ /* 0x040fe40003f46270 */
[C---:B------:R-:W-:Y:S02]  /*3180*/  ISETP.GE.AND P3, PT, R156.reuse, 0xa1, PT ;  /* 0x000000a19c00780c */ /* 0x040fe40003f66270 */
[C---:B------:R-:W-:Y:S02]  /*3190*/  ISETP.GE.AND P4, PT, R156.reuse, 0xc1, PT ;  /* 0x000000c19c00780c */ /* 0x040fe40003f86270 */
[----:B------:R-:W-:Y:S01]  /*31a0*/  ISETP.GE.AND P5, PT, R156, 0xe1, PT ;  /* 0x000000e19c00780c */ /* 0x000fe20003fa6270 */
[----:B------:R-:W-:-:S12]  /*31b0*/  @!P6 BRA `(.L_x_8843) ;  /* 0x000000000008e947 */ /* 0x000fd80003800000 */
[----:B------:R0:W-:Y:S04]  /*31c0*/  REDG.E.ADD.F32.FTZ.RN.STRONG.GPU desc[UR16][R32.64+0x180], R185 ;  /* 0x000180b9200079a6 */ /* 0x0001e8000c12f310 */
[----:B----4-:R4:W-:Y:S02]  /*31d0*/  REDG.E.ADD.F32.FTZ.RN.STRONG.GPU desc[UR16][R34.64+0x180], R39 ;  /* 0x00018027220079a6 */ /* 0x0109e4000c12f310 */
.L_x_8843:
[----:B------:R-:W-:Y:S05]  /*31e0*/  BSYNC.RECONVERGENT B0 ;  /* 0x0000000000007941 */ /* 0x000fea0003800200 */
.L_x_8842:
[----:B----4-:R4:W0:Y:S01]  /*31f0*/  LDS R39, [R65+0x620] ;  /* 0x0006200041277984 */ /* 0x0108220000000800 */
[----:B------:R-:W-:Y:S04]  /*3200*/  BSSY.RECONVERGENT B0, `(.L_x_8844) ;  /* 0x0000004000007945 */ /* 0x000fe80003800200 */
[----:B------:R-:W-:Y:S05]  /*3210*/  @!P2 BRA `(.L_x_8845) ;  /* 0x000000000008a947 */ /* 0x000fea0003800000 */
[----:B0-----:R0:W-:Y:S04]  /*3220*/  REDG.E.ADD.F32.FTZ.RN.STRONG.GPU desc[UR16][R32.64+0x200], R187 ;  /* 0x000200bb200079a6 */ /* 0x0011e8000c12f310 */
[----:B------:R0:W-:Y:S02]  /*3230*/  REDG.E.ADD.F32.FTZ.RN.STRONG.GPU desc[UR16][R34.64+0x200], R39 ;  /* 0x00020027220079a6 */ /* 0x0001e4000c12f310 */
.L_x_8845:
[----:B------:R-:W-:Y:S05]  /*3240*/  BSYNC.RECONVERGENT B0 ;  /* 0x0000000000007941 */ /* 0x000fea0003800200 */
.L_x_8844:
[----:B0-----:R0:W0:Y:S01]  /*3250*/  LDS R39, [R66+0x6a0] ;  /* 0x0006a00042277984 */ /* 0x0010220000000800 */
[----:B------:R-:W-:Y:S04]  /*3260*/  BSSY.RECONVERGENT B0, `(.L_x_8846) ;  /* 0x0000004000007945 */ /* 0x000fe80003800200 */
[----:B------:R-:W-:Y:S05]  /*3270*/  @!P3 BRA `(.L_x_8847) ;  /* 0x000000000008b947 */ /* 0x000fea0003800000 */
[----:B------:R1:W-:Y:S04]  /*3280*/  REDG.E.ADD.F32.FTZ.RN.STRONG.GPU desc[UR16][R32.64+0x280], R189 ;  /* 0x000280bd200079a6 */ /* 0x0003e8000c12f310 */
[----:B0-----:R1:W-:Y:S02]  /*3290*/  REDG.E.ADD.F32.FTZ.RN.STRONG.GPU desc[UR16][R34.64+0x280], R39 ;  /* 0x00028027220079a6 */ /* 0x0013e4000c12f310 */
.L_x_8847:
[----:B------:R-:W-:Y:S05]  /*32a0*/  BSYNC.RECONVERGENT B0 ;  /* 0x0000000000007941 */ /* 0x000fea0003800200 */
.L_x_8846:
[----:B01----:R0:W1:Y:S01]  /*32b0*/  LDS R39, [R67+0x720] ;  /* 0x0007200043277984 */ /* 0x0030620000000800 */
[----:B------:R-:W-:Y:S04]  /*32c0*/  BSSY.RECONVERGENT B0, `(.L_x_8848) ;  /* 0x0000004000007945 */ /* 0x000fe80003800200 */
[----:B------:R-:W-:Y:S05]  /*32d0*/  @!P4 BRA `(.L_x_8849) ;  /* 0x000000000008c947 */ /* 0x000fea0003800000 */
[----:B------:R0:W-:Y:S04]  /*32e0*/  REDG.E.ADD.F32.FTZ.RN.STRONG.GPU desc[UR16][R32.64+0x300], R191 ;  /* 0x000300bf200079a6 */ /* 0x0001e8000c12f310 */
[----:B-1----:R0:W-:Y:S02]  /*32f0*/  REDG.E.ADD.F32.FTZ.RN.STRONG.GPU desc[UR16][R34.64+0x300], R39 ;  /* 0x00030027220079a6 */ /* 0x0021e4000c12f310 */
.L_x_8849:
[----:B------:R-:W-:Y:S05]  /*3300*/  BSYNC.RECONVERGENT B0 ;  /* 0x0000000000007941 */ /* 0x000fea0003800200 */
.L_x_8848:
[----:B01----:R0:W1:Y:S01]  /*3310*/  LDS R39, [R68+0x7a0] ;  /* 0x0007a00044277984 */ /* 0x0030620000000800 */
[----:B------:R-:W-:Y:S04]  /*3320*/  BSSY.RECONVERGENT B0, `(.L_x_8850) ;  /* 0x0000004000007945 */ /* 0x000fe80003800200 */
[----:B------:R-:W-:Y:S05]  /*3330*/  @!P5 BRA `(.L_x_8851) ;  /* 0x000000000008d947 */ /* 0x000fea0003800000 */
[----:B------:R0:W-:Y:S04]  /*3340*/  REDG.E.ADD.F32.FTZ.RN.STRONG.GPU desc[UR16][R32.64+0x380], R193 ;  /* 0x000380c1200079a6 */ /* 0x0001e8000c12f310 */
[----:B-1----:R0:W-:Y:S02]  /*3350*/  REDG.E.ADD.F32.FTZ.RN.STRONG.GPU desc[UR16][R34.64+0x380], R39 ;  /* 0x00038027220079a6 */ /* 0x0021e4000c12f310 */
.L_x_8851:
[----:B------:R-:W-:Y:S05]  /*3360*/  BSYNC.RECONVERGENT B0 ;  /* 0x0000000000007941 */ /* 0x000fea0003800200 */
.L_x_8850:
[----:B0-----:R-:W0:Y:S01]  /*3370*/  SHFL.DOWN P2, R33, R158, 0x1, 0x1f ;  /* 0x08201f009e217f89 */ /* 0x001e220000040000 */
        /* <DEDUP_REMOVED lines=8> */
[----:B------:R-:W-:Y:S01]  /*3400*/  ISETP.NE.AND P3, PT, R84, RZ, PT ;  /* 0x000000ff5400720c */ /* 0x000fe20003f65270 */
[-C--:B------:R-:W-:Y:S01]  /*3410*/  FFMA.FTZ R127, R116, R148.reuse, R127 ;  /* 0x00000094747f7223 */ /* 0x080fe2000001007f */
[----:B------:R-:W-:Y:S01]  /*3420*/  FFMA.FTZ R148, R95, R148, R34 ;  /* 0x000000945f947223 */ /* 0x000fe20000010022 */
[----:B------:R-:W-:Y:S01]  /*3430*/  FMUL.FTZ R163, R163, R32 ;  /* 0x00000020a3a37220 */ /* 0x000fe20000410000 */
[-C--:B------:R-:W-:Y:S01]  /*3440*/  FMUL.FTZ R32, R139, R171.reuse ;  /* 0x000000ab8b207220 */ /* 0x080fe20000410000 */
[-C--:B------:R-:W-:Y:S01]  /*3450*/  FMUL.FTZ R153, R153, R160.reuse ;  /* 0x000000a099997220 */ /* 0x080fe20000410000 */
        /* <DEDUP_REMOVED lines=15> */
[-C--:B------:R-:W-:Y:S01]  /*3550*/  FFMA.FTZ R131, R112, R36.reuse, R131 ;  /* 0x0000002470837223 */ /* 0x080fe20000010083 */
[----:B------:R-:W-:Y:S01]  /*3560*/  FFMA.FTZ R38, R93, R36, R38 ;  /* 0x000000245d267223 */ /* 0x000fe20000010026 */
[----:B------:R-:W-:Y:S01]  /*3570*/  FFMA.FTZ R36, R96, R151, R163 ;  /* 0x0000009760247223 */ /* 0x000fe200000100a3 */
[----:B------:R-:W-:Y:S01]  /*3580*/  FFMA.FTZ R34, R92, R141, R169 ;  /* 0x0000008d5c227223 */ /* 0x000fe200000100a9 */
[-C--:B------:R-:W-:Y:S01]  /*3590*/  FFMA.FTZ R150, R97, R140.reuse, R150 ;  /* 0x0000008c61967223 */ /* 0x080fe20000010096 */
[----:B------:R-:W-:Y:S01]  /*35a0*/  BSSY.RECONVERGENT B0, `(.L_x_8852) ;  /* 0x0000021000007945 */ /* 0x000fe20003800200 */
[----:B------:R-:W-:Y:S01]  /*35b0*/  FFMA.FTZ R129, R114, R147, R129 ;  /* 0x0000009372817223 */ /* 0x000fe20000010081 */
[----:B------:R-:W-:Y:S01]  /*35c0*/  FADD.FTZ R105, R148, R105 ;  /* 0x0000006994697221 */ /* 0x000fe20000010000 */
[----:B------:R-:W-:Y:S01]  /*35d0*/  FFMA.FTZ R137, R118, R151, R137 ;  /* 0x0000009776897223 */ /* 0x000fe20000010089 */
[----:B------:R-:W-:Y:S01]  /*35e0*/  FFMA.FTZ R125, R110, R141, R125 ;  /* 0x0000008d6e7d7223 */ /* 0x000fe2000001007d */
[----:B------:R-:W-:Y:S01]  /*35f0*/  FADD.FTZ R109, R38, R109 ;  /* 0x0000006d266d7221 */ /* 0x000fe20000010000 */
[----:B------:R-:W-:Y:S01]  /*3600*/  FADD.FTZ R103, R36, R103 ;  /* 0x0000006724677221 */ /* 0x000fe20000010000 */
[----:B------:R-:W-:Y:S01]  /*3610*/  FFMA.FTZ R135, R120, R140, R135 ;  /* 0x0000008c78877223 */ /* 0x000fe20000010087 */
[-C--:B------:R-:W-:Y:S01]  /*3620*/  FFMA.FTZ R123, R108, R32.reuse, R123 ;  /* 0x000000206c7b7223 */ /* 0x080fe2000001007b */
[-C--:B------:R-:W-:Y:S01]  /*3630*/  FFMA.FTZ R133, R122, R153.reuse, R133 ;  /* 0x000000997a857223 */ /* 0x080fe20000010085 */
[----:B------:R-:W-:Y:S01]  /*3640*/  FADD.FTZ R111, R34, R111 ;  /* 0x0000006f226f7221 */ /* 0x000fe20000010000 */
[----:B------:R-:W-:Y:S01]  /*3650*/  FADD.FTZ R101, R150, R101 ;  /* 0x0000006596657221 */ /* 0x000fe20000010000 */
[----:B0-----:R-:W-:Y:S01]  /*3660*/  @P2 FADD R146, R33, R146 ;  /* 0x0000009221922221 */ /* 0x001fe20000000000 */
[----:B------:R-:W-:Y:S01]  /*3670*/  FFMA.FTZ R33, R91, R32, R0 ;  /* 0x000000205b217223 */ /* 0x000fe20000010000 */
[----:B------:R-:W-:-:S03]  /*3680*/  FFMA.FTZ R0, R98, R153, R37 ;  /* 0x0000009962007223 */ /* 0x000fc60000010025 */
[----:B------:R-:W0:Y:S01]  /*3690*/  SHFL.DOWN P2, R35, R146, 0x4, 0x1f ;  /* 0x08801f0092237f89 */ /* 0x000e220000040000 */
[----:B------:R-:W-:Y:S01]  /*36a0*/  FADD.FTZ R100, R33, R100 ;  /* 0x0000006421647221 */ /* 0x000fe20000010000 */
[----:B------:R-:W-:Y:S01]  /*36b0*/  FADD.FTZ R99, R0, R99 ;  /* 0x0000006300637221 */ /* 0x000fe20000010000 */
[----:B0-----:R-:W-:Y:S01]  /*36c0*/  @P2 FADD R35, R146, R35 ;  /* 0x0000002392232221 */ /* 0x001fe20000000000 */
[----:B------:R-:W-:-:S04]  /*36d0*/  FFMA.FTZ R146, R94, R147, R167 ;  /* 0x000000935e927223 */ /* 0x000fc800000100a7 */
[----:B------:R-:W0:Y:S01]  /*36e0*/  SHFL.DOWN P2, R152, R35, 0x8, 0x1f ;  /* 0x09001f0023987f89 */ /* 0x000e220000040000 */
[----:B------:R-:W-:Y:S01]  /*36f0*/  FADD.FTZ R107, R146, R107 ;  /* 0x0000006b926b7221 */ /* 0x000fe20000010000 */
[----:B0-----:R-:W-:-:S05]  /*3700*/  @P2 FADD R152, R35, R152 ;  /* 0x0000009823982221 */ /* 0x001fca0000000000 */
[----:B-1----:R-:W0:Y:S02]  /*3710*/  SHFL.DOWN P2, R39, R152, 0x10, 0x1f ;  /* 0x0a001f0098277f89 */ /* 0x002e240000040000 */
[----:B0-----:R-:W-:-:S05]  /*3720*/  @P2 FADD R39, R152, R39 ;  /* 0x0000002798272221 */ /* 0x001fca0000000000 */
        /* <DEDUP_REMOVED lines=8> */
.L_x_8853:
[----:B------:R-:W-:Y:S05]  /*37b0*/  BSYNC.RECONVERGENT B0 ;  /* 0x0000000000007941 */ /* 0x000fea0003800200 */
.L_x_8852:
[----:B------:R-:W-:-:S04]  /*37c0*/  UIADD3 UR4, UPT, UPT, UR4, 0x1, URZ ;  /* 0x0000000104047890 */ /* 0x000fc8000fffe0ff */
[----:B------:R-:W-:-:S09]  /*37d0*/  UISETP.GE.AND UP0, UPT, UR4, UR13, UPT ;  /* 0x0000000d0400728c */ /* 0x000fd2000bf06270 */
[----:B------:R-:W-:Y:S05]  /*37e0*/  BRA.U !UP0, `(.L_x_8854) ;  /* 0xffffffe108807547 */ /* 0x000fea000b83ffff */
.L_x_8832:
[----:B------:R-:W-:Y:S01]  /*37f0*/  BAR.SYNC.DEFER_BLOCKING 0x0 ;  /* 0x0000000000007b1d */ /* 0x000fe20000010000 */
[----:B------:R-:W-:Y:S02]  /*3800*/  ISETP.NE.AND P0, PT, R26, RZ, PT ;  /* 0x000000ff1a00720c */ /* 0x000fe40003f05270 */
[----:B------:R-:W-:-:S05]  /*3810*/  SHF.R.S32.HI R19, RZ, 0x1f, R18 ;  /* 0x0000001fff137819 */ /* 0x000fca0000011412 */
[----:B------:R-:W5:Y:S01]  /*3820*/  LDC.64 R36, c[0x0][0x4f8] ;  /* 0x00013e00ff247b82 */ /* 0x000f620000000a00 */
[----:B------:R-:W0:Y:S01]  /*3830*/  LDCU.64 UR6, c[0x0][0x500] ;  /* 0x0000a000ff0677ac */ /* 0x000e220008000a00 */
[----:B------:R-:W1:Y:S01]  /*3840*/  LDCU.64 UR8, c[0x0][0x550] ;  /* 0x0000aa00ff0877ac */ /* 0x000e620008000a00 */
[----:B------:R-:W-:Y:S04]  /*3850*/  STS [R90], R123 ;  /* 0x0000007b5a007388 */ /* 0x000fe80000000800 */
[----:B------:R-:W-:Y:S01]  /*3860*/  STS [R90+0x4], R125 ;  /* 0x0000047d5a007388 */ /* 0x000fe20000000800 */
[----:B-----5:R-:W-:-:S03]  /*3870*/  IMAD.WIDE.U32 R2, R36, UR18, R18 ;  /* 0x0000001224027c25 */ /* 0x020fc6000f8e0012 */
[----:B------:R-:W-:Y:S01]  /*3880*/  STS [R90+0x8], R131 ;  /* 0x000008835a007388 */ /* 0x000fe20000000800 */
[----:B------:R-:W-:-:S03]  /*3890*/  IMAD R3, R37, UR18, R3 ;  /* 0x0000001225037c24 */ /* 0x000fc6000f8e0203 */
[----:B------:R-:W-:Y:S01]  /*38a0*/  STS [R90+0xc], R129 ;  /* 0x00000c815a007388 */ /* 0x000fe20000000800 */
[----:B0-----:R-:W-:-:S03]  /*38b0*/  IMAD.WIDE.U32 R2, R41, UR6, R2 ;  /* 0x0000000629027c25 */ /* 0x001fc6000f8e0002 */
[----:B------:R-:W-:Y:S01]  /*38c0*/  STS [R90+0x10], R127 ;  /* 0x0000107f5a007388 */ /* 0x000fe20000000800 */
[----:B------:R-:W-:Y:S01]  /*38d0*/  IMAD R0, R41, UR7, R3 ;  /* 0x0000000729007c24 */ /* 0x000fe2000f8e0203 */
[----:B------:R-:W-:Y:S02]  /*38e0*/  IADD3 R3, P1, PT, R60, R2, RZ ;  /* 0x000000023c037210 */ /* 0x000fe40007f3e0ff */
[----:B------:R-:W-:Y:S01]  /*38f0*/  STS [R90+0x14], R137 ;  /* 0x000014895a007388 */ /* 0x000fe20000000800 */
[----:B------:R-:W0:Y:S01]  /*3900*/  LDCU.64 UR6, c[0x0][0x560] ;  /* 0x0000ac00ff0677ac */ /* 0x000e220008000a00 */
[----:B------:R-:W-:Y:S02]  /*3910*/  IADD3.X R0, PT, PT, RZ, R0, RZ, P1, !PT ;  /* 0x00000000ff007210 */ /* 0x000fe40000ffe4ff */
[----:B------:R-:W-:Y:S01]  /*3920*/  STS [R90+0x18], R135 ;  /* 0x000018875a007388 */ /* 0x000fe20000000800 */
[----:B-1----:R-:W-:-:S03]  /*3930*/  LEA R2, P1, R3, UR8, 0x2 ;  /* 0x0000000803027c11 */ /* 0x002fc6000f8210ff */
        /* <DEDUP_REMOVED lines=62> */
[----:B------:R-:W5:Y:S02]  /*3d20*/  LDCU.64 UR4, c[0x0][0x520] ;  /* 0x0000a400ff0477ac */ /* 0x000f640008000a00 */
[----:B-----5:R-:W-:-:S04]  /*3d30*/  IMAD.WIDE.U32 R2, R41, UR4, R18 ;  /* 0x0000000429027c25 */ /* 0x020fc8000f8e0012 */
        /* <DEDUP_REMOVED lines=28> */
[----:B------:R-:W-:Y:S01]  /*3f00*/  IADD3.X R54, PT, PT, R54, -0x1, RZ, P1, !PT ;  /* 0xffffffff36367810 */ /* 0x000fe20000ffe4ff */
[----:B------:R0:W-:Y:S01]  /*3f10*/  @!P5 STG.E desc[UR16][R2.64+0x300], R11 ;  /* 0x0003000b0200d986 */ /* 0x0001e2000c101910 */
[----:B------:R-:W-:-:S02]  /*3f20*/  IADD3 R51, P5, PT, R51, -0x400, RZ ;  /* 0xfffffc0033337810 */ /* 0x000fc40007fbe0ff */
[----:B------:R-:W-:Y:S02]  /*3f30*/  IADD3.X R50, PT, PT, R50, -0x1, RZ, P4, !PT ;  /* 0xffffffff32327810 */ /* 0x000fe400027fe4ff */
[----:B------:R-:W-:Y:S01]  /*3f40*/  IADD3.X R52, PT, PT, R52, -0x1, RZ, P5, !PT ;  /* 0xffffffff34347810 */ /* 0x000fe20002ffe4ff */
[----:B------:R-:W-:Y:S08]  /*3f50*/  @P0 BRA `(.L_x_8855) ;  /* 0xffffffcc00340947 */ /* 0x000ff0000383ffff */
.L_x_8831:
        /* <DEDUP_REMOVED lines=34> */
.L_x_8857:
[----:B------:R-:W-:Y:S05]  /*4180*/  BSYNC.RECONVERGENT B0 ;  /* 0x0000000000007941 */ /* 0x000fea0003800200 */
.L_x_8856:
        /* <DEDUP_REMOVED lines=26> */
.L_x_8859:
[----:B------:R-:W-:Y:S05]  /*4330*/  BSYNC.RECONVERGENT B0 ;  /* 0x0000000000007941 */ /* 0x000fea0003800200 */
.L_x_8858:
[----:B------:R-:W-:Y:S05]  /*4340*/  @P2 EXIT ;  /* 0x000000000000294d */ /* 0x000fea0003800000 */
[----:B------:R-:W2:Y:S01]  /*4350*/  S2UR UR5, SR_CgaCtaId ;  /* 0x00000000000579c3 */ /* 0x000ea20000008800 */
[----:B01----:R-:W-:Y:S01]  /*4360*/  IMAD.MOV.U32 R7, RZ, RZ, R12 ;  /* 0x000000ffff077224 */ /* 0x003fe200078e000c */
[----:B------:R-:W-:Y:S01]  /*4370*/  UMOV UR4, 0x400 ;  /* 0x0000040000047882 */ /* 0x000fe20000000000 */
[----:B------:R-:W0:Y:S01]  /*4380*/  LDCU UR6, c[0x0][0x360] ;  /* 0x00006c00ff0677ac */ /* 0x000e220008000800 */
[----:B------:R-:W1:Y:S01]  /*4390*/  LDCU.64 UR8, c[0x0][0x4b0] ;  /* 0x00009600ff0877ac */ /* 0x000e620008000a00 */
[----:B------:R-:W0:Y:S02]  /*43a0*/  LDCU.64 UR10, c[0x0][0x530] ;  /* 0x0000a600ff0a77ac */ /* 0x000e240008000a00 */
[----:B012---:R-:W-:-:S12]  /*43b0*/  ULEA UR4, UR5, UR4, 0x18 ;  /* 0x0000000405047291 */ /* 0x007fd8000f8ec0ff */
.L_x_8860:
[C---:B------:R-:W-:Y:S02]  /*43c0*/  LEA R0, R7.reuse, UR4, 0x2 ;  /* 0x0000000407007c11 */ /* 0x040fe4000f8e10ff */
[----:B------:R-:W-:Y:S02]  /*43d0*/  SHF.R.S32.HI R2, RZ, 0x1f, R7 ;  /* 0x0000001fff027819 */ /* 0x000fe40000011407 */
[----:B-----5:R-:W-:Y:S01]  /*43e0*/  MOV R42, R28 ;  /* 0x0000001c002a7202 */ /* 0x020fe20000000f00 */
        /* <DEDUP_REMOVED lines=12> */
.L_x_8861:
        /* <DEDUP_REMOVED lines=13> */
.L_x_10517:


//--------------------- .text._Z25selective_scan_bwd_kernelI32Selective_Scan_bwd_kernel_traitsILi32ELi8ELb0ELb1ELb1ELb0ELb1EffEEv12SSMParamsBwd --------------------------
	.section	.text._Z25selective_scan_bwd_kernelI32Selective_Scan_bwd_kernel_traitsILi32ELi8ELb0ELb1ELb1ELb0ELb1EffEEv12SSMParamsBwd,"ax",@progbits
	.align	128
        .global         _Z25selective_scan_bwd_kernelI32Selective_Scan_bwd_kernel_traitsILi32ELi8ELb0ELb1ELb1ELb0ELb1EffEEv12SSMParamsBwd
        .type           _Z25selective_scan_bwd_kernelI32Selective_Scan_bwd_kernel_traitsILi32ELi8ELb0ELb1ELb1ELb0ELb1EffEEv12SSMParamsBwd,@function
        .size           _Z25selective_scan_bwd_kernelI32Selective_Scan_bwd_kernel_traitsILi32ELi8ELb0ELb1ELb1ELb0ELb1EffEEv12SSMParamsBwd,(.L_x_10518 - _Z25selective_scan_bwd_kernelI32Selective_Scan_bwd_kernel_traitsILi32ELi8ELb0ELb1ELb1ELb0ELb1EffEEv12SSMParamsBwd)
        .other          _Z25selective_scan_bwd_kernelI32Selective_Scan_bwd_kernel_traitsILi32ELi8ELb0ELb1ELb1ELb0ELb1EffEEv12SSMParamsBwd,@"STO_CUDA_ENTRY STV_DEFAULT"
_Z25selective_scan_bwd_kernelI32Selective_Scan_bwd_kernel_traitsILi32ELi8ELb0ELb1ELb1ELb0ELb1EffEEv12SSMParamsBwd:
.text._Z25selective_scan_bwd_kernelI32Selective_Scan_bwd_kernel_traitsILi32ELi8ELb0ELb1ELb1ELb0ELb1EffEEv12SSMParamsBwd:
        /* <DEDUP_REMOVED lines=44> */
[----:B------:R-:W3:Y:S04]  /*02c0*/  LDC.64 R28, c[0x0][0x448] ;  /* 0x00011200ff1c7b82 */ /* 0x000ee80000000a00 */
[----:B------:R-:W-:Y:S01]  /*02d0*/  ISETP.GT.U32.AND P2, PT, R9, R2, PT ;  /* 0x000000020900720c */ /* 0x000fe20003f44070 */
[----:B------:R-:W-:Y:S02]  /*02e0*/  UIMAD.WIDE.U32 UR6, UR18, UR12, URZ ;  /* 0x0000000c120672a5 */ /* 0x000fe4000f8e00ff */
[----:B------:R-:W-:Y:S01]  /*02f0*/  UIMAD.WIDE.U32 UR4, UR18, UR8, URZ ;  /* 0x00000008120472a5 */ /* 0x000fe2000f8e00ff */
[----:B------:R-:W3:Y:S01]  /*0300*/  LDC.64 R30, c[0x0][0x450] ;  /* 0x00011400ff1e7b82 */ /* 0x000ee20000000a00 */
[----:B------:R-:W-:-:S02]  /*0310*/  LOP3.LUT R4, R41, R8, RZ, 0x3c, !PT ;  /* 0x0000000829047212 */ /* 0x000fc400078e3cff */
[----:B------:R-:W-:-:S05]  /*0320*/  UIMAD UR8, UR18, UR9, UR5 ;  /* 0x00000009120872a4 */ /* 0x000fca000f8e0205 */
[----:B------:R-:W2:Y:S01]  /*0330*/  @P0 LDC R10, c[0x0][0x384] ;  /* 0x0000e100ff0a0b82 */ /* 0x000ea20000000800 */
[-C--:B------:R-:W-:Y:S02]  /*0340*/  @!P2 IADD3 R2, PT, PT, R2, -R9.reuse, RZ ;  /* 0x800000090202a210 */ /* 0x080fe40007ffe0ff */
[----:B------:R-:W-:Y:S02]  /*0350*/  ISETP.GE.AND P3, PT, R4, RZ, PT ;  /* 0x000000ff0400720c */ /* 0x000fe40003f66270 */
[----:B------:R-:W-:Y:S02]  /*0360*/  ISETP.GE.U32.AND P1, PT, R2, R9, PT ;  /* 0x000000090200720c */ /* 0x000fe40003f26070 */
[----:B------:R-:W-:Y:S01]  /*0370*/  MOV R2, UR4 ;  /* 0x0000000400027c02 */ /* 0x000fe20008000f00 */
[----:B------:R-:W-:Y:S01]  /*0380*/  UIMAD UR4, UR18, UR13, UR7 ;  /* 0x0000000d120472a4 */ /* 0x000fe2000f8e0207 */
[----:B------:R-:W-:Y:S01]  /*0390*/  MOV R4, UR6 ;  /* 0x0000000600047c02 */ /* 0x000fe20008000f00 */
[----:B------:R-:W1:Y:S01]  /*03a0*/  @P0 LDC R23, c[0x0][0x38c] ;  /* 0x0000e300ff170b82 */ /* 0x000e620000000800 */
[----:B------:R-:W-:Y:S01]  /*03b0*/  MOV R5, UR7 ;  /* 0x0000000700057c02 */ /* 0x000fe20008000f00 */
[----:B------:R-:W0:Y:S01]  /*03c0*/  LDCU.64 UR6, c[0x0][0x498] ;  /* 0x00009300ff0677ac */ /* 0x000e220008000a00 */
[----:B------:R-:W-:-:S02]  /*03d0*/  MOV R3, UR5 ;  /* 0x0000000500037c02 */ /* 0x000fc40008000f00 */
[----:B------:R-:W-:Y:S01]  /*03e0*/  MOV R3, UR8 ;  /* 0x0000000800037c02 */ /* 0x000fe20008000f00 */
[----:B------:R-:W4:Y:S02]  /*03f0*/  LDCU.64 UR8, c[0x0][0x3b0] ;  /* 0x00007600ff0877ac */ /* 0x000f240008000a00 */
[----:B------:R-:W4:Y:S01]  /*0400*/  @P0 LDC.64 R6, c[0x0][0x480] ;  /* 0x00012000ff060b82 */ /* 0x000f220000000a00 */
[----:B------:R-:W-:Y:S01]  /*0410*/  @!P2 IADD3 R0, PT, PT, R0, 0x1, RZ ;  /* 0x000000010000a810 */ /* 0x000fe20007ffe0ff */
[C---:B------:R-:W-:Y:S01]  /*0420*/  IMAD.WIDE.U32 R2, R41.reuse, UR10, R2 ;  /* 0x0000000a29027c25 */ /* 0x040fe2000f8e0002 */
[----:B------:R-:W-:Y:S02]  /*0430*/  ISETP.NE.AND P2, PT, R8, RZ, PT ;  /* 0x000000ff0800720c */ /* 0x000fe40003f45270 */
[----:B------:R-:W-:Y:S01]  /*0440*/  @P1 IADD3 R0, PT, PT, R0, 0x1, RZ ;  /* 0x0000000100001810 */ /* 0x000fe20007ffe0ff */
[----:B------:R-:W-:Y:S01]  /*0450*/  IMAD R13, R41, UR11, R3 ;  /* 0x0000000b290d7c24 */ /* 0x000fe2000f8e0203 */
[----:B------:R-:W3:Y:S02]  /*0460*/  LDCU.64 UR10, c[0x0][0x3d0] ;  /* 0x00007a00ff0a77ac */ /* 0x000ee40008000a00 */
[----:B------:R-:W-:Y:S01]  /*0470*/  MOV R35, R0 ;  /* 0x0000000000237202 */ /* 0x000fe20000000f00 */
[----:B--2---:R-:W-:Y:S01]  /*0480*/  @P0 IMAD R0, R10, UR18, R41 ;  /* 0x000000120a000c24 */ /* 0x004fe2000f8e0229 */
[----:B------:R-:W-:Y:S01]  /*0490*/  MOV R5, UR4 ;  /* 0x0000000400057c02 */ /* 0x000fe20008000f00 */
[----:B0-----:R-:W-:Y:S01]  /*04a0*/  UIMAD.WIDE.U32 UR4, UR18, UR6, URZ ;  /* 0x00000006120472a5 */ /* 0x001fe2000f8e00ff */
[----:B------:R-:W-:Y:S01]  /*04b0*/  @!P3 IADD3 R35, PT, PT, -R35, RZ, RZ ;  /* 0x000000ff2323b210 */ /* 0x000fe20007ffe1ff */
[----:B------:R-:W-:-:S02]  /*04c0*/  @P0 IMAD R0, R0, R15, RZ ;  /* 0x0000000f00000224 */ /* 0x000fc400078e02ff */
[----:B------:R-:W-:Y:S01]  /*04d0*/  @!P2 LOP3.LUT R35, RZ, R8, RZ, 0x33, !PT ;  /* 0x00000008ff23a212 */ /* 0x000fe200078e33ff */
[----:B------:R-:W-:Y:S01]  /*04e0*/  UIMAD UR5, UR18, UR7, UR5 ;  /* 0x00000007120572a4 */ /* 0x000fe2000f8e0205 */
[C---:B------:R-:W-:Y:S01]  /*04f0*/  LEA R9, R15.reuse, 0xffffff00, 0x8 ;  /* 0xffffff000f097811 */ /* 0x040fe200078e40ff */
[----:B-1----:R-:W-:Y:S01]  /*0500*/  @P0 IMAD R3, R0, R23, RZ ;  /* 0x0000001700030224 */ /* 0x002fe200078e02ff */
[----:B------:R-:W-:Y:S02]  /*0510*/  ISETP.GE.AND P1, PT, R15, 0x1, PT ;  /* 0x000000010f00780c */ /* 0x000fe40003f26270 */
[----:B------:R-:W-:Y:S02]  /*0520*/  CS2R R14, SRZ ;  /* 0x00000000000e7805 */ /* 0x000fe4000001ff00 */
[----:B------:R-:W-:Y:S01]  /*0530*/  SHF.R.S32.HI R33, RZ, 0x1f, R35 ;  /* 0x0000001fff217819 */ /* 0x000fe20000011423 */
[----:B------:R-:W0:Y:S01]  /*0540*/  LDC.64 R22, c[0x0][0x4a8] ;  /* 0x00012a00ff167b82 */ /* 0x000e220000000a00 */
[----:B------:R-:W-:Y:S01]  /*0550*/  IADD3 R56, P3, PT, R9, R2, RZ ;  /* 0x0000000209387210 */ /* 0x000fe20007f7e0ff */
[----:B----4-:R-:W-:Y:S01]  /*0560*/  @P0 IMAD.WIDE R14, R3, 0x8, R6 ;  /* 0x00000008030e0825 */ /* 0x010fe200078e0206 */
[----:B------:R-:W-:-:S03]  /*0570*/  UIMAD.WIDE.U32 UR6, UR18, UR8, URZ ;  /* 0x00000008120672a5 */ /* 0x000fc6000f8e00ff */
[----:B------:R-:W-:Y:S01]  /*0580*/  IMAD.WIDE.U32 R2, R41, R18, UR4 ;  /* 0x0000000429027e25 */ /* 0x000fe2000f8e0012 */
[----:B---3--:R-:W-:-:S03]  /*0590*/  UIMAD.WIDE.U32 UR4, UR18, UR10, URZ ;  /* 0x0000000a120472a5 */ /* 0x008fc6000f8e00ff */
        /* <DEDUP_REMOVED lines=14> */
[----:B------:R-:W-:Y:S02]  /*0680*/  IADD3 R57, P0, PT, R9, R2, RZ ;  /* 0x0000000209397210 */ /* 0x000fe40007f1e0ff */
[----:B------:R-:W-:Y:S02]  /*0690*/  IADD3 R19, PT, PT, R5, R19, RZ ;  /* 0x0000001305137210 */ /* 0x000fe40007ffe0ff */
[----:B------:R-:W-:Y:S02]  /*06a0*/  IADD3 R9, P2, PT, R9, R4, RZ ;  /* 0x0000000409097210 */ /* 0x000fe40007f5e0ff */
[----:B------:R-:W-:Y:S02]  /*06b0*/  IADD3.X R5, PT, PT, R0, R13, RZ, P3, !PT ;  /* 0x0000000d00057210 */ /* 0x000fe40001ffe4ff */
[----:B------:R-:W-:-:S02]  /*06c0*/  IADD3 R17, PT, PT, R3, R17, RZ ;  /* 0x0000001103117210 */ /* 0x000fc40007ffe0ff */
[----:B------:R-:W-:Y:S01]  /*06d0*/  LEA R55, P3, R56, R24, 0x2 ;  /* 0x0000001838377211 */ /* 0x000fe200078610ff */
[C---:B------:R-:W-:Y:S01]  /*06e0*/  IMAD.X R54, R0.reuse, 0x1, R19, P2 ;  /* 0x0000000100367824 */ /* 0x040fe200010e0613 */
[C---:B------:R-:W-:Y:S01]  /*06f0*/  IADD3.X R4, PT, PT, R0.reuse, R11, RZ, P4, !PT ;  /* 0x0000000b00047210 */ /* 0x040fe200027fe4ff */
[----:B0-----:R-:W-:Y:S01]  /*0700*/  IMAD.WIDE.U32 R12, R41, R22, RZ ;  /* 0x00000016290c7225 */ /* 0x001fe200078e00ff */
[----:B------:R-:W-:Y:S02]  /*0710*/  IADD3.X R2, PT, PT, R0, R17, RZ, P0, !PT ;  /* 0x0000001100027210 */ /* 0x000fe400007fe4ff */
[----:B------:R-:W-:Y:S02]  /*0720*/  LEA.HI.X R56, R56, R25, R5, 0x2, P3 ;  /* 0x0000001938387211 */ /* 0x000fe400018f1405 */
[----:B------:R-:W-:Y:S02]  /*0730*/  IADD3.X R3, PT, PT, R0, R7, RZ, P5, !PT ;  /* 0x0000000700037210 */ /* 0x000fe40002ffe4ff */
[----:B------:R-:W-:-:S02]  /*0740*/  LEA R46, P4, R48, R46, 0x2 ;  /* 0x0000002e302e7211 */ /* 0x000fc400078810ff */
[----:B------:R-:W-:Y:S02]  /*0750*/  LEA R49, P0, R50, R26, 0x2 ;  /* 0x0000001a32317211 */ /* 0x000fe400078010ff */
[----:B------:R-:W-:Y:S02]  /*0760*/  LEA R45, P2, R57, R28, 0x2 ;  /* 0x0000001c392d7211 */ /* 0x000fe400078410ff */
[----:B------:R-:W-:Y:S01]  /*0770*/  LEA R53, P3, R9, R30, 0x2 ;  /* 0x0000001e09357211 */ /* 0x000fe200078610ff */
[----:B------:R-:W-:Y:S01]  /*0780*/  HFMA2 R44, -RZ, RZ, 0, 0 ;  /* 0x00000000ff2c7431 */ /* 0x000fe200000001ff */
[----:B------:R-:W-:Y:S01]  /*0790*/  LEA.HI.X R48, R48, R47, R4, 0x2, P4 ;  /* 0x0000002f30307211 */ /* 0x000fe200020f1404 */
[----:B------:R-:W-:Y:S01]  /*07a0*/  IMAD R43, R41, R23, R13 ;  /* 0x00000017292b7224 */ /* 0x000fe200078e020d */
[----:B------:R-:W-:Y:S02]  /*07b0*/  LEA.HI.X R50, R50, R27, R3, 0x2, P0 ;  /* 0x0000001b32327211 */ /* 0x000fe400000f1403 */
[----:B------:R-:W-:-:S02]  /*07c0*/  LEA.HI.X R57, R57, R29, R2, 0x2, P2 ;  /* 0x0000001d39397211 */ /* 0x000fc400010f1402 */
[----:B------:R-:W-:Y:S02]  /*07d0*/  LEA.HI.X R54, R9, R31, R54, 0x2, P3 ;  /* 0x0000001f09367211 */ /* 0x000fe400018f1436 */
[----:B------:R-:W-:Y:S01]  /*07e0*/  MOV R79, RZ ;  /* 0x000000ff004f7202 */ /* 0x000fe20000000f00 */
        /* <DEDUP_REMOVED lines=11> */
[----:B------:R-:W1:Y:S01]  /*08a0*/  S2UR UR5, SR_CgaCtaId ;  /* 0x00000000000579c3 */ /* 0x000e620000008800 */
[C---:B--2---:R-:W-:Y:S02]  /*08b0*/  IMAD R0, R33.reuse, UR8, RZ ;  /* 0x0000000821007c24 */ /* 0x044fe4000f8e02ff */
[----:B----4-:R-:W-:Y:S02]  /*08c0*/  IMAD R16, R33, UR10, RZ ;  /* 0x0000000a21107c24 */ /* 0x010fe4000f8e02ff */
[----:B------:R-:W-:Y:S02]  /*08d0*/  IMAD R77, R35, UR9, R0 ;  /* 0x00000009234d7c24 */ /* 0x000fe4000f8e0200 */
[--C-:B0-----:R-:W-:Y:S01]  /*08e0*/  IMAD.WIDE.U32 R4, R8, UR18, R10.reuse ;  /* 0x0000001208047c25 */ /* 0x101fe2000f8e000a */
[C---:B------:R-:W-:Y:S02]  /*08f0*/  IADD3 R19, PT, PT, R10.reuse, 0x20, RZ ;  /* 0x000000200a137810 */ /* 0x040fe40007ffe0ff */
[----:B------:R-:W-:Y:S01]  /*0900*/  IADD3 R21, PT, PT, R10, 0x40, RZ ;  /* 0x000000400a157810 */ /* 0x000fe20007ffe0ff */
[----:B---3--:R-:W-:Y:S01]  /*0910*/  IMAD.WIDE.U32 R2, R6, UR18, R10 ;  /* 0x0000001206027c25 */ /* 0x008fe2000f8e000a */
[----:B------:R-:W-:-:S02]  /*0920*/  IADD3 R23, PT, PT, R10, 0x60, RZ ;  /* 0x000000600a177810 */ /* 0x000fc40007ffe0ff */
[C---:B------:R-:W-:Y:S01]  /*0930*/  IADD3 R25, PT, PT, R10.reuse, 0x80, RZ ;  /* 0x000000800a197810 */ /* 0x040fe20007ffe0ff */
[----:B------:R-:W-:Y:S01]  /*0940*/  IMAD R5, R9, UR18, R5 ;  /* 0x0000001209057c24 */ /* 0x000fe2000f8e0205 */
[----:B-1----:R-:W-:Y:S01]  /*0950*/  ULEA UR4, UR5, UR4, 0x18 ;  /* 0x0000000405047291 */ /* 0x002fe2000f8ec0ff */
[----:B------:R-:W-:Y:S01]  /*0960*/  IMAD.WIDE.U32 R8, R41, UR6, RZ ;  /* 0x0000000629087c25 */ /* 0x000fe2000f8e00ff */
[----:B------:R-:W0:Y:S01]  /*0970*/  LDCU UR6, c[0x0][0x394] ;  /* 0x00007280ff0677ac */ /* 0x000e220008000800 */
[C---:B------:R-:W-:Y:S02]  /*0980*/  IADD3 R27, PT, PT, R10.reuse, 0xa0, RZ ;  /* 0x000000a00a1b7810 */ /* 0x040fe40007ffe0ff */
[----:B------:R-:W-:Y:S01]  /*0990*/  IMAD R3, R7, UR18, R3 ;  /* 0x0000001207037c24 */ /* 0x000fe2000f8e0203 */
[C---:B------:R-:W-:Y:S01]  /*09a0*/  IADD3 R29, PT, PT, R10.reuse, 0xc0, RZ ;  /* 0x000000c00a1d7810 */ /* 0x040fe20007ffe0ff */
[----:B------:R-:W-:Y:S01]  /*09b0*/  UIADD3 UR5, UPT, UPT, UR4, 0x840, URZ ;  /* 0x0000084004057890 */ /* 0x000fe2000fffe0ff */
[C---:B------:R-:W-:Y:S01]  /*09c0*/  IADD3 R31, PT, PT, R10.reuse, 0xe0, RZ ;  /* 0x000000e00a1f7810 */ /* 0x040fe20007ffe0ff */
[----:B------:R-:W-:Y:S01]  /*09d0*/  IMAD.WIDE.U32 R6, R35, UR8, R2 ;  /* 0x0000000823067c25 */ /* 0x000fe2000f8e0002 */
[----:B------:R-:W-:-:S02]  /*09e0*/  SHF.L.U32 R3, R10, 0x3, RZ ;  /* 0x000000030a037819 */ /* 0x000fc400000006ff */
[CC--:B------:R-:W-:Y:S01]  /*09f0*/  LEA.HI R69, R10.reuse, R10.reuse, RZ, 0x1b ;  /* 0x0000000a0a457211 */ /* 0x0c0fe200078fd8ff */
[----:B------:R-:W-:Y:S01]  /*0a00*/  IMAD R33, R35, UR11, R16 ;  /* 0x0000000b23217c24 */ /* 0x000fe2000f8e0210 */
[----:B------:R-:W-:Y:S01]  /*0a10*/  LOP3.LUT R17, R3, 0x1f00, RZ, 0xc0, !PT ;  /* 0x00001f0003117812 */ /* 0x000fe200078ec0ff */
[----:B------:R-:W-:Y:S01]  /*0a20*/  IMAD.WIDE.U32 R4, R35, UR10, R4 ;  /* 0x0000000a23047c25 */ /* 0x000fe2000f8e0004 */
[-C--:B------:R-:W-:Y:S02]  /*0a30*/  LEA.HI R59, R10, R3.reuse, RZ, 0x1e ;  /* 0x000000030a3b7211 */ /* 0x080fe400078ff0ff */
[----:B------:R-:W-:Y:S01]  /*0a40*/  LEA.HI R61, R3, R3, RZ, 0x1b ;  /* 0x00000003033d7211 */ /* 0x000fe200078fd8ff */
[----:B------:R-:W-:Y:S01]  /*0a50*/  IMAD R47, R41, UR7, R9 ;  /* 0x00000007292f7c24 */ /* 0x000fe2000f8e0209 */
[-C--:B------:R-:W-:Y:S02]  /*0a60*/  LEA.HI R19, R19, R10.reuse, RZ, 0x1b ;  /* 0x0000000a13137211 */ /* 0x080fe400078fd8ff */
[----:B------:R-:W-:-:S02]  /*0a70*/  LEA.HI R21, R21, R10, RZ, 0x1b ;  /* 0x0000000a15157211 */ /* 0x000fc400078fd8ff */
[-C--:B------:R-:W-:Y:S02]  /*0a80*/  LEA.HI R23, R23, R10.reuse, RZ, 0x1b ;  /* 0x0000000a17177211 */ /* 0x080fe400078fd8ff */
[-C--:B------:R-:W-:Y:S02]  /*0a90*/  LEA.HI R25, R25, R10.reuse, RZ, 0x1b ;  /* 0x0000000a19197211 */ /* 0x080fe400078fd8ff */
[-C--:B------:R-:W-:Y:S02]  /*0aa0*/  LEA.HI R27, R27, R10.reuse, RZ, 0x1b ;  /* 0x0000000a1b1b7211 */ /* 0x080fe400078fd8ff */
[-C--:B------:R-:W-:Y:S02]  /*0ab0*/  LEA.HI R29, R29, R10.reuse, RZ, 0x1b ;  /* 0x0000000a1d1d7211 */ /* 0x080fe400078fd8ff */
[----:B------:R-:W-:Y:S02]  /*0ac0*/  LEA.HI R31, R31, R10, RZ, 0x1b ;  /* 0x0000000a1f1f7211 */ /* 0x000fe400078fd8ff */
[----:B------:R-:W-:-:S02]  /*0ad0*/  LOP3.LUT R60, R17, 0x1f, R10, 0xf8, !PT ;  /* 0x0000001f113c7812 */ /* 0x000fc400078ef80a */
[----:B0-----:R-:W-:Y:S02]  /*0ae0*/  MOV R78, UR6 ;  /* 0x00000006004e7c02 */ /* 0x001fe40008000f00 */
[C---:B------:R-:W-:Y:S02]  /*0af0*/  LOP3.LUT R168, R10.reuse, 0x1f, RZ, 0xc0, !PT ;  /* 0x0000001f0aa87812 */ /* 0x040fe400078ec0ff */
[C---:B------:R-:W-:Y:S02]  /*0b00*/  IADD3 R58, PT, PT, R10.reuse, 0x200, RZ ;  /* 0x000002000a3a7810 */ /* 0x040fe40007ffe0ff */
        /* <DEDUP_REMOVED lines=17> */
[----:B------:R-:W-:Y:S02]  /*0c20*/  LOP3.LUT R76, R60, 0xe0, RZ, 0xfc, !PT ;  /* 0x000000e03c4c7812 */ /* 0x000fe400078efcff */
[----:B------:R-:W-:Y:S02]  /*0c30*/  IADD3 R77, PT, PT, R7, R77, RZ ;  /* 0x0000004d074d7210 */ /* 0x000fe40007ffe0ff */
[----:B------:R-:W-:-:S07]  /*0c40*/  IADD3 R52, PT, PT, R5, R33, RZ ;  /* 0x0000002105347210 */ /* 0x000fce0007ffe0ff */
.L_x_8887:
[----:B0-----:R-:W0:Y:S01]  /*0c50*/  LDC.64 R20, c[0x0][0x410] ;  /* 0x00010400ff147b82 */ /* 0x001e220000000a00 */
[----:B------:R-:W-:Y:S01]  /*0c60*/  IADD3 R51, PT, PT, R78, -0x1, RZ ;  /* 0xffffffff4e337810 */ /* 0x000fe20007ffe0ff */
[----:B------:R-:W-:Y:S01]  /*0c70*/  IMAD.MOV.U32 R3, RZ, RZ, RZ ;  /* 0x000000ffff037224 */ /* 0x000fe200078e00ff */
[----:B------:R-:W1:Y:S01]  /*0c80*/  LDCU UR4, c[0x0][0x388] ;  /* 0x00007100ff0477ac */ /* 0x000e620008000800 */
[----:B------:R-:W-:Y:S02]  /*0c90*/  SHF.L.U32 R36, R60, 0x2, RZ ;  /* 0x000000023c247819 */ /* 0x000fe400000006ff */
[----:B------:R-:W-:Y:S02]  /*0ca0*/  CS2R R28, SRZ ;  /* 0x00000000001c7805 */ /* 0x000fe4000001ff00 */
[----:B------:R-:W-:Y:S01]  /*0cb0*/  SHF.L.U32 R2, R51, 0x8, RZ ;  /* 0x0000000833027819 */ /* 0x000fe200000006ff */
[----:B--2---:R-:W2:Y:S01]  /*0cc0*/  LDCU.64 UR6, c[0x0][0x488] ;  /* 0x00009100ff0677ac */ /* 0x004ea20008000a00 */
[----:B---3--:R-:W3:Y:S01]  /*0cd0*/  LDC.64 R24, c[0x0][0x420] ;  /* 0x00010800ff187b82 */ /* 0x008ee20000000a00 */
[----:B----4-:R-:W4:Y:S07]  /*0ce0*/  LDCU.64 UR8, c[0x0][0x478] ;  /* 0x00008f00ff0877ac */ /* 0x010f2e0008000a00 */
        /* <DEDUP_REMOVED lines=9> */
[----:B------:R-:W-:Y:S01]  /*0d80*/  CS2R R30, SRZ ;  /* 0x00000000001e7805 */ /* 0x000fe2000001ff00 */
[----:B------:R-:W-:Y:S02]  /*0d90*/  BAR.SYNC.DEFER_BLOCKING 0x0 ;  /* 0x0000000000007b1d */ /* 0x000fe40000010000 */
[----:B------:R-:W-:Y:S01]  /*0da0*/  IMAD R19, R25, UR18, R19 ;  /* 0x0000001219137c24 */ /* 0x000fe2000f8e0213 */
[----:B------:R-:W-:Y:S01]  /*0db0*/  CS2R R24, SRZ ;  /* 0x0000000000187805 */ /* 0x000fe2000001ff00 */
[C---:B--2---:R-:W-:Y:S01]  /*0dc0*/  IMAD.WIDE.U32 R16, R41.reuse, R22, R16 ;  /* 0x0000001629107225 */ /* 0x044fe200078e0010 */
        /* <DEDUP_REMOVED lines=16> */
[----:B----4-:R-:W-:-:S02]  /*0ed0*/  LEA R18, P1, R19, UR8, 0x2 ;  /* 0x0000000813127c11 */ /* 0x010fc4000f8210ff */
[----:B------:R-:W-:Y:S01]  /*0ee0*/  MOV R99, RZ ;  /* 0x000000ff00637202 */ /* 0x000fe20000000f00 */
[----:B------:R-:W-:Y:S01]  /*0ef0*/  IMAD.MOV.U32 R101, RZ, RZ, RZ ;  /* 0x000000ffff657224 */ /* 0x000fe200078e00ff */
[----:B------:R-:W-:Y:S01]  /*0f00*/  LEA.HI.X R19, R19, UR9, R0, 0x2, P1 ;  /* 0x0000000913137c11 */ /* 0x000fe200088f1400 */
[----:B------:R-:W-:Y:S01]  /*0f10*/  HFMA2 R0, -RZ, RZ, 0, 0 ;  /* 0x00000000ff007431 */ /* 0x000fe200000001ff */
[C---:B------:R-:W-:Y:S01]  /*0f20*/  IADD3 R20, P0, PT, R36.reuse, R55, RZ ;  /* 0x0000003724147210 */ /* 0x040fe20007f1e0ff */
[----:B------:R-:W-:Y:S01]  /*0f30*/  HFMA2 R109, -RZ, RZ, 0, 0 ;  /* 0x00000000ff6d7431 */ /* 0x000fe200000001ff */
[----:B------:R-:W-:Y:S01]  /*0f40*/  IADD3 R36, P3, PT, R36, R49, RZ ;  /* 0x0000003124247210 */ /* 0x000fe20007f7e0ff */
[----:B------:R-:W-:Y:S01]  /*0f50*/  HFMA2 R111, -RZ, RZ, 0, 0 ;  /* 0x00000000ff6f7431 */ /* 0x000fe200000001ff */
[----:B------:R-:W-:Y:S01]  /*0f60*/  IADD3.X R21, PT, PT, RZ, R56, RZ, P0, !PT ;  /* 0x00000038ff157210 */ /* 0x000fe200007fe4ff */
[----:B------:R-:W1:Y:S01]  /*0f70*/  LDC.64 R142, c[0x0][0x508] ;  /* 0x00014200ff8e7b82 */ /* 0x000e620000000a00 */
[----:B------:R-:W-:-:S02]  /*0f80*/  ISETP.GE.AND P0, PT, R70, R81, PT ;  /* 0x000000514600720c */ /* 0x000fc40003f06270 */
[-C--:B------:R-:W-:Y:S01]  /*0f90*/  ISETP.GE.AND P2, PT, R72, R81.reuse, PT ;  /* 0x000000514800720c */ /* 0x080fe20003f46270 */
[----:B------:R-:W3:Y:S01]  /*0fa0*/  @!P6 LDG.E R0, desc[UR16][R20.64] ;  /* 0x000000101400e981 */ /* 0x000ee2000c1e1900 */
[-C--:B------:R-:W-:Y:S02]  /*0fb0*/  ISETP.GE.AND P1, PT, R71, R81.reuse, PT ;  /* 0x000000514700720c */ /* 0x080fe40003f26270 */
[----:B0-----:R-:W-:Y:S01]  /*0fc0*/  IADD3 R33, PT, PT, R84, 0x20, RZ ;  /* 0x0000002054217810 */ /* 0x001fe20007ffe0ff */
[----:B------:R-:W4:Y:S01]  /*0fd0*/  @!P4 LDG.E R26, desc[UR16][R20.64+0x280] ;  /* 0x00028010141ac981 */ /* 0x000f22000c1e1900 */
[----:B------:R-:W-:Y:S01]  /*0fe0*/  IADD3.X R37, PT, PT, RZ, R50, RZ, P3, !PT ;  /* 0x00000032ff257210 */ /* 0x000fe20001ffe4ff */
[----:B--2---:R-:W-:Y:S01]  /*0ff0*/  ULEA UR5, UR5, UR4, 0x18 ;  /* 0x0000000405057291 */ /* 0x004fe2000f8ec0ff */
[-C--:B------:R-:W-:Y:S01]  /*1000*/  ISETP.GE.AND P3, PT, R73, R81.reuse, PT ;  /* 0x000000514900720c */ /* 0x080fe20003f66270 */
[----:B------:R-:W2:Y:S01]  /*1010*/  @!P5 LDG.E R31, desc[UR16][R20.64+0x300] ;  /* 0x00030010141fd981 */ /* 0x000ea2000c1e1900 */
[----:B------:R-:W-:Y:S01]  /*1020*/  ISETP.GE.AND P6, PT, R76, R81, PT ;  /* 0x000000514c00720c */ /* 0x000fe20003fc6270 */
[----:B------:R-:W0:Y:S02]  /*1030*/  LDCU.64 UR6, c[0x0][0x510] ;  /* 0x0000a200ff0677ac */ /* 0x000e240008000a00 */
[----:B------:R-:W4:Y:S01]  /*1040*/  @!P0 LDG.E R25, desc[UR16][R20.64+0x80] ;  /* 0x0000801014198981 */ /* 0x000f22000c1e1900 */
[C---:B------:R-:W-:Y:S01]  /*1050*/  IADD3 R35, PT, PT, R84.reuse, 0x40, RZ ;  /* 0x0000004054237810 */ /* 0x040fe20007ffe0ff */
[----:B------:R-:W0:Y:S02]  /*1060*/  LDCU.64 UR8, c[0x0][0x558] ;  /* 0x0000ab00ff0877ac */ /* 0x000e240008000a00 */
[----:B------:R-:W2:Y:S04]  /*1070*/  @!P1 LDG.E R27, desc[UR16][R20.64+0x100] ;  /* 0x00010010141b9981 */ /* 0x000ea8000c1e1900 */
[----:B------:R-:W2:Y:S01]  /*1080*/  @!P2 LDG.E R24, desc[UR16][R20.64+0x180] ;  /* 0x000180101418a981 */ /* 0x000ea2000c1e1900 */
[-C--:B------:R-:W-:Y:S01]  /*1090*/  LEA.HI.SX32 R83, R84, R84.reuse, 0x1b ;  /* 0x0000005454537211 */ /* 0x080fe200078fdaff */
[----:B------:R-:W0:Y:S02]  /*10a0*/  LDCU UR4, c[0x0][0x38c] ;  /* 0x00007180ff0477ac */ /* 0x000e240008000800 */
[----:B------:R-:W2:Y:S04]  /*10b0*/  @!P3 LDG.E R29, desc[UR16][R20.64+0x200] ;  /* 0x00020010141db981 */ /* 0x000ea8000c1e1900 */
[----:B------:R0:W2:Y:S01]  /*10c0*/  @!P6 LDG.E R28, desc[UR16][R20.64+0x380] ;  /* 0x00038010141ce981 */ /* 0x0000a2000c1e1900 */
[----:B------:R-:W-:-:S02]  /*10d0*/  LEA.HI.SX32 R33, R33, R84, 0x1b ;  /* 0x0000005421217211 */ /* 0x000fc400078fdaff */
[----:B------:R-:W-:Y:S02]  /*10e0*/  LEA.HI.SX32 R35, R35, R84, 0x1b ;  /* 0x0000005423237211 */ /* 0x000fe400078fdaff */
[----:B------:R-:W-:Y:S02]  /*10f0*/  LEA R83, R83, UR5, 0x2 ;  /* 0x0000000553537c11 */ /* 0x000fe4000f8e10ff */
[----:B------:R-:W-:Y:S02]  /*1100*/  LEA R82, R33, UR5, 0x2 ;  /* 0x0000000521527c11 */ /* 0x000fe4000f8e10ff */
[----:B------:R-:W-:Y:S02]  /*1110*/  LEA R80, R35, UR5, 0x2 ;  /* 0x0000000523507c11 */ /* 0x000fe4000f8e10ff */
[C---:B0-----:R-:W-:Y:S02]  /*1120*/  IADD3 R21, PT, PT, R84.reuse, 0x60, RZ ;  /* 0x0000006054157810 */ /* 0x041fe40007ffe0ff */
[----:B------:R-:W-:-:S02]  /*1130*/  IADD3 R33, PT, PT, R84, 0x80, RZ ;  /* 0x0000008054217810 */ /* 0x000fc40007ffe0ff */
[C---:B------:R-:W-:Y:S02]  /*1140*/  IADD3 R35, PT, PT, R84.reuse, 0xa0, RZ ;  /* 0x000000a054237810 */ /* 0x040fe40007ffe0ff */
[C---:B------:R-:W-:Y:S02]  /*1150*/  IADD3 R39, PT, PT, R84.reuse, 0xc0, RZ ;  /* 0x000000c054277810 */ /* 0x040fe40007ffe0ff */
[----:B------:R-:W-:Y:S02]  /*1160*/  IADD3 R85, PT, PT, R84, 0xe0, RZ ;  /* 0x000000e054557810 */ /* 0x000fe40007ffe0ff */
        /* <DEDUP_REMOVED lines=10> */
[----:B------:R-:W-:Y:S02]  /*1210*/  P2R R32, PR, RZ, 0x1 ;  /* 0x00000001ff207803 */ /* 0x000fe40000000000 */
[----:B------:R-:W-:Y:S02]  /*1220*/  ISETP.GE.AND P0, PT, R60, R81, PT ;  /* 0x000000513c00720c */ /* 0x000fe40003f06270 */
[----:B------:R-:W-:Y:S01]  /*1230*/  CS2R R20, SRZ ;  /* 0x0000000000147805 */ /* 0x000fe2000001ff00 */
[----:B---3--:R0:W-:Y:S02]  /*1240*/  STS [R83], R0 ;  /* 0x0000000053007388 */ /* 0x0081e40000000800 */
[----:B0-----:R-:W-:Y:S02]  /*1250*/  SHF.L.U32 R0, R84, 0x3, RZ ;  /* 0x0000000354007819 */ /* 0x001fe400000006ff */
[----:B----4-:R-:W-:Y:S02]  /*1260*/  STS [R82+0x80], R25 ;  /* 0x0000801952007388 */ /* 0x010fe40000000800 */
[----:B------:R-:W-:-:S02]  /*1270*/  LEA.HI.SX32 R90, R0, R0, 0x1b ;  /* 0x00000000005a7211 */ /* 0x000fc400078fdaff */
[----:B--2---:R-:W-:Y:S02]  /*1280*/  STS [R80+0x100], R27 ;  /* 0x0001001b50007388 */ /* 0x004fe40000000800 */
[----:B------:R-:W-:Y:S02]  /*1290*/  LEA R90, R90, UR5, 0x2 ;  /* 0x000000055a5a7c11 */ /* 0x000fe4000f8e10ff */
        /* <DEDUP_REMOVED lines=16> */
[----:B--2---:R-:W-:Y:S02]  /*13a0*/  CS2R R26, SRZ ;  /* 0x00000000001a7805 */ /* 0x004fe4000001ff00 */
[----:B------:R-:W-:Y:S02]  /*13b0*/  MOV R0, RZ ;  /* 0x000000ff00007202 */ /* 0x000fe40000000f00 */
[----:B---3--:R-:W-:Y:S01]  /*13c0*/  CS2R R28, SRZ ;  /* 0x00000000001c7805 */ /* 0x008fe2000001ff00 */
        /* <DEDUP_REMOVED lines=41> */
[----:B--2---:R-:W-:-:S02]  /*1660*/  P2R R30, PR, RZ, 0x1 ;  /* 0x00000001ff1e7803 */ /* 0x004fc40000000000 */
[----:B------:R-:W-:Y:S02]  /*1670*/  ISETP.GE.AND P0, PT, R60, R81, PT ;  /* 0x000000513c00720c */ /* 0x000fe40003f06270 */
[----:B---3--:R-:W-:Y:S02]  /*1680*/  MOV R0, RZ ;  /* 0x000000ff00007202 */ /* 0x008fe40000000f00 */
[----:B----4-:R-:W-:Y:S02]  /*1690*/  MOV R24, RZ ;  /* 0x000000ff00187202 */ /* 0x010fe40000000f00 */
[----:B0-----:R-:W-:Y:S01]  /*16a0*/  CS2R R36, SRZ ;  /* 0x0000000000247805 */ /* 0x001fe2000001ff00 */
[----:B------:R-:W-:Y:S04]  /*16b0*/  STS [R83], R26 ;  /* 0x0000001a53007388 */ /* 0x000fe80000000800 */
        /* <DEDUP_REMOVED lines=18> */
[----:B------:R-:W-:-:S02]  /*17e0*/  MOV R26, RZ ;  /* 0x000000ff001a7202 */ /* 0x000fc40000000f00 */
[----:B--2---:R-:W-:Y:S02]  /*17f0*/  MOV R20, RZ ;  /* 0x000000ff00147202 */ /* 0x004fe40000000f00 */
        /* <DEDUP_REMOVED lines=11> */
[----:B0-----:R-:W-:Y:S01]  /*18b0*/  CS2R R16, SRZ ;  /* 0x0000000000107805 */ /* 0x001fe2000001ff00 */
        /* <DEDUP_REMOVED lines=14> */
[----:B------:R-:W1:Y:S04]  /*19a0*/  LDS R32, [R90+0x14] ;  /* 0x000014005a207984 */ /* 0x000e680000000800 */
[----:B------:R-:W1:Y:S04]  /*19b0*/  LDS R26, [R90+0x18] ;  /* 0x000018005a1a7984 */ /* 0x000e680000000800 */
[----:B------:R-:W1:Y:S01]  /*19c0*/  LDS R34, [R90+0x1c] ;  /* 0x00001c005a227984 */ /* 0x000e620000000800 */
[----:B------:R-:W-:Y:S01]  /*19d0*/  BAR.SYNC.DEFER_BLOCKING 0x0 ;  /* 0x0000000000007b1d */ /* 0x000fe20000010000 */
[----:B0-----:R-:W-:-:S02]  /*19e0*/  HFMA2 R37, -RZ, RZ, 0, 0 ;  /* 0x00000000ff257431 */ /* 0x001fc400000001ff */
[----:B------:R-:W-:Y:S01]  /*19f0*/  HFMA2 R109, -RZ, RZ, 0, 0 ;  /* 0x00000000ff6d7431 */ /* 0x000fe200000001ff */
[----:B--2---:R-:W-:Y:S02]  /*1a00*/  MOV R20, RZ ;  /* 0x000000ff00147202 */ /* 0x004fe40000000f00 */
[----:B------:R-:W2:Y:S01]  /*1a10*/  @!P0 LDG.E R36, desc[UR16][R18.64] ;  /* 0x0000001012248981 */ /* 0x000ea2000c1e1900 */
[----:B------:R-:W-:Y:S02]  /*1a20*/  ISETP.NE.AND P0, PT, R38, RZ, PT ;  /* 0x000000ff2600720c */ /* 0x000fe40003f05270 */
[----:B------:R-:W-:Y:S01]  /*1a30*/  CS2R R38, SRZ ;  /* 0x0000000000267805 */ /* 0x000fe2000001ff00 */
[----:B------:R-:W2:Y:S04]  /*1a40*/  @!P1 LDG.E R37, desc[UR16][R18.64+0x100] ;  /* 0x0001001012259981 */ /* 0x000ea8000c1e1900 */
[----:B------:R-:W2:Y:S04]  /*1a50*/  @!P2 LDG.E R16, desc[UR16][R18.64+0x180] ;  /* 0x000180101210a981 */ /* 0x000ea8000c1e1900 */
[----:B------:R-:W2:Y:S04]  /*1a60*/  @!P3 LDG.E R39, desc[UR16][R18.64+0x200] ;  /* 0x000200101227b981 */ /* 0x000ea8000c1e1900 */
[----:B------:R-:W2:Y:S04]  /*1a70*/  @!P0 LDG.E R17, desc[UR16][R18.64+0x80] ;  /* 0x0000801012118981 */ /* 0x000ea8000c1e1900 */
[----:B------:R-:W2:Y:S04]  /*1a80*/  @!P4 LDG.E R20, desc[UR16][R18.64+0x280] ;  /* 0x000280101214c981 */ /* 0x000ea8000c1e1900 */
[----:B------:R-:W2:Y:S04]  /*1a90*/  @!P5 LDG.E R109, desc[UR16][R18.64+0x300] ;  /* 0x00030010126dd981 */ /* 0x000ea8000c1e1900 */
[----:B------:R1:W2:Y:S01]  /*1aa0*/  @!P6 LDG.E R38, desc[UR16][R18.64+0x380] ;  /* 0x000380101226e981 */ /* 0x0002a2000c1e1900 */
[----:B---3--:R-:W-:-:S06]  /*1ab0*/  FMUL.FTZ R106, R22, -1.4426950216293334961 ;  /* 0xbfb8aa3b166a7820 */ /* 0x008fcc0000410000 */
[----:B------:R-:W0:Y:S01]  /*1ac0*/  MUFU.EX2 R106, R106 ;  /* 0x0000006a006a7308 */ /* 0x000e220000000800 */
[----:B----4-:R-:W-:Y:S01]  /*1ad0*/  FMUL.FTZ R108, R0, -1.4426950216293334961 ;  /* 0xbfb8aa3b006c7820 */ /* 0x010fe20000410000 */
[----:B-1----:R-:W-:Y:S01]  /*1ae0*/  FMUL.FTZ R18, R32, -1.4426950216293334961 ;  /* 0xbfb8aa3b20127820 */ /* 0x002fe20000410000 */
[----:B------:R-:W-:Y:S01]  /*1af0*/  FMUL.FTZ R19, R26, -1.4426950216293334961 ;  /* 0xbfb8aa3b1a137820 */ /* 0x000fe20000410000 */
[----:B------:R-:W-:Y:S01]  /*1b00*/  FMUL.FTZ R110, R28, -1.4426950216293334961 ;  /* 0xbfb8aa3b1c6e7820 */ /* 0x000fe20000410000 */
[----:B------:R-:W-:-:S03]  /*1b10*/  FMUL.FTZ R112, R30, -1.4426950216293334961 ;  /* 0xbfb8aa3b1e707820 */ /* 0x000fc60000410000 */
[----:B------:R-:W-:Y:S01]  /*1b20*/  MUFU.EX2 R116, R18 ;  /* 0x0000001200747308 */ /* 0x000fe20000000800 */
[----:B0-----:R-:W-:-:S07]  /*1b30*/  FADD.FTZ R106, R106, 1 ;  /* 0x3f8000006a6a7421 */ /* 0x001fce0000010000 */
[----:B------:R-:W-:Y:S01]  /*1b40*/  MUFU.EX2 R117, R19 ;  /* 0x0000001300757308 */ /* 0x000fe20000000800 */
[----:B------:R-:W-:Y:S01]  /*1b50*/  FMUL.FTZ R114, R24, -1.4426950216293334961 ;  /* 0xbfb8aa3b18727820 */ /* 0x000fe20000410000 */
[----:B------:R-:W-:-:S06]  /*1b60*/  FMUL.FTZ R118, R34, -1.4426950216293334961 ;  /* 0xbfb8aa3b22767820 */ /* 0x000fcc0000410000 */
[----:B------:R-:W-:Y:S08]  /*1b70*/  MUFU.RCP R111, R106 ;  /* 0x0000006a006f7308 */ /* 0x000ff00000001000 */
[----:B------:R-:W0:Y:S08]  /*1b80*/  MUFU.EX2 R108, R108 ;  /* 0x0000006c006c7308 */ /* 0x000e300000000800 */
[----:B------:R-:W1:Y:S08]  /*1b90*/  MUFU.EX2 R110, R110 ;  /* 0x0000006e006e7308 */ /* 0x000e700000000800 */
[----:B------:R-:W3:Y:S08]  /*1ba0*/  MUFU.EX2 R112, R112 ;  /* 0x0000007000707308 */ /* 0x000ef00000000800 */
[----:B------:R-:W4:Y:S08]  /*1bb0*/  MUFU.EX2 R114, R114 ;  /* 0x0000007200727308 */ /* 0x000f300000000800 */
[----:B------:R-:W4:Y:S01]  /*1bc0*/  MUFU.EX2 R118, R118 ;  /* 0x0000007600767308 */ /* 0x000f220000000800 */
[----:B0-----:R-:W-:Y:S01]  /*1bd0*/  FADD.FTZ R108, R108, 1 ;  /* 0x3f8000006c6c7421 */ /* 0x001fe20000010000 */
[----:B-1----:R-:W-:Y:S01]  /*1be0*/  FADD.FTZ R110, R110, 1 ;  /* 0x3f8000006e6e7421 */ /* 0x002fe20000010000 */
[----:B---3--:R-:W-:-:S05]  /*1bf0*/  FADD.FTZ R112, R112, 1 ;  /* 0x3f80000070707421 */ /* 0x008fca0000010000 */
[----:B------:R-:W-:Y:S01]  /*1c00*/  MUFU.RCP R113, R108 ;  /* 0x0000006c00717308 */ /* 0x000fe20000001000 */
[----:B----4-:R-:W-:Y:S01]  /*1c10*/  FADD.FTZ R114, R114, 1 ;  /* 0x3f80000072727421 */ /* 0x010fe20000010000 */
[----:B------:R-:W-:-:S06]  /*1c20*/  FADD.FTZ R116, R116, 1 ;  /* 0x3f80000074747421 */ /* 0x000fcc0000010000 */
[----:B------:R-:W-:Y:S01]  /*1c30*/  MUFU.RCP R115, R110 ;  /* 0x0000006e00737308 */ /* 0x000fe20000001000 */
[----:B------:R-:W-:-:S07]  /*1c40*/  FADD.FTZ R118, R118, 1 ;  /* 0x3f80000076767421 */ /* 0x000fce0000010000 */
[----:B------:R-:W0:Y:S08]  /*1c50*/  MUFU.RCP R119, R112 ;  /* 0x0000007000777308 */ /* 0x000e300000001000 */
[----:B------:R-:W1:Y:S08]  /*1c60*/  MUFU.RCP R123, R114 ;  /* 0x00000072007b7308 */ /* 0x000e700000001000 */
[----:B------:R-:W3:Y:S08]  /*1c70*/  MUFU.RCP R127, R116 ;  /* 0x00000074007f7308 */ /* 0x000ef00000001000 */
[----:B------:R-:W4:Y:S01]  /*1c80*/  MUFU.RCP R135, R118 ;  /* 0x0000007600877308 */ /* 0x000f220000001000 */
[----:B0-----:R-:W-:-:S04]  /*1c90*/  FADD.FTZ R121, -R119, 1 ;  /* 0x3f80000077797421 */ /* 0x001fc80000010100 */
[----:B------:R-:W-:Y:S01]  /*1ca0*/  FFMA.FTZ R121, R30, R121, 1 ;  /* 0x3f8000001e797423 */ /* 0x000fe20000010079 */
[----:B-1----:R-:W-:Y:S01]  /*1cb0*/  FADD.FTZ R125, -R123, 1 ;  /* 0x3f8000007b7d7421 */ /* 0x002fe20000010100 */
[----:B---3--:R-:W-:Y:S01]  /*1cc0*/  FADD.FTZ R129, -R127, 1 ;  /* 0x3f8000007f817421 */ /* 0x008fe20000010100 */
[----:B------:R-:W-:Y:S02]  /*1cd0*/  ISETP.NE.AND P1, PT, R10, RZ, PT ;  /* 0x000000ff0a00720c */ /* 0x000fe40003f25270 */
[----:B------:R-:W-:Y:S01]  /*1ce0*/  FFMA.FTZ R125, R24, R125, 1 ;  /* 0x3f800000187d7423 */ /* 0x000fe2000001007d */
[----:B------:R-:W-:Y:S01]  /*1cf0*/  FFMA.FTZ R129, R32, R129, 1 ;  /* 0x3f80000020817423 */ /* 0x000fe20000010081 */
[----:B----4-:R-:W-:-:S04]  /*1d00*/  FADD.FTZ R137, -R135, 1 ;  /* 0x3f80000087897421 */ /* 0x010fc80000010100 */
[----:B------:R-:W-:Y:S01]  /*1d10*/  FFMA.FTZ R137, R34, R137, 1 ;  /* 0x3f80000022897423 */ /* 0x000fe20000010089 */
[----:B--2---:R-:W-:Y:S04]  /*1d20*/  STS [R83], R36 ;  /* 0x0000002453007388 */ /* 0x004fe80000000800 */
[----:B------:R-:W-:Y:S04]  /*1d30*/  STS [R82+0x80], R17 ;  /* 0x0000801152007388 */ /* 0x000fe80000000800 */
[----:B------:R-:W-:Y:S04]  /*1d40*/  STS [R80+0x100], R37 ;  /* 0x0001002550007388 */ /* 0x000fe80000000800 */
[----:B------:R0:W-:Y:S04]  /*1d50*/  STS [R85+0x180], R16 ;  /* 0x0001801055007388 */ /* 0x0001e80000000800 */
[----:B------:R-:W-:Y:S04]  /*1d60*/  STS [R86+0x200], R39 ;  /* 0x0002002756007388 */ /* 0x000fe80000000800 */
[----:B------:R-:W-:Y:S04]  /*1d70*/  STS [R87+0x280], R20 ;  /* 0x0002801457007388 */ /* 0x000fe80000000800 */
[----:B------:R1:W-:Y:S04]  /*1d80*/  STS [R88+0x300], R109 ;  /* 0x0003006d58007388 */ /* 0x0003e80000000800 */
[----:B------:R-:W-:Y:S01]  /*1d90*/  STS [R89+0x380], R38 ;  /* 0x0003802659007388 */ /* 0x000fe20000000800 */
        /* <DEDUP_REMOVED lines=8> */
[----:B------:R-:W4:Y:S01]  /*1e20*/  LDS R38, [R90+0x1c] ;  /* 0x00001c005a267984 */ /* 0x000f220000000800 */
[----:B0-----:R-:W-:-:S04]  /*1e30*/  FADD.FTZ R16, R117, 1 ;  /* 0x3f80000075107421 */ /* 0x001fc80000010000 */
[----:B------:R2:W0:Y:S01]  /*1e40*/  MUFU.RCP R131, R16 ;  /* 0x0000001000837308 */ /* 0x0004220000001000 */
[----:B------:R-:W-:Y:S01]  /*1e50*/  FADD.FTZ R17, -R111, 1 ;  /* 0x3f8000006f117421 */ /* 0x000fe20000010100 */
[----:B-1----:R-:W-:Y:S01]  /*1e60*/  FADD.FTZ R109, -R113, 1 ;  /* 0x3f800000716d7421 */ /* 0x002fe20000010100 */
[----:B------:R-:W-:Y:S02]  /*1e70*/  FADD.FTZ R117, -R115, 1 ;  /* 0x3f80000073757421 */ /* 0x000fe40000010100 */
[----:B------:R-:W-:Y:S01]  /*1e80*/  FFMA.FTZ R17, R22, R17, 1 ;  /* 0x3f80000016117423 */ /* 0x000fe20000010011 */
[----:B--2---:R-:W-:Y:S01]  /*1e90*/  FMUL.FTZ R16, R99, R18 ;  /* 0x0000001263107220 */ /* 0x004fe20000410000 */
[----:B---3--:R-:W-:Y:S01]  /*1ea0*/  FMUL.FTZ R108, R101, R36 ;  /* 0x00000024656c7220 */ /* 0x008fe20000410000 */
[----:B----4-:R-:W-:Y:S01]  /*1eb0*/  FMUL.FTZ R110, R100, R19 ;  /* 0x00000013646e7220 */ /* 0x010fe20000410000 */
        /* <DEDUP_REMOVED lines=101> */
[----:B------:R0:W-:Y:S04]  /*2510*/  STS [R90], R17 ;  /* 0x000000115a007388 */ /* 0x0001e80000000800 */
        /* <DEDUP_REMOVED lines=43> */
.L_x_8863:
[----:B0-----:R-:W-:Y:S01]  /*27d0*/  FFMA.FTZ R17, R91, R99, R44 ;  /* 0x000000635b117223 */ /* 0x001fe2000001002c */
[----:B------:R-:W-:Y:S01]  /*27e0*/  BAR.SYNC.DEFER_BLOCKING 0x0 ;  /* 0x0000000000007b1d */ /* 0x000fe20000010000 */
[----:B------:R-:W-:Y:S01]  /*27f0*/  UISETP.GE.AND UP0, UPT, UR4, 0x1, UPT ;  /* 0x000000010400788c */ /* 0x000fe2000bf06270 */
[----:B------:R-:W-:Y:S01]  /*2800*/  MOV R109, RZ ;  /* 0x000000ff006d7202 */ /* 0x000fe20000000f00 */
[----:B------:R-:W-:Y:S01]  /*2810*/  FFMA.FTZ R0, R92, R101, R17 ;  /* 0x000000655c007223 */ /* 0x000fe20000010011 */
[----:B------:R-:W-:Y:S01]  /*2820*/  MOV R111, RZ ;  /* 0x000000ff006f7202 */ /* 0x000fe20000000f00 */
[----:B------:R-:W-:Y:S01]  /*2830*/  IMAD.MOV.U32 R119, RZ, RZ, RZ ;  /* 0x000000ffff777224 */ /* 0x000fe200078e00ff */
        /* <DEDUP_REMOVED lines=39> */
[C---:B------:R-:W-:Y:S01]  /*2ab0*/  IADD3 R16, P2, PT, R2.reuse, R4, RZ ;  /* 0x0000000402107210 */ /* 0x040fe20007f5e0ff */
[----:B------:R-:W-:Y:S01]  /*2ac0*/  FMUL.FTZ R136, R95, R112 ;  /* 0x000000705f887220 */ /* 0x000fe20000410000 */
[----:B------:R-:W-:Y:S01]  /*2ad0*/  LOP3.LUT R174, R2, 0x100, RZ, 0xc0, !PT ;  /* 0x0000010002ae7812 */ /* 0x000fe200078ec0ff */
[----:B------:R-:W-:Y:S01]  /*2ae0*/  FMUL.FTZ R140, R96, R127 ;  /* 0x0000007f608c7220 */ /* 0x000fe20000410000 */
[----:B------:R-:W-:Y:S01]  /*2af0*/  IADD3 R124, PT, PT, R78, -0x2, RZ ;  /* 0xfffffffe4e7c7810 */ /* 0x000fe20007ffe0ff */
[----:B------:R-:W2:Y:S01]  /*2b00*/  LDC.64 R26, c[0x0][0x3c0] ;  /* 0x0000f000ff1a7b82 */ /* 0x000ea20000000a00 */
[----:B------:R-:W-:Y:S01]  /*2b10*/  IADD3 R176, PT, PT, R2, R10, RZ ;  /* 0x0000000a02b07210 */ /* 0x000fe20007ffe0ff */
[----:B------:R-:W-:Y:S01]  /*2b20*/  FMUL.FTZ R142, R97, R114 ;  /* 0x00000072618e7220 */ /* 0x000fe20000410000 */
[----:B------:R-:W-:Y:S01]  /*2b30*/  ISETP.EQ.AND P0, PT, R10, RZ, P0 ;  /* 0x000000ff0a00720c */ /* 0x000fe20000702270 */
[----:B------:R-:W-:Y:S01]  /*2b40*/  FMUL.FTZ R143, R98, R131 ;  /* 0x00000083628f7220 */ /* 0x000fe20000410000 */
[----:B------:R-:W-:Y:S01]  /*2b50*/  MOV R109, RZ ;  /* 0x000000ff006d7202 */ /* 0x000fe20000000f00 */
[----:B------:R-:W3:Y:S01]  /*2b60*/  LDCU UR7, c[0x0][0x394] ;  /* 0x00007280ff0777ac */ /* 0x000ee20008000800 */
[----:B------:R-:W-:Y:S01]  /*2b70*/  LOP3.LUT R144, R144, 0x100, RZ, 0xc0, !PT ;  /* 0x0000010090907812 */ /* 0x000fe200078ec0ff */
[----:B------:R-:W4:Y:S01]  /*2b80*/  LDC.64 R24, c[0x0][0x3e0] ;  /* 0x0000f800ff187b82 */ /* 0x000f220000000a00 */
[----:B------:R-:W-:Y:S01]  /*2b90*/  IADD3.X R19, PT, PT, RZ, R77, RZ, P1, !PT ;  /* 0x0000004dff137210 */ /* 0x000fe20000ffe4ff */
[----:B------:R-:W0:Y:S01]  /*2ba0*/  LDCU UR13, c[0x0][0x38c] ;  /* 0x00007180ff0d77ac */ /* 0x000e220008000800 */
[----:B------:R-:W-:Y:S01]  /*2bb0*/  IADD3.X R17, PT, PT, RZ, R52, RZ, P2, !PT ;  /* 0x00000034ff117210 */ /* 0x000fe200017fe4ff */
[----:B------:R-:W0:Y:S04]  /*2bc0*/  LDCU UR12, c[0x0][0x388] ;  /* 0x00007100ff0c77ac */ /* 0x000e280008000800 */
[----:B------:R-:W0:Y:S01]  /*2bd0*/  LDC.64 R22, c[0x0][0x4d0] ;  /* 0x00013400ff167b82 */ /* 0x000e220000000a00 */
[----:B------:R-:W0:Y:S01]  /*2be0*/  LDCU.64 UR8, c[0x0][0x538] ;  /* 0x0000a700ff0877ac */ /* 0x000e220008000a00 */
[----:B------:R-:W0:Y:S06]  /*2bf0*/  LDCU.64 UR10, c[0x0][0x540] ;  /* 0x0000a800ff0a77ac */ /* 0x000e2c0008000a00 */
[----:B------:R-:W0:Y:S01]  /*2c00*/  LDC.64 R20, c[0x0][0x4f0] ;  /* 0x00013c00ff147b82 */ /* 0x000e220000000a00 */
[----:B---3--:R-:W-:-:S05]  /*2c10*/  UMOV UR4, URZ ;  /* 0x000000ff00047c82 */ /* 0x008fca0008000000 */
.L_x_8886:
[----:B------:R-:W-:Y:S01]  /*2c20*/  HFMA2 R37, -RZ, RZ, 0, 0 ;  /* 0x00000000ff257431 */ /* 0x000fe200000001ff */
[----:B------:R-:W-:Y:S01]  /*2c30*/  MOV R36, R60 ;  /* 0x0000003c00247202 */ /* 0x000fe20000000f00 */
[----:B------:R-:W-:Y:S01]  /*2c40*/  HFMA2 R145, -RZ, RZ, 0, 0 ;  /* 0x00000000ff917431 */ /* 0x000fe200000001ff */
[----:B------:R-:W-:Y:S02]  /*2c50*/  MOV R34, R8 ;  /* 0x0000000800227202 */ /* 0x000fe40000000f00 */
[----:B------:R-:W-:Y:S02]  /*2c60*/  MOV R35, R47 ;  /* 0x0000002f00237202 */ /* 0x000fe40000000f00 */
[----:B------:R-:W-:Y:S02]  /*2c70*/  ISETP.NE.AND P5, PT, R172, RZ, PT ;  /* 0x000000ffac00720c */ /* 0x000fe40003fa5270 */
[----:B------:R-:W-:Y:S01]  /*2c80*/  P2R R149, PR, RZ, 0x1 ;  /* 0x00000001ff957803 */ /* 0x000fe20000000000 */
[----:B--2---:R-:W-:Y:S01]  /*2c90*/  IMAD.WIDE.U32 R32, R26, UR4, R36 ;  /* 0x000000041a207c25 */ /* 0x004fe2000f8e0024 */
[----:B------:R-:W-:-:S02]  /*2ca0*/  ISETP.GE.AND P0, PT, R70, R81, PT ;  /* 0x000000514600720c */ /* 0x000fc40003f06270 */
[----:B------:R-:W-:Y:S01]  /*2cb0*/  ISETP.GE.AND P4, PT, R74, R81, PT ;  /* 0x000000514a00720c */ /* 0x000fe20003f86270 */
[----:B----4-:R-:W-:Y:S01]  /*2cc0*/  IMAD.WIDE.U32 R132, R24, UR4, R36 ;  /* 0x0000000418847c25 */ /* 0x010fe2000f8e0024 */
[----:B------:R-:W-:Y:S02]  /*2cd0*/  LEA R36, P2, R32, R45, 0x2 ;  /* 0x0000002d20247211 */ /* 0x000fe400078410ff */
[----:B------:R-:W-:Y:S01]  /*2ce0*/  MOV R146, RZ ;  /* 0x000000ff00927202 */ /* 0x000fe20000000f00 */
[----:B------:R-:W-:Y:S02]  /*2cf0*/  IMAD R0, R27, UR4, R33 ;  /* 0x000000041b007c24 */ /* 0x000fe4000f8e0221 */
[----:B0-----:R-:W-:Y:S01]  /*2d00*/  IMAD.WIDE.U32 R138, R30, UR4, R34 ;  /* 0x000000041e8a7c25 */ /* 0x001fe2000f8e0022 */
[----:B------:R-:W-:Y:S02]  /*2d10*/  LEA R34, P3, R132, R53, 0x2 ;  /* 0x0000003584227211 */ /* 0x000fe400078610ff */
[----:B------:R-:W-:Y:S01]  /*2d20*/  LEA.HI.X R37, R32, R57, R0, 0x2, P2 ;  /* 0x0000003920257211 */ /* 0x000fe200010f1400 */
[----:B------:R-:W-:-:S02]  /*2d30*/  HFMA2 R0, -RZ, RZ, 0, 0 ;  /* 0x00000000ff007431 */ /* 0x000fc400000001ff */
[----:B-1----:R-:W-:Y:S01]  /*2d40*/  IMAD R39, R31, UR4, R139 ;  /* 0x000000041f277c24 */ /* 0x002fe2000f8e028b */
[----:B-1----:R-:W-:Y:S01]  /*2d50*/  LEA R38, P1, R138, R28, 0x2 ;  /* 0x0000001c8a267211 */ /* 0x002fe200078210ff */
[----:B------:R-:W-:Y:S01]  /*2d60*/  IMAD R33, R25, UR4, R133 ;  /* 0x0000000419217c24 */ /* 0x000fe2000f8e0285 */
[----:B------:R-:W-:Y:S02]  /*2d70*/  ISETP.GE.AND P2, PT, R72, R81, PT ;  /* 0x000000514800720c */ /* 0x000fe40003f46270 */
[----:B------:R-:W-:Y:S02]  /*2d80*/  LEA.HI.X R39, R138, R29, R39, 0x2, P1 ;  /* 0x0000001d8a277211 */ /* 0x000fe400008f1427 */
[----:B------:R-:W-:Y:S02]  /*2d90*/  CS2R R138, SRZ ;  /* 0x00000000008a7805 */ /* 0x000fe4000001ff00 */
[-C--:B------:R-:W-:Y:S02]  /*2da0*/  ISETP.GE.AND P1, PT, R71, R81.reuse, PT ;  /* 0x000000514700720c */ /* 0x080fe40003f26270 */
[----:B------:R-:W-:Y:S01]  /*2db0*/  LEA.HI.X R35, R132, R54, R33, 0x2, P3 ;  /* 0x0000003684237211 */ /* 0x000fe200018f1421 */
[----:B------:R-:W2:Y:S01]  /*2dc0*/  @!P5 LDG.E R0, desc[UR16][R36.64] ;  /* 0x000000102400d981 */ /* 0x000ea2000c1e1900 */
[----:B------:R-:W-:-:S02]  /*2dd0*/  ISETP.GE.AND P3, PT, R73, R81, PT ;  /* 0x000000514900720c */ /* 0x000fc40003f66270 */
[----:B------:R-:W-:Y:S02]  /*2de0*/  CS2R R32, SRZ ;  /* 0x0000000000207805 */ /* 0x000fe4000001ff00 */
[-C--:B------:R-:W-:Y:S01]  /*2df0*/  ISETP.GE.AND P5, PT, R75, R81.reuse, PT ;  /* 0x000000514b00720c */ /* 0x080fe20003fa6270 */
[----:B---3--:R-:W3:Y:S01]  /*2e00*/  @!P4 LDG.E R138, desc[UR16][R36.64+0x280] ;  /* 0x00028010248ac981 */ /* 0x008ee2000c1e1900 */
[----:B------:R-:W-:Y:S02]  /*2e10*/  ISETP.GE.AND P6, PT, R76, R81, PT ;  /* 0x000000514c00720c */ /* 0x000fe40003fc6270 */
[----:B------:R-:W-:Y:S01]  /*2e20*/  MOV R133, RZ ;  /* 0x000000ff00857202 */ /* 0x000fe20000000f00 */
[----:B------:R-:W4:Y:S04]  /*2e30*/  @!P0 LDG.E R33, desc[UR16][R36.64+0x80] ;  /* 0x0000801024218981 */ /* 0x000f28000c1e1900 */
[----:B------:R-:W5:Y:S04]  /*2e40*/  @!P2 LDG.E R32, desc[UR16][R36.64+0x180] ;  /* 0x000180102420a981 */ /* 0x000f68000c1e1900 */
[----:B------:R-:W3:Y:S04]  /*2e50*/  @!P1 LDG.E R133, desc[UR16][R36.64+0x100] ;  /* 0x0001001024859981 */ /* 0x000ee8000c1e1900 */
[----:B------:R-:W5:Y:S04]  /*2e60*/  @!P3 LDG.E R139, desc[UR16][R36.64+0x200] ;  /* 0x00020010248bb981 */ /* 0x000f68000c1e1900 */
[----:B------:R-:W5:Y:S04]  /*2e70*/  @!P5 LDG.E R145, desc[UR16][R36.64+0x300] ;  /* 0x000300102491d981 */ /* 0x000f68000c1e1900 */
[----:B------:R0:W5:Y:S01]  /*2e80*/  @!P6 LDG.E R146, desc[UR16][R36.64+0x380] ;  /* 0x000380102492e981 */ /* 0x000162000c1e1900 */
[----:B------:R-:W-:-:S02]  /*2e90*/  P2R R147, PR, RZ, 0x1 ;  /* 0x00000001ff937803 */ /* 0x000fc40000000000 */
[----:B------:R-:W-:Y:S01]  /*2ea0*/  ISETP.GE.AND P0, PT, R60, R81, PT ;  /* 0x000000513c00720c */ /* 0x000fe20003f06270 */
[----:B------:R-:W-:Y:S01]  /*2eb0*/  HFMA2 R148, -RZ, RZ, 0, 0 ;  /* 0x00000000ff947431 */ /* 0x000fe200000001ff */
[----:B------:R1:W5:Y:S01]  /*2ec0*/  LDG.E R132, desc[UR16][R38.64] ;  /* 0x0000001026847981 */ /* 0x000362000c1e1900 */
[----:B------:R-:W-:Y:S02]  /*2ed0*/  MOV R157, RZ ;  /* 0x000000ff009d7202 */ /* 0x000fe40000000f00 */
[----:B0-----:R-:W-:Y:S02]  /*2ee0*/  CS2R R36, SRZ ;  /* 0x0000000000247805 */ /* 0x001fe4000001ff00 */
[----:B-1----:R-:W-:Y:S01]  /*2ef0*/  CS2R R38, SRZ ;  /* 0x0000000000267805 */ /* 0x002fe2000001ff00 */
[----:B--2---:R-:W-:Y:S04]  /*2f00*/  STS [R83], R0 ;  /* 0x0000000053007388 */ /* 0x004fe80000000800 */
[----:B----4-:R-:W-:Y:S04]  /*2f10*/  STS [R82+0x80], R33 ;  /* 0x0000802152007388 */ /* 0x010fe80000000800 */
[----:B---3--:R-:W-:Y:S04]  /*2f20*/  STS [R80+0x100], R133 ;  /* 0x0001008550007388 */ /* 0x008fe80000000800 */
[----:B-----5:R0:W-:Y:S04]  /*2f30*/  STS [R85+0x180], R32 ;  /* 0x0001802055007388 */ /* 0x0201e80000000800 */
        /* <DEDUP_REMOVED lines=14> */
[----:B------:R0:W5:Y:S01]  /*3020*/  @!P6 LDG.E R38, desc[UR16][R34.64+0x380] ;  /* 0x000380102226e981 */ /* 0x000162000c1e1900 */
[----:B------:R-:W-:-:S03]  /*3030*/  ISETP.NE.AND P0, PT, R149, RZ, PT ;  /* 0x000000ff9500720c */ /* 0x000fc60003f05270 */
[----:B------:R-:W1:Y:S04]  /*3040*/  LDS R133, [R90] ;  /* 0x000000005a857984 */ /* 0x000e680000000800 */
[----:B------:R-:W1:Y:S04]  /*3050*/  LDS R139, [R90+0x4] ;  /* 0x000004005a8b7984 */ /* 0x000e680000000800 */
[----:B------:R-:W-:Y:S04]  /*3060*/  LDS R145, [R90+0x8] ;  /* 0x000008005a917984 */ /* 0x000fe80000000800 */
[----:B------:R-:W1:Y:S04]  /*3070*/  LDS R147, [R90+0xc] ;  /* 0x00000c005a937984 */ /* 0x000e680000000800 */
[----:B------:R-:W1:Y:S04]  /*3080*/  LDS R149, [R90+0x10] ;  /* 0x000010005a957984 */ /* 0x000e680000000800 */
[----:B------:R-:W1:Y:S04]  /*3090*/  LDS R151, [R90+0x14] ;  /* 0x000014005a977984 */ /* 0x000e680000000800 */
[----:B------:R-:W1:Y:S04]  /*30a0*/  LDS R153, [R90+0x18] ;  /* 0x000018005a997984 */ /* 0x000e680000000800 */
[----:B------:R-:W1:Y:S01]  /*30b0*/  LDS R138, [R90+0x1c] ;  /* 0x00001c005a8a7984 */ /* 0x000e620000000800 */
[----:B------:R-:W1:Y:S01]  /*30c0*/  S2UR UR6, SR_CgaCtaId ;  /* 0x00000000000679c3 */ /* 0x000e620000008800 */
[----:B------:R-:W-:-:S04]  /*30d0*/  FMUL.FTZ R156, R132, 1.4426950216293334961 ;  /* 0x3fb8aa3b849c7820 */ /* 0x000fc80000410000 */
[-C--:B------:R-:W-:Y:S01]  /*30e0*/  FMUL.FTZ R155, R108, R156.reuse ;  /* 0x0000009c6c9b7220 */ /* 0x080fe20000410000 */
[-C--:B0-----:R-:W-:Y:S01]  /*30f0*/  FMUL.FTZ R35, R125, R156.reuse ;  /* 0x0000009c7d237220 */ /* 0x081fe20000410000 */
[-C--:B------:R-:W-:Y:S01]  /*3100*/  FMUL.FTZ R0, R123, R156.reuse ;  /* 0x0000009c7b007220 */ /* 0x080fe20000410000 */
[----:B-1----:R-:W-:-:S03]  /*3110*/  FMUL.FTZ R146, R110, R156 ;  /* 0x0000009c6e927220 */ /* 0x002fc60000410000 */
[----:B------:R-:W0:Y:S01]  /*3120*/  MUFU.EX2 R155, R155 ;  /* 0x0000009b009b7308 */ /* 0x000e220000000800 */
[-C--:B------:R-:W-:Y:S01]  /*3130*/  FMUL.FTZ R150, R112, R156.reuse ;  /* 0x0000009c70967220 */ /* 0x080fe20000410000 */
[-C--:B------:R-:W-:Y:S01]  /*3140*/  FMUL.FTZ R152, R127, R156.reuse ;  /* 0x0000009c7f987220 */ /* 0x080fe20000410000 */
[-C--:B------:R-:W-:Y:S01]  /*3150*/  FMUL.FTZ R154, R114, R156.reuse ;  /* 0x0000009c729a7220 */ /* 0x080fe20000410000 */
[----:B------:R-:W-:Y:S01]  /*3160*/  FMUL.FTZ R159, R131, R156 ;  /* 0x0000009c839f7220 */ /* 0x000fe20000410000 */
[----:B------:R-:W-:Y:S01]  /*3170*/  UMOV UR5, 0x400 ;  /* 0x0000040000057882 */ /* 0x000fe20000000000 */
[C---:B------:R-:W-:Y:S02]  /*3180*/  ISETP.NE.AND P2, PT, R10.reuse, RZ, PT ;  /* 0x000000ff0a00720c */ /* 0x040fe40003f45270 */
[----:B------:R-:W-:Y:S01]  /*3190*/  ISETP.NE.AND P1, PT, R10, 0x1f, PT ;  /* 0x0000001f0a00780c */ /* 0x000fe20003f25270 */
[----:B------:R-:W1:Y:S01]  /*31a0*/  MUFU.EX2 R0, R0 ;  /* 0x0000000000007308 */ /* 0x000e620000000800 */
[----:B------:R-:W-:-:S07]  /*31b0*/  ULEA UR5, UR6, UR5, 0x18 ;  /* 0x0000000506057291 */ /* 0x000fce000f8ec0ff */
[----:B------:R-:W0:Y:S08]  /*31c0*/  MUFU.EX2 R146, R146 ;  /* 0x0000009200927308 */ /* 0x000e300000000800 */
[----:B------:R-:W0:Y:S08]  /*31d0*/  MUFU.EX2 R150, R150 ;  /* 0x0000009600967308 */ /* 0x000e300000000800 */
        /* <DEDUP_REMOVED lines=13> */
[----:B------:R-:W-:Y:S04]  /*32b0*/  STS [R80+0x520], R37 ;  /* 0x0005202550007388 */ /* 0x000fe80000000800 */
[----:B----4-:R-:W-:Y:S04]  /*32c0*/  STS [R85+0x5a0], R32 ;  /* 0x0005a02055007388 */ /* 0x010fe80000000800 */
        /* <DEDUP_REMOVED lines=9> */
[----:B------:R-:W1:Y:S04]  /*3360*/  LDS R179, [R90+0x430] ;  /* 0x000430005ab37984 */ /* 0x000e680000000800 */
[----:B------:R-:W1:Y:S04]  /*3370*/  LDS R160, [R90+0x434] ;  /* 0x000434005aa07984 */ /* 0x000e680000000800 */
[----:B------:R-:W1:Y:S04]  /*3380*/  LDS R33, [R90+0x438] ;  /* 0x000438005a217984 */ /* 0x000e680000000800 */
[----:B------:R-:W1:Y:S01]  /*3390*/  LDS R38, [R90+0x43c] ;  /* 0x00043c005a267984 */ /* 0x000e620000000800 */
[----:B--2---:R2:W0:Y:S02]  /*33a0*/  MUFU.EX2 R148, R35 ;  /* 0x0000002300947308 */ /* 0x0044240000000800 */
[----:B--2---:R-:W-:-:S04]  /*33b0*/  IADD3 R35, PT, PT, R174, UR4, RZ ;  /* 0x00000004ae237c10 */ /* 0x004fc8000fffe0ff */
[----:B------:R-:W-:-:S04]  /*33c0*/  SEL R35, R35, R58, !P2 ;  /* 0x0000003a23237207 */ /* 0x000fc80005000000 */
[----:B------:R-:W-:Y:S01]  /*33d0*/  LEA R162, R35, UR5, 0x2 ;  /* 0x0000000523a27c11 */ /* 0x000fe2000f8e10ff */
[----:B---3--:R-:W-:-:S04]  /*33e0*/  FMUL.FTZ R173, R101, R34 ;  /* 0x0000002265ad7220 */ /* 0x008fc80000410000 */
[----:B0-----:R0:W-:Y:S01]  /*33f0*/  STS [R162+0x12b8], R155 ;  /* 0x0012b89ba2007388 */ /* 0x0011e20000000800 */
[----:B------:R-:W-:Y:S01]  /*3400*/  FMUL.FTZ R157, R130, R145 ;  /* 0x00000091829d7220 */ /* 0x000fe20000410000 */
[----:B----4-:R-:W-:Y:S01]  /*3410*/  FMUL.FTZ R171, R99, R32 ;  /* 0x0000002063ab7220 */ /* 0x010fe20000410000 */
[----:B-----5:R-:W-:Y:S01]  /*3420*/  FMUL.FTZ R175, R100, R175 ;  /* 0x000000af64af7220 */ /* 0x020fe20000410000 */
[----:B-1----:R-:W-:Y:S01]  /*3430*/  FMUL.FTZ R39, R103, R36 ;  /* 0x0000002467277220 */ /* 0x002fe20000410000 */
[----:B------:R-:W-:Y:S01]  /*3440*/  FMUL.FTZ R179, R102, R179 ;  /* 0x000000b366b37220 */ /* 0x000fe20000410000 */
[----:B------:R-:W-:Y:S01]  /*3450*/  FMUL.FTZ R35, R105, R160 ;  /* 0x000000a069237220 */ /* 0x000fe20000410000 */
[----:B------:R-:W-:Y:S01]  /*3460*/  FMUL.FTZ R34, R104, R33 ;  /* 0x0000002168227220 */ /* 0x000fe20000410000 */
[----:B------:R-:W-:Y:S01]  /*3470*/  FMUL.FTZ R38, R107, R38 ;  /* 0x000000266b267220 */ /* 0x000fe20000410000 */
[----:B------:R-:W-:Y:S06]  /*3480*/  BAR.SYNC.DEFER_BLOCKING 0x0 ;  /* 0x0000000000007b1d */ /* 0x000fec0000010000 */
[----:B0-----:R-:W-:Y:S05]  /*3490*/  @P1 BRA `(.L_x_8866) ;  /* 0x00000000001c1947 */ /* 0x001fea0003800000 */
[----:B------:R-:W-:Y:S01]  /*34a0*/  ISETP.NE.AND P1, PT, R78, UR7, PT ;  /* 0x000000074e007c0c */ /* 0x000fe2000bf25270 */
[----:B------:R-:W-:-:S12]  /*34b0*/  IMAD.MOV.U32 R160, RZ, RZ, 0x3f800000 ;  /* 0x3f800000ffa07424 */ /* 0x000fd800078e00ff */
[----:B------:R-:W-:Y:S05]  /*34c0*/  @!P1 BRA `(.L_x_8867) ;  /* 0x0000000000149947 */ /* 0x000fea0003800000 */
[----:B------:R-:W-:-:S04]  /*34d0*/  IADD3 R32, PT, PT, R144, UR4, RZ ;  /* 0x0000000490207c10 */ /* 0x000fc8000fffe0ff */
[----:B------:R-:W-:-:S05]  /*34e0*/  LEA R32, R32, UR5, 0x2 ;  /* 0x0000000520207c11 */ /* 0x000fca000f8e10ff */
[----:B------:R2:W3:Y:S01]  /*34f0*/  LDS R160, [R32+0x12b8] ;  /* 0x0012b80020a07984 */ /* 0x0004e20000000800 */
[----:B------:R-:W-:Y:S05]  /*3500*/  BRA `(.L_x_8867) ;  /* 0x0000000000047947 */ /* 0x000fea0003800000 */
.L_x_8866:
[----:B------:R0:W1:Y:S02]  /*3510*/  LDS R160, [R170+0x1abc] ;  /* 0x001abc00aaa07984 */ /* 0x0000640000000800 */
.L_x_8867:
[----:B------:R-:W-:Y:S05]  /*3520*/  BSYNC.RECONVERGENT B0 ;  /* 0x0000000000007941 */ /* 0x000fea0003800200 */
.L_x_8865:
[----:B------:R-:W4:Y:S01]  /*3530*/  @P0 LDC R33, c[0x0][0x38c] ;  /* 0x0000e300ff210b82 */ /* 0x000f220000000800 */
[----:B------:R-:W-:Y:S02]  /*3540*/  HFMA2 R162, -RZ, RZ, 0, 0 ;  /* 0x00000000ffa27431 */ /* 0x000fe400000001ff */
        /* <DEDUP_REMOVED lines=60> */
[----:B------:R-:W-:-:S02]  /*3910*/  FSEL R177, R37, R32, !P1 ;  /* 0x0000002025b17208 */ /* 0x000fc40004800000 */
[----:B------:R-:W-:-:S03]  /*3920*/  MOV R37, RZ ;  /* 0x000000ff00257202 */ /* 0x000fc60000000f00 */
[----:B------:R-:W5:Y:S01]  /*3930*/  SHFL.UP PT, R32, R177, 0x4, RZ ;  /* 0x04800000b1207989 */ /* 0x000f6200000e00ff */
[----:B-1----:R-:W-:-:S05]  /*3940*/  @!P3 FFMA.FTZ R183, R182, R164, R183 ;  /* 0x000000a4b6b7b223 */ /* 0x002fca00000100b7 */
[----:B------:R-:W1:Y:S01]  /*3950*/  SHFL.DOWN PT, R178, R183, 0x8, 0x1f ;  /* 0x09001f00b7b27f89 */ /* 0x000e6200000e0000 */
[----:B--2---:R-:W-:Y:S01]  /*3960*/  @P1 FMUL.FTZ R166, R166, R33 ;  /* 0x00000021a6a61220 */ /* 0x004fe20000410000 */
[----:B------:R-:W-:Y:S01]  /*3970*/  ISETP.GE.AND P1, PT, R78, UR7, PT ;  /* 0x000000074e007c0c */ /* 0x000fe2000bf26270 */
[----:B---3--:R-:W-:-:S03]  /*3980*/  @!P3 FMUL.FTZ R36, R182, R181 ;  /* 0x000000b5b624b220 */ /* 0x008fc60000410000 */
[----:B------:R-:W2:Y:S01]  /*3990*/  SHFL.UP PT, R33, R166, 0x4, RZ ;  /* 0x04800000a6217989 */ /* 0x000ea200000e00ff */
[----:B------:R-:W-:Y:S02]  /*39a0*/  ISETP.NE.OR P1, PT, R10, RZ, P1 ;  /* 0x000000ff0a00720c */ /* 0x000fe40000f25670 */
[----:B------:R-:W-:Y:S01]  /*39b0*/  @!P3 MOV R182, R36 ;  /* 0x0000002400b6b202 */ /* 0x000fe20000000f00 */
[----:B------:R-:W-:Y:S01]  /*39c0*/  HFMA2 R36, -RZ, RZ, 1.875, 0 ;  /* 0x3f800000ff247431 */ /* 0x000fe200000001ff */
[----:B------:R-:W-:Y:S01]  /*39d0*/  ISETP.GE.AND P3, PT, R84, 0x4, PT ;  /* 0x000000045400780c */ /* 0x000fe20003f66270 */
[----:B-----5:R-:W-:Y:S02]  /*39e0*/  FFMA.FTZ R32, R166, R32, R177 ;  /* 0x00000020a6207223 */ /* 0x020fe400000100b1 */
[----:B------:R-:W3:Y:S03]  /*39f0*/  SHFL.DOWN PT, R181, R182, 0x8, 0x1f ;  /* 0x09001f00b6b57f89 */ /* 0x000ee600000e0000 */
        /* <DEDUP_REMOVED lines=14> */
[----:B------:R-:W-:Y:S02]  /*3ae0*/  FSEL R181, R177, R32, !P1 ;  /* 0x00000020b1b57208 */ /* 0x000fe40004800000 */
[----:B------:R-:W-:Y:S01]  /*3af0*/  SHFL.DOWN PT, R177, R183, 0x1, 0x1f ;  /* 0x08201f00b7b17f89 */ /* 0x000fe200000e0000 */
[----:B--2---:R-:W-:Y:S01]  /*3b00*/  @P1 FMUL.FTZ R166, R166, R33 ;  /* 0x00000021a6a61220 */ /* 0x004fe20000410000 */
[----:B------:R-:W-:Y:S02]  /*3b10*/  ISETP.GE.AND P1, PT, R84, 0x10, PT ;  /* 0x000000105400780c */ /* 0x000fe40003f26270 */
[----:B------:R-:W1:Y:S04]  /*3b20*/  SHFL.UP PT, R32, R181, 0x10, RZ ;  /* 0x06000000b5207989 */ /* 0x000e6800000e00ff */
[----:B------:R-:W2:Y:S04]  /*3b30*/  SHFL.UP PT, R33, R166, 0x10, RZ ;  /* 0x06000000a6217989 */ /* 0x000ea800000e00ff */
[----:B------:R-:W-:Y:S01]  /*3b40*/  SHFL.IDX PT, R183, R183, RZ, 0x1f ;  /* 0x00001fffb7b77589 */ /* 0x000fe200000e0000 */
[----:B---3--:R-:W-:-:S03]  /*3b50*/  @!P3 FMUL.FTZ R164, R182, R185 ;  /* 0x000000b9b6a4b220 */ /* 0x008fc60000410000 */
[----:B------:R-:W-:Y:S02]  /*3b60*/  SHFL.IDX PT, R185, R37, RZ, 0x1f ;  /* 0x00001fff25b97589 */ /* 0x000fe400000e0000 */
[----:B------:R-:W-:Y:S02]  /*3b70*/  @!P3 MOV R182, R164 ;  /* 0x000000a400b6b202 */ /* 0x000fe40000000f00 */
[----:B------:R-:W-:-:S03]  /*3b80*/  ISETP.NE.AND P3, PT, R10, 0x1f, PT ;  /* 0x0000001f0a00780c */ /* 0x000fc60003f65270 */
[----:B------:R-:W3:Y:S01]  /*3b90*/  SHFL.DOWN PT, R164, R182, 0x1, 0x1f ;  /* 0x08201f00b6a47f89 */ /* 0x000ee200000e0000 */
[----:B-1----:R-:W-:-:S03]  /*3ba0*/  FFMA.FTZ R32, R166, R32, R181 ;  /* 0x00000020a6207223 */ /* 0x002fc600000100b5 */
[----:B------:R-:W1:Y:S01]  /*3bb0*/  SHFL.IDX PT, R182, R182, RZ, 0x1f ;  /* 0x00001fffb6b67589 */ /* 0x000e6200000e0000 */
[----:B--2---:R-:W-:Y:S01]  /*3bc0*/  @P1 FMUL.FTZ R166, R166, R33 ;  /* 0x00000021a6a61220 */ /* 0x004fe20000410000 */
[----:B------:R-:W-:-:S04]  /*3bd0*/  FSEL R181, R181, R32, !P1 ;  /* 0x00000020b5b57208 */ /* 0x000fc80004800000 */
[----:B------:R2:W-:Y:S04]  /*3be0*/  SHFL.UP PT, R178, R166, 0x1, RZ ;  /* 0x04200000a6b27989 */ /* 0x0005e800000e00ff */
[----:B------:R-:W-:Y:S01]  /*3bf0*/  SHFL.UP PT, R181, R181, 0x1, RZ ;  /* 0x04200000b5b57989 */ /* 0x000fe200000e00ff */
[----:B---3--:R-:W-:-:S04]  /*3c00*/  @P3 FFMA.FTZ R185, R164, R185, R177 ;  /* 0x000000b9a4b93223 */ /* 0x008fc800000100b1 */
[----:B------:R-:W-:Y:S01]  /*3c10*/  FFMA.FTZ R160, R185, R160, R38 ;  /* 0x000000a0b9a07223 */ /* 0x000fe20000010026 */
[C---:B-1----:R-:W-:Y:S01]  /*3c20*/  FFMA.FTZ R37, R182.reuse, R37, R183 ;  /* 0x00000025b6257223 */ /* 0x042fe200000100b7 */
[----:B------:R-:W-:Y:S02]  /*3c30*/  FMUL.FTZ R36, R182, R36 ;  /* 0x00000024b6247220 */ /* 0x000fe40000410000 */
[----:B------:R-:W-:-:S04]  /*3c40*/  FFMA.FTZ R177, R159, R160, R34 ;  /* 0x000000a09fb17223 */ /* 0x000fc80000010022 */
[----:B------:R-:W-:Y:S01]  /*3c50*/  FFMA.FTZ R164, R154, R177, R35 ;  /* 0x000000b19aa47223 */ /* 0x000fe20000010023 */
[----:B------:R-:W-:-:S04]  /*3c60*/  IMAD.WIDE.U32 R34, R22, UR4, R18 ;  /* 0x0000000416227c25 */ /* 0x000fc8000f8e0012 */
[----:B------:R-:W-:Y:S01]  /*3c70*/  FFMA.FTZ R179, R152, R164, R179 ;  /* 0x000000a498b37223 */ /* 0x000fe200000100b3 */
[----:B------:R-:W-:Y:S01]  /*3c80*/  IMAD R33, R23, UR4, R35 ;  /* 0x0000000417217c24 */ /* 0x000fe2000f8e0223 */
[----:B------:R-:W-:Y:S02]  /*3c90*/  LEA R32, P1, R34, UR8, 0x2 ;  /* 0x0000000822207c11 */ /* 0x000fe4000f8210ff */
[----:B--2---:R-:W-:Y:S01]  /*3ca0*/  FFMA.FTZ R166, R150, R179, R39 ;  /* 0x000000b396a67223 */ /* 0x004fe20000010027 */
[----:B------:R-:W-:Y:S01]  /*3cb0*/  IMAD.WIDE.U32 R38, R20, UR4, R16 ;  /* 0x0000000414267c25 */ /* 0x000fe2000f8e0010 */
[----:B------:R-:W-:-:S03]  /*3cc0*/  LEA.HI.X R33, R34, UR9, R33, 0x2, P1 ;  /* 0x0000000922217c11 */ /* 0x000fc600088f1421 */
[----:B------:R-:W-:Y:S01]  /*3cd0*/  FFMA.FTZ R175, R148, R166, R175 ;  /* 0x000000a694af7223 */ /* 0x000fe200000100af */
[----:B------:R-:W-:Y:S01]  /*3ce0*/  IMAD R35, R21, UR4, R39 ;  /* 0x0000000415237c24 */ /* 0x000fe2000f8e0227 */
[----:B------:R-:W-:-:S13]  /*3cf0*/  ISETP.NE.AND P1, PT, R10, RZ, PT ;  /* 0x000000ff0a00720c */ /* 0x000fda0003f25270 */
[----:B------:R1:W-:Y:S02]  /*3d00*/  @!P1 STS.64 [UR6+0x1b38], R36 ;  /* 0x001b3824ff009988 */ /* 0x0003e40008000a06 */
[----:B-1----:R-:W-:Y:S02]  /*3d10*/  FMUL.FTZ R37, R127, R164 ;  /* 0x000000a47f257220 */ /* 0x002fe40000410000 */
[----:B----4-:R1:W2:Y:S02]  /*3d20*/  SHFL.IDX PT, R180, R162, RZ, 0x1f ;  /* 0x00001fffa2b47589 */ /* 0x0102a400000e0000 */
[----:B-1----:R-:W-:-:S04]  /*3d30*/  FFMA.FTZ R162, R146, R175, R173 ;  /* 0x000000af92a27223 */ /* 0x002fc800000100ad */
[-C--:B------:R-:W-:Y:S01]  /*3d40*/  FFMA.FTZ R171, R0, R162.reuse, R171 ;  /* 0x000000a200ab7223 */ /* 0x080fe200000100ab */
        /* <DEDUP_REMOVED lines=85> */
.L_x_8869:
[----:B------:R-:W-:Y:S05]  /*42a0*/  BSYNC.RECONVERGENT B0 ;  /* 0x0000000000007941 */ /* 0x000fea0003800200 */
.L_x_8868:
[----:B--2---:R1:W2:Y:S01]  /*42b0*/  LDS R39, [R62+0x4a0] ;  /* 0x0004a0003e277984 */ /* 0x0042a20000000800 */
[----:B------:R-:W-:Y:S04]  /*42c0*/  BSSY.RECONVERGENT B0, `(.L_x_8870) ;  /* 0x0000004000007945 */ /* 0x000fe80003800200 */
[----:B------:R-:W-:Y:S05]  /*42d0*/  @!P3 BRA `(.L_x_8871) ;  /* 0x000000000008b947 */ /* 0x000fea0003800000 */
[----:B------:R3:W-:Y:S04]  /*42e0*/  REDG.E.ADD.F32.FTZ.RN.STRONG.GPU desc[UR16][R32.64+0x80], R155 ;  /* 0x0000809b200079a6 */ /* 0x0007e8000c12f310 */
[----:B--2---:R3:W-:Y:S02]  /*42f0*/  REDG.E.ADD.F32.FTZ.RN.STRONG.GPU desc[UR16][R34.64+0x80], R39 ;  /* 0x00008027220079a6 */ /* 0x0047e4000c12f310 */
.L_x_8871:
[----:B------:R-:W-:Y:S05]  /*4300*/  BSYNC.RECONVERGENT B0 ;  /* 0x0000000000007941 */ /* 0x000fea0003800200 */
.L_x_8870:
[----:B--23--:R2:W3:Y:S01]  /*4310*/  LDS R39, [R63+0x520] ;  /* 0x000520003f277984 */ /* 0x00c4e20000000800 */
[----:B------:R-:W-:Y:S04]  /*4320*/  BSSY.RECONVERGENT B0, `(.L_x_8872) ;  /* 0x0000004000007945 */ /* 0x000fe80003800200 */
[----:B------:R-:W-:Y:S05]  /*4330*/  @!P4 BRA `(.L_x_8873) ;  /* 0x000000000008c947 */ /* 0x000fea0003800000 */
[----:B------:R4:W-:Y:S04]  /*4340*/  REDG.E.ADD.F32.FTZ.RN.STRONG.GPU desc[UR16][R32.64+0x100], R159 ;  /* 0x0001009f200079a6 */ /* 0x0009e8000c12f310 */
[----:B---3--:R4:W-:Y:S02]  /*4350*/  REDG.E.ADD.F32.FTZ.RN.STRONG.GPU desc[UR16][R34.64+0x100], R39 ;  /* 0x00010027220079a6 */ /* 0x0089e4000c12f310 */
.L_x_8873:
[----:B------:R-:W-:Y:S05]  /*4360*/  BSYNC.RECONVERGENT B0 ;  /* 0x0000000000007941 */ /* 0x000fea0003800200 */
.L_x_8872:
        /* <DEDUP_REMOVED lines=9> */
.L_x_8875:
[----:B------:R-:W-:Y:S05]  /*4400*/  BSYNC.RECONVERGENT B0 ;  /* 0x0000000000007941 */ /* 0x000fea0003800200 */
.L_x_8874:
[----:B----4-:R4:W0:Y:S01]  /*4410*/  LDS R39, [R65+0x620] ;  /* 0x0006200041277984 */ /* 0x0108220000000800 */
[----:B------:R-:W-:Y:S04]  /*4420*/  BSSY.RECONVERGENT B0, `(.L_x_8876) ;  /* 0x0000004000007945 */ /* 0x000fe80003800200 */
[----:B------:R-:W-:Y:S05]  /*4430*/  @!P2 BRA `(.L_x_8877) ;  /* 0x000000000008a947 */ /* 0x000fea0003800000 */
[----:B0-----:R0:W-:Y:S04]  /*4440*/  REDG.E.ADD.F32.FTZ.RN.STRONG.GPU desc[UR16][R32.64+0x200], R181 ;  /* 0x000200b5200079a6 */ /* 0x0011e8000c12f310 */
[----:B------:R0:W-:Y:S02]  /*4450*/  REDG.E.ADD.F32.FTZ.RN.STRONG.GPU desc[UR16][R34.64+0x200], R39 ;  /* 0x00020027220079a6 */ /* 0x0001e4000c12f310 */
.L_x_8877:
[----:B------:R-:W-:Y:S05]  /*4460*/  BSYNC.RECONVERGENT B0 ;  /* 0x0000000000007941 */ /* 0x000fea0003800200 */
.L_x_8876:
[----:B0-----:R0:W0:Y:S01]  /*4470*/  LDS R39, [R66+0x6a0] ;  /* 0x0006a00042277984 */ /* 0x0010220000000800 */
[----:B------:R-:W-:Y:S04]  /*4480*/  BSSY.RECONVERGENT B0, `(.L_x_8878) ;  /* 0x0000004000007945 */ /* 0x000fe80003800200 */
[----:B------:R-:W-:Y:S05]  /*4490*/  @!P3 BRA `(.L_x_8879) ;  /* 0x000000000008b947 */ /* 0x000fea0003800000 */
[----:B------:R1:W-:Y:S04]  /*44a0*/  REDG.E.ADD.F32.FTZ.RN.STRONG.GPU desc[UR16][R32.64+0x280], R183 ;  /* 0x000280b7200079a6 */ /* 0x0003e8000c12f310 */
[----:B0-----:R1:W-:Y:S02]  /*44b0*/  REDG.E.ADD.F32.FTZ.RN.STRONG.GPU desc[UR16][R34.64+0x280], R39 ;  /* 0x00028027220079a6 */ /* 0x0013e4000c12f310 */
.L_x_8879:
[----:B------:R-:W-:Y:S05]  /*44c0*/  BSYNC.RECONVERGENT B0 ;  /* 0x0000000000007941 */ /* 0x000fea0003800200 */
.L_x_8878:
[----:B01----:R0:W1:Y:S01]  /*44d0*/  LDS R39, [R67+0x720] ;  /* 0x0007200043277984 */ /* 0x0030620000000800 */
[----:B------:R-:W-:Y:S04]  /*44e0*/  BSSY.RECONVERGENT B0, `(.L_x_8880) ;  /* 0x0000004000007945 */ /* 0x000fe80003800200 */
[----:B------:R-:W-:Y:S05]  /*44f0*/  @!P4 BRA `(.L_x_8881) ;  /* 0x000000000008c947 */ /* 0x000fea0003800000 */
[----:B------:R0:W-:Y:S04]  /*4500*/  REDG.E.ADD.F32.FTZ.RN.STRONG.GPU desc[UR16][R32.64+0x300], R185 ;  /* 0x000300b9200079a6 */ /* 0x0001e8000c12f310 */
[----:B-1----:R0:W-:Y:S02]  /*4510*/  REDG.E.ADD.F32.FTZ.RN.STRONG.GPU desc[UR16][R34.64+0x300], R39 ;  /* 0x00030027220079a6 */ /* 0x0021e4000c12f310 */
.L_x_8881:
[----:B------:R-:W-:Y:S05]  /*4520*/  BSYNC.RECONVERGENT B0 ;  /* 0x0000000000007941 */ /* 0x000fea0003800200 */
.L_x_8880:
[----:B01----:R0:W1:Y:S01]  /*4530*/  LDS R39, [R68+0x7a0] ;  /* 0x0007a00044277984 */ /* 0x0030620000000800 */
[----:B------:R-:W-:Y:S04]  /*4540*/  BSSY.RECONVERGENT B0, `(.L_x_8882) ;  /* 0x0000004000007945 */ /* 0x000fe80003800200 */
[----:B------:R-:W-:Y:S05]  /*4550*/  @!P5 BRA `(.L_x_8883) ;  /* 0x000000000008d947 */ /* 0x000fea0003800000 */
[----:B------:R0:W-:Y:S04]  /*4560*/  REDG.E.ADD.F32.FTZ.RN.STRONG.GPU desc[UR16][R32.64+0x380], R187 ;  /* 0x000380bb200079a6 */ /* 0x0001e8000c12f310 */
[----:B-1----:R0:W-:Y:S02]  /*4570*/  REDG.E.ADD.F32.FTZ.RN.STRONG.GPU desc[UR16][R34.64+0x380], R39 ;  /* 0x00038027220079a6 */ /* 0x0021e4000c12f310 */
.L_x_8883:
[----:B------:R-:W-:Y:S05]  /*4580*/  BSYNC.RECONVERGENT B0 ;  /* 0x0000000000007941 */ /* 0x000fea0003800200 */
.L_x_8882:
[----:B0-----:R-:W0:Y:S01]  /*4590*/  SHFL.DOWN P2, R33, R158, 0x1, 0x1f ;  /* 0x08201f009e217f89 */ /* 0x001e220000040000 */
[C---:B------:R-:W-:Y:S01]  /*45a0*/  FMUL.FTZ R36, R132.reuse, R179 ;  /* 0x000000b384247220 */ /* 0x040fe20000410000 */
[C---:B------:R-:W-:Y:S01]  /*45b0*/  FMUL.FTZ R32, R132.reuse, R175 ;  /* 0x000000af84207220 */ /* 0x040fe20000410000 */
[-C--:B------:R-:W-:Y:S01]  /*45c0*/  FMUL.FTZ R147, R147, R166.reuse ;  /* 0x000000a693937220 */ /* 0x080fe20000410000 */
[----:B------:R-:W-:Y:S01]  /*45d0*/  FMUL.FTZ R146, R149, R179 ;  /* 0x000000b395927220 */ /* 0x000fe20000410000 */
[----:B------:R-:W-:Y:S01]  /*45e0*/  FMUL.FTZ R166, R132, R166 ;  /* 0x000000a684a67220 */ /* 0x000fe20000410000 */
[----:B------:R-:W-:Y:S01]  /*45f0*/  FMUL.FTZ R148, R165, R36 ;  /* 0x00000024a5947220 */ /* 0x000fe20000410000 */
[----:B------:R-:W-:Y:S01]  /*4600*/  ISETP.NE.AND P3, PT, R84, RZ, PT ;  /* 0x000000ff5400720c */ /* 0x000fe20003f65270 */
[----:B------:R-:W-:Y:S01]  /*4610*/  FMUL.FTZ R36, R157, R32 ;  /* 0x000000209d247220 */ /* 0x000fe20000410000 */
[-C--:B------:R-:W-:Y:S01]  /*4620*/  FMUL.FTZ R32, R133, R171.reuse ;  /* 0x000000ab85207220 */ /* 0x080fe20000410000 */
[----:B------:R-:W-:Y:S01]  /*4630*/  FMUL.FTZ R167, R167, R166 ;  /* 0x000000a6a7a77220 */ /* 0x000fe20000410000 */
[----:B------:R-:W-:Y:S01]  /*4640*/  FMUL.FTZ R151, R151, R164 ;  /* 0x000000a497977220 */ /* 0x000fe20000410000 */
[-C--:B------:R-:W-:Y:S01]  /*4650*/  FFMA.FTZ R135, R112, R146.reuse, R135 ;  /* 0x0000009270877223 */ /* 0x080fe20000010087 */
[----:B------:R-:W-:Y:S01]  /*4660*/  FFMA.FTZ R148, R95, R146, R148 ;  /* 0x000000925f947223 */ /* 0x000fe20000010094 */
        /* <DEDUP_REMOVED lines=11> */
[-C--:B------:R-:W-:Y:S01]  /*4720*/  FFMA.FTZ R137, R110, R34.reuse, R137 ;  /* 0x000000226e897223 */ /* 0x080fe20000010089 */
[----:B------:R-:W-:Y:S01]  /*4730*/  FFMA.FTZ R36, R93, R34, R36 ;  /* 0x000000225d247223 */ /* 0x000fe20000010024 */
[----:B------:R-:W-:Y:S01]  /*4740*/  FFMA.FTZ R34, R92, R139, R169 ;  /* 0x0000008b5c227223 */ /* 0x000fe200000100a9 */
[----:B------:R-:W-:Y:S01]  /*4750*/  BSSY.RECONVERGENT B0, `(.L_x_8884) ;  /* 0x0000028000007945 */ /* 0x000fe20003800200 */
[----:B------:R-:W0:Y:S01]  /*4760*/  SHFL.DOWN P2, R38, R33, 0x2, 0x1f ;  /* 0x08401f0021267f89 */ /* 0x000e220000040000 */
[----:B------:R-:W-:Y:S01]  /*4770*/  FFMA.FTZ R118, R125, R147, R118 ;  /* 0x000000937d767223 */ /* 0x000fe20000010076 */
[----:B------:R-:W-:Y:S01]  /*4780*/  FADD.FTZ R115, R148, R115 ;  /* 0x0000007394737221 */ /* 0x000fe20000010000 */
[----:B------:R-:W-:Y:S01]  /*4790*/  FFMA.FTZ R122, R127, R151, R122 ;  /* 0x000000977f7a7223 */ /* 0x000fe2000001007a */
[----:B------:R-:W-:Y:S01]  /*47a0*/  FFMA.FTZ R116, R123, R139, R116 ;  /* 0x0000008b7b747223 */ /* 0x000fe20000010074 */
[----:B------:R-:W-:Y:S01]  /*47b0*/  FADD.FTZ R119, R36, R119 ;  /* 0x0000007724777221 */ /* 0x000fe20000010000 */
[-C--:B------:R-:W-:Y:S01]  /*47c0*/  FFMA.FTZ R129, R108, R32.reuse, R129 ;  /* 0x000000206c817223 */ /* 0x080fe20000010081 */
[----:B------:R-:W-:Y:S01]  /*47d0*/  FADD.FTZ R121, R34, R121 ;  /* 0x0000007922797221 */ /* 0x000fe20000010000 */
[----:B0-----:R-:W-:Y:S01]  /*47e0*/  @P2 FADD R38, R33, R38 ;  /* 0x0000002621262221 */ /* 0x001fe20000000000 */
[----:B------:R-:W-:-:S04]  /*47f0*/  FFMA.FTZ R33, R91, R32, R0 ;  /* 0x000000205b217223 */ /* 0x000fc80000010000 */
[----:B------:R-:W0:Y:S01]  /*4800*/  SHFL.DOWN P2, R35, R38, 0x4, 0x1f ;  /* 0x08801f0026237f89 */ /* 0x000e220000040000 */
[----:B------:R-:W-:Y:S01]  /*4810*/  FADD.FTZ R106, R33, R106 ;  /* 0x0000006a216a7221 */ /* 0x000fe20000010000 */
[----:B0-----:R-:W-:Y:S01]  /*4820*/  @P2 FADD R35, R38, R35 ;  /* 0x0000002326232221 */ /* 0x001fe20000000000 */
[----:B------:R-:W-:-:S04]  /*4830*/  FFMA.FTZ R38, R94, R147, R167 ;  /* 0x000000935e267223 */ /* 0x000fc800000100a7 */
[----:B------:R-:W0:Y:S01]  /*4840*/  SHFL.DOWN P2, R150, R35, 0x8, 0x1f ;  /* 0x09001f0023967f89 */ /* 0x000e220000040000 */
[----:B------:R-:W-:Y:S01]  /*4850*/  FADD.FTZ R117, R38, R117 ;  /* 0x0000007526757221 */ /* 0x000fe20000010000 */
[----:B------:R-:W-:-:S04]  /*4860*/  FFMA.FTZ R38, R96, R151, R163 ;  /* 0x0000009760267223 */ /* 0x000fc800000100a3 */
[----:B------:R-:W-:Y:S01]  /*4870*/  FADD.FTZ R113, R38, R113 ;  /* 0x0000007126717221 */ /* 0x000fe20000010000 */
[----:B0-----:R-:W-:Y:S01]  /*4880*/  @P2 FADD R150, R35, R150 ;  /* 0x0000009623962221 */ /* 0x001fe20000000000 */
[-C--:B------:R-:W-:Y:S01]  /*4890*/  FMUL.FTZ R35, R138, R160.reuse ;  /* 0x000000a08a237220 */ /* 0x080fe20000410000 */
[----:B------:R-:W-:Y:S01]  /*48a0*/  FMUL.FTZ R160, R132, R160 ;  /* 0x000000a084a07220 */ /* 0x000fe20000410000 */
[----:B------:R-:W-:Y:S02]  /*48b0*/  FMUL.FTZ R138, R153, R177 ;  /* 0x000000b1998a7220 */ /* 0x000fe40000410000 */
[----:B-1----:R-:W0:Y:S01]  /*48c0*/  SHFL.DOWN P2, R39, R150, 0x10, 0x1f ;  /* 0x0a001f0096277f89 */ /* 0x002e220000040000 */
[----:B------:R-:W-:Y:S01]  /*48d0*/  FMUL.FTZ R37, R37, R160 ;  /* 0x000000a025257220 */ /* 0x000fe20000410000 */
[-C--:B------:R-:W-:Y:S01]  /*48e0*/  FFMA.FTZ R146, R97, R138.reuse, R146 ;  /* 0x0000008a61927223 */ /* 0x080fe20000010092 */
[----:B------:R-:W-:Y:S01]  /*48f0*/  FFMA.FTZ R141, R114, R138, R141 ;  /* 0x0000008a728d7223 */ /* 0x000fe2000001008d */
[-C--:B------:R-:W-:Y:S01]  /*4900*/  FFMA.FTZ R120, R131, R35.reuse, R120 ;  /* 0x0000002383787223 */ /* 0x080fe20000010078 */
[----:B------:R-:W-:Y:S01]  /*4910*/  FFMA.FTZ R0, R98, R35, R37 ;  /* 0x0000002362007223 */ /* 0x000fe20000010025 */
[----:B------:R-:W-:-:S03]  /*4920*/  FADD.FTZ R111, R146, R111 ;  /* 0x0000006f926f7221 */ /* 0x000fc60000010000 */
[----:B------:R-:W-:Y:S01]  /*4930*/  FADD.FTZ R109, R0, R109 ;  /* 0x0000006d006d7221 */ /* 0x000fe20000010000 */
        /* <DEDUP_REMOVED lines=9> */
.L_x_8885:
[----:B------:R-:W-:Y:S05]  /*49d0*/  BSYNC.RECONVERGENT B0 ;  /* 0x0000000000007941 */ /* 0x000fea0003800200 */
.L_x_8884:
[----:B------:R-:W-:-:S04]  /*49e0*/  UIADD3 UR4, UPT, UPT, UR4, 0x1, URZ ;  /* 0x0000000104047890 */ /* 0x000fc8000fffe0ff */
[----:B------:R-:W-:-:S09]  /*49f0*/  UISETP.GE.AND UP0, UPT, UR4, UR13, UPT ;  /* 0x0000000d0400728c */ /* 0x000fd2000bf06270 */
[----:B------:R-:W-:Y:S05]  /*4a00*/  BRA.U !UP0, `(.L_x_8886) ;  /* 0xffffffe108847547 */ /* 0x000fea000b83ffff */
.L_x_8864:
[----:B------:R-:W-:Y:S01]  /*4a10*/  BAR.SYNC.DEFER_BLOCKING 0x0 ;  /* 0x0000000000007b1d */ /* 0x000fe20000010000 */
[----:B------:R-:W-:Y:S01]  /*4a20*/  HFMA2 R17, -RZ, RZ, 0, 0 ;  /* 0x00000000ff117431 */ /* 0x000fe200000001ff */
[----:B------:R-:W-:-:S06]  /*4a30*/  MOV R16, R2 ;  /* 0x0000000200107202 */ /* 0x000fcc0000000f00 */
        /* <DEDUP_REMOVED lines=116> */
.L_x_8862:
[----:B------:R-:W1:Y:S01]  /*5180*/  LDC.64 R8, c[0x0][0x548] ;  /* 0x00015200ff087b82 */ /* 0x000e620000000a00 */
[----:B------:R-:W0:Y:S01]  /*5190*/  S2R R14, SR_TID.X ;  /* 0x00000000000e7919 */ /* 0x000e220000002100 */
        /* <DEDUP_REMOVED lines=32> */
.L_x_8889:
[----:B------:R-:W-:Y:S05]  /*53a0*/  BSYNC.RECONVERGENT B0 ;  /* 0x0000000000007941 */ /* 0x000fea0003800200 */
.L_x_8888:
        /* <DEDUP_REMOVED lines=26> */
.L_x_8891:
[----:B------:R-:W-:Y:S05]  /*5550*/  BSYNC.RECONVERGENT B0 ;  /* 0x0000000000007941 */ /* 0x000fea0003800200 */
.L_x_8890:
[----:B------:R-:W-:Y:S05]  /*5560*/  @P2 EXIT ;  /* 0x000000000000294d */ /* 0x000fea0003800000 */
[----:B------:R-:W2:Y:S01]  /*5570*/  S2UR UR5, SR_CgaCtaId ;  /* 0x00000000000579c3 */ /* 0x000ea20000008800 */
[----:B01----:R-:W-:Y:S01]  /*5580*/  MOV R7, R14 ;  /* 0x0000000e00077202 */ /* 0x003fe20000000f00 */
[----:B------:R-:W-:Y:S01]  /*5590*/  UMOV UR4, 0x400 ;  /* 0x0000040000047882 */ /* 0x000fe20000000000 */
[----:B------:R-:W0:Y:S01]  /*55a0*/  LDCU UR6, c[0x0][0x360] ;  /* 0x00006c00ff0677ac */ /* 0x000e220008000800 */
[----:B------:R-:W1:Y:S01]  /*55b0*/  LDCU.64 UR8, c[0x0][0x4b0] ;  /* 0x00009600ff0877ac */ /* 0x000e620008000a00 */
[----:B------:R-:W0:Y:S02]  /*55c0*/  LDCU.64 UR10, c[0x0][0x530] ;  /* 0x0000a600ff0a77ac */ /* 0x000e240008000a00 */
[----:B012---:R-:W-:-:S12]  /*55d0*/  ULEA UR4, UR5, UR4, 0x18 ;  /* 0x0000000405047291 */ /* 0x007fd8000f8ec0ff */
.L_x_8892:
        /* <DEDUP_REMOVED lines=15> */
.L_x_8893:
        /* <DEDUP_REMOVED lines=11> */
.L_x_10518:


//--------------------- .text._Z25selective_scan_bwd_kernelI32Selective_Scan_bwd_kernel_traitsILi32ELi8ELb0ELb1ELb1ELb1ELb0EffEEv12SSMParamsBwd --------------------------
	.section	.text._Z25selective_scan_bwd_kernelI32Selective_Scan_bwd_kernel_traitsILi32ELi8ELb0ELb1ELb1ELb1ELb0EffEEv12SSMParamsBwd,"ax",@progbits
	.align	128
        .global         _Z25selective_scan_bwd_kernelI32Selective_Scan_bwd_kernel_traitsILi32ELi8ELb0ELb1ELb1ELb1ELb0EffEEv12SSMParamsBwd
        .type           _Z25selective_scan_bwd_kernelI32Selective_Scan_bwd_kernel_traitsILi32ELi8ELb0ELb1ELb1ELb1ELb0EffEEv12SSMParamsBwd,@function
        .size           _Z25selective_scan_bwd_kernelI32Selective_Scan_bwd_kernel_traitsILi32ELi8ELb0ELb1ELb1ELb1ELb0EffEEv12SSMParamsBwd,(.L_x_10519 - _Z25selective_scan_bwd_kernelI32Selective_Scan_bwd_kernel_traitsILi32ELi8ELb0ELb1ELb1ELb1ELb0EffEEv12SSMParamsBwd)
        .other          _Z25selective_scan_bwd_kernelI32Selective_Scan_bwd_kernel_traitsILi32ELi8ELb0ELb1ELb1ELb1ELb0EffEEv12SSMParamsBwd,@"STO_CUDA_ENTRY STV_DEFAULT"
_Z25selective_scan_bwd_kernelI32Selective_Scan_bwd_kernel_traitsILi32ELi8ELb0ELb1ELb1ELb1ELb0EffEEv12SSMParamsBwd:
.text._Z25selective_scan_bwd_kernelI32Selective_Scan_bwd_kernel_traitsILi32ELi8ELb0ELb1ELb1ELb1ELb0EffEEv12SSMParamsBwd:
        /* <DEDUP_REMOVED lines=59> */
[----:B------:R-:W0:Y:S01]  /*03b0*/  @P0 LDC.64 R6, c[0x0][0x480] ;  /* 0x00012000ff060b82 */ /* 0x000e220000000a00 */
[----:B------:R-:W-:-:S02]  /*03c0*/  MOV R4, UR6 ;  /* 0x0000000600047c02 */ /* 0x000fc40008000f00 */
[----:B------:R-:W-:Y:S01]  /*03d0*/  MOV R5, UR7 ;  /* 0x0000000700057c02 */ /* 0x000fe20008000f00 */
[----:B------:R-:W4:Y:S01]  /*03e0*/  LDCU.64 UR6, c[0x0][0x498] ;  /* 0x00009300ff0677ac */ /* 0x000f220008000a00 */
[----:B------:R-:W-:Y:S02]  /*03f0*/  MOV R3, UR5 ;  /* 0x0000000500037c02 */ /* 0x000fe40008000f00 */
[----:B------:R-:W-:Y:S01]  /*0400*/  MOV R3, UR8 ;  /* 0x0000000800037c02 */ /* 0x000fe20008000f00 */
[----:B------:R-:W3:Y:S01]  /*0410*/  LDCU.64 UR8, c[0x0][0x3b0] ;  /* 0x00007600ff0877ac */ /* 0x000ee20008000a00 */
[----:B------:R-:W-:Y:S01]  /*0420*/  @P1 IADD3 R0, PT, PT, R0, 0x1, RZ ;  /* 0x0000000100001810 */ /* 0x000fe20007ffe0ff */
[----:B------:R-:W-:-:S03]  /*0430*/  IMAD.WIDE.U32 R2, R43, UR10, R2 ;  /* 0x0000000a2b027c25 */ /* 0x000fc6000f8e0002 */
[----:B------:R-:W-:Y:S01]  /*0440*/  MOV R35, R0 ;  /* 0x0000000000237202 */ /* 0x000fe20000000f00 */
[----:B--2---:R-:W-:Y:S01]  /*0450*/  @P0 IMAD R0, R10, UR18, R43 ;  /* 0x000000120a000c24 */ /* 0x004fe2000f8e022b */
[----:B------:R-:W-:Y:S01]  /*0460*/  ISETP.NE.AND P2, PT, R8, RZ, PT ;  /* 0x000000ff0800720c */ /* 0x000fe20003f45270 */
[----:B------:R-:W-:Y:S01]  /*0470*/  IMAD R13, R43, UR11, R3 ;  /* 0x0000000b2b0d7c24 */ /* 0x000fe2000f8e0203 */
[C---:B------:R-:W-:Y:S01]  /*0480*/  LEA R9, R19.reuse, 0xffffff00, 0x8 ;  /* 0xffffff0013097811 */ /* 0x040fe200078e40ff */
[----:B------:R-:W-:Y:S01]  /*0490*/  @P0 IMAD R0, R0, R19, RZ ;  /* 0x0000001300000224 */ /* 0x000fe200078e02ff */
[----:B------:R-:W-:Y:S01]  /*04a0*/  ISETP.GE.AND P1, PT, R19, 0x1, PT ;  /* 0x000000011300780c */ /* 0x000fe20003f26270 */
[----:B------:R-:W2:Y:S01]  /*04b0*/  LDCU.64 UR10, c[0x0][0x3d0] ;  /* 0x00007a00ff0a77ac */ /* 0x000ea20008000a00 */
[----:B------:R-:W2:Y:S01]  /*04c0*/  LDC.64 R18, c[0x0][0x3e8] ;  /* 0x0000fa00ff127b82 */ /* 0x000ea20000000a00 */
[----:B------:R-:W-:Y:S01]  /*04d0*/  MOV R5, UR4 ;  /* 0x0000000400057c02 */ /* 0x000fe20008000f00 */
[----:B----4-:R-:W-:Y:S01]  /*04e0*/  UIMAD.WIDE.U32 UR4, UR18, UR6, URZ ;  /* 0x00000006120472a5 */ /* 0x010fe2000f8e00ff */
[----:B------:R-:W-:Y:S01]  /*04f0*/  @!P3 IADD3 R35, PT, PT, -R35, RZ, RZ ;  /* 0x000000ff2323b210 */ /* 0x000fe20007ffe1ff */
[----:B-1----:R-:W-:-:S03]  /*0500*/  @P0 IMAD R3, R0, R21, RZ ;  /* 0x0000001500030224 */ /* 0x002fc600078e02ff */
[----:B------:R-:W-:Y:S01]  /*0510*/  @!P2 LOP3.LUT R35, RZ, R8, RZ, 0x33, !PT ;  /* 0x00000008ff23a212 */ /* 0x000fe200078e33ff */
[----:B------:R-:W-:Y:S01]  /*0520*/  UIMAD UR5, UR18, UR7, UR5 ;  /* 0x00000007120572a4 */ /* 0x000fe2000f8e0205 */
[----:B------:R-:W-:Y:S01]  /*0530*/  IADD3 R50, P3, PT, R9, R2, RZ ;  /* 0x0000000209327210 */ /* 0x000fe20007f7e0ff */
[----:B------:R-:W1:Y:S01]  /*0540*/  LDC.64 R20, c[0x0][0x4a8] ;  /* 0x00012a00ff147b82 */ /* 0x000e620000000a00 */
[----:B------:R-:W-:Y:S01]  /*0550*/  SHF.R.S32.HI R37, RZ, 0x1f, R35 ;  /* 0x0000001fff257819 */ /* 0x000fe20000011423 */
[----:B0-----:R-:W-:Y:S01]  /*0560*/  @P0 IMAD.WIDE R32, R3, 0x8, R6 ;  /* 0x0000000803200825 */ /* 0x001fe200078e0206 */
        /* <DEDUP_REMOVED lines=14> */
[C---:B------:R-:W-:Y:S01]  /*0650*/  IMAD R17, R35.reuse, R19, R0 ;  /* 0x0000001323117224 */ /* 0x040fe200078e0200 */
[----:B------:R-:W-:Y:S01]  /*0660*/  SHF.R.S32.HI R0, RZ, 0x1f, R9 ;  /* 0x0000001fff007819 */ /* 0x000fe20000011409 */
[----:B------:R-:W-:-:S03]  /*0670*/  IMAD.WIDE.U32 R2, R35, R14, UR6 ;  /* 0x0000000623027e25 */ /* 0x000fc6000f8e000e */
[----:B------:R-:W-:Y:S02]  /*0680*/  IADD3 R17, PT, PT, R5, R17, RZ ;  /* 0x0000001105117210 */ /* 0x000fe40007ffe0ff */
[----:B------:R-:W-:Y:S02]  /*0690*/  IADD3 R57, P0, PT, R9, R2, RZ ;  /* 0x0000000209397210 */ /* 0x000fe40007f1e0ff */
[----:B------:R-:W-:Y:S02]  /*06a0*/  IADD3.X R5, PT, PT, R0, R13, RZ, P3, !PT ;  /* 0x0000000d00057210 */ /* 0x000fe40001ffe4ff */
[----:B------:R-:W-:Y:S02]  /*06b0*/  IADD3 R15, PT, PT, R3, R15, RZ ;  /* 0x0000000f030f7210 */ /* 0x000fe40007ffe0ff */
[----:B------:R-:W-:Y:S02]  /*06c0*/  IADD3 R9, P2, PT, R9, R4, RZ ;  /* 0x0000000409097210 */ /* 0x000fe40007f5e0ff */
[----:B------:R-:W-:Y:S01]  /*06d0*/  LEA R48, P3, R50, R48, 0x2 ;  /* 0x0000003032307211 */ /* 0x000fe200078610ff */
[----:B-1----:R-:W-:Y:S01]  /*06e0*/  IMAD.WIDE.U32 R30, R43, R20, RZ ;  /* 0x000000142b1e7225 */ /* 0x002fe200078e00ff */
[----:B------:R-:W-:-:S02]  /*06f0*/  IADD3.X R4, PT, PT, R0, R11, RZ, P4, !PT ;  /* 0x0000000b00047210 */ /* 0x000fc400027fe4ff */
[C---:B------:R-:W-:Y:S02]  /*0700*/  IADD3.X R2, PT, PT, R0.reuse, R15, RZ, P0, !PT ;  /* 0x0000000f00027210 */ /* 0x040fe400007fe4ff */
[----:B------:R-:W-:Y:S02]  /*0710*/  IADD3.X R58, PT, PT, R0, R17, RZ, P2, !PT ;  /* 0x00000011003a7210 */ /* 0x000fe400017fe4ff */
[----:B------:R-:W-:Y:S02]  /*0720*/  LEA.HI.X R50, R50, R49, R5, 0x2, P3 ;  /* 0x0000003132327211 */ /* 0x000fe400018f1405 */
[----:B------:R-:W-:Y:S02]  /*0730*/  IADD3.X R3, PT, PT, R0, R7, RZ, P5, !PT ;  /* 0x0000000700037210 */ /* 0x000fe40002ffe4ff */
[----:B------:R-:W-:Y:S02]  /*0740*/  LEA R51, P4, R52, R22, 0x2 ;  /* 0x0000001634337211 */ /* 0x000fe400078810ff */
[----:B------:R-:W-:-:S02]  /*0750*/  LEA R53, P0, R54, R24, 0x2 ;  /* 0x0000001836357211 */ /* 0x000fc400078010ff */
[----:B------:R-:W-:Y:S02]  /*0760*/  LEA R55, P2, R57, R26, 0x2 ;  /* 0x0000001a39377211 */ /* 0x000fe400078410ff */
[----:B------:R-:W-:Y:S01]  /*0770*/  LEA R56, P3, R9, R28, 0x2 ;  /* 0x0000001c09387211 */ /* 0x000fe200078610ff */
[----:B------:R-:W-:Y:S01]  /*0780*/  IMAD R45, R43, R21, R31 ;  /* 0x000000152b2d7224 */ /* 0x000fe200078e021f */
[----:B------:R-:W-:Y:S02]  /*0790*/  LEA.HI.X R52, R52, R23, R4, 0x2, P4 ;  /* 0x0000001734347211 */ /* 0x000fe400020f1404 */
[----:B------:R-:W-:Y:S02]  /*07a0*/  CS2R R46, SRZ ;  /* 0x00000000002e7805 */ /* 0x000fe4000001ff00 */
[----:B------:R-:W-:Y:S02]  /*07b0*/  LEA.HI.X R54, R54, R25, R3, 0x2, P0 ;  /* 0x0000001936367211 */ /* 0x000fe400000f1403 */
[----:B------:R-:W-:-:S02]  /*07c0*/  LEA.HI.X R57, R57, R27, R2, 0x2, P2 ;  /* 0x0000001b39397211 */ /* 0x000fc400010f1402 */
        /* <DEDUP_REMOVED lines=30> */
[C---:B------:R-:W-:Y:S01]  /*09b0*/  IADD3 R9, PT, PT, R28.reuse, 0x40, RZ ;  /* 0x000000401c097810 */ /* 0x040fe20007ffe0ff */
[----:B------:R-:W-:Y:S01]  /*09c0*/  IMAD R6, R37, UR10, RZ ;  /* 0x0000000a25067c24 */ /* 0x000fe2000f8e02ff */
[----:B------:R-:W-:Y:S01]  /*09d0*/  LEA.HI R71, R28, R28, RZ, 0x1b ;  /* 0x0000001c1c477211 */ /* 0x000fe200078fd8ff */
[----:B------:R-:W-:Y:S01]  /*09e0*/  IMAD.WIDE.U32 R22, R35, UR10, R4 ;  /* 0x0000000a23167c25 */ /* 0x000fe2000f8e0004 */
[----:B------:R-:W-:-:S02]  /*09f0*/  LOP3.LUT R5, R3, 0x1f00, RZ, 0xc0, !PT ;  /* 0x00001f0003057812 */ /* 0x000fc400078ec0ff */
[CC--:B------:R-:W-:Y:S01]  /*0a00*/  LEA.HI R61, R28.reuse, R3.reuse, RZ, 0x1e ;  /* 0x000000031c3d7211 */ /* 0x0c0fe200078ff0ff */
[----:B------:R-:W-:Y:S01]  /*0a10*/  VIADD R11, R28, 0x60 ;  /* 0x000000601c0b7836 */ /* 0x000fe20000000000 */
[----:B------:R-:W-:Y:S01]  /*0a20*/  LEA.HI R63, R3, R3, RZ, 0x1b ;  /* 0x00000003033f7211 */ /* 0x000fe200078fd8ff */
[----:B------:R-:W-:Y:S01]  /*0a30*/  IMAD R21, R35, UR11, R6 ;  /* 0x0000000b23157c24 */ /* 0x000fe2000f8e0206 */
[-C--:B------:R-:W-:Y:S02]  /*0a40*/  LEA.HI R7, R7, R28.reuse, RZ, 0x1b ;  /* 0x0000001c07077211 */ /* 0x080fe400078fd8ff */
[-C--:B------:R-:W-:Y:S02]  /*0a50*/  LEA.HI R9, R9, R28.reuse, RZ, 0x1b ;  /* 0x0000001c09097211 */ /* 0x080fe400078fd8ff */
[-C--:B------:R-:W-:Y:S02]  /*0a60*/  LEA.HI R11, R11, R28.reuse, RZ, 0x1b ;  /* 0x0000001c0b0b7211 */ /* 0x080fe400078fd8ff */
[----:B------:R-:W-:-:S02]  /*0a70*/  LEA.HI R13, R13, R28, RZ, 0x1b ;  /* 0x0000001c0d0d7211 */ /* 0x000fc400078fd8ff */
[-C--:B------:R-:W-:Y:S02]  /*0a80*/  LEA.HI R15, R15, R28.reuse, RZ, 0x1b ;  /* 0x0000001c0f0f7211 */ /* 0x080fe400078fd8ff */
[-C--:B------:R-:W-:Y:S02]  /*0a90*/  LEA.HI R17, R17, R28.reuse, RZ, 0x1b ;  /* 0x0000001c11117211 */ /* 0x080fe400078fd8ff */
[----:B------:R-:W-:Y:S02]  /*0aa0*/  LEA.HI R19, R19, R28, RZ, 0x1b ;  /* 0x0000001c13137211 */ /* 0x000fe400078fd8ff */
[----:B------:R-:W-:Y:S02]  /*0ab0*/  LOP3.LUT R62, R5, 0x1f, R28, 0xf8, !PT ;  /* 0x0000001f053e7812 */ /* 0x000fe400078ef81c */
[----:B-1----:R-:W-:Y:S02]  /*0ac0*/  MOV R59, UR6 ;  /* 0x00000006003b7c02 */ /* 0x002fe40008000f00 */
[----:B------:R-:W-:-:S02]  /*0ad0*/  LOP3.LUT R170, R28, 0x1f, RZ, 0xc0, !PT ;  /* 0x0000001f1caa7812 */ /* 0x000fc400078ec0ff */
[C---:B------:R-:W-:Y:S02]  /*0ae0*/  IADD3 R60, PT, PT, R28.reuse, 0x200, RZ ;  /* 0x000002001c3c7810 */ /* 0x040fe40007ffe0ff */
        /* <DEDUP_REMOVED lines=17> */
[----:B------:R-:W-:Y:S02]  /*0c00*/  LOP3.LUT R78, R62, 0xe0, RZ, 0xfc, !PT ;  /* 0x000000e03e4e7812 */ /* 0x000fe400078efcff */
[----:B------:R-:W-:Y:S02]  /*0c10*/  IADD3 R79, PT, PT, R25, R79, RZ ;  /* 0x0000004f194f7210 */ /* 0x000fe40007ffe0ff */
[----:B------:R-:W-:-:S07]  /*0c20*/  IADD3 R80, PT, PT, R23, R21, RZ ;  /* 0x0000001517507210 */ /* 0x000fce0007ffe0ff */
.L_x_8934:
[----:B0-----:R-:W0:Y:S01]  /*0c30*/  LDCU UR4, c[0x0][0x388] ;  /* 0x00007100ff0477ac */ /* 0x001e220008000800 */
[----:B------:R-:W-:Y:S01]  /*0c40*/  IADD3 R81, PT, PT, R59, -0x1, RZ ;  /* 0xffffffff3b517810 */ /* 0x000fe20007ffe0ff */
[----:B------:R-:W-:Y:S01]  /*0c50*/  HFMA2 R0, -RZ, RZ, 0, 0 ;  /* 0x00000000ff007431 */ /* 0x000fe200000001ff */
[----:B------:R-:W-:Y:S02]  /*0c60*/  SHF.L.U32 R4, R62, 0x2, RZ ;  /* 0x000000023e047819 */ /* 0x000fe400000006ff */
[----:B------:R-:W-:Y:S02]  /*0c70*/  CS2R R6, SRZ ;  /* 0x0000000000067805 */ /* 0x000fe4000001ff00 */
[----:B------:R-:W-:Y:S02]  /*0c80*/  SHF.L.U32 R20, R81, 0x8, RZ ;  /* 0x0000000851147819 */ /* 0x000fe400000006ff */
[----:B------:R-:W-:Y:S02]  /*0c90*/  CS2R R8, SRZ ;  /* 0x0000000000087805 */ /* 0x000fe4000001ff00 */
[----:B------:R-:W-:-:S02]  /*0ca0*/  IADD3 R2, P0, PT, R4, R48, RZ ;  /* 0x0000003004027210 */ /* 0x000fc40007f1e0ff */
[----:B------:R-:W-:Y:S01]  /*0cb0*/  CS2R R10, SRZ ;  /* 0x00000000000a7805 */ /* 0x000fe2000001ff00 */
[----:B------:R-:W-:Y:S01]  /*0cc0*/  BAR.SYNC.DEFER_BLOCKING 0x0 ;  /* 0x0000000000007b1d */ /* 0x000fe20000010000 */
[C---:B------:R-:W-:Y:S02]  /*0cd0*/  IADD3 R18, P2, PT, R4.reuse, R51, RZ ;  /* 0x0000003304127210 */ /* 0x040fe40007f5e0ff */
[----:B------:R-:W-:Y:S02]  /*0ce0*/  IADD3.X R3, PT, PT, RZ, R50, RZ, P0, !PT ;  /* 0x00000032ff037210 */ /* 0x000fe400007fe4ff */
[----:B------:R-:W-:Y:S02]  /*0cf0*/  IADD3 R4, P3, PT, R4, R53, RZ ;  /* 0x0000003504047210 */ /* 0x000fe40007f7e0ff */
[----:B------:R-:W-:Y:S02]  /*0d00*/  IADD3.X R19, PT, PT, RZ, R52, RZ, P2, !PT ;  /* 0x00000034ff137210 */ /* 0x000fe400017fe4ff */
[----:B0-----:R-:W-:-:S02]  /*0d10*/  IADD3 R83, PT, PT, -R20, UR4, RZ ;  /* 0x0000000414537c10 */ /* 0x001fc4000fffe1ff */
[----:B------:R-:W-:Y:S02]  /*0d20*/  IADD3.X R5, PT, PT, RZ, R54, RZ, P3, !PT ;  /* 0x00000036ff057210 */ /* 0x000fe40001ffe4ff */
[-C--:B------:R-:W-:Y:S02]  /*0d30*/  ISETP.GE.AND P6, PT, R62, R83.reuse, PT ;  /* 0x000000533e00720c */ /* 0x080fe40003fc6270 */
[-C--:B------:R-:W-:Y:S02]  /*0d40*/  ISETP.GE.AND P0, PT, R72, R83.reuse, PT ;  /* 0x000000534800720c */ /* 0x080fe40003f06270 */
[-C--:B------:R-:W-:Y:S02]  /*0d50*/  ISETP.GE.AND P1, PT, R73, R83.reuse, PT ;  /* 0x000000534900720c */ /* 0x080fe40003f26270 */
[-C--:B------:R-:W-:Y:S02]  /*0d60*/  ISETP.GE.AND P2, PT, R74, R83.reuse, PT ;  /* 0x000000534a00720c */ /* 0x080fe40003f46270 */
[----:B------:R-:W-:-:S02]  /*0d70*/  ISETP.GE.AND P3, PT, R75, R83, PT ;  /* 0x000000534b00720c */ /* 0x000fc40003f66270 */
[-C--:B------:R-:W-:Y:S02]  /*0d80*/  ISETP.GE.AND P4, PT, R76, R83.reuse, PT ;  /* 0x000000534c00720c */ /* 0x080fe40003f86270 */
[-C--:B------:R-:W-:Y:S01]  /*0d90*/  ISETP.GE.AND P5, PT, R77, R83.reuse, PT ;  /* 0x000000534d00720c */ /* 0x080fe20003fa6270 */
[----:B------:R-:W2:Y:S01]  /*0da0*/  @!P6 LDG.E R7, desc[UR16][R2.64] ;  /* 0x000000100207e981 */ /* 0x000ea2000c1e1900 */
[----:B------:R-:W-:-:S03]  /*0db0*/  ISETP.GE.AND P6, PT, R78, R83, PT ;  /* 0x000000534e00720c */ /* 0x000fc60003fc6270 */
[----:B------:R-:W3:Y:S01]  /*0dc0*/  @!P0 LDG.E R9, desc[UR16][R2.64+0x80] ;  /* 0x0000801002098981 */ /* 0x000ee2000c1e1900 */
[----:B------:R-:W-:Y:S01]  /*0dd0*/  CS2R R12, SRZ ;  /* 0x00000000000c7805 */ /* 0x000fe2000001ff00 */
        /* <DEDUP_REMOVED lines=19> */
[----:B------:R-:W-:Y:S02]  /*0f10*/  LEA R85, R17, UR5, 0x2 ;  /* 0x0000000511557c11 */ /* 0x000fe4000f8e10ff */
[C---:B------:R-:W-:Y:S02]  /*0f20*/  IADD3 R3, PT, PT, R86.reuse, 0x60, RZ ;  /* 0x0000006056037810 */ /* 0x040fe40007ffe0ff */
        /* <DEDUP_REMOVED lines=13> */
[----:B------:R-:W-:Y:S02]  /*1000*/  LEA R90, R35, UR5, 0x2 ;  /* 0x00000005235a7c11 */ /* 0x000fe4000f8e10ff */
[----:B------:R-:W-:Y:S01]  /*1010*/  LEA R91, R37, UR5, 0x2 ;  /* 0x00000005255b7c11 */ /* 0x000fe2000f8e10ff */
[----:B--2---:R-:W-:Y:S04]  /*1020*/  STS [R82], R7 ;  /* 0x0000000752007388 */ /* 0x004fe80000000800 */
[----:B---3--:R0:W-:Y:S04]  /*1030*/  STS [R84+0x80], R9 ;  /* 0x0000800954007388 */ /* 0x0081e80000000800 */
[----:B----4-:R1:W-:Y:S01]  /*1040*/  STS [R85+0x100], R0 ;  /* 0x0001000055007388 */ /* 0x0103e20000000800 */
[----:B0-----:R-:W-:-:S03]  /*1050*/  MOV R9, RZ ;  /* 0x000000ff00097202 */ /* 0x001fc60000000f00 */
[----:B------:R0:W-:Y:S04]  /*1060*/  STS [R87+0x180], R6 ;  /* 0x0001800657007388 */ /* 0x0001e80000000800 */
[----:B------:R2:W-:Y:S01]  /*1070*/  STS [R88+0x200], R11 ;  /* 0x0002000b58007388 */ /* 0x0005e20000000800 */
[----:B-1----:R-:W-:-:S03]  /*1080*/  IMAD.SHL.U32 R0, R86, 0x8, RZ ;  /* 0x0000000856007824 */ /* 0x002fc600078e00ff */
[----:B------:R1:W-:Y:S01]  /*1090*/  STS [R89+0x280], R8 ;  /* 0x0002800859007388 */ /* 0x0003e20000000800 */
[----:B0-----:R-:W-:Y:S02]  /*10a0*/  CS2R R6, SRZ ;  /* 0x0000000000067805 */ /* 0x001fe4000001ff00 */
[----:B------:R-:W-:Y:S01]  /*10b0*/  LEA.HI.SX32 R92, R0, R0, 0x1b ;  /* 0x00000000005c7211 */ /* 0x000fe200078fdaff */
[----:B------:R-:W-:Y:S01]  /*10c0*/  STS [R90+0x300], R13 ;  /* 0x0003000d5a007388 */ /* 0x000fe20000000800 */
[----:B------:R-:W-:Y:S01]  /*10d0*/  HFMA2 R0, -RZ, RZ, 0, 0 ;  /* 0x00000000ff007431 */ /* 0x000fe200000001ff */
[----:B--2---:R-:W-:Y:S02]  /*10e0*/  MOV R11, RZ ;  /* 0x000000ff000b7202 */ /* 0x004fe40000000f00 */
        /* <DEDUP_REMOVED lines=18> */
[----:B-1----:R-:W-:-:S03]  /*1210*/  P2R R8, PR, RZ, 0x1 ;  /* 0x00000001ff087803 */ /* 0x002fc60000000000 */
[----:B------:R-:W4:Y:S04]  /*1220*/  @!P4 LDG.E R0, desc[UR16][R18.64+0x280] ;  /* 0x000280101200c981 */ /* 0x000f28000c1e1900 */
[----:B------:R-:W4:Y:S04]  /*1230*/  @!P5 LDG.E R11, desc[UR16][R18.64+0x300] ;  /* 0x00030010120bd981 */ /* 0x000f28000c1e1900 */
[----:B------:R-:W4:Y:S01]  /*1240*/  @!P6 LDG.E R6, desc[UR16][R18.64+0x380] ;  /* 0x000380101206e981 */ /* 0x000f22000c1e1900 */
[----:B------:R-:W-:Y:S01]  /*1250*/  ISETP.GE.AND P0, PT, R62, R83, PT ;  /* 0x000000533e00720c */ /* 0x000fe20003f06270 */
[----:B------:R-:W-:-:S02]  /*1260*/  HFMA2 R15, -RZ, RZ, 0, 0 ;  /* 0x00000000ff0f7431 */ /* 0x000fc400000001ff */
[----:B------:R-:W-:Y:S02]  /*1270*/  HFMA2 R17, -RZ, RZ, 0, 0 ;  /* 0x00000000ff117431 */ /* 0x000fe400000001ff */
[----:B------:R-:W-:Y:S01]  /*1280*/  HFMA2 R35, -RZ, RZ, 0, 0 ;  /* 0x00000000ff237431 */ /* 0x000fe200000001ff */
[----:B--2---:R-:W-:Y:S04]  /*1290*/  STS [R82], R3 ;  /* 0x0000000352007388 */ /* 0x004fe80000000800 */
[----:B---3--:R-:W-:Y:S04]  /*12a0*/  STS [R84+0x80], R7 ;  /* 0x0000800754007388 */ /* 0x008fe80000000800 */
[----:B------:R-:W-:Y:S04]  /*12b0*/  STS [R85+0x100], R2 ;  /* 0x0001000255007388 */ /* 0x000fe80000000800 */
[----:B----4-:R-:W-:Y:S04]  /*12c0*/  STS [R87+0x180], R12 ;  /* 0x0001800c57007388 */ /* 0x010fe80000000800 */
[----:B------:R-:W-:Y:S04]  /*12d0*/  STS [R88+0x200], R9 ;  /* 0x0002000958007388 */ /* 0x000fe80000000800 */
[----:B------:R0:W-:Y:S04]  /*12e0*/  STS [R89+0x280], R0 ;  /* 0x0002800059007388 */ /* 0x0001e80000000800 */
[----:B------:R1:W-:Y:S04]  /*12f0*/  STS [R90+0x300], R11 ;  /* 0x0003000b5a007388 */ /* 0x0003e80000000800 */
        /* <DEDUP_REMOVED lines=11> */
[----:B0-----:R-:W-:Y:S01]  /*13b0*/  HFMA2 R0, -RZ, RZ, 0, 0 ;  /* 0x00000000ff007431 */ /* 0x001fe200000001ff */
[----:B-1----:R-:W-:-:S02]  /*13c0*/  MOV R11, RZ ;  /* 0x000000ff000b7202 */ /* 0x002fc40000000f00 */
[----:B------:R-:W-:Y:S02]  /*13d0*/  MOV R2, RZ ;  /* 0x000000ff00027202 */ /* 0x000fe40000000f00 */
[----:B--2---:R-:W-:Y:S01]  /*13e0*/  MOV R6, RZ ;  /* 0x000000ff00067202 */ /* 0x004fe20000000f00 */
        /* <DEDUP_REMOVED lines=72> */
.L_x_8896:
[----:B------:R-:W-:Y:S05]  /*1870*/  BSYNC.RECONVERGENT B0 ;  /* 0x0000000000007941 */ /* 0x000fea0003800200 */
.L_x_8895:
[----:B------:R-:W-:Y:S01]  /*1880*/  BSSY.RECONVERGENT B0, `(.L_x_8897) ;  /* 0x0000023000007945 */ /* 0x000fe20003800200 */
[----:B------:R-:W-:Y:S01]  /*1890*/  FSETP.GTU.FTZ.AND P4, PT, R110, 20, PT ;  /* 0x41a000006e00780b */ /* 0x000fe20003f9c000 */
[----:B------:R-:W-:Y:S01]  /*18a0*/  FADD.FTZ R117, R117, R44 ;  /* 0x0000002c75757221 */ /* 0x000fe20000010000 */
[----:B-1----:R-:W-:Y:S01]  /*18b0*/  FFMA.FTZ R5, R93, R101, R46 ;  /* 0x000000655d057223 */ /* 0x002fe2000001002e */
        /* <DEDUP_REMOVED lines=31> */
.L_x_8898:
[----:B------:R-:W-:Y:S05]  /*1ab0*/  BSYNC.RECONVERGENT B0 ;  /* 0x0000000000007941 */ /* 0x000fea0003800200 */
.L_x_8897:
[----:B0-2---:R-:W-:Y:S01]  /*1ac0*/  FFMA.FTZ R0, R94, R103, R5 ;  /* 0x000000675e007223 */ /* 0x005fe20000010005 */
        /* <DEDUP_REMOVED lines=35> */
.L_x_8900:
[----:B------:R-:W-:Y:S05]  /*1d00*/  BSYNC.RECONVERGENT B0 ;  /* 0x0000000000007941 */ /* 0x000fea0003800200 */
.L_x_8899:
        /* <DEDUP_REMOVED lines=32> */
.L_x_8902:
[----:B------:R-:W-:Y:S05]  /*1f10*/  BSYNC.RECONVERGENT B0 ;  /* 0x0000000000007941 */ /* 0x000fea0003800200 */
.L_x_8901:
        /* <DEDUP_REMOVED lines=32> */
.L_x_8904:
[----:B------:R-:W-:Y:S05]  /*2120*/  BSYNC.RECONVERGENT B0 ;  /* 0x0000000000007941 */ /* 0x000fea0003800200 */
.L_x_8903:
        /* <DEDUP_REMOVED lines=32> */
.L_x_8906:
[----:B------:R-:W-:Y:S05]  /*2330*/  BSYNC.RECONVERGENT B0 ;  /* 0x0000000000007941 */ /* 0x000fea0003800200 */
.L_x_8905:
        /* <DEDUP_REMOVED lines=32> */
.L_x_8908:
[----:B------:R-:W-:Y:S05]  /*2540*/  BSYNC.RECONVERGENT B0 ;  /* 0x0000000000007941 */ /* 0x000fea0003800200 */
.L_x_8907:
        /* <DEDUP_REMOVED lines=32> */
.L_x_8910:
[----:B------:R-:W-:Y:S05]  /*2750*/  BSYNC.RECONVERGENT B0 ;  /* 0x0000000000007941 */ /* 0x000fea0003800200 */
.L_x_8909:
        /* <DEDUP_REMOVED lines=58> */
.L_x_8933:
[----:B------:R-:W-:Y:S01]  /*2b00*/  HFMA2 R37, -RZ, RZ, 0, 0 ;  /* 0x00000000ff257431 */ /* 0x000fe200000001ff */
[----:B------:R-:W-:Y:S01]  /*2b10*/  MOV R36, R62 ;  /* 0x0000003e00247202 */ /* 0x000fe20000000f00 */
[----:B------:R-:W-:Y:S01]  /*2b20*/  IMAD.MOV.U32 R147, RZ, RZ, RZ ;  /* 0x000000ffff937224 */ /* 0x000fe200078e00ff */
        /* <DEDUP_REMOVED lines=8> */
[----:B------:R-:W-:-:S03]  /*2bb0*/  LEA R40, P2, R34, R55, 0x2 ;  /* 0x0000003722287211 */ /* 0x000fc600078410ff */
[----:B0-----:R-:W-:Y:S01]  /*2bc0*/  IMAD.WIDE.U32 R136, R16, UR4, R38 ;  /* 0x0000000410887c25 */ /* 0x001fe2000f8e0026 */
[----:B------:R-:W-:-:S03]  /*2bd0*/  LEA R38, P3, R36, R56, 0x2 ;  /* 0x0000003824267211 */ /* 0x000fc600078610ff */
[----:B------:R-:W-:Y:S01]  /*2be0*/  IMAD R0, R13, UR4, R35 ;  /* 0x000000040d007c24 */ /* 0x000fe2000f8e0223 */
[----:B-1----:R-:W-:Y:S01]  /*2bf0*/  LEA R120, P1, R136, R14, 0x2 ;  /* 0x0000000e88787211 */ /* 0x002fe200078210ff */
[----:B------:R-:W-:Y:S02]  /*2c00*/  IMAD R35, R11, UR4, R37 ;  /* 0x000000040b237c24 */ /* 0x000fe4000f8e0225 */
[----:B------:R-:W-:Y:S01]  /*2c10*/  IMAD R37, R17, UR4, R137 ;  /* 0x0000000411257c24 */ /* 0x000fe2000f8e0289 */
[----:B------:R-:W-:Y:S01]  /*2c20*/  LEA.HI.X R41, R34, R57, R0, 0x2, P2 ;  /* 0x0000003922297211 */ /* 0x000fe200010f1400 */
[----:B------:R-:W-:Y:S01]  /*2c30*/  HFMA2 R0, -RZ, RZ, 0, 0 ;  /* 0x00000000ff007431 */ /* 0x000fe200000001ff */
[----:B------:R-:W-:Y:S02]  /*2c40*/  LEA.HI.X R39, R36, R58, R35, 0x2, P3 ;  /* 0x0000003a24277211 */ /* 0x000fe400018f1423 */
[----:B------:R-:W-:Y:S02]  /*2c50*/  CS2R R34, SRZ ;  /* 0x0000000000227805 */ /* 0x000fe4000001ff00 */
[----:B------:R-:W-:-:S02]  /*2c60*/  LEA.HI.X R121, R136, R15, R37, 0x2, P1 ;  /* 0x0000000f88797211 */ /* 0x000fc400008f1425 */
[----:B------:R-:W-:Y:S02]  /*2c70*/  CS2R R36, SRZ ;  /* 0x0000000000247805 */ /* 0x000fe4000001ff00 */
[-C--:B------:R-:W-:Y:S02]  /*2c80*/  ISETP.GE.AND P1, PT, R73, R83.reuse, PT ;  /* 0x000000534900720c */ /* 0x080fe40003f26270 */
[----:B------:R-:W-:Y:S02]  /*2c90*/  CS2R R136, SRZ ;  /* 0x0000000000887805 */ /* 0x000fe4000001ff00 */
[-C--:B------:R-:W-:Y:S01]  /*2ca0*/  ISETP.GE.AND P2, PT, R74, R83.reuse, PT ;  /* 0x000000534a00720c */ /* 0x080fe20003f46270 */
[----:B------:R-:W2:Y:S01]  /*2cb0*/  @!P5 LDG.E R35, desc[UR16][R40.64] ;  /* 0x000000102823d981 */ /* 0x000ea2000c1e1900 */
[-C--:B------:R-:W-:Y:S02]  /*2cc0*/  ISETP.GE.AND P3, PT, R75, R83.reuse, PT ;  /* 0x000000534b00720c */ /* 0x080fe40003f66270 */
[-C--:B------:R-:W-:Y:S01]  /*2cd0*/  ISETP.GE.AND P5, PT, R77, R83.reuse, PT ;  /* 0x000000534d00720c */ /* 0x080fe20003fa6270 */
[----:B---3--:R-:W3:Y:S01]  /*2ce0*/  @!P0 LDG.E R37, desc[UR16][R40.64+0x80] ;  /* 0x0000801028258981 */ /* 0x008ee2000c1e1900 */
[----:B------:R-:W-:-:S03]  /*2cf0*/  ISETP.GE.AND P6, PT, R78, R83, PT ;  /* 0x000000534e00720c */ /* 0x000fc60003fc6270 */
[----:B------:R-:W4:Y:S04]  /*2d00*/  @!P4 LDG.E R36, desc[UR16][R40.64+0x280] ;  /* 0x000280102824c981 */ /* 0x000f28000c1e1900 */
[----:B------:R-:W5:Y:S04]  /*2d10*/  @!P1 LDG.E R0, desc[UR16][R40.64+0x100] ;  /* 0x0001001028009981 */ /* 0x000f68000c1e1900 */
[----:B------:R-:W4:Y:S04]  /*2d20*/  @!P2 LDG.E R34, desc[UR16][R40.64+0x180] ;  /* 0x000180102822a981 */ /* 0x000f28000c1e1900 */
[----:B------:R-:W4:Y:S04]  /*2d30*/  @!P3 LDG.E R137, desc[UR16][R40.64+0x200] ;  /* 0x000200102889b981 */ /* 0x000f28000c1e1900 */
[----:B------:R-:W4:Y:S04]  /*2d40*/  @!P5 LDG.E R147, desc[UR16][R40.64+0x300] ;  /* 0x000300102893d981 */ /* 0x000f28000c1e1900 */
[----:B------:R0:W4:Y:S01]  /*2d50*/  @!P6 LDG.E R136, desc[UR16][R40.64+0x380] ;  /* 0x000380102888e981 */ /* 0x000122000c1e1900 */
[----:B------:R-:W-:-:S02]  /*2d60*/  P2R R148, PR, RZ, 0x1 ;  /* 0x00000001ff947803 */ /* 0x000fc40000000000 */
[----:B------:R-:W-:Y:S01]  /*2d70*/  ISETP.GE.AND P0, PT, R62, R83, PT ;  /* 0x000000533e00720c */ /* 0x000fe20003f06270 */
[----:B------:R1:W4:Y:S01]  /*2d80*/  LDG.E R120, desc[UR16][R120.64] ;  /* 0x0000001078787981 */ /* 0x000322000c1e1900 */
[----:B------:R-:W-:Y:S01]  /*2d90*/  MOV R159, RZ ;  /* 0x000000ff009f7202 */ /* 0x000fe20000000f00 */
[----:B------:R-:W-:Y:S01]  /*2da0*/  HFMA2 R152, -RZ, RZ, 0, 0 ;  /* 0x00000000ff987431 */ /* 0x000fe200000001ff */
[----:B0-----:R-:W-:Y:S01]  /*2db0*/  CS2R R40, SRZ ;  /* 0x0000000000287805 */ /* 0x001fe2000001ff00 */
[----:B--2---:R-:W-:Y:S04]  /*2dc0*/  STS [R82], R35 ;  /* 0x0000002352007388 */ /* 0x004fe80000000800 */
[----:B---3--:R-:W-:Y:S04]  /*2dd0*/  STS [R84+0x80], R37 ;  /* 0x0000802554007388 */ /* 0x008fe80000000800 */
[----:B-----5:R-:W-:Y:S04]  /*2de0*/  STS [R85+0x100], R0 ;  /* 0x0001000055007388 */ /* 0x020fe80000000800 */
[----:B----4-:R0:W-:Y:S04]  /*2df0*/  STS [R87+0x180], R34 ;  /* 0x0001802257007388 */ /* 0x0101e80000000800 */
[----:B------:R-:W-:Y:S04]  /*2e00*/  STS [R88+0x200], R137 ;  /* 0x0002008958007388 */ /* 0x000fe80000000800 */
[----:B------:R2:W-:Y:S04]  /*2e10*/  STS [R89+0x280], R36 ;  /* 0x0002802459007388 */ /* 0x0005e80000000800 */
[----:B------:R-:W-:Y:S04]  /*2e20*/  STS [R90+0x300], R147 ;  /* 0x000300935a007388 */ /* 0x000fe80000000800 */
[----:B------:R-:W-:Y:S01]  /*2e30*/  STS [R91+0x380], R136 ;  /* 0x000380885b007388 */ /* 0x000fe20000000800 */
[----:B------:R-:W-:-:S03]  /*2e40*/  NOP ;  /* 0x0000000000007918 */ /* 0x000fc60000000000 */
[----:B------:R-:W3:Y:S01]  /*2e50*/  @!P0 LDG.E R159, desc[UR16][R38.64] ;  /* 0x00000010269f8981 */ /* 0x000ee2000c1e1900 */
[----:B------:R-:W-:Y:S02]  /*2e60*/  ISETP.NE.AND P0, PT, R148, RZ, PT ;  /* 0x000000ff9400720c */ /* 0x000fe40003f05270 */
[----:B0-----:R-:W-:Y:S02]  /*2e70*/  CS2R R34, SRZ ;  /* 0x0000000000227805 */ /* 0x001fe4000001ff00 */
[----:B--2---:R-:W-:Y:S01]  /*2e80*/  CS2R R36, SRZ ;  /* 0x0000000000247805 */ /* 0x004fe2000001ff00 */
[----:B------:R-:W2:Y:S04]  /*2e90*/  @!P4 LDG.E R40, desc[UR16][R38.64+0x280] ;  /* 0x000280102628c981 */ /* 0x000ea8000c1e1900 */
[----:B------:R-:W4:Y:S04]  /*2ea0*/  @!P1 LDG.E R34, desc[UR16][R38.64+0x100] ;  /* 0x0001001026229981 */ /* 0x000f28000c1e1900 */
[----:B------:R-:W5:Y:S04]  /*2eb0*/  @!P2 LDG.E R36, desc[UR16][R38.64+0x180] ;  /* 0x000180102624a981 */ /* 0x000f68000c1e1900 */
[----:B------:R-:W2:Y:S04]  /*2ec0*/  @!P0 LDG.E R35, desc[UR16][R38.64+0x80] ;  /* 0x0000801026238981 */ /* 0x000ea8000c1e1900 */
[----:B------:R-:W5:Y:S04]  /*2ed0*/  @!P3 LDG.E R37, desc[UR16][R38.64+0x200] ;  /* 0x000200102625b981 */ /* 0x000f68000c1e1900 */
[----:B------:R-:W5:Y:S04]  /*2ee0*/  @!P5 LDG.E R41, desc[UR16][R38.64+0x300] ;  /* 0x000300102629d981 */ /* 0x000f68000c1e1900 */
[----:B------:R0:W5:Y:S01]  /*2ef0*/  @!P6 LDG.E R152, desc[UR16][R38.64+0x380] ;  /* 0x000380102698e981 */ /* 0x000162000c1e1900 */
[----:B------:R-:W-:-:S03]  /*2f00*/  ISETP.NE.AND P0, PT, R149, RZ, PT ;  /* 0x000000ff9500720c */ /* 0x000fc60003f05270 */
[----:B-1----:R-:W1:Y:S04]  /*2f10*/  LDS R121, [R92] ;  /* 0x000000005c797984 */ /* 0x002e680000000800 */
[----:B------:R-:W1:Y:S04]  /*2f20*/  LDS R137, [R92+0x4] ;  /* 0x000004005c897984 */ /* 0x000e680000000800 */
[----:B------:R-:W-:Y:S04]  /*2f30*/  LDS R147, [R92+0x8] ;  /* 0x000008005c937984 */ /* 0x000fe80000000800 */
[----:B------:R-:W1:Y:S04]  /*2f40*/  LDS R149, [R92+0xc] ;  /* 0x00000c005c957984 */ /* 0x000e680000000800 */
[----:B------:R-:W1:Y:S04]  /*2f50*/  LDS R151, [R92+0x10] ;  /* 0x000010005c977984 */ /* 0x000e680000000800 */
[----:B------:R-:W1:Y:S04]  /*2f60*/  LDS R153, [R92+0x14] ;  /* 0x000014005c997984 */ /* 0x000e680000000800 */
[----:B------:R-:W1:Y:S04]  /*2f70*/  LDS R155, [R92+0x18] ;  /* 0x000018005c9b7984 */ /* 0x000e680000000800 */
[----:B------:R-:W1:Y:S01]  /*2f80*/  LDS R136, [R92+0x1c] ;  /* 0x00001c005c887984 */ /* 0x000e620000000800 */
[----:B------:R-:W0:Y:S01]  /*2f90*/  S2UR UR6, SR_CgaCtaId ;  /* 0x00000000000679c3 */ /* 0x000e220000008800 */
        /* <DEDUP_REMOVED lines=8> */
[----:B------:R-:W-:Y:S01]  /*3020*/  FMUL.FTZ R161, R158, R117 ;  /* 0x000000759ea17220 */ /* 0x000fe20000410000 */
[----:B------:R-:W-:Y:S01]  /*3030*/  UMOV UR5, 0x400 ;  /* 0x0000040000057882 */ /* 0x000fe20000000000 */
[----:B------:R-:W-:Y:S01]  /*3040*/  ISETP.NE.AND P2, PT, R28, RZ, PT ;  /* 0x000000ff1c00720c */ /* 0x000fe20003f45270 */
[----:B0-----:R-:W-:Y:S01]  /*3050*/  FMUL.FTZ R39, R158, R108 ;  /* 0x0000006c9e277220 */ /* 0x001fe20000410000 */
[----:B------:R-:W-:Y:S01]  /*3060*/  ISETP.NE.AND P1, PT, R28, 0x1f, PT ;  /* 0x0000001f1c00780c */ /* 0x000fe20003f25270 */
[----:B------:R-:W0:Y:S01]  /*3070*/  MUFU.EX2 R0, R0 ;  /* 0x0000000000007308 */ /* 0x000e220000000800 */
[----:B------:R-:W-:-:S07]  /*3080*/  ULEA UR5, UR6, UR5, 0x18 ;  /* 0x0000000506057291 */ /* 0x000fce000f8ec0ff */
[----:B------:R-:W0:Y:S08]  /*3090*/  MUFU.EX2 R148, R148 ;  /* 0x0000009400947308 */ /* 0x000e300000000800 */
[----:B------:R-:W0:Y:S08]  /*30a0*/  MUFU.EX2 R150, R150 ;  /* 0x0000009600967308 */ /* 0x000e300000000800 */
[----:B------:R-:W0:Y:S08]  /*30b0*/  MUFU.EX2 R154, R154 ;  /* 0x0000009a009a7308 */ /* 0x000e300000000800 */
[----:B------:R-:W0:Y:S08]  /*30c0*/  MUFU.EX2 R156, R156 ;  /* 0x0000009c009c7308 */ /* 0x000e300000000800 */
[----:B------:R-:W0:Y:S01]  /*30d0*/  MUFU.EX2 R161, R161 ;  /* 0x000000a100a17308 */ /* 0x000e220000000800 */
[----:B------:R-:W-:Y:S01]  /*30e0*/  BSSY.RECONVERGENT B0, `(.L_x_8912) ;  /* 0x0000031000007945 */ /* 0x000fe20003800200 */
[----:B-1----:R-:W-:Y:S01]  /*30f0*/  FMUL.FTZ R160, R130, R121 ;  /* 0x0000007982a07220 */ /* 0x002fe20000410000 */
[----:B------:R-:W-:Y:S01]  /*3100*/  FMUL.FTZ R171, R132, R137 ;  /* 0x0000008984ab7220 */ /* 0x000fe20000410000 */
[----:B------:R-:W-:Y:S01]  /*3110*/  FMUL.FTZ R169, R138, R149 ;  /* 0x000000958aa97220 */ /* 0x000fe20000410000 */
[----:B------:R-:W-:Y:S01]  /*3120*/  FMUL.FTZ R167, R140, R151 ;  /* 0x000000978ca77220 */ /* 0x000fe20000410000 */
[----:B------:R-:W-:Y:S01]  /*3130*/  FMUL.FTZ R165, R142, R153 ;  /* 0x000000998ea57220 */ /* 0x000fe20000410000 */
[----:B------:R-:W-:Y:S01]  /*3140*/  FMUL.FTZ R163, R144, R155 ;  /* 0x0000009b90a37220 */ /* 0x000fe20000410000 */
[----:B------:R-:W-:Y:S01]  /*3150*/  FMUL.FTZ R158, R145, R136 ;  /* 0x00000088919e7220 */ /* 0x000fe20000410000 */
[----:B---3--:R-:W-:Y:S04]  /*3160*/  STS [R82+0x420], R159 ;  /* 0x0004209f52007388 */ /* 0x008fe80000000800 */
[----:B--2---:R-:W-:Y:S04]  /*3170*/  STS [R84+0x4a0], R35 ;  /* 0x0004a02354007388 */ /* 0x004fe80000000800 */
[----:B----4-:R-:W-:Y:S04]  /*3180*/  STS [R85+0x520], R34 ;  /* 0x0005202255007388 */ /* 0x010fe80000000800 */
[----:B-----5:R-:W-:Y:S04]  /*3190*/  STS [R87+0x5a0], R36 ;  /* 0x0005a02457007388 */ /* 0x020fe80000000800 */
[----:B------:R1:W-:Y:S04]  /*31a0*/  STS [R88+0x620], R37 ;  /* 0x0006202558007388 */ /* 0x0003e80000000800 */
[----:B------:R-:W-:Y:S04]  /*31b0*/  STS [R89+0x6a0], R40 ;  /* 0x0006a02859007388 */ /* 0x000fe80000000800 */
[----:B------:R-:W-:Y:S04]  /*31c0*/  STS [R90+0x720], R41 ;  /* 0x000720295a007388 */ /* 0x000fe80000000800 */
[----:B------:R2:W-:Y:S01]  /*31d0*/  STS [R91+0x7a0], R152 ;  /* 0x0007a0985b007388 */ /* 0x0005e20000000800 */
        /* <DEDUP_REMOVED lines=9> */
[----:B-1----:R-:W-:Y:S01]  /*3270*/  IADD3 R37, PT, PT, R176, UR4, RZ ;  /* 0x00000004b0257c10 */ /* 0x002fe2000fffe0ff */
[----:B--2---:R1:W2:Y:S03]  /*3280*/  MUFU.EX2 R152, R39 ;  /* 0x0000002700987308 */ /* 0x0042a60000000800 */
[----:B------:R-:W-:-:S04]  /*3290*/  SEL R37, R37, R60, !P2 ;  /* 0x0000003c25257207 */ /* 0x000fc80005000000 */
[----:B------:R-:W-:Y:S01]  /*32a0*/  LEA R164, R37, UR5, 0x2 ;  /* 0x0000000525a47c11 */ /* 0x000fe2000f8e10ff */
[----:B------:R-:W-:-:S04]  /*32b0*/  FMUL.FTZ R159, R134, R147 ;  /* 0x00000093869f7220 */ /* 0x000fc80000410000 */
        /* <DEDUP_REMOVED lines=9> */
[----:B------:R-:W-:Y:S06]  /*3350*/  BAR.SYNC.DEFER_BLOCKING 0x0 ;  /* 0x0000000000007b1d */ /* 0x000fec0000010000 */
[----:B-12---:R-:W-:Y:S05]  /*3360*/  @P1 BRA `(.L_x_8913) ;  /* 0x00000000001c1947 */ /* 0x006fea0003800000 */
[----:B------:R-:W-:Y:S02]  /*3370*/  ISETP.NE.AND P1, PT, R59, UR7, PT ;  /* 0x000000073b007c0c */ /* 0x000fe4000bf25270 */
[----:B------:R-:W-:-:S11]  /*3380*/  MOV R40, 0x3f800000 ;  /* 0x3f80000000287802 */ /* 0x000fd60000000f00 */
[----:B------:R-:W-:Y:S05]  /*3390*/  @!P1 BRA `(.L_x_8914) ;  /* 0x0000000000149947 */ /* 0x000fea0003800000 */
[----:B------:R-:W-:-:S04]  /*33a0*/  IADD3 R34, PT, PT, R146, UR4, RZ ;  /* 0x0000000492227c10 */ /* 0x000fc8000fffe0ff */
[----:B------:R-:W-:-:S05]  /*33b0*/  LEA R34, R34, UR5, 0x2 ;  /* 0x0000000522227c11 */ /* 0x000fca000f8e10ff */
[----:B------:R2:W3:Y:S01]  /*33c0*/  LDS R40, [R34+0x12b8] ;  /* 0x0012b80022287984 */ /* 0x0004e20000000800 */
[----:B------:R-:W-:Y:S05]  /*33d0*/  BRA `(.L_x_8914) ;  /* 0x0000000000047947 */ /* 0x000fea0003800000 */
.L_x_8913:
[----:B------:R0:W1:Y:S02]  /*33e0*/  LDS R40, [R172+0x1abc] ;  /* 0x001abc00ac287984 */ /* 0x0000640000000800 */
.L_x_8914:
[----:B------:R-:W-:Y:S05]  /*33f0*/  BSYNC.RECONVERGENT B0 ;  /* 0x0000000000007941 */ /* 0x000fea0003800200 */
.L_x_8912:
[----:B------:R-:W4:Y:S01]  /*3400*/  @P0 LDC R35, c[0x0][0x38c] ;  /* 0x0000e300ff230b82 */ /* 0x000f220000000800 */
[----:B------:R-:W-:Y:S01]  /*3410*/  MOV R164, RZ ;  /* 0x000000ff00a47202 */ /* 0x000fe20000000f00 */
        /* <DEDUP_REMOVED lines=127> */
[----:B------:R-:W-:Y:S01]  /*3c10*/  FFMA.FTZ R173, R0, R164, R173 ;  /* 0x000000a400ad7223 */ /* 0x000fe200000100ad */
[----:B------:R-:W-:Y:S01]  /*3c20*/  FMUL.FTZ R41, R164, R115 ;  /* 0x00000073a4297220 */ /* 0x000fe20000410000 */
[----:B--2---:R-:W-:Y:S01]  /*3c30*/  @P2 FFMA.FTZ R182, R180, R182, R183 ;  /* 0x000000b6b4b62223 */ /* 0x004fe200000100b7 */
[C---:B------:R-:W-:Y:S01]  /*3c40*/  LEA R36, P2, R40.reuse, UR10, 0x2 ;  /* 0x0000000a28247c11 */ /* 0x040fe2000f8410ff */
        /* <DEDUP_REMOVED lines=28> */
[----:B-1----:R-:W-:Y:S01]  /*3e10*/  FMUL.FTZ R40, R97, R150 ;  /* 0x0000009661287220 */ /* 0x002fe20000410000 */
        /* <DEDUP_REMOVED lines=53> */
.L_x_8916:
[----:B------:R-:W-:Y:S05]  /*4170*/  BSYNC.RECONVERGENT B0 ;  /* 0x0000000000007941 */ /* 0x000fea0003800200 */
.L_x_8915:
[----:B--2---:R1:W2:Y:S01]  /*4180*/  LDS R41, [R64+0x4a0] ;  /* 0x0004a00040297984 */ /* 0x0042a20000000800 */
[----:B------:R-:W-:Y:S04]  /*4190*/  BSSY.RECONVERGENT B0, `(.L_x_8917) ;  /* 0x0000004000007945 */ /* 0x000fe80003800200 */
[----:B------:R-:W-:Y:S05]  /*41a0*/  @!P3 BRA `(.L_x_8918) ;  /* 0x000000000008b947 */ /* 0x000fea0003800000 */
[----:B------:R3:W-:Y:S04]  /*41b0*/  REDG.E.ADD.F32.FTZ.RN.STRONG.GPU desc[UR16][R34.64+0x80], R157 ;  /* 0x0000809d220079a6 */ /* 0x0007e8000c12f310 */
[----:B--2---:R3:W-:Y:S02]  /*41c0*/  REDG.E.ADD.F32.FTZ.RN.STRONG.GPU desc[UR16][R36.64+0x80], R41 ;  /* 0x00008029240079a6 */ /* 0x0047e4000c12f310 */
.L_x_8918:
[----:B------:R-:W-:Y:S05]  /*41d0*/  BSYNC.RECONVERGENT B0 ;  /* 0x0000000000007941 */ /* 0x000fea0003800200 */
.L_x_8917:
[----:B--23--:R2:W3:Y:S01]  /*41e0*/  LDS R41, [R65+0x520] ;  /* 0x0005200041297984 */ /* 0x00c4e20000000800 */
[----:B------:R-:W-:Y:S04]  /*41f0*/  BSSY.RECONVERGENT B0, `(.L_x_8919) ;  /* 0x0000004000007945 */ /* 0x000fe80003800200 */
[----:B------:R-:W-:Y:S05]  /*4200*/  @!P4 BRA `(.L_x_8920) ;  /* 0x000000000008c947 */ /* 0x000fea0003800000 */
[----:B------:R4:W-:Y:S04]  /*4210*/  REDG.E.ADD.F32.FTZ.RN.STRONG.GPU desc[UR16][R34.64+0x100], R161 ;  /* 0x000100a1220079a6 */ /* 0x0009e8000c12f310 */
[----:B---3--:R4:W-:Y:S02]  /*4220*/  REDG.E.ADD.F32.FTZ.RN.STRONG.GPU desc[UR16][R36.64+0x100], R41 ;  /* 0x00010029240079a6 */ /* 0x0089e4000c12f310 */
.L_x_8920:
[----:B------:R-:W-:Y:S05]  /*4230*/  BSYNC.RECONVERGENT B0 ;  /* 0x0000000000007941 */ /* 0x000fea0003800200 */
.L_x_8919:
        /* <DEDUP_REMOVED lines=9> */
.L_x_8922:
[----:B------:R-:W-:Y:S05]  /*42d0*/  BSYNC.RECONVERGENT B0 ;  /* 0x0000000000007941 */ /* 0x000fea0003800200 */
.L_x_8921:
[----:B----4-:R4:W0:Y:S01]  /*42e0*/  LDS R41, [R67+0x620] ;  /* 0x0006200043297984 */ /* 0x0108220000000800 */
[----:B------:R-:W-:Y:S04]  /*42f0*/  BSSY.RECONVERGENT B0, `(.L_x_8923) ;  /* 0x0000004000007945 */ /* 0x000fe80003800200 */
[----:B------:R-:W-:Y:S05]  /*4300*/  @!P2 BRA `(.L_x_8924) ;  /* 0x000000000008a947 */ /* 0x000fea0003800000 */
[----:B0-----:R0:W-:Y:S04]  /*4310*/  REDG.E.ADD.F32.FTZ.RN.STRONG.GPU desc[UR16][R34.64+0x200], R183 ;  /* 0x000200b7220079a6 */ /* 0x0011e8000c12f310 */
[----:B------:R0:W-:Y:S02]  /*4320*/  REDG.E.ADD.F32.FTZ.RN.STRONG.GPU desc[UR16][R36.64+0x200], R41 ;  /* 0x00020029240079a6 */ /* 0x0001e4000c12f310 */
.L_x_8924:
[----:B------:R-:W-:Y:S05]  /*4330*/  BSYNC.RECONVERGENT B0 ;  /* 0x0000000000007941 */ /* 0x000fea0003800200 */
.L_x_8923:
[----:B0-----:R0:W0:Y:S01]  /*4340*/  LDS R41, [R68+0x6a0] ;  /* 0x0006a00044297984 */ /* 0x0010220000000800 */
[----:B------:R-:W-:Y:S04]  /*4350*/  BSSY.RECONVERGENT B0, `(.L_x_8925) ;  /* 0x0000004000007945 */ /* 0x000fe80003800200 */
[----:B------:R-:W-:Y:S05]  /*4360*/  @!P3 BRA `(.L_x_8926) ;  /* 0x000000000008b947 */ /* 0x000fea0003800000 */
[----:B------:R1:W-:Y:S04]  /*4370*/  REDG.E.ADD.F32.FTZ.RN.STRONG.GPU desc[UR16][R34.64+0x280], R185 ;  /* 0x000280b9220079a6 */ /* 0x0003e8000c12f310 */
[----:B0-----:R1:W-:Y:S02]  /*4380*/  REDG.E.ADD.F32.FTZ.RN.STRONG.GPU desc[UR16][R36.64+0x280], R41 ;  /* 0x00028029240079a6 */ /* 0x0013e4000c12f310 */
.L_x_8926:
[----:B------:R-:W-:Y:S05]  /*4390*/  BSYNC.RECONVERGENT B0 ;  /* 0x0000000000007941 */ /* 0x000fea0003800200 */
.L_x_8925:
[----:B01----:R0:W1:Y:S01]  /*43a0*/  LDS R41, [R69+0x720] ;  /* 0x0007200045297984 */ /* 0x0030620000000800 */
[----:B------:R-:W-:Y:S04]  /*43b0*/  BSSY.RECONVERGENT B0, `(.L_x_8927) ;  /* 0x0000004000007945 */ /* 0x000fe80003800200 */
[----:B------:R-:W-:Y:S05]  /*43c0*/  @!P4 BRA `(.L_x_8928) ;  /* 0x000000000008c947 */ /* 0x000fea0003800000 */
[----:B------:R0:W-:Y:S04]  /*43d0*/  REDG.E.ADD.F32.FTZ.RN.STRONG.GPU desc[UR16][R34.64+0x300], R187 ;  /* 0x000300bb220079a6 */ /* 0x0001e8000c12f310 */
[----:B-1----:R0:W-:Y:S02]  /*43e0*/  REDG.E.ADD.F32.FTZ.RN.STRONG.GPU desc[UR16][R36.64+0x300], R41 ;  /* 0x00030029240079a6 */ /* 0x0021e4000c12f310 */
.L_x_8928:
[----:B------:R-:W-:Y:S05]  /*43f0*/  BSYNC.RECONVERGENT B0 ;  /* 0x0000000000007941 */ /* 0x000fea0003800200 */
.L_x_8927:
[----:B01----:R0:W1:Y:S01]  /*4400*/  LDS R41, [R70+0x7a0] ;  /* 0x0007a00046297984 */ /* 0x0030620000000800 */
[----:B------:R-:W-:Y:S04]  /*4410*/  BSSY.RECONVERGENT B0, `(.L_x_8929) ;  /* 0x0000004000007945 */ /* 0x000fe80003800200 */
[----:B------:R-:W-:Y:S05]  /*4420*/  @!P5 BRA `(.L_x_8930) ;  /* 0x000000000008d947 */ /* 0x000fea0003800000 */
[----:B------:R0:W-:Y:S04]  /*4430*/  REDG.E.ADD.F32.FTZ.RN.STRONG.GPU desc[UR16][R34.64+0x380], R189 ;  /* 0x000380bd220079a6 */ /* 0x0001e8000c12f310 */
[----:B-1----:R0:W-:Y:S02]  /*4440*/  REDG.E.ADD.F32.FTZ.RN.STRONG.GPU desc[UR16][R36.64+0x380], R41 ;  /* 0x00038029240079a6 */ /* 0x0021e4000c12f310 */
.L_x_8930:
[----:B------:R-:W-:Y:S05]  /*4450*/  BSYNC.RECONVERGENT B0 ;  /* 0x0000000000007941 */ /* 0x000fea0003800200 */
.L_x_8929:
        /* <DEDUP_REMOVED lines=12> */
[----:B------:R-:W-:Y:S01]  /*4520*/  FFMA.FTZ R139, R148, R108, R139 ;  /* 0x0000006c948b7223 */ /* 0x000fe2000001008b */
        /* <DEDUP_REMOVED lines=12> */
[----:B------:R-:W-:Y:S01]  /*45f0*/  FFMA.FTZ R141, R36, R114, R141 ;  /* 0x00000072248d7223 */ /* 0x000fe2000001008d */
        /* <DEDUP_REMOVED lines=9> */
[----:B------:R-:W-:Y:S01]  /*4690*/  FFMA.FTZ R135, R34, R112, R135 ;  /* 0x0000007022877223 */ /* 0x000fe20000010087 */
        /* <DEDUP_REMOVED lines=17> */
[----:B------:R-:W-:Y:S01]  /*47b0*/  FFMA.FTZ R148, R99, R136, R148 ;  /* 0x0000008863947223 */ /* 0x000fe20000010094 */
[----:B------:R-:W-:Y:S01]  /*47c0*/  FFMA.FTZ R143, R136, R110, R143 ;  /* 0x0000006e888f7223 */ /* 0x000fe2000001008f */
[----:B------:R-:W-:Y:S01]  /*47d0*/  FFMA.FTZ R124, R37, R117, R124 ;  /* 0x00000075257c7223 */ /* 0x000fe2000001007c */
        /* <DEDUP_REMOVED lines=12> */
.L_x_8932:
[----:B------:R-:W-:Y:S05]  /*48a0*/  BSYNC.RECONVERGENT B0 ;  /* 0x0000000000007941 */ /* 0x000fea0003800200 */
.L_x_8931:
[----:B------:R-:W-:-:S04]  /*48b0*/  UIADD3 UR4, UPT, UPT, UR4, 0x1, URZ ;  /* 0x0000000104047890 */ /* 0x000fc8000fffe0ff */
[----:B------:R-:W-:-:S09]  /*48c0*/  UISETP.GE.AND UP0, UPT, UR4, UR13, UPT ;  /* 0x0000000d0400728c */ /* 0x000fd2000bf06270 */
[----:B------:R-:W-:Y:S05]  /*48d0*/  BRA.U !UP0, `(.L_x_8933) ;  /* 0xffffffe108887547 */ /* 0x000fea000b83ffff */
.L_x_8911:
        /* <DEDUP_REMOVED lines=8> */
[-C--:B------:R-:W-:Y:S02]  /*4960*/  ISETP.GE.AND P0, PT, R77, R83.reuse, PT ;  /* 0x000000534d00720c */ /* 0x080fe40003f06270 */
[----:B------:R-:W-:Y:S02]  /*4970*/  CS2R R4, SRZ ;  /* 0x0000000000047805 */ /* 0x000fe4000001ff00 */
[----:B------:R-:W-:Y:S02]  /*4980*/  MOV R0, RZ ;  /* 0x000000ff00007202 */ /* 0x000fe40000000f00 */
[----:B------:R-:W-:Y:S02]  /*4990*/  CS2R R6, SRZ ;  /* 0x0000000000067805 */ /* 0x000fe4000001ff00 */
[----:B------:R-:W-:Y:S01]  /*49a0*/  MOV R9, RZ ;  /* 0x000000ff00097202 */ /* 0x000fe20000000f00 */
[----:B01----:R-:W0:Y:S01]  /*49b0*/  LDC.64 R40, c[0x0][0x4f8] ;  /* 0x00013e00ff287b82 */ /* 0x003e220000000a00 */
[----:B------:R-:W1:Y:S01]  /*49c0*/  LDCU.64 UR6, c[0x0][0x500] ;  /* 0x0000a000ff0677ac */ /* 0x000e620008000a00 */
[----:B------:R-:W-:Y:S01]  /*49d0*/  SHF.R.S32.HI R21, RZ, 0x1f, R20 ;  /* 0x0000001fff157819 */ /* 0x000fe20000011414 */
[----:B------:R-:W5:Y:S01]  /*49e0*/  LDCU.64 UR8, c[0x0][0x550] ;  /* 0x0000aa00ff0877ac */ /* 0x000f620008000a00 */
[----:B------:R-:W2:Y:S01]  /*49f0*/  @!P6 LDG.E R3, desc[UR16][R18.64] ;  /* 0x000000101203e981 */ /* 0x000ea2000c1e1900 */
[----:B------:R-:W-:-:S03]  /*4a00*/  ISETP.GE.AND P6, PT, R78, R83, PT ;  /* 0x000000534e00720c */ /* 0x000fc60003fc6270 */
[----:B------:R-:W3:Y:S04]  /*4a10*/  @!P5 LDG.E R5, desc[UR16][R18.64+0x80] ;  /* 0x000080101205d981 */ /* 0x000ee8000c1e1900 */
[----:B------:R-:W4:Y:S04]  /*4a20*/  @!P4 LDG.E R0, desc[UR16][R18.64+0x100] ;  /* 0x000100101200c981 */ /* 0x000f28000c1e1900 */
[----:B------:R-:W5:Y:S04]  /*4a30*/  @!P3 LDG.E R2, desc[UR16][R18.64+0x180] ;  /* 0x000180101202b981 */ /* 0x000f68000c1e1900 */
[----:B------:R-:W5:Y:S04]  /*4a40*/  @!P2 LDG.E R7, desc[UR16][R18.64+0x200] ;  /* 0x000200101207a981 */ /* 0x000f68000c1e1900 */
[----:B------:R-:W5:Y:S04]  /*4a50*/  @!P1 LDG.E R4, desc[UR16][R18.64+0x280] ;  /* 0x0002801012049981 */ /* 0x000f68000c1e1900 */
[----:B------:R-:W5:Y:S04]  /*4a60*/  @!P0 LDG.E R9, desc[UR16][R18.64+0x300] ;  /* 0x0003001012098981 */ /* 0x000f68000c1e1900 */
[----:B------:R-:W5:Y:S01]  /*4a70*/  @!P6 LDG.E R6, desc[UR16][R18.64+0x380] ;  /* 0x000380101206e981 */ /* 0x000f62000c1e1900 */
[----:B------:R-:W-:-:S03]  /*4a80*/  ISETP.NE.AND P4, PT, R28, RZ, PT ;  /* 0x000000ff1c00720c */ /* 0x000fc60003f85270 */
[----:B--2---:R-:W-:Y:S04]  /*4a90*/  STS [R82], R3 ;  /* 0x0000000352007388 */ /* 0x004fe80000000800 */
[----:B---3--:R-:W-:Y:S04]  /*4aa0*/  STS [R84+0x80], R5 ;  /* 0x0000800554007388 */ /* 0x008fe80000000800 */
[----:B----4-:R-:W-:Y:S04]  /*4ab0*/  STS [R85+0x100], R0 ;  /* 0x0001000055007388 */ /* 0x010fe80000000800 */
[----:B-----5:R-:W-:Y:S04]  /*4ac0*/  STS [R87+0x180], R2 ;  /* 0x0001800257007388 */ /* 0x020fe80000000800 */
        /* <DEDUP_REMOVED lines=11> */
[--C-:B--2---:R-:W-:Y:S01]  /*4b80*/  FADD.FTZ R11, R11, R44.reuse ;  /* 0x0000002c0b0b7221 */ /* 0x104fe20000010000 */
[----:B---3--:R-:W-:-:S04]  /*4b90*/  FADD.FTZ R13, R13, R44 ;  /* 0x0000002c0d0d7221 */ /* 0x008fc80000010000 */
[----:B------:R-:W-:Y:S01]  /*4ba0*/  FSETP.GTU.FTZ.AND P2, PT, R11, 20, PT ;  /* 0x41a000000b00780b */ /* 0x000fe20003f5c000 */
[--C-:B----4-:R-:W-:Y:S01]  /*4bb0*/  FADD.FTZ R8, R3, R44.reuse ;  /* 0x0000002c03087221 */ /* 0x110fe20000010000 */
[----:B------:R-:W-:Y:S01]  /*4bc0*/  FSETP.GTU.FTZ.AND P3, PT, R13, 20, PT ;  /* 0x41a000000d00780b */ /* 0x000fe20003f7c000 */
[----:B-----5:R-:W-:-:S03]  /*4bd0*/  FADD.FTZ R5, R5, R44 ;  /* 0x0000002c05057221 */ /* 0x020fc60000010000 */
[----:B------:R-:W-:Y:S01]  /*4be0*/  FSETP.GTU.FTZ.AND P5, PT, R8, 20, PT ;  /* 0x41a000000800780b */ /* 0x000fe20003fbc000 */
[----:B-1----:R-:W-:Y:S01]  /*4bf0*/  FADD.FTZ R9, R9, R44 ;  /* 0x0000002c09097221 */ /* 0x002fe20000010000 */
[----:B------:R-:W-:-:S05]  /*4c00*/  FSETP.GTU.FTZ.AND P6, PT, R5, 20, PT ;  /* 0x41a000000500780b */ /* 0x000fca0003fdc000 */
[----:B------:R-:W-:Y:S02]  /*4c10*/  @!P2 FMUL.FTZ R0, R11, -1.4426950216293334961 ;  /* 0xbfb8aa3b0b00a820 */ /* 0x000fe40000410000 */
[----:B------:R-:W1:Y:S01]  /*4c20*/  LDS R11, [R92+0x18] ;  /* 0x000018005c0b7984 */ /* 0x000e620000000800 */
[----:B------:R-:W-:Y:S01]  /*4c30*/  FSETP.GTU.FTZ.AND P1, PT, R9, 20, PT ;  /* 0x41a000000900780b */ /* 0x000fe20003f3c000 */
[----:B------:R-:W-:Y:S01]  /*4c40*/  @!P3 FMUL.FTZ R4, R13, -1.4426950216293334961 ;  /* 0xbfb8aa3b0d04b820 */ /* 0x000fe20000410000 */
[----:B0-----:R-:W-:Y:S01]  /*4c50*/  FADD.FTZ R7, R7, R44 ;  /* 0x0000002c07077221 */ /* 0x001fe20000010000 */
[----:B------:R-:W0:Y:S01]  /*4c60*/  LDS R13, [R92+0x1c] ;  /* 0x00001c005c0d7984 */ /* 0x000e220000000800 */
[----:B------:R-:W2:Y:S01]  /*4c70*/  @!P2 MUFU.EX2 R0, R0 ;  /* 0x000000000000a308 */ /* 0x000ea20000000800 */
[----:B------:R-:W-:Y:S02]  /*4c80*/  BAR.SYNC.DEFER_BLOCKING 0x0 ;  /* 0x0000000000007b1d */ /* 0x000fe40000010000 */
[----:B------:R-:W-:-:S05]  /*4c90*/  FSETP.GTU.FTZ.AND P0, PT, R7, 20, PT ;  /* 0x41a000000700780b */ /* 0x000fca0003f1c000 */
[----:B------:R-:W3:Y:S01]  /*4ca0*/  @!P3 MUFU.EX2 R4, R4 ;  /* 0x000000040004b308 */ /* 0x000ee20000000800 */
[----:B--2---:R-:W-:Y:S01]  /*4cb0*/  @!P2 FADD.FTZ R2, R0, 1 ;  /* 0x3f8000000002a421 */ /* 0x004fe20000010000 */
[----:B------:R-:W-:-:S06]  /*4cc0*/  @!P5 FMUL.FTZ R0, R8, -1.4426950216293334961 ;  /* 0xbfb8aa3b0800d820 */ /* 0x000fcc0000410000 */
[----:B------:R2:W4:Y:S01]  /*4cd0*/  @!P2 MUFU.RCP R15, R2 ;  /* 0x00000002000fa308 */ /* 0x0005220000001000 */
[----:B---3--:R-:W-:Y:S01]  /*4ce0*/  @!P3 FADD.FTZ R3, R4, 1 ;  /* 0x3f8000000403b421 */ /* 0x008fe20000010000 */
[----:B------:R-:W-:Y:S01]  /*4cf0*/  @!P6 FMUL.FTZ R4, R5, -1.4426950216293334961 ;  /* 0xbfb8aa3b0504e820 */ /* 0x000fe20000410000 */
[----:B------:R-:W-:Y:S05]  /*4d00*/  STS [R92], R135 ;  /* 0x000000875c007388 */ /* 0x000fea0000000800 */
[----:B------:R-:W3:Y:S01]  /*4d10*/  @!P5 MUFU.EX2 R0, R0 ;  /* 0x000000000000d308 */ /* 0x000ee20000000800 */
[----:B--2---:R-:W-:Y:S01]  /*4d20*/  @!P0 FMUL.FTZ R2, R7, -1.4426950216293334961 ;  /* 0xbfb8aa3b07028820 */ /* 0x004fe20000410000 */
[----:B------:R-:W-:Y:S01]  /*4d30*/  STS [R92+0x4], R118 ;  /* 0x000004765c007388 */ /* 0x000fe20000000800 */
[----:B-1----:R-:W-:-:S03]  /*4d40*/  FADD.FTZ R11, R11, R44 ;  /* 0x0000002c0b0b7221 */ /* 0x002fc60000010000 */
[----:B------:R-:W-:Y:S02]  /*4d50*/  STS [R92+0x8], R141 ;  /* 0x0000088d5c007388 */ /* 0x000fe40000000800 */
[----:B------:R1:W2:Y:S01]  /*4d60*/  @!P3 MUFU.RCP R6, R3 ;  /* 0x000000030006b308 */ /* 0x0002a20000001000 */
[----:B----4-:R-:W-:Y:S01]  /*4d70*/  @!P2 FMUL.FTZ R116, R116, R15 ;  /* 0x0000000f7474a220 */ /* 0x010fe20000410000 */
[----:B0-----:R-:W-:Y:S01]  /*4d80*/  FADD.FTZ R13, R13, R44 ;  /* 0x0000002c0d0d7221 */ /* 0x001fe20000010000 */
[----:B------:R-:W-:Y:S01]  /*4d90*/  FSETP.GTU.FTZ.AND P2, PT, R11, 20, PT ;  /* 0x41a000000b00780b */ /* 0x000fe20003f5c000 */
[----:B------:R-:W-:Y:S04]  /*4da0*/  STS [R92+0xc], R122 ;  /* 0x00000c7a5c007388 */ /* 0x000fe80000000800 */
[----:B------:R-:W-:Y:S01]  /*4db0*/  STS [R92+0x10], R139 ;  /* 0x0000108b5c007388 */ /* 0x000fe20000000800 */
[----:B-1----:R-:W-:Y:S01]  /*4dc0*/  @!P1 FMUL.FTZ R3, R9, -1.4426950216293334961 ;  /* 0xbfb8aa3b09039820 */ /* 0x002fe20000410000 */
[----:B------:R-:W0:Y:S01]  /*4dd0*/  @!P6 MUFU.EX2 R4, R4 ;  /* 0x000000040004e308 */ /* 0x000e220000000800 */
[----:B---3--:R-:W-:Y:S01]  /*4de0*/  @!P5 FADD.FTZ R0, R0, 1 ;  /* 0x3f8000000000d421 */ /* 0x008fe20000010000 */
[----:B------:R-:W-:Y:S04]  /*4df0*/  STS [R92+0x14], R126 ;  /* 0x0000147e5c007388 */ /* 0x000fe80000000800 */
[----:B------:R-:W-:Y:S01]  /*4e00*/  STS [R92+0x18], R143 ;  /* 0x0000188f5c007388 */ /* 0x000fe20000000800 */
[----:B--2---:R-:W-:Y:S01]  /*4e10*/  @!P3 FMUL.FTZ R133, R133, R6 ;  /* 0x000000068585b220 */ /* 0x004fe20000410000 */
[----:B------:R-:W-:Y:S01]  /*4e20*/  FSETP.GTU.FTZ.AND P3, PT, R13, 20, PT ;  /* 0x41a000000d00780b */ /* 0x000fe20003f7c000 */
[----:B------:R-:W-:Y:S01]  /*4e30*/  @!P2 FMUL.FTZ R5, R11, -1.4426950216293334961 ;  /* 0xbfb8aa3b0b05a820 */ /* 0x000fe20000410000 */
[----:B------:R-:W-:Y:S01]  /*4e40*/  STS [R92+0x1c], R124 ;  /* 0x00001c7c5c007388 */ /* 0x000fe20000000800 */
[----:B------:R-:W-:-:S03]  /*4e50*/  NOP ;  /* 0x0000000000007918 */ /* 0x000fc60000000000 */
[----:B------:R-:W-:Y:S01]  /*4e60*/  LDS R9, [R82] ;  /* 0x0000000052097984 */ /* 0x000fe20000000800 */
[----:B------:R-:W-:Y:S01]  /*4e70*/  @!P0 MUFU.EX2 R2, R2 ;  /* 0x0000000200028308 */ /* 0x000fe20000000800 */
[----:B0-----:R-:W-:-:S05]  /*4e80*/  @!P6 FADD.FTZ R4, R4, 1 ;  /* 0x3f8000000404e421 */ /* 0x001fca0000010000 */
[----:B------:R-:W-:Y:S01]  /*4e90*/  @!P3 FMUL.FTZ R6, R13, -1.4426950216293334961 ;  /* 0xbfb8aa3b0d06b820 */ /* 0x000fe20000410000 */
        /* <DEDUP_REMOVED lines=25> */
[----:B------:R-:W0:Y:S03]  /*5030*/  LDCU.64 UR6, c[0x0][0x560] ;  /* 0x0000ac00ff0677ac */ /* 0x000e260008000a00 */
[----:B------:R-:W-:Y:S01]  /*5040*/  IADD3.X R0, PT, PT, RZ, R0, RZ, P5, !PT ;  /* 0x00000000ff007210 */ /* 0x000fe20002ffe4ff */
        /* <DEDUP_REMOVED lines=25> */
[----:B-1----:R-:W1:Y:S03]  /*51e0*/  LDC.64 R14, c[0x0][0x518] ;  /* 0x00014600ff0e7b82 */ /* 0x002e660000000a00 */
[----:B------:R-:W-:Y:S04]  /*51f0*/  @!P5 STG.E desc[UR16][R2.64+0x300], R35 ;  /* 0x000300230200d986 */ /* 0x000fe8000c101910 */
[----:B------:R-:W-:Y:S01]  /*5200*/  @!P6 STG.E desc[UR16][R2.64+0x380], R37 ;  /* 0x000380250200e986 */ /* 0x000fe2000c101910 */
        /* <DEDUP_REMOVED lines=67> */
.L_x_8894:
        /* <DEDUP_REMOVED lines=34> */
.L_x_8936:
[----:B------:R-:W-:Y:S05]  /*5860*/  BSYNC.RECONVERGENT B0 ;  /* 0x0000000000007941 */ /* 0x000fea0003800200 */
.L_x_8935:
        /* <DEDUP_REMOVED lines=26> */
.L_x_8938:
[----:B------:R-:W-:Y:S05]  /*5a10*/  BSYNC.RECONVERGENT B0 ;  /* 0x0000000000007941 */ /* 0x000fea0003800200 */
.L_x_8937:
[----:B------:R-:W-:Y:S05]  /*5a20*/  @P2 EXIT ;  /* 0x000000000000294d */ /* 0x000fea0003800000 */
[----:B------:R-:W2:Y:S01]  /*5a30*/  S2UR UR5, SR_CgaCtaId ;  /* 0x00000000000579c3 */ /* 0x000ea20000008800 */
[----:B01----:R-:W-:Y:S01]  /*5a40*/  MOV R7, R12 ;  /* 0x0000000c00077202 */ /* 0x003fe20000000f00 */
[----:B------:R-:W-:Y:S01]  /*5a50*/  UMOV UR4, 0x400 ;  /* 0x0000040000047882 */ /* 0x000fe20000000000 */
[----:B------:R-:W0:Y:S01]  /*5a60*/  LDCU UR6, c[0x0][0x360] ;  /* 0x00006c00ff0677ac */ /* 0x000e220008000800 */
[----:B------:R-:W1:Y:S01]  /*5a70*/  LDCU.64 UR8, c[0x0][0x4b0] ;  /* 0x00009600ff0877ac */ /* 0x000e620008000a00 */
[----:B------:R-:W3:Y:S02]  /*5a80*/  LDCU.64 UR10, c[0x0][0x530] ;  /* 0x0000a600ff0a77ac */ /* 0x000ee40008000a00 */
[----:B0123--:R-:W-:-:S12]  /*5a90*/  ULEA UR4, UR5, UR4, 0x18 ;  /* 0x0000000405047291 */ /* 0x00ffd8000f8ec0ff */
.L_x_8939:
        /* <DEDUP_REMOVED lines=15> */
.L_x_8940:
        /* <DEDUP_REMOVED lines=15> */
.L_x_10519:


//--------------------- .text._Z25selective_scan_bwd_kernelI32Selective_Scan_bwd_kernel_traitsILi32ELi8ELb0ELb1ELb1ELb1ELb1EffEEv12SSMParamsBwd --------------------------
	.section	.text._Z25selective_scan_bwd_kernelI32Selective_Scan_bwd_kernel_traitsILi32ELi8ELb0ELb1ELb1ELb1ELb1EffEEv12SSMParamsBwd,"ax",@progbits
	.align	128
        .global         _Z25selective_scan_bwd_kernelI32Selective_Scan_bwd_kernel_traitsILi32ELi8ELb0ELb1ELb1ELb1ELb1EffEEv12SSMParamsBwd
        .type           _Z25selective_scan_bwd_kernelI32Selective_Scan_bwd_kernel_traitsILi32ELi8ELb0ELb1ELb1ELb1ELb1EffEEv12SSMParamsBwd,@function
        .size           _Z25selective_scan_bwd_kernelI32Selective_Scan_bwd_kernel_traitsILi32ELi8ELb0ELb1ELb1ELb1ELb1EffEEv12SSMParamsBwd,(.L_x_10520 - _Z25selective_scan_bwd_kernelI32Selective_Scan_bwd_kernel_traitsILi32ELi8ELb0ELb1ELb1ELb1ELb1EffEEv12SSMParamsBwd)
        .other          _Z25selective_scan_bwd_kernelI32Selective_Scan_bwd_kernel_traitsILi32ELi8ELb0ELb1ELb1ELb1ELb1EffEEv12SSMParamsBwd,@"STO_CUDA_ENTRY STV_DEFAULT"
_Z25selective_scan_bwd_kernelI32Selective_Scan_bwd_kernel_traitsILi32ELi8ELb0ELb1ELb1ELb1ELb1EffEEv12SSMParamsBwd:
.text._Z25selective_scan_bwd_kernelI32Selective_Scan_bwd_kernel_traitsILi32ELi8ELb0ELb1ELb1ELb1ELb1EffEEv12SSMParamsBwd:
        /* <DEDUP_REMOVED lines=97> */
[----:B------:R-:W-:Y:S01]  /*0610*/  IMAD R7, R43, R19, R3 ;  /* 0x000000132b077224 */ /* 0x000fe200078e0203 */
[----:B------:R-:W-:Y:S01]  /*0620*/  IADD3 R51, P4, PT, R9, R4, RZ ;  /* 0x0000000409337210 */ /* 0x000fe20007f9e0ff */
[----:B------:R-:W-:Y:S02]  /*0630*/  IMAD R11, R43, UR15, R5 ;  /* 0x0000000f2b0b7c24 */ /* 0x000fe4000f8e0205 */
        /* <DEDUP_REMOVED lines=13> */
[----:B0-----:R-:W-:Y:S01]  /*0710*/  IMAD.WIDE.U32 R14, R43, R22, RZ ;  /* 0x000000162b0e7225 */ /* 0x001fe200078e00ff */
[----:B------:R-:W-:Y:S02]  /*0720*/  IADD3.X R0, PT, PT, R0, R19, RZ, P2, !PT ;  /* 0x0000001300007210 */ /* 0x000fe400017fe4ff */
[----:B------:R-:W-:-:S02]  /*0730*/  LEA.HI.X R49, R49, R25, R8, 0x2, P3 ;  /* 0x0000001931317211 */ /* 0x000fc400018f1408 */
[----:B------:R-:W-:Y:S02]  /*0740*/  LEA R50, P4, R51, R26, 0x2 ;  /* 0x0000001a33327211 */ /* 0x000fe400078810ff */
[----:B------:R-:W-:Y:S02]  /*0750*/  LEA R52, P0, R53, R28, 0x2 ;  /* 0x0000001c35347211 */ /* 0x000fe400078010ff */
[----:B------:R-:W-:Y:S02]  /*0760*/  LEA R55, P2, R57, R30, 0x2 ;  /* 0x0000001e39377211 */ /* 0x000fe400078410ff */
[----:B------:R-:W-:Y:S01]  /*0770*/  LEA R59, P3, R9, R60, 0x2 ;  /* 0x0000003c093b7211 */ /* 0x000fe200078610ff */
[----:B------:R-:W-:Y:S01]  /*0780*/  HFMA2 R81, -RZ, RZ, 0, 0 ;  /* 0x00000000ff517431 */ /* 0x000fe200000001ff */
[----:B------:R-:W-:Y:S01]  /*0790*/  LEA.HI.X R51, R51, R27, R6, 0x2, P4 ;  /* 0x0000001b33337211 */ /* 0x000fe200020f1406 */
[----:B------:R-:W-:Y:S01]  /*07a0*/  IMAD R45, R43, R23, R15 ;  /* 0x000000172b2d7224 */ /* 0x000fe200078e020f */
[----:B------:R-:W-:-:S02]  /*07b0*/  LEA.HI.X R53, R53, R29, R4, 0x2, P0 ;  /* 0x0000001d35357211 */ /* 0x000fc400000f1404 */
[----:B------:R-:W-:Y:S02]  /*07c0*/  LEA.HI.X R57, R57, R31, R2, 0x2, P2 ;  /* 0x0000001f39397211 */ /* 0x000fe400010f1402 */
        /* <DEDUP_REMOVED lines=14> */
[C---:B-1----:R-:W-:Y:S01]  /*08b0*/  IMAD.WIDE.U32 R10, R43.reuse, UR6, RZ ;  /* 0x000000062b0a7c25 */ /* 0x042fe2000f8e00ff */
[----:B------:R-:W1:Y:S03]  /*08c0*/  LDCU UR6, c[0x0][0x394] ;  /* 0x00007280ff0677ac */ /* 0x000e660008000800 */
[----:B------:R-:W-:Y:S02]  /*08d0*/  IMAD R47, R43, UR7, R11 ;  /* 0x000000072b2f7c24 */ /* 0x000fe4000f8e020b */
[----:B----4-:R-:W-:Y:S02]  /*08e0*/  IMAD R0, R33, UR8, RZ ;  /* 0x0000000821007c24 */ /* 0x010fe4000f8e02ff */
[----:B0-----:R-:W-:Y:S01]  /*08f0*/  IMAD.WIDE.U32 R2, R6, UR18, R12 ;  /* 0x0000001206027c25 */ /* 0x001fe2000f8e000c */
[----:B------:R-:W-:-:S02]  /*0900*/  IADD3 R19, PT, PT, R12, 0x20, RZ ;  /* 0x000000200c137810 */ /* 0x000fc40007ffe0ff */
        /* <DEDUP_REMOVED lines=11> */
[C---:B------:R-:W-:Y:S01]  /*09c0*/  SHF.L.U32 R3, R12.reuse, 0x3, RZ ;  /* 0x000000030c037819 */ /* 0x040fe200000006ff */
[----:B------:R-:W-:Y:S01]  /*09d0*/  UIADD3 UR5, UPT, UPT, UR4, 0x840, URZ ;  /* 0x0000084004057890 */ /* 0x000fe2000fffe0ff */
[C---:B------:R-:W-:Y:S01]  /*09e0*/  IADD3 R31, PT, PT, R12.reuse, 0xe0, RZ ;  /* 0x000000e00c1f7810 */ /* 0x040fe20007ffe0ff */
[C---:B------:R-:W-:Y:S01]  /*09f0*/  IMAD R79, R35.reuse, UR11, R6 ;  /* 0x0000000b234f7c24 */ /* 0x040fe2000f8e0206 */
[----:B------:R-:W-:Y:S01]  /*0a00*/  LEA.HI R70, R12, R12, RZ, 0x1b ;  /* 0x0000000c0c467211 */ /* 0x000fe200078fd8ff */
[----:B------:R-:W-:Y:S01]  /*0a10*/  IMAD.WIDE.U32 R6, R35, UR10, R4 ;  /* 0x0000000a23067c25 */ /* 0x000fe2000f8e0004 */
[----:B------:R-:W-:-:S02]  /*0a20*/  LOP3.LUT R5, R3, 0x1f00, RZ, 0xc0, !PT ;  /* 0x00001f0003057812 */ /* 0x000fc400078ec0ff */
[-C--:B------:R-:W-:Y:S01]  /*0a30*/  LEA.HI R60, R12, R3.reuse, RZ, 0x1e ;  /* 0x000000030c3c7211 */ /* 0x080fe200078ff0ff */
[----:B------:R-:W-:Y:S01]  /*0a40*/  IMAD R33, R35, UR9, R0 ;  /* 0x0000000923217c24 */ /* 0x000fe2000f8e0200 */
[----:B------:R-:W-:Y:S02]  /*0a50*/  LEA.HI R62, R3, R3, RZ, 0x1b ;  /* 0x00000003033e7211 */ /* 0x000fe400078fd8ff */
        /* <DEDUP_REMOVED lines=31> */
.L_x_8982:
[----:B0-----:R-:W0:Y:S01]  /*0c50*/  LDC.64 R24, c[0x0][0x420] ;  /* 0x00010800ff187b82 */ /* 0x001e220000000a00 */
[----:B------:R-:W-:Y:S01]  /*0c60*/  HFMA2 R5, -RZ, RZ, 0, 0 ;  /* 0x00000000ff057431 */ /* 0x000fe200000001ff */
[----:B------:R-:W-:Y:S01]  /*0c70*/  IADD3 R80, PT, PT, R54, -0x1, RZ ;  /* 0xffffffff36507810 */ /* 0x000fe20007ffe0ff */
[----:B------:R-:W1:Y:S01]  /*0c80*/  LDCU UR4, c[0x0][0x388] ;  /* 0x00007100ff0477ac */ /* 0x000e620008000800 */
[----:B------:R-:W-:Y:S02]  /*0c90*/  CS2R R28, SRZ ;  /* 0x00000000001c7805 */ /* 0x000fe4000001ff00 */
[----:B------:R-:W-:Y:S02]  /*0ca0*/  CS2R R30, SRZ ;  /* 0x00000000001e7805 */ /* 0x000fe4000001ff00 */
[----:B------:R-:W-:Y:S01]  /*0cb0*/  SHF.L.U32 R4, R80, 0x8, RZ ;  /* 0x0000000850047819 */ /* 0x000fe200000006ff */
        /* <DEDUP_REMOVED lines=15> */
[----:B------:R-:W-:Y:S01]  /*0db0*/  SHF.L.U32 R19, R58, 0x2, RZ ;  /* 0x000000023a137819 */ /* 0x000fe200000006ff */
[----:B------:R-:W2:Y:S01]  /*0dc0*/  S2UR UR5, SR_CgaCtaId ;  /* 0x00000000000579c3 */ /* 0x000ea20000008800 */
[----:B------:R-:W-:Y:S01]  /*0dd0*/  UMOV UR4, 0x400 ;  /* 0x0000040000047882 */ /* 0x000fe20000000000 */
[----:B------:R-:W-:Y:S01]  /*0de0*/  IMAD R21, R43, R27, R21 ;  /* 0x0000001b2b157224 */ /* 0x000fe200078e0215 */
[----:B------:R-:W-:Y:S01]  /*0df0*/  IADD3 R18, P4, PT, R19, R52, RZ ;  /* 0x0000003413127210 */ /* 0x000fe20007f9e0ff */
[----:B-1----:R-:W-:Y:S01]  /*0e00*/  IMAD.WIDE.U32 R2, R43, R22, R2 ;  /* 0x000000162b027225 */ /* 0x002fe200078e0002 */
[----:B------:R-:W-:Y:S02]  /*0e10*/  IADD3 R24, P0, PT, R19, R48, RZ ;  /* 0x0000003013187210 */ /* 0x000fe40007f1e0ff */
[----:B------:R-:W-:-:S02]  /*0e20*/  CS2R R26, SRZ ;  /* 0x00000000001a7805 */ /* 0x000fc4000001ff00 */
[C---:B------:R-:W-:Y:S01]  /*0e30*/  IADD3 R20, P3, PT, R58.reuse, R20, RZ ;  /* 0x000000143a147210 */ /* 0x040fe20007f7e0ff */
[----:B------:R-:W-:Y:S01]  /*0e40*/  IMAD R23, R43, R23, R3 ;  /* 0x000000172b177224 */ /* 0x000fe200078e0203 */
[C---:B------:R-:W-:Y:S02]  /*0e50*/  IADD3 R0, P2, PT, R58.reuse, R2, RZ ;  /* 0x000000023a007210 */ /* 0x040fe40007f5e0ff */
[----:B------:R-:W-:Y:S02]  /*0e60*/  IADD3 R2, P1, PT, R19, R50, RZ ;  /* 0x0000003213027210 */ /* 0x000fe40007f3e0ff */
[----:B------:R-:W-:Y:S02]  /*0e70*/  IADD3.X R19, PT, PT, RZ, R53, RZ, P4, !PT ;  /* 0x00000035ff137210 */ /* 0x000fe400027fe4ff */
[----:B------:R-:W-:Y:S02]  /*0e80*/  ISETP.GE.AND P4, PT, R58, R83, PT ;  /* 0x000000533a00720c */ /* 0x000fe40003f86270 */
[----:B------:R-:W-:-:S02]  /*0e90*/  IADD3.X R25, PT, PT, RZ, R49, RZ, P0, !PT ;  /* 0x00000031ff197210 */ /* 0x000fc400007fe4ff */
[----:B------:R-:W-:Y:S02]  /*0ea0*/  MOV R22, RZ ;  /* 0x000000ff00167202 */ /* 0x000fe40000000f00 */
[----:B------:R-:W-:Y:S01]  /*0eb0*/  IADD3.X R3, PT, PT, RZ, R51, RZ, P1, !PT ;  /* 0x00000033ff037210 */ /* 0x000fe20000ffe4ff */
[----:B------:R-:W3:Y:S01]  /*0ec0*/  @!P6 LDG.E R29, desc[UR16][R24.64+0x80] ;  /* 0x00008010181de981 */ /* 0x000ee2000c1e1900 */
[-C--:B------:R-:W-:Y:S02]  /*0ed0*/  ISETP.GE.AND P0, PT, R73, R83.reuse, PT ;  /* 0x000000534900720c */ /* 0x080fe40003f06270 */
[----:B------:R-:W-:Y:S01]  /*0ee0*/  ISETP.GE.AND P1, PT, R74, R83, PT ;  /* 0x000000534a00720c */ /* 0x000fe20003f26270 */
[----:B------:R-:W4:Y:S01]  /*0ef0*/  @!P5 LDG.E R22, desc[UR16][R24.64+0x100] ;  /* 0x000100101816d981 */ /* 0x000f22000c1e1900 */
[----:B------:R-:W-:Y:S02]  /*0f00*/  IADD3.X R23, PT, PT, RZ, R23, RZ, P2, !PT ;  /* 0x00000017ff177210 */ /* 0x000fe400017fe4ff */
[----:B------:R-:W-:Y:S01]  /*0f10*/  ISETP.GE.AND P2, PT, R75, R83, PT ;  /* 0x000000534b00720c */ /* 0x000fe20003f46270 */
[----:B------:R-:W3:Y:S01]  /*0f20*/  @!P4 LDG.E R27, desc[UR16][R24.64] ;  /* 0x00000010181bc981 */ /* 0x000ee2000c1e1900 */
[----:B------:R-:W-:-:S02]  /*0f30*/  IADD3.X R21, PT, PT, RZ, R21, RZ, P3, !PT ;  /* 0x00000015ff157210 */ /* 0x000fc40001ffe4ff */
[----:B------:R-:W-:Y:S02]  /*0f40*/  P2R R34, PR, RZ, 0x10 ;  /* 0x00000010ff227803 */ /* 0x000fe40000000000 */
[-C--:B------:R-:W-:Y:S01]  /*0f50*/  ISETP.GE.AND P3, PT, R76, R83.reuse, PT ;  /* 0x000000534c00720c */ /* 0x080fe20003f66270 */
[----:B------:R-:W4:Y:S01]  /*0f60*/  @!P0 LDG.E R26, desc[UR16][R24.64+0x180] ;  /* 0x00018010181a8981 */ /* 0x000f22000c1e1900 */
[----:B------:R-:W-:Y:S02]  /*0f70*/  ISETP.GE.AND P4, PT, R77, R83, PT ;  /* 0x000000534d00720c */ /* 0x000fe40003f86270 */
[----:B------:R-:W-:Y:S01]  /*0f80*/  P2R R40, PR, RZ, 0x40 ;  /* 0x00000040ff287803 */ /* 0x000fe20000000000 */
        /* <DEDUP_REMOVED lines=69> */
[----:B------:R-:W-:Y:S01]  /*13e0*/  HFMA2 R39, -RZ, RZ, 0, 0 ;  /* 0x00000000ff277431 */ /* 0x000fe200000001ff */
        /* <DEDUP_REMOVED lines=18> */
[----:B0-----:R-:W-:-:S02]  /*1510*/  CS2R R32, SRZ ;  /* 0x0000000000207805 */ /* 0x001fc4000001ff00 */
[----:B------:R-:W-:-:S04]  /*1520*/  MOV R24, RZ ;  /* 0x000000ff00187202 */ /* 0x000fc80000000f00 */
        /* <DEDUP_REMOVED lines=59> */
.L_x_8943:
[----:B------:R-:W-:Y:S05]  /*18e0*/  BSYNC.RECONVERGENT B0 ;  /* 0x0000000000007941 */ /* 0x000fea0003800200 */
.L_x_8942:
        /* <DEDUP_REMOVED lines=33> */
.L_x_8945:
[----:B------:R-:W-:Y:S05]  /*1b00*/  BSYNC.RECONVERGENT B0 ;  /* 0x0000000000007941 */ /* 0x000fea0003800200 */
.L_x_8944:
        /* <DEDUP_REMOVED lines=33> */
.L_x_8947:
[----:B------:R-:W-:Y:S05]  /*1d20*/  BSYNC.RECONVERGENT B0 ;  /* 0x0000000000007941 */ /* 0x000fea0003800200 */
.L_x_8946:
        /* <DEDUP_REMOVED lines=33> */
.L_x_8949:
[----:B------:R-:W-:Y:S05]  /*1f40*/  BSYNC.RECONVERGENT B0 ;  /* 0x0000000000007941 */ /* 0x000fea0003800200 */
.L_x_8948:
        /* <DEDUP_REMOVED lines=33> */
.L_x_8951:
[----:B------:R-:W-:Y:S05]  /*2160*/  BSYNC.RECONVERGENT B0 ;  /* 0x0000000000007941 */ /* 0x000fea0003800200 */
.L_x_8950:
        /* <DEDUP_REMOVED lines=33> */
.L_x_8953:
[----:B------:R-:W-:Y:S05]  /*2380*/  BSYNC.RECONVERGENT B0 ;  /* 0x0000000000007941 */ /* 0x000fea0003800200 */
.L_x_8952:
        /* <DEDUP_REMOVED lines=33> */
.L_x_8955:
[----:B------:R-:W-:Y:S05]  /*25a0*/  BSYNC.RECONVERGENT B0 ;  /* 0x0000000000007941 */ /* 0x000fea0003800200 */
.L_x_8954:
        /* <DEDUP_REMOVED lines=33> */
.L_x_8957:
[----:B------:R-:W-:Y:S05]  /*27c0*/  BSYNC.RECONVERGENT B0 ;  /* 0x0000000000007941 */ /* 0x000fea0003800200 */
.L_x_8956:
[----:B------:R-:W1:Y:S01]  /*27d0*/  LDCU.64 UR6, c[0x0][0x488] ;  /* 0x00009100ff0677ac */ /* 0x000e620008000a00 */
[----:B------:R-:W-:Y:S01]  /*27e0*/  LDS R109, [R92] ;  /* 0x000000005c6d7984 */ /* 0x000fe20000000800 */
[----:B0-----:R-:W-:Y:S02]  /*27f0*/  P2R R28, PR, RZ, 0x10 ;  /* 0x00000010ff1c7803 */ /* 0x001fe40000000000 */
[----:B------:R-:W-:Y:S02]  /*2800*/  CS2R R24, SRZ ;  /* 0x0000000000187805 */ /* 0x000fe4000001ff00 */
[----:B------:R-:W-:Y:S01]  /*2810*/  ISETP.NE.AND P4, PT, R34, RZ, PT ;  /* 0x000000ff2200720c */ /* 0x000fe20003f85270 */
[----:B------:R-:W-:Y:S01]  /*2820*/  LDS R110, [R92+0x4] ;  /* 0x000004005c6e7984 */ /* 0x000fe20000000800 */
[----:B------:R-:W-:Y:S02]  /*2830*/  ISETP.NE.AND P6, PT, R38, RZ, PT ;  /* 0x000000ff2600720c */ /* 0x000fe40003fc5270 */
[----:B------:R-:W-:-:S02]  /*2840*/  CS2R R26, SRZ ;  /* 0x00000000001a7805 */ /* 0x000fc4000001ff00 */
        /* <DEDUP_REMOVED lines=8> */
[----:B------:R-:W-:Y:S01]  /*28d0*/  HFMA2 R0, -RZ, RZ, 0, 0 ;  /* 0x00000000ff007431 */ /* 0x000fe200000001ff */
[----:B------:R-:W-:Y:S04]  /*28e0*/  LDS R114, [R92+0x18] ;  /* 0x000018005c727984 */ /* 0x000fe80000000800 */
[----:B------:R-:W-:Y:S01]  /*28f0*/  LDS R117, [R92+0x1c] ;  /* 0x00001c005c757984 */ /* 0x000fe20000000800 */
[----:B------:R-:W-:Y:S01]  /*2900*/  HFMA2 R31, -RZ, RZ, 0, 0 ;  /* 0x00000000ff1f7431 */ /* 0x000fe200000001ff */
[----:B------:R-:W-:-:S02]  /*2910*/  CS2R R32, SRZ ;  /* 0x0000000000207805 */ /* 0x000fc4000001ff00 */
[----:B------:R-:W-:Y:S01]  /*2920*/  MOV R35, RZ ;  /* 0x000000ff00237202 */ /* 0x000fe20000000f00 */
[----:B------:R-:W-:Y:S08]  /*2930*/  BAR.SYNC.DEFER_BLOCKING 0x0 ;  /* 0x0000000000007b1d */ /* 0x000ff00000010000 */
[----:B------:R-:W1:Y:S01]  /*2940*/  LDC.64 R134, c[0x0][0x508] ;  /* 0x00014200ff867b82 */ /* 0x000e620000000a00 */
[----:B------:R-:W2:Y:S01]  /*2950*/  LDCU.64 UR8, c[0x0][0x558] ;  /* 0x0000ab00ff0877ac */ /* 0x000ea20008000a00 */
        /* <DEDUP_REMOVED lines=29> */
[----:B------:R-:W-:Y:S04]  /*2b30*/  LDS R0, [R92+0xc] ;  /* 0x00000c005c007984 */ /* 0x000fe80000000800 */
[----:B------:R-:W-:Y:S04]  /*2b40*/  LDS R20, [R92+0x10] ;  /* 0x000010005c147984 */ /* 0x000fe80000000800 */
[----:B------:R-:W5:Y:S04]  /*2b50*/  LDS R27, [R92+0x14] ;  /* 0x000014005c1b7984 */ /* 0x000f680000000800 */
[----:B------:R-:W1:Y:S04]  /*2b60*/  LDS R24, [R92+0x18] ;  /* 0x000018005c187984 */ /* 0x000e680000000800 */
[----:B------:R-:W1:Y:S01]  /*2b70*/  LDS R29, [R92+0x1c] ;  /* 0x00001c005c1d7984 */ /* 0x000e620000000800 */
[----:B------:R-:W-:Y:S01]  /*2b80*/  BAR.SYNC.DEFER_BLOCKING 0x0 ;  /* 0x0000000000007b1d */ /* 0x000fe20000010000 */
[----:B0-----:R-:W-:-:S05]  /*2b90*/  MOV R26, RZ ;  /* 0x000000ff001a7202 */ /* 0x001fca0000000f00 */
[----:B------:R-:W5:Y:S01]  /*2ba0*/  @!P5 LDG.E R31, desc[UR16][R22.64] ;  /* 0x00000010161fd981 */ /* 0x000f62000c1e1900 */
[----:B------:R-:W-:Y:S01]  /*2bb0*/  ISETP.NE.AND P5, PT, R30, RZ, PT ;  /* 0x000000ff1e00720c */ /* 0x000fe20003fa5270 */
[----:B------:R-:W-:Y:S02]  /*2bc0*/  HFMA2 R30, -RZ, RZ, 0, 0 ;  /* 0x00000000ff1e7431 */ /* 0x000fe400000001ff */
[----:B------:R-:W5:Y:S04]  /*2bd0*/  @!P6 LDG.E R18, desc[UR16][R22.64+0x100] ;  /* 0x000100101612e981 */ /* 0x000f68000c1e1900 */
[----:B------:R-:W5:Y:S04]  /*2be0*/  @!P0 LDG.E R26, desc[UR16][R22.64+0x180] ;  /* 0x00018010161a8981 */ /* 0x000f68000c1e1900 */
[----:B------:R-:W5:Y:S04]  /*2bf0*/  @!P1 LDG.E R33, desc[UR16][R22.64+0x200] ;  /* 0x0002001016219981 */ /* 0x000f68000c1e1900 */
[----:B------:R-:W5:Y:S04]  /*2c00*/  @!P5 LDG.E R19, desc[UR16][R22.64+0x80] ;  /* 0x000080101613d981 */ /* 0x000f68000c1e1900 */
[----:B------:R-:W5:Y:S04]  /*2c10*/  @!P2 LDG.E R30, desc[UR16][R22.64+0x280] ;  /* 0x00028010161ea981 */ /* 0x000f68000c1e1900 */
[----:B------:R-:W5:Y:S04]  /*2c20*/  @!P3 LDG.E R35, desc[UR16][R22.64+0x300] ;  /* 0x000300101623b981 */ /* 0x000f68000c1e1900 */
[----:B------:R5:W5:Y:S01]  /*2c30*/  @!P4 LDG.E R32, desc[UR16][R22.64+0x380] ;  /* 0x000380101620c981 */ /* 0x000b62000c1e1900 */
[----:B--2---:R-:W-:-:S06]  /*2c40*/  FMUL.FTZ R34, R28, -1.4426950216293334961 ;  /* 0xbfb8aa3b1c227820 */ /* 0x004fcc0000410000 */
[----:B------:R-:W0:Y:S01]  /*2c50*/  MUFU.EX2 R34, R34 ;  /* 0x0000002200227308 */ /* 0x000e220000000800 */
[----:B---3--:R-:W-:Y:S01]  /*2c60*/  FMUL.FTZ R36, R21, -1.4426950216293334961 ;  /* 0xbfb8aa3b15247820 */ /* 0x008fe20000410000 */
[----:B----4-:R-:W-:Y:S01]  /*2c70*/  FMUL.FTZ R37, R25, -1.4426950216293334961 ;  /* 0xbfb8aa3b19257820 */ /* 0x010fe20000410000 */
[----:B-----5:R-:W-:Y:S01]  /*2c80*/  FMUL.FTZ R22, R27, -1.4426950216293334961 ;  /* 0xbfb8aa3b1b167820 */ /* 0x020fe20000410000 */
[----:B------:R-:W-:Y:S01]  /*2c90*/  FMUL.FTZ R39, R0, -1.4426950216293334961 ;  /* 0xbfb8aa3b00277820 */ /* 0x000fe20000410000 */
[----:B-1----:R-:W-:-:S03]  /*2ca0*/  FMUL.FTZ R23, R24, -1.4426950216293334961 ;  /* 0xbfb8aa3b18177820 */ /* 0x002fc60000410000 */
[----:B------:R-:W1:Y:S01]  /*2cb0*/  MUFU.EX2 R36, R36 ;  /* 0x0000002400247308 */ /* 0x000e620000000800 */
[----:B0-----:R-:W-:-:S07]  /*2cc0*/  FADD.FTZ R34, R34, 1 ;  /* 0x3f80000022227421 */ /* 0x001fce0000010000 */
[----:B------:R-:W-:Y:S01]  /*2cd0*/  MUFU.EX2 R38, R37 ;  /* 0x0000002500267308 */ /* 0x000fe20000000800 */
[----:B------:R-:W-:-:S07]  /*2ce0*/  FMUL.FTZ R41, R29, -1.4426950216293334961 ;  /* 0xbfb8aa3b1d297820 */ /* 0x000fce0000410000 */
[----:B------:R-:W-:Y:S08]  /*2cf0*/  MUFU.EX2 R118, R22 ;  /* 0x0000001600767308 */ /* 0x000ff00000000800 */
[----:B------:R-:W-:Y:S08]  /*2d00*/  MUFU.RCP R37, R34 ;  /* 0x0000002200257308 */ /* 0x000ff00000001000 */
[----:B------:R-:W0:Y:S08]  /*2d10*/  MUFU.EX2 R39, R39 ;  /* 0x0000002700277308 */ /* 0x000e300000000800 */
[----:B------:R-:W-:Y:S01]  /*2d20*/  MUFU.EX2 R119, R23 ;  /* 0x0000001700777308 */ /* 0x000fe20000000800 */
[----:B------:R-:W-:Y:S01]  /*2d30*/  FMUL.FTZ R40, R20, -1.4426950216293334961 ;  /* 0xbfb8aa3b14287820 */ /* 0x000fe20000410000 */
[----:B-1----:R-:W-:-:S06]  /*2d40*/  FADD.FTZ R36, R36, 1 ;  /* 0x3f80000024247421 */ /* 0x002fcc0000010000 */
[----:B------:R-:W1:Y:S01]  /*2d50*/  MUFU.EX2 R122, R41 ;  /* 0x00000029007a7308 */ /* 0x000e620000000800 */
[----:B0-----:R-:W-:Y:S01]  /*2d60*/  FADD.FTZ R39, R39, 1 ;  /* 0x3f80000027277421 */ /* 0x001fe20000010000 */
[----:B------:R-:W-:-:S06]  /*2d70*/  FADD.FTZ R38, R38, 1 ;  /* 0x3f80000026267421 */ /* 0x000fcc0000010000 */
[----:B------:R-:W0:Y:S08]  /*2d80*/  MUFU.EX2 R116, R40 ;  /* 0x0000002800747308 */ /* 0x000e300000000800 */
[----:B------:R-:W-:Y:S01]  /*2d90*/  MUFU.RCP R36, R36 ;  /* 0x0000002400247308 */ /* 0x000fe20000001000 */
[----:B-1----:R-:W-:Y:S01]  /*2da0*/  FADD.FTZ R122, R122, 1 ;  /* 0x3f8000007a7a7421 */ /* 0x002fe20000010000 */
[----:B------:R-:W-:-:S06]  /*2db0*/  FADD.FTZ R118, R118, 1 ;  /* 0x3f80000076767421 */ /* 0x000fcc0000010000 */
[----:B------:R-:W-:Y:S01]  /*2dc0*/  MUFU.RCP R41, R39 ;  /* 0x0000002700297308 */ /* 0x000fe20000001000 */
[----:B------:R-:W-:-:S07]  /*2dd0*/  FADD.FTZ R119, R119, 1 ;  /* 0x3f80000077777421 */ /* 0x000fce0000010000 */
[----:B------:R-:W1:Y:S01]  /*2de0*/  MUFU.RCP R40, R38 ;  /* 0x0000002600287308 */ /* 0x000e620000001000 */
[----:B0-----:R-:W-:-:S07]  /*2df0*/  FADD.FTZ R116, R116, 1 ;  /* 0x3f80000074747421 */ /* 0x001fce0000010000 */
[----:B------:R-:W-:Y:S08]  /*2e00*/  MUFU.RCP R120, R118 ;  /* 0x0000007600787308 */ /* 0x000ff00000001000 */
[----:B------:R-:W0:Y:S08]  /*2e10*/  MUFU.RCP R127, R119 ;  /* 0x00000077007f7308 */ /* 0x000e300000001000 */
[----:B------:R-:W-:Y:S08]  /*2e20*/  MUFU.RCP R122, R122 ;  /* 0x0000007a007a7308 */ /* 0x000ff00000001000 */
[----:B------:R1:W2:Y:S02]  /*2e30*/  MUFU.RCP R121, R116 ;  /* 0x0000007400797308 */ /* 0x0002a40000001000 */
[----:B-1----:R-:W-:-:S04]  /*2e40*/  FADD.FTZ R116, -R40, 1 ;  /* 0x3f80000028747421 */ /* 0x002fc80000010100 */
[----:B------:R-:W-:Y:S01]  /*2e50*/  FFMA.FTZ R116, R25, R116, 1 ;  /* 0x3f80000019747423 */ /* 0x000fe20000010074 */
[----:B0-----:R-:W-:Y:S01]  /*2e60*/  FADD.FTZ R125, -R127, 1 ;  /* 0x3f8000007f7d7421 */ /* 0x001fe20000010100 */
[----:B--2---:R-:W-:-:S03]  /*2e70*/  FADD.FTZ R123, -R121, 1 ;  /* 0x3f800000797b7421 */ /* 0x004fc60000010100 */
[----:B------:R-:W-:Y:S01]  /*2e80*/  FFMA.FTZ R129, R24, R125, 1 ;  /* 0x3f80000018817423 */ /* 0x000fe2000001007d */
[----:B------:R-:W-:Y:S01]  /*2e90*/  ISETP.NE.AND P1, PT, R12, RZ, PT ;  /* 0x000000ff0c00720c */ /* 0x000fe20003f25270 */
[----:B------:R-:W-:Y:S01]  /*2ea0*/  FFMA.FTZ R123, R20, R123, 1 ;  /* 0x3f800000147b7423 */ /* 0x000fe2000001007b */
[----:B------:R-:W-:Y:S04]  /*2eb0*/  STS [R82], R31 ;  /* 0x0000001f52007388 */ /* 0x000fe80000000800 */
        /* <DEDUP_REMOVED lines=17> */
[----:B-1----:R-:W-:Y:S01]  /*2fd0*/  FADD.FTZ R35, -R41, 1 ;  /* 0x3f80000029237421 */ /* 0x002fe20000010100 */
[----:B------:R-:W-:-:S02]  /*2fe0*/  FADD.FTZ R19, -R37, 1 ;  /* 0x3f80000025137421 */ /* 0x000fc40000010100 */
[----:B------:R-:W-:Y:S01]  /*2ff0*/  FFMA.FTZ R38, R21, R18, 1 ;  /* 0x3f80000015267423 */ /* 0x000fe20000010012 */
        /* <DEDUP_REMOVED lines=107> */
[----:B------:R0:W-:Y:S04]  /*36b0*/  STS [R92], R19 ;  /* 0x000000135c007388 */ /* 0x0001e80000000800 */
[----:B------:R-:W-:Y:S04]  /*36c0*/  STS [R92+0x4], R21 ;  /* 0x000004155c007388 */ /* 0x000fe80000000800 */
[----:B------:R-:W-:Y:S01]  /*36d0*/  STS [R92+0x8], R25 ;  /* 0x000008195c007388 */ /* 0x000fe20000000800 */
[----:B0-----:R-:W-:-:S03]  /*36e0*/  IMAD.WIDE.U32 R18, R38, UR18, R4 ;  /* 0x0000001226127c25 */ /* 0x001fc6000f8e0004 */
[----:B------:R-:W-:Y:S01]  /*36f0*/  STS [R92+0xc], R23 ;  /* 0x00000c175c007388 */ /* 0x000fe20000000800 */
[----:B------:R-:W-:-:S03]  /*3700*/  IMAD R19, R39, UR18, R19 ;  /* 0x0000001227137c24 */ /* 0x000fc6000f8e0213 */
[----:B------:R-:W-:Y:S04]  /*3710*/  STS [R92+0x10], R31 ;  /* 0x0000101f5c007388 */ /* 0x000fe80000000800 */
[----:B------:R-:W-:Y:S04]  /*3720*/  STS [R92+0x14], R27 ;  /* 0x0000141b5c007388 */ /* 0x000fe80000000800 */
[----:B------:R-:W-:Y:S04]  /*3730*/  STS [R92+0x18], R33 ;  /* 0x000018215c007388 */ /* 0x000fe80000000800 */
[----:B------:R0:W-:Y:S01]  /*3740*/  STS [R92+0x1c], R29 ;  /* 0x00001c1d5c007388 */ /* 0x0001e20000000800 */
[----:B------:R-:W-:-:S03]  /*3750*/  NOP ;  /* 0x0000000000007918 */ /* 0x000fc60000000000 */
[----:B------:R-:W-:Y:S01]  /*3760*/  LDS R35, [R82] ;  /* 0x0000000052237984 */ /* 0x000fe20000000800 */
[----:B0-----:R-:W0:Y:S03]  /*3770*/  LDC.64 R28, c[0x0][0x438] ;  /* 0x00010e00ff1c7b82 */ /* 0x001e260000000a00 */
[----:B------:R-:W-:Y:S04]  /*3780*/  LDS R37, [R84+0x80] ;  /* 0x0000800054257984 */ /* 0x000fe80000000800 */
[----:B------:R-:W-:Y:S04]  /*3790*/  LDS R21, [R85+0x100] ;  /* 0x0001000055157984 */ /* 0x000fe80000000800 */
[----:B------:R-:W-:Y:S04]  /*37a0*/  LDS R25, [R87+0x180] ;  /* 0x0001800057197984 */ /* 0x000fe80000000800 */
[----:B------:R-:W-:Y:S04]  /*37b0*/  LDS R23, [R88+0x200] ;  /* 0x0002000058177984 */ /* 0x000fe80000000800 */
[----:B------:R-:W-:Y:S04]  /*37c0*/  LDS R31, [R89+0x280] ;  /* 0x00028000591f7984 */ /* 0x000fe80000000800 */
[----:B------:R-:W-:Y:S01]  /*37d0*/  LDS R27, [R90+0x300] ;  /* 0x000300005a1b7984 */ /* 0x000fe20000000800 */
[----:B0-----:R-:W-:-:S03]  /*37e0*/  IMAD.WIDE.U32 R18, R43, R28, R18 ;  /* 0x0000001c2b127225 */ /* 0x001fc600078e0012 */
[----:B------:R-:W-:Y:S01]  /*37f0*/  LDS R33, [R91+0x380] ;  /* 0x000380005b217984 */ /* 0x000fe20000000800 */
[----:B------:R-:W-:-:S03]  /*3800*/  IMAD R20, R43, R29, R19 ;  /* 0x0000001d2b147224 */ /* 0x000fc600078e0213 */
[----:B------:R-:W-:Y:S01]  /*3810*/  @!P1 STS [UR5+0x420], R83 ;  /* 0x00042053ff009988 */ /* 0x000fe20008000805 */
[----:B------:R-:W-:Y:S01]  /*3820*/  BAR.SYNC.DEFER_BLOCKING 0x0 ;  /* 0x0000000000007b1d */ /* 0x000fe20000010000 */
[----:B------:R-:W-:-:S04]  /*3830*/  IADD3 R19, P0, PT, R58, R18, RZ ;  /* 0x000000123a137210 */ /* 0x000fc80007f1e0ff */
[----:B------:R-:W-:Y:S02]  /*3840*/  IADD3.X R20, PT, PT, RZ, R20, RZ, P0, !PT ;  /* 0x00000014ff147210 */ /* 0x000fe400007fe4ff */
        /* <DEDUP_REMOVED lines=19> */
.L_x_8958:
        /* <DEDUP_REMOVED lines=37> */
[----:B------:R-:W-:Y:S01]  /*3bd0*/  IADD3 R18, P2, PT, R4, R6, RZ ;  /* 0x0000000604127210 */ /* 0x000fe20007f5e0ff */
        /* <DEDUP_REMOVED lines=9> */
[----:B------:R-:W-:Y:S01]  /*3c70*/  FMUL.FTZ R144, R100, R105 ;  /* 0x0000006964907220 */ /* 0x000fe20000410000 */
[----:B------:R-:W-:Y:S01]  /*3c80*/  LOP3.LUT R146, R146, 0x100, RZ, 0xc0, !PT ;  /* 0x0000010092927812 */ /* 0x000fe200078ec0ff */
[----:B------:R-:W3:Y:S01]  /*3c90*/  LDCU UR7, c[0x0][0x394] ;  /* 0x00007280ff0777ac */ /* 0x000ee20008000800 */
[----:B------:R-:W4:Y:S01]  /*3ca0*/  LDC.64 R26, c[0x0][0x3e0] ;  /* 0x0000f800ff1a7b82 */ /* 0x000f220000000a00 */
[----:B------:R-:W-:-:S02]  /*3cb0*/  IADD3.X R21, PT, PT, RZ, R78, RZ, P1, !PT ;  /* 0x0000004eff157210 */ /* 0x000fc40000ffe4ff */
[----:B------:R-:W-:Y:S01]  /*3cc0*/  IADD3.X R19, PT, PT, RZ, R79, RZ, P2, !PT ;  /* 0x0000004fff137210 */ /* 0x000fe200017fe4ff */
[----:B------:R-:W0:Y:S04]  /*3cd0*/  LDCU UR13, c[0x0][0x38c] ;  /* 0x00007180ff0d77ac */ /* 0x000e280008000800 */
[----:B------:R-:W0:Y:S01]  /*3ce0*/  LDC.64 R24, c[0x0][0x4d0] ;  /* 0x00013400ff187b82 */ /* 0x000e220000000a00 */
[----:B------:R-:W0:Y:S01]  /*3cf0*/  LDCU UR12, c[0x0][0x388] ;  /* 0x00007100ff0c77ac */ /* 0x000e220008000800 */
[----:B------:R-:W0:Y:S06]  /*3d00*/  LDCU.64 UR8, c[0x0][0x538] ;  /* 0x0000a700ff0877ac */ /* 0x000e2c0008000a00 */
[----:B------:R-:W0:Y:S01]  /*3d10*/  LDC.64 R22, c[0x0][0x4f0] ;  /* 0x00013c00ff167b82 */ /* 0x000e220000000a00 */
[----:B------:R-:W0:Y:S01]  /*3d20*/  LDCU.64 UR10, c[0x0][0x540] ;  /* 0x0000a800ff0a77ac */ /* 0x000e220008000a00 */
[----:B---3--:R-:W-:-:S05]  /*3d30*/  UMOV UR4, URZ ;  /* 0x000000ff00047c82 */ /* 0x008fca0008000000 */
.L_x_8981:
[----:B------:R-:W-:Y:S02]  /*3d40*/  MOV R36, R58 ;  /* 0x0000003a00247202 */ /* 0x000fe40000000f00 */
[----:B------:R-:W-:Y:S02]  /*3d50*/  MOV R37, RZ ;  /* 0x000000ff00257202 */ /* 0x000fe40000000f00 */
[----:B------:R-:W-:Y:S02]  /*3d60*/  MOV R38, R10 ;  /* 0x0000000a00267202 */ /* 0x000fe40000000f00 */
[----:B0---4-:R-:W-:Y:S01]  /*3d70*/  MOV R39, R47 ;  /* 0x0000002f00277202 */ /* 0x011fe20000000f00 */
[--C-:B--2---:R-:W-:Y:S01]  /*3d80*/  IMAD.WIDE.U32 R34, R28, UR4, R36.reuse ;  /* 0x000000041c227c25 */ /* 0x104fe2000f8e0024 */
[----:B------:R-:W-:Y:S02]  /*3d90*/  ISETP.NE.AND P5, PT, R170, RZ, PT ;  /* 0x000000ffaa00720c */ /* 0x000fe40003fa5270 */
[----:B------:R-:W-:Y:S01]  /*3da0*/  P2R R149, PR, RZ, 0x1 ;  /* 0x00000001ff957803 */ /* 0x000fe20000000000 */
[----:B----4-:R-:W-:Y:S01]  /*3db0*/  IMAD.WIDE.U32 R36, R26, UR4, R36 ;  /* 0x000000041a247c25 */ /* 0x010fe2000f8e0024 */
[----:B------:R-:W-:-:S02]  /*3dc0*/  LEA R40, P2, R34, R55, 0x2 ;  /* 0x0000003722287211 */ /* 0x000fc400078410ff */
[----:B------:R-:W-:Y:S01]  /*3dd0*/  ISETP.GE.AND P0, PT, R71, R83, PT ;  /* 0x000000534700720c */ /* 0x000fe20003f06270 */
[----:B0-----:R-:W-:Y:S01]  /*3de0*/  IMAD.WIDE.U32 R138, R32, UR4, R38 ;  /* 0x00000004208a7c25 */ /* 0x001fe2000f8e0026 */
[----:B------:R-:W-:Y:S02]  /*3df0*/  LEA R38, P3, R36, R59, 0x2 ;  /* 0x0000003b24267211 */ /* 0x000fe400078610ff */
[----:B------:R-:W-:Y:S01]  /*3e00*/  ISETP.GE.AND P4, PT, R75, R83, PT ;  /* 0x000000534b00720c */ /* 0x000fe20003f86270 */
[----:B------:R-:W-:Y:S01]  /*3e10*/  IMAD R35, R29, UR4, R35 ;  /* 0x000000041d237c24 */ /* 0x000fe2000f8e0223 */
[----:B-1----:R-:W-:Y:S01]  /*3e20*/  LEA R118, P1, R138, R30, 0x2 ;  /* 0x0000001e8a767211 */ /* 0x002fe200078210ff */
[----:B------:R-:W-:Y:S01]  /*3e30*/  IMAD R0, R27, UR4, R37 ;  /* 0x000000041b007c24 */ /* 0x000fe2000f8e0225 */
[----:B------:R-:W-:Y:S01]  /*3e40*/  MOV R147, RZ ;  /* 0x000000ff00937202 */ /* 0x000fe20000000f00 */
[----:B------:R-:W-:Y:S01]  /*3e50*/  IMAD R37, R33, UR4, R139 ;  /* 0x0000000421257c24 */ /* 0x000fe2000f8e028b */
[----:B------:R-:W-:-:S02]  /*3e60*/  LEA.HI.X R41, R34, R57, R35, 0x2, P2 ;  /* 0x0000003922297211 */ /* 0x000fc400010f1423 */
[----:B------:R-:W-:Y:S02]  /*3e70*/  CS2R R34, SRZ ;  /* 0x0000000000227805 */ /* 0x000fe4000001ff00 */
[----:B------:R-:W-:Y:S02]  /*3e80*/  LEA.HI.X R39, R36, R61, R0, 0x2, P3 ;  /* 0x0000003d24277211 */ /* 0x000fe400018f1400 */
[----:B------:R-:W-:Y:S02]  /*3e90*/  LEA.HI.X R119, R138, R31, R37, 0x2, P1 ;  /* 0x0000001f8a777211 */ /* 0x000fe400008f1425 */
[----:B------:R-:W-:Y:S02]  /*3ea0*/  CS2R R36, SRZ ;  /* 0x0000000000247805 */ /* 0x000fe4000001ff00 */
[-C--:B------:R-:W-:Y:S01]  /*3eb0*/  ISETP.GE.AND P1, PT, R72, R83.reuse, PT ;  /* 0x000000534800720c */ /* 0x080fe20003f26270 */
[----:B------:R-:W2:Y:S01]  /*3ec0*/  @!P5 LDG.E R35, desc[UR16][R40.64] ;  /* 0x000000102823d981 */ /* 0x000ea2000c1e1900 */
[----:B------:R-:W-:-:S02]  /*3ed0*/  ISETP.GE.AND P2, PT, R73, R83, PT ;  /* 0x000000534900720c */ /* 0x000fc40003f46270 */
[----:B------:R-:W-:Y:S02]  /*3ee0*/  CS2R R138, SRZ ;  /* 0x00000000008a7805 */ /* 0x000fe4000001ff00 */
[-C--:B------:R-:W-:Y:S01]  /*3ef0*/  ISETP.GE.AND P3, PT, R74, R83.reuse, PT ;  /* 0x000000534a00720c */ /* 0x080fe20003f66270 */
[----:B---3--:R-:W3:Y:S01]  /*3f00*/  @!P0 LDG.E R37, desc[UR16][R40.64+0x80] ;  /* 0x0000801028258981 */ /* 0x008ee2000c1e1900 */
[-C--:B------:R-:W-:Y:S02]  /*3f10*/  ISETP.GE.AND P5, PT, R76, R83.reuse, PT ;  /* 0x000000534c00720c */ /* 0x080fe40003fa6270 */
[-C--:B------:R-:W-:Y:S01]  /*3f20*/  ISETP.GE.AND P6, PT, R77, R83.reuse, PT ;  /* 0x000000534d00720c */ /* 0x080fe20003fc6270 */
[----:B------:R-:W4:Y:S01]  /*3f30*/  @!P4 LDG.E R36, desc[UR16][R40.64+0x280] ;  /* 0x000280102824c981 */ /* 0x000f22000c1e1900 */
[----:B------:R-:W-:Y:S02]  /*3f40*/  MOV R0, RZ ;  /* 0x000000ff00007202 */ /* 0x000fe40000000f00 */
[----:B------:R-:W-:Y:S01]  /*3f50*/  P2R R148, PR, RZ, 0x1 ;  /* 0x00000001ff947803 */ /* 0x000fe20000000000 */
[----:B------:R-:W5:Y:S04]  /*3f60*/  LDG.E R118, desc[UR16][R118.64] ;  /* 0x0000001076767981 */ /* 0x000f68000c1e1900 */
[----:B------:R-:W4:Y:S04]  /*3f70*/  @!P1 LDG.E R0, desc[UR16][R40.64+0x100] ;  /* 0x0001001028009981 */ /* 0x000f28000c1e1900 */
[----:B------:R-:W5:Y:S04]  /*3f80*/  @!P2 LDG.E R34, desc[UR16][R40.64+0x180] ;  /* 0x000180102822a981 */ /* 0x000f68000c1e1900 */
[----:B------:R-:W5:Y:S04]  /*3f90*/  @!P3 LDG.E R139, desc[UR16][R40.64+0x200] ;  /* 0x00020010288bb981 */ /* 0x000f68000c1e1900 */
[----:B------:R-:W5:Y:S04]  /*3fa0*/  @!P5 LDG.E R147, desc[UR16][R40.64+0x300] ;  /* 0x000300102893d981 */ /* 0x000f68000c1e1900 */
[----:B------:R0:W5:Y:S01]  /*3fb0*/  @!P6 LDG.E R138, desc[UR16][R40.64+0x380] ;  /* 0x00038010288ae981 */ /* 0x000162000c1e1900 */
[----:B------:R-:W-:-:S02]  /*3fc0*/  ISETP.GE.AND P0, PT, R58, R83, PT ;  /* 0x000000533a00720c */ /* 0x000fc40003f06270 */
[----:B------:R-:W-:Y:S02]  /*3fd0*/  MOV R161, RZ ;  /* 0x000000ff00a17202 */ /* 0x000fe40000000f00 */
[----:B------:R-:W-:Y:S02]  /*3fe0*/  MOV R150, RZ ;  /* 0x000000ff00967202 */ /* 0x000fe40000000f00 */
[----:B0-----:R-:W-:Y:S01]  /*3ff0*/  CS2R R40, SRZ ;  /* 0x0000000000287805 */ /* 0x001fe2000001ff00 */
        /* <DEDUP_REMOVED lines=8> */
[----:B------:R-:W-:-:S03]  /*4080*/  NOP ;  /* 0x0000000000007918 */ /* 0x000fc60000000000 */
[----:B------:R-:W3:Y:S01]  /*4090*/  @!P0 LDG.E R161, desc[UR16][R38.64] ;  /* 0x0000001026a18981 */ /* 0x000ee2000c1e1900 */
[----:B------:R-:W-:Y:S02]  /*40a0*/  ISETP.NE.AND P0, PT, R148, RZ, PT ;  /* 0x000000ff9400720c */ /* 0x000fe40003f05270 */
[----:B0-----:R-:W-:Y:S02]  /*40b0*/  CS2R R34, SRZ ;  /* 0x0000000000227805 */ /* 0x001fe4000001ff00 */
[----:B-1----:R-:W-:Y:S01]  /*40c0*/  CS2R R36, SRZ ;  /* 0x0000000000247805 */ /* 0x002fe2000001ff00 */
[----:B------:R-:W4:Y:S04]  /*40d0*/  @!P4 LDG.E R40, desc[UR16][R38.64+0x280] ;  /* 0x000280102628c981 */ /* 0x000f28000c1e1900 */
[----:B------:R-:W5:Y:S04]  /*40e0*/  @!P1 LDG.E R34, desc[UR16][R38.64+0x100] ;  /* 0x0001001026229981 */ /* 0x000f68000c1e1900 */
[----:B------:R-:W4:Y:S04]  /*40f0*/  @!P2 LDG.E R36, desc[UR16][R38.64+0x180] ;  /* 0x000180102624a981 */ /* 0x000f28000c1e1900 */
[----:B------:R-:W5:Y:S04]  /*4100*/  @!P0 LDG.E R35, desc[UR16][R38.64+0x80] ;  /* 0x0000801026238981 */ /* 0x000f68000c1e1900 */
[----:B------:R-:W4:Y:S04]  /*4110*/  @!P3 LDG.E R37, desc[UR16][R38.64+0x200] ;  /* 0x000200102625b981 */ /* 0x000f28000c1e1900 */
[----:B------:R-:W4:Y:S04]  /*4120*/  @!P5 LDG.E R41, desc[UR16][R38.64+0x300] ;  /* 0x000300102629d981 */ /* 0x000f28000c1e1900 */
[----:B------:R0:W4:Y:S01]  /*4130*/  @!P6 LDG.E R150, desc[UR16][R38.64+0x380] ;  /* 0x000380102696e981 */ /* 0x000122000c1e1900 */
        /* <DEDUP_REMOVED lines=13> */
[C---:B--2---:R-:W-:Y:S01]  /*4210*/  FMUL.FTZ R138, R156.reuse, R104 ;  /* 0x000000689c8a7220 */ /* 0x044fe20000410000 */
[----:B------:R-:W-:-:S03]  /*4220*/  FMUL.FTZ R148, R156, R101 ;  /* 0x000000659c947220 */ /* 0x000fc60000410000 */
[----:B------:R-:W2:Y:S01]  /*4230*/  MUFU.EX2 R159, R159 ;  /* 0x0000009f009f7308 */ /* 0x000ea20000000800 */
        /* <DEDUP_REMOVED lines=23> */
[----:B-----5:R-:W-:Y:S04]  /*43b0*/  STS [R84+0x4a0], R35 ;  /* 0x0004a02354007388 */ /* 0x020fe80000000800 */
[----:B------:R-:W-:Y:S04]  /*43c0*/  STS [R85+0x520], R34 ;  /* 0x0005202255007388 */ /* 0x000fe80000000800 */
[----:B----4-:R-:W-:Y:S04]  /*43d0*/  STS [R87+0x5a0], R36 ;  /* 0x0005a02457007388 */ /* 0x010fe80000000800 */
[----:B------:R1:W-:Y:S04]  /*43e0*/  STS [R88+0x620], R37 ;  /* 0x0006202558007388 */ /* 0x0003e80000000800 */
[----:B------:R-:W-:Y:S04]  /*43f0*/  STS [R89+0x6a0], R40 ;  /* 0x0006a02859007388 */ /* 0x000fe80000000800 */
[----:B------:R-:W-:Y:S04]  /*4400*/  STS [R90+0x720], R41 ;  /* 0x000720295a007388 */ /* 0x000fe80000000800 */
[----:B------:R3:W-:Y:S01]  /*4410*/  STS [R91+0x7a0], R150 ;  /* 0x0007a0965b007388 */ /* 0x0007e20000000800 */
        /* <DEDUP_REMOVED lines=9> */
[----:B-1----:R-:W-:Y:S01]  /*44b0*/  IADD3 R37, PT, PT, R172, UR4, RZ ;  /* 0x00000004ac257c10 */ /* 0x002fe2000fffe0ff */
[----:B---3--:R1:W3:Y:S03]  /*44c0*/  MUFU.EX2 R150, R39 ;  /* 0x0000002700967308 */ /* 0x0082e60000000800 */
[----:B------:R-:W-:-:S04]  /*44d0*/  SEL R37, R37, R56, !P2 ;  /* 0x0000003825257207 */ /* 0x000fc80005000000 */
[----:B------:R-:W-:Y:S01]  /*44e0*/  LEA R162, R37, UR5, 0x2 ;  /* 0x0000000525a27c11 */ /* 0x000fe2000f8e10ff */
[----:B------:R-:W-:-:S04]  /*44f0*/  FMUL.FTZ R161, R132, R147 ;  /* 0x0000009384a17220 */ /* 0x000fc80000410000 */
[----:B--2---:R1:W-:Y:S01]  /*4500*/  STS [R162+0x12b8], R159 ;  /* 0x0012b89fa2007388 */ /* 0x0043e20000000800 */
        /* <DEDUP_REMOVED lines=8> */
[----:B------:R-:W-:Y:S06]  /*4590*/  BAR.SYNC.DEFER_BLOCKING 0x0 ;  /* 0x0000000000007b1d */ /* 0x000fec0000010000 */
[----:B-1-3--:R-:W-:Y:S05]  /*45a0*/  @P1 BRA `(.L_x_8961) ;  /* 0x00000000001c1947 */ /* 0x00afea0003800000 */
[----:B------:R-:W-:Y:S01]  /*45b0*/  ISETP.NE.AND P1, PT, R54, UR7, PT ;  /* 0x0000000736007c0c */ /* 0x000fe2000bf25270 */
[----:B------:R-:W-:-:S12]  /*45c0*/  HFMA2 R40, -RZ, RZ, 1.875, 0 ;  /* 0x3f800000ff287431 */ /* 0x000fd800000001ff */
[----:B------:R-:W-:Y:S05]  /*45d0*/  @!P1 BRA `(.L_x_8962) ;  /* 0x0000000000149947 */ /* 0x000fea0003800000 */
[----:B------:R-:W-:-:S04]  /*45e0*/  IADD3 R34, PT, PT, R146, UR4, RZ ;  /* 0x0000000492227c10 */ /* 0x000fc8000fffe0ff */
[----:B------:R-:W-:-:S05]  /*45f0*/  LEA R34, R34, UR5, 0x2 ;  /* 0x0000000522227c11 */ /* 0x000fca000f8e10ff */
[----:B------:R2:W3:Y:S01]  /*4600*/  LDS R40, [R34+0x12b8] ;  /* 0x0012b80022287984 */ /* 0x0004e20000000800 */
[----:B------:R-:W-:Y:S05]  /*4610*/  BRA `(.L_x_8962) ;  /* 0x0000000000047947 */ /* 0x000fea0003800000 */
.L_x_8961:
[----:B------:R0:W1:Y:S02]  /*4620*/  LDS R40, [R168+0x1abc] ;  /* 0x001abc00a8287984 */ /* 0x0000640000000800 */
.L_x_8962:
[----:B------:R-:W-:Y:S05]  /*4630*/  BSYNC.RECONVERGENT B0 ;  /* 0x0000000000007941 */ /* 0x000fea0003800200 */
.L_x_8960:
        /* <DEDUP_REMOVED lines=106> */
[----:B------:R-:W-:-:S05]  /*4ce0*/  FSEL R185, R185, R34, !P1 ;  /* 0x00000022b9b97208 */ /* 0x000fca0004800000 */
[----:B------:R-:W-:Y:S04]  /*4cf0*/  SHFL.UP PT, R176, R176, 0x1, RZ ;  /* 0x04200000b0b07989 */ /* 0x000fe800000e00ff */
[----:B------:R-:W-:Y:S01]  /*4d00*/  SHFL.UP PT, R185, R185, 0x1, RZ ;  /* 0x04200000b9b97989 */ /* 0x000fe200000e00ff */
[----:B---3--:R-:W-:-:S04]  /*4d10*/  @P3 FFMA.FTZ R189, R162, R189, R181 ;  /* 0x000000bda2bd3223 */ /* 0x008fc800000100b5 */
[----:B------:R-:W-:Y:S01]  /*4d20*/  FFMA.FTZ R160, R189, R40, R160 ;  /* 0x00000028bda07223 */ /* 0x000fe200000100a0 */
[C---:B-1----:R-:W-:Y:S01]  /*4d30*/  FFMA.FTZ R39, R180.reuse, R39, R187 ;  /* 0x00000027b4277223 */ /* 0x042fe200000100bb */
[----:B------:R-:W-:Y:S02]  /*4d40*/  FMUL.FTZ R38, R180, R38 ;  /* 0x00000026b4267220 */ /* 0x000fe40000410000 */
[----:B------:R-:W-:Y:S01]  /*4d50*/  FFMA.FTZ R181, R163, R160, R36 ;  /* 0x000000a0a3b57223 */ /* 0x000fe20000010024 */
[----:B------:R-:W-:-:S03]  /*4d60*/  FMUL.FTZ R191, R160, R105 ;  /* 0x00000069a0bf7220 */ /* 0x000fc60000410000 */
[----:B------:R-:W-:Y:S01]  /*4d70*/  FFMA.FTZ R162, R154, R181, R37 ;  /* 0x000000b59aa27223 */ /* 0x000fe20000010025 */
[----:B------:R-:W-:-:S04]  /*4d80*/  IMAD.WIDE.U32 R36, R24, UR4, R20 ;  /* 0x0000000418247c25 */ /* 0x000fc8000f8e0014 */
[----:B------:R-:W-:Y:S01]  /*4d90*/  FFMA.FTZ R183, R152, R162, R183 ;  /* 0x000000a298b77223 */ /* 0x000fe200000100b7 */
[----:B------:R-:W-:Y:S01]  /*4da0*/  IMAD R35, R25, UR4, R37 ;  /* 0x0000000419237c24 */ /* 0x000fe2000f8e0225 */
[----:B------:R-:W-:-:S04]  /*4db0*/  LEA R34, P1, R36, UR8, 0x2 ;  /* 0x0000000824227c11 */ /* 0x000fc8000f8210ff */
[----:B------:R-:W-:Y:S02]  /*4dc0*/  LEA.HI.X R35, R36, UR9, R35, 0x2, P1 ;  /* 0x0000000924237c11 */ /* 0x000fe400088f1423 */
[----:B------:R-:W-:-:S13]  /*4dd0*/  ISETP.NE.AND P1, PT, R12, RZ, PT ;  /* 0x000000ff0c00720c */ /* 0x000fda0003f25270 */
[----:B------:R1:W-:Y:S02]  /*4de0*/  @!P1 STS.64 [UR6+0x1b38], R38 ;  /* 0x001b3826ff009988 */ /* 0x0003e40008000a06 */
[----:B-1----:R-:W-:Y:S02]  /*4df0*/  FMUL.FTZ R38, R183, R106 ;  /* 0x0000006ab7267220 */ /* 0x002fe40000410000 */
[----:B----4-:R1:W2:Y:S02]  /*4e00*/  SHFL.IDX PT, R178, R164, RZ, 0x1f ;  /* 0x00001fffa4b27589 */ /* 0x0102a400000e0000 */
[----:B-1----:R-:W-:Y:S01]  /*4e10*/  FFMA.FTZ R164, R150, R183, R41 ;  /* 0x000000b796a47223 */ /* 0x002fe20000010029 */
[----:B------:R-:W-:-:S04]  /*4e20*/  IMAD.WIDE.U32 R40, R22, UR4, R18 ;  /* 0x0000000416287c25 */ /* 0x000fc8000f8e0012 */
[----:B------:R-:W-:Y:S01]  /*4e30*/  FFMA.FTZ R179, R148, R164, R179 ;  /* 0x000000a494b37223 */ /* 0x000fe200000100b3 */
[----:B------:R-:W-:-:S03]  /*4e40*/  IMAD R37, R23, UR4, R41 ;  /* 0x0000000417257c24 */ /* 0x000fc6000f8e0229 */
[----:B------:R-:W-:Y:S01]  /*4e50*/  FFMA.FTZ R177, R138, R179, R177 ;  /* 0x000000b38ab17223 */ /* 0x000fe200000100b1 */
[----:B--2---:R-:W-:Y:S01]  /*4e60*/  @P2 FFMA.FTZ R178, R176, R178, R185 ;  /* 0x000000b2b0b22223 */ /* 0x004fe200000100b9 */
[C---:B------:R-:W-:Y:S02]  /*4e70*/  LEA R36, P2, R40.reuse, UR10, 0x2 ;  /* 0x0000000a28247c11 */ /* 0x040fe4000f8410ff */
[----:B------:R-:W-:Y:S01]  /*4e80*/  FMUL.FTZ R176, R177, R102 ;  /* 0x00000066b1b07220 */ /* 0x000fe20000410000 */
[----:B------:R-:W-:Y:S01]  /*4e90*/  FMUL.FTZ R185, R97, R38 ;  /* 0x0000002661b97220 */ /* 0x000fe20000410000 */
[----:B------:R-:W-:Y:S01]  /*4ea0*/  FFMA.FTZ R178, R159, R178, R158 ;  /* 0x000000b29fb27223 */ /* 0x000fe2000001009e */
[----:B------:R-:W-:Y:S01]  /*4eb0*/  LEA.HI.X R37, R40, UR11, R37, 0x2, P2 ;  /* 0x0000000b28257c11 */ /* 0x000fe200090f1425 */
[----:B------:R-:W-:Y:S01]  /*4ec0*/  FFMA.FTZ R40, R0, R177, R175 ;  /* 0x000000b100287223 */ /* 0x000fe200000100af */
[----:B------:R-:W-:Y:S01]  /*4ed0*/  FMUL.FTZ R175, R164, R101 ;  /* 0x00000065a4af7220 */ /* 0x000fe20000410000 */
[----:B------:R-:W-:Y:S01]  /*4ee0*/  FFMA.FTZ R182, R0, R178, R173 ;  /* 0x000000b200b67223 */ /* 0x000fe200000100ad */
[----:B------:R-:W-:Y:S01]  /*4ef0*/  FADD.FTZ R0, -R158, R178 ;  /* 0x000000b29e007221 */ /* 0x000fe20000010100 */
[----:B------:R-:W-:Y:S01]  /*4f00*/  FMUL.FTZ R41, R40, R107 ;  /* 0x0000006b28297220 */ /* 0x000fe20000410000 */
[----:B------:R-:W-:Y:S01]  /*4f10*/  FMUL.FTZ R159, R93, R176 ;  /* 0x000000b05d9f7220 */ /* 0x000fe20000410000 */
[----:B------:R-:W-:Y:S01]  /*4f20*/  FADD.FTZ R173, -R173, R182 ;  /* 0x000000b6adad7221 */ /* 0x000fe20000010100 */
[----:B------:R-:W-:Y:S01]  /*4f30*/  FFMA.FTZ R180, R138, R182, R161 ;  /* 0x000000b68ab47223 */ /* 0x000fe200000100a1 */
[-C--:B------:R-:W-:Y:S01]  /*4f40*/  FFMA.FTZ R158, R0, R41.reuse, RZ ;  /* 0x00000029009e7223 */ /* 0x080fe200000100ff */
        /* <DEDUP_REMOVED lines=8> */
[----:B------:R-:W-:Y:S01]  /*4fd0*/  FFMA.FTZ R150, R150, R148, R169 ;  /* 0x0000009496967223 */ /* 0x000fe200000100a9 */
[----:B------:R-:W-:Y:S01]  /*4fe0*/  FADD.FTZ R171, -R171, R148 ;  /* 0x00000094abab7221 */ /* 0x000fe20000010100 */
[----:B------:R2:W-:Y:S02]  /*4ff0*/  STS [R62+0x4], R159 ;  /* 0x0000049f3e007388 */ /* 0x0005e40000000800 */
[----:B------:R-:W-:Y:S01]  /*5000*/  FADD.FTZ R169, -R169, R150 ;  /* 0x00000096a9a97221 */ /* 0x000fe20000010100 */
[-C--:B------:R-:W-:Y:S01]  /*5010*/  FFMA.FTZ R158, R171, R175.reuse, R158 ;  /* 0x000000afab9e7223 */ /* 0x080fe2000001009e */
[----:B------:R-:W-:Y:S01]  /*5020*/  FFMA.FTZ R152, R152, R150, R167 ;  /* 0x0000009698987223 */ /* 0x000fe200000100a7 */
[----:B------:R3:W-:Y:S01]  /*5030*/  STS [R62+0x10], R185 ;  /* 0x000010b93e007388 */ /* 0x0007e20000000800 */
[----:B-1----:R-:W-:Y:S01]  /*5040*/  FMUL.FTZ R41, R96, R175 ;  /* 0x000000af60297220 */ /* 0x002fe20000410000 */
[----:B------:R-:W-:Y:S01]  /*5050*/  FFMA.FTZ R158, R169, R38, R158 ;  /* 0x00000026a99e7223 */ /* 0x000fe2000001009e */
[----:B------:R-:W-:Y:S01]  /*5060*/  FFMA.FTZ R154, R154, R152, R165 ;  /* 0x000000989a9a7223 */ /* 0x000fe200000100a5 */
[----:B------:R-:W-:Y:S01]  /*5070*/  FMUL.FTZ R38, R181, R108 ;  /* 0x0000006cb5267220 */ /* 0x000fe20000410000 */
[----:B--2---:R-:W-:Y:S01]  /*5080*/  FMUL.FTZ R159, R162, R103 ;  /* 0x00000067a29f7220 */ /* 0x004fe20000410000 */
[----:B------:R1:W-:Y:S01]  /*5090*/  STS [R62+0x8], R39 ;  /* 0x000008273e007388 */ /* 0x0003e20000000800 */
[----:B------:R-:W-:Y:S01]  /*50a0*/  FADD.FTZ R187, -R165, R154 ;  /* 0x0000009aa5bb7221 */ /* 0x000fe20000010100 */
[----:B------:R-:W-:Y:S01]  /*50b0*/  FMUL.FTZ R165, R99, R38 ;  /* 0x0000002663a57220 */ /* 0x000fe20000410000 */
[----:B------:R-:W-:Y:S01]  /*50c0*/  FMUL.FTZ R175, R98, R159 ;  /* 0x0000009f62af7220 */ /* 0x000fe20000410000 */
[----:B---3--:R-:W-:Y:S01]  /*50d0*/  FMUL.FTZ R185, R100, R191 ;  /* 0x000000bf64b97220 */ /* 0x008fe20000410000 */
[----:B------:R2:W-:Y:S01]  /*50e0*/  STS [R62+0xc], R41 ;  /* 0x00000c293e007388 */ /* 0x0005e20000000800 */
[----:B------:R-:W-:Y:S01]  /*50f0*/  FADD.FTZ R167, -R167, R152 ;  /* 0x00000098a7a77221 */ /* 0x000fe20000010100 */
[----:B------:R-:W-:Y:S01]  /*5100*/  FFMA.FTZ R138, R163, R154, R156 ;  /* 0x0000009aa38a7223 */ /* 0x000fe2000001009c */
[----:B------:R-:W-:Y:S01]  /*5110*/  FMUL.FTZ R163, R113, R148 ;  /* 0x0000009471a37220 */ /* 0x000fe20000410000 */
[----:B------:R3:W-:Y:S01]  /*5120*/  STS [R62+0x14], R175 ;  /* 0x000014af3e007388 */ /* 0x0007e20000000800 */
[----:B------:R-:W-:Y:S01]  /*5130*/  FFMA.FTZ R158, R167, R159, R158 ;  /* 0x0000009fa79e7223 */ /* 0x000fe2000001009e */
[----:B------:R-:W-:Y:S01]  /*5140*/  FADD.FTZ R189, -R156, R138 ;  /* 0x0000008a9cbd7221 */ /* 0x000fe20000010100 */
[----:B-1----:R-:W-:Y:S01]  /*5150*/  FMUL.FTZ R39, R109, R178 ;  /* 0x000000b26d277220 */ /* 0x002fe20000410000 */
[----:B------:R1:W-:Y:S01]  /*5160*/  STS [R62+0x18], R165 ;  /* 0x000018a53e007388 */ /* 0x0003e20000000800 */
[----:B------:R-:W-:Y:S01]  /*5170*/  FFMA.FTZ R158, R187, R38, R158 ;  /* 0x00000026bb9e7223 */ /* 0x000fe2000001009e */
[----:B------:R-:W-:Y:S01]  /*5180*/  IADD3 R38, PT, PT, -R174, UR12, RZ ;  /* 0x0000000cae267c10 */ /* 0x000fe2000fffe1ff */
[----:B--2---:R-:W-:Y:S01]  /*5190*/  FMUL.FTZ R41, R110, R182 ;  /* 0x000000b66e297220 */ /* 0x004fe20000410000 */
[----:B------:R2:W-:Y:S01]  /*51a0*/  STS [R62+0x1c], R185 ;  /* 0x00001cb93e007388 */ /* 0x0005e20000000800 */
[----:B------:R-:W-:Y:S01]  /*51b0*/  FFMA.FTZ R158, R189, R191, R158 ;  /* 0x000000bfbd9e7223 */ /* 0x000fe2000001009e */
[----:B------:R-:W-:Y:S01]  /*51c0*/  ISETP.GE.AND P2, PT, R38, 0x1, PT ;  /* 0x000000012600780c */ /* 0x000fe20003f46270 */
[----:B------:R-:W-:Y:S01]  /*51d0*/  FMUL.FTZ R159, R111, R180 ;  /* 0x000000b46f9f7220 */ /* 0x000fe20000410000 */
[----:B------:R-:W-:Y:S01]  /*51e0*/  BAR.SYNC.DEFER_BLOCKING 0x0 ;  /* 0x0000000000007b1d */ /* 0x000fe20000010000 */
[----:B---3--:R-:W-:Y:S01]  /*51f0*/  FMUL.FTZ R175, R115, R152 ;  /* 0x0000009873af7220 */ /* 0x008fe20000410000 */
[----:B-1----:R-:W-:Y:S01]  /*5200*/  FMUL.FTZ R165, R112, R150 ;  /* 0x0000009670a57220 */ /* 0x002fe20000410000 */
[----:B------:R-:W-:-:S02]  /*5210*/  ISETP.GE.AND P3, PT, R38, 0x21, PT ;  /* 0x000000212600780c */ /* 0x000fc40003f66270 */
[----:B------:R-:W-:Y:S01]  /*5220*/  ISETP.GE.AND P4, PT, R38, 0x41, PT ;  /* 0x000000412600780c */ /* 0x000fe20003f86270 */
[----:B--2---:R-:W-:Y:S01]  /*5230*/  FMUL.FTZ R185, R114, R154 ;  /* 0x0000009a72b97220 */ /* 0x004fe20000410000 */
        /* <DEDUP_REMOVED lines=20> */
[----:B0-----:R-:W0:Y:S04]  /*5380*/  LDS R39, [R70+0x420] ;  /* 0x0004200046277984 */ /* 0x001e280000000800 */
[----:B------:R1:W-:Y:S04]  /*5390*/  REDG.E.ADD.F32.FTZ.RN.STRONG.GPU desc[UR16][R34.64], R191 ;  /* 0x000000bf220079a6 */ /* 0x0003e8000c12f310 */
[----:B0-----:R1:W-:Y:S02]  /*53a0*/  REDG.E.ADD.F32.FTZ.RN.STRONG.GPU desc[UR16][R36.64], R39 ;  /* 0x00000027240079a6 */ /* 0x0013e4000c12f310 */
.L_x_8964:
[----:B------:R-:W-:Y:S05]  /*53b0*/  BSYNC.RECONVERGENT B0 ;  /* 0x0000000000007941 */ /* 0x000fea0003800200 */
.L_x_8963:
[----:B01----:R0:W1:Y:S01]  /*53c0*/  LDS R39, [R63+0x4a0] ;  /* 0x0004a0003f277984 */ /* 0x0030620000000800 */
[----:B------:R-:W-:Y:S04]  /*53d0*/  BSSY.RECONVERGENT B0, `(.L_x_8965) ;  /* 0x0000004000007945 */ /* 0x000fe80003800200 */
[----:B------:R-:W-:Y:S05]  /*53e0*/  @!P3 BRA `(.L_x_8966) ;  /* 0x000000000008b947 */ /* 0x000fea0003800000 */
[----:B------:R2:W-:Y:S04]  /*53f0*/  REDG.E.ADD.F32.FTZ.RN.STRONG.GPU desc[UR16][R34.64+0x80], R193 ;  /* 0x000080c1220079a6 */ /* 0x0005e8000c12f310 */
[----:B-1----:R2:W-:Y:S02]  /*5400*/  REDG.E.ADD.F32.FTZ.RN.STRONG.GPU desc[UR16][R36.64+0x80], R39 ;  /* 0x00008027240079a6 */ /* 0x0025e4000c12f310 */
.L_x_8966:
[----:B------:R-:W-:Y:S05]  /*5410*/  BSYNC.RECONVERGENT B0 ;  /* 0x0000000000007941 */ /* 0x000fea0003800200 */
.L_x_8965:
[----:B-12---:R1:W2:Y:S01]  /*5420*/  LDS R39, [R64+0x520] ;  /* 0x0005200040277984 */ /* 0x0062a20000000800 */
[----:B------:R-:W-:Y:S04]  /*5430*/  BSSY.RECONVERGENT B0, `(.L_x_8967) ;  /* 0x0000004000007945 */ /* 0x000fe80003800200 */
[----:B------:R-:W-:Y:S05]  /*5440*/  @!P4 BRA `(.L_x_8968) ;  /* 0x000000000008c947 */ /* 0x000fea0003800000 */
[----:B------:R3:W-:Y:S04]  /*5450*/  REDG.E.ADD.F32.FTZ.RN.STRONG.GPU desc[UR16][R34.64+0x100], R195 ;  /* 0x000100c3220079a6 */ /* 0x0007e8000c12f310 */
[----:B--2---:R3:W-:Y:S02]  /*5460*/  REDG.E.ADD.F32.FTZ.RN.STRONG.GPU desc[UR16][R36.64+0x100], R39 ;  /* 0x00010027240079a6 */ /* 0x0047e4000c12f310 */
.L_x_8968:
[----:B------:R-:W-:Y:S05]  /*5470*/  BSYNC.RECONVERGENT B0 ;  /* 0x0000000000007941 */ /* 0x000fea0003800200 */
.L_x_8967:
        /* <DEDUP_REMOVED lines=9> */
.L_x_8970:
[----:B------:R-:W-:Y:S05]  /*5510*/  BSYNC.RECONVERGENT B0 ;  /* 0x0000000000007941 */ /* 0x000fea0003800200 */
.L_x_8969:
[----:B---34-:R3:W4:Y:S01]  /*5520*/  LDS R39, [R66+0x620] ;  /* 0x0006200042277984 */ /* 0x0187220000000800 */
[----:B------:R-:W-:Y:S04]  /*5530*/  BSSY.RECONVERGENT B0, `(.L_x_8971) ;  /* 0x0000004000007945 */ /* 0x000fe80003800200 */
[----:B------:R-:W-:Y:S05]  /*5540*/  @!P2 BRA `(.L_x_8972) ;  /* 0x000000000008a947 */ /* 0x000fea0003800000 */
[----:B------:R0:W-:Y:S04]  /*5550*/  REDG.E.ADD.F32.FTZ.RN.STRONG.GPU desc[UR16][R34.64+0x200], R199 ;  /* 0x000200c7220079a6 */ /* 0x0001e8000c12f310 */
[----:B----4-:R0:W-:Y:S02]  /*5560*/  REDG.E.ADD.F32.FTZ.RN.STRONG.GPU desc[UR16][R36.64+0x200], R39 ;  /* 0x00020027240079a6 */ /* 0x0101e4000c12f310 */
.L_x_8972:
[----:B------:R-:W-:Y:S05]  /*5570*/  BSYNC.RECONVERGENT B0 ;  /* 0x0000000000007941 */ /* 0x000fea0003800200 */
.L_x_8971:
[----:B0---4-:R0:W4:Y:S01]  /*5580*/  LDS R39, [R67+0x6a0] ;  /* 0x0006a00043277984 */ /* 0x0111220000000800 */
[----:B------:R-:W-:Y:S04]  /*5590*/  BSSY.RECONVERGENT B0, `(.L_x_8973) ;  /* 0x0000004000007945 */ /* 0x000fe80003800200 */
[----:B------:R-:W-:Y:S05]  /*55a0*/  @!P3 BRA `(.L_x_8974) ;  /* 0x000000000008b947 */ /* 0x000fea0003800000 */
[----:B------:R0:W-:Y:S04]  /*55b0*/  REDG.E.ADD.F32.FTZ.RN.STRONG.GPU desc[UR16][R34.64+0x280], R201 ;  /* 0x000280c9220079a6 */ /* 0x0001e8000c12f310 */
[----:B----4-:R0:W-:Y:S02]  /*55c0*/  REDG.E.ADD.F32.FTZ.RN.STRONG.GPU desc[UR16][R36.64+0x280], R39 ;  /* 0x00028027240079a6 */ /* 0x0101e4000c12f310 */
.L_x_8974:
[----:B------:R-:W-:Y:S05]  /*55d0*/  BSYNC.RECONVERGENT B0 ;  /* 0x0000000000007941 */ /* 0x000fea0003800200 */
.L_x_8973:
[----:B0---4-:R0:W4:Y:S01]  /*55e0*/  LDS R39, [R68+0x720] ;  /* 0x0007200044277984 */ /* 0x0111220000000800 */
[----:B------:R-:W-:Y:S04]  /*55f0*/  BSSY.RECONVERGENT B0, `(.L_x_8975) ;  /* 0x0000004000007945 */ /* 0x000fe80003800200 */
[----:B------:R-:W-:Y:S05]  /*5600*/  @!P4 BRA `(.L_x_8976) ;  /* 0x000000000008c947 */ /* 0x000fea0003800000 */
[----:B------:R0:W-:Y:S04]  /*5610*/  REDG.E.ADD.F32.FTZ.RN.STRONG.GPU desc[UR16][R34.64+0x300], R203 ;  /* 0x000300cb220079a6 */ /* 0x0001e8000c12f310 */
[----:B----4-:R0:W-:Y:S02]  /*5620*/  REDG.E.ADD.F32.FTZ.RN.STRONG.GPU desc[UR16][R36.64+0x300], R39 ;  /* 0x00030027240079a6 */ /* 0x0101e4000c12f310 */
.L_x_8976:
[----:B------:R-:W-:Y:S05]  /*5630*/  BSYNC.RECONVERGENT B0 ;  /* 0x0000000000007941 */ /* 0x000fea0003800200 */
.L_x_8975:
[----:B0---4-:R0:W4:Y:S01]  /*5640*/  LDS R39, [R69+0x7a0] ;  /* 0x0007a00045277984 */ /* 0x0111220000000800 */
[----:B------:R-:W-:Y:S04]  /*5650*/  BSSY.RECONVERGENT B0, `(.L_x_8977) ;  /* 0x0000004000007945 */ /* 0x000fe80003800200 */
[----:B------:R-:W-:Y:S05]  /*5660*/  @!P5 BRA `(.L_x_8978) ;  /* 0x000000000008d947 */ /* 0x000fea0003800000 */
[----:B------:R0:W-:Y:S04]  /*5670*/  REDG.E.ADD.F32.FTZ.RN.STRONG.GPU desc[UR16][R34.64+0x380], R205 ;  /* 0x000380cd220079a6 */ /* 0x0001e8000c12f310 */
[----:B----4-:R0:W-:Y:S02]  /*5680*/  REDG.E.ADD.F32.FTZ.RN.STRONG.GPU desc[UR16][R36.64+0x380], R39 ;  /* 0x00038027240079a6 */ /* 0x0101e4000c12f310 */
.L_x_8978:
[----:B------:R-:W-:Y:S05]  /*5690*/  BSYNC.RECONVERGENT B0 ;  /* 0x0000000000007941 */ /* 0x000fea0003800200 */
.L_x_8977:
[----:B0-----:R-:W0:Y:S01]  /*56a0*/  SHFL.DOWN P2, R35, R158, 0x1, 0x1f ;  /* 0x08201f009e237f89 */ /* 0x001e220000040000 */
[-C--:B------:R-:W-:Y:S01]  /*56b0*/  FMUL.FTZ R138, R118, R183.reuse ;  /* 0x000000b7768a7220 */ /* 0x080fe20000410000 */
[----:B------:R-:W-:Y:S01]  /*56c0*/  FMUL.FTZ R36, R151, R183 ;  /* 0x000000b797247220 */ /* 0x000fe20000410000 */
[----:B------:R-:W-:Y:S01]  /*56d0*/  ISETP.NE.AND P3, PT, R86, RZ, PT ;  /* 0x000000ff5600720c */ /* 0x000fe20003f65270 */
[----:B------:R-:W-:Y:S01]  /*56e0*/  FMUL.FTZ R34, R118, R179 ;  /* 0x000000b376227220 */ /* 0x000fe20000410000 */
[----:B------:R-:W-:Y:S01]  /*56f0*/  FMUL.FTZ R150, R169, R138 ;  /* 0x0000008aa9967220 */ /* 0x000fe20000410000 */
[----:B------:R-:W-:Y:S01]  /*5700*/  FFMA.FTZ R141, R36, R106, R141 ;  /* 0x0000006a248d7223 */ /* 0x000fe2000001008d */
[----:B------:R-:W-:Y:S01]  /*5710*/  FMUL.FTZ R149, R149, R164 ;  /* 0x000000a495957220 */ /* 0x000fe20000410000 */
        /* <DEDUP_REMOVED lines=19> */
[----:B------:R-:W-:Y:S01]  /*5850*/  FFMA.FTZ R143, R38, R104, R143 ;  /* 0x00000068268f7223 */ /* 0x000fe2000001008f */
[----:B------:R-:W-:Y:S01]  /*5860*/  FFMA.FTZ R138, R95, R38, R138 ;  /* 0x000000265f8a7223 */ /* 0x000fe2000001008a */
[----:B------:R-:W0:Y:S01]  /*5870*/  SHFL.DOWN P2, R148, R35, 0x2, 0x1f ;  /* 0x08401f0023947f89 */ /* 0x000e220000040000 */
        /* <DEDUP_REMOVED lines=17> */
[----:B0-----:R-:W-:Y:S01]  /*5990*/  @P2 FADD R148, R35, R148 ;  /* 0x0000009423942221 */ /* 0x001fe20000000000 */
[----:B------:R-:W-:-:S04]  /*59a0*/  FMUL.FTZ R35, R118, R40 ;  /* 0x0000002876237220 */ /* 0x000fc80000410000 */
[----:B------:R-:W0:Y:S01]  /*59b0*/  SHFL.DOWN P2, R37, R148, 0x4, 0x1f ;  /* 0x08801f0094257f89 */ /* 0x000e220000040000 */
[----:B------:R-:W-:-:S04]  /*59c0*/  FMUL.FTZ R35, R0, R35 ;  /* 0x0000002300237220 */ /* 0x000fc80000410000 */
[----:B------:R-:W-:-:S04]  /*59d0*/  FFMA.FTZ R0, R94, R119, R35 ;  /* 0x000000775e007223 */ /* 0x000fc80000010023 */
[----:B------:R-:W-:Y:S01]  /*59e0*/  FADD.FTZ R135, R0, R135 ;  /* 0x0000008700877221 */ /* 0x000fe20000010000 */
[----:B0-----:R-:W-:Y:S01]  /*59f0*/  @P2 FADD R37, R148, R37 ;  /* 0x0000002594252221 */ /* 0x001fe20000000000 */
[----:B------:R-:W-:-:S04]  /*5a00*/  FFMA.FTZ R148, R96, R149, R171 ;  /* 0x0000009560947223 */ /* 0x000fc800000100ab */
[----:B------:R-:W0:Y:S01]  /*5a10*/  SHFL.DOWN P2, R156, R37, 0x8, 0x1f ;  /* 0x09001f00259c7f89 */ /* 0x000e220000040000 */
[----:B------:R-:W-:Y:S01]  /*5a20*/  FADD.FTZ R129, R148, R129 ;  /* 0x0000008194817221 */ /* 0x000fe20000010000 */
[----:B0-----:R-:W-:-:S05]  /*5a30*/  @P2 FADD R156, R37, R156 ;  /* 0x0000009c259c2221 */ /* 0x001fca0000000000 */
[----:B----4-:R-:W0:Y:S02]  /*5a40*/  SHFL.DOWN P2, R39, R156, 0x10, 0x1f ;  /* 0x0a001f009c277f89 */ /* 0x010e240000040000 */
        /* <DEDUP_REMOVED lines=9> */
.L_x_8980:
[----:B------:R-:W-:Y:S05]  /*5ae0*/  BSYNC.RECONVERGENT B0 ;  /* 0x0000000000007941 */ /* 0x000fea0003800200 */
.L_x_8979:
[----:B------:R-:W-:-:S04]  /*5af0*/  UIADD3 UR4, UPT, UPT, UR4, 0x1, URZ ;  /* 0x0000000104047890 */ /* 0x000fc8000fffe0ff */
[----:B------:R-:W-:-:S09]  /*5b00*/  UISETP.GE.AND UP0, UPT, UR4, UR13, UPT ;  /* 0x0000000d0400728c */ /* 0x000fd2000bf06270 */
[----:B------:R-:W-:Y:S05]  /*5b10*/  BRA.U !UP0, `(.L_x_8981) ;  /* 0xffffffe108887547 */ /* 0x000fea000b83ffff */
.L_x_8959:
        /* <DEDUP_REMOVED lines=12> */
[----:B0---4-:R-:W0:Y:S01]  /*5be0*/  LDC.64 R38, c[0x0][0x4f8] ;  /* 0x00013e00ff267b82 */ /* 0x011e220000000a00 */
[----:B------:R-:W4:Y:S01]  /*5bf0*/  LDCU.64 UR6, c[0x0][0x500] ;  /* 0x0000a000ff0677ac */ /* 0x000f220008000a00 */
[----:B------:R-:W5:Y:S01]  /*5c00*/  LDCU.64 UR8, c[0x0][0x550] ;  /* 0x0000aa00ff0877ac */ /* 0x000f620008000a00 */
[----:B------:R-:W2:Y:S01]  /*5c10*/  @!P6 LDG.E R5, desc[UR16][R2.64] ;  /* 0x000000100205e981 */ /* 0x000ea2000c1e1900 */
[----:B------:R-:W-:-:S03]  /*5c20*/  ISETP.GE.AND P6, PT, R76, R83, PT ;  /* 0x000000534c00720c */ /* 0x000fc60003fc6270 */
[----:B------:R-:W3:Y:S01]  /*5c30*/  @!P0 LDG.E R19, desc[UR16][R2.64+0x80] ;  /* 0x0000801002138981 */ /* 0x000ee2000c1e1900 */
[----:B------:R-:W-:-:S03]  /*5c40*/  ISETP.GE.AND P0, PT, R77, R83, PT ;  /* 0x000000534d00720c */ /* 0x000fc60003f06270 */
[----:B------:R-:W4:Y:S04]  /*5c50*/  @!P2 LDG.E R0, desc[UR16][R2.64+0x100] ;  /* 0x000100100200a981 */ /* 0x000f28000c1e1900 */
        /* <DEDUP_REMOVED lines=28> */
[----:B-1----:R-:W-:Y:S01]  /*5e20*/  FADD.FTZ R23, R23, R44 ;  /* 0x0000002c17177221 */ /* 0x002fe20000010000 */
[----:B------:R-:W-:-:S04]  /*5e30*/  FSETP.GTU.FTZ.AND P0, PT, R21, 20, PT ;  /* 0x41a000001500780b */ /* 0x000fc80003f1c000 */
[----:B------:R-:W-:Y:S02]  /*5e40*/  @!P3 FMUL.FTZ R0, R25, -1.4426950216293334961 ;  /* 0xbfb8aa3b1900b820 */ /* 0x000fe40000410000 */
[----:B------:R-:W1:Y:S01]  /*5e50*/  LDS R25, [R92+0x1c] ;  /* 0x00001c005c197984 */ /* 0x000e620000000800 */
[----:B0-----:R-:W-:Y:S01]  /*5e60*/  FADD.FTZ R19, R19, R44 ;  /* 0x0000002c13137221 */ /* 0x001fe20000010000 */
[----:B------:R-:W-:Y:S02]  /*5e70*/  @!P2 FMUL.FTZ R18, R18, -1.4426950216293334961 ;  /* 0xbfb8aa3b1212a820 */ /* 0x000fe40000410000 */
[----:B------:R-:W0:Y:S01]  /*5e80*/  @!P3 MUFU.EX2 R0, R0 ;  /* 0x000000000000b308 */ /* 0x000e220000000800 */
[----:B------:R-:W-:Y:S01]  /*5e90*/  BAR.SYNC.DEFER_BLOCKING 0x0 ;  /* 0x0000000000007b1d */ /* 0x000fe20000010000 */
[----:B------:R-:W-:-:S06]  /*5ea0*/  FSETP.GTU.FTZ.AND P6, PT, R19, 20, PT ;  /* 0x41a000001300780b */ /* 0x000fcc0003fdc000 */
[----:B------:R-:W3:Y:S01]  /*5eb0*/  @!P2 MUFU.EX2 R18, R18 ;  /* 0x000000120012a308 */ /* 0x000ee20000000800 */
[----:B0-----:R-:W-:Y:S01]  /*5ec0*/  @!P3 FADD.FTZ R2, R0, 1 ;  /* 0x3f8000000002b421 */ /* 0x001fe20000010000 */
[----:B------:R-:W-:-:S06]  /*5ed0*/  @!P5 FMUL.FTZ R0, R24, -1.4426950216293334961 ;  /* 0xbfb8aa3b1800d820 */ /* 0x000fcc0000410000 */
[----:B------:R-:W0:Y:S01]  /*5ee0*/  @!P3 MUFU.RCP R20, R2 ;  /* 0x000000020014b308 */ /* 0x000e220000001000 */
[--C-:B--2---:R-:W-:Y:S01]  /*5ef0*/  FADD.FTZ R26, R3, R44.reuse ;  /* 0x0000002c031a7221 */ /* 0x104fe20000010000 */
[----:B------:R-:W-:Y:S01]  /*5f00*/  @!P6 FMUL.FTZ R3, R19, -1.4426950216293334961 ;  /* 0xbfb8aa3b1303e820 */ /* 0x000fe20000410000 */
[----:B---3--:R-:W-:Y:S01]  /*5f10*/  @!P2 FADD.FTZ R5, R18, 1 ;  /* 0x3f8000001205a421 */ /* 0x008fe20000010000 */
[----:B------:R-:W-:Y:S02]  /*5f20*/  STS [R92], R116 ;  /* 0x000000745c007388 */ /* 0x000fe40000000800 */
[----:B------:R-:W-:Y:S02]  /*5f30*/  FSETP.GTU.FTZ.AND P4, PT, R26, 20, PT ;  /* 0x41a000001a00780b */ /* 0x000fe40003f9c000 */
[----:B------:R2:W3:Y:S01]  /*5f40*/  @!P2 MUFU.RCP R22, R5 ;  /* 0x000000050016a308 */ /* 0x0004e20000001000 */
[----:B------:R-:W-:Y:S04]  /*5f50*/  STS [R92+0x4], R137 ;  /* 0x000004895c007388 */ /* 0x000fe80000000800 */
[----:B------:R-:W-:Y:S01]  /*5f60*/  STS [R92+0x8], R143 ;  /* 0x0000088f5c007388 */ /* 0x000fe20000000800 */
[----:B-1----:R-:W-:-:S02]  /*5f70*/  FADD.FTZ R25, R25, R44 ;  /* 0x0000002c19197221 */ /* 0x002fc40000010000 */
[----:B------:R-:W-:Y:S01]  /*5f80*/  @!P6 MUFU.EX2 R3, R3 ;  /* 0x000000030003e308 */ /* 0x000fe20000000800 */
[----:B0-----:R-:W-:Y:S01]  /*5f90*/  @!P3 FMUL.FTZ R135, R135, R20 ;  /* 0x000000148787b220 */ /* 0x001fe20000410000 */
[----:B------:R-:W-:Y:S01]  /*5fa0*/  FSETP.GTU.FTZ.AND P3, PT, R23, 20, PT ;  /* 0x41a000001700780b */ /* 0x000fe20003f7c000 */
[----:B--2---:R-:W-:Y:S01]  /*5fb0*/  @!P0 FMUL.FTZ R5, R21, -1.4426950216293334961 ;  /* 0xbfb8aa3b15058820 */ /* 0x004fe20000410000 */
[----:B------:R-:W-:Y:S01]  /*5fc0*/  STS [R92+0xc], R120 ;  /* 0x00000c785c007388 */ /* 0x000fe20000000800 */
[----:B------:R-:W-:Y:S01]  /*5fd0*/  @!P4 FMUL.FTZ R2, R26, -1.4426950216293334961 ;  /* 0xbfb8aa3b1a02c820 */ /* 0x000fe20000410000 */
[----:B------:R-:W-:Y:S02]  /*5fe0*/  FADD.FTZ R46, R135, R46 ;  /* 0x0000002e872e7221 */ /* 0x000fe40000010000 */
[----:B------:R-:W-:Y:S01]  /*5ff0*/  STS [R92+0x10], R141 ;  /* 0x0000108d5c007388 */ /* 0x000fe20000000800 */
[----:B---3--:R-:W-:Y:S01]  /*6000*/  @!P2 FMUL.FTZ R133, R133, R22 ;  /* 0x000000168585a220 */ /* 0x008fe20000410000 */
[----:B------:R-:W-:Y:S01]  /*6010*/  FSETP.GTU.FTZ.AND P2, PT, R25, 20, PT ;  /* 0x41a000001900780b */ /* 0x000fe20003f5c000 */
[----:B------:R-:W0:Y:S01]  /*6020*/  @!P5 MUFU.EX2 R0, R0 ;  /* 0x000000000000d308 */ /* 0x000e220000000800 */
[----:B------:R-:W-:Y:S01]  /*6030*/  STS [R92+0x14], R124 ;  /* 0x0000147c5c007388 */ /* 0x000fe20000000800 */
[----:B------:R-:W-:-:S02]  /*6040*/  FADD.FTZ R46, R46, R133 ;  /* 0x000000852e2e7221 */ /* 0x000fc40000010000 */
[----:B------:R-:W-:Y:S01]  /*6050*/  @!P3 FMUL.FTZ R18, R23, -1.4426950216293334961 ;  /* 0xbfb8aa3b1712b820 */ /* 0x000fe20000410000 */
[----:B------:R-:W-:Y:S03]  /*6060*/  STS [R92+0x18], R145 ;  /* 0x000018915c007388 */ /* 0x000fe60000000800 */
[----:B------:R-:W1:Y:S01]  /*6070*/  @!P4 MUFU.EX2 R2, R2 ;  /* 0x000000020002c308 */ /* 0x000e620000000800 */
[----:B------:R-:W-:Y:S01]  /*6080*/  STS [R92+0x1c], R122 ;  /* 0x00001c7a5c007388 */ /* 0x000fe20000000800 */
[----:B------:R-:W-:Y:S02]  /*6090*/  NOP ;  /* 0x0000000000007918 */ /* 0x000fe40000000000 */
[----:B------:R-:W-:Y:S01]  /*60a0*/  @!P2 FMUL.FTZ R21, R25, -1.4426950216293334961 ;  /* 0xbfb8aa3b1915a820 */ /* 0x000fe20000410000 */
[----:B------:R-:W-:Y:S03]  /*60b0*/  LDS R23, [R82] ;  /* 0x0000000052177984 */ /* 0x000fe60000000800 */
[----:B------:R2:W3:Y:S01]  /*60c0*/  @!P0 MUFU.EX2 R19, R5 ;  /* 0x0000000500138308 */ /* 0x0004e20000000800 */
[----:B0-----:R-:W-:Y:S01]  /*60d0*/  @!P5 FADD.FTZ R0, R0, 1 ;  /* 0x3f8000000000d421 */ /* 0x001fe20000010000 */
[----:B------:R-:W-:Y:S04]  /*60e0*/  LDS R25, [R84+0x80] ;  /* 0x0000800054197984 */ /* 0x000fe80000000800 */
[----:B------:R-:W-:Y:S02]  /*60f0*/  LDS R27, [R85+0x100] ;  /* 0x00010000551b7984 */ /* 0x000fe40000000800 */
[----:B------:R1:W0:Y:S01]  /*6100*/  @!P3 MUFU.EX2 R20, R18 ;  /* 0x000000120014b308 */ /* 0x0002220000000800 */
[----:B--2---:R-:W-:Y:S01]  /*6110*/  @!P6 FADD.FTZ R5, R3, 1 ;  /* 0x3f8000000305e421 */ /* 0x004fe20000010000 */
[----:B------:R-:W-:Y:S04]  /*6120*/  LDS R29, [R87+0x180] ;  /* 0x00018000571d7984 */ /* 0x000fe80000000800 */
[----:B------:R-:W-:Y:S02]  /*6130*/  LDS R31, [R88+0x200] ;  /* 0x00020000581f7984 */ /* 0x000fe40000000800 */
[----:B------:R-:W2:Y:S01]  /*6140*/  @!P2 MUFU.EX2 R21, R21 ;  /* 0x000000150015a308 */ /* 0x000ea20000000800 */
[----:B-1----:R-:W-:Y:S01]  /*6150*/  @!P4 FADD.FTZ R18, R2, 1 ;  /* 0x3f8000000212c421 */ /* 0x002fe20000010000 */
[----:B---3--:R-:W-:Y:S01]  /*6160*/  @!P0 FADD.FTZ R19, R19, 1 ;  /* 0x3f80000013138421 */ /* 0x008fe20000010000 */
[----:B------:R-:W-:Y:S04]  /*6170*/  LDS R33, [R89+0x280] ;  /* 0x0002800059217984 */ /* 0x000fe80000000800 */
[----:B------:R-:W-:Y:S01]  /*6180*/  LDS R35, [R90+0x300] ;  /* 0x000300005a237984 */ /* 0x000fe20000000800 */
[----:B------:R1:W3:Y:S01]  /*6190*/  @!P6 MUFU.RCP R24, R5 ;  /* 0x000000050018e308 */ /* 0x0002e20000001000 */
[----:B0-----:R-:W-:-:S02]  /*61a0*/  @!P3 FADD.FTZ R20, R20, 1 ;  /* 0x3f8000001414b421 */ /* 0x001fc40000010000 */
[----:B------:R-:W-:Y:S04]  /*61b0*/  LDS R37, [R91+0x380] ;  /* 0x000380005b257984 */ /* 0x000fe80000000800 */
[----:B------:R-:W-:Y:S01]  /*61c0*/  @!P1 STS [UR5+0x420], R83 ;  /* 0x00042053ff009988 */ /* 0x000fe20008000805 */
[----:B------:R-:W0:Y:S01]  /*61d0*/  @!P5 MUFU.RCP R0, R0 ;  /* 0x000000000000d308 */ /* 0x000e220000001000 */
[----:B-1----:R-:W-:Y:S02]  /*61e0*/  HFMA2 R5, -RZ, RZ, 0, 0 ;  /* 0x00000000ff057431 */ /* 0x002fe400000001ff */
[----:B--2---:R-:W-:Y:S01]  /*61f0*/  @!P2 FADD.FTZ R21, R21, 1 ;  /* 0x3f8000001515a421 */ /* 0x004fe20000010000 */
[----:B------:R-:W-:Y:S06]  /*6200*/  BAR.SYNC.DEFER_BLOCKING 0x0 ;  /* 0x0000000000007b1d */ /* 0x000fec0000010000 */
[----:B------:R-:W1:Y:S01]  /*6210*/  @!P4 MUFU.RCP R18, R18 ;  /* 0x000000120012c308 */ /* 0x000e620000001000 */
[----:B---3--:R-:W-:Y:S01]  /*6220*/  @!P6 FMUL.FTZ R129, R129, R24 ;  /* 0x000000188181e220 */ /* 0x008fe20000410000 */
[----:B------:R-:W-:-:S04]  /*6230*/  IMAD.WIDE.U32 R2, R38, UR18, R4 ;  /* 0x0000001226027c25 */ /* 0x000fc8000f8e0004 */
[----:B------:R-:W-:Y:S02]  /*6240*/  IMAD R3, R39, UR18, R3 ;  /* 0x0000001227037c24 */ /* 0x000fe4000f8e0203 */
[----:B------:R-:W2:Y:S01]  /*6250*/  @!P0 MUFU.RCP R26, R19 ;  /* 0x00000013001a8308 */ /* 0x000ea20000001000 */
[----:B0-----:R-:W-:Y:S01]  /*6260*/  @!P5 FMUL.FTZ R131, R131, R0 ;  /* 0x000000008383d220 */ /* 0x001fe20000410000 */
[----:B------:R-:W-:-:S04]  /*6270*/  IMAD.WIDE.U32 R2, R43, UR6, R2 ;  /* 0x000000062b027c25 */ /* 0x000fc8000f8e0002 */
[----:B------:R-:W-:Y:S01]  /*6280*/  FADD.FTZ R46, R46, R131 ;  /* 0x000000832e2e7221 */ /* 0x000fe20000010000 */
[----:B------:R-:W-:Y:S01]  /*6290*/  IMAD R0, R43, UR7, R3 ;  /* 0x000000072b007c24 */ /* 0x000fe2000f8e0203 */
[----:B------:R-:W-:Y:S01]  /*62a0*/  IADD3 R3, P5, PT, R58, R2, RZ ;  /* 0x000000023a037210 */ /* 0x000fe20007fbe0ff */
[----:B------:R-:W0:Y:S01]  /*62b0*/  @!P3 MUFU.RCP R20, R20 ;  /* 0x000000140014b308 */ /* 0x000e220000001000 */
[----:B-1----:R-:W-:Y:S01]  /*62c0*/  @!P4 FMUL.FTZ R127, R127, R18 ;  /* 0x000000127f7fc220 */ /* 0x002fe20000410000 */
[----:B------:R-:W1:Y:S01]  /*62d0*/  LDS R22, [UR5+0x420] ;  /* 0x00042005ff167984 */ /* 0x000e620008000800 */
[----:B------:R-:W-:Y:S01]  /*62e0*/  IADD3.X R0, PT, PT, RZ, R0, RZ, P5, !PT ;  /* 0x00000000ff007210 */ /* 0x000fe20002ffe4ff */
[----:B------:R-:W3:Y:S01]  /*62f0*/  LDCU.64 UR6, c[0x0][0x560] ;  /* 0x0000ac00ff0677ac */ /* 0x000ee20008000a00 */
[C---:B------:R-:W-:Y:S01]  /*6300*/  LEA R2, P5, R3.reuse, UR8, 0x2 ;  /* 0x0000000803027c11 */ /* 0x040fe2000f8a10ff */
[----:B------:R-:W-:Y:S02]  /*6310*/  FADD.FTZ R46, R46, R129 ;  /* 0x000000812e2e7221 */ /* 0x000fe40000010000 */
[----:B------:R-:W4:Y:S01]  /*6320*/  @!P2 MUFU.RCP R28, R21 ;  /* 0x00000015001ca308 */ /* 0x000f220000001000 */
[----:B------:R-:W-:Y:S01]  /*6330*/  LEA.HI.X R3, R3, UR9, R0, 0x2, P5 ;  /* 0x0000000903037c11 */ /* 0x000fe2000a8f1400 */
[----:B--2---:R-:W-:Y:S01]  /*6340*/  @!P0 FMUL.FTZ R125, R125, R26 ;  /* 0x0000001a7d7d8220 */ /* 0x004fe20000410000 */
[----:B------:R-:W-:-:S04]  /*6350*/  FADD.FTZ R46, R46, R127 ;  /* 0x0000007f2e2e7221 */ /* 0x000fc80000010000 */
[----:B------:R-:W-:Y:S01]  /*6360*/  FADD.FTZ R46, R46, R125 ;  /* 0x0000007d2e2e7221 */ /* 0x000fe20000010000 */
[----:B0-----:R-:W-:-:S04]  /*6370*/  @!P3 FMUL.FTZ R123, R123, R20 ;  /* 0x000000147b7bb220 */ /* 0x001fc80000410000 */
[----:B------:R-:W-:Y:S01]  /*6380*/  FADD.FTZ R46, R46, R123 ;  /* 0x0000007b2e2e7221 */ /* 0x000fe20000010000 */
[----:B----4-:R-:W-:-:S04]  /*6390*/  @!P2 FMUL.FTZ R121, R121, R28 ;  /* 0x0000001c7979a220 */ /* 0x010fc80000410000 */
        /* <DEDUP_REMOVED lines=41> */
[----:B------:R-:W1:Y:S02]  /*6630*/  LDCU.64 UR4, c[0x0][0x520] ;  /* 0x0000a400ff0477ac */ /* 0x000e640008000a00 */
[----:B-1----:R-:W-:-:S04]  /*6640*/  IMAD.WIDE.U32 R2, R43, UR4, R2 ;  /* 0x000000042b027c25 */ /* 0x002fc8000f8e0002 */
[----:B------:R-:W-:Y:S01]  /*6650*/  IMAD R4, R43, UR5, R3 ;  /* 0x000000052b047c24 */ /* 0x000fe2000f8e0203 */
[----:B------:R-:W-:-:S04]  /*6660*/  IADD3 R3, P0, PT, R58, R2, RZ ;  /* 0x000000023a037210 */ /* 0x000fc80007f1e0ff */
[----:B------:R-:W-:Y:S02]  /*6670*/  IADD3.X R4, PT, PT, RZ, R4, RZ, P0, !PT ;  /* 0x00000004ff047210 */ /* 0x000fe400007fe4ff */
[----:B---3--:R-:W-:-:S04]  /*6680*/  LEA R2, P0, R3, UR6, 0x2 ;  /* 0x0000000603027c11 */ /* 0x008fc8000f8010ff */
        /* <DEDUP_REMOVED lines=30> */
.L_x_8941:
        /* <DEDUP_REMOVED lines=34> */
.L_x_8984:
[----:B------:R-:W-:Y:S05]  /*6a90*/  BSYNC.RECONVERGENT B0 ;  /* 0x0000000000007941 */ /* 0x000fea0003800200 */
.L_x_8983:
        /* <DEDUP_REMOVED lines=26> */
.L_x_8986:
[----:B------:R-:W-:Y:S05]  /*6c40*/  BSYNC.RECONVERGENT B0 ;  /* 0x0000000000007941 */ /* 0x000fea0003800200 */
.L_x_8985:
        /* <DEDUP_REMOVED lines=8> */
.L_x_8987:
        /* <DEDUP_REMOVED lines=15> */
.L_x_8988:
        /* <DEDUP_REMOVED lines=12> */
.L_x_10520:


//--------------------- .text._Z25selective_scan_bwd_kernelI32Selective_Scan_bwd_kernel_traitsILi32ELi8ELb1ELb0ELb0ELb0ELb0EffEEv12SSMParamsBwd --------------------------
	.section	.text._Z25selective_scan_bwd_kernelI32Selective_Scan_bwd_kernel_traitsILi32ELi8ELb1ELb0ELb0ELb0ELb0EffEEv12SSMParamsBwd,"ax",@progbits
	.align	128
        .global         _Z25selective_scan_bwd_kernelI32Selective_Scan_bwd_kernel_traitsILi32ELi8ELb1ELb0ELb0ELb0ELb0EffEEv12SSMParamsBwd
        .type           _Z25selective_scan_bwd_kernelI32Selective_Scan_bwd_kernel_traitsILi32ELi8ELb1ELb0ELb0ELb0ELb0EffEEv12SSMParamsBwd,@function
        .size           _Z25selective_scan_bwd_kernelI32Selective_Scan_bwd_kernel_traitsILi32ELi8ELb1ELb0ELb0ELb0ELb0EffEEv12SSMParamsBwd,(.L_x_10521 - _Z25selective_scan_bwd_kernelI32Selective_Scan_bwd_kernel_traitsILi32ELi8ELb1ELb0ELb0ELb0ELb0EffEEv12SSMParamsBwd)
        .other          _Z25selective_scan_bwd_kernelI32Selective_Scan_bwd_kernel_traitsILi32ELi8ELb1ELb0ELb0ELb0ELb0EffEEv12SSMParamsBwd,@"STO_CUDA_ENTRY STV_DEFAULT"
_Z25selective_scan_bwd_kernelI32Selective_Scan_bwd_kernel_traitsILi32ELi8ELb1ELb0ELb0ELb0ELb0EffEEv12SSMParamsBwd:
.text._Z25selective_scan_bwd_kernelI32Selective_Scan_bwd_kernel_traitsILi32ELi8ELb1ELb0ELb0ELb0ELb0EffEEv12SSMParamsBwd:
        /* <DEDUP_REMOVED lines=87> */
[----:B------:R-:W-:Y:S01]  /*0570*/  MOV R67, RZ ;  /* 0x000000ff00437202 */ /* 0x000fe20000000f00 */
[----:B------:R-:W-:Y:S01]  /*0580*/  UMOV UR4, 0x400 ;  /* 0x0000040000047882 */ /* 0x000fe20000000000 */
[----:B------:R-:W3:Y:S04]  /*0590*/  LDCU UR8, c[0x0][0x394] ;  /* 0x00007280ff0877ac */ /* 0x000ee80008000800 */
[----:B------:R-:W4:Y:S01]  /*05a0*/  S2UR UR5, SR_CgaCtaId ;  /* 0x00000000000579c3 */ /* 0x000f220000008800 */
[----:B--2---:R-:W-:-:S04]  /*05b0*/  IMAD.WIDE.U32 R56, R0, UR6, RZ ;  /* 0x0000000600387c25 */ /* 0x004fc8000f8e00ff */
[----:B------:R-:W-:Y:S01]  /*05c0*/  IMAD R2, R0, UR7, R57 ;  /* 0x0000000700027c24 */ /* 0x000fe2000f8e0239 */
[C---:B-1----:R-:W-:Y:S02]  /*05d0*/  LEA R49, P0, R56.reuse, R4, 0x2 ;  /* 0x0000000438317211 */ /* 0x042fe400078010ff */
[----:B------:R-:W-:Y:S02]  /*05e0*/  MOV R57, RZ ;  /* 0x000000ff00397202 */ /* 0x000fe40000000f00 */
[----:B------:R-:W-:Y:S02]  /*05f0*/  LEA.HI.X R56, R56, R5, R2, 0x2, P0 ;  /* 0x0000000538387211 */ /* 0x000fe400000f1402 */
[C---:B0-----:R-:W-:Y:S01]  /*0600*/  SHF.L.U32 R2, R50.reuse, 0x1, RZ ;  /* 0x0000000132027819 */ /* 0x041fe200000006ff */
[----:B----4-:R-:W-:Y:S01]  /*0610*/  ULEA UR4, UR5, UR4, 0x18 ;  /* 0x0000000405047291 */ /* 0x010fe2000f8ec0ff */
[----:B------:R-:W-:Y:S02]  /*0620*/  LOP3.LUT R111, R50, 0x1f, RZ, 0xc0, !PT ;  /* 0x0000001f326f7812 */ /* 0x000fe400078ec0ff */
[----:B------:R-:W-:-:S02]  /*0630*/  LOP3.LUT R3, R2, 0x7c0, RZ, 0xc0, !PT ;  /* 0x000007c002037812 */ /* 0x000fc400078ec0ff */
[C---:B------:R-:W-:Y:S02]  /*0640*/  IADD3 R64, PT, PT, R50.reuse, 0x200, RZ ;  /* 0x0000020032407810 */ /* 0x040fe40007ffe0ff */
[----:B------:R-:W-:Y:S02]  /*0650*/  MOV R65, UR4 ;  /* 0x0000000400417c02 */ /* 0x000fe40008000f00 */
[----:B------:R-:W-:Y:S02]  /*0660*/  LOP3.LUT R66, R3, 0x1f, R50, 0xf8, !PT ;  /* 0x0000001f03427812 */ /* 0x000fe400078ef832 */
[----:B---3--:R-:W-:-:S07]  /*0670*/  LEA R113, R50, R65, 0x2 ;  /* 0x0000004132717211 */ /* 0x008fce00078e10ff */
.L_x_8997:
[----:B------:R-:W-:Y:S01]  /*0680*/  BAR.SYNC.DEFER_BLOCKING 0x0 ;  /* 0x0000000000007b1d */ /* 0x000fe20000010000 */
[----:B0-----:R-:W-:-:S05]  /*0690*/  IMAD.WIDE.U32 R2, R66, 0x10, R58 ;  /* 0x0000001042027825 */ /* 0x001fca00078e003a */
[----:B------:R-:W0:Y:S01]  /*06a0*/  S2R R69, SR_LANEID ;  /* 0x0000000000457919 */ /* 0x000e220000000000 */
[----:B------:R-:W-:Y:S01]  /*06b0*/  IMAD.WIDE.U32 R4, R66, 0x10, R60 ;  /* 0x0000001042047825 */ /* 0x000fe200078e003c */
[----:B-1----:R-:W1:Y:S01]  /*06c0*/  LDCU UR7, c[0x0][0x38c] ;  /* 0x00007180ff0777ac */ /* 0x002e620008000800 */
[----:B------:R-:W2:Y:S04]  /*06d0*/  LDG.E.128 R16, desc[UR16][R2.64] ;  /* 0x0000001002107981 */ /* 0x000ea8000c1e1d00 */
[----:B------:R-:W3:Y:S01]  /*06e0*/  LDG.E.128 R20, desc[UR16][R2.64+0x200] ;  /* 0x0002001002147981 */ /* 0x000ee2000c1e1d00 */
[----:B0-----:R-:W-:-:S04]  /*06f0*/  LEA R68, R69, R65, 0x4 ;  /* 0x0000004145447211 */ /* 0x001fc800078e20ff */
[----:B------:R-:W-:Y:S01]  /*0700*/  LEA R70, R69, R68, 0x4 ;  /* 0x0000004445467211 */ /* 0x000fe200078e20ff */
[----:B--2---:R-:W-:Y:S04]  /*0710*/  STS.128 [R68], R16 ;  /* 0x0000001044007388 */ /* 0x004fe80000000c00 */
[----:B---3--:R0:W-:Y:S01]  /*0720*/  STS.128 [R68+0x200], R20 ;  /* 0x0002001444007388 */ /* 0x0081e20000000c00 */
[----:B------:R-:W-:-:S03]  /*0730*/  NOP ;  /* 0x0000000000007918 */ /* 0x000fc60000000000 */
[----:B------:R-:W-:Y:S04]  /*0740*/  LDS.128 R8, [R70] ;  /* 0x0000000046087984 */ /* 0x000fe80000000c00 */
[----:B------:R-:W-:Y:S01]  /*0750*/  LDS.128 R12, [R70+0x10] ;  /* 0x00001000460c7984 */ /* 0x000fe20000000c00 */
[----:B------:R-:W-:Y:S06]  /*0760*/  BAR.SYNC.DEFER_BLOCKING 0x0 ;  /* 0x0000000000007b1d */ /* 0x000fec0000010000 */
[----:B------:R-:W2:Y:S04]  /*0770*/  LDG.E.128 R24, desc[UR16][R4.64] ;  /* 0x0000001004187981 */ /* 0x000ea8000c1e1d00 */
[----:B------:R-:W3:Y:S01]  /*0780*/  LDG.E.128 R28, desc[UR16][R4.64+0x200] ;  /* 0x00020010041c7981 */ /* 0x000ee2000c1e1d00 */
[----:B------:R-:W-:-:S03]  /*0790*/  IMAD.WIDE.U32 R2, R66, 0x10, R62 ;  /* 0x0000001042027825 */ /* 0x000fc600078e003e */
[----:B--2---:R2:W-:Y:S04]  /*07a0*/  STS.128 [R68], R24 ;  /* 0x0000001844007388 */ /* 0x0045e80000000c00 */
[----:B---3--:R-:W-:Y:S01]  /*07b0*/  STS.128 [R68+0x200], R28 ;  /* 0x0002001c44007388 */ /* 0x008fe20000000c00 */
[----:B------:R-:W-:-:S03]  /*07c0*/  NOP ;  /* 0x0000000000007918 */ /* 0x000fc60000000000 */
[----:B------:R-:W-:Y:S04]  /*07d0*/  LDS.128 R52, [R70] ;  /* 0x0000000046347984 */ /* 0x000fe80000000c00 */
[----:B------:R-:W-:Y:S01]  /*07e0*/  LDS.128 R36, [R70+0x10] ;  /* 0x0000100046247984 */ /* 0x000fe20000000c00 */
[----:B------:R-:W-:Y:S06]  /*07f0*/  BAR.SYNC.DEFER_BLOCKING 0x0 ;  /* 0x0000000000007b1d */ /* 0x000fec0000010000 */
[----:B------:R-:W3:Y:S04]  /*0800*/  LDG.E.128 R32, desc[UR16][R2.64] ;  /* 0x0000001002207981 */ /* 0x000ee8000c1e1d00 */
[----:B------:R-:W4:Y:S01]  /*0810*/  LDG.E.128 R72, desc[UR16][R2.64+0x200] ;  /* 0x0002001002487981 */ /* 0x000f22000c1e1d00 */
[----:B-1----:R-:W-:Y:S01]  /*0820*/  UISETP.GE.AND UP0, UPT, UR7, 0x1, UPT ;  /* 0x000000010700788c */ /* 0x002fe2000bf06270 */
[----:B0-----:R-:W-:-:S02]  /*0830*/  CS2R R22, SRZ ;  /* 0x0000000000167805 */ /* 0x001fc4000001ff00 */
[----:B--2---:R-:W-:Y:S01]  /*0840*/  CS2R R26, SRZ ;  /* 0x00000000001a7805 */ /* 0x004fe2000001ff00 */
[----:B------:R-:W-:Y:S01]  /*0850*/  UIADD3 UR9, UPT, UPT, UR8, -0x1, URZ ;  /* 0xffffffff08097890 */ /* 0x000fe2000fffe0ff */
[----:B---3--:R-:W-:Y:S04]  /*0860*/  STS.128 [R68], R32 ;  /* 0x0000002044007388 */ /* 0x008fe80000000c00 */
[----:B----4-:R-:W-:Y:S01]  /*0870*/  STS.128 [R68+0x200], R72 ;  /* 0x0002004844007388 */ /* 0x010fe20000000c00 */
[----:B------:R-:W-:-:S03]  /*0880*/  NOP ;  /* 0x0000000000007918 */ /* 0x000fc60000000000 */
[----:B------:R-:W0:Y:S04]  /*0890*/  LDS.128 R4, [R70] ;  /* 0x0000000046047984 */ /* 0x000e280000000c00 */
[----:B------:R-:W1:Y:S01]  /*08a0*/  LDS.128 R16, [R70+0x10] ;  /* 0x0000100046107984 */ /* 0x000e620000000c00 */
[----:B0-----:R-:W-:Y:S01]  /*08b0*/  FFMA.FTZ R20, R8, R4, R57 ;  /* 0x0000000408147223 */ /* 0x001fe20000010039 */
[-C--:B-----5:R-:W-:Y:S01]  /*08c0*/  FMUL.FTZ R28, R4, R44.reuse ;  /* 0x0000002c041c7220 */ /* 0x0a0fe20000410000 */
[-C--:B------:R-:W-:Y:S01]  /*08d0*/  FMUL.FTZ R29, R5, R44.reuse ;  /* 0x0000002c051d7220 */ /* 0x080fe20000410000 */
[-C--:B------:R-:W-:Y:S01]  /*08e0*/  FMUL.FTZ R30, R6, R44.reuse ;  /* 0x0000002c061e7220 */ /* 0x080fe20000410000 */
[----:B------:R-:W-:Y:S01]  /*08f0*/  FFMA.FTZ R25, R9, R5, R20 ;  /* 0x0000000509197223 */ /* 0x000fe20000010014 */
[----:B------:R-:W-:Y:S01]  /*0900*/  CS2R R20, SRZ ;  /* 0x0000000000147805 */ /* 0x000fe2000001ff00 */
[-C--:B------:R-:W-:Y:S01]  /*0910*/  FMUL.FTZ R31, R7, R44.reuse ;  /* 0x0000002c071f7220 */ /* 0x080fe20000410000 */
[----:B-1----:R-:W-:Y:S01]  /*0920*/  FMUL.FTZ R32, R16, R44 ;  /* 0x0000002c10207220 */ /* 0x002fe20000410000 */
[----:B------:R-:W-:Y:S01]  /*0930*/  FFMA.FTZ R2, R10, R6, R25 ;  /* 0x000000060a027223 */ /* 0x000fe20000010019 */
[----:B------:R-:W-:Y:S01]  /*0940*/  CS2R R24, SRZ ;  /* 0x0000000000187805 */ /* 0x000fe2000001ff00 */
[-C--:B------:R-:W-:Y:S01]  /*0950*/  FMUL.FTZ R33, R17, R44.reuse ;  /* 0x0000002c11217220 */ /* 0x080fe20000410000 */
[-C--:B------:R-:W-:Y:S01]  /*0960*/  FMUL.FTZ R34, R18, R44.reuse ;  /* 0x0000002c12227220 */ /* 0x080fe20000410000 */
[----:B------:R-:W-:Y:S01]  /*0970*/  FFMA.FTZ R3, R11, R7, R2 ;  /* 0x000000070b037223 */ /* 0x000fe20000010002 */
[----:B------:R-:W-:-:S03]  /*0980*/  FMUL.FTZ R35, R19, R44 ;  /* 0x0000002c13237220 */ /* 0x000fc60000410000 */
        /* <DEDUP_REMOVED lines=15> */
[----:B------:R-:W1:Y:S01]  /*0a80*/  LDC.64 R36, c[0x0][0x3c0] ;  /* 0x0000f000ff247b82 */ /* 0x000e620000000a00 */
[----:B------:R-:W-:Y:S01]  /*0a90*/  USHF.L.U32 UR4, UR9, 0x8, URZ ;  /* 0x0000000809047899 */ /* 0x000fe200080006ff */
[----:B------:R-:W-:Y:S01]  /*0aa0*/  HFMA2 R23, -RZ, RZ, 0, 0 ;  /* 0x00000000ff177431 */ /* 0x000fe200000001ff */
[----:B------:R-:W-:Y:S01]  /*0ab0*/  UIADD3 UR5, UPT, UPT, UR8, -0x2, URZ ;  /* 0xfffffffe08057890 */ /* 0x000fe2000fffe0ff */
[----:B------:R-:W-:Y:S01]  /*0ac0*/  IADD3 R75, PT, PT, R65, 0xee8, RZ ;  /* 0x00000ee8414b7810 */ /* 0x000fe20007ffe0ff */
[----:B------:R-:W-:Y:S01]  /*0ad0*/  ULOP3.LUT UR4, UR4, 0x100, URZ, 0xc0, !UPT ;  /* 0x0000010004047892 */ /* 0x000fe2000f8ec0ff */
[----:B------:R-:W-:Y:S01]  /*0ae0*/  MOV R76, R49 ;  /* 0x00000031004c7202 */ /* 0x000fe20000000f00 */
[----:B------:R-:W-:Y:S01]  /*0af0*/  UIMAD UR5, UR5, UR7, URZ ;  /* 0x00000007050572a4 */ /* 0x000fe2000f8e02ff */
[----:B------:R-:W2:Y:S01]  /*0b00*/  LDC.64 R38, c[0x0][0x3e0] ;  /* 0x0000f800ff267b82 */ /* 0x000ea20000000a00 */
[----:B------:R-:W-:Y:S01]  /*0b10*/  USHF.L.U32 UR6, UR8, 0xa, URZ ;  /* 0x0000000a08067899 */ /* 0x000fe200080006ff */
[----:B------:R-:W-:Y:S01]  /*0b20*/  MOV R77, R56 ;  /* 0x00000038004d7202 */ /* 0x000fe20000000f00 */
[----:B------:R-:W-:Y:S01]  /*0b30*/  FMUL.FTZ R83, R8, R71 ;  /* 0x0000004708537220 */ /* 0x000fe20000410000 */
[----:B------:R-:W-:Y:S01]  /*0b40*/  MOV R78, R46 ;  /* 0x0000002e004e7202 */ /* 0x000fe20000000f00 */
[----:B------:R-:W-:Y:S01]  /*0b50*/  FMUL.FTZ R84, R9, R52 ;  /* 0x0000003409547220 */ /* 0x000fe20000410000 */
[----:B------:R-:W-:Y:S01]  /*0b60*/  MOV R79, R47 ;  /* 0x0000002f004f7202 */ /* 0x000fe20000000f00 */
[----:B------:R-:W-:Y:S01]  /*0b70*/  FMUL.FTZ R85, R10, R53 ;  /* 0x000000350a557220 */ /* 0x000fe20000410000 */
[----:B0-----:R-:W-:Y:S01]  /*0b80*/  ISETP.LE.AND P0, PT, R2, UR8, PT ;  /* 0x0000000802007c0c */ /* 0x001fe2000bf03270 */
[----:B------:R-:W0:Y:S01]  /*0b90*/  LDC R115, c[0x0][0x394] ;  /* 0x0000e500ff737b82 */ /* 0x000e220000000800 */
[----:B------:R-:W-:Y:S01]  /*0ba0*/  MOV R80, R48 ;  /* 0x0000003000507202 */ /* 0x000fe20000000f00 */
[----:B------:R-:W-:Y:S01]  /*0bb0*/  FMUL.FTZ R86, R11, R54 ;  /* 0x000000360b567220 */ /* 0x000fe20000410000 */
[----:B------:R-:W-:Y:S01]  /*0bc0*/  MOV R81, R51 ;  /* 0x0000003300517202 */ /* 0x000fe20000000f00 */
[----:B------:R-:W-:Y:S01]  /*0bd0*/  FMUL.FTZ R87, R12, R55 ;  /* 0x000000370c577220 */ /* 0x000fe20000410000 */
[----:B------:R-:W-:Y:S01]  /*0be0*/  MOV R82, R65 ;  /* 0x0000004100527202 */ /* 0x000fe20000000f00 */
[----:B------:R-:W-:Y:S01]  /*0bf0*/  FMUL.FTZ R88, R13, R72 ;  /* 0x000000480d587220 */ /* 0x000fe20000410000 */
[----:B-1----:R-:W-:Y:S01]  /*0c00*/  SHF.L.U64.HI R94, R36, 0x2, R37 ;  /* 0x00000002245e7819 */ /* 0x002fe20000010225 */
[----:B------:R-:W1:Y:S01]  /*0c10*/  LDC.64 R2, c[0x0][0x3a8] ;  /* 0x0000ea00ff027b82 */ /* 0x000e620000000a00 */
[----:B------:R-:W-:Y:S01]  /*0c20*/  FMUL.FTZ R89, R14, R73 ;  /* 0x000000490e597220 */ /* 0x000fe20000410000 */
[----:B------:R-:W-:Y:S01]  /*0c30*/  ISETP.EQ.AND P0, PT, R50, RZ, !P0 ;  /* 0x000000ff3200720c */ /* 0x000fe20004702270 */
[----:B------:R-:W-:Y:S01]  /*0c40*/  FMUL.FTZ R90, R15, R74 ;  /* 0x0000004a0f5a7220 */ /* 0x000fe20000410000 */
[----:B------:R-:W-:Y:S01]  /*0c50*/  MOV R37, UR4 ;  /* 0x0000000400257c02 */ /* 0x000fe20008000f00 */
[----:B------:R-:W-:Y:S01]  /*0c60*/  UIADD3 UR10, UPT, UPT, -UR7, URZ, URZ ;  /* 0x000000ff070a7290 */ /* 0x000fe2000fffe1ff */
[----:B--2---:R-:W-:Y:S01]  /*0c70*/  SHF.L.U64.HI R92, R38, 0x2, R39 ;  /* 0x00000002265c7819 */ /* 0x004fe20000010227 */
[----:B------:R-:W2:Y:S01]  /*0c80*/  LDCU UR11, c[0x0][0x394] ;  /* 0x00007280ff0b77ac */ /* 0x000ea20008000800 */
[----:B------:R-:W-:Y:S01]  /*0c90*/  MOV R39, UR5 ;  /* 0x0000000500277c02 */ /* 0x000fe20008000f00 */
[----:B------:R-:W-:Y:S01]  /*0ca0*/  ULOP3.LUT UR6, UR6, 0x400, URZ, 0xc0, !UPT ;  /* 0x0000040006067892 */ /* 0x000fe2000f8ec0ff */
[----:B012---:R-:W-:-:S11]  /*0cb0*/  SHF.L.U64.HI R96, R2, 0x2, R3 ;  /* 0x0000000202607819 */ /* 0x007fd60000010203 */
.L_x_8996:
[----:B------:R-:W2:Y:S04]  /*0cc0*/  LDG.E R91, desc[UR16][R76.64] ;  /* 0x000000104c5b7981 */ /* 0x000ea8000c1e1900 */
[----:B0-----:R-:W3:Y:S04]  /*0cd0*/  LDG.E R43, desc[UR16][R78.64] ;  /* 0x000000104e2b7981 */ /* 0x001ee8000c1e1900 */
[----:B------:R-:W3:Y:S01]  /*0ce0*/  LDG.E R106, desc[UR16][R80.64] ;  /* 0x00000010506a7981 */ /* 0x000ee2000c1e1900 */
[C---:B------:R-:W-:Y:S01]  /*0cf0*/  ISETP.NE.AND P2, PT, R50.reuse, RZ, PT ;  /* 0x000000ff3200720c */ /* 0x040fe20003f45270 */
[----:B------:R-:W-:Y:S01]  /*0d00*/  BSSY.RECONVERGENT B0, `(.L_x_8991) ;  /* 0x0000027000007945 */ /* 0x000fe20003800200 */
[----:B------:R-:W-:-:S02]  /*0d10*/  ISETP.NE.AND P1, PT, R50, 0x1f, PT ;  /* 0x0000001f3200780c */ /* 0x000fc40003f25270 */
[----:B------:R-:W-:-:S04]  /*0d20*/  SEL R100, R37, R64, !P2 ;  /* 0x0000004025647207 */ /* 0x000fc80005000000 */
[----:B------:R-:W-:Y:S01]  /*0d30*/  LEA R99, R100, R65, 0x2 ;  /* 0x0000004164637211 */ /* 0x000fe200078e10ff */
        /* <DEDUP_REMOVED lines=9> */
[----:B------:R-:W-:Y:S01]  /*0dd0*/  FMUL.FTZ R97, R74, R42 ;  /* 0x0000002a4a617220 */ /* 0x000fe20000410000 */
[----:B---3--:R-:W-:-:S04]  /*0de0*/  FMUL.FTZ R43, R43, R106 ;  /* 0x0000006a2b2b7220 */ /* 0x008fc80000410000 */
[-C--:B------:R-:W-:Y:S01]  /*0df0*/  FMUL.FTZ R108, R4, R43.reuse ;  /* 0x0000002b046c7220 */ /* 0x080fe20000410000 */
[----:B-1----:R-:W1:Y:S01]  /*0e00*/  MUFU.EX2 R95, R95 ;  /* 0x0000005f005f7308 */ /* 0x002e620000000800 */
        /* <DEDUP_REMOVED lines=8> */
[----:B0-----:R0:W-:Y:S07]  /*0e90*/  STS [R99+0x668], R104 ;  /* 0x0006686863007388 */ /* 0x0011ee0000000800 */
[----:B------:R-:W3:Y:S08]  /*0ea0*/  MUFU.EX2 R3, R3 ;  /* 0x0000000300037308 */ /* 0x000ef00000000800 */
[----:B------:R-:W4:Y:S08]  /*0eb0*/  MUFU.EX2 R98, R98 ;  /* 0x0000006200627308 */ /* 0x000f300000000800 */
        /* <DEDUP_REMOVED lines=8> */
[----:B------:R3:W4:Y:S01]  /*0f40*/  LDS R116, [R82+UR6+0x668] ;  /* 0x0006680652747984 */ /* 0x0007220008000800 */
[----:B------:R-:W-:Y:S05]  /*0f50*/  BRA `(.L_x_8993) ;  /* 0x0000000000047947 */ /* 0x000fea0003800000 */
.L_x_8992:
[----:B------:R1:W2:Y:S02]  /*0f60*/  LDS R116, [R113+0xe6c] ;  /* 0x000e6c0071747984 */ /* 0x0002a40000000800 */
.L_x_8993:
[----:B------:R-:W-:Y:S05]  /*0f70*/  BSYNC.RECONVERGENT B0 ;  /* 0x0000000000007941 */ /* 0x000fea0003800200 */
.L_x_8991:
        /* <DEDUP_REMOVED lines=27> */
[----:B------:R-:W-:-:S03]  /*1130*/  FFMA.FTZ R42, R98, R42, R87 ;  /* 0x0000002a622a7223 */ /* 0x000fc60000010057 */
[----:B------:R-:W0:Y:S01]  /*1140*/  SHFL.DOWN PT, R120, R99, 0x1, 0x1f ;  /* 0x08201f0063787f89 */ /* 0x000e2200000e0000 */
[----:B------:R-:W-:-:S03]  /*1150*/  FFMA.FTZ R42, R93, R42, R88 ;  /* 0x0000002a5d2a7223 */ /* 0x000fc60000010058 */
[----:B------:R-:W2:Y:S01]  /*1160*/  SHFL.DOWN PT, R121, R106, 0x1, 0x1f ;  /* 0x08201f006a797f89 */ /* 0x000ea200000e0000 */
[----:B------:R-:W-:-:S04]  /*1170*/  FFMA.FTZ R42, R100, R42, R89 ;  /* 0x0000002a642a7223 */ /* 0x000fc80000010059 */
[----:B------:R-:W-:Y:S01]  /*1180*/  FFMA.FTZ R118, R97, R42, R90 ;  /* 0x0000002a61767223 */ /* 0x000fe2000001005a */
[----:B------:R-:W-:-:S04]  /*1190*/  FMUL.FTZ R42, R102, R43 ;  /* 0x0000002b662a7220 */ /* 0x000fc80000410000 */
[----:B------:R-:W4:Y:S01]  /*11a0*/  SHFL.UP PT, R119, R118, 0x1, RZ ;  /* 0x0420000076777989 */ /* 0x000f2200000e00ff */
[----:B------:R-:W-:-:S04]  /*11b0*/  FMUL.FTZ R43, R3, R42 ;  /* 0x0000002a032b7220 */ /* 0x000fc80000410000 */
[----:B------:R-:W-:-:S04]  /*11c0*/  FMUL.FTZ R42, R98, R43 ;  /* 0x0000002b622a7220 */ /* 0x000fc80000410000 */
[----:B------:R-:W-:Y:S01]  /*11d0*/  FMUL.FTZ R43, R93, R42 ;  /* 0x0000002a5d2b7220 */ /* 0x000fe20000410000 */
[----:B0-----:R-:W-:-:S03]  /*11e0*/  @P1 FMUL.FTZ R117, R120, R99 ;  /* 0x0000006378751220 */ /* 0x001fc60000410000 */
[----:B------:R-:W-:Y:S01]  /*11f0*/  FMUL.FTZ R42, R100, R43 ;  /* 0x0000002b642a7220 */ /* 0x000fe20000410000 */
[----:B--2---:R-:W-:Y:S01]  /*1200*/  @P1 FFMA.FTZ R106, R99, R121, R106 ;  /* 0x00000079636a1223 */ /* 0x004fe2000001006a */
[----:B------:R-:W-:Y:S02]  /*1210*/  @P1 MOV R99, R117 ;  /* 0x0000007500631202 */ /* 0x000fe40000000f00 */
[----:B------:R-:W-:Y:S01]  /*1220*/  FMUL.FTZ R117, R97, R42 ;  /* 0x0000002a61757220 */ /* 0x000fe20000410000 */
[----:B------:R-:W-:Y:S01]  /*1230*/  ISETP.GE.AND P1, PT, R69, 0x1, PT ;  /* 0x000000014500780c */ /* 0x000fe20003f26270 */
[----:B------:R-:W0:Y:S04]  /*1240*/  SHFL.DOWN PT, R121, R106, 0x2, 0x1f ;  /* 0x08401f006a797f89 */ /* 0x000e2800000e0000 */
[----:B------:R-:W2:Y:S01]  /*1250*/  SHFL.DOWN PT, R120, R99, 0x2, 0x1f ;  /* 0x08401f0063787f89 */ /* 0x000ea200000e0000 */
[----:B----4-:R-:W-:-:S03]  /*1260*/  FFMA.FTZ R119, R117, R119, R118 ;  /* 0x0000007775777223 */ /* 0x010fc60000010076 */
[----:B------:R-:W4:Y:S02]  /*1270*/  SHFL.UP PT, R42, R117, 0x1, RZ ;  /* 0x04200000752a7989 */ /* 0x000f2400000e00ff */
[----:B------:R-:W-:-:S05]  /*1280*/  FSEL R118, R118, R119, !P1 ;  /* 0x0000007776767208 */ /* 0x000fca0004800000 */
[----:B------:R-:W5:Y:S01]  /*1290*/  SHFL.UP PT, R43, R118, 0x2, RZ ;  /* 0x04400000762b7989 */ /* 0x000f6200000e00ff */
[C---:B0-----:R-:W-:Y:S01]  /*12a0*/  @!P3 FFMA.FTZ R106, R99.reuse, R121, R106 ;  /* 0x00000079636ab223 */ /* 0x041fe2000001006a */
[----:B--2---:R-:W-:-:S04]  /*12b0*/  @!P3 FMUL.FTZ R119, R99, R120 ;  /* 0x000000786377b220 */ /* 0x004fc80000410000 */
[----:B------:R-:W0:Y:S01]  /*12c0*/  SHFL.DOWN PT, R121, R106, 0x4, 0x1f ;  /* 0x08801f006a797f89 */ /* 0x000e2200000e0000 */
[----:B----4-:R-:W-:Y:S01]  /*12d0*/  @P1 FMUL.FTZ R117, R117, R42 ;  /* 0x0000002a75751220 */ /* 0x010fe20000410000 */
[----:B------:R-:W-:Y:S02]  /*12e0*/  @!P3 MOV R99, R119 ;  /* 0x000000770063b202 */ /* 0x000fe40000000f00 */
[----:B------:R-:W-:Y:S02]  /*12f0*/  ISETP.GE.AND P1, PT, R69, 0x2, PT ;  /* 0x000000024500780c */ /* 0x000fe40003f26270 */
[----:B------:R-:W2:Y:S01]  /*1300*/  SHFL.UP PT, R42, R117, 0x2, RZ ;  /* 0x04400000752a7989 */ /* 0x000ea200000e00ff */
[----:B------:R-:W-:Y:S01]  /*1310*/  ISETP.GT.U32.AND P3, PT, R111, 0x1b, PT ;  /* 0x0000001b6f00780c */ /* 0x000fe20003f64070 */
[----:B-----5:R-:W-:Y:S02]  /*1320*/  FFMA.FTZ R43, R117, R43, R118 ;  /* 0x0000002b752b7223 */ /* 0x020fe40000010076 */
[----:B------:R-:W4:Y:S03]  /*1330*/  SHFL.DOWN PT, R120, R99, 0x4, 0x1f ;  /* 0x08801f0063787f89 */ /* 0x000f2600000e0000 */
[----:B------:R-:W-:-:S05]  /*1340*/  FSEL R118, R118, R43, !P1 ;  /* 0x0000002b76767208 */ /* 0x000fca0004800000 */
[----:B------:R-:W5:Y:S02]  /*1350*/  SHFL.UP PT, R43, R118, 0x4, RZ ;  /* 0x04800000762b7989 */ /* 0x000f6400000e00ff */
[----:B0-----:R-:W-:-:S05]  /*1360*/  @!P3 FFMA.FTZ R106, R99, R121, R106 ;  /* 0x00000079636ab223 */ /* 0x001fca000001006a */
[----:B------:R-:W0:Y:S01]  /*1370*/  SHFL.DOWN PT, R123, R106, 0x8, 0x1f ;  /* 0x09001f006a7b7f89 */ /* 0x000e2200000e0000 */
[----:B--2---:R-:W-:Y:S01]  /*1380*/  @P1 FMUL.FTZ R117, R117, R42 ;  /* 0x0000002a75751220 */ /* 0x004fe20000410000 */
[----:B------:R-:W-:Y:S01]  /*1390*/  ISETP.GE.AND P1, PT, R69, 0x4, PT ;  /* 0x000000044500780c */ /* 0x000fe20003f26270 */
[----:B------:R-:W-:Y:S02]  /*13a0*/  HFMA2 R42, -RZ, RZ, 1.875, 0 ;  /* 0x3f800000ff2a7431 */ /* 0x000fe400000001ff */
[----:B----4-:R-:W-:Y:S02]  /*13b0*/  @!P3 FMUL.FTZ R119, R99, R120 ;  /* 0x000000786377b220 */ /* 0x010fe40000410000 */
[----:B------:R-:W2:Y:S03]  /*13c0*/  SHFL.UP PT, R120, R117, 0x4, RZ ;  /* 0x0480000075787989 */ /* 0x000ea600000e00ff */
[----:B------:R-:W-:-:S02]  /*13d0*/  @!P3 MOV R99, R119 ;  /* 0x000000770063b202 */ /* 0x000fc40000000f00 */
[----:B------:R-:W-:Y:S01]  /*13e0*/  ISETP.GT.U32.AND P3, PT, R111, 0x17, PT ;  /* 0x000000176f00780c */ /* 0x000fe20003f64070 */
[----:B-----5:R-:W-:Y:S02]  /*13f0*/  FFMA.FTZ R43, R117, R43, R118 ;  /* 0x0000002b752b7223 */ /* 0x020fe40000010076 */
[----:B------:R-:W4:Y:S03]  /*1400*/  SHFL.DOWN PT, R122, R99, 0x8, 0x1f ;  /* 0x09001f00637a7f89 */ /* 0x000f2600000e0000 */
[----:B------:R-:W-:Y:S02]  /*1410*/  FSEL R118, R118, R43, !P1 ;  /* 0x0000002b76767208 */ /* 0x000fe40004800000 */
[----:B------:R-:W-:-:S03]  /*1420*/  MOV R43, RZ ;  /* 0x000000ff002b7202 */ /* 0x000fc60000000f00 */
[----:B------:R-:W5:Y:S02]  /*1430*/  SHFL.UP PT, R119, R118, 0x8, RZ ;  /* 0x0500000076777989 */ /* 0x000f6400000e00ff */
[----:B0-----:R-:W-:Y:S02]  /*1440*/  @!P3 FFMA.FTZ R106, R99, R123, R106 ;  /* 0x0000007b636ab223 */ /* 0x001fe4000001006a */
[----:B------:R-:W-:Y:S01]  /*1450*/  @P0 LDS.64 R42, [R75] ;  /* 0x000000004b2a0984 */ /* 0x000fe20000000a00 */
[----:B--2---:R-:W-:-:S03]  /*1460*/  @P1 FMUL.FTZ R117, R117, R120 ;  /* 0x0000007875751220 */ /* 0x004fc60000410000 */
[----:B------:R-:W0:Y:S01]  /*1470*/  SHFL.DOWN PT, R123, R106, 0x10, 0x1f ;  /* 0x0a001f006a7b7f89 */ /* 0x000e2200000e0000 */
[----:B------:R-:W-:-:S03]  /*1480*/  ISETP.GE.AND P1, PT, R69, 0x8, PT ;  /* 0x000000084500780c */ /* 0x000fc60003f26270 */
[----:B------:R-:W2:Y:S01]  /*1490*/  SHFL.UP PT, R120, R117, 0x8, RZ ;  /* 0x0500000075787989 */ /* 0x000ea200000e00ff */
[----:B----4-:R-:W-:-:S05]  /*14a0*/  @!P3 FMUL.FTZ R121, R99, R122 ;  /* 0x0000007a6379b220 */ /* 0x010fca0000410000 */
[----:B------:R-:W-:Y:S02]  /*14b0*/  @!P3 MOV R99, R121 ;  /* 0x000000790063b202 */ /* 0x000fe40000000f00 */
[----:B------:R-:W-:Y:S01]  /*14c0*/  ISETP.GT.U32.AND P3, PT, R111, 0xf, PT ;  /* 0x0000000f6f00780c */ /* 0x000fe20003f64070 */
[----:B-----5:R-:W-:Y:S02]  /*14d0*/  FFMA.FTZ R119, R117, R119, R118 ;  /* 0x0000007775777223 */ /* 0x020fe40000010076 */
[----:B------:R-:W4:Y:S03]  /*14e0*/  SHFL.DOWN PT, R122, R99, 0x10, 0x1f ;  /* 0x0a001f00637a7f89 */ /* 0x000f2600000e0000 */
[----:B------:R-:W-:-:S05]  /*14f0*/  FSEL R118, R118, R119, !P1 ;  /* 0x0000007776767208 */ /* 0x000fca0004800000 */
[----:B------:R-:W5:Y:S02]  /*1500*/  SHFL.UP PT, R119, R118, 0x10, RZ ;  /* 0x0600000076777989 */ /* 0x000f6400000e00ff */
[----:B0-----:R-:W-:Y:S01]  /*1510*/  @!P3 FFMA.FTZ R106, R99, R123, R106 ;  /* 0x0000007b636ab223 */ /* 0x001fe2000001006a */
[----:B--2---:R-:W-:Y:S01]  /*1520*/  @P1 FMUL.FTZ R117, R117, R120 ;  /* 0x0000007875751220 */ /* 0x004fe20000410000 */
[----:B------:R-:W-:-:S03]  /*1530*/  ISETP.GE.AND P1, PT, R69, 0x10, PT ;  /* 0x000000104500780c */ /* 0x000fc60003f26270 */
[----:B------:R-:W-:Y:S04]  /*1540*/  SHFL.DOWN PT, R123, R106, 0x1, 0x1f ;  /* 0x08201f006a7b7f89 */ /* 0x000fe800000e0000 */
[----:B------:R-:W0:Y:S04]  /*1550*/  SHFL.UP PT, R120, R117, 0x10, RZ ;  /* 0x0600000075787989 */ /* 0x000e2800000e00ff */
[----:B------:R-:W-:Y:S01]  /*1560*/  SHFL.IDX PT, R124, R43, RZ, 0x1f ;  /* 0x00001fff2b7c7589 */ /* 0x000fe200000e0000 */
[----:B----4-:R-:W-:-:S03]  /*1570*/  @!P3 FMUL.FTZ R121, R99, R122 ;  /* 0x0000007a6379b220 */ /* 0x010fc60000410000 */
[----:B------:R-:W-:Y:S02]  /*1580*/  SHFL.IDX PT, R106, R106, RZ, 0x1f ;  /* 0x00001fff6a6a7589 */ /* 0x000fe400000e0000 */
[----:B------:R-:W-:Y:S02]  /*1590*/  @!P3 MOV R99, R121 ;  /* 0x000000790063b202 */ /* 0x000fe40000000f00 */
[----:B------:R-:W-:Y:S01]  /*15a0*/  ISETP.NE.AND P3, PT, R50, 0x1f, PT ;  /* 0x0000001f3200780c */ /* 0x000fe20003f65270 */
[C---:B-----5:R-:W-:Y:S02]  /*15b0*/  FFMA.FTZ R119, R117.reuse, R119, R118 ;  /* 0x0000007775777223 */ /* 0x060fe40000010076 */
[----:B------:R-:W2:Y:S03]  /*15c0*/  SHFL.DOWN PT, R122, R99, 0x1, 0x1f ;  /* 0x08201f00637a7f89 */ /* 0x000ea600000e0000 */
[----:B------:R-:W-:Y:S01]  /*15d0*/  FSEL R119, R118, R119, !P1 ;  /* 0x0000007776777208 */ /* 0x000fe20004800000 */
[----:B------:R-:W4:Y:S01]  /*15e0*/  SHFL.IDX PT, R99, R99, RZ, 0x1f ;  /* 0x00001fff63637589 */ /* 0x000f2200000e0000 */
[----:B0-----:R-:W-:Y:S01]  /*15f0*/  @P1 FMUL.FTZ R117, R117, R120 ;  /* 0x0000007875751220 */ /* 0x001fe20000410000 */
[----:B------:R-:W-:-:S02]  /*1600*/  ISETP.GT.AND P1, PT, R69, 0x1e, PT ;  /* 0x0000001e4500780c */ /* 0x000fc40003f24270 */
[----:B------:R-:W-:Y:S04]  /*1610*/  SHFL.UP PT, R120, R119, 0x1, RZ ;  /* 0x0420000077787989 */ /* 0x000fe800000e00ff */
[----:B------:R-:W-:Y:S01]  /*1620*/  SHFL.UP PT, R117, R117, 0x1, RZ ;  /* 0x0420000075757989 */ /* 0x000fe200000e00ff */
[----:B--2---:R-:W-:Y:S01]  /*1630*/  @P3 FFMA.FTZ R124, R122, R124, R123 ;  /* 0x0000007c7a7c3223 */ /* 0x004fe2000001007b */
[----:B------:R-:W-:-:S03]  /*1640*/  ISETP.NE.AND P3, PT, R50, RZ, PT ;  /* 0x000000ff3200720c */ /* 0x000fc60003f65270 */
[----:B------:R-:W-:Y:S01]  /*1650*/  FFMA.FTZ R116, R124, R116, R107 ;  /* 0x000000747c747223 */ /* 0x000fe2000001006b */
[C---:B----4-:R-:W-:Y:S01]  /*1660*/  FFMA.FTZ R43, R99.reuse, R43, R106 ;  /* 0x0000002b632b7223 */ /* 0x050fe2000001006a */
[----:B------:R-:W-:Y:S02]  /*1670*/  FMUL.FTZ R42, R99, R42 ;  /* 0x0000002a632a7220 */ /* 0x000fe40000410000 */
[----:B------:R-:W-:-:S04]  /*1680*/  FFMA.FTZ R114, R97, R116, R114 ;  /* 0x0000007461727223 */ /* 0x000fc80000010072 */
[----:B------:R-:W-:Y:S02]  /*1690*/  FFMA.FTZ R118, R100, R114, R105 ;  /* 0x0000007264767223 */ /* 0x000fe40000010069 */
[----:B------:R0:W-:Y:S02]  /*16a0*/  @!P3 STS.64 [R75], R42 ;  /* 0x0000002a4b00b388 */ /* 0x0001e40000000a00 */
[----:B------:R-:W-:-:S04]  /*16b0*/  FFMA.FTZ R112, R93, R118, R112 ;  /* 0x000000765d707223 */ /* 0x000fc80000010070 */
[----:B------:R-:W-:-:S04]  /*16c0*/  FFMA.FTZ R124, R98, R112, R103 ;  /* 0x00000070627c7223 */ /* 0x000fc80000010067 */
[-C--:B------:R-:W-:Y:S01]  /*16d0*/  FFMA.FTZ R122, R3, R124.reuse, R110 ;  /* 0x0000007c037a7223 */ /* 0x080fe2000001006e */
[C---:B------:R-:W-:Y:S01]  /*16e0*/  FMUL.FTZ R106, R91.reuse, R124 ;  /* 0x0000007c5b6a7220 */ /* 0x040fe20000410000 */
[C---:B0-----:R-:W-:Y:S02]  /*16f0*/  FMUL.FTZ R42, R91.reuse, R114 ;  /* 0x000000725b2a7220 */ /* 0x041fe40000410000 */
[----:B------:R-:W-:Y:S01]  /*1700*/  FMUL.FTZ R99, R91, R122 ;  /* 0x0000007a5b637220 */ /* 0x000fe20000410000 */
[----:B---3--:R-:W0:Y:S02]  /*1710*/  SHFL.IDX PT, R121, R109, RZ, 0x1f ;  /* 0x00001fff6d797589 */ /* 0x008e2400000e0000 */
[----:B0-----:R-:W-:Y:S01]  /*1720*/  @P2 FFMA.FTZ R121, R117, R121, R120 ;  /* 0x0000007975792223 */ /* 0x001fe20000010078 */
[----:B------:R-:W-:-:S03]  /*1730*/  ISETP.GT.AND P2, PT, R69, 0x1b, PT ;  /* 0x0000001b4500780c */ /* 0x000fc60003f44270 */
[----:B------:R-:W-:Y:S01]  /*1740*/  FFMA.FTZ R120, R104, R121, R83 ;  /* 0x0000007968787223 */ /* 0x000fe20000010053 */
[----:B------:R-:W-:-:S03]  /*1750*/  FFMA.FTZ R104, R102, R122, R101 ;  /* 0x0000007a66687223 */ /* 0x000fc60000010065 */
[CC--:B------:R-:W-:Y:S01]  /*1760*/  FFMA.FTZ R126, R95.reuse, R120.reuse, R84 ;  /* 0x000000785f7e7223 */ /* 0x0c0fe20000010054 */
[----:B------:R-:W-:Y:S01]  /*1770*/  FFMA.FTZ R110, R4, R120, RZ ;  /* 0x00000078046e7223 */ /* 0x000fe200000100ff */
[----:B------:R-:W-:Y:S01]  /*1780*/  FFMA.FTZ R108, R95, R104, R108 ;  /* 0x000000685f6c7223 */ /* 0x000fe2000001006c */
[----:B------:R-:W-:Y:S01]  /*1790*/  FADD.FTZ R120, -R83, R120 ;  /* 0x0000007853787221 */ /* 0x000fe20000010100 */
[-C--:B------:R-:W-:Y:S01]  /*17a0*/  FFMA.FTZ R102, R102, R126.reuse, R85 ;  /* 0x0000007e66667223 */ /* 0x080fe20000010055 */
[----:B------:R-:W-:Y:S01]  /*17b0*/  FFMA.FTZ R101, R5, R126, R110 ;  /* 0x0000007e05657223 */ /* 0x000fe2000001006e */
[----:B------:R-:W-:Y:S01]  /*17c0*/  FADD.FTZ R103, -R84, R126 ;  /* 0x0000007e54677221 */ /* 0x000fe20000010100 */
[----:B------:R-:W-:Y:S01]  /*17d0*/  FMUL.FTZ R95, R53, R122 ;  /* 0x0000007a355f7220 */ /* 0x000fe20000410000 */
[----:B------:R-:W-:Y:S01]  /*17e0*/  FFMA.FTZ R107, R3, R102, R86 ;  /* 0x00000066036b7223 */ /* 0x000fe20000010056 */
[----:B------:R-:W-:Y:S01]  /*17f0*/  FMUL.FTZ R3, R71, R108 ;  /* 0x0000006c47037220 */ /* 0x000fe20000410000 */
[----:B------:R-:W-:Y:S01]  /*1800*/  FFMA.FTZ R126, R6, R102, R101 ;  /* 0x00000066067e7223 */ /* 0x000fe20000010065 */
[----:B------:R-:W-:Y:S01]  /*1810*/  FADD.FTZ R128, -R85, R102 ;  /* 0x0000006655807221 */ /* 0x000fe20000010100 */
[----:B------:R-:W-:Y:S01]  /*1820*/  FMUL.FTZ R102, R52, R104 ;  /* 0x0000006834667220 */ /* 0x000fe20000410000 */
[----:B------:R-:W-:Y:S01]  /*1830*/  FFMA.FTZ R101, R3, R120, RZ ;  /* 0x0000007803657223 */ /* 0x000fe200000100ff */
[-C--:B------:R-:W-:Y:S01]  /*1840*/  FFMA.FTZ R109, R7, R107.reuse, R126 ;  /* 0x0000006b076d7223 */ /* 0x080fe2000001007e */
[----:B------:R-:W-:Y:S01]  /*1850*/  FFMA.FTZ R132, R98, R107, R87 ;  /* 0x0000006b62847223 */ /* 0x000fe20000010057 */
[----:B------:R-:W-:Y:S01]  /*1860*/  FADD.FTZ R107, -R86, R107 ;  /* 0x0000006b566b7221 */ /* 0x000fe20000010100 */
[----:B------:R-:W-:Y:S01]  /*1870*/  FFMA.FTZ R126, R102, R103, R101 ;  /* 0x00000067667e7223 */ /* 0x000fe20000010065 */
[----:B------:R-:W-:Y:S01]  /*1880*/  FMUL.FTZ R98, R54, R124 ;  /* 0x0000007c36627220 */ /* 0x000fe20000410000 */
[----:B------:R-:W-:Y:S01]  /*1890*/  FFMA.FTZ R130, R16, R132, R109 ;  /* 0x0000008410827223 */ /* 0x000fe2000001006d */
[----:B------:R-:W-:Y:S01]  /*18a0*/  FMUL.FTZ R101, R55, R112 ;  /* 0x0000007037657220 */ /* 0x000fe20000410000 */
[----:B------:R-:W-:Y:S01]  /*18b0*/  FFMA.FTZ R105, R95, R128, R126 ;  /* 0x000000805f697223 */ /* 0x000fe2000001007e */
[----:B------:R-:W-:Y:S01]  /*18c0*/  FFMA.FTZ R93, R93, R132, R88 ;  /* 0x000000845d5d7223 */ /* 0x000fe20000010058 */
[----:B------:R-:W-:Y:S01]  /*18d0*/  FADD.FTZ R109, -R87, R132 ;  /* 0x00000084576d7221 */ /* 0x000fe20000010100 */
[----:B------:R-:W-:Y:S01]  /*18e0*/  FMUL.FTZ R110, R72, R118 ;  /* 0x00000076486e7220 */ /* 0x000fe20000410000 */
[----:B------:R-:W-:Y:S01]  /*18f0*/  FFMA.FTZ R126, R98, R107, R105 ;  /* 0x0000006b627e7223 */ /* 0x000fe20000010069 */
[-C--:B------:R-:W-:Y:S01]  /*1900*/  FFMA.FTZ R100, R100, R93.reuse, R89 ;  /* 0x0000005d64647223 */ /* 0x080fe20000010059 */
[----:B------:R-:W-:Y:S01]  /*1910*/  FADD.FTZ R117, -R88, R93 ;  /* 0x0000005d58757221 */ /* 0x000fe20000010100 */
[----:B------:R-:W-:Y:S01]  /*1920*/  FFMA.FTZ R119, R17, R93, R130 ;  /* 0x0000005d11777223 */ /* 0x000fe20000010082 */
[----:B------:R-:W-:Y:S01]  /*1930*/  FFMA.FTZ R105, R101, R109, R126 ;  /* 0x0000006d65697223 */ /* 0x000fe2000001007e */
[----:B------:R-:W-:Y:S01]  /*1940*/  FMUL.FTZ R93, R73, R114 ;  /* 0x00000072495d7220 */ /* 0x000fe20000410000 */
[-C--:B------:R-:W-:Y:S01]  /*1950*/  FFMA.FTZ R123, R97, R100.reuse, R90 ;  /* 0x00000064617b7223 */ /* 0x080fe2000001005a */
[----:B------:R-:W-:Y:S01]  /*1960*/  FADD.FTZ R121, -R89, R100 ;  /* 0x0000006459797221 */ /* 0x000fe20000010100 */
[----:B------:R-:W-:Y:S01]  /*1970*/  FFMA.FTZ R126, R110, R117, R105 ;  /* 0x000000756e7e7223 */ /* 0x000fe20000010069 */
[----:B------:R-:W-:Y:S01]  /*1980*/  FFMA.FTZ R130, R18, R100, R119 ;  /* 0x0000006412827223 */ /* 0x000fe20000010077 */
[----:B------:R-:W-:Y:S01]  /*1990*/  FMUL.FTZ R100, R74, R116 ;  /* 0x000000744a647220 */ /* 0x000fe20000410000 */
[----:B------:R-:W-:Y:S01]  /*19a0*/  FADD.FTZ R105, -R90, R123 ;  /* 0x0000007b5a697221 */ /* 0x000fe20000010100 */
[----:B------:R-:W-:Y:S01]  /*19b0*/  FFMA.FTZ R97, R93, R121, R126 ;  /* 0x000000795d617223 */ /* 0x000fe2000001007e */
[----:B------:R-:W-:Y:S01]  /*19c0*/  FFMA.FTZ R126, R19, R123, R130 ;  /* 0x0000007b137e7223 */ /* 0x000fe20000010082 */
[C---:B------:R-:W-:Y:S01]  /*19d0*/  FMUL.FTZ R43, R91.reuse, R108 ;  /* 0x0000006c5b2b7220 */ /* 0x040fe20000410000 */
[----:B------:R-:W-:Y:S01]  /*19e0*/  FMUL.FTZ R99, R128, R99 ;  /* 0x0000006380637220 */ /* 0x000fe20000410000 */
[----:B------:R-:W-:Y:S01]  /*19f0*/  FFMA.FTZ R97, R100, R105, R97 ;  /* 0x0000006964617223 */ /* 0x000fe20000010061 */
[----:B------:R-:W-:Y:S01]  /*1a00*/  FMUL.FTZ R128, R91, R118 ;  /* 0x000000765b807220 */ /* 0x000fe20000410000 */
[----:B------:R-:W0:Y:S01]  /*1a10*/  SHFL.DOWN PT, R119, R126, 0x1, 0x1f ;  /* 0x08201f007e777f89 */ /* 0x000e2200000e0000 */
[----:B------:R-:W-:Y:S01]  /*1a20*/  FMUL.FTZ R121, R121, R42 ;  /* 0x0000002a79797220 */ /* 0x000fe20000410000 */
[----:B------:R-:W-:Y:S01]  /*1a30*/  FFMA.FTZ R99, R10, R122, R99 ;  /* 0x0000007a0a637223 */ /* 0x000fe20000010063 */
[----:B------:R-:W-:Y:S01]  /*1a40*/  FMUL.FTZ R128, R117, R128 ;  /* 0x0000008075807220 */ /* 0x000fe20000410000 */
[----:B------:R-:W2:Y:S01]  /*1a50*/  SHFL.DOWN PT, R130, R97, 0x1, 0x1f ;  /* 0x08201f0061827f89 */ /* 0x000ea200000e0000 */
        /* <DEDUP_REMOVED lines=23> */
[----:B------:R-:W3:Y:S01]  /*1bd0*/  @!P1 S2R R132, SR_CgaCtaId ;  /* 0x0000000000849919 */ /* 0x000ee20000008800 */
[----:B------:R-:W-:Y:S01]  /*1be0*/  @!P1 MOV R123, 0x400 ;  /* 0x00000400007b9802 */ /* 0x000fe20000000f00 */
[----:B0-----:R-:W-:Y:S01]  /*1bf0*/  @!P2 FADD.FTZ R126, R126, R119 ;  /* 0x000000777e7ea221 */ /* 0x001fe20000010000 */
[----:B--2---:R-:W-:-:S04]  /*1c00*/  @!P2 FADD.FTZ R97, R97, R130 ;  /* 0x000000826161a221 */ /* 0x004fc80000010000 */
[----:B------:R-:W0:Y:S01]  /*1c10*/  SHFL.DOWN PT, R119, R126, 0x8, 0x1f ;  /* 0x09001f007e777f89 */ /* 0x000e2200000e0000 */
[----:B------:R-:W-:-:S03]  /*1c20*/  ISETP.GT.AND P2, PT, R69, 0x17, PT ;  /* 0x000000174500780c */ /* 0x000fc60003f44270 */
[----:B------:R-:W2:Y:S01]  /*1c30*/  SHFL.DOWN PT, R130, R97, 0x8, 0x1f ;  /* 0x09001f0061827f89 */ /* 0x000ea200000e0000 */
[----:B---3--:R-:W-:Y:S01]  /*1c40*/  @!P1 LEA R65, R132, R123, 0x18 ;  /* 0x0000007b84419211 */ /* 0x008fe200078ec0ff */
[----:B------:R-:W-:-:S04]  /*1c50*/  FMUL.FTZ R132, R91, R112 ;  /* 0x000000705b847220 */ /* 0x000fc80000410000 */
[----:B------:R-:W-:-:S04]  /*1c60*/  FMUL.FTZ R109, R109, R132 ;  /* 0x000000846d6d7220 */ /* 0x000fc80000410000 */
[----:B0-----:R-:W-:Y:S01]  /*1c70*/  @!P2 FADD.FTZ R126, R126, R119 ;  /* 0x000000777e7ea221 */ /* 0x001fe20000010000 */
[----:B------:R-:W-:Y:S01]  /*1c80*/  FFMA.FTZ R109, R12, R112, R109 ;  /* 0x000000700c6d7223 */ /* 0x000fe2000001006d */
[----:B------:R-:W-:Y:S01]  /*1c90*/  FMUL.FTZ R112, R91, R116 ;  /* 0x000000745b707220 */ /* 0x000fe20000410000 */
[----:B--2---:R-:W-:Y:S02]  /*1ca0*/  @!P2 FADD.FTZ R97, R97, R130 ;  /* 0x000000826161a221 */ /* 0x004fe40000010000 */
[----:B------:R-:W0:Y:S01]  /*1cb0*/  SHFL.DOWN PT, R119, R126, 0x10, 0x1f ;  /* 0x0a001f007e777f89 */ /* 0x000e2200000e0000 */
[----:B------:R-:W-:Y:S01]  /*1cc0*/  FMUL.FTZ R130, R107, R106 ;  /* 0x0000006a6b827220 */ /* 0x000fe20000410000 */
[----:B------:R-:W-:Y:S01]  /*1cd0*/  FMUL.FTZ R106, R91, R104 ;  /* 0x000000685b6a7220 */ /* 0x000fe20000410000 */
[----:B------:R-:W-:Y:S01]  /*1ce0*/  FMUL.FTZ R91, R120, R43 ;  /* 0x0000002b785b7220 */ /* 0x000fe20000410000 */
[----:B------:R-:W2:Y:S01]  /*1cf0*/  SHFL.DOWN PT, R134, R97, 0x10, 0x1f ;  /* 0x0a001f0061867f89 */ /* 0x000ea200000e0000 */
[----:B------:R-:W-:Y:S01]  /*1d00*/  FMUL.FTZ R112, R105, R112 ;  /* 0x0000007069707220 */ /* 0x000fe20000410000 */
[----:B------:R-:W-:Y:S01]  /*1d10*/  FMUL.FTZ R106, R103, R106 ;  /* 0x0000006a676a7220 */ /* 0x000fe20000410000 */
        /* <DEDUP_REMOVED lines=10> */
[----:B0-----:R-:W-:Y:S01]  /*1dc0*/  FADD.FTZ R43, R126, R119 ;  /* 0x000000777e2b7221 */ /* 0x001fe20000010000 */
[----:B--2---:R-:W-:-:S04]  /*1dd0*/  FADD.FTZ R42, R97, R134 ;  /* 0x00000086612a7221 */ /* 0x004fc80000010000 */
[----:B------:R-:W-:Y:S01]  /*1de0*/  FSEL R126, R126, R43, P2 ;  /* 0x0000002b7e7e7208 */ /* 0x000fe20001000000 */
[----:B------:R0:W-:Y:S01]  /*1df0*/  @!P1 STS.64 [R65+0x438], R42 ;  /* 0x0004382a41009388 */ /* 0x0001e20000000a00 */
[----:B------:R-:W-:Y:S01]  /*1e00*/  FSEL R97, R97, R42, P2 ;  /* 0x0000002a61617208 */ /* 0x000fe20001000000 */
        /* <DEDUP_REMOVED lines=10> */
.L_x_8995:
[----:B------:R-:W-:Y:S05]  /*1eb0*/  BSYNC.RECONVERGENT B0 ;  /* 0x0000000000007941 */ /* 0x000fea0003800200 */
.L_x_8994:
        /* <DEDUP_REMOVED lines=13> */
.L_x_8990:
        /* <DEDUP_REMOVED lines=14> */
[----:B------:R3:W-:Y:S01]  /*2070*/  STS.128 [R70+0x10], R32 ;  /* 0x0000102046007388 */ /* 0x0007e20000000c00 */
[----:B------:R-:W-:-:S03]  /*2080*/  NOP ;  /* 0x0000000000007918 */ /* 0x000fc60000000000 */
[----:B------:R-:W5:Y:S01]  /*2090*/  LDS.128 R8, [R68] ;  /* 0x0000000044087984 */ /* 0x000f620000000c00 */
[----:B------:R-:W-:-:S03]  /*20a0*/  UIMAD UR5, UR18, UR11, UR5 ;  /* 0x0000000b120572a4 */ /* 0x000fc6000f8e0205 */
[----:B------:R-:W0:Y:S03]  /*20b0*/  LDS.128 R12, [R68+0x200] ;  /* 0x00020000440c7984 */ /* 0x000e260000000c00 */
[C---:B--2---:R-:W-:Y:S01]  /*20c0*/  IMAD.WIDE.U32 R2, R0.reuse, R4, UR4 ;  /* 0x0000000400027e25 */ /* 0x044fe2000f8e0004 */
[----:B---3--:R-:W2:Y:S03]  /*20d0*/  LDC.64 R32, c[0x0][0x560] ;  /* 0x00015800ff207b82 */ /* 0x008ea60000000a00 */
[----:B------:R-:W-:Y:S01]  /*20e0*/  IMAD R3, R0, R5, R3 ;  /* 0x0000000500037224 */ /* 0x000fe200078e0203 */
[C---:B----4-:R-:W-:Y:S01]  /*20f0*/  LEA R4, P0, R2.reuse, R6, 0x2 ;  /* 0x0000000602047211 */ /* 0x050fe200078010ff */
[----:B------:R-:W3:Y:S03]  /*2100*/  LDCU.64 UR4, c[0x0][0x518] ;  /* 0x0000a300ff0477ac */ /* 0x000ee60008000a00 */
[----:B------:R-:W-:-:S02]  /*2110*/  LEA.HI.X R5, R2, R7, R3, 0x2, P0 ;  /* 0x0000000702057211 */ /* 0x000fc400000f1403 */
[----:B------:R-:W4:Y:S01]  /*2120*/  LDC.64 R6, c[0x0][0x520] ;  /* 0x00014800ff067b82 */ /* 0x000f220000000a00 */
[----:B------:R-:W-:-:S04]  /*2130*/  IMAD.WIDE.U32 R2, R66, 0x10, R4 ;  /* 0x0000001042027825 */ /* 0x000fc800078e0004 */
[----:B------:R-:W-:Y:S01]  /*2140*/  FADD.FTZ R4, R67, R24 ;  /* 0x0000001843047221 */ /* 0x000fe20000010000 */
[----:B---3--:R-:W-:-:S04]  /*2150*/  UIMAD.WIDE.U32 UR6, UR18, UR4, UR6 ;  /* 0x00000004120672a5 */ /* 0x008fc8000f8e0006 */
[----:B------:R-:W-:Y:S01]  /*2160*/  UIMAD UR7, UR18, UR5, UR7 ;  /* 0x00000005120772a4 */ /* 0x000fe2000f8e0207 */
[----:B-----5:R-:W-:Y:S04]  /*2170*/  STG.E.128 desc[UR16][R2.64], R8 ;  /* 0x0000000802007986 */ /* 0x020fe8000c101d10 */
[----:B0-----:R4:W-:Y:S01]  /*2180*/  STG.E.128 desc[UR16][R2.64+0x200], R12 ;  /* 0x0002000c02007986 */ /* 0x0019e2000c101d10 */
[----:B------:R-:W-:Y:S01]  /*2190*/  BAR.SYNC.DEFER_BLOCKING 0x0 ;  /* 0x0000000000007b1d */ /* 0x000fe20000010000 */
[----:B----4-:R-:W-:-:S04]  /*21a0*/  IMAD.WIDE.U32 R2, R0, R6, UR6 ;  /* 0x0000000600027e25 */ /* 0x010fc8000f8e0006 */
[----:B------:R-:W-:Y:S01]  /*21b0*/  IMAD R3, R0, R7, R3 ;  /* 0x0000000700037224 */ /* 0x000fe200078e0203 */
[----:B------:R0:W-:Y:S04]  /*21c0*/  STS.128 [R70], R24 ;  /* 0x0000001846007388 */ /* 0x0001e80000000c00 */
[----:B------:R3:W-:Y:S01]  /*21d0*/  STS.128 [R70+0x10], R20 ;  /* 0x0000101446007388 */ /* 0x0007e20000000c00 */
[----:B------:R-:W-:-:S03]  /*21e0*/  NOP ;  /* 0x0000000000007918 */ /* 0x000fc60000000000 */
[----:B------:R-:W4:Y:S04]  /*21f0*/  LDS.128 R16, [R68] ;  /* 0x0000000044107984 */ /* 0x000f280000000c00 */
[----:B------:R-:W5:Y:S01]  /*2200*/  LDS.128 R28, [R68+0x200] ;  /* 0x00020000441c7984 */ /* 0x000f620000000c00 */
[----:B0-----:R-:W-:Y:S01]  /*2210*/  FADD.FTZ R25, R4, R25 ;  /* 0x0000001904197221 */ /* 0x001fe20000010000 */
[----:B--2---:R-:W-:-:S03]  /*2220*/  LEA R4, P0, R2, R32, 0x2 ;  /* 0x0000002002047211 */ /* 0x004fc600078010ff */
[----:B------:R-:W-:Y:S01]  /*2230*/  FADD.FTZ R26, R25, R26 ;  /* 0x0000001a191a7221 */ /* 0x000fe20000010000 */
[----:B------:R-:W-:Y:S02]  /*2240*/  LEA.HI.X R5, R2, R33, R3, 0x2, P0 ;  /* 0x0000002102057211 */ /* 0x000fe400000f1403 */
[----:B------:R-:W-:Y:S01]  /*2250*/  IADD3 R62, P0, PT, R62, -0x400, RZ ;  /* 0xfffffc003e3e7810 */ /* 0x000fe20007f1e0ff */
[----:B------:R-:W-:Y:S01]  /*2260*/  FADD.FTZ R27, R26, R27 ;  /* 0x0000001b1a1b7221 */ /* 0x000fe20000010000 */
[----:B------:R-:W-:Y:S02]  /*2270*/  IMAD.WIDE.U32 R2, R66, 0x10, R4 ;  /* 0x0000001042027825 */ /* 0x000fe400078e0004 */
[----:B------:R-:W-:Y:S02]  /*2280*/  IADD3.X R63, PT, PT, R63, -0x1, RZ, P0, !PT ;  /* 0xffffffff3f3f7810 */ /* 0x000fe400007fe4ff */
[----:B---3--:R-:W-:-:S04]  /*2290*/  FADD.FTZ R20, R27, R20 ;  /* 0x000000141b147221 */ /* 0x008fc80000010000 */
[----:B------:R-:W-:-:S04]  /*22a0*/  FADD.FTZ R21, R20, R21 ;  /* 0x0000001514157221 */ /* 0x000fc80000010000 */
[----:B------:R-:W-:-:S04]  /*22b0*/  FADD.FTZ R22, R21, R22 ;  /* 0x0000001615167221 */ /* 0x000fc80000010000 */
[----:B------:R-:W-:Y:S01]  /*22c0*/  FADD.FTZ R67, R22, R23 ;  /* 0x0000001716437221 */ /* 0x000fe20000010000 */
[----:B----4-:R0:W-:Y:S04]  /*22d0*/  STG.E.128 desc[UR16][R2.64], R16 ;  /* 0x0000001002007986 */ /* 0x0101e8000c101d10 */
[----:B-----5:R0:W-:Y:S01]  /*22e0*/  STG.E.128 desc[UR16][R2.64+0x200], R28 ;  /* 0x0002001c02007986 */ /* 0x0201e2000c101d10 */
[----:B------:R-:W-:Y:S05]  /*22f0*/  BRA.U UP0, `(.L_x_8997) ;  /* 0xffffffe100e07547 */ /* 0x000fea000b83ffff */
.L_x_8989:
[----:B------:R-:W2:Y:S01]  /*2300*/  LDC.64 R8, c[0x0][0x548] ;  /* 0x00015200ff087b82 */ /* 0x000ea20000000a00 */
[----:B0-----:R-:W0:Y:S01]  /*2310*/  S2R R19, SR_TID.X ;  /* 0x0000000000137919 */ /* 0x001e220000002100 */
[----:B------:R-:W0:Y:S06]  /*2320*/  LDCU UR7, c[0x0][0x38c] ;  /* 0x00007180ff0777ac */ /* 0x000e2c0008000800 */
[----:B------:R-:W3:Y:S01]  /*2330*/  LDC.64 R10, c[0x0][0x568] ;  /* 0x00015a00ff0a7b82 */ /* 0x000ee20000000a00 */
[----:B--2---:R-:W-:-:S04]  /*2340*/  ISETP.NE.U32.AND P1, PT, R8, RZ, PT ;  /* 0x000000ff0800720c */ /* 0x004fc80003f25070 */
[----:B------:R-:W-:Y:S02]  /*2350*/  ISETP.NE.AND.EX P1, PT, R9, RZ, PT, P1 ;  /* 0x000000ff0900720c */ /* 0x000fe40003f25310 */
[----:B---3--:R-:W-:Y:S02]  /*2360*/  ISETP.NE.U32.AND P0, PT, R10, RZ, PT ;  /* 0x000000ff0a00720c */ /* 0x008fe40003f05070 */
[----:B0-----:R-:W-:Y:S02]  /*2370*/  ISETP.GE.AND P2, PT, R19, UR7, PT ;  /* 0x0000000713007c0c */ /* 0x001fe4000bf46270 */
        /* <DEDUP_REMOVED lines=26> */
.L_x_8999:
[----:B------:R-:W-:Y:S05]  /*2520*/  BSYNC.RECONVERGENT B0 ;  /* 0x0000000000007941 */ /* 0x000fea0003800200 */
.L_x_8998:
[----:B------:R-:W-:Y:S05]  /*2530*/  @!P0 BRA `(.L_x_9000) ;  /* 0x0000000000688947 */ /* 0x000fea0003800000 */
[----:B------:R-:W-:Y:S06]  /*2540*/  BAR.SYNC.DEFER_BLOCKING 0x0 ;  /* 0x0000000000007b1d */ /* 0x000fec0000010000 */
[----:B------:R-:W-:Y:S01]  /*2550*/  BSSY.RECONVERGENT B0, `(.L_x_9000) ;  /* 0x0000018000007945 */ /* 0x000fe20003800200 */
[----:B--2---:R-:W2:Y:S01]  /*2560*/  SHFL.DOWN P0, R2, R67, 0x1, 0x1f ;  /* 0x08201f0043027f89 */ /* 0x004ea20000000000 */
[----:B0-----:R-:W0:Y:S01]  /*2570*/  S2R R6, SR_LANEID ;  /* 0x0000000000067919 */ /* 0x001e220000000000 */
        /* <DEDUP_REMOVED lines=21> */
.L_x_9001:
[----:B------:R-:W-:Y:S05]  /*26d0*/  BSYNC.RECONVERGENT B0 ;  /* 0x0000000000007941 */ /* 0x000fea0003800200 */
.L_x_9000:
[----:B------:R-:W-:Y:S05]  /*26e0*/  @P2 EXIT ;  /* 0x000000000000294d */ /* 0x000fea0003800000 */
[----:B------:R-:W2:Y:S01]  /*26f0*/  LDCU.64 UR8, c[0x0][0x4e8] ;  /* 0x00009d00ff0877ac */ /* 0x000ea20008000a00 */
[----:B------:R-:W3:Y:S01]  /*2700*/  S2UR UR5, SR_CgaCtaId ;  /* 0x00000000000579c3 */ /* 0x000ee20000008800 */
[----:B------:R-:W-:Y:S01]  /*2710*/  BSSY.RECONVERGENT B0, `(.L_x_9002) ;  /* 0x0000045000007945 */ /* 0x000fe20003800200 */
[----:B------:R-:W4:Y:S01]  /*2720*/  LDCU.64 UR10, c[0x0][0x4c8] ;  /* 0x00009900ff0a77ac */ /* 0x000f220008000a00 */
[----:B------:R-:W0:Y:S01]  /*2730*/  LDCU.64 UR12, c[0x0][0x4a8] ;  /* 0x00009500ff0c77ac */ /* 0x000e220008000a00 */
[----:B------:R-:W-:Y:S01]  /*2740*/  UMOV UR4, 0x400 ;  /* 0x0000040000047882 */ /* 0x000fe20000000000 */
[----:B------:R-:W0:Y:S01]  /*2750*/  LDCU UR6, c[0x0][0x360] ;  /* 0x00006c00ff0677ac */ /* 0x000e220008000800 */
[----:B------:R-:W0:Y:S01]  /*2760*/  LDCU.64 UR28, c[0x0][0x3e0] ;  /* 0x00007c00ff1c77ac */ /* 0x000e220008000a00 */
[C---:B--2---:R-:W-:Y:S01]  /*2770*/  IMAD.WIDE.U32 R2, R0.reuse, UR8, RZ ;  /* 0x0000000800027c25 */ /* 0x044fe2000f8e00ff */
[----:B------:R-:W2:Y:S03]  /*2780*/  LDCU.64 UR30, c[0x0][0x3c0] ;  /* 0x00007800ff1e77ac */ /* 0x000ea60008000a00 */
[C---:B----4-:R-:W-:Y:S01]  /*2790*/  IMAD.WIDE.U32 R4, R0.reuse, UR10, RZ ;  /* 0x0000000a00047c25 */ /* 0x050fe2000f8e00ff */
[----:B------:R-:W4:Y:S03]  /*27a0*/  LDCU.64 UR14, c[0x0][0x4b0] ;  /* 0x00009600ff0e77ac */ /* 0x000f260008000a00 */
        /* <DEDUP_REMOVED lines=8> */
[----:B--23--:R-:W-:-:S12]  /*2830*/  ULEA UR4, UR5, UR4, 0x18 ;  /* 0x0000000405047291 */ /* 0x00cfd8000f8ec0ff */
.L_x_9003:
[C---:B------:R-:W-:Y:S01]  /*2840*/  LEA R0, R19.reuse, UR4, 0x2 ;  /* 0x0000000413007c11 */ /* 0x040fe2000f8e10ff */
[C---:B--2---:R-:W-:Y:S01]  /*2850*/  IMAD.WIDE.U32 R12, R19.reuse, UR28, RZ ;  /* 0x0000001c130c7c25 */ /* 0x044fe2000f8e00ff */
[----:B------:R-:W-:Y:S02]  /*2860*/  SHF.R.S32.HI R18, RZ, 0x1f, R19 ;  /* 0x0000001fff127819 */ /* 0x000fe40000011413 */
[----:B------:R-:W-:Y:S01]  /*2870*/  MOV R8, R6 ;  /* 0x0000000600087202 */ /* 0x000fe20000000f00 */
[----:B------:R-:W2:Y:S01]  /*2880*/  LDS R21, [R0+0x16e8] ;  /* 0x0016e80000157984 */ /* 0x000ea20000000800 */
[----:B------:R-:W-:Y:S01]  /*2890*/  MOV R9, R23 ;  /* 0x0000001700097202 */ /* 0x000fe20000000f00 */
[C---:B----4-:R-:W-:Y:S02]  /*28a0*/  IMAD R10, R18.reuse, UR14, RZ ;  /* 0x0000000e120a7c24 */ /* 0x050fe4000f8e02ff */
[----:B------:R-:W-:Y:S01]  /*28b0*/  IMAD R14, R18, UR28, RZ ;  /* 0x0000001c120e7c24 */ /* 0x000fe2000f8e02ff */
[----:B------:R-:W3:Y:S01]  /*28c0*/  LDS R0, [R0+0x1ae8] ;  /* 0x001ae80000007984 */ /* 0x000ee20000000800 */
        /* <DEDUP_REMOVED lines=10> */
[----:B------:R-:W3:Y:S01]  /*2970*/  LDG.E R15, desc[UR16][R14.64] ;  /* 0x000000100e0f7981 */ /* 0x000ee2000c1e1900 */
        /* <DEDUP_REMOVED lines=14> */
[----:B---3--:R-:W-:-:S05]  /*2a60*/  FMUL.FTZ R15, R0, R15 ;  /* 0x0000000f000f7220 */ /* 0x008fca0000410000 */
        /* <DEDUP_REMOVED lines=16> */
.L_x_9002:
[----:B------:R-:W-:Y:S05]  /*2b70*/  EXIT ;  /* 0x000000000000794d */ /* 0x000fea0003800000 */
.L_x_9004:
        /* <DEDUP_REMOVED lines=16> */
.L_x_10521:


//--------------------- .text._Z25selective_scan_bwd_kernelI32Selective_Scan_bwd_kernel_traitsILi32ELi8ELb1ELb0ELb0ELb0ELb1EffEEv12SSMParamsBwd --------------------------
	.section	.text._Z25selective_scan_bwd_kernelI32Selective_Scan_bwd_kernel_traitsILi32ELi8ELb1ELb0ELb0ELb0ELb1EffEEv12SSMParamsBwd,"ax",@progbits
	.align	128
        .global         _Z25selective_scan_bwd_kernelI32Selective_Scan_bwd_kernel_traitsILi32ELi8ELb1ELb0ELb0ELb0ELb1EffEEv12SSMParamsBwd
        .type           _Z25selective_scan_bwd_kernelI32Selective_Scan_bwd_kernel_traitsILi32ELi8ELb1ELb0ELb0ELb0ELb1EffEEv12SSMParamsBwd,@function
        .size           _Z25selective_scan_bwd_kernelI32Selective_Scan_bwd_kernel_traitsILi32ELi8ELb1ELb0ELb0ELb0ELb1EffEEv12SSMParamsBwd,(.L_x_10522 - _Z25selective_scan_bwd_kernelI32Selective_Scan_bwd_kernel_traitsILi32ELi8ELb1ELb0ELb0ELb0ELb1EffEEv12SSMParamsBwd)
        .other          _Z25selective_scan_bwd_kernelI32Selective_Scan_bwd_kernel_traitsILi32ELi8ELb1ELb0ELb0ELb0ELb1EffEEv12SSMParamsBwd,@"STO_CUDA_ENTRY STV_DEFAULT"
_Z25selective_scan_bwd_kernelI32Selective_Scan_bwd_kernel_traitsILi32ELi8ELb1ELb0ELb0ELb0ELb1EffEEv12SSMParamsBwd:
.text._Z25selective_scan_bwd_kernelI32Selective_Scan_bwd_kernel_traitsILi32ELi8ELb1ELb0ELb0ELb0ELb1EffEEv12SSMParamsBwd:
[----:B------:R-:W-:Y:S08]  /*0000*/  LDC R1, c[0x0][0x37c] ;  /* 0x0000df00ff017b82 */ /* 0x000ff00000000800 */
[----:B------:R-:W0:Y:S01]  /*0010*/  LDC.64 R2, c[0x0][0x458] ;  /* 0x00011600ff027b82 */ /* 0x000e220000000a00 */
[----:B------:R-:W1:Y:S01]  /*0020*/  S2R R73, SR_CTAID.Y ;  /* 0x0000000000497919 */ /* 0x000e620000002600 */
[----:B------:R-:W2:Y:S01]  /*0030*/  LDCU.64 UR16, c[0x0][0x358] ;  /* 0x00006b00ff1077ac */ /* 0x000ea20008000a00 */
[----:B------:R-:W-:Y:S01]  /*0040*/  CS2R R74, SRZ ;  /* 0x00000000004a7805 */ /* 0x000fe2000001ff00 */
[----:B------:R-:W-:Y:S01]  /*0050*/  HFMA2 R72, -RZ, RZ, 0, 0 ;  /* 0x00000000ff487431 */ /* 0x000fe200000001ff */
        /* <DEDUP_REMOVED lines=43> */
[----:B------:R-:W-:Y:S01]  /*0310*/  IMAD.WIDE.U32 R4, R73, UR14, R4 ;  /* 0x0000000e49047c25 */ /* 0x000fe2000f8e0004 */
[----:B------:R-:W-:-:S06]  /*0320*/  ISETP.GE.AND P1, PT, R9, 0x1, PT ;  /* 0x000000010900780c */ /* 0x000fcc0003f26270 */
[----:B------:R-:W4:Y:S01]  /*0330*/  LDC.64 R16, c[0x0][0x528] ;  /* 0x00014a00ff107b82 */ /* 0x000f220000000a00 */
[----:B------:R-:W-:Y:S01]  /*0340*/  @P0 IMAD R0, R0, R9, RZ ;  /* 0x0000000900000224 */ /* 0x000fe200078e02ff */
[----:B------:R-:W-:Y:S01]  /*0350*/  UIMAD UR5, UR19, UR7, UR5 ;  /* 0x00000007130572a4 */ /* 0x000fe2000f8e0205 */
[----:B------:R-:W-:Y:S01]  /*0360*/  LEA R9, R9, 0xffffff00, 0x8 ;  /* 0xffffff0009097811 */ /* 0x000fe200078e40ff */
[----:B0-----:R-:W-:-:S04]  /*0370*/  IMAD.WIDE.U32 R70, R73, UR8, RZ ;  /* 0x0000000849467c25 */ /* 0x001fc8000f8e00ff */
[----:B------:R-:W-:Y:S01]  /*0380*/  IMAD R59, R73, UR15, R5 ;  /* 0x0000000f493b7c24 */ /* 0x000fe2000f8e0205 */
[----:B------:R-:W-:Y:S01]  /*0390*/  IADD3 R61, P3, PT, R9, R2, RZ ;  /* 0x00000002093d7210 */ /* 0x000fe20007f7e0ff */
[----:B-1----:R-:W-:Y:S02]  /*03a0*/  @P0 IMAD R5, R0, R15, RZ ;  /* 0x0000000f00050224 */ /* 0x002fe400078e02ff */
[C---:B------:R-:W-:Y:S01]  /*03b0*/  IMAD R0, R73.reuse, UR9, R71 ;  /* 0x0000000949007c24 */ /* 0x040fe2000f8e0247 */
[C---:B------:R-:W-:Y:S01]  /*03c0*/  LEA R71, P4, R70.reuse, R12, 0x2 ;  /* 0x0000000c46477211 */ /* 0x040fe200078810ff */
[----:B------:R-:W-:Y:S01]  /*03d0*/  IMAD.WIDE.U32 R2, R73, R56, UR4 ;  /* 0x0000000449027e25 */ /* 0x000fe2000f8e0038 */
[----:B------:R-:W-:Y:S02]  /*03e0*/  CS2R R48, SRZ ;  /* 0x0000000000307805 */ /* 0x000fe4000001ff00 */
[----:B------:R-:W-:Y:S01]  /*03f0*/  IADD3 R4, P2, PT, R9, R4, RZ ;  /* 0x0000000409047210 */ /* 0x000fe20007f5e0ff */
[----:B---3--:R-:W-:Y:S01]  /*0400*/  @P0 IMAD.WIDE R48, R5, 0x8, R6 ;  /* 0x0000000805300825 */ /* 0x008fe200078e0206 */
[----:B------:R-:W-:-:S02]  /*0410*/  LEA.HI.X R70, R70, R13, R0, 0x2, P4 ;  /* 0x0000000d46467211 */ /* 0x000fc400020f1400 */
[----:B------:R-:W-:Y:S01]  /*0420*/  SHF.R.S32.HI R0, RZ, 0x1f, R9 ;  /* 0x0000001fff007819 */ /* 0x000fe20000011409 */
[----:B------:R-:W-:Y:S01]  /*0430*/  IMAD R57, R73, R57, R3 ;  /* 0x0000003949397224 */ /* 0x000fe200078e0203 */
[----:B------:R-:W-:Y:S01]  /*0440*/  IADD3 R2, P0, PT, R9, R2, RZ ;  /* 0x0000000209027210 */ /* 0x000fe20007f1e0ff */
[C---:B------:R-:W-:Y:S01]  /*0450*/  IMAD.WIDE.U32 R66, R73.reuse, UR10, RZ ;  /* 0x0000000a49427c25 */ /* 0x040fe2000f8e00ff */
[C---:B------:R-:W-:Y:S02]  /*0460*/  IADD3.X R6, PT, PT, R0.reuse, R11, RZ, P3, !PT ;  /* 0x0000000b00067210 */ /* 0x040fe40001ffe4ff */
[C---:B------:R-:W-:Y:S02]  /*0470*/  IADD3.X R59, PT, PT, R0.reuse, R59, RZ, P2, !PT ;  /* 0x0000003b003b7210 */ /* 0x040fe400017fe4ff */
[----:B------:R-:W-:Y:S01]  /*0480*/  IADD3.X R57, PT, PT, R0, R57, RZ, P0, !PT ;  /* 0x0000003900397210 */ /* 0x000fe200007fe4ff */
[----:B------:R-:W-:Y:S01]  /*0490*/  IMAD R0, R73, UR11, R67 ;  /* 0x0000000b49007c24 */ /* 0x000fe2000f8e0243 */
[----:B------:R-:W-:-:S02]  /*04a0*/  LEA R68, P0, R66, R68, 0x2 ;  /* 0x0000004442447211 */ /* 0x000fc400078010ff */
[C---:B------:R-:W-:Y:S02]  /*04b0*/  LEA R64, P2, R61.reuse, R64, 0x2 ;  /* 0x000000403d407211 */ /* 0x040fe400078410ff */
[----:B--2---:R-:W-:Y:S02]  /*04c0*/  LEA R62, P3, R4, R62, 0x2 ;  /* 0x0000003e043e7211 */ /* 0x004fe400078610ff */
[----:B----4-:R-:W-:Y:S02]  /*04d0*/  LEA R60, P4, R2, R16, 0x2 ;  /* 0x00000010023c7211 */ /* 0x010fe400078810ff */
        /* <DEDUP_REMOVED lines=18> */
[C---:B0-----:R-:W-:Y:S02]  /*0600*/  SHF.L.U32 R0, R67.reuse, 0x1, RZ ;  /* 0x0000000143007819 */ /* 0x041fe400000006ff */
[----:B----4-:R-:W-:Y:S02]  /*0610*/  LEA R65, P0, R2, R4, 0x2 ;  /* 0x0000000402417211 */ /* 0x010fe400078010ff */
[----:B------:R-:W-:Y:S02]  /*0620*/  LOP3.LUT R0, R0, 0x7c0, RZ, 0xc0, !PT ;  /* 0x000007c000007812 */ /* 0x000fe400078ec0ff */
[----:B------:R-:W-:Y:S02]  /*0630*/  LEA.HI.X R63, R2, R5, R63, 0x2, P0 ;  /* 0x00000005023f7211 */ /* 0x000fe400000f143f */
[----:B------:R-:W-:-:S02]  /*0640*/  LOP3.LUT R88, R67, 0x1f, RZ, 0xc0, !PT ;  /* 0x0000001f43587812 */ /* 0x000fc400078ec0ff */
[C---:B------:R-:W-:Y:S02]  /*0650*/  IADD3 R56, PT, PT, R67.reuse, 0x200, RZ ;  /* 0x0000020043387810 */ /* 0x040fe40007ffe0ff */
[----:B------:R-:W-:Y:S02]  /*0660*/  LOP3.LUT R50, R0, 0x1f, R67, 0xf8, !PT ;  /* 0x0000001f00327812 */ /* 0x000fe400078ef843 */
[----:B---3--:R-:W-:-:S07]  /*0670*/  LEA R78, R67, R58, 0x2 ;  /* 0x0000003a434e7211 */ /* 0x008fce00078e10ff */
.L_x_9014:
[----:B------:R-:W-:Y:S01]  /*0680*/  BAR.SYNC.DEFER_BLOCKING 0x0 ;  /* 0x0000000000007b1d */ /* 0x000fe20000010000 */
[----:B-1----:R-:W-:Y:S02]  /*0690*/  MOV R2, R64 ;  /* 0x0000004000027202 */ /* 0x002fe40000000f00 */
[----:B------:R-:W-:-:S03]  /*06a0*/  MOV R3, R61 ;  /* 0x0000003d00037202 */ /* 0x000fc60000000f00 */
[----:B------:R-:W0:Y:S02]  /*06b0*/  LDCU.128 UR12, c[0x0][0x410] ;  /* 0x00008200ff0c77ac */ /* 0x000e240008000c00 */
[----:B------:R-:W1:Y:S01]  /*06c0*/  LDC.64 R76, c[0x0][0x478] ;  /* 0x00011e00ff4c7b82 */ /* 0x000e620000000a00 */
[----:B------:R-:W-:Y:S01]  /*06d0*/  IMAD.WIDE.U32 R4, R50, 0x10, R2 ;  /* 0x0000001032047825 */ /* 0x000fe200078e0002 */
[----:B------:R-:W2:Y:S01]  /*06e0*/  S2R R51, SR_LANEID ;  /* 0x0000000000337919 */ /* 0x000ea20000000000 */
[----:B------:R-:W-:Y:S01]  /*06f0*/  UIADD3 UR18, UPT, UPT, UR8, -0x1, URZ ;  /* 0xffffffff08127890 */ /* 0x000fe2000fffe0ff */
[----:B------:R-:W-:Y:S01]  /*0700*/  UMOV UR5, URZ ;  /* 0x000000ff00057c82 */ /* 0x000fe20008000000 */
[----:B------:R-:W3:Y:S03]  /*0710*/  LDCU.64 UR10, c[0x0][0x508] ;  /* 0x0000a100ff0a77ac */ /* 0x000ee60008000a00 */
[----:B------:R-:W4:Y:S01]  /*0720*/  LDC.64 R96, c[0x0][0x510] ;  /* 0x00014400ff607b82 */ /* 0x000f220000000a00 */
[----:B------:R-:W3:Y:S07]  /*0730*/  LDCU.64 UR20, c[0x0][0x490] ;  /* 0x00009200ff1477ac */ /* 0x000eee0008000a00 */
[----:B------:R-:W4:Y:S01]  /*0740*/  LDC.64 R98, c[0x0][0x558] ;  /* 0x00015600ff627b82 */ /* 0x000f220000000a00 */
[----:B------:R-:W3:Y:S04]  /*0750*/  LDG.E.128 R16, desc[UR16][R4.64] ;  /* 0x0000001004107981 */ /* 0x000ee8000c1e1d00 */
[----:B------:R0:W4:Y:S02]  /*0760*/  LDG.E.128 R20, desc[UR16][R4.64+0x200] ;  /* 0x0002001004147981 */ /* 0x000124000c1e1d00 */
[----:B0-----:R-:W-:-:S02]  /*0770*/  MOV R4, R62 ;  /* 0x0000003e00047202 */ /* 0x001fc40000000f00 */
[----:B------:R-:W-:Y:S02]  /*0780*/  MOV R5, R59 ;  /* 0x0000003b00057202 */ /* 0x000fe40000000f00 */
[----:B--2---:R-:W-:Y:S01]  /*0790*/  LEA R2, R51, R58, 0x4 ;  /* 0x0000003a33027211 */ /* 0x004fe200078e20ff */
[----:B------:R-:W-:-:S03]  /*07a0*/  IMAD.WIDE.U32 R6, R50, 0x10, R4 ;  /* 0x0000001032067825 */ /* 0x000fc600078e0004 */
[----:B------:R-:W-:Y:S01]  /*07b0*/  LEA R0, R51, R2, 0x4 ;  /* 0x0000000233007211 */ /* 0x000fe200078e20ff */
[----:B---3--:R0:W-:Y:S04]  /*07c0*/  STS.128 [R2], R16 ;  /* 0x0000001002007388 */ /* 0x0081e80000000c00 */
[----:B----4-:R-:W-:Y:S01]  /*07d0*/  STS.128 [R2+0x200], R20 ;  /* 0x0002001402007388 */ /* 0x010fe20000000c00 */
[----:B------:R-:W-:-:S03]  /*07e0*/  NOP ;  /* 0x0000000000007918 */ /* 0x000fc60000000000 */
[----:B------:R-:W-:Y:S04]  /*07f0*/  LDS.128 R8, [R0] ;  /* 0x0000000000087984 */ /* 0x000fe80000000c00 */
[----:B------:R-:W-:Y:S01]  /*0800*/  LDS.128 R12, [R0+0x10] ;  /* 0x00001000000c7984 */ /* 0x000fe20000000c00 */
[----:B------:R-:W-:Y:S01]  /*0810*/  MOV R4, R60 ;  /* 0x0000003c00047202 */ /* 0x000fe20000000f00 */
[----:B------:R-:W-:Y:S01]  /*0820*/  USHF.L.U32 UR4, UR18, 0x8, URZ ;  /* 0x0000000812047899 */ /* 0x000fe200080006ff */
[----:B------:R-:W-:Y:S01]  /*0830*/  MOV R5, R57 ;  /* 0x0000003900057202 */ /* 0x000fe20000000f00 */
[----:B------:R-:W-:Y:S08]  /*0840*/  BAR.SYNC.DEFER_BLOCKING 0x0 ;  /* 0x0000000000007b1d */ /* 0x000ff00000010000 */
[----:B0-----:R-:W0:Y:S01]  /*0850*/  LDC.64 R16, c[0x0][0x488] ;  /* 0x00012200ff107b82 */ /* 0x001e220000000a00 */
[----:B------:R-:W2:Y:S04]  /*0860*/  LDG.E.128 R24, desc[UR16][R6.64] ;  /* 0x0000001006187981 */ /* 0x000ea8000c1e1d00 */
[----:B------:R-:W3:Y:S01]  /*0870*/  LDG.E.128 R32, desc[UR16][R6.64+0x200] ;  /* 0x0002001006207981 */ /* 0x000ee2000c1e1d00 */
[----:B------:R-:W-:-:S03]  /*0880*/  IMAD.WIDE.U32 R4, R50, 0x10, R4 ;  /* 0x0000001032047825 */ /* 0x000fc600078e0004 */
[----:B--2---:R-:W-:Y:S04]  /*0890*/  STS.128 [R2], R24 ;  /* 0x0000001802007388 */ /* 0x004fe80000000c00 */
[----:B---3--:R0:W-:Y:S01]  /*08a0*/  STS.128 [R2+0x200], R32 ;  /* 0x0002002002007388 */ /* 0x0081e20000000c00 */
[----:B------:R-:W-:-:S03]  /*08b0*/  NOP ;  /* 0x0000000000007918 */ /* 0x000fc60000000000 */
[----:B------:R-:W-:Y:S04]  /*08c0*/  LDS.128 R52, [R0] ;  /* 0x0000000000347984 */ /* 0x000fe80000000c00 */
[----:B------:R-:W-:Y:S01]  /*08d0*/  LDS.128 R40, [R0+0x10] ;  /* 0x0000100000287984 */ /* 0x000fe20000000c00 */
[----:B------:R-:W-:Y:S06]  /*08e0*/  BAR.SYNC.DEFER_BLOCKING 0x0 ;  /* 0x0000000000007b1d */ /* 0x000fec0000010000 */
[----:B------:R-:W2:Y:S04]  /*08f0*/  LDG.E.128 R28, desc[UR16][R4.64] ;  /* 0x00000010041c7981 */ /* 0x000ea8000c1e1d00 */
[----:B------:R3:W4:Y:S01]  /*0900*/  LDG.E.128 R36, desc[UR16][R4.64+0x200] ;  /* 0x0002001004247981 */ /* 0x000722000c1e1d00 */
[----:B------:R-:W-:-:S04]  /*0910*/  UIMAD.WIDE.U32 UR6, UR19, UR12, UR4 ;  /* 0x0000000c130672a5 */ /* 0x000fc8000f8e0004 */
[----:B------:R-:W-:Y:S02]  /*0920*/  UIMAD UR9, UR19, UR13, UR7 ;  /* 0x0000000d130972a4 */ /* 0x000fe4000f8e0207 */
[----:B------:R-:W-:Y:S02]  /*0930*/  MOV R7, UR7 ;  /* 0x0000000700077c02 */ /* 0x000fe40008000f00 */
[----:B------:R-:W-:Y:S02]  /*0940*/  MOV R6, UR6 ;  /* 0x0000000600067c02 */ /* 0x000fe40008000f00 */
[----:B------:R-:W-:-:S03]  /*0950*/  MOV R7, UR9 ;  /* 0x0000000900077c02 */ /* 0x000fc60008000f00 */
[----:B---3--:R-:W-:-:S04]  /*0960*/  IMAD.WIDE.U32 R4, R73, UR14, R6 ;  /* 0x0000000e49047c25 */ /* 0x008fc8000f8e0006 */
[----:B------:R-:W-:Y:S01]  /*0970*/  IMAD R3, R73, UR15, R5 ;  /* 0x0000000f49037c24 */ /* 0x000fe2000f8e0205 */
[C---:B0-----:R-:W-:Y:S01]  /*0980*/  LEA R32, P0, R4.reuse, R16, 0x2 ;  /* 0x0000001004207211 */ /* 0x041fe200078010ff */
[----:B------:R-:W0:Y:S03]  /*0990*/  LDCU.128 UR12, c[0x0][0x420] ;  /* 0x00008400ff0c77ac */ /* 0x000e260008000c00 */
[----:B------:R-:W-:-:S03]  /*09a0*/  LEA.HI.X R33, R4, R17, R3, 0x2, P0 ;  /* 0x0000001104217211 */ /* 0x000fc600000f1403 */
[----:B------:R-:W-:Y:S01]  /*09b0*/  IMAD.WIDE.U32 R32, R50, 0x10, R32 ;  /* 0x0000001032207825 */ /* 0x000fe200078e0020 */
[----:B--2---:R2:W-:Y:S04]  /*09c0*/  STS.128 [R2], R28 ;  /* 0x0000001c02007388 */ /* 0x0045e80000000c00 */
[----:B----4-:R3:W-:Y:S01]  /*09d0*/  STS.128 [R2+0x200], R36 ;  /* 0x0002002402007388 */ /* 0x0107e20000000c00 */
[----:B------:R-:W-:-:S03]  /*09e0*/  NOP ;  /* 0x0000000000007918 */ /* 0x000fc60000000000 */
[----:B------:R-:W-:Y:S04]  /*09f0*/  LDS.128 R20, [R0] ;  /* 0x0000000000147984 */ /* 0x000fe80000000c00 */
[----:B------:R-:W-:Y:S01]  /*0a00*/  LDS.128 R24, [R0+0x10] ;  /* 0x0000100000187984 */ /* 0x000fe20000000c00 */
[----:B------:R-:W-:Y:S06]  /*0a10*/  BAR.SYNC.DEFER_BLOCKING 0x0 ;  /* 0x0000000000007b1d */ /* 0x000fec0000010000 */
[----:B------:R-:W4:Y:S04]  /*0a20*/  LDG.E.128 R4, desc[UR16][R32.64] ;  /* 0x0000001020047981 */ /* 0x000f28000c1e1d00 */
[----:B------:R-:W3:Y:S01]  /*0a30*/  LDG.E.128 R16, desc[UR16][R32.64+0x200] ;  /* 0x0002001020107981 */ /* 0x000ee2000c1e1d00 */
[----:B0-----:R-:W-:-:S04]  /*0a40*/  UIMAD.WIDE.U32 UR6, UR19, UR12, UR4 ;  /* 0x0000000c130672a5 */ /* 0x001fc8000f8e0004 */
[----:B------:R-:W-:Y:S02]  /*0a50*/  UIMAD UR9, UR19, UR13, UR7 ;  /* 0x0000000d130972a4 */ /* 0x000fe4000f8e0207 */
[----:B--2---:R-:W-:Y:S02]  /*0a60*/  MOV R29, UR7 ;  /* 0x00000007001d7c02 */ /* 0x004fe40008000f00 */
[----:B------:R-:W-:Y:S02]  /*0a70*/  MOV R28, UR6 ;  /* 0x00000006001c7c02 */ /* 0x000fe40008000f00 */
[----:B------:R-:W-:-:S03]  /*0a80*/  MOV R29, UR9 ;  /* 0x00000009001d7c02 */ /* 0x000fc60008000f00 */
[----:B------:R-:W-:-:S04]  /*0a90*/  IMAD.WIDE.U32 R28, R73, UR14, R28 ;  /* 0x0000000e491c7c25 */ /* 0x000fc8000f8e001c */
[----:B------:R-:W-:Y:S01]  /*0aa0*/  IMAD R3, R73, UR15, R29 ;  /* 0x0000000f49037c24 */ /* 0x000fe2000f8e021d */
[----:B-1----:R-:W-:-:S04]  /*0ab0*/  LEA R76, P0, R28, R76, 0x2 ;  /* 0x0000004c1c4c7211 */ /* 0x002fc800078010ff */
[----:B------:R-:W-:-:S03]  /*0ac0*/  LEA.HI.X R77, R28, R77, R3, 0x2, P0 ;  /* 0x0000004d1c4d7211 */ /* 0x000fc600000f1403 */
[----:B------:R-:W-:Y:S01]  /*0ad0*/  IMAD.WIDE.U32 R76, R50, 0x10, R76 ;  /* 0x00000010324c7825 */ /* 0x000fe200078e004c */
[----:B----4-:R-:W-:Y:S04]  /*0ae0*/  STS.128 [R2], R4 ;  /* 0x0000000402007388 */ /* 0x010fe80000000c00 */
[----:B---3--:R-:W-:Y:S01]  /*0af0*/  STS.128 [R2+0x200], R16 ;  /* 0x0002001002007388 */ /* 0x008fe20000000c00 */
[----:B------:R-:W-:-:S03]  /*0b00*/  NOP ;  /* 0x0000000000007918 */ /* 0x000fc60000000000 */
[----:B------:R-:W0:Y:S04]  /*0b10*/  LDS.128 R44, [R0] ;  /* 0x00000000002c7984 */ /* 0x000e280000000c00 */
[----:B------:R-:W1:Y:S01]  /*0b20*/  LDS.128 R28, [R0+0x10] ;  /* 0x00001000001c7984 */ /* 0x000e620000000c00 */
[----:B------:R-:W-:Y:S06]  /*0b30*/  BAR.SYNC.DEFER_BLOCKING 0x0 ;  /* 0x0000000000007b1d */ /* 0x000fec0000010000 */
[----:B------:R-:W2:Y:S04]  /*0b40*/  LDG.E.128 R32, desc[UR16][R76.64] ;  /* 0x000000104c207981 */ /* 0x000ea8000c1e1d00 */
[----:B------:R3:W4:Y:S01]  /*0b50*/  LDG.E.128 R36, desc[UR16][R76.64+0x200] ;  /* 0x000200104c247981 */ /* 0x000722000c1e1d00 */
[----:B------:R-:W-:-:S02]  /*0b60*/  UIMAD.WIDE.U32 UR6, UR19, UR10, UR4 ;  /* 0x0000000a130672a5 */ /* 0x000fc4000f8e0004 */
[----:B------:R-:W-:Y:S01]  /*0b70*/  UISETP.NE.U32.AND UP0, UPT, UR20, URZ, UPT ;  /* 0x000000ff1400728c */ /* 0x000fe2000bf05070 */
[----:B0-----:R-:W-:Y:S01]  /*0b80*/  FMUL.FTZ R4, R46, -1.4426950216293334961 ;  /* 0xbfb8aa3b2e047820 */ /* 0x001fe20000410000 */
[----:B------:R-:W-:Y:S01]  /*0b90*/  FMUL.FTZ R5, R47, -1.4426950216293334961 ;  /* 0xbfb8aa3b2f057820 */ /* 0x000fe20000410000 */
[----:B------:R-:W-:Y:S01]  /*0ba0*/  FMUL.FTZ R79, R45, -1.4426950216293334961 ;  /* 0xbfb8aa3b2d4f7820 */ /* 0x000fe20000410000 */
[----:B------:R-:W-:Y:S01]  /*0bb0*/  FMUL.FTZ R3, R44, -1.4426950216293334961 ;  /* 0xbfb8aa3b2c037820 */ /* 0x000fe20000410000 */
[----:B-1----:R-:W-:Y:S01]  /*0bc0*/  FMUL.FTZ R6, R28, -1.4426950216293334961 ;  /* 0xbfb8aa3b1c067820 */ /* 0x002fe20000410000 */
[----:B------:R-:W-:Y:S01]  /*0bd0*/  FMUL.FTZ R7, R29, -1.4426950216293334961 ;  /* 0xbfb8aa3b1d077820 */ /* 0x000fe20000410000 */
[----:B------:R-:W-:Y:S01]  /*0be0*/  FMUL.FTZ R16, R30, -1.4426950216293334961 ;  /* 0xbfb8aa3b1e107820 */ /* 0x000fe20000410000 */
[----:B------:R-:W3:Y:S01]  /*0bf0*/  MUFU.EX2 R4, R4 ;  /* 0x0000000400047308 */ /* 0x000ee20000000800 */
[----:B------:R-:W-:Y:S01]  /*0c00*/  FMUL.FTZ R80, R31, -1.4426950216293334961 ;  /* 0xbfb8aa3b1f507820 */ /* 0x000fe20000410000 */
[----:B------:R-:W-:-:S02]  /*0c10*/  UIMAD UR7, UR19, UR11, UR7 ;  /* 0x0000000b130772a4 */ /* 0x000fc4000f8e0207 */
[----:B------:R-:W-:Y:S01]  /*0c20*/  UISETP.NE.AND.EX UP0, UPT, UR21, URZ, UPT, UP0 ;  /* 0x000000ff1500728c */ /* 0x000fe2000bf05300 */
[----:B------:R-:W0:Y:S03]  /*0c30*/  LDCU UR10, c[0x0][0x38c] ;  /* 0x00007180ff0a77ac */ /* 0x000e260008000800 */
[----:B------:R-:W-:Y:S08]  /*0c40*/  MUFU.EX2 R5, R5 ;  /* 0x0000000500057308 */ /* 0x000ff00000000800 */
[----:B------:R-:W1:Y:S01]  /*0c50*/  MUFU.EX2 R6, R6 ;  /* 0x0000000600067308 */ /* 0x000e620000000800 */
[----:B---3--:R-:W-:-:S07]  /*0c60*/  FADD.FTZ R77, R4, 1 ;  /* 0x3f800000044d7421 */ /* 0x008fce0000010000 */
[----:B------:R-:W-:Y:S08]  /*0c70*/  MUFU.EX2 R7, R7 ;  /* 0x0000000700077308 */ /* 0x000ff00000000800 */
[----:B------:R-:W3:Y:S01]  /*0c80*/  MUFU.EX2 R79, R79 ;  /* 0x0000004f004f7308 */ /* 0x000ee20000000800 */
[----:B-1----:R-:W-:-:S07]  /*0c90*/  FADD.FTZ R81, R6, 1 ;  /* 0x3f80000006517421 */ /* 0x002fce0000010000 */
[----:B------:R-:W1:Y:S08]  /*0ca0*/  MUFU.EX2 R82, R16 ;  /* 0x0000001000527308 */ /* 0x000e700000000800 */
[----:B------:R-:W0:Y:S01]  /*0cb0*/  MUFU.EX2 R3, R3 ;  /* 0x0000000300037308 */ /* 0x000e220000000800 */
[----:B---3--:R-:W-:-:S07]  /*0cc0*/  FADD.FTZ R79, R79, 1 ;  /* 0x3f8000004f4f7421 */ /* 0x008fce0000010000 */
[----:B------:R3:W0:Y:S01]  /*0cd0*/  MUFU.EX2 R83, R80 ;  /* 0x0000005000537308 */ /* 0x0006220000000800 */
[----:B-1----:R-:W-:-:S07]  /*0ce0*/  FADD.FTZ R82, R82, 1 ;  /* 0x3f80000052527421 */ /* 0x002fce0000010000 */
[----:B------:R-:W1:Y:S01]  /*0cf0*/  MUFU.RCP R76, R79 ;  /* 0x0000004f004c7308 */ /* 0x000e620000001000 */
[----:B---3--:R-:W-:Y:S01]  /*0d00*/  FADD.FTZ R80, R5, 1 ;  /* 0x3f80000005507421 */ /* 0x008fe20000010000 */
[----:B0-----:R-:W-:-:S06]  /*0d10*/  FADD.FTZ R3, R3, 1 ;  /* 0x3f80000003037421 */ /* 0x001fcc0000010000 */
[----:B------:R0:W3:Y:S01]  /*0d20*/  MUFU.RCP R89, R77 ;  /* 0x0000004d00597308 */ /* 0x0000e20000001000 */
[----:B------:R-:W-:-:S07]  /*0d30*/  FADD.FTZ R83, R83, 1 ;  /* 0x3f80000053537421 */ /* 0x000fce0000010000 */
[----:B------:R-:W3:Y:S01]  /*0d40*/  MUFU.RCP R90, R80 ;  /* 0x00000050005a7308 */ /* 0x000ee20000001000 */
[--C-:B0----5:R-:W-:Y:S01]  /*0d50*/  FADD.FTZ R77, R52, R72.reuse ;  /* 0x00000048344d7221 */ /* 0x121fe20000010000 */
[--C-:B------:R-:W-:Y:S01]  /*0d60*/  FADD.FTZ R52, R53, R72.reuse ;  /* 0x0000004835347221 */ /* 0x100fe20000010000 */
[--C-:B------:R-:W-:Y:S01]  /*0d70*/  FADD.FTZ R53, R54, R72.reuse ;  /* 0x0000004836357221 */ /* 0x100fe20000010000 */
[--C-:B------:R-:W-:Y:S01]  /*0d80*/  FADD.FTZ R54, R55, R72.reuse ;  /* 0x0000004837367221 */ /* 0x100fe20000010000 */
[--C-:B------:R-:W-:Y:S01]  /*0d90*/  FADD.FTZ R55, R40, R72.reuse ;  /* 0x0000004828377221 */ /* 0x100fe20000010000 */
[--C-:B------:R-:W-:Y:S01]  /*0da0*/  FADD.FTZ R40, R41, R72.reuse ;  /* 0x0000004829287221 */ /* 0x100fe20000010000 */
[--C-:B------:R-:W-:Y:S01]  /*0db0*/  FADD.FTZ R41, R42, R72.reuse ;  /* 0x000000482a297221 */ /* 0x100fe20000010000 */
[----:B------:R-:W0:Y:S01]  /*0dc0*/  MUFU.RCP R3, R3 ;  /* 0x0000000300037308 */ /* 0x000e220000001000 */
[----:B------:R-:W-:-:S07]  /*0dd0*/  FADD.FTZ R42, R43, R72 ;  /* 0x000000482b2a7221 */ /* 0x000fce0000010000 */
[----:B------:R-:W-:Y:S08]  /*0de0*/  MUFU.RCP R79, R82 ;  /* 0x00000052004f7308 */ /* 0x000ff00000001000 */
[----:B------:R-:W-:Y:S08]  /*0df0*/  MUFU.RCP R94, R83 ;  /* 0x00000053005e7308 */ /* 0x000ff00000001000 */
[----:B------:R-:W-:Y:S01]  /*0e00*/  MUFU.RCP R91, R81 ;  /* 0x00000051005b7308 */ /* 0x000fe20000001000 */
[----:B--2---:R2:W-:Y:S04]  /*0e10*/  STS.128 [R2], R32 ;  /* 0x0000002002007388 */ /* 0x0045e80000000c00 */
[----:B----4-:R4:W-:Y:S01]  /*0e20*/  STS.128 [R2+0x200], R36 ;  /* 0x0002002402007388 */ /* 0x0109e20000000c00 */
[----:B------:R-:W-:-:S03]  /*0e30*/  NOP ;  /* 0x0000000000007918 */ /* 0x000fc60000000000 */
[----:B------:R-:W0:Y:S01]  /*0e40*/  LDS.128 R16, [R0] ;  /* 0x0000000000107984 */ /* 0x000e220000000c00 */
[----:B--2---:R-:W-:Y:S01]  /*0e50*/  FADD.FTZ R34, R7, 1 ;  /* 0x3f80000007227421 */ /* 0x004fe20000010000 */
[----:B-1----:R-:W-:Y:S02]  /*0e60*/  FADD.FTZ R32, -R76, 1 ;  /* 0x3f8000004c207421 */ /* 0x002fe40000010100 */
[----:B------:R-:W1:Y:S01]  /*0e70*/  LDS.128 R4, [R0+0x10] ;  /* 0x0000100000047984 */ /* 0x000e620000000c00 */
[----:B---3--:R-:W-:Y:S01]  /*0e80*/  FADD.FTZ R35, -R89, 1 ;  /* 0x3f80000059237421 */ /* 0x008fe20000010100 */
[----:B------:R2:W3:Y:S01]  /*0e90*/  MUFU.RCP R92, R34 ;  /* 0x00000022005c7308 */ /* 0x0004e20000001000 */
[----:B----4-:R-:W-:Y:S01]  /*0ea0*/  FADD.FTZ R36, -R90, 1 ;  /* 0x3f8000005a247421 */ /* 0x010fe20000010100 */
[----:B0-----:R-:W-:Y:S01]  /*0eb0*/  FADD.FTZ R33, -R3, 1 ;  /* 0x3f80000003217421 */ /* 0x001fe20000010100 */
[----:B------:R-:W-:Y:S02]  /*0ec0*/  FFMA.FTZ R37, R46, R35, 1 ;  /* 0x3f8000002e257423 */ /* 0x000fe40000010023 */
[----:B------:R-:W-:Y:S01]  /*0ed0*/  FFMA.FTZ R38, R47, R36, 1 ;  /* 0x3f8000002f267423 */ /* 0x000fe20000010024 */
[----:B------:R-:W-:Y:S01]  /*0ee0*/  FFMA.FTZ R33, R44, R33, 1 ;  /* 0x3f8000002c217423 */ /* 0x000fe20000010021 */
[----:B--2---:R-:W-:Y:S01]  /*0ef0*/  FFMA.FTZ R34, R45, R32, 1 ;  /* 0x3f8000002d227423 */ /* 0x004fe20000010020 */
        /* <DEDUP_REMOVED lines=11> */
[----:B---3--:R-:W-:Y:S01]  /*0fb0*/  FADD.FTZ R32, -R92, 1 ;  /* 0x3f8000005c207421 */ /* 0x008fe20000010100 */
[----:B------:R-:W-:Y:S01]  /*0fc0*/  FADD.FTZ R35, -R79, 1 ;  /* 0x3f8000004f237421 */ /* 0x000fe20000010100 */
[----:B------:R-:W-:Y:S01]  /*0fd0*/  FADD.FTZ R36, -R94, 1 ;  /* 0x3f8000005e247421 */ /* 0x000fe20000010100 */
[----:B------:R-:W-:Y:S01]  /*0fe0*/  FMUL.FTZ R83, R39, R38 ;  /* 0x0000002627537220 */ /* 0x000fe20000410000 */
[----:B------:R-:W-:Y:S01]  /*0ff0*/  BAR.SYNC.DEFER_BLOCKING 0x0 ;  /* 0x0000000000007b1d */ /* 0x000fe20000010000 */
[----:B------:R-:W-:Y:S01]  /*1000*/  FFMA.FTZ R34, R29, R32, 1 ;  /* 0x3f8000001d227423 */ /* 0x000fe20000010020 */
[----:B------:R-:W-:Y:S01]  /*1010*/  FFMA.FTZ R37, R30, R35, 1 ;  /* 0x3f8000001e257423 */ /* 0x000fe20000010023 */
[----:B------:R-:W-:Y:S01]  /*1020*/  FFMA.FTZ R38, R31, R36, 1 ;  /* 0x3f8000001f267423 */ /* 0x000fe20000010024 */
[----:B------:R-:W-:Y:S01]  /*1030*/  FADD.FTZ R33, -R91, 1 ;  /* 0x3f8000005b217421 */ /* 0x000fe20000010100 */
[----:B-1----:R-:W-:Y:S01]  /*1040*/  FMUL.FTZ R32, R24, R4 ;  /* 0x0000000418207220 */ /* 0x002fe20000410000 */
        /* <DEDUP_REMOVED lines=14> */
[----:B------:R-:W-:-:S04]  /*1130*/  IMAD.WIDE.U32 R46, R73, R96, UR6 ;  /* 0x00000006492e7e25 */ /* 0x000fc8000f8e0060 */
[----:B------:R-:W-:Y:S01]  /*1140*/  FMUL.FTZ R91, R28, R91 ;  /* 0x0000005b1c5b7220 */ /* 0x000fe20000410000 */
[----:B------:R-:W-:Y:S01]  /*1150*/  FMUL.FTZ R92, R29, R92 ;  /* 0x0000005c1d5c7220 */ /* 0x000fe20000410000 */
[----:B------:R-:W-:Y:S01]  /*1160*/  FMUL.FTZ R94, R31, R94 ;  /* 0x0000005e1f5e7220 */ /* 0x000fe20000410000 */
[----:B------:R0:W-:Y:S04]  /*1170*/  STS.128 [R0], R80 ;  /* 0x0000005000007388 */ /* 0x0001e80000000c00 */
[----:B------:R-:W-:Y:S01]  /*1180*/  STS.128 [R0+0x10], R84 ;  /* 0x0000105400007388 */ /* 0x000fe20000000c00 */
[----:B------:R-:W-:-:S03]  /*1190*/  NOP ;  /* 0x0000000000007918 */ /* 0x000fc60000000000 */
[----:B------:R-:W1:Y:S04]  /*11a0*/  LDS.128 R32, [R2] ;  /* 0x0000000002207984 */ /* 0x000e680000000c00 */
[----:B------:R-:W2:Y:S01]  /*11b0*/  LDS.128 R36, [R2+0x200] ;  /* 0x0002000002247984 */ /* 0x000ea20000000c00 */
[----:B0-----:R-:W-:Y:S01]  /*11c0*/  FMUL.FTZ R80, R45, R76 ;  /* 0x0000004c2d507220 */ /* 0x001fe20000410000 */
[----:B------:R-:W-:Y:S01]  /*11d0*/  FMUL.FTZ R81, R44, R3 ;  /* 0x000000032c517220 */ /* 0x000fe20000410000 */
[----:B------:R-:W-:Y:S01]  /*11e0*/  FMUL.FTZ R44, R23, R90 ;  /* 0x0000005a172c7220 */ /* 0x000fe20000410000 */
[----:B------:R-:W-:Y:S01]  /*11f0*/  FMUL.FTZ R23, R30, R79 ;  /* 0x0000004f1e177220 */ /* 0x000fe20000410000 */
[----:B------:R-:W-:Y:S01]  /*1200*/  FMUL.FTZ R43, R21, R80 ;  /* 0x00000050152b7220 */ /* 0x000fe20000410000 */
[----:B------:R-:W-:Y:S01]  /*1210*/  FMUL.FTZ R3, R20, R81 ;  /* 0x0000005114037220 */ /* 0x000fe20000410000 */
[----:B------:R-:W-:Y:S01]  /*1220*/  IMAD R21, R73, R97, R47 ;  /* 0x0000006149157224 */ /* 0x000fe200078e022f */
[----:B------:R-:W-:Y:S01]  /*1230*/  LEA R20, P0, R46, R98, 0x2 ;  /* 0x000000622e147211 */ /* 0x000fe200078010ff */
[----:B------:R-:W-:Y:S01]  /*1240*/  FMUL.FTZ R45, R22, R89 ;  /* 0x00000059162d7220 */ /* 0x000fe20000410000 */
[----:B------:R-:W-:Y:S01]  /*1250*/  FMUL.FTZ R47, R24, R91 ;  /* 0x0000005b182f7220 */ /* 0x000fe20000410000 */
[----:B------:R-:W-:Y:S01]  /*1260*/  FMUL.FTZ R79, R26, R23 ;  /* 0x000000171a4f7220 */ /* 0x000fe20000410000 */
[----:B------:R-:W-:Y:S01]  /*1270*/  LEA.HI.X R21, R46, R99, R21, 0x2, P0 ;  /* 0x000000632e157211 */ /* 0x000fe200000f1415 */
[----:B------:R-:W-:Y:S01]  /*1280*/  FMUL.FTZ R46, R25, R92 ;  /* 0x0000005c192e7220 */ /* 0x000fe20000410000 */
[----:B------:R-:W-:Y:S01]  /*1290*/  FMUL.FTZ R76, R27, R94 ;  /* 0x0000005e1b4c7220 */ /* 0x000fe20000410000 */
[----:B------:R-:W-:Y:S01]  /*12a0*/  FFMA.FTZ R30, R8, R3, R75 ;  /* 0x00000003081e7223 */ /* 0x000fe2000001004b */
[----:B------:R-:W-:-:S05]  /*12b0*/  IMAD.WIDE.U32 R20, R50, 0x10, R20 ;  /* 0x0000001032147825 */ /* 0x000fca00078e0014 */
[----:B-1----:R0:W-:Y:S04]  /*12c0*/  STG.E.128 desc[UR16][R20.64], R32 ;  /* 0x0000002014007986 */ /* 0x0021e8000c101d10 */
[----:B--2---:R0:W-:Y:S01]  /*12d0*/  STG.E.128 desc[UR16][R20.64+0x200], R36 ;  /* 0x0002002414007986 */ /* 0x0041e2000c101d10 */
        /* <DEDUP_REMOVED lines=11> */
[----:B------:R2:W-:Y:S01]  /*1390*/  STS.128 [R0], R16 ;  /* 0x0000001000007388 */ /* 0x0005e20000000c00 */
[----:B-1----:R-:W-:-:S03]  /*13a0*/  UIMAD.WIDE.U32 UR6, UR19, UR12, UR4 ;  /* 0x0000000c130672a5 */ /* 0x002fc6000f8e0004 */
[----:B------:R1:W-:Y:S01]  /*13b0*/  STS.128 [R0+0x10], R4 ;  /* 0x0000100400007388 */ /* 0x0003e20000000c00 */
[----:B------:R-:W-:-:S03]  /*13c0*/  NOP ;  /* 0x0000000000007918 */ /* 0x000fc60000000000 */
[----:B0-----:R-:W0:Y:S01]  /*13d0*/  LDS.128 R20, [R2] ;  /* 0x0000000002147984 */ /* 0x001e220000000c00 */
[----:B------:R-:W-:Y:S02]  /*13e0*/  UIMAD UR9, UR19, UR13, UR7 ;  /* 0x0000000d130972a4 */ /* 0x000fe4000f8e0207 */
[----:B------:R-:W-:Y:S01]  /*13f0*/  MOV R29, UR7 ;  /* 0x00000007001d7c02 */ /* 0x000fe20008000f00 */
[----:B------:R-:W3:Y:S01]  /*1400*/  LDS.128 R24, [R2+0x200] ;  /* 0x0002000002187984 */ /* 0x000ee20000000c00 */
[----:B------:R-:W-:Y:S02]  /*1410*/  MOV R28, UR6 ;  /* 0x00000006001c7c02 */ /* 0x000fe40008000f00 */
[----:B------:R-:W-:-:S03]  /*1420*/  MOV R29, UR9 ;  /* 0x00000009001d7c02 */ /* 0x000fc60008000f00 */
[----:B------:R-:W-:-:S04]  /*1430*/  IMAD.WIDE.U32 R28, R73, UR14, R28 ;  /* 0x0000000e491c7c25 */ /* 0x000fc8000f8e001c */
[----:B--2---:R-:W-:Y:S01]  /*1440*/  IMAD R17, R73, UR15, R29 ;  /* 0x0000000f49117c24 */ /* 0x004fe2000f8e021d */
[----:B-1----:R-:W-:-:S04]  /*1450*/  LEA R4, P0, R28, UR20, 0x2 ;  /* 0x000000141c047c11 */ /* 0x002fc8000f8010ff */
[----:B------:R-:W-:-:S03]  /*1460*/  LEA.HI.X R5, R28, UR21, R17, 0x2, P0 ;  /* 0x000000151c057c11 */ /* 0x000fc600080f1411 */
[----:B------:R-:W-:-:S05]  /*1470*/  IMAD.WIDE.U32 R4, R50, 0x10, R4 ;  /* 0x0000001032047825 */ /* 0x000fca00078e0004 */
[----:B0-----:R1:W-:Y:S04]  /*1480*/  STG.E.128 desc[UR16][R4.64], R20 ;  /* 0x0000001404007986 */ /* 0x0013e8000c101d10 */
[----:B---3--:R1:W-:Y:S02]  /*1490*/  STG.E.128 desc[UR16][R4.64+0x200], R24 ;  /* 0x0002001804007986 */ /* 0x0083e4000c101d10 */
.L_x_9006:
[----:B-1----:R-:W-:Y:S01]  /*14a0*/  FFMA.FTZ R5, R9, R43, R30 ;  /* 0x0000002b09057223 */ /* 0x002fe2000001001e */
[----:B------:R-:W-:Y:S01]  /*14b0*/  BAR.SYNC.DEFER_BLOCKING 0x0 ;  /* 0x0000000000007b1d */ /* 0x000fe20000010000 */
[----:B------:R-:W-:Y:S01]  /*14c0*/  UISETP.GE.AND UP0, UPT, UR10, 0x1, UPT ;  /* 0x000000010a00788c */ /* 0x000fe2000bf06270 */
[----:B------:R-:W-:Y:S01]  /*14d0*/  CS2R R16, SRZ ;  /* 0x0000000000107805 */ /* 0x000fe2000001ff00 */
[----:B------:R-:W-:Y:S01]  /*14e0*/  FFMA.FTZ R4, R10, R45, R5 ;  /* 0x0000002d0a047223 */ /* 0x000fe20000010005 */
[----:B------:R-:W-:Y:S02]  /*14f0*/  CS2R R18, SRZ ;  /* 0x0000000000127805 */ /* 0x000fe4000001ff00 */
[----:B0-----:R-:W-:Y:S02]  /*1500*/  CS2R R20, SRZ ;  /* 0x0000000000147805 */ /* 0x001fe4000001ff00 */
[----:B------:R-:W-:Y:S01]  /*1510*/  CS2R R22, SRZ ;  /* 0x0000000000167805 */ /* 0x000fe2000001ff00 */
        /* <DEDUP_REMOVED lines=37> */
[----:B------:R-:W4:Y:S01]  /*1770*/  LDC R117, c[0x0][0x394] ;  /* 0x0000e500ff757b82 */ /* 0x000f220000000800 */
[----:B0-----:R-:W-:Y:S01]  /*1780*/  ISETP.LE.AND P0, PT, R4, UR8, PT ;  /* 0x0000000804007c0c */ /* 0x001fe2000bf03270 */
[----:B------:R-:W-:Y:S01]  /*1790*/  ULOP3.LUT UR7, UR7, 0x400, URZ, 0xc0, !UPT ;  /* 0x0000040007077892 */ /* 0x000fe2000f8ec0ff */
[----:B------:R-:W-:Y:S02]  /*17a0*/  MOV R91, R68 ;  /* 0x00000044005b7202 */ /* 0x000fe40000000f00 */
[----:B------:R-:W-:Y:S02]  /*17b0*/  MOV R90, R66 ;  /* 0x00000042005a7202 */ /* 0x000fe40000000f00 */
[----:B------:R-:W-:Y:S01]  /*17c0*/  MOV R92, R58 ;  /* 0x0000003a005c7202 */ /* 0x000fe20000000f00 */
[----:B------:R-:W0:Y:S01]  /*17d0*/  LDC.64 R4, c[0x0][0x3e0] ;  /* 0x0000f800ff047b82 */ /* 0x000e220000000a00 */
[----:B-1----:R-:W-:-:S02]  /*17e0*/  SHF.L.U64.HI R94, R6, 0x2, R7 ;  /* 0x00000002065e7819 */ /* 0x002fc40000010207 */
[----:B------:R-:W-:Y:S02]  /*17f0*/  ISETP.EQ.AND P0, PT, R67, RZ, !P0 ;  /* 0x000000ff4300720c */ /* 0x000fe40004702270 */
[----:B------:R-:W-:Y:S02]  /*1800*/  MOV R93, UR9 ;  /* 0x00000009005d7c02 */ /* 0x000fe40008000f00 */
[----:B------:R-:W-:Y:S02]  /*1810*/  MOV R7, UR6 ;  /* 0x0000000600077c02 */ /* 0x000fe40008000f00 */
[----:B--2---:R-:W-:Y:S02]  /*1820*/  SHF.L.U64.HI R96, R32, 0x2, R33 ;  /* 0x0000000220607819 */ /* 0x004fe40000010221 */
[----:B0--34-:R-:W-:-:S07]  /*1830*/  SHF.L.U64.HI R95, R4, 0x2, R5 ;  /* 0x00000002045f7819 */ /* 0x019fce0000010205 */
.L_x_9013:
[----:B-1----:R-:W-:Y:S01]  /*1840*/  MOV R34, R87 ;  /* 0x0000005700227202 */ /* 0x002fe20000000f00 */
[----:B------:R-:W2:Y:S01]  /*1850*/  LDG.E R104, desc[UR16][R36.64] ;  /* 0x0000001024687981 */ /* 0x000ea2000c1e1900 */
[----:B------:R-:W-:-:S05]  /*1860*/  MOV R35, R89 ;  /* 0x0000005900237202 */ /* 0x000fca0000000f00 */
[----:B0-----:R0:W3:Y:S02]  /*1870*/  LDG.E R33, desc[UR16][R34.64] ;  /* 0x0000001022217981 */ /* 0x0010e4000c1e1900 */
[----:B0-----:R-:W-:Y:S02]  /*1880*/  MOV R34, R91 ;  /* 0x0000005b00227202 */ /* 0x001fe40000000f00 */
[----:B------:R-:W-:-:S05]  /*1890*/  MOV R35, R90 ;  /* 0x0000005a00237202 */ /* 0x000fca0000000f00 */
[----:B------:R0:W2:Y:S01]  /*18a0*/  LDG.E R105, desc[UR16][R34.64] ;  /* 0x0000001022697981 */ /* 0x0000a2000c1e1900 */
[C---:B------:R-:W-:Y:S02]  /*18b0*/  ISETP.NE.AND P2, PT, R67.reuse, RZ, PT ;  /* 0x000000ff4300720c */ /* 0x040fe40003f45270 */
[----:B------:R-:W-:Y:S02]  /*18c0*/  ISETP.NE.AND P1, PT, R67, 0x1f, PT ;  /* 0x0000001f4300780c */ /* 0x000fe40003f25270 */
[----:B0-----:R-:W-:-:S04]  /*18d0*/  SEL R35, R93, R56, !P2 ;  /* 0x000000385d237207 */ /* 0x001fc80005000000 */
[----:B------:R-:W-:Y:S01]  /*18e0*/  LEA R34, R35, R58, 0x2 ;  /* 0x0000003a23227211 */ /* 0x000fe200078e10ff */
        /* <DEDUP_REMOVED lines=10> */
[----:B------:R-:W-:Y:S01]  /*1990*/  FMUL.FTZ R101, R42, R101 ;  /* 0x000000652a657220 */ /* 0x000fe20000410000 */
[----:B--2---:R-:W-:-:S03]  /*19a0*/  FMUL.FTZ R114, R104, R105 ;  /* 0x0000006968727220 */ /* 0x004fc60000410000 */
[----:B------:R-:W1:Y:S08]  /*19b0*/  MUFU.EX2 R102, R102 ;  /* 0x0000006600667308 */ /* 0x000e700000000800 */
[----:B------:R-:W2:Y:S08]  /*19c0*/  MUFU.EX2 R5, R5 ;  /* 0x0000000500057308 */ /* 0x000eb00000000800 */
[----:B------:R-:W3:Y:S08]  /*19d0*/  MUFU.EX2 R100, R100 ;  /* 0x0000006400647308 */ /* 0x000ef00000000800 */
[----:B------:R-:W4:Y:S08]  /*19e0*/  MUFU.EX2 R97, R97 ;  /* 0x0000006100617308 */ /* 0x000f300000000800 */
[----:B------:R-:W0:Y:S08]  /*19f0*/  MUFU.EX2 R98, R98 ;  /* 0x0000006200627308 */ /* 0x000e300000000800 */
[----:B------:R-:W1:Y:S08]  /*1a00*/  MUFU.EX2 R99, R99 ;  /* 0x0000006300637308 */ /* 0x000e700000000800 */
[----:B------:R1:W1:Y:S01]  /*1a10*/  MUFU.EX2 R104, R101 ;  /* 0x0000006500687308 */ /* 0x0002620000000800 */
        /* <DEDUP_REMOVED lines=14> */
[----:B------:R3:W4:Y:S01]  /*1b00*/  LDS R113, [R92+UR7+0x668] ;  /* 0x000668075c717984 */ /* 0x0007220008000800 */
[----:B------:R-:W-:Y:S05]  /*1b10*/  BRA `(.L_x_9010) ;  /* 0x0000000000047947 */ /* 0x000fea0003800000 */
.L_x_9009:
[----:B------:R0:W2:Y:S02]  /*1b20*/  LDS R113, [R78+0xe6c] ;  /* 0x000e6c004e717984 */ /* 0x0000a40000000800 */
.L_x_9010:
[----:B------:R-:W-:Y:S05]  /*1b30*/  BSYNC.RECONVERGENT B0 ;  /* 0x0000000000007941 */ /* 0x000fea0003800200 */
.L_x_9008:
[----:B------:R-:W-:Y:S01]  /*1b40*/  UISETP.NE.AND UP0, UPT, UR8, 0x1, UPT ;  /* 0x000000010800788c */ /* 0x000fe2000bf05270 */
[----:B------:R-:W-:-:S05]  /*1b50*/  HFMA2 R115, -RZ, RZ, 0, 0 ;  /* 0x00000000ff737431 */ /* 0x000fca00000001ff */
[----:B------:R-:W-:-:S04]  /*1b60*/  PLOP3.LUT P1, PT, PT, PT, UP0, 0x80, 0x8 ;  /* 0x000000000008781c */ /* 0x000fc80003f2f008 */
[----:B------:R-:W-:-:S13]  /*1b70*/  ISETP.NE.OR P1, PT, R67, RZ, !P1 ;  /* 0x000000ff4300720c */ /* 0x000fda0004f25670 */
[----:B------:R-:W-:-:S05]  /*1b80*/  @!P1 IMAD.WIDE R34, R7, 0x8, R48 ;  /* 0x0000000807229825 */ /* 0x000fca00078e0230 */
[----:B------:R5:W3:Y:S01]  /*1b90*/  @!P1 LDG.E R115, desc[UR16][R34.64+0x4] ;  /* 0x0000041022739981 */ /* 0x000ae2000c1e1900 */
[C---:B-12-4-:R-:W-:Y:S01]  /*1ba0*/  FMUL.FTZ R106, R104.reuse, R113 ;  /* 0x00000071686a7220 */ /* 0x056fe20000410000 */
        /* <DEDUP_REMOVED lines=9> */
[----:B------:R-:W-:Y:S01]  /*1c40*/  FFMA.FTZ R106, R97, R101, R110 ;  /* 0x00000065616a7223 */ /* 0x000fe2000001006e */
[----:B------:R-:W-:Y:S02]  /*1c50*/  FFMA.FTZ R101, R38, R102, R39 ;  /* 0x0000006626657223 */ /* 0x000fe40000010027 */
[C---:B------:R-:W-:Y:S01]  /*1c60*/  FMUL.FTZ R116, R100.reuse, R119 ;  /* 0x0000007764747220 */ /* 0x040fe20000410000 */
[C---:B-----5:R-:W-:Y:S01]  /*1c70*/  FFMA.FTZ R35, R100.reuse, R106, R107 ;  /* 0x0000006a64237223 */ /* 0x060fe2000001006b */
[C---:B------:R-:W-:Y:S02]  /*1c80*/  FFMA.FTZ R34, R5.reuse, R101, R80 ;  /* 0x0000006505227223 */ /* 0x040fe40000010050 */
[C---:B------:R-:W-:Y:S01]  /*1c90*/  FMUL.FTZ R119, R5.reuse, R116 ;  /* 0x0000007405777220 */ /* 0x040fe20000410000 */
[----:B------:R-:W-:Y:S01]  /*1ca0*/  FFMA.FTZ R35, R5, R35, R108 ;  /* 0x0000002305237223 */ /* 0x000fe2000001006c */
[----:B------:R-:W-:-:S02]  /*1cb0*/  FFMA.FTZ R34, R100, R34, R81 ;  /* 0x0000002264227223 */ /* 0x000fc40000010051 */
[C---:B------:R-:W-:Y:S01]  /*1cc0*/  FMUL.FTZ R101, R102.reuse, R119 ;  /* 0x0000007766657220 */ /* 0x040fe20000410000 */
[----:B------:R-:W-:Y:S01]  /*1cd0*/  FFMA.FTZ R106, R102, R35, R105 ;  /* 0x00000023666a7223 */ /* 0x000fe20000010069 */
[----:B------:R-:W-:-:S03]  /*1ce0*/  FFMA.FTZ R34, R97, R34, R82 ;  /* 0x0000002261227223 */ /* 0x000fc60000010052 */
[----:B------:R-:W1:Y:S01]  /*1cf0*/  SHFL.DOWN PT, R120, R101, 0x1, 0x1f ;  /* 0x08201f0065787f89 */ /* 0x000e6200000e0000 */
[----:B------:R-:W-:-:S03]  /*1d00*/  FFMA.FTZ R34, R98, R34, R83 ;  /* 0x0000002262227223 */ /* 0x000fc60000010053 */
[----:B------:R-:W2:Y:S01]  /*1d10*/  SHFL.DOWN PT, R121, R106, 0x1, 0x1f ;  /* 0x08201f006a797f89 */ /* 0x000ea200000e0000 */
[----:B------:R-:W-:Y:S01]  /*1d20*/  FFMA.FTZ R35, R99, R34, R84 ;  /* 0x0000002263237223 */ /* 0x000fe20000010054 */
[----:B------:R-:W-:-:S03]  /*1d30*/  FMUL.FTZ R34, R103, R102 ;  /* 0x0000006667227220 */ /* 0x000fc60000410000 */
[----:B------:R-:W-:Y:S01]  /*1d40*/  FFMA.FTZ R116, R104, R35, R85 ;  /* 0x0000002368747223 */ /* 0x000fe20000010055 */
[----:B------:R-:W-:-:S04]  /*1d50*/  FMUL.FTZ R35, R5, R34 ;  /* 0x0000002205237220 */ /* 0x000fc80000410000 */
[----:B------:R-:W4:Y:S01]  /*1d60*/  SHFL.UP PT, R118, R116, 0x1, RZ ;  /* 0x0420000074767989 */ /* 0x000f2200000e00ff */
[----:B------:R-:W-:-:S04]  /*1d70*/  FMUL.FTZ R34, R100, R35 ;  /* 0x0000002364227220 */ /* 0x000fc80000410000 */
        /* <DEDUP_REMOVED lines=8> */
[----:B------:R-:W1:Y:S04]  /*1e00*/  SHFL.DOWN PT, R121, R106, 0x2, 0x1f ;  /* 0x08401f006a797f89 */ /* 0x000e6800000e0000 */
[----:B------:R-:W2:Y:S01]  /*1e10*/  SHFL.DOWN PT, R120, R101, 0x2, 0x1f ;  /* 0x08401f0065787f89 */ /* 0x000ea200000e0000 */
[----:B----4-:R-:W-:-:S03]  /*1e20*/  FFMA.FTZ R35, R119, R118, R116 ;  /* 0x0000007677237223 */ /* 0x010fc60000010074 */
[----:B------:R-:W4:Y:S02]  /*1e30*/  SHFL.UP PT, R34, R119, 0x1, RZ ;  /* 0x0420000077227989 */ /* 0x000f2400000e00ff */
[----:B------:R-:W-:-:S05]  /*1e40*/  FSEL R116, R116, R35, !P1 ;  /* 0x0000002374747208 */ /* 0x000fca0004800000 */
[----:B------:R-:W5:Y:S01]  /*1e50*/  SHFL.UP PT, R35, R116, 0x2, RZ ;  /* 0x0440000074237989 */ /* 0x000f6200000e00ff */
[C---:B-1----:R-:W-:Y:S01]  /*1e60*/  @!P3 FFMA.FTZ R106, R101.reuse, R121, R106 ;  /* 0x00000079656ab223 */ /* 0x042fe2000001006a */
[----:B--2---:R-:W-:-:S04]  /*1e70*/  @!P3 FMUL.FTZ R118, R101, R120 ;  /* 0x000000786576b220 */ /* 0x004fc80000410000 */
[----:B------:R-:W1:Y:S01]  /*1e80*/  SHFL.DOWN PT, R120, R106, 0x4, 0x1f ;  /* 0x08801f006a787f89 */ /* 0x000e6200000e0000 */
[----:B----4-:R-:W-:Y:S01]  /*1e90*/  @P1 FMUL.FTZ R119, R119, R34 ;  /* 0x0000002277771220 */ /* 0x010fe20000410000 */
[----:B------:R-:W-:Y:S02]  /*1ea0*/  @!P3 MOV R101, R118 ;  /* 0x000000760065b202 */ /* 0x000fe40000000f00 */
[----:B------:R-:W-:Y:S02]  /*1eb0*/  ISETP.GT.U32.AND P3, PT, R88, 0x1b, PT ;  /* 0x0000001b5800780c */ /* 0x000fe40003f64070 */
[----:B------:R-:W2:Y:S01]  /*1ec0*/  SHFL.UP PT, R34, R119, 0x2, RZ ;  /* 0x0440000077227989 */ /* 0x000ea200000e00ff */
[----:B------:R-:W-:Y:S01]  /*1ed0*/  ISETP.GE.AND P1, PT, R51, 0x2, PT ;  /* 0x000000023300780c */ /* 0x000fe20003f26270 */
[----:B-----5:R-:W-:Y:S02]  /*1ee0*/  FFMA.FTZ R35, R119, R35, R116 ;  /* 0x0000002377237223 */ /* 0x020fe40000010074 */
[----:B------:R-:W4:Y:S03]  /*1ef0*/  SHFL.DOWN PT, R118, R101, 0x4, 0x1f ;  /* 0x08801f0065767f89 */ /* 0x000f2600000e0000 */
[----:B------:R-:W-:-:S05]  /*1f00*/  FSEL R116, R116, R35, !P1 ;  /* 0x0000002374747208 */ /* 0x000fca0004800000 */
[----:B------:R-:W5:Y:S01]  /*1f10*/  SHFL.UP PT, R35, R116, 0x4, RZ ;  /* 0x0480000074237989 */ /* 0x000f6200000e00ff */
[----:B-1----:R-:W-:-:S05]  /*1f20*/  @!P3 FFMA.FTZ R106, R101, R120, R106 ;  /* 0x00000078656ab223 */ /* 0x002fca000001006a */
[----:B------:R-:W1:Y:S01]  /*1f30*/  SHFL.DOWN PT, R123, R106, 0x8, 0x1f ;  /* 0x09001f006a7b7f89 */ /* 0x000e6200000e0000 */
[----:B--2---:R-:W-:Y:S01]  /*1f40*/  @P1 FMUL.FTZ R119, R119, R34 ;  /* 0x0000002277771220 */ /* 0x004fe20000410000 */
[----:B------:R-:W-:Y:S01]  /*1f50*/  ISETP.GE.AND P1, PT, R51, 0x4, PT ;  /* 0x000000043300780c */ /* 0x000fe20003f26270 */
[----:B------:R-:W-:Y:S02]  /*1f60*/  HFMA2 R34, -RZ, RZ, 1.875, 0 ;  /* 0x3f800000ff227431 */ /* 0x000fe400000001ff */
[----:B----4-:R-:W-:-:S05]  /*1f70*/  @!P3 FMUL.FTZ R118, R101, R118 ;  /* 0x000000766576b220 */ /* 0x010fca0000410000 */
[----:B------:R-:W-:Y:S02]  /*1f80*/  @!P3 MOV R101, R118 ;  /* 0x000000760065b202 */ /* 0x000fe40000000f00 */
[----:B------:R-:W2:Y:S01]  /*1f90*/  SHFL.UP PT, R118, R119, 0x4, RZ ;  /* 0x0480000077767989 */ /* 0x000ea200000e00ff */
[----:B------:R-:W-:Y:S01]  /*1fa0*/  ISETP.GT.U32.AND P3, PT, R88, 0x17, PT ;  /* 0x000000175800780c */ /* 0x000fe20003f64070 */
[----:B-----5:R-:W-:Y:S02]  /*1fb0*/  FFMA.FTZ R35, R119, R35, R116 ;  /* 0x0000002377237223 */ /* 0x020fe40000010074 */
[----:B------:R-:W4:Y:S03]  /*1fc0*/  SHFL.DOWN PT, R122, R101, 0x8, 0x1f ;  /* 0x09001f00657a7f89 */ /* 0x000f2600000e0000 */
[----:B------:R-:W-:Y:S02]  /*1fd0*/  FSEL R116, R116, R35, !P1 ;  /* 0x0000002374747208 */ /* 0x000fe40004800000 */
[----:B------:R-:W-:-:S03]  /*1fe0*/  MOV R35, RZ ;  /* 0x000000ff00237202 */ /* 0x000fc60000000f00 */
[----:B------:R-:W5:Y:S02]  /*1ff0*/  SHFL.UP PT, R120, R116, 0x8, RZ ;  /* 0x0500000074787989 */ /* 0x000f6400000e00ff */
[----:B-1----:R-:W-:Y:S02]  /*2000*/  @!P3 FFMA.FTZ R106, R101, R123, R106 ;  /* 0x0000007b656ab223 */ /* 0x002fe4000001006a */
[----:B------:R-:W-:Y:S04]  /*2010*/  @P0 LDS.64 R34, [R86] ;  /* 0x0000000056220984 */ /* 0x000fe80000000a00 */
[----:B------:R-:W1:Y:S01]  /*2020*/  SHFL.DOWN PT, R123, R106, 0x10, 0x1f ;  /* 0x0a001f006a7b7f89 */ /* 0x000e6200000e0000 */
[----:B--2---:R-:W-:Y:S01]  /*2030*/  @P1 FMUL.FTZ R119, R119, R118 ;  /* 0x0000007677771220 */ /* 0x004fe20000410000 */
[----:B------:R-:W-:Y:S01]  /*2040*/  ISETP.GE.AND P1, PT, R51, 0x8, PT ;  /* 0x000000083300780c */ /* 0x000fe20003f26270 */
[----:B----4-:R-:W-:-:S03]  /*2050*/  @!P3 FMUL.FTZ R121, R101, R122 ;  /* 0x0000007a6579b220 */ /* 0x010fc60000410000 */
[----:B------:R-:W2:Y:S02]  /*2060*/  SHFL.UP PT, R118, R119, 0x8, RZ ;  /* 0x0500000077767989 */ /* 0x000ea400000e00ff */
[----:B------:R-:W-:Y:S02]  /*2070*/  @!P3 MOV R101, R121 ;  /* 0x000000790065b202 */ /* 0x000fe40000000f00 */
[----:B------:R-:W-:Y:S01]  /*2080*/  ISETP.GT.U32.AND P3, PT, R88, 0xf, PT ;  /* 0x0000000f5800780c */ /* 0x000fe20003f64070 */
[----:B-----5:R-:W-:Y:S02]  /*2090*/  FFMA.FTZ R121, R119, R120, R116 ;  /* 0x0000007877797223 */ /* 0x020fe40000010074 */
[----:B------:R-:W4:Y:S03]  /*20a0*/  SHFL.DOWN PT, R122, R101, 0x10, 0x1f ;  /* 0x0a001f00657a7f89 */ /* 0x000f2600000e0000 */
[----:B------:R-:W-:-:S05]  /*20b0*/  FSEL R116, R116, R121, !P1 ;  /* 0x0000007974747208 */ /* 0x000fca0004800000 */
[----:B------:R-:W5:Y:S02]  /*20c0*/  SHFL.UP PT, R120, R116, 0x10, RZ ;  /* 0x0600000074787989 */ /* 0x000f6400000e00ff */
[----:B-1----:R-:W-:Y:S01]  /*20d0*/  @!P3 FFMA.FTZ R106, R101, R123, R106 ;  /* 0x0000007b656ab223 */ /* 0x002fe2000001006a */
[----:B--2---:R-:W-:-:S04]  /*20e0*/  @P1 FMUL.FTZ R119, R119, R118 ;  /* 0x0000007677771220 */ /* 0x004fc80000410000 */
        /* <DEDUP_REMOVED lines=9> */
[----:B------:R-:W2:Y:S03]  /*2180*/  SHFL.DOWN PT, R123, R101, 0x1, 0x1f ;  /* 0x08201f00657b7f89 */ /* 0x000ea600000e0000 */
[----:B------:R-:W-:Y:S01]  /*2190*/  FSEL R121, R116, R121, !P1 ;  /* 0x0000007974797208 */ /* 0x000fe20004800000 */
[----:B------:R-:W4:Y:S04]  /*21a0*/  SHFL.IDX PT, R101, R101, RZ, 0x1f ;  /* 0x00001fff65657589 */ /* 0x000f2800000e0000 */
[----:B------:R-:W-:Y:S01]  /*21b0*/  SHFL.UP PT, R120, R121, 0x1, RZ ;  /* 0x0420000079787989 */ /* 0x000fe200000e00ff */
[----:B-1----:R-:W-:Y:S01]  /*21c0*/  @P1 FMUL.FTZ R119, R119, R118 ;  /* 0x0000007677771220 */ /* 0x002fe20000410000 */
[----:B------:R-:W-:-:S05]  /*21d0*/  ISETP.GT.AND P1, PT, R51, 0x1e, PT ;  /* 0x0000001e3300780c */ /* 0x000fca0003f24270 */
        /* <DEDUP_REMOVED lines=13> */
[----:B-1----:R-:W-:Y:S02]  /*22b0*/  FMUL.FTZ R34, R33, R116 ;  /* 0x0000007421227220 */ /* 0x002fe40000410000 */
[-C--:B------:R-:W-:Y:S01]  /*22c0*/  FFMA.FTZ R108, R5, R124.reuse, R108 ;  /* 0x0000007c056c7223 */ /* 0x080fe2000001006c */
[----:B------:R-:W-:Y:S01]  /*22d0*/  FMUL.FTZ R101, R33, R124 ;  /* 0x0000007c21657220 */ /* 0x000fe20000410000 */
[----:B---3--:R-:W1:Y:S02]  /*22e0*/  SHFL.IDX PT, R122, R115, RZ, 0x1f ;  /* 0x00001fff737a7589 */ /* 0x008e6400000e0000 */
[----:B-1----:R-:W-:Y:S01]  /*22f0*/  @P2 FFMA.FTZ R122, R119, R122, R120 ;  /* 0x0000007a777a2223 */ /* 0x002fe20000010078 */
[----:B------:R-:W-:-:S03]  /*2300*/  ISETP.GT.AND P2, PT, R51, 0x1b, PT ;  /* 0x0000001b3300780c */ /* 0x000fc60003f44270 */
[----:B------:R-:W-:-:S04]  /*2310*/  FFMA.FTZ R122, R103, R122, R38 ;  /* 0x0000007a677a7223 */ /* 0x000fc80000010026 */
[C---:B------:R-:W-:Y:S01]  /*2320*/  FFMA.FTZ R103, R102.reuse, R122, R39 ;  /* 0x0000007a66677223 */ /* 0x040fe20000010027 */
[----:B------:R-:W-:Y:S01]  /*2330*/  FFMA.FTZ R102, R102, R108, R105 ;  /* 0x0000006c66667223 */ /* 0x000fe20000010069 */
[----:B------:R-:W-:Y:S01]  /*2340*/  FFMA.FTZ R110, R3, R122, RZ ;  /* 0x0000007a036e7223 */ /* 0x000fe200000100ff */
[----:B------:R-:W-:Y:S01]  /*2350*/  FADD.FTZ R122, -R38, R122 ;  /* 0x0000007a267a7221 */ /* 0x000fe20000010100 */
[-C--:B------:R-:W-:Y:S01]  /*2360*/  FFMA.FTZ R109, R5, R103.reuse, R80 ;  /* 0x00000067056d7223 */ /* 0x080fe20000010050 */
        /* <DEDUP_REMOVED lines=35> */
[C---:B------:R-:W-:Y:S01]  /*25a0*/  FMUL.FTZ R128, R33.reuse, R112 ;  /* 0x0000007021807220 */ /* 0x040fe20000410000 */
[----:B------:R-:W-:Y:S01]  /*25b0*/  FFMA.FTZ R107, R98, R121, R107 ;  /* 0x00000079626b7223 */ /* 0x000fe2000001006b */
[----:B------:R-:W-:Y:S01]  /*25c0*/  FMUL.FTZ R35, R33, R102 ;  /* 0x0000006621237220 */ /* 0x000fe20000410000 */
[----:B------:R-:W1:Y:S01]  /*25d0*/  SHFL.DOWN PT, R119, R104, 0x1, 0x1f ;  /* 0x08201f0068777f89 */ /* 0x000e6200000e0000 */
[----:B------:R-:W-:Y:S01]  /*25e0*/  FMUL.FTZ R128, R113, R128 ;  /* 0x0000008071807220 */ /* 0x000fe20000410000 */
[----:B------:R-:W-:Y:S01]  /*25f0*/  FMUL.FTZ R115, R115, R34 ;  /* 0x0000002273737220 */ /* 0x000fe20000410000 */
[----:B------:R-:W-:Y:S01]  /*2600*/  FFMA.FTZ R101, R10, R124, R101 ;  /* 0x0000007c0a657223 */ /* 0x000fe20000010065 */
[----:B------:R-:W2:Y:S01]  /*2610*/  SHFL.DOWN PT, R130, R107, 0x1, 0x1f ;  /* 0x08201f006b827f89 */ /* 0x000ea200000e0000 */
[----:B------:R-:W-:Y:S01]  /*2620*/  FFMA.FTZ R128, R13, R112, R128 ;  /* 0x000000700d807223 */ /* 0x000fe20000010080 */
[----:B------:R-:W-:Y:S01]  /*2630*/  FMUL.FTZ R112, R33, R114 ;  /* 0x0000007221707220 */ /* 0x000fe20000410000 */
[----:B------:R-:W-:Y:S01]  /*2640*/  FFMA.FTZ R115, R14, R116, R115 ;  /* 0x000000740e737223 */ /* 0x000fe20000010073 */
[----:B------:R-:W-:Y:S01]  /*2650*/  FADD.FTZ R31, R98, R31 ;  /* 0x0000001f621f7221 */ /* 0x000fe20000010000 */
        /* <DEDUP_REMOVED lines=14> */
[----:B--2---:R-:W-:-:S04]  /*2740*/  @!P1 FADD.FTZ R107, R107, R130 ;  /* 0x000000826b6b9221 */ /* 0x004fc80000010000 */
[----:B------:R-:W1:Y:S01]  /*2750*/  SHFL.DOWN PT, R119, R104, 0x2, 0x1f ;  /* 0x08401f0068777f89 */ /* 0x000e6200000e0000 */
[----:B------:R-:W-:-:S03]  /*2760*/  ISETP.GT.AND P1, PT, R51, 0x1d, PT ;  /* 0x0000001d3300780c */ /* 0x000fc60003f24270 */
[----:B------:R-:W2:Y:S10]  /*2770*/  SHFL.DOWN PT, R130, R107, 0x2, 0x1f ;  /* 0x08401f006b827f89 */ /* 0x000eb400000e0000 */
[----:B-1----:R-:W-:Y:S01]  /*2780*/  @!P1 FADD.FTZ R104, R104, R119 ;  /* 0x0000007768689221 */ /* 0x002fe20000010000 */
[----:B--2---:R-:W-:-:S04]  /*2790*/  @!P1 FADD.FTZ R107, R107, R130 ;  /* 0x000000826b6b9221 */ /* 0x004fc80000010000 */
[----:B------:R-:W1:Y:S01]  /*27a0*/  SHFL.DOWN PT, R119, R104, 0x4, 0x1f ;  /* 0x08801f0068777f89 */ /* 0x000e6200000e0000 */
[----:B------:R-:W-:-:S03]  /*27b0*/  ISETP.NE.AND P1, PT, R51, RZ, PT ;  /* 0x000000ff3300720c */ /* 0x000fc60003f25270 */
[----:B------:R-:W2:Y:S10]  /*27c0*/  SHFL.DOWN PT, R130, R107, 0x4, 0x1f ;  /* 0x08801f006b827f89 */ /* 0x000eb400000e0000 */
[----:B------:R-:W3:Y:S01]  /*27d0*/  @!P1 S2R R132, SR_CgaCtaId ;  /* 0x0000000000849919 */ /* 0x000ee20000008800 */
[----:B------:R-:W-:Y:S01]  /*27e0*/  @!P1 MOV R123, 0x400 ;  /* 0x00000400007b9802 */ /* 0x000fe20000000f00 */
[----:B-1----:R-:W-:Y:S01]  /*27f0*/  @!P2 FADD.FTZ R104, R104, R119 ;  /* 0x000000776868a221 */ /* 0x002fe20000010000 */
[----:B--2---:R-:W-:-:S04]  /*2800*/  @!P2 FADD.FTZ R107, R107, R130 ;  /* 0x000000826b6ba221 */ /* 0x004fc80000010000 */
[----:B------:R-:W1:Y:S01]  /*2810*/  SHFL.DOWN PT, R119, R104, 0x8, 0x1f ;  /* 0x09001f0068777f89 */ /* 0x000e6200000e0000 */
[----:B------:R-:W-:-:S03]  /*2820*/  ISETP.GT.AND P2, PT, R51, 0x17, PT ;  /* 0x000000173300780c */ /* 0x000fc60003f44270 */
[----:B------:R-:W2:Y:S01]  /*2830*/  SHFL.DOWN PT, R130, R107, 0x8, 0x1f ;  /* 0x09001f006b827f89 */ /* 0x000ea200000e0000 */
[----:B---3--:R-:W-:Y:S01]  /*2840*/  @!P1 LEA R58, R132, R123, 0x18 ;  /* 0x0000007b843a9211 */ /* 0x008fe200078ec0ff */
[----:B------:R-:W-:-:S04]  /*2850*/  FMUL.FTZ R132, R33, R118 ;  /* 0x0000007621847220 */ /* 0x000fc80000410000 */
[----:B------:R-:W-:-:S04]  /*2860*/  FMUL.FTZ R111, R111, R132 ;  /* 0x000000846f6f7220 */ /* 0x000fc80000410000 */
[----:B-1----:R-:W-:Y:S01]  /*2870*/  @!P2 FADD.FTZ R104, R104, R119 ;  /* 0x000000776868a221 */ /* 0x002fe20000010000 */
[----:B------:R-:W-:Y:S01]  /*2880*/  FFMA.FTZ R111, R12, R118, R111 ;  /* 0x000000760c6f7223 */ /* 0x000fe2000001006f */
[----:B--2---:R-:W-:-:S03]  /*2890*/  @!P2 FADD.FTZ R107, R107, R130 ;  /* 0x000000826b6ba221 */ /* 0x004fc60000010000 */
[----:B------:R-:W1:Y:S01]  /*28a0*/  SHFL.DOWN PT, R119, R104, 0x10, 0x1f ;  /* 0x0a001f0068777f89 */ /* 0x000e6200000e0000 */
[----:B------:R-:W-:Y:S01]  /*28b0*/  FMUL.FTZ R130, R109, R106 ;  /* 0x0000006a6d827220 */ /* 0x000fe20000410000 */
[----:B------:R-:W-:Y:S01]  /*28c0*/  FMUL.FTZ R106, R33, R108 ;  /* 0x0000006c216a7220 */ /* 0x000fe20000410000 */
[----:B------:R-:W-:Y:S01]  /*28d0*/  FMUL.FTZ R33, R122, R35 ;  /* 0x000000237a217220 */ /* 0x000fe20000410000 */
[----:B------:R-:W2:Y:S01]  /*28e0*/  SHFL.DOWN PT, R134, R107, 0x10, 0x1f ;  /* 0x0a001f006b867f89 */ /* 0x000ea200000e0000 */
[----:B------:R-:W-:Y:S01]  /*28f0*/  FFMA.FTZ R130, R11, R126, R130 ;  /* 0x0000007e0b827223 */ /* 0x000fe20000010082 */
[----:B------:R-:W-:Y:S01]  /*2900*/  FMUL.FTZ R106, R105, R106 ;  /* 0x0000006a696a7220 */ /* 0x000fe20000410000 */
[----:B------:R-:W-:Y:S01]  /*2910*/  ISETP.GT.AND P2, PT, R51, 0xf, PT ;  /* 0x0000000f3300780c */ /* 0x000fe20003f44270 */
[----:B------:R-:W-:Y:S01]  /*2920*/  FFMA.FTZ R33, R8, R102, R33 ;  /* 0x0000006608217223 */ /* 0x000fe20000010021 */
[----:B------:R-:W-:Y:S01]  /*2930*/  FADD.FTZ R19, R130, R19 ;  /* 0x0000001382137221 */ /* 0x000fe20000010000 */
[----:B------:R-:W-:Y:S01]  /*2940*/  FFMA.FTZ R106, R9, R108, R106 ;  /* 0x0000006c096a7223 */ /* 0x000fe2000001006a */
[----:B------:R-:W-:Y:S01]  /*2950*/  FADD.FTZ R20, R111, R20 ;  /* 0x000000146f147221 */ /* 0x000fe20000010000 */
[----:B------:R-:W-:-:S02]  /*2960*/  FADD.FTZ R16, R33, R16 ;  /* 0x0000001021107221 */ /* 0x000fc40000010000 */
[----:B------:R-:W-:Y:S01]  /*2970*/  FADD.FTZ R17, R106, R17 ;  /* 0x000000116a117221 */ /* 0x000fe20000010000 */
[----:B-1----:R-:W-:Y:S01]  /*2980*/  FADD.FTZ R35, R104, R119 ;  /* 0x0000007768237221 */ /* 0x002fe20000010000 */
        /* <DEDUP_REMOVED lines=8> */
[----:B-1----:R-:W1:Y:S01]  /*2a10*/  @P1 LDS R34, [R92+0x16e8] ;  /* 0x0016e8005c221984 */ /* 0x002e620000000800 */
[----:B--2---:R-:W-:Y:S01]  /*2a20*/  @P1 FADD.FTZ R5, R104, R5 ;  /* 0x0000000568051221 */ /* 0x004fe20000010000 */
[----:B-1----:R-:W-:-:S04]  /*2a30*/  @P1 FADD.FTZ R107, R107, R34 ;  /* 0x000000226b6b1221 */ /* 0x002fc80000010000 */
[----:B------:R2:W-:Y:S04]  /*2a40*/  @P1 STS [R92+0x1ae8], R5 ;  /* 0x001ae8055c001388 */ /* 0x0005e80000000800 */
[----:B------:R2:W-:Y:S04]  /*2a50*/  STS [R92+0x16e8], R107 ;  /* 0x0016e86b5c007388 */ /* 0x0005e80000000800 */
[----:B------:R2:W-:Y:S02]  /*2a60*/  @!P1 STS [R92+0x1ae8], R104 ;  /* 0x001ae8685c009388 */ /* 0x0005e40000000800 */
.L_x_9012:
[----:B------:R-:W-:Y:S05]  /*2a70*/  BSYNC.RECONVERGENT B0 ;  /* 0x0000000000007941 */ /* 0x000fea0003800200 */
.L_x_9011:
        /* <DEDUP_REMOVED lines=13> */
.L_x_9007:
[----:B------:R-:W-:Y:S01]  /*2b50*/  BAR.SYNC.DEFER_BLOCKING 0x0 ;  /* 0x0000000000007b1d */ /* 0x000fe20000010000 */
[----:B------:R-:W-:Y:S01]  /*2b60*/  UISETP.GT.AND UP0, UPT, UR8, 0x1, UPT ;  /* 0x000000010800788c */ /* 0x000fe2000bf04270 */
[----:B------:R-:W-:Y:S02]  /*2b70*/  IADD3 R62, P1, PT, R62, -0x400, RZ ;  /* 0xfffffc003e3e7810 */ /* 0x000fe40007f3e0ff */
[----:B------:R-:W-:Y:S02]  /*2b80*/  IADD3 R64, P2, PT, R64, -0x400, RZ ;  /* 0xfffffc0040407810 */ /* 0x000fe40007f5e0ff */
[----:B------:R-:W2:Y:S02]  /*2b90*/  LDCU.64 UR10, c[0x0][0x4f8] ;  /* 0x00009f00ff0a77ac */ /* 0x000ea40008000a00 */
[----:B------:R-:W3:Y:S01]  /*2ba0*/  LDC.64 R6, c[0x0][0x500] ;  /* 0x00014000ff067b82 */ /* 0x000ee20000000a00 */
[----:B------:R-:W-:Y:S01]  /*2bb0*/  IADD3.X R59, PT, PT, R59, -0x1, RZ, P1, !PT ;  /* 0xffffffff3b3b7810 */ /* 0x000fe20000ffe4ff */
[----:B------:R-:W-:Y:S01]  /*2bc0*/  UMOV UR5, URZ ;  /* 0x000000ff00057c82 */ /* 0x000fe20008000000 */
[----:B------:R-:W-:Y:S01]  /*2bd0*/  IADD3.X R61, PT, PT, R61, -0x1, RZ, P2, !PT ;  /* 0xffffffff3d3d7810 */ /* 0x000fe200017fe4ff */
[----:B------:R-:W-:-:S04]  /*2be0*/  UMOV UR8, UR18 ;  /* 0x0000001200087c82 */ /* 0x000fc80008000000 */
[----:B------:R-:W4:Y:S08]  /*2bf0*/  LDC.64 R32, c[0x0][0x550] ;  /* 0x00015400ff207b82 */ /* 0x000f300000000a00 */
[----:B-1----:R-:W1:Y:S01]  /*2c00*/  LDC.64 R34, c[0x0][0x560] ;  /* 0x00015800ff227b82 */ /* 0x002e620000000a00 */
[----:B------:R-:W-:Y:S01]  /*2c10*/  STS.128 [R0], R24 ;  /* 0x0000001800007388 */ /* 0x000fe20000000c00 */
[----:B--2---:R-:W-:-:S03]  /*2c20*/  UIMAD.WIDE.U32 UR6, UR19, UR10, UR4 ;  /* 0x0000000a130672a5 */ /* 0x004fc6000f8e0004 */
[----:B------:R-:W-:Y:S01]  /*2c30*/  STS.128 [R0+0x10], R28 ;  /* 0x0000101c00007388 */ /* 0x000fe20000000c00 */
[----:B------:R-:W-:-:S03]  /*2c40*/  NOP ;  /* 0x0000000000007918 */ /* 0x000fc60000000000 */
[----:B------:R-:W2:Y:S01]  /*2c50*/  LDS.128 R8, [R2] ;  /* 0x0000000002087984 */ /* 0x000ea20000000c00 */
[----:B------:R-:W-:-:S03]  /*2c60*/  UIMAD UR7, UR19, UR11, UR7 ;  /* 0x0000000b130772a4 */ /* 0x000fc6000f8e0207 */
[----:B------:R-:W5:Y:S03]  /*2c70*/  LDS.128 R12, [R2+0x200] ;  /* 0x00020000020c7984 */ /* 0x000f660000000c00 */
[----:B---3--:R-:W-:-:S04]  /*2c80*/  IMAD.WIDE.U32 R4, R73, R6, UR6 ;  /* 0x0000000649047e25 */ /* 0x008fc8000f8e0006 */
[----:B------:R-:W-:Y:S01]  /*2c90*/  IMAD R3, R73, R7, R5 ;  /* 0x0000000749037224 */ /* 0x000fe200078e0205 */
[C---:B----4-:R-:W-:Y:S01]  /*2ca0*/  LEA R6, P0, R4.reuse, R32, 0x2 ;  /* 0x0000002004067211 */ /* 0x050fe200078010ff */
[----:B------:R-:W3:Y:S03]  /*2cb0*/  LDCU.64 UR6, c[0x0][0x518] ;  /* 0x0000a300ff0677ac */ /* 0x000ee60008000a00 */
[----:B------:R-:W-:Y:S02]  /*2cc0*/  LEA.HI.X R7, R4, R33, R3, 0x2, P0 ;  /* 0x0000002104077211 */ /* 0x000fe400000f1403 */
[----:B------:R-:W4:Y:S01]  /*2cd0*/  LDC.64 R32, c[0x0][0x520] ;  /* 0x00014800ff207b82 */ /* 0x000f220000000a00 */
[----:B------:R-:W-:-:S04]  /*2ce0*/  IMAD.WIDE.U32 R4, R50, 0x10, R6 ;  /* 0x0000001032047825 */ /* 0x000fc800078e0006 */
[----:B------:R-:W-:Y:S01]  /*2cf0*/  FADD.FTZ R6, R69, R16 ;  /* 0x0000001045067221 */ /* 0x000fe20000010000 */
[----:B---3--:R-:W-:-:S04]  /*2d00*/  UIMAD.WIDE.U32 UR4, UR19, UR6, UR4 ;  /* 0x00000006130472a5 */ /* 0x008fc8000f8e0004 */
[----:B------:R-:W-:Y:S01]  /*2d10*/  UIMAD UR5, UR19, UR7, UR5 ;  /* 0x00000007130572a4 */ /* 0x000fe2000f8e0205 */
[----:B--2---:R-:W-:Y:S04]  /*2d20*/  STG.E.128 desc[UR16][R4.64], R8 ;  /* 0x0000000804007986 */ /* 0x004fe8000c101d10 */
[----:B-----5:R4:W-:Y:S01]  /*2d30*/  STG.E.128 desc[UR16][R4.64+0x200], R12 ;  /* 0x0002000c04007986 */ /* 0x0209e2000c101d10 */
[----:B------:R-:W-:Y:S01]  /*2d40*/  BAR.SYNC.DEFER_BLOCKING 0x0 ;  /* 0x0000000000007b1d */ /* 0x000fe20000010000 */
[----:B----4-:R-:W-:-:S05]  /*2d50*/  IMAD.WIDE.U32 R4, R73, R32, UR4 ;  /* 0x0000000449047e25 */ /* 0x010fca000f8e0020 */
[----:B------:R2:W-:Y:S04]  /*2d60*/  STS.128 [R0], R16 ;  /* 0x0000001000007388 */ /* 0x0005e80000000c00 */
[----:B------:R3:W-:Y:S01]  /*2d70*/  STS.128 [R0+0x10], R20 ;  /* 0x0000101400007388 */ /* 0x0007e20000000c00 */
[----:B------:R-:W-:-:S03]  /*2d80*/  NOP ;  /* 0x0000000000007918 */ /* 0x000fc60000000000 */
[----:B------:R-:W4:Y:S04]  /*2d90*/  LDS.128 R24, [R2] ;  /* 0x0000000002187984 */ /* 0x000f280000000c00 */
[----:B------:R5:W0:Y:S01]  /*2da0*/  LDS.128 R28, [R2+0x200] ;  /* 0x00020000021c7984 */ /* 0x000a220000000c00 */
[----:B--2---:R-:W-:Y:S01]  /*2db0*/  FADD.FTZ R17, R6, R17 ;  /* 0x0000001106117221 */ /* 0x004fe20000010000 */
[----:B-1----:R-:W-:Y:S01]  /*2dc0*/  LEA R6, P0, R4, R34, 0x2 ;  /* 0x0000002204067211 */ /* 0x002fe200078010ff */
[----:B---3--:R-:W-:Y:S02]  /*2dd0*/  IMAD R0, R73, R33, R5 ;  /* 0x0000002149007224 */ /* 0x008fe400078e0205 */
[----:B------:R-:W-:-:S03]  /*2de0*/  FADD.FTZ R18, R17, R18 ;  /* 0x0000001211127221 */ /* 0x000fc60000010000 */
[----:B------:R-:W-:Y:S01]  /*2df0*/  LEA.HI.X R7, R4, R35, R0, 0x2, P0 ;  /* 0x0000002304077211 */ /* 0x000fe200000f1400 */
[----:B------:R-:W-:Y:S01]  /*2e00*/  FADD.FTZ R19, R18, R19 ;  /* 0x0000001312137221 */ /* 0x000fe20000010000 */
[----:B------:R-:W-:Y:S01]  /*2e10*/  IADD3 R60, P0, PT, R60, -0x400, RZ ;  /* 0xfffffc003c3c7810 */ /* 0x000fe20007f1e0ff */
[----:B-----5:R-:W-:-:S04]  /*2e20*/  IMAD.WIDE.U32 R2, R50, 0x10, R6 ;  /* 0x0000001032027825 */ /* 0x020fc800078e0006 */
[----:B------:R-:W-:Y:S01]  /*2e30*/  FADD.FTZ R20, R19, R20 ;  /* 0x0000001413147221 */ /* 0x000fe20000010000 */
[----:B------:R-:W-:-:S03]  /*2e40*/  IADD3.X R57, PT, PT, R57, -0x1, RZ, P0, !PT ;  /* 0xffffffff39397810 */ /* 0x000fc600007fe4ff */
[----:B------:R-:W-:-:S04]  /*2e50*/  FADD.FTZ R21, R20, R21 ;  /* 0x0000001514157221 */ /* 0x000fc80000010000 */
[----:B------:R-:W-:-:S04]  /*2e60*/  FADD.FTZ R22, R21, R22 ;  /* 0x0000001615167221 */ /* 0x000fc80000010000 */
[----:B------:R-:W-:Y:S01]  /*2e70*/  FADD.FTZ R69, R22, R23 ;  /* 0x0000001716457221 */ /* 0x000fe20000010000 */
[----:B----4-:R1:W-:Y:S04]  /*2e80*/  STG.E.128 desc[UR16][R2.64], R24 ;  /* 0x0000001802007986 */ /* 0x0103e8000c101d10 */
[----:B0-----:R1:W-:Y:S01]  /*2e90*/  STG.E.128 desc[UR16][R2.64+0x200], R28 ;  /* 0x0002001c02007986 */ /* 0x0013e2000c101d10 */
[----:B------:R-:W-:Y:S05]  /*2ea0*/  BRA.U UP0, `(.L_x_9014) ;  /* 0xffffffd500f47547 */ /* 0x000fea000b83ffff */
.L_x_9005:
[----:B------:R-:W0:Y:S01]  /*2eb0*/  LDC.64 R6, c[0x0][0x548] ;  /* 0x00015200ff067b82 */ /* 0x000e220000000a00 */
        /* <DEDUP_REMOVED lines=14> */
[----:B-1----:R-:W0:Y:S01]  /*2fa0*/  SHFL.DOWN P1, R3, R0, 0x2, 0x1f ;  /* 0x08401f0000037f89 */ /* 0x002e220000020000 */
        /* <DEDUP_REMOVED lines=18> */
.L_x_9016:
[----:B------:R-:W-:Y:S05]  /*30d0*/  BSYNC.RECONVERGENT B0 ;  /* 0x0000000000007941 */ /* 0x000fea0003800200 */
.L_x_9015:
        /* <DEDUP_REMOVED lines=26> */
.L_x_9018:
[----:B------:R-:W-:Y:S05]  /*3280*/  BSYNC.RECONVERGENT B0 ;  /* 0x0000000000007941 */ /* 0x000fea0003800200 */
.L_x_9017:
        /* <DEDUP_REMOVED lines=22> */
.L_x_9020:
        /* <DEDUP_REMOVED lines=51> */
.L_x_9019:
[----:B------:R-:W-:Y:S05]  /*3720*/  EXIT ;  /* 0x000000000000794d */ /* 0x000fea0003800000 */
.L_x_9021:
        /* <DEDUP_REMOVED lines=13> */
.L_x_10522:


//--------------------- .text._Z25selective_scan_bwd_kernelI32Selective_Scan_bwd_kernel_traitsILi32ELi8ELb1ELb0ELb0ELb1ELb0EffEEv12SSMParamsBwd --------------------------
	.section	.text._Z25selective_scan_bwd_kernelI32Selective_Scan_bwd_kernel_traitsILi32ELi8ELb1ELb0ELb0ELb1ELb0EffEEv12SSMParamsBwd,"ax",@progbits
	.align	128
        .global         _Z25selective_scan_bwd_kernelI32Selective_Scan_bwd_kernel_traitsILi32ELi8ELb1ELb0ELb0ELb1ELb0EffEEv12SSMParamsBwd
        .type           _Z25selective_scan_bwd_kernelI32Selective_Scan_bwd_kernel_traitsILi32ELi8ELb1ELb0ELb0ELb1ELb0EffEEv12SSMParamsBwd,@function
        .size           _Z25selective_scan_bwd_kernelI32Selective_Scan_bwd_kernel_traitsILi32ELi8ELb1ELb0ELb0ELb1ELb0EffEEv12SSMParamsBwd,(.L_x_10523 - _Z25selective_scan_bwd_kernelI32Selective_Scan_bwd_kernel_traitsILi32ELi8ELb1ELb0ELb0ELb1ELb0EffEEv12SSMParamsBwd)
        .other          _Z25selective_scan_bwd_kernelI32Selective_Scan_bwd_kernel_traitsILi32ELi8ELb1ELb0ELb0ELb1ELb0EffEEv12SSMParamsBwd,@"STO_CUDA_ENTRY STV_DEFAULT"
_Z25selective_scan_bwd_kernelI32Selective_Scan_bwd_kernel_traitsILi32ELi8ELb1ELb0ELb0ELb1ELb0EffEEv12SSMParamsBwd:
.text._Z25selective_scan_bwd_kernelI32Selective_Scan_bwd_kernel_traitsILi32ELi8ELb1ELb0ELb0ELb1ELb0EffEEv12SSMParamsBwd:
        /* <DEDUP_REMOVED lines=10> */
[----:B0-----:R-:W-:-:S07]  /*00a0*/  ISETP.NE.U32.AND P0, PT, R2, RZ, PT ;  /* 0x000000ff0200720c */ /* 0x001fce0003f05070 */
[----:B------:R-:W3:Y:S01]  /*00b0*/  S2UR UR18, SR_CTAID.X ;  /* 0x00000000001279c3 */ /* 0x000ee20000002500 */
[----:B------:R-:W-:-:S07]  /*00c0*/  ISETP.NE.AND.EX P0, PT, R3, RZ, PT, P0 ;  /* 0x000000ff0300720c */ /* 0x000fce0003f05300 */
[----:B------:R-:W0:Y:S01]  /*00d0*/  LDC R17, c[0x0][0x394] ;  /* 0x0000e500ff117b82 */ /* 0x000e220000000800 */
[----:B--2---:R-:W-:-:S07]  /*00e0*/  ISETP.NE.U32.AND P1, PT, R4, RZ, PT ;  /* 0x000000ff0400720c */ /* 0x004fce0003f25070 */
[----:B------:R-:W2:Y:S01]  /*00f0*/  LDC.64 R12, c[0x0][0x448] ;  /* 0x00011200ff0c7b82 */ /* 0x000ea20000000a00 */
[C---:B-1----:R-:W-:Y:S02]  /*0100*/  @P0 LEA R2, P2, R46.reuse, R2, 0x2 ;  /* 0x000000022e020211 */ /* 0x042fe400078410ff */
[----:B------:R-:W-:Y:S02]  /*0110*/  ISETP.NE.AND.EX P1, PT, R5, RZ, PT, P1 ;  /* 0x000000ff0500720c */ /* 0x000fe40003f25310 */
[----:B------:R-:W-:-:S03]  /*0120*/  @P0 LEA.HI.X R3, R46, R3, RZ, 0x2, P2 ;  /* 0x000000032e030211 */ /* 0x000fc600010f14ff */
[----:B------:R-:W1:Y:S02]  /*0130*/  LDC.64 R62, c[0x0][0x4a0] ;  /* 0x00012800ff3e7b82 */ /* 0x000e640000000a00 */
[----:B------:R0:W5:Y:S01]  /*0140*/  @P0 LDG.E R47, desc[UR16][R2.64] ;  /* 0x00000010022f0981 */ /* 0x000162000c1e1900 */
[----:B----4-:R-:W-:-:S04]  /*0150*/  ISETP.NE.U32.AND P0, PT, R6, RZ, PT ;  /* 0x000000ff0600720c */ /* 0x010fc80003f05070 */
[----:B------:R-:W-:Y:S01]  /*0160*/  ISETP.NE.AND.EX P0, PT, R7, RZ, PT, P0 ;  /* 0x000000ff0700720c */ /* 0x000fe20003f05300 */
[----:B---3--:R-:W-:Y:S01]  /*0170*/  UIMAD.WIDE.U32 UR6, UR18, UR12, URZ ;  /* 0x0000000c120672a5 */ /* 0x008fe2000f8e00ff */
[C---:B------:R-:W-:Y:S01]  /*0180*/  @P1 LEA R4, P3, R46.reuse, R4, 0x2 ;  /* 0x000000042e041211 */ /* 0x040fe200078610ff */
[----:B------:R-:W-:Y:S01]  /*0190*/  UIMAD.WIDE.U32 UR4, UR18, UR8, URZ ;  /* 0x00000008120472a5 */ /* 0x000fe2000f8e00ff */
[----:B------:R-:W3:Y:S01]  /*01a0*/  LDC.64 R14, c[0x0][0x450] ;  /* 0x00011400ff0e7b82 */ /* 0x000ee20000000a00 */
[----:B------:R-:W-:Y:S01]  /*01b0*/  UIMAD UR8, UR18, UR13, UR7 ;  /* 0x0000000d120872a4 */ /* 0x000fe2000f8e0207 */
[----:B------:R-:W-:-:S06]  /*01c0*/  @P1 LEA.HI.X R5, R46, R5, RZ, 0x2, P3 ;  /* 0x000000052e051211 */ /* 0x000fcc00018f14ff */
[----:B------:R-:W4:Y:S08]  /*01d0*/  LDC.64 R20, c[0x0][0x460] ;  /* 0x00011800ff147b82 */ /* 0x000f300000000a00 */
[----:B------:R-:W2:Y:S01]  /*01e0*/  @P0 LDC R9, c[0x0][0x384] ;  /* 0x0000e100ff090b82 */ /* 0x000ea20000000800 */
[----:B------:R-:W-:Y:S01]  /*01f0*/  UIMAD UR9, UR18, UR9, UR5 ;  /* 0x00000009120972a4 */ /* 0x000fe2000f8e0205 */
[----:B------:R0:W5:Y:S02]  /*0200*/  @P1 LDG.E R48, desc[UR16][R4.64] ;  /* 0x0000001004301981 */ /* 0x000164000c1e1900 */
[----:B0-----:R-:W-:-:S04]  /*0210*/  MOV R3, UR5 ;  /* 0x0000000500037c02 */ /* 0x001fc80008000f00 */
[----:B------:R-:W0:Y:S01]  /*0220*/  @P0 LDC R19, c[0x0][0x38c] ;  /* 0x0000e300ff130b82 */ /* 0x000e220000000800 */
[----:B------:R-:W-:Y:S02]  /*0230*/  MOV R4, UR6 ;  /* 0x0000000600047c02 */ /* 0x000fe40008000f00 */
[----:B------:R-:W-:Y:S01]  /*0240*/  MOV R5, UR7 ;  /* 0x0000000700057c02 */ /* 0x000fe20008000f00 */
[----:B------:R-:W1:Y:S01]  /*0250*/  LDCU.64 UR6, c[0x0][0x498] ;  /* 0x00009300ff0677ac */ /* 0x000e620008000a00 */
[----:B------:R-:W-:-:S03]  /*0260*/  MOV R3, UR9 ;  /* 0x0000000900037c02 */ /* 0x000fc60008000f00 */
[----:B------:R-:W3:Y:S01]  /*0270*/  @P0 LDC.64 R6, c[0x0][0x480] ;  /* 0x00012000ff060b82 */ /* 0x000ee20000000a00 */
[----:B------:R-:W-:Y:S01]  /*0280*/  MOV R5, UR8 ;  /* 0x0000000800057c02 */ /* 0x000fe20008000f00 */
[----:B------:R-:W4:Y:S01]  /*0290*/  LDCU.64 UR8, c[0x0][0x3b8] ;  /* 0x00007700ff0877ac */ /* 0x000f220008000a00 */
[----:B------:R-:W-:Y:S01]  /*02a0*/  MOV R2, UR4 ;  /* 0x0000000400027c02 */ /* 0x000fe20008000f00 */
[----:B--2---:R-:W-:-:S04]  /*02b0*/  @P0 IMAD R0, R9, UR18, R46 ;  /* 0x0000001209000c24 */ /* 0x004fc8000f8e022e */
[----:B------:R-:W2:Y:S01]  /*02c0*/  LDC.64 R22, c[0x0][0x528] ;  /* 0x00014a00ff167b82 */ /* 0x000ea20000000a00 */
[----:B------:R-:W-:Y:S01]  /*02d0*/  IMAD.WIDE.U32 R2, R46, UR10, R2 ;  /* 0x0000000a2e027c25 */ /* 0x000fe2000f8e0002 */
[C---:B------:R-:W-:Y:S02]  /*02e0*/  ISETP.GE.AND P1, PT, R17.reuse, 0x1, PT ;  /* 0x000000011100780c */ /* 0x040fe40003f26270 */
[----:B------:R-:W-:Y:S01]  /*02f0*/  LEA R9, R17, 0xffffff00, 0x8 ;  /* 0xffffff0011097811 */ /* 0x000fe200078e40ff */
[----:B------:R-:W-:Y:S02]  /*0300*/  @P0 IMAD R0, R0, R17, RZ ;  /* 0x0000001100000224 */ /* 0x000fe400078e02ff */
[C---:B------:R-:W-:Y:S01]  /*0310*/  IMAD R11, R46.reuse, UR11, R3 ;  /* 0x0000000b2e0b7c24 */ /* 0x040fe2000f8e0203 */
[----:B------:R-:W2:Y:S01]  /*0320*/  LDC.64 R16, c[0x0][0x468] ;  /* 0x00011a00ff107b82 */ /* 0x000ea20000000a00 */
[----:B------:R-:W3:Y:S01]  /*0330*/  LDCU.64 UR10, c[0x0][0x3d8] ;  /* 0x00007b00ff0a77ac */ /* 0x000ee20008000a00 */
[----:B------:R-:W-:Y:S01]  /*0340*/  IMAD.WIDE.U32 R4, R46, UR14, R4 ;  /* 0x0000000e2e047c25 */ /* 0x000fe2000f8e0004 */
[----:B-1----:R-:W-:-:S03]  /*0350*/  UIMAD.WIDE.U32 UR4, UR18, UR6, URZ ;  /* 0x00000006120472a5 */ /* 0x002fc6000f8e00ff */
[----:B----4-:R-:W-:Y:S01]  /*0360*/  IMAD.WIDE.U32 R50, R46, UR8, RZ ;  /* 0x000000082e327c25 */ /* 0x010fe2000f8e00ff */
[----:B------:R-:W-:-:S03]  /*0370*/  UIMAD UR5, UR18, UR7, UR5 ;  /* 0x00000007120572a4 */ /* 0x000fc6000f8e0205 */
[----:B------:R-:W-:Y:S01]  /*0380*/  IMAD R61, R46, UR15, R5 ;  /* 0x0000000f2e3d7c24 */ /* 0x000fe2000f8e0205 */
[C---:B------:R-:W-:Y:S01]  /*0390*/  IADD3 R59, P3, PT, R9.reuse, R2, RZ ;  /* 0x00000002093b7210 */ /* 0x040fe20007f7e0ff */
[----:B0-----:R-:W-:Y:S01]  /*03a0*/  @P0 IMAD R5, R0, R19, RZ ;  /* 0x0000001300050224 */ /* 0x001fe200078e02ff */
[----:B------:R-:W-:Y:S01]  /*03b0*/  LEA R49, P2, R50, R12, 0x2 ;  /* 0x0000000c32317211 */ /* 0x000fe200078410ff */
[C---:B------:R-:W-:Y:S02]  /*03c0*/  IMAD R0, R46.reuse, UR9, R51 ;  /* 0x000000092e007c24 */ /* 0x040fe4000f8e0233 */
[----:B------:R-:W-:Y:S01]  /*03d0*/  IMAD.WIDE.U32 R2, R46, R62, UR4 ;  /* 0x000000042e027e25 */ /* 0x000fe2000f8e003e */
[----:B------:R-:W-:Y:S02]  /*03e0*/  CS2R R38, SRZ ;  /* 0x0000000000267805 */ /* 0x000fe4000001ff00 */
[----:B------:R-:W-:Y:S01]  /*03f0*/  IADD3 R4, P4, PT, R9, R4, RZ ;  /* 0x0000000409047210 */ /* 0x000fe20007f9e0ff */
[----:B---3--:R-:W-:Y:S01]  /*0400*/  @P0 IMAD.WIDE R38, R5, 0x8, R6 ;  /* 0x0000000805260825 */ /* 0x008fe200078e0206 */
[----:B------:R-:W-:-:S02]  /*0410*/  LEA.HI.X R50, R50, R13, R0, 0x2, P2 ;  /* 0x0000000d32327211 */ /* 0x000fc400010f1400 */
[----:B------:R-:W-:Y:S01]  /*0420*/  SHF.R.S32.HI R0, RZ, 0x1f, R9 ;  /* 0x0000001fff007819 */ /* 0x000fe20000011409 */
[C---:B------:R-:W-:Y:S01]  /*0430*/  IMAD R63, R46.reuse, R63, R3 ;  /* 0x0000003f2e3f7224 */ /* 0x040fe200078e0203 */
[----:B------:R-:W-:Y:S01]  /*0440*/  IADD3 R2, P0, PT, R9, R2, RZ ;  /* 0x0000000209027210 */ /* 0x000fe20007f1e0ff */
[----:B------:R-:W-:Y:S01]  /*0450*/  IMAD.WIDE.U32 R52, R46, UR10, RZ ;  /* 0x0000000a2e347c25 */ /* 0x000fe2000f8e00ff */
[C---:B------:R-:W-:Y:S02]  /*0460*/  IADD3.X R6, PT, PT, R0.reuse, R11, RZ, P3, !PT ;  /* 0x0000000b00067210 */ /* 0x040fe40001ffe4ff */
[C---:B------:R-:W-:Y:S02]  /*0470*/  IADD3.X R61, PT, PT, R0.reuse, R61, RZ, P4, !PT ;  /* 0x0000003d003d7210 */ /* 0x040fe400027fe4ff */
[----:B------:R-:W-:Y:S01]  /*0480*/  IADD3.X R63, PT, PT, R0, R63, RZ, P0, !PT ;  /* 0x0000003f003f7210 */ /* 0x000fe200007fe4ff */
[----:B------:R-:W-:Y:S01]  /*0490*/  IMAD R0, R46, UR11, R53 ;  /* 0x0000000b2e007c24 */ /* 0x000fe2000f8e0235 */
[----:B------:R-:W-:-:S02]  /*04a0*/  LEA R51, P0, R52, R14, 0x2 ;  /* 0x0000000e34337211 */ /* 0x000fc400078010ff */
[C---:B------:R-:W-:Y:S02]  /*04b0*/  LEA R58, P2, R59.reuse, R20, 0x2 ;  /* 0x000000143b3a7211 */ /* 0x040fe400078410ff */
[----:B--2---:R-:W-:Y:S02]  /*04c0*/  LEA R60, P3, R4, R16, 0x2 ;  /* 0x00000010043c7211 */ /* 0x004fe400078610ff */
[----:B------:R-:W-:Y:S01]  /*04d0*/  LEA R62, P4, R2, R22, 0x2 ;  /* 0x00000016023e7211 */ /* 0x000fe200078810ff */
        /* <DEDUP_REMOVED lines=24> */
[----:B------:R-:W-:-:S02]  /*0660*/  MOV R0, UR4 ;  /* 0x0000000400007c02 */ /* 0x000fc40008000f00 */
[----:B------:R-:W-:Y:S02]  /*0670*/  LOP3.LUT R64, R64, 0x1f, R55, 0xf8, !PT ;  /* 0x0000001f40407812 */ /* 0x000fe400078ef837 */
[----:B---3--:R-:W-:-:S07]  /*0680*/  LEA R113, R55, R0, 0x2 ;  /* 0x0000000037717211 */ /* 0x008fce00078e10ff */
.L_x_9046:
[----:B------:R-:W-:Y:S01]  /*0690*/  BAR.SYNC.DEFER_BLOCKING 0x0 ;  /* 0x0000000000007b1d */ /* 0x000fe20000010000 */
[----:B0-----:R-:W-:-:S05]  /*06a0*/  IMAD.WIDE.U32 R2, R64, 0x10, R58 ;  /* 0x0000001040027825 */ /* 0x001fca00078e003a */
[----:B------:R-:W2:Y:S04]  /*06b0*/  LDG.E.128 R4, desc[UR16][R2.64] ;  /* 0x0000001002047981 */ /* 0x000ea8000c1e1d00 */
[----:B------:R-:W3:Y:S01]  /*06c0*/  LDG.E.128 R16, desc[UR16][R2.64+0x200] ;  /* 0x0002001002107981 */ /* 0x000ee2000c1e1d00 */
[----:B------:R-:W-:Y:S01]  /*06d0*/  IMAD.WIDE.U32 R36, R64, 0x10, R60 ;  /* 0x0000001040247825 */ /* 0x000fe200078e003c */
[----:B------:R-:W0:Y:S02]  /*06e0*/  S2R R68, SR_LANEID ;  /* 0x0000000000447919 */ /* 0x000e240000000000 */
[----:B0-----:R-:W-:-:S04]  /*06f0*/  LEA R65, R68, R0, 0x4 ;  /* 0x0000000044417211 */ /* 0x001fc800078e20ff */
[----:B------:R-:W-:Y:S01]  /*0700*/  LEA R66, R68, R65, 0x4 ;  /* 0x0000004144427211 */ /* 0x000fe200078e20ff */
[----:B--2---:R-:W-:Y:S04]  /*0710*/  STS.128 [R65], R4 ;  /* 0x0000000441007388 */ /* 0x004fe80000000c00 */
[----:B---3--:R-:W-:Y:S01]  /*0720*/  STS.128 [R65+0x200], R16 ;  /* 0x0002001041007388 */ /* 0x008fe20000000c00 */
[----:B------:R-:W-:-:S03]  /*0730*/  NOP ;  /* 0x0000000000007918 */ /* 0x000fc60000000000 */
[----:B------:R-:W-:Y:S04]  /*0740*/  LDS.128 R8, [R66] ;  /* 0x0000000042087984 */ /* 0x000fe80000000c00 */
[----:B------:R-:W-:Y:S01]  /*0750*/  LDS.128 R12, [R66+0x10] ;  /* 0x00001000420c7984 */ /* 0x000fe20000000c00 */
[----:B------:R-:W-:Y:S06]  /*0760*/  BAR.SYNC.DEFER_BLOCKING 0x0 ;  /* 0x0000000000007b1d */ /* 0x000fec0000010000 */
[----:B------:R-:W2:Y:S04]  /*0770*/  LDG.E.128 R24, desc[UR16][R36.64] ;  /* 0x0000001024187981 */ /* 0x000ea8000c1e1d00 */
[----:B------:R-:W3:Y:S01]  /*0780*/  LDG.E.128 R28, desc[UR16][R36.64+0x200] ;  /* 0x00020010241c7981 */ /* 0x000ee2000c1e1d00 */
[----:B------:R-:W-:-:S03]  /*0790*/  IMAD.WIDE.U32 R2, R64, 0x10, R62 ;  /* 0x0000001040027825 */ /* 0x000fc600078e003e */
[----:B--2---:R-:W-:Y:S04]  /*07a0*/  STS.128 [R65], R24 ;  /* 0x0000001841007388 */ /* 0x004fe80000000c00 */
[----:B---3--:R-:W-:Y:S01]  /*07b0*/  STS.128 [R65+0x200], R28 ;  /* 0x0002001c41007388 */ /* 0x008fe20000000c00 */
[----:B------:R-:W-:-:S03]  /*07c0*/  NOP ;  /* 0x0000000000007918 */ /* 0x000fc60000000000 */
[----:B------:R-:W0:Y:S04]  /*07d0*/  LDS.128 R32, [R66] ;  /* 0x0000000042207984 */ /* 0x000e280000000c00 */
[----:B------:R-:W1:Y:S01]  /*07e0*/  LDS.128 R20, [R66+0x10] ;  /* 0x0000100042147984 */ /* 0x000e620000000c00 */
[----:B------:R-:W-:Y:S06]  /*07f0*/  BAR.SYNC.DEFER_BLOCKING 0x0 ;  /* 0x0000000000007b1d */ /* 0x000fec0000010000 */
[----:B------:R-:W2:Y:S04]  /*0800*/  LDG.E.128 R40, desc[UR16][R2.64] ;  /* 0x0000001002287981 */ /* 0x000ea8000c1e1d00 */
[----:B------:R-:W3:Y:S01]  /*0810*/  LDG.E.128 R76, desc[UR16][R2.64+0x200] ;  /* 0x00020010024c7981 */ /* 0x000ee2000c1e1d00 */
[----:B------:R-:W-:Y:S01]  /*0820*/  BSSY.RECONVERGENT B0, `(.L_x_9023) ;  /* 0x0000032000007945 */ /* 0x000fe20003800200 */
[--C-:B0----5:R-:W-:Y:S01]  /*0830*/  FADD.FTZ R75, R32, R48.reuse ;  /* 0x00000030204b7221 */ /* 0x121fe20000010000 */
[--C-:B------:R-:W-:Y:S01]  /*0840*/  FADD.FTZ R70, R33, R48.reuse ;  /* 0x0000003021467221 */ /* 0x100fe20000010000 */
[--C-:B------:R-:W-:Y:S01]  /*0850*/  FADD.FTZ R69, R34, R48.reuse ;  /* 0x0000003022457221 */ /* 0x100fe20000010000 */
[--C-:B------:R-:W-:Y:S01]  /*0860*/  FADD.FTZ R72, R35, R48.reuse ;  /* 0x0000003023487221 */ /* 0x100fe20000010000 */
[--C-:B-1----:R-:W-:Y:S01]  /*0870*/  FADD.FTZ R71, R20, R48.reuse ;  /* 0x0000003014477221 */ /* 0x102fe20000010000 */
        /* <DEDUP_REMOVED lines=8> */
[----:B--2---:R0:W-:Y:S04]  /*0900*/  STS.128 [R65], R40 ;  /* 0x0000002841007388 */ /* 0x0041e80000000c00 */
[----:B---3--:R0:W-:Y:S01]  /*0910*/  STS.128 [R65+0x200], R76 ;  /* 0x0002004c41007388 */ /* 0x0081e20000000c00 */
[----:B------:R-:W-:-:S03]  /*0920*/  NOP ;  /* 0x0000000000007918 */ /* 0x000fc60000000000 */
[----:B------:R0:W1:Y:S04]  /*0930*/  LDS.128 R4, [R66] ;  /* 0x0000000042047984 */ /* 0x0000680000000c00 */
[----:B------:R0:W2:Y:S01]  /*0940*/  LDS.128 R16, [R66+0x10] ;  /* 0x0000100042107984 */ /* 0x0000a20000000c00 */
[----:B------:R-:W-:Y:S05]  /*0950*/  @P4 BRA `(.L_x_9024) ;  /* 0x0000000000784947 */ /* 0x000fea0003800000 */
[----:B------:R-:W-:Y:S01]  /*0960*/  FMUL.FTZ R75, R75, 1.4426950216293334961 ;  /* 0x3fb8aa3b4b4b7820 */ /* 0x000fe20000410000 */
[----:B------:R-:W-:Y:S01]  /*0970*/  HFMA2 R21, -RZ, RZ, 1.625, 0 ;  /* 0x3e800000ff157431 */ /* 0x000fe200000001ff */
[----:B------:R-:W-:Y:S02]  /*0980*/  MOV R22, 0x3d39bf78 ;  /* 0x3d39bf7800167802 */ /* 0x000fe40000000f00 */
        /* <DEDUP_REMOVED lines=27> */
.L_x_9024:
[----:B------:R-:W-:Y:S05]  /*0b40*/  BSYNC.RECONVERGENT B0 ;  /* 0x0000000000007941 */ /* 0x000fea0003800200 */
.L_x_9023:
[----:B------:R-:W-:Y:S01]  /*0b50*/  BSSY.RECONVERGENT B0, `(.L_x_9025) ;  /* 0x0000023000007945 */ /* 0x000fe20003800200 */
[----:B------:R-:W-:Y:S01]  /*0b60*/  FSETP.GTU.FTZ.AND P4, PT, R73, 20, PT ;  /* 0x41a000004900780b */ /* 0x000fe20003f9c000 */
[----:B0-----:R-:W-:Y:S01]  /*0b70*/  FADD.FTZ R76, R23, R48 ;  /* 0x00000030174c7221 */ /* 0x001fe20000010000 */
        /* <DEDUP_REMOVED lines=32> */
.L_x_9026:
[----:B------:R-:W-:Y:S05]  /*0d80*/  BSYNC.RECONVERGENT B0 ;  /* 0x0000000000007941 */ /* 0x000fea0003800200 */
.L_x_9025:
[----:B------:R-:W-:Y:S01]  /*0d90*/  FFMA.FTZ R3, R9, R5, R22 ;  /* 0x0000000509037223 */ /* 0x000fe20000010016 */
[----:B------:R-:W-:Y:S01]  /*0da0*/  UIADD3 UR9, UPT, UPT, UR8, -0x1, URZ ;  /* 0xffffffff08097890 */ /* 0x000fe2000fffe0ff */
[----:B------:R-:W-:Y:S01]  /*0db0*/  BSSY.RECONVERGENT B0, `(.L_x_9027) ;  /* 0x0000023000007945 */ /* 0x000fe20003800200 */
[----:B------:R-:W-:Y:S01]  /*0dc0*/  HFMA2 R23, -RZ, RZ, 0, 0 ;  /* 0x00000000ff177431 */ /* 0x000fe200000001ff */
[----:B------:R-:W-:Y:S01]  /*0dd0*/  FSETP.GTU.FTZ.AND P5, PT, R76, 20, PT ;  /* 0x41a000004c00780b */ /* 0x000fe20003fbc000 */
[----:B------:R-:W-:Y:S01]  /*0de0*/  FFMA.FTZ R2, R10, R6, R3 ;  /* 0x000000060a027223 */ /* 0x000fe20000010003 */
        /* <DEDUP_REMOVED lines=31> */
.L_x_9028:
[----:B------:R-:W-:Y:S05]  /*0fe0*/  BSYNC.RECONVERGENT B0 ;  /* 0x0000000000007941 */ /* 0x000fea0003800200 */
.L_x_9027:
        /* <DEDUP_REMOVED lines=32> */
.L_x_9030:
[----:B------:R-:W-:Y:S05]  /*11f0*/  BSYNC.RECONVERGENT B0 ;  /* 0x0000000000007941 */ /* 0x000fea0003800200 */
.L_x_9029:
        /* <DEDUP_REMOVED lines=32> */
.L_x_9032:
[----:B------:R-:W-:Y:S05]  /*1400*/  BSYNC.RECONVERGENT B0 ;  /* 0x0000000000007941 */ /* 0x000fea0003800200 */
.L_x_9031:
        /* <DEDUP_REMOVED lines=32> */
.L_x_9034:
[----:B------:R-:W-:Y:S05]  /*1610*/  BSYNC.RECONVERGENT B0 ;  /* 0x0000000000007941 */ /* 0x000fea0003800200 */
.L_x_9033:
        /* <DEDUP_REMOVED lines=32> */
.L_x_9036:
[----:B------:R-:W-:Y:S05]  /*1820*/  BSYNC.RECONVERGENT B0 ;  /* 0x0000000000007941 */ /* 0x000fea0003800200 */
.L_x_9035:
        /* <DEDUP_REMOVED lines=32> */
.L_x_9038:
[----:B------:R-:W-:Y:S05]  /*1a30*/  BSYNC.RECONVERGENT B0 ;  /* 0x0000000000007941 */ /* 0x000fea0003800200 */
.L_x_9037:
[----:B------:R-:W0:Y:S01]  /*1a40*/  LDCU UR7, c[0x0][0x38c] ;  /* 0x00007180ff0777ac */ /* 0x000e220008000800 */
[----:B------:R-:W-:Y:S01]  /*1a50*/  FFMA.FTZ R3, R11, R7, R2 ;  /* 0x000000070b037223 */ /* 0x000fe20000010002 */
[----:B------:R-:W-:Y:S01]  /*1a60*/  HFMA2 R22, -RZ, RZ, 0, 0 ;  /* 0x00000000ff167431 */ /* 0x000fe200000001ff */
[----:B------:R-:W-:Y:S02]  /*1a70*/  CS2R R20, SRZ ;  /* 0x0000000000147805 */ /* 0x000fe4000001ff00 */
[----:B------:R-:W-:Y:S01]  /*1a80*/  CS2R R26, SRZ ;  /* 0x00000000001a7805 */ /* 0x000fe2000001ff00 */
[----:B--2---:R-:W-:Y:S01]  /*1a90*/  FFMA.FTZ R2, R12, R16, R3 ;  /* 0x000000100c027223 */ /* 0x004fe20000010003 */
[----:B------:R-:W-:Y:S01]  /*1aa0*/  CS2R R24, SRZ ;  /* 0x0000000000187805 */ /* 0x000fe2000001ff00 */
        /* <DEDUP_REMOVED lines=11> */
[----:B0-----:R-:W-:Y:S01]  /*1b60*/  UISETP.GE.AND UP0, UPT, UR7, 0x1, UPT ;  /* 0x000000010700788c */ /* 0x001fe2000bf06270 */
[----:B------:R-:W-:Y:S08]  /*1b70*/  BAR.SYNC.DEFER_BLOCKING 0x0 ;  /* 0x0000000000007b1d */ /* 0x000ff00000010000 */
[----:B------:R-:W-:Y:S05]  /*1b80*/  BRA.U !UP0, `(.L_x_9039) ;  /* 0x0000001508487547 */ /* 0x000fea000b800000 */
[----:B------:R-:W0:Y:S01]  /*1b90*/  LDC R2, c[0x0][0x394] ;  /* 0x0000e500ff027b82 */ /* 0x000e220000000800 */
[----:B------:R-:W-:Y:S01]  /*1ba0*/  USHF.L.U32 UR4, UR9, 0x8, URZ ;  /* 0x0000000809047899 */ /* 0x000fe200080006ff */
[----:B------:R-:W-:Y:S01]  /*1bb0*/  FMUL.FTZ R77, R8, R75 ;  /* 0x0000004b084d7220 */ /* 0x000fe20000410000 */
        /* <DEDUP_REMOVED lines=28> */
[----:B------:R-:W-:Y:S02]  /*1d80*/  MOV R23, RZ ;  /* 0x000000ff00177202 */ /* 0x000fe40000000f00 */
[----:B------:R-:W-:Y:S02]  /*1d90*/  ISETP.EQ.AND P0, PT, R55, RZ, !P0 ;  /* 0x000000ff3700720c */ /* 0x000fe40004702270 */
[----:B------:R-:W-:Y:S02]  /*1da0*/  MOV R100, UR4 ;  /* 0x0000000400647c02 */ /* 0x000fe40008000f00 */
[----:B--2---:R-:W-:Y:S02]  /*1db0*/  SHF.L.U64.HI R94, R42, 0x2, R43 ;  /* 0x000000022a5e7819 */ /* 0x004fe4000001022b */
[----:B------:R-:W-:Y:S02]  /*1dc0*/  MOV R41, UR5 ;  /* 0x0000000500297c02 */ /* 0x000fe40008000f00 */
[----:B0--34-:R-:W-:-:S07]  /*1dd0*/  SHF.L.U64.HI R98, R2, 0x2, R3 ;  /* 0x0000000202627819 */ /* 0x019fce0000010203 */
.L_x_9045:
        /* <DEDUP_REMOVED lines=42> */
.L_x_9041:
[----:B------:R1:W2:Y:S02]  /*2080*/  LDS R120, [R113+0xe6c] ;  /* 0x000e6c0071787984 */ /* 0x0002a40000000800 */
.L_x_9042:
[----:B------:R-:W-:Y:S05]  /*2090*/  BSYNC.RECONVERGENT B0 ;  /* 0x0000000000007941 */ /* 0x000fea0003800200 */
.L_x_9040:
        /* <DEDUP_REMOVED lines=91> */
[----:B------:R-:W-:-:S04]  /*2650*/  ISETP.GE.AND P1, PT, R68, 0x10, PT ;  /* 0x000000104400780c */ /* 0x000fc80003f26270 */
[----:B------:R-:W0:Y:S04]  /*2660*/  SHFL.UP PT, R124, R117, 0x10, RZ ;  /* 0x06000000757c7989 */ /* 0x000e2800000e00ff */
[----:B------:R-:W-:Y:S01]  /*2670*/  SHFL.IDX PT, R128, R45, RZ, 0x1f ;  /* 0x00001fff2d807589 */ /* 0x000fe200000e0000 */
[----:B----4-:R-:W-:-:S03]  /*2680*/  @!P3 FMUL.FTZ R121, R95, R126 ;  /* 0x0000007e5f79b220 */ /* 0x010fc60000410000 */
[----:B------:R-:W-:Y:S02]  /*2690*/  SHFL.DOWN PT, R126, R110, 0x1, 0x1f ;  /* 0x08201f006e7e7f89 */ /* 0x000fe400000e0000 */
[----:B------:R-:W-:Y:S02]  /*26a0*/  @!P3 MOV R95, R121 ;  /* 0x00000079005fb202 */ /* 0x000fe40000000f00 */
[----:B------:R-:W-:Y:S01]  /*26b0*/  SHFL.IDX PT, R110, R110, RZ, 0x1f ;  /* 0x00001fff6e6e7589 */ /* 0x000fe200000e0000 */
        /* <DEDUP_REMOVED lines=16> */
[----:B------:R-:W0:Y:S02]  /*27c0*/  @!P3 S2R R138, SR_CgaCtaId ;  /* 0x00000000008ab919 */ /* 0x000e240000008800 */
[----:B------:R-:W-:-:S04]  /*27d0*/  FFMA.FTZ R116, R93, R122, R116 ;  /* 0x0000007a5d747223 */ /* 0x000fc80000010074 */
[----:B------:R-:W-:-:S04]  /*27e0*/  FFMA.FTZ R128, R102, R116, R103 ;  /* 0x0000007466807223 */ /* 0x000fc80000010067 */
[-C--:B------:R-:W-:Y:S01]  /*27f0*/  FFMA.FTZ R126, R3, R128.reuse, R114 ;  /* 0x00000080037e7223 */ /* 0x080fe20000010072 */
[----:B------:R-:W-:-:S03]  /*2800*/  FMUL.FTZ R110, R43, R128 ;  /* 0x000000802b6e7220 */ /* 0x000fc60000410000 */
[----:B------:R-:W-:Y:S01]  /*2810*/  FMUL.FTZ R95, R43, R126 ;  /* 0x0000007e2b5f7220 */ /* 0x000fe20000410000 */
[----:B---3--:R-:W2:Y:S02]  /*2820*/  SHFL.IDX PT, R121, R109, RZ, 0x1f ;  /* 0x00001fff6d797589 */ /* 0x008ea400000e0000 */
[----:B--2---:R-:W-:Y:S01]  /*2830*/  @P2 FFMA.FTZ R121, R117, R121, R124 ;  /* 0x0000007975792223 */ /* 0x004fe2000001007c */
[----:B------:R-:W-:-:S03]  /*2840*/  ISETP.NE.AND P2, PT, R55, RZ, PT ;  /* 0x000000ff3700720c */ /* 0x000fc60003f45270 */
        /* <DEDUP_REMOVED lines=41> */
[----:B------:R-:W-:Y:S01]  /*2ae0*/  @!P3 MOV R121, 0x400 ;  /* 0x000004000079b802 */ /* 0x000fe20000000f00 */
[----:B------:R2:W-:Y:S01]  /*2af0*/  @!P2 STS.64 [R85], R44 ;  /* 0x0000002c5500a388 */ /* 0x0005e20000000a00 */
[----:B------:R-:W-:Y:S01]  /*2b00*/  FFMA.FTZ R99, R104, R105, R99 ;  /* 0x0000006968637223 */ /* 0x000fe20000010063 */
[----:B------:R-:W-:Y:S01]  /*2b10*/  FMUL.FTZ R95, R132, R95 ;  /* 0x0000005f845f7220 */ /* 0x000fe20000410000 */
[----:B0-----:R-:W-:Y:S01]  /*2b20*/  @!P3 LEA R0, R138, R121, 0x18 ;  /* 0x000000798a00b211 */ /* 0x001fe200078ec0ff */
[----:B------:R-:W0:Y:S01]  /*2b30*/  SHFL.DOWN PT, R119, R130, 0x1, 0x1f ;  /* 0x08201f0082777f89 */ /* 0x000e2200000e0000 */
[C---:B------:R-:W-:Y:S01]  /*2b40*/  FMUL.FTZ R138, R43.reuse, R116 ;  /* 0x000000742b8a7220 */ /* 0x040fe20000410000 */
[----:B------:R-:W-:Y:S01]  /*2b50*/  FMUL.FTZ R132, R43, R122 ;  /* 0x0000007a2b847220 */ /* 0x000fe20000410000 */
[----:B------:R-:W-:Y:S01]  /*2b60*/  FFMA.FTZ R95, R10, R126, R95 ;  /* 0x0000007e0a5f7223 */ /* 0x000fe2000001005f */
[----:B------:R-:W3:Y:S01]  /*2b70*/  SHFL.DOWN PT, R136, R99, 0x1, 0x1f ;  /* 0x08201f0063887f89 */ /* 0x000ee200000e0000 */
[----:B------:R-:W-:Y:S01]  /*2b80*/  FMUL.FTZ R109, R109, R138 ;  /* 0x0000008a6d6d7220 */ /* 0x000fe20000410000 */
[----:B------:R-:W-:Y:S01]  /*2b90*/  FMUL.FTZ R132, R117, R132 ;  /* 0x0000008475847220 */ /* 0x000fe20000410000 */
[----:B------:R-:W-:Y:S01]  /*2ba0*/  FADD.FTZ R35, R104, R35 ;  /* 0x0000002368237221 */ /* 0x000fe20000010000 */
[C---:B--2---:R-:W-:Y:S01]  /*2bb0*/  FMUL.FTZ R45, R43.reuse, R112 ;  /* 0x000000702b2d7220 */ /* 0x044fe20000410000 */
[----:B------:R-:W-:Y:S01]  /*2bc0*/  FMUL.FTZ R44, R43, R120 ;  /* 0x000000782b2c7220 */ /* 0x000fe20000410000 */
        /* <DEDUP_REMOVED lines=31> */
[----:B------:R-:W-:Y:S01]  /*2dc0*/  FMUL.FTZ R110, R43, R108 ;  /* 0x0000006c2b6e7220 */ /* 0x000fe20000410000 */
[----:B------:R-:W-:Y:S01]  /*2dd0*/  ISETP.GT.AND P1, PT, R68, 0xf, PT ;  /* 0x0000000f4400780c */ /* 0x000fe20003f24270 */
[----:B------:R-:W2:Y:S01]  /*2de0*/  SHFL.DOWN PT, R140, R99, 0x10, 0x1f ;  /* 0x0a001f00638c7f89 */ /* 0x000ea200000e0000 */
        /* <DEDUP_REMOVED lines=30> */
.L_x_9044:
[----:B------:R-:W-:Y:S05]  /*2fd0*/  BSYNC.RECONVERGENT B0 ;  /* 0x0000000000007941 */ /* 0x000fea0003800200 */
.L_x_9043:
        /* <DEDUP_REMOVED lines=13> */
.L_x_9039:
[----:B------:R-:W-:Y:S06]  /*30b0*/  BAR.SYNC.DEFER_BLOCKING 0x0 ;  /* 0x0000000000007b1d */ /* 0x000fec0000010000 */
[----:B------:R-:W2:Y:S01]  /*30c0*/  LDCU.64 UR10, c[0x0][0x4f8] ;  /* 0x00009f00ff0a77ac */ /* 0x000ea20008000a00 */
[----:B------:R-:W3:Y:S04]  /*30d0*/  LDG.E.128 R8, desc[UR16][R36.64] ;  /* 0x0000001024087981 */ /* 0x000ee8000c1e1d00 */
[----:B------:R-:W4:Y:S01]  /*30e0*/  LDG.E.128 R12, desc[UR16][R36.64+0x200] ;  /* 0x00020010240c7981 */ /* 0x000f22000c1e1d00 */
[----:B------:R-:W-:-:S02]  /*30f0*/  USHF.L.U32 UR6, UR9, 0x8, URZ ;  /* 0x0000000809067899 */ /* 0x000fc400080006ff */
[----:B------:R-:W-:Y:S02]  /*3100*/  UISETP.GT.AND UP0, UPT, UR8, 0x1, UPT ;  /* 0x000000010800788c */ /* 0x000fe4000bf04270 */
[----:B------:R-:W-:Y:S01]  /*3110*/  USHF.R.S32.HI UR7, URZ, 0x1f, UR6 ;  /* 0x0000001fff077899 */ /* 0x000fe20008011406 */
[----:B------:R-:W-:-:S03]  /*3120*/  UMOV UR8, UR9 ;  /* 0x0000000900087c82 */ /* 0x000fc60008000000 */
[----:B--2---:R-:W-:-:S04]  /*3130*/  UIMAD.WIDE.U32 UR4, UR18, UR10, UR6 ;  /* 0x0000000a120472a5 */ /* 0x004fc8000f8e0006 */
[----:B------:R-:W-:Y:S01]  /*3140*/  UIMAD UR5, UR18, UR11, UR5 ;  /* 0x0000000b120572a4 */ /* 0x000fe2000f8e0205 */
[----:B---3--:R-:W-:Y:S04]  /*3150*/  STS.128 [R65], R8 ;  /* 0x0000000841007388 */ /* 0x008fe80000000c00 */
[----:B----4-:R2:W-:Y:S01]  /*3160*/  STS.128 [R65+0x200], R12 ;  /* 0x0002000c41007388 */ /* 0x0105e20000000c00 */
[----:B------:R-:W-:-:S03]  /*3170*/  NOP ;  /* 0x0000000000007918 */ /* 0x000fc60000000000 */
[----:B------:R-:W3:Y:S04]  /*3180*/  LDS.128 R16, [R66] ;  /* 0x0000000042107984 */ /* 0x000ee80000000c00 */
[----:B------:R-:W4:Y:S01]  /*3190*/  LDS.128 R4, [R66+0x10] ;  /* 0x0000100042047984 */ /* 0x000f220000000c00 */
[----:B------:R-:W-:Y:S08]  /*31a0*/  BAR.SYNC.DEFER_BLOCKING 0x0 ;  /* 0x0000000000007b1d */ /* 0x000ff00000010000 */
[----:B--2---:R-:W2:Y:S08]  /*31b0*/  LDC.64 R12, c[0x0][0x500] ;  /* 0x00014000ff0c7b82 */ /* 0x004eb00000000a00 */
[----:B------:R-:W5:Y:S01]  /*31c0*/  LDC.64 R14, c[0x0][0x550] ;  /* 0x00015400ff0e7b82 */ /* 0x000f620000000a00 */
[----:B------:R0:W-:Y:S04]  /*31d0*/  STS.128 [R66], R28 ;  /* 0x0000001c42007388 */ /* 0x0001e80000000c00 */
[----:B------:R-:W-:Y:S01]  /*31e0*/  STS.128 [R66+0x10], R32 ;  /* 0x0000102042007388 */ /* 0x000fe20000000c00 */
[--C-:B---3--:R-:W-:Y:S01]  /*31f0*/  FADD.FTZ R16, R16, R48.reuse ;  /* 0x0000003010107221 */ /* 0x108fe20000010000 */
[--C-:B------:R-:W-:Y:S01]  /*3200*/  FADD.FTZ R17, R17, R48.reuse ;  /* 0x0000003011117221 */ /* 0x100fe20000010000 */
[--C-:B------:R-:W-:Y:S01]  /*3210*/  FADD.FTZ R18, R18, R48.reuse ;  /* 0x0000003012127221 */ /* 0x100fe20000010000 */
[--C-:B------:R-:W-:Y:S01]  /*3220*/  FADD.FTZ R19, R19, R48.reuse ;  /* 0x0000003013137221 */ /* 0x100fe20000010000 */
[----:B----4-:R-:W-:Y:S01]  /*3230*/  FADD.FTZ R10, R4, R48 ;  /* 0x00000030040a7221 */ /* 0x010fe20000010000 */
[----:B------:R-:W-:-:S02]  /*3240*/  FSETP.GTU.FTZ.AND P5, PT, R16, 20, PT ;  /* 0x41a000001000780b */ /* 0x000fc40003fbc000 */
[----:B------:R-:W-:Y:S01]  /*3250*/  FSETP.GTU.FTZ.AND P4, PT, R17, 20, PT ;  /* 0x41a000001100780b */ /* 0x000fe20003f9c000 */
[----:B0-----:R-:W0:Y:S01]  /*3260*/  LDC.64 R28, c[0x0][0x560] ;  /* 0x00015800ff1c7b82 */ /* 0x001e220000000a00 */
[----:B------:R-:W-:Y:S02]  /*3270*/  FSETP.GTU.FTZ.AND P3, PT, R18, 20, PT ;  /* 0x41a000001200780b */ /* 0x000fe40003f7c000 */
[----:B------:R-:W-:Y:S02]  /*3280*/  FSETP.GTU.FTZ.AND P2, PT, R19, 20, PT ;  /* 0x41a000001300780b */ /* 0x000fe40003f5c000 */
[----:B------:R-:W-:-:S05]  /*3290*/  FSETP.GTU.FTZ.AND P1, PT, R10, 20, PT ;  /* 0x41a000000a00780b */ /* 0x000fca0003f3c000 */
[----:B------:R-:W-:Y:S01]  /*32a0*/  @!P5 FMUL.FTZ R2, R16, -1.4426950216293334961 ;  /* 0xbfb8aa3b1002d820 */ /* 0x000fe20000410000 */
[--C-:B------:R-:W-:Y:S01]  /*32b0*/  FADD.FTZ R16, R5, R48.reuse ;  /* 0x0000003005107221 */ /* 0x100fe20000010000 */
[----:B------:R-:W-:Y:S01]  /*32c0*/  @!P4 FMUL.FTZ R3, R17, -1.4426950216293334961 ;  /* 0xbfb8aa3b1103c820 */ /* 0x000fe20000410000 */
[--C-:B------:R-:W-:Y:S01]  /*32d0*/  FADD.FTZ R17, R6, R48.reuse ;  /* 0x0000003006117221 */ /* 0x100fe20000010000 */
[----:B------:R-:W-:Y:S01]  /*32e0*/  @!P3 FMUL.FTZ R4, R18, -1.4426950216293334961 ;  /* 0xbfb8aa3b1204b820 */ /* 0x000fe20000410000 */
[----:B------:R-:W-:Y:S01]  /*32f0*/  FADD.FTZ R18, R7, R48 ;  /* 0x0000003007127221 */ /* 0x000fe20000010000 */
[----:B------:R-:W3:Y:S01]  /*3300*/  @!P5 MUFU.EX2 R2, R2 ;  /* 0x000000020002d308 */ /* 0x000ee20000000800 */
[----:B------:R-:W-:Y:S01]  /*3310*/  @!P2 FMUL.FTZ R5, R19, -1.4426950216293334961 ;  /* 0xbfb8aa3b1305a820 */ /* 0x000fe20000410000 */
[----:B------:R-:W-:-:S06]  /*3320*/  FSETP.GTU.FTZ.AND P0, PT, R16, 20, PT ;  /* 0x41a000001000780b */ /* 0x000fcc0003f1c000 */
[----:B------:R2:W4:Y:S08]  /*3330*/  @!P4 MUFU.EX2 R9, R3 ;  /* 0x000000030009c308 */ /* 0x0005300000000800 */
[----:B------:R-:W-:Y:S01]  /*3340*/  @!P3 MUFU.EX2 R4, R4 ;  /* 0x000000040004b308 */ /* 0x000fe20000000800 */
[----:B---3--:R-:W-:Y:S01]  /*3350*/  @!P5 FADD.FTZ R8, R2, 1 ;  /* 0x3f8000000208d421 */ /* 0x008fe20000010000 */
[C---:B--2---:R-:W-:Y:S01]  /*3360*/  IMAD.WIDE.U32 R2, R46.reuse, R12, UR4 ;  /* 0x000000042e027e25 */ /* 0x044fe2000f8e000c */
[----:B------:R-:W2:Y:S03]  /*3370*/  LDCU.64 UR4, c[0x0][0x518] ;  /* 0x0000a300ff0477ac */ /* 0x000ea60008000a00 */
[----:B------:R-:W-:Y:S01]  /*3380*/  IMAD R6, R46, R13, R3 ;  /* 0x0000000d2e067224 */ /* 0x000fe200078e0203 */
[----:B-----5:R-:W-:Y:S01]  /*3390*/  LEA R12, P6, R2, R14, 0x2 ;  /* 0x0000000e020c7211 */ /* 0x020fe200078c10ff */
[----:B------:R-:W3:Y:S01]  /*33a0*/  @!P5 MUFU.RCP R11, R8 ;  /* 0x00000008000bd308 */ /* 0x000ee20000001000 */
[----:B------:R-:W-:-:S02]  /*33b0*/  @!P1 FMUL.FTZ R3, R10, -1.4426950216293334961 ;  /* 0xbfb8aa3b0a039820 */ /* 0x000fc40000410000 */
[----:B------:R-:W-:Y:S01]  /*33c0*/  LEA.HI.X R13, R2, R15, R6, 0x2, P6 ;  /* 0x0000000f020d7211 */ /* 0x000fe200030f1406 */
[----:B------:R-:W-:Y:S01]  /*33d0*/  @!P0 FMUL.FTZ R6, R16, -1.4426950216293334961 ;  /* 0xbfb8aa3b10068820 */ /* 0x000fe20000410000 */
[----:B------:R-:W-:Y:S01]  /*33e0*/  FSETP.GTU.FTZ.AND P6, PT, R18, 20, PT ;  /* 0x41a000001200780b */ /* 0x000fe20003fdc000 */
[----:B----4-:R-:W-:Y:S02]  /*33f0*/  @!P4 FADD.FTZ R2, R9, 1 ;  /* 0x3f8000000902c421 */ /* 0x010fe40000010000 */
[----:B------:R-:W4:Y:S01]  /*3400*/  @!P2 MUFU.EX2 R8, R5 ;  /* 0x000000050008a308 */ /* 0x000f220000000800 */
[----:B--2---:R-:W-:-:S07]  /*3410*/  UIMAD.WIDE.U32 UR6, UR18, UR4, UR6 ;  /* 0x00000004120672a5 */ /* 0x004fce000f8e0006 */
[----:B------:R2:W5:Y:S01]  /*3420*/  @!P1 MUFU.EX2 R15, R3 ;  /* 0x00000003000f9308 */ /* 0x0005620000000800 */
[----:B---3--:R-:W-:Y:S01]  /*3430*/  @!P5 FMUL.FTZ R24, R24, R11 ;  /* 0x0000000b1818d220 */ /* 0x008fe20000410000 */
[----:B------:R-:W-:Y:S01]  /*3440*/  FSETP.GTU.FTZ.AND P5, PT, R17, 20, PT ;  /* 0x41a000001100780b */ /* 0x000fe20003fbc000 */
[----:B------:R-:W-:Y:S01]  /*3450*/  @!P6 FMUL.FTZ R10, R18, -1.4426950216293334961 ;  /* 0xbfb8aa3b120ae820 */ /* 0x000fe20000410000 */
[----:B------:R-:W-:-:S04]  /*3460*/  UIMAD UR7, UR18, UR5, UR7 ;  /* 0x00000005120772a4 */ /* 0x000fc8000f8e0207 */
[----:B------:R-:W3:Y:S01]  /*3470*/  @!P0 MUFU.EX2 R16, R6 ;  /* 0x0000000600108308 */ /* 0x000ee20000000800 */
[----:B--2---:R-:W-:Y:S01]  /*3480*/  @!P3 FADD.FTZ R3, R4, 1 ;  /* 0x3f8000000403b421 */ /* 0x004fe20000010000 */
[----:B----4-:R-:W-:-:S05]  /*3490*/  @!P2 FADD.FTZ R14, R8, 1 ;  /* 0x3f800000080ea421 */ /* 0x010fca0000010000 */
[----:B------:R-:W-:Y:S01]  /*34a0*/  @!P5 FMUL.FTZ R7, R17, -1.4426950216293334961 ;  /* 0xbfb8aa3b1107d820 */ /* 0x000fe20000410000 */
[----:B------:R2:W4:Y:S01]  /*34b0*/  @!P6 MUFU.EX2 R18, R10 ;  /* 0x0000000a0012e308 */ /* 0x0005220000000800 */
[----:B------:R-:W-:Y:S01]  /*34c0*/  NOP ;  /* 0x0000000000007918 */ /* 0x000fe20000000000 */
[----:B-----5:R-:W-:-:S06]  /*34d0*/  @!P1 FADD.FTZ R15, R15, 1 ;  /* 0x3f8000000f0f9421 */ /* 0x020fcc0000010000 */
[----:B------:R5:W1:Y:S01]  /*34e0*/  @!P5 MUFU.EX2 R17, R7 ;  /* 0x000000070011d308 */ /* 0x000a620000000800 */
[----:B--2---:R-:W2:Y:S01]  /*34f0*/  LDS.128 R8, [R65+0x200] ;  /* 0x0002000041087984 */ /* 0x004ea20000000c00 */
[----:B---3--:R-:W-:-:S06]  /*3500*/  @!P0 FADD.FTZ R16, R16, 1 ;  /* 0x3f80000010108421 */ /* 0x008fcc0000010000 */
[----:B------:R-:W3:Y:S01]  /*3510*/  @!P4 MUFU.RCP R36, R2 ;  /* 0x000000020024c308 */ /* 0x000ee20000001000 */
[----:B-----5:R-:W5:Y:S01]  /*3520*/  LDS.128 R4, [R65] ;  /* 0x0000000041047984 */ /* 0x020f620000000c00 */
[----:B----4-:R-:W-:-:S06]  /*3530*/  @!P6 FADD.FTZ R18, R18, 1 ;  /* 0x3f8000001212e421 */ /* 0x010fcc0000010000 */
[----:B------:R4:W0:Y:S01]  /*3540*/  @!P3 MUFU.RCP R19, R3 ;  /* 0x000000030013b308 */ /* 0x0008220000001000 */
[----:B-1----:R-:W-:-:S07]  /*3550*/  @!P5 FADD.FTZ R17, R17, 1 ;  /* 0x3f8000001111d421 */ /* 0x002fce0000010000 */
[----:B------:R-:W1:Y:S01]  /*3560*/  @!P2 MUFU.RCP R14, R14 ;  /* 0x0000000e000ea308 */ /* 0x000e620000001000 */
[----:B----4-:R-:W-:-:S04]  /*3570*/  IMAD.WIDE.U32 R2, R64, 0x10, R12 ;  /* 0x0000001040027825 */ /* 0x010fc800078e000c */
[----:B---3--:R-:W-:-:S03]  /*3580*/  @!P4 FMUL.FTZ R25, R25, R36 ;  /* 0x000000241919c220 */ /* 0x008fc60000410000 */
[----:B------:R-:W3:Y:S01]  /*3590*/  @!P1 MUFU.RCP R15, R15 ;  /* 0x0000000f000f9308 */ /* 0x000ee20000001000 */
[----:B0-----:R-:W-:-:S07]  /*35a0*/  @!P3 FMUL.FTZ R26, R26, R19 ;  /* 0x000000131a1ab220 */ /* 0x001fce0000410000 */
[----:B------:R-:W0:Y:S01]  /*35b0*/  @!P0 MUFU.RCP R16, R16 ;  /* 0x0000001000108308 */ /* 0x000e220000001000 */
[----:B--2---:R-:W-:Y:S01]  /*35c0*/  STG.E.128 desc[UR16][R2.64+0x200], R8 ;  /* 0x0002000802007986 */ /* 0x004fe2000c101d10 */
[----:B-1----:R-:W-:Y:S01]  /*35d0*/  @!P2 FMUL.FTZ R27, R27, R14 ;  /* 0x0000000e1b1ba220 */ /* 0x002fe20000410000 */
[----:B------:R-:W-:-:S04]  /*35e0*/  IADD3 R60, P2, PT, R60, -0x400, RZ ;  /* 0xfffffc003c3c7810 */ /* 0x000fc80007f5e0ff */
[----:B------:R-:W-:Y:S01]  /*35f0*/  IADD3.X R61, PT, PT, R61, -0x1, RZ, P2, !PT ;  /* 0xffffffff3d3d7810 */ /* 0x000fe200017fe4ff */
[----:B------:R-:W1:Y:S01]  /*3600*/  @!P5 MUFU.RCP R17, R17 ;  /* 0x000000110011d308 */ /* 0x000e620000001000 */
[----:B-----5:R2:W-:Y:S01]  /*3610*/  STG.E.128 desc[UR16][R2.64], R4 ;  /* 0x0000000402007986 */ /* 0x0205e2000c101d10 */
[----:B---3--:R-:W-:Y:S01]  /*3620*/  @!P1 FMUL.FTZ R20, R20, R15 ;  /* 0x0000000f14149220 */ /* 0x008fe20000410000 */
[----:B------:R-:W-:Y:S01]  /*3630*/  BAR.SYNC.DEFER_BLOCKING 0x0 ;  /* 0x0000000000007b1d */ /* 0x000fe20000010000 */
[----:B------:R-:W-:Y:S01]  /*3640*/  IADD3 R58, P1, PT, R58, -0x400, RZ ;  /* 0xfffffc003a3a7810 */ /* 0x000fe20007f3e0ff */
[----:B0-----:R-:W-:-:S03]  /*3650*/  @!P0 FMUL.FTZ R21, R21, R16 ;  /* 0x0000001015158220 */ /* 0x001fc60000410000 */
[----:B------:R-:W-:Y:S01]  /*3660*/  IADD3.X R59, PT, PT, R59, -0x1, RZ, P1, !PT ;  /* 0xffffffff3b3b7810 */ /* 0x000fe20000ffe4ff */
[----:B------:R-:W0:Y:S01]  /*3670*/  @!P6 MUFU.RCP R18, R18 ;  /* 0x000000120012e308 */ /* 0x000e220000001000 */
[----:B-1----:R-:W-:Y:S01]  /*3680*/  @!P5 FMUL.FTZ R22, R22, R17 ;  /* 0x000000111616d220 */ /* 0x002fe20000410000 */
[----:B--2---:R-:W1:Y:S01]  /*3690*/  LDC.64 R6, c[0x0][0x520] ;  /* 0x00014800ff067b82 */ /* 0x004e620000000a00 */
[----:B------:R-:W-:Y:S01]  /*36a0*/  FADD.FTZ R4, R24, R53 ;  /* 0x0000003518047221 */ /* 0x000fe20000010000 */
[----:B0-----:R-:W-:Y:S01]  /*36b0*/  @!P6 FMUL.FTZ R23, R23, R18 ;  /* 0x000000121717e220 */ /* 0x001fe20000410000 */
[----:B------:R0:W-:Y:S04]  /*36c0*/  STS.128 [R66], R24 ;  /* 0x0000001842007388 */ /* 0x0001e80000000c00 */
[----:B------:R2:W-:Y:S01]  /*36d0*/  STS.128 [R66+0x10], R20 ;  /* 0x0000101442007388 */ /* 0x0005e20000000c00 */
[----:B------:R-:W-:-:S03]  /*36e0*/  NOP ;  /* 0x0000000000007918 */ /* 0x000fc60000000000 */
[----:B------:R-:W3:Y:S01]  /*36f0*/  LDS.128 R12, [R65] ;  /* 0x00000000410c7984 */ /* 0x000ee20000000c00 */
[----:B-1----:R-:W-:-:S03]  /*3700*/  IMAD.WIDE.U32 R2, R46, R6, UR6 ;  /* 0x000000062e027e25 */ /* 0x002fc6000f8e0006 */
[----:B------:R-:W1:Y:S01]  /*3710*/  LDS.128 R16, [R65+0x200] ;  /* 0x0002000041107984 */ /* 0x000e620000000c00 */
[----:B0-----:R-:W-:Y:S01]  /*3720*/  FADD.FTZ R25, R4, R25 ;  /* 0x0000001904197221 */ /* 0x001fe20000010000 */
[----:B------:R-:W-:Y:S01]  /*3730*/  IMAD R3, R46, R7, R3 ;  /* 0x000000072e037224 */ /* 0x000fe200078e0203 */
[C---:B------:R-:W-:Y:S02]  /*3740*/  LEA R4, P0, R2.reuse, R28, 0x2 ;  /* 0x0000001c02047211 */ /* 0x040fe400078010ff */
[----:B------:R-:W-:Y:S02]  /*3750*/  FADD.FTZ R26, R25, R26 ;  /* 0x0000001a191a7221 */ /* 0x000fe40000010000 */
[----:B------:R-:W-:Y:S02]  /*3760*/  LEA.HI.X R5, R2, R29, R3, 0x2, P0 ;  /* 0x0000001d02057211 */ /* 0x000fe400000f1403 */
[----:B------:R-:W-:Y:S01]  /*3770*/  FADD.FTZ R27, R26, R27 ;  /* 0x0000001b1a1b7221 */ /* 0x000fe20000010000 */
[----:B------:R-:W-:Y:S01]  /*3780*/  IADD3 R62, P0, PT, R62, -0x400, RZ ;  /* 0xfffffc003e3e7810 */ /* 0x000fe20007f1e0ff */
[----:B------:R-:W-:-:S04]  /*3790*/  IMAD.WIDE.U32 R2, R64, 0x10, R4 ;  /* 0x0000001040027825 */ /* 0x000fc800078e0004 */
[----:B--2---:R-:W-:Y:S01]  /*37a0*/  FADD.FTZ R20, R27, R20 ;  /* 0x000000141b147221 */ /* 0x004fe20000010000 */
[----:B------:R-:W-:-:S03]  /*37b0*/  IADD3.X R63, PT, PT, R63, -0x1, RZ, P0, !PT ;  /* 0xffffffff3f3f7810 */ /* 0x000fc600007fe4ff */
[----:B------:R-:W-:-:S04]  /*37c0*/  FADD.FTZ R21, R20, R21 ;  /* 0x0000001514157221 */ /* 0x000fc80000010000 */
[----:B------:R-:W-:-:S04]  /*37d0*/  FADD.FTZ R22, R21, R22 ;  /* 0x0000001615167221 */ /* 0x000fc80000010000 */
[----:B------:R-:W-:Y:S01]  /*37e0*/  FADD.FTZ R53, R22, R23 ;  /* 0x0000001716357221 */ /* 0x000fe20000010000 */
[----:B---3--:R0:W-:Y:S04]  /*37f0*/  STG.E.128 desc[UR16][R2.64], R12 ;  /* 0x0000000c02007986 */ /* 0x0081e8000c101d10 */
[----:B-1----:R0:W-:Y:S01]  /*3800*/  STG.E.128 desc[UR16][R2.64+0x200], R16 ;  /* 0x0002001002007986 */ /* 0x0021e2000c101d10 */
[----:B------:R-:W-:Y:S05]  /*3810*/  BRA.U UP0, `(.L_x_9046) ;  /* 0xffffffcd009c7547 */ /* 0x000fea000b83ffff */
.L_x_9022:
        /* <DEDUP_REMOVED lines=34> */
.L_x_9048:
[----:B------:R-:W-:Y:S05]  /*3a40*/  BSYNC.RECONVERGENT B0 ;  /* 0x0000000000007941 */ /* 0x000fea0003800200 */
.L_x_9047:
        /* <DEDUP_REMOVED lines=26> */
.L_x_9050:
[----:B------:R-:W-:Y:S05]  /*3bf0*/  BSYNC.RECONVERGENT B0 ;  /* 0x0000000000007941 */ /* 0x000fea0003800200 */
.L_x_9049:
        /* <DEDUP_REMOVED lines=22> */
.L_x_9052:
        /* <DEDUP_REMOVED lines=51> */
.L_x_9051:
[----:B------:R-:W-:Y:S05]  /*4090*/  EXIT ;  /* 0x000000000000794d */ /* 0x000fea0003800000 */
.L_x_9053:
        /* <DEDUP_REMOVED lines=14> */
.L_x_10523:


//--------------------- .text._Z25selective_scan_bwd_kernelI32Selective_Scan_bwd_kernel_traitsILi32ELi8ELb1ELb0ELb0ELb1ELb1EffEEv12SSMParamsBwd --------------------------
	.section	.text._Z25selective_scan_bwd_kernelI32Selective_Scan_bwd_kernel_traitsILi32ELi8ELb1ELb0ELb0ELb1ELb1EffEEv12SSMParamsBwd,"ax",@progbits
	.align	128
        .global         _Z25selective_scan_bwd_kernelI32Selective_Scan_bwd_kernel_traitsILi32ELi8ELb1ELb0ELb0ELb1ELb1EffEEv12SSMParamsBwd
        .type           _Z25selective_scan_bwd_kernelI32Selective_Scan_bwd_kernel_traitsILi32ELi8ELb1ELb0ELb0ELb1ELb1EffEEv12SSMParamsBwd,@function
        .size           _Z25selective_scan_bwd_kernelI32Selective_Scan_bwd_kernel_traitsILi32ELi8ELb1ELb0ELb0ELb1ELb1EffEEv12SSMParamsBwd,(.L_x_10524 - _Z25selective_scan_bwd_kernelI32Selective_Scan_bwd_kernel_traitsILi32ELi8ELb1ELb0ELb0ELb1ELb1EffEEv12SSMParamsBwd)
        .other          _Z25selective_scan_bwd_kernelI32Selective_Scan_bwd_kernel_traitsILi32ELi8ELb1ELb0ELb0ELb1ELb1EffEEv12SSMParamsBwd,@"STO_CUDA_ENTRY STV_DEFAULT"
_Z25selective_scan_bwd_kernelI32Selective_Scan_bwd_kernel_traitsILi32ELi8ELb1ELb0ELb0ELb1ELb1EffEEv12SSMParamsBwd:
.text._Z25selective_scan_bwd_kernelI32Selective_Scan_bwd_kernel_traitsILi32ELi8ELb1ELb0ELb0ELb1ELb1EffEEv12SSMParamsBwd:
        /* <DEDUP_REMOVED lines=105> */
.L_x_9079:
[----:B------:R-:W-:Y:S01]  /*0690*/  BAR.SYNC.DEFER_BLOCKING 0x0 ;  /* 0x0000000000007b1d */ /* 0x000fe20000010000 */
[----:B0-----:R-:W-:Y:S02]  /*06a0*/  MOV R2, R70 ;  /* 0x0000004600027202 */ /* 0x001fe40000000f00 */
[----:B------:R-:W-:-:S03]  /*06b0*/  MOV R3, R67 ;  /* 0x0000004300037202 */ /* 0x000fc60000000f00 */
[----:B------:R-:W-:-:S05]  /*06c0*/  IMAD.WIDE.U32 R2, R60, 0x10, R2 ;  /* 0x000000103c027825 */ /* 0x000fca00078e0002 */
[----:B------:R-:W2:Y:S04]  /*06d0*/  LDG.E.128 R4, desc[UR16][R2.64] ;  /* 0x0000001002047981 */ /* 0x000ea8000c1e1d00 */
[----:B------:R0:W3:Y:S01]  /*06e0*/  LDG.E.128 R20, desc[UR16][R2.64+0x200] ;  /* 0x0002001002147981 */ /* 0x0000e2000c1e1d00 */
[----:B------:R-:W1:Y:S01]  /*06f0*/  S2R R61, SR_LANEID ;  /* 0x00000000003d7919 */ /* 0x000e620000000000 */
[----:B0-----:R-:W-:Y:S02]  /*0700*/  MOV R2, R68 ;  /* 0x0000004400027202 */ /* 0x001fe40000000f00 */
[----:B------:R-:W-:-:S03]  /*0710*/  MOV R3, R65 ;  /* 0x0000004100037202 */ /* 0x000fc60000000f00 */
[----:B------:R-:W-:Y:S01]  /*0720*/  IMAD.WIDE.U32 R52, R60, 0x10, R2 ;  /* 0x000000103c347825 */ /* 0x000fe200078e0002 */
[----:B-1----:R-:W-:-:S04]  /*0730*/  LEA R58, R61, R64, 0x4 ;  /* 0x000000403d3a7211 */ /* 0x002fc800078e20ff */
        /* <DEDUP_REMOVED lines=9> */
[----:B------:R-:W-:-:S02]  /*07d0*/  MOV R2, R66 ;  /* 0x0000004200027202 */ /* 0x000fc40000000f00 */
[----:B------:R-:W-:-:S03]  /*07e0*/  MOV R3, R63 ;  /* 0x0000003f00037202 */ /* 0x000fc60000000f00 */
[----:B------:R-:W-:Y:S01]  /*07f0*/  IMAD.WIDE.U32 R16, R60, 0x10, R2 ;  /* 0x000000103c107825 */ /* 0x000fe200078e0002 */
        /* <DEDUP_REMOVED lines=24> */
[----:B------:R-:W-:Y:S01]  /*0980*/  NOP ;  /* 0x0000000000007918 */ /* 0x000fe20000000000 */
[----:B------:R-:W-:Y:S06]  /*0990*/  @P4 BRA `(.L_x_9056) ;  /* 0x0000000000784947 */ /* 0x000fec0003800000 */
        /* <DEDUP_REMOVED lines=30> */
.L_x_9056:
[----:B------:R-:W-:Y:S05]  /*0b80*/  BSYNC.RECONVERGENT B0 ;  /* 0x0000000000007941 */ /* 0x000fea0003800200 */
.L_x_9055:
        /* <DEDUP_REMOVED lines=34> */
.L_x_9058:
[----:B------:R-:W-:Y:S05]  /*0db0*/  BSYNC.RECONVERGENT B0 ;  /* 0x0000000000007941 */ /* 0x000fea0003800200 */
.L_x_9057:
        /* <DEDUP_REMOVED lines=33> */
.L_x_9060:
[----:B------:R-:W-:Y:S05]  /*0fd0*/  BSYNC.RECONVERGENT B0 ;  /* 0x0000000000007941 */ /* 0x000fea0003800200 */
.L_x_9059:
        /* <DEDUP_REMOVED lines=32> */
.L_x_9062:
[----:B------:R-:W-:Y:S05]  /*11e0*/  BSYNC.RECONVERGENT B0 ;  /* 0x0000000000007941 */ /* 0x000fea0003800200 */
.L_x_9061:
        /* <DEDUP_REMOVED lines=32> */
.L_x_9064:
[----:B------:R-:W-:Y:S05]  /*13f0*/  BSYNC.RECONVERGENT B0 ;  /* 0x0000000000007941 */ /* 0x000fea0003800200 */
.L_x_9063:
        /* <DEDUP_REMOVED lines=32> */
.L_x_9066:
[----:B------:R-:W-:Y:S05]  /*1600*/  BSYNC.RECONVERGENT B0 ;  /* 0x0000000000007941 */ /* 0x000fea0003800200 */
.L_x_9065:
        /* <DEDUP_REMOVED lines=32> */
.L_x_9068:
[----:B------:R-:W-:Y:S05]  /*1810*/  BSYNC.RECONVERGENT B0 ;  /* 0x0000000000007941 */ /* 0x000fea0003800200 */
.L_x_9067:
        /* <DEDUP_REMOVED lines=32> */
.L_x_9070:
[----:B------:R-:W-:Y:S05]  /*1a20*/  BSYNC.RECONVERGENT B0 ;  /* 0x0000000000007941 */ /* 0x000fea0003800200 */
.L_x_9069:
[----:B------:R-:W1:Y:S01]  /*1a30*/  LDCU.128 UR12, c[0x0][0x410] ;  /* 0x00008200ff0c77ac */ /* 0x000e620008000c00 */
[----:B------:R-:W2:Y:S01]  /*1a40*/  LDC.64 R20, c[0x0][0x488] ;  /* 0x00012200ff147b82 */ /* 0x000ea20000000a00 */
[----:B------:R-:W-:Y:S01]  /*1a50*/  LDS.128 R16, [R56+0x10] ;  /* 0x0000100038107984 */ /* 0x000fe20000000c00 */
[----:B------:R-:W-:Y:S01]  /*1a60*/  UIADD3 UR18, UPT, UPT, UR8, -0x1, URZ ;  /* 0xffffffff08127890 */ /* 0x000fe2000fffe0ff */
[----:B------:R-:W-:Y:S01]  /*1a70*/  UMOV UR5, URZ ;  /* 0x000000ff00057c82 */ /* 0x000fe20008000000 */
[----:B------:R-:W3:Y:S04]  /*1a80*/  LDCU.64 UR10, c[0x0][0x508] ;  /* 0x0000a100ff0a77ac */ /* 0x000ee80008000a00 */
[----:B------:R-:W4:Y:S01]  /*1a90*/  LDC.64 R44, c[0x0][0x478] ;  /* 0x00011e00ff2c7b82 */ /* 0x000f220000000a00 */
[----:B------:R-:W-:-:S07]  /*1aa0*/  USHF.L.U32 UR4, UR18, 0x8, URZ ;  /* 0x0000000812047899 */ /* 0x000fce00080006ff */
[----:B------:R-:W5:Y:S01]  /*1ab0*/  LDC.64 R96, c[0x0][0x510] ;  /* 0x00014400ff607b82 */ /* 0x000f620000000a00 */
        /* <DEDUP_REMOVED lines=8> */
[C---:B--2---:R-:W-:Y:S01]  /*1b40*/  LEA R20, P0, R4.reuse, R20, 0x2 ;  /* 0x0000001404147211 */ /* 0x044fe200078010ff */
[----:B------:R-:W2:Y:S03]  /*1b50*/  LDCU.128 UR12, c[0x0][0x420] ;  /* 0x00008400ff0c77ac */ /* 0x000ea60008000c00 */
[----:B------:R-:W-:Y:S02]  /*1b60*/  LEA.HI.X R21, R4, R21, R3, 0x2, P0 ;  /* 0x0000001504157211 */ /* 0x000fe400000f1403 */
[----:B------:R-:W-:Y:S01]  /*1b70*/  LDS.128 R4, [R56] ;  /* 0x0000000038047984 */ /* 0x000fe20000000c00 */
[----:B------:R-:W-:Y:S01]  /*1b80*/  IMAD.WIDE.U32 R20, R60, 0x10, R20 ;  /* 0x000000103c147825 */ /* 0x000fe200078e0014 */
[----:B------:R-:W-:Y:S06]  /*1b90*/  BAR.SYNC.DEFER_BLOCKING 0x0 ;  /* 0x0000000000007b1d */ /* 0x000fec0000010000 */
[----:B0-----:R-:W3:Y:S04]  /*1ba0*/  LDG.E.128 R32, desc[UR16][R20.64] ;  /* 0x0000001014207981 */ /* 0x001ee8000c1e1d00 */
[----:B------:R-:W5:Y:S01]  /*1bb0*/  LDG.E.128 R40, desc[UR16][R20.64+0x200] ;  /* 0x0002001014287981 */ /* 0x000f62000c1e1d00 */
[----:B--2---:R-:W-:-:S04]  /*1bc0*/  UIMAD.WIDE.U32 UR6, UR19, UR12, UR4 ;  /* 0x0000000c130672a5 */ /* 0x004fc8000f8e0004 */
[----:B------:R-:W-:Y:S02]  /*1bd0*/  UIMAD UR9, UR19, UR13, UR7 ;  /* 0x0000000d130972a4 */ /* 0x000fe4000f8e0207 */
[----:B------:R-:W-:Y:S02]  /*1be0*/  MOV R23, UR7 ;  /* 0x0000000700177c02 */ /* 0x000fe40008000f00 */
[----:B------:R-:W-:Y:S02]  /*1bf0*/  MOV R22, UR6 ;  /* 0x0000000600167c02 */ /* 0x000fe40008000f00 */
[----:B------:R-:W-:-:S03]  /*1c00*/  MOV R23, UR9 ;  /* 0x0000000900177c02 */ /* 0x000fc60008000f00 */
[----:B------:R-:W-:-:S04]  /*1c10*/  IMAD.WIDE.U32 R22, R79, UR14, R22 ;  /* 0x0000000e4f167c25 */ /* 0x000fc8000f8e0016 */
[----:B------:R-:W-:Y:S01]  /*1c20*/  IMAD R3, R79, UR15, R23 ;  /* 0x0000000f4f037c24 */ /* 0x000fe2000f8e0217 */
[----:B----4-:R-:W-:-:S04]  /*1c30*/  LEA R44, P0, R22, R44, 0x2 ;  /* 0x0000002c162c7211 */ /* 0x010fc800078010ff */
[----:B------:R-:W-:-:S03]  /*1c40*/  LEA.HI.X R45, R22, R45, R3, 0x2, P0 ;  /* 0x0000002d162d7211 */ /* 0x000fc600000f1403 */
[----:B------:R-:W-:Y:S01]  /*1c50*/  IMAD.WIDE.U32 R44, R60, 0x10, R44 ;  /* 0x000000103c2c7825 */ /* 0x000fe200078e002c */
[----:B---3--:R-:W-:Y:S04]  /*1c60*/  STS.128 [R58], R32 ;  /* 0x000000203a007388 */ /* 0x008fe80000000c00 */
[----:B-----5:R-:W-:Y:S01]  /*1c70*/  STS.128 [R58+0x200], R40 ;  /* 0x000200283a007388 */ /* 0x020fe20000000c00 */
[----:B------:R-:W-:-:S03]  /*1c80*/  NOP ;  /* 0x0000000000007918 */ /* 0x000fc60000000000 */
[----:B------:R-:W0:Y:S04]  /*1c90*/  LDS.128 R28, [R56] ;  /* 0x00000000381c7984 */ /* 0x000e280000000c00 */
[----:B------:R-:W2:Y:S01]  /*1ca0*/  LDS.128 R20, [R56+0x10] ;  /* 0x0000100038147984 */ /* 0x000ea20000000c00 */
[----:B------:R-:W-:Y:S06]  /*1cb0*/  BAR.SYNC.DEFER_BLOCKING 0x0 ;  /* 0x0000000000007b1d */ /* 0x000fec0000010000 */
[----:B------:R-:W3:Y:S04]  /*1cc0*/  LDG.E.128 R24, desc[UR16][R44.64] ;  /* 0x000000102c187981 */ /* 0x000ee8000c1e1d00 */
[----:B------:R4:W5:Y:S01]  /*1cd0*/  LDG.E.128 R36, desc[UR16][R44.64+0x200] ;  /* 0x000200102c247981 */ /* 0x000962000c1e1d00 */
[----:B------:R-:W-:Y:S01]  /*1ce0*/  UIMAD.WIDE.U32 UR6, UR19, UR10, UR4 ;  /* 0x0000000a130672a5 */ /* 0x000fe2000f8e0004 */
[----:B0-----:R-:W-:Y:S01]  /*1cf0*/  FMUL.FTZ R32, R30, -1.4426950216293334961 ;  /* 0xbfb8aa3b1e207820 */ /* 0x001fe20000410000 */
[----:B------:R-:W-:Y:S01]  /*1d00*/  FMUL.FTZ R46, R29, -1.4426950216293334961 ;  /* 0xbfb8aa3b1d2e7820 */ /* 0x000fe20000410000 */
[----:B------:R-:W-:Y:S01]  /*1d10*/  FMUL.FTZ R33, R31, -1.4426950216293334961 ;  /* 0xbfb8aa3b1f217820 */ /* 0x000fe20000410000 */
[----:B------:R-:W-:Y:S01]  /*1d20*/  FMUL.FTZ R3, R28, -1.4426950216293334961 ;  /* 0xbfb8aa3b1c037820 */ /* 0x000fe20000410000 */
[----:B--2---:R-:W-:Y:S01]  /*1d30*/  FMUL.FTZ R34, R20, -1.4426950216293334961 ;  /* 0xbfb8aa3b14227820 */ /* 0x004fe20000410000 */
[----:B------:R-:W-:Y:S01]  /*1d40*/  FMUL.FTZ R35, R21, -1.4426950216293334961 ;  /* 0xbfb8aa3b15237820 */ /* 0x000fe20000410000 */
[----:B------:R-:W0:Y:S01]  /*1d50*/  MUFU.EX2 R32, R32 ;  /* 0x0000002000207308 */ /* 0x000e220000000800 */
[----:B----4-:R-:W-:Y:S01]  /*1d60*/  FMUL.FTZ R44, R22, -1.4426950216293334961 ;  /* 0xbfb8aa3b162c7820 */ /* 0x010fe20000410000 */
[----:B------:R-:W-:Y:S01]  /*1d70*/  FMUL.FTZ R45, R23, -1.4426950216293334961 ;  /* 0xbfb8aa3b172d7820 */ /* 0x000fe20000410000 */
[----:B------:R-:W-:Y:S01]  /*1d80*/  UIMAD UR7, UR19, UR11, UR7 ;  /* 0x0000000b130772a4 */ /* 0x000fe2000f8e0207 */
[----:B------:R-:W2:Y:S04]  /*1d90*/  LDCU.64 UR10, c[0x0][0x490] ;  /* 0x00009200ff0a77ac */ /* 0x000ea80008000a00 */
[----:B------:R-:W4:Y:S08]  /*1da0*/  MUFU.EX2 R46, R46 ;  /* 0x0000002e002e7308 */ /* 0x000f300000000800 */
[----:B------:R-:W1:Y:S01]  /*1db0*/  MUFU.EX2 R41, R33 ;  /* 0x0000002100297308 */ /* 0x000e620000000800 */
[----:B0-----:R-:W-:Y:S01]  /*1dc0*/  FADD.FTZ R40, R32, 1 ;  /* 0x3f80000020287421 */ /* 0x001fe20000010000 */
[----:B--2---:R-:W-:-:S06]  /*1dd0*/  UISETP.NE.U32.AND UP0, UPT, UR10, URZ, UPT ;  /* 0x000000ff0a00728c */ /* 0x004fcc000bf05070 */
[----:B------:R-:W0:Y:S01]  /*1de0*/  MUFU.EX2 R42, R34 ;  /* 0x00000022002a7308 */ /* 0x000e220000000800 */
[----:B----4-:R-:W-:Y:S01]  /*1df0*/  FADD.FTZ R46, R46, 1 ;  /* 0x3f8000002e2e7421 */ /* 0x010fe20000010000 */
[----:B------:R-:W-:-:S06]  /*1e00*/  UISETP.NE.AND.EX UP0, UPT, UR11, URZ, UPT, UP0 ;  /* 0x000000ff0b00728c */ /* 0x000fcc000bf05300 */
[----:B------:R-:W2:Y:S01]  /*1e10*/  MUFU.EX2 R43, R35 ;  /* 0x00000023002b7308 */ /* 0x000ea20000000800 */
[----:B-1----:R-:W-:-:S07]  /*1e20*/  FADD.FTZ R41, R41, 1 ;  /* 0x3f80000029297421 */ /* 0x002fce0000010000 */
[----:B------:R-:W1:Y:S01]  /*1e30*/  MUFU.EX2 R3, R3 ;  /* 0x0000000300037308 */ /* 0x000e620000000800 */
[----:B0-----:R-:W-:-:S07]  /*1e40*/  FADD.FTZ R42, R42, 1 ;  /* 0x3f8000002a2a7421 */ /* 0x001fce0000010000 */
[----:B------:R-:W0:Y:S01]  /*1e50*/  MUFU.EX2 R44, R44 ;  /* 0x0000002c002c7308 */ /* 0x000e220000000800 */
[----:B--2---:R-:W-:-:S07]  /*1e60*/  FADD.FTZ R43, R43, 1 ;  /* 0x3f8000002b2b7421 */ /* 0x004fce0000010000 */
[----:B------:R-:W2:Y:S01]  /*1e70*/  MUFU.EX2 R45, R45 ;  /* 0x0000002d002d7308 */ /* 0x000ea20000000800 */
[----:B-1----:R-:W-:-:S07]  /*1e80*/  FADD.FTZ R3, R3, 1 ;  /* 0x3f80000003037421 */ /* 0x002fce0000010000 */
[----:B------:R-:W-:Y:S01]  /*1e90*/  MUFU.RCP R88, R46 ;  /* 0x0000002e00587308 */ /* 0x000fe20000001000 */
[----:B0-----:R-:W-:-:S07]  /*1ea0*/  FADD.FTZ R44, R44, 1 ;  /* 0x3f8000002c2c7421 */ /* 0x001fce0000010000 */
[----:B------:R-:W-:Y:S01]  /*1eb0*/  MUFU.RCP R91, R40 ;  /* 0x00000028005b7308 */ /* 0x000fe20000001000 */
[----:B--2---:R-:W-:-:S07]  /*1ec0*/  FADD.FTZ R45, R45, 1 ;  /* 0x3f8000002d2d7421 */ /* 0x004fce0000010000 */
[----:B------:R-:W0:Y:S08]  /*1ed0*/  MUFU.RCP R90, R41 ;  /* 0x00000029005a7308 */ /* 0x000e300000001000 */
[----:B------:R-:W1:Y:S08]  /*1ee0*/  MUFU.RCP R3, R3 ;  /* 0x0000000300037308 */ /* 0x000e700000001000 */
[----:B------:R-:W2:Y:S01]  /*1ef0*/  MUFU.RCP R92, R43 ;  /* 0x0000002b005c7308 */ /* 0x000ea20000001000 */
[----:B0-----:R-:W-:-:S07]  /*1f00*/  FADD.FTZ R40, -R90, 1 ;  /* 0x3f8000005a287421 */ /* 0x001fce0000010100 */
[----:B------:R-:W0:Y:S01]  /*1f10*/  MUFU.RCP R95, R44 ;  /* 0x0000002c005f7308 */ /* 0x000e220000001000 */
[----:B-1----:R-:W-:-:S07]  /*1f20*/  FMUL.FTZ R89, R28, R3 ;  /* 0x000000031c597220 */ /* 0x002fce0000410000 */
[----:B------:R-:W1:Y:S08]  /*1f30*/  MUFU.RCP R94, R45 ;  /* 0x0000002d005e7308 */ /* 0x000e700000001000 */
[----:B------:R4:W1:Y:S02]  /*1f40*/  MUFU.RCP R93, R42 ;  /* 0x0000002a005d7308 */ /* 0x0008640000001000 */
[----:B----4-:R-:W-:Y:S01]  /*1f50*/  FFMA.FTZ R42, R31, R40, 1 ;  /* 0x3f8000001f2a7423 */ /* 0x010fe20000010028 */
[----:B---3--:R-:W-:Y:S04]  /*1f60*/  STS.128 [R58], R24 ;  /* 0x000000183a007388 */ /* 0x008fe80000000c00 */
[----:B-----5:R3:W-:Y:S01]  /*1f70*/  STS.128 [R58+0x200], R36 ;  /* 0x000200243a007388 */ /* 0x0207e20000000c00 */
[----:B------:R-:W-:-:S03]  /*1f80*/  NOP ;  /* 0x0000000000007918 */ /* 0x000fc60000000000 */
[----:B------:R-:W4:Y:S04]  /*1f90*/  LDS.128 R32, [R56] ;  /* 0x0000000038207984 */ /* 0x000f280000000c00 */
[----:B------:R-:W5:Y:S01]  /*1fa0*/  LDS.128 R24, [R56+0x10] ;  /* 0x0000100038187984 */ /* 0x000f620000000c00 */
[----:B---3--:R-:W-:Y:S01]  /*1fb0*/  FADD.FTZ R36, -R88, 1 ;  /* 0x3f80000058247421 */ /* 0x008fe20000010100 */
[----:B------:R-:W-:Y:S01]  /*1fc0*/  FADD.FTZ R39, -R91, 1 ;  /* 0x3f8000005b277421 */ /* 0x000fe20000010100 */
[----:B------:R-:W-:Y:S02]  /*1fd0*/  FADD.FTZ R37, -R3, 1 ;  /* 0x3f80000003257421 */ /* 0x000fe40000010100 */
[----:B------:R-:W-:Y:S01]  /*1fe0*/  FFMA.FTZ R38, R29, R36, 1 ;  /* 0x3f8000001d267423 */ /* 0x000fe20000010024 */
[----:B------:R-:W-:Y:S01]  /*1ff0*/  FFMA.FTZ R41, R30, R39, 1 ;  /* 0x3f8000001e297423 */ /* 0x000fe20000010027 */
        /* <DEDUP_REMOVED lines=12> */
[----:B--2---:R-:W-:Y:S01]  /*20c0*/  FADD.FTZ R36, -R92, 1 ;  /* 0x3f8000005c247421 */ /* 0x004fe20000010100 */
[----:B0-----:R-:W-:Y:S01]  /*20d0*/  FADD.FTZ R39, -R95, 1 ;  /* 0x3f8000005f277421 */ /* 0x001fe20000010100 */
[----:B-1----:R-:W-:Y:S01]  /*20e0*/  FADD.FTZ R40, -R94, 1 ;  /* 0x3f8000005e287421 */ /* 0x002fe20000010100 */
[----:B------:R-:W-:Y:S01]  /*20f0*/  FMUL.FTZ R47, R43, R42 ;  /* 0x0000002a2b2f7220 */ /* 0x000fe20000410000 */
[----:B------:R-:W-:Y:S01]  /*2100*/  BAR.SYNC.DEFER_BLOCKING 0x0 ;  /* 0x0000000000007b1d */ /* 0x000fe20000010000 */
[----:B------:R-:W-:Y:S01]  /*2110*/  FFMA.FTZ R38, R21, R36, 1 ;  /* 0x3f80000015267423 */ /* 0x000fe20000010024 */
[----:B------:R-:W-:Y:S01]  /*2120*/  FFMA.FTZ R41, R22, R39, 1 ;  /* 0x3f80000016297423 */ /* 0x000fe20000010027 */
[----:B------:R-:W-:Y:S01]  /*2130*/  FFMA.FTZ R42, R23, R40, 1 ;  /* 0x3f800000172a7423 */ /* 0x000fe20000010028 */
[----:B------:R-:W-:Y:S01]  /*2140*/  FADD.FTZ R37, -R93, 1 ;  /* 0x3f8000005d257421 */ /* 0x000fe20000010100 */
[----:B-----5:R-:W-:Y:S01]  /*2150*/  FMUL.FTZ R36, R16, R24 ;  /* 0x0000001810247220 */ /* 0x020fe20000410000 */
        /* <DEDUP_REMOVED lines=19> */
[----:B------:R-:W-:Y:S01]  /*2290*/  FMUL.FTZ R95, R22, R95 ;  /* 0x0000005f165f7220 */ /* 0x000fe20000410000 */
[----:B------:R-:W-:-:S02]  /*22a0*/  FMUL.FTZ R94, R23, R94 ;  /* 0x0000005e175e7220 */ /* 0x000fc40000410000 */
[----:B------:R1:W-:Y:S01]  /*22b0*/  STS.128 [R56+0x10], R48 ;  /* 0x0000103038007388 */ /* 0x0003e20000000c00 */
[----:B------:R-:W-:-:S03]  /*22c0*/  NOP ;  /* 0x0000000000007918 */ /* 0x000fc60000000000 */
[----:B------:R-:W2:Y:S04]  /*22d0*/  LDS.128 R36, [R58] ;  /* 0x000000003a247984 */ /* 0x000ea80000000c00 */
[----:B------:R-:W3:Y:S01]  /*22e0*/  LDS.128 R40, [R58+0x200] ;  /* 0x000200003a287984 */ /* 0x000ee20000000c00 */
[----:B0-----:R-:W-:Y:S01]  /*22f0*/  FMUL.FTZ R44, R5, R88 ;  /* 0x00000058052c7220 */ /* 0x001fe20000410000 */
[----:B------:R-:W-:Y:S01]  /*2300*/  FMUL.FTZ R45, R6, R91 ;  /* 0x0000005b062d7220 */ /* 0x000fe20000410000 */
[----:B------:R-:W-:Y:S01]  /*2310*/  FFMA.FTZ R6, R8, R3, R85 ;  /* 0x0000000308067223 */ /* 0x000fe20000010055 */
[----:B------:R-:W-:Y:S01]  /*2320*/  FMUL.FTZ R46, R7, R90 ;  /* 0x0000005a072e7220 */ /* 0x000fe20000410000 */
[----:B-1----:R-:W-:-:S04]  /*2330*/  IMAD.WIDE.U32 R48, R79, R96, UR6 ;  /* 0x000000064f307e25 */ /* 0x002fc8000f8e0060 */
[----:B------:R-:W-:Y:S01]  /*2340*/  FMUL.FTZ R47, R16, R93 ;  /* 0x0000005d102f7220 */ /* 0x000fe20000410000 */
[----:B------:R-:W-:Y:S01]  /*2350*/  FMUL.FTZ R50, R19, R94 ;  /* 0x0000005e13327220 */ /* 0x000fe20000410000 */
[----:B------:R-:W-:Y:S01]  /*2360*/  IMAD R29, R79, R97, R49 ;  /* 0x000000614f1d7224 */ /* 0x000fe200078e0231 */
[----:B------:R-:W-:Y:S01]  /*2370*/  LEA R28, P0, R48, R98, 0x2 ;  /* 0x00000062301c7211 */ /* 0x000fe200078010ff */
[----:B------:R-:W-:-:S03]  /*2380*/  FMUL.FTZ R49, R18, R95 ;  /* 0x0000005f12317220 */ /* 0x000fc60000410000 */
[----:B------:R-:W-:Y:S01]  /*2390*/  LEA.HI.X R29, R48, R99, R29, 0x2, P0 ;  /* 0x00000063301d7211 */ /* 0x000fe200000f141d */
[----:B------:R-:W-:Y:S02]  /*23a0*/  FMUL.FTZ R48, R17, R92 ;  /* 0x0000005c11307220 */ /* 0x000fe40000410000 */
[----:B------:R-:W-:-:S04]  /*23b0*/  IMAD.WIDE.U32 R4, R60, 0x10, R28 ;  /* 0x000000103c047825 */ /* 0x000fc800078e001c */
[----:B------:R-:W-:Y:S01]  /*23c0*/  FFMA.FTZ R29, R9, R44, R6 ;  /* 0x0000002c091d7223 */ /* 0x000fe20000010006 */
        /* <DEDUP_REMOVED lines=13> */
[----:B------:R-:W-:Y:S01]  /*24a0*/  STS.128 [R56], R32 ;  /* 0x0000002038007388 */ /* 0x000fe20000000c00 */
[----:B-1----:R-:W-:-:S03]  /*24b0*/  UIMAD.WIDE.U32 UR6, UR19, UR12, UR4 ;  /* 0x0000000c130672a5 */ /* 0x002fc6000f8e0004 */
[----:B------:R-:W-:Y:S01]  /*24c0*/  STS.128 [R56+0x10], R24 ;  /* 0x0000101838007388 */ /* 0x000fe20000000c00 */
[----:B------:R-:W-:-:S03]  /*24d0*/  NOP ;  /* 0x0000000000007918 */ /* 0x000fc60000000000 */
[----:B0-----:R-:W0:Y:S01]  /*24e0*/  LDS.128 R4, [R58] ;  /* 0x000000003a047984 */ /* 0x001e220000000c00 */
[----:B------:R-:W-:Y:S02]  /*24f0*/  UIMAD UR9, UR19, UR13, UR7 ;  /* 0x0000000d130972a4 */ /* 0x000fe4000f8e0207 */
[----:B------:R-:W-:Y:S01]  /*2500*/  MOV R21, UR7 ;  /* 0x0000000700157c02 */ /* 0x000fe20008000f00 */
[----:B------:R-:W1:Y:S01]  /*2510*/  LDS.128 R16, [R58+0x200] ;  /* 0x000200003a107984 */ /* 0x000e620000000c00 */
[----:B------:R-:W-:Y:S02]  /*2520*/  MOV R20, UR6 ;  /* 0x0000000600147c02 */ /* 0x000fe40008000f00 */
[----:B------:R-:W-:-:S03]  /*2530*/  MOV R21, UR9 ;  /* 0x0000000900157c02 */ /* 0x000fc60008000f00 */
[----:B------:R-:W-:-:S04]  /*2540*/  IMAD.WIDE.U32 R20, R79, UR14, R20 ;  /* 0x0000000e4f147c25 */ /* 0x000fc8000f8e0014 */
[----:B------:R-:W-:Y:S01]  /*2550*/  IMAD R21, R79, UR15, R21 ;  /* 0x0000000f4f157c24 */ /* 0x000fe2000f8e0215 */
[----:B------:R-:W-:-:S04]  /*2560*/  LEA R22, P0, R20, UR10, 0x2 ;  /* 0x0000000a14167c11 */ /* 0x000fc8000f8010ff */
[----:B------:R-:W-:-:S03]  /*2570*/  LEA.HI.X R23, R20, UR11, R21, 0x2, P0 ;  /* 0x0000000b14177c11 */ /* 0x000fc600080f1415 */
[----:B------:R-:W-:-:S05]  /*2580*/  IMAD.WIDE.U32 R20, R60, 0x10, R22 ;  /* 0x000000103c147825 */ /* 0x000fca00078e0016 */
[----:B0-----:R2:W-:Y:S04]  /*2590*/  STG.E.128 desc[UR16][R20.64], R4 ;  /* 0x0000000414007986 */ /* 0x0015e8000c101d10 */
[----:B-1----:R2:W-:Y:S02]  /*25a0*/  STG.E.128 desc[UR16][R20.64+0x200], R16 ;  /* 0x0002001014007986 */ /* 0x0025e4000c101d10 */
.L_x_9071:
[----:B------:R-:W1:Y:S01]  /*25b0*/  LDCU UR9, c[0x0][0x38c] ;  /* 0x00007180ff0977ac */ /* 0x000e620008000800 */
[----:B0-2---:R-:W-:Y:S01]  /*25c0*/  FFMA.FTZ R4, R10, R45, R29 ;  /* 0x0000002d0a047223 */ /* 0x005fe2000001001d */
[----:B------:R-:W-:Y:S02]  /*25d0*/  CS2R R18, SRZ ;  /* 0x0000000000127805 */ /* 0x000fe4000001ff00 */
[----:B------:R-:W-:Y:S02]  /*25e0*/  CS2R R16, SRZ ;  /* 0x0000000000107805 */ /* 0x000fe4000001ff00 */
[----:B------:R-:W-:Y:S01]  /*25f0*/  CS2R R22, SRZ ;  /* 0x0000000000167805 */ /* 0x000fe2000001ff00 */
[----:B------:R-:W-:Y:S01]  /*2600*/  FFMA.FTZ R5, R11, R46, R4 ;  /* 0x0000002e0b057223 */ /* 0x000fe20000010004 */
[----:B------:R-:W-:Y:S01]  /*2610*/  CS2R R20, SRZ ;  /* 0x0000000000147805 */ /* 0x000fe2000001ff00 */
        /* <DEDUP_REMOVED lines=10> */
[----:B------:R-:W-:Y:S01]  /*26c0*/  FFMA.FTZ R4, R14, R49, R5 ;  /* 0x000000310e047223 */ /* 0x000fe20000010005 */
[----:B-1----:R-:W-:-:S03]  /*26d0*/  UISETP.GE.AND UP0, UPT, UR9, 0x1, UPT ;  /* 0x000000010900788c */ /* 0x002fc6000bf06270 */
        /* <DEDUP_REMOVED lines=39> */
.L_x_9078:
[----:B------:R-:W2:Y:S01]  /*2950*/  LDG.E R97, desc[UR16][R90.64] ;  /* 0x000000105a617981 */ /* 0x000ea2000c1e1900 */
[----:B-1----:R-:W-:Y:S02]  /*2960*/  MOV R34, R93 ;  /* 0x0000005d00227202 */ /* 0x002fe40000000f00 */
[----:B------:R-:W-:Y:S01]  /*2970*/  MOV R35, R92 ;  /* 0x0000005c00237202 */ /* 0x000fe20000000f00 */
[----:B------:R-:W3:Y:S04]  /*2980*/  LDG.E R103, desc[UR16][R36.64] ;  /* 0x0000001024677981 */ /* 0x000ee8000c1e1900 */
[----:B0-----:R0:W3:Y:S01]  /*2990*/  LDG.E R34, desc[UR16][R34.64] ;  /* 0x0000001022227981 */ /* 0x0010e2000c1e1900 */
[C---:B------:R-:W-:Y:S02]  /*29a0*/  ISETP.NE.AND P2, PT, R73.reuse, RZ, PT ;  /* 0x000000ff4900720c */ /* 0x040fe40003f45270 */
[----:B------:R-:W-:-:S02]  /*29b0*/  ISETP.NE.AND P1, PT, R73, 0x1f, PT ;  /* 0x0000001f4900780c */ /* 0x000fc40003f25270 */
        /* <DEDUP_REMOVED lines=13> */
[----:B---3--:R-:W-:-:S03]  /*2a90*/  FMUL.FTZ R34, R34, R103 ;  /* 0x0000006722227220 */ /* 0x008fc60000410000 */
        /* <DEDUP_REMOVED lines=23> */
.L_x_9074:
[----:B------:R0:W2:Y:S02]  /*2c10*/  LDS R116, [R86+0xe6c] ;  /* 0x000e6c0056747984 */ /* 0x0000a40000000800 */
.L_x_9075:
[----:B------:R-:W-:Y:S05]  /*2c20*/  BSYNC.RECONVERGENT B0 ;  /* 0x0000000000007941 */ /* 0x000fea0003800200 */
.L_x_9073:
        /* <DEDUP_REMOVED lines=17> */
[----:B------:R-:W-:Y:S01]  /*2d40*/  FMUL.FTZ R118, R104, R101 ;  /* 0x0000006568767220 */ /* 0x000fe20000410000 */
[----:B------:R-:W-:Y:S01]  /*2d50*/  FFMA.FTZ R101, R38, R106, R39 ;  /* 0x0000006a26657223 */ /* 0x000fe20000010027 */
[----:B-----5:R-:W-:Y:S02]  /*2d60*/  FFMA.FTZ R35, R104, R108, R109 ;  /* 0x0000006c68237223 */ /* 0x020fe4000001006d */
[C---:B------:R-:W-:Y:S01]  /*2d70*/  FMUL.FTZ R121, R5.reuse, R118 ;  /* 0x0000007605797220 */ /* 0x040fe20000410000 */
[C---:B------:R-:W-:Y:S01]  /*2d80*/  FFMA.FTZ R34, R5.reuse, R101, R40 ;  /* 0x0000006505227223 */ /* 0x040fe20000010028 */
[----:B------:R-:W-:Y:S02]  /*2d90*/  FFMA.FTZ R35, R5, R35, R110 ;  /* 0x0000002305237223 */ /* 0x000fe4000001006e */
[----:B------:R-:W-:Y:S01]  /*2da0*/  FMUL.FTZ R101, R106, R121 ;  /* 0x000000796a657220 */ /* 0x000fe20000410000 */
[----:B------:R-:W-:Y:S01]  /*2db0*/  FFMA.FTZ R34, R104, R34, R41 ;  /* 0x0000002268227223 */ /* 0x000fe20000010029 */
[----:B------:R-:W-:-:S03]  /*2dc0*/  FFMA.FTZ R108, R106, R35, R107 ;  /* 0x000000236a6c7223 */ /* 0x000fc6000001006b */
[----:B------:R-:W1:Y:S01]  /*2dd0*/  SHFL.DOWN PT, R122, R101, 0x1, 0x1f ;  /* 0x08201f00657a7f89 */ /* 0x000e6200000e0000 */
[----:B------:R-:W-:-:S03]  /*2de0*/  FFMA.FTZ R34, R99, R34, R42 ;  /* 0x0000002263227223 */ /* 0x000fc6000001002a */
[----:B------:R-:W2:Y:S01]  /*2df0*/  SHFL.DOWN PT, R121, R108, 0x1, 0x1f ;  /* 0x08201f006c797f89 */ /* 0x000ea200000e0000 */
[----:B------:R-:W-:-:S04]  /*2e00*/  FFMA.FTZ R34, R100, R34, R43 ;  /* 0x0000002264227223 */ /* 0x000fc8000001002b */
[----:B------:R-:W-:Y:S01]  /*2e10*/  FFMA.FTZ R35, R102, R34, R51 ;  /* 0x0000002266237223 */ /* 0x000fe20000010033 */
[----:B------:R-:W-:-:S03]  /*2e20*/  FMUL.FTZ R34, R105, R106 ;  /* 0x0000006a69227220 */ /* 0x000fc60000410000 */
[----:B------:R-:W-:Y:S01]  /*2e30*/  FFMA.FTZ R118, R103, R35, R88 ;  /* 0x0000002367767223 */ /* 0x000fe20000010058 */
[----:B------:R-:W-:-:S04]  /*2e40*/  FMUL.FTZ R35, R5, R34 ;  /* 0x0000002205237220 */ /* 0x000fc80000410000 */
[----:B------:R-:W-:Y:S01]  /*2e50*/  FMUL.FTZ R34, R104, R35 ;  /* 0x0000002368227220 */ /* 0x000fe20000410000 */
[----:B------:R-:W4:Y:S03]  /*2e60*/  SHFL.UP PT, R120, R118, 0x1, RZ ;  /* 0x0420000076787989 */ /* 0x000f2600000e00ff */
        /* <DEDUP_REMOVED lines=9> */
[----:B------:R-:W2:Y:S04]  /*2f00*/  SHFL.DOWN PT, R122, R101, 0x2, 0x1f ;  /* 0x08401f00657a7f89 */ /* 0x000ea800000e0000 */
[----:B------:R-:W5:Y:S01]  /*2f10*/  SHFL.UP PT, R34, R121, 0x1, RZ ;  /* 0x0420000079227989 */ /* 0x000f6200000e00ff */
[----:B----4-:R-:W-:-:S05]  /*2f20*/  FFMA.FTZ R35, R121, R120, R118 ;  /* 0x0000007879237223 */ /* 0x010fca0000010076 */
[----:B------:R-:W-:-:S05]  /*2f30*/  FSEL R118, R118, R35, !P1 ;  /* 0x0000002376767208 */ /* 0x000fca0004800000 */
[----:B------:R-:W4:Y:S01]  /*2f40*/  SHFL.UP PT, R35, R118, 0x2, RZ ;  /* 0x0440000076237989 */ /* 0x000f2200000e00ff */
[C---:B-1----:R-:W-:Y:S01]  /*2f50*/  @!P3 FFMA.FTZ R108, R101.reuse, R123, R108 ;  /* 0x0000007b656cb223 */ /* 0x042fe2000001006c */
[----:B--2---:R-:W-:-:S04]  /*2f60*/  @!P3 FMUL.FTZ R120, R101, R122 ;  /* 0x0000007a6578b220 */ /* 0x004fc80000410000 */
[----:B------:R-:W1:Y:S01]  /*2f70*/  SHFL.DOWN PT, R122, R108, 0x4, 0x1f ;  /* 0x08801f006c7a7f89 */ /* 0x000e6200000e0000 */
[----:B-----5:R-:W-:Y:S01]  /*2f80*/  @P1 FMUL.FTZ R121, R121, R34 ;  /* 0x0000002279791220 */ /* 0x020fe20000410000 */
[----:B------:R-:W-:Y:S02]  /*2f90*/  @!P3 MOV R101, R120 ;  /* 0x000000780065b202 */ /* 0x000fe40000000f00 */
[----:B------:R-:W-:Y:S02]  /*2fa0*/  ISETP.GT.U32.AND P3, PT, R87, 0x1b, PT ;  /* 0x0000001b5700780c */ /* 0x000fe40003f64070 */
[----:B------:R-:W2:Y:S01]  /*2fb0*/  SHFL.UP PT, R34, R121, 0x2, RZ ;  /* 0x0440000079227989 */ /* 0x000ea200000e00ff */
[----:B------:R-:W-:-:S03]  /*2fc0*/  ISETP.GE.AND P1, PT, R61, 0x2, PT ;  /* 0x000000023d00780c */ /* 0x000fc60003f26270 */
[----:B------:R-:W5:Y:S01]  /*2fd0*/  SHFL.DOWN PT, R120, R101, 0x4, 0x1f ;  /* 0x08801f0065787f89 */ /* 0x000f6200000e0000 */
[----:B----4-:R-:W-:-:S05]  /*2fe0*/  FFMA.FTZ R35, R121, R35, R118 ;  /* 0x0000002379237223 */ /* 0x010fca0000010076 */
[----:B------:R-:W-:-:S05]  /*2ff0*/  FSEL R118, R118, R35, !P1 ;  /* 0x0000002376767208 */ /* 0x000fca0004800000 */
[----:B------:R-:W4:Y:S01]  /*3000*/  SHFL.UP PT, R35, R118, 0x4, RZ ;  /* 0x0480000076237989 */ /* 0x000f2200000e00ff */
[----:B-1----:R-:W-:-:S05]  /*3010*/  @!P3 FFMA.FTZ R108, R101, R122, R108 ;  /* 0x0000007a656cb223 */ /* 0x002fca000001006c */
[----:B------:R-:W1:Y:S01]  /*3020*/  SHFL.DOWN PT, R125, R108, 0x8, 0x1f ;  /* 0x09001f006c7d7f89 */ /* 0x000e6200000e0000 */
[----:B--2---:R-:W-:Y:S01]  /*3030*/  @P1 FMUL.FTZ R121, R121, R34 ;  /* 0x0000002279791220 */ /* 0x004fe20000410000 */
[----:B------:R-:W-:Y:S01]  /*3040*/  ISETP.GE.AND P1, PT, R61, 0x4, PT ;  /* 0x000000043d00780c */ /* 0x000fe20003f26270 */
[----:B------:R-:W-:Y:S02]  /*3050*/  HFMA2 R34, -RZ, RZ, 1.875, 0 ;  /* 0x3f800000ff227431 */ /* 0x000fe400000001ff */
[----:B-----5:R-:W-:-:S05]  /*3060*/  @!P3 FMUL.FTZ R120, R101, R120 ;  /* 0x000000786578b220 */ /* 0x020fca0000410000 */
[----:B------:R-:W-:Y:S02]  /*3070*/  @!P3 MOV R101, R120 ;  /* 0x000000780065b202 */ /* 0x000fe40000000f00 */
[----:B------:R-:W2:Y:S01]  /*3080*/  SHFL.UP PT, R120, R121, 0x4, RZ ;  /* 0x0480000079787989 */ /* 0x000ea200000e00ff */
[----:B------:R-:W-:-:S03]  /*3090*/  ISETP.GT.U32.AND P3, PT, R87, 0x17, PT ;  /* 0x000000175700780c */ /* 0x000fc60003f64070 */
[----:B------:R-:W5:Y:S01]  /*30a0*/  SHFL.DOWN PT, R124, R101, 0x8, 0x1f ;  /* 0x09001f00657c7f89 */ /* 0x000f6200000e0000 */
[----:B----4-:R-:W-:-:S05]  /*30b0*/  FFMA.FTZ R35, R121, R35, R118 ;  /* 0x0000002379237223 */ /* 0x010fca0000010076 */
[----:B------:R-:W-:Y:S02]  /*30c0*/  FSEL R118, R118, R35, !P1 ;  /* 0x0000002376767208 */ /* 0x000fe40004800000 */
[----:B------:R-:W-:Y:S02]  /*30d0*/  MOV R35, RZ ;  /* 0x000000ff00237202 */ /* 0x000fe40000000f00 */
[----:B-1----:R-:W-:Y:S01]  /*30e0*/  @!P3 FFMA.FTZ R108, R101, R125, R108 ;  /* 0x0000007d656cb223 */ /* 0x002fe2000001006c */
[----:B------:R-:W1:Y:S04]  /*30f0*/  SHFL.UP PT, R122, R118, 0x8, RZ ;  /* 0x05000000767a7989 */ /* 0x000e6800000e00ff */
[----:B------:R-:W-:Y:S01]  /*3100*/  @P0 LDS.64 R34, [R89] ;  /* 0x0000000059220984 */ /* 0x000fe20000000a00 */
[----:B--2---:R-:W-:-:S03]  /*3110*/  @P1 FMUL.FTZ R121, R121, R120 ;  /* 0x0000007879791220 */ /* 0x004fc60000410000 */
[----:B------:R-:W2:Y:S01]  /*3120*/  SHFL.DOWN PT, R125, R108, 0x10, 0x1f ;  /* 0x0a001f006c7d7f89 */ /* 0x000ea200000e0000 */
[----:B------:R-:W-:Y:S01]  /*3130*/  ISETP.GE.AND P1, PT, R61, 0x8, PT ;  /* 0x000000083d00780c */ /* 0x000fe20003f26270 */
[----:B-----5:R-:W-:Y:S02]  /*3140*/  @!P3 FMUL.FTZ R123, R101, R124 ;  /* 0x0000007c657bb220 */ /* 0x020fe40000410000 */
[----:B------:R-:W4:Y:S03]  /*3150*/  SHFL.UP PT, R120, R121, 0x8, RZ ;  /* 0x0500000079787989 */ /* 0x000f2600000e00ff */
[----:B------:R-:W-:Y:S02]  /*3160*/  @!P3 MOV R101, R123 ;  /* 0x0000007b0065b202 */ /* 0x000fe40000000f00 */
[----:B------:R-:W-:-:S03]  /*3170*/  ISETP.GT.U32.AND P3, PT, R87, 0xf, PT ;  /* 0x0000000f5700780c */ /* 0x000fc60003f64070 */
[----:B------:R-:W5:Y:S01]  /*3180*/  SHFL.DOWN PT, R124, R101, 0x10, 0x1f ;  /* 0x0a001f00657c7f89 */ /* 0x000f6200000e0000 */
[----:B-1----:R-:W-:-:S05]  /*3190*/  FFMA.FTZ R123, R121, R122, R118 ;  /* 0x0000007a797b7223 */ /* 0x002fca0000010076 */
[----:B------:R-:W-:-:S04]  /*31a0*/  FSEL R118, R118, R123, !P1 ;  /* 0x0000007b76767208 */ /* 0x000fc80004800000 */
[----:B--2---:R-:W-:Y:S01]  /*31b0*/  @!P3 FFMA.FTZ R108, R101, R125, R108 ;  /* 0x0000007d656cb223 */ /* 0x004fe2000001006c */
[----:B------:R-:W1:Y:S01]  /*31c0*/  SHFL.UP PT, R122, R118, 0x10, RZ ;  /* 0x06000000767a7989 */ /* 0x000e6200000e00ff */
[----:B----4-:R-:W-:-:S03]  /*31d0*/  @P1 FMUL.FTZ R121, R121, R120 ;  /* 0x0000007879791220 */ /* 0x010fc60000410000 */
[----:B------:R-:W-:Y:S01]  /*31e0*/  SHFL.DOWN PT, R126, R108, 0x1, 0x1f ;  /* 0x08201f006c7e7f89 */ /* 0x000fe200000e0000 */
[----:B------:R-:W-:-:S03]  /*31f0*/  ISETP.GE.AND P1, PT, R61, 0x10, PT ;  /* 0x000000103d00780c */ /* 0x000fc60003f26270 */
[----:B------:R-:W2:Y:S01]  /*3200*/  SHFL.UP PT, R120, R121, 0x10, RZ ;  /* 0x0600000079787989 */ /* 0x000ea200000e00ff */
[----:B-----5:R-:W-:-:S03]  /*3210*/  @!P3 FMUL.FTZ R123, R101, R124 ;  /* 0x0000007c657bb220 */ /* 0x020fc60000410000 */
[----:B------:R-:W-:Y:S02]  /*3220*/  SHFL.IDX PT, R128, R35, RZ, 0x1f ;  /* 0x00001fff23807589 */ /* 0x000fe400000e0000 */
[----:B------:R-:W-:Y:S02]  /*3230*/  @!P3 MOV R101, R123 ;  /* 0x0000007b0065b202 */ /* 0x000fe40000000f00 */
[----:B------:R-:W-:Y:S01]  /*3240*/  SHFL.IDX PT, R108, R108, RZ, 0x1f ;  /* 0x00001fff6c6c7589 */ /* 0x000fe200000e0000 */
[----:B------:R-:W-:-:S03]  /*3250*/  ISETP.NE.AND P3, PT, R73, 0x1f, PT ;  /* 0x0000001f4900780c */ /* 0x000fc60003f65270 */
[----:B------:R-:W4:Y:S01]  /*3260*/  SHFL.DOWN PT, R125, R101, 0x1, 0x1f ;  /* 0x08201f00657d7f89 */ /* 0x000f2200000e0000 */
[----:B-1----:R-:W-:-:S03]  /*3270*/  FFMA.FTZ R123, R121, R122, R118 ;  /* 0x0000007a797b7223 */ /* 0x002fc60000010076 */
[----:B------:R-:W1:Y:S02]  /*3280*/  SHFL.IDX PT, R101, R101, RZ, 0x1f ;  /* 0x00001fff65657589 */ /* 0x000e6400000e0000 */
[----:B------:R-:W-:Y:S01]  /*3290*/  FSEL R123, R118, R123, !P1 ;  /* 0x0000007b767b7208 */ /* 0x000fe20004800000 */
[----:B--2---:R-:W-:Y:S01]  /*32a0*/  @P1 FMUL.FTZ R121, R121, R120 ;  /* 0x0000007879791220 */ /* 0x004fe20000410000 */
[----:B------:R-:W-:-:S03]  /*32b0*/  ISETP.GT.AND P1, PT, R61, 0x1e, PT ;  /* 0x0000001e3d00780c */ /* 0x000fc60003f24270 */
[----:B------:R-:W-:Y:S04]  /*32c0*/  SHFL.UP PT, R122, R123, 0x1, RZ ;  /* 0x042000007b7a7989 */ /* 0x000fe800000e00ff */
[----:B------:R-:W-:Y:S01]  /*32d0*/  SHFL.UP PT, R121, R121, 0x1, RZ ;  /* 0x0420000079797989 */ /* 0x000fe200000e00ff */
[----:B----4-:R-:W-:Y:S01]  /*32e0*/  @P3 FFMA.FTZ R128, R125, R128, R126 ;  /* 0x000000807d803223 */ /* 0x010fe2000001007e */
[----:B------:R-:W-:-:S03]  /*32f0*/  ISETP.NE.AND P3, PT, R61, RZ, PT ;  /* 0x000000ff3d00720c */ /* 0x000fc60003f65270 */
[----:B------:R-:W-:Y:S01]  /*3300*/  FFMA.FTZ R116, R128, R116, R115 ;  /* 0x0000007480747223 */ /* 0x000fe20000010073 */
[C---:B-1----:R-:W-:Y:S01]  /*3310*/  FFMA.FTZ R35, R101.reuse, R35, R108 ;  /* 0x0000002365237223 */ /* 0x042fe2000001006c */
[----:B------:R-:W-:Y:S02]  /*3320*/  FMUL.FTZ R34, R101, R34 ;  /* 0x0000002265227220 */ /* 0x000fe40000410000 */
        /* <DEDUP_REMOVED lines=8> */
[----:B---3--:R-:W1:Y:S02]  /*33b0*/  SHFL.IDX PT, R124, R117, RZ, 0x1f ;  /* 0x00001fff757c7589 */ /* 0x008e6400000e0000 */
[----:B-1----:R-:W-:Y:S01]  /*33c0*/  @P2 FFMA.FTZ R124, R121, R124, R122 ;  /* 0x0000007c797c2223 */ /* 0x002fe2000001007a */
[----:B------:R-:W-:-:S03]  /*33d0*/  ISETP.NE.AND P2, PT, R73, RZ, PT ;  /* 0x000000ff4900720c */ /* 0x000fc60003f45270 */
[----:B------:R-:W-:-:S04]  /*33e0*/  FFMA.FTZ R124, R105, R124, R38 ;  /* 0x0000007c697c7223 */ /* 0x000fc80000010026 */
[C---:B------:R-:W-:Y:S01]  /*33f0*/  FFMA.FTZ R109, R106.reuse, R124, R39 ;  /* 0x0000007c6a6d7223 */ /* 0x040fe20000010027 */
[----:B------:R-:W-:Y:S01]  /*3400*/  FFMA.FTZ R106, R106, R110, R107 ;  /* 0x0000006e6a6a7223 */ /* 0x000fe2000001006b */
[----:B------:R-:W-:Y:S01]  /*3410*/  FFMA.FTZ R105, R3, R124, RZ ;  /* 0x0000007c03697223 */ /* 0x000fe200000100ff */
        /* <DEDUP_REMOVED lines=9> */
[-C--:B------:R-:W-:Y:S01]  /*34b0*/  FFMA.FTZ R115, R99, R122.reuse, R42 ;  /* 0x0000007a63737223 */ /* 0x080fe2000001002a */
        /* <DEDUP_REMOVED lines=14> */
[----:B------:R-:W-:Y:S01]  /*35a0*/  FFMA.FTZ R136, R102, R132, R51 ;  /* 0x0000008466887223 */ /* 0x000fe20000010033 */
[----:B------:R-:W-:Y:S01]  /*35b0*/  FADD.FTZ R117, -R43, R132 ;  /* 0x000000842b757221 */ /* 0x000fe20000010100 */
        /* <DEDUP_REMOVED lines=10> */
[----:B------:R-:W1:Y:S01]  /*3660*/  @!P3 S2R R136, SR_CgaCtaId ;  /* 0x000000000088b919 */ /* 0x000e620000008800 */
[----:B------:R-:W-:Y:S01]  /*3670*/  @!P3 MOV R123, 0x400 ;  /* 0x00000400007bb802 */ /* 0x000fe20000000f00 */
[----:B------:R-:W-:Y:S01]  /*3680*/  FFMA.FTZ R103, R100, R111, R103 ;  /* 0x0000006f64677223 */ /* 0x000fe20000010067 */
[----:B------:R-:W-:Y:S01]  /*3690*/  FMUL.FTZ R101, R130, R101 ;  /* 0x0000006582657220 */ /* 0x000fe20000410000 */
[----:B------:R-:W2:Y:S01]  /*36a0*/  SHFL.DOWN PT, R121, R102, 0x1, 0x1f ;  /* 0x08201f0066797f89 */ /* 0x000ea200000e0000 */
[----:B------:R-:W-:Y:S01]  /*36b0*/  FMUL.FTZ R130, R97, R118 ;  /* 0x0000007661827220 */ /* 0x000fe20000410000 */
[----:B------:R-:W-:Y:S01]  /*36c0*/  FADD.FTZ R31, R100, R31 ;  /* 0x0000001f641f7221 */ /* 0x000fe20000010000 */
[----:B------:R-:W-:Y:S01]  /*36d0*/  FFMA.FTZ R101, R10, R126, R101 ;  /* 0x0000007e0a657223 */ /* 0x000fe20000010065 */
[----:B------:R-:W3:Y:S01]  /*36e0*/  SHFL.DOWN PT, R134, R103, 0x1, 0x1f ;  /* 0x08201f0067867f89 */ /* 0x000ee200000e0000 */
[----:B------:R-:W-:Y:S01]  /*36f0*/  FMUL.FTZ R130, R117, R130 ;  /* 0x0000008275827220 */ /* 0x000fe20000410000 */
[----:B------:R-:W-:Y:S01]  /*3700*/  FADD.FTZ R30, R107, R30 ;  /* 0x0000001e6b1e7221 */ /* 0x000fe20000010000 */
[----:B------:R-:W-:Y:S01]  /*3710*/  FADD.FTZ R29, R112, R29 ;  /* 0x0000001d701d7221 */ /* 0x000fe20000010000 */
[----:B------:R4:W-:Y:S01]  /*3720*/  @!P2 STS.64 [R89], R34 ;  /* 0x000000225900a388 */ /* 0x0009e20000000a00 */
        /* <DEDUP_REMOVED lines=8> */
[C---:B----4-:R-:W-:Y:S01]  /*37b0*/  FMUL.FTZ R35, R97.reuse, R106 ;  /* 0x0000006a61237220 */ /* 0x050fe20000410000 */
[----:B------:R-:W-:Y:S01]  /*37c0*/  FMUL.FTZ R34, R97, R116 ;  /* 0x0000007461227220 */ /* 0x000fe20000410000 */
[----:B--2---:R-:W-:Y:S01]  /*37d0*/  @!P1 FADD.FTZ R102, R102, R121 ;  /* 0x0000007966669221 */ /* 0x004fe20000010000 */
[----:B---3--:R-:W-:-:S04]  /*37e0*/  @!P1 FADD.FTZ R103, R103, R134 ;  /* 0x0000008667679221 */ /* 0x008fc80000010000 */
[----:B------:R-:W2:Y:S01]  /*37f0*/  SHFL.DOWN PT, R121, R102, 0x2, 0x1f ;  /* 0x08401f0066797f89 */ /* 0x000ea200000e0000 */
[----:B------:R-:W-:Y:S02]  /*3800*/  ISETP.GT.AND P1, PT, R61, 0x1d, PT ;  /* 0x0000001d3d00780c */ /* 0x000fe40003f24270 */
[----:B-1----:R-:W-:Y:S01]  /*3810*/  @!P3 LEA R64, R136, R123, 0x18 ;  /* 0x0000007b8840b211 */ /* 0x002fe200078ec0ff */
[----:B------:R-:W1:Y:S01]  /*3820*/  SHFL.DOWN PT, R134, R103, 0x2, 0x1f ;  /* 0x08401f0067867f89 */ /* 0x000e6200000e0000 */
[----:B------:R-:W-:-:S04]  /*3830*/  FMUL.FTZ R136, R97, R120 ;  /* 0x0000007861887220 */ /* 0x000fc80000410000 */
[----:B------:R-:W-:-:S04]  /*3840*/  FMUL.FTZ R115, R115, R136 ;  /* 0x0000008873737220 */ /* 0x000fc80000410000 */
[----:B------:R-:W-:-:S04]  /*3850*/  FFMA.FTZ R115, R12, R120, R115 ;  /* 0x000000780c737223 */ /* 0x000fc80000010073 */
[----:B------:R-:W-:Y:S01]  /*3860*/  FADD.FTZ R16, R115, R16 ;  /* 0x0000001073107221 */ /* 0x000fe20000010000 */
[----:B--2---:R-:W-:Y:S01]  /*3870*/  @!P1 FADD.FTZ R102, R102, R121 ;  /* 0x0000007966669221 */ /* 0x004fe20000010000 */
[----:B-1----:R-:W-:-:S04]  /*3880*/  @!P1 FADD.FTZ R103, R103, R134 ;  /* 0x0000008667679221 */ /* 0x002fc80000010000 */
[----:B------:R-:W1:Y:S01]  /*3890*/  SHFL.DOWN PT, R121, R102, 0x4, 0x1f ;  /* 0x08801f0066797f89 */ /* 0x000e6200000e0000 */
[----:B------:R-:W-:-:S03]  /*38a0*/  ISETP.GT.AND P1, PT, R61, 0x1b, PT ;  /* 0x0000001b3d00780c */ /* 0x000fc60003f24270 */
[----:B------:R-:W2:Y:S10]  /*38b0*/  SHFL.DOWN PT, R134, R103, 0x4, 0x1f ;  /* 0x08801f0067867f89 */ /* 0x000eb400000e0000 */
        /* <DEDUP_REMOVED lines=42> */
.L_x_9077:
[----:B------:R-:W-:Y:S05]  /*3b60*/  BSYNC.RECONVERGENT B0 ;  /* 0x0000000000007941 */ /* 0x000fea0003800200 */
.L_x_9076:
        /* <DEDUP_REMOVED lines=13> */
.L_x_9072:
[----:B------:R-:W-:Y:S06]  /*3c40*/  BAR.SYNC.DEFER_BLOCKING 0x0 ;  /* 0x0000000000007b1d */ /* 0x000fec0000010000 */
[----:B------:R-:W2:Y:S01]  /*3c50*/  LDCU.64 UR10, c[0x0][0x4f8] ;  /* 0x00009f00ff0a77ac */ /* 0x000ea20008000a00 */
[----:B------:R-:W3:Y:S04]  /*3c60*/  LDG.E.128 R8, desc[UR16][R52.64] ;  /* 0x0000001034087981 */ /* 0x000ee8000c1e1d00 */
[----:B------:R-:W4:Y:S01]  /*3c70*/  LDG.E.128 R12, desc[UR16][R52.64+0x200] ;  /* 0x00020010340c7981 */ /* 0x000f22000c1e1d00 */
[----:B------:R-:W-:Y:S01]  /*3c80*/  UMOV UR5, URZ ;  /* 0x000000ff00057c82 */ /* 0x000fe20008000000 */
[----:B------:R-:W-:-:S02]  /*3c90*/  UISETP.GT.AND UP0, UPT, UR8, 0x1, UPT ;  /* 0x000000010800788c */ /* 0x000fc4000bf04270 */
[----:B--2---:R-:W-:Y:S01]  /*3ca0*/  UIMAD.WIDE.U32 UR6, UR19, UR10, UR4 ;  /* 0x0000000a130672a5 */ /* 0x004fe2000f8e0004 */
[----:B------:R-:W-:-:S03]  /*3cb0*/  UMOV UR8, UR18 ;  /* 0x0000001200087c82 */ /* 0x000fc60008000000 */
[----:B------:R-:W-:Y:S01]  /*3cc0*/  UIMAD UR7, UR19, UR11, UR7 ;  /* 0x0000000b130772a4 */ /* 0x000fe2000f8e0207 */
[----:B---3--:R-:W-:Y:S04]  /*3cd0*/  STS.128 [R58], R8 ;  /* 0x000000083a007388 */ /* 0x008fe80000000c00 */
[----:B----4-:R2:W-:Y:S01]  /*3ce0*/  STS.128 [R58+0x200], R12 ;  /* 0x0002000c3a007388 */ /* 0x0105e20000000c00 */
[----:B------:R-:W-:-:S03]  /*3cf0*/  NOP ;  /* 0x0000000000007918 */ /* 0x000fc60000000000 */
[----:B-1----:R-:W1:Y:S04]  /*3d00*/  LDS.128 R32, [R56] ;  /* 0x0000000038207984 */ /* 0x002e680000000c00 */
[----:B------:R-:W3:Y:S01]  /*3d10*/  LDS.128 R4, [R56+0x10] ;  /* 0x0000100038047984 */ /* 0x000ee20000000c00 */
[----:B------:R-:W-:Y:S08]  /*3d20*/  BAR.SYNC.DEFER_BLOCKING 0x0 ;  /* 0x0000000000007b1d */ /* 0x000ff00000010000 */
[----:B--2---:R-:W2:Y:S08]  /*3d30*/  LDC.64 R12, c[0x0][0x500] ;  /* 0x00014000ff0c7b82 */ /* 0x004eb00000000a00 */
[----:B------:R-:W4:Y:S01]  /*3d40*/  LDC.64 R14, c[0x0][0x550] ;  /* 0x00015400ff0e7b82 */ /* 0x000f220000000a00 */
[----:B------:R-:W-:Y:S04]  /*3d50*/  STS.128 [R56], R24 ;  /* 0x0000001838007388 */ /* 0x000fe80000000c00 */
[----:B------:R-:W-:Y:S01]  /*3d60*/  STS.128 [R56+0x10], R28 ;  /* 0x0000101c38007388 */ /* 0x000fe20000000c00 */
[--C-:B-1----:R-:W-:Y:S01]  /*3d70*/  FADD.FTZ R32, R32, R78.reuse ;  /* 0x0000004e20207221 */ /* 0x102fe20000010000 */
[--C-:B------:R-:W-:Y:S01]  /*3d80*/  FADD.FTZ R33, R33, R78.reuse ;  /* 0x0000004e21217221 */ /* 0x100fe20000010000 */
[--C-:B------:R-:W-:Y:S01]  /*3d90*/  FADD.FTZ R34, R34, R78.reuse ;  /* 0x0000004e22227221 */ /* 0x100fe20000010000 */
[--C-:B------:R-:W-:Y:S01]  /*3da0*/  FADD.FTZ R35, R35, R78.reuse ;  /* 0x0000004e23237221 */ /* 0x100fe20000010000 */
[----:B---3--:R-:W-:Y:S01]  /*3db0*/  FADD.FTZ R10, R4, R78 ;  /* 0x0000004e040a7221 */ /* 0x008fe20000010000 */
[----:B------:R-:W-:-:S02]  /*3dc0*/  FSETP.GTU.FTZ.AND P5, PT, R32, 20, PT ;  /* 0x41a000002000780b */ /* 0x000fc40003fbc000 */
[----:B------:R-:W-:Y:S02]  /*3dd0*/  FSETP.GTU.FTZ.AND P4, PT, R33, 20, PT ;  /* 0x41a000002100780b */ /* 0x000fe40003f9c000 */
[----:B------:R-:W-:Y:S02]  /*3de0*/  FSETP.GTU.FTZ.AND P3, PT, R34, 20, PT ;  /* 0x41a000002200780b */ /* 0x000fe40003f7c000 */
[----:B------:R-:W-:Y:S02]  /*3df0*/  FSETP.GTU.FTZ.AND P1, PT, R10, 20, PT ;  /* 0x41a000000a00780b */ /* 0x000fe40003f3c000 */
[----:B------:R-:W-:-:S05]  /*3e00*/  FSETP.GTU.FTZ.AND P2, PT, R35, 20, PT ;  /* 0x41a000002300780b */ /* 0x000fca0003f5c000 */
[----:B------:R-:W-:Y:S01]  /*3e10*/  @!P5 FMUL.FTZ R0, R32, -1.4426950216293334961 ;  /* 0xbfb8aa3b2000d820 */ /* 0x000fe20000410000 */
[--C-:B------:R-:W-:Y:S01]  /*3e20*/  FADD.FTZ R32, R5, R78.reuse ;  /* 0x0000004e05207221 */ /* 0x100fe20000010000 */
[----:B------:R-:W-:Y:S01]  /*3e30*/  @!P4 FMUL.FTZ R2, R33, -1.4426950216293334961 ;  /* 0xbfb8aa3b2102c820 */ /* 0x000fe20000410000 */
[----:B------:R-:W-:-:S03]  /*3e40*/  FADD.FTZ R33, R6, R78 ;  /* 0x0000004e06217221 */ /* 0x000fc60000010000 */
[----:B------:R-:W1:Y:S01]  /*3e50*/  @!P5 MUFU.EX2 R0, R0 ;  /* 0x000000000000d308 */ /* 0x000e620000000800 */
[----:B------:R-:W-:Y:S01]  /*3e60*/  FSETP.GTU.FTZ.AND P0, PT, R32, 20, PT ;  /* 0x41a000002000780b */ /* 0x000fe20003f1c000 */
[----:B------:R-:W-:Y:S01]  /*3e70*/  @!P1 FMUL.FTZ R6, R10, -1.4426950216293334961 ;  /* 0xbfb8aa3b0a069820 */ /* 0x000fe20000410000 */
[----:B------:R-:W-:-:S05]  /*3e80*/  @!P2 FMUL.FTZ R5, R35, -1.4426950216293334961 ;  /* 0xbfb8aa3b2305a820 */ /* 0x000fca0000410000 */
[----:B------:R2:W-:Y:S01]  /*3e90*/  @!P4 MUFU.EX2 R9, R2 ;  /* 0x000000020009c308 */ /* 0x0005e20000000800 */
[----:B-1----:R-:W-:Y:S01]  /*3ea0*/  @!P5 FADD.FTZ R8, R0, 1 ;  /* 0x3f8000000008d421 */ /* 0x002fe20000010000 */
[----:B--2---:R-:W-:-:S04]  /*3eb0*/  IMAD.WIDE.U32 R2, R79, R12, UR6 ;  /* 0x000000064f027e25 */ /* 0x004fc8000f8e000c */
[----:B------:R-:W-:Y:S01]  /*3ec0*/  @!P3 FMUL.FTZ R0, R34, -1.4426950216293334961 ;  /* 0xbfb8aa3b2200b820 */ /* 0x000fe20000410000 */
[----:B------:R-:W-:Y:S01]  /*3ed0*/  FADD.FTZ R34, R7, R78 ;  /* 0x0000004e07227221 */ /* 0x000fe20000010000 */
[----:B------:R-:W1:Y:S01]  /*3ee0*/  @!P5 MUFU.RCP R11, R8 ;  /* 0x00000008000bd308 */ /* 0x000e620000001000 */
[----:B------:R-:W-:Y:S01]  /*3ef0*/  IMAD R7, R79, R13, R3 ;  /* 0x0000000d4f077224 */ /* 0x000fe200078e0203 */
[C---:B----4-:R-:W-:Y:S01]  /*3f00*/  LEA R12, P6, R2.reuse, R14, 0x2 ;  /* 0x0000000e020c7211 */ /* 0x050fe200078c10ff */
[----:B------:R-:W2:Y:S03]  /*3f10*/  LDCU.64 UR6, c[0x0][0x518] ;  /* 0x0000a300ff0677ac */ /* 0x000ea60008000a00 */
[----:B------:R-:W-:Y:S01]  /*3f20*/  LEA.HI.X R13, R2, R15, R7, 0x2, P6 ;  /* 0x0000000f020d7211 */ /* 0x000fe200030f1407 */
[----:B------:R-:W-:Y:S01]  /*3f30*/  @!P0 FMUL.FTZ R7, R32, -1.4426950216293334961 ;  /* 0xbfb8aa3b20078820 */ /* 0x000fe20000410000 */
[----:B------:R-:W-:Y:S01]  /*3f40*/  FSETP.GTU.FTZ.AND P6, PT, R34, 20, PT ;  /* 0x41a000002200780b */ /* 0x000fe20003fdc000 */
[----:B------:R3:W4:Y:S01]  /*3f50*/  @!P3 MUFU.EX2 R4, R0 ;  /* 0x000000000004b308 */ /* 0x0007220000000800 */
[----:B-1----:R-:W-:Y:S01]  /*3f60*/  @!P5 FMUL.FTZ R20, R20, R11 ;  /* 0x0000000b1414d220 */ /* 0x002fe20000410000 */
[----:B------:R-:W-:-:S06]  /*3f70*/  FSETP.GTU.FTZ.AND P5, PT, R33, 20, PT ;  /* 0x41a000002100780b */ /* 0x000fcc0003fbc000 */
[----:B------:R-:W1:Y:S01]  /*3f80*/  @!P2 MUFU.EX2 R3, R5 ;  /* 0x000000050003a308 */ /* 0x000e620000000800 */
[----:B---3--:R-:W-:-:S03]  /*3f90*/  @!P4 FADD.FTZ R0, R9, 1 ;  /* 0x3f8000000900c421 */ /* 0x008fc60000010000 */
[----:B------:R-:W-:Y:S01]  /*3fa0*/  @!P6 FMUL.FTZ R10, R34, -1.4426950216293334961 ;  /* 0xbfb8aa3b220ae820 */ /* 0x000fe20000410000 */
[----:B--2---:R-:W-:Y:S01]  /*3fb0*/  UIMAD.WIDE.U32 UR4, UR19, UR6, UR4 ;  /* 0x00000006130472a5 */ /* 0x004fe2000f8e0004 */
[----:B----4-:R-:W-:Y:S02]  /*3fc0*/  @!P3 FADD.FTZ R2, R4, 1 ;  /* 0x3f8000000402b421 */ /* 0x010fe40000010000 */
[----:B------:R-:W2:Y:S01]  /*3fd0*/  @!P1 MUFU.EX2 R15, R6 ;  /* 0x00000006000f9308 */ /* 0x000ea20000000800 */
[----:B------:R-:W-:Y:S01]  /*3fe0*/  UIMAD UR5, UR19, UR7, UR5 ;  /* 0x00000007130572a4 */ /* 0x000fe2000f8e0205 */
[----:B------:R-:W-:-:S06]  /*3ff0*/  @!P5 FMUL.FTZ R8, R33, -1.4426950216293334961 ;  /* 0xbfb8aa3b2108d820 */ /* 0x000fcc0000410000 */
[----:B------:R3:W4:Y:S01]  /*4000*/  @!P0 MUFU.EX2 R32, R7 ;  /* 0x0000000700208308 */ /* 0x0007220000000800 */
[----:B------:R-:W-:Y:S01]  /*4010*/  NOP ;  /* 0x0000000000007918 */ /* 0x000fe20000000000 */
[----:B-1----:R-:W-:-:S06]  /*4020*/  @!P2 FADD.FTZ R14, R3, 1 ;  /* 0x3f800000030ea421 */ /* 0x002fcc0000010000 */
[----:B------:R-:W1:Y:S01]  /*4030*/  @!P5 MUFU.EX2 R33, R8 ;  /* 0x000000080021d308 */ /* 0x000e620000000800 */
[----:B---3--:R-:W3:Y:S01]  /*4040*/  LDS.128 R4, [R58] ;  /* 0x000000003a047984 */ /* 0x008ee20000000c00 */
[----:B--2---:R-:W-:-:S06]  /*4050*/  @!P1 FADD.FTZ R15, R15, 1 ;  /* 0x3f8000000f0f9421 */ /* 0x004fcc0000010000 */
[----:B------:R2:W5:Y:S01]  /*4060*/  @!P6 MUFU.EX2 R34, R10 ;  /* 0x0000000a0022e308 */ /* 0x0005620000000800 */
[----:B----4-:R-:W-:-:S07]  /*4070*/  @!P0 FADD.FTZ R32, R32, 1 ;  /* 0x3f80000020208421 */ /* 0x010fce0000010000 */
[----:B------:R4:W0:Y:S01]  /*4080*/  @!P3 MUFU.RCP R35, R2 ;  /* 0x000000020023b308 */ /* 0x0008220000001000 */
[----:B--2---:R-:W2:Y:S01]  /*4090*/  LDS.128 R8, [R58+0x200] ;  /* 0x000200003a087984 */ /* 0x004ea20000000c00 */
[----:B-1----:R-:W-:-:S06]  /*40a0*/  @!P5 FADD.FTZ R33, R33, 1 ;  /* 0x3f8000002121d421 */ /* 0x002fcc0000010000 */
[----:B------:R-:W1:Y:S01]  /*40b0*/  @!P4 MUFU.RCP R0, R0 ;  /* 0x000000000000c308 */ /* 0x000e620000001000 */
[----:B----4-:R-:W-:-:S04]  /*40c0*/  IMAD.WIDE.U32 R2, R60, 0x10, R12 ;  /* 0x000000103c027825 */ /* 0x010fc800078e000c */
[----:B-----5:R-:W-:-:S03]  /*40d0*/  @!P6 FADD.FTZ R34, R34, 1 ;  /* 0x3f8000002222e421 */ /* 0x020fc60000010000 */
[----:B------:R-:W4:Y:S01]  /*40e0*/  @!P2 MUFU.RCP R14, R14 ;  /* 0x0000000e000ea308 */ /* 0x000f220000001000 */
[----:B0-----:R-:W-:-:S07]  /*40f0*/  @!P3 FMUL.FTZ R22, R22, R35 ;  /* 0x000000231616b220 */ /* 0x001fce0000410000 */
[----:B------:R-:W0:Y:S01]  /*4100*/  @!P1 MUFU.RCP R15, R15 ;  /* 0x0000000f000f9308 */ /* 0x000e220000001000 */
[----:B---3--:R3:W-:Y:S01]  /*4110*/  STG.E.128 desc[UR16][R2.64], R4 ;  /* 0x0000000402007986 */ /* 0x0087e2000c101d10 */
[----:B-1----:R-:W-:-:S06]  /*4120*/  @!P4 FMUL.FTZ R21, R21, R0 ;  /* 0x000000001515c220 */ /* 0x002fcc0000410000 */
[----:B------:R-:W1:Y:S01]  /*4130*/  @!P0 MUFU.RCP R32, R32 ;  /* 0x0000002000208308 */ /* 0x000e620000001000 */
[----:B----4-:R-:W-:Y:S01]  /*4140*/  @!P2 FMUL.FTZ R23, R23, R14 ;  /* 0x0000000e1717a220 */ /* 0x010fe20000410000 */
[----:B------:R-:W-:-:S04]  /*4150*/  IADD3 R68, P2, PT, R68, -0x400, RZ ;  /* 0xfffffc0044447810 */ /* 0x000fc80007f5e0ff */
[----:B------:R-:W-:Y:S02]  /*4160*/  IADD3.X R65, PT, PT, R65, -0x1, RZ, P2, !PT ;  /* 0xffffffff41417810 */ /* 0x000fe400017fe4ff */
[----:B------:R-:W4:Y:S01]  /*4170*/  @!P5 MUFU.RCP R33, R33 ;  /* 0x000000210021d308 */ /* 0x000f220000001000 */
[----:B--2---:R2:W-:Y:S01]  /*4180*/  STG.E.128 desc[UR16][R2.64+0x200], R8 ;  /* 0x0002000802007986 */ /* 0x0045e2000c101d10 */
[----:B0-----:R-:W-:Y:S01]  /*4190*/  @!P1 FMUL.FTZ R16, R16, R15 ;  /* 0x0000000f10109220 */ /* 0x001fe20000410000 */
[----:B---3--:R-:W2:Y:S08]  /*41a0*/  LDC.64 R4, c[0x0][0x520] ;  /* 0x00014800ff047b82 */ /* 0x008eb00000000a00 */
[----:B------:R-:W-:Y:S01]  /*41b0*/  BAR.SYNC.DEFER_BLOCKING 0x0 ;  /* 0x0000000000007b1d */ /* 0x000fe20000010000 */
[----:B------:R-:W-:Y:S01]  /*41c0*/  IADD3 R70, P1, PT, R70, -0x400, RZ ;  /* 0xfffffc0046467810 */ /* 0x000fe20007f3e0ff */
[----:B-1----:R-:W-:-:S03]  /*41d0*/  @!P0 FMUL.FTZ R17, R17, R32 ;  /* 0x0000002011118220 */ /* 0x002fc60000410000 */
[----:B------:R-:W-:Y:S01]  /*41e0*/  IADD3.X R67, PT, PT, R67, -0x1, RZ, P1, !PT ;  /* 0xffffffff43437810 */ /* 0x000fe20000ffe4ff */
[----:B------:R-:W0:Y:S02]  /*41f0*/  @!P6 MUFU.RCP R34, R34 ;  /* 0x000000220022e308 */ /* 0x000e240000001000 */
[----:B------:R-:W1:Y:S01]  /*4200*/  LDC.64 R6, c[0x0][0x560] ;  /* 0x00015800ff067b82 */ /* 0x000e620000000a00 */
[----:B----4-:R-:W-:Y:S01]  /*4210*/  @!P5 FMUL.FTZ R18, R18, R33 ;  /* 0x000000211212d220 */ /* 0x010fe20000410000 */
[----:B--2---:R-:W-:-:S04]  /*4220*/  IMAD.WIDE.U32 R2, R79, R4, UR4 ;  /* 0x000000044f027e25 */ /* 0x004fc8000f8e0004 */
[----:B0-----:R-:W-:Y:S01]  /*4230*/  @!P6 FMUL.FTZ R19, R19, R34 ;  /* 0x000000221313e220 */ /* 0x001fe20000410000 */
[----:B------:R0:W-:Y:S01]  /*4240*/  STS.128 [R56], R20 ;  /* 0x0000001438007388 */ /* 0x0001e20000000c00 */
[----:B------:R-:W-:-:S03]  /*4250*/  IMAD R0, R79, R5, R3 ;  /* 0x000000054f007224 */ /* 0x000fc600078e0203 */
[----:B------:R2:W-:Y:S01]  /*4260*/  STS.128 [R56+0x10], R16 ;  /* 0x0000101038007388 */ /* 0x0005e20000000c00 */
[----:B------:R-:W-:-:S03]  /*4270*/  NOP ;  /* 0x0000000000007918 */ /* 0x000fc60000000000 */
[----:B------:R-:W3:Y:S01]  /*4280*/  LDS.128 R12, [R58] ;  /* 0x000000003a0c7984 */ /* 0x000ee20000000c00 */
[----:B-1----:R-:W-:-:S03]  /*4290*/  LEA R4, P0, R2, R6, 0x2 ;  /* 0x0000000602047211 */ /* 0x002fc600078010ff */
[----:B------:R-:W1:Y:S01]  /*42a0*/  LDS.128 R24, [R58+0x200] ;  /* 0x000200003a187984 */ /* 0x000e620000000c00 */
[----:B------:R-:W-:Y:S01]  /*42b0*/  LEA.HI.X R5, R2, R7, R0, 0x2, P0 ;  /* 0x0000000702057211 */ /* 0x000fe200000f1400 */
[----:B0-----:R-:W-:Y:S01]  /*42c0*/  FADD.FTZ R20, R20, R75 ;  /* 0x0000004b14147221 */ /* 0x001fe20000010000 */
[----:B------:R-:W-:Y:S01]  /*42d0*/  IADD3 R66, P0, PT, R66, -0x400, RZ ;  /* 0xfffffc0042427810 */ /* 0x000fe20007f1e0ff */
[----:B------:R-:W-:-:S04]  /*42e0*/  IMAD.WIDE.U32 R2, R60, 0x10, R4 ;  /* 0x000000103c027825 */ /* 0x000fc800078e0004 */
[----:B------:R-:W-:Y:S01]  /*42f0*/  FADD.FTZ R21, R20, R21 ;  /* 0x0000001514157221 */ /* 0x000fe20000010000 */
[----:B------:R-:W-:-:S03]  /*4300*/  IADD3.X R63, PT, PT, R63, -0x1, RZ, P0, !PT ;  /* 0xffffffff3f3f7810 */ /* 0x000fc600007fe4ff */
[----:B------:R-:W-:-:S04]  /*4310*/  FADD.FTZ R22, R21, R22 ;  /* 0x0000001615167221 */ /* 0x000fc80000010000 */
[----:B------:R-:W-:-:S04]  /*4320*/  FADD.FTZ R23, R22, R23 ;  /* 0x0000001716177221 */ /* 0x000fc80000010000 */
[----:B--2---:R-:W-:-:S04]  /*4330*/  FADD.FTZ R16, R23, R16 ;  /* 0x0000001017107221 */ /* 0x004fc80000010000 */
[----:B------:R-:W-:-:S04]  /*4340*/  FADD.FTZ R17, R16, R17 ;  /* 0x0000001110117221 */ /* 0x000fc80000010000 */
[----:B------:R-:W-:-:S04]  /*4350*/  FADD.FTZ R18, R17, R18 ;  /* 0x0000001211127221 */ /* 0x000fc80000010000 */
[----:B------:R-:W-:Y:S01]  /*4360*/  FADD.FTZ R75, R18, R19 ;  /* 0x00000013124b7221 */ /* 0x000fe20000010000 */
[----:B---3--:R0:W-:Y:S04]  /*4370*/  STG.E.128 desc[UR16][R2.64], R12 ;  /* 0x0000000c02007986 */ /* 0x0081e8000c101d10 */
[----:B-1----:R0:W-:Y:S01]  /*4380*/  STG.E.128 desc[UR16][R2.64+0x200], R24 ;  /* 0x0002001802007986 */ /* 0x0021e2000c101d10 */
[----:B------:R-:W-:Y:S05]  /*4390*/  BRA.U UP0, `(.L_x_9079) ;  /* 0xffffffc100bc7547 */ /* 0x000fea000b83ffff */
.L_x_9054:
        /* <DEDUP_REMOVED lines=34> */
.L_x_9081:
[----:B------:R-:W-:Y:S05]  /*45c0*/  BSYNC.RECONVERGENT B0 ;  /* 0x0000000000007941 */ /* 0x000fea0003800200 */
.L_x_9080:
        /* <DEDUP_REMOVED lines=26> */
.L_x_9083:
[----:B------:R-:W-:Y:S05]  /*4770*/  BSYNC.RECONVERGENT B0 ;  /* 0x0000000000007941 */ /* 0x000fea0003800200 */
.L_x_9082:
        /* <DEDUP_REMOVED lines=22> */
.L_x_9085:
        /* <DEDUP_REMOVED lines=51> */
.L_x_9084:
[----:B------:R-:W-:Y:S05]  /*4c10*/  EXIT ;  /* 0x000000000000794d */ /* 0x000fea0003800000 */
.L_x_9086:
        /* <DEDUP_REMOVED lines=14> */
.L_x_10524:


//--------------------- .text._Z25selective_scan_bwd_kernelI32Selective_Scan_bwd_kernel_traitsILi32ELi8ELb1ELb0ELb1ELb0ELb0EffEEv12SSMParamsBwd --------------------------
	.section	.text._Z25selective_scan_bwd_kernelI32Selective_Scan_bwd_kernel_traitsILi32ELi8ELb1ELb0ELb1ELb0ELb0EffEEv12SSMParamsBwd,"ax",@progbits
	.align	128
        .global         _Z25selective_scan_bwd_kernelI32Selective_Scan_bwd_kernel_traitsILi32ELi8ELb1ELb0ELb1ELb0ELb0EffEEv12SSMParamsBwd
        .type           _Z25selective_scan_bwd_kernelI32Selective_Scan_bwd_kernel_traitsILi32ELi8ELb1ELb0ELb1ELb0ELb0EffEEv12SSMParamsBwd,@function
        .size           _Z25selective_scan_bwd_kernelI32Selective_Scan_bwd_kernel_traitsILi32ELi8ELb1ELb0ELb1ELb0ELb0EffEEv12SSMParamsBwd,(.L_x_10525 - _Z25selective_scan_bwd_kernelI32Selective_Scan_bwd_kernel_traitsILi32ELi8ELb1ELb0ELb1ELb0ELb0EffEEv12SSMParamsBwd)
        .other          _Z25selective_scan_bwd_kernelI32Selective_Scan_bwd_kernel_traitsILi32ELi8ELb1ELb0ELb1ELb0ELb0EffEEv12SSMParamsBwd,@"STO_CUDA_ENTRY STV_DEFAULT"
_Z25selective_scan_bwd_kernelI32Selective_Scan_bwd_kernel_traitsILi32ELi8ELb1ELb0ELb1ELb0ELb0EffEEv12SSMParamsBwd:
.text._Z25selective_scan_bwd_kernelI32Selective_Scan_bwd_kernel_traitsILi32ELi8ELb1ELb0ELb1ELb0ELb0EffEEv12SSMParamsBwd:
        /* <DEDUP_REMOVED lines=44> */
[----:B------:R-:W-:-:S04]  /*02c0*/  UIMAD.WIDE.U32 UR4, UR18, UR8, URZ ;  /* 0x00000008120472a5 */ /* 0x000fc8000f8e00ff */
[----:B------:R-:W3:Y:S01]  /*02d0*/  @P0 LDC R12, c[0x0][0x384] ;  /* 0x0000e100ff0c0b82 */ /* 0x000ee20000000800 */
[----:B------:R-:W-:Y:S02]  /*02e0*/  UIMAD.WIDE.U32 UR6, UR18, UR12, URZ ;  /* 0x0000000c120672a5 */ /* 0x000fe4000f8e00ff */
[----:B------:R-:W-:-:S05]  /*02f0*/  UIMAD UR9, UR18, UR9, UR5 ;  /* 0x00000009120972a4 */ /* 0x000fca000f8e0205 */
[-C--:B------:R-:W-:Y:S01]  /*0300*/  @!P2 IADD3 R4, PT, PT, R4, -R11.reuse, RZ ;  /* 0x8000000b0404a210 */ /* 0x080fe20007ffe0ff */
[----:B------:R-:W-:Y:S01]  /*0310*/  UIMAD UR8, UR18, UR13, UR7 ;  /* 0x0000000d120872a4 */ /* 0x000fe2000f8e0207 */
[----:B------:R-:W2:Y:S02]  /*0320*/  @P0 LDC R22, c[0x0][0x38c] ;  /* 0x0000e300ff160b82 */ /* 0x000ea40000000800 */
[----:B------:R-:W-:Y:S02]  /*0330*/  ISETP.GE.U32.AND P1, PT, R4, R11, PT ;  /* 0x0000000b0400720c */ /* 0x000fe40003f26070 */
[----:B------:R-:W-:Y:S02]  /*0340*/  MOV R5, UR5 ;  /* 0x0000000500057c02 */ /* 0x000fe40008000f00 */
[----:B------:R-:W-:Y:S02]  /*0350*/  MOV R4, UR4 ;  /* 0x0000000400047c02 */ /* 0x000fe40008000f00 */
[----:B------:R-:W-:-:S02]  /*0360*/  MOV R5, UR9 ;  /* 0x0000000900057c02 */ /* 0x000fc40008000f00 */
[----:B------:R-:W-:Y:S02]  /*0370*/  @!P2 IADD3 R3, PT, PT, R3, 0x1, RZ ;  /* 0x000000010303a810 */ /* 0x000fe40007ffe0ff */
[C---:B------:R-:W-:Y:S01]  /*0380*/  LOP3.LUT R8, R67.reuse, R10, RZ, 0x3c, !PT ;  /* 0x0000000a43087212 */ /* 0x040fe200078e3cff */
[----:B------:R-:W-:Y:S01]  /*0390*/  IMAD.WIDE.U32 R4, R67, UR10, R4 ;  /* 0x0000000a43047c25 */ /* 0x000fe2000f8e0004 */
[----:B------:R-:W-:Y:S02]  /*03a0*/  MOV R7, UR7 ;  /* 0x0000000700077c02 */ /* 0x000fe40008000f00 */
[----:B------:R-:W-:Y:S01]  /*03b0*/  MOV R7, UR8 ;  /* 0x0000000800077c02 */ /* 0x000fe20008000f00 */
[----:B------:R-:W1:Y:S01]  /*03c0*/  LDCU.64 UR8, c[0x0][0x498] ;  /* 0x00009300ff0877ac */ /* 0x000e620008000a00 */
[----:B------:R-:W-:Y:S01]  /*03d0*/  @P1 IADD3 R3, PT, PT, R3, 0x1, RZ ;  /* 0x0000000103031810 */ /* 0x000fe20007ffe0ff */
[----:B------:R-:W-:Y:S01]  /*03e0*/  IMAD R14, R67, UR11, R5 ;  /* 0x0000000b430e7c24 */ /* 0x000fe2000f8e0205 */
[----:B------:R-:W-:Y:S01]  /*03f0*/  ISETP.GE.AND P3, PT, R8, RZ, PT ;  /* 0x000000ff0800720c */ /* 0x000fe20003f66270 */
[----:B------:R-:W0:Y:S01]  /*0400*/  LDCU.64 UR10, c[0x0][0x3d0] ;  /* 0x00007a00ff0a77ac */ /* 0x000e220008000a00 */
[----:B------:R-:W4:Y:S01]  /*0410*/  @P0 LDC.64 R8, c[0x0][0x480] ;  /* 0x00012000ff080b82 */ /* 0x000f220000000a00 */
[----:B------:R-:W-:Y:S01]  /*0420*/  MOV R53, R3 ;  /* 0x0000000300357202 */ /* 0x000fe20000000f00 */
[----:B---3--:R-:W-:Y:S01]  /*0430*/  @P0 IMAD R3, R12, UR18, R67 ;  /* 0x000000120c030c24 */ /* 0x008fe2000f8e0243 */
[----:B------:R-:W-:-:S03]  /*0440*/  ISETP.NE.AND P2, PT, R10, RZ, PT ;  /* 0x000000ff0a00720c */ /* 0x000fc60003f45270 */
[----:B------:R-:W-:-:S04]  /*0450*/  @P0 IMAD R3, R3, R20, RZ ;  /* 0x0000001403030224 */ /* 0x000fc800078e02ff */
[----:B--2---:R-:W-:Y:S02]  /*0460*/  @P0 IMAD R3, R3, R22, RZ ;  /* 0x0000001603030224 */ /* 0x004fe400078e02ff */
[----:B------:R-:W2:Y:S01]  /*0470*/  LDC.64 R22, c[0x0][0x460] ;  /* 0x00011800ff167b82 */ /* 0x000ea20000000a00 */
[----:B------:R-:W-:Y:S01]  /*0480*/  @!P3 IADD3 R53, PT, PT, -R53, RZ, RZ ;  /* 0x000000ff3535b210 */ /* 0x000fe20007ffe1ff */
[----:B-1----:R-:W-:Y:S01]  /*0490*/  UIMAD.WIDE.U32 UR4, UR18, UR8, URZ ;  /* 0x00000008120472a5 */ /* 0x002fe2000f8e00ff */
[----:B------:R-:W-:Y:S02]  /*04a0*/  MOV R6, UR6 ;  /* 0x0000000600067c02 */ /* 0x000fe40008000f00 */
[C---:B------:R-:W-:Y:S01]  /*04b0*/  LEA R11, R20.reuse, 0xffffff00, 0x8 ;  /* 0xffffff00140b7811 */ /* 0x040fe200078e40ff */
[----:B0-----:R-:W-:Y:S01]  /*04c0*/  UIMAD.WIDE.U32 UR6, UR18, UR10, URZ ;  /* 0x0000000a120672a5 */ /* 0x001fe2000f8e00ff */
[----:B------:R-:W-:Y:S02]  /*04d0*/  @!P2 LOP3.LUT R53, RZ, R10, RZ, 0x33, !PT ;  /* 0x0000000aff35a212 */ /* 0x000fe400078e33ff */
[----:B------:R-:W-:-:S02]  /*04e0*/  ISETP.GE.AND P1, PT, R20, 0x1, PT ;  /* 0x000000011400780c */ /* 0x000fc40003f26270 */
[----:B------:R-:W0:Y:S01]  /*04f0*/  LDC.64 R20, c[0x0][0x4a8] ;  /* 0x00012a00ff147b82 */ /* 0x000e220000000a00 */
[----:B------:R-:W-:Y:S01]  /*0500*/  UIMAD UR5, UR18, UR9, UR5 ;  /* 0x00000009120572a4 */ /* 0x000fe2000f8e0205 */
[----:B------:R-:W-:Y:S01]  /*0510*/  SHF.R.S32.HI R13, RZ, 0x1f, R53 ;  /* 0x0000001fff0d7819 */ /* 0x000fe20000011435 */
[----:B------:R-:W1:Y:S01]  /*0520*/  LDCU.64 UR8, c[0x0][0x4c8] ;  /* 0x00009900ff0877ac */ /* 0x000e620008000a00 */
[----:B------:R-:W-:Y:S01]  /*0530*/  IMAD.WIDE.U32 R6, R67, UR14, R6 ;  /* 0x0000000e43067c25 */ /* 0x000fe2000f8e0006 */
[----:B------:R-:W-:Y:S01]  /*0540*/  CS2R R64, SRZ ;  /* 0x0000000000407805 */ /* 0x000fe2000001ff00 */
[----:B------:R-:W-:Y:S02]  /*0550*/  UIMAD UR7, UR18, UR11, UR7 ;  /* 0x0000000b120772a4 */ /* 0x000fe4000f8e0207 */
[----:B----4-:R-:W-:Y:S01]  /*0560*/  @P0 IMAD.WIDE R64, R3, 0x8, R8 ;  /* 0x0000000803400825 */ /* 0x010fe200078e0208 */
[C---:B------:R-:W-:Y:S02]  /*0570*/  IADD3 R81, P2, PT, R11.reuse, R4, RZ ;  /* 0x000000040b517210 */ /* 0x040fe40007f5e0ff */
[----:B------:R-:W-:Y:S01]  /*0580*/  IADD3 R83, P3, PT, R11, R6, RZ ;  /* 0x000000060b537210 */ /* 0x000fe20007f7e0ff */
[----:B------:R-:W-:-:S02]  /*0590*/  IMAD R8, R13, R18, RZ ;  /* 0x000000120d087224 */ /* 0x000fc400078e02ff */
[C---:B------:R-:W-:Y:S02]  /*05a0*/  IMAD R12, R67.reuse, UR15, R7 ;  /* 0x0000000f430c7c24 */ /* 0x040fe4000f8e0207 */
[----:B------:R-:W-:Y:S01]  /*05b0*/  IMAD.WIDE.U32 R4, R67, R16, UR4 ;  /* 0x0000000443047e25 */ /* 0x000fe2000f8e0010 */
[----:B------:R-:W-:-:S03]  /*05c0*/  SHF.R.S32.HI R3, RZ, 0x1f, R11 ;  /* 0x0000001fff037819 */ /* 0x000fc6000001140b */
[----:B------:R-:W-:Y:S01]  /*05d0*/  IMAD.WIDE.U32 R6, R53, R18, UR6 ;  /* 0x0000000635067e25 */ /* 0x000fe2000f8e0012 */
[----:B------:R-:W-:-:S03]  /*05e0*/  IADD3 R4, P4, PT, R11, R4, RZ ;  /* 0x000000040b047210 */ /* 0x000fc60007f9e0ff */
[----:B------:R-:W-:Y:S01]  /*05f0*/  IMAD R9, R53, R19, R8 ;  /* 0x0000001335097224 */ /* 0x000fe200078e0208 */
[----:B------:R-:W-:Y:S02]  /*0600*/  IADD3 R11, P5, PT, R11, R6, RZ ;  /* 0x000000060b0b7210 */ /* 0x000fe40007fbe0ff */
[C---:B------:R-:W-:Y:S02]  /*0610*/  IADD3.X R8, PT, PT, R3.reuse, R14, RZ, P2, !PT ;  /* 0x0000000e03087210 */ /* 0x040fe400017fe4ff */
[----:B------:R-:W-:Y:S02]  /*0620*/  IADD3.X R6, PT, PT, R3, R12, RZ, P3, !PT ;  /* 0x0000000c03067210 */ /* 0x000fe40001ffe4ff */
[----:B------:R-:W-:Y:S01]  /*0630*/  LEA R68, P2, R83, R68, 0x2 ;  /* 0x0000004453447211 */ /* 0x000fe200078410ff */
[----:B------:R-:W-:Y:S01]  /*0640*/  IMAD R10, R67, R17, R5 ;  /* 0x00000011430a7224 */ /* 0x000fe200078e0205 */
[----:B------:R-:W-:Y:S02]  /*0650*/  IADD3 R74, PT, PT, R7, R9, RZ ;  /* 0x00000009074a7210 */ /* 0x000fe40007ffe0ff */
[----:B--2---:R-:W-:Y:S01]  /*0660*/  LEA R66, P0, R81, R22, 0x2 ;  /* 0x0000001651427211 */ /* 0x004fe200078010ff */
[----:B-1----:R-:W-:Y:S01]  /*0670*/  IMAD.WIDE.U32 R62, R67, UR8, RZ ;  /* 0x00000008433e7c25 */ /* 0x002fe2000f8e00ff */
[----:B------:R-:W-:-:S02]  /*0680*/  LEA.HI.X R83, R83, R69, R6, 0x2, P2 ;  /* 0x0000004553537211 */ /* 0x000fc400010f1406 */
[----:B------:R-:W-:Y:S02]  /*0690*/  IADD3.X R74, PT, PT, R3, R74, RZ, P5, !PT ;  /* 0x0000004a034a7210 */ /* 0x000fe40002ffe4ff */
[----:B------:R-:W-:Y:S02]  /*06a0*/  LEA R72, P2, R11, R72, 0x2 ;  /* 0x000000480b487211 */ /* 0x000fe400078410ff */
[----:B------:R-:W-:Y:S01]  /*06b0*/  LEA.HI.X R81, R81, R23, R8, 0x2, P0 ;  /* 0x0000001751517211 */ /* 0x000fe200000f1408 */
[----:B0-----:R-:W-:Y:S01]  /*06c0*/  IMAD.WIDE.U32 R60, R67, R20, RZ ;  /* 0x00000014433c7225 */ /* 0x001fe200078e00ff */
[----:B------:R-:W-:Y:S02]  /*06d0*/  IADD3.X R85, PT, PT, R3, R10, RZ, P4, !PT ;  /* 0x0000000a03557210 */ /* 0x000fe400027fe4ff */
[C---:B------:R-:W-:Y:S01]  /*06e0*/  LEA R70, P0, R4.reuse, R70, 0x2 ;  /* 0x0000004604467211 */ /* 0x040fe200078010ff */
[----:B------:R-:W-:Y:S01]  /*06f0*/  IMAD R69, R67, UR9, R63 ;  /* 0x0000000943457c24 */ /* 0x000fe2000f8e023f */
[----:B------:R-:W-:Y:S01]  /*0700*/  LEA.HI.X R74, R11, R73, R74, 0x2, P2 ;  /* 0x000000490b4a7211 */ /* 0x000fe200010f144a */
[----:B------:R-:W-:Y:S01]  /*0710*/  HFMA2 R73, -RZ, RZ, 0, 0 ;  /* 0x00000000ff497431 */ /* 0x000fe200000001ff */
[----:B------:R-:W-:Y:S01]  /*0720*/  LEA.HI.X R85, R4, R71, R85, 0x2, P0 ;  /* 0x0000004704557211 */ /* 0x000fe200000f1455 */
[----:B------:R-:W-:Y:S01]  /*0730*/  IMAD R71, R67, R21, R61 ;  /* 0x0000001543477224 */ /* 0x000fe200078e023d */
        /* <DEDUP_REMOVED lines=33> */
[C---:B------:R-:W-:Y:S02]  /*0950*/  LEA.HI R80, R58.reuse, R58, RZ, 0x1b ;  /* 0x0000003a3a507211 */ /* 0x040fe400078fd8ff */
[----:B------:R-:W-:Y:S02]  /*0960*/  LOP3.LUT R3, R3, 0x7c0, RZ, 0xc0, !PT ;  /* 0x000007c003037812 */ /* 0x000fe400078ec0ff */
        /* <DEDUP_REMOVED lines=9> */
[----:B--2---:R-:W-:Y:S02]  /*0a00*/  MOV R76, UR6 ;  /* 0x00000006004c7c02 */ /* 0x004fe40008000f00 */
[C---:B------:R-:W-:Y:S02]  /*0a10*/  LOP3.LUT R111, R58.reuse, 0x1f, RZ, 0xc0, !PT ;  /* 0x0000001f3a6f7812 */ /* 0x040fe400078ec0ff */
[----:B------:R-:W-:Y:S02]  /*0a20*/  IADD3 R78, PT, PT, R58, 0x200, RZ ;  /* 0x000002003a4e7810 */ /* 0x000fe40007ffe0ff */
[----:B------:R-:W-:-:S02]  /*0a30*/  LEA R80, R80, UR4, 0x2 ;  /* 0x0000000450507c11 */ /* 0x000fc4000f8e10ff */
[----:B------:R-:W-:Y:S02]  /*0a40*/  LEA R112, R58, UR4, 0x2 ;  /* 0x000000043a707c11 */ /* 0x000fe4000f8e10ff */
[----:B------:R-:W-:Y:S02]  /*0a50*/  LOP3.LUT R82, R3, 0x1f, R58, 0xf8, !PT ;  /* 0x0000001f03527812 */ /* 0x000fe400078ef83a */
        /* <DEDUP_REMOVED lines=9> */
[----:B------:R-:W-:-:S07]  /*0af0*/  IADD3 R94, PT, PT, R53, R21, RZ ;  /* 0x00000015355e7210 */ /* 0x000fce0007ffe0ff */
.L_x_9111:
[----:B------:R-:W-:Y:S01]  /*0b00*/  BAR.SYNC.DEFER_BLOCKING 0x0 ;  /* 0x0000000000007b1d */ /* 0x000fe20000010000 */
[----:B0-----:R-:W-:Y:S02]  /*0b10*/  MOV R4, R66 ;  /* 0x0000004200047202 */ /* 0x001fe40000000f00 */
[----:B------:R-:W-:-:S03]  /*0b20*/  MOV R5, R81 ;  /* 0x0000005100057202 */ /* 0x000fc60000000f00 */
[----:B------:R-:W-:-:S05]  /*0b30*/  IMAD.WIDE.U32 R4, R82, 0x10, R4 ;  /* 0x0000001052047825 */ /* 0x000fca00078e0004 */
[----:B------:R-:W2:Y:S04]  /*0b40*/  LDG.E.128 R20, desc[UR16][R4.64] ;  /* 0x0000001004147981 */ /* 0x000ea8000c1e1d00 */
[----:B------:R0:W3:Y:S01]  /*0b50*/  LDG.E.128 R24, desc[UR16][R4.64+0x200] ;  /* 0x0002001004187981 */ /* 0x0000e2000c1e1d00 */
[----:B------:R-:W1:Y:S01]  /*0b60*/  S2UR UR5, SR_CgaCtaId ;  /* 0x00000000000579c3 */ /* 0x000e620000008800 */
[----:B------:R-:W-:Y:S01]  /*0b70*/  UMOV UR4, 0x400 ;  /* 0x0000040000047882 */ /* 0x000fe20000000000 */
[----:B------:R-:W4:Y:S01]  /*0b80*/  S2R R108, SR_LANEID ;  /* 0x00000000006c7919 */ /* 0x000f220000000000 */
[----:B0-----:R-:W-:Y:S02]  /*0b90*/  MOV R4, R68 ;  /* 0x0000004400047202 */ /* 0x001fe40000000f00 */
[----:B------:R-:W-:-:S03]  /*0ba0*/  MOV R5, R83 ;  /* 0x0000005300057202 */ /* 0x000fc60000000f00 */
[----:B------:R-:W-:Y:S01]  /*0bb0*/  IMAD.WIDE.U32 R32, R82, 0x10, R4 ;  /* 0x0000001052207825 */ /* 0x000fe200078e0004 */
[----:B-1----:R-:W-:-:S06]  /*0bc0*/  ULEA UR4, UR5, UR4, 0x18 ;  /* 0x0000000405047291 */ /* 0x002fcc000f8ec0ff */
[----:B----4-:R-:W-:-:S05]  /*0bd0*/  LEA R95, R108, UR4, 0x4 ;  /* 0x000000046c5f7c11 */ /* 0x010fca000f8e20ff */
[----:B------:R-:W0:Y:S01]  /*0be0*/  LDCU UR4, c[0x0][0x38c] ;  /* 0x00007180ff0477ac */ /* 0x000e220008000800 */
[----:B------:R-:W-:Y:S01]  /*0bf0*/  LEA R109, R108, R95, 0x4 ;  /* 0x0000005f6c6d7211 */ /* 0x000fe200078e20ff */
[----:B--2---:R1:W-:Y:S04]  /*0c00*/  STS.128 [R95], R20 ;  /* 0x000000145f007388 */ /* 0x0043e80000000c00 */
[----:B---3--:R-:W-:Y:S01]  /*0c10*/  STS.128 [R95+0x200], R24 ;  /* 0x000200185f007388 */ /* 0x008fe20000000c00 */
[----:B------:R-:W-:-:S03]  /*0c20*/  NOP ;  /* 0x0000000000007918 */ /* 0x000fc60000000000 */
[----:B------:R-:W-:Y:S04]  /*0c30*/  LDS.128 R8, [R109] ;  /* 0x000000006d087984 */ /* 0x000fe80000000c00 */
[----:B------:R-:W-:Y:S01]  /*0c40*/  LDS.128 R12, [R109+0x10] ;  /* 0x000010006d0c7984 */ /* 0x000fe20000000c00 */
[----:B------:R-:W-:Y:S06]  /*0c50*/  BAR.SYNC.DEFER_BLOCKING 0x0 ;  /* 0x0000000000007b1d */ /* 0x000fec0000010000 */
[----:B------:R-:W2:Y:S04]  /*0c60*/  LDG.E.128 R4, desc[UR16][R32.64] ;  /* 0x0000001020047981 */ /* 0x000ea8000c1e1d00 */
[----:B------:R-:W3:Y:S01]  /*0c70*/  LDG.E.128 R16, desc[UR16][R32.64+0x200] ;  /* 0x0002001020107981 */ /* 0x000ee2000c1e1d00 */
[----:B-1----:R-:W-:-:S02]  /*0c80*/  MOV R20, R70 ;  /* 0x0000004600147202 */ /* 0x002fc40000000f00 */
[----:B------:R-:W-:-:S03]  /*0c90*/  MOV R21, R85 ;  /* 0x0000005500157202 */ /* 0x000fc60000000f00 */
[----:B------:R-:W-:Y:S01]  /*0ca0*/  IMAD.WIDE.U32 R34, R82, 0x10, R20 ;  /* 0x0000001052227825 */ /* 0x000fe200078e0014 */
        /* <DEDUP_REMOVED lines=8> */
[----:B0-----:R-:W-:Y:S01]  /*0d30*/  UISETP.GE.AND UP0, UPT, UR4, 0x1, UPT ;  /* 0x000000010400788c */ /* 0x001fe2000bf06270 */
[----:B------:R-:W-:-:S02]  /*0d40*/  IADD3 R110, PT, PT, R76, -0x1, RZ ;  /* 0xffffffff4c6e7810 */ /* 0x000fc40007ffe0ff */
[----:B-1----:R-:W-:Y:S01]  /*0d50*/  CS2R R18, SRZ ;  /* 0x0000000000127805 */ /* 0x002fe2000001ff00 */
[----:B--2---:R0:W-:Y:S04]  /*0d60*/  STS.128 [R95], R20 ;  /* 0x000000145f007388 */ /* 0x0041e80000000c00 */
[----:B---3--:R-:W-:Y:S01]  /*0d70*/  STS.128 [R95+0x200], R28 ;  /* 0x0002001c5f007388 */ /* 0x008fe20000000c00 */
[----:B------:R-:W-:-:S03]  /*0d80*/  NOP ;  /* 0x0000000000007918 */ /* 0x000fc60000000000 */
[----:B------:R-:W1:Y:S04]  /*0d90*/  LDS.128 R4, [R109] ;  /* 0x000000006d047984 */ /* 0x000e680000000c00 */
[----:B------:R-:W2:Y:S01]  /*0da0*/  LDS.128 R24, [R109+0x10] ;  /* 0x000010006d187984 */ /* 0x000ea20000000c00 */
[----:B0-----:R-:W-:Y:S01]  /*0db0*/  CS2R R22, SRZ ;  /* 0x0000000000167805 */ /* 0x001fe2000001ff00 */
[----:B-1----:R-:W-:Y:S01]  /*0dc0*/  FFMA.FTZ R16, R8, R4, R73 ;  /* 0x0000000408107223 */ /* 0x002fe20000010049 */
[-C--:B-----5:R-:W-:Y:S01]  /*0dd0*/  FMUL.FTZ R28, R4, R0.reuse ;  /* 0x00000000041c7220 */ /* 0x0a0fe20000410000 */
[-C--:B------:R-:W-:Y:S01]  /*0de0*/  FMUL.FTZ R29, R5, R0.reuse ;  /* 0x00000000051d7220 */ /* 0x080fe20000410000 */
[-C--:B------:R-:W-:Y:S01]  /*0df0*/  FMUL.FTZ R31, R7, R0.reuse ;  /* 0x00000000071f7220 */ /* 0x080fe20000410000 */
[----:B------:R-:W-:Y:S01]  /*0e00*/  FFMA.FTZ R3, R9, R5, R16 ;  /* 0x0000000509037223 */ /* 0x000fe20000010010 */
[----:B------:R-:W-:Y:S01]  /*0e10*/  CS2R R16, SRZ ;  /* 0x0000000000107805 */ /* 0x000fe2000001ff00 */
[-C--:B--2---:R-:W-:Y:S01]  /*0e20*/  FMUL.FTZ R32, R24, R0.reuse ;  /* 0x0000000018207220 */ /* 0x084fe20000410000 */
[----:B------:R-:W-:Y:S01]  /*0e30*/  FMUL.FTZ R33, R25, R0 ;  /* 0x0000000019217220 */ /* 0x000fe20000410000 */
[----:B------:R-:W-:Y:S01]  /*0e40*/  FFMA.FTZ R20, R10, R6, R3 ;  /* 0x000000060a147223 */ /* 0x000fe20000010003 */
[-C--:B------:R-:W-:Y:S01]  /*0e50*/  FMUL.FTZ R34, R26, R0.reuse ;  /* 0x000000001a227220 */ /* 0x080fe20000410000 */
[----:B------:R-:W-:-:S02]  /*0e60*/  FMUL.FTZ R35, R27, R0 ;  /* 0x000000001b237220 */ /* 0x000fc40000410000 */
[----:B------:R-:W-:Y:S01]  /*0e70*/  FFMA.FTZ R3, R11, R7, R20 ;  /* 0x000000070b037223 */ /* 0x000fe20000010014 */
[----:B------:R-:W-:-:S03]  /*0e80*/  CS2R R20, SRZ ;  /* 0x0000000000147805 */ /* 0x000fc6000001ff00 */
[----:B------:R-:W-:-:S04]  /*0e90*/  FFMA.FTZ R30, R12, R24, R3 ;  /* 0x000000180c1e7223 */ /* 0x000fc80000010003 */
[----:B------:R-:W-:Y:S01]  /*0ea0*/  FFMA.FTZ R3, R13, R25, R30 ;  /* 0x000000190d037223 */ /* 0x000fe2000001001e */
[----:B------:R-:W-:-:S03]  /*0eb0*/  FMUL.FTZ R30, R6, R0 ;  /* 0x00000000061e7220 */ /* 0x000fc60000410000 */
[----:B------:R-:W-:-:S04]  /*0ec0*/  FFMA.FTZ R44, R14, R26, R3 ;  /* 0x0000001a0e2c7223 */ /* 0x000fc80000010003 */
[----:B------:R-:W-:Y:S01]  /*0ed0*/  FFMA.FTZ R73, R15, R27, R44 ;  /* 0x0000001b0f497223 */ /* 0x000fe2000001002c */
[----:B------:R-:W-:Y:S06]  /*0ee0*/  BAR.SYNC.DEFER_BLOCKING 0x0 ;  /* 0x0000000000007b1d */ /* 0x000fec0000010000 */
[----:B------:R-:W-:Y:S05]  /*0ef0*/  BRA.U !UP0, `(.L_x_9088) ;  /* 0x0000001d08147547 */ /* 0x000fea000b800000 */
[----:B------:R-:W0:Y:S01]  /*0f00*/  LDC.64 R96, c[0x0][0x440] ;  /* 0x00011000ff607b82 */ /* 0x000e220000000a00 */
[----:B------:R-:W-:Y:S01]  /*0f10*/  SHF.L.U32 R107, R110, 0x8, RZ ;  /* 0x000000086e6b7819 */ /* 0x000fe200000006ff */
[--C-:B------:R-:W-:Y:S01]  /*0f20*/  FADD.FTZ R113, R36, R2.reuse ;  /* 0x0000000224717221 */ /* 0x100fe20000010000 */
[--C-:B------:R-:W-:Y:S01]  /*0f30*/  FADD.FTZ R116, R37, R2.reuse ;  /* 0x0000000225747221 */ /* 0x100fe20000010000 */
[--C-:B------:R-:W-:Y:S01]  /*0f40*/  FADD.FTZ R117, R38, R2.reuse ;  /* 0x0000000226757221 */ /* 0x100fe20000010000 */
[--C-:B------:R-:W-:Y:S01]  /*0f50*/  FADD.FTZ R118, R39, R2.reuse ;  /* 0x0000000227767221 */ /* 0x100fe20000010000 */
[--C-:B------:R-:W-:Y:S01]  /*0f60*/  FADD.FTZ R119, R40, R2.reuse ;  /* 0x0000000228777221 */ /* 0x100fe20000010000 */
[--C-:B------:R-:W-:Y:S01]  /*0f70*/  FADD.FTZ R120, R41, R2.reuse ;  /* 0x0000000229787221 */ /* 0x100fe20000010000 */
[----:B------:R-:W1:Y:S01]  /*0f80*/  LDC.64 R98, c[0x0][0x448] ;  /* 0x00011200ff627b82 */ /* 0x000e620000000a00 */
[--C-:B------:R-:W-:Y:S01]  /*0f90*/  FADD.FTZ R121, R42, R2.reuse ;  /* 0x000000022a797221 */ /* 0x100fe20000010000 */
[----:B------:R-:W-:Y:S01]  /*0fa0*/  FADD.FTZ R132, R43, R2 ;  /* 0x000000022b847221 */ /* 0x000fe20000010000 */
[C---:B------:R-:W-:Y:S01]  /*0fb0*/  ISETP.NE.AND P0, PT, R76.reuse, 0x1, PT ;  /* 0x000000014c00780c */ /* 0x040fe20003f05270 */
[----:B------:R-:W-:Y:S01]  /*0fc0*/  HFMA2 R19, -RZ, RZ, 0, 0 ;  /* 0x00000000ff137431 */ /* 0x000fe200000001ff */
[----:B------:R-:W-:Y:S01]  /*0fd0*/  SHF.L.U32 R130, R76, 0x8, RZ ;  /* 0x000000084c827819 */ /* 0x000fe200000006ff */
[----:B------:R-:W-:Y:S01]  /*0fe0*/  FMUL.FTZ R129, R8, R113 ;  /* 0x0000007108817220 */ /* 0x000fe20000410000 */
[C---:B------:R-:W-:Y:S01]  /*0ff0*/  IADD3 R106, P1, PT, R107.reuse, R52, RZ ;  /* 0x000000346b6a7210 */ /* 0x040fe20007f3e0ff */
[----:B------:R-:W2:Y:S01]  /*1000*/  LDC.64 R114, c[0x0][0x3e0] ;  /* 0x0000f800ff727b82 */ /* 0x000ea20000000a00 */
[----:B------:R-:W-:Y:S01]  /*1010*/  LOP3.LUT R135, R107, 0x100, RZ, 0xc0, !PT ;  /* 0x000001006b877812 */ /* 0x000fe200078ec0ff */
[----:B------:R-:W-:Y:S01]  /*1020*/  FMUL.FTZ R128, R9, R116 ;  /* 0x0000007409807220 */ /* 0x000fe20000410000 */
[----:B------:R-:W-:Y:S01]  /*1030*/  IADD3 R134, PT, PT, R107, R58, RZ ;  /* 0x0000003a6b867210 */ /* 0x000fe20007ffe0ff */
[----:B------:R-:W-:Y:S01]  /*1040*/  FMUL.FTZ R127, R10, R117 ;  /* 0x000000750a7f7220 */ /* 0x000fe20000410000 */
[----:B------:R-:W-:Y:S01]  /*1050*/  IADD3 R131, PT, PT, R76, -0x2, RZ ;  /* 0xfffffffe4c837810 */ /* 0x000fe20007ffe0ff */
[----:B------:R-:W-:Y:S01]  /*1060*/  FMUL.FTZ R126, R11, R118 ;  /* 0x000000760b7e7220 */ /* 0x000fe20000410000 */
[----:B------:R-:W-:Y:S01]  /*1070*/  ISETP.EQ.AND P0, PT, R58, RZ, P0 ;  /* 0x000000ff3a00720c */ /* 0x000fe20000702270 */
[----:B------:R-:W3:Y:S01]  /*1080*/  LDC.64 R100, c[0x0][0x3c0] ;  /* 0x0000f000ff647b82 */ /* 0x000ee20000000a00 */
[----:B------:R-:W-:Y:S01]  /*1090*/  LOP3.LUT R130, R130, 0x100, RZ, 0xc0, !PT ;  /* 0x0000010082827812 */ /* 0x000fe200078ec0ff */
[----:B------:R-:W-:Y:S01]  /*10a0*/  FMUL.FTZ R125, R12, R119 ;  /* 0x000000770c7d7220 */ /* 0x000fe20000410000 */
[----:B------:R-:W-:Y:S01]  /*10b0*/  FMUL.FTZ R124, R13, R120 ;  /* 0x000000780d7c7220 */ /* 0x000fe20000410000 */
[----:B------:R-:W-:Y:S01]  /*10c0*/  FMUL.FTZ R123, R14, R121 ;  /* 0x000000790e7b7220 */ /* 0x000fe20000410000 */
[----:B------:R-:W-:Y:S01]  /*10d0*/  FMUL.FTZ R122, R15, R132 ;  /* 0x000000840f7a7220 */ /* 0x000fe20000410000 */
[----:B------:R-:W-:Y:S01]  /*10e0*/  IADD3.X R107, PT, PT, RZ, R94, RZ, P1, !PT ;  /* 0x0000005eff6b7210 */ /* 0x000fe20000ffe4ff */
[----:B------:R-:W4:Y:S01]  /*10f0*/  LDCU UR10, c[0x0][0x394] ;  /* 0x00007280ff0a77ac */ /* 0x000f220008000800 */
[----:B------:R-:W0:Y:S01]  /*1100*/  LDC.64 R102, c[0x0][0x3a8] ;  /* 0x0000ea00ff667b82 */ /* 0x000e220000000a00 */
[----:B------:R-:W0:Y:S01]  /*1110*/  LDCU UR11, c[0x0][0x38c] ;  /* 0x00007180ff0b77ac */ /* 0x000e220008000800 */
[----:B------:R-:W0:Y:S06]  /*1120*/  LDCU UR7, c[0x0][0x388] ;  /* 0x00007100ff0777ac */ /* 0x000e2c0008000800 */
[----:B------:R-:W0:Y:S01]  /*1130*/  LDC.64 R104, c[0x0][0x4f0] ;  /* 0x00013c00ff687b82 */ /* 0x000e220000000a00 */
[----:B------:R-:W0:Y:S01]  /*1140*/  LDCU.64 UR8, c[0x0][0x540] ;  /* 0x0000a800ff0877ac */ /* 0x000e220008000a00 */
[----:B------:R-:W-:-:S05]  /*1150*/  UMOV UR4, URZ ;  /* 0x000000ff00047c82 */ /* 0x000fca0008000000 */
.L_x_9110:
[----:B-12---:R-:W-:Y:S01]  /*1160*/  IMAD.WIDE.U32 R36, R114, UR4, RZ ;  /* 0x0000000472247c25 */ /* 0x006fe2000f8e00ff */
[----:B----4-:R-:W-:Y:S02]  /*1170*/  MOV R38, R56 ;  /* 0x0000003800267202 */ /* 0x010fe40000000f00 */
[----:B------:R-:W-:Y:S01]  /*1180*/  MOV R39, R77 ;  /* 0x0000004d00277202 */ /* 0x000fe20000000f00 */
[----:B------:R-:W-:Y:S01]  /*1190*/  IMAD R3, R115, UR4, R37 ;  /* 0x0000000473037c24 */ /* 0x000fe2000f8e0225 */
[----:B------:R-:W-:Y:S01]  /*11a0*/  LEA R42, P2, R36, R72, 0x2 ;  /* 0x00000048242a7211 */ /* 0x000fe200078410ff */
[----:B0-----:R-:W-:-:S03]  /*11b0*/  IMAD.WIDE.U32 R40, R102, UR4, R38 ;  /* 0x0000000466287c25 */ /* 0x001fc6000f8e0026 */
[----:B------:R-:W-:Y:S01]  /*11c0*/  LEA.HI.X R43, R36, R74, R3, 0x2, P2 ;  /* 0x0000004a242b7211 */ /* 0x000fe200010f1403 */
[----:B------:R-:W-:Y:S01]  /*11d0*/  IMAD R37, R103, UR4, R41 ;  /* 0x0000000467257c24 */ /* 0x000fe2000f8e0229 */
[----:B------:R-:W-:Y:S01]  /*11e0*/  LEA R38, P1, R40, R96, 0x2 ;  /* 0x0000006028267211 */ /* 0x000fe200078210ff */
[----:B------:R-:W-:-:S03]  /*11f0*/  IMAD.WIDE.U32 R42, R82, 0x10, R42 ;  /* 0x00000010522a7825 */ /* 0x000fc600078e002a */
[----:B------:R-:W-:Y:S02]  /*1200*/  LEA.HI.X R39, R40, R97, R37, 0x2, P1 ;  /* 0x0000006128277211 */ /* 0x000fe400008f1425 */
[----:B------:R-:W2:Y:S04]  /*1210*/  LDG.E.128 R44, desc[UR16][R42.64] ;  /* 0x000000102a2c7981 */ /* 0x000ea8000c1e1d00 */
[----:B------:R-:W5:Y:S04]  /*1220*/  LDG.E.128 R48, desc[UR16][R42.64+0x200] ;  /* 0x000200102a307981 */ /* 0x000f68000c1e1d00 */
[----:B------:R0:W4:Y:S01]  /*1230*/  LDG.E R133, desc[UR16][R38.64] ;  /* 0x0000001026857981 */ /* 0x000122000c1e1900 */
[----:B------:R-:W-:-:S02]  /*1240*/  MOV R36, R54 ;  /* 0x0000003600247202 */ /* 0x000fc40000000f00 */
[----:B------:R-:W-:-:S03]  /*1250*/  MOV R37, R79 ;  /* 0x0000004f00257202 */ /* 0x000fc60000000f00 */
[----:B---3--:R-:W-:-:S04]  /*1260*/  IMAD.WIDE.U32 R36, R100, UR4, R36 ;  /* 0x0000000464247c25 */ /* 0x008fc8000f8e0024 */
[----:B------:R-:W-:Y:S01]  /*1270*/  IMAD R3, R101, UR4, R37 ;  /* 0x0000000465037c24 */ /* 0x000fe2000f8e0225 */
[----:B-1----:R-:W-:-:S04]  /*1280*/  LEA R40, P1, R36, R98, 0x2 ;  /* 0x0000006224287211 */ /* 0x002fc800078210ff */
[----:B------:R-:W-:-:S05]  /*1290*/  LEA.HI.X R41, R36, R99, R3, 0x2, P1 ;  /* 0x0000006324297211 */ /* 0x000fca00008f1403 */
[----:B------:R1:W3:Y:S01]  /*12a0*/  LDG.E R137, desc[UR16][R40.64] ;  /* 0x0000001028897981 */ /* 0x0002e2000c1e1900 */
[----:B------:R-:W0:Y:S01]  /*12b0*/  S2UR UR6, SR_CgaCtaId ;  /* 0x00000000000679c3 */ /* 0x000e220000008800 */
[C---:B------:R-:W-:Y:S01]  /*12c0*/  ISETP.NE.AND P2, PT, R58.reuse, RZ, PT ;  /* 0x000000ff3a00720c */ /* 0x040fe20003f45270 */
[----:B------:R-:W-:Y:S01]  /*12d0*/  UMOV UR5, 0x400 ;  /* 0x0000040000057882 */ /* 0x000fe20000000000 */
[----:B------:R-:W-:Y:S01]  /*12e0*/  ISETP.NE.AND P1, PT, R58, 0x1f, PT ;  /* 0x0000001f3a00780c */ /* 0x000fe20003f25270 */
[----:B------:R-:W-:Y:S01]  /*12f0*/  BSSY.RECONVERGENT B0, `(.L_x_9089) ;  /* 0x0000036000007945 */ /* 0x000fe20003800200 */
[----:B0-----:R-:W-:Y:S01]  /*1300*/  ULEA UR5, UR6, UR5, 0x18 ;  /* 0x0000000506057291 */ /* 0x001fe2000f8ec0ff */
[----:B--2---:R-:W-:Y:S04]  /*1310*/  STS.128 [R95], R44 ;  /* 0x0000002c5f007388 */ /* 0x004fe80000000c00 */
[----:B-----5:R0:W-:Y:S01]  /*1320*/  STS.128 [R95+0x200], R48 ;  /* 0x000200305f007388 */ /* 0x0201e20000000c00 */
[----:B------:R-:W-:-:S03]  /*1330*/  NOP ;  /* 0x0000000000007918 */ /* 0x000fc60000000000 */
[----:B------:R-:W3:Y:S04]  /*1340*/  LDS.128 R36, [R109] ;  /* 0x000000006d247984 */ /* 0x000ee80000000c00 */
[----:B-1----:R-:W1:Y:S01]  /*1350*/  LDS.128 R40, [R109+0x10] ;  /* 0x000010006d287984 */ /* 0x002e620000000c00 */
[----:B----4-:R-:W-:-:S04]  /*1360*/  FMUL.FTZ R3, R133, 1.4426950216293334961 ;  /* 0x3fb8aa3b85037820 */ /* 0x010fc80000410000 */
[-C--:B------:R-:W-:Y:S01]  /*1370*/  FMUL.FTZ R140, R113, R3.reuse ;  /* 0x00000003718c7220 */ /* 0x080fe20000410000 */
[-C--:B------:R-:W-:Y:S01]  /*1380*/  FMUL.FTZ R138, R116, R3.reuse ;  /* 0x00000003748a7220 */ /* 0x080fe20000410000 */
[-C--:B------:R-:W-:Y:S01]  /*1390*/  FMUL.FTZ R136, R117, R3.reuse ;  /* 0x0000000375887220 */ /* 0x080fe20000410000 */
[----:B0-----:R-:W-:-:S03]  /*13a0*/  FMUL.FTZ R50, R119, R3 ;  /* 0x0000000377327220 */ /* 0x001fc60000410000 */
[----:B------:R-:W0:Y:S01]  /*13b0*/  MUFU.EX2 R140, R140 ;  /* 0x0000008c008c7308 */ /* 0x000e220000000800 */
[-C--:B------:R-:W-:Y:S01]  /*13c0*/  FMUL.FTZ R139, R120, R3.reuse ;  /* 0x00000003788b7220 */ /* 0x080fe20000410000 */
[-C--:B------:R-:W-:Y:S01]  /*13d0*/  FMUL.FTZ R144, R121, R3.reuse ;  /* 0x0000000379907220 */ /* 0x080fe20000410000 */
[----:B------:R-:W-:Y:S01]  /*13e0*/  FMUL.FTZ R145, R132, R3 ;  /* 0x0000000384917220 */ /* 0x000fe20000410000 */
[----:B------:R-:W-:-:S04]  /*13f0*/  IADD3 R45, PT, PT, R135, UR4, RZ ;  /* 0x00000004872d7c10 */ /* 0x000fc8000fffe0ff */
[----:B------:R-:W-:Y:S01]  /*1400*/  SEL R45, R45, R78, !P2 ;  /* 0x0000004e2d2d7207 */ /* 0x000fe20005000000 */
[----:B------:R-:W2:Y:S01]  /*1410*/  MUFU.EX2 R138, R138 ;  /* 0x0000008a008a7308 */ /* 0x000ea20000000800 */
[----:B------:R-:W-:Y:S02]  /*1420*/  FMUL.FTZ R44, R118, R3 ;  /* 0x00000003762c7220 */ /* 0x000fe40000410000 */
[----:B------:R-:W-:-:S05]  /*1430*/  LEA R45, R45, UR5, 0x2 ;  /* 0x000000052d2d7c11 */ /* 0x000fca000f8e10ff */
[----:B------:R-:W4:Y:S08]  /*1440*/  MUFU.EX2 R136, R136 ;  /* 0x0000008800887308 */ /* 0x000f300000000800 */
[----:B------:R-:W0:Y:S08]  /*1450*/  MUFU.EX2 R50, R50 ;  /* 0x0000003200327308 */ /* 0x000e300000000800 */
[----:B------:R-:W0:Y:S08]  /*1460*/  MUFU.EX2 R139, R139 ;  /* 0x0000008b008b7308 */ /* 0x000e300000000800 */
[----:B------:R-:W2:Y:S08]  /*1470*/  MUFU.EX2 R144, R144 ;  /* 0x0000009000907308 */ /* 0x000eb00000000800 */
[----:B------:R-:W2:Y:S01]  /*1480*/  MUFU.EX2 R145, R145 ;  /* 0x0000009100917308 */ /* 0x000ea20000000800 */
[----:B0-----:R0:W-:Y:S01]  /*1490*/  STS [R45+0xa88], R140 ;  /* 0x000a888c2d007388 */ /* 0x0011e20000000800 */
[C---:B---3--:R-:W-:Y:S01]  /*14a0*/  FMUL.FTZ R47, R137.reuse, R36 ;  /* 0x00000024892f7220 */ /* 0x048fe20000410000 */
[C---:B------:R-:W-:Y:S01]  /*14b0*/  FMUL.FTZ R46, R137.reuse, R37 ;  /* 0x00000025892e7220 */ /* 0x040fe20000410000 */
[C---:B------:R-:W-:Y:S01]  /*14c0*/  FMUL.FTZ R3, R137.reuse, R38 ;  /* 0x0000002689037220 */ /* 0x040fe20000410000 */
[C---:B-1----:R-:W-:Y:S01]  /*14d0*/  FMUL.FTZ R51, R137.reuse, R40 ;  /* 0x0000002889337220 */ /* 0x042fe20000410000 */
[C---:B------:R-:W-:Y:S01]  /*14e0*/  FMUL.FTZ R142, R137.reuse, R41 ;  /* 0x00000029898e7220 */ /* 0x040fe20000410000 */
[C---:B------:R-:W-:Y:S01]  /*14f0*/  FMUL.FTZ R141, R137.reuse, R42 ;  /* 0x0000002a898d7220 */ /* 0x040fe20000410000 */
[----:B------:R1:W3:Y:S01]  /*1500*/  MUFU.EX2 R48, R44 ;  /* 0x0000002c00307308 */ /* 0x0002e20000000800 */
        /* <DEDUP_REMOVED lines=10> */
[----:B------:R-:W-:Y:S06]  /*15b0*/  BAR.SYNC.DEFER_BLOCKING 0x0 ;  /* 0x0000000000007b1d */ /* 0x000fec0000010000 */
[----:B0-2-4-:R-:W-:Y:S05]  /*15c0*/  @P1 BRA `(.L_x_9090) ;  /* 0x00000000001c1947 */ /* 0x015fea0003800000 */
[----:B------:R-:W-:Y:S01]  /*15d0*/  ISETP.NE.AND P1, PT, R76, UR10, PT ;  /* 0x0000000a4c007c0c */ /* 0x000fe2000bf25270 */
[----:B------:R-:W-:-:S12]  /*15e0*/  HFMA2 R147, -RZ, RZ, 1.875, 0 ;  /* 0x3f800000ff937431 */ /* 0x000fd800000001ff */
[----:B------:R-:W-:Y:S05]  /*15f0*/  @!P1 BRA `(.L_x_9091) ;  /* 0x0000000000149947 */ /* 0x000fea0003800000 */
[----:B------:R-:W-:-:S04]  /*1600*/  IADD3 R44, PT, PT, R130, UR4, RZ ;  /* 0x00000004822c7c10 */ /* 0x000fc8000fffe0ff */
[----:B------:R-:W-:-:S05]  /*1610*/  LEA R44, R44, UR5, 0x2 ;  /* 0x000000052c2c7c11 */ /* 0x000fca000f8e10ff */
[----:B------:R2:W4:Y:S01]  /*1620*/  LDS R147, [R44+0xa88] ;  /* 0x000a88002c937984 */ /* 0x0005220000000800 */
[----:B------:R-:W-:Y:S05]  /*1630*/  BRA `(.L_x_9091) ;  /* 0x0000000000047947 */ /* 0x000fea0003800000 */
.L_x_9090:
[----:B------:R0:W1:Y:S02]  /*1640*/  LDS R147, [R112+0x128c] ;  /* 0x00128c0070937984 */ /* 0x0000640000000800 */
.L_x_9091:
[----:B------:R-:W-:Y:S05]  /*1650*/  BSYNC.RECONVERGENT B0 ;  /* 0x0000000000007941 */ /* 0x000fea0003800200 */
.L_x_9089:
[----:B--2---:R-:W2:Y:S01]  /*1660*/  @P0 LDC R44, c[0x0][0x38c] ;  /* 0x0000e300ff2c0b82 */ /* 0x004ea20000000800 */
[----:B------:R-:W-:Y:S01]  /*1670*/  MOV R141, RZ ;  /* 0x000000ff008d7202 */ /* 0x000fe20000000f00 */
[----:B--2---:R-:W-:-:S04]  /*1680*/  @P0 IMAD R45, R131, R44, UR4 ;  /* 0x00000004832d0e24 */ /* 0x004fc8000f8e022c */
[----:B------:R-:W-:-:S05]  /*1690*/  @P0 IMAD.WIDE R44, R45, 0x8, R64 ;  /* 0x000000082d2c0825 */ /* 0x000fca00078e0240 */
[----:B------:R2:W5:Y:S01]  /*16a0*/  @P0 LDG.E R141, desc[UR16][R44.64+0x4] ;  /* 0x000004102c8d0981 */ /* 0x000562000c1e1900 */
[----:B------:R-:W-:Y:S01]  /*16b0*/  FFMA.FTZ R143, R129, R138, R128 ;  /* 0x0000008a818f7223 */ /* 0x000fe20000010080 */
[C---:B-1--4-:R-:W-:Y:S01]  /*16c0*/  FMUL.FTZ R151, R145.reuse, R147 ;  /* 0x0000009391977220 */ /* 0x052fe20000410000 */
[----:B------:R-:W-:Y:S01]  /*16d0*/  FFMA.FTZ R153, R145, R146, R152 ;  /* 0x0000009291997223 */ /* 0x000fe20000010098 */
[----:B------:R-:W-:Y:S01]  /*16e0*/  ISETP.GE.AND P1, PT, R108, 0x1, PT ;  /* 0x000000016c00780c */ /* 0x000fe20003f26270 */
[----:B------:R-:W-:Y:S01]  /*16f0*/  FFMA.FTZ R143, R136, R143, R127 ;  /* 0x0000008f888f7223 */ /* 0x000fe2000001007f */
[C---:B------:R-:W-:Y:S01]  /*1700*/  FMUL.FTZ R148, R144.reuse, R151 ;  /* 0x0000009790947220 */ /* 0x040fe20000410000 */
[----:B------:R-:W-:Y:S01]  /*1710*/  FFMA.FTZ R150, R144, R153, R142 ;  /* 0x0000009990967223 */ /* 0x000fe2000001008e */
[C---:B------:R-:W-:Y:S01]  /*1720*/  ISETP.NE.AND P3, PT, R111.reuse, 0x1f, PT ;  /* 0x0000001f6f00780c */ /* 0x040fe20003f65270 */
[----:B---3--:R-:W-:Y:S01]  /*1730*/  FFMA.FTZ R143, R48, R143, R126 ;  /* 0x0000008f308f7223 */ /* 0x008fe2000001007e */
[----:B------:R-:W-:Y:S01]  /*1740*/  ISETP.GT.U32.AND P4, PT, R111, 0x17, PT ;  /* 0x000000176f00780c */ /* 0x000fe20003f84070 */
[----:B------:R-:W-:Y:S01]  /*1750*/  FFMA.FTZ R150, R139, R150, R51 ;  /* 0x000000968b967223 */ /* 0x000fe20000010033 */
[----:B------:R-:W-:Y:S01]  /*1760*/  ULEA UR6, UR4, UR5, 0x3 ;  /* 0x0000000504067291 */ /* 0x000fe2000f8e18ff */
[C---:B------:R-:W-:Y:S01]  /*1770*/  FFMA.FTZ R143, R50.reuse, R143, R125 ;  /* 0x0000008f328f7223 */ /* 0x040fe2000001007d */
[----:B------:R-:W-:Y:S01]  /*1780*/  BSSY.RECONVERGENT B0, `(.L_x_9092) ;  /* 0x00000a6000007945 */ /* 0x000fe20003800200 */
[----:B------:R-:W-:-:S02]  /*1790*/  FFMA.FTZ R150, R50, R150, R49 ;  /* 0x0000009632967223 */ /* 0x000fc40000010031 */
[----:B------:R-:W-:-:S04]  /*17a0*/  FFMA.FTZ R143, R139, R143, R124 ;  /* 0x0000008f8b8f7223 */ /* 0x000fc8000001007c */
[----:B------:R-:W-:Y:S01]  /*17b0*/  FFMA.FTZ R149, R144, R143, R123 ;  /* 0x0000008f90957223 */ /* 0x000fe2000001007b */
[----:B------:R-:W-:-:S03]  /*17c0*/  FMUL.FTZ R143, R140, R138 ;  /* 0x0000008a8c8f7220 */ /* 0x000fc60000410000 */
[----:B--2---:R-:W-:Y:S01]  /*17d0*/  FFMA.FTZ R45, R145, R149, R122 ;  /* 0x00000095912d7223 */ /* 0x004fe2000001007a */
[----:B------:R-:W-:Y:S01]  /*17e0*/  FMUL.FTZ R149, R139, R148 ;  /* 0x000000948b957220 */ /* 0x000fe20000410000 */
[----:B------:R-:W-:-:S03]  /*17f0*/  FMUL.FTZ R143, R136, R143 ;  /* 0x0000008f888f7220 */ /* 0x000fc60000410000 */
[----:B------:R-:W1:Y:S01]  /*1800*/  SHFL.UP PT, R44, R45, 0x1, RZ ;  /* 0x042000002d2c7989 */ /* 0x000e6200000e00ff */
[----:B------:R-:W-:Y:S01]  /*1810*/  FMUL.FTZ R149, R50, R149 ;  /* 0x0000009532957220 */ /* 0x000fe20000410000 */
[----:B------:R-:W-:-:S03]  /*1820*/  FMUL.FTZ R143, R48, R143 ;  /* 0x0000008f308f7220 */ /* 0x000fc60000410000 */
[----:B------:R-:W-:Y:S01]  /*1830*/  FMUL.FTZ R149, R48, R149 ;  /* 0x0000009530957220 */ /* 0x000fe20000410000 */
[----:B------:R-:W-:Y:S01]  /*1840*/  FMUL.FTZ R148, R50, R143 ;  /* 0x0000008f32947220 */ /* 0x000fe20000410000 */
[----:B------:R-:W-:Y:S02]  /*1850*/  FFMA.FTZ R143, R48, R150, R3 ;  /* 0x00000096308f7223 */ /* 0x000fe40000010003 */
[C---:B------:R-:W-:Y:S01]  /*1860*/  FMUL.FTZ R151, R136.reuse, R149 ;  /* 0x0000009588977220 */ /* 0x040fe20000410000 */
[----:B------:R-:W-:Y:S01]  /*1870*/  FMUL.FTZ R149, R139, R148 ;  /* 0x000000948b957220 */ /* 0x000fe20000410000 */
[----:B------:R-:W-:Y:S02]  /*1880*/  FFMA.FTZ R150, R136, R143, R46 ;  /* 0x0000008f88967223 */ /* 0x000fe4000001002e */
[----:B------:R-:W-:Y:S01]  /*1890*/  FMUL.FTZ R143, R138, R151 ;  /* 0x000000978a8f7220 */ /* 0x000fe20000410000 */
[----:B------:R-:W-:Y:S01]  /*18a0*/  FMUL.FTZ R148, R144, R149 ;  /* 0x0000009590947220 */ /* 0x000fe20000410000 */
[----:B------:R-:W-:-:S03]  /*18b0*/  FFMA.FTZ R151, R138, R150, R47 ;  /* 0x000000968a977223 */ /* 0x000fc6000001002f */
[----:B------:R-:W-:Y:S01]  /*18c0*/  FMUL.FTZ R148, R145, R148 ;  /* 0x0000009491947220 */ /* 0x000fe20000410000 */
[----:B------:R-:W2:Y:S01]  /*18d0*/  SHFL.DOWN PT, R154, R143, 0x1, 0x1f ;  /* 0x08201f008f9a7f89 */ /* 0x000ea200000e0000 */
[----:B------:R-:W-:-:S03]  /*18e0*/  MOV R150, R151 ;  /* 0x0000009700967202 */ /* 0x000fc60000000f00 */
[----:B------:R-:W3:Y:S01]  /*18f0*/  SHFL.UP PT, R149, R148, 0x1, RZ ;  /* 0x0420000094957989 */ /* 0x000ee200000e00ff */
[----:B-1----:R-:W-:-:S03]  /*1900*/  FFMA.FTZ R44, R148, R44, R45 ;  /* 0x0000002c942c7223 */ /* 0x002fc6000001002d */
[----:B------:R-:W1:Y:S02]  /*1910*/  SHFL.DOWN PT, R155, R151, 0x1, 0x1f ;  /* 0x08201f00979b7f89 */ /* 0x000e6400000e0000 */
[----:B------:R-:W-:-:S05]  /*1920*/  FSEL R45, R45, R44, !P1 ;  /* 0x0000002c2d2d7208 */ /* 0x000fca0004800000 */
[----:B------:R-:W4:Y:S01]  /*1930*/  SHFL.UP PT, R44, R45, 0x2, RZ ;  /* 0x044000002d2c7989 */ /* 0x000f2200000e00ff */
[----:B--2---:R-:W-:Y:S01]  /*1940*/  @P3 FMUL.FTZ R153, R154, R143 ;  /* 0x0000008f9a993220 */ /* 0x004fe20000410000 */
[----:B---3--:R-:W-:Y:S01]  /*1950*/  @P1 FMUL.FTZ R148, R148, R149 ;  /* 0x0000009594941220 */ /* 0x008fe20000410000 */
[----:B------:R-:W-:Y:S01]  /*1960*/  ISETP.GE.AND P1, PT, R108, 0x2, PT ;  /* 0x000000026c00780c */ /* 0x000fe20003f26270 */
[----:B-1----:R-:W-:Y:S02]  /*1970*/  @P3 FFMA.FTZ R150, R143, R155, R150 ;  /* 0x0000009b8f963223 */ /* 0x002fe40000010096 */
[----:B------:R-:W-:Y:S01]  /*1980*/  @P3 MOV R143, R153 ;  /* 0x00000099008f3202 */ /* 0x000fe20000000f00 */
[----:B------:R-:W1:Y:S01]  /*1990*/  SHFL.UP PT, R149, R148, 0x2, RZ ;  /* 0x0440000094957989 */ /* 0x000e6200000e00ff */
[----:B------:R-:W-:-:S03]  /*19a0*/  ISETP.GT.U32.AND P3, PT, R111, 0x1d, PT ;  /* 0x0000001d6f00780c */ /* 0x000fc60003f64070 */
[----:B------:R-:W2:Y:S01]  /*19b0*/  SHFL.DOWN PT, R154, R143, 0x2, 0x1f ;  /* 0x08401f008f9a7f89 */ /* 0x000ea200000e0000 */
[----:B----4-:R-:W-:-:S03]  /*19c0*/  FFMA.FTZ R44, R148, R44, R45 ;  /* 0x0000002c942c7223 */ /* 0x010fc6000001002d */
[----:B------:R-:W3:Y:S02]  /*19d0*/  SHFL.DOWN PT, R153, R150, 0x2, 0x1f ;  /* 0x08401f0096997f89 */ /* 0x000ee400000e0000 */
[----:B------:R-:W-:-:S05]  /*19e0*/  FSEL R45, R45, R44, !P1 ;  /* 0x0000002c2d2d7208 */ /* 0x000fca0004800000 */
[----:B------:R-:W4:Y:S01]  /*19f0*/  SHFL.UP PT, R44, R45, 0x4, RZ ;  /* 0x048000002d2c7989 */ /* 0x000f2200000e00ff */
[----:B-1----:R-:W-:Y:S01]  /*1a00*/  @P1 FMUL.FTZ R148, R148, R149 ;  /* 0x0000009594941220 */ /* 0x002fe20000410000 */
[----:B------:R-:W-:Y:S01]  /*1a10*/  ISETP.GE.AND P1, PT, R108, 0x4, PT ;  /* 0x000000046c00780c */ /* 0x000fe20003f26270 */
[----:B--2---:R-:W-:-:S03]  /*1a20*/  @!P3 FMUL.FTZ R151, R143, R154 ;  /* 0x0000009a8f97b220 */ /* 0x004fc60000410000 */
[----:B------:R-:W1:Y:S01]  /*1a30*/  SHFL.UP PT, R149, R148, 0x4, RZ ;  /* 0x0480000094957989 */ /* 0x000e6200000e00ff */
[----:B---3--:R-:W-:Y:S01]  /*1a40*/  @!P3 FFMA.FTZ R150, R143, R153, R150 ;  /* 0x000000998f96b223 */ /* 0x008fe20000010096 */
[----:B------:R-:W-:Y:S02]  /*1a50*/  @!P3 MOV R143, R151 ;  /* 0x00000097008fb202 */ /* 0x000fe40000000f00 */
[----:B------:R-:W-:Y:S02]  /*1a60*/  ISETP.GT.U32.AND P3, PT, R111, 0x1b, PT ;  /* 0x0000001b6f00780c */ /* 0x000fe40003f64070 */
[----:B------:R-:W2:Y:S01]  /*1a70*/  SHFL.DOWN PT, R153, R150, 0x4, 0x1f ;  /* 0x08801f0096997f89 */ /* 0x000ea200000e0000 */
[----:B----4-:R-:W-:-:S03]  /*1a80*/  FFMA.FTZ R44, R148, R44, R45 ;  /* 0x0000002c942c7223 */ /* 0x010fc6000001002d */
[----:B------:R-:W3:Y:S02]  /*1a90*/  SHFL.DOWN PT, R154, R143, 0x4, 0x1f ;  /* 0x08801f008f9a7f89 */ /* 0x000ee400000e0000 */
[----:B------:R-:W-:-:S05]  /*1aa0*/  FSEL R151, R45, R44, !P1 ;  /* 0x0000002c2d977208 */ /* 0x000fca0004800000 */
[----:B------:R-:W4:Y:S01]  /*1ab0*/  SHFL.UP PT, R44, R151, 0x8, RZ ;  /* 0x05000000972c7989 */ /* 0x000f2200000e00ff */
[----:B-1----:R-:W-:Y:S01]  /*1ac0*/  @P1 FMUL.FTZ R148, R148, R149 ;  /* 0x0000009594941220 */ /* 0x002fe20000410000 */
[----:B------:R-:W-:-:S04]  /*1ad0*/  ISETP.GE.AND P1, PT, R76, UR10, PT ;  /* 0x0000000a4c007c0c */ /* 0x000fc8000bf26270 */
[----:B------:R-:W1:Y:S01]  /*1ae0*/  SHFL.UP PT, R45, R148, 0x8, RZ ;  /* 0x05000000942d7989 */ /* 0x000e6200000e00ff */
[----:B------:R-:W-:Y:S01]  /*1af0*/  ISETP.NE.OR P1, PT, R58, RZ, P1 ;  /* 0x000000ff3a00720c */ /* 0x000fe20000f25670 */
[C---:B--2---:R-:W-:Y:S01]  /*1b00*/  @!P3 FFMA.FTZ R150, R143.reuse, R153, R150 ;  /* 0x000000998f96b223 */ /* 0x044fe20000010096 */
[----:B---3--:R-:W-:-:S04]  /*1b10*/  @!P3 FMUL.FTZ R149, R143, R154 ;  /* 0x0000009a8f95b220 */ /* 0x008fc80000410000 */
[----:B------:R-:W2:Y:S01]  /*1b20*/  SHFL.DOWN PT, R155, R150, 0x8, 0x1f ;  /* 0x09001f00969b7f89 */ /* 0x000ea200000e0000 */
[----:B------:R-:W-:Y:S02]  /*1b30*/  @!P3 MOV R143, R149 ;  /* 0x00000095008fb202 */ /* 0x000fe40000000f00 */
[----:B------:R-:W-:Y:S01]  /*1b40*/  ISETP.GE.AND P3, PT, R108, 0x8, PT ;  /* 0x000000086c00780c */ /* 0x000fe20003f66270 */
[----:B----4-:R-:W-:Y:S02]  /*1b50*/  FFMA.FTZ R44, R148, R44, R151 ;  /* 0x0000002c942c7223 */ /* 0x010fe40000010097 */
[----:B------:R-:W3:Y:S03]  /*1b60*/  SHFL.DOWN PT, R154, R143, 0x8, 0x1f ;  /* 0x09001f008f9a7f89 */ /* 0x000ee600000e0000 */
[----:B------:R-:W-:Y:S01]  /*1b70*/  FSEL R151, R151, R44, !P3 ;  /* 0x0000002c97977208 */ /* 0x000fe20005800000 */
[----:B------:R-:W-:-:S04]  /*1b80*/  HFMA2 R44, -RZ, RZ, 1.875, 0 ;  /* 0x3f800000ff2c7431 */ /* 0x000fc800000001ff */
[----:B------:R-:W4:Y:S02]  /*1b90*/  SHFL.UP PT, R153, R151, 0x10, RZ ;  /* 0x0600000097997989 */ /* 0x000f2400000e00ff */
[----:B-1----:R-:W-:Y:S01]  /*1ba0*/  @P3 FMUL.FTZ R148, R148, R45 ;  /* 0x0000002d94943220 */ /* 0x002fe20000410000 */
[----:B------:R-:W-:-:S04]  /*1bb0*/  MOV R45, RZ ;  /* 0x000000ff002d7202 */ /* 0x000fc80000000f00 */
[----:B------:R-:W1:Y:S01]  /*1bc0*/  SHFL.UP PT, R149, R148, 0x10, RZ ;  /* 0x0600000094957989 */ /* 0x000e6200000e00ff */
[----:B--2---:R-:W-:-:S03]  /*1bd0*/  @!P4 FFMA.FTZ R150, R143, R155, R150 ;  /* 0x0000009b8f96c223 */ /* 0x004fc60000010096 */
[----:B------:R-:W-:Y:S01]  /*1be0*/  @!P1 LDS.64 R44, [UR6+0x1308] ;  /* 0x00130806ff2c9984 */ /* 0x000fe20008000a00 */
[----:B------:R-:W-:-:S03]  /*1bf0*/  ISETP.GE.AND P1, PT, R108, 0x10, PT ;  /* 0x000000106c00780c */ /* 0x000fc60003f26270 */
[----:B------:R-:W2:Y:S01]  /*1c00*/  SHFL.DOWN PT, R155, R150, 0x10, 0x1f ;  /* 0x0a001f00969b7f89 */ /* 0x000ea200000e0000 */
[----:B---3--:R-:W-:-:S05]  /*1c10*/  @!P4 FMUL.FTZ R154, R143, R154 ;  /* 0x0000009a8f9ac220 */ /* 0x008fca0000410000 */
[----:B------:R-:W-:Y:S01]  /*1c20*/  @!P4 MOV R143, R154 ;  /* 0x0000009a008fc202 */ /* 0x000fe20000000f00 */
[----:B----4-:R-:W-:-:S04]  /*1c30*/  FFMA.FTZ R154, R148, R153, R151 ;  /* 0x00000099949a7223 */ /* 0x010fc80000010097 */
[----:B------:R-:W3:Y:S01]  /*1c40*/  SHFL.DOWN PT, R156, R143, 0x10, 0x1f ;  /* 0x0a001f008f9c7f89 */ /* 0x000ee200000e0000 */
[----:B------:R-:W-:Y:S01]  /*1c50*/  FSEL R154, R151, R154, !P1 ;  /* 0x0000009a979a7208 */ /* 0x000fe20004800000 */
[----:B-1----:R-:W-:Y:S01]  /*1c60*/  @P1 FMUL.FTZ R148, R148, R149 ;  /* 0x0000009594941220 */ /* 0x002fe20000410000 */
[----:B------:R-:W-:-:S03]  /*1c70*/  ISETP.GT.U32.AND P1, PT, R111, 0xf, PT ;  /* 0x0000000f6f00780c */ /* 0x000fc60003f24070 */
[----:B------:R-:W-:Y:S04]  /*1c80*/  SHFL.UP PT, R151, R154, 0x1, RZ ;  /* 0x042000009a977989 */ /* 0x000fe800000e00ff */
[----:B------:R-:W-:Y:S06]  /*1c90*/  SHFL.UP PT, R148, R148, 0x1, RZ ;  /* 0x0420000094947989 */ /* 0x000fec00000e00ff */
[C---:B--2---:R-:W-:Y:S01]  /*1ca0*/  @!P1 FFMA.FTZ R150, R143.reuse, R155, R150 ;  /* 0x0000009b8f969223 */ /* 0x044fe20000010096 */
[----:B---3--:R-:W-:-:S04]  /*1cb0*/  @!P1 FMUL.FTZ R149, R143, R156 ;  /* 0x0000009c8f959220 */ /* 0x008fc80000410000 */
[----:B------:R-:W-:Y:S01]  /*1cc0*/  SHFL.DOWN PT, R155, R150, 0x1, 0x1f ;  /* 0x08201f00969b7f89 */ /* 0x000fe200000e0000 */
[----:B------:R-:W-:-:S03]  /*1cd0*/  @!P1 MOV R143, R149 ;  /* 0x00000095008f9202 */ /* 0x000fc60000000f00 */
[----:B------:R-:W-:Y:S01]  /*1ce0*/  SHFL.IDX PT, R156, R150, RZ, 0x1f ;  /* 0x00001fff969c7589 */ /* 0x000fe200000e0000 */
[----:B------:R-:W-:-:S03]  /*1cf0*/  ISETP.NE.AND P1, PT, R58, RZ, PT ;  /* 0x000000ff3a00720c */ /* 0x000fc60003f25270 */
[----:B------:R-:W1:Y:S04]  /*1d00*/  SHFL.IDX PT, R153, R143, RZ, 0x1f ;  /* 0x00001fff8f997589 */ /* 0x000e6800000e0000 */
[----:B------:R1:W-:Y:S04]  /*1d10*/  SHFL.IDX PT, R149, R45, RZ, 0x1f ;  /* 0x00001fff2d957589 */ /* 0x0003e800000e0000 */
[----:B------:R-:W-:Y:S01]  /*1d20*/  SHFL.DOWN PT, R158, R143, 0x1, 0x1f ;  /* 0x08201f008f9e7f89 */ /* 0x000fe200000e0000 */
[C---:B-1----:R-:W-:Y:S01]  /*1d30*/  FFMA.FTZ R45, R153.reuse, R45, R156 ;  /* 0x0000002d992d7223 */ /* 0x042fe2000001009c */
[----:B------:R-:W-:-:S05]  /*1d40*/  FMUL.FTZ R44, R153, R44 ;  /* 0x0000002c992c7220 */ /* 0x000fca0000410000 */
[----:B------:R-:W-:Y:S04]  /*1d50*/  @!P1 STS.64 [UR6+0x1308], R44 ;  /* 0x0013082cff009988 */ /* 0x000fe80008000a06 */
[----:B-----5:R-:W1:Y:S02]  /*1d60*/  SHFL.IDX PT, R141, R141, RZ, 0x1f ;  /* 0x00001fff8d8d7589 */ /* 0x020e6400000e0000 */
[----:B-1----:R-:W-:Y:S01]  /*1d70*/  @P2 FFMA.FTZ R141, R148, R141, R151 ;  /* 0x0000008d948d2223 */ /* 0x002fe20000010097 */
[----:B------:R-:W-:-:S03]  /*1d80*/  ISETP.NE.AND P2, PT, R58, 0x1f, PT ;  /* 0x0000001f3a00780c */ /* 0x000fc60003f45270 */
[----:B------:R-:W-:-:S04]  /*1d90*/  FFMA.FTZ R141, R140, R141, R129 ;  /* 0x0000008d8c8d7223 */ /* 0x000fc80000010081 */
[-C--:B------:R-:W-:Y:S01]  /*1da0*/  FFMA.FTZ R140, R138, R141.reuse, R128 ;  /* 0x0000008d8a8c7223 */ /* 0x080fe20000010080 */
[----:B------:R-:W-:-:S03]  /*1db0*/  FMUL.FTZ R151, R36, R141 ;  /* 0x0000008d24977220 */ /* 0x000fc60000410000 */
[-C--:B------:R-:W-:Y:S01]  /*1dc0*/  FFMA.FTZ R143, R136, R140.reuse, R127 ;  /* 0x0000008c888f7223 */ /* 0x080fe2000001007f */
[-C--:B------:R-:W-:Y:S01]  /*1dd0*/  FMUL.FTZ R37, R37, R140.reuse ;  /* 0x0000008c25257220 */ /* 0x080fe20000410000 */
[----:B------:R-:W-:Y:S01]  /*1de0*/  FFMA.FTZ R36, R4, R151, RZ ;  /* 0x0000009704247223 */ /* 0x000fe200000100ff */
[----:B------:R-:W-:Y:S01]  /*1df0*/  @P2 FFMA.FTZ R149, R158, R149, R155 ;  /* 0x000000959e952223 */ /* 0x000fe2000001009b */
[----:B------:R-:W-:Y:S01]  /*1e00*/  FFMA.FTZ R150, R48, R143, R126 ;  /* 0x0000008f30967223 */ /* 0x000fe2000001007e */
[----:B------:R-:W-:Y:S01]  /*1e10*/  FMUL.FTZ R151, R137, R141 ;  /* 0x0000008d89977220 */ /* 0x000fe20000410000 */
[----:B------:R-:W-:Y:S01]  /*1e20*/  FFMA.FTZ R37, R5, R37, R36 ;  /* 0x0000002505257223 */ /* 0x000fe20000010024 */
[----:B------:R-:W-:Y:S01]  /*1e30*/  FMUL.FTZ R36, R137, R140 ;  /* 0x0000008c89247220 */ /* 0x000fe20000410000 */
[----:B------:R-:W-:Y:S01]  /*1e40*/  FFMA.FTZ R148, R50, R150, R125 ;  /* 0x0000009632947223 */ /* 0x000fe2000001007d */
[----:B------:R-:W-:Y:S01]  /*1e50*/  FFMA.FTZ R146, R149, R147, R146 ;  /* 0x0000009395927223 */ /* 0x000fe20000010092 */
        /* <DEDUP_REMOVED lines=8> */
[C---:B------:R-:W-:Y:S01]  /*1ee0*/  FMUL.FTZ R155, R137.reuse, R148 ;  /* 0x00000094899b7220 */ /* 0x040fe20000410000 */
[----:B------:R-:W-:Y:S01]  /*1ef0*/  FMUL.FTZ R36, R137, R156 ;  /* 0x0000009c89247220 */ /* 0x000fe20000410000 */
[-C--:B------:R-:W-:Y:S01]  /*1f00*/  FFMA.FTZ R44, R145, R154.reuse, R122 ;  /* 0x0000009a912c7223 */ /* 0x080fe2000001007a */
        /* <DEDUP_REMOVED lines=8> */
[----:B------:R-:W-:Y:S01]  /*1f90*/  FMUL.FTZ R40, R40, R148 ;  /* 0x0000009428287220 */ /* 0x000fe20000410000 */
[----:B------:R2:W-:Y:S01]  /*1fa0*/  STS [R86+0x8], R149 ;  /* 0x0000089556007388 */ /* 0x0005e20000000800 */
[----:B------:R-:W-:Y:S01]  /*1fb0*/  FFMA.FTZ R38, R6, R38, R37 ;  /* 0x0000002606267223 */ /* 0x000fe20000010025 */
[----:B------:R-:W-:Y:S01]  /*1fc0*/  FFMA.FTZ R145, R145, R146, R152 ;  /* 0x0000009291917223 */ /* 0x000fe20000010098 */
[----:B------:R-:W-:Y:S01]  /*1fd0*/  FMUL.FTZ R41, R41, R156 ;  /* 0x0000009c29297220 */ /* 0x000fe20000410000 */
[----:B------:R3:W-:Y:S01]  /*1fe0*/  STS [R86+0xc], R153 ;  /* 0x00000c9956007388 */ /* 0x0007e20000000800 */
[----:B------:R-:W-:Y:S01]  /*1ff0*/  FFMA.FTZ R39, R7, R39, R38 ;  /* 0x0000002707277223 */ /* 0x000fe20000010026 */
[----:B-1----:R-:W-:Y:S01]  /*2000*/  FMUL.FTZ R147, R26, R45 ;  /* 0x0000002d1a937220 */ /* 0x002fe20000410000 */
[----:B------:R-:W-:Y:S01]  /*2010*/  FFMA.FTZ R142, R144, R145, R142 ;  /* 0x00000091908e7223 */ /* 0x000fe2000001008e */
[----:B------:R3:W-:Y:S01]  /*2020*/  STS [R86+0x10], R155 ;  /* 0x0000109b56007388 */ /* 0x0007e20000000800 */
[----:B------:R-:W-:Y:S01]  /*2030*/  FFMA.FTZ R40, R24, R40, R39 ;  /* 0x0000002818287223 */ /* 0x000fe20000010027 */
[----:B--2---:R-:W-:Y:S01]  /*2040*/  FMUL.FTZ R149, R27, R158 ;  /* 0x0000009e1b957220 */ /* 0x004fe20000410000 */
[----:B------:R-:W-:Y:S01]  /*2050*/  IMAD.WIDE.U32 R38, R104, UR4, R106 ;  /* 0x0000000468267c25 */ /* 0x000fe2000f8e006a */
[----:B------:R3:W-:Y:S03]  /*2060*/  STS [R86+0x14], R137 ;  /* 0x0000148956007388 */ /* 0x0007e60000000800 */
[----:B------:R-:W-:Y:S01]  /*2070*/  FFMA.FTZ R41, R25, R41, R40 ;  /* 0x0000002919297223 */ /* 0x000fe20000010028 */
[----:B------:R-:W-:Y:S01]  /*2080*/  FFMA.FTZ R40, R139, R142, R51 ;  /* 0x0000008e8b287223 */ /* 0x000fe20000010033 */
[----:B------:R-:W-:Y:S01]  /*2090*/  IMAD R37, R105, UR4, R39 ;  /* 0x0000000469257c24 */ /* 0x000fe2000f8e0227 */
[----:B------:R3:W-:Y:S01]  /*20a0*/  STS [R86+0x18], R147 ;  /* 0x0000189356007388 */ /* 0x0007e20000000800 */
[----:B------:R-:W-:Y:S01]  /*20b0*/  LEA R36, P2, R38, UR8, 0x2 ;  /* 0x0000000826247c11 */ /* 0x000fe2000f8410ff */
[----:B------:R-:W-:Y:S01]  /*20c0*/  FFMA.FTZ R50, R50, R40, R49 ;  /* 0x0000002832327223 */ /* 0x000fe20000010031 */
[----:B------:R-:W-:Y:S01]  /*20d0*/  IADD3 R49, PT, PT, -R134, UR7, RZ ;  /* 0x0000000786317c10 */ /* 0x000fe2000fffe1ff */
[----:B------:R3:W-:Y:S01]  /*20e0*/  STS [R86+0x1c], R149 ;  /* 0x00001c9556007388 */ /* 0x0007e20000000800 */
[----:B------:R-:W-:Y:S01]  /*20f0*/  LEA.HI.X R37, R38, UR9, R37, 0x2, P2 ;  /* 0x0000000926257c11 */ /* 0x000fe200090f1425 */
[----:B------:R-:W-:Y:S01]  /*2100*/  FMUL.FTZ R42, R42, R154 ;  /* 0x0000009a2a2a7220 */ /* 0x000fe20000410000 */
[----:B------:R-:W-:Y:S01]  /*2110*/  BAR.SYNC.DEFER_BLOCKING 0x0 ;  /* 0x0000000000007b1d */ /* 0x000fe20000010000 */
[----:B------:R-:W-:Y:S01]  /*2120*/  ISETP.GE.AND P2, PT, R49, 0x1, PT ;  /* 0x000000013100780c */ /* 0x000fe20003f46270 */
[----:B------:R-:W-:Y:S01]  /*2130*/  FFMA.FTZ R39, R48, R50, R3 ;  /* 0x0000003230277223 */ /* 0x000fe20000010003 */
[----:B------:R-:W-:Y:S01]  /*2140*/  FFMA.FTZ R42, R26, R42, R41 ;  /* 0x0000002a1a2a7223 */ /* 0x000fe20000010029 */
[----:B------:R-:W-:Y:S01]  /*2150*/  FMUL.FTZ R38, R43, R44 ;  /* 0x0000002c2b267220 */ /* 0x000fe20000410000 */
[----:B------:R-:W-:Y:S01]  /*2160*/  ISETP.GE.AND P3, PT, R49, 0x21, PT ;  /* 0x000000213100780c */ /* 0x000fe20003f66270 */
[----:B------:R-:W-:-:S02]  /*2170*/  FFMA.FTZ R46, R136, R39, R46 ;  /* 0x00000027882e7223 */ /* 0x000fc4000001002e */
[----:B------:R-:W-:Y:S02]  /*2180*/  FFMA.FTZ R38, R27, R38, R42 ;  /* 0x000000261b267223 */ /* 0x000fe4000001002a */
[----:B------:R-:W-:Y:S01]  /*2190*/  FFMA.FTZ R138, R138, R46, R47 ;  /* 0x0000002e8a8a7223 */ /* 0x000fe2000001002f */
[----:B------:R3:W1:Y:S03]  /*21a0*/  LDS R45, [R87+0x4b0] ;  /* 0x0004b000572d7984 */ /* 0x0006660000000800 */
[----:B------:R-:W-:Y:S05]  /*21b0*/  @!P2 BRA `(.L_x_9093) ;  /* 0x000000000008a947 */ /* 0x000fea0003800000 */
[----:B------:R-:W2:Y:S04]  /*21c0*/  LDS R3, [R80+0x430] ;  /* 0x0004300050037984 */ /* 0x000ea80000000800 */
[----:B--2---:R2:W-:Y:S02]  /*21d0*/  REDG.E.ADD.F32.FTZ.RN.STRONG.GPU desc[UR16][R36.64], R3 ;  /* 0x00000003240079a6 */ /* 0x0045e4000c12f310 */
.L_x_9093:
[----:B------:R-:W-:Y:S05]  /*21e0*/  BSYNC.RECONVERGENT B0 ;  /* 0x0000000000007941 */ /* 0x000fea0003800200 */
.L_x_9092:
[----:B------:R-:W-:Y:S04]  /*21f0*/  BSSY.RECONVERGENT B0, `(.L_x_9094) ;  /* 0x0000003000007945 */ /* 0x000fe80003800200 */
[----:B------:R-:W-:Y:S05]  /*2200*/  @!P3 BRA `(.L_x_9095) ;  /* 0x000000000004b947 */ /* 0x000fea0003800000 */
[----:B-1----:R4:W-:Y:S02]  /*2210*/  REDG.E.ADD.F32.FTZ.RN.STRONG.GPU desc[UR16][R36.64+0x80], R45 ;  /* 0x0000802d240079a6 */ /* 0x0029e4000c12f310 */
.L_x_9095:
[----:B------:R-:W-:Y:S05]  /*2220*/  BSYNC.RECONVERGENT B0 ;  /* 0x0000000000007941 */ /* 0x000fea0003800200 */
.L_x_9094:
[----:B------:R-:W-:Y:S01]  /*2230*/  FADD.FTZ R136, -R129, R141 ;  /* 0x0000008d81887221 */ /* 0x000fe20000010100 */
[----:B--2---:R-:W-:Y:S01]  /*2240*/  FMUL.FTZ R3, R113, R138 ;  /* 0x0000008a71037220 */ /* 0x004fe20000410000 */
[----:B------:R-:W-:Y:S01]  /*2250*/  FADD.FTZ R47, -R128, R140 ;  /* 0x0000008c802f7221 */ /* 0x000fe20000010100 */
[----:B------:R-:W-:Y:S01]  /*2260*/  FMUL.FTZ R42, R116, R46 ;  /* 0x0000002e742a7220 */ /* 0x000fe20000410000 */
[----:B------:R-:W-:Y:S01]  /*2270*/  ISETP.GE.AND P6, PT, R49, 0x41, PT ;  /* 0x000000413100780c */ /* 0x000fe20003fc6270 */
[----:B------:R-:W-:Y:S01]  /*2280*/  FFMA.FTZ R43, R3, R136, RZ ;  /* 0x00000088032b7223 */ /* 0x000fe200000100ff */
[----:B------:R-:W-:Y:S01]  /*2290*/  ISETP.GE.AND P2, PT, R49, 0x61, PT ;  /* 0x000000613100780c */ /* 0x000fe20003f46270 */
[----:B------:R-:W-:Y:S01]  /*22a0*/  FADD.FTZ R152, -R127, R143 ;  /* 0x0000008f7f987221 */ /* 0x000fe20000010100 */
[----:B------:R-:W-:Y:S01]  /*22b0*/  FMUL.FTZ R41, R117, R39 ;  /* 0x0000002775297220 */ /* 0x000fe20000410000 */
[----:B------:R-:W-:Y:S01]  /*22c0*/  FFMA.FTZ R140, R42, R47, R43 ;  /* 0x0000002f2a8c7223 */ /* 0x000fe2000001002b */
[----:B------:R-:W-:Y:S01]  /*22d0*/  BSSY.RECONVERGENT B0, `(.L_x_9096) ;  /* 0x000000c000007945 */ /* 0x000fe20003800200 */
[----:B------:R2:W0:Y:S01]  /*22e0*/  LDS R43, [R88+0x530] ;  /* 0x00053000582b7984 */ /* 0x0004220000000800 */
[----:B------:R-:W-:Y:S01]  /*22f0*/  P2R R51, PR, RZ, 0x4 ;  /* 0x00000004ff337803 */ /* 0x000fe20000000000 */
[----:B------:R-:W-:Y:S01]  /*2300*/  FADD.FTZ R139, -R126, R150 ;  /* 0x000000967e8b7221 */ /* 0x000fe20000010100 */
[C---:B------:R-:W-:Y:S01]  /*2310*/  ISETP.GE.AND P2, PT, R49.reuse, 0x81, PT ;  /* 0x000000813100780c */ /* 0x040fe20003f46270 */
[----:B------:R-:W-:Y:S01]  /*2320*/  FMUL.FTZ R48, R118, R50 ;  /* 0x0000003276307220 */ /* 0x000fe20000410000 */
[----:B------:R-:W-:Y:S01]  /*2330*/  ISETP.GE.AND P3, PT, R49, 0xa1, PT ;  /* 0x000000a13100780c */ /* 0x000fe20003f66270 */
[----:B-1--4-:R-:W-:Y:S01]  /*2340*/  FFMA.FTZ R45, R41, R152, R140 ;  /* 0x00000098292d7223 */ /* 0x012fe2000001008c */
[----:B------:R-:W-:-:S02]  /*2350*/  ISETP.GE.AND P4, PT, R49, 0xc1, PT ;  /* 0x000000c13100780c */ /* 0x000fc40003f86270 */
[----:B------:R-:W-:Y:S01]  /*2360*/  ISETP.GE.AND P5, PT, R49, 0xe1, PT ;  /* 0x000000e13100780c */ /* 0x000fe20003fa6270 */
[----:B--2---:R-:W-:-:S12]  /*2370*/  @!P6 BRA `(.L_x_9097) ;  /* 0x000000000004e947 */ /* 0x004fd80003800000 */
[----:B0-----:R1:W-:Y:S02]  /*2380*/  REDG.E.ADD.F32.FTZ.RN.STRONG.GPU desc[UR16][R36.64+0x100], R43 ;  /* 0x0001002b240079a6 */ /* 0x0013e4000c12f310 */
.L_x_9097:
[----:B------:R-:W-:Y:S05]  /*2390*/  BSYNC.RECONVERGENT B0 ;  /* 0x0000000000007941 */ /* 0x000fea0003800200 */
.L_x_9096:
[----:B------:R-:W-:Y:S01]  /*23a0*/  FFMA.FTZ R144, R48, R139, R45 ;  /* 0x0000008b30907223 */ /* 0x000fe2000001002d */
[----:B------:R-:W-:Y:S01]  /*23b0*/  ISETP.NE.AND P6, PT, R51, RZ, PT ;  /* 0x000000ff3300720c */ /* 0x000fe20003fc5270 */
[----:B------:R2:W4:Y:S01]  /*23c0*/  LDS R45, [R89+0x5b0] ;  /* 0x0005b000592d7984 */ /* 0x0005220000000800 */
[----:B------:R-:W-:Y:S01]  /*23d0*/  BSSY.RECONVERGENT B0, `(.L_x_9098) ;  /* 0x0000005000007945 */ /* 0x000fe20003800200 */
[----:B01----:R-:W-:Y:S01]  /*23e0*/  FMUL.FTZ R43, R119, R40 ;  /* 0x00000028772b7220 */ /* 0x003fe20000410000 */
[----:B------:R-:W-:-:S09]  /*23f0*/  FADD.FTZ R148, -R125, R148 ;  /* 0x000000947d947221 */ /* 0x000fd20000010100 */
[----:B--2---:R-:W-:Y:S05]  /*2400*/  @!P6 BRA `(.L_x_9099) ;  /* 0x000000000004e947 */ /* 0x004fea0003800000 */
[----:B----4-:R0:W-:Y:S02]  /*2410*/  REDG.E.ADD.F32.FTZ.RN.STRONG.GPU desc[UR16][R36.64+0x180], R45 ;  /* 0x0001802d240079a6 */ /* 0x0101e4000c12f310 */
.L_x_9099:
[----:B------:R-:W-:Y:S05]  /*2420*/  BSYNC.RECONVERGENT B0 ;  /* 0x0000000000007941 */ /* 0x000fea0003800200 */
.L_x_9098:
[----:B0---4-:R0:W1:Y:S01]  /*2430*/  LDS R45, [R90+0x630] ;  /* 0x000630005a2d7984 */ /* 0x0110620000000800 */
[----:B------:R-:W-:Y:S01]  /*2440*/  BSSY.RECONVERGENT B0, `(.L_x_9100) ;  /* 0x0000006000007945 */ /* 0x000fe20003800200 */
[----:B------:R-:W-:Y:S01]  /*2450*/  FMUL.FTZ R140, R120, R142 ;  /* 0x0000008e788c7220 */ /* 0x000fe20000410000 */
[----:B---3--:R-:W-:Y:S01]  /*2460*/  FADD.FTZ R137, -R124, R156 ;  /* 0x0000009c7c897221 */ /* 0x008fe20000010100 */
[----:B------:R-:W-:Y:S01]  /*2470*/  FFMA.FTZ R49, R43, R148, R144 ;  /* 0x000000942b317223 */ /* 0x000fe20000010090 */
[----:B------:R-:W-:Y:S06]  /*2480*/  @!P2 BRA `(.L_x_9101) ;  /* 0x000000000004a947 */ /* 0x000fec0003800000 */
[----:B-1----:R2:W-:Y:S02]  /*2490*/  REDG.E.ADD.F32.FTZ.RN.STRONG.GPU desc[UR16][R36.64+0x200], R45 ;  /* 0x0002002d240079a6 */ /* 0x0025e4000c12f310 */
.L_x_9101:
[----:B------:R-:W-:Y:S05]  /*24a0*/  BSYNC.RECONVERGENT B0 ;  /* 0x0000000000007941 */ /* 0x000fea0003800200 */
.L_x_9100:
[----:B------:R-:W-:Y:S01]  /*24b0*/  FFMA.FTZ R150, R140, R137, R49 ;  /* 0x000000898c967223 */ /* 0x000fe20000010031 */
[----:B------:R-:W-:Y:S01]  /*24c0*/  BSSY.RECONVERGENT B0, `(.L_x_9102) ;  /* 0x0000006000007945 */ /* 0x000fe20003800200 */
[----:B------:R3:W4:Y:S01]  /*24d0*/  LDS R49, [R91+0x6b0] ;  /* 0x0006b0005b317984 */ /* 0x0007220000000800 */
[----:B-12---:R-:W-:Y:S01]  /*24e0*/  FMUL.FTZ R45, R121, R145 ;  /* 0x00000091792d7220 */ /* 0x006fe20000410000 */
[----:B------:R-:W-:Y:S01]  /*24f0*/  FADD.FTZ R154, -R123, R154 ;  /* 0x0000009a7b9a7221 */ /* 0x000fe20000010100 */
[----:B------:R-:W-:Y:S06]  /*2500*/  @!P3 BRA `(.L_x_9103) ;  /* 0x000000000004b947 */ /* 0x000fec0003800000 */
[----:B----4-:R1:W-:Y:S02]  /*2510*/  REDG.E.ADD.F32.FTZ.RN.STRONG.GPU desc[UR16][R36.64+0x280], R49 ;  /* 0x00028031240079a6 */ /* 0x0103e4000c12f310 */
.L_x_9103:
[----:B------:R-:W-:Y:S05]  /*2520*/  BSYNC.RECONVERGENT B0 ;  /* 0x0000000000007941 */ /* 0x000fea0003800200 */
.L_x_9102:
[----:B------:R2:W0:Y:S01]  /*2530*/  LDS R141, [R92+0x730] ;  /* 0x000730005c8d7984 */ /* 0x0004220000000800 */
[----:B------:R-:W-:Y:S01]  /*2540*/  BSSY.RECONVERGENT B0, `(.L_x_9104) ;  /* 0x0000006000007945 */ /* 0x000fe20003800200 */
[----:B------:R-:W-:Y:S01]  /*2550*/  FMUL.FTZ R144, R132, R146 ;  /* 0x0000009284907220 */ /* 0x000fe20000410000 */
[----:B------:R-:W-:Y:S01]  /*2560*/  FADD.FTZ R51, -R122, R44 ;  /* 0x0000002c7a337221 */ /* 0x000fe20000010100 */
[----:B-1--4-:R-:W-:Y:S01]  /*2570*/  FFMA.FTZ R49, R45, R154, R150 ;  /* 0x0000009a2d317223 */ /* 0x012fe20000010096 */
[----:B------:R-:W-:Y:S06]  /*2580*/  @!P4 BRA `(.L_x_9105) ;  /* 0x000000000004c947 */ /* 0x000fec0003800000 */
[----:B0-----:R1:W-:Y:S02]  /*2590*/  REDG.E.ADD.F32.FTZ.RN.STRONG.GPU desc[UR16][R36.64+0x300], R141 ;  /* 0x0003008d240079a6 */ /* 0x0013e4000c12f310 */
.L_x_9105:
[----:B------:R-:W-:Y:S05]  /*25a0*/  BSYNC.RECONVERGENT B0 ;  /* 0x0000000000007941 */ /* 0x000fea0003800200 */
.L_x_9104:
[----:B01----:R0:W1:Y:S01]  /*25b0*/  LDS R141, [R93+0x7b0] ;  /* 0x0007b0005d8d7984 */ /* 0x0030620000000800 */
[----:B------:R-:W-:Y:S01]  /*25c0*/  BSSY.RECONVERGENT B0, `(.L_x_9106) ;  /* 0x0000004000007945 */ /* 0x000fe20003800200 */
[----:B------:R-:W-:-:S03]  /*25d0*/  FFMA.FTZ R49, R144, R51, R49 ;  /* 0x0000003390317223 */ /* 0x000fc60000010031 */
[----:B------:R-:W-:Y:S05]  /*25e0*/  @!P5 BRA `(.L_x_9107) ;  /* 0x000000000004d947 */ /* 0x000fea0003800000 */
[----:B-1----:R4:W-:Y:S02]  /*25f0*/  REDG.E.ADD.F32.FTZ.RN.STRONG.GPU desc[UR16][R36.64+0x380], R141 ;  /* 0x0003808d240079a6 */ /* 0x0029e4000c12f310 */
.L_x_9107:
[----:B------:R-:W-:Y:S05]  /*2600*/  BSYNC.RECONVERGENT B0 ;  /* 0x0000000000007941 */ /* 0x000fea0003800200 */
.L_x_9106:
[----:B----4-:R-:W4:Y:S01]  /*2610*/  SHFL.DOWN PT, R36, R49, 0x1, 0x1f ;  /* 0x08201f0031247f89 */ /* 0x010f2200000e0000 */
[----:B------:R-:W-:Y:S01]  /*2620*/  ISETP.GT.AND P2, PT, R108, 0x1e, PT ;  /* 0x0000001e6c00780c */ /* 0x000fe20003f44270 */
[C---:B------:R-:W-:Y:S01]  /*2630*/  FMUL.FTZ R44, R133.reuse, R50 ;  /* 0x00000032852c7220 */ /* 0x040fe20000410000 */
[C---:B------:R-:W-:Y:S01]  /*2640*/  FMUL.FTZ R143, R133.reuse, R40 ;  /* 0x00000028858f7220 */ /* 0x040fe20000410000 */
[----:B------:R-:W5:Y:S01]  /*2650*/  SHFL.DOWN PT, R37, R38, 0x1, 0x1f ;  /* 0x08201f0026257f89 */ /* 0x000f6200000e0000 */
[----:B-1----:R-:W-:Y:S01]  /*2660*/  FMUL.FTZ R141, R133, R39 ;  /* 0x00000027858d7220 */ /* 0x002fe20000410000 */
[----:B------:R-:W-:Y:S01]  /*2670*/  FMUL.FTZ R150, R139, R44 ;  /* 0x0000002c8b967220 */ /* 0x000fe20000410000 */
[----:B------:R-:W-:Y:S01]  /*2680*/  FMUL.FTZ R143, R148, R143 ;  /* 0x0000008f948f7220 */ /* 0x000fe20000410000 */
[----:B------:R-:W-:Y:S01]  /*2690*/  FMUL.FTZ R44, R133, R46 ;  /* 0x0000002e852c7220 */ /* 0x000fe20000410000 */
[----:B------:R-:W-:Y:S01]  /*26a0*/  FMUL.FTZ R141, R152, R141 ;  /* 0x0000008d988d7220 */ /* 0x000fe20000410000 */
[----:B------:R-:W-:Y:S01]  /*26b0*/  ISETP.NE.AND P3, PT, R108, RZ, PT ;  /* 0x000000ff6c00720c */ /* 0x000fe20003f65270 */
[----:B------:R-:W-:Y:S01]  /*26c0*/  FFMA.FTZ R143, R12, R40, R143 ;  /* 0x000000280c8f7223 */ /* 0x000fe2000001008f */
[----:B------:R-:W-:Y:S01]  /*26d0*/  FMUL.FTZ R44, R47, R44 ;  /* 0x0000002c2f2c7220 */ /* 0x000fe20000410000 */
[----:B------:R-:W-:Y:S01]  /*26e0*/  FFMA.FTZ R141, R10, R39, R141 ;  /* 0x000000270a8d7223 */ /* 0x000fe2000001008d */
        /* <DEDUP_REMOVED lines=10> */
[----:B----4-:R-:W-:Y:S01]  /*2790*/  @!P2 FADD.FTZ R49, R49, R36 ;  /* 0x000000243131a221 */ /* 0x010fe20000010000 */
[----:B------:R-:W-:Y:S01]  /*27a0*/  FFMA.FTZ R44, R9, R46, R44 ;  /* 0x0000002e092c7223 */ /* 0x000fe2000001002c */
[----:B------:R-:W-:Y:S01]  /*27b0*/  FFMA.FTZ R47, R14, R145, R47 ;  /* 0x000000910e2f7223 */ /* 0x000fe2000001002f */
[----:B------:R-:W-:Y:S01]  /*27c0*/  FFMA.FTZ R39, R8, R138, R39 ;  /* 0x0000008a08277223 */ /* 0x000fe20000010027 */
[----:B-----5:R-:W-:Y:S01]  /*27d0*/  @!P2 FADD.FTZ R38, R38, R37 ;  /* 0x000000252626a221 */ /* 0x020fe20000010000 */
[----:B------:R-:W1:Y:S01]  /*27e0*/  SHFL.DOWN PT, R36, R49, 0x2, 0x1f ;  /* 0x08401f0031247f89 */ /* 0x000e6200000e0000 */
[----:B------:R-:W-:Y:S01]  /*27f0*/  ISETP.GT.AND P2, PT, R108, 0x1d, PT ;  /* 0x0000001d6c00780c */ /* 0x000fe20003f44270 */
[----:B------:R-:W-:Y:S01]  /*2800*/  FFMA.FTZ R40, R15, R146, R40 ;  /* 0x000000920f287223 */ /* 0x000fe20000010028 */
[----:B------:R-:W-:Y:S01]  /*2810*/  BSSY.RECONVERGENT B0, `(.L_x_9108) ;  /* 0x0000030000007945 */ /* 0x000fe20003800200 */
        /* <DEDUP_REMOVED lines=18> */
[----:B----4-:R-:W-:-:S04]  /*2940*/  @!P2 FADD.FTZ R38, R38, R37 ;  /* 0x000000252626a221 */ /* 0x010fc80000010000 */
[----:B------:R-:W1:Y:S01]  /*2950*/  SHFL.DOWN PT, R36, R49, 0x4, 0x1f ;  /* 0x08801f0031247f89 */ /* 0x000e6200000e0000 */
[----:B------:R-:W-:-:S03]  /*2960*/  ISETP.GT.AND P2, PT, R108, 0x1b, PT ;  /* 0x0000001b6c00780c */ /* 0x000fc60003f44270 */
[----:B------:R-:W4:Y:S10]  /*2970*/  SHFL.DOWN PT, R37, R38, 0x4, 0x1f ;  /* 0x08801f0026257f89 */ /* 0x000f3400000e0000 */
        /* <DEDUP_REMOVED lines=9> */
[----:B------:R-:W4:Y:S01]  /*2a10*/  SHFL.DOWN PT, R37, R38, 0x10, 0x1f ;  /* 0x0a001f0026257f89 */ /* 0x000f2200000e0000 */
[----:B-1----:R-:W-:Y:S01]  /*2a20*/  FADD.FTZ R36, R49, R36 ;  /* 0x0000002431247221 */ /* 0x002fe20000010000 */
[----:B----4-:R-:W-:-:S04]  /*2a30*/  FADD.FTZ R37, R38, R37 ;  /* 0x0000002526257221 */ /* 0x010fc80000010000 */
[----:B------:R-:W-:Y:S01]  /*2a40*/  FSEL R49, R49, R36, P2 ;  /* 0x0000002431317208 */ /* 0x000fe20001000000 */
[----:B------:R1:W-:Y:S01]  /*2a50*/  @!P3 STS.64 [UR5+0x858], R36 ;  /* 0x00085824ff00b988 */ /* 0x0003e20008000a05 */
[----:B------:R-:W-:Y:S01]  /*2a60*/  FSEL R38, R38, R37, P2 ;  /* 0x0000002526267208 */ /* 0x000fe20001000000 */
[----:B------:R-:W-:Y:S06]  /*2a70*/  BAR.SYNC.DEFER_BLOCKING 0x0 ;  /* 0x0000000000007b1d */ /* 0x000fec0000010000 */
[----:B------:R-:W-:Y:S05]  /*2a80*/  @P1 BRA `(.L_x_9109) ;  /* 0x0000000000201947 */ /* 0x000fea0003800000 */
[----:B------:R-:W-:Y:S01]  /*2a90*/  ISETP.NE.AND P1, PT, R76, UR10, PT ;  /* 0x0000000a4c007c0c */ /* 0x000fe2000bf25270 */
[----:B------:R-:W-:-:S12]  /*2aa0*/  ULEA UR6, UR4, UR5, 0x2 ;  /* 0x0000000504067291 */ /* 0x000fd8000f8e10ff */
[----:B------:R-:W4:Y:S04]  /*2ab0*/  @P1 LDS R3, [UR6+0x1f08] ;  /* 0x001f0806ff031984 */ /* 0x000f280008000800 */
[----:B-1----:R-:W1:Y:S01]  /*2ac0*/  @P1 LDS R36, [UR6+0x1b08] ;  /* 0x001b0806ff241984 */ /* 0x002e620008000800 */
[----:B----4-:R-:W-:Y:S01]  /*2ad0*/  @P1 FADD.FTZ R38, R38, R3 ;  /* 0x0000000326261221 */ /* 0x010fe20000010000 */
[----:B-1----:R-:W-:-:S04]  /*2ae0*/  @P1 FADD.FTZ R49, R49, R36 ;  /* 0x0000002431311221 */ /* 0x002fc80000010000 */
[----:B------:R4:W-:Y:S04]  /*2af0*/  STS [UR6+0x1f08], R38 ;  /* 0x001f0826ff007988 */ /* 0x0009e80008000806 */
[----:B------:R4:W-:Y:S02]  /*2b00*/  STS [UR6+0x1b08], R49 ;  /* 0x001b0831ff007988 */ /* 0x0009e40008000806 */
.L_x_9109:
[----:B------:R-:W-:Y:S05]  /*2b10*/  BSYNC.RECONVERGENT B0 ;  /* 0x0000000000007941 */ /* 0x000fea0003800200 */
.L_x_9108:
[----:B------:R-:W-:-:S04]  /*2b20*/  UIADD3 UR4, UPT, UPT, UR4, 0x1, URZ ;  /* 0x0000000104047890 */ /* 0x000fc8000fffe0ff */
[----:B------:R-:W-:-:S09]  /*2b30*/  UISETP.GE.AND UP0, UPT, UR4, UR11, UPT ;  /* 0x0000000b0400728c */ /* 0x000fd2000bf06270 */
[----:B------:R-:W-:Y:S05]  /*2b40*/  BRA.U !UP0, `(.L_x_9110) ;  /* 0xffffffe508847547 */ /* 0x000fea000b83ffff */
.L_x_9088:
[----:B------:R-:W-:Y:S01]  /*2b50*/  BAR.SYNC.DEFER_BLOCKING 0x0 ;  /* 0x0000000000007b1d */ /* 0x000fe20000010000 */
[----:B-1----:R-:W-:Y:S02]  /*2b60*/  SHF.L.U32 R36, R110, 0x8, RZ ;  /* 0x000000086e247819 */ /* 0x002fe400000006ff */
[----:B------:R-:W-:Y:S02]  /*2b70*/  IADD3 R72, P1, PT, R72, -0x400, RZ ;  /* 0xfffffc0048487810 */ /* 0x000fe40007f3e0ff */
[----:B------:R-:W-:-:S03]  /*2b80*/  SHF.R.S32.HI R37, RZ, 0x1f, R36 ;  /* 0x0000001fff257819 */ /* 0x000fc60000011424 */
[----:B------:R-:W1:Y:S01]  /*2b90*/  LDC.64 R14, c[0x0][0x4f8] ;  /* 0x00013e00ff0e7b82 */ /* 0x000e620000000a00 */
[----:B------:R-:W5:Y:S01]  /*2ba0*/  LDCU.64 UR4, c[0x0][0x500] ;  /* 0x0000a000ff0477ac */ /* 0x000f620008000a00 */
[----:B------:R-:W-:Y:S02]  /*2bb0*/  IADD3 R70, P2, PT, R70, -0x400, RZ ;  /* 0xfffffc0046467810 */ /* 0x000fe40007f5e0ff */
[----:B------:R-:W-:Y:S02]  /*2bc0*/  IADD3 R68, P3, PT, R68, -0x400, RZ ;  /* 0xfffffc0044447810 */ /* 0x000fe40007f7e0ff */
[----:B------:R-:W-:Y:S02]  /*2bd0*/  IADD3 R66, P4, PT, R66, -0x400, RZ ;  /* 0xfffffc0042427810 */ /* 0x000fe40007f9e0ff */
[----:B------:R-:W0:Y:S01]  /*2be0*/  LDC.64 R24, c[0x0][0x550] ;  /* 0x00015400ff187b82 */ /* 0x000e220000000a00 */
[----:B------:R-:W-:Y:S02]  /*2bf0*/  IADD3.X R74, PT, PT, R74, -0x1, RZ, P1, !PT ;  /* 0xffffffff4a4a7810 */ /* 0x000fe40000ffe4ff */
[----:B------:R-:W-:-:S02]  /*2c00*/  IADD3.X R85, PT, PT, R85, -0x1, RZ, P2, !PT ;  /* 0xffffffff55557810 */ /* 0x000fc400017fe4ff */
[----:B------:R-:W-:Y:S02]  /*2c10*/  IADD3.X R83, PT, PT, R83, -0x1, RZ, P3, !PT ;  /* 0xffffffff53537810 */ /* 0x000fe40001ffe4ff */
[----:B------:R-:W-:Y:S01]  /*2c20*/  IADD3.X R81, PT, PT, R81, -0x1, RZ, P4, !PT ;  /* 0xffffffff51517810 */ /* 0x000fe200027fe4ff */
[----:B------:R2:W-:Y:S04]  /*2c30*/  STS.128 [R109], R28 ;  /* 0x0000001c6d007388 */ /* 0x0005e80000000c00 */
[----:B------:R3:W-:Y:S01]  /*2c40*/  STS.128 [R109+0x10], R32 ;  /* 0x000010206d007388 */ /* 0x0007e20000000c00 */
[----:B------:R-:W-:-:S03]  /*2c50*/  NOP ;  /* 0x0000000000007918 */ /* 0x000fc60000000000 */
[----:B------:R-:W4:Y:S01]  /*2c60*/  LDS.128 R4, [R95] ;  /* 0x000000005f047984 */ /* 0x000f220000000c00 */
[----:B-1----:R-:W-:-:S03]  /*2c70*/  IMAD.WIDE.U32 R12, R14, UR18, R36 ;  /* 0x000000120e0c7c25 */ /* 0x002fc6000f8e0024 */
[----:B------:R-:W1:Y:S01]  /*2c80*/  LDS.128 R8, [R95+0x200] ;  /* 0x000200005f087984 */ /* 0x000e620000000c00 */
[----:B------:R-:W-:Y:S01]  /*2c90*/  IMAD R13, R15, UR18, R13 ;  /* 0x000000120f0d7c24 */ /* 0x000fe2000f8e020d */
[----:B--2---:R-:W2:Y:S01]  /*2ca0*/  LDC.64 R30, c[0x0][0x518] ;  /* 0x00014600ff1e7b82 */ /* 0x004ea20000000a00 */
[----:B-----5:R-:W-:-:S04]  /*2cb0*/  IMAD.WIDE.U32 R12, R67, UR4, R12 ;  /* 0x00000004430c7c25 */ /* 0x020fc8000f8e000c */
[----:B------:R-:W-:Y:S01]  /*2cc0*/  IMAD R3, R67, UR5, R13 ;  /* 0x0000000543037c24 */ /* 0x000fe2000f8e020d */
[C---:B0-----:R-:W-:Y:S02]  /*2cd0*/  LEA R28, P0, R12.reuse, R24, 0x2 ;  /* 0x000000180c1c7211 */ /* 0x041fe400078010ff */
[----:B---3--:R-:W0:Y:S01]  /*2ce0*/  LDC.64 R32, c[0x0][0x560] ;  /* 0x00015800ff207b82 */ /* 0x008e220000000a00 */
[----:B------:R-:W3:Y:S01]  /*2cf0*/  LDCU.64 UR4, c[0x0][0x520] ;  /* 0x0000a400ff0477ac */ /* 0x000ee20008000a00 */
[----:B------:R-:W-:-:S03]  /*2d00*/  LEA.HI.X R29, R12, R25, R3, 0x2, P0 ;  /* 0x000000190c1d7211 */ /* 0x000fc600000f1403 */
[----:B------:R-:W-:-:S04]  /*2d10*/  IMAD.WIDE.U32 R28, R82, 0x10, R28 ;  /* 0x00000010521c7825 */ /* 0x000fc800078e001c */
[----:B--2---:R-:W-:-:S04]  /*2d20*/  IMAD.WIDE.U32 R36, R30, UR18, R36 ;  /* 0x000000121e247c25 */ /* 0x004fc8000f8e0024 */
[----:B------:R-:W-:Y:S01]  /*2d30*/  IMAD R37, R31, UR18, R37 ;  /* 0x000000121f257c24 */ /* 0x000fe2000f8e0225 */
[----:B----4-:R2:W-:Y:S04]  /*2d40*/  STG.E.128 desc[UR16][R28.64], R4 ;  /* 0x000000041c007986 */ /* 0x0105e8000c101d10 */
[----:B-1----:R-:W-:Y:S01]  /*2d50*/  STG.E.128 desc[UR16][R28.64+0x200], R8 ;  /* 0x000200081c007986 */ /* 0x002fe2000c101d10 */
[----:B------:R-:W-:Y:S01]  /*2d60*/  BAR.SYNC.DEFER_BLOCKING 0x0 ;  /* 0x0000000000007b1d */ /* 0x000fe20000010000 */
[----:B--2---:R-:W-:Y:S01]  /*2d70*/  FADD.FTZ R6, R75, R20 ;  /* 0x000000144b067221 */ /* 0x004fe20000010000 */
[----:B---3--:R-:W-:-:S04]  /*2d80*/  IMAD.WIDE.U32 R4, R67, UR4, R36 ;  /* 0x0000000443047c25 */ /* 0x008fc8000f8e0024 */
[----:B------:R-:W-:Y:S01]  /*2d90*/  IMAD R3, R67, UR5, R5 ;  /* 0x0000000543037c24 */ /* 0x000fe2000f8e0205 */
[----:B------:R1:W-:Y:S04]  /*2da0*/  STS.128 [R109], R20 ;  /* 0x000000146d007388 */ /* 0x0003e80000000c00 */
[----:B------:R2:W-:Y:S01]  /*2db0*/  STS.128 [R109+0x10], R16 ;  /* 0x000010106d007388 */ /* 0x0005e20000000c00 */
[----:B------:R-:W-:-:S03]  /*2dc0*/  NOP ;  /* 0x0000000000007918 */ /* 0x000fc60000000000 */
[----:B------:R-:W3:Y:S04]  /*2dd0*/  LDS.128 R12, [R95] ;  /* 0x000000005f0c7984 */ /* 0x000ee80000000c00 */
[----:B------:R-:W4:Y:S01]  /*2de0*/  LDS.128 R24, [R95+0x200] ;  /* 0x000200005f187984 */ /* 0x000f220000000c00 */
[----:B-1----:R-:W-:Y:S01]  /*2df0*/  FADD.FTZ R21, R6, R21 ;  /* 0x0000001506157221 */ /* 0x002fe20000010000 */
[----:B0-----:R-:W-:-:S03]  /*2e00*/  LEA R6, P0, R4, R32, 0x2 ;  /* 0x0000002004067211 */ /* 0x001fc600078010ff */
[----:B------:R-:W-:Y:S01]  /*2e10*/  FADD.FTZ R22, R21, R22 ;  /* 0x0000001615167221 */ /* 0x000fe20000010000 */
[----:B------:R-:W-:Y:S02]  /*2e20*/  LEA.HI.X R7, R4, R33, R3, 0x2, P0 ;  /* 0x0000002104077211 */ /* 0x000fe400000f1403 */
[----:B------:R-:W-:Y:S01]  /*2e30*/  ISETP.GT.AND P0, PT, R76, 0x1, PT ;  /* 0x000000014c00780c */ /* 0x000fe20003f04270 */
[----:B------:R-:W-:Y:S01]  /*2e40*/  FADD.FTZ R23, R22, R23 ;  /* 0x0000001716177221 */ /* 0x000fe20000010000 */
[----:B------:R-:W-:Y:S01]  /*2e50*/  MOV R76, R110 ;  /* 0x0000006e004c7202 */ /* 0x000fe20000000f00 */
[----:B------:R-:W-:-:S04]  /*2e60*/  IMAD.WIDE.U32 R4, R82, 0x10, R6 ;  /* 0x0000001052047825 */ /* 0x000fc800078e0006 */
[----:B--2---:R-:W-:-:S04]  /*2e70*/  FADD.FTZ R16, R23, R16 ;  /* 0x0000001017107221 */ /* 0x004fc80000010000 */
[----:B------:R-:W-:-:S04]  /*2e80*/  FADD.FTZ R17, R16, R17 ;  /* 0x0000001110117221 */ /* 0x000fc80000010000 */
[----:B------:R-:W-:-:S04]  /*2e90*/  FADD.FTZ R18, R17, R18 ;  /* 0x0000001211127221 */ /* 0x000fc80000010000 */
[----:B------:R-:W-:Y:S01]  /*2ea0*/  FADD.FTZ R75, R18, R19 ;  /* 0x00000013124b7221 */ /* 0x000fe20000010000 */
[----:B---3--:R0:W-:Y:S04]  /*2eb0*/  STG.E.128 desc[UR16][R4.64], R12 ;  /* 0x0000000c04007986 */ /* 0x0081e8000c101d10 */
[----:B----4-:R0:W-:Y:S01]  /*2ec0*/  STG.E.128 desc[UR16][R4.64+0x200], R24 ;  /* 0x0002001804007986 */ /* 0x0101e2000c101d10 */
[----:B------:R-:W-:Y:S05]  /*2ed0*/  @P0 BRA `(.L_x_9111) ;  /* 0xffffffdc00080947 */ /* 0x000fea000383ffff */
.L_x_9087:
        /* <DEDUP_REMOVED lines=34> */
.L_x_9113:
[----:B------:R-:W-:Y:S05]  /*3100*/  BSYNC.RECONVERGENT B0 ;  /* 0x0000000000007941 */ /* 0x000fea0003800200 */
.L_x_9112:
[----:B------:R-:W-:Y:S05]  /*3110*/  @!P0 BRA `(.L_x_9114) ;  /* 0x0000000000688947 */ /* 0x000fea0003800000 */
[----:B------:R-:W-:Y:S06]  /*3120*/  BAR.SYNC.DEFER_BLOCKING 0x0 ;  /* 0x0000000000007b1d */ /* 0x000fec0000010000 */
[----:B------:R-:W-:Y:S01]  /*3130*/  BSSY.RECONVERGENT B0, `(.L_x_9114) ;  /* 0x0000018000007945 */ /* 0x000fe20003800200 */
[----:B-----5:R-:W2:Y:S01]  /*3140*/  SHFL.DOWN P0, R0, R75, 0x1, 0x1f ;  /* 0x08201f004b007f89 */ /* 0x020ea20000000000 */
        /* <DEDUP_REMOVED lines=22> */
.L_x_9115:
[----:B------:R-:W-:Y:S05]  /*32b0*/  BSYNC.RECONVERGENT B0 ;  /* 0x0000000000007941 */ /* 0x000fea0003800200 */
.L_x_9114:
        /* <DEDUP_REMOVED lines=10> */
.L_x_9117:
[----:B-----5:R-:W-:Y:S02]  /*3360*/  LEA R0, R11, UR4, 0x2 ;  /* 0x000000040b007c11 */ /* 0x020fe4000f8e10ff */
        /* <DEDUP_REMOVED lines=23> */
.L_x_9116:
[----:B------:R-:W-:Y:S05]  /*34e0*/  EXIT ;  /* 0x000000000000794d */ /* 0x000fea0003800000 */
.L_x_9118:
        /* <DEDUP_REMOVED lines=9> */
.L_x_10525:


//--------------------- .text._Z25selective_scan_bwd_kernelI32Selective_Scan_bwd_kernel_traitsILi32ELi8ELb1ELb0ELb1ELb0ELb1EffEEv12SSMParamsBwd --------------------------
	.section	.text._Z25selective_scan_bwd_kernelI32Selective_Scan_bwd_kernel_traitsILi32ELi8ELb1ELb0ELb1ELb0ELb1EffEEv12SSMParamsBwd,"ax",@progbits
	.align	128
        .global         _Z25selective_scan_bwd_kernelI32Selective_Scan_bwd_kernel_traitsILi32ELi8ELb1ELb0ELb1ELb0ELb1EffEEv12SSMParamsBwd
        .type           _Z25selective_scan_bwd_kernelI32Selective_Scan_bwd_kernel_traitsILi32ELi8ELb1ELb0ELb1ELb0ELb1EffEEv12SSMParamsBwd,@function
        .size           _Z25selective_scan_bwd_kernelI32Selective_Scan_bwd_kernel_traitsILi32ELi8ELb1ELb0ELb1ELb0ELb1EffEEv12SSMParamsBwd,(.L_x_10526 - _Z25selective_scan_bwd_kernelI32Selective_Scan_bwd_kernel_traitsILi32ELi8ELb1ELb0ELb1ELb0ELb1EffEEv12SSMParamsBwd)
        .other          _Z25selective_scan_bwd_kernelI32Selective_Scan_bwd_kernel_traitsILi32ELi8ELb1ELb0ELb1ELb0ELb1EffEEv12SSMParamsBwd,@"STO_CUDA_ENTRY STV_DEFAULT"
_Z25selective_scan_bwd_kernelI32Selective_Scan_bwd_kernel_traitsILi32ELi8ELb1ELb0ELb1ELb0ELb1EffEEv12SSMParamsBwd:
.text._Z25selective_scan_bwd_kernelI32Selective_Scan_bwd_kernel_traitsILi32ELi8ELb1ELb0ELb1ELb0ELb1EffEEv12SSMParamsBwd:
        /* <DEDUP_REMOVED lines=43> */
[----:B------:R-:W-:Y:S01]  /*02b0*/  ISETP.NE.AND.EX P0, PT, R7, RZ, PT, P0 ;  /* 0x000000ff0700720c */ /* 0x000fe20003f05300 */
[----:B------:R-:W-:Y:S02]  /*02c0*/  UIMAD.WIDE.U32 UR4, UR18, UR8, URZ ;  /* 0x00000008120472a5 */ /* 0x000fe4000f8e00ff */
[----:B------:R-:W-:-:S04]  /*02d0*/  UIMAD.WIDE.U32 UR6, UR18, UR12, URZ ;  /* 0x0000000c120672a5 */ /* 0x000fc8000f8e00ff */
[----:B------:R-:W-:Y:S01]  /*02e0*/  @!P2 IADD3 R4, PT, PT, R4, -R11, RZ ;  /* 0x8000000b0404a210 */ /* 0x000fe20007ffe0ff */
[----:B------:R-:W-:-:S03]  /*02f0*/  UIMAD UR9, UR18, UR9, UR5 ;  /* 0x00000009120972a4 */ /* 0x000fc6000f8e0205 */
[----:B------:R-:W-:Y:S02]  /*0300*/  ISETP.GE.U32.AND P1, PT, R4, R11, PT ;  /* 0x0000000b0400720c */ /* 0x000fe40003f26070 */
[----:B------:R-:W3:Y:S01]  /*0310*/  @P0 LDC R11, c[0x0][0x384] ;  /* 0x0000e100ff0b0b82 */ /* 0x000ee20000000800 */
[----:B------:R-:W-:Y:S01]  /*0320*/  UIMAD UR8, UR18, UR13, UR7 ;  /* 0x0000000d120872a4 */ /* 0x000fe2000f8e0207 */
[----:B------:R-:W-:Y:S02]  /*0330*/  MOV R5, UR5 ;  /* 0x0000000500057c02 */ /* 0x000fe40008000f00 */
[----:B------:R-:W-:Y:S02]  /*0340*/  MOV R4, UR4 ;  /* 0x0000000400047c02 */ /* 0x000fe40008000f00 */
[----:B------:R-:W-:Y:S02]  /*0350*/  MOV R5, UR9 ;  /* 0x0000000900057c02 */ /* 0x000fe40008000f00 */
[----:B------:R-:W2:Y:S01]  /*0360*/  @P0 LDC R22, c[0x0][0x38c] ;  /* 0x0000e300ff160b82 */ /* 0x000ea20000000800 */
[----:B------:R-:W-:-:S02]  /*0370*/  LOP3.LUT R8, R0, R13, RZ, 0x3c, !PT ;  /* 0x0000000d00087212 */ /* 0x000fc400078e3cff */
[----:B------:R-:W-:Y:S01]  /*0380*/  MOV R7, UR7 ;  /* 0x0000000700077c02 */ /* 0x000fe20008000f00 */
[----:B------:R-:W-:Y:S01]  /*0390*/  IMAD.WIDE.U32 R4, R0, UR10, R4 ;  /* 0x0000000a00047c25 */ /* 0x000fe2000f8e0004 */
[----:B------:R-:W-:Y:S01]  /*03a0*/  MOV R7, UR8 ;  /* 0x0000000800077c02 */ /* 0x000fe20008000f00 */
[----:B------:R-:W1:Y:S01]  /*03b0*/  LDCU.64 UR8, c[0x0][0x498] ;  /* 0x00009300ff0877ac */ /* 0x000e620008000a00 */
[----:B------:R-:W-:Y:S01]  /*03c0*/  ISETP.GE.AND P3, PT, R8, RZ, PT ;  /* 0x000000ff0800720c */ /* 0x000fe20003f66270 */
[----:B------:R-:W-:Y:S01]  /*03d0*/  IMAD R14, R0, UR11, R5 ;  /* 0x0000000b000e7c24 */ /* 0x000fe2000f8e0205 */
[----:B------:R-:W0:Y:S01]  /*03e0*/  @P0 LDC.64 R8, c[0x0][0x480] ;  /* 0x00012000ff080b82 */ /* 0x000e220000000a00 */
[----:B------:R-:W4:Y:S01]  /*03f0*/  LDCU.64 UR10, c[0x0][0x3d0] ;  /* 0x00007a00ff0a77ac */ /* 0x000f220008000a00 */
[----:B------:R-:W-:Y:S02]  /*0400*/  @!P2 IADD3 R10, PT, PT, R10, 0x1, RZ ;  /* 0x000000010a0aa810 */ /* 0x000fe40007ffe0ff */
[----:B------:R-:W-:-:S02]  /*0410*/  ISETP.NE.AND P2, PT, R13, RZ, PT ;  /* 0x000000ff0d00720c */ /* 0x000fc40003f45270 */
[----:B------:R-:W-:Y:S01]  /*0420*/  @P1 IADD3 R10, PT, PT, R10, 0x1, RZ ;  /* 0x000000010a0a1810 */ /* 0x000fe20007ffe0ff */
[----:B---3--:R-:W-:-:S03]  /*0430*/  @P0 IMAD R5, R11, UR18, R0 ;  /* 0x000000120b050c24 */ /* 0x008fc6000f8e0200 */
[----:B------:R-:W-:Y:S01]  /*0440*/  MOV R95, R10 ;  /* 0x0000000a005f7202 */ /* 0x000fe20000000f00 */
[----:B------:R-:W-:-:S03]  /*0450*/  @P0 IMAD R5, R5, R16, RZ ;  /* 0x0000001005050224 */ /* 0x000fc600078e02ff */
[----:B------:R-:W-:Y:S01]  /*0460*/  @!P3 IADD3 R95, PT, PT, -R95, RZ, RZ ;  /* 0x000000ff5f5fb210 */ /* 0x000fe20007ffe1ff */
[----:B-1----:R-:W-:Y:S01]  /*0470*/  UIMAD.WIDE.U32 UR4, UR18, UR8, URZ ;  /* 0x00000008120472a5 */ /* 0x002fe2000f8e00ff */
[----:B--2---:R-:W-:Y:S01]  /*0480*/  @P0 IMAD R5, R5, R22, RZ ;  /* 0x0000001605050224 */ /* 0x004fe200078e02ff */
[----:B------:R-:W-:Y:S01]  /*0490*/  @!P2 LOP3.LUT R95, RZ, R13, RZ, 0x33, !PT ;  /* 0x0000000dff5fa212 */ /* 0x000fe200078e33ff */
[----:B------:R-:W1:Y:S01]  /*04a0*/  LDC.64 R22, c[0x0][0x4a8] ;  /* 0x00012a00ff167b82 */ /* 0x000e620000000a00 */
[----:B------:R-:W-:Y:S01]  /*04b0*/  MOV R6, UR6 ;  /* 0x0000000600067c02 */ /* 0x000fe20008000f00 */
[----:B----4-:R-:W-:Y:S01]  /*04c0*/  UIMAD.WIDE.U32 UR6, UR18, UR10, URZ ;  /* 0x0000000a120672a5 */ /* 0x010fe2000f8e00ff */
[----:B------:R-:W-:Y:S01]  /*04d0*/  SHF.R.S32.HI R13, RZ, 0x1f, R95 ;  /* 0x0000001fff0d7819 */ /* 0x000fe2000001145f */
[----:B------:R-:W-:Y:S01]  /*04e0*/  UIMAD UR5, UR18, UR9, UR5 ;  /* 0x00000009120572a4 */ /* 0x000fe2000f8e0205 */
[----:B------:R-:W-:Y:S01]  /*04f0*/  LEA R11, R16, 0xffffff00, 0x8 ;  /* 0xffffff00100b7811 */ /* 0x000fe200078e40ff */
[----:B------:R-:W2:Y:S01]  /*0500*/  LDCU.64 UR8, c[0x0][0x4c8] ;  /* 0x00009900ff0877ac */ /* 0x000ea20008000a00 */
[----:B------:R-:W-:Y:S01]  /*0510*/  CS2R R106, SRZ ;  /* 0x00000000006a7805 */ /* 0x000fe2000001ff00 */
[----:B------:R-:W-:Y:S01]  /*0520*/  IMAD.WIDE.U32 R6, R0, UR14, R6 ;  /* 0x0000000e00067c25 */ /* 0x000fe2000f8e0006 */
[----:B------:R-:W-:Y:S01]  /*0530*/  ISETP.GE.AND P1, PT, R16, 0x1, PT ;  /* 0x000000011000780c */ /* 0x000fe20003f26270 */
[----:B------:R-:W-:Y:S01]  /*0540*/  UIMAD UR7, UR18, UR11, UR7 ;  /* 0x0000000b120772a4 */ /* 0x000fe2000f8e0207 */
[----:B------:R-:W-:Y:S01]  /*0550*/  IADD3 R16, P2, PT, R11, R4, RZ ;  /* 0x000000040b107210 */ /* 0x000fe20007f5e0ff */
[----:B0-----:R-:W-:Y:S01]  /*0560*/  @P0 IMAD.WIDE R106, R5, 0x8, R8 ;  /* 0x00000008056a0825 */ /* 0x001fe200078e0208 */
[----:B------:R-:W-:-:S03]  /*0570*/  IADD3 R17, P3, PT, R11, R6, RZ ;  /* 0x000000060b117210 */ /* 0x000fc60007f7e0ff */
[----:B------:R-:W-:Y:S02]  /*0580*/  IMAD R8, R13, R20, RZ ;  /* 0x000000140d087224 */ /* 0x000fe400078e02ff */
[----:B------:R-:W-:-:S04]  /*0590*/  IMAD.WIDE.U32 R4, R0, R18, UR4 ;  /* 0x0000000400047e25 */ /* 0x000fc8000f8e0012 */
        /* <DEDUP_REMOVED lines=9> */
[----:B------:R-:W-:Y:S02]  /*0630*/  IADD3.X R8, PT, PT, R5, R12, RZ, P3, !PT ;  /* 0x0000000c05087210 */ /* 0x000fe40001ffe4ff */
[----:B------:R-:W-:Y:S02]  /*0640*/  LEA R15, P0, R16, R24, 0x2 ;  /* 0x00000018100f7211 */ /* 0x000fe400078010ff */
[----:B------:R-:W-:Y:S01]  /*0650*/  LEA R6, P2, R17, R26, 0x2 ;  /* 0x0000001a11067211 */ /* 0x000fe200078410ff */
[----:B--2---:R-:W-:Y:S01]  /*0660*/  IMAD.WIDE.U32 R98, R0, UR8, RZ ;  /* 0x0000000800627c25 */ /* 0x004fe2000f8e00ff */
[----:B------:R-:W-:Y:S02]  /*0670*/  IADD3.X R19, PT, PT, R5, R10, RZ, P4, !PT ;  /* 0x0000000a05137210 */ /* 0x000fe400027fe4ff */
[----:B------:R-:W-:Y:S01]  /*0680*/  LEA.HI.X R16, R16, R25, R7, 0x2, P0 ;  /* 0x0000001910107211 */ /* 0x000fe200000f1407 */
[----:B-1----:R-:W-:Y:S01]  /*0690*/  IMAD.WIDE.U32 R100, R0, R22, RZ ;  /* 0x0000001600647225 */ /* 0x002fe200078e00ff */
[----:B------:R-:W-:-:S02]  /*06a0*/  LEA.HI.X R17, R17, R27, R8, 0x2, P2 ;  /* 0x0000001b11117211 */ /* 0x000fc400010f1408 */
[----:B------:R-:W-:Y:S01]  /*06b0*/  IADD3.X R12, PT, PT, R5, R18, RZ, P5, !PT ;  /* 0x00000012050c7210 */ /* 0x000fe20002ffe4ff */
[----:B------:R-:W-:Y:S01]  /*06c0*/  IMAD R5, R0, UR9, R99 ;  /* 0x0000000900057c24 */ /* 0x000fe2000f8e0263 */
[C---:B------:R-:W-:Y:S02]  /*06d0*/  LEA R14, P0, R4.reuse, R28, 0x2 ;  /* 0x0000001c040e7211 */ /* 0x040fe400078010ff */
[C---:B------:R-:W-:Y:S01]  /*06e0*/  LEA R10, P2, R11.reuse, R30, 0x2 ;  /* 0x0000001e0b0a7211 */ /* 0x040fe200078410ff */
[----:B------:R-:W-:Y:S01]  /*06f0*/  HFMA2 R93, -RZ, RZ, 0, 0 ;  /* 0x00000000ff5d7431 */ /* 0x000fe200000001ff */
[----:B------:R-:W-:Y:S01]  /*0700*/  LEA.HI.X R19, R4, R29, R19, 0x2, P0 ;  /* 0x0000001d04137211 */ /* 0x000fe200000f1413 */
[----:B------:R-:W-:Y:S01]  /*0710*/  IMAD R7, R0, R23, R101 ;  /* 0x0000001700077224 */ /* 0x000fe200078e0265 */
        /* <DEDUP_REMOVED lines=12> */
[----:B-1----:R-:W-:Y:S01]  /*07e0*/  IMAD.WIDE.U32 R104, R0, UR6, RZ ;  /* 0x0000000600687c25 */ /* 0x002fe2000f8e00ff */
[----:B------:R-:W1:Y:S03]  /*07f0*/  LDCU UR6, c[0x0][0x394] ;  /* 0x00007280ff0677ac */ /* 0x000e660008000800 */
[----:B--2---:R-:W-:-:S02]  /*0800*/  IMAD R4, R13, UR10, RZ ;  /* 0x0000000a0d047c24 */ /* 0x004fc4000f8e02ff */
[C---:B------:R-:W-:Y:S02]  /*0810*/  IMAD R11, R0.reuse, UR7, R105 ;  /* 0x00000007000b7c24 */ /* 0x040fe4000f8e0269 */
[----:B------:R-:W-:Y:S01]  /*0820*/  IMAD R41, R95, UR11, R4 ;  /* 0x0000000b5f297c24 */ /* 0x000fe2000f8e0204 */
[----:B------:R-:W-:Y:S01]  /*0830*/  MOV R4, R15 ;  /* 0x0000000f00047202 */ /* 0x000fe20000000f00 */
[----:B----4-:R-:W-:Y:S01]  /*0840*/  IMAD.WIDE.U32 R102, R0, UR8, RZ ;  /* 0x0000000800667c25 */ /* 0x010fe2000f8e00ff */
[----:B------:R-:W-:Y:S01]  /*0850*/  MOV R15, R16 ;  /* 0x00000010000f7202 */ /* 0x000fe20000000f00 */
[----:B---3--:R-:W-:Y:S02]  /*0860*/  ULEA UR4, UR5, UR4, 0x18 ;  /* 0x0000000405047291 */ /* 0x008fe4000f8ec0ff */
[----:B0-----:R-:W-:Y:S01]  /*0870*/  IMAD.WIDE.U32 R8, R20, UR18, R96 ;  /* 0x0000001214087c25 */ /* 0x001fe2000f8e0060 */
[C---:B------:R-:W-:Y:S02]  /*0880*/  SHF.L.U32 R20, R96.reuse, 0x1, RZ ;  /* 0x0000000160147819 */ /* 0x040fe400000006ff */
[C---:B------:R-:W-:Y:S01]  /*0890*/  IADD3 R27, PT, PT, R96.reuse, 0x20, RZ ;  /* 0x00000020601b7810 */ /* 0x040fe20007ffe0ff */
[----:B------:R-:W-:Y:S01]  /*08a0*/  IMAD R9, R21, UR18, R9 ;  /* 0x0000001215097c24 */ /* 0x000fe2000f8e0209 */
[C---:B------:R-:W-:Y:S01]  /*08b0*/  SHF.L.U32 R21, R96.reuse, 0x3, RZ ;  /* 0x0000000360157819 */ /* 0x040fe200000006ff */
[----:B------:R-:W-:Y:S01]  /*08c0*/  UIADD3 UR5, UPT, UPT, UR4, 0x430, URZ ;  /* 0x0000043004057890 */ /* 0x000fe2000fffe0ff */
[C---:B------:R-:W-:Y:S01]  /*08d0*/  LEA.HI R22, R96.reuse, R96, RZ, 0x1b ;  /* 0x0000006060167211 */ /* 0x040fe200078fd8ff */
[----:B------:R-:W-:Y:S01]  /*08e0*/  IMAD.WIDE.U32 R94, R95, UR10, R8 ;  /* 0x0000000a5f5e7c25 */ /* 0x000fe2000f8e0008 */
[----:B------:R-:W-:-:S02]  /*08f0*/  IADD3 R29, PT, PT, R96, 0x40, RZ ;  /* 0x00000040601d7810 */ /* 0x000fc40007ffe0ff */
[----:B------:R-:W-:Y:S01]  /*0900*/  IADD3 R31, PT, PT, R96, 0x60, RZ ;  /* 0x00000060601f7810 */ /* 0x000fe20007ffe0ff */
[----:B------:R-:W-:Y:S01]  /*0910*/  IMAD R13, R0, UR9, R103 ;  /* 0x00000009000d7c24 */ /* 0x000fe2000f8e0267 */
[----:B------:R-:W-:Y:S02]  /*0920*/  LOP3.LUT R23, R20, 0x7c0, RZ, 0xc0, !PT ;  /* 0x000007c014177812 */ /* 0x000fe400078ec0ff */
[C---:B------:R-:W-:Y:S02]  /*0930*/  IADD3 R33, PT, PT, R96.reuse, 0x80, RZ ;  /* 0x0000008060217810 */ /* 0x040fe40007ffe0ff */
[C---:B------:R-:W-:Y:S02]  /*0940*/  IADD3 R35, PT, PT, R96.reuse, 0xa0, RZ ;  /* 0x000000a060237810 */ /* 0x040fe40007ffe0ff */
[C---:B------:R-:W-:Y:S02]  /*0950*/  IADD3 R37, PT, PT, R96.reuse, 0xc0, RZ ;  /* 0x000000c060257810 */ /* 0x040fe40007ffe0ff */
[----:B------:R-:W-:-:S02]  /*0960*/  IADD3 R39, PT, PT, R96, 0xe0, RZ ;  /* 0x000000e060277810 */ /* 0x000fc40007ffe0ff */
[-C--:B------:R-:W-:Y:S02]  /*0970*/  LEA.HI R24, R96, R21.reuse, RZ, 0x1e ;  /* 0x0000001560187211 */ /* 0x080fe400078ff0ff */
[----:B------:R-:W-:Y:S02]  /*0980*/  LEA.HI R25, R21, R21, RZ, 0x1b ;  /* 0x0000001515197211 */ /* 0x000fe400078fd8ff */
[-C--:B------:R-:W-:Y:S02]  /*0990*/  LEA.HI R27, R27, R96.reuse, RZ, 0x1b ;  /* 0x000000601b1b7211 */ /* 0x080fe400078fd8ff */
[----:B------:R-:W-:Y:S02]  /*09a0*/  LEA R20, R22, UR4, 0x2 ;  /* 0x0000000416147c11 */ /* 0x000fe4000f8e10ff */
[-C--:B------:R-:W-:Y:S02]  /*09b0*/  LEA.HI R26, R29, R96.reuse, RZ, 0x1b ;  /* 0x000000601d1a7211 */ /* 0x080fe400078fd8ff */
[----:B------:R-:W-:-:S02]  /*09c0*/  LEA.HI R31, R31, R96, RZ, 0x1b ;  /* 0x000000601f1f7211 */ /* 0x000fc400078fd8ff */
[----:B------:R-:W-:Y:S02]  /*09d0*/  LOP3.LUT R22, R23, 0x1f, R96, 0xf8, !PT ;  /* 0x0000001f17167812 */ /* 0x000fe400078ef860 */
[-C--:B------:R-:W-:Y:S02]  /*09e0*/  LEA.HI R28, R33, R96.reuse, RZ, 0x1b ;  /* 0x00000060211c7211 */ /* 0x080fe400078fd8ff */
[-C--:B------:R-:W-:Y:S02]  /*09f0*/  LEA.HI R29, R35, R96.reuse, RZ, 0x1b ;  /* 0x00000060231d7211 */ /* 0x080fe400078fd8ff */
[-C--:B------:R-:W-:Y:S02]  /*0a00*/  LEA.HI R30, R37, R96.reuse, RZ, 0x1b ;  /* 0x00000060251e7211 */ /* 0x080fe400078fd8ff */
[----:B------:R-:W-:Y:S02]  /*0a10*/  LEA.HI R39, R39, R96, RZ, 0x1b ;  /* 0x0000006027277211 */ /* 0x000fe400078fd8ff */
[----:B------:R-:W-:-:S02]  /*0a20*/  LEA R23, R24, UR4, 0x2 ;  /* 0x0000000418177c11 */ /* 0x000fc4000f8e10ff */
[----:B------:R-:W-:Y:S02]  /*0a30*/  LEA R24, R25, UR5, 0x2 ;  /* 0x0000000519187c11 */ /* 0x000fe4000f8e10ff */
[----:B------:R-:W-:Y:S02]  /*0a40*/  LEA R25, R27, UR4, 0x2 ;  /* 0x000000041b197c11 */ /* 0x000fe4000f8e10ff */
[----:B------:R-:W-:Y:S02]  /*0a50*/  MOV R8, R14 ;  /* 0x0000000e00087202 */ /* 0x000fe40000000f00 */
[----:B------:R-:W-:Y:S02]  /*0a60*/  LEA R27, R31, UR4, 0x2 ;  /* 0x000000041f1b7c11 */ /* 0x000fe4000f8e10ff */
[----:B------:R-:W-:Y:S02]  /*0a70*/  MOV R9, RZ ;  /* 0x000000ff00097202 */ /* 0x000fe40000000f00 */
[----:B-1----:R-:W-:-:S02]  /*0a80*/  MOV R14, UR6 ;  /* 0x00000006000e7c02 */ /* 0x002fc40008000f00 */
[C---:B------:R-:W-:Y:S02]  /*0a90*/  LOP3.LUT R16, R96.reuse, 0x1f, RZ, 0xc0, !PT ;  /* 0x0000001f60107812 */ /* 0x040fe400078ec0ff */
[C---:B------:R-:W-:Y:S02]  /*0aa0*/  IADD3 R18, PT, PT, R96.reuse, 0x200, RZ ;  /* 0x0000020060127810 */ /* 0x040fe40007ffe0ff */
[----:B------:R-:W-:Y:S02]  /*0ab0*/  LEA R21, R96, UR4, 0x2 ;  /* 0x0000000460157c11 */ /* 0x000fe4000f8e10ff */
[----:B------:R-:W-:Y:S02]  /*0ac0*/  LEA R26, R26, UR4, 0x2 ;  /* 0x000000041a1a7c11 */ /* 0x000fe4000f8e10ff */
[----:B------:R-:W-:Y:S02]  /*0ad0*/  LEA R28, R28, UR4, 0x2 ;  /* 0x000000041c1c7c11 */ /* 0x000fe4000f8e10ff */
[----:B------:R-:W-:-:S02]  /*0ae0*/  LEA R29, R29, UR4, 0x2 ;  /* 0x000000041d1d7c11 */ /* 0x000fc4000f8e10ff */
[----:B------:R-:W-:Y:S02]  /*0af0*/  LEA R30, R30, UR4, 0x2 ;  /* 0x000000041e1e7c11 */ /* 0x000fe4000f8e10ff */
[----:B------:R-:W-:Y:S02]  /*0b00*/  LEA R31, R39, UR4, 0x2 ;  /* 0x00000004271f7c11 */ /* 0x000fe4000f8e10ff */
[----:B------:R-:W-:-:S07]  /*0b10*/  IADD3 R88, PT, PT, R95, R41, RZ ;  /* 0x000000295f587210 */ /* 0x000fce0007ffe0ff */
.L_x_9144:
[----:B------:R-:W-:Y:S01]  /*0b20*/  BAR.SYNC.DEFER_BLOCKING 0x0 ;  /* 0x0000000000007b1d */ /* 0x000fe20000010000 */
[----:B0-----:R-:W-:Y:S02]  /*0b30*/  MOV R32, R4 ;  /* 0x0000000400207202 */ /* 0x001fe40000000f00 */
[----:B------:R-:W-:-:S05]  /*0b40*/  MOV R33, R15 ;  /* 0x0000000f00217202 */ /* 0x000fca0000000f00 */
[----:B------:R-:W0:Y:S01]  /*0b50*/  S2UR UR5, SR_CgaCtaId ;  /* 0x00000000000579c3 */ /* 0x000e220000008800 */
[----:B------:R-:W1:Y:S01]  /*0b60*/  S2R R89, SR_LANEID ;  /* 0x0000000000597919 */ /* 0x000e620000000000 */
[----:B------:R-:W-:Y:S01]  /*0b70*/  IMAD.WIDE.U32 R32, R22, 0x10, R32 ;  /* 0x0000001016207825 */ /* 0x000fe200078e0020 */
[----:B------:R-:W-:-:S05]  /*0b80*/  UMOV UR4, 0x400 ;  /* 0x0000040000047882 */ /* 0x000fca0000000000 */
[----:B------:R-:W2:Y:S01]  /*0b90*/  LDC.64 R64, c[0x0][0x418] ;  /* 0x00010600ff407b82 */ /* 0x000ea20000000a00 */
[----:B------:R-:W-:Y:S01]  /*0ba0*/  HFMA2 R109, -RZ, RZ, 0, 0 ;  /* 0x00000000ff6d7431 */ /* 0x000fe200000001ff */
[----:B------:R-:W-:Y:S01]  /*0bb0*/  IADD3 R92, PT, PT, R14, -0x1, RZ ;  /* 0xffffffff0e5c7810 */ /* 0x000fe20007ffe0ff */
[----:B------:R-:W3:Y:S05]  /*0bc0*/  LDCU.64 UR6, c[0x0][0x490] ;  /* 0x00009200ff0677ac */ /* 0x000eea0008000a00 */
[----:B----4-:R-:W4:Y:S01]  /*0bd0*/  LDC.64 R72, c[0x0][0x428] ;  /* 0x00010a00ff487b82 */ /* 0x010f220000000a00 */
[----:B------:R-:W3:Y:S04]  /*0be0*/  LDG.E.128 R44, desc[UR16][R32.64] ;  /* 0x00000010202c7981 */ /* 0x000ee8000c1e1d00 */
[----:B------:R1:W2:Y:S01]  /*0bf0*/  LDG.E.128 R48, desc[UR16][R32.64+0x200] ;  /* 0x0002001020307981 */ /* 0x0002a2000c1e1d00 */
[----:B0-----:R-:W-:-:S02]  /*0c00*/  ULEA UR4, UR5, UR4, 0x18 ;  /* 0x0000000405047291 */ /* 0x001fc4000f8ec0ff */
[----:B------:R-:W0:Y:S01]  /*0c10*/  LDC.64 R80, c[0x0][0x478] ;  /* 0x00011e00ff507b82 */ /* 0x000e220000000a00 */
[----:B-1----:R-:W-:-:S07]  /*0c20*/  MOV R32, R6 ;  /* 0x0000000600207202 */ /* 0x002fce0000000f00 */
[----:B------:R-:W1:Y:S01]  /*0c30*/  LDC.64 R114, c[0x0][0x508] ;  /* 0x00014200ff727b82 */ /* 0x000e620000000a00 */
[C---:B------:R-:W-:Y:S01]  /*0c40*/  LEA R90, R89.reuse, UR4, 0x4 ;  /* 0x00000004595a7c11 */ /* 0x040fe2000f8e20ff */
[----:B------:R-:W1:Y:S01]  /*0c50*/  LDCU.64 UR4, c[0x0][0x510] ;  /* 0x0000a200ff0477ac */ /* 0x000e620008000a00 */
[----:B------:R-:W-:Y:S02]  /*0c60*/  MOV R33, R17 ;  /* 0x0000001100217202 */ /* 0x000fe40000000f00 */
[----:B------:R-:W-:Y:S01]  /*0c70*/  LEA R91, R89, R90, 0x4 ;  /* 0x0000005a595b7211 */ /* 0x000fe200078e20ff */
[----:B------:R-:W-:Y:S02]  /*0c80*/  IMAD.WIDE.U32 R60, R22, 0x10, R32 ;  /* 0x00000010163c7825 */ /* 0x000fe400078e0020 */
[----:B------:R-:W1:Y:S01]  /*0c90*/  LDC.64 R116, c[0x0][0x558] ;  /* 0x00015600ff747b82 */ /* 0x000e620000000a00 */
[----:B---3--:R3:W-:Y:S04]  /*0ca0*/  STS.128 [R90], R44 ;  /* 0x0000002c5a007388 */ /* 0x0087e80000000c00 */
[----:B--2---:R-:W-:Y:S01]  /*0cb0*/  STS.128 [R90+0x200], R48 ;  /* 0x000200305a007388 */ /* 0x004fe20000000c00 */
[----:B------:R-:W-:-:S03]  /*0cc0*/  NOP ;  /* 0x0000000000007918 */ /* 0x000fc60000000000 */
[----:B------:R-:W-:Y:S04]  /*0cd0*/  LDS.128 R32, [R91] ;  /* 0x000000005b207984 */ /* 0x000fe80000000c00 */
[----:B------:R-:W-:Y:S01]  /*0ce0*/  LDS.128 R36, [R91+0x10] ;  /* 0x000010005b247984 */ /* 0x000fe20000000c00 */
[----:B------:R-:W-:Y:S06]  /*0cf0*/  BAR.SYNC.DEFER_BLOCKING 0x0 ;  /* 0x0000000000007b1d */ /* 0x000fec0000010000 */
[----:B------:R-:W2:Y:S04]  /*0d00*/  LDG.E.128 R40, desc[UR16][R60.64] ;  /* 0x000000103c287981 */ /* 0x000ea8000c1e1d00 */
[----:B------:R4:W2:Y:S01]  /*0d10*/  LDG.E.128 R52, desc[UR16][R60.64+0x200] ;  /* 0x000200103c347981 */ /* 0x0008a2000c1e1d00 */
[----:B---3--:R-:W-:-:S02]  /*0d20*/  MOV R44, R8 ;  /* 0x00000008002c7202 */ /* 0x008fc40000000f00 */
[----:B------:R-:W-:-:S03]  /*0d30*/  MOV R45, R19 ;  /* 0x00000013002d7202 */ /* 0x000fc60000000f00 */
[----:B------:R-:W-:Y:S01]  /*0d40*/  IMAD.WIDE.U32 R62, R22, 0x10, R44 ;  /* 0x00000010163e7825 */ /* 0x000fe200078e002c */
[----:B----4-:R-:W3:Y:S01]  /*0d50*/  LDC.64 R60, c[0x0][0x410] ;  /* 0x00010400ff3c7b82 */ /* 0x010ee20000000a00 */
[----:B--2---:R2:W-:Y:S04]  /*0d60*/  STS.128 [R90], R40 ;  /* 0x000000285a007388 */ /* 0x0045e80000000c00 */
[----:B------:R-:W-:Y:S01]  /*0d70*/  STS.128 [R90+0x200], R52 ;  /* 0x000200345a007388 */ /* 0x000fe20000000c00 */
[----:B------:R-:W-:-:S03]  /*0d80*/  NOP ;  /* 0x0000000000007918 */ /* 0x000fc60000000000 */
[----:B------:R-:W4:Y:S04]  /*0d90*/  LDS.128 R56, [R91] ;  /* 0x000000005b387984 */ /* 0x000f280000000c00 */
[----:B------:R-:W-:Y:S01]  /*0da0*/  LDS.128 R68, [R91+0x10] ;  /* 0x000010005b447984 */ /* 0x000fe20000000c00 */
[----:B------:R-:W-:Y:S01]  /*0db0*/  SHF.L.U32 R108, R92, 0x8, RZ ;  /* 0x000000085c6c7819 */ /* 0x000fe200000006ff */
[----:B--2---:R-:W2:Y:S08]  /*0dc0*/  LDC.64 R42, c[0x0][0x488] ;  /* 0x00012200ff2a7b82 */ /* 0x004eb00000000a00 */
[----:B------:R-:W-:Y:S06]  /*0dd0*/  BAR.SYNC.DEFER_BLOCKING 0x0 ;  /* 0x0000000000007b1d */ /* 0x000fec0000010000 */
[----:B------:R-:W4:Y:S04]  /*0de0*/  LDG.E.128 R44, desc[UR16][R62.64] ;  /* 0x000000103e2c7981 */ /* 0x000f28000c1e1d00 */
[----:B------:R0:W4:Y:S01]  /*0df0*/  LDG.E.128 R48, desc[UR16][R62.64+0x200] ;  /* 0x000200103e307981 */ /* 0x000122000c1e1d00 */
[----:B---3--:R-:W-:-:S04]  /*0e00*/  IMAD.WIDE.U32 R40, R60, UR18, R108 ;  /* 0x000000123c287c25 */ /* 0x008fc8000f8e006c */
[----:B------:R-:W-:Y:S02]  /*0e10*/  IMAD R41, R61, UR18, R41 ;  /* 0x000000123d297c24 */ /* 0x000fe4000f8e0229 */
[C---:B------:R-:W-:Y:S01]  /*0e20*/  IMAD.WIDE.U32 R40, R0.reuse, R64, R40 ;  /* 0x0000004000287225 */ /* 0x040fe200078e0028 */
[----:B0-----:R-:W0:Y:S03]  /*0e30*/  LDC.64 R62, c[0x0][0x420] ;  /* 0x00010800ff3e7b82 */ /* 0x001e260000000a00 */
[----:B------:R-:W-:Y:S01]  /*0e40*/  IMAD R41, R0, R65, R41 ;  /* 0x0000004100297224 */ /* 0x000fe200078e0229 */
[----:B--2---:R-:W-:-:S04]  /*0e50*/  LEA R60, P0, R40, R42, 0x2 ;  /* 0x0000002a283c7211 */ /* 0x004fc800078010ff */
[----:B------:R-:W-:-:S03]  /*0e60*/  LEA.HI.X R61, R40, R43, R41, 0x2, P0 ;  /* 0x0000002b283d7211 */ /* 0x000fc600000f1429 */
[----:B------:R-:W-:Y:S01]  /*0e70*/  IMAD.WIDE.U32 R60, R22, 0x10, R60 ;  /* 0x00000010163c7825 */ /* 0x000fe200078e003c */
[----:B----4-:R0:W-:Y:S04]  /*0e80*/  STS.128 [R90], R44 ;  /* 0x0000002c5a007388 */ /* 0x0101e80000000c00 */
[----:B------:R-:W-:Y:S01]  /*0e90*/  STS.128 [R90+0x200], R48 ;  /* 0x000200305a007388 */ /* 0x000fe20000000c00 */
[----:B------:R-:W-:-:S03]  /*0ea0*/  NOP ;  /* 0x0000000000007918 */ /* 0x000fc60000000000 */
[----:B------:R-:W-:Y:S04]  /*0eb0*/  LDS.128 R64, [R91] ;  /* 0x000000005b407984 */ /* 0x000fe80000000c00 */
[----:B------:R-:W-:Y:S01]  /*0ec0*/  LDS.128 R52, [R91+0x10] ;  /* 0x000010005b347984 */ /* 0x000fe20000000c00 */
[----:B------:R-:W-:Y:S06]  /*0ed0*/  BAR.SYNC.DEFER_BLOCKING 0x0 ;  /* 0x0000000000007b1d */ /* 0x000fec0000010000 */
[----:B------:R-:W2:Y:S04]  /*0ee0*/  LDG.E.128 R40, desc[UR16][R60.64] ;  /* 0x000000103c287981 */ /* 0x000ea8000c1e1d00 */
[----:B------:R-:W3:Y:S01]  /*0ef0*/  LDG.E.128 R76, desc[UR16][R60.64+0x200] ;  /* 0x000200103c4c7981 */ /* 0x000ee2000c1e1d00 */
[----:B0-----:R-:W-:-:S04]  /*0f00*/  IMAD.WIDE.U32 R44, R62, UR18, R108 ;  /* 0x000000123e2c7c25 */ /* 0x001fc8000f8e006c */
[----:B------:R-:W-:Y:S02]  /*0f10*/  IMAD R45, R63, UR18, R45 ;  /* 0x000000123f2d7c24 */ /* 0x000fe4000f8e022d */
[----:B------:R-:W-:-:S04]  /*0f20*/  IMAD.WIDE.U32 R44, R0, R72, R44 ;  /* 0x00000048002c7225 */ /* 0x000fc800078e002c */
[----:B------:R-:W-:Y:S01]  /*0f30*/  IMAD R45, R0, R73, R45 ;  /* 0x00000049002d7224 */ /* 0x000fe200078e022d */
[----:B------:R-:W-:-:S04]  /*0f40*/  LEA R80, P0, R44, R80, 0x2 ;  /* 0x000000502c507211 */ /* 0x000fc800078010ff */
[----:B------:R-:W-:-:S03]  /*0f50*/  LEA.HI.X R81, R44, R81, R45, 0x2, P0 ;  /* 0x000000512c517211 */ /* 0x000fc600000f142d */
[----:B------:R-:W-:Y:S01]  /*0f60*/  IMAD.WIDE.U32 R80, R22, 0x10, R80 ;  /* 0x0000001016507825 */ /* 0x000fe200078e0050 */
[----:B--2---:R-:W-:Y:S04]  /*0f70*/  STS.128 [R90], R40 ;  /* 0x000000285a007388 */ /* 0x004fe80000000c00 */
[----:B---3--:R-:W-:Y:S01]  /*0f80*/  STS.128 [R90+0x200], R76 ;  /* 0x0002004c5a007388 */ /* 0x008fe20000000c00 */
[----:B------:R-:W-:-:S03]  /*0f90*/  NOP ;  /* 0x0000000000007918 */ /* 0x000fc60000000000 */
[----:B------:R-:W0:Y:S04]  /*0fa0*/  LDS.128 R60, [R91] ;  /* 0x000000005b3c7984 */ /* 0x000e280000000c00 */
[----:B------:R-:W2:Y:S01]  /*0fb0*/  LDS.128 R48, [R91+0x10] ;  /* 0x000010005b307984 */ /* 0x000ea20000000c00 */
[----:B------:R-:W-:Y:S06]  /*0fc0*/  BAR.SYNC.DEFER_BLOCKING 0x0 ;  /* 0x0000000000007b1d */ /* 0x000fec0000010000 */
[----:B------:R-:W3:Y:S04]  /*0fd0*/  LDG.E.128 R44, desc[UR16][R80.64] ;  /* 0x00000010502c7981 */ /* 0x000ee8000c1e1d00 */
[----:B------:R4:W3:Y:S01]  /*0fe0*/  LDG.E.128 R72, desc[UR16][R80.64+0x200] ;  /* 0x0002001050487981 */ /* 0x0008e2000c1e1d00 */
[--C-:B-----5:R-:W-:Y:S01]  /*0ff0*/  FADD.FTZ R111, R56, R3.reuse ;  /* 0x00000003386f7221 */ /* 0x120fe20000010000 */
[----:B------:R-:W-:Y:S01]  /*1000*/  FADD.FTZ R110, R57, R3 ;  /* 0x00000003396e7221 */ /* 0x000fe20000010000 */
[----:B-1----:R-:W-:-:S04]  /*1010*/  IMAD.WIDE.U32 R56, R114, UR18, R108 ;  /* 0x0000001272387c25 */ /* 0x002fc8000f8e006c */
[----:B0-----:R-:W-:Y:S01]  /*1020*/  FMUL.FTZ R40, R62, -1.4426950216293334961 ;  /* 0xbfb8aa3b3e287820 */ /* 0x001fe20000410000 */
[----:B------:R-:W-:Y:S01]  /*1030*/  FMUL.FTZ R41, R63, -1.4426950216293334961 ;  /* 0xbfb8aa3b3f297820 */ /* 0x000fe20000410000 */
[----:B------:R-:W-:Y:S01]  /*1040*/  FMUL.FTZ R82, R60, -1.4426950216293334961 ;  /* 0xbfb8aa3b3c527820 */ /* 0x000fe20000410000 */
[----:B------:R-:W-:Y:S01]  /*1050*/  FMUL.FTZ R83, R61, -1.4426950216293334961 ;  /* 0xbfb8aa3b3d537820 */ /* 0x000fe20000410000 */
[----:B--2---:R-:W-:Y:S01]  /*1060*/  FMUL.FTZ R42, R48, -1.4426950216293334961 ;  /* 0xbfb8aa3b302a7820 */ /* 0x004fe20000410000 */
[----:B------:R-:W0:Y:S01]  /*1070*/  MUFU.EX2 R76, R40 ;  /* 0x00000028004c7308 */ /* 0x000e220000000800 */
[----:B----4-:R-:W-:Y:S01]  /*1080*/  FMUL.FTZ R80, R50, -1.4426950216293334961 ;  /* 0xbfb8aa3b32507820 */ /* 0x010fe20000410000 */
[----:B------:R-:W-:Y:S01]  /*1090*/  FMUL.FTZ R79, R49, -1.4426950216293334961 ;  /* 0xbfb8aa3b314f7820 */ /* 0x000fe20000410000 */
[----:B------:R-:W-:Y:S01]  /*10a0*/  FMUL.FTZ R81, R51, -1.4426950216293334961 ;  /* 0xbfb8aa3b33517820 */ /* 0x000fe20000410000 */
[----:B------:R-:W-:Y:S02]  /*10b0*/  IMAD R57, R115, UR18, R57 ;  /* 0x0000001273397c24 */ /* 0x000fe4000f8e0239 */
[--C-:B------:R-:W-:Y:S01]  /*10c0*/  FADD.FTZ R113, R58, R3.reuse ;  /* 0x000000033a717221 */ /* 0x100fe20000010000 */
[----:B------:R-:W-:Y:S01]  /*10d0*/  UISETP.NE.U32.AND UP0, UPT, UR6, URZ, UPT ;  /* 0x000000ff0600728c */ /* 0x000fe2000bf05070 */
[----:B------:R-:W-:Y:S01]  /*10e0*/  FADD.FTZ R112, R59, R3 ;  /* 0x000000033b707221 */ /* 0x000fe20000010000 */
[----:B------:R-:W1:Y:S01]  /*10f0*/  MUFU.EX2 R77, R41 ;  /* 0x00000029004d7308 */ /* 0x000e620000000800 */
[----:B------:R-:W-:Y:S01]  /*1100*/  IMAD.WIDE.U32 R56, R0, UR4, R56 ;  /* 0x0000000400387c25 */ /* 0x000fe2000f8e0038 */
[----:B------:R-:W-:Y:S01]  /*1110*/  UISETP.NE.AND.EX UP0, UPT, UR7, URZ, UPT, UP0 ;  /* 0x000000ff0700728c */ /* 0x000fe2000bf05300 */
[----:B------:R-:W2:Y:S01]  /*1120*/  LDCU UR4, c[0x0][0x38c] ;  /* 0x00007180ff0477ac */ /* 0x000ea20008000800 */
[----:B------:R-:W-:-:S04]  /*1130*/  LEA R116, P0, R56, R116, 0x2 ;  /* 0x0000007438747211 */ /* 0x000fc800078010ff */
[----:B------:R-:W4:Y:S01]  /*1140*/  MUFU.EX2 R78, R42 ;  /* 0x0000002a004e7308 */ /* 0x000f220000000800 */
[----:B0-----:R-:W-:-:S07]  /*1150*/  FADD.FTZ R76, R76, 1 ;  /* 0x3f8000004c4c7421 */ /* 0x001fce0000010000 */
[----:B------:R-:W0:Y:S01]  /*1160*/  MUFU.EX2 R82, R82 ;  /* 0x0000005200527308 */ /* 0x000e220000000800 */
[----:B-1----:R-:W-:-:S07]  /*1170*/  FADD.FTZ R77, R77, 1 ;  /* 0x3f8000004d4d7421 */ /* 0x002fce0000010000 */
[----:B------:R-:W1:Y:S01]  /*1180*/  MUFU.EX2 R83, R83 ;  /* 0x0000005300537308 */ /* 0x000e620000000800 */
[----:B----4-:R-:W-:-:S07]  /*1190*/  FADD.FTZ R78, R78, 1 ;  /* 0x3f8000004e4e7421 */ /* 0x010fce0000010000 */
[----:B------:R-:W4:Y:S01]  /*11a0*/  MUFU.EX2 R80, R80 ;  /* 0x0000005000507308 */ /* 0x000f220000000800 */
[----:B0-----:R-:W-:-:S07]  /*11b0*/  FADD.FTZ R82, R82, 1 ;  /* 0x3f80000052527421 */ /* 0x001fce0000010000 */
[----:B------:R-:W0:Y:S01]  /*11c0*/  MUFU.RCP R119, R82 ;  /* 0x0000005200777308 */ /* 0x000e220000001000 */
[----:B-1----:R-:W-:-:S07]  /*11d0*/  FADD.FTZ R83, R83, 1 ;  /* 0x3f80000053537421 */ /* 0x002fce0000010000 */
[----:B------:R-:W1:Y:S01]  /*11e0*/  MUFU.RCP R118, R83 ;  /* 0x0000005300767308 */ /* 0x000e620000001000 */
[----:B----4-:R-:W-:-:S07]  /*11f0*/  FADD.FTZ R80, R80, 1 ;  /* 0x3f80000050507421 */ /* 0x010fce0000010000 */
[----:B------:R-:W4:Y:S01]  /*1200*/  MUFU.EX2 R79, R79 ;  /* 0x0000004f004f7308 */ /* 0x000f220000000800 */
[----:B0-----:R-:W-:-:S07]  /*1210*/  FMUL.FTZ R59, R60, R119 ;  /* 0x000000773c3b7220 */ /* 0x001fce0000410000 */
[----:B------:R-:W0:Y:S01]  /*1220*/  MUFU.EX2 R81, R81 ;  /* 0x0000005100517308 */ /* 0x000e220000000800 */
[----:B-1----:R-:W-:-:S07]  /*1230*/  FMUL.FTZ R58, R61, R118 ;  /* 0x000000763d3a7220 */ /* 0x002fce0000410000 */
[----:B------:R-:W-:Y:S01]  /*1240*/  MUFU.RCP R125, R76 ;  /* 0x0000004c007d7308 */ /* 0x000fe20000001000 */
[----:B----4-:R-:W-:-:S07]  /*1250*/  FADD.FTZ R79, R79, 1 ;  /* 0x3f8000004f4f7421 */ /* 0x010fce0000010000 */
[----:B------:R-:W1:Y:S01]  /*1260*/  MUFU.RCP R122, R77 ;  /* 0x0000004d007a7308 */ /* 0x000e620000001000 */
[----:B0-----:R-:W-:-:S07]  /*1270*/  FADD.FTZ R81, R81, 1 ;  /* 0x3f80000051517421 */ /* 0x001fce0000010000 */
[----:B------:R-:W0:Y:S08]  /*1280*/  MUFU.RCP R123, R78 ;  /* 0x0000004e007b7308 */ /* 0x000e300000001000 */
[----:B------:R-:W-:Y:S01]  /*1290*/  MUFU.RCP R121, R80 ;  /* 0x0000005000797308 */ /* 0x000fe20000001000 */
[----:B-1----:R-:W-:-:S04]  /*12a0*/  FADD.FTZ R76, -R122, 1 ;  /* 0x3f8000007a4c7421 */ /* 0x002fc80000010100 */
[----:B------:R-:W-:-:S03]  /*12b0*/  FFMA.FTZ R76, R63, R76, 1 ;  /* 0x3f8000003f4c7423 */ /* 0x000fc6000001004c */
[----:B------:R0:W1:Y:S08]  /*12c0*/  MUFU.RCP R120, R79 ;  /* 0x0000004f00787308 */ /* 0x0000700000001000 */
[----:B------:R-:W4:Y:S01]  /*12d0*/  MUFU.RCP R124, R81 ;  /* 0x00000051007c7308 */ /* 0x000f220000001000 */
[----:B0-----:R-:W-:-:S04]  /*12e0*/  FADD.FTZ R79, -R123, 1 ;  /* 0x3f8000007b4f7421 */ /* 0x001fc80000010100 */
[----:B------:R-:W-:Y:S01]  /*12f0*/  FFMA.FTZ R79, R48, R79, 1 ;  /* 0x3f800000304f7423 */ /* 0x000fe2000001004f */
[----:B-1----:R-:W-:-:S04]  /*1300*/  FADD.FTZ R80, -R120, 1 ;  /* 0x3f80000078507421 */ /* 0x002fc80000010100 */
[----:B------:R-:W-:Y:S01]  /*1310*/  FFMA.FTZ R80, R49, R80, 1 ;  /* 0x3f80000031507423 */ /* 0x000fe20000010050 */
[----:B----4-:R-:W-:-:S04]  /*1320*/  FADD.FTZ R82, -R124, 1 ;  /* 0x3f8000007c527421 */ /* 0x010fc80000010100 */
[----:B------:R-:W-:Y:S01]  /*1330*/  FFMA.FTZ R82, R51, R82, 1 ;  /* 0x3f80000033527423 */ /* 0x000fe20000010052 */
[----:B---3--:R-:W-:Y:S04]  /*1340*/  STS.128 [R90], R44 ;  /* 0x0000002c5a007388 */ /* 0x008fe80000000c00 */
[----:B------:R0:W-:Y:S01]  /*1350*/  STS.128 [R90+0x200], R72 ;  /* 0x000200485a007388 */ /* 0x0001e20000000c00 */
[----:B------:R-:W-:-:S03]  /*1360*/  NOP ;  /* 0x0000000000007918 */ /* 0x000fc60000000000 */
[----:B------:R-:W1:Y:S04]  /*1370*/  LDS.128 R40, [R91] ;  /* 0x000000005b287984 */ /* 0x000e680000000c00 */
[----:B------:R-:W3:Y:S01]  /*1380*/  LDS.128 R44, [R91+0x10] ;  /* 0x000010005b2c7984 */ /* 0x000ee20000000c00 */
[----:B0-----:R-:W-:Y:S01]  /*1390*/  FADD.FTZ R73, -R119, 1 ;  /* 0x3f80000077497421 */ /* 0x001fe20000010100 */
[----:B------:R-:W-:-:S03]  /*13a0*/  FADD.FTZ R74, -R118, 1 ;  /* 0x3f800000764a7421 */ /* 0x000fc60000010100 */
[----:B------:R-:W-:Y:S01]  /*13b0*/  FFMA.FTZ R73, R60, R73, 1 ;  /* 0x3f8000003c497423 */ /* 0x000fe20000010049 */
[----:B------:R-:W-:Y:S01]  /*13c0*/  FFMA.FTZ R74, R61, R74, 1 ;  /* 0x3f8000003d4a7423 */ /* 0x000fe2000001004a */
[----:B------:R-:W-:Y:S02]  /*13d0*/  IMAD R61, R0, UR5, R57 ;  /* 0x00000005003d7c24 */ /* 0x000fe4000f8e0239 */
[----:B------:R-:W-:Y:S01]  /*13e0*/  FMUL.FTZ R57, R48, R123 ;  /* 0x0000007b30397220 */ /* 0x000fe20000410000 */
[----:B------:R-:W-:Y:S01]  /*13f0*/  FMUL.FTZ R48, R49, R120 ;  /* 0x0000007831307220 */ /* 0x000fe20000410000 */
[----:B------:R-:W-:Y:S01]  /*1400*/  FMUL.FTZ R60, R63, R122 ;  /* 0x0000007a3f3c7220 */ /* 0x000fe20000410000 */
[----:B------:R-:W-:Y:S01]  /*1410*/  FMUL.FTZ R49, R50, R121 ;  /* 0x0000007932317220 */ /* 0x000fe20000410000 */
[----:B------:R-:W-:-:S03]  /*1420*/  LEA.HI.X R117, R56, R117, R61, 0x2, P0 ;  /* 0x0000007538757211 */ /* 0x000fc600000f143d */
[----:B------:R-:W-:-:S04]  /*1430*/  IMAD.WIDE.U32 R116, R22, 0x10, R116 ;  /* 0x0000001016747825 */ /* 0x000fc800078e0074 */
[----:B-1----:R-:W-:Y:S01]  /*1440*/  FMUL.FTZ R72, R64, R40 ;  /* 0x0000002840487220 */ /* 0x002fe20000410000 */
[----:B------:R-:W-:Y:S01]  /*1450*/  FMUL.FTZ R75, R65, R41 ;  /* 0x00000029414b7220 */ /* 0x000fe20000410000 */
[----:B------:R-:W-:Y:S02]  /*1460*/  FMUL.FTZ R77, R67, R43 ;  /* 0x0000002b434d7220 */ /* 0x000fe40000410000 */
[----:B------:R-:W-:Y:S01]  /*1470*/  FMUL.FTZ R72, R119, R72 ;  /* 0x0000004877487220 */ /* 0x000fe20000410000 */
[----:B------:R-:W-:Y:S01]  /*1480*/  FMUL.FTZ R75, R118, R75 ;  /* 0x0000004b764b7220 */ /* 0x000fe20000410000 */
[----:B---3--:R-:W-:Y:S01]  /*1490*/  FMUL.FTZ R78, R52, R44 ;  /* 0x0000002c344e7220 */ /* 0x008fe20000410000 */
[----:B------:R-:W-:Y:S01]  /*14a0*/  FMUL.FTZ R77, R122, R77 ;  /* 0x0000004d7a4d7220 */ /* 0x000fe20000410000 */
[----:B------:R-:W-:Y:S01]  /*14b0*/  FMUL.FTZ R72, R72, R73 ;  /* 0x0000004948487220 */ /* 0x000fe20000410000 */
[----:B------:R-:W-:Y:S01]  /*14c0*/  FMUL.FTZ R73, R75, R74 ;  /* 0x0000004a4b497220 */ /* 0x000fe20000410000 */
[----:B------:R-:W-:Y:S01]  /*14d0*/  FADD.FTZ R75, -R125, 1 ;  /* 0x3f8000007d4b7421 */ /* 0x000fe20000010100 */
[----:B------:R-:W-:Y:S01]  /*14e0*/  FMUL.FTZ R74, R66, R42 ;  /* 0x0000002a424a7220 */ /* 0x000fe20000410000 */
[----:B------:R-:W-:Y:S01]  /*14f0*/  FMUL.FTZ R78, R123, R78 ;  /* 0x0000004e7b4e7220 */ /* 0x000fe20000410000 */
[----:B------:R-:W-:Y:S01]  /*1500*/  FMUL.FTZ R81, R55, R47 ;  /* 0x0000002f37517220 */ /* 0x000fe20000410000 */
[C---:B------:R-:W-:Y:S01]  /*1510*/  FFMA.FTZ R75, R62.reuse, R75, 1 ;  /* 0x3f8000003e4b7423 */ /* 0x040fe2000001004b */
[----:B------:R-:W-:Y:S01]  /*1520*/  FMUL.FTZ R74, R125, R74 ;  /* 0x0000004a7d4a7220 */ /* 0x000fe20000410000 */
[----:B------:R-:W-:Y:S01]  /*1530*/  FMUL.FTZ R125, R62, R125 ;  /* 0x0000007d3e7d7220 */ /* 0x000fe20000410000 */
[----:B------:R-:W-:Y:S01]  /*1540*/  FMUL.FTZ R81, R124, R81 ;  /* 0x000000517c517220 */ /* 0x000fe20000410000 */
[----:B------:R-:W-:Y:S01]  /*1550*/  FMUL.FTZ R124, R51, R124 ;  /* 0x0000007c337c7220 */ /* 0x000fe20000410000 */
[----:B------:R-:W-:Y:S01]  /*1560*/  FMUL.FTZ R74, R74, R75 ;  /* 0x0000004b4a4a7220 */ /* 0x000fe20000410000 */
[----:B------:R-:W-:Y:S01]  /*1570*/  FMUL.FTZ R75, R77, R76 ;  /* 0x0000004c4d4b7220 */ /* 0x000fe20000410000 */
[----:B------:R-:W-:Y:S01]  /*1580*/  BAR.SYNC.DEFER_BLOCKING 0x0 ;  /* 0x0000000000007b1d */ /* 0x000fe20000010000 */
[----:B------:R-:W-:Y:S01]  /*1590*/  FADD.FTZ R77, -R121, 1 ;  /* 0x3f800000794d7421 */ /* 0x000fe20000010100 */
        /* <DEDUP_REMOVED lines=15> */
[----:B------:R0:W-:Y:S04]  /*1690*/  STS.128 [R91], R72 ;  /* 0x000000485b007388 */ /* 0x0001e80000000c00 */
[----:B------:R1:W-:Y:S01]  /*16a0*/  STS.128 [R91+0x10], R76 ;  /* 0x0000104c5b007388 */ /* 0x0003e20000000c00 */
[----:B------:R-:W-:-:S03]  /*16b0*/  NOP ;  /* 0x0000000000007918 */ /* 0x000fc60000000000 */
[----:B------:R-:W3:Y:S04]  /*16c0*/  LDS.128 R80, [R90] ;  /* 0x000000005a507984 */ /* 0x000ee80000000c00 */
[----:B------:R-:W4:Y:S01]  /*16d0*/  LDS.128 R84, [R90+0x200] ;  /* 0x000200005a547984 */ /* 0x000f220000000c00 */
[----:B0-----:R-:W-:Y:S01]  /*16e0*/  FMUL.FTZ R73, R64, R59 ;  /* 0x0000003b40497220 */ /* 0x001fe20000410000 */
[--C-:B------:R-:W-:Y:S01]  /*16f0*/  FADD.FTZ R75, R68, R3.reuse ;  /* 0x00000003444b7221 */ /* 0x100fe20000010000 */
[--C-:B------:R-:W-:Y:S01]  /*1700*/  FADD.FTZ R72, R69, R3.reuse ;  /* 0x0000000345487221 */ /* 0x100fe20000010000 */
[--C-:B------:R-:W-:Y:S01]  /*1710*/  FADD.FTZ R74, R71, R3.reuse ;  /* 0x00000003474a7221 */ /* 0x100fe20000010000 */
[----:B-1----:R-:W-:Y:S01]  /*1720*/  FADD.FTZ R77, R70, R3 ;  /* 0x00000003464d7221 */ /* 0x002fe20000010000 */
[----:B------:R-:W-:Y:S01]  /*1730*/  FMUL.FTZ R76, R65, R58 ;  /* 0x0000003a414c7220 */ /* 0x000fe20000410000 */
[----:B------:R-:W-:Y:S01]  /*1740*/  FFMA.FTZ R62, R32, R73, R93 ;  /* 0x00000049203e7223 */ /* 0x000fe2000001005d */
[----:B---3--:R0:W-:Y:S04]  /*1750*/  STG.E.128 desc[UR16][R116.64], R80 ;  /* 0x0000005074007986 */ /* 0x0081e8000c101d10 */
[----:B----4-:R0:W-:Y:S01]  /*1760*/  STG.E.128 desc[UR16][R116.64+0x200], R84 ;  /* 0x0002005474007986 */ /* 0x0101e2000c101d10 */
[----:B--2---:R-:W-:Y:S05]  /*1770*/  BRA.U !UP0, `(.L_x_9120) ;  /* 0x0000000108647547 */ /* 0x004fea000b800000 */
        /* <DEDUP_REMOVED lines=9> */
[----:B------:R-:W-:-:S05]  /*1810*/  FMUL.FTZ R47, R47, R124 ;  /* 0x0000007c2f2f7220 */ /* 0x000fca0000410000 */
[----:B------:R-:W2:Y:S01]  /*1820*/  LDC.64 R60, c[0x0][0x438] ;  /* 0x00010e00ff3c7b82 */ /* 0x000ea20000000a00 */
[----:B------:R3:W-:Y:S04]  /*1830*/  STS.128 [R91], R40 ;  /* 0x000000285b007388 */ /* 0x0007e80000000c00 */
[----:B------:R-:W-:Y:S01]  /*1840*/  STS.128 [R91+0x10], R44 ;  /* 0x0000102c5b007388 */ /* 0x000fe20000000c00 */
[----:B------:R-:W-:-:S03]  /*1850*/  NOP ;  /* 0x0000000000007918 */ /* 0x000fc60000000000 */
[----:B------:R-:W4:Y:S01]  /*1860*/  LDS.128 R48, [R90] ;  /* 0x000000005a307984 */ /* 0x000f220000000c00 */
[----:B-1----:R-:W-:-:S03]  /*1870*/  IMAD.WIDE.U32 R56, R58, UR18, R108 ;  /* 0x000000123a387c25 */ /* 0x002fc6000f8e006c */
[----:B------:R-:W1:Y:S01]  /*1880*/  LDS.128 R52, [R90+0x200] ;  /* 0x000200005a347984 */ /* 0x000e620000000c00 */
[----:B------:R-:W-:Y:S02]  /*1890*/  IMAD R57, R59, UR18, R57 ;  /* 0x000000123b397c24 */ /* 0x000fe4000f8e0239 */
[----:B--2---:R-:W-:-:S04]  /*18a0*/  IMAD.WIDE.U32 R56, R0, R60, R56 ;  /* 0x0000003c00387225 */ /* 0x004fc800078e0038 */
[----:B------:R-:W-:Y:S01]  /*18b0*/  IMAD R57, R0, R61, R57 ;  /* 0x0000003d00397224 */ /* 0x000fe200078e0239 */
[----:B---3--:R-:W-:-:S04]  /*18c0*/  LEA R40, P0, R56, UR6, 0x2 ;  /* 0x0000000638287c11 */ /* 0x008fc8000f8010ff */
[----:B------:R-:W-:-:S03]  /*18d0*/  LEA.HI.X R41, R56, UR7, R57, 0x2, P0 ;  /* 0x0000000738297c11 */ /* 0x000fc600080f1439 */
[----:B------:R-:W-:-:S05]  /*18e0*/  IMAD.WIDE.U32 R40, R22, 0x10, R40 ;  /* 0x0000001016287825 */ /* 0x000fca00078e0028 */
[----:B----4-:R2:W-:Y:S04]  /*18f0*/  STG.E.128 desc[UR16][R40.64], R48 ;  /* 0x0000003028007986 */ /* 0x0105e8000c101d10 */
[----:B-1----:R2:W-:Y:S02]  /*1900*/  STG.E.128 desc[UR16][R40.64+0x200], R52 ;  /* 0x0002003428007986 */ /* 0x0025e4000c101d10 */
.L_x_9120:
[----:B------:R-:W-:Y:S01]  /*1910*/  FFMA.FTZ R43, R33, R76, R62 ;  /* 0x0000004c212b7223 */ /* 0x000fe2000001003e */
[----:B------:R-:W-:Y:S01]  /*1920*/  BAR.SYNC.DEFER_BLOCKING 0x0 ;  /* 0x0000000000007b1d */ /* 0x000fe20000010000 */
[----:B------:R-:W-:Y:S01]  /*1930*/  UISETP.GE.AND UP0, UPT, UR4, 0x1, UPT ;  /* 0x000000010400788c */ /* 0x000fe2000bf06270 */
[----:B--2---:R-:W-:Y:S01]  /*1940*/  CS2R R40, SRZ ;  /* 0x0000000000287805 */ /* 0x004fe2000001ff00 */
[----:B------:R-:W-:Y:S01]  /*1950*/  FFMA.FTZ R46, R34, R119, R43 ;  /* 0x00000077222e7223 */ /* 0x000fe2000001002b */
[----:B------:R-:W-:Y:S02]  /*1960*/  CS2R R42, SRZ ;  /* 0x00000000002a7805 */ /* 0x000fe4000001ff00 */
[----:B------:R-:W-:Y:S01]  /*1970*/  CS2R R44, SRZ ;  /* 0x00000000002c7805 */ /* 0x000fe2000001ff00 */
[----:B------:R-:W-:Y:S01]  /*1980*/  FMUL.FTZ R48, R73, R2 ;  /* 0x0000000249307220 */ /* 0x000fe20000410000 */
        /* <DEDUP_REMOVED lines=11> */
[----:B------:R-:W-:-:S03]  /*1a40*/  FMUL.FTZ R53, R120, R2 ;  /* 0x0000000278357220 */ /* 0x000fc60000410000 */
[----:B------:R-:W-:Y:S01]  /*1a50*/  FFMA.FTZ R93, R39, R122, R56 ;  /* 0x0000007a275d7223 */ /* 0x000fe20000010038 */
[----:B------:R-:W-:Y:S06]  /*1a60*/  BRA.U !UP0, `(.L_x_9121) ;  /* 0x0000001908f07547 */ /* 0x000fec000b800000 */
[----:B------:R-:W1:Y:S01]  /*1a70*/  LDC.64 R78, c[0x0][0x440] ;  /* 0x00011000ff4e7b82 */ /* 0x000e620000000a00 */
[----:B------:R-:W-:Y:S01]  /*1a80*/  ISETP.NE.AND P0, PT, R14, 0x1, PT ;  /* 0x000000010e00780c */ /* 0x000fe20003f05270 */
[----:B------:R-:W-:Y:S01]  /*1a90*/  FMUL.FTZ R132, R32, R111 ;  /* 0x0000006f20847220 */ /* 0x000fe20000410000 */
[----:B------:R-:W-:Y:S01]  /*1aa0*/  SHF.L.U32 R124, R14, 0x8, RZ ;  /* 0x000000080e7c7819 */ /* 0x000fe200000006ff */
[----:B------:R-:W-:Y:S01]  /*1ab0*/  FMUL.FTZ R131, R33, R110 ;  /* 0x0000006e21837220 */ /* 0x000fe20000410000 */
[----:B0-----:R-:W-:Y:S01]  /*1ac0*/  IADD3 R116, P1, PT, R108, R94, RZ ;  /* 0x0000005e6c747210 */ /* 0x001fe20007f3e0ff */
[----:B------:R-:W-:Y:S01]  /*1ad0*/  FMUL.FTZ R130, R34, R113 ;  /* 0x0000007122827220 */ /* 0x000fe20000410000 */
[----:B------:R-:W-:Y:S01]  /*1ae0*/  LOP3.LUT R135, R108, 0x100, RZ, 0xc0, !PT ;  /* 0x000001006c877812 */ /* 0x000fe200078ec0ff */
[----:B------:R-:W0:Y:S01]  /*1af0*/  LDC.64 R80, c[0x0][0x448] ;  /* 0x00011200ff507b82 */ /* 0x000e220000000a00 */
[----:B------:R-:W-:Y:S01]  /*1b00*/  IADD3 R133, PT, PT, R14, -0x2, RZ ;  /* 0xfffffffe0e857810 */ /* 0x000fe20007ffe0ff */
[----:B------:R-:W-:Y:S01]  /*1b10*/  FMUL.FTZ R129, R35, R112 ;  /* 0x0000007023817220 */ /* 0x000fe20000410000 */
[----:B------:R-:W-:Y:S01]  /*1b20*/  IADD3 R134, PT, PT, R108, R96, RZ ;  /* 0x000000606c867210 */ /* 0x000fe20007ffe0ff */
[----:B------:R-:W-:Y:S01]  /*1b30*/  FMUL.FTZ R128, R36, R75 ;  /* 0x0000004b24807220 */ /* 0x000fe20000410000 */
[----:B------:R-:W-:Y:S01]  /*1b40*/  ISETP.EQ.AND P0, PT, R96, RZ, P0 ;  /* 0x000000ff6000720c */ /* 0x000fe20000702270 */
[----:B------:R-:W-:Y:S01]  /*1b50*/  FMUL.FTZ R127, R37, R72 ;  /* 0x00000048257f7220 */ /* 0x000fe20000410000 */
[----:B------:R-:W-:Y:S01]  /*1b60*/  FMUL.FTZ R126, R38, R77 ;  /* 0x0000004d267e7220 */ /* 0x000fe20000410000 */
[----:B------:R-:W2:Y:S01]  /*1b70*/  LDC.64 R82, c[0x0][0x3e0] ;  /* 0x0000f800ff527b82 */ /* 0x000ea20000000a00 */
[----:B------:R-:W-:Y:S01]  /*1b80*/  FMUL.FTZ R125, R39, R74 ;  /* 0x0000004a277d7220 */ /* 0x000fe20000410000 */
[----:B------:R-:W-:Y:S01]  /*1b90*/  MOV R40, RZ ;  /* 0x000000ff00287202 */ /* 0x000fe20000000f00 */
[----:B------:R-:W3:Y:S01]  /*1ba0*/  LDCU UR10, c[0x0][0x394] ;  /* 0x00007280ff0a77ac */ /* 0x000ee20008000800 */
[----:B------:R-:W-:-:S02]  /*1bb0*/  LOP3.LUT R124, R124, 0x100, RZ, 0xc0, !PT ;  /* 0x000001007c7c7812 */ /* 0x000fc400078ec0ff */
[----:B------:R-:W-:Y:S01]  /*1bc0*/  IADD3.X R117, PT, PT, RZ, R88, RZ, P1, !PT ;  /* 0x00000058ff757210 */ /* 0x000fe20000ffe4ff */
[----:B------:R-:W4:Y:S01]  /*1bd0*/  LDCU UR11, c[0x0][0x38c] ;  /* 0x00007180ff0b77ac */ /* 0x000f220008000800 */
[----:B------:R-:W0:Y:S01]  /*1be0*/  LDC.64 R84, c[0x0][0x3c0] ;  /* 0x0000f000ff547b82 */ /* 0x000e220000000a00 */
[----:B------:R-:W0:Y:S01]  /*1bf0*/  LDCU UR7, c[0x0][0x388] ;  /* 0x00007100ff0777ac */ /* 0x000e220008000800 */
[----:B------:R-:W0:Y:S06]  /*1c00*/  LDCU.64 UR8, c[0x0][0x540] ;  /* 0x0000a800ff0877ac */ /* 0x000e2c0008000a00 */
[----:B------:R-:W0:Y:S01]  /*1c10*/  LDC.64 R86, c[0x0][0x3a8] ;  /* 0x0000ea00ff567b82 */ /* 0x000e220000000a00 */
[----:B------:R-:W-:-:S07]  /*1c20*/  UMOV UR4, URZ ;  /* 0x000000ff00047c82 */ /* 0x000fce0008000000 */
[----:B---3--:R-:W0:Y:S02]  /*1c30*/  LDC.64 R114, c[0x0][0x4f0] ;  /* 0x00013c00ff727b82 */ /* 0x008e240000000a00 */
.L_x_9143:
[----:B-1----:R-:W-:Y:S01]  /*1c40*/  MOV R56, R104 ;  /* 0x0000006800387202 */ /* 0x002fe20000000f00 */
[----:B--2---:R-:W-:Y:S01]  /*1c50*/  IMAD.WIDE.U32 R58, R82, UR4, RZ ;  /* 0x00000004523a7c25 */ /* 0x004fe2000f8e00ff */
[----:B------:R-:W-:-:S03]  /*1c60*/  MOV R57, R11 ;  /* 0x0000000b00397202 */ /* 0x000fc60000000f00 */
[----:B0-----:R-:W-:Y:S01]  /*1c70*/  IMAD.WIDE.U32 R60, R86, UR4, R56 ;  /* 0x00000004563c7c25 */ /* 0x001fe2000f8e0038 */
[----:B------:R-:W-:-:S03]  /*1c80*/  LEA R56, P2, R58, R10, 0x2 ;  /* 0x0000000a3a387211 */ /* 0x000fc600078410ff */
[----:B------:R-:W-:Y:S01]  /*1c90*/  IMAD R57, R83, UR4, R59 ;  /* 0x0000000453397c24 */ /* 0x000fe2000f8e023b */
[----:B-1----:R-:W-:Y:S01]  /*1ca0*/  LEA R62, P1, R60, R78, 0x2 ;  /* 0x0000004e3c3e7211 */ /* 0x002fe200078210ff */
[----:B------:R-:W-:-:S03]  /*1cb0*/  IMAD R59, R87, UR4, R61 ;  /* 0x00000004573b7c24 */ /* 0x000fc6000f8e023d */
[----:B------:R-:W-:Y:S02]  /*1cc0*/  LEA.HI.X R57, R58, R12, R57, 0x2, P2 ;  /* 0x0000000c3a397211 */ /* 0x000fe400010f1439 */
[----:B------:R-:W-:Y:S01]  /*1cd0*/  LEA.HI.X R63, R60, R79, R59, 0x2, P1 ;  /* 0x0000004f3c3f7211 */ /* 0x000fe200008f143b */
[----:B------:R-:W-:-:S04]  /*1ce0*/  IMAD.WIDE.U32 R58, R22, 0x10, R56 ;  /* 0x00000010163a7825 */ /* 0x000fc800078e0038 */
[----:B------:R-:W2:Y:S04]  /*1cf0*/  LDG.E R136, desc[UR16][R62.64] ;  /* 0x000000103e887981 */ /* 0x000ea8000c1e1900 */
[----:B---3--:R-:W3:Y:S04]  /*1d00*/  LDG.E.128 R64, desc[UR16][R58.64] ;  /* 0x000000103a407981 */ /* 0x008ee8000c1e1d00 */
[----:B------:R-:W5:Y:S01]  /*1d10*/  LDG.E.128 R68, desc[UR16][R58.64+0x200] ;  /* 0x000200103a447981 */ /* 0x000f62000c1e1d00 */
[----:B------:R-:W-:Y:S02]  /*1d20*/  MOV R56, R102 ;  /* 0x0000006600387202 */ /* 0x000fe40000000f00 */
[----:B------:R-:W-:-:S03]  /*1d30*/  MOV R57, R13 ;  /* 0x0000000d00397202 */ /* 0x000fc60000000f00 */
[----:B------:R-:W-:-:S04]  /*1d40*/  IMAD.WIDE.U32 R56, R84, UR4, R56 ;  /* 0x0000000454387c25 */ /* 0x000fc8000f8e0038 */
[----:B------:R-:W-:Y:S01]  /*1d50*/  IMAD R57, R85, UR4, R57 ;  /* 0x0000000455397c24 */ /* 0x000fe2000f8e0239 */
[----:B------:R-:W-:-:S04]  /*1d60*/  LEA R60, P1, R56, R80, 0x2 ;  /* 0x00000050383c7211 */ /* 0x000fc800078210ff */
[----:B------:R-:W-:-:S05]  /*1d70*/  LEA.HI.X R61, R56, R81, R57, 0x2, P1 ;  /* 0x00000051383d7211 */ /* 0x000fca00008f1439 */
[----:B----4-:R0:W4:Y:S01]  /*1d80*/  LDG.E R137, desc[UR16][R60.64] ;  /* 0x000000103c897981 */ /* 0x010122000c1e1900 */
[----:B------:R-:W1:Y:S01]  /*1d90*/  S2UR UR6, SR_CgaCtaId ;  /* 0x00000000000679c3 */ /* 0x000e620000008800 */
[C---:B------:R-:W-:Y:S01]  /*1da0*/  ISETP.NE.AND P2, PT, R96.reuse, RZ, PT ;  /* 0x000000ff6000720c */ /* 0x040fe20003f45270 */
[----:B------:R-:W-:Y:S01]  /*1db0*/  UMOV UR5, 0x400 ;  /* 0x0000040000057882 */ /* 0x000fe20000000000 */
[----:B------:R-:W-:Y:S01]  /*1dc0*/  ISETP.NE.AND P1, PT, R96, 0x1f, PT ;  /* 0x0000001f6000780c */ /* 0x000fe20003f25270 */
[----:B------:R-:W-:Y:S01]  /*1dd0*/  BSSY.RECONVERGENT B0, `(.L_x_9122) ;  /* 0x0000036000007945 */ /* 0x000fe20003800200 */
[----:B-1----:R-:W-:Y:S01]  /*1de0*/  ULEA UR5, UR6, UR5, 0x18 ;  /* 0x0000000506057291 */ /* 0x002fe2000f8ec0ff */
[----:B--2---:R-:W-:Y:S01]  /*1df0*/  FMUL.FTZ R140, R136, 1.4426950216293334961 ;  /* 0x3fb8aa3b888c7820 */ /* 0x004fe20000410000 */
[----:B---3--:R1:W-:Y:S03]  /*1e00*/  STS.128 [R90], R64 ;  /* 0x000000405a007388 */ /* 0x0083e60000000c00 */
[-C--:B------:R-:W-:Y:S01]  /*1e10*/  FMUL.FTZ R149, R111, R140.reuse ;  /* 0x0000008c6f957220 */ /* 0x080fe20000410000 */
[-C--:B------:R-:W-:Y:S01]  /*1e20*/  FMUL.FTZ R139, R110, R140.reuse ;  /* 0x0000008c6e8b7220 */ /* 0x080fe20000410000 */
[----:B------:R-:W-:Y:S01]  /*1e30*/  FMUL.FTZ R138, R113, R140 ;  /* 0x0000008c718a7220 */ /* 0x000fe20000410000 */
[----:B-----5:R2:W-:Y:S01]  /*1e40*/  STS.128 [R90+0x200], R68 ;  /* 0x000200445a007388 */ /* 0x0205e20000000c00 */
[----:B------:R-:W-:-:S03]  /*1e50*/  NOP ;  /* 0x0000000000007918 */ /* 0x000fc60000000000 */
[----:B------:R-:W4:Y:S01]  /*1e60*/  LDS.128 R56, [R91] ;  /* 0x000000005b387984 */ /* 0x000f220000000c00 */
[----:B------:R-:W3:Y:S01]  /*1e70*/  MUFU.EX2 R149, R149 ;  /* 0x0000009500957308 */ /* 0x000ee20000000800 */
[-C--:B------:R-:W-:Y:S01]  /*1e80*/  FMUL.FTZ R144, R72, R140.reuse ;  /* 0x0000008c48907220 */ /* 0x080fe20000410000 */
[-C--:B------:R-:W-:Y:S01]  /*1e90*/  FMUL.FTZ R145, R77, R140.reuse ;  /* 0x0000008c4d917220 */ /* 0x080fe20000410000 */
[----:B0-----:R-:W0:Y:S01]  /*1ea0*/  LDS.128 R60, [R91+0x10] ;  /* 0x000010005b3c7984 */ /* 0x001e220000000c00 */
[-C--:B------:R-:W-:Y:S01]  /*1eb0*/  FMUL.FTZ R146, R74, R140.reuse ;  /* 0x0000008c4a927220 */ /* 0x080fe20000410000 */
[----:B-1----:R-:W-:Y:S01]  /*1ec0*/  IADD3 R65, PT, PT, R135, UR4, RZ ;  /* 0x0000000487417c10 */ /* 0x002fe2000fffe0ff */
[-C--:B------:R-:W-:Y:S01]  /*1ed0*/  FMUL.FTZ R64, R112, R140.reuse ;  /* 0x0000008c70407220 */ /* 0x080fe20000410000 */
[----:B--2---:R-:W-:Y:S02]  /*1ee0*/  FMUL.FTZ R71, R75, R140 ;  /* 0x0000008c4b477220 */ /* 0x004fe40000410000 */
[----:B------:R-:W-:Y:S01]  /*1ef0*/  SEL R65, R65, R18, !P2 ;  /* 0x0000001241417207 */ /* 0x000fe20005000000 */
[----:B------:R-:W1:Y:S08]  /*1f00*/  MUFU.EX2 R139, R139 ;  /* 0x0000008b008b7308 */ /* 0x000e700000000800 */
[----:B------:R-:W2:Y:S08]  /*1f10*/  MUFU.EX2 R138, R138 ;  /* 0x0000008a008a7308 */ /* 0x000eb00000000800 */
[----:B------:R-:W0:Y:S08]  /*1f20*/  MUFU.EX2 R71, R71 ;  /* 0x0000004700477308 */ /* 0x000e300000000800 */
[----:B------:R-:W1:Y:S01]  /*1f30*/  MUFU.EX2 R144, R144 ;  /* 0x0000009000907308 */ /* 0x000e620000000800 */
[C---:B----4-:R-:W-:Y:S01]  /*1f40*/  FMUL.FTZ R68, R137.reuse, R56 ;  /* 0x0000003889447220 */ /* 0x050fe20000410000 */
[C---:B------:R-:W-:Y:S01]  /*1f50*/  FMUL.FTZ R67, R137.reuse, R57 ;  /* 0x0000003989437220 */ /* 0x040fe20000410000 */
[----:B------:R-:W-:-:S05]  /*1f60*/  FMUL.FTZ R66, R137, R58 ;  /* 0x0000003a89427220 */ /* 0x000fca0000410000 */
[----:B------:R-:W4:Y:S01]  /*1f70*/  MUFU.EX2 R145, R145 ;  /* 0x0000009100917308 */ /* 0x000f220000000800 */
[C---:B0-----:R-:W-:Y:S01]  /*1f80*/  FMUL.FTZ R140, R137.reuse, R60 ;  /* 0x0000003c898c7220 */ /* 0x041fe20000410000 */
[C---:B------:R-:W-:Y:S01]  /*1f90*/  FMUL.FTZ R143, R137.reuse, R61 ;  /* 0x0000003d898f7220 */ /* 0x040fe20000410000 */
[C---:B------:R-:W-:Y:S01]  /*1fa0*/  FMUL.FTZ R142, R137.reuse, R62 ;  /* 0x0000003e898e7220 */ /* 0x040fe20000410000 */
        /* <DEDUP_REMOVED lines=8> */
[----:B------:R-:W-:-:S04]  /*2030*/  FMUL.FTZ R150, R122, R151 ;  /* 0x000000977a967220 */ /* 0x000fc80000410000 */
[----:B------:R5:W0:Y:S02]  /*2040*/  MUFU.EX2 R69, R64 ;  /* 0x0000004000457308 */ /* 0x000a240000000800 */
[----:B-----5:R-:W-:Y:S01]  /*2050*/  LEA R64, R65, UR5, 0x2 ;  /* 0x0000000541407c11 */ /* 0x020fe2000f8e10ff */
[----:B------:R-:W-:-:S04]  /*2060*/  FMUL.FTZ R65, R137, R59 ;  /* 0x0000003b89417220 */ /* 0x000fc80000410000 */
[----:B---3--:R3:W-:Y:S01]  /*2070*/  STS [R64+0xa88], R149 ;  /* 0x000a889540007388 */ /* 0x0087e20000000800 */
[----:B------:R-:W-:Y:S01]  /*2080*/  FMUL.FTZ R70, R118, R65 ;  /* 0x0000004176467220 */ /* 0x000fe20000410000 */
[----:B------:R-:W-:Y:S06]  /*2090*/  BAR.SYNC.DEFER_BLOCKING 0x0 ;  /* 0x0000000000007b1d */ /* 0x000fec0000010000 */
[----:B012-4-:R-:W-:Y:S05]  /*20a0*/  @P1 BRA `(.L_x_9123) ;  /* 0x00000000001c1947 */ /* 0x017fea0003800000 */
[----:B------:R-:W-:Y:S01]  /*20b0*/  ISETP.NE.AND P1, PT, R14, UR10, PT ;  /* 0x0000000a0e007c0c */ /* 0x000fe2000bf25270 */
[----:B------:R-:W-:-:S12]  /*20c0*/  HFMA2 R151, -RZ, RZ, 1.875, 0 ;  /* 0x3f800000ff977431 */ /* 0x000fd800000001ff */
[----:B------:R-:W-:Y:S05]  /*20d0*/  @!P1 BRA `(.L_x_9124) ;  /* 0x0000000000149947 */ /* 0x000fea0003800000 */
[----:B---3--:R-:W-:-:S04]  /*20e0*/  IADD3 R64, PT, PT, R124, UR4, RZ ;  /* 0x000000047c407c10 */ /* 0x008fc8000fffe0ff */
[----:B------:R-:W-:-:S05]  /*20f0*/  LEA R64, R64, UR5, 0x2 ;  /* 0x0000000540407c11 */ /* 0x000fca000f8e10ff */
[----:B------:R2:W4:Y:S01]  /*2100*/  LDS R151, [R64+0xa88] ;  /* 0x000a880040977984 */ /* 0x0005220000000800 */
[----:B------:R-:W-:Y:S05]  /*2110*/  BRA `(.L_x_9124) ;  /* 0x0000000000047947 */ /* 0x000fea0003800000 */
.L_x_9123:
[----:B------:R0:W1:Y:S02]  /*2120*/  LDS R151, [R21+0x128c] ;  /* 0x00128c0015977984 */ /* 0x0000640000000800 */
.L_x_9124:
[----:B------:R-:W-:Y:S05]  /*2130*/  BSYNC.RECONVERGENT B0 ;  /* 0x0000000000007941 */ /* 0x000fea0003800200 */
.L_x_9122:
[----:B--23--:R-:W2:Y:S01]  /*2140*/  @P0 LDC R64, c[0x0][0x38c] ;  /* 0x0000e300ff400b82 */ /* 0x00cea20000000800 */
[----:B------:R-:W-:Y:S01]  /*2150*/  MOV R140, RZ ;  /* 0x000000ff008c7202 */ /* 0x000fe20000000f00 */
[----:B--2---:R-:W-:-:S04]  /*2160*/  @P0 IMAD R65, R133, R64, UR4 ;  /* 0x0000000485410e24 */ /* 0x004fc8000f8e0240 */
[----:B------:R-:W-:-:S05]  /*2170*/  @P0 IMAD.WIDE R64, R65, 0x8, R106 ;  /* 0x0000000841400825 */ /* 0x000fca00078e026a */
[----:B------:R2:W3:Y:S01]  /*2180*/  @P0 LDG.E R140, desc[UR16][R64.64+0x4] ;  /* 0x00000410408c0981 */ /* 0x0004e2000c1e1900 */
[----:B------:R-:W-:Y:S01]  /*2190*/  FFMA.FTZ R153, R132, R139, R131 ;  /* 0x0000008b84997223 */ /* 0x000fe20000010083 */
[C---:B-1--4-:R-:W-:Y:S01]  /*21a0*/  FMUL.FTZ R148, R146.reuse, R151 ;  /* 0x0000009792947220 */ /* 0x052fe20000410000 */
[----:B------:R-:W-:Y:S01]  /*21b0*/  FFMA.FTZ R152, R146, R150, R147 ;  /* 0x0000009692987223 */ /* 0x000fe20000010093 */
[----:B------:R-:W-:Y:S01]  /*21c0*/  ISETP.GE.AND P1, PT, R89, 0x1, PT ;  /* 0x000000015900780c */ /* 0x000fe20003f26270 */
[----:B------:R-:W-:Y:S01]  /*21d0*/  FFMA.FTZ R142, R138, R153, R130 ;  /* 0x000000998a8e7223 */ /* 0x000fe20000010082 */
[----:B------:R-:W-:Y:S01]  /*21e0*/  FMUL.FTZ R155, R145, R148 ;  /* 0x00000094919b7220 */ /* 0x000fe20000410000 */
[----:B------:R-:W-:Y:S01]  /*21f0*/  FMUL.FTZ R153, R149, R139 ;  /* 0x0000008b95997220 */ /* 0x000fe20000410000 */
[----:B------:R-:W-:Y:S01]  /*2200*/  FFMA.FTZ R152, R145, R152, R143 ;  /* 0x0000009891987223 */ /* 0x000fe2000001008f */
[----:B------:R-:W-:Y:S01]  /*2210*/  FFMA.FTZ R142, R69, R142, R129 ;  /* 0x0000008e458e7223 */ /* 0x000fe20000010081 */
[----:B------:R-:W-:Y:S01]  /*2220*/  FMUL.FTZ R148, R144, R155 ;  /* 0x0000009b90947220 */ /* 0x000fe20000410000 */
[----:B------:R-:W-:Y:S01]  /*2230*/  ISETP.NE.AND P3, PT, R16, 0x1f, PT ;  /* 0x0000001f1000780c */ /* 0x000fe20003f65270 */
[----:B------:R-:W-:Y:S01]  /*2240*/  FFMA.FTZ R152, R144, R152, R141 ;  /* 0x0000009890987223 */ /* 0x000fe2000001008d */
[C---:B------:R-:W-:Y:S01]  /*2250*/  FFMA.FTZ R142, R71.reuse, R142, R128 ;  /* 0x0000008e478e7223 */ /* 0x040fe20000010080 */
[C---:B------:R-:W-:Y:S01]  /*2260*/  FMUL.FTZ R148, R71.reuse, R148 ;  /* 0x0000009447947220 */ /* 0x040fe20000410000 */
[----:B------:R-:W-:Y:S01]  /*2270*/  ISETP.GT.U32.AND P4, PT, R16, 0x17, PT ;  /* 0x000000171000780c */ /* 0x000fe20003f84070 */
[----:B------:R-:W-:Y:S01]  /*2280*/  FFMA.FTZ R152, R71, R152, R70 ;  /* 0x0000009847987223 */ /* 0x000fe20000010046 */
[----:B------:R-:W-:Y:S01]  /*2290*/  FFMA.FTZ R142, R144, R142, R127 ;  /* 0x0000008e908e7223 */ /* 0x000fe2000001007f */
[C---:B------:R-:W-:Y:S01]  /*22a0*/  FMUL.FTZ R155, R69.reuse, R148 ;  /* 0x00000094459b7220 */ /* 0x040fe20000410000 */
[----:B------:R-:W-:Y:S01]  /*22b0*/  ULEA UR6, UR4, UR5, 0x3 ;  /* 0x0000000504067291 */ /* 0x000fe2000f8e18ff */
[----:B------:R-:W-:Y:S01]  /*22c0*/  FFMA.FTZ R152, R69, R152, R66 ;  /* 0x0000009845987223 */ /* 0x000fe20000010042 */
[----:B------:R-:W-:Y:S01]  /*22d0*/  FFMA.FTZ R142, R145, R142, R126 ;  /* 0x0000008e918e7223 */ /* 0x000fe2000001007e */
[C---:B------:R-:W-:Y:S01]  /*22e0*/  FMUL.FTZ R148, R138.reuse, R155 ;  /* 0x0000009b8a947220 */ /* 0x040fe20000410000 */
[----:B------:R-:W-:Y:S01]  /*22f0*/  BSSY.RECONVERGENT B0, `(.L_x_9125) ;  /* 0x000009d000007945 */ /* 0x000fe20003800200 */
[----:B------:R-:W-:Y:S01]  /*2300*/  FFMA.FTZ R152, R138, R152, R67 ;  /* 0x000000988a987223 */ /* 0x000fe20000010043 */
[----:B--2---:R-:W-:Y:S01]  /*2310*/  FFMA.FTZ R65, R146, R142, R125 ;  /* 0x0000008e92417223 */ /* 0x004fe2000001007d */
[----:B------:R-:W-:Y:S01]  /*2320*/  FMUL.FTZ R142, R138, R153 ;  /* 0x000000998a8e7220 */ /* 0x000fe20000410000 */
[C---:B------:R-:W-:Y:S01]  /*2330*/  FMUL.FTZ R148, R139.reuse, R148 ;  /* 0x000000948b947220 */ /* 0x040fe20000410000 */
[----:B------:R-:W-:-:S02]  /*2340*/  FFMA.FTZ R152, R139, R152, R68 ;  /* 0x000000988b987223 */ /* 0x000fc40000010044 */
[----:B------:R-:W1:Y:S01]  /*2350*/  SHFL.UP PT, R64, R65, 0x1, RZ ;  /* 0x0420000041407989 */ /* 0x000e6200000e00ff */
[----:B------:R-:W-:-:S03]  /*2360*/  FMUL.FTZ R142, R69, R142 ;  /* 0x0000008e458e7220 */ /* 0x000fc60000410000 */
[----:B------:R-:W2:Y:S01]  /*2370*/  SHFL.DOWN PT, R157, R148, 0x1, 0x1f ;  /* 0x08201f00949d7f89 */ /* 0x000ea200000e0000 */
[----:B------:R-:W-:-:S03]  /*2380*/  FMUL.FTZ R153, R71, R142 ;  /* 0x0000008e47997220 */ /* 0x000fc60000410000 */
[----:B------:R-:W4:Y:S01]  /*2390*/  SHFL.DOWN PT, R156, R152, 0x1, 0x1f ;  /* 0x08201f00989c7f89 */ /* 0x000f2200000e0000 */
[----:B------:R-:W-:-:S04]  /*23a0*/  FMUL.FTZ R142, R144, R153 ;  /* 0x00000099908e7220 */ /* 0x000fc80000410000 */
[----:B------:R-:W-:-:S04]  /*23b0*/  FMUL.FTZ R153, R145, R142 ;  /* 0x0000008e91997220 */ /* 0x000fc80000410000 */
[----:B------:R-:W-:Y:S01]  /*23c0*/  FMUL.FTZ R142, R146, R153 ;  /* 0x00000099928e7220 */ /* 0x000fe20000410000 */
[----:B------:R-:W-:-:S04]  /*23d0*/  MOV R153, R152 ;  /* 0x0000009800997202 */ /* 0x000fc80000000f00 */
[----:B------:R-:W5:Y:S01]  /*23e0*/  SHFL.UP PT, R155, R142, 0x1, RZ ;  /* 0x042000008e9b7989 */ /* 0x000f6200000e00ff */
[----:B-1----:R-:W-:Y:S01]  /*23f0*/  FFMA.FTZ R64, R142, R64, R65 ;  /* 0x000000408e407223 */ /* 0x002fe20000010041 */
[----:B--2---:R-:W-:-:S04]  /*2400*/  @P3 FMUL.FTZ R154, R157, R148 ;  /* 0x000000949d9a3220 */ /* 0x004fc80000410000 */
[----:B------:R-:W-:Y:S01]  /*2410*/  FSEL R65, R65, R64, !P1 ;  /* 0x0000004041417208 */ /* 0x000fe20004800000 */
[----:B----4-:R-:W-:Y:S01]  /*2420*/  @P3 FFMA.FTZ R153, R148, R156, R153 ;  /* 0x0000009c94993223 */ /* 0x010fe20000010099 */
[----:B------:R-:W-:-:S03]  /*2430*/  @P3 MOV R148, R154 ;  /* 0x0000009a00943202 */ /* 0x000fc60000000f00 */
[----:B------:R-:W1:Y:S01]  /*2440*/  SHFL.UP PT, R64, R65, 0x2, RZ ;  /* 0x0440000041407989 */ /* 0x000e6200000e00ff */
[----:B------:R-:W-:-:S03]  /*2450*/  ISETP.GT.U32.AND P3, PT, R16, 0x1d, PT ;  /* 0x0000001d1000780c */ /* 0x000fc60003f64070 */
[----:B------:R-:W2:Y:S04]  /*2460*/  SHFL.DOWN PT, R157, R148, 0x2, 0x1f ;  /* 0x08401f00949d7f89 */ /* 0x000ea800000e0000 */
[----:B------:R-:W4:Y:S01]  /*2470*/  SHFL.DOWN PT, R154, R153, 0x2, 0x1f ;  /* 0x08401f00999a7f89 */ /* 0x000f2200000e0000 */
[----:B-----5:R-:W-:Y:S01]  /*2480*/  @P1 FMUL.FTZ R142, R142, R155 ;  /* 0x0000009b8e8e1220 */ /* 0x020fe20000410000 */
[----:B------:R-:W-:-:S04]  /*2490*/  ISETP.GE.AND P1, PT, R89, 0x2, PT ;  /* 0x000000025900780c */ /* 0x000fc80003f26270 */
[----:B------:R-:W5:Y:S01]  /*24a0*/  SHFL.UP PT, R155, R142, 0x2, RZ ;  /* 0x044000008e9b7989 */ /* 0x000f6200000e00ff */
[----:B-1----:R-:W-:Y:S01]  /*24b0*/  FFMA.FTZ R64, R142, R64, R65 ;  /* 0x000000408e407223 */ /* 0x002fe20000010041 */
[----:B--2---:R-:W-:-:S04]  /*24c0*/  @!P3 FMUL.FTZ R152, R148, R157 ;  /* 0x0000009d9498b220 */ /* 0x004fc80000410000 */
[----:B------:R-:W-:Y:S01]  /*24d0*/  FSEL R65, R65, R64, !P1 ;  /* 0x0000004041417208 */ /* 0x000fe20004800000 */
[----:B----4-:R-:W-:Y:S01]  /*24e0*/  @!P3 FFMA.FTZ R153, R148, R154, R153 ;  /* 0x0000009a9499b223 */ /* 0x010fe20000010099 */
[----:B------:R-:W-:-:S03]  /*24f0*/  @!P3 MOV R148, R152 ;  /* 0x000000980094b202 */ /* 0x000fc60000000f00 */
[----:B------:R-:W1:Y:S01]  /*2500*/  SHFL.UP PT, R64, R65, 0x4, RZ ;  /* 0x0480000041407989 */ /* 0x000e6200000e00ff */
[----:B------:R-:W-:-:S03]  /*2510*/  ISETP.GT.U32.AND P3, PT, R16, 0x1b, PT ;  /* 0x0000001b1000780c */ /* 0x000fc60003f64070 */
[----:B------:R-:W2:Y:S01]  /*2520*/  SHFL.DOWN PT, R159, R148, 0x4, 0x1f ;  /* 0x08801f00949f7f89 */ /* 0x000ea200000e0000 */
[----:B-----5:R-:W-:-:S03]  /*2530*/  @P1 FMUL.FTZ R142, R142, R155 ;  /* 0x0000009b8e8e1220 */ /* 0x020fc60000410000 */
[----:B------:R-:W4:Y:S01]  /*2540*/  SHFL.DOWN PT, R154, R153, 0x4, 0x1f ;  /* 0x08801f00999a7f89 */ /* 0x000f2200000e0000 */
[----:B------:R-:W-:-:S03]  /*2550*/  ISETP.GE.AND P1, PT, R89, 0x4, PT ;  /* 0x000000045900780c */ /* 0x000fc60003f26270 */
[----:B------:R-:W5:Y:S01]  /*2560*/  SHFL.UP PT, R155, R142, 0x4, RZ ;  /* 0x048000008e9b7989 */ /* 0x000f6200000e00ff */
[----:B-1----:R-:W-:Y:S01]  /*2570*/  FFMA.FTZ R64, R142, R64, R65 ;  /* 0x000000408e407223 */ /* 0x002fe20000010041 */
[----:B--2---:R-:W-:-:S04]  /*2580*/  @!P3 FMUL.FTZ R152, R148, R159 ;  /* 0x0000009f9498b220 */ /* 0x004fc80000410000 */
[----:B------:R-:W-:Y:S01]  /*2590*/  FSEL R157, R65, R64, !P1 ;  /* 0x00000040419d7208 */ /* 0x000fe20004800000 */
[----:B----4-:R-:W-:Y:S01]  /*25a0*/  @!P3 FFMA.FTZ R153, R148, R154, R153 ;  /* 0x0000009a9499b223 */ /* 0x010fe20000010099 */
[----:B------:R-:W-:-:S03]  /*25b0*/  @!P3 MOV R148, R152 ;  /* 0x000000980094b202 */ /* 0x000fc60000000f00 */
[----:B------:R-:W1:Y:S01]  /*25c0*/  SHFL.UP PT, R64, R157, 0x8, RZ ;  /* 0x050000009d407989 */ /* 0x000e6200000e00ff */
[----:B------:R-:W-:Y:S01]  /*25d0*/  ISETP.GE.AND P3, PT, R89, 0x8, PT ;  /* 0x000000085900780c */ /* 0x000fe20003f66270 */
[----:B-----5:R-:W-:Y:S01]  /*25e0*/  @P1 FMUL.FTZ R142, R142, R155 ;  /* 0x0000009b8e8e1220 */ /* 0x020fe20000410000 */
[----:B------:R-:W-:Y:S01]  /*25f0*/  ISETP.GE.AND P1, PT, R14, UR10, PT ;  /* 0x0000000a0e007c0c */ /* 0x000fe2000bf26270 */
[----:B------:R-:W2:Y:S03]  /*2600*/  SHFL.DOWN PT, R159, R148, 0x8, 0x1f ;  /* 0x09001f00949f7f89 */ /* 0x000ea600000e0000 */
[----:B------:R-:W-:Y:S01]  /*2610*/  ISETP.NE.OR P1, PT, R96, RZ, P1 ;  /* 0x000000ff6000720c */ /* 0x000fe20000f25670 */
[----:B------:R-:W4:Y:S04]  /*2620*/  SHFL.UP PT, R65, R142, 0x8, RZ ;  /* 0x050000008e417989 */ /* 0x000f2800000e00ff */
[----:B------:R-:W5:Y:S01]  /*2630*/  SHFL.DOWN PT, R156, R153, 0x8, 0x1f ;  /* 0x09001f00999c7f89 */ /* 0x000f6200000e0000 */
[----:B-1----:R-:W-:Y:S01]  /*2640*/  FFMA.FTZ R64, R142, R64, R157 ;  /* 0x000000408e407223 */ /* 0x002fe2000001009d */
[----:B--2---:R-:W-:-:S04]  /*2650*/  @!P4 FMUL.FTZ R154, R148, R159 ;  /* 0x0000009f949ac220 */ /* 0x004fc80000410000 */
[----:B------:R-:W-:Y:S01]  /*2660*/  FSEL R157, R157, R64, !P3 ;  /* 0x000000409d9d7208 */ /* 0x000fe20005800000 */
[----:B------:R-:W-:Y:S02]  /*2670*/  HFMA2 R64, -RZ, RZ, 1.875, 0 ;  /* 0x3f800000ff407431 */ /* 0x000fe400000001ff */
[----:B----4-:R-:W-:Y:S01]  /*2680*/  @P3 FMUL.FTZ R142, R142, R65 ;  /* 0x000000418e8e3220 */ /* 0x010fe20000410000 */
[----:B------:R-:W-:Y:S01]  /*2690*/  MOV R65, RZ ;  /* 0x000000ff00417202 */ /* 0x000fe20000000f00 */
[----:B------:R-:W1:Y:S01]  /*26a0*/  SHFL.UP PT, R152, R157, 0x10, RZ ;  /* 0x060000009d987989 */ /* 0x000e6200000e00ff */
[----:B-----5:R-:W-:Y:S01]  /*26b0*/  @!P4 FFMA.FTZ R153, R148, R156, R153 ;  /* 0x0000009c9499c223 */ /* 0x020fe20000010099 */
[----:B------:R-:W-:Y:S02]  /*26c0*/  @!P4 MOV R148, R154 ;  /* 0x0000009a0094c202 */ /* 0x000fe40000000f00 */
[----:B------:R-:W2:Y:S04]  /*26d0*/  SHFL.UP PT, R155, R142, 0x10, RZ ;  /* 0x060000008e9b7989 */ /* 0x000ea800000e00ff */
[----:B------:R-:W-:Y:S01]  /*26e0*/  @!P1 LDS.64 R64, [UR6+0x1308] ;  /* 0x00130806ff409984 */ /* 0x000fe20008000a00 */
[----:B------:R-:W-:-:S03]  /*26f0*/  ISETP.GE.AND P1, PT, R89, 0x10, PT ;  /* 0x000000105900780c */ /* 0x000fc60003f26270 */
[----:B------:R-:W4:Y:S04]  /*2700*/  SHFL.DOWN PT, R159, R148, 0x10, 0x1f ;  /* 0x0a001f00949f7f89 */ /* 0x000f2800000e0000 */
[----:B------:R-:W5:Y:S01]  /*2710*/  SHFL.DOWN PT, R156, R153, 0x10, 0x1f ;  /* 0x0a001f00999c7f89 */ /* 0x000f6200000e0000 */
[----:B-1----:R-:W-:-:S05]  /*2720*/  FFMA.FTZ R152, R142, R152, R157 ;  /* 0x000000988e987223 */ /* 0x002fca000001009d */
[----:B--2---:R-:W-:Y:S01]  /*2730*/  @P1 FMUL.FTZ R142, R142, R155 ;  /* 0x0000009b8e8e1220 */ /* 0x004fe20000410000 */
[----:B------:R-:W-:Y:S02]  /*2740*/  FSEL R152, R157, R152, !P1 ;  /* 0x000000989d987208 */ /* 0x000fe40004800000 */
[----:B------:R-:W-:-:S03]  /*2750*/  ISETP.GT.U32.AND P1, PT, R16, 0xf, PT ;  /* 0x0000000f1000780c */ /* 0x000fc60003f24070 */
[----:B------:R-:W-:Y:S04]  /*2760*/  SHFL.UP PT, R142, R142, 0x1, RZ ;  /* 0x042000008e8e7989 */ /* 0x000fe800000e00ff */
[----:B------:R-:W-:Y:S06]  /*2770*/  SHFL.UP PT, R157, R152, 0x1, RZ ;  /* 0x04200000989d7989 */ /* 0x000fec00000e00ff */
[C---:B----4-:R-:W-:Y:S01]  /*2780*/  @!P1 FMUL.FTZ R154, R148.reuse, R159 ;  /* 0x0000009f949a9220 */ /* 0x050fe20000410000 */
[----:B-----5:R-:W-:Y:S01]  /*2790*/  @!P1 FFMA.FTZ R153, R148, R156, R153 ;  /* 0x0000009c94999223 */ /* 0x020fe20000010099 */
[----:B------:R-:W-:Y:S03]  /*27a0*/  SHFL.IDX PT, R155, R65, RZ, 0x1f ;  /* 0x00001fff419b7589 */ /* 0x000fe600000e0000 */
[----:B------:R-:W-:-:S02]  /*27b0*/  @!P1 MOV R148, R154 ;  /* 0x0000009a00949202 */ /* 0x000fc40000000f00 */
[----:B------:R-:W-:Y:S01]  /*27c0*/  ISETP.NE.AND P1, PT, R96, RZ, PT ;  /* 0x000000ff6000720c */ /* 0x000fe20003f25270 */
[----:B------:R-:W-:Y:S04]  /*27d0*/  SHFL.DOWN PT, R161, R153, 0x1, 0x1f ;  /* 0x08201f0099a17f89 */ /* 0x000fe800000e0000 */
[----:B------:R-:W-:Y:S04]  /*27e0*/  SHFL.DOWN PT, R156, R148, 0x1, 0x1f ;  /* 0x08201f00949c7f89 */ /* 0x000fe800000e0000 */
[----:B------:R-:W-:Y:S04]  /*27f0*/  SHFL.IDX PT, R159, R153, RZ, 0x1f ;  /* 0x00001fff999f7589 */ /* 0x000fe800000e0000 */
[----:B------:R-:W1:Y:S02]  /*2800*/  SHFL.IDX PT, R154, R148, RZ, 0x1f ;  /* 0x00001fff949a7589 */ /* 0x000e6400000e0000 */
[C---:B-1----:R-:W-:Y:S01]  /*2810*/  FFMA.FTZ R65, R154.reuse, R65, R159 ;  /* 0x000000419a417223 */ /* 0x042fe2000001009f */
[----:B------:R-:W-:-:S05]  /*2820*/  FMUL.FTZ R64, R154, R64 ;  /* 0x000000409a407220 */ /* 0x000fca0000410000 */
[----:B------:R-:W-:Y:S04]  /*2830*/  @!P1 STS.64 [UR6+0x1308], R64 ;  /* 0x00130840ff009988 */ /* 0x000fe80008000a06 */
[----:B---3--:R-:W1:Y:S02]  /*2840*/  SHFL.IDX PT, R140, R140, RZ, 0x1f ;  /* 0x00001fff8c8c7589 */ /* 0x008e6400000e0000 */
[----:B-1----:R-:W-:Y:S01]  /*2850*/  @P2 FFMA.FTZ R140, R142, R140, R157 ;  /* 0x0000008c8e8c2223 */ /* 0x002fe2000001009d */
[----:B------:R-:W-:-:S03]  /*2860*/  ISETP.NE.AND P2, PT, R96, 0x1f, PT ;  /* 0x0000001f6000780c */ /* 0x000fc60003f45270 */
[----:B------:R-:W-:-:S04]  /*2870*/  FFMA.FTZ R142, R149, R140, R132 ;  /* 0x0000008c958e7223 */ /* 0x000fc80000010084 */
[-C--:B------:R-:W-:Y:S01]  /*2880*/  FFMA.FTZ R140, R139, R142.reuse, R131 ;  /* 0x0000008e8b8c7223 */ /* 0x080fe20000010083 */
[-C--:B------:R-:W-:Y:S01]  /*2890*/  FMUL.FTZ R56, R56, R142.reuse ;  /* 0x0000008e38387220 */ /* 0x080fe20000410000 */
[----:B------:R-:W-:Y:S02]  /*28a0*/  FMUL.FTZ R152, R137, R142 ;  /* 0x0000008e89987220 */ /* 0x000fe40000410000 */
[----:B------:R-:W-:Y:S01]  /*28b0*/  FMUL.FTZ R149, R57, R140 ;  /* 0x0000008c39957220 */ /* 0x000fe20000410000 */
[C---:B------:R-:W-:Y:S01]  /*28c0*/  FFMA.FTZ R57, R73.reuse, R56, RZ ;  /* 0x0000003849397223 */ /* 0x040fe200000100ff */
[----:B------:R-:W-:Y:S01]  /*28d0*/  @P2 FFMA.FTZ R155, R156, R155, R161 ;  /* 0x0000009b9c9b2223 */ /* 0x000fe200000100a1 */
[----:B------:R-:W-:Y:S01]  /*28e0*/  FFMA.FTZ R148, R138, R140, R130 ;  /* 0x0000008c8a947223 */ /* 0x000fe20000010082 */
[----:B------:R-:W-:Y:S01]  /*28f0*/  FMUL.FTZ R154, R73, R152 ;  /* 0x00000098499a7220 */ /* 0x000fe20000410000 */
[C---:B------:R-:W-:Y:S01]  /*2900*/  FFMA.FTZ R56, R76.reuse, R149, R57 ;  /* 0x000000954c387223 */ /* 0x040fe20000010039 */
[----:B------:R-:W-:Y:S01]  /*2910*/  FFMA.FTZ R149, R155, R151, R150 ;  /* 0x000000979b957223 */ /* 0x000fe20000010096 */
[-C--:B------:R-:W-:Y:S01]  /*2920*/  FFMA.FTZ R150, R69, R148.reuse, R129 ;  /* 0x0000009445967223 */ /* 0x080fe20000010081 */
[C---:B------:R-:W-:Y:S01]  /*2930*/  FMUL.FTZ R152, R137.reuse, R148 ;  /* 0x0000009489987220 */ /* 0x040fe20000410000 */
[----:B------:R-:W-:Y:S01]  /*2940*/  FMUL.FTZ R57, R137, R140 ;  /* 0x0000008c89397220 */ /* 0x000fe20000410000 */
[----:B------:R-:W-:Y:S01]  /*2950*/  STS [R23+0x430], R154 ;  /* 0x0004309a17007388 */ /* 0x000fe20000000800 */
[----:B------:R-:W-:Y:S01]  /*2960*/  FFMA.FTZ R151, R71, R150, R128 ;  /* 0x0000009647977223 */ /* 0x000fe20000010080 */
[----:B------:R-:W-:Y:S01]  /*2970*/  FMUL.FTZ R155, R119, R152 ;  /* 0x00000098779b7220 */ /* 0x000fe20000410000 */
[C---:B------:R-:W-:Y:S01]  /*2980*/  FMUL.FTZ R157, R137.reuse, R150 ;  /* 0x00000096899d7220 */ /* 0x040fe20000410000 */
[----:B------:R-:W-:Y:S01]  /*2990*/  FMUL.FTZ R57, R76, R57 ;  /* 0x000000394c397220 */ /* 0x000fe20000410000 */
[-C--:B------:R-:W-:Y:S01]  /*29a0*/  FFMA.FTZ R152, R144, R151.reuse, R127 ;  /* 0x0000009790987223 */ /* 0x080fe2000001007f */
[----:B------:R-:W-:Y:S01]  /*29b0*/  FMUL.FTZ R156, R137, R151 ;  /* 0x00000097899c7220 */ /* 0x000fe20000410000 */
[----:B------:R-:W-:Y:S01]  /*29c0*/  FMUL.FTZ R157, R118, R157 ;  /* 0x0000009d769d7220 */ /* 0x000fe20000410000 */
[----:B------:R-:W-:Y:S01]  /*29d0*/  STS [R24+0x8], R155 ;  /* 0x0000089b18007388 */ /* 0x000fe20000000800 */
[-C--:B------:R-:W-:Y:S01]  /*29e0*/  FFMA.FTZ R153, R145, R152.reuse, R126 ;  /* 0x0000009891997223 */ /* 0x080fe2000001007e */
[----:B------:R-:W-:Y:S01]  /*29f0*/  FMUL.FTZ R65, R137, R152 ;  /* 0x0000009889417220 */ /* 0x000fe20000410000 */
[----:B------:R-:W-:Y:S01]  /*2a00*/  FMUL.FTZ R159, R121, R156 ;  /* 0x0000009c799f7220 */ /* 0x000fe20000410000 */
[----:B------:R1:W-:Y:S01]  /*2a10*/  STS [R24+0x4], R57 ;  /* 0x0000043918007388 */ /* 0x0003e20000000800 */
[-C--:B------:R-:W-:Y:S01]  /*2a20*/  FFMA.FTZ R64, R146, R153.reuse, R125 ;  /* 0x0000009992407223 */ /* 0x080fe2000001007d */
[C---:B------:R-:W-:Y:S01]  /*2a30*/  FMUL.FTZ R158, R137.reuse, R153 ;  /* 0x00000099899e7220 */ /* 0x040fe20000410000 */
[----:B------:R-:W-:Y:S01]  /*2a40*/  FMUL.FTZ R58, R58, R148 ;  /* 0x000000943a3a7220 */ /* 0x000fe20000410000 */
[----:B------:R2:W-:Y:S01]  /*2a50*/  STS [R24+0xc], R157 ;  /* 0x00000c9d18007388 */ /* 0x0005e20000000800 */
[----:B------:R-:W-:Y:S01]  /*2a60*/  FMUL.FTZ R163, R137, R64 ;  /* 0x0000004089a37220 */ /* 0x000fe20000410000 */
[----:B------:R-:W-:Y:S01]  /*2a70*/  FMUL.FTZ R137, R120, R65 ;  /* 0x0000004178897220 */ /* 0x000fe20000410000 */
[----:B------:R-:W-:Y:S01]  /*2a80*/  FMUL.FTZ R161, R123, R158 ;  /* 0x0000009e7ba17220 */ /* 0x000fe20000410000 */
[----:B------:R2:W-:Y:S01]  /*2a90*/  STS [R24+0x10], R159 ;  /* 0x0000109f18007388 */ /* 0x0005e20000000800 */
[----:B------:R-:W-:Y:S01]  /*2aa0*/  FMUL.FTZ R163, R122, R163 ;  /* 0x000000a37aa37220 */ /* 0x000fe20000410000 */
[----:B-1----:R-:W-:Y:S01]  /*2ab0*/  FFMA.FTZ R57, R119, R58, R56 ;  /* 0x0000003a77397223 */ /* 0x002fe20000010038 */
[----:B------:R-:W-:Y:S01]  /*2ac0*/  FMUL.FTZ R59, R59, R150 ;  /* 0x000000963b3b7220 */ /* 0x000fe20000410000 */
[----:B------:R2:W-:Y:S01]  /*2ad0*/  STS [R24+0x14], R137 ;  /* 0x0000148918007388 */ /* 0x0005e20000000800 */
[----:B------:R-:W-:Y:S01]  /*2ae0*/  FFMA.FTZ R146, R146, R149, R147 ;  /* 0x0000009592927223 */ /* 0x000fe20000010093 */
[----:B------:R-:W-:Y:S01]  /*2af0*/  FMUL.FTZ R60, R60, R151 ;  /* 0x000000973c3c7220 */ /* 0x000fe20000410000 */
[----:B------:R-:W-:Y:S01]  /*2b00*/  FFMA.FTZ R56, R118, R59, R57 ;  /* 0x0000003b76387223 */ /* 0x000fe20000010039 */
[----:B------:R2:W-:Y:S01]  /*2b10*/  STS [R24+0x18], R161 ;  /* 0x000018a118007388 */ /* 0x0005e20000000800 */
[----:B------:R-:W-:Y:S01]  /*2b20*/  FFMA.FTZ R143, R145, R146, R143 ;  /* 0x00000092918f7223 */ /* 0x000fe2000001008f */
[----:B------:R-:W-:Y:S01]  /*2b30*/  FMUL.FTZ R61, R61, R152 ;  /* 0x000000983d3d7220 */ /* 0x000fe20000410000 */
[----:B------:R-:W-:Y:S01]  /*2b40*/  FFMA.FTZ R57, R121, R60, R56 ;  /* 0x0000003c79397223 */ /* 0x000fe20000010038 */
[----:B------:R2:W-:Y:S01]  /*2b50*/  STS [R24+0x1c], R163 ;  /* 0x00001ca318007388 */ /* 0x0005e20000000800 */
[----:B------:R-:W-:-:S04]  /*2b60*/  IMAD.WIDE.U32 R58, R114, UR4, R116 ;  /* 0x00000004723a7c25 */ /* 0x000fc8000f8e0074 */
[----:B------:R-:W-:Y:S01]  /*2b70*/  FFMA.FTZ R141, R144, R143, R141 ;  /* 0x0000008f908d7223 */ /* 0x000fe2000001008d */
[----:B------:R-:W-:Y:S01]  /*2b80*/  FFMA.FTZ R60, R120, R61, R57 ;  /* 0x0000003d783c7223 */ /* 0x000fe20000010039 */
[----:B------:R-:W-:Y:S01]  /*2b90*/  BAR.SYNC.DEFER_BLOCKING 0x0 ;  /* 0x0000000000007b1d */ /* 0x000fe20000010000 */
[----:B------:R-:W-:Y:S01]  /*2ba0*/  IMAD R57, R115, UR4, R59 ;  /* 0x0000000473397c24 */ /* 0x000fe2000f8e023b */
        /* <DEDUP_REMOVED lines=11> */
[----:B------:R-:W-:Y:S01]  /*2c60*/  FFMA.FTZ R58, R122, R58, R59 ;  /* 0x0000003a7a3a7223 */ /* 0x000fe2000001003b */
[----:B------:R-:W-:Y:S01]  /*2c70*/  FFMA.FTZ R139, R139, R67, R68 ;  /* 0x000000438b8b7223 */ /* 0x000fe20000010044 */
[----:B------:R2:W1:Y:S05]  /*2c80*/  LDS R65, [R25+0x4b0] ;  /* 0x0004b00019417984 */ /* 0x00046a0000000800 */
[----:B------:R-:W-:Y:S05]  /*2c90*/  @!P2 BRA `(.L_x_9126) ;  /* 0x000000000008a947 */ /* 0x000fea0003800000 */
[----:B------:R-:W3:Y:S04]  /*2ca0*/  LDS R59, [R20+0x430] ;  /* 0x00043000143b7984 */ /* 0x000ee80000000800 */
[----:B---3--:R3:W-:Y:S02]  /*2cb0*/  REDG.E.ADD.F32.FTZ.RN.STRONG.GPU desc[UR16][R56.64], R59 ;  /* 0x0000003b380079a6 */ /* 0x0087e4000c12f310 */
.L_x_9126:
[----:B------:R-:W-:Y:S05]  /*2cc0*/  BSYNC.RECONVERGENT B0 ;  /* 0x0000000000007941 */ /* 0x000fea0003800200 */
.L_x_9125:
[----:B------:R-:W-:Y:S04]  /*2cd0*/  BSSY.RECONVERGENT B0, `(.L_x_9127) ;  /* 0x0000003000007945 */ /* 0x000fe80003800200 */
[----:B------:R-:W-:Y:S05]  /*2ce0*/  @!P3 BRA `(.L_x_9128) ;  /* 0x000000000004b947 */ /* 0x000fea0003800000 */
[----:B-1----:R4:W-:Y:S02]  /*2cf0*/  REDG.E.ADD.F32.FTZ.RN.STRONG.GPU desc[UR16][R56.64+0x80], R65 ;  /* 0x00008041380079a6 */ /* 0x0029e4000c12f310 */
.L_x_9128:
[----:B------:R-:W-:Y:S05]  /*2d00*/  BSYNC.RECONVERGENT B0 ;  /* 0x0000000000007941 */ /* 0x000fea0003800200 */
.L_x_9127:
[----:B------:R-:W-:Y:S01]  /*2d10*/  FADD.FTZ R142, -R132, R142 ;  /* 0x0000008e848e7221 */ /* 0x000fe20000010100 */
[----:B---3--:R-:W-:Y:S01]  /*2d20*/  FMUL.FTZ R59, R111, R139 ;  /* 0x0000008b6f3b7220 */ /* 0x008fe20000410000 */
[----:B--2---:R-:W-:Y:S01]  /*2d30*/  FADD.FTZ R137, -R131, R140 ;  /* 0x0000008c83897221 */ /* 0x004fe20000010100 */
[----:B------:R-:W-:Y:S01]  /*2d40*/  FMUL.FTZ R60, R110, R67 ;  /* 0x000000436e3c7220 */ /* 0x000fe20000410000 */
[C---:B------:R-:W-:Y:S01]  /*2d50*/  ISETP.GE.AND P6, PT, R70.reuse, 0x41, PT ;  /* 0x000000414600780c */ /* 0x040fe20003fc6270 */
[----:B------:R-:W-:Y:S01]  /*2d60*/  FFMA.FTZ R63, R59, R142, RZ ;  /* 0x0000008e3b3f7223 */ /* 0x000fe200000100ff */
[----:B------:R-:W-:Y:S01]  /*2d70*/  ISETP.GE.AND P2, PT, R70, 0x61, PT ;  /* 0x000000614600780c */ /* 0x000fe20003f46270 */
[----:B------:R-:W-:Y:S01]  /*2d80*/  FADD.FTZ R148, -R130, R148 ;  /* 0x0000009482947221 */ /* 0x000fe20000010100 */
[----:B------:R-:W-:Y:S01]  /*2d90*/  FMUL.FTZ R61, R113, R69 ;  /* 0x00000045713d7220 */ /* 0x000fe20000410000 */
[----:B------:R-:W-:Y:S01]  /*2da0*/  FFMA.FTZ R66, R60, R137, R63 ;  /* 0x000000893c427223 */ /* 0x000fe2000001003f */
[----:B------:R-:W-:Y:S01]  /*2db0*/  BSSY.RECONVERGENT B0, `(.L_x_9129) ;  /* 0x000000c000007945 */ /* 0x000fe20003800200 */
[----:B------:R2:W3:Y:S01]  /*2dc0*/  LDS R63, [R26+0x530] ;  /* 0x000530001a3f7984 */ /* 0x0004e20000000800 */
[----:B------:R-:W-:Y:S01]  /*2dd0*/  P2R R68, PR, RZ, 0x4 ;  /* 0x00000004ff447803 */ /* 0x000fe20000000000 */
[----:B------:R-:W-:Y:S01]  /*2de0*/  FADD.FTZ R155, -R129, R150 ;  /* 0x00000096819b7221 */ /* 0x000fe20000010100 */
[----:B------:R-:W-:Y:S01]  /*2df0*/  ISETP.GE.AND P2, PT, R70, 0x81, PT ;  /* 0x000000814600780c */ /* 0x000fe20003f46270 */
[----:B------:R-:W-:Y:S01]  /*2e00*/  FMUL.FTZ R62, R112, R71 ;  /* 0x00000047703e7220 */ /* 0x000fe20000410000 */
[C---:B------:R-:W-:Y:S01]  /*2e10*/  ISETP.GE.AND P3, PT, R70.reuse, 0xa1, PT ;  /* 0x000000a14600780c */ /* 0x040fe20003f66270 */
[----:B-1--4-:R-:W-:Y:S01]  /*2e20*/  FFMA.FTZ R65, R61, R148, R66 ;  /* 0x000000943d417223 */ /* 0x012fe20000010042 */
[----:B------:R-:W-:-:S02]  /*2e30*/  ISETP.GE.AND P4, PT, R70, 0xc1, PT ;  /* 0x000000c14600780c */ /* 0x000fc40003f86270 */
[----:B------:R-:W-:Y:S01]  /*2e40*/  ISETP.GE.AND P5, PT, R70, 0xe1, PT ;  /* 0x000000e14600780c */ /* 0x000fe20003fa6270 */
[----:B--2---:R-:W-:-:S12]  /*2e50*/  @!P6 BRA `(.L_x_9130) ;  /* 0x000000000004e947 */ /* 0x004fd80003800000 */
[----:B---3--:R1:W-:Y:S02]  /*2e60*/  REDG.E.ADD.F32.FTZ.RN.STRONG.GPU desc[UR16][R56.64+0x100], R63 ;  /* 0x0001003f380079a6 */ /* 0x0083e4000c12f310 */
.L_x_9130:
[----:B------:R-:W-:Y:S05]  /*2e70*/  BSYNC.RECONVERGENT B0 ;  /* 0x0000000000007941 */ /* 0x000fea0003800200 */
.L_x_9129:
[----:B------:R-:W-:Y:S01]  /*2e80*/  ISETP.NE.AND P6, PT, R68, RZ, PT ;  /* 0x000000ff4400720c */ /* 0x000fe20003fc5270 */
[----:B------:R-:W-:Y:S01]  /*2e90*/  FFMA.FTZ R68, R62, R155, R65 ;  /* 0x0000009b3e447223 */ /* 0x000fe20000010041 */
[----:B------:R-:W-:Y:S01]  /*2ea0*/  BSSY.RECONVERGENT B0, `(.L_x_9131) ;  /* 0x0000006000007945 */ /* 0x000fe20003800200 */
[----:B------:R2:W4:Y:S01]  /*2eb0*/  LDS R65, [R27+0x5b0] ;  /* 0x0005b0001b417984 */ /* 0x0005220000000800 */
[----:B-1-3--:R-:W-:Y:S01]  /*2ec0*/  FMUL.FTZ R63, R75, R141 ;  /* 0x0000008d4b3f7220 */ /* 0x00afe20000410000 */
[----:B------:R-:W-:-:S08]  /*2ed0*/  FADD.FTZ R138, -R128, R151 ;  /* 0x00000097808a7221 */ /* 0x000fd00000010100 */
[----:B--2---:R-:W-:Y:S05]  /*2ee0*/  @!P6 BRA `(.L_x_9132) ;  /* 0x000000000004e947 */ /* 0x004fea0003800000 */
[----:B----4-:R1:W-:Y:S02]  /*2ef0*/  REDG.E.ADD.F32.FTZ.RN.STRONG.GPU desc[UR16][R56.64+0x180], R65 ;  /* 0x00018041380079a6 */ /* 0x0103e4000c12f310 */
.L_x_9132:
[----:B------:R-:W-:Y:S05]  /*2f00*/  BSYNC.RECONVERGENT B0 ;  /* 0x0000000000007941 */ /* 0x000fea0003800200 */
.L_x_9131:
[----:B-1--4-:R1:W2:Y:S01]  /*2f10*/  LDS R65, [R28+0x630] ;  /* 0x000630001c417984 */ /* 0x0122a20000000800 */
[----:B------:R-:W-:Y:S01]  /*2f20*/  BSSY.RECONVERGENT B0, `(.L_x_9133) ;  /* 0x0000006000007945 */ /* 0x000fe20003800200 */
[----:B------:R-:W-:Y:S01]  /*2f30*/  FMUL.FTZ R66, R72, R143 ;  /* 0x0000008f48427220 */ /* 0x000fe20000410000 */
[----:B------:R-:W-:Y:S01]  /*2f40*/  FADD.FTZ R151, -R127, R152 ;  /* 0x000000987f977221 */ /* 0x000fe20000010100 */
[----:B------:R-:W-:Y:S01]  /*2f50*/  FFMA.FTZ R145, R63, R138, R68 ;  /* 0x0000008a3f917223 */ /* 0x000fe20000010044 */
[----:B------:R-:W-:Y:S06]  /*2f60*/  @!P2 BRA `(.L_x_9134) ;  /* 0x000000000004a947 */ /* 0x000fec0003800000 */
[----:B--2---:R3:W-:Y:S02]  /*2f70*/  REDG.E.ADD.F32.FTZ.RN.STRONG.GPU desc[UR16][R56.64+0x200], R65 ;  /* 0x00020041380079a6 */ /* 0x0047e4000c12f310 */
.L_x_9134:
[----:B------:R-:W-:Y:S05]  /*2f80*/  BSYNC.RECONVERGENT B0 ;  /* 0x0000000000007941 */ /* 0x000fea0003800200 */
.L_x_9133:
[----:B------:R-:W-:Y:S01]  /*2f90*/  FFMA.FTZ R140, R66, R151, R145 ;  /* 0x00000097428c7223 */ /* 0x000fe20000010091 */
[----:B------:R-:W-:Y:S01]  /*2fa0*/  BSSY.RECONVERGENT B0, `(.L_x_9135) ;  /* 0x0000006000007945 */ /* 0x000fe20003800200 */
[----:B------:R4:W0:Y:S01]  /*2fb0*/  LDS R145, [R29+0x6b0] ;  /* 0x0006b0001d917984 */ /* 0x0008220000000800 */
[----:B--23--:R-:W-:Y:S01]  /*2fc0*/  FMUL.FTZ R65, R77, R146 ;  /* 0x000000924d417220 */ /* 0x00cfe20000410000 */
[----:B------:R-:W-:Y:S01]  /*2fd0*/  FADD.FTZ R70, -R126, R153 ;  /* 0x000000997e467221 */ /* 0x000fe20000010100 */
[----:B------:R-:W-:Y:S06]  /*2fe0*/  @!P3 BRA `(.L_x_9136) ;  /* 0x000000000004b947 */ /* 0x000fec0003800000 */
[----:B0-----:R2:W-:Y:S02]  /*2ff0*/  REDG.E.ADD.F32.FTZ.RN.STRONG.GPU desc[UR16][R56.64+0x280], R145 ;  /* 0x00028091380079a6 */ /* 0x0015e4000c12f310 */
.L_x_9136:
[----:B------:R-:W-:Y:S05]  /*3000*/  BSYNC.RECONVERGENT B0 ;  /* 0x0000000000007941 */ /* 0x000fea0003800200 */
.L_x_9135:
[----:B------:R3:W1:Y:S01]  /*3010*/  LDS R153, [R30+0x730] ;  /* 0x000730001e997984 */ /* 0x0006620000000800 */
[----:B------:R-:W-:Y:S01]  /*3020*/  BSSY.RECONVERGENT B0, `(.L_x_9137) ;  /* 0x0000006000007945 */ /* 0x000fe20003800200 */
[----:B------:R-:W-:Y:S01]  /*3030*/  FMUL.FTZ R68, R74, R149 ;  /* 0x000000954a447220 */ /* 0x000fe20000410000 */
[----:B------:R-:W-:Y:S01]  /*3040*/  FADD.FTZ R147, -R125, R64 ;  /* 0x000000407d937221 */ /* 0x000fe20000010100 */
[----:B0-2---:R-:W-:Y:S01]  /*3050*/  FFMA.FTZ R145, R65, R70, R140 ;  /* 0x0000004641917223 */ /* 0x005fe2000001008c */
[----:B------:R-:W-:Y:S06]  /*3060*/  @!P4 BRA `(.L_x_9138) ;  /* 0x000000000004c947 */ /* 0x000fec0003800000 */
[----:B-1----:R0:W-:Y:S02]  /*3070*/  REDG.E.ADD.F32.FTZ.RN.STRONG.GPU desc[UR16][R56.64+0x300], R153 ;  /* 0x00030099380079a6 */ /* 0x0021e4000c12f310 */
.L_x_9138:
[----:B------:R-:W-:Y:S05]  /*3080*/  BSYNC.RECONVERGENT B0 ;  /* 0x0000000000007941 */ /* 0x000fea0003800200 */
.L_x_9137:
[----:B01----:R0:W1:Y:S01]  /*3090*/  LDS R153, [R31+0x7b0] ;  /* 0x0007b0001f997984 */ /* 0x0030620000000800 */
[----:B------:R-:W-:Y:S01]  /*30a0*/  BSSY.RECONVERGENT B0, `(.L_x_9139) ;  /* 0x0000004000007945 */ /* 0x000fe20003800200 */
[----:B------:R-:W-:-:S03]  /*30b0*/  FFMA.FTZ R145, R68, R147, R145 ;  /* 0x0000009344917223 */ /* 0x000fc60000010091 */
[----:B------:R-:W-:Y:S05]  /*30c0*/  @!P5 BRA `(.L_x_9140) ;  /* 0x000000000004d947 */ /* 0x000fea0003800000 */
[----:B-1----:R2:W-:Y:S02]  /*30d0*/  REDG.E.ADD.F32.FTZ.RN.STRONG.GPU desc[UR16][R56.64+0x380], R153 ;  /* 0x00038099380079a6 */ /* 0x0025e4000c12f310 */
.L_x_9140:
[----:B------:R-:W-:Y:S05]  /*30e0*/  BSYNC.RECONVERGENT B0 ;  /* 0x0000000000007941 */ /* 0x000fea0003800200 */
.L_x_9139:
[----:B--2---:R-:W2:Y:S01]  /*30f0*/  SHFL.DOWN PT, R56, R145, 0x1, 0x1f ;  /* 0x08201f0091387f89 */ /* 0x004ea200000e0000 */
[----:B------:R-:W-:Y:S01]  /*3100*/  ISETP.GT.AND P2, PT, R89, 0x1e, PT ;  /* 0x0000001e5900780c */ /* 0x000fe20003f44270 */
[C---:B------:R-:W-:Y:S01]  /*3110*/  FMUL.FTZ R64, R136.reuse, R71 ;  /* 0x0000004788407220 */ /* 0x040fe20000410000 */
[C---:B-1----:R-:W-:Y:S01]  /*3120*/  FMUL.FTZ R153, R136.reuse, R69 ;  /* 0x0000004588997220 */ /* 0x042fe20000410000 */
[----:B------:R-:W1:Y:S01]  /*3130*/  SHFL.DOWN PT, R57, R58, 0x1, 0x1f ;  /* 0x08201f003a397f89 */ /* 0x000e6200000e0000 */
[----:B------:R-:W-:Y:S01]  /*3140*/  FMUL.FTZ R157, R136, R141 ;  /* 0x0000008d889d7220 */ /* 0x000fe20000410000 */
[----:B------:R-:W-:Y:S01]  /*3150*/  FMUL.FTZ R64, R155, R64 ;  /* 0x000000409b407220 */ /* 0x000fe20000410000 */
[----:B------:R-:W-:Y:S01]  /*3160*/  FMUL.FTZ R153, R148, R153 ;  /* 0x0000009994997220 */ /* 0x000fe20000410000 */
[----:B------:R-:W-:Y:S01]  /*3170*/  ISETP.NE.AND P3, PT, R89, RZ, PT ;  /* 0x000000ff5900720c */ /* 0x000fe20003f65270 */
[----:B------:R-:W-:Y:S01]  /*3180*/  FMUL.FTZ R157, R138, R157 ;  /* 0x0000009d8a9d7220 */ /* 0x000fe20000410000 */
[----:B------:R-:W-:Y:S01]  /*3190*/  FFMA.FTZ R64, R35, R71, R64 ;  /* 0x0000004723407223 */ /* 0x000fe20000010040 */
[----:B------:R-:W-:Y:S01]  /*31a0*/  FFMA.FTZ R153, R34, R69, R153 ;  /* 0x0000004522997223 */ /* 0x000fe20000010099 */
        /* <DEDUP_REMOVED lines=12> */
[----:B--2---:R-:W-:Y:S01]  /*3270*/  @!P2 FADD.FTZ R145, R145, R56 ;  /* 0x000000389191a221 */ /* 0x004fe20000010000 */
[----:B------:R-:W-:Y:S01]  /*3280*/  FFMA.FTZ R138, R33, R67, R138 ;  /* 0x00000043218a7223 */ /* 0x000fe2000001008a */
[----:B------:R-:W-:Y:S01]  /*3290*/  FFMA.FTZ R71, R38, R146, R71 ;  /* 0x0000009226477223 */ /* 0x000fe20000010047 */
[----:B------:R-:W-:Y:S01]  /*32a0*/  FFMA.FTZ R69, R32, R139, R69 ;  /* 0x0000008b20457223 */ /* 0x000fe20000010045 */
[----:B-1----:R-:W-:Y:S01]  /*32b0*/  @!P2 FADD.FTZ R58, R58, R57 ;  /* 0x000000393a3aa221 */ /* 0x002fe20000010000 */
[----:B------:R-:W1:Y:S01]  /*32c0*/  SHFL.DOWN PT, R56, R145, 0x2, 0x1f ;  /* 0x08401f0091387f89 */ /* 0x000e6200000e0000 */
[----:B------:R-:W-:Y:S01]  /*32d0*/  ISETP.GT.AND P2, PT, R89, 0x1d, PT ;  /* 0x0000001d5900780c */ /* 0x000fe20003f44270 */
[----:B------:R-:W-:Y:S01]  /*32e0*/  FFMA.FTZ R136, R39, R149, R136 ;  /* 0x0000009527887223 */ /* 0x000fe20000010088 */
[----:B------:R-:W-:Y:S01]  /*32f0*/  BSSY.RECONVERGENT B0, `(.L_x_9141) ;  /* 0x0000030000007945 */ /* 0x000fe20003800200 */
        /* <DEDUP_REMOVED lines=31> */
[----:B------:R-:W2:Y:S01]  /*34f0*/  SHFL.DOWN PT, R57, R58, 0x10, 0x1f ;  /* 0x0a001f003a397f89 */ /* 0x000ea200000e0000 */
[----:B-1----:R-:W-:Y:S01]  /*3500*/  FADD.FTZ R56, R145, R56 ;  /* 0x0000003891387221 */ /* 0x002fe20000010000 */
[----:B--2---:R-:W-:-:S04]  /*3510*/  FADD.FTZ R57, R58, R57 ;  /* 0x000000393a397221 */ /* 0x004fc80000010000 */
[----:B------:R-:W-:Y:S01]  /*3520*/  FSEL R145, R145, R56, P2 ;  /* 0x0000003891917208 */ /* 0x000fe20001000000 */
[----:B------:R1:W-:Y:S01]  /*3530*/  @!P3 STS.64 [UR5+0x858], R56 ;  /* 0x00085838ff00b988 */ /* 0x0003e20008000a05 */
[----:B------:R-:W-:Y:S01]  /*3540*/  FSEL R58, R58, R57, P2 ;  /* 0x000000393a3a7208 */ /* 0x000fe20001000000 */
[----:B------:R-:W-:Y:S06]  /*3550*/  BAR.SYNC.DEFER_BLOCKING 0x0 ;  /* 0x0000000000007b1d */ /* 0x000fec0000010000 */
[----:B------:R-:W-:Y:S05]  /*3560*/  @P1 BRA `(.L_x_9142) ;  /* 0x0000000000201947 */ /* 0x000fea0003800000 */
[----:B------:R-:W-:Y:S01]  /*3570*/  ISETP.NE.AND P1, PT, R14, UR10, PT ;  /* 0x0000000a0e007c0c */ /* 0x000fe2000bf25270 */
[----:B------:R-:W-:-:S12]  /*3580*/  ULEA UR6, UR4, UR5, 0x2 ;  /* 0x0000000504067291 */ /* 0x000fd8000f8e10ff */
[----:B-1----:R-:W1:Y:S04]  /*3590*/  @P1 LDS R57, [UR6+0x1f08] ;  /* 0x001f0806ff391984 */ /* 0x002e680008000800 */
[----:B------:R-:W2:Y:S01]  /*35a0*/  @P1 LDS R56, [UR6+0x1b08] ;  /* 0x001b0806ff381984 */ /* 0x000ea20008000800 */
[----:B-1----:R-:W-:Y:S01]  /*35b0*/  @P1 FADD.FTZ R58, R58, R57 ;  /* 0x000000393a3a1221 */ /* 0x002fe20000010000 */
[----:B--2---:R-:W-:-:S04]  /*35c0*/  @P1 FADD.FTZ R145, R145, R56 ;  /* 0x0000003891911221 */ /* 0x004fc80000010000 */
[----:B------:R2:W-:Y:S04]  /*35d0*/  STS [UR6+0x1f08], R58 ;  /* 0x001f083aff007988 */ /* 0x0005e80008000806 */
[----:B------:R2:W-:Y:S02]  /*35e0*/  STS [UR6+0x1b08], R145 ;  /* 0x001b0891ff007988 */ /* 0x0005e40008000806 */
.L_x_9142:
[----:B------:R-:W-:Y:S05]  /*35f0*/  BSYNC.RECONVERGENT B0 ;  /* 0x0000000000007941 */ /* 0x000fea0003800200 */
.L_x_9141:
[----:B------:R-:W-:-:S04]  /*3600*/  UIADD3 UR4, UPT, UPT, UR4, 0x1, URZ ;  /* 0x0000000104047890 */ /* 0x000fc8000fffe0ff */
[----:B------:R-:W-:-:S09]  /*3610*/  UISETP.GE.AND UP0, UPT, UR4, UR11, UPT ;  /* 0x0000000b0400728c */ /* 0x000fd2000bf06270 */
[----:B------:R-:W-:Y:S05]  /*3620*/  BRA.U !UP0, `(.L_x_9143) ;  /* 0xffffffe508847547 */ /* 0x000fea000b83ffff */
.L_x_9121:
[----:B------:R-:W-:Y:S01]  /*3630*/  BAR.SYNC.DEFER_BLOCKING 0x0 ;  /* 0x0000000000007b1d */ /* 0x000fe20000010000 */
[----:B------:R-:W-:Y:S01]  /*3640*/  HFMA2 R59, -RZ, RZ, 0, 0 ;  /* 0x00000000ff3b7431 */ /* 0x000fe200000001ff */
[----:B--2---:R-:W-:Y:S02]  /*3650*/  MOV R58, R108 ;  /* 0x0000006c003a7202 */ /* 0x004fe40000000f00 */
[----:B------:R-:W-:-:S04]  /*3660*/  IADD3 R10, P1, PT, R10, -0x400, RZ ;  /* 0xfffffc000a0a7810 */ /* 0x000fc80007f3e0ff */
[----:B------:R-:W1:Y:S01]  /*3670*/  LDC.64 R60, c[0x0][0x4f8] ;  /* 0x00013e00ff3c7b82 */ /* 0x000e620000000a00 */
[----:B------:R-:W2:Y:S01]  /*3680*/  LDCU.64 UR4, c[0x0][0x500] ;  /* 0x0000a000ff0477ac */ /* 0x000ea20008000a00 */
[----:B------:R-:W-:Y:S02]  /*3690*/  IADD3 R8, P2, PT, R8, -0x400, RZ ;  /* 0xfffffc0008087810 */ /* 0x000fe40007f5e0ff */
[----:B------:R-:W-:Y:S02]  /*36a0*/  IADD3 R6, P3, PT, R6, -0x400, RZ ;  /* 0xfffffc0006067810 */ /* 0x000fe40007f7e0ff */
[----:B------:R-:W-:Y:S02]  /*36b0*/  IADD3 R4, P4, PT, R4, -0x400, RZ ;  /* 0xfffffc0004047810 */ /* 0x000fe40007f9e0ff */
[----:B------:R-:W5:Y:S01]  /*36c0*/  LDC.64 R62, c[0x0][0x550] ;  /* 0x00015400ff3e7b82 */ /* 0x000f620000000a00 */
[----:B------:R-:W-:Y:S02]  /*36d0*/  IADD3.X R12, PT, PT, R12, -0x1, RZ, P1, !PT ;  /* 0xffffffff0c0c7810 */ /* 0x000fe40000ffe4ff */
[----:B------:R-:W-:-:S02]  /*36e0*/  IADD3.X R19, PT, PT, R19, -0x1, RZ, P2, !PT ;  /* 0xffffffff13137810 */ /* 0x000fc400017fe4ff */
[----:B------:R-:W-:Y:S02]  /*36f0*/  IADD3.X R17, PT, PT, R17, -0x1, RZ, P3, !PT ;  /* 0xffffffff11117810 */ /* 0x000fe40001ffe4ff */
[----:B------:R-:W-:Y:S01]  /*3700*/  IADD3.X R15, PT, PT, R15, -0x1, RZ, P4, !PT ;  /* 0xffffffff0f0f7810 */ /* 0x000fe200027fe4ff */
[----:B------:R2:W-:Y:S04]  /*3710*/  STS.128 [R91], R48 ;  /* 0x000000305b007388 */ /* 0x0005e80000000c00 */
[----:B------:R-:W-:Y:S01]  /*3720*/  STS.128 [R91+0x10], R52 ;  /* 0x000010345b007388 */ /* 0x000fe20000000c00 */
[----:B------:R-:W-:-:S03]  /*3730*/  NOP ;  /* 0x0000000000007918 */ /* 0x000fc60000000000 */
[----:B------:R-:W0:Y:S01]  /*3740*/  LDS.128 R32, [R90] ;  /* 0x000000005a207984 */ /* 0x000e220000000c00 */
[----:B-1----:R-:W-:-:S03]  /*3750*/  IMAD.WIDE.U32 R56, R60, UR18, R58 ;  /* 0x000000123c387c25 */ /* 0x002fc6000f8e003a */
[----:B------:R-:W1:Y:S01]  /*3760*/  LDS.128 R36, [R90+0x200] ;  /* 0x000200005a247984 */ /* 0x000e620000000c00 */
[----:B------:R-:W-:Y:S02]  /*3770*/  IMAD R57, R61, UR18, R57 ;  /* 0x000000123d397c24 */ /* 0x000fe4000f8e0239 */
[----:B------:R-:W3:Y:S01]  /*3780*/  LDC.64 R60, c[0x0][0x518] ;  /* 0x00014600ff3c7b82 */ /* 0x000ee20000000a00 */
[----:B--2---:R-:W-:-:S04]  /*3790*/  IMAD.WIDE.U32 R48, R0, UR4, R56 ;  /* 0x0000000400307c25 */ /* 0x004fc8000f8e0038 */
[----:B------:R-:W-:Y:S01]  /*37a0*/  IMAD R49, R0, UR5, R49 ;  /* 0x0000000500317c24 */ /* 0x000fe2000f8e0231 */
[C---:B-----5:R-:W-:Y:S01]  /*37b0*/  LEA R56, P0, R48.reuse, R62, 0x2 ;  /* 0x0000003e30387211 */ /* 0x060fe200078010ff */
[----:B------:R-:W2:Y:S03]  /*37c0*/  LDCU.64 UR4, c[0x0][0x520] ;  /* 0x0000a400ff0477ac */ /* 0x000ea60008000a00 */
[----:B------:R-:W-:Y:S02]  /*37d0*/  LEA.HI.X R57, R48, R63, R49, 0x2, P0 ;  /* 0x0000003f30397211 */ /* 0x000fe400000f1431 */
[----:B------:R-:W5:Y:S01]  /*37e0*/  LDC.64 R62, c[0x0][0x560] ;  /* 0x00015800ff3e7b82 */ /* 0x000f620000000a00 */
[----:B------:R-:W-:-:S04]  /*37f0*/  IMAD.WIDE.U32 R56, R22, 0x10, R56 ;  /* 0x0000001016387825 */ /* 0x000fc800078e0038 */
[----:B---3--:R-:W-:-:S04]  /*3800*/  IMAD.WIDE.U32 R58, R60, UR18, R58 ;  /* 0x000000123c3a7c25 */ /* 0x008fc8000f8e003a */
[----:B------:R-:W-:Y:S01]  /*3810*/  IMAD R59, R61, UR18, R59 ;  /* 0x000000123d3b7c24 */ /* 0x000fe2000f8e023b */
[----:B0-----:R0:W-:Y:S04]  /*3820*/  STG.E.128 desc[UR16][R56.64], R32 ;  /* 0x0000002038007986 */ /* 0x0011e8000c101d10 */
[----:B-1----:R-:W-:Y:S01]  /*3830*/  STG.E.128 desc[UR16][R56.64+0x200], R36 ;  /* 0x0002002438007986 */ /* 0x002fe2000c101d10 */
[----:B------:R-:W-:Y:S01]  /*3840*/  BAR.SYNC.DEFER_BLOCKING 0x0 ;  /* 0x0000000000007b1d */ /* 0x000fe20000010000 */
[----:B0-----:R-:W-:Y:S01]  /*3850*/  FADD.FTZ R34, R9, R40 ;  /* 0x0000002809227221 */ /* 0x001fe20000010000 */
[----:B--2---:R-:W-:-:S04]  /*3860*/  IMAD.WIDE.U32 R32, R0, UR4, R58 ;  /* 0x0000000400207c25 */ /* 0x004fc8000f8e003a */
[----:B------:R-:W-:Y:S01]  /*3870*/  IMAD R9, R0, UR5, R33 ;  /* 0x0000000500097c24 */ /* 0x000fe2000f8e0221 */
[----:B------:R0:W-:Y:S04]  /*3880*/  STS.128 [R91], R40 ;  /* 0x000000285b007388 */ /* 0x0001e80000000c00 */
[----:B------:R1:W-:Y:S01]  /*3890*/  STS.128 [R91+0x10], R44 ;  /* 0x0000102c5b007388 */ /* 0x0003e20000000c00 */
[----:B------:R-:W-:-:S03]  /*38a0*/  NOP ;  /* 0x0000000000007918 */ /* 0x000fc60000000000 */
[----:B------:R-:W2:Y:S04]  /*38b0*/  LDS.128 R48, [R90] ;  /* 0x000000005a307984 */ /* 0x000ea80000000c00 */
[----:B------:R-:W3:Y:S01]  /*38c0*/  LDS.128 R52, [R90+0x200] ;  /* 0x000200005a347984 */ /* 0x000ee20000000c00 */
[----:B0-----:R-:W-:Y:S01]  /*38d0*/  FADD.FTZ R41, R34, R41 ;  /* 0x0000002922297221 */ /* 0x001fe20000010000 */
[----:B-----5:R-:W-:-:S03]  /*38e0*/  LEA R34, P0, R32, R62, 0x2 ;  /* 0x0000003e20227211 */ /* 0x020fc600078010ff */
[----:B------:R-:W-:Y:S01]  /*38f0*/  FADD.FTZ R42, R41, R42 ;  /* 0x0000002a292a7221 */ /* 0x000fe20000010000 */
[----:B------:R-:W-:Y:S02]  /*3900*/  LEA.HI.X R35, R32, R63, R9, 0x2, P0 ;  /* 0x0000003f20237211 */ /* 0x000fe400000f1409 */
[----:B------:R-:W-:Y:S01]  /*3910*/  ISETP.GT.AND P0, PT, R14, 0x1, PT ;  /* 0x000000010e00780c */ /* 0x000fe20003f04270 */
[----:B------:R-:W-:Y:S01]  /*3920*/  FADD.FTZ R43, R42, R43 ;  /* 0x0000002b2a2b7221 */ /* 0x000fe20000010000 */
[----:B------:R-:W-:Y:S01]  /*3930*/  MOV R14, R92 ;  /* 0x0000005c000e7202 */ /* 0x000fe20000000f00 */
[----:B------:R-:W-:-:S04]  /*3940*/  IMAD.WIDE.U32 R32, R22, 0x10, R34 ;  /* 0x0000001016207825 */ /* 0x000fc800078e0022 */
[----:B-1----:R-:W-:-:S04]  /*3950*/  FADD.FTZ R44, R43, R44 ;  /* 0x0000002c2b2c7221 */ /* 0x002fc80000010000 */
[----:B------:R-:W-:-:S04]  /*3960*/  FADD.FTZ R45, R44, R45 ;  /* 0x0000002d2c2d7221 */ /* 0x000fc80000010000 */
[----:B------:R-:W-:-:S04]  /*3970*/  FADD.FTZ R46, R45, R46 ;  /* 0x0000002e2d2e7221 */ /* 0x000fc80000010000 */
[----:B------:R-:W-:Y:S01]  /*3980*/  FADD.FTZ R9, R46, R47 ;  /* 0x0000002f2e097221 */ /* 0x000fe20000010000 */
[----:B--2---:R0:W-:Y:S04]  /*3990*/  STG.E.128 desc[UR16][R32.64], R48 ;  /* 0x0000003020007986 */ /* 0x0041e8000c101d10 */
[----:B---3--:R0:W-:Y:S01]  /*39a0*/  STG.E.128 desc[UR16][R32.64+0x200], R52 ;  /* 0x0002003420007986 */ /* 0x0081e2000c101d10 */
[----:B------:R-:W-:Y:S05]  /*39b0*/  @P0 BRA `(.L_x_9144) ;  /* 0xffffffd000580947 */ /* 0x000fea000383ffff */
.L_x_9119:
        /* <DEDUP_REMOVED lines=34> */
.L_x_9146:
[----:B------:R-:W-:Y:S05]  /*3be0*/  BSYNC.RECONVERGENT B0 ;  /* 0x0000000000007941 */ /* 0x000fea0003800200 */
.L_x_9145:
[----:B------:R-:W-:Y:S05]  /*3bf0*/  @!P0 BRA `(.L_x_9147) ;  /* 0x0000000000688947 */ /* 0x000fea0003800000 */
[----:B------:R-:W-:Y:S06]  /*3c00*/  BAR.SYNC.DEFER_BLOCKING 0x0 ;  /* 0x0000000000007b1d */ /* 0x000fec0000010000 */
[----:B------:R-:W-:Y:S01]  /*3c10*/  BSSY.RECONVERGENT B0, `(.L_x_9147) ;  /* 0x0000018000007945 */ /* 0x000fe20003800200 */
[----:B--2--5:R-:W2:Y:S01]  /*3c20*/  SHFL.DOWN P0, R2, R9, 0x1, 0x1f ;  /* 0x08201f0009027f89 */ /* 0x024ea20000000000 */
        /* <DEDUP_REMOVED lines=22> */
.L_x_9148:
[----:B------:R-:W-:Y:S05]  /*3d90*/  BSYNC.RECONVERGENT B0 ;  /* 0x0000000000007941 */ /* 0x000fea0003800200 */
.L_x_9147:
[----:B------:R-:W-:Y:S05]  /*3da0*/  @P2 EXIT ;  /* 0x000000000000294d */ /* 0x000fea0003800000 */
[----:B------:R-:W3:Y:S01]  /*3db0*/  S2UR UR5, SR_CgaCtaId ;  /* 0x00000000000579c3 */ /* 0x000ee20000008800 */
[----:B------:R-:W-:Y:S01]  /*3dc0*/  BSSY.RECONVERGENT B0, `(.L_x_9149) ;  /* 0x000001f000007945 */ /* 0x000fe20003800200 */
[----:B------:R-:W-:Y:S01]  /*3dd0*/  MOV R15, R10 ;  /* 0x0000000a000f7202 */ /* 0x000fe20000000f00 */
[----:B------:R-:W-:Y:S01]  /*3de0*/  UMOV UR4, 0x400 ;  /* 0x0000040000047882 */ /* 0x000fe20000000000 */
[----:B------:R-:W0:Y:S01]  /*3df0*/  LDCU UR6, c[0x0][0x360] ;  /* 0x00006c00ff0677ac */ /* 0x000e220008000800 */
[----:B------:R-:W0:Y:S01]  /*3e00*/  LDCU.64 UR8, c[0x0][0x4b0] ;  /* 0x00009600ff0877ac */ /* 0x000e220008000a00 */
[----:B------:R-:W0:Y:S01]  /*3e10*/  LDCU.64 UR10, c[0x0][0x4d0] ;  /* 0x00009a00ff0a77ac */ /* 0x000e220008000a00 */
[----:B------:R-:W0:Y:S01]  /*3e20*/  LDCU.128 UR12, c[0x0][0x530] ;  /* 0x0000a600ff0c77ac */ /* 0x000e220008000c00 */
[----:B---3--:R-:W-:-:S12]  /*3e30*/  ULEA UR4, UR5, UR4, 0x18 ;  /* 0x0000000405047291 */ /* 0x008fd8000f8ec0ff */
.L_x_9150:
[----:B------:R-:W-:Y:S02]  /*3e40*/  LEA R0, R15, UR4, 0x2 ;  /* 0x000000040f007c11 */ /* 0x000fe4000f8e10ff */
[----:B--2--5:R-:W-:Y:S02]  /*3e50*/  SHF.R.S32.HI R2, RZ, 0x1f, R15 ;  /* 0x0000001fff027819 */ /* 0x024fe4000001140f */
[----:B-1----:R-:W-:Y:S01]  /*3e60*/  MOV R6, R100 ;  /* 0x0000006400067202 */ /* 0x002fe20000000f00 */
[----:B---3--:R-:W1:Y:S01]  /*3e70*/  LDS R17, [R0+0x1b08] ;  /* 0x001b080000117984 */ /* 0x008e620000000800 */
        /* <DEDUP_REMOVED lines=20> */
.L_x_9149:
[----:B------:R-:W-:Y:S05]  /*3fc0*/  EXIT ;  /* 0x000000000000794d */ /* 0x000fea0003800000 */
.L_x_9151:
        /* <DEDUP_REMOVED lines=11> */
.L_x_10526:


//--------------------- .text._Z25selective_scan_bwd_kernelI32Selective_Scan_bwd_kernel_traitsILi32ELi8ELb1ELb0ELb1ELb1ELb0EffEEv12SSMParamsBwd --------------------------
	.section	.text._Z25selective_scan_bwd_kernelI32Selective_Scan_bwd_kernel_traitsILi32ELi8ELb1ELb0ELb1ELb1ELb0EffEEv12SSMParamsBwd,"ax",@progbits
	.align	128
        .global         _Z25selective_scan_bwd_kernelI32Selective_Scan_bwd_kernel_traitsILi32ELi8ELb1ELb0ELb1ELb1ELb0EffEEv12SSMParamsBwd
        .type           _Z25selective_scan_bwd_kernelI32Selective_Scan_bwd_kernel_traitsILi32ELi8ELb1ELb0ELb1ELb1ELb0EffEEv12SSMParamsBwd,@function
        .size           _Z25selective_scan_bwd_kernelI32Selective_Scan_bwd_kernel_traitsILi32ELi8ELb1ELb0ELb1ELb1ELb0EffEEv12SSMParamsBwd,(.L_x_10527 - _Z25selective_scan_bwd_kernelI32Selective_Scan_bwd_kernel_traitsILi32ELi8ELb1ELb0ELb1ELb1ELb0EffEEv12SSMParamsBwd)
        .other          _Z25selective_scan_bwd_kernelI32Selective_Scan_bwd_kernel_traitsILi32ELi8ELb1ELb0ELb1ELb1ELb0EffEEv12SSMParamsBwd,@"STO_CUDA_ENTRY STV_DEFAULT"
_Z25selective_scan_bwd_kernelI32Selective_Scan_bwd_kernel_traitsILi32ELi8ELb1ELb0ELb1ELb1ELb0EffEEv12SSMParamsBwd:
.text._Z25selective_scan_bwd_kernelI32Selective_Scan_bwd_kernel_traitsILi32ELi8ELb1ELb0ELb1ELb1ELb0EffEEv12SSMParamsBwd:
        /* <DEDUP_REMOVED lines=148> */
[----:B------:R-:W-:Y:S02]  /*0940*/  LEA.HI R76, R36, R36, RZ, 0x1b ;  /* 0x00000024244c7211 */ /* 0x000fe400078fd8ff */
        /* <DEDUP_REMOVED lines=26> */
.L_x_9192:
        /* <DEDUP_REMOVED lines=13> */
[----:B----4-:R-:W-:-:S04]  /*0bc0*/  LEA R92, R113, UR4, 0x4 ;  /* 0x00000004715c7c11 */ /* 0x010fc8000f8e20ff */
        /* <DEDUP_REMOVED lines=9> */
[----:B0-----:R-:W-:-:S02]  /*0c60*/  MOV R8, R82 ;  /* 0x0000005200087202 */ /* 0x001fc40000000f00 */
        /* <DEDUP_REMOVED lines=60> */
.L_x_9154:
[----:B------:R-:W-:Y:S05]  /*1030*/  BSYNC.RECONVERGENT B0 ;  /* 0x0000000000007941 */ /* 0x000fea0003800200 */
.L_x_9153:
        /* <DEDUP_REMOVED lines=35> */
.L_x_9156:
[----:B------:R-:W-:Y:S05]  /*1270*/  BSYNC.RECONVERGENT B0 ;  /* 0x0000000000007941 */ /* 0x000fea0003800200 */
.L_x_9155:
[----:B------:R-:W-:Y:S01]  /*1280*/  FFMA.FTZ R9, R17, R5, R12 ;  /* 0x0000000511097223 */ /* 0x000fe2000001000c */
[----:B------:R-:W-:Y:S01]  /*1290*/  BSSY.RECONVERGENT B0, `(.L_x_9157) ;  /* 0x0000024000007945 */ /* 0x000fe20003800200 */
[----:B------:R-:W-:Y:S01]  /*12a0*/  HFMA2 R11, -RZ, RZ, 0, 0 ;  /* 0x00000000ff0b7431 */ /* 0x000fe200000001ff */
[----:B------:R-:W-:Y:S01]  /*12b0*/  FSETP.GTU.FTZ.AND P5, PT, R134, 20, PT ;  /* 0x41a000008600780b */ /* 0x000fe20003fbc000 */
[----:B------:R-:W-:Y:S01]  /*12c0*/  FFMA.FTZ R12, R18, R6, R9 ;  /* 0x00000006120c7223 */ /* 0x000fe20000010009 */
[----:B------:R-:W-:Y:S01]  /*12d0*/  IADD3 R112, PT, PT, R78, -0x1, RZ ;  /* 0xffffffff4e707810 */ /* 0x000fe20007ffe0ff */
        /* <DEDUP_REMOVED lines=31> */
.L_x_9158:
[----:B------:R-:W-:Y:S05]  /*14d0*/  BSYNC.RECONVERGENT B0 ;  /* 0x0000000000007941 */ /* 0x000fea0003800200 */
.L_x_9157:
        /* <DEDUP_REMOVED lines=32> */
.L_x_9160:
[----:B------:R-:W-:Y:S05]  /*16e0*/  BSYNC.RECONVERGENT B0 ;  /* 0x0000000000007941 */ /* 0x000fea0003800200 */
.L_x_9159:
        /* <DEDUP_REMOVED lines=32> */
.L_x_9162:
[----:B------:R-:W-:Y:S05]  /*18f0*/  BSYNC.RECONVERGENT B0 ;  /* 0x0000000000007941 */ /* 0x000fea0003800200 */
.L_x_9161:
        /* <DEDUP_REMOVED lines=32> */
.L_x_9164:
[----:B------:R-:W-:Y:S05]  /*1b00*/  BSYNC.RECONVERGENT B0 ;  /* 0x0000000000007941 */ /* 0x000fea0003800200 */
.L_x_9163:
        /* <DEDUP_REMOVED lines=32> */
.L_x_9166:
[----:B------:R-:W-:Y:S05]  /*1d10*/  BSYNC.RECONVERGENT B0 ;  /* 0x0000000000007941 */ /* 0x000fea0003800200 */
.L_x_9165:
        /* <DEDUP_REMOVED lines=32> */
.L_x_9168:
[----:B------:R-:W-:Y:S05]  /*1f20*/  BSYNC.RECONVERGENT B0 ;  /* 0x0000000000007941 */ /* 0x000fea0003800200 */
.L_x_9167:
[----:B------:R-:W1:Y:S01]  /*1f30*/  LDCU UR4, c[0x0][0x38c] ;  /* 0x00007180ff0477ac */ /* 0x000e620008000800 */
[----:B0-----:R-:W-:Y:S01]  /*1f40*/  FFMA.FTZ R25, R19, R7, R12 ;  /* 0x0000000713197223 */ /* 0x001fe2000001000c */
[----:B------:R-:W-:Y:S01]  /*1f50*/  HFMA2 R10, -RZ, RZ, 0, 0 ;  /* 0x00000000ff0a7431 */ /* 0x000fe200000001ff */
[----:B------:R-:W-:Y:S02]  /*1f60*/  CS2R R8, SRZ ;  /* 0x0000000000087805 */ /* 0x000fe4000001ff00 */
[----:B------:R-:W-:Y:S01]  /*1f70*/  CS2R R14, SRZ ;  /* 0x00000000000e7805 */ /* 0x000fe2000001ff00 */
[----:B--2---:R-:W-:Y:S01]  /*1f80*/  FFMA.FTZ R26, R20, R44, R25 ;  /* 0x0000002c141a7223 */ /* 0x004fe20000010019 */
        /* <DEDUP_REMOVED lines=12> */
[----:B-1----:R-:W-:Y:S01]  /*2050*/  UISETP.GE.AND UP0, UPT, UR4, 0x1, UPT ;  /* 0x000000010400788c */ /* 0x002fe2000bf06270 */
[----:B------:R-:W-:Y:S08]  /*2060*/  BAR.SYNC.DEFER_BLOCKING 0x0 ;  /* 0x0000000000007b1d */ /* 0x000ff00000010000 */
[----:B------:R-:W-:Y:S05]  /*2070*/  BRA.U !UP0, `(.L_x_9169) ;  /* 0x0000001908f47547 */ /* 0x000fea000b800000 */
[----:B------:R-:W0:Y:S01]  /*2080*/  LDC.64 R100, c[0x0][0x440] ;  /* 0x00011000ff647b82 */ /* 0x000e220000000a00 */
[----:B------:R-:W-:Y:S01]  /*2090*/  SHF.L.U32 R49, R112, 0x8, RZ ;  /* 0x0000000870317819 */ /* 0x000fe200000006ff */
[----:B------:R-:W-:Y:S01]  /*20a0*/  FMUL.FTZ R132, R16, R117 ;  /* 0x0000007510847220 */ /* 0x000fe20000410000 */
[C---:B------:R-:W-:Y:S01]  /*20b0*/  ISETP.NE.AND P0, PT, R78.reuse, 0x1, PT ;  /* 0x000000014e00780c */ /* 0x040fe20003f05270 */
[----:B------:R-:W-:Y:S01]  /*20c0*/  FMUL.FTZ R131, R17, R116 ;  /* 0x0000007411837220 */ /* 0x000fe20000410000 */
[----:B------:R-:W-:Y:S01]  /*20d0*/  SHF.L.U32 R122, R78, 0x8, RZ ;  /* 0x000000084e7a7819 */ /* 0x000fe200000006ff */
[----:B------:R-:W-:Y:S01]  /*20e0*/  FMUL.FTZ R130, R18, R119 ;  /* 0x0000007712827220 */ /* 0x000fe20000410000 */
[----:B------:R-:W-:Y:S01]  /*20f0*/  IADD3 R110, P1, PT, R49, R2, RZ ;  /* 0x00000002316e7210 */ /* 0x000fe20007f3e0ff */
[----:B------:R-:W1:Y:S01]  /*2100*/  LDC.64 R102, c[0x0][0x448] ;  /* 0x00011200ff667b82 */ /* 0x000e620000000a00 */
[----:B------:R-:W-:Y:S01]  /*2110*/  IADD3 R133, PT, PT, R78, -0x2, RZ ;  /* 0xfffffffe4e857810 */ /* 0x000fe20007ffe0ff */
[----:B------:R-:W-:Y:S01]  /*2120*/  FMUL.FTZ R129, R19, R118 ;  /* 0x0000007613817220 */ /* 0x000fe20000410000 */
[----:B------:R-:W-:Y:S01]  /*2130*/  FMUL.FTZ R128, R20, R121 ;  /* 0x0000007914807220 */ /* 0x000fe20000410000 */
[----:B------:R-:W-:Y:S01]  /*2140*/  FMUL.FTZ R127, R21, R120 ;  /* 0x00000078157f7220 */ /* 0x000fe20000410000 */
[----:B------:R-:W-:Y:S01]  /*2150*/  FMUL.FTZ R126, R22, R123 ;  /* 0x0000007b167e7220 */ /* 0x000fe20000410000 */
[----:B------:R-:W-:Y:S01]  /*2160*/  ISETP.EQ.AND P0, PT, R36, RZ, P0 ;  /* 0x000000ff2400720c */ /* 0x000fe20000702270 */
[----:B------:R-:W-:Y:S01]  /*2170*/  FMUL.FTZ R125, R23, R134 ;  /* 0x00000086177d7220 */ /* 0x000fe20000410000 */
[----:B------:R-:W2:Y:S01]  /*2180*/  LDC.64 R114, c[0x0][0x3e0] ;  /* 0x0000f800ff727b82 */ /* 0x000ea20000000a00 */
[----:B------:R-:W-:Y:S01]  /*2190*/  MOV R11, RZ ;  /* 0x000000ff000b7202 */ /* 0x000fe20000000f00 */
[----:B------:R-:W3:Y:S01]  /*21a0*/  LDCU UR10, c[0x0][0x394] ;  /* 0x00007280ff0a77ac */ /* 0x000ee20008000800 */
[----:B------:R-:W-:-:S02]  /*21b0*/  LOP3.LUT R135, R49, 0x100, RZ, 0xc0, !PT ;  /* 0x0000010031877812 */ /* 0x000fc400078ec0ff */
[----:B------:R-:W-:Y:S01]  /*21c0*/  IADD3 R124, PT, PT, R49, R36, RZ ;  /* 0x00000024317c7210 */ /* 0x000fe20007ffe0ff */
[----:B------:R-:W4:Y:S01]  /*21d0*/  LDCU UR11, c[0x0][0x38c] ;  /* 0x00007180ff0b77ac */ /* 0x000f220008000800 */
[----:B------:R-:W-:Y:S01]  /*21e0*/  LOP3.LUT R122, R122, 0x100, RZ, 0xc0, !PT ;  /* 0x000001007a7a7812 */ /* 0x000fe200078ec0ff */
[----:B------:R-:W0:Y:S01]  /*21f0*/  LDC.64 R104, c[0x0][0x3c0] ;  /* 0x0000f000ff687b82 */ /* 0x000e220000000a00 */
[----:B------:R-:W-:Y:S01]  /*2200*/  IADD3.X R111, PT, PT, RZ, R0, RZ, P1, !PT ;  /* 0x00000000ff6f7210 */ /* 0x000fe20000ffe4ff */
[----:B------:R-:W0:Y:S01]  /*2210*/  LDCU UR7, c[0x0][0x388] ;  /* 0x00007100ff0777ac */ /* 0x000e220008000800 */
[----:B------:R-:W0:Y:S05]  /*2220*/  LDCU.64 UR8, c[0x0][0x540] ;  /* 0x0000a800ff0877ac */ /* 0x000e2a0008000a00 */
[----:B------:R-:W0:Y:S01]  /*2230*/  LDC.64 R106, c[0x0][0x3a8] ;  /* 0x0000ea00ff6a7b82 */ /* 0x000e220000000a00 */
[----:B------:R-:W-:-:S07]  /*2240*/  UMOV UR4, URZ ;  /* 0x000000ff00047c82 */ /* 0x000fce0008000000 */
[----:B---34-:R-:W0:Y:S02]  /*2250*/  LDC.64 R108, c[0x0][0x4f0] ;  /* 0x00013c00ff6c7b82 */ /* 0x018e240000000a00 */
.L_x_9191:
[----:B-12---:R-:W-:Y:S01]  /*2260*/  IMAD.WIDE.U32 R48, R114, UR4, RZ ;  /* 0x0000000472307c25 */ /* 0x006fe2000f8e00ff */
[----:B------:R-:W-:Y:S02]  /*2270*/  MOV R50, R34 ;  /* 0x0000002200327202 */ /* 0x000fe40000000f00 */
        /* <DEDUP_REMOVED lines=10> */
[----:B---3--:R-:W3:Y:S04]  /*2320*/  LDG.E.128 R60, desc[UR16][R54.64+0x200] ;  /* 0x00020010363c7981 */ /* 0x008ee8000c1e1d00 */
[----:B----4-:R0:W4:Y:S01]  /*2330*/  LDG.E R136, desc[UR16][R50.64] ;  /* 0x0000001032887981 */ /* 0x010122000c1e1900 */
[----:B------:R-:W-:-:S02]  /*2340*/  MOV R48, R32 ;  /* 0x0000002000307202 */ /* 0x000fc40000000f00 */
[----:B------:R-:W-:-:S03]  /*2350*/  MOV R49, R87 ;  /* 0x0000005700317202 */ /* 0x000fc60000000f00 */
[----:B------:R-:W-:-:S04]  /*2360*/  IMAD.WIDE.U32 R48, R104, UR4, R48 ;  /* 0x0000000468307c25 */ /* 0x000fc8000f8e0030 */
[----:B------:R-:W-:Y:S01]  /*2370*/  IMAD R49, R105, UR4, R49 ;  /* 0x0000000469317c24 */ /* 0x000fe2000f8e0231 */
[----:B-1----:R-:W-:-:S04]  /*2380*/  LEA R52, P1, R48, R102, 0x2 ;  /* 0x0000006630347211 */ /* 0x002fc800078210ff */
[----:B------:R-:W-:-:S05]  /*2390*/  LEA.HI.X R53, R48, R103, R49, 0x2, P1 ;  /* 0x0000006730357211 */ /* 0x000fca00008f1431 */
[----:B------:R1:W5:Y:S01]  /*23a0*/  LDG.E R137, desc[UR16][R52.64] ;  /* 0x0000001034897981 */ /* 0x000362000c1e1900 */
[----:B------:R-:W0:Y:S01]  /*23b0*/  S2UR UR6, SR_CgaCtaId ;  /* 0x00000000000679c3 */ /* 0x000e220000008800 */
[C---:B------:R-:W-:Y:S01]  /*23c0*/  ISETP.NE.AND P2, PT, R36.reuse, RZ, PT ;  /* 0x000000ff2400720c */ /* 0x040fe20003f45270 */
[----:B------:R-:W-:Y:S01]  /*23d0*/  UMOV UR5, 0x400 ;  /* 0x0000040000057882 */ /* 0x000fe20000000000 */
[----:B------:R-:W-:Y:S01]  /*23e0*/  ISETP.NE.AND P1, PT, R36, 0x1f, PT ;  /* 0x0000001f2400780c */ /* 0x000fe20003f25270 */
[----:B------:R-:W-:Y:S01]  /*23f0*/  BSSY.RECONVERGENT B0, `(.L_x_9170) ;  /* 0x0000036000007945 */ /* 0x000fe20003800200 */
[----:B0-----:R-:W-:Y:S01]  /*2400*/  ULEA UR5, UR6, UR5, 0x18 ;  /* 0x0000000506057291 */ /* 0x001fe2000f8ec0ff */
[----:B--2---:R-:W-:Y:S04]  /*2410*/  STS.128 [R92], R56 ;  /* 0x000000385c007388 */ /* 0x004fe80000000c00 */
[----:B---3--:R0:W-:Y:S01]  /*2420*/  STS.128 [R92+0x200], R60 ;  /* 0x0002003c5c007388 */ /* 0x0081e20000000c00 */
[----:B------:R-:W-:-:S03]  /*2430*/  NOP ;  /* 0x0000000000007918 */ /* 0x000fc60000000000 */
[----:B------:R-:W5:Y:S04]  /*2440*/  LDS.128 R48, [R94] ;  /* 0x000000005e307984 */ /* 0x000f680000000c00 */
[----:B-1----:R-:W1:Y:S01]  /*2450*/  LDS.128 R52, [R94+0x10] ;  /* 0x000010005e347984 */ /* 0x002e620000000c00 */
[----:B----4-:R-:W-:-:S04]  /*2460*/  FMUL.FTZ R140, R136, 1.4426950216293334961 ;  /* 0x3fb8aa3b888c7820 */ /* 0x010fc80000410000 */
[C---:B------:R-:W-:Y:S01]  /*2470*/  FMUL.FTZ R149, R140.reuse, R117 ;  /* 0x000000758c957220 */ /* 0x040fe20000410000 */
[C---:B------:R-:W-:Y:S01]  /*2480*/  FMUL.FTZ R139, R140.reuse, R116 ;  /* 0x000000748c8b7220 */ /* 0x040fe20000410000 */
[C---:B------:R-:W-:Y:S01]  /*2490*/  FMUL.FTZ R138, R140.reuse, R119 ;  /* 0x000000778c8a7220 */ /* 0x040fe20000410000 */
[----:B0-----:R-:W-:-:S03]  /*24a0*/  FMUL.FTZ R63, R140, R121 ;  /* 0x000000798c3f7220 */ /* 0x001fc60000410000 */
[----:B------:R-:W0:Y:S01]  /*24b0*/  MUFU.EX2 R149, R149 ;  /* 0x0000009500957308 */ /* 0x000e220000000800 */
[C---:B------:R-:W-:Y:S01]  /*24c0*/  FMUL.FTZ R144, R140.reuse, R120 ;  /* 0x000000788c907220 */ /* 0x040fe20000410000 */
[C---:B------:R-:W-:Y:S01]  /*24d0*/  FMUL.FTZ R145, R140.reuse, R123 ;  /* 0x0000007b8c917220 */ /* 0x040fe20000410000 */
[----:B------:R-:W-:Y:S01]  /*24e0*/  FMUL.FTZ R146, R140, R134 ;  /* 0x000000868c927220 */ /* 0x000fe20000410000 */
[----:B------:R-:W-:-:S04]  /*24f0*/  IADD3 R56, PT, PT, R135, UR4, RZ ;  /* 0x0000000487387c10 */ /* 0x000fc8000fffe0ff */
[----:B------:R-:W-:Y:S01]  /*2500*/  SEL R56, R56, R77, !P2 ;  /* 0x0000004d38387207 */ /* 0x000fe20005000000 */
[----:B------:R-:W2:Y:S01]  /*2510*/  MUFU.EX2 R139, R139 ;  /* 0x0000008b008b7308 */ /* 0x000ea20000000800 */
[----:B------:R-:W-:Y:S02]  /*2520*/  FMUL.FTZ R57, R140, R118 ;  /* 0x000000768c397220 */ /* 0x000fe40000410000 */
[----:B------:R-:W-:-:S05]  /*2530*/  LEA R56, R56, UR5, 0x2 ;  /* 0x0000000538387c11 */ /* 0x000fca000f8e10ff */
[----:B------:R-:W3:Y:S08]  /*2540*/  MUFU.EX2 R138, R138 ;  /* 0x0000008a008a7308 */ /* 0x000ef00000000800 */
[----:B------:R-:W4:Y:S01]  /*2550*/  MUFU.EX2 R63, R63 ;  /* 0x0000003f003f7308 */ /* 0x000f220000000800 */
[C---:B-----5:R-:W-:Y:S01]  /*2560*/  FMUL.FTZ R58, R137.reuse, R49 ;  /* 0x00000031893a7220 */ /* 0x060fe20000410000 */
[----:B------:R-:W-:-:S06]  /*2570*/  FMUL.FTZ R141, R137, R50 ;  /* 0x00000032898d7220 */ /* 0x000fcc0000410000 */
[----:B------:R-:W0:Y:S01]  /*2580*/  MUFU.EX2 R144, R144 ;  /* 0x0000009000907308 */ /* 0x000e220000000800 */
[----:B-1----:R-:W-:-:S07]  /*2590*/  FMUL.FTZ R143, R137, R52 ;  /* 0x00000034898f7220 */ /* 0x002fce0000410000 */
[----:B------:R-:W1:Y:S08]  /*25a0*/  MUFU.EX2 R145, R145 ;  /* 0x0000009100917308 */ /* 0x000e700000000800 */
[----:B------:R-:W1:Y:S01]  /*25b0*/  MUFU.EX2 R146, R146 ;  /* 0x0000009200927308 */ /* 0x000e620000000800 */
[----:B0-----:R0:W-:Y:S01]  /*25c0*/  STS [R56+0xa88], R149 ;  /* 0x000a889538007388 */ /* 0x0011e20000000800 */
[C---:B------:R-:W-:Y:S01]  /*25d0*/  FMUL.FTZ R62, R137.reuse, R51 ;  /* 0x00000033893e7220 */ /* 0x040fe20000410000 */
[C---:B------:R-:W-:Y:S01]  /*25e0*/  FMUL.FTZ R140, R137.reuse, R53 ;  /* 0x00000035898c7220 */ /* 0x040fe20000410000 */
[C---:B------:R-:W-:Y:S01]  /*25f0*/  FMUL.FTZ R147, R137.reuse, R54 ;  /* 0x0000003689937220 */ /* 0x040fe20000410000 */
[----:B------:R-:W-:Y:S01]  /*2600*/  FMUL.FTZ R150, R137, R55 ;  /* 0x0000003789967220 */ /* 0x000fe20000410000 */
[----:B------:R-:W-:-:S02]  /*2610*/  FMUL.FTZ R59, R5, R58 ;  /* 0x0000003a053b7220 */ /* 0x000fc40000410000 */
[----:B------:R5:W0:Y:S01]  /*2620*/  MUFU.EX2 R61, R57 ;  /* 0x00000039003d7308 */ /* 0x000a220000000800 */
[----:B------:R-:W-:Y:S01]  /*2630*/  FMUL.FTZ R58, R6, R141 ;  /* 0x0000008d063a7220 */ /* 0x000fe20000410000 */
[----:B------:R-:W-:Y:S01]  /*2640*/  FMUL.FTZ R141, R44, R143 ;  /* 0x0000008f2c8d7220 */ /* 0x000fe20000410000 */
[----:B------:R-:W-:Y:S01]  /*2650*/  FMUL.FTZ R62, R7, R62 ;  /* 0x0000003e073e7220 */ /* 0x000fe20000410000 */
[----:B------:R-:W-:Y:S01]  /*2660*/  FMUL.FTZ R143, R45, R140 ;  /* 0x0000008c2d8f7220 */ /* 0x000fe20000410000 */
[----:B------:R-:W-:Y:S01]  /*2670*/  FMUL.FTZ R147, R46, R147 ;  /* 0x000000932e937220 */ /* 0x000fe20000410000 */
[----:B-----5:R-:W-:Y:S01]  /*2680*/  FMUL.FTZ R57, R137, R48 ;  /* 0x0000003089397220 */ /* 0x020fe20000410000 */
[----:B------:R-:W-:-:S03]  /*2690*/  FMUL.FTZ R150, R47, R150 ;  /* 0x000000962f967220 */ /* 0x000fc60000410000 */
[----:B------:R-:W-:Y:S01]  /*26a0*/  FMUL.FTZ R60, R4, R57 ;  /* 0x00000039043c7220 */ /* 0x000fe20000410000 */
[----:B------:R-:W-:Y:S06]  /*26b0*/  BAR.SYNC.DEFER_BLOCKING 0x0 ;  /* 0x0000000000007b1d */ /* 0x000fec0000010000 */
[----:B-1234-:R-:W-:Y:S05]  /*26c0*/  @P1 BRA `(.L_x_9171) ;  /* 0x00000000001c1947 */ /* 0x01efea0003800000 */
[----:B------:R-:W-:Y:S01]  /*26d0*/  ISETP.NE.AND P1, PT, R78, UR10, PT ;  /* 0x0000000a4e007c0c */ /* 0x000fe2000bf25270 */
[----:B------:R-:W-:-:S12]  /*26e0*/  HFMA2 R151, -RZ, RZ, 1.875, 0 ;  /* 0x3f800000ff977431 */ /* 0x000fd800000001ff */
[----:B------:R-:W-:Y:S05]  /*26f0*/  @!P1 BRA `(.L_x_9172) ;  /* 0x0000000000149947 */ /* 0x000fea0003800000 */
[----:B0-----:R-:W-:-:S04]  /*2700*/  IADD3 R56, PT, PT, R122, UR4, RZ ;  /* 0x000000047a387c10 */ /* 0x001fc8000fffe0ff */
[----:B------:R-:W-:-:S05]  /*2710*/  LEA R56, R56, UR5, 0x2 ;  /* 0x0000000538387c11 */ /* 0x000fca000f8e10ff */
[----:B------:R3:W4:Y:S01]  /*2720*/  LDS R151, [R56+0xa88] ;  /* 0x000a880038977984 */ /* 0x0007220000000800 */
[----:B------:R-:W-:Y:S05]  /*2730*/  BRA `(.L_x_9172) ;  /* 0x0000000000047947 */ /* 0x000fea0003800000 */
.L_x_9171:
[----:B------:R1:W2:Y:S02]  /*2740*/  LDS R151, [R96+0x128c] ;  /* 0x00128c0060977984 */ /* 0x0002a40000000800 */
.L_x_9172:
[----:B------:R-:W-:Y:S05]  /*2750*/  BSYNC.RECONVERGENT B0 ;  /* 0x0000000000007941 */ /* 0x000fea0003800200 */
.L_x_9170:
[----:B0--3--:R-:W0:Y:S01]  /*2760*/  @P0 LDC R56, c[0x0][0x38c] ;  /* 0x0000e300ff380b82 */ /* 0x009e220000000800 */
[----:B------:R-:W-:Y:S01]  /*2770*/  MOV R140, RZ ;  /* 0x000000ff008c7202 */ /* 0x000fe20000000f00 */
[----:B0-----:R-:W-:-:S04]  /*2780*/  @P0 IMAD R57, R133, R56, UR4 ;  /* 0x0000000485390e24 */ /* 0x001fc8000f8e0238 */
[----:B------:R-:W-:-:S05]  /*2790*/  @P0 IMAD.WIDE R56, R57, 0x8, R42 ;  /* 0x0000000839380825 */ /* 0x000fca00078e022a */
[----:B------:R0:W3:Y:S01]  /*27a0*/  @P0 LDG.E R140, desc[UR16][R56.64+0x4] ;  /* 0x00000410388c0981 */ /* 0x0000e2000c1e1900 */
[----:B------:R-:W-:Y:S01]  /*27b0*/  FFMA.FTZ R153, R132, R139, R131 ;  /* 0x0000008b84997223 */ /* 0x000fe20000010083 */
[C---:B--2-4-:R-:W-:Y:S01]  /*27c0*/  FMUL.FTZ R148, R146.reuse, R151 ;  /* 0x0000009792947220 */ /* 0x054fe20000410000 */
        /* <DEDUP_REMOVED lines=22> */
[----:B0-----:R-:W-:Y:S01]  /*2930*/  FFMA.FTZ R57, R146, R142, R125 ;  /* 0x0000008e92397223 */ /* 0x001fe2000001007d */
[----:B------:R-:W-:Y:S01]  /*2940*/  FMUL.FTZ R142, R138, R153 ;  /* 0x000000998a8e7220 */ /* 0x000fe20000410000 */
[C---:B------:R-:W-:Y:S01]  /*2950*/  FMUL.FTZ R148, R139.reuse, R148 ;  /* 0x000000948b947220 */ /* 0x040fe20000410000 */
[----:B------:R-:W-:-:S02]  /*2960*/  FFMA.FTZ R152, R139, R152, R60 ;  /* 0x000000988b987223 */ /* 0x000fc4000001003c */
[----:B------:R-:W0:Y:S01]  /*2970*/  SHFL.UP PT, R56, R57, 0x1, RZ ;  /* 0x0420000039387989 */ /* 0x000e2200000e00ff */
        /* <DEDUP_REMOVED lines=9> */
[----:B0-----:R-:W-:Y:S01]  /*2a10*/  FFMA.FTZ R56, R142, R56, R57 ;  /* 0x000000388e387223 */ /* 0x001fe20000010039 */
[----:B--2---:R-:W-:-:S04]  /*2a20*/  @P3 FMUL.FTZ R154, R157, R148 ;  /* 0x000000949d9a3220 */ /* 0x004fc80000410000 */
[----:B------:R-:W-:Y:S01]  /*2a30*/  FSEL R57, R57, R56, !P1 ;  /* 0x0000003839397208 */ /* 0x000fe20004800000 */
[----:B----4-:R-:W-:Y:S01]  /*2a40*/  @P3 FFMA.FTZ R153, R148, R156, R153 ;  /* 0x0000009c94993223 */ /* 0x010fe20000010099 */
[----:B------:R-:W-:-:S03]  /*2a50*/  @P3 MOV R148, R154 ;  /* 0x0000009a00943202 */ /* 0x000fc60000000f00 */
[----:B------:R-:W0:Y:S01]  /*2a60*/  SHFL.UP PT, R56, R57, 0x2, RZ ;  /* 0x0440000039387989 */ /* 0x000e2200000e00ff */
[----:B------:R-:W-:-:S03]  /*2a70*/  ISETP.GT.U32.AND P3, PT, R98, 0x1d, PT ;  /* 0x0000001d6200780c */ /* 0x000fc60003f64070 */
[----:B------:R-:W2:Y:S04]  /*2a80*/  SHFL.DOWN PT, R157, R148, 0x2, 0x1f ;  /* 0x08401f00949d7f89 */ /* 0x000ea800000e0000 */
[----:B------:R-:W4:Y:S01]  /*2a90*/  SHFL.DOWN PT, R154, R153, 0x2, 0x1f ;  /* 0x08401f00999a7f89 */ /* 0x000f2200000e0000 */
[----:B-----5:R-:W-:Y:S01]  /*2aa0*/  @P1 FMUL.FTZ R142, R142, R155 ;  /* 0x0000009b8e8e1220 */ /* 0x020fe20000410000 */
[----:B------:R-:W-:-:S04]  /*2ab0*/  ISETP.GE.AND P1, PT, R113, 0x2, PT ;  /* 0x000000027100780c */ /* 0x000fc80003f26270 */
[----:B------:R-:W5:Y:S01]  /*2ac0*/  SHFL.UP PT, R155, R142, 0x2, RZ ;  /* 0x044000008e9b7989 */ /* 0x000f6200000e00ff */
[----:B0-----:R-:W-:Y:S01]  /*2ad0*/  FFMA.FTZ R56, R142, R56, R57 ;  /* 0x000000388e387223 */ /* 0x001fe20000010039 */
[----:B--2---:R-:W-:-:S04]  /*2ae0*/  @!P3 FMUL.FTZ R152, R148, R157 ;  /* 0x0000009d9498b220 */ /* 0x004fc80000410000 */
[----:B------:R-:W-:Y:S01]  /*2af0*/  FSEL R57, R57, R56, !P1 ;  /* 0x0000003839397208 */ /* 0x000fe20004800000 */
[----:B----4-:R-:W-:Y:S01]  /*2b00*/  @!P3 FFMA.FTZ R153, R148, R154, R153 ;  /* 0x0000009a9499b223 */ /* 0x010fe20000010099 */
[----:B------:R-:W-:-:S03]  /*2b10*/  @!P3 MOV R148, R152 ;  /* 0x000000980094b202 */ /* 0x000fc60000000f00 */
[----:B------:R-:W0:Y:S01]  /*2b20*/  SHFL.UP PT, R56, R57, 0x4, RZ ;  /* 0x0480000039387989 */ /* 0x000e2200000e00ff */
[----:B------:R-:W-:-:S03]  /*2b30*/  ISETP.GT.U32.AND P3, PT, R98, 0x1b, PT ;  /* 0x0000001b6200780c */ /* 0x000fc60003f64070 */
[----:B------:R-:W2:Y:S01]  /*2b40*/  SHFL.DOWN PT, R159, R148, 0x4, 0x1f ;  /* 0x08801f00949f7f89 */ /* 0x000ea200000e0000 */
[----:B-----5:R-:W-:-:S03]  /*2b50*/  @P1 FMUL.FTZ R142, R142, R155 ;  /* 0x0000009b8e8e1220 */ /* 0x020fc60000410000 */
[----:B------:R-:W4:Y:S01]  /*2b60*/  SHFL.DOWN PT, R154, R153, 0x4, 0x1f ;  /* 0x08801f00999a7f89 */ /* 0x000f2200000e0000 */
[----:B------:R-:W-:-:S03]  /*2b70*/  ISETP.GE.AND P1, PT, R113, 0x4, PT ;  /* 0x000000047100780c */ /* 0x000fc60003f26270 */
[----:B------:R-:W5:Y:S01]  /*2b80*/  SHFL.UP PT, R155, R142, 0x4, RZ ;  /* 0x048000008e9b7989 */ /* 0x000f6200000e00ff */
[----:B0-----:R-:W-:Y:S01]  /*2b90*/  FFMA.FTZ R56, R142, R56, R57 ;  /* 0x000000388e387223 */ /* 0x001fe20000010039 */
[----:B--2---:R-:W-:-:S04]  /*2ba0*/  @!P3 FMUL.FTZ R152, R148, R159 ;  /* 0x0000009f9498b220 */ /* 0x004fc80000410000 */
[----:B------:R-:W-:Y:S01]  /*2bb0*/  FSEL R157, R57, R56, !P1 ;  /* 0x00000038399d7208 */ /* 0x000fe20004800000 */
[----:B----4-:R-:W-:Y:S01]  /*2bc0*/  @!P3 FFMA.FTZ R153, R148, R154, R153 ;  /* 0x0000009a9499b223 */ /* 0x010fe20000010099 */
[----:B------:R-:W-:-:S03]  /*2bd0*/  @!P3 MOV R148, R152 ;  /* 0x000000980094b202 */ /* 0x000fc60000000f00 */
[----:B------:R-:W0:Y:S01]  /*2be0*/  SHFL.UP PT, R56, R157, 0x8, RZ ;  /* 0x050000009d387989 */ /* 0x000e2200000e00ff */
[----:B------:R-:W-:Y:S01]  /*2bf0*/  ISETP.GE.AND P3, PT, R113, 0x8, PT ;  /* 0x000000087100780c */ /* 0x000fe20003f66270 */
[----:B-----5:R-:W-:Y:S01]  /*2c00*/  @P1 FMUL.FTZ R142, R142, R155 ;  /* 0x0000009b8e8e1220 */ /* 0x020fe20000410000 */
[----:B------:R-:W-:Y:S01]  /*2c10*/  ISETP.GE.AND P1, PT, R78, UR10, PT ;  /* 0x0000000a4e007c0c */ /* 0x000fe2000bf26270 */
[----:B------:R-:W2:Y:S03]  /*2c20*/  SHFL.DOWN PT, R159, R148, 0x8, 0x1f ;  /* 0x09001f00949f7f89 */ /* 0x000ea600000e0000 */
[----:B------:R-:W-:Y:S01]  /*2c30*/  ISETP.NE.OR P1, PT, R36, RZ, P1 ;  /* 0x000000ff2400720c */ /* 0x000fe20000f25670 */
[----:B------:R-:W4:Y:S04]  /*2c40*/  SHFL.UP PT, R57, R142, 0x8, RZ ;  /* 0x050000008e397989 */ /* 0x000f2800000e00ff */
[----:B------:R-:W5:Y:S01]  /*2c50*/  SHFL.DOWN PT, R156, R153, 0x8, 0x1f ;  /* 0x09001f00999c7f89 */ /* 0x000f6200000e0000 */
[----:B0-----:R-:W-:Y:S01]  /*2c60*/  FFMA.FTZ R56, R142, R56, R157 ;  /* 0x000000388e387223 */ /* 0x001fe2000001009d */
[----:B--2---:R-:W-:-:S04]  /*2c70*/  @!P4 FMUL.FTZ R154, R148, R159 ;  /* 0x0000009f949ac220 */ /* 0x004fc80000410000 */
[----:B------:R-:W-:Y:S01]  /*2c80*/  FSEL R157, R157, R56, !P3 ;  /* 0x000000389d9d7208 */ /* 0x000fe20005800000 */
[----:B------:R-:W-:Y:S02]  /*2c90*/  HFMA2 R56, -RZ, RZ, 1.875, 0 ;  /* 0x3f800000ff387431 */ /* 0x000fe400000001ff */
[----:B----4-:R-:W-:Y:S01]  /*2ca0*/  @P3 FMUL.FTZ R142, R142, R57 ;  /* 0x000000398e8e3220 */ /* 0x010fe20000410000 */
[----:B------:R-:W-:Y:S01]  /*2cb0*/  MOV R57, RZ ;  /* 0x000000ff00397202 */ /* 0x000fe20000000f00 */
[----:B------:R-:W0:Y:S01]  /*2cc0*/  SHFL.UP PT, R152, R157, 0x10, RZ ;  /* 0x060000009d987989 */ /* 0x000e2200000e00ff */
[----:B-----5:R-:W-:Y:S01]  /*2cd0*/  @!P4 FFMA.FTZ R153, R148, R156, R153 ;  /* 0x0000009c9499c223 */ /* 0x020fe20000010099 */
[----:B------:R-:W-:Y:S02]  /*2ce0*/  @!P4 MOV R148, R154 ;  /* 0x0000009a0094c202 */ /* 0x000fe40000000f00 */
[----:B------:R-:W2:Y:S04]  /*2cf0*/  SHFL.UP PT, R155, R142, 0x10, RZ ;  /* 0x060000008e9b7989 */ /* 0x000ea800000e00ff */
[----:B------:R-:W-:Y:S01]  /*2d00*/  @!P1 LDS.64 R56, [UR6+0x1308] ;  /* 0x00130806ff389984 */ /* 0x000fe20008000a00 */
[----:B------:R-:W-:-:S03]  /*2d10*/  ISETP.GE.AND P1, PT, R113, 0x10, PT ;  /* 0x000000107100780c */ /* 0x000fc60003f26270 */
[----:B------:R-:W4:Y:S04]  /*2d20*/  SHFL.DOWN PT, R159, R148, 0x10, 0x1f ;  /* 0x0a001f00949f7f89 */ /* 0x000f2800000e0000 */
[----:B------:R-:W5:Y:S01]  /*2d30*/  SHFL.DOWN PT, R156, R153, 0x10, 0x1f ;  /* 0x0a001f00999c7f89 */ /* 0x000f6200000e0000 */
[----:B0-----:R-:W-:-:S05]  /*2d40*/  FFMA.FTZ R152, R142, R152, R157 ;  /* 0x000000988e987223 */ /* 0x001fca000001009d */
        /* <DEDUP_REMOVED lines=13> */
[----:B------:R-:W0:Y:S02]  /*2e20*/  SHFL.IDX PT, R154, R148, RZ, 0x1f ;  /* 0x00001fff949a7589 */ /* 0x000e2400000e0000 */
[C---:B0-----:R-:W-:Y:S01]  /*2e30*/  FFMA.FTZ R57, R154.reuse, R57, R159 ;  /* 0x000000399a397223 */ /* 0x041fe2000001009f */
[----:B------:R-:W-:-:S05]  /*2e40*/  FMUL.FTZ R56, R154, R56 ;  /* 0x000000389a387220 */ /* 0x000fca0000410000 */
[----:B------:R-:W-:Y:S04]  /*2e50*/  @!P1 STS.64 [UR6+0x1308], R56 ;  /* 0x00130838ff009988 */ /* 0x000fe80008000a06 */
[----:B---3--:R-:W0:Y:S02]  /*2e60*/  SHFL.IDX PT, R140, R140, RZ, 0x1f ;  /* 0x00001fff8c8c7589 */ /* 0x008e2400000e0000 */
[----:B0-----:R-:W-:Y:S01]  /*2e70*/  @P2 FFMA.FTZ R140, R142, R140, R157 ;  /* 0x0000008c8e8c2223 */ /* 0x001fe2000001009d */
[----:B------:R-:W-:-:S03]  /*2e80*/  ISETP.NE.AND P2, PT, R36, 0x1f, PT ;  /* 0x0000001f2400780c */ /* 0x000fc60003f45270 */
[----:B------:R-:W-:-:S04]  /*2e90*/  FFMA.FTZ R142, R149, R140, R132 ;  /* 0x0000008c958e7223 */ /* 0x000fc80000010084 */
[-C--:B------:R-:W-:Y:S01]  /*2ea0*/  FFMA.FTZ R140, R139, R142.reuse, R131 ;  /* 0x0000008e8b8c7223 */ /* 0x080fe20000010083 */
[-C--:B------:R-:W-:Y:S01]  /*2eb0*/  FMUL.FTZ R149, R48, R142.reuse ;  /* 0x0000008e30957220 */ /* 0x080fe20000410000 */
[----:B------:R-:W-:Y:S02]  /*2ec0*/  FMUL.FTZ R153, R137, R142 ;  /* 0x0000008e89997220 */ /* 0x000fe40000410000 */
[-C--:B------:R-:W-:Y:S01]  /*2ed0*/  FFMA.FTZ R148, R138, R140.reuse, R130 ;  /* 0x0000008c8a947223 */ /* 0x080fe20000010082 */
[----:B------:R-:W-:Y:S01]  /*2ee0*/  FFMA.FTZ R48, R4, R149, RZ ;  /* 0x0000009504307223 */ /* 0x000fe200000100ff */
[----:B------:R-:W-:Y:S01]  /*2ef0*/  @P2 FFMA.FTZ R155, R156, R155, R161 ;  /* 0x0000009b9c9b2223 */ /* 0x000fe200000100a1 */
[----:B------:R-:W-:Y:S01]  /*2f00*/  FMUL.FTZ R49, R49, R140 ;  /* 0x0000008c31317220 */ /* 0x000fe20000410000 */
[-C--:B------:R-:W-:Y:S02]  /*2f10*/  FMUL.FTZ R50, R50, R148.reuse ;  /* 0x0000009432327220 */ /* 0x080fe40000410000 */
[----:B------:R-:W-:Y:S01]  /*2f20*/  FFMA.FTZ R149, R155, R151, R150 ;  /* 0x000000979b957223 */ /* 0x000fe20000010096 */
[-C--:B------:R-:W-:Y:S01]  /*2f30*/  FFMA.FTZ R150, R61, R148.reuse, R129 ;  /* 0x000000943d967223 */ /* 0x080fe20000010081 */
[----:B------:R-:W-:Y:S01]  /*2f40*/  FMUL.FTZ R155, R4, R153 ;  /* 0x00000099049b7220 */ /* 0x000fe20000410000 */
[----:B------:R-:W-:Y:S01]  /*2f50*/  FMUL.FTZ R153, R137, R148 ;  /* 0x0000009489997220 */ /* 0x000fe20000410000 */
[----:B------:R-:W-:Y:S01]  /*2f60*/  FFMA.FTZ R49, R5, R49, R48 ;  /* 0x0000003105317223 */ /* 0x000fe20000010030 */
[----:B------:R-:W-:Y:S01]  /*2f70*/  FFMA.FTZ R151, R63, R150, R128 ;  /* 0x000000963f977223 */ /* 0x000fe20000010080 */
[C---:B------:R-:W-:Y:S01]  /*2f80*/  FMUL.FTZ R48, R137.reuse, R140 ;  /* 0x0000008c89307220 */ /* 0x040fe20000410000 */
[----:B------:R-:W-:Y:S01]  /*2f90*/  FMUL.FTZ R154, R6, R153 ;  /* 0x00000099069a7220 */ /* 0x000fe20000410000 */
        /* <DEDUP_REMOVED lines=10> */
[----:B------:R-:W-:Y:S01]  /*3040*/  FMUL.FTZ R57, R137, R153 ;  /* 0x0000009989397220 */ /* 0x000fe20000410000 */
[----:B------:R-:W-:Y:S01]  /*3050*/  FMUL.FTZ R158, R44, R157 ;  /* 0x0000009d2c9e7220 */ /* 0x000fe20000410000 */
[----:B------:R-:W-:Y:S01]  /*3060*/  FMUL.FTZ R160, R45, R160 ;  /* 0x000000a02da07220 */ /* 0x000fe20000410000 */
[----:B------:R-:W-:Y:S01]  /*3070*/  FMUL.FTZ R162, R137, R56 ;  /* 0x0000003889a27220 */ /* 0x000fe20000410000 */
[----:B------:R-:W-:Y:S01]  /*3080*/  STS [R73+0x8], R154 ;  /* 0x0000089a49007388 */ /* 0x000fe20000000800 */
[----:B------:R-:W-:Y:S01]  /*3090*/  FFMA.FTZ R50, R6, R50, R49 ;  /* 0x0000003206327223 */ /* 0x000fe20000010031 */
[----:B------:R-:W-:Y:S01]  /*30a0*/  FMUL.FTZ R51, R51, R150 ;  /* 0x0000009633337220 */ /* 0x000fe20000410000 */
[----:B------:R-:W-:Y:S01]  /*30b0*/  FMUL.FTZ R162, R47, R162 ;  /* 0x000000a22fa27220 */ /* 0x000fe20000410000 */
[----:B0-----:R-:W-:Y:S01]  /*30c0*/  FMUL.FTZ R48, R46, R57 ;  /* 0x000000392e307220 */ /* 0x001fe20000410000 */
[----:B------:R-:W-:Y:S01]  /*30d0*/  STS [R73+0xc], R156 ;  /* 0x00000c9c49007388 */ /* 0x000fe20000000800 */
[----:B------:R-:W-:Y:S01]  /*30e0*/  FFMA.FTZ R146, R146, R149, R147 ;  /* 0x0000009592927223 */ /* 0x000fe20000010093 */
[----:B------:R-:W-:Y:S01]  /*30f0*/  FFMA.FTZ R51, R7, R51, R50 ;  /* 0x0000003307337223 */ /* 0x000fe20000010032 */
[----:B------:R-:W-:Y:S01]  /*3100*/  FMUL.FTZ R52, R52, R151 ;  /* 0x0000009734347220 */ /* 0x000fe20000410000 */
[----:B------:R-:W-:Y:S01]  /*3110*/  STS [R73+0x10], R158 ;  /* 0x0000109e49007388 */ /* 0x000fe20000000800 */
[----:B------:R-:W-:Y:S01]  /*3120*/  FFMA.FTZ R143, R145, R146, R143 ;  /* 0x00000092918f7223 */ /* 0x000fe2000001008f */
[----:B------:R-:W-:Y:S01]  /*3130*/  FMUL.FTZ R53, R53, R152 ;  /* 0x0000009835357220 */ /* 0x000fe20000410000 */
[----:B------:R-:W-:Y:S01]  /*3140*/  FFMA.FTZ R52, R44, R52, R51 ;  /* 0x000000342c347223 */ /* 0x000fe20000010033 */
[----:B------:R-:W-:Y:S01]  /*3150*/  STS [R73+0x14], R160 ;  /* 0x000014a049007388 */ /* 0x000fe20000000800 */
[----:B------:R-:W-:-:S04]  /*3160*/  IMAD.WIDE.U32 R50, R108, UR4, R110 ;  /* 0x000000046c327c25 */ /* 0x000fc8000f8e006e */
[----:B------:R-:W-:Y:S01]  /*3170*/  FFMA.FTZ R141, R144, R143, R141 ;  /* 0x0000008f908d7223 */ /* 0x000fe2000001008d */
[----:B------:R-:W-:Y:S01]  /*3180*/  FFMA.FTZ R53, R45, R53, R52 ;  /* 0x000000352d357223 */ /* 0x000fe20000010034 */
[----:B------:R0:W-:Y:S01]  /*3190*/  STS [R73+0x18], R48 ;  /* 0x0000183049007388 */ /* 0x0001e20000000800 */
[----:B------:R-:W-:Y:S02]  /*31a0*/  IMAD R49, R109, UR4, R51 ;  /* 0x000000046d317c24 */ /* 0x000fe4000f8e0233 */
[----:B------:R-:W-:Y:S01]  /*31b0*/  FFMA.FTZ R63, R63, R141, R62 ;  /* 0x0000008d3f3f7223 */ /* 0x000fe2000001003e */
[----:B------:R-:W-:Y:S01]  /*31c0*/  IADD3 R62, PT, PT, -R124, UR7, RZ ;  /* 0x000000077c3e7c10 */ /* 0x000fe2000fffe1ff */
[----:B------:R2:W-:Y:S01]  /*31d0*/  STS [R73+0x1c], R162 ;  /* 0x00001ca249007388 */ /* 0x0005e20000000800 */
[----:B------:R-:W-:Y:S01]  /*31e0*/  FMUL.FTZ R54, R54, R153 ;  /* 0x0000009936367220 */ /* 0x000fe20000410000 */
[----:B------:R-:W-:Y:S01]  /*31f0*/  FFMA.FTZ R61, R61, R63, R58 ;  /* 0x0000003f3d3d7223 */ /* 0x000fe2000001003a */
[----:B------:R-:W-:Y:S02]  /*3200*/  BAR.SYNC.DEFER_BLOCKING 0x0 ;  /* 0x0000000000007b1d */ /* 0x000fe40000010000 */
[----:B------:R-:W-:Y:S01]  /*3210*/  FFMA.FTZ R54, R46, R54, R53 ;  /* 0x000000362e367223 */ /* 0x000fe20000010035 */
[----:B0-----:R-:W-:Y:S01]  /*3220*/  LEA R48, P2, R50, UR8, 0x2 ;  /* 0x0000000832307c11 */ /* 0x001fe2000f8410ff */
[----:B------:R-:W-:Y:S01]  /*3230*/  FFMA.FTZ R59, R138, R61, R59 ;  /* 0x0000003d8a3b7223 */ /* 0x000fe2000001003b */
[----:B------:R-:W-:-:S02]  /*3240*/  ISETP.GE.AND P3, PT, R62, 0x21, PT ;  /* 0x000000213e00780c */ /* 0x000fc40003f66270 */
[----:B------:R-:W-:Y:S01]  /*3250*/  LEA.HI.X R49, R50, UR9, R49, 0x2, P2 ;  /* 0x0000000932317c11 */ /* 0x000fe200090f1431 */
[----:B------:R-:W-:Y:S01]  /*3260*/  FMUL.FTZ R50, R55, R56 ;  /* 0x0000003837327220 */ /* 0x000fe20000410000 */
[----:B------:R-:W-:Y:S01]  /*3270*/  ISETP.GE.AND P2, PT, R62, 0x1, PT ;  /* 0x000000013e00780c */ /* 0x000fe20003f46270 */
[----:B------:R-:W-:Y:S02]  /*3280*/  FFMA.FTZ R139, R139, R59, R60 ;  /* 0x0000003b8b8b7223 */ /* 0x000fe4000001003c */
[----:B------:R-:W-:Y:S01]  /*3290*/  FFMA.FTZ R50, R47, R50, R54 ;  /* 0x000000322f327223 */ /* 0x000fe20000010036 */
[----:B------:R2:W0:Y:S09]  /*32a0*/  LDS R57, [R72+0x4b0] ;  /* 0x0004b00048397984 */ /* 0x0004320000000800 */
[----:B--2---:R-:W-:Y:S05]  /*32b0*/  @!P2 BRA `(.L_x_9174) ;  /* 0x000000000008a947 */ /* 0x004fea0003800000 */
[----:B------:R-:W2:Y:S04]  /*32c0*/  LDS R51, [R76+0x430] ;  /* 0x000430004c337984 */ /* 0x000ea80000000800 */
[----:B--2---:R2:W-:Y:S02]  /*32d0*/  REDG.E.ADD.F32.FTZ.RN.STRONG.GPU desc[UR16][R48.64], R51 ;  /* 0x00000033300079a6 */ /* 0x0045e4000c12f310 */
.L_x_9174:
[----:B------:R-:W-:Y:S05]  /*32e0*/  BSYNC.RECONVERGENT B0 ;  /* 0x0000000000007941 */ /* 0x000fea0003800200 */
.L_x_9173:
[----:B------:R-:W-:Y:S04]  /*32f0*/  BSSY.RECONVERGENT B0, `(.L_x_9175) ;  /* 0x0000003000007945 */ /* 0x000fe80003800200 */
[----:B------:R-:W-:Y:S05]  /*3300*/  @!P3 BRA `(.L_x_9176) ;  /* 0x000000000004b947 */ /* 0x000fea0003800000 */
[----:B0-----:R3:W-:Y:S02]  /*3310*/  REDG.E.ADD.F32.FTZ.RN.STRONG.GPU desc[UR16][R48.64+0x80], R57 ;  /* 0x00008039300079a6 */ /* 0x0017e4000c12f310 */
.L_x_9176:
[----:B------:R-:W-:Y:S05]  /*3320*/  BSYNC.RECONVERGENT B0 ;  /* 0x0000000000007941 */ /* 0x000fea0003800200 */
.L_x_9175:
[----:B------:R-:W-:Y:S01]  /*3330*/  FADD.FTZ R142, -R132, R142 ;  /* 0x0000008e848e7221 */ /* 0x000fe20000010100 */
[----:B--2---:R-:W-:Y:S01]  /*3340*/  FMUL.FTZ R51, R139, R117 ;  /* 0x000000758b337220 */ /* 0x004fe20000410000 */
[----:B------:R-:W-:Y:S01]  /*3350*/  FADD.FTZ R137, -R131, R140 ;  /* 0x0000008c83897221 */ /* 0x000fe20000010100 */
        /* <DEDUP_REMOVED lines=8> */
[----:B------:R2:W4:Y:S01]  /*33e0*/  LDS R55, [R71+0x530] ;  /* 0x0005300047377984 */ /* 0x0005220000000800 */
[----:B------:R-:W-:Y:S01]  /*33f0*/  P2R R60, PR, RZ, 0x4 ;  /* 0x00000004ff3c7803 */ /* 0x000fe20000000000 */
[----:B------:R-:W-:Y:S01]  /*3400*/  FADD.FTZ R155, -R129, R150 ;  /* 0x00000096819b7221 */ /* 0x000fe20000010100 */
[C---:B------:R-:W-:Y:S01]  /*3410*/  ISETP.GE.AND P2, PT, R62.reuse, 0x81, PT ;  /* 0x000000813e00780c */ /* 0x040fe20003f46270 */
[----:B------:R-:W-:Y:S01]  /*3420*/  FMUL.FTZ R54, R63, R118 ;  /* 0x000000763f367220 */ /* 0x000fe20000410000 */
[C---:B------:R-:W-:Y:S01]  /*3430*/  ISETP.GE.AND P3, PT, R62.reuse, 0xa1, PT ;  /* 0x000000a13e00780c */ /* 0x040fe20003f66270 */
[----:B0--3--:R-:W-:Y:S01]  /*3440*/  FFMA.FTZ R57, R53, R148, R58 ;  /* 0x0000009435397223 */ /* 0x009fe2000001003a */
[----:B------:R-:W-:-:S02]  /*3450*/  ISETP.GE.AND P4, PT, R62, 0xc1, PT ;  /* 0x000000c13e00780c */ /* 0x000fc40003f86270 */
[----:B------:R-:W-:Y:S01]  /*3460*/  ISETP.GE.AND P5, PT, R62, 0xe1, PT ;  /* 0x000000e13e00780c */ /* 0x000fe20003fa6270 */
[----:B--2---:R-:W-:-:S12]  /*3470*/  @!P6 BRA `(.L_x_9178) ;  /* 0x000000000004e947 */ /* 0x004fd80003800000 */
[----:B----4-:R0:W-:Y:S02]  /*3480*/  REDG.E.ADD.F32.FTZ.RN.STRONG.GPU desc[UR16][R48.64+0x100], R55 ;  /* 0x00010037300079a6 */ /* 0x0101e4000c12f310 */
.L_x_9178:
[----:B------:R-:W-:Y:S05]  /*3490*/  BSYNC.RECONVERGENT B0 ;  /* 0x0000000000007941 */ /* 0x000fea0003800200 */
.L_x_9177:
[----:B------:R-:W-:Y:S01]  /*34a0*/  ISETP.NE.AND P6, PT, R60, RZ, PT ;  /* 0x000000ff3c00720c */ /* 0x000fe20003fc5270 */
[----:B------:R-:W-:Y:S01]  /*34b0*/  FFMA.FTZ R60, R54, R155, R57 ;  /* 0x0000009b363c7223 */ /* 0x000fe20000010039 */
[----:B------:R-:W-:Y:S01]  /*34c0*/  BSSY.RECONVERGENT B0, `(.L_x_9179) ;  /* 0x0000006000007945 */ /* 0x000fe20003800200 */
[----:B------:R2:W3:Y:S01]  /*34d0*/  LDS R57, [R70+0x5b0] ;  /* 0x0005b00046397984 */ /* 0x0004e20000000800 */
[----:B0---4-:R-:W-:Y:S01]  /*34e0*/  FMUL.FTZ R55, R141, R121 ;  /* 0x000000798d377220 */ /* 0x011fe20000410000 */
[----:B------:R-:W-:-:S08]  /*34f0*/  FADD.FTZ R138, -R128, R151 ;  /* 0x00000097808a7221 */ /* 0x000fd00000010100 */
[----:B--2---:R-:W-:Y:S05]  /*3500*/  @!P6 BRA `(.L_x_9180) ;  /* 0x000000000004e947 */ /* 0x004fea0003800000 */
[----:B---3--:R0:W-:Y:S02]  /*3510*/  REDG.E.ADD.F32.FTZ.RN.STRONG.GPU desc[UR16][R48.64+0x180], R57 ;  /* 0x00018039300079a6 */ /* 0x0081e4000c12f310 */
.L_x_9180:
[----:B------:R-:W-:Y:S05]  /*3520*/  BSYNC.RECONVERGENT B0 ;  /* 0x0000000000007941 */ /* 0x000fea0003800200 */
.L_x_9179:
[----:B0--3--:R0:W2:Y:S01]  /*3530*/  LDS R57, [R69+0x630] ;  /* 0x0006300045397984 */ /* 0x0090a20000000800 */
[----:B------:R-:W-:Y:S01]  /*3540*/  BSSY.RECONVERGENT B0, `(.L_x_9181) ;  /* 0x0000006000007945 */ /* 0x000fe20003800200 */
[----:B------:R-:W-:Y:S01]  /*3550*/  FMUL.FTZ R58, R143, R120 ;  /* 0x000000788f3a7220 */ /* 0x000fe20000410000 */
[----:B------:R-:W-:Y:S01]  /*3560*/  FADD.FTZ R151, -R127, R152 ;  /* 0x000000987f977221 */ /* 0x000fe20000010100 */
[----:B------:R-:W-:Y:S01]  /*3570*/  FFMA.FTZ R145, R55, R138, R60 ;  /* 0x0000008a37917223 */ /* 0x000fe2000001003c */
[----:B------:R-:W-:Y:S06]  /*3580*/  @!P2 BRA `(.L_x_9182) ;  /* 0x000000000004a947 */ /* 0x000fec0003800000 */
[----:B--2---:R3:W-:Y:S02]  /*3590*/  REDG.E.ADD.F32.FTZ.RN.STRONG.GPU desc[UR16][R48.64+0x200], R57 ;  /* 0x00020039300079a6 */ /* 0x0047e4000c12f310 */
.L_x_9182:
[----:B------:R-:W-:Y:S05]  /*35a0*/  BSYNC.RECONVERGENT B0 ;  /* 0x0000000000007941 */ /* 0x000fea0003800200 */
.L_x_9181:
[----:B------:R-:W-:Y:S01]  /*35b0*/  FFMA.FTZ R140, R58, R151, R145 ;  /* 0x000000973a8c7223 */ /* 0x000fe20000010091 */
[----:B------:R-:W-:Y:S01]  /*35c0*/  BSSY.RECONVERGENT B0, `(.L_x_9183) ;  /* 0x0000006000007945 */ /* 0x000fe20003800200 */
[----:B------:R4:W0:Y:S01]  /*35d0*/  LDS R145, [R68+0x6b0] ;  /* 0x0006b00044917984 */ /* 0x0008220000000800 */
[----:B--23--:R-:W-:Y:S01]  /*35e0*/  FMUL.FTZ R57, R146, R123 ;  /* 0x0000007b92397220 */ /* 0x00cfe20000410000 */
[----:B------:R-:W-:Y:S01]  /*35f0*/  FADD.FTZ R62, -R126, R153 ;  /* 0x000000997e3e7221 */ /* 0x000fe20000010100 */
[----:B------:R-:W-:Y:S06]  /*3600*/  @!P3 BRA `(.L_x_9184) ;  /* 0x000000000004b947 */ /* 0x000fec0003800000 */
[----:B0-----:R2:W-:Y:S02]  /*3610*/  REDG.E.ADD.F32.FTZ.RN.STRONG.GPU desc[UR16][R48.64+0x280], R145 ;  /* 0x00028091300079a6 */ /* 0x0015e4000c12f310 */
.L_x_9184:
[----:B------:R-:W-:Y:S05]  /*3620*/  BSYNC.RECONVERGENT B0 ;  /* 0x0000000000007941 */ /* 0x000fea0003800200 */
.L_x_9183:
[----:B------:R3:W1:Y:S01]  /*3630*/  LDS R153, [R67+0x730] ;  /* 0x0007300043997984 */ /* 0x0006620000000800 */
[----:B------:R-:W-:Y:S01]  /*3640*/  BSSY.RECONVERGENT B0, `(.L_x_9185) ;  /* 0x0000006000007945 */ /* 0x000fe20003800200 */
[----:B------:R-:W-:Y:S01]  /*3650*/  FMUL.FTZ R60, R149, R134 ;  /* 0x00000086953c7220 */ /* 0x000fe20000410000 */
[----:B------:R-:W-:Y:S01]  /*3660*/  FADD.FTZ R147, -R125, R56 ;  /* 0x000000387d937221 */ /* 0x000fe20000010100 */
[----:B0-2---:R-:W-:Y:S01]  /*3670*/  FFMA.FTZ R145, R57, R62, R140 ;  /* 0x0000003e39917223 */ /* 0x005fe2000001008c */
[----:B------:R-:W-:Y:S06]  /*3680*/  @!P4 BRA `(.L_x_9186) ;  /* 0x000000000004c947 */ /* 0x000fec0003800000 */
[----:B-1----:R0:W-:Y:S02]  /*3690*/  REDG.E.ADD.F32.FTZ.RN.STRONG.GPU desc[UR16][R48.64+0x300], R153 ;  /* 0x00030099300079a6 */ /* 0x0021e4000c12f310 */
.L_x_9186:
[----:B------:R-:W-:Y:S05]  /*36a0*/  BSYNC.RECONVERGENT B0 ;  /* 0x0000000000007941 */ /* 0x000fea0003800200 */
.L_x_9185:
[----:B01----:R0:W1:Y:S01]  /*36b0*/  LDS R153, [R66+0x7b0] ;  /* 0x0007b00042997984 */ /* 0x0030620000000800 */
[----:B------:R-:W-:Y:S01]  /*36c0*/  BSSY.RECONVERGENT B0, `(.L_x_9187) ;  /* 0x0000004000007945 */ /* 0x000fe20003800200 */
[----:B------:R-:W-:-:S03]  /*36d0*/  FFMA.FTZ R145, R60, R147, R145 ;  /* 0x000000933c917223 */ /* 0x000fc60000010091 */
[----:B------:R-:W-:Y:S05]  /*36e0*/  @!P5 BRA `(.L_x_9188) ;  /* 0x000000000004d947 */ /* 0x000fea0003800000 */
[----:B-1----:R2:W-:Y:S02]  /*36f0*/  REDG.E.ADD.F32.FTZ.RN.STRONG.GPU desc[UR16][R48.64+0x380], R153 ;  /* 0x00038099300079a6 */ /* 0x0025e4000c12f310 */
.L_x_9188:
[----:B------:R-:W-:Y:S05]  /*3700*/  BSYNC.RECONVERGENT B0 ;  /* 0x0000000000007941 */ /* 0x000fea0003800200 */
.L_x_9187:
        /* <DEDUP_REMOVED lines=80> */
.L_x_9190:
[----:B------:R-:W-:Y:S05]  /*3c10*/  BSYNC.RECONVERGENT B0 ;  /* 0x0000000000007941 */ /* 0x000fea0003800200 */
.L_x_9189:
[----:B------:R-:W-:-:S04]  /*3c20*/  UIADD3 UR4, UPT, UPT, UR4, 0x1, URZ ;  /* 0x0000000104047890 */ /* 0x000fc8000fffe0ff */
[----:B------:R-:W-:-:S09]  /*3c30*/  UISETP.GE.AND UP0, UPT, UR4, UR11, UPT ;  /* 0x0000000b0400728c */ /* 0x000fd2000bf06270 */
[----:B------:R-:W-:Y:S05]  /*3c40*/  BRA.U !UP0, `(.L_x_9191) ;  /* 0xffffffe508847547 */ /* 0x000fea000b83ffff */
.L_x_9169:
[----:B------:R-:W-:Y:S08]  /*3c50*/  BAR.SYNC.DEFER_BLOCKING 0x0 ;  /* 0x0000000000007b1d */ /* 0x000ff00000010000 */
[----:B--2---:R-:W2:Y:S01]  /*3c60*/  LDC.64 R50, c[0x0][0x4f8] ;  /* 0x00013e00ff327b82 */ /* 0x004ea20000000a00 */
[----:B------:R-:W5:Y:S07]  /*3c70*/  LDCU.64 UR4, c[0x0][0x500] ;  /* 0x0000a000ff0477ac */ /* 0x000f6e0008000a00 */
[----:B------:R-:W0:Y:S01]  /*3c80*/  LDC.64 R52, c[0x0][0x550] ;  /* 0x00015400ff347b82 */ /* 0x000e220000000a00 */
[----:B------:R-:W3:Y:S04]  /*3c90*/  LDG.E.128 R4, desc[UR16][R64.64] ;  /* 0x0000001040047981 */ /* 0x000ee8000c1e1d00 */
[----:B------:R-:W4:Y:S04]  /*3ca0*/  LDG.E.128 R16, desc[UR16][R64.64+0x200] ;  /* 0x0002001040107981 */ /* 0x000f28000c1e1d00 */
[----:B---3--:R-:W-:Y:S04]  /*3cb0*/  STS.128 [R92], R4 ;  /* 0x000000045c007388 */ /* 0x008fe80000000c00 */
[----:B----4-:R-:W-:Y:S01]  /*3cc0*/  STS.128 [R92+0x200], R16 ;  /* 0x000200105c007388 */ /* 0x010fe20000000c00 */
[----:B------:R-:W-:-:S03]  /*3cd0*/  NOP ;  /* 0x0000000000007918 */ /* 0x000fc60000000000 */
[----:B------:R-:W3:Y:S04]  /*3ce0*/  LDS.128 R20, [R94] ;  /* 0x000000005e147984 */ /* 0x000ee80000000c00 */
[----:B------:R-:W4:Y:S01]  /*3cf0*/  LDS.128 R44, [R94+0x10] ;  /* 0x000010005e2c7984 */ /* 0x000f220000000c00 */
[----:B------:R-:W-:Y:S06]  /*3d00*/  BAR.SYNC.DEFER_BLOCKING 0x0 ;  /* 0x0000000000007b1d */ /* 0x000fec0000010000 */
[----:B------:R-:W-:Y:S04]  /*3d10*/  STS.128 [R94], R24 ;  /* 0x000000185e007388 */ /* 0x000fe80000000c00 */
[----:B------:R1:W-:Y:S01]  /*3d20*/  STS.128 [R94+0x10], R28 ;  /* 0x0000101c5e007388 */ /* 0x0003e20000000c00 */
        /* <DEDUP_REMOVED lines=10> */
[----:B------:R-:W-:Y:S01]  /*3dd0*/  FADD.FTZ R47, R47, R88 ;  /* 0x000000582f2f7221 */ /* 0x000fe20000010000 */
[----:B------:R-:W-:Y:S01]  /*3de0*/  FSETP.GTU.FTZ.AND P2, PT, R23, 20, PT ;  /* 0x41a000001700780b */ /* 0x000fe20003f5c000 */
[----:B-1----:R-:W1:Y:S01]  /*3df0*/  LDC.64 R30, c[0x0][0x518] ;  /* 0x00014600ff1e7b82 */ /* 0x002e620000000a00 */
[----:B------:R-:W-:-:S02]  /*3e00*/  FSETP.GTU.FTZ.AND P3, PT, R44, 20, PT ;  /* 0x41a000002c00780b */ /* 0x000fc40003f7c000 */
[----:B------:R-:W-:Y:S02]  /*3e10*/  FSETP.GTU.FTZ.AND P4, PT, R45, 20, PT ;  /* 0x41a000002d00780b */ /* 0x000fe40003f9c000 */
[----:B------:R-:W-:Y:S01]  /*3e20*/  FSETP.GTU.FTZ.AND P5, PT, R46, 20, PT ;  /* 0x41a000002e00780b */ /* 0x000fe20003fbc000 */
[----:B------:R-:W-:Y:S02]  /*3e30*/  @!P6 FMUL.FTZ R20, R20, -1.4426950216293334961 ;  /* 0xbfb8aa3b1414e820 */ /* 0x000fe40000410000 */
[----:B------:R-:W-:Y:S02]  /*3e40*/  @!P0 FMUL.FTZ R5, R21, -1.4426950216293334961 ;  /* 0xbfb8aa3b15058820 */ /* 0x000fe40000410000 */
[----:B------:R-:W-:Y:S02]  /*3e50*/  @!P1 FMUL.FTZ R6, R22, -1.4426950216293334961 ;  /* 0xbfb8aa3b16069820 */ /* 0x000fe40000410000 */
[----:B------:R-:W3:Y:S01]  /*3e60*/  @!P6 MUFU.EX2 R20, R20 ;  /* 0x000000140014e308 */ /* 0x000ee20000000800 */
[----:B------:R-:W-:-:S03]  /*3e70*/  @!P2 FMUL.FTZ R7, R23, -1.4426950216293334961 ;  /* 0xbfb8aa3b1707a820 */ /* 0x000fc60000410000 */
[----:B------:R-:W-:Y:S02]  /*3e80*/  @!P4 FMUL.FTZ R18, R45, -1.4426950216293334961 ;  /* 0xbfb8aa3b2d12c820 */ /* 0x000fe40000410000 */
[----:B------:R-:W-:Y:S02]  /*3e90*/  @!P5 FMUL.FTZ R19, R46, -1.4426950216293334961 ;  /* 0xbfb8aa3b2e13d820 */ /* 0x000fe40000410000 */
[----:B------:R-:W4:Y:S08]  /*3ea0*/  @!P0 MUFU.EX2 R5, R5 ;  /* 0x0000000500058308 */ /* 0x000f300000000800 */
[----:B------:R-:W5:Y:S01]  /*3eb0*/  @!P1 MUFU.EX2 R6, R6 ;  /* 0x0000000600069308 */ /* 0x000f620000000800 */
[----:B---3--:R-:W-:-:S07]  /*3ec0*/  @!P6 FADD.FTZ R4, R20, 1 ;  /* 0x3f8000001404e421 */ /* 0x008fce0000010000 */
[----:B------:R3:W2:Y:S01]  /*3ed0*/  @!P6 MUFU.RCP R17, R4 ;  /* 0x000000040011e308 */ /* 0x0006a20000001000 */
[----:B----4-:R-:W-:-:S07]  /*3ee0*/  @!P0 FADD.FTZ R5, R5, 1 ;  /* 0x3f80000005058421 */ /* 0x010fce0000010000 */
[----:B------:R-:W4:Y:S01]  /*3ef0*/  @!P2 MUFU.EX2 R7, R7 ;  /* 0x000000070007a308 */ /* 0x000f220000000800 */
[----:B---3--:R-:W-:Y:S01]  /*3f00*/  @!P3 FMUL.FTZ R4, R44, -1.4426950216293334961 ;  /* 0xbfb8aa3b2c04b820 */ /* 0x008fe20000410000 */
[----:B-----5:R-:W-:Y:S01]  /*3f10*/  @!P1 FADD.FTZ R16, R6, 1 ;  /* 0x3f80000006109421 */ /* 0x020fe20000010000 */
[----:B------:R-:W-:-:S04]  /*3f20*/  SHF.L.U32 R44, R112, 0x8, RZ ;  /* 0x00000008702c7819 */ /* 0x000fc800000006ff */
[----:B------:R-:W-:Y:S01]  /*3f30*/  SHF.R.S32.HI R45, RZ, 0x1f, R44 ;  /* 0x0000001fff2d7819 */ /* 0x000fe2000001142c */
[----:B------:R-:W3:Y:S01]  /*3f40*/  @!P4 MUFU.EX2 R20, R18 ;  /* 0x000000120014c308 */ /* 0x000ee20000000800 */
[----:B--2---:R-:W-:Y:S01]  /*3f50*/  @!P6 FMUL.FTZ R12, R12, R17 ;  /* 0x000000110c0ce220 */ /* 0x004fe20000410000 */
[----:B------:R-:W-:-:S06]  /*3f60*/  FSETP.GTU.FTZ.AND P6, PT, R47, 20, PT ;  /* 0x41a000002f00780b */ /* 0x000fcc0003fdc000 */
[----:B------:R-:W2:Y:S01]  /*3f70*/  @!P3 MUFU.EX2 R17, R4 ;  /* 0x000000040011b308 */ /* 0x000ea20000000800 */
[----:B----4-:R-:W-:-:S06]  /*3f80*/  @!P2 FADD.FTZ R22, R7, 1 ;  /* 0x3f8000000716a421 */ /* 0x010fcc0000010000 */
[----:B------:R-:W-:Y:S01]  /*3f90*/  @!P6 FMUL.FTZ R21, R47, -1.4426950216293334961 ;  /* 0xbfb8aa3b2f15e820 */ /* 0x000fe20000410000 */
[----:B------:R-:W4:Y:S01]  /*3fa0*/  @!P5 MUFU.EX2 R46, R19 ;  /* 0x00000013002ed308 */ /* 0x000f220000000800 */
[----:B---3--:R-:W-:-:S07]  /*3fb0*/  @!P4 FADD.FTZ R24, R20, 1 ;  /* 0x3f8000001418c421 */ /* 0x008fce0000010000 */
[----:B------:R3:W5:Y:S01]  /*3fc0*/  @!P0 MUFU.RCP R48, R5 ;  /* 0x0000000500308308 */ /* 0x0007620000001000 */
[----:B------:R-:W-:Y:S01]  /*3fd0*/  NOP ;  /* 0x0000000000007918 */ /* 0x000fe20000000000 */
[----:B--2---:R-:W-:-:S06]  /*3fe0*/  @!P3 FADD.FTZ R23, R17, 1 ;  /* 0x3f8000001117b421 */ /* 0x004fcc0000010000 */
[----:B------:R2:W0:Y:S01]  /*3ff0*/  @!P1 MUFU.RCP R49, R16 ;  /* 0x0000001000319308 */ /* 0x0004220000001000 */
[----:B---3--:R-:W3:Y:S01]  /*4000*/  LDS.128 R4, [R92] ;  /* 0x000000005c047984 */ /* 0x008ee20000000c00 */
[----:B----4-:R-:W-:-:S06]  /*4010*/  @!P5 FADD.FTZ R46, R46, 1 ;  /* 0x3f8000002e2ed421 */ /* 0x010fcc0000010000 */
[----:B------:R4:W1:Y:S01]  /*4020*/  @!P6 MUFU.EX2 R47, R21 ;  /* 0x00000015002fe308 */ /* 0x0008620000000800 */
[----:B--2---:R-:W2:Y:S01]  /*4030*/  LDS.128 R16, [R92+0x200] ;  /* 0x000200005c107984 */ /* 0x004ea20000000c00 */
[----:B-----5:R-:W-:-:S06]  /*4040*/  @!P0 FMUL.FTZ R13, R13, R48 ;  /* 0x000000300d0d8220 */ /* 0x020fcc0000410000 */
[----:B------:R-:W5:Y:S01]  /*4050*/  @!P2 MUFU.RCP R22, R22 ;  /* 0x000000160016a308 */ /* 0x000f620000001000 */
[----:B----4-:R-:W-:-:S04]  /*4060*/  IMAD.WIDE.U32 R20, R50, UR18, R44 ;  /* 0x0000001232147c25 */ /* 0x010fc8000f8e002c */
[----:B0-----:R-:W-:Y:S01]  /*4070*/  @!P1 FMUL.FTZ R14, R14, R49 ;  /* 0x000000310e0e9220 */ /* 0x001fe20000410000 */
[----:B------:R-:W-:Y:S01]  /*4080*/  IADD3 R80, P1, PT, R80, -0x400, RZ ;  /* 0xfffffc0050507810 */ /* 0x000fe20007f3e0ff */
[----:B------:R-:W-:Y:S02]  /*4090*/  IMAD R21, R51, UR18, R21 ;  /* 0x0000001233157c24 */ /* 0x000fe4000f8e0215 */
[----:B-1----:R-:W-:Y:S01]  /*40a0*/  IMAD.WIDE.U32 R44, R30, UR18, R44 ;  /* 0x000000121e2c7c25 */ /* 0x002fe2000f8e002c */
[----:B------:R-:W0:Y:S03]  /*40b0*/  @!P3 MUFU.RCP R23, R23 ;  /* 0x000000170017b308 */ /* 0x000e260000001000 */
[----:B------:R-:W-:Y:S01]  /*40c0*/  @!P6 FADD.FTZ R47, R47, 1 ;  /* 0x3f8000002f2fe421 */ /* 0x000fe20000010000 */
[----:B------:R-:W-:Y:S01]  /*40d0*/  IADD3.X R79, PT, PT, R79, -0x1, RZ, P1, !PT ;  /* 0xffffffff4f4f7810 */ /* 0x000fe20000ffe4ff */
[----:B------:R-:W-:-:S04]  /*40e0*/  IMAD.WIDE.U32 R20, R99, UR4, R20 ;  /* 0x0000000463147c25 */ /* 0x000fc8000f8e0014 */
[----:B------:R-:W-:Y:S01]  /*40f0*/  IMAD R21, R99, UR5, R21 ;  /* 0x0000000563157c24 */ /* 0x000fe2000f8e0215 */
[C---:B------:R-:W-:Y:S01]  /*4100*/  LEA R28, P0, R20.reuse, R52, 0x2 ;  /* 0x00000034141c7211 */ /* 0x040fe200078010ff */
[----:B------:R-:W1:Y:S01]  /*4110*/  @!P4 MUFU.RCP R24, R24 ;  /* 0x000000180018c308 */ /* 0x000e620000001000 */
[----:B-----5:R-:W-:Y:S01]  /*4120*/  @!P2 FMUL.FTZ R15, R15, R22 ;  /* 0x000000160f0fa220 */ /* 0x020fe20000410000 */
[----:B------:R-:W4:Y:S01]  /*4130*/  LDCU.64 UR4, c[0x0][0x520] ;  /* 0x0000a400ff0477ac */ /* 0x000f220008000a00 */
[----:B------:R-:W-:Y:S01]  /*4140*/  LEA.HI.X R29, R20, R53, R21, 0x2, P0 ;  /* 0x00000035141d7211 */ /* 0x000fe200000f1415 */
[----:B------:R-:W-:Y:S01]  /*4150*/  IMAD R45, R31, UR18, R45 ;  /* 0x000000121f2d7c24 */ /* 0x000fe2000f8e022d */
[----:B------:R-:W-:Y:S01]  /*4160*/  IADD3 R82, P2, PT, R82, -0x400, RZ ;  /* 0xfffffc0052527810 */ /* 0x000fe20007f5e0ff */
[----:B------:R-:W-:Y:S02]  /*4170*/  IMAD.WIDE.U32 R28, R75, 0x10, R28 ;  /* 0x000000104b1c7825 */ /* 0x000fe400078e001c */
[----:B------:R-:W5:Y:S02]  /*4180*/  @!P5 MUFU.RCP R25, R46 ;  /* 0x0000002e0019d308 */ /* 0x000f640000001000 */
[----:B0-----:R-:W-:Y:S01]  /*4190*/  @!P3 FMUL.FTZ R8, R8, R23 ;  /* 0x000000170808b220 */ /* 0x001fe20000410000 */
[----:B------:R-:W-:Y:S01]  /*41a0*/  IADD3 R86, P3, PT, R86, -0x400, RZ ;  /* 0xfffffc0056567810 */ /* 0x000fe20007f7e0ff */
[----:B---3--:R0:W-:Y:S01]  /*41b0*/  STG.E.128 desc[UR16][R28.64], R4 ;  /* 0x000000041c007986 */ /* 0x0081e2000c101d10 */
[----:B------:R-:W-:-:S02]  /*41c0*/  IADD3.X R81, PT, PT, R81, -0x1, RZ, P2, !PT ;  /* 0xffffffff51517810 */ /* 0x000fc400017fe4ff */
[----:B------:R-:W-:Y:S01]  /*41d0*/  IADD3.X R85, PT, PT, R85, -0x1, RZ, P3, !PT ;  /* 0xffffffff55557810 */ /* 0x000fe20001ffe4ff */
[----:B--2---:R-:W-:Y:S01]  /*41e0*/  STG.E.128 desc[UR16][R28.64+0x200], R16 ;  /* 0x000200101c007986 */ /* 0x004fe2000c101d10 */
[----:B------:R2:W3:Y:S01]  /*41f0*/  @!P6 MUFU.RCP R26, R47 ;  /* 0x0000002f001ae308 */ /* 0x0004e20000001000 */
[----:B-1----:R-:W-:Y:S01]  /*4200*/  @!P4 FMUL.FTZ R9, R9, R24 ;  /* 0x000000180909c220 */ /* 0x002fe20000410000 */
[----:B------:R-:W-:Y:S01]  /*4210*/  BAR.SYNC.DEFER_BLOCKING 0x0 ;  /* 0x0000000000007b1d */ /* 0x000fe20000010000 */
[----:B------:R-:W-:Y:S01]  /*4220*/  IADD3 R84, P4, PT, R84, -0x400, RZ ;  /* 0xfffffc0054547810 */ /* 0x000fe20007f9e0ff */
[----:B-----5:R-:W-:-:S06]  /*4230*/  @!P5 FMUL.FTZ R10, R10, R25 ;  /* 0x000000190a0ad220 */ /* 0x020fcc0000410000 */
[----:B--2---:R-:W1:Y:S01]  /*4240*/  LDC.64 R46, c[0x0][0x560] ;  /* 0x00015800ff2e7b82 */ /* 0x004e620000000a00 */
[----:B------:R-:W-:Y:S01]  /*4250*/  IADD3.X R83, PT, PT, R83, -0x1, RZ, P4, !PT ;  /* 0xffffffff53537810 */ /* 0x000fe200027fe4ff */
[----:B0-----:R-:W-:Y:S01]  /*4260*/  FADD.FTZ R6, R12, R91 ;  /* 0x0000005b0c067221 */ /* 0x001fe20000010000 */
[----:B----4-:R-:W-:-:S04]  /*4270*/  IMAD.WIDE.U32 R4, R99, UR4, R44 ;  /* 0x0000000463047c25 */ /* 0x010fc8000f8e002c */
[----:B---3--:R-:W-:Y:S01]  /*4280*/  @!P6 FMUL.FTZ R11, R11, R26 ;  /* 0x0000001a0b0be220 */ /* 0x008fe20000410000 */
[----:B------:R-:W-:Y:S01]  /*4290*/  IMAD R5, R99, UR5, R5 ;  /* 0x0000000563057c24 */ /* 0x000fe2000f8e0205 */
[----:B------:R0:W-:Y:S04]  /*42a0*/  STS.128 [R94], R12 ;  /* 0x0000000c5e007388 */ /* 0x0001e80000000c00 */
[----:B------:R2:W-:Y:S01]  /*42b0*/  STS.128 [R94+0x10], R8 ;  /* 0x000010085e007388 */ /* 0x0005e20000000c00 */
[----:B------:R-:W-:-:S03]  /*42c0*/  NOP ;  /* 0x0000000000007918 */ /* 0x000fc60000000000 */
[----:B------:R-:W3:Y:S04]  /*42d0*/  LDS.128 R20, [R92] ;  /* 0x000000005c147984 */ /* 0x000ee80000000c00 */
[----:B------:R-:W4:Y:S01]  /*42e0*/  LDS.128 R24, [R92+0x200] ;  /* 0x000200005c187984 */ /* 0x000f220000000c00 */
[----:B0-----:R-:W-:Y:S01]  /*42f0*/  FADD.FTZ R13, R6, R13 ;  /* 0x0000000d060d7221 */ /* 0x001fe20000010000 */
[----:B-1----:R-:W-:-:S03]  /*4300*/  LEA R6, P0, R4, R46, 0x2 ;  /* 0x0000002e04067211 */ /* 0x002fc600078010ff */
        /* <DEDUP_REMOVED lines=13> */
.L_x_9152:
        /* <DEDUP_REMOVED lines=34> */
.L_x_9194:
[----:B------:R-:W-:Y:S05]  /*4600*/  BSYNC.RECONVERGENT B0 ;  /* 0x0000000000007941 */ /* 0x000fea0003800200 */
.L_x_9193:
        /* <DEDUP_REMOVED lines=26> */
.L_x_9196:
[----:B------:R-:W-:Y:S05]  /*47b0*/  BSYNC.RECONVERGENT B0 ;  /* 0x0000000000007941 */ /* 0x000fea0003800200 */
.L_x_9195:
        /* <DEDUP_REMOVED lines=10> */
.L_x_9198:
        /* <DEDUP_REMOVED lines=24> */
.L_x_9197:
[----:B------:R-:W-:Y:S05]  /*49e0*/  EXIT ;  /* 0x000000000000794d */ /* 0x000fea0003800000 */
.L_x_9199:
        /* <DEDUP_REMOVED lines=9> */
.L_x_10527:


//--------------------- .text._Z25selective_scan_bwd_kernelI32Selective_Scan_bwd_kernel_traitsILi32ELi8ELb1ELb0ELb1ELb1ELb1EffEEv12SSMParamsBwd --------------------------
	.section	.text._Z25selective_scan_bwd_kernelI32Selective_Scan_bwd_kernel_traitsILi32ELi8ELb1ELb0ELb1ELb1ELb1EffEEv12SSMParamsBwd,"ax",@progbits
	.align	128
        .global         _Z25selective_scan_bwd_kernelI32Selective_Scan_bwd_kernel_traitsILi32ELi8ELb1ELb0ELb1ELb1ELb1EffEEv12SSMParamsBwd
        .type           _Z25selective_scan_bwd_kernelI32Selective_Scan_bwd_kernel_traitsILi32ELi8ELb1ELb0ELb1ELb1ELb1EffEEv12SSMParamsBwd,@function
        .size           _Z25selective_scan_bwd_kernelI32Selective_Scan_bwd_kernel_traitsILi32ELi8ELb1ELb0ELb1ELb1ELb1EffEEv12SSMParamsBwd,(.L_x_10528 - _Z25selective_scan_bwd_kernelI32Selective_Scan_bwd_kernel_traitsILi32ELi8ELb1ELb0ELb1ELb1ELb1EffEEv12SSMParamsBwd)
        .other          _Z25selective_scan_bwd_kernelI32Selective_Scan_bwd_kernel_traitsILi32ELi8ELb1ELb0ELb1ELb1ELb1EffEEv12SSMParamsBwd,@"STO_CUDA_ENTRY STV_DEFAULT"
_Z25selective_scan_bwd_kernelI32Selective_Scan_bwd_kernel_traitsILi32ELi8ELb1ELb0ELb1ELb1ELb1EffEEv12SSMParamsBwd:
.text._Z25selective_scan_bwd_kernelI32Selective_Scan_bwd_kernel_traitsILi32ELi8ELb1ELb0ELb1ELb1ELb1EffEEv12SSMParamsBwd:
        /* <DEDUP_REMOVED lines=178> */
.L_x_9241:
[----:B------:R-:W-:Y:S01]  /*0b20*/  BAR.SYNC.DEFER_BLOCKING 0x0 ;  /* 0x0000000000007b1d */ /* 0x000fe20000010000 */
[----:B0-----:R-:W-:Y:S02]  /*0b30*/  MOV R32, R4 ;  /* 0x0000000400207202 */ /* 0x001fe40000000f00 */
[----:B------:R-:W-:-:S05]  /*0b40*/  MOV R33, R15 ;  /* 0x0000000f00217202 */ /* 0x000fca0000000f00 */
[----:B------:R-:W0:Y:S01]  /*0b50*/  S2UR UR5, SR_CgaCtaId ;  /* 0x00000000000579c3 */ /* 0x000e220000008800 */
[----:B------:R-:W-:Y:S01]  /*0b60*/  IMAD.WIDE.U32 R32, R22, 0x10, R32 ;  /* 0x0000001016207825 */ /* 0x000fe200078e0020 */
[----:B------:R-:W1:Y:S01]  /*0b70*/  S2R R86, SR_LANEID ;  /* 0x0000000000567919 */ /* 0x000e620000000000 */
[----:B------:R-:W-:-:S05]  /*0b80*/  UMOV UR4, 0x400 ;  /* 0x0000040000047882 */ /* 0x000fca0000000000 */
[----:B------:R-:W2:Y:S01]  /*0b90*/  LDC.64 R70, c[0x0][0x410] ;  /* 0x00010400ff467b82 */ /* 0x000ea20000000a00 */
[----:B------:R-:W-:-:S07]  /*0ba0*/  IADD3 R84, PT, PT, R14, -0x1, RZ ;  /* 0xffffffff0e547810 */ /* 0x000fce0007ffe0ff */
[----:B------:R-:W3:Y:S01]  /*0bb0*/  LDC.64 R66, c[0x0][0x418] ;  /* 0x00010600ff427b82 */ /* 0x000ee20000000a00 */
[----:B------:R-:W4:Y:S04]  /*0bc0*/  LDG.E.128 R40, desc[UR16][R32.64] ;  /* 0x0000001020287981 */ /* 0x000f28000c1e1d00 */
[----:B------:R1:W2:Y:S01]  /*0bd0*/  LDG.E.128 R44, desc[UR16][R32.64+0x200] ;  /* 0x00020010202c7981 */ /* 0x0002a2000c1e1d00 */
[----:B0-----:R-:W-:Y:S02]  /*0be0*/  ULEA UR4, UR5, UR4, 0x18 ;  /* 0x0000000405047291 */ /* 0x001fe4000f8ec0ff */
[----:B------:R-:W0:Y:S01]  /*0bf0*/  LDC.64 R64, c[0x0][0x488] ;  /* 0x00012200ff407b82 */ /* 0x000e220000000a00 */
[----:B-1----:R-:W-:Y:S02]  /*0c00*/  MOV R32, R6 ;  /* 0x0000000600207202 */ /* 0x002fe40000000f00 */
[----:B------:R-:W-:-:S02]  /*0c10*/  MOV R33, R17 ;  /* 0x0000001100217202 */ /* 0x000fc40000000f00 */
[----:B------:R-:W-:Y:S01]  /*0c20*/  LEA R81, R86, UR4, 0x4 ;  /* 0x0000000456517c11 */ /* 0x000fe2000f8e20ff */
[----:B------:R-:W-:-:S03]  /*0c30*/  IMAD.WIDE.U32 R110, R22, 0x10, R32 ;  /* 0x00000010166e7825 */ /* 0x000fc600078e0020 */
[----:B------:R-:W-:Y:S01]  /*0c40*/  LEA R82, R86, R81, 0x4 ;  /* 0x0000005156527211 */ /* 0x000fe200078e20ff */
[----:B----4-:R1:W-:Y:S04]  /*0c50*/  STS.128 [R81], R40 ;  /* 0x0000002851007388 */ /* 0x0103e80000000c00 */
[----:B--2---:R-:W-:Y:S01]  /*0c60*/  STS.128 [R81+0x200], R44 ;  /* 0x0002002c51007388 */ /* 0x004fe20000000c00 */
[----:B------:R-:W-:-:S03]  /*0c70*/  NOP ;  /* 0x0000000000007918 */ /* 0x000fc60000000000 */
[----:B------:R-:W-:Y:S04]  /*0c80*/  LDS.128 R32, [R82] ;  /* 0x0000000052207984 */ /* 0x000fe80000000c00 */
[----:B------:R-:W-:Y:S01]  /*0c90*/  LDS.128 R36, [R82+0x10] ;  /* 0x0000100052247984 */ /* 0x000fe20000000c00 */
[----:B------:R-:W-:Y:S06]  /*0ca0*/  BAR.SYNC.DEFER_BLOCKING 0x0 ;  /* 0x0000000000007b1d */ /* 0x000fec0000010000 */
[----:B------:R-:W2:Y:S04]  /*0cb0*/  LDG.E.128 R52, desc[UR16][R110.64] ;  /* 0x000000106e347981 */ /* 0x000ea8000c1e1d00 */
[----:B------:R-:W4:Y:S01]  /*0cc0*/  LDG.E.128 R56, desc[UR16][R110.64+0x200] ;  /* 0x000200106e387981 */ /* 0x000f22000c1e1d00 */
[----:B-1----:R-:W-:-:S02]  /*0cd0*/  MOV R40, R8 ;  /* 0x0000000800287202 */ /* 0x002fc40000000f00 */
[----:B------:R-:W-:-:S03]  /*0ce0*/  MOV R41, R19 ;  /* 0x0000001300297202 */ /* 0x000fc60000000f00 */
[----:B------:R-:W-:Y:S01]  /*0cf0*/  IMAD.WIDE.U32 R68, R22, 0x10, R40 ;  /* 0x0000001016447825 */ /* 0x000fe200078e0028 */
[----:B--2---:R-:W-:Y:S04]  /*0d00*/  STS.128 [R81], R52 ;  /* 0x0000003451007388 */ /* 0x004fe80000000c00 */
[----:B----4-:R-:W-:Y:S01]  /*0d10*/  STS.128 [R81+0x200], R56 ;  /* 0x0002003851007388 */ /* 0x010fe20000000c00 */
[----:B------:R-:W-:-:S03]  /*0d20*/  NOP ;  /* 0x0000000000007918 */ /* 0x000fc60000000000 */
[----:B------:R-:W1:Y:S04]  /*0d30*/  LDS.128 R40, [R82] ;  /* 0x0000000052287984 */ /* 0x000e680000000c00 */
[----:B------:R-:W2:Y:S01]  /*0d40*/  LDS.128 R44, [R82+0x10] ;  /* 0x00001000522c7984 */ /* 0x000ea20000000c00 */
[----:B------:R-:W-:Y:S06]  /*0d50*/  BAR.SYNC.DEFER_BLOCKING 0x0 ;  /* 0x0000000000007b1d */ /* 0x000fec0000010000 */
[----:B------:R-:W4:Y:S04]  /*0d60*/  LDG.E.128 R48, desc[UR16][R68.64] ;  /* 0x0000001044307981 */ /* 0x000f28000c1e1d00 */
[----:B------:R3:W4:Y:S01]  /*0d70*/  LDG.E.128 R60, desc[UR16][R68.64+0x200] ;  /* 0x00020010443c7981 */ /* 0x000722000c1e1d00 */
[----:B------:R-:W-:Y:S01]  /*0d80*/  HFMA2 R113, -RZ, RZ, 0, 0 ;  /* 0x00000000ff717431 */ /* 0x000fe200000001ff */
[----:B------:R-:W-:Y:S01]  /*0d90*/  SHF.L.U32 R112, R84, 0x8, RZ ;  /* 0x0000000854707819 */ /* 0x000fe200000006ff */
[----:B------:R-:W-:Y:S01]  /*0da0*/  BSSY.RECONVERGENT B0, `(.L_x_9201) ;  /* 0x0000035000007945 */ /* 0x000fe20003800200 */
[--C-:B-1---5:R-:W-:Y:S01]  /*0db0*/  FADD.FTZ R85, R40, R3.reuse ;  /* 0x0000000328557221 */ /* 0x122fe20000010000 */
[--C-:B------:R-:W-:Y:S01]  /*0dc0*/  FADD.FTZ R96, R41, R3.reuse ;  /* 0x0000000329607221 */ /* 0x100fe20000010000 */
[--C-:B------:R-:W-:Y:S01]  /*0dd0*/  FADD.FTZ R87, R42, R3.reuse ;  /* 0x000000032a577221 */ /* 0x100fe20000010000 */
[--C-:B------:R-:W-:Y:S01]  /*0de0*/  FADD.FTZ R98, R43, R3.reuse ;  /* 0x000000032b627221 */ /* 0x100fe20000010000 */
[--C-:B--2---:R-:W-:Y:S01]  /*0df0*/  FADD.FTZ R97, R44, R3.reuse ;  /* 0x000000032c617221 */ /* 0x104fe20000010000 */
[----:B------:R-:W-:Y:S01]  /*0e00*/  FSETP.GTU.FTZ.AND P4, PT, R85, 20, PT ;  /* 0x41a000005500780b */ /* 0x000fe20003f9c000 */
[----:B------:R-:W-:Y:S01]  /*0e10*/  FADD.FTZ R100, R45, R3 ;  /* 0x000000032d647221 */ /* 0x000fe20000010000 */
[----:B---3--:R-:W-:Y:S01]  /*0e20*/  IMAD.WIDE.U32 R68, R70, UR18, R112 ;  /* 0x0000001246447c25 */ /* 0x008fe2000f8e0070 */
[----:B------:R-:W-:-:S03]  /*0e30*/  FSETP.GTU.FTZ.AND P5, PT, R96, 20, PT ;  /* 0x41a000006000780b */ /* 0x000fc60003fbc000 */
[----:B------:R-:W-:Y:S01]  /*0e40*/  FADD.FTZ R99, R46, R3 ;  /* 0x000000032e637221 */ /* 0x000fe20000010000 */
[----:B------:R-:W-:Y:S01]  /*0e50*/  FSETP.GTU.FTZ.AND P0, PT, R87, 20, PT ;  /* 0x41a000005700780b */ /* 0x000fe20003f1c000 */
[----:B------:R-:W-:Y:S01]  /*0e60*/  IMAD R69, R71, UR18, R69 ;  /* 0x0000001247457c24 */ /* 0x000fe2000f8e0245 */
[----:B------:R-:W-:Y:S02]  /*0e70*/  FSETP.GTU.FTZ.AND P1, PT, R98, 20, PT ;  /* 0x41a000006200780b */ /* 0x000fe40003f3c000 */
[----:B------:R-:W-:Y:S01]  /*0e80*/  FSETP.GTU.FTZ.AND P2, PT, R97, 20, PT ;  /* 0x41a000006100780b */ /* 0x000fe20003f5c000 */
[----:B------:R-:W-:Y:S01]  /*0e90*/  IMAD.WIDE.U32 R40, R0, R66, R68 ;  /* 0x0000004200287225 */ /* 0x000fe200078e0044 */
[----:B------:R-:W-:Y:S01]  /*0ea0*/  FSETP.GTU.FTZ.AND P3, PT, R100, 20, PT ;  /* 0x41a000006400780b */ /* 0x000fe20003f7c000 */
[----:B----4-:R1:W-:Y:S04]  /*0eb0*/  STS.128 [R81], R48 ;  /* 0x0000003051007388 */ /* 0x0103e80000000c00 */
[----:B------:R1:W-:Y:S01]  /*0ec0*/  STS.128 [R81+0x200], R60 ;  /* 0x0002003c51007388 */ /* 0x0003e20000000c00 */
[----:B------:R-:W-:-:S03]  /*0ed0*/  NOP ;  /* 0x0000000000007918 */ /* 0x000fc60000000000 */
[----:B------:R1:W2:Y:S04]  /*0ee0*/  LDS.128 R52, [R82] ;  /* 0x0000000052347984 */ /* 0x0002a80000000c00 */
[----:B------:R1:W3:Y:S01]  /*0ef0*/  LDS.128 R56, [R82+0x10] ;  /* 0x0000100052387984 */ /* 0x0002e20000000c00 */
[----:B0-----:R-:W-:Y:S05]  /*0f00*/  @P4 BRA `(.L_x_9202) ;  /* 0x0000000000784947 */ /* 0x001fea0003800000 */
[----:B------:R-:W-:Y:S01]  /*0f10*/  FMUL.FTZ R85, R85, 1.4426950216293334961 ;  /* 0x3fb8aa3b55557820 */ /* 0x000fe20000410000 */
[----:B------:R-:W-:Y:S02]  /*0f20*/  MOV R45, 0x3e800000 ;  /* 0x3e800000002d7802 */ /* 0x000fe40000000f00 */
[----:B------:R-:W-:Y:S01]  /*0f30*/  MOV R46, 0x3d39bf78 ;  /* 0x3d39bf78002e7802 */ /* 0x000fe20000000f00 */
[----:B-1----:R-:W0:Y:S02]  /*0f40*/  MUFU.EX2 R49, R85 ;  /* 0x0000005500317308 */ /* 0x002e240000000800 */
        /* <DEDUP_REMOVED lines=26> */
.L_x_9202:
[----:B------:R-:W-:Y:S05]  /*10f0*/  BSYNC.RECONVERGENT B0 ;  /* 0x0000000000007941 */ /* 0x000fea0003800200 */
.L_x_9201:
        /* <DEDUP_REMOVED lines=37> */
.L_x_9204:
[----:B------:R-:W-:Y:S05]  /*1350*/  BSYNC.RECONVERGENT B0 ;  /* 0x0000000000007941 */ /* 0x000fea0003800200 */
.L_x_9203:
        /* <DEDUP_REMOVED lines=34> */
.L_x_9206:
[----:B------:R-:W-:Y:S05]  /*1580*/  BSYNC.RECONVERGENT B0 ;  /* 0x0000000000007941 */ /* 0x000fea0003800200 */
.L_x_9205:
        /* <DEDUP_REMOVED lines=32> */
.L_x_9208:
[----:B------:R-:W-:Y:S05]  /*1790*/  BSYNC.RECONVERGENT B0 ;  /* 0x0000000000007941 */ /* 0x000fea0003800200 */
.L_x_9207:
        /* <DEDUP_REMOVED lines=32> */
.L_x_9210:
[----:B------:R-:W-:Y:S05]  /*19a0*/  BSYNC.RECONVERGENT B0 ;  /* 0x0000000000007941 */ /* 0x000fea0003800200 */
.L_x_9209:
        /* <DEDUP_REMOVED lines=32> */
.L_x_9212:
[----:B------:R-:W-:Y:S05]  /*1bb0*/  BSYNC.RECONVERGENT B0 ;  /* 0x0000000000007941 */ /* 0x000fea0003800200 */
.L_x_9211:
        /* <DEDUP_REMOVED lines=32> */
.L_x_9214:
[----:B------:R-:W-:Y:S05]  /*1dc0*/  BSYNC.RECONVERGENT B0 ;  /* 0x0000000000007941 */ /* 0x000fea0003800200 */
.L_x_9213:
        /* <DEDUP_REMOVED lines=32> */
.L_x_9216:
[----:B------:R-:W-:Y:S05]  /*1fd0*/  BSYNC.RECONVERGENT B0 ;  /* 0x0000000000007941 */ /* 0x000fea0003800200 */
.L_x_9215:
[----:B------:R-:W-:Y:S08]  /*1fe0*/  BAR.SYNC.DEFER_BLOCKING 0x0 ;  /* 0x0000000000007b1d */ /* 0x000ff00000010000 */
[----:B------:R-:W0:Y:S01]  /*1ff0*/  LDC.64 R46, c[0x0][0x420] ;  /* 0x00010800ff2e7b82 */ /* 0x000e220000000a00 */
[----:B------:R-:W4:Y:S01]  /*2000*/  LDCU.64 UR4, c[0x0][0x510] ;  /* 0x0000a200ff0477ac */ /* 0x000f220008000a00 */
[----:B------:R-:W5:Y:S06]  /*2010*/  LDCU.64 UR6, c[0x0][0x490] ;  /* 0x00009200ff0677ac */ /* 0x000f6c0008000a00 */
[----:B-1----:R-:W1:Y:S08]  /*2020*/  LDC.64 R48, c[0x0][0x428] ;  /* 0x00010a00ff307b82 */ /* 0x002e700000000a00 */
[----:B------:R-:W2:Y:S01]  /*2030*/  LDC.64 R72, c[0x0][0x478] ;  /* 0x00011e00ff487b82 */ /* 0x000ea20000000a00 */
[----:B------:R-:W3:Y:S04]  /*2040*/  LDG.E.128 R40, desc[UR16][R64.64] ;  /* 0x0000001040287981 */ /* 0x000ee8000c1e1d00 */
[----:B------:R-:W4:Y:S01]  /*2050*/  LDG.E.128 R68, desc[UR16][R64.64+0x200] ;  /* 0x0002001040447981 */ /* 0x000f22000c1e1d00 */
[----:B0-----:R-:W-:-:S02]  /*2060*/  IMAD.WIDE.U32 R44, R46, UR18, R112 ;  /* 0x000000122e2c7c25 */ /* 0x001fc4000f8e0070 */
[----:B------:R-:W0:Y:S02]  /*2070*/  LDC.64 R116, c[0x0][0x508] ;  /* 0x00014200ff747b82 */ /* 0x000e240000000a00 */
[----:B------:R-:W-:Y:S02]  /*2080*/  IMAD R45, R47, UR18, R45 ;  /* 0x000000122f2d7c24 */ /* 0x000fe4000f8e022d */
[----:B-1----:R-:W-:-:S04]  /*2090*/  IMAD.WIDE.U32 R44, R0, R48, R44 ;  /* 0x00000030002c7225 */ /* 0x002fc800078e002c */
[----:B------:R-:W1:Y:S01]  /*20a0*/  LDC.64 R114, c[0x0][0x558] ;  /* 0x00015600ff727b82 */ /* 0x000e620000000a00 */
[----:B------:R-:W-:Y:S01]  /*20b0*/  IMAD R45, R0, R49, R45 ;  /* 0x00000031002d7224 */ /* 0x000fe200078e022d */
[----:B--2---:R-:W-:-:S04]  /*20c0*/  LEA R72, P0, R44, R72, 0x2 ;  /* 0x000000482c487211 */ /* 0x004fc800078010ff */
[----:B------:R-:W-:-:S03]  /*20d0*/  LEA.HI.X R73, R44, R73, R45, 0x2, P0 ;  /* 0x000000492c497211 */ /* 0x000fc600000f142d */
[----:B------:R-:W-:Y:S01]  /*20e0*/  IMAD.WIDE.U32 R72, R22, 0x10, R72 ;  /* 0x0000001016487825 */ /* 0x000fe200078e0048 */
[----:B---3--:R-:W-:Y:S04]  /*20f0*/  STS.128 [R81], R40 ;  /* 0x0000002851007388 */ /* 0x008fe80000000c00 */
[----:B----4-:R-:W-:Y:S01]  /*2100*/  STS.128 [R81+0x200], R68 ;  /* 0x0002004451007388 */ /* 0x010fe20000000c00 */
[----:B------:R-:W-:-:S03]  /*2110*/  NOP ;  /* 0x0000000000007918 */ /* 0x000fc60000000000 */
[----:B------:R-:W2:Y:S04]  /*2120*/  LDS.128 R60, [R82] ;  /* 0x00000000523c7984 */ /* 0x000ea80000000c00 */
[----:B------:R-:W3:Y:S01]  /*2130*/  LDS.128 R48, [R82+0x10] ;  /* 0x0000100052307984 */ /* 0x000ee20000000c00 */
[----:B------:R-:W-:Y:S06]  /*2140*/  BAR.SYNC.DEFER_BLOCKING 0x0 ;  /* 0x0000000000007b1d */ /* 0x000fec0000010000 */
[----:B------:R-:W4:Y:S04]  /*2150*/  LDG.E.128 R44, desc[UR16][R72.64] ;  /* 0x00000010482c7981 */ /* 0x000f28000c1e1d00 */
[----:B------:R1:W4:Y:S01]  /*2160*/  LDG.E.128 R64, desc[UR16][R72.64+0x200] ;  /* 0x0002001048407981 */ /* 0x000322000c1e1d00 */
[----:B0-----:R-:W-:Y:S01]  /*2170*/  IMAD.WIDE.U32 R118, R116, UR18, R112 ;  /* 0x0000001274767c25 */ /* 0x001fe2000f8e0070 */
[----:B-----5:R-:W-:-:S03]  /*2180*/  UISETP.NE.U32.AND UP0, UPT, UR6, URZ, UPT ;  /* 0x000000ff0600728c */ /* 0x020fc6000bf05070 */
[----:B--2---:R-:W-:Y:S01]  /*2190*/  FMUL.FTZ R75, R61, -1.4426950216293334961 ;  /* 0xbfb8aa3b3d4b7820 */ /* 0x004fe20000410000 */
[----:B------:R-:W-:Y:S01]  /*21a0*/  FMUL.FTZ R40, R62, -1.4426950216293334961 ;  /* 0xbfb8aa3b3e287820 */ /* 0x000fe20000410000 */
[----:B------:R-:W-:Y:S01]  /*21b0*/  FMUL.FTZ R41, R63, -1.4426950216293334961 ;  /* 0xbfb8aa3b3f297820 */ /* 0x000fe20000410000 */
[----:B------:R-:W-:Y:S01]  /*21c0*/  FMUL.FTZ R74, R60, -1.4426950216293334961 ;  /* 0xbfb8aa3b3c4a7820 */ /* 0x000fe20000410000 */
[----:B---3--:R-:W-:Y:S01]  /*21d0*/  FMUL.FTZ R42, R48, -1.4426950216293334961 ;  /* 0xbfb8aa3b302a7820 */ /* 0x008fe20000410000 */
[----:B------:R-:W-:Y:S01]  /*21e0*/  FMUL.FTZ R43, R49, -1.4426950216293334961 ;  /* 0xbfb8aa3b312b7820 */ /* 0x000fe20000410000 */
[----:B------:R-:W0:Y:S01]  /*21f0*/  MUFU.EX2 R75, R75 ;  /* 0x0000004b004b7308 */ /* 0x000e220000000800 */
[----:B-1----:R-:W-:Y:S01]  /*2200*/  FMUL.FTZ R72, R50, -1.4426950216293334961 ;  /* 0xbfb8aa3b32487820 */ /* 0x002fe20000410000 */
[----:B------:R-:W-:Y:S01]  /*2210*/  FMUL.FTZ R73, R51, -1.4426950216293334961 ;  /* 0xbfb8aa3b33497820 */ /* 0x000fe20000410000 */
[----:B------:R-:W-:Y:S01]  /*2220*/  IMAD R119, R117, UR18, R119 ;  /* 0x0000001275777c24 */ /* 0x000fe2000f8e0277 */
[----:B------:R-:W-:-:S04]  /*2230*/  UISETP.NE.AND.EX UP0, UPT, UR7, URZ, UPT, UP0 ;  /* 0x000000ff0700728c */ /* 0x000fc8000bf05300 */
[----:B------:R-:W1:Y:S08]  /*2240*/  MUFU.EX2 R68, R40 ;  /* 0x0000002800447308 */ /* 0x000e700000000800 */
[----:B------:R-:W2:Y:S01]  /*2250*/  MUFU.EX2 R69, R41 ;  /* 0x0000002900457308 */ /* 0x000ea20000000800 */
[----:B0-----:R-:W-:-:S07]  /*2260*/  FADD.FTZ R75, R75, 1 ;  /* 0x3f8000004b4b7421 */ /* 0x001fce0000010000 */
[----:B------:R-:W0:Y:S01]  /*2270*/  MUFU.EX2 R70, R42 ;  /* 0x0000002a00467308 */ /* 0x000e220000000800 */
[----:B-1----:R-:W-:-:S07]  /*2280*/  FADD.FTZ R68, R68, 1 ;  /* 0x3f80000044447421 */ /* 0x002fce0000010000 */
[----:B------:R-:W1:Y:S01]  /*2290*/  MUFU.EX2 R71, R43 ;  /* 0x0000002b00477308 */ /* 0x000e620000000800 */
[----:B--2---:R-:W-:-:S07]  /*22a0*/  FADD.FTZ R69, R69, 1 ;  /* 0x3f80000045457421 */ /* 0x004fce0000010000 */
[----:B------:R-:W2:Y:S01]  /*22b0*/  MUFU.EX2 R74, R74 ;  /* 0x0000004a004a7308 */ /* 0x000ea20000000800 */
[----:B0-----:R-:W-:-:S07]  /*22c0*/  FADD.FTZ R70, R70, 1 ;  /* 0x3f80000046467421 */ /* 0x001fce0000010000 */
[----:B------:R-:W0:Y:S01]  /*22d0*/  MUFU.EX2 R72, R72 ;  /* 0x0000004800487308 */ /* 0x000e220000000800 */
[----:B-1----:R-:W-:-:S07]  /*22e0*/  FADD.FTZ R71, R71, 1 ;  /* 0x3f80000047477421 */ /* 0x002fce0000010000 */
[----:B------:R-:W1:Y:S01]  /*22f0*/  MUFU.EX2 R73, R73 ;  /* 0x0000004900497308 */ /* 0x000e620000000800 */
[----:B--2---:R-:W-:-:S07]  /*2300*/  FADD.FTZ R74, R74, 1 ;  /* 0x3f8000004a4a7421 */ /* 0x004fce0000010000 */
[----:B------:R-:W-:Y:S01]  /*2310*/  MUFU.RCP R120, R75 ;  /* 0x0000004b00787308 */ /* 0x000fe20000001000 */
[----:B0-----:R-:W-:-:S07]  /*2320*/  FADD.FTZ R72, R72, 1 ;  /* 0x3f80000048487421 */ /* 0x001fce0000010000 */
[----:B------:R-:W-:Y:S01]  /*2330*/  MUFU.RCP R103, R68 ;  /* 0x0000004400677308 */ /* 0x000fe20000001000 */
[----:B-1----:R-:W-:-:S07]  /*2340*/  FADD.FTZ R73, R73, 1 ;  /* 0x3f80000049497421 */ /* 0x002fce0000010000 */
[----:B------:R-:W0:Y:S08]  /*2350*/  MUFU.RCP R126, R69 ;  /* 0x00000045007e7308 */ /* 0x000e300000001000 */
[----:B------:R-:W1:Y:S08]  /*2360*/  MUFU.RCP R101, R74 ;  /* 0x0000004a00657308 */ /* 0x000e700000001000 */
[----:B------:R-:W-:Y:S01]  /*2370*/  MUFU.RCP R122, R71 ;  /* 0x00000047007a7308 */ /* 0x000fe20000001000 */
[----:B0-----:R-:W-:-:S07]  /*2380*/  FADD.FTZ R68, -R126, 1 ;  /* 0x3f8000007e447421 */ /* 0x001fce0000010100 */
[----:B------:R-:W-:Y:S01]  /*2390*/  MUFU.RCP R125, R72 ;  /* 0x00000048007d7308 */ /* 0x000fe20000001000 */
[----:B-1----:R-:W-:-:S07]  /*23a0*/  FMUL.FTZ R117, R60, R101 ;  /* 0x000000653c757220 */ /* 0x002fce0000410000 */
[----:B------:R-:W0:Y:S08]  /*23b0*/  MUFU.RCP R124, R73 ;  /* 0x00000049007c7308 */ /* 0x000e300000001000 */
[----:B------:R1:W2:Y:S02]  /*23c0*/  MUFU.RCP R123, R70 ;  /* 0x00000046007b7308 */ /* 0x0002a40000001000 */
[----:B-1----:R-:W-:Y:S01]  /*23d0*/  FFMA.FTZ R70, R63, R68, 1 ;  /* 0x3f8000003f467423 */ /* 0x002fe20000010044 */
[----:B0-----:R-:W-:-:S04]  /*23e0*/  FADD.FTZ R72, -R124, 1 ;  /* 0x3f8000007c487421 */ /* 0x001fc80000010100 */
[----:B------:R-:W-:Y:S01]  /*23f0*/  FFMA.FTZ R74, R51, R72, 1 ;  /* 0x3f800000334a7423 */ /* 0x000fe20000010048 */
[----:B----4-:R-:W-:Y:S04]  /*2400*/  STS.128 [R81], R44 ;  /* 0x0000002c51007388 */ /* 0x010fe80000000c00 */
[----:B------:R0:W-:Y:S01]  /*2410*/  STS.128 [R81+0x200], R64 ;  /* 0x0002004051007388 */ /* 0x0001e20000000c00 */
[----:B------:R-:W-:-:S03]  /*2420*/  NOP ;  /* 0x0000000000007918 */ /* 0x000fc60000000000 */
[----:B------:R-:W1:Y:S04]  /*2430*/  LDS.128 R40, [R82] ;  /* 0x0000000052287984 */ /* 0x000e680000000c00 */
[----:B------:R-:W3:Y:S01]  /*2440*/  LDS.128 R44, [R82+0x10] ;  /* 0x00001000522c7984 */ /* 0x000ee20000000c00 */
[----:B0-----:R-:W-:Y:S01]  /*2450*/  FADD.FTZ R64, -R120, 1 ;  /* 0x3f80000078407421 */ /* 0x001fe20000010100 */
[----:B------:R-:W-:Y:S01]  /*2460*/  FADD.FTZ R67, -R103, 1 ;  /* 0x3f80000067437421 */ /* 0x000fe20000010100 */
[----:B------:R-:W-:Y:S02]  /*2470*/  FADD.FTZ R65, -R101, 1 ;  /* 0x3f80000065417421 */ /* 0x000fe40000010100 */
[C---:B------:R-:W-:Y:S01]  /*2480*/  FFMA.FTZ R66, R61.reuse, R64, 1 ;  /* 0x3f8000003d427423 */ /* 0x040fe20000010040 */
[----:B------:R-:W-:Y:S01]  /*2490*/  FFMA.FTZ R69, R62, R67, 1 ;  /* 0x3f8000003e457423 */ /* 0x000fe20000010043 */
[----:B------:R-:W-:Y:S01]  /*24a0*/  FFMA.FTZ R65, R60, R65, 1 ;  /* 0x3f8000003c417423 */ /* 0x000fe20000010041 */
[----:B------:R-:W-:Y:S01]  /*24b0*/  FMUL.FTZ R60, R61, R120 ;  /* 0x000000783d3c7220 */ /* 0x000fe20000410000 */
[----:B------:R-:W-:-:S04]  /*24c0*/  FMUL.FTZ R61, R62, R103 ;  /* 0x000000673e3d7220 */ /* 0x000fc80000410000 */
        /* <DEDUP_REMOVED lines=15> */
[----:B------:R-:W-:Y:S01]  /*25c0*/  FADD.FTZ R71, -R125, 1 ;  /* 0x3f8000007d477421 */ /* 0x000fe20000010100 */
[----:B--2---:R-:W-:Y:S01]  /*25d0*/  FADD.FTZ R69, -R123, 1 ;  /* 0x3f8000007b457421 */ /* 0x004fe20000010100 */
[----:B---3--:R-:W-:Y:S01]  /*25e0*/  FMUL.FTZ R72, R58, R46 ;  /* 0x0000002e3a487220 */ /* 0x008fe20000410000 */
        /* <DEDUP_REMOVED lines=21> */
[----:B------:R-:W-:Y:S01]  /*2740*/  FMUL.FTZ R126, R63, R126 ;  /* 0x0000007e3f7e7220 */ /* 0x000fe20000410000 */
[----:B------:R-:W-:Y:S01]  /*2750*/  FFMA.FTZ R52, R32, R101, R83 ;  /* 0x0000006520347223 */ /* 0x000fe20000010053 */
[----:B------:R-:W-:Y:S01]  /*2760*/  STS.128 [R82+0x10], R68 ;  /* 0x0000104452007388 */ /* 0x000fe20000000c00 */
[----:B------:R-:W-:-:S03]  /*2770*/  NOP ;  /* 0x0000000000007918 */ /* 0x000fc60000000000 */
[----:B------:R-:W1:Y:S01]  /*2780*/  LDS.128 R72, [R81] ;  /* 0x0000000051487984 */ /* 0x000e620000000c00 */
[----:B------:R-:W-:Y:S01]  /*2790*/  FMUL.FTZ R124, R59, R50 ;  /* 0x000000323b7c7220 */ /* 0x000fe20000410000 */
[----:B------:R-:W-:Y:S01]  /*27a0*/  FMUL.FTZ R120, R55, R126 ;  /* 0x0000007e37787220 */ /* 0x000fe20000410000 */
[----:B------:R-:W-:Y:S01]  /*27b0*/  FMUL.FTZ R123, R56, R53 ;  /* 0x00000035387b7220 */ /* 0x000fe20000410000 */
[----:B------:R-:W2:Y:S01]  /*27c0*/  LDS.128 R76, [R81+0x200] ;  /* 0x00020000514c7984 */ /* 0x000ea20000000c00 */
[----:B0-----:R-:W-:-:S04]  /*27d0*/  IMAD.WIDE.U32 R64, R0, UR4, R118 ;  /* 0x0000000400407c25 */ /* 0x001fc8000f8e0076 */
[----:B------:R-:W-:Y:S01]  /*27e0*/  FMUL.FTZ R122, R57, R48 ;  /* 0x00000030397a7220 */ /* 0x000fe20000410000 */
[----:B------:R-:W-:Y:S01]  /*27f0*/  FMUL.FTZ R125, R58, R49 ;  /* 0x000000313a7d7220 */ /* 0x000fe20000410000 */
[----:B------:R-:W-:Y:S01]  /*2800*/  FFMA.FTZ R59, R33, R103, R52 ;  /* 0x00000067213b7223 */ /* 0x000fe20000010034 */
[----:B------:R-:W-:Y:S01]  /*2810*/  IMAD R62, R0, UR5, R65 ;  /* 0x00000005003e7c24 */ /* 0x000fe2000f8e0241 */
[----:B------:R-:W-:-:S04]  /*2820*/  LEA R114, P0, R64, R114, 0x2 ;  /* 0x0000007240727211 */ /* 0x000fc800078010ff */
[----:B------:R-:W-:-:S03]  /*2830*/  LEA.HI.X R115, R64, R115, R62, 0x2, P0 ;  /* 0x0000007340737211 */ /* 0x000fc600000f143e */
        /* <DEDUP_REMOVED lines=29> */
.L_x_9217:
[----:B------:R-:W1:Y:S01]  /*2a10*/  LDCU UR4, c[0x0][0x38c] ;  /* 0x00007180ff0477ac */ /* 0x000e620008000800 */
[----:B------:R-:W-:Y:S01]  /*2a20*/  FFMA.FTZ R44, R34, R121, R59 ;  /* 0x00000079222c7223 */ /* 0x000fe2000001003b */
[----:B------:R-:W-:Y:S02]  /*2a30*/  CS2R R42, SRZ ;  /* 0x00000000002a7805 */ /* 0x000fe4000001ff00 */
[----:B--2---:R-:W-:Y:S02]  /*2a40*/  CS2R R40, SRZ ;  /* 0x0000000000287805 */ /* 0x004fe4000001ff00 */
        /* <DEDUP_REMOVED lines=13> */
[----:B-1----:R-:W-:Y:S01]  /*2b20*/  UISETP.GE.AND UP0, UPT, UR4, 0x1, UPT ;  /* 0x000000010400788c */ /* 0x002fe2000bf06270 */
[----:B------:R-:W-:Y:S02]  /*2b30*/  FMUL.FTZ R53, R122, R2 ;  /* 0x000000027a357220 */ /* 0x000fe40000410000 */
[----:B------:R-:W-:Y:S01]  /*2b40*/  FFMA.FTZ R83, R39, R124, R56 ;  /* 0x0000007c27537223 */ /* 0x000fe20000010038 */
[----:B------:R-:W-:Y:S06]  /*2b50*/  BAR.SYNC.DEFER_BLOCKING 0x0 ;  /* 0x0000000000007b1d */ /* 0x000fec0000010000 */
[----:B------:R-:W-:Y:S05]  /*2b60*/  BRA.U !UP0, `(.L_x_9218) ;  /* 0x0000001908f07547 */ /* 0x000fea000b800000 */
[----:B0-----:R-:W0:Y:S01]  /*2b70*/  LDC.64 R72, c[0x0][0x440] ;  /* 0x00011000ff487b82 */ /* 0x001e220000000a00 */
[C---:B------:R-:W-:Y:S01]  /*2b80*/  ISETP.NE.AND P0, PT, R14.reuse, 0x1, PT ;  /* 0x000000010e00780c */ /* 0x040fe20003f05270 */
[----:B------:R-:W-:Y:S01]  /*2b90*/  HFMA2 R43, -RZ, RZ, 0, 0 ;  /* 0x00000000ff2b7431 */ /* 0x000fe200000001ff */
[----:B------:R-:W-:Y:S01]  /*2ba0*/  SHF.L.U32 R135, R14, 0x8, RZ ;  /* 0x000000080e877819 */ /* 0x000fe200000006ff */
[----:B------:R-:W-:Y:S01]  /*2bb0*/  FMUL.FTZ R127, R32, R85 ;  /* 0x00000055207f7220 */ /* 0x000fe20000410000 */
[C---:B------:R-:W-:Y:S01]  /*2bc0*/  IADD3 R118, P1, PT, R112.reuse, R88, RZ ;  /* 0x0000005870767210 */ /* 0x040fe20007f3e0ff */
[----:B------:R-:W-:Y:S01]  /*2bd0*/  FMUL.FTZ R128, R33, R96 ;  /* 0x0000006021807220 */ /* 0x000fe20000410000 */
[----:B------:R-:W-:Y:S01]  /*2be0*/  LOP3.LUT R136, R112, 0x100, RZ, 0xc0, !PT ;  /* 0x0000010070887812 */ /* 0x000fe200078ec0ff */
[----:B------:R-:W1:Y:S01]  /*2bf0*/  LDC.64 R74, c[0x0][0x448] ;  /* 0x00011200ff4a7b82 */ /* 0x000e620000000a00 */
[----:B------:R-:W-:Y:S01]  /*2c00*/  IADD3 R126, PT, PT, R14, -0x2, RZ ;  /* 0xfffffffe0e7e7810 */ /* 0x000fe20007ffe0ff */
[----:B------:R-:W-:Y:S01]  /*2c10*/  FMUL.FTZ R129, R34, R87 ;  /* 0x0000005722817220 */ /* 0x000fe20000410000 */
[----:B------:R-:W-:Y:S01]  /*2c20*/  IADD3 R137, PT, PT, R112, R90, RZ ;  /* 0x0000005a70897210 */ /* 0x000fe20007ffe0ff */
[----:B------:R-:W-:Y:S01]  /*2c30*/  FMUL.FTZ R130, R35, R98 ;  /* 0x0000006223827220 */ /* 0x000fe20000410000 */
[----:B------:R-:W-:Y:S01]  /*2c40*/  FMUL.FTZ R131, R36, R97 ;  /* 0x0000006124837220 */ /* 0x000fe20000410000 */
[----:B------:R-:W-:Y:S01]  /*2c50*/  ISETP.EQ.AND P0, PT, R90, RZ, P0 ;  /* 0x000000ff5a00720c */ /* 0x000fe20000702270 */
[----:B------:R-:W-:Y:S01]  /*2c60*/  FMUL.FTZ R132, R37, R100 ;  /* 0x0000006425847220 */ /* 0x000fe20000410000 */
[----:B------:R-:W2:Y:S01]  /*2c70*/  LDC.64 R76, c[0x0][0x3e0] ;  /* 0x0000f800ff4c7b82 */ /* 0x000ea20000000a00 */
[----:B------:R-:W-:Y:S01]  /*2c80*/  FMUL.FTZ R133, R38, R99 ;  /* 0x0000006326857220 */ /* 0x000fe20000410000 */
[----:B------:R-:W-:Y:S01]  /*2c90*/  FMUL.FTZ R134, R39, R102 ;  /* 0x0000006627867220 */ /* 0x000fe20000410000 */
[----:B------:R-:W-:Y:S01]  /*2ca0*/  LOP3.LUT R135, R135, 0x100, RZ, 0xc0, !PT ;  /* 0x0000010087877812 */ /* 0x000fe200078ec0ff */
[----:B------:R-:W3:Y:S01]  /*2cb0*/  LDCU UR10, c[0x0][0x394] ;  /* 0x00007280ff0a77ac */ /* 0x000ee20008000800 */
[----:B------:R-:W-:-:S03]  /*2cc0*/  IADD3.X R119, PT, PT, RZ, R80, RZ, P1, !PT ;  /* 0x00000050ff777210 */ /* 0x000fc60000ffe4ff */
[----:B------:R-:W4:Y:S01]  /*2cd0*/  LDC.64 R78, c[0x0][0x3c0] ;  /* 0x0000f000ff4e7b82 */ /* 0x000f220000000a00 */
[----:B------:R-:W0:Y:S01]  /*2ce0*/  LDCU UR11, c[0x0][0x38c] ;  /* 0x00007180ff0b77ac */ /* 0x000e220008000800 */
[----:B------:R-:W0:Y:S06]  /*2cf0*/  LDCU UR7, c[0x0][0x388] ;  /* 0x00007100ff0777ac */ /* 0x000e2c0008000800 */
[----:B------:R-:W0:Y:S01]  /*2d00*/  LDC.64 R114, c[0x0][0x3a8] ;  /* 0x0000ea00ff727b82 */ /* 0x000e220000000a00 */
[----:B------:R-:W0:Y:S01]  /*2d10*/  LDCU.64 UR8, c[0x0][0x540] ;  /* 0x0000a800ff0877ac */ /* 0x000e220008000a00 */
[----:B------:R-:W-:-:S06]  /*2d20*/  UMOV UR4, URZ ;  /* 0x000000ff00047c82 */ /* 0x000fcc0008000000 */
[----:B---3--:R-:W0:Y:S02]  /*2d30*/  LDC.64 R116, c[0x0][0x4f0] ;  /* 0x00013c00ff747b82 */ /* 0x008e240000000a00 */
.L_x_9240:
[----:B-1----:R-:W-:Y:S01]  /*2d40*/  MOV R56, R106 ;  /* 0x0000006a00387202 */ /* 0x002fe20000000f00 */
[----:B--2---:R-:W-:Y:S01]  /*2d50*/  IMAD.WIDE.U32 R58, R76, UR4, RZ ;  /* 0x000000044c3a7c25 */ /* 0x004fe2000f8e00ff */
[----:B------:R-:W-:-:S03]  /*2d60*/  MOV R57, R11 ;  /* 0x0000000b00397202 */ /* 0x000fc60000000f00 */
[----:B0-----:R-:W-:Y:S01]  /*2d70*/  IMAD.WIDE.U32 R60, R114, UR4, R56 ;  /* 0x00000004723c7c25 */ /* 0x001fe2000f8e0038 */
[----:B------:R-:W-:-:S03]  /*2d80*/  LEA R56, P2, R58, R10, 0x2 ;  /* 0x0000000a3a387211 */ /* 0x000fc600078410ff */
[----:B------:R-:W-:Y:S01]  /*2d90*/  IMAD R57, R77, UR4, R59 ;  /* 0x000000044d397c24 */ /* 0x000fe2000f8e023b */
[----:B------:R-:W-:Y:S01]  /*2da0*/  LEA R62, P1, R60, R72, 0x2 ;  /* 0x000000483c3e7211 */ /* 0x000fe200078210ff */
        /* <DEDUP_REMOVED lines=9> */
[----:B----4-:R-:W-:-:S04]  /*2e40*/  IMAD.WIDE.U32 R56, R78, UR4, R56 ;  /* 0x000000044e387c25 */ /* 0x010fc8000f8e0038 */
[----:B------:R-:W-:Y:S01]  /*2e50*/  IMAD R57, R79, UR4, R57 ;  /* 0x000000044f397c24 */ /* 0x000fe2000f8e0239 */
[----:B-1----:R-:W-:-:S04]  /*2e60*/  LEA R60, P1, R56, R74, 0x2 ;  /* 0x0000004a383c7211 */ /* 0x002fc800078210ff */
[----:B------:R-:W-:-:S05]  /*2e70*/  LEA.HI.X R61, R56, R75, R57, 0x2, P1 ;  /* 0x0000004b383d7211 */ /* 0x000fca00008f1439 */
[----:B------:R0:W4:Y:S01]  /*2e80*/  LDG.E R139, desc[UR16][R60.64] ;  /* 0x000000103c8b7981 */ /* 0x000122000c1e1900 */
        /* <DEDUP_REMOVED lines=8> */
[C---:B------:R-:W-:Y:S01]  /*2f10*/  FMUL.FTZ R144, R141.reuse, R85 ;  /* 0x000000558d907220 */ /* 0x040fe20000410000 */
[C---:B------:R-:W-:Y:S01]  /*2f20*/  FMUL.FTZ R142, R141.reuse, R96 ;  /* 0x000000608d8e7220 */ /* 0x040fe20000410000 */
[----:B------:R-:W-:Y:S01]  /*2f30*/  FMUL.FTZ R140, R141, R87 ;  /* 0x000000578d8c7220 */ /* 0x000fe20000410000 */
[----:B-----5:R2:W-:Y:S01]  /*2f40*/  STS.128 [R81+0x200], R68 ;  /* 0x0002004451007388 */ /* 0x0205e20000000c00 */
[----:B------:R-:W-:-:S03]  /*2f50*/  NOP ;  /* 0x0000000000007918 */ /* 0x000fc60000000000 */
[----:B------:R-:W4:Y:S01]  /*2f60*/  LDS.128 R56, [R82] ;  /* 0x0000000052387984 */ /* 0x000f220000000c00 */
[----:B------:R-:W3:Y:S01]  /*2f70*/  MUFU.EX2 R144, R144 ;  /* 0x0000009000907308 */ /* 0x000ee20000000800 */
[C---:B------:R-:W-:Y:S01]  /*2f80*/  FMUL.FTZ R145, R141.reuse, R100 ;  /* 0x000000648d917220 */ /* 0x040fe20000410000 */
[C---:B------:R-:W-:Y:S01]  /*2f90*/  FMUL.FTZ R149, R141.reuse, R99 ;  /* 0x000000638d957220 */ /* 0x040fe20000410000 */
[----:B0-----:R-:W0:Y:S01]  /*2fa0*/  LDS.128 R60, [R82+0x10] ;  /* 0x00001000523c7984 */ /* 0x001e220000000c00 */
[----:B-1----:R-:W-:Y:S01]  /*2fb0*/  IADD3 R65, PT, PT, R136, UR4, RZ ;  /* 0x0000000488417c10 */ /* 0x002fe2000fffe0ff */
[C---:B------:R-:W-:Y:S01]  /*2fc0*/  FMUL.FTZ R151, R141.reuse, R102 ;  /* 0x000000668d977220 */ /* 0x040fe20000410000 */
[C---:B------:R-:W-:Y:S01]  /*2fd0*/  FMUL.FTZ R64, R141.reuse, R98 ;  /* 0x000000628d407220 */ /* 0x040fe20000410000 */
[----:B--2---:R-:W-:Y:S01]  /*2fe0*/  FMUL.FTZ R70, R141, R97 ;  /* 0x000000618d467220 */ /* 0x004fe20000410000 */
[----:B------:R-:W-:Y:S01]  /*2ff0*/  SEL R65, R65, R18, !P2 ;  /* 0x0000001241417207 */ /* 0x000fe20005000000 */
[----:B------:R-:W1:Y:S03]  /*3000*/  MUFU.EX2 R142, R142 ;  /* 0x0000008e008e7308 */ /* 0x000e660000000800 */
[----:B------:R-:W-:-:S05]  /*3010*/  LEA R65, R65, UR5, 0x2 ;  /* 0x0000000541417c11 */ /* 0x000fca000f8e10ff */
[----:B------:R-:W2:Y:S01]  /*3020*/  MUFU.EX2 R140, R140 ;  /* 0x0000008c008c7308 */ /* 0x000ea20000000800 */
[----:B---3--:R3:W-:Y:S07]  /*3030*/  STS [R65+0xa88], R144 ;  /* 0x000a889041007388 */ /* 0x0087ee0000000800 */
        /* <DEDUP_REMOVED lines=9> */
[----:B---3--:R-:W-:Y:S01]  /*30d0*/  FMUL.FTZ R65, R139, R63 ;  /* 0x0000003f8b417220 */ /* 0x008fe20000410000 */
        /* <DEDUP_REMOVED lines=9> */
[----:B---3--:R-:W-:-:S04]  /*3170*/  FMUL.FTZ R64, R139, R56 ;  /* 0x000000388b407220 */ /* 0x008fc80000410000 */
[----:B------:R-:W-:Y:S01]  /*3180*/  FMUL.FTZ R69, R101, R64 ;  /* 0x0000004065457220 */ /* 0x000fe20000410000 */
[----:B------:R-:W-:Y:S06]  /*3190*/  BAR.SYNC.DEFER_BLOCKING 0x0 ;  /* 0x0000000000007b1d */ /* 0x000fec0000010000 */
[----:B-12-4-:R-:W-:Y:S05]  /*31a0*/  @P1 BRA `(.L_x_9220) ;  /* 0x00000000001c1947 */ /* 0x016fea0003800000 */
[----:B------:R-:W-:Y:S01]  /*31b0*/  ISETP.NE.AND P1, PT, R14, UR10, PT ;  /* 0x0000000a0e007c0c */ /* 0x000fe2000bf25270 */
[----:B------:R-:W-:-:S12]  /*31c0*/  HFMA2 R152, -RZ, RZ, 1.875, 0 ;  /* 0x3f800000ff987431 */ /* 0x000fd800000001ff */
[----:B------:R-:W-:Y:S05]  /*31d0*/  @!P1 BRA `(.L_x_9221) ;  /* 0x0000000000149947 */ /* 0x000fea0003800000 */
[----:B------:R-:W-:-:S04]  /*31e0*/  IADD3 R64, PT, PT, R135, UR4, RZ ;  /* 0x0000000487407c10 */ /* 0x000fc8000fffe0ff */
[----:B------:R-:W-:-:S05]  /*31f0*/  LEA R64, R64, UR5, 0x2 ;  /* 0x0000000540407c11 */ /* 0x000fca000f8e10ff */
[----:B------:R3:W4:Y:S01]  /*3200*/  LDS R152, [R64+0xa88] ;  /* 0x000a880040987984 */ /* 0x0007220000000800 */
[----:B------:R-:W-:Y:S05]  /*3210*/  BRA `(.L_x_9221) ;  /* 0x0000000000047947 */ /* 0x000fea0003800000 */
.L_x_9220:
[----:B------:R1:W2:Y:S02]  /*3220*/  LDS R152, [R21+0x128c] ;  /* 0x00128c0015987984 */ /* 0x0002a40000000800 */
.L_x_9221:
[----:B------:R-:W-:Y:S05]  /*3230*/  BSYNC.RECONVERGENT B0 ;  /* 0x0000000000007941 */ /* 0x000fea0003800200 */
.L_x_9219:
[----:B------:R-:W5:Y:S01]  /*3240*/  @P0 LDC R65, c[0x0][0x38c] ;  /* 0x0000e300ff410b82 */ /* 0x000f620000000800 */
[----:B------:R-:W-:Y:S01]  /*3250*/  MOV R141, RZ ;  /* 0x000000ff008d7202 */ /* 0x000fe20000000f00 */
[----:B-----5:R-:W-:-:S04]  /*3260*/  @P0 IMAD R65, R126, R65, UR4 ;  /* 0x000000047e410e24 */ /* 0x020fc8000f8e0241 */
[----:B---3--:R-:W-:-:S05]  /*3270*/  @P0 IMAD.WIDE R64, R65, 0x8, R108 ;  /* 0x0000000841400825 */ /* 0x008fca00078e026c */
[----:B------:R3:W5:Y:S01]  /*3280*/  @P0 LDG.E R141, desc[UR16][R64.64+0x4] ;  /* 0x00000410408d0981 */ /* 0x000762000c1e1900 */
[----:B------:R-:W-:Y:S01]  /*3290*/  FFMA.FTZ R146, R127, R142, R128 ;  /* 0x0000008e7f927223 */ /* 0x000fe20000010080 */
[----:B0-2-4-:R-:W-:Y:S01]  /*32a0*/  FMUL.FTZ R154, R151, R152 ;  /* 0x00000098979a7220 */ /* 0x015fe20000410000 */
[----:B------:R-:W-:Y:S01]  /*32b0*/  FMUL.FTZ R153, R144, R142 ;  /* 0x0000008e90997220 */ /* 0x000fe20000410000 */
[----:B------:R-:W-:Y:S01]  /*32c0*/  ISETP.GE.AND P1, PT, R86, 0x1, PT ;  /* 0x000000015600780c */ /* 0x000fe20003f26270 */
[----:B------:R-:W-:Y:S01]  /*32d0*/  FFMA.FTZ R146, R140, R146, R129 ;  /* 0x000000928c927223 */ /* 0x000fe20000010081 */
[----:B------:R-:W-:Y:S01]  /*32e0*/  FMUL.FTZ R154, R149, R154 ;  /* 0x0000009a959a7220 */ /* 0x000fe20000410000 */
[C---:B------:R-:W-:Y:S01]  /*32f0*/  ISETP.NE.AND P3, PT, R16.reuse, 0x1f, PT ;  /* 0x0000001f1000780c */ /* 0x040fe20003f65270 */
[----:B------:R-:W-:Y:S01]  /*3300*/  ULEA UR6, UR4, UR5, 0x3 ;  /* 0x0000000504067291 */ /* 0x000fe2000f8e18ff */
[----:B------:R-:W-:Y:S01]  /*3310*/  FFMA.FTZ R146, R71, R146, R130 ;  /* 0x0000009247927223 */ /* 0x000fe20000010082 */
[----:B------:R-:W-:Y:S01]  /*3320*/  ISETP.GT.U32.AND P4, PT, R16, 0x17, PT ;  /* 0x000000171000780c */ /* 0x000fe20003f84070 */
[----:B------:R-:W-:Y:S02]  /*3330*/  BSSY.RECONVERGENT B0, `(.L_x_9222) ;  /* 0x00000a9000007945 */ /* 0x000fe40003800200 */
[----:B------:R-:W-:-:S04]  /*3340*/  FFMA.FTZ R146, R70, R146, R131 ;  /* 0x0000009246927223 */ /* 0x000fc80000010083 */
[----:B------:R-:W-:-:S04]  /*3350*/  FFMA.FTZ R146, R145, R146, R132 ;  /* 0x0000009291927223 */ /* 0x000fc80000010084 */
[----:B------:R-:W-:Y:S01]  /*3360*/  FFMA.FTZ R155, R149, R146, R133 ;  /* 0x00000092959b7223 */ /* 0x000fe20000010085 */
[----:B------:R-:W-:-:S03]  /*3370*/  FFMA.FTZ R146, R151, R147, R150 ;  /* 0x0000009397927223 */ /* 0x000fc60000010096 */
[----:B---3--:R-:W-:Y:S01]  /*3380*/  FFMA.FTZ R64, R151, R155, R134 ;  /* 0x0000009b97407223 */ /* 0x008fe20000010086 */
[----:B------:R-:W-:Y:S01]  /*3390*/  FFMA.FTZ R156, R149, R146, R148 ;  /* 0x00000092959c7223 */ /* 0x000fe20000010094 */
[C---:B------:R-:W-:Y:S01]  /*33a0*/  FMUL.FTZ R155, R145.reuse, R154 ;  /* 0x0000009a919b7220 */ /* 0x040fe20000410000 */
[----:B------:R-:W-:Y:S02]  /*33b0*/  FMUL.FTZ R146, R140, R153 ;  /* 0x000000998c927220 */ /* 0x000fe40000410000 */
[----:B------:R-:W0:Y:S01]  /*33c0*/  SHFL.UP PT, R65, R64, 0x1, RZ ;  /* 0x0420000040417989 */ /* 0x000e2200000e00ff */
[----:B------:R-:W-:Y:S01]  /*33d0*/  FFMA.FTZ R157, R145, R156, R143 ;  /* 0x0000009c919d7223 */ /* 0x000fe2000001008f */
[C---:B------:R-:W-:Y:S01]  /*33e0*/  FMUL.FTZ R154, R70.reuse, R155 ;  /* 0x0000009b469a7220 */ /* 0x040fe20000410000 */
[C---:B------:R-:W-:Y:S02]  /*33f0*/  FMUL.FTZ R153, R71.reuse, R146 ;  /* 0x0000009247997220 */ /* 0x040fe40000410000 */
[C---:B------:R-:W-:Y:S01]  /*3400*/  FFMA.FTZ R156, R70.reuse, R157, R66 ;  /* 0x0000009d469c7223 */ /* 0x040fe20000010042 */
[----:B------:R-:W-:Y:S01]  /*3410*/  FMUL.FTZ R155, R71, R154 ;  /* 0x0000009a479b7220 */ /* 0x000fe20000410000 */
[----:B------:R-:W-:-:S02]  /*3420*/  FMUL.FTZ R146, R70, R153 ;  /* 0x0000009946927220 */ /* 0x000fc40000410000 */
[----:B------:R-:W-:Y:S01]  /*3430*/  FFMA.FTZ R153, R71, R156, R67 ;  /* 0x0000009c47997223 */ /* 0x000fe20000010043 */
[C---:B------:R-:W-:Y:S01]  /*3440*/  FMUL.FTZ R155, R140.reuse, R155 ;  /* 0x0000009b8c9b7220 */ /* 0x040fe20000410000 */
[----:B------:R-:W-:Y:S02]  /*3450*/  FMUL.FTZ R154, R145, R146 ;  /* 0x00000092919a7220 */ /* 0x000fe40000410000 */
[----:B------:R-:W-:Y:S01]  /*3460*/  FFMA.FTZ R153, R140, R153, R68 ;  /* 0x000000998c997223 */ /* 0x000fe20000010044 */
[C---:B------:R-:W-:Y:S01]  /*3470*/  FMUL.FTZ R146, R142.reuse, R155 ;  /* 0x0000009b8e927220 */ /* 0x040fe20000410000 */
[----:B------:R-:W-:Y:S02]  /*3480*/  FMUL.FTZ R154, R149, R154 ;  /* 0x0000009a959a7220 */ /* 0x000fe40000410000 */
[----:B------:R-:W-:Y:S02]  /*3490*/  FFMA.FTZ R156, R142, R153, R69 ;  /* 0x000000998e9c7223 */ /* 0x000fe40000010045 */
[----:B------:R-:W2:Y:S01]  /*34a0*/  SHFL.DOWN PT, R157, R146, 0x1, 0x1f ;  /* 0x08201f00929d7f89 */ /* 0x000ea200000e0000 */
[----:B------:R-:W-:-:S02]  /*34b0*/  FMUL.FTZ R153, R151, R154 ;  /* 0x0000009a97997220 */ /* 0x000fc40000410000 */
[----:B------:R-:W-:Y:S01]  /*34c0*/  MOV R155, R156 ;  /* 0x0000009c009b7202 */ /* 0x000fe20000000f00 */
[----:B------:R-:W3:Y:S01]  /*34d0*/  SHFL.DOWN PT, R158, R156, 0x1, 0x1f ;  /* 0x08201f009c9e7f89 */ /* 0x000ee200000e0000 */
[----:B0-----:R-:W-:-:S03]  /*34e0*/  FFMA.FTZ R65, R153, R65, R64 ;  /* 0x0000004199417223 */ /* 0x001fc60000010040 */
[----:B------:R-:W0:Y:S02]  /*34f0*/  SHFL.UP PT, R154, R153, 0x1, RZ ;  /* 0x04200000999a7989 */ /* 0x000e2400000e00ff */
[----:B------:R-:W-:-:S05]  /*3500*/  FSEL R64, R64, R65, !P1 ;  /* 0x0000004140407208 */ /* 0x000fca0004800000 */
[----:B------:R-:W4:Y:S01]  /*3510*/  SHFL.UP PT, R65, R64, 0x2, RZ ;  /* 0x0440000040417989 */ /* 0x000f2200000e00ff */
[----:B--2---:R-:W-:Y:S01]  /*3520*/  @P3 FMUL.FTZ R157, R157, R146 ;  /* 0x000000929d9d3220 */ /* 0x004fe20000410000 */
[----:B---3--:R-:W-:-:S04]  /*3530*/  @P3 FFMA.FTZ R155, R146, R158, R155 ;  /* 0x0000009e929b3223 */ /* 0x008fc8000001009b */
[----:B------:R-:W-:Y:S02]  /*3540*/  @P3 MOV R146, R157 ;  /* 0x0000009d00923202 */ /* 0x000fe40000000f00 */
[----:B------:R-:W-:Y:S01]  /*3550*/  ISETP.GT.U32.AND P3, PT, R16, 0x1d, PT ;  /* 0x0000001d1000780c */ /* 0x000fe20003f64070 */
[----:B0-----:R-:W-:Y:S01]  /*3560*/  @P1 FMUL.FTZ R153, R153, R154 ;  /* 0x0000009a99991220 */ /* 0x001fe20000410000 */
[----:B------:R-:W0:Y:S01]  /*3570*/  SHFL.DOWN PT, R158, R155, 0x2, 0x1f ;  /* 0x08401f009b9e7f89 */ /* 0x000e2200000e0000 */
[----:B------:R-:W-:-:S03]  /*3580*/  ISETP.GE.AND P1, PT, R86, 0x2, PT ;  /* 0x000000025600780c */ /* 0x000fc60003f26270 */
[----:B------:R-:W2:Y:S01]  /*3590*/  SHFL.DOWN PT, R157, R146, 0x2, 0x1f ;  /* 0x08401f00929d7f89 */ /* 0x000ea200000e0000 */
[----:B----4-:R-:W-:-:S03]  /*35a0*/  FFMA.FTZ R65, R153, R65, R64 ;  /* 0x0000004199417223 */ /* 0x010fc60000010040 */
[----:B------:R-:W3:Y:S02]  /*35b0*/  SHFL.UP PT, R154, R153, 0x2, RZ ;  /* 0x04400000999a7989 */ /* 0x000ee400000e00ff */
[----:B------:R-:W-:-:S05]  /*35c0*/  FSEL R64, R64, R65, !P1 ;  /* 0x0000004140407208 */ /* 0x000fca0004800000 */
[----:B------:R-:W4:Y:S01]  /*35d0*/  SHFL.UP PT, R65, R64, 0x4, RZ ;  /* 0x0480000040417989 */ /* 0x000f2200000e00ff */
[C---:B0-----:R-:W-:Y:S01]  /*35e0*/  @!P3 FFMA.FTZ R155, R146.reuse, R158, R155 ;  /* 0x0000009e929bb223 */ /* 0x041fe2000001009b */
[----:B--2---:R-:W-:-:S04]  /*35f0*/  @!P3 FMUL.FTZ R156, R146, R157 ;  /* 0x0000009d929cb220 */ /* 0x004fc80000410000 */
[----:B------:R-:W0:Y:S01]  /*3600*/  SHFL.DOWN PT, R158, R155, 0x4, 0x1f ;  /* 0x08801f009b9e7f89 */ /* 0x000e2200000e0000 */
[----:B---3--:R-:W-:Y:S01]  /*3610*/  @P1 FMUL.FTZ R153, R153, R154 ;  /* 0x0000009a99991220 */ /* 0x008fe20000410000 */
[----:B------:R-:W-:Y:S02]  /*3620*/  @!P3 MOV R146, R156 ;  /* 0x0000009c0092b202 */ /* 0x000fe40000000f00 */
[----:B------:R-:W-:Y:S02]  /*3630*/  ISETP.GE.AND P1, PT, R86, 0x4, PT ;  /* 0x000000045600780c */ /* 0x000fe40003f26270 */
[----:B------:R-:W2:Y:S01]  /*3640*/  SHFL.UP PT, R154, R153, 0x4, RZ ;  /* 0x04800000999a7989 */ /* 0x000ea200000e00ff */
[----:B------:R-:W-:Y:S01]  /*3650*/  ISETP.GT.U32.AND P3, PT, R16, 0x1b, PT ;  /* 0x0000001b1000780c */ /* 0x000fe20003f64070 */
[----:B----4-:R-:W-:Y:S02]  /*3660*/  FFMA.FTZ R65, R153, R65, R64 ;  /* 0x0000004199417223 */ /* 0x010fe40000010040 */
[----:B------:R-:W3:Y:S03]  /*3670*/  SHFL.DOWN PT, R157, R146, 0x4, 0x1f ;  /* 0x08801f00929d7f89 */ /* 0x000ee600000e0000 */
[----:B------:R-:W-:-:S05]  /*3680*/  FSEL R156, R64, R65, !P1 ;  /* 0x00000041409c7208 */ /* 0x000fca0004800000 */
[----:B------:R-:W4:Y:S02]  /*3690*/  SHFL.UP PT, R65, R156, 0x8, RZ ;  /* 0x050000009c417989 */ /* 0x000f2400000e00ff */
[----:B0-----:R-:W-:-:S05]  /*36a0*/  @!P3 FFMA.FTZ R155, R146, R158, R155 ;  /* 0x0000009e929bb223 */ /* 0x001fca000001009b */
[----:B------:R-:W0:Y:S01]  /*36b0*/  SHFL.DOWN PT, R160, R155, 0x8, 0x1f ;  /* 0x09001f009ba07f89 */ /* 0x000e2200000e0000 */
[----:B--2---:R-:W-:Y:S01]  /*36c0*/  @P1 FMUL.FTZ R153, R153, R154 ;  /* 0x0000009a99991220 */ /* 0x004fe20000410000 */
[----:B------:R-:W-:Y:S01]  /*36d0*/  ISETP.GE.AND P1, PT, R14, UR10, PT ;  /* 0x0000000a0e007c0c */ /* 0x000fe2000bf26270 */
[----:B---3--:R-:W-:-:S03]  /*36e0*/  @!P3 FMUL.FTZ R154, R146, R157 ;  /* 0x0000009d929ab220 */ /* 0x008fc60000410000 */
[----:B------:R-:W2:Y:S01]  /*36f0*/  SHFL.UP PT, R64, R153, 0x8, RZ ;  /* 0x0500000099407989 */ /* 0x000ea200000e00ff */
[----:B------:R-:W-:Y:S02]  /*3700*/  ISETP.NE.OR P1, PT, R90, RZ, P1 ;  /* 0x000000ff5a00720c */ /* 0x000fe40000f25670 */
[----:B------:R-:W-:Y:S02]  /*3710*/  @!P3 MOV R146, R154 ;  /* 0x0000009a0092b202 */ /* 0x000fe40000000f00 */
[----:B------:R-:W-:Y:S01]  /*3720*/  ISETP.GE.AND P3, PT, R86, 0x8, PT ;  /* 0x000000085600780c */ /* 0x000fe20003f66270 */
[----:B----4-:R-:W-:Y:S02]  /*3730*/  FFMA.FTZ R65, R153, R65, R156 ;  /* 0x0000004199417223 */ /* 0x010fe4000001009c */
[----:B------:R-:W3:Y:S03]  /*3740*/  SHFL.DOWN PT, R159, R146, 0x8, 0x1f ;  /* 0x09001f00929f7f89 */ /* 0x000ee600000e0000 */
[----:B------:R-:W-:-:S02]  /*3750*/  FSEL R156, R156, R65, !P3 ;  /* 0x000000419c9c7208 */ /* 0x000fc40005800000 */
[----:B------:R-:W-:Y:S01]  /*3760*/  MOV R65, RZ ;  /* 0x000000ff00417202 */ /* 0x000fe20000000f00 */
[----:B0-----:R-:W-:Y:S02]  /*3770*/  @!P4 FFMA.FTZ R155, R146, R160, R155 ;  /* 0x000000a0929bc223 */ /* 0x001fe4000001009b */
[----:B------:R-:W0:Y:S04]  /*3780*/  SHFL.UP PT, R157, R156, 0x10, RZ ;  /* 0x060000009c9d7989 */ /* 0x000e2800000e00ff */
[----:B------:R-:W-:Y:S01]  /*3790*/  SHFL.DOWN PT, R160, R155, 0x10, 0x1f ;  /* 0x0a001f009ba07f89 */ /* 0x000fe200000e0000 */
[----:B--2---:R-:W-:Y:S01]  /*37a0*/  @P3 FMUL.FTZ R153, R153, R64 ;  /* 0x0000004099993220 */ /* 0x004fe20000410000 */
[----:B------:R-:W-:-:S04]  /*37b0*/  HFMA2 R64, -RZ, RZ, 1.875, 0 ;  /* 0x3f800000ff407431 */ /* 0x000fc800000001ff */
[----:B------:R-:W2:Y:S01]  /*37c0*/  SHFL.UP PT, R154, R153, 0x10, RZ ;  /* 0x06000000999a7989 */ /* 0x000ea200000e00ff */
[----:B---3--:R-:W-:-:S03]  /*37d0*/  @!P4 FMUL.FTZ R158, R146, R159 ;  /* 0x0000009f929ec220 */ /* 0x008fc60000410000 */
[----:B------:R-:W-:Y:S01]  /*37e0*/  @!P1 LDS.64 R64, [UR6+0x1308] ;  /* 0x00130806ff409984 */ /* 0x000fe20008000a00 */
[----:B------:R-:W-:Y:S02]  /*37f0*/  ISETP.GE.AND P1, PT, R86, 0x10, PT ;  /* 0x000000105600780c */ /* 0x000fe40003f26270 */
[----:B------:R-:W-:Y:S01]  /*3800*/  @!P4 MOV R146, R158 ;  /* 0x0000009e0092c202 */ /* 0x000fe20000000f00 */
[----:B0-----:R-:W-:-:S04]  /*3810*/  FFMA.FTZ R157, R153, R157, R156 ;  /* 0x0000009d999d7223 */ /* 0x001fc8000001009c */
[----:B------:R-:W0:Y:S01]  /*3820*/  SHFL.DOWN PT, R159, R146, 0x10, 0x1f ;  /* 0x0a001f00929f7f89 */ /* 0x000e2200000e0000 */
[----:B------:R-:W-:-:S05]  /*3830*/  FSEL R158, R156, R157, !P1 ;  /* 0x0000009d9c9e7208 */ /* 0x000fca0004800000 */
[----:B--2---:R-:W-:Y:S01]  /*3840*/  @P1 FMUL.FTZ R153, R153, R154 ;  /* 0x0000009a99991220 */ /* 0x004fe20000410000 */
[----:B------:R-:W-:Y:S01]  /*3850*/  ISETP.GT.U32.AND P1, PT, R16, 0xf, PT ;  /* 0x0000000f1000780c */ /* 0x000fe20003f24070 */
[----:B------:R-:W-:Y:S04]  /*3860*/  SHFL.UP PT, R158, R158, 0x1, RZ ;  /* 0x042000009e9e7989 */ /* 0x000fe800000e00ff */
[----:B------:R-:W-:Y:S08]  /*3870*/  SHFL.UP PT, R153, R153, 0x1, RZ ;  /* 0x0420000099997989 */ /* 0x000ff000000e00ff */
[C---:B0-----:R-:W-:Y:S01]  /*3880*/  @!P1 FMUL.FTZ R154, R146.reuse, R159 ;  /* 0x0000009f929a9220 */ /* 0x041fe20000410000 */
[----:B------:R-:W-:-:S04]  /*3890*/  @!P1 FFMA.FTZ R155, R146, R160, R155 ;  /* 0x000000a0929b9223 */ /* 0x000fc8000001009b */
[----:B------:R-:W-:Y:S01]  /*38a0*/  @!P1 MOV R146, R154 ;  /* 0x0000009a00929202 */ /* 0x000fe20000000f00 */
[----:B------:R-:W-:Y:S01]  /*38b0*/  SHFL.DOWN PT, R160, R155, 0x1, 0x1f ;  /* 0x08201f009ba07f89 */ /* 0x000fe200000e0000 */
[----:B------:R-:W-:-:S03]  /*38c0*/  ISETP.NE.AND P1, PT, R90, RZ, PT ;  /* 0x000000ff5a00720c */ /* 0x000fc60003f25270 */
[----:B------:R-:W-:Y:S04]  /*38d0*/  SHFL.IDX PT, R154, R65, RZ, 0x1f ;  /* 0x00001fff419a7589 */ /* 0x000fe800000e0000 */
[----:B------:R-:W-:Y:S04]  /*38e0*/  SHFL.DOWN PT, R159, R146, 0x1, 0x1f ;  /* 0x08201f00929f7f89 */ /* 0x000fe800000e0000 */
[----:B------:R-:W-:Y:S04]  /*38f0*/  SHFL.IDX PT, R157, R155, RZ, 0x1f ;  /* 0x00001fff9b9d7589 */ /* 0x000fe800000e0000 */
[----:B------:R-:W0:Y:S02]  /*3900*/  SHFL.IDX PT, R156, R146, RZ, 0x1f ;  /* 0x00001fff929c7589 */ /* 0x000e2400000e0000 */
[C---:B0-----:R-:W-:Y:S01]  /*3910*/  FFMA.FTZ R65, R156.reuse, R65, R157 ;  /* 0x000000419c417223 */ /* 0x041fe2000001009d */
[----:B------:R-:W-:-:S05]  /*3920*/  FMUL.FTZ R64, R156, R64 ;  /* 0x000000409c407220 */ /* 0x000fca0000410000 */
[----:B------:R-:W-:Y:S04]  /*3930*/  @!P1 STS.64 [UR6+0x1308], R64 ;  /* 0x00130840ff009988 */ /* 0x000fe80008000a06 */
[----:B-----5:R-:W0:Y:S02]  /*3940*/  SHFL.IDX PT, R141, R141, RZ, 0x1f ;  /* 0x00001fff8d8d7589 */ /* 0x020e2400000e0000 */
[----:B0-----:R-:W-:Y:S01]  /*3950*/  @P2 FFMA.FTZ R141, R153, R141, R158 ;  /* 0x0000008d998d2223 */ /* 0x001fe2000001009e */
[----:B------:R-:W-:-:S03]  /*3960*/  ISETP.NE.AND P2, PT, R90, 0x1f, PT ;  /* 0x0000001f5a00780c */ /* 0x000fc60003f45270 */
[----:B------:R-:W-:-:S04]  /*3970*/  FFMA.FTZ R141, R144, R141, R127 ;  /* 0x0000008d908d7223 */ /* 0x000fc8000001007f */
[-C--:B------:R-:W-:Y:S01]  /*3980*/  FFMA.FTZ R144, R142, R141.reuse, R128 ;  /* 0x0000008d8e907223 */ /* 0x080fe20000010080 */
[-C--:B------:R-:W-:Y:S01]  /*3990*/  FMUL.FTZ R158, R139, R141.reuse ;  /* 0x0000008d8b9e7220 */ /* 0x080fe20000410000 */
[----:B------:R-:W-:Y:S02]  /*39a0*/  FMUL.FTZ R56, R56, R141 ;  /* 0x0000008d38387220 */ /* 0x000fe40000410000 */
[-C--:B------:R-:W-:Y:S01]  /*39b0*/  FFMA.FTZ R146, R140, R144.reuse, R129 ;  /* 0x000000908c927223 */ /* 0x080fe20000010081 */
[----:B------:R-:W-:Y:S01]  /*39c0*/  FMUL.FTZ R57, R57, R144 ;  /* 0x0000009039397220 */ /* 0x000fe20000410000 */
[----:B------:R-:W-:Y:S01]  /*39d0*/  @P2 FFMA.FTZ R154, R159, R154, R160 ;  /* 0x0000009a9f9a2223 */ /* 0x000fe200000100a0 */
[----:B------:R-:W-:Y:S01]  /*39e0*/  FMUL.FTZ R160, R101, R158 ;  /* 0x0000009e65a07220 */ /* 0x000fe20000410000 */
[----:B------:R-:W-:Y:S01]  /*39f0*/  FMUL.FTZ R158, R139, R146 ;  /* 0x000000928b9e7220 */ /* 0x000fe20000410000 */
[----:B------:R-:W-:Y:S01]  /*3a00*/  FFMA.FTZ R56, R101, R56, RZ ;  /* 0x0000003865387223 */ /* 0x000fe200000100ff */
[----:B------:R-:W-:Y:S01]  /*3a10*/  FFMA.FTZ R147, R154, R152, R147 ;  /* 0x000000989a937223 */ /* 0x000fe20000010093 */
[----:B------:R-:W-:Y:S01]  /*3a20*/  FFMA.FTZ R154, R71, R146, R130 ;  /* 0x00000092479a7223 */ /* 0x000fe20000010082 */
[----:B------:R-:W-:Y:S01]  /*3a30*/  FMUL.FTZ R156, R139, R144 ;  /* 0x000000908b9c7220 */ /* 0x000fe20000410000 */
[----:B------:R-:W-:Y:S01]  /*3a40*/  FMUL.FTZ R153, R121, R158 ;  /* 0x0000009e79997220 */ /* 0x000fe20000410000 */
[C---:B------:R-:W-:Y:S01]  /*3a50*/  FFMA.FTZ R56, R103.reuse, R57, R56 ;  /* 0x0000003967387223 */ /* 0x040fe20000010038 */
[----:B------:R-:W-:Y:S01]  /*3a60*/  FFMA.FTZ R152, R70, R154, R131 ;  /* 0x0000009a46987223 */ /* 0x000fe20000010083 */
        /* <DEDUP_REMOVED lines=20> */
[----:B0-----:R-:W-:Y:S01]  /*3bb0*/  FFMA.FTZ R57, R121, R58, R56 ;  /* 0x0000003a79397223 */ /* 0x001fe20000010038 */
[----:B------:R-:W-:Y:S01]  /*3bc0*/  FMUL.FTZ R59, R59, R154 ;  /* 0x0000009a3b3b7220 */ /* 0x000fe20000410000 */
[----:B------:R2:W-:Y:S01]  /*3bd0*/  STS [R24+0x14], R139 ;  /* 0x0000148b18007388 */ /* 0x0005e20000000800 */
[----:B------:R-:W-:Y:S01]  /*3be0*/  FMUL.FTZ R60, R60, R152 ;  /* 0x000000983c3c7220 */ /* 0x000fe20000410000 */
[----:B------:R-:W-:Y:S01]  /*3bf0*/  FFMA.FTZ R151, R151, R147, R150 ;  /* 0x0000009397977223 */ /* 0x000fe20000010096 */
[----:B------:R-:W-:Y:S01]  /*3c00*/  FFMA.FTZ R56, R120, R59, R57 ;  /* 0x0000003b78387223 */ /* 0x000fe20000010039 */
[----:B------:R2:W-:Y:S01]  /*3c10*/  STS [R24+0x18], R159 ;  /* 0x0000189f18007388 */ /* 0x0005e20000000800 */
[----:B------:R-:W-:Y:S01]  /*3c20*/  FMUL.FTZ R61, R61, R158 ;  /* 0x0000009e3d3d7220 */ /* 0x000fe20000410000 */
[----:B------:R-:W-:-:S04]  /*3c30*/  IMAD.WIDE.U32 R58, R116, UR4, R118 ;  /* 0x00000004743a7c25 */ /* 0x000fc8000f8e0076 */
[----:B------:R-:W-:Y:S01]  /*3c40*/  FFMA.FTZ R57, R123, R60, R56 ;  /* 0x0000003c7b397223 */ /* 0x000fe20000010038 */
[----:B------:R2:W-:Y:S01]  /*3c50*/  STS [R24+0x1c], R161 ;  /* 0x00001ca118007388 */ /* 0x0005e20000000800 */
[----:B------:R-:W-:Y:S01]  /*3c60*/  FFMA.FTZ R148, R149, R151, R148 ;  /* 0x0000009795947223 */ /* 0x000fe20000010094 */
[----:B------:R-:W-:Y:S01]  /*3c70*/  FMUL.FTZ R62, R62, R156 ;  /* 0x0000009c3e3e7220 */ /* 0x000fe20000410000 */
[----:B------:R-:W-:Y:S01]  /*3c80*/  FFMA.FTZ R60, R122, R61, R57 ;  /* 0x0000003d7a3c7223 */ /* 0x000fe20000010039 */
[----:B------:R-:W-:Y:S01]  /*3c90*/  BAR.SYNC.DEFER_BLOCKING 0x0 ;  /* 0x0000000000007b1d */ /* 0x000fe20000010000 */
[----:B------:R-:W-:Y:S02]  /*3ca0*/  IMAD R57, R117, UR4, R59 ;  /* 0x0000000475397c24 */ /* 0x000fe4000f8e023b */
[----:B------:R-:W-:Y:S01]  /*3cb0*/  FFMA.FTZ R143, R145, R148, R143 ;  /* 0x00000094918f7223 */ /* 0x000fe2000001008f */
[----:B------:R-:W-:Y:S01]  /*3cc0*/  LEA R56, P2, R58, UR8, 0x2 ;  /* 0x000000083a387c11 */ /* 0x000fe2000f8410ff */
[----:B------:R-:W-:Y:S01]  /*3cd0*/  FFMA.FTZ R59, R125, R62, R60 ;  /* 0x0000003e7d3b7223 */ /* 0x000fe2000001003c */
[----:B------:R-:W-:Y:S01]  /*3ce0*/  IADD3 R145, PT, PT, -R137, UR7, RZ ;  /* 0x0000000789917c10 */ /* 0x000fe2000fffe1ff */
[----:B------:R-:W-:Y:S01]  /*3cf0*/  FFMA.FTZ R66, R70, R143, R66 ;  /* 0x0000008f46427223 */ /* 0x000fe20000010042 */
[----:B------:R-:W-:Y:S01]  /*3d00*/  LEA.HI.X R57, R58, UR9, R57, 0x2, P2 ;  /* 0x000000093a397c11 */ /* 0x000fe200090f1439 */
[----:B------:R-:W-:Y:S01]  /*3d10*/  FMUL.FTZ R58, R63, R64 ;  /* 0x000000403f3a7220 */ /* 0x000fe20000410000 */
[----:B------:R-:W-:Y:S01]  /*3d20*/  ISETP.GE.AND P2, PT, R145, 0x1, PT ;  /* 0x000000019100780c */ /* 0x000fe20003f46270 */
[----:B------:R-:W-:Y:S01]  /*3d30*/  FFMA.FTZ R67, R71, R66, R67 ;  /* 0x0000004247437223 */ /* 0x000fe20000010043 */
[----:B------:R-:W-:Y:S01]  /*3d40*/  ISETP.GE.AND P3, PT, R145, 0x21, PT ;  /* 0x000000219100780c */ /* 0x000fe20003f66270 */
[----:B------:R-:W-:-:S02]  /*3d50*/  FFMA.FTZ R58, R124, R58, R59 ;  /* 0x0000003a7c3a7223 */ /* 0x000fc4000001003b */
[----:B------:R-:W-:-:S04]  /*3d60*/  FFMA.FTZ R61, R140, R67, R68 ;  /* 0x000000438c3d7223 */ /* 0x000fc80000010044 */
[----:B------:R-:W-:Y:S01]  /*3d70*/  FFMA.FTZ R69, R142, R61, R69 ;  /* 0x0000003d8e457223 */ /* 0x000fe20000010045 */
[----:B------:R2:W0:Y:S03]  /*3d80*/  LDS R65, [R25+0x4b0] ;  /* 0x0004b00019417984 */ /* 0x0004260000000800 */
[----:B------:R-:W-:Y:S05]  /*3d90*/  @!P2 BRA `(.L_x_9223) ;  /* 0x000000000008a947 */ /* 0x000fea0003800000 */
[----:B------:R-:W3:Y:S04]  /*3da0*/  LDS R59, [R20+0x430] ;  /* 0x00043000143b7984 */ /* 0x000ee80000000800 */
[----:B---3--:R3:W-:Y:S02]  /*3db0*/  REDG.E.ADD.F32.FTZ.RN.STRONG.GPU desc[UR16][R56.64], R59 ;  /* 0x0000003b380079a6 */ /* 0x0087e4000c12f310 */
.L_x_9223:
[----:B------:R-:W-:Y:S05]  /*3dc0*/  BSYNC.RECONVERGENT B0 ;  /* 0x0000000000007941 */ /* 0x000fea0003800200 */
.L_x_9222:
[----:B------:R-:W-:Y:S04]  /*3dd0*/  BSSY.RECONVERGENT B0, `(.L_x_9224) ;  /* 0x0000003000007945 */ /* 0x000fe80003800200 */
[----:B------:R-:W-:Y:S05]  /*3de0*/  @!P3 BRA `(.L_x_9225) ;  /* 0x000000000004b947 */ /* 0x000fea0003800000 */
[----:B0-----:R4:W-:Y:S02]  /*3df0*/  REDG.E.ADD.F32.FTZ.RN.STRONG.GPU desc[UR16][R56.64+0x80], R65 ;  /* 0x00008041380079a6 */ /* 0x0019e4000c12f310 */
.L_x_9225:
[----:B------:R-:W-:Y:S05]  /*3e00*/  BSYNC.RECONVERGENT B0 ;  /* 0x0000000000007941 */ /* 0x000fea0003800200 */
.L_x_9224:
[----:B------:R-:W-:Y:S01]  /*3e10*/  FADD.FTZ R68, -R127, R141 ;  /* 0x0000008d7f447221 */ /* 0x000fe20000010100 */
[----:B---3--:R-:W-:Y:S01]  /*3e20*/  FMUL.FTZ R59, R69, R85 ;  /* 0x00000055453b7220 */ /* 0x008fe20000410000 */
[----:B--2---:R-:W-:Y:S01]  /*3e30*/  FADD.FTZ R139, -R128, R144 ;  /* 0x00000090808b7221 */ /* 0x004fe20000010100 */
[----:B------:R-:W-:Y:S01]  /*3e40*/  FMUL.FTZ R60, R61, R96 ;  /* 0x000000603d3c7220 */ /* 0x000fe20000410000 */
[----:B------:R-:W-:Y:S01]  /*3e50*/  ISETP.GE.AND P6, PT, R145, 0x41, PT ;  /* 0x000000419100780c */ /* 0x000fe20003fc6270 */
[----:B0---4-:R-:W-:Y:S01]  /*3e60*/  FFMA.FTZ R65, R59, R68, RZ ;  /* 0x000000443b417223 */ /* 0x011fe200000100ff */
[----:B------:R-:W-:Y:S01]  /*3e70*/  ISETP.GE.AND P2, PT, R145, 0x61, PT ;  /* 0x000000619100780c */ /* 0x000fe20003f46270 */
[----:B------:R-:W-:Y:S01]  /*3e80*/  FADD.FTZ R146, -R129, R146 ;  /* 0x0000009281927221 */ /* 0x000fe20000010100 */
[----:B------:R-:W-:Y:S01]  /*3e90*/  FMUL.FTZ R63, R67, R87 ;  /* 0x00000057433f7220 */ /* 0x000fe20000410000 */
[----:B------:R-:W-:Y:S01]  /*3ea0*/  FFMA.FTZ R70, R60, R139, R65 ;  /* 0x0000008b3c467223 */ /* 0x000fe20000010041 */
[----:B------:R-:W-:Y:S01]  /*3eb0*/  BSSY.RECONVERGENT B0, `(.L_x_9226) ;  /* 0x000000c000007945 */ /* 0x000fe20003800200 */
[----:B------:R0:W2:Y:S01]  /*3ec0*/  LDS R65, [R26+0x530] ;  /* 0x000530001a417984 */ /* 0x0000a20000000800 */
[----:B------:R-:W-:Y:S01]  /*3ed0*/  P2R R140, PR, RZ, 0x4 ;  /* 0x00000004ff8c7803 */ /* 0x000fe20000000000 */
[----:B------:R-:W-:Y:S01]  /*3ee0*/  FADD.FTZ R153, -R130, R154 ;  /* 0x0000009a82997221 */ /* 0x000fe20000010100 */
[C---:B------:R-:W-:Y:S01]  /*3ef0*/  ISETP.GE.AND P2, PT, R145.reuse, 0x81, PT ;  /* 0x000000819100780c */ /* 0x040fe20003f46270 */
[----:B------:R-:W-:Y:S01]  /*3f00*/  FMUL.FTZ R62, R66, R98 ;  /* 0x00000062423e7220 */ /* 0x000fe20000410000 */
[----:B------:R-:W-:Y:S01]  /*3f10*/  ISETP.GE.AND P3, PT, R145, 0xa1, PT ;  /* 0x000000a19100780c */ /* 0x000fe20003f66270 */
[----:B------:R-:W-:Y:S01]  /*3f20*/  FFMA.FTZ R71, R63, R146, R70 ;  /* 0x000000923f477223 */ /* 0x000fe20000010046 */
[----:B------:R-:W-:-:S02]  /*3f30*/  ISETP.GE.AND P4, PT, R145, 0xc1, PT ;  /* 0x000000c19100780c */ /* 0x000fc40003f86270 */
[----:B------:R-:W-:Y:S01]  /*3f40*/  ISETP.GE.AND P5, PT, R145, 0xe1, PT ;  /* 0x000000e19100780c */ /* 0x000fe20003fa6270 */
[----:B0-----:R-:W-:-:S12]  /*3f50*/  @!P6 BRA `(.L_x_9227) ;  /* 0x000000000004e947 */ /* 0x001fd80003800000 */
[----:B--2---:R0:W-:Y:S02]  /*3f60*/  REDG.E.ADD.F32.FTZ.RN.STRONG.GPU desc[UR16][R56.64+0x100], R65 ;  /* 0x00010041380079a6 */ /* 0x0041e4000c12f310 */
.L_x_9227:
[----:B------:R-:W-:Y:S05]  /*3f70*/  BSYNC.RECONVERGENT B0 ;  /* 0x0000000000007941 */ /* 0x000fea0003800200 */
.L_x_9226:
[----:B------:R-:W-:Y:S01]  /*3f80*/  ISETP.NE.AND P6, PT, R140, RZ, PT ;  /* 0x000000ff8c00720c */ /* 0x000fe20003fc5270 */
[----:B------:R-:W-:Y:S01]  /*3f90*/  FFMA.FTZ R140, R62, R153, R71 ;  /* 0x000000993e8c7223 */ /* 0x000fe20000010047 */
[----:B------:R-:W-:Y:S01]  /*3fa0*/  BSSY.RECONVERGENT B0, `(.L_x_9228) ;  /* 0x0000006000007945 */ /* 0x000fe20003800200 */
[----:B------:R3:W4:Y:S01]  /*3fb0*/  LDS R71, [R27+0x5b0] ;  /* 0x0005b0001b477984 */ /* 0x0007220000000800 */
[----:B0-2---:R-:W-:Y:S01]  /*3fc0*/  FMUL.FTZ R65, R143, R97 ;  /* 0x000000618f417220 */ /* 0x005fe20000410000 */
[----:B------:R-:W-:-:S08]  /*3fd0*/  FADD.FTZ R152, -R131, R152 ;  /* 0x0000009883987221 */ /* 0x000fd00000010100 */
[----:B---3--:R-:W-:Y:S05]  /*3fe0*/  @!P6 BRA `(.L_x_9229) ;  /* 0x000000000004e947 */ /* 0x008fea0003800000 */
[----:B----4-:R0:W-:Y:S02]  /*3ff0*/  REDG.E.ADD.F32.FTZ.RN.STRONG.GPU desc[UR16][R56.64+0x180], R71 ;  /* 0x00018047380079a6 */ /* 0x0101e4000c12f310 */
.L_x_9229:
[----:B------:R-:W-:Y:S05]  /*4000*/  BSYNC.RECONVERGENT B0 ;  /* 0x0000000000007941 */ /* 0x000fea0003800200 */
.L_x_9228:
[----:B0---4-:R0:W2:Y:S01]  /*4010*/  LDS R71, [R28+0x630] ;  /* 0x000630001c477984 */ /* 0x0110a20000000800 */
[----:B------:R-:W-:Y:S01]  /*4020*/  BSSY.RECONVERGENT B0, `(.L_x_9230) ;  /* 0x0000006000007945 */ /* 0x000fe20003800200 */
[----:B------:R-:W-:Y:S01]  /*4030*/  FMUL.FTZ R70, R148, R100 ;  /* 0x0000006494467220 */ /* 0x000fe20000410000 */
[----:B------:R-:W-:Y:S01]  /*4040*/  FADD.FTZ R149, -R132, R158 ;  /* 0x0000009e84957221 */ /* 0x000fe20000010100 */
[----:B------:R-:W-:Y:S01]  /*4050*/  FFMA.FTZ R141, R65, R152, R140 ;  /* 0x00000098418d7223 */ /* 0x000fe2000001008c */
[----:B------:R-:W-:Y:S06]  /*4060*/  @!P2 BRA `(.L_x_9231) ;  /* 0x000000000004a947 */ /* 0x000fec0003800000 */
[----:B--2---:R3:W-:Y:S02]  /*4070*/  REDG.E.ADD.F32.FTZ.RN.STRONG.GPU desc[UR16][R56.64+0x200], R71 ;  /* 0x00020047380079a6 */ /* 0x0047e4000c12f310 */
.L_x_9231:
[----:B------:R-:W-:Y:S05]  /*4080*/  BSYNC.RECONVERGENT B0 ;  /* 0x0000000000007941 */ /* 0x000fea0003800200 */
.L_x_9230:
[----:B------:R-:W-:Y:S01]  /*4090*/  FFMA.FTZ R142, R70, R149, R141 ;  /* 0x00000095468e7223 */ /* 0x000fe2000001008d */
[----:B------:R-:W-:Y:S01]  /*40a0*/  BSSY.RECONVERGENT B0, `(.L_x_9232) ;  /* 0x0000006000007945 */ /* 0x000fe20003800200 */
[----:B------:R4:W0:Y:S01]  /*40b0*/  LDS R141, [R29+0x6b0] ;  /* 0x0006b0001d8d7984 */ /* 0x0008220000000800 */
[----:B--23--:R-:W-:Y:S01]  /*40c0*/  FMUL.FTZ R71, R151, R99 ;  /* 0x0000006397477220 */ /* 0x00cfe20000410000 */
[----:B------:R-:W-:Y:S01]  /*40d0*/  FADD.FTZ R156, -R133, R156 ;  /* 0x0000009c859c7221 */ /* 0x000fe20000010100 */
[----:B------:R-:W-:Y:S06]  /*40e0*/  @!P3 BRA `(.L_x_9233) ;  /* 0x000000000004b947 */ /* 0x000fec0003800000 */
[----:B0-----:R2:W-:Y:S02]  /*40f0*/  REDG.E.ADD.F32.FTZ.RN.STRONG.GPU desc[UR16][R56.64+0x280], R141 ;  /* 0x0002808d380079a6 */ /* 0x0015e4000c12f310 */
.L_x_9233:
[----:B------:R-:W-:Y:S05]  /*4100*/  BSYNC.RECONVERGENT B0 ;  /* 0x0000000000007941 */ /* 0x000fea0003800200 */
.L_x_9232:
[----:B------:R3:W1:Y:S01]  /*4110*/  LDS R155, [R30+0x730] ;  /* 0x000730001e9b7984 */ /* 0x0006620000000800 */
[----:B------:R-:W-:Y:S01]  /*4120*/  BSSY.RECONVERGENT B0, `(.L_x_9234) ;  /* 0x0000006000007945 */ /* 0x000fe20003800200 */
[----:B------:R-:W-:Y:S01]  /*4130*/  FMUL.FTZ R140, R147, R102 ;  /* 0x00000066938c7220 */ /* 0x000fe20000410000 */
[----:B------:R-:W-:Y:S01]  /*4140*/  FADD.FTZ R145, -R134, R64 ;  /* 0x0000004086917221 */ /* 0x000fe20000010100 */
[----:B0-2---:R-:W-:Y:S01]  /*4150*/  FFMA.FTZ R141, R71, R156, R142 ;  /* 0x0000009c478d7223 */ /* 0x005fe2000001008e */
[----:B------:R-:W-:Y:S06]  /*4160*/  @!P4 BRA `(.L_x_9235) ;  /* 0x000000000004c947 */ /* 0x000fec0003800000 */
[----:B-1----:R0:W-:Y:S02]  /*4170*/  REDG.E.ADD.F32.FTZ.RN.STRONG.GPU desc[UR16][R56.64+0x300], R155 ;  /* 0x0003009b380079a6 */ /* 0x0021e4000c12f310 */
.L_x_9235:
[----:B------:R-:W-:Y:S05]  /*4180*/  BSYNC.RECONVERGENT B0 ;  /* 0x0000000000007941 */ /* 0x000fea0003800200 */
.L_x_9234:
[----:B01----:R0:W1:Y:S01]  /*4190*/  LDS R155, [R31+0x7b0] ;  /* 0x0007b0001f9b7984 */ /* 0x0030620000000800 */
[----:B------:R-:W-:Y:S01]  /*41a0*/  BSSY.RECONVERGENT B0, `(.L_x_9236) ;  /* 0x0000004000007945 */ /* 0x000fe20003800200 */
[----:B------:R-:W-:-:S03]  /*41b0*/  FFMA.FTZ R141, R140, R145, R141 ;  /* 0x000000918c8d7223 */ /* 0x000fc6000001008d */
[----:B------:R-:W-:Y:S05]  /*41c0*/  @!P5 BRA `(.L_x_9237) ;  /* 0x000000000004d947 */ /* 0x000fea0003800000 */
[----:B-1----:R2:W-:Y:S02]  /*41d0*/  REDG.E.ADD.F32.FTZ.RN.STRONG.GPU desc[UR16][R56.64+0x380], R155 ;  /* 0x0003809b380079a6 */ /* 0x0025e4000c12f310 */
.L_x_9237:
[----:B------:R-:W-:Y:S05]  /*41e0*/  BSYNC.RECONVERGENT B0 ;  /* 0x0000000000007941 */ /* 0x000fea0003800200 */
.L_x_9236:
[----:B--2---:R-:W2:Y:S01]  /*41f0*/  SHFL.DOWN PT, R56, R141, 0x1, 0x1f ;  /* 0x08201f008d387f89 */ /* 0x004ea200000e0000 */
[----:B------:R-:W-:Y:S01]  /*4200*/  ISETP.GT.AND P2, PT, R86, 0x1e, PT ;  /* 0x0000001e5600780c */ /* 0x000fe20003f44270 */
[C---:B------:R-:W-:Y:S01]  /*4210*/  FMUL.FTZ R64, R138.reuse, R66 ;  /* 0x000000428a407220 */ /* 0x040fe20000410000 */
[----:B-1----:R-:W-:Y:S01]  /*4220*/  FMUL.FTZ R155, R138, R67 ;  /* 0x000000438a9b7220 */ /* 0x002fe20000410000 */
[----:B------:R-:W1:Y:S01]  /*4230*/  SHFL.DOWN PT, R57, R58, 0x1, 0x1f ;  /* 0x08201f003a397f89 */ /* 0x000e6200000e0000 */
[----:B------:R-:W-:Y:S01]  /*4240*/  ISETP.NE.AND P3, PT, R86, RZ, PT ;  /* 0x000000ff5600720c */ /* 0x000fe20003f65270 */
[----:B------:R-:W-:Y:S01]  /*4250*/  FMUL.FTZ R142, R153, R64 ;  /* 0x00000040998e7220 */ /* 0x000fe20000410000 */
[----:B------:R-:W-:Y:S01]  /*4260*/  FMUL.FTZ R155, R146, R155 ;  /* 0x0000009b929b7220 */ /* 0x000fe20000410000 */
[C---:B------:R-:W-:Y:S01]  /*4270*/  FMUL.FTZ R64, R138.reuse, R61 ;  /* 0x0000003d8a407220 */ /* 0x040fe20000410000 */
[C---:B------:R-:W-:Y:S01]  /*4280*/  FMUL.FTZ R157, R138.reuse, R143 ;  /* 0x0000008f8a9d7220 */ /* 0x040fe20000410000 */
[----:B------:R-:W-:Y:S01]  /*4290*/  FMUL.FTZ R144, R138, R148 ;  /* 0x000000948a907220 */ /* 0x000fe20000410000 */
[----:B------:R-:W-:Y:S01]  /*42a0*/  FFMA.FTZ R155, R34, R67, R155 ;  /* 0x00000043229b7223 */ /* 0x000fe2000001009b */
[----:B------:R-:W-:Y:S01]  /*42b0*/  FMUL.FTZ R64, R139, R64 ;  /* 0x000000408b407220 */ /* 0x000fe20000410000 */
        /* <DEDUP_REMOVED lines=67> */
.L_x_9239:
[----:B------:R-:W-:Y:S05]  /*46f0*/  BSYNC.RECONVERGENT B0 ;  /* 0x0000000000007941 */ /* 0x000fea0003800200 */
.L_x_9238:
[----:B------:R-:W-:-:S04]  /*4700*/  UIADD3 UR4, UPT, UPT, UR4, 0x1, URZ ;  /* 0x0000000104047890 */ /* 0x000fc8000fffe0ff */
[----:B------:R-:W-:-:S09]  /*4710*/  UISETP.GE.AND UP0, UPT, UR4, UR11, UPT ;  /* 0x0000000b0400728c */ /* 0x000fd2000bf06270 */
[----:B------:R-:W-:Y:S05]  /*4720*/  BRA.U !UP0, `(.L_x_9240) ;  /* 0xffffffe508847547 */ /* 0x000fea000b83ffff */
.L_x_9218:
[----:B------:R-:W-:Y:S08]  /*4730*/  BAR.SYNC.DEFER_BLOCKING 0x0 ;  /* 0x0000000000007b1d */ /* 0x000ff00000010000 */
[----:B------:R-:W5:Y:S01]  /*4740*/  LDC.64 R68, c[0x0][0x4f8] ;  /* 0x00013e00ff447b82 */ /* 0x000f620000000a00 */
[----:B------:R-:W0:Y:S07]  /*4750*/  LDCU.64 UR4, c[0x0][0x500] ;  /* 0x0000a000ff0477ac */ /* 0x000e2e0008000a00 */
[----:B------:R-:W3:Y:S01]  /*4760*/  LDC.64 R70, c[0x0][0x550] ;  /* 0x00015400ff467b82 */ /* 0x000ee20000000a00 */
[----:B------:R-:W2:Y:S04]  /*4770*/  LDG.E.128 R32, desc[UR16][R110.64] ;  /* 0x000000106e207981 */ /* 0x000ea8000c1e1d00 */
[----:B------:R-:W4:Y:S04]  /*4780*/  LDG.E.128 R36, desc[UR16][R110.64+0x200] ;  /* 0x000200106e247981 */ /* 0x000f28000c1e1d00 */
[----:B--2---:R-:W-:Y:S04]  /*4790*/  STS.128 [R81], R32 ;  /* 0x0000002051007388 */ /* 0x004fe80000000c00 */
[----:B----4-:R-:W-:Y:S01]  /*47a0*/  STS.128 [R81+0x200], R36 ;  /* 0x0002002451007388 */ /* 0x010fe20000000c00 */
[----:B------:R-:W-:-:S03]  /*47b0*/  NOP ;  /* 0x0000000000007918 */ /* 0x000fc60000000000 */
[----:B-1----:R-:W1:Y:S04]  /*47c0*/  LDS.128 R56, [R82] ;  /* 0x0000000052387984 */ /* 0x002e680000000c00 */
[----:B------:R-:W2:Y:S01]  /*47d0*/  LDS.128 R60, [R82+0x10] ;  /* 0x00001000523c7984 */ /* 0x000ea20000000c00 */
[----:B------:R-:W-:Y:S06]  /*47e0*/  BAR.SYNC.DEFER_BLOCKING 0x0 ;  /* 0x0000000000007b1d */ /* 0x000fec0000010000 */
[----:B------:R5:W-:Y:S04]  /*47f0*/  STS.128 [R82], R48 ;  /* 0x0000003052007388 */ /* 0x000be80000000c00 */
[----:B------:R-:W-:Y:S01]  /*4800*/  STS.128 [R82+0x10], R52 ;  /* 0x0000103452007388 */ /* 0x000fe20000000c00 */
[----:B------:R-:W-:Y:S01]  /*4810*/  NOP ;  /* 0x0000000000007918 */ /* 0x000fe20000000000 */
        /* <DEDUP_REMOVED lines=18> */
[----:B------:R-:W-:Y:S01]  /*4940*/  MOV R58, R112 ;  /* 0x00000070003a7202 */ /* 0x000fe20000000f00 */
[----:B------:R-:W1:Y:S01]  /*4950*/  @!P6 MUFU.EX2 R56, R56 ;  /* 0x000000380038e308 */ /* 0x000e620000000800 */
[----:B------:R-:W-:Y:S01]  /*4960*/  @!P2 FMUL.FTZ R35, R59, -1.4426950216293334961 ;  /* 0xbfb8aa3b3b23a820 */ /* 0x000fe20000410000 */
[----:B------:R-:W-:-:S02]  /*4970*/  HFMA2 R59, -RZ, RZ, 0, 0 ;  /* 0x00000000ff3b7431 */ /* 0x000fc400000001ff */
[----:B------:R-:W-:Y:S02]  /*4980*/  @!P4 FMUL.FTZ R38, R61, -1.4426950216293334961 ;  /* 0xbfb8aa3b3d26c820 */ /* 0x000fe40000410000 */
[----:B------:R-:W-:Y:S02]  /*4990*/  @!P5 FMUL.FTZ R39, R62, -1.4426950216293334961 ;  /* 0xbfb8aa3b3e27d820 */ /* 0x000fe40000410000 */
[----:B------:R-:W2:Y:S01]  /*49a0*/  @!P0 MUFU.EX2 R33, R33 ;  /* 0x0000002100218308 */ /* 0x000ea20000000800 */
[----:B-----5:R-:W-:-:S07]  /*49b0*/  IMAD.WIDE.U32 R48, R68, UR18, R58 ;  /* 0x0000001244307c25 */ /* 0x020fce000f8e003a */
[----:B------:R-:W4:Y:S01]  /*49c0*/  @!P1 MUFU.EX2 R34, R34 ;  /* 0x0000002200229308 */ /* 0x000f220000000800 */
[----:B-1----:R-:W-:Y:S01]  /*49d0*/  @!P6 FADD.FTZ R32, R56, 1 ;  /* 0x3f8000003820e421 */ /* 0x002fe20000010000 */
[----:B------:R-:W-:Y:S02]  /*49e0*/  IMAD R49, R69, UR18, R49 ;  /* 0x0000001245317c24 */ /* 0x000fe4000f8e0231 */
[----:B0-----:R-:W-:-:S04]  /*49f0*/  IMAD.WIDE.U32 R48, R0, UR4, R48 ;  /* 0x0000000400307c25 */ /* 0x001fc8000f8e0030 */
[----:B------:R0:W1:Y:S01]  /*4a00*/  @!P6 MUFU.RCP R37, R32 ;  /* 0x000000200025e308 */ /* 0x0000620000001000 */
[----:B--2---:R-:W-:Y:S01]  /*4a10*/  @!P0 FADD.FTZ R33, R33, 1 ;  /* 0x3f80000021218421 */ /* 0x004fe20000010000 */
[----:B------:R-:W-:Y:S01]  /*4a20*/  IMAD R49, R0, UR5, R49 ;  /* 0x0000000500317c24 */ /* 0x000fe2000f8e0231 */
[----:B------:R-:W2:Y:S05]  /*4a30*/  LDCU.64 UR4, c[0x0][0x520] ;  /* 0x0000a400ff0477ac */ /* 0x000eaa0008000a00 */
[----:B------:R-:W5:Y:S01]  /*4a40*/  @!P2 MUFU.EX2 R35, R35 ;  /* 0x000000230023a308 */ /* 0x000f620000000800 */
[----:B0-----:R-:W-:Y:S01]  /*4a50*/  @!P3 FMUL.FTZ R32, R60, -1.4426950216293334961 ;  /* 0xbfb8aa3b3c20b820 */ /* 0x001fe20000410000 */
[----:B----4-:R-:W-:-:S06]  /*4a60*/  @!P1 FADD.FTZ R36, R34, 1 ;  /* 0x3f80000022249421 */ /* 0x010fcc0000010000 */
[----:B------:R-:W0:Y:S01]  /*4a70*/  @!P4 MUFU.EX2 R60, R38 ;  /* 0x00000026003cc308 */ /* 0x000e220000000800 */
[----:B-1----:R-:W-:Y:S01]  /*4a80*/  @!P6 FMUL.FTZ R44, R44, R37 ;  /* 0x000000252c2ce220 */ /* 0x002fe20000410000 */
[----:B------:R-:W-:-:S06]  /*4a90*/  FSETP.GTU.FTZ.AND P6, PT, R63, 20, PT ;  /* 0x41a000003f00780b */ /* 0x000fcc0003fdc000 */
[----:B------:R-:W1:Y:S01]  /*4aa0*/  @!P3 MUFU.EX2 R37, R32 ;  /* 0x000000200025b308 */ /* 0x000e620000000800 */
[----:B-----5:R-:W-:-:S06]  /*4ab0*/  @!P2 FADD.FTZ R56, R35, 1 ;  /* 0x3f8000002338a421 */ /* 0x020fcc0000010000 */
[----:B------:R-:W-:Y:S01]  /*4ac0*/  @!P6 FMUL.FTZ R57, R63, -1.4426950216293334961 ;  /* 0xbfb8aa3b3f39e820 */ /* 0x000fe20000410000 */
[----:B------:R-:W4:Y:S01]  /*4ad0*/  @!P5 MUFU.EX2 R61, R39 ;  /* 0x00000027003dd308 */ /* 0x000f220000000800 */
[----:B0-----:R-:W-:-:S07]  /*4ae0*/  @!P4 FADD.FTZ R60, R60, 1 ;  /* 0x3f8000003c3cc421 */ /* 0x001fce0000010000 */
[----:B------:R1:W0:Y:S08]  /*4af0*/  @!P6 MUFU.EX2 R62, R57 ;  /* 0x00000039003ee308 */ /* 0x0002300000000800 */
[----:B------:R5:W3:Y:S01]  /*4b00*/  @!P0 MUFU.RCP R64, R33 ;  /* 0x0000002100408308 */ /* 0x000ae20000001000 */
[----:B-1----:R-:W-:Y:S01]  /*4b10*/  @!P3 FADD.FTZ R57, R37, 1 ;  /* 0x3f8000002539b421 */ /* 0x002fe20000010000 */
[----:B----4-:R-:W-:-:S06]  /*4b20*/  @!P5 FADD.FTZ R61, R61, 1 ;  /* 0x3f8000003d3dd421 */ /* 0x010fcc0000010000 */
[----:B------:R1:W4:Y:S01]  /*4b30*/  @!P1 MUFU.RCP R63, R36 ;  /* 0x00000024003f9308 */ /* 0x0003220000001000 */
[----:B-----5:R-:W5:Y:S01]  /*4b40*/  LDS.128 R32, [R81] ;  /* 0x0000000051207984 */ /* 0x020f620000000c00 */
[----:B0-----:R-:W-:-:S06]  /*4b50*/  @!P6 FADD.FTZ R62, R62, 1 ;  /* 0x3f8000003e3ee421 */ /* 0x001fcc0000010000 */
[----:B------:R0:W2:Y:S01]  /*4b60*/  @!P2 MUFU.RCP R66, R56 ;  /* 0x000000380042a308 */ /* 0x0000a20000001000 */
[----:B-1----:R-:W1:Y:S01]  /*4b70*/  LDS.128 R36, [R81+0x200] ;  /* 0x0002000051247984 */ /* 0x002e620000000c00 */
[----:B---3--:R-:W-:-:S06]  /*4b80*/  @!P0 FMUL.FTZ R45, R45, R64 ;  /* 0x000000402d2d8220 */ /* 0x008fcc0000410000 */
[----:B------:R3:W2:Y:S01]  /*4b90*/  @!P3 MUFU.RCP R65, R57 ;  /* 0x000000390041b308 */ /* 0x0006a20000001000 */
[----:B0-----:R-:W-:Y:S01]  /*4ba0*/  LEA R56, P0, R48, R70, 0x2 ;  /* 0x0000004630387211 */ /* 0x001fe200078010ff */
[----:B----4-:R-:W-:Y:S01]  /*4bb0*/  @!P1 FMUL.FTZ R46, R46, R63 ;  /* 0x0000003f2e2e9220 */ /* 0x010fe20000410000 */
[----:B------:R-:W-:-:S04]  /*4bc0*/  IADD3 R10, P1, PT, R10, -0x400, RZ ;  /* 0xfffffc000a0a7810 */ /* 0x000fc80007f3e0ff */
[----:B------:R-:W-:Y:S01]  /*4bd0*/  IADD3.X R12, PT, PT, R12, -0x1, RZ, P1, !PT ;  /* 0xffffffff0c0c7810 */ /* 0x000fe20000ffe4ff */
[----:B------:R-:W0:Y:S01]  /*4be0*/  @!P4 MUFU.RCP R60, R60 ;  /* 0x0000003c003cc308 */ /* 0x000e220000001000 */
[----:B---3--:R-:W-:Y:S01]  /*4bf0*/  LEA.HI.X R57, R48, R71, R49, 0x2, P0 ;  /* 0x0000004730397211 */ /* 0x008fe200000f1431 */
[----:B--2---:R-:W-:Y:S01]  /*4c00*/  @!P2 FMUL.FTZ R47, R47, R66 ;  /* 0x000000422f2fa220 */ /* 0x004fe20000410000 */
[----:B------:R-:W-:Y:S01]  /*4c10*/  IADD3 R8, P2, PT, R8, -0x400, RZ ;  /* 0xfffffc0008087810 */ /* 0x000fe20007f5e0ff */
[----:B------:R-:W-:-:S03]  /*4c20*/  IMAD.WIDE.U32 R56, R22, 0x10, R56 ;  /* 0x0000001016387825 */ /* 0x000fc600078e0038 */
[----:B------:R-:W-:Y:S01]  /*4c30*/  IADD3.X R19, PT, PT, R19, -0x1, RZ, P2, !PT ;  /* 0xffffffff13137810 */ /* 0x000fe200017fe4ff */
[----:B------:R-:W2:Y:S01]  /*4c40*/  @!P5 MUFU.RCP R61, R61 ;  /* 0x0000003d003dd308 */ /* 0x000ea20000001000 */
[----:B------:R-:W-:Y:S01]  /*4c50*/  @!P3 FMUL.FTZ R40, R40, R65 ;  /* 0x000000412828b220 */ /* 0x000fe20000410000 */
[----:B------:R-:W-:-:S04]  /*4c60*/  IADD3 R4, P3, PT, R4, -0x400, RZ ;  /* 0xfffffc0004047810 */ /* 0x000fc80007f7e0ff */
[----:B------:R-:W-:Y:S02]  /*4c70*/  IADD3.X R15, PT, PT, R15, -0x1, RZ, P3, !PT ;  /* 0xffffffff0f0f7810 */ /* 0x000fe40001ffe4ff */
[----:B------:R-:W3:Y:S01]  /*4c80*/  @!P6 MUFU.RCP R62, R62 ;  /* 0x0000003e003ee308 */ /* 0x000ee20000001000 */
[----:B-----5:R4:W-:Y:S01]  /*4c90*/  STG.E.128 desc[UR16][R56.64], R32 ;  /* 0x0000002038007986 */ /* 0x0209e2000c101d10 */
[----:B0-----:R-:W-:Y:S01]  /*4ca0*/  @!P4 FMUL.FTZ R41, R41, R60 ;  /* 0x0000003c2929c220 */ /* 0x001fe20000410000 */
[----:B------:R-:W-:-:S04]  /*4cb0*/  IADD3 R6, P4, PT, R6, -0x400, RZ ;  /* 0xfffffc0006067810 */ /* 0x000fc80007f9e0ff */
[----:B------:R-:W-:Y:S01]  /*4cc0*/  IADD3.X R17, PT, PT, R17, -0x1, RZ, P4, !PT ;  /* 0xffffffff11117810 */ /* 0x000fe200027fe4ff */
[----:B-1----:R-:W-:Y:S01]  /*4cd0*/  STG.E.128 desc[UR16][R56.64+0x200], R36 ;  /* 0x0002002438007986 */ /* 0x002fe2000c101d10 */
[----:B--2---:R-:W-:Y:S02]  /*4ce0*/  @!P5 FMUL.FTZ R42, R42, R61 ;  /* 0x0000003d2a2ad220 */ /* 0x004fe40000410000 */
[----:B------:R-:W0:Y:S08]  /*4cf0*/  LDC.64 R60, c[0x0][0x518] ;  /* 0x00014600ff3c7b82 */ /* 0x000e300000000a00 */
[----:B------:R-:W-:Y:S01]  /*4d00*/  BAR.SYNC.DEFER_BLOCKING 0x0 ;  /* 0x0000000000007b1d */ /* 0x000fe20000010000 */
[----:B---3--:R-:W-:-:S07]  /*4d10*/  @!P6 FMUL.FTZ R43, R43, R62 ;  /* 0x0000003e2b2be220 */ /* 0x008fce0000410000 */
[----:B------:R-:W1:Y:S01]  /*4d20*/  LDC.64 R62, c[0x0][0x560] ;  /* 0x00015800ff3e7b82 */ /* 0x000e620000000a00 */
[----:B0-----:R-:W-:Y:S01]  /*4d30*/  IMAD.WIDE.U32 R58, R60, UR18, R58 ;  /* 0x000000123c3a7c25 */ /* 0x001fe2000f8e003a */
[----:B------:R0:W-:Y:S03]  /*4d40*/  STS.128 [R82], R44 ;  /* 0x0000002c52007388 */ /* 0x0001e60000000c00 */
[----:B------:R-:W-:Y:S01]  /*4d50*/  IMAD R59, R61, UR18, R59 ;  /* 0x000000123d3b7c24 */ /* 0x000fe2000f8e023b */
[----:B------:R2:W-:Y:S01]  /*4d60*/  STS.128 [R82+0x10], R40 ;  /* 0x0000102852007388 */ /* 0x0005e20000000c00 */
[----:B------:R-:W-:-:S03]  /*4d70*/  NOP ;  /* 0x0000000000007918 */ /* 0x000fc60000000000 */
[----:B------:R-:W3:Y:S01]  /*4d80*/  LDS.128 R48, [R81] ;  /* 0x0000000051307984 */ /* 0x000ee20000000c00 */
[----:B----4-:R-:W-:-:S03]  /*4d90*/  IMAD.WIDE.U32 R32, R0, UR4, R58 ;  /* 0x0000000400207c25 */ /* 0x010fc6000f8e003a */
[----:B------:R-:W4:Y:S01]  /*4da0*/  LDS.128 R52, [R81+0x200] ;  /* 0x0002000051347984 */ /* 0x000f220000000c00 */
[----:B0-----:R-:W-:Y:S01]  /*4db0*/  FADD.FTZ R44, R44, R9 ;  /* 0x000000092c2c7221 */ /* 0x001fe20000010000 */
[----:B------:R-:W-:Y:S01]  /*4dc0*/  IMAD R9, R0, UR5, R33 ;  /* 0x0000000500097c24 */ /* 0x000fe2000f8e0221 */
[----:B-1----:R-:W-:Y:S02]  /*4dd0*/  LEA R34, P0, R32, R62, 0x2 ;  /* 0x0000003e20227211 */ /* 0x002fe400078010ff */
[----:B------:R-:W-:Y:S02]  /*4de0*/  FADD.FTZ R45, R44, R45 ;  /* 0x0000002d2c2d7221 */ /* 0x000fe40000010000 */
[----:B------:R-:W-:Y:S02]  /*4df0*/  LEA.HI.X R35, R32, R63, R9, 0x2, P0 ;  /* 0x0000003f20237211 */ /* 0x000fe400000f1409 */
[----:B------:R-:W-:Y:S01]  /*4e00*/  FADD.FTZ R46, R45, R46 ;  /* 0x0000002e2d2e7221 */ /* 0x000fe20000010000 */
[----:B------:R-:W-:Y:S01]  /*4e10*/  ISETP.GT.AND P0, PT, R14, 0x1, PT ;  /* 0x000000010e00780c */ /* 0x000fe20003f04270 */
[----:B------:R-:W-:-:S04]  /*4e20*/  IMAD.WIDE.U32 R32, R22, 0x10, R34 ;  /* 0x0000001016207825 */ /* 0x000fc800078e0022 */
[----:B------:R-:W-:Y:S01]  /*4e30*/  FADD.FTZ R47, R46, R47 ;  /* 0x0000002f2e2f7221 */ /* 0x000fe20000010000 */
[----:B------:R-:W-:-:S03]  /*4e40*/  MOV R14, R84 ;  /* 0x00000054000e7202 */ /* 0x000fc60000000f00 */
[----:B--2---:R-:W-:-:S04]  /*4e50*/  FADD.FTZ R40, R47, R40 ;  /* 0x000000282f287221 */ /* 0x004fc80000010000 */
[----:B------:R-:W-:-:S04]  /*4e60*/  FADD.FTZ R41, R40, R41 ;  /* 0x0000002928297221 */ /* 0x000fc80000010000 */
[----:B------:R-:W-:-:S04]  /*4e70*/  FADD.FTZ R42, R41, R42 ;  /* 0x0000002a292a7221 */ /* 0x000fc80000010000 */
[----:B------:R-:W-:Y:S01]  /*4e80*/  FADD.FTZ R9, R42, R43 ;  /* 0x0000002b2a097221 */ /* 0x000fe20000010000 */
[----:B---3--:R0:W-:Y:S04]  /*4e90*/  STG.E.128 desc[UR16][R32.64], R48 ;  /* 0x0000003020007986 */ /* 0x0081e8000c101d10 */
[----:B----4-:R0:W-:Y:S01]  /*4ea0*/  STG.E.128 desc[UR16][R32.64+0x200], R52 ;  /* 0x0002003420007986 */ /* 0x0101e2000c101d10 */
[----:B------:R-:W-:Y:S05]  /*4eb0*/  @P0 BRA `(.L_x_9241) ;  /* 0xffffffbc00180947 */ /* 0x000fea000383ffff */
.L_x_9200:
        /* <DEDUP_REMOVED lines=34> */
.L_x_9243:
[----:B------:R-:W-:Y:S05]  /*50e0*/  BSYNC.RECONVERGENT B0 ;  /* 0x0000000000007941 */ /* 0x000fea0003800200 */
.L_x_9242:
        /* <DEDUP_REMOVED lines=26> */
.L_x_9245:
[----:B------:R-:W-:Y:S05]  /*5290*/  BSYNC.RECONVERGENT B0 ;  /* 0x0000000000007941 */ /* 0x000fea0003800200 */
.L_x_9244:
[----:B------:R-:W-:Y:S05]  /*52a0*/  @P2 EXIT ;  /* 0x000000000000294d */ /* 0x000fea0003800000 */
[----:B------:R-:W3:Y:S01]  /*52b0*/  S2UR UR5, SR_CgaCtaId ;  /* 0x00000000000579c3 */ /* 0x000ee20000008800 */
[----:B------:R-:W-:Y:S01]  /*52c0*/  BSSY.RECONVERGENT B0, `(.L_x_9246) ;  /* 0x000001f000007945 */ /* 0x000fe20003800200 */
[----:B------:R-:W-:Y:S01]  /*52d0*/  MOV R15, R10 ;  /* 0x0000000a000f7202 */ /* 0x000fe20000000f00 */
[----:B------:R-:W-:Y:S01]  /*52e0*/  UMOV UR4, 0x400 ;  /* 0x0000040000047882 */ /* 0x000fe20000000000 */
[----:B------:R-:W4:Y:S01]  /*52f0*/  LDCU UR6, c[0x0][0x360] ;  /* 0x00006c00ff0677ac */ /* 0x000f220008000800 */
[----:B------:R-:W0:Y:S01]  /*5300*/  LDCU.64 UR8, c[0x0][0x4b0] ;  /* 0x00009600ff0877ac */ /* 0x000e220008000a00 */
[----:B------:R-:W0:Y:S01]  /*5310*/  LDCU.64 UR10, c[0x0][0x4d0] ;  /* 0x00009a00ff0a77ac */ /* 0x000e220008000a00 */
[----:B------:R-:W0:Y:S01]  /*5320*/  LDCU.128 UR12, c[0x0][0x530] ;  /* 0x0000a600ff0c77ac */ /* 0x000e220008000c00 */
[----:B---34-:R-:W-:-:S12]  /*5330*/  ULEA UR4, UR5, UR4, 0x18 ;  /* 0x0000000405047291 */ /* 0x018fd8000f8ec0ff */
.L_x_9247:
        /* <DEDUP_REMOVED lines=24> */
.L_x_9246:
[----:B------:R-:W-:Y:S05]  /*54c0*/  EXIT ;  /* 0x000000000000794d */ /* 0x000fea0003800000 */
.L_x_9248:
        /* <DEDUP_REMOVED lines=11> */
.L_x_10528:


//--------------------- .text._Z25selective_scan_bwd_kernelI32Selective_Scan_bwd_kernel_traitsILi32ELi8ELb1ELb1ELb0ELb0ELb0EffEEv12SSMParamsBwd --------------------------
	.section	.text._Z25selective_scan_bwd_kernelI32Selective_Scan_bwd_kernel_traitsILi32ELi8ELb1ELb1ELb0ELb0ELb0EffEEv12SSMParamsBwd,"ax",@progbits
	.align	128
        .global         _Z25selective_scan_bwd_kernelI32Selective_Scan_bwd_kernel_traitsILi32ELi8ELb1ELb1ELb0ELb0ELb0EffEEv12SSMParamsBwd
        .type           _Z25selective_scan_bwd_kernelI32Selective_Scan_bwd_kernel_traitsILi32ELi8ELb1ELb1ELb0ELb0ELb0EffEEv12SSMParamsBwd,@function
        .size           _Z25selective_scan_bwd_kernelI32Selective_Scan_bwd_kernel_traitsILi32ELi8ELb1ELb1ELb0ELb0ELb0EffEEv12SSMParamsBwd,(.L_x_10529 - _Z25selective_scan_bwd_kernelI32Selective_Scan_bwd_kernel_traitsILi32ELi8ELb1ELb1ELb0ELb0ELb0EffEEv12SSMParamsBwd)
        .other          _Z25selective_scan_bwd_kernelI32Selective_Scan_bwd_kernel_traitsILi32ELi8ELb1ELb1ELb0ELb0ELb0EffEEv12SSMParamsBwd,@"STO_CUDA_ENTRY STV_DEFAULT"
_Z25selective_scan_bwd_kernelI32Selective_Scan_bwd_kernel_traitsILi32ELi8ELb1ELb1ELb0ELb0ELb0EffEEv12SSMParamsBwd:
.text._Z25selective_scan_bwd_kernelI32Selective_Scan_bwd_kernel_traitsILi32ELi8ELb1ELb1ELb0ELb0ELb0EffEEv12SSMParamsBwd:
        /* <DEDUP_REMOVED lines=45> */
[----:B------:R-:W-:-:S06]  /*02d0*/  UIMAD.WIDE.U32 UR6, UR18, UR12, URZ ;  /* 0x0000000c120672a5 */ /* 0x000fcc000f8e00ff */
[----:B------:R-:W-:Y:S01]  /*02e0*/  @!P2 IADD3 R0, PT, PT, R0, -R9, RZ ;  /* 0x800000090000a210 */ /* 0x000fe20007ffe0ff */
[----:B------:R-:W-:-:S03]  /*02f0*/  UIMAD.WIDE.U32 UR4, UR18, UR8, URZ ;  /* 0x00000008120472a5 */ /* 0x000fc6000f8e00ff */
[----:B------:R-:W-:Y:S02]  /*0300*/  ISETP.GE.U32.AND P1, PT, R0, R9, PT ;  /* 0x000000090000720c */ /* 0x000fe40003f26070 */
[----:B------:R-:W3:Y:S01]  /*0310*/  @P0 LDC R0, c[0x0][0x384] ;  /* 0x0000e100ff000b82 */ /* 0x000ee20000000800 */
[----:B------:R-:W-:Y:S01]  /*0320*/  UIMAD UR8, UR18, UR9, UR5 ;  /* 0x00000009120872a4 */ /* 0x000fe2000f8e0205 */
[----:B------:R-:W-:Y:S02]  /*0330*/  LOP3.LUT R4, R55, R8, RZ, 0x3c, !PT ;  /* 0x0000000837047212 */ /* 0x000fe400078e3cff */
[----:B------:R-:W-:Y:S02]  /*0340*/  @!P2 IADD3 R7, PT, PT, R7, 0x1, RZ ;  /* 0x000000010707a810 */ /* 0x000fe40007ffe0ff */
[----:B------:R-:W-:Y:S02]  /*0350*/  MOV R2, UR4 ;  /* 0x0000000400027c02 */ /* 0x000fe40008000f00 */
[----:B------:R-:W2:Y:S01]  /*0360*/  @P0 LDC R19, c[0x0][0x38c] ;  /* 0x0000e300ff130b82 */ /* 0x000ea20000000800 */
[----:B------:R-:W-:Y:S01]  /*0370*/  ISETP.GE.AND P3, PT, R4, RZ, PT ;  /* 0x000000ff0400720c */ /* 0x000fe20003f66270 */
[----:B------:R-:W-:Y:S01]  /*0380*/  UIMAD UR4, UR18, UR13, UR7 ;  /* 0x0000000d120472a4 */ /* 0x000fe2000f8e0207 */
[----:B------:R-:W-:-:S02]  /*0390*/  MOV R4, UR6 ;  /* 0x0000000600047c02 */ /* 0x000fc40008000f00 */
[----:B------:R-:W-:Y:S01]  /*03a0*/  MOV R5, UR7 ;  /* 0x0000000700057c02 */ /* 0x000fe20008000f00 */
[----:B------:R-:W1:Y:S01]  /*03b0*/  LDCU.64 UR6, c[0x0][0x498] ;  /* 0x00009300ff0677ac */ /* 0x000e620008000a00 */
[----:B------:R-:W-:Y:S02]  /*03c0*/  @P1 IADD3 R7, PT, PT, R7, 0x1, RZ ;  /* 0x0000000107071810 */ /* 0x000fe40007ffe0ff */
[----:B------:R-:W-:Y:S02]  /*03d0*/  MOV R3, UR5 ;  /* 0x0000000500037c02 */ /* 0x000fe40008000f00 */
[----:B------:R-:W-:Y:S01]  /*03e0*/  MOV R3, UR8 ;  /* 0x0000000800037c02 */ /* 0x000fe20008000f00 */
[----:B------:R-:W0:Y:S01]  /*03f0*/  LDCU.64 UR8, c[0x0][0x3b0] ;  /* 0x00007600ff0877ac */ /* 0x000e220008000a00 */
[----:B------:R-:W-:Y:S02]  /*0400*/  ISETP.NE.AND P2, PT, R8, RZ, PT ;  /* 0x000000ff0800720c */ /* 0x000fe40003f45270 */
[----:B------:R-:W-:-:S02]  /*0410*/  MOV R21, R7 ;  /* 0x0000000700157202 */ /* 0x000fc40000000f00 */
[----:B------:R-:W4:Y:S01]  /*0420*/  @P0 LDC.64 R6, c[0x0][0x480] ;  /* 0x00012000ff060b82 */ /* 0x000f220000000a00 */
[----:B---3--:R-:W-:Y:S01]  /*0430*/  @P0 IMAD R0, R0, UR18, R55 ;  /* 0x0000001200000c24 */ /* 0x008fe2000f8e0237 */
[----:B------:R-:W-:Y:S01]  /*0440*/  MOV R5, UR4 ;  /* 0x0000000400057c02 */ /* 0x000fe20008000f00 */
[----:B------:R-:W-:Y:S01]  /*0450*/  IMAD.WIDE.U32 R2, R55, UR10, R2 ;  /* 0x0000000a37027c25 */ /* 0x000fe2000f8e0002 */
[----:B------:R-:W-:Y:S02]  /*0460*/  @!P3 IADD3 R21, PT, PT, -R21, RZ, RZ ;  /* 0x000000ff1515b210 */ /* 0x000fe40007ffe1ff */
[C---:B------:R-:W-:Y:S01]  /*0470*/  LEA R9, R17.reuse, 0xffffff00, 0x8 ;  /* 0xffffff0011097811 */ /* 0x040fe200078e40ff */
[----:B------:R-:W-:Y:S01]  /*0480*/  @P0 IMAD R0, R0, R17, RZ ;  /* 0x0000001100000224 */ /* 0x000fe200078e02ff */
[----:B------:R-:W-:Y:S01]  /*0490*/  ISETP.GE.AND P1, PT, R17, 0x1, PT ;  /* 0x000000011100780c */ /* 0x000fe20003f26270 */
[----:B-1----:R-:W-:Y:S01]  /*04a0*/  UIMAD.WIDE.U32 UR4, UR18, UR6, URZ ;  /* 0x00000006120472a5 */ /* 0x002fe2000f8e00ff */
[----:B------:R-:W-:Y:S01]  /*04b0*/  @!P2 LOP3.LUT R21, RZ, R8, RZ, 0x33, !PT ;  /* 0x00000008ff15a212 */ /* 0x000fe200078e33ff */
[----:B------:R-:W1:Y:S01]  /*04c0*/  LDC.64 R16, c[0x0][0x4a8] ;  /* 0x00012a00ff107b82 */ /* 0x000e620000000a00 */
[C---:B------:R-:W-:Y:S01]  /*04d0*/  IMAD R13, R55.reuse, UR11, R3 ;  /* 0x0000000b370d7c24 */ /* 0x040fe2000f8e0203 */
[----:B------:R-:W-:Y:S01]  /*04e0*/  UIMAD UR5, UR18, UR7, UR5 ;  /* 0x00000007120572a4 */ /* 0x000fe2000f8e0205 */
[----:B--2---:R-:W-:Y:S01]  /*04f0*/  @P0 IMAD R3, R0, R19, RZ ;  /* 0x0000001300030224 */ /* 0x004fe200078e02ff */
[----:B------:R-:W-:Y:S01]  /*0500*/  SHF.R.S32.HI R19, RZ, 0x1f, R21 ;  /* 0x0000001fff137819 */ /* 0x000fe20000011415 */
[----:B0-----:R-:W-:Y:S01]  /*0510*/  UIMAD.WIDE.U32 UR6, UR18, UR8, URZ ;  /* 0x00000008120672a5 */ /* 0x001fe2000f8e00ff */
[----:B------:R-:W-:Y:S01]  /*0520*/  IMAD.WIDE.U32 R4, R55, UR14, R4 ;  /* 0x0000000e37047c25 */ /* 0x000fe2000f8e0004 */
[----:B------:R-:W-:-:S02]  /*0530*/  CS2R R52, SRZ ;  /* 0x0000000000347805 */ /* 0x000fc4000001ff00 */
[----:B------:R-:W-:Y:S01]  /*0540*/  UIMAD UR7, UR18, UR9, UR7 ;  /* 0x00000009120772a4 */ /* 0x000fe2000f8e0207 */
[----:B------:R-:W-:Y:S01]  /*0550*/  IMAD R0, R19, R14, RZ ;  /* 0x0000000e13007224 */ /* 0x000fe200078e02ff */
[----:B------:R-:W-:Y:S01]  /*0560*/  IADD3 R67, P2, PT, R9, R2, RZ ;  /* 0x0000000209437210 */ /* 0x000fe20007f5e0ff */
[----:B----4-:R-:W-:Y:S01]  /*0570*/  @P0 IMAD.WIDE R52, R3, 0x8, R6 ;  /* 0x0000000803340825 */ /* 0x010fe200078e0206 */
[----:B------:R-:W-:-:S03]  /*0580*/  IADD3 R69, P3, PT, R9, R4, RZ ;  /* 0x0000000409457210 */ /* 0x000fc60007f7e0ff */
[----:B------:R-:W-:Y:S01]  /*0590*/  IMAD R7, R21, R15, R0 ;  /* 0x0000000f15077224 */ /* 0x000fe200078e0200 */
[----:B------:R-:W-:Y:S01]  /*05a0*/  SHF.R.S32.HI R0, RZ, 0x1f, R9 ;  /* 0x0000001fff007819 */ /* 0x000fe20000011409 */
[C---:B------:R-:W-:Y:S02]  /*05b0*/  IMAD R11, R55.reuse, UR15, R5 ;  /* 0x0000000f370b7c24 */ /* 0x040fe4000f8e0205 */
[----:B------:R-:W-:Y:S01]  /*05c0*/  IMAD.WIDE.U32 R2, R55, R70, UR4 ;  /* 0x0000000437027e25 */ /* 0x000fe2000f8e0046 */
[----:B------:R-:W-:-:S03]  /*05d0*/  IADD3.X R6, PT, PT, R0, R13, RZ, P2, !PT ;  /* 0x0000000d00067210 */ /* 0x000fc600017fe4ff */
[----:B------:R-:W-:Y:S01]  /*05e0*/  IMAD.WIDE.U32 R4, R21, R14, UR6 ;  /* 0x0000000615047e25 */ /* 0x000fe2000f8e000e */
[----:B------:R-:W-:Y:S02]  /*05f0*/  LEA R58, P0, R67, R58, 0x2 ;  /* 0x0000003a433a7211 */ /* 0x000fe400078010ff */
[----:B------:R-:W-:Y:S01]  /*0600*/  IADD3 R2, P4, PT, R9, R2, RZ ;  /* 0x0000000209027210 */ /* 0x000fe20007f9e0ff */
[----:B------:R-:W-:Y:S01]  /*0610*/  IMAD R71, R55, R71, R3 ;  /* 0x0000004737477224 */ /* 0x000fe200078e0203 */
[----:B------:R-:W-:Y:S02]  /*0620*/  IADD3 R9, P5, PT, R9, R4, RZ ;  /* 0x0000000409097210 */ /* 0x000fe40007fbe0ff */
[----:B------:R-:W-:Y:S02]  /*0630*/  IADD3 R7, PT, PT, R5, R7, RZ ;  /* 0x0000000705077210 */ /* 0x000fe40007ffe0ff */
[----:B------:R-:W-:Y:S01]  /*0640*/  LEA.HI.X R67, R67, R59, R6, 0x2, P0 ;  /* 0x0000003b43437211 */ /* 0x000fe200000f1406 */
[----:B-1----:R-:W-:Y:S01]  /*0650*/  IMAD.WIDE.U32 R50, R55, R16, RZ ;  /* 0x0000001037327225 */ /* 0x002fe200078e00ff */
[----:B------:R-:W-:-:S02]  /*0660*/  IADD3.X R4, PT, PT, R0, R11, RZ, P3, !PT ;  /* 0x0000000b00047210 */ /* 0x000fc40001ffe4ff */
[----:B------:R-:W-:Y:S02]  /*0670*/  LEA R60, P0, R69, R60, 0x2 ;  /* 0x0000003c453c7211 */ /* 0x000fe400078010ff */
[C---:B------:R-:W-:Y:S02]  /*0680*/  IADD3.X R71, PT, PT, R0.reuse, R71, RZ, P4, !PT ;  /* 0x0000004700477210 */ /* 0x040fe400027fe4ff */
[----:B------:R-:W-:Y:S02]  /*0690*/  IADD3.X R66, PT, PT, R0, R7, RZ, P5, !PT ;  /* 0x0000000700427210 */ /* 0x000fe40002ffe4ff */
        /* <DEDUP_REMOVED lines=67> */
.L_x_9273:
        /* <DEDUP_REMOVED lines=37> */
[----:B-1----:R-:W-:Y:S02]  /*0d20*/  CS2R R18, SRZ ;  /* 0x0000000000127805 */ /* 0x002fe4000001ff00 */
[----:B------:R-:W-:Y:S01]  /*0d30*/  CS2R R16, SRZ ;  /* 0x0000000000107805 */ /* 0x000fe2000001ff00 */
[----:B--2---:R0:W-:Y:S04]  /*0d40*/  STS.128 [R84], R20 ;  /* 0x0000001454007388 */ /* 0x0041e80000000c00 */
[----:B---3--:R-:W-:Y:S01]  /*0d50*/  STS.128 [R84+0x200], R28 ;  /* 0x0002001c54007388 */ /* 0x008fe20000000c00 */
[----:B------:R-:W-:-:S03]  /*0d60*/  NOP ;  /* 0x0000000000007918 */ /* 0x000fc60000000000 */
[----:B------:R-:W1:Y:S04]  /*0d70*/  LDS.128 R4, [R98] ;  /* 0x0000000062047984 */ /* 0x000e680000000c00 */
[----:B------:R-:W2:Y:S01]  /*0d80*/  LDS.128 R24, [R98+0x10] ;  /* 0x0000100062187984 */ /* 0x000ea20000000c00 */
[----:B0-----:R-:W-:Y:S02]  /*0d90*/  CS2R R22, SRZ ;  /* 0x0000000000167805 */ /* 0x001fe4000001ff00 */
[----:B------:R-:W-:Y:S01]  /*0da0*/  CS2R R20, SRZ ;  /* 0x0000000000147805 */ /* 0x000fe2000001ff00 */
[----:B-1----:R-:W-:Y:S01]  /*0db0*/  FFMA.FTZ R0, R8, R4, R59 ;  /* 0x0000000408007223 */ /* 0x002fe2000001003b */
[-C--:B-----5:R-:W-:Y:S01]  /*0dc0*/  FMUL.FTZ R28, R4, R54.reuse ;  /* 0x00000036041c7220 */ /* 0x0a0fe20000410000 */
[-C--:B------:R-:W-:Y:S01]  /*0dd0*/  FMUL.FTZ R30, R6, R54.reuse ;  /* 0x00000036061e7220 */ /* 0x080fe20000410000 */
[-C--:B------:R-:W-:Y:S01]  /*0de0*/  FMUL.FTZ R31, R7, R54.reuse ;  /* 0x00000036071f7220 */ /* 0x080fe20000410000 */
[----:B------:R-:W-:Y:S01]  /*0df0*/  FFMA.FTZ R33, R9, R5, R0 ;  /* 0x0000000509217223 */ /* 0x000fe20000010000 */
[-C--:B--2---:R-:W-:Y:S01]  /*0e00*/  FMUL.FTZ R32, R24, R54.reuse ;  /* 0x0000003618207220 */ /* 0x084fe20000410000 */
[-C--:B------:R-:W-:Y:S01]  /*0e10*/  FMUL.FTZ R34, R26, R54.reuse ;  /* 0x000000361a227220 */ /* 0x080fe20000410000 */
[----:B------:R-:W-:Y:S01]  /*0e20*/  FMUL.FTZ R35, R27, R54 ;  /* 0x000000361b237220 */ /* 0x000fe20000410000 */
[----:B------:R-:W-:-:S04]  /*0e30*/  FFMA.FTZ R0, R10, R6, R33 ;  /* 0x000000060a007223 */ /* 0x000fc80000010021 */
        /* <DEDUP_REMOVED lines=47> */
.L_x_9272:
[----:B0-----:R-:W-:-:S04]  /*1130*/  IMAD.WIDE.U32 R36, R108, UR4, RZ ;  /* 0x000000046c247c25 */ /* 0x001fc8000f8e00ff */
[----:B------:R-:W-:Y:S01]  /*1140*/  IMAD R37, R109, UR4, R37 ;  /* 0x000000046d257c24 */ /* 0x000fe2000f8e0225 */
[----:B------:R-:W-:-:S04]  /*1150*/  LEA R110, P1, R36, R64, 0x2 ;  /* 0x00000040246e7211 */ /* 0x000fc800078210ff */
[----:B------:R-:W-:-:S03]  /*1160*/  LEA.HI.X R111, R36, R66, R37, 0x2, P1 ;  /* 0x00000042246f7211 */ /* 0x000fc600008f1425 */
[----:B------:R-:W-:-:S05]  /*1170*/  IMAD.WIDE.U32 R110, R73, 0x10, R110 ;  /* 0x00000010496e7825 */ /* 0x000fca00078e006e */
[----:B------:R-:W5:Y:S04]  /*1180*/  LDG.E.128 R36, desc[UR16][R110.64] ;  /* 0x000000106e247981 */ /* 0x000f68000c1e1d00 */
[----:B----4-:R-:W4:Y:S01]  /*1190*/  LDG.E.128 R40, desc[UR16][R110.64+0x200] ;  /* 0x000200106e287981 */ /* 0x010f22000c1e1d00 */
[----:B------:R-:W-:Y:S02]  /*11a0*/  MOV R100, R46 ;  /* 0x0000002e00647202 */ /* 0x000fe40000000f00 */
        /* <DEDUP_REMOVED lines=12> */
[----:B-----5:R-:W-:Y:S04]  /*1270*/  STS.128 [R84], R36 ;  /* 0x0000002454007388 */ /* 0x020fe80000000c00 */
[----:B----4-:R-:W-:Y:S01]  /*1280*/  STS.128 [R84+0x200], R40 ;  /* 0x0002002854007388 */ /* 0x010fe20000000c00 */
[----:B------:R-:W-:-:S03]  /*1290*/  NOP ;  /* 0x0000000000007918 */ /* 0x000fc60000000000 */
[----:B------:R0:W3:Y:S01]  /*12a0*/  LDG.E R137, desc[UR16][R106.64] ;  /* 0x000000106a897981 */ /* 0x0000e2000c1e1900 */
[----:B------:R-:W1:Y:S01]  /*12b0*/  S2UR UR6, SR_CgaCtaId ;  /* 0x00000000000679c3 */ /* 0x000e620000008800 */
[----:B------:R-:W-:Y:S01]  /*12c0*/  ISETP.NE.AND P2, PT, R48, RZ, PT ;  /* 0x000000ff3000720c */ /* 0x000fe20003f45270 */
[----:B------:R-:W-:Y:S01]  /*12d0*/  UMOV UR5, 0x400 ;  /* 0x0000040000057882 */ /* 0x000fe20000000000 */
[----:B------:R-:W4:Y:S01]  /*12e0*/  LDS.128 R36, [R98] ;  /* 0x0000000062247984 */ /* 0x000f220000000c00 */
[----:B------:R-:W-:Y:S01]  /*12f0*/  IADD3 R101, PT, PT, R132, UR4, RZ ;  /* 0x0000000484657c10 */ /* 0x000fe2000fffe0ff */
[----:B------:R-:W-:Y:S01]  /*1300*/  BSSY.RECONVERGENT B0, `(.L_x_9251) ;  /* 0x0000032000007945 */ /* 0x000fe20003800200 */
[----:B------:R-:W-:Y:S01]  /*1310*/  ISETP.NE.AND P1, PT, R48, 0x1f, PT ;  /* 0x0000001f3000780c */ /* 0x000fe20003f25270 */
[----:B------:R-:W5:Y:S01]  /*1320*/  LDS.128 R40, [R98+0x10] ;  /* 0x0000100062287984 */ /* 0x000f620000000c00 */
[----:B------:R-:W-:Y:S01]  /*1330*/  SEL R101, R101, R70, !P2 ;  /* 0x0000004665657207 */ /* 0x000fe20005000000 */
[----:B--2---:R-:W-:-:S04]  /*1340*/  FMUL.FTZ R100, R129, 1.4426950216293334961 ;  /* 0x3fb8aa3b81647820 */ /* 0x004fc80000410000 */
        /* <DEDUP_REMOVED lines=8> */
[----:B------:R-:W-:Y:S01]  /*13d0*/  FMUL.FTZ R106, R130, R100 ;  /* 0x00000064826a7220 */ /* 0x000fe20000410000 */
[----:B-1----:R-:W-:-:S05]  /*13e0*/  ULEA UR5, UR6, UR5, 0x18 ;  /* 0x0000000506057291 */ /* 0x002fca000f8ec0ff */
[----:B------:R-:W0:Y:S01]  /*13f0*/  MUFU.EX2 R0, R0 ;  /* 0x0000000000007308 */ /* 0x000e220000000800 */
[----:B------:R-:W-:-:S07]  /*1400*/  LEA R102, R101, UR5, 0x2 ;  /* 0x0000000565667c11 */ /* 0x000fce000f8e10ff */
[----:B------:R-:W1:Y:S01]  /*1410*/  MUFU.EX2 R139, R139 ;  /* 0x0000008b008b7308 */ /* 0x000e620000000800 */
[----:B--2---:R2:W-:Y:S01]  /*1420*/  STS [R102+0xa88], R147 ;  /* 0x000a889366007388 */ /* 0x0045e20000000800 */
[----:B----4-:R-:W-:Y:S01]  /*1430*/  FMUL.FTZ R144, R127, R36 ;  /* 0x000000247f907220 */ /* 0x010fe20000410000 */
[----:B------:R-:W-:Y:S01]  /*1440*/  FMUL.FTZ R141, R124, R37 ;  /* 0x000000257c8d7220 */ /* 0x000fe20000410000 */
[----:B------:R-:W-:Y:S01]  /*1450*/  FMUL.FTZ R138, R125, R38 ;  /* 0x000000267d8a7220 */ /* 0x000fe20000410000 */
[----:B-----5:R-:W-:-:S03]  /*1460*/  FMUL.FTZ R136, R123, R40 ;  /* 0x000000287b887220 */ /* 0x020fc60000410000 */
[----:B------:R-:W4:Y:S01]  /*1470*/  MUFU.EX2 R103, R103 ;  /* 0x0000006700677308 */ /* 0x000f220000000800 */
[----:B------:R-:W-:Y:S01]  /*1480*/  FMUL.FTZ R110, R120, R41 ;  /* 0x00000029786e7220 */ /* 0x000fe20000410000 */
[----:B------:R-:W-:Y:S01]  /*1490*/  FMUL.FTZ R134, R121, R42 ;  /* 0x0000002a79867220 */ /* 0x000fe20000410000 */
[----:B--2---:R-:W-:Y:S01]  /*14a0*/  FMUL.FTZ R102, R122, R39 ;  /* 0x000000277a667220 */ /* 0x004fe20000410000 */
[----:B------:R-:W-:-:S04]  /*14b0*/  FMUL.FTZ R111, R118, R43 ;  /* 0x0000002b766f7220 */ /* 0x000fc80000410000 */
[----:B------:R-:W2:Y:S08]  /*14c0*/  MUFU.EX2 R135, R135 ;  /* 0x0000008700877308 */ /* 0x000eb00000000800 */
[----:B------:R-:W0:Y:S08]  /*14d0*/  MUFU.EX2 R133, R133 ;  /* 0x0000008500857308 */ /* 0x000e300000000800 */
[----:B------:R-:W0:Y:S08]  /*14e0*/  MUFU.EX2 R107, R107 ;  /* 0x0000006b006b7308 */ /* 0x000e300000000800 */
[----:B------:R-:W0:Y:S01]  /*14f0*/  MUFU.EX2 R106, R106 ;  /* 0x0000006a006a7308 */ /* 0x000e220000000800 */
[----:B------:R-:W-:Y:S01]  /*1500*/  BAR.SYNC.DEFER_BLOCKING 0x0 ;  /* 0x0000000000007b1d */ /* 0x000fe20000010000 */
[-C--:B---3--:R-:W-:Y:S01]  /*1510*/  FMUL.FTZ R145, R4, R137.reuse ;  /* 0x0000008904917220 */ /* 0x088fe20000410000 */
        /* <DEDUP_REMOVED lines=15> */
.L_x_9252:
[----:B------:R0:W1:Y:S02]  /*1610*/  LDS R140, [R105+0x128c] ;  /* 0x00128c00698c7984 */ /* 0x0000640000000800 */
.L_x_9253:
[----:B------:R-:W-:Y:S05]  /*1620*/  BSYNC.RECONVERGENT B0 ;  /* 0x0000000000007941 */ /* 0x000fea0003800200 */
.L_x_9251:
[----:B------:R-:W4:Y:S01]  /*1630*/  @P0 LDC R101, c[0x0][0x38c] ;  /* 0x0000e300ff650b82 */ /* 0x000f220000000800 */
[----:B------:R-:W-:Y:S01]  /*1640*/  MOV R151, RZ ;  /* 0x000000ff00977202 */ /* 0x000fe20000000f00 */
[----:B----4-:R-:W-:-:S04]  /*1650*/  @P0 IMAD R101, R128, R101, UR4 ;  /* 0x0000000480650e24 */ /* 0x010fc8000f8e0265 */
[----:B--2---:R-:W-:-:S05]  /*1660*/  @P0 IMAD.WIDE R100, R101, 0x8, R52 ;  /* 0x0000000865640825 */ /* 0x004fca00078e0234 */
[----:B------:R2:W4:Y:S01]  /*1670*/  @P0 LDG.E R151, desc[UR16][R100.64+0x4] ;  /* 0x0000041064970981 */ /* 0x000522000c1e1900 */
[C---:B------:R-:W-:Y:S01]  /*1680*/  FFMA.FTZ R149, R106.reuse, R137, R143 ;  /* 0x000000896a957223 */ /* 0x040fe2000001008f */
[----:B-1-3--:R-:W-:Y:S01]  /*1690*/  FMUL.FTZ R154, R106, R140 ;  /* 0x0000008c6a9a7220 */ /* 0x00afe20000410000 */
[C---:B------:R-:W-:Y:S01]  /*16a0*/  ISETP.NE.AND P1, PT, R104.reuse, 0x1f, PT ;  /* 0x0000001f6800780c */ /* 0x040fe20003f25270 */
[----:B------:R-:W-:Y:S01]  /*16b0*/  FMUL.FTZ R156, R147, R0 ;  /* 0x00000000939c7220 */ /* 0x000fe20000410000 */
[C---:B------:R-:W-:Y:S01]  /*16c0*/  FFMA.FTZ R149, R107.reuse, R149, R142 ;  /* 0x000000956b957223 */ /* 0x040fe2000001008e */
[----:B------:R-:W-:Y:S01]  /*16d0*/  FMUL.FTZ R154, R107, R154 ;  /* 0x0000009a6b9a7220 */ /* 0x000fe20000410000 */
[----:B------:R-:W-:Y:S01]  /*16e0*/  ISETP.GT.U32.AND P3, PT, R104, 0x1d, PT ;  /* 0x0000001d6800780c */ /* 0x000fe20003f64070 */
[----:B------:R-:W-:Y:S01]  /*16f0*/  FMUL.FTZ R156, R139, R156 ;  /* 0x0000009c8b9c7220 */ /* 0x000fe20000410000 */
[C---:B------:R-:W-:Y:S01]  /*1700*/  FFMA.FTZ R149, R133.reuse, R149, R146 ;  /* 0x0000009585957223 */ /* 0x040fe20000010092 */
[----:B------:R-:W-:Y:S01]  /*1710*/  FMUL.FTZ R154, R133, R154 ;  /* 0x0000009a859a7220 */ /* 0x000fe20000410000 */
[----:B--2---:R-:W-:Y:S01]  /*1720*/  FFMA.FTZ R100, R144, R0, R141 ;  /* 0x0000000090647223 */ /* 0x004fe2000001008d */
[----:B------:R-:W-:Y:S01]  /*1730*/  FMUL.FTZ R156, R103, R156 ;  /* 0x0000009c679c7220 */ /* 0x000fe20000410000 */
[C---:B------:R-:W-:Y:S01]  /*1740*/  FFMA.FTZ R149, R135.reuse, R149, R148 ;  /* 0x0000009587957223 */ /* 0x040fe20000010094 */
[----:B------:R-:W-:Y:S01]  /*1750*/  FMUL.FTZ R154, R135, R154 ;  /* 0x0000009a879a7220 */ /* 0x000fe20000410000 */
[----:B------:R-:W-:Y:S01]  /*1760*/  FFMA.FTZ R100, R139, R100, R138 ;  /* 0x000000648b647223 */ /* 0x000fe2000001008a */
[----:B------:R-:W-:Y:S01]  /*1770*/  FMUL.FTZ R156, R135, R156 ;  /* 0x0000009c879c7220 */ /* 0x000fe20000410000 */
[C---:B------:R-:W-:Y:S01]  /*1780*/  FFMA.FTZ R149, R103.reuse, R149, R150 ;  /* 0x0000009567957223 */ /* 0x040fe20000010096 */
[C---:B------:R-:W-:Y:S01]  /*1790*/  FMUL.FTZ R154, R103.reuse, R154 ;  /* 0x0000009a679a7220 */ /* 0x040fe20000410000 */
[----:B------:R-:W-:Y:S01]  /*17a0*/  FFMA.FTZ R100, R103, R100, R102 ;  /* 0x0000006467647223 */ /* 0x000fe20000010066 */
[----:B------:R-:W-:Y:S01]  /*17b0*/  FMUL.FTZ R156, R133, R156 ;  /* 0x0000009c859c7220 */ /* 0x000fe20000410000 */
[C---:B------:R-:W-:Y:S01]  /*17c0*/  FFMA.FTZ R153, R139.reuse, R149, R152 ;  /* 0x000000958b997223 */ /* 0x040fe20000010098 */
[----:B------:R-:W-:Y:S01]  /*17d0*/  FMUL.FTZ R101, R139, R154 ;  /* 0x0000009a8b657220 */ /* 0x000fe20000410000 */
[----:B------:R-:W-:Y:S01]  /*17e0*/  FFMA.FTZ R100, R135, R100, R136 ;  /* 0x0000006487647223 */ /* 0x000fe20000010088 */
[----:B------:R-:W-:Y:S01]  /*17f0*/  ISETP.GT.U32.AND P4, PT, R104, 0x17, PT ;  /* 0x000000176800780c */ /* 0x000fe20003f84070 */
[C---:B------:R-:W-:Y:S01]  /*1800*/  FFMA.FTZ R153, R0.reuse, R153, R145 ;  /* 0x0000009900997223 */ /* 0x040fe20000010091 */
[----:B------:R-:W-:Y:S01]  /*1810*/  FMUL.FTZ R149, R0, R101 ;  /* 0x0000006500957220 */ /* 0x000fe20000410000 */
[----:B------:R-:W-:Y:S01]  /*1820*/  FFMA.FTZ R100, R133, R100, R110 ;  /* 0x0000006485647223 */ /* 0x000fe2000001006e */
[----:B------:R-:W-:Y:S01]  /*1830*/  ULEA UR6, UR4, UR5, 0x3 ;  /* 0x0000000504067291 */ /* 0x000fe2000f8e18ff */
[----:B------:R-:W-:Y:S01]  /*1840*/  BSSY.RECONVERGENT B0, `(.L_x_9254) ;  /* 0x000009f000007945 */ /* 0x000fe20003800200 */
[----:B------:R1:W2:Y:S01]  /*1850*/  SHFL.DOWN PT, R101, R153, 0x1, 0x1f ;  /* 0x08201f0099657f89 */ /* 0x0002a200000e0000 */
[----:B------:R-:W-:Y:S01]  /*1860*/  FFMA.FTZ R100, R107, R100, R134 ;  /* 0x000000646b647223 */ /* 0x000fe20000010086 */
[----:B------:R-:W-:-:S02]  /*1870*/  MOV R154, R153 ;  /* 0x00000099009a7202 */ /* 0x000fc40000000f00 */
[----:B------:R-:W3:Y:S01]  /*1880*/  SHFL.DOWN PT, R158, R149, 0x1, 0x1f ;  /* 0x08201f00959e7f89 */ /* 0x000ee200000e0000 */
[----:B------:R-:W-:Y:S01]  /*1890*/  FFMA.FTZ R100, R106, R100, R111 ;  /* 0x000000646a647223 */ /* 0x000fe2000001006f */
[----:B-1----:R-:W-:-:S04]  /*18a0*/  FMUL.FTZ R153, R107, R156 ;  /* 0x0000009c6b997220 */ /* 0x002fc80000410000 */
[----:B------:R-:W-:-:S05]  /*18b0*/  FMUL.FTZ R153, R106, R153 ;  /* 0x000000996a997220 */ /* 0x000fca0000410000 */
[----:B------:R-:W-:Y:S01]  /*18c0*/  SHFL.UP PT, R156, R153, 0x1, RZ ;  /* 0x04200000999c7989 */ /* 0x000fe200000e00ff */
[----:B--2---:R-:W-:-:S03]  /*18d0*/  @P1 FFMA.FTZ R154, R149, R101, R154 ;  /* 0x00000065959a1223 */ /* 0x004fc6000001009a */
[----:B------:R-:W1:Y:S01]  /*18e0*/  SHFL.UP PT, R101, R100, 0x1, RZ ;  /* 0x0420000064657989 */ /* 0x000e6200000e00ff */
[----:B---3--:R-:W-:-:S03]  /*18f0*/  @P1 FMUL.FTZ R155, R158, R149 ;  /* 0x000000959e9b1220 */ /* 0x008fc60000410000 */
[----:B------:R-:W2:Y:S02]  /*1900*/  SHFL.DOWN PT, R157, R154, 0x2, 0x1f ;  /* 0x08401f009a9d7f89 */ /* 0x000ea400000e0000 */
[----:B------:R-:W-:Y:S02]  /*1910*/  @P1 MOV R149, R155 ;  /* 0x0000009b00951202 */ /* 0x000fe40000000f00 */
[----:B------:R-:W-:-:S03]  /*1920*/  ISETP.GE.AND P1, PT, R85, 0x1, PT ;  /* 0x000000015500780c */ /* 0x000fc60003f26270 */
[----:B------:R-:W3:Y:S01]  /*1930*/  SHFL.DOWN PT, R158, R149, 0x2, 0x1f ;  /* 0x08401f00959e7f89 */ /* 0x000ee200000e0000 */
[----:B-1----:R-:W-:-:S09]  /*1940*/  FFMA.FTZ R101, R153, R101, R100 ;  /* 0x0000006599657223 */ /* 0x002fd20000010064 */
[----:B------:R-:W-:Y:S01]  /*1950*/  @P1 FMUL.FTZ R153, R153, R156 ;  /* 0x0000009c99991220 */ /* 0x000fe20000410000 */
[----:B--2---:R-:W-:Y:S01]  /*1960*/  @!P3 FFMA.FTZ R154, R149, R157, R154 ;  /* 0x0000009d959ab223 */ /* 0x004fe2000001009a */
[----:B------:R-:W-:-:S03]  /*1970*/  FSEL R100, R100, R101, !P1 ;  /* 0x0000006564647208 */ /* 0x000fc60004800000 */
[----:B------:R-:W-:Y:S01]  /*1980*/  SHFL.UP PT, R156, R153, 0x2, RZ ;  /* 0x04400000999c7989 */ /* 0x000fe200000e00ff */
[----:B------:R-:W-:-:S03]  /*1990*/  ISETP.GE.AND P1, PT, R85, 0x2, PT ;  /* 0x000000025500780c */ /* 0x000fc60003f26270 */
[----:B------:R-:W1:Y:S01]  /*19a0*/  SHFL.UP PT, R101, R100, 0x2, RZ ;  /* 0x0440000064657989 */ /* 0x000e6200000e00ff */
[----:B---3--:R-:W-:-:S05]  /*19b0*/  @!P3 FMUL.FTZ R155, R149, R158 ;  /* 0x0000009e959bb220 */ /* 0x008fca0000410000 */
[----:B------:R-:W-:Y:S02]  /*19c0*/  @!P3 MOV R149, R155 ;  /* 0x0000009b0095b202 */ /* 0x000fe40000000f00 */
[----:B------:R-:W2:Y:S01]  /*19d0*/  SHFL.DOWN PT, R155, R154, 0x4, 0x1f ;  /* 0x08801f009a9b7f89 */ /* 0x000ea200000e0000 */
[----:B------:R-:W-:-:S03]  /*19e0*/  ISETP.GT.U32.AND P3, PT, R104, 0x1b, PT ;  /* 0x0000001b6800780c */ /* 0x000fc60003f64070 */
[----:B------:R-:W3:Y:S01]  /*19f0*/  SHFL.DOWN PT, R160, R149, 0x4, 0x1f ;  /* 0x08801f0095a07f89 */ /* 0x000ee200000e0000 */
[C---:B-1----:R-:W-:Y:S01]  /*1a00*/  FFMA.FTZ R101, R153.reuse, R101, R100 ;  /* 0x0000006599657223 */ /* 0x042fe20000010064 */
[----:B------:R-:W-:-:S04]  /*1a10*/  @P1 FMUL.FTZ R153, R153, R156 ;  /* 0x0000009c99991220 */ /* 0x000fc80000410000 */
[----:B------:R-:W-:Y:S01]  /*1a20*/  FSEL R158, R100, R101, !P1 ;  /* 0x00000065649e7208 */ /* 0x000fe20004800000 */
[----:B------:R-:W-:Y:S01]  /*1a30*/  SHFL.UP PT, R156, R153, 0x4, RZ ;  /* 0x04800000999c7989 */ /* 0x000fe200000e00ff */
[----:B------:R-:W-:Y:S02]  /*1a40*/  ISETP.GE.AND P1, PT, R68, UR10, PT ;  /* 0x0000000a44007c0c */ /* 0x000fe4000bf26270 */
[C---:B--2---:R-:W-:Y:S01]  /*1a50*/  @!P3 FFMA.FTZ R154, R149.reuse, R155, R154 ;  /* 0x0000009b959ab223 */ /* 0x044fe2000001009a */
[----:B------:R-:W1:Y:S01]  /*1a60*/  SHFL.UP PT, R100, R158, 0x4, RZ ;  /* 0x048000009e647989 */ /* 0x000e6200000e00ff */
[----:B------:R-:W-:Y:S01]  /*1a70*/  ISETP.NE.OR P1, PT, R48, RZ, P1 ;  /* 0x000000ff3000720c */ /* 0x000fe20000f25670 */
[----:B---3--:R-:W-:Y:S02]  /*1a80*/  @!P3 FMUL.FTZ R101, R149, R160 ;  /* 0x000000a09565b220 */ /* 0x008fe40000410000 */
[----:B------:R-:W2:Y:S03]  /*1a90*/  SHFL.DOWN PT, R159, R154, 0x8, 0x1f ;  /* 0x09001f009a9f7f89 */ /* 0x000ea600000e0000 */
[----:B------:R-:W-:-:S02]  /*1aa0*/  @!P3 MOV R149, R101 ;  /* 0x000000650095b202 */ /* 0x000fc40000000f00 */
[----:B------:R-:W-:Y:S02]  /*1ab0*/  ISETP.GE.AND P3, PT, R85, 0x4, PT ;  /* 0x000000045500780c */ /* 0x000fe40003f66270 */
[----:B------:R-:W-:Y:S01]  /*1ac0*/  MOV R101, RZ ;  /* 0x000000ff00657202 */ /* 0x000fe20000000f00 */
[----:B------:R-:W3:Y:S01]  /*1ad0*/  SHFL.DOWN PT, R160, R149, 0x8, 0x1f ;  /* 0x09001f0095a07f89 */ /* 0x000ee200000e0000 */
[----:B-1----:R-:W-:Y:S01]  /*1ae0*/  FFMA.FTZ R155, R153, R100, R158 ;  /* 0x00000064999b7223 */ /* 0x002fe2000001009e */
[----:B------:R-:W-:-:S08]  /*1af0*/  HFMA2 R100, -RZ, RZ, 1.875, 0 ;  /* 0x3f800000ff647431 */ /* 0x000fd000000001ff */
[----:B------:R-:W-:Y:S01]  /*1b00*/  @P3 FMUL.FTZ R153, R153, R156 ;  /* 0x0000009c99993220 */ /* 0x000fe20000410000 */
[----:B--2---:R-:W-:Y:S01]  /*1b10*/  @!P4 FFMA.FTZ R154, R149, R159, R154 ;  /* 0x0000009f959ac223 */ /* 0x004fe2000001009a */
[----:B------:R-:W-:-:S03]  /*1b20*/  FSEL R158, R158, R155, !P3 ;  /* 0x0000009b9e9e7208 */ /* 0x000fc60005800000 */
[----:B------:R-:W-:Y:S01]  /*1b30*/  SHFL.UP PT, R156, R153, 0x8, RZ ;  /* 0x05000000999c7989 */ /* 0x000fe200000e00ff */
[----:B------:R-:W-:-:S03]  /*1b40*/  ISETP.GT.U32.AND P3, PT, R104, 0xf, PT ;  /* 0x0000000f6800780c */ /* 0x000fc60003f64070 */
[----:B------:R-:W1:Y:S01]  /*1b50*/  SHFL.UP PT, R155, R158, 0x8, RZ ;  /* 0x050000009e9b7989 */ /* 0x000e6200000e00ff */
[----:B---3--:R-:W-:-:S03]  /*1b60*/  @!P4 FMUL.FTZ R157, R149, R160 ;  /* 0x000000a0959dc220 */ /* 0x008fc60000410000 */
[----:B------:R-:W-:Y:S01]  /*1b70*/  @!P1 LDS.64 R100, [UR6+0x1308] ;  /* 0x00130806ff649984 */ /* 0x000fe20008000a00 */
[----:B------:R-:W-:Y:S02]  /*1b80*/  ISETP.GE.AND P1, PT, R85, 0x8, PT ;  /* 0x000000085500780c */ /* 0x000fe40003f26270 */
[----:B------:R-:W-:Y:S01]  /*1b90*/  @!P4 MOV R149, R157 ;  /* 0x0000009d0095c202 */ /* 0x000fe20000000f00 */
[----:B------:R-:W2:Y:S04]  /*1ba0*/  SHFL.DOWN PT, R159, R154, 0x10, 0x1f ;  /* 0x0a001f009a9f7f89 */ /* 0x000ea800000e0000 */
[----:B------:R-:W3:Y:S01]  /*1bb0*/  SHFL.DOWN PT, R162, R149, 0x10, 0x1f ;  /* 0x0a001f0095a27f89 */ /* 0x000ee200000e0000 */
[----:B-1----:R-:W-:-:S05]  /*1bc0*/  FFMA.FTZ R155, R153, R155, R158 ;  /* 0x0000009b999b7223 */ /* 0x002fca000001009e */
[----:B------:R-:W-:Y:S01]  /*1bd0*/  @P1 FMUL.FTZ R153, R153, R156 ;  /* 0x0000009c99991220 */ /* 0x000fe20000410000 */
[----:B------:R-:W-:-:S04]  /*1be0*/  FSEL R160, R158, R155, !P1 ;  /* 0x0000009b9ea07208 */ /* 0x000fc80004800000 */
[----:B------:R-:W-:Y:S01]  /*1bf0*/  SHFL.UP PT, R156, R153, 0x10, RZ ;  /* 0x06000000999c7989 */ /* 0x000fe200000e00ff */
[----:B------:R-:W-:Y:S01]  /*1c00*/  ISETP.GE.AND P1, PT, R85, 0x10, PT ;  /* 0x000000105500780c */ /* 0x000fe20003f26270 */
[C---:B--2---:R-:W-:Y:S02]  /*1c10*/  @!P3 FFMA.FTZ R154, R149.reuse, R159, R154 ;  /* 0x0000009f959ab223 */ /* 0x044fe4000001009a */
[----:B------:R-:W1:Y:S01]  /*1c20*/  SHFL.UP PT, R155, R160, 0x10, RZ ;  /* 0x06000000a09b7989 */ /* 0x000e6200000e00ff */
[----:B---3--:R-:W-:-:S03]  /*1c30*/  @!P3 FMUL.FTZ R157, R149, R162 ;  /* 0x000000a2959db220 */ /* 0x008fc60000410000 */
[----:B------:R-:W-:Y:S02]  /*1c40*/  SHFL.DOWN PT, R158, R154, 0x1, 0x1f ;  /* 0x08201f009a9e7f89 */ /* 0x000fe400000e0000 */
[----:B------:R-:W-:Y:S02]  /*1c50*/  @!P3 MOV R149, R157 ;  /* 0x0000009d0095b202 */ /* 0x000fe40000000f00 */
[----:B------:R-:W-:Y:S01]  /*1c60*/  SHFL.IDX PT, R154, R154, RZ, 0x1f ;  /* 0x00001fff9a9a7589 */ /* 0x000fe200000e0000 */
[----:B------:R-:W-:-:S03]  /*1c70*/  ISETP.NE.AND P3, PT, R48, 0x1f, PT ;  /* 0x0000001f3000780c */ /* 0x000fc60003f65270 */
[----:B------:R-:W-:Y:S04]  /*1c80*/  SHFL.IDX PT, R162, R101, RZ, 0x1f ;  /* 0x00001fff65a27589 */ /* 0x000fe800000e0000 */
[----:B------:R-:W2:Y:S04]  /*1c90*/  SHFL.DOWN PT, R157, R149, 0x1, 0x1f ;  /* 0x08201f00959d7f89 */ /* 0x000ea800000e0000 */
[----:B------:R-:W3:Y:S01]  /*1ca0*/  SHFL.IDX PT, R149, R149, RZ, 0x1f ;  /* 0x00001fff95957589 */ /* 0x000ee200000e0000 */
[C---:B-1----:R-:W-:Y:S01]  /*1cb0*/  FFMA.FTZ R155, R153.reuse, R155, R160 ;  /* 0x0000009b999b7223 */ /* 0x042fe200000100a0 */
[----:B------:R-:W-:-:S04]  /*1cc0*/  @P1 FMUL.FTZ R153, R153, R156 ;  /* 0x0000009c99991220 */ /* 0x000fc80000410000 */
[----:B------:R-:W-:Y:S01]  /*1cd0*/  FSEL R155, R160, R155, !P1 ;  /* 0x0000009ba09b7208 */ /* 0x000fe20004800000 */
[----:B------:R1:W-:Y:S01]  /*1ce0*/  SHFL.UP PT, R156, R153, 0x1, RZ ;  /* 0x04200000999c7989 */ /* 0x0003e200000e00ff */
[----:B------:R-:W-:-:S04]  /*1cf0*/  ISETP.NE.AND P1, PT, R48, RZ, PT ;  /* 0x000000ff3000720c */ /* 0x000fc80003f25270 */
[----:B------:R-:W-:Y:S01]  /*1d00*/  SHFL.UP PT, R155, R155, 0x1, RZ ;  /* 0x042000009b9b7989 */ /* 0x000fe200000e00ff */
[----:B--2---:R-:W-:-:S04]  /*1d10*/  @P3 FFMA.FTZ R162, R157, R162, R158 ;  /* 0x000000a29da23223 */ /* 0x004fc8000001009e */
[----:B------:R-:W-:Y:S01]  /*1d20*/  FFMA.FTZ R137, R162, R140, R137 ;  /* 0x0000008ca2897223 */ /* 0x000fe20000010089 */
[C---:B---3--:R-:W-:Y:S01]  /*1d30*/  FFMA.FTZ R101, R149.reuse, R101, R154 ;  /* 0x0000006595657223 */ /* 0x048fe2000001009a */
[----:B------:R-:W-:Y:S02]  /*1d40*/  FMUL.FTZ R100, R149, R100 ;  /* 0x0000006495647220 */ /* 0x000fe40000410000 */
[----:B------:R-:W-:-:S03]  /*1d50*/  FFMA.FTZ R140, R106, R137, R143 ;  /* 0x000000896a8c7223 */ /* 0x000fc6000001008f */
[----:B------:R-:W-:Y:S01]  /*1d60*/  @!P1 STS.64 [UR6+0x1308], R100 ;  /* 0x00130864ff009988 */ /* 0x000fe20008000a06 */
[-C--:B------:R-:W-:Y:S01]  /*1d70*/  FFMA.FTZ R142, R107, R140.reuse, R142 ;  /* 0x0000008c6b8e7223 */ /* 0x080fe2000001008e */
[----:B------:R-:W-:-:S03]  /*1d80*/  FMUL.FTZ R149, R119, R140 ;  /* 0x0000008c77957220 */ /* 0x000fc60000410000 */
[----:B------:R-:W-:Y:S01]  /*1d90*/  FFMA.FTZ R146, R133, R142, R146 ;  /* 0x0000008e85927223 */ /* 0x000fe20000010092 */
[----:B------:R-:W-:-:S03]  /*1da0*/  FMUL.FTZ R157, R14, R149 ;  /* 0x000000950e9d7220 */ /* 0x000fc60000410000 */
[----:B------:R-:W-:-:S04]  /*1db0*/  FFMA.FTZ R148, R135, R146, R148 ;  /* 0x0000009287947223 */ /* 0x000fc80000010094 */
[----:B------:R-:W-:-:S04]  /*1dc0*/  FFMA.FTZ R150, R103, R148, R150 ;  /* 0x0000009467967223 */ /* 0x000fc80000010096 */
[-C--:B------:R-:W-:Y:S01]  /*1dd0*/  FFMA.FTZ R143, R139, R150.reuse, R152 ;  /* 0x000000968b8f7223 */ /* 0x080fe20000010098 */
[----:B-1----:R-:W-:-:S03]  /*1de0*/  FMUL.FTZ R153, R115, R150 ;  /* 0x0000009673997220 */ /* 0x002fc60000410000 */
[-C--:B------:R-:W-:Y:S01]  /*1df0*/  FFMA.FTZ R152, R0, R143.reuse, R145 ;  /* 0x0000008f00987223 */ /* 0x080fe20000010091 */
[----:B------:R-:W-:Y:S01]  /*1e00*/  FMUL.FTZ R154, R112, R143 ;  /* 0x0000008f709a7220 */ /* 0x000fe20000410000 */
[----:B------:R-:W-:-:S03]  /*1e10*/  FMUL.FTZ R160, R10, R153 ;  /* 0x000000990aa07220 */ /* 0x000fc60000410000 */
[----:B------:R-:W-:Y:S01]  /*1e20*/  FMUL.FTZ R158, R9, R154 ;  /* 0x0000009a099e7220 */ /* 0x000fe20000410000 */
[----:B----4-:R-:W1:Y:S02]  /*1e30*/  SHFL.IDX PT, R151, R151, RZ, 0x1f ;  /* 0x00001fff97977589 */ /* 0x010e6400000e0000 */
[----:B-1----:R-:W-:-:S04]  /*1e40*/  @P2 FFMA.FTZ R151, R156, R151, R155 ;  /* 0x000000979c972223 */ /* 0x002fc8000001009b */
[----:B------:R-:W-:Y:S01]  /*1e50*/  FFMA.FTZ R147, R147, R151, R144 ;  /* 0x0000009793937223 */ /* 0x000fe20000010090 */
[----:B------:R-:W-:-:S03]  /*1e60*/  FMUL.FTZ R151, R117, R146 ;  /* 0x0000009275977220 */ /* 0x000fc60000410000 */
[-C--:B------:R-:W-:Y:S01]  /*1e70*/  FFMA.FTZ R156, R0, R147.reuse, R141 ;  /* 0x00000093009c7223 */ /* 0x080fe2000001008d */
[----:B------:R-:W-:Y:S01]  /*1e80*/  FADD.FTZ R0, -R144, R147 ;  /* 0x0000009390007221 */ /* 0x000fe20000010100 */
[----:B------:R-:W-:Y:S01]  /*1e90*/  FFMA.FTZ R144, R4, R147, RZ ;  /* 0x0000009304907223 */ /* 0x000fe200000100ff */
[----:B------:R-:W-:Y:S01]  /*1ea0*/  FMUL.FTZ R147, R113, R152 ;  /* 0x0000009871937220 */ /* 0x000fe20000410000 */
[----:B------:R-:W-:Y:S01]  /*1eb0*/  FADD.FTZ R141, -R141, R156 ;  /* 0x0000009c8d8d7221 */ /* 0x000fe20000010100 */
[-C--:B------:R-:W-:Y:S01]  /*1ec0*/  FFMA.FTZ R139, R139, R156.reuse, R138 ;  /* 0x0000009c8b8b7223 */ /* 0x080fe2000001008a */
[----:B------:R-:W-:Y:S01]  /*1ed0*/  FFMA.FTZ R145, R5, R156, R144 ;  /* 0x0000009c05917223 */ /* 0x000fe20000010090 */
[-C--:B------:R-:W-:Y:S01]  /*1ee0*/  FFMA.FTZ R144, R0, R147.reuse, RZ ;  /* 0x0000009300907223 */ /* 0x080fe200000100ff */
[----:B------:R-:W-:Y:S01]  /*1ef0*/  FMUL.FTZ R156, R114, R148 ;  /* 0x00000094729c7220 */ /* 0x000fe20000410000 */
[----:B------:R-:W-:Y:S01]  /*1f00*/  FMUL.FTZ R147, R8, R147 ;  /* 0x0000009308937220 */ /* 0x000fe20000410000 */
[----:B------:R-:W-:Y:S01]  /*1f10*/  FMUL.FTZ R164, R12, R151 ;  /* 0x000000970ca47220 */ /* 0x000fe20000410000 */
[----:B------:R-:W-:Y:S01]  /*1f20*/  FFMA.FTZ R155, R141, R154, R144 ;  /* 0x0000009a8d9b7223 */ /* 0x000fe20000010090 */
[----:B------:R-:W-:Y:S01]  /*1f30*/  FMUL.FTZ R144, R130, R137 ;  /* 0x0000008982907220 */ /* 0x000fe20000410000 */
[----:B------:R-:W-:Y:S01]  /*1f40*/  FMUL.FTZ R154, R116, R142 ;  /* 0x0000008e749a7220 */ /* 0x000fe20000410000 */
[----:B------:R-:W-:Y:S01]  /*1f50*/  FMUL.FTZ R162, R11, R156 ;  /* 0x0000009c0ba27220 */ /* 0x000fe20000410000 */
[----:B------:R-:W-:Y:S01]  /*1f60*/  STS [R74+0x430], R147 ;  /* 0x000430934a007388 */ /* 0x000fe20000000800 */
[----:B------:R-:W-:Y:S01]  /*1f70*/  FMUL.FTZ R159, R15, R144 ;  /* 0x000000900f9f7220 */ /* 0x000fe20000410000 */
[----:B------:R-:W-:Y:S01]  /*1f80*/  FMUL.FTZ R101, R13, R154 ;  /* 0x0000009a0d657220 */ /* 0x000fe20000410000 */
[----:B------:R-:W-:Y:S01]  /*1f90*/  FADD.FTZ R138, -R138, R139 ;  /* 0x0000008b8a8a7221 */ /* 0x000fe20000010100 */
[----:B------:R1:W-:Y:S01]  /*1fa0*/  STS [R75+0x4], R158 ;  /* 0x0000049e4b007388 */ /* 0x0003e20000000800 */
[----:B------:R-:W-:-:S02]  /*1fb0*/  FFMA.FTZ R161, R103, R139, R102 ;  /* 0x0000008b67a17223 */ /* 0x000fc40000010066 */
[----:B------:R-:W-:Y:S01]  /*1fc0*/  FFMA.FTZ R100, R138, R153, R155 ;  /* 0x000000998a647223 */ /* 0x000fe2000001009b */
[----:B------:R-:W-:Y:S01]  /*1fd0*/  STS [R75+0x8], R160 ;  /* 0x000008a04b007388 */ /* 0x000fe20000000800 */
[----:B------:R-:W-:-:S03]  /*1fe0*/  FFMA.FTZ R153, R135, R161, R136 ;  /* 0x000000a187997223 */ /* 0x000fc60000010088 */
[----:B------:R-:W-:Y:S01]  /*1ff0*/  STS [R75+0xc], R162 ;  /* 0x00000ca24b007388 */ /* 0x000fe20000000800 */
[----:B------:R-:W-:Y:S01]  /*2000*/  FADD.FTZ R136, -R136, R153 ;  /* 0x0000009988887221 */ /* 0x000fe20000010100 */
[----:B-1----:R-:W-:Y:S01]  /*2010*/  FFMA.FTZ R158, R6, R139, R145 ;  /* 0x0000008b069e7223 */ /* 0x002fe20000010091 */
[----:B------:R-:W-:Y:S01]  /*2020*/  FADD.FTZ R139, -R102, R161 ;  /* 0x000000a1668b7221 */ /* 0x000fe20000010100 */
[----:B------:R-:W-:Y:S01]  /*2030*/  STS [R75+0x10], R164 ;  /* 0x000010a44b007388 */ /* 0x000fe20000000800 */
[----:B------:R-:W-:-:S04]  /*2040*/  IMAD.WIDE.U32 R102, R94, UR4, R96 ;  /* 0x000000045e667c25 */ /* 0x000fc8000f8e0060 */
[----:B------:R-:W-:Y:S01]  /*2050*/  FFMA.FTZ R135, R7, R161, R158 ;  /* 0x000000a107877223 */ /* 0x000fe2000001009e */
[-C--:B------:R-:W-:Y:S01]  /*2060*/  FFMA.FTZ R133, R133, R153.reuse, R110 ;  /* 0x0000009985857223 */ /* 0x080fe2000001006e */
[----:B------:R1:W-:Y:S01]  /*2070*/  STS [R75+0x14], R101 ;  /* 0x000014654b007388 */ /* 0x0003e20000000800 */
[----:B------:R-:W-:Y:S02]  /*2080*/  IMAD R145, R95, UR4, R103 ;  /* 0x000000045f917c24 */ /* 0x000fe4000f8e0267 */
[----:B------:R-:W-:Y:S01]  /*2090*/  FFMA.FTZ R158, R24, R153, R135 ;  /* 0x00000099189e7223 */ /* 0x000fe20000010087 */
[----:B------:R-:W-:Y:S01]  /*20a0*/  FADD.FTZ R103, -R110, R133 ;  /* 0x000000856e677221 */ /* 0x000fe20000010100 */
[----:B------:R2:W-:Y:S01]  /*20b0*/  STS [R75+0x18], R157 ;  /* 0x0000189d4b007388 */ /* 0x0005e20000000800 */
[-C--:B------:R-:W-:Y:S01]  /*20c0*/  FFMA.FTZ R135, R107, R133.reuse, R134 ;  /* 0x000000856b877223 */ /* 0x080fe20000010086 */
[----:B------:R-:W-:Y:S02]  /*20d0*/  FFMA.FTZ R133, R25, R133, R158 ;  /* 0x0000008519857223 */ /* 0x000fe4000001009e */
[----:B------:R2:W-:Y:S01]  /*20e0*/  STS [R75+0x1c], R159 ;  /* 0x00001c9f4b007388 */ /* 0x0005e20000000800 */
[----:B------:R-:W-:Y:S01]  /*20f0*/  FFMA.FTZ R110, R106, R135, R111 ;  /* 0x000000876a6e7223 */ /* 0x000fe2000001006f */
[----:B-1----:R-:W-:Y:S01]  /*2100*/  FFMA.FTZ R101, R139, R156, R100 ;  /* 0x0000009c8b657223 */ /* 0x002fe20000010064 */
[----:B------:R-:W-:Y:S01]  /*2110*/  BAR.SYNC.DEFER_BLOCKING 0x0 ;  /* 0x0000000000007b1d */ /* 0x000fe20000010000 */
[----:B------:R-:W-:-:S02]  /*2120*/  LEA R100, P2, R102, UR8, 0x2 ;  /* 0x0000000866647c11 */ /* 0x000fc4000f8410ff */
[----:B------:R-:W-:Y:S01]  /*2130*/  FFMA.FTZ R156, R136, R151, R101 ;  /* 0x00000097889c7223 */ /* 0x000fe20000010065 */
[----:B------:R-:W-:Y:S01]  /*2140*/  FADD.FTZ R134, -R134, R135 ;  /* 0x0000008786867221 */ /* 0x000fe20000010100 */
[----:B------:R-:W-:Y:S01]  /*2150*/  FADD.FTZ R111, -R111, R110 ;  /* 0x0000006e6f6f7221 */ /* 0x000fe20000010100 */
[----:B------:R-:W-:Y:S01]  /*2160*/  LEA.HI.X R101, R102, UR9, R145, 0x2, P2 ;  /* 0x0000000966657c11 */ /* 0x000fe200090f1491 */
[----:B------:R-:W-:Y:S01]  /*2170*/  FFMA.FTZ R107, R103, R154, R156 ;  /* 0x0000009a676b7223 */ /* 0x000fe2000001009c */
[----:B------:R-:W-:Y:S01]  /*2180*/  IADD3 R145, PT, PT, -R131, UR7, RZ ;  /* 0x0000000783917c10 */ /* 0x000fe2000fffe1ff */
[----:B------:R-:W-:Y:S02]  /*2190*/  FFMA.FTZ R102, R26, R135, R133 ;  /* 0x000000871a667223 */ /* 0x000fe40000010085 */
[----:B------:R-:W-:Y:S01]  /*21a0*/  FFMA.FTZ R106, R134, R149, R107 ;  /* 0x00000095866a7223 */ /* 0x000fe2000001006b */
[----:B------:R-:W-:Y:S01]  /*21b0*/  ISETP.GE.AND P2, PT, R145, 0x1, PT ;  /* 0x000000019100780c */ /* 0x000fe20003f46270 */
[----:B------:R-:W-:Y:S01]  /*21c0*/  FFMA.FTZ R102, R27, R110, R102 ;  /* 0x0000006e1b667223 */ /* 0x000fe20000010066 */
[----:B------:R-:W-:Y:S01]  /*21d0*/  ISETP.GE.AND P3, PT, R145, 0x21, PT ;  /* 0x000000219100780c */ /* 0x000fe20003f66270 */
[----:B------:R-:W-:Y:S01]  /*21e0*/  FFMA.FTZ R107, R111, R144, R106 ;  /* 0x000000906f6b7223 */ /* 0x000fe2000001006a */
[----:B------:R2:W1:Y:S09]  /*21f0*/  LDS R147, [R76+0x4b0] ;  /* 0x0004b0004c937984 */ /* 0x0004720000000800 */
[----:B--2---:R-:W-:Y:S05]  /*2200*/  @!P2 BRA `(.L_x_9255) ;  /* 0x000000000008a947 */ /* 0x004fea0003800000 */
[----:B------:R-:W2:Y:S04]  /*2210*/  LDS R133, [R72+0x430] ;  /* 0x0004300048857984 */ /* 0x000ea80000000800 */
[----:B--2---:R2:W-:Y:S02]  /*2220*/  REDG.E.ADD.F32.FTZ.RN.STRONG.GPU desc[UR16][R100.64], R133 ;  /* 0x00000085640079a6 */ /* 0x0045e4000c12f310 */
.L_x_9255:
[----:B------:R-:W-:Y:S05]  /*2230*/  BSYNC.RECONVERGENT B0 ;  /* 0x0000000000007941 */ /* 0x000fea0003800200 */
.L_x_9254:
[----:B------:R-:W-:Y:S04]  /*2240*/  BSSY.RECONVERGENT B0, `(.L_x_9256) ;  /* 0x0000003000007945 */ /* 0x000fe80003800200 */
[----:B------:R-:W-:Y:S05]  /*2250*/  @!P3 BRA `(.L_x_9257) ;  /* 0x000000000004b947 */ /* 0x000fea0003800000 */
[----:B-1----:R3:W-:Y:S02]  /*2260*/  REDG.E.ADD.F32.FTZ.RN.STRONG.GPU desc[UR16][R100.64+0x80], R147 ;  /* 0x00008093640079a6 */ /* 0x0027e4000c12f310 */
.L_x_9257:
[----:B------:R-:W-:Y:S05]  /*2270*/  BSYNC.RECONVERGENT B0 ;  /* 0x0000000000007941 */ /* 0x000fea0003800200 */
.L_x_9256:
[----:B--2---:R2:W4:Y:S01]  /*2280*/  LDS R133, [R77+0x530] ;  /* 0x000530004d857984 */ /* 0x0045220000000800 */
[C---:B------:R-:W-:Y:S01]  /*2290*/  ISETP.GE.AND P6, PT, R145.reuse, 0x41, PT ;  /* 0x000000419100780c */ /* 0x040fe20003fc6270 */
[----:B------:R-:W-:Y:S01]  /*22a0*/  BSSY.RECONVERGENT B0, `(.L_x_9258) ;  /* 0x0000009000007945 */ /* 0x000fe20003800200 */
[C---:B------:R-:W-:Y:S02]  /*22b0*/  ISETP.GE.AND P4, PT, R145.reuse, 0x61, PT ;  /* 0x000000619100780c */ /* 0x040fe40003f86270 */
[C---:B------:R-:W-:Y:S02]  /*22c0*/  ISETP.GE.AND P2, PT, R145.reuse, 0x81, PT ;  /* 0x000000819100780c */ /* 0x040fe40003f46270 */
[----:B------:R-:W-:Y:S02]  /*22d0*/  P2R R106, PR, RZ, 0x10 ;  /* 0x00000010ff6a7803 */ /* 0x000fe40000000000 */
[C---:B------:R-:W-:Y:S02]  /*22e0*/  ISETP.GE.AND P3, PT, R145.reuse, 0xa1, PT ;  /* 0x000000a19100780c */ /* 0x040fe40003f66270 */
[----:B------:R-:W-:-:S02]  /*22f0*/  ISETP.GE.AND P4, PT, R145, 0xc1, PT ;  /* 0x000000c19100780c */ /* 0x000fc40003f86270 */
[----:B------:R-:W-:Y:S01]  /*2300*/  ISETP.GE.AND P5, PT, R145, 0xe1, PT ;  /* 0x000000e19100780c */ /* 0x000fe20003fa6270 */
[----:B--2---:R-:W-:-:S12]  /*2310*/  @!P6 BRA `(.L_x_9259) ;  /* 0x000000000004e947 */ /* 0x004fd80003800000 */
[----:B----4-:R2:W-:Y:S02]  /*2320*/  REDG.E.ADD.F32.FTZ.RN.STRONG.GPU desc[UR16][R100.64+0x100], R133 ;  /* 0x00010085640079a6 */ /* 0x0105e4000c12f310 */
.L_x_9259:
[----:B------:R-:W-:Y:S05]  /*2330*/  BSYNC.RECONVERGENT B0 ;  /* 0x0000000000007941 */ /* 0x000fea0003800200 */
.L_x_9258:
[----:B--2-4-:R2:W4:Y:S01]  /*2340*/  LDS R133, [R78+0x5b0] ;  /* 0x0005b0004e857984 */ /* 0x0145220000000800 */
[----:B------:R-:W-:Y:S01]  /*2350*/  ISETP.NE.AND P6, PT, R106, RZ, PT ;  /* 0x000000ff6a00720c */ /* 0x000fe20003fc5270 */
[----:B------:R-:W-:-:S12]  /*2360*/  BSSY.RECONVERGENT B0, `(.L_x_9260) ;  /* 0x0000003000007945 */ /* 0x000fd80003800200 */
[----:B--2---:R-:W-:Y:S05]  /*2370*/  @!P6 BRA `(.L_x_9261) ;  /* 0x000000000004e947 */ /* 0x004fea0003800000 */
[----:B----4-:R2:W-:Y:S02]  /*2380*/  REDG.E.ADD.F32.FTZ.RN.STRONG.GPU desc[UR16][R100.64+0x180], R133 ;  /* 0x00018085640079a6 */ /* 0x0105e4000c12f310 */
.L_x_9261:
[----:B------:R-:W-:Y:S05]  /*2390*/  BSYNC.RECONVERGENT B0 ;  /* 0x0000000000007941 */ /* 0x000fea0003800200 */
.L_x_9260:
[----:B--2-4-:R2:W4:Y:S01]  /*23a0*/  LDS R133, [R79+0x630] ;  /* 0x000630004f857984 */ /* 0x0145220000000800 */
[----:B------:R-:W-:Y:S04]  /*23b0*/  BSSY.RECONVERGENT B0, `(.L_x_9262) ;  /* 0x0000003000007945 */ /* 0x000fe80003800200 */
[----:B------:R-:W-:Y:S05]  /*23c0*/  @!P2 BRA `(.L_x_9263) ;  /* 0x000000000004a947 */ /* 0x000fea0003800000 */
[----:B----4-:R4:W-:Y:S02]  /*23d0*/  REDG.E.ADD.F32.FTZ.RN.STRONG.GPU desc[UR16][R100.64+0x200], R133 ;  /* 0x00020085640079a6 */ /* 0x0109e4000c12f310 */
.L_x_9263:
[----:B------:R-:W-:Y:S05]  /*23e0*/  BSYNC.RECONVERGENT B0 ;  /* 0x0000000000007941 */ /* 0x000fea0003800200 */
.L_x_9262:
[----:B----4-:R4:W0:Y:S01]  /*23f0*/  LDS R133, [R80+0x6b0] ;  /* 0x0006b00050857984 */ /* 0x0108220000000800 */
[----:B------:R-:W-:Y:S04]  /*2400*/  BSSY.RECONVERGENT B0, `(.L_x_9264) ;  /* 0x0000003000007945 */ /* 0x000fe80003800200 */
[----:B------:R-:W-:Y:S05]  /*2410*/  @!P3 BRA `(.L_x_9265) ;  /* 0x000000000004b947 */ /* 0x000fea0003800000 */
[----:B0-----:R0:W-:Y:S02]  /*2420*/  REDG.E.ADD.F32.FTZ.RN.STRONG.GPU desc[UR16][R100.64+0x280], R133 ;  /* 0x00028085640079a6 */ /* 0x0011e4000c12f310 */
.L_x_9265:
[----:B------:R-:W-:Y:S05]  /*2430*/  BSYNC.RECONVERGENT B0 ;  /* 0x0000000000007941 */ /* 0x000fea0003800200 */
.L_x_9264:
[----:B0-----:R0:W0:Y:S01]  /*2440*/  LDS R133, [R81+0x730] ;  /* 0x0007300051857984 */ /* 0x0010220000000800 */
[----:B------:R-:W-:Y:S04]  /*2450*/  BSSY.RECONVERGENT B0, `(.L_x_9266) ;  /* 0x0000003000007945 */ /* 0x000fe80003800200 */
[----:B------:R-:W-:Y:S05]  /*2460*/  @!P4 BRA `(.L_x_9267) ;  /* 0x000000000004c947 */ /* 0x000fea0003800000 */
[----:B0-----:R0:W-:Y:S02]  /*2470*/  REDG.E.ADD.F32.FTZ.RN.STRONG.GPU desc[UR16][R100.64+0x300], R133 ;  /* 0x00030085640079a6 */ /* 0x0011e4000c12f310 */
.L_x_9267:
[----:B------:R-:W-:Y:S05]  /*2480*/  BSYNC.RECONVERGENT B0 ;  /* 0x0000000000007941 */ /* 0x000fea0003800200 */
.L_x_9266:
[----:B0-----:R0:W0:Y:S01]  /*2490*/  LDS R133, [R82+0x7b0] ;  /* 0x0007b00052857984 */ /* 0x0010220000000800 */
[----:B------:R-:W-:Y:S04]  /*24a0*/  BSSY.RECONVERGENT B0, `(.L_x_9268) ;  /* 0x0000003000007945 */ /* 0x000fe80003800200 */
[----:B------:R-:W-:Y:S05]  /*24b0*/  @!P5 BRA `(.L_x_9269) ;  /* 0x000000000004d947 */ /* 0x000fea0003800000 */
[----:B0-----:R0:W-:Y:S02]  /*24c0*/  REDG.E.ADD.F32.FTZ.RN.STRONG.GPU desc[UR16][R100.64+0x380], R133 ;  /* 0x00038085640079a6 */ /* 0x0011e4000c12f310 */
.L_x_9269:
[----:B------:R-:W-:Y:S05]  /*24d0*/  BSYNC.RECONVERGENT B0 ;  /* 0x0000000000007941 */ /* 0x000fea0003800200 */
.L_x_9268:
[----:B0--3--:R-:W0:Y:S01]  /*24e0*/  SHFL.DOWN PT, R100, R107, 0x1, 0x1f ;  /* 0x08201f006b647f89 */ /* 0x009e2200000e0000 */
[----:B------:R-:W-:Y:S01]  /*24f0*/  ISETP.GT.AND P2, PT, R85, 0x1e, PT ;  /* 0x0000001e5500780c */ /* 0x000fe20003f44270 */
[----:B------:R-:W-:Y:S01]  /*2500*/  FMUL.FTZ R133, R129, R146 ;  /* 0x0000009281857220 */ /* 0x000fe20000410000 */
[----:B------:R-:W-:Y:S01]  /*2510*/  ISETP.NE.AND P3, PT, R85, RZ, PT ;  /* 0x000000ff5500720c */ /* 0x000fe20003f65270 */
[----:B------:R-:W3:Y:S01]  /*2520*/  SHFL.DOWN PT, R101, R102, 0x1, 0x1f ;  /* 0x08201f0066657f89 */ /* 0x000ee200000e0000 */
[----:B------:R-:W-:Y:S01]  /*2530*/  FMUL.FTZ R110, R129, R137 ;  /* 0x00000089816e7220 */ /* 0x000fe20000410000 */
[----:B------:R-:W-:Y:S01]  /*2540*/  FMUL.FTZ R135, R136, R133 ;  /* 0x0000008588877220 */ /* 0x000fe20000410000 */
[----:B------:R-:W-:Y:S02]  /*2550*/  BSSY.RECONVERGENT B0, `(.L_x_9270) ;  /* 0x0000051000007945 */ /* 0x000fe40003800200 */
[----:B------:R-:W-:-:S05]  /*2560*/  FMUL.FTZ R110, R111, R110 ;  /* 0x0000006e6f6e7220 */ /* 0x000fca0000410000 */
        /* <DEDUP_REMOVED lines=21> */
[C---:B------:R-:W-:Y:S01]  /*26c0*/  FMUL.FTZ R101, R129.reuse, R150 ;  /* 0x0000009681657220 */ /* 0x040fe20000410000 */
[----:B------:R-:W-:Y:S01]  /*26d0*/  FMUL.FTZ R142, R129, R142 ;  /* 0x0000008e818e7220 */ /* 0x000fe20000410000 */
[----:B------:R-:W-:Y:S01]  /*26e0*/  FMUL.FTZ R41, R40, R146 ;  /* 0x0000009228297220 */ /* 0x000fe20000410000 */
[----:B------:R-:W3:Y:S01]  /*26f0*/  SHFL.DOWN PT, R145, R102, 0x10, 0x1f ;  /* 0x0a001f0066917f89 */ /* 0x000ee200000e0000 */
[----:B------:R-:W-:Y:S01]  /*2700*/  FMUL.FTZ R133, R138, R101 ;  /* 0x000000658a857220 */ /* 0x000fe20000410000 */
[----:B------:R-:W-:Y:S01]  /*2710*/  FMUL.FTZ R101, R36, R152 ;  /* 0x0000009824657220 */ /* 0x000fe20000410000 */
[----:B------:R-:W-:Y:S01]  /*2720*/  FMUL.FTZ R40, R39, R148 ;  /* 0x0000009427287220 */ /* 0x000fe20000410000 */
[----:B------:R-:W-:Y:S01]  /*2730*/  FMUL.FTZ R142, R103, R142 ;  /* 0x0000008e678e7220 */ /* 0x000fe20000410000 */
[CC--:B------:R-:W-:Y:S01]  /*2740*/  FMUL.FTZ R36, R129.reuse, R143.reuse ;  /* 0x0000008f81247220 */ /* 0x0c0fe20000410000 */
        /* <DEDUP_REMOVED lines=18> */
[----:B---3--:R-:W-:Y:S01]  /*2870*/  FADD.FTZ R37, R102, R145 ;  /* 0x0000009166257221 */ /* 0x008fe20000010000 */
[----:B------:R-:W-:Y:S01]  /*2880*/  FFMA.FTZ R129, R8, R101, R129 ;  /* 0x0000006508817223 */ /* 0x000fe20000010081 */
[----:B------:R-:W-:Y:S01]  /*2890*/  FSEL R107, R107, R36, P2 ;  /* 0x000000246b6b7208 */ /* 0x000fe20001000000 */
[----:B------:R-:W-:Y:S01]  /*28a0*/  FFMA.FTZ R35, R130, R100, R35 ;  /* 0x0000006482237223 */ /* 0x000fe20000010023 */
[----:B------:R-:W-:Y:S01]  /*28b0*/  FFMA.FTZ R34, R119, R43, R34 ;  /* 0x0000002b77227223 */ /* 0x000fe20000010022 */
[----:B------:R0:W-:Y:S01]  /*28c0*/  @!P3 STS.64 [UR5+0x858], R36 ;  /* 0x00085824ff00b988 */ /* 0x0001e20008000a05 */
[----:B------:R-:W-:Y:S01]  /*28d0*/  FSEL R102, R102, R37, P2 ;  /* 0x0000002566667208 */ /* 0x000fe20001000000 */
        /* <DEDUP_REMOVED lines=19> */
[----:B------:R-:W3:Y:S01]  /*2a10*/  @P1 LDS R0, [UR6+0x1b08] ;  /* 0x001b0806ff001984 */ /* 0x000ee20008000800 */
[----:B0-----:R-:W-:Y:S01]  /*2a20*/  @P1 FADD.FTZ R102, R102, R37 ;  /* 0x0000002566661221 */ /* 0x001fe20000010000 */
[----:B---3--:R-:W-:-:S04]  /*2a30*/  @P1 FADD.FTZ R107, R107, R0 ;  /* 0x000000006b6b1221 */ /* 0x008fc80000010000 */
[----:B------:R0:W-:Y:S04]  /*2a40*/  STS [UR6+0x1f08], R102 ;  /* 0x001f0866ff007988 */ /* 0x0001e80008000806 */
[----:B------:R0:W-:Y:S02]  /*2a50*/  STS [UR6+0x1b08], R107 ;  /* 0x001b086bff007988 */ /* 0x0001e40008000806 */
.L_x_9271:
[----:B------:R-:W-:Y:S05]  /*2a60*/  BSYNC.RECONVERGENT B0 ;  /* 0x0000000000007941 */ /* 0x000fea0003800200 */
.L_x_9270:
[----:B------:R-:W-:-:S04]  /*2a70*/  UIADD3 UR4, UPT, UPT, UR4, 0x1, URZ ;  /* 0x0000000104047890 */ /* 0x000fc8000fffe0ff */
[----:B------:R-:W-:-:S09]  /*2a80*/  UISETP.GE.AND UP0, UPT, UR4, UR11, UPT ;  /* 0x0000000b0400728c */ /* 0x000fd2000bf06270 */
[----:B------:R-:W-:Y:S05]  /*2a90*/  BRA.U !UP0, `(.L_x_9272) ;  /* 0xffffffe508a47547 */ /* 0x000fea000b83ffff */
.L_x_9250:
[----:B------:R-:W-:Y:S01]  /*2aa0*/  BAR.SYNC.DEFER_BLOCKING 0x0 ;  /* 0x0000000000007b1d */ /* 0x000fe20000010000 */
[----:B------:R-:W-:Y:S02]  /*2ab0*/  SHF.L.U32 R36, R99, 0x8, RZ ;  /* 0x0000000863247819 */ /* 0x000fe400000006ff */
[----:B------:R-:W-:Y:S02]  /*2ac0*/  IADD3 R64, P1, PT, R64, -0x400, RZ ;  /* 0xfffffc0040407810 */ /* 0x000fe40007f3e0ff */
[----:B------:R-:W-:-:S03]  /*2ad0*/  SHF.R.S32.HI R37, RZ, 0x1f, R36 ;  /* 0x0000001fff257819 */ /* 0x000fc60000011424 */
[----:B------:R-:W3:Y:S01]  /*2ae0*/  LDC.64 R14, c[0x0][0x4f8] ;  /* 0x00013e00ff0e7b82 */ /* 0x000ee20000000a00 */
        /* <DEDUP_REMOVED lines=13> */
[----:B---3--:R-:W-:-:S03]  /*2bc0*/  IMAD.WIDE.U32 R12, R14, UR18, R36 ;  /* 0x000000120e0c7c25 */ /* 0x008fc6000f8e0024 */
[----:B------:R-:W3:Y:S01]  /*2bd0*/  LDS.128 R8, [R84+0x200] ;  /* 0x0002000054087984 */ /* 0x000ee20000000c00 */
[----:B------:R-:W-:Y:S01]  /*2be0*/  IMAD R13, R15, UR18, R13 ;  /* 0x000000120f0d7c24 */ /* 0x000fe2000f8e020d */
[----:B-1----:R-:W1:Y:S01]  /*2bf0*/  LDC.64 R30, c[0x0][0x518] ;  /* 0x00014600ff1e7b82 */ /* 0x002e620000000a00 */
[----:B-----5:R-:W-:-:S04]  /*2c00*/  IMAD.WIDE.U32 R12, R55, UR4, R12 ;  /* 0x00000004370c7c25 */ /* 0x020fc8000f8e000c */
[----:B------:R-:W-:Y:S01]  /*2c10*/  IMAD R0, R55, UR5, R13 ;  /* 0x0000000537007c24 */ /* 0x000fe2000f8e020d */
[C---:B0-----:R-:W-:Y:S02]  /*2c20*/  LEA R28, P0, R12.reuse, R24, 0x2 ;  /* 0x000000180c1c7211 */ /* 0x041fe400078010ff */
[----:B--2---:R-:W0:Y:S01]  /*2c30*/  LDC.64 R32, c[0x0][0x560] ;  /* 0x00015800ff207b82 */ /* 0x004e220000000a00 */
[----:B------:R-:W2:Y:S01]  /*2c40*/  LDCU.64 UR4, c[0x0][0x520] ;  /* 0x0000a400ff0477ac */ /* 0x000ea20008000a00 */
[----:B------:R-:W-:Y:S01]  /*2c50*/  LEA.HI.X R29, R12, R25, R0, 0x2, P0 ;  /* 0x000000190c1d7211 */ /* 0x000fe200000f1400 */
[----:B------:R-:W-:Y:S02]  /*2c60*/  FADD.FTZ R0, R61, R20 ;  /* 0x000000143d007221 */ /* 0x000fe40000010000 */
[----:B------:R-:W-:-:S04]  /*2c70*/  IMAD.WIDE.U32 R28, R73, 0x10, R28 ;  /* 0x00000010491c7825 */ /* 0x000fc800078e001c */
[----:B-1----:R-:W-:-:S04]  /*2c80*/  IMAD.WIDE.U32 R36, R30, UR18, R36 ;  /* 0x000000121e247c25 */ /* 0x002fc8000f8e0024 */
[----:B------:R-:W-:Y:S01]  /*2c90*/  IMAD R37, R31, UR18, R37 ;  /* 0x000000121f257c24 */ /* 0x000fe2000f8e0225 */
[----:B----4-:R2:W-:Y:S04]  /*2ca0*/  STG.E.128 desc[UR16][R28.64], R4 ;  /* 0x000000041c007986 */ /* 0x0105e8000c101d10 */
[----:B---3--:R-:W-:Y:S01]  /*2cb0*/  STG.E.128 desc[UR16][R28.64+0x200], R8 ;  /* 0x000200081c007986 */ /* 0x008fe2000c101d10 */
[----:B------:R-:W-:Y:S01]  /*2cc0*/  BAR.SYNC.DEFER_BLOCKING 0x0 ;  /* 0x0000000000007b1d */ /* 0x000fe20000010000 */
[----:B--2---:R-:W-:-:S03]  /*2cd0*/  IMAD.WIDE.U32 R4, R55, UR4, R36 ;  /* 0x0000000437047c25 */ /* 0x004fc6000f8e0024 */
[----:B0-----:R-:W-:Y:S02]  /*2ce0*/  LEA R6, P0, R4, R32, 0x2 ;  /* 0x0000002004067211 */ /* 0x001fe400078010ff */
[----:B------:R0:W-:Y:S04]  /*2cf0*/  STS.128 [R98], R20 ;  /* 0x0000001462007388 */ /* 0x0001e80000000c00 */
[----:B------:R1:W-:Y:S01]  /*2d00*/  STS.128 [R98+0x10], R16 ;  /* 0x0000101062007388 */ /* 0x0003e20000000c00 */
[----:B------:R-:W-:-:S03]  /*2d10*/  NOP ;  /* 0x0000000000007918 */ /* 0x000fc60000000000 */
[----:B------:R-:W2:Y:S04]  /*2d20*/  LDS.128 R12, [R84] ;  /* 0x00000000540c7984 */ /* 0x000ea80000000c00 */
[----:B------:R-:W3:Y:S01]  /*2d30*/  LDS.128 R24, [R84+0x200] ;  /* 0x0002000054187984 */ /* 0x000ee20000000c00 */
[----:B0-----:R-:W-:Y:S01]  /*2d40*/  FADD.FTZ R21, R0, R21 ;  /* 0x0000001500157221 */ /* 0x001fe20000010000 */
[----:B------:R-:W-:-:S03]  /*2d50*/  IMAD R0, R55, UR5, R5 ;  /* 0x0000000537007c24 */ /* 0x000fc6000f8e0205 */
[----:B------:R-:W-:Y:S02]  /*2d60*/  FADD.FTZ R22, R21, R22 ;  /* 0x0000001615167221 */ /* 0x000fe40000010000 */
[----:B------:R-:W-:Y:S02]  /*2d70*/  LEA.HI.X R7, R4, R33, R0, 0x2, P0 ;  /* 0x0000002104077211 */ /* 0x000fe400000f1400 */
[----:B------:R-:W-:Y:S01]  /*2d80*/  FADD.FTZ R23, R22, R23 ;  /* 0x0000001716177221 */ /* 0x000fe20000010000 */
[----:B------:R-:W-:Y:S01]  /*2d90*/  ISETP.GT.AND P0, PT, R68, 0x1, PT ;  /* 0x000000014400780c */ /* 0x000fe20003f04270 */
[----:B------:R-:W-:-:S04]  /*2da0*/  IMAD.WIDE.U32 R4, R73, 0x10, R6 ;  /* 0x0000001049047825 */ /* 0x000fc800078e0006 */
[----:B-1----:R-:W-:Y:S01]  /*2db0*/  FADD.FTZ R16, R23, R16 ;  /* 0x0000001017107221 */ /* 0x002fe20000010000 */
[----:B------:R-:W-:-:S03]  /*2dc0*/  MOV R68, R99 ;  /* 0x0000006300447202 */ /* 0x000fc60000000f00 */
[----:B------:R-:W-:-:S04]  /*2dd0*/  FADD.FTZ R17, R16, R17 ;  /* 0x0000001110117221 */ /* 0x000fc80000010000 */
[----:B------:R-:W-:-:S04]  /*2de0*/  FADD.FTZ R18, R17, R18 ;  /* 0x0000001211127221 */ /* 0x000fc80000010000 */
[----:B------:R-:W-:Y:S01]  /*2df0*/  FADD.FTZ R61, R18, R19 ;  /* 0x00000013123d7221 */ /* 0x000fe20000010000 */
[----:B--2---:R0:W-:Y:S04]  /*2e00*/  STG.E.128 desc[UR16][R4.64], R12 ;  /* 0x0000000c04007986 */ /* 0x0041e8000c101d10 */
[----:B---3--:R0:W-:Y:S01]  /*2e10*/  STG.E.128 desc[UR16][R4.64+0x200], R24 ;  /* 0x0002001804007986 */ /* 0x0081e2000c101d10 */
[----:B------:R-:W-:Y:S05]  /*2e20*/  @P0 BRA `(.L_x_9273) ;  /* 0xffffffdc00280947 */ /* 0x000fea000383ffff */
.L_x_9249:
        /* <DEDUP_REMOVED lines=34> */
.L_x_9275:
[----:B------:R-:W-:Y:S05]  /*3050*/  BSYNC.RECONVERGENT B0 ;  /* 0x0000000000007941 */ /* 0x000fea0003800200 */
.L_x_9274:
        /* <DEDUP_REMOVED lines=26> */
.L_x_9277:
[----:B------:R-:W-:Y:S05]  /*3200*/  BSYNC.RECONVERGENT B0 ;  /* 0x0000000000007941 */ /* 0x000fea0003800200 */
.L_x_9276:
        /* <DEDUP_REMOVED lines=13> */
.L_x_9279:
[----:B------:R-:W-:Y:S02]  /*32e0*/  LEA R0, R13, UR4, 0x2 ;  /* 0x000000040d007c11 */ /* 0x000fe4000f8e10ff */
[----:B------:R-:W-:Y:S02]  /*32f0*/  SHF.R.S32.HI R4, RZ, 0x1f, R13 ;  /* 0x0000001fff047819 */ /* 0x000fe4000001140d */
[----:B0-----:R-:W-:Y:S01]  /*3300*/  MOV R6, R2 ;  /* 0x0000000200067202 */ /* 0x001fe20000000f00 */
[----:B------:R-:W0:Y:S01]  /*3310*/  LDS R15, [R0+0x1b08] ;  /* 0x001b0800000f7984 */ /* 0x000e220000000800 */
[----:B------:R-:W-:Y:S01]  /*3320*/  MOV R7, R55 ;  /* 0x0000003700077202 */ /* 0x000fe20000000f00 */
[C---:B------:R-:W-:Y:S01]  /*3330*/  IMAD R10, R4.reuse, UR10, RZ ;  /* 0x0000000a040a7c24 */ /* 0x040fe2000f8e02ff */
[----:B-----5:R-:W-:Y:S01]  /*3340*/  MOV R56, R50 ;  /* 0x0000003200387202 */ /* 0x020fe20000000f00 */
        /* <DEDUP_REMOVED lines=18> */
.L_x_9278:
[----:B------:R-:W-:Y:S05]  /*3470*/  EXIT ;  /* 0x000000000000794d */ /* 0x000fea0003800000 */
.L_x_9280:
        /* <DEDUP_REMOVED lines=16> */
.L_x_10529:


//--------------------- .text._Z25selective_scan_bwd_kernelI32Selective_Scan_bwd_kernel_traitsILi32ELi8ELb1ELb1ELb0ELb0ELb1EffEEv12SSMParamsBwd --------------------------
	.section	.text._Z25selective_scan_bwd_kernelI32Selective_Scan_bwd_kernel_traitsILi32ELi8ELb1ELb1ELb0ELb0ELb1EffEEv12SSMParamsBwd,"ax",@progbits
	.align	128
        .global         _Z25selective_scan_bwd_kernelI32Selective_Scan_bwd_kernel_traitsILi32ELi8ELb1ELb1ELb0ELb0ELb1EffEEv12SSMParamsBwd
        .type           _Z25selective_scan_bwd_kernelI32Selective_Scan_bwd_kernel_traitsILi32ELi8ELb1ELb1ELb0ELb0ELb1EffEEv12SSMParamsBwd,@function
        .size           _Z25selective_scan_bwd_kernelI32Selective_Scan_bwd_kernel_traitsILi32ELi8ELb1ELb1ELb0ELb0ELb1EffEEv12SSMParamsBwd,(.L_x_10530 - _Z25selective_scan_bwd_kernelI32Selective_Scan_bwd_kernel_traitsILi32ELi8ELb1ELb1ELb0ELb0ELb1EffEEv12SSMParamsBwd)
        .other          _Z25selective_scan_bwd_kernelI32Selective_Scan_bwd_kernel_traitsILi32ELi8ELb1ELb1ELb0ELb0ELb1EffEEv12SSMParamsBwd,@"STO_CUDA_ENTRY STV_DEFAULT"
_Z25selective_scan_bwd_kernelI32Selective_Scan_bwd_kernel_traitsILi32ELi8ELb1ELb1ELb0ELb0ELb1EffEEv12SSMParamsBwd:
.text._Z25selective_scan_bwd_kernelI32Selective_Scan_bwd_kernel_traitsILi32ELi8ELb1ELb1ELb0ELb0ELb1EffEEv12SSMParamsBwd:
        /* <DEDUP_REMOVED lines=133> */
[C---:B------:R-:W-:Y:S02]  /*0850*/  IADD3 R25, PT, PT, R96.reuse, 0x20, RZ ;  /* 0x0000002060197810 */ /* 0x040fe40007ffe0ff */
[C---:B------:R-:W-:Y:S01]  /*0860*/  SHF.L.U32 R23, R96.reuse, 0x3, RZ ;  /* 0x0000000360177819 */ /* 0x040fe200000006ff */
[----:B------:R-:W-:Y:S01]  /*0870*/  IMAD R7, R19, UR18, R7 ;  /* 0x0000001213077c24 */ /* 0x000fe2000f8e0207 */
[C---:B------:R-:W-:Y:S01]  /*0880*/  IADD3 R27, PT, PT, R96.reuse, 0x40, RZ ;  /* 0x00000040601b7810 */ /* 0x040fe20007ffe0ff */
[----:B------:R-:W-:Y:S01]  /*0890*/  UIADD3 UR5, UPT, UPT, UR4, 0x430, URZ ;  /* 0x0000043004057890 */ /* 0x000fe2000fffe0ff */
[C---:B------:R-:W-:Y:S01]  /*08a0*/  IADD3 R29, PT, PT, R96.reuse, 0x60, RZ ;  /* 0x00000060601d7810 */ /* 0x040fe20007ffe0ff */
[----:B------:R-:W-:Y:S01]  /*08b0*/  IMAD.WIDE.U32 R88, R89, UR10, R6 ;  /* 0x0000000a59587c25 */ /* 0x000fe2000f8e0006 */
[----:B------:R-:W-:-:S02]  /*08c0*/  SHF.L.U32 R19, R96, 0x1, RZ ;  /* 0x0000000160137819 */ /* 0x000fc400000006ff */
[----:B------:R-:W-:Y:S01]  /*08d0*/  IADD3 R31, PT, PT, R96, 0x80, RZ ;  /* 0x00000080601f7810 */ /* 0x000fe20007ffe0ff */
[----:B------:R-:W-:Y:S01]  /*08e0*/  IMAD R11, R0, UR9, R101 ;  /* 0x00000009000b7c24 */ /* 0x000fe2000f8e0265 */
[C---:B------:R-:W-:Y:S02]  /*08f0*/  IADD3 R33, PT, PT, R96.reuse, 0xa0, RZ ;  /* 0x000000a060217810 */ /* 0x040fe40007ffe0ff */
[C---:B------:R-:W-:Y:S02]  /*0900*/  IADD3 R35, PT, PT, R96.reuse, 0xc0, RZ ;  /* 0x000000c060237810 */ /* 0x040fe40007ffe0ff */
[C---:B------:R-:W-:Y:S02]  /*0910*/  IADD3 R37, PT, PT, R96.reuse, 0xe0, RZ ;  /* 0x000000e060257810 */ /* 0x040fe40007ffe0ff */
[-C--:B------:R-:W-:Y:S02]  /*0920*/  LEA.HI R24, R25, R96.reuse, RZ, 0x1b ;  /* 0x0000006019187211 */ /* 0x080fe400078fd8ff */
[----:B------:R-:W-:-:S02]  /*0930*/  LEA.HI R20, R96, R96, RZ, 0x1b ;  /* 0x0000006060147211 */ /* 0x000fc400078fd8ff */
[-C--:B------:R-:W-:Y:S02]  /*0940*/  LEA.HI R22, R96, R23.reuse, RZ, 0x1e ;  /* 0x0000001760167211 */ /* 0x080fe400078ff0ff */
[-C--:B------:R-:W-:Y:S02]  /*0950*/  LEA.HI R25, R27, R96.reuse, RZ, 0x1b ;  /* 0x000000601b197211 */ /* 0x080fe400078fd8ff */
[-C--:B------:R-:W-:Y:S02]  /*0960*/  LEA.HI R26, R29, R96.reuse, RZ, 0x1b ;  /* 0x000000601d1a7211 */ /* 0x080fe400078fd8ff */
[----:B------:R-:W-:Y:S02]  /*0970*/  LOP3.LUT R21, R19, 0x7c0, RZ, 0xc0, !PT ;  /* 0x000007c013157812 */ /* 0x000fe400078ec0ff */
[----:B------:R-:W-:Y:S02]  /*0980*/  LEA.HI R23, R23, R23, RZ, 0x1b ;  /* 0x0000001717177211 */ /* 0x000fe400078fd8ff */
[----:B------:R-:W-:-:S02]  /*0990*/  LEA.HI R27, R31, R96, RZ, 0x1b ;  /* 0x000000601f1b7211 */ /* 0x000fc400078fd8ff */
[-C--:B------:R-:W-:Y:S02]  /*09a0*/  LEA.HI R28, R33, R96.reuse, RZ, 0x1b ;  /* 0x00000060211c7211 */ /* 0x080fe400078fd8ff */
[-C--:B------:R-:W-:Y:S02]  /*09b0*/  LEA.HI R29, R35, R96.reuse, RZ, 0x1b ;  /* 0x00000060231d7211 */ /* 0x080fe400078fd8ff */
[----:B------:R-:W-:Y:S02]  /*09c0*/  LEA.HI R30, R37, R96, RZ, 0x1b ;  /* 0x00000060251e7211 */ /* 0x000fe400078fd8ff */
[----:B------:R-:W-:Y:S02]  /*09d0*/  MOV R6, R14 ;  /* 0x0000000e00067202 */ /* 0x000fe40000000f00 */
[----:B------:R-:W-:Y:S02]  /*09e0*/  LEA R19, R20, UR4, 0x2 ;  /* 0x0000000414137c11 */ /* 0x000fe4000f8e10ff */
[----:B------:R-:W-:-:S02]  /*09f0*/  MOV R7, RZ ;  /* 0x000000ff00077202 */ /* 0x000fc40000000f00 */
[----:B-1----:R-:W-:Y:S02]  /*0a00*/  MOV R14, UR6 ;  /* 0x00000006000e7c02 */ /* 0x002fe40008000f00 */
[C---:B------:R-:W-:Y:S02]  /*0a10*/  LOP3.LUT R16, R96.reuse, 0x1f, RZ, 0xc0, !PT ;  /* 0x0000001f60107812 */ /* 0x040fe400078ec0ff */
[C---:B------:R-:W-:Y:S02]  /*0a20*/  IADD3 R18, PT, PT, R96.reuse, 0x200, RZ ;  /* 0x0000020060127810 */ /* 0x040fe40007ffe0ff */
        /* <DEDUP_REMOVED lines=11> */
[----:B------:R-:W-:-:S07]  /*0ae0*/  IADD3 R31, PT, PT, R89, R39, RZ ;  /* 0x00000027591f7210 */ /* 0x000fce0007ffe0ff */
.L_x_9306:
        /* <DEDUP_REMOVED lines=10> */
[----:B---3--:R-:W3:Y:S05]  /*0b90*/  LDCU.64 UR6, c[0x0][0x490] ;  /* 0x00009200ff0677ac */ /* 0x008eea0008000a00 */
[----:B------:R-:W4:Y:S01]  /*0ba0*/  LDC.64 R72, c[0x0][0x428] ;  /* 0x00010a00ff487b82 */ /* 0x000f220000000a00 */
        /* <DEDUP_REMOVED lines=77> */
[----:B------:R-:W-:Y:S01]  /*1080*/  IMAD R57, R115, UR18, R57 ;  /* 0x0000001273397c24 */ /* 0x000fe2000f8e0239 */
[----:B------:R-:W-:Y:S01]  /*1090*/  UISETP.NE.U32.AND UP0, UPT, UR6, URZ, UPT ;  /* 0x000000ff0600728c */ /* 0x000fe2000bf05070 */
[--C-:B------:R-:W-:Y:S01]  /*10a0*/  FADD.FTZ R108, R59, R3.reuse ;  /* 0x000000033b6c7221 */ /* 0x100fe20000010000 */
[----:B------:R-:W-:Y:S01]  /*10b0*/  FADD.FTZ R111, R58, R3 ;  /* 0x000000033a6f7221 */ /* 0x000fe20000010000 */
[----:B------:R-:W1:Y:S01]  /*10c0*/  MUFU.EX2 R77, R41 ;  /* 0x00000029004d7308 */ /* 0x000e620000000800 */
[C---:B------:R-:W-:Y:S01]  /*10d0*/  IMAD.WIDE.U32 R56, R0.reuse, UR4, R56 ;  /* 0x0000000400387c25 */ /* 0x040fe2000f8e0038 */
[----:B------:R-:W-:Y:S01]  /*10e0*/  UISETP.NE.AND.EX UP0, UPT, UR7, URZ, UPT, UP0 ;  /* 0x000000ff0700728c */ /* 0x000fe2000bf05300 */
[----:B------:R-:W2:Y:S02]  /*10f0*/  LDCU UR4, c[0x0][0x38c] ;  /* 0x00007180ff0477ac */ /* 0x000ea40008000800 */
[----:B------:R-:W-:Y:S01]  /*1100*/  IMAD R57, R0, UR5, R57 ;  /* 0x0000000500397c24 */ /* 0x000fe2000f8e0239 */
[----:B------:R-:W-:-:S02]  /*1110*/  LEA R112, P0, R56, R112, 0x2 ;  /* 0x0000007038707211 */ /* 0x000fc400078010ff */
[----:B------:R-:W4:Y:S01]  /*1120*/  MUFU.EX2 R78, R42 ;  /* 0x0000002a004e7308 */ /* 0x000f220000000800 */
[----:B0-----:R-:W-:Y:S01]  /*1130*/  FADD.FTZ R76, R76, 1 ;  /* 0x3f8000004c4c7421 */ /* 0x001fe20000010000 */
[----:B------:R-:W-:-:S03]  /*1140*/  LEA.HI.X R113, R56, R113, R57, 0x2, P0 ;  /* 0x0000007138717211 */ /* 0x000fc600000f1439 */
[----:B------:R-:W-:-:S03]  /*1150*/  IMAD.WIDE.U32 R112, R21, 0x10, R112 ;  /* 0x0000001015707825 */ /* 0x000fc600078e0070 */
        /* <DEDUP_REMOVED lines=8> */
[----:B------:R-:W-:Y:S01]  /*11e0*/  MUFU.RCP R116, R83 ;  /* 0x0000005300747308 */ /* 0x000fe20000001000 */
[----:B----4-:R-:W-:-:S07]  /*11f0*/  FADD.FTZ R80, R80, 1 ;  /* 0x3f80000050507421 */ /* 0x010fce0000010000 */
[----:B------:R-:W1:Y:S01]  /*1200*/  MUFU.EX2 R79, R79 ;  /* 0x0000004f004f7308 */ /* 0x000e620000000800 */
[----:B0-----:R-:W-:-:S07]  /*1210*/  FMUL.FTZ R59, R60, R121 ;  /* 0x000000793c3b7220 */ /* 0x001fce0000410000 */
[----:B------:R-:W0:Y:S08]  /*1220*/  MUFU.EX2 R81, R81 ;  /* 0x0000005100517308 */ /* 0x000e300000000800 */
[----:B------:R-:W-:Y:S01]  /*1230*/  MUFU.RCP R123, R76 ;  /* 0x0000004c007b7308 */ /* 0x000fe20000001000 */
[----:B-1----:R-:W-:-:S07]  /*1240*/  FADD.FTZ R79, R79, 1 ;  /* 0x3f8000004f4f7421 */ /* 0x002fce0000010000 */
        /* <DEDUP_REMOVED lines=64> */
[----:B------:R-:W-:Y:S01]  /*1650*/  STS.128 [R92+0x10], R76 ;  /* 0x0000104c5c007388 */ /* 0x000fe20000000c00 */
[----:B------:R-:W-:-:S03]  /*1660*/  NOP ;  /* 0x0000000000007918 */ /* 0x000fc60000000000 */
[----:B------:R-:W1:Y:S04]  /*1670*/  LDS.128 R80, [R91] ;  /* 0x000000005b507984 */ /* 0x000e680000000c00 */
[----:B------:R-:W3:Y:S01]  /*1680*/  LDS.128 R84, [R91+0x200] ;  /* 0x000200005b547984 */ /* 0x000ee20000000c00 */
[--C-:B0-----:R-:W-:Y:S01]  /*1690*/  FADD.FTZ R73, R68, R3.reuse ;  /* 0x0000000344497221 */ /* 0x101fe20000010000 */
[--C-:B------:R-:W-:Y:S01]  /*16a0*/  FADD.FTZ R68, R69, R3.reuse ;  /* 0x0000000345447221 */ /* 0x100fe20000010000 */
[----:B------:R-:W-:Y:S01]  /*16b0*/  FMUL.FTZ R69, R64, R59 ;  /* 0x0000003b40457220 */ /* 0x000fe20000410000 */
[--C-:B------:R-:W-:Y:S01]  /*16c0*/  FADD.FTZ R75, R70, R3.reuse ;  /* 0x00000003464b7221 */ /* 0x100fe20000010000 */
[----:B------:R-:W-:Y:S01]  /*16d0*/  FADD.FTZ R70, R71, R3 ;  /* 0x0000000347467221 */ /* 0x000fe20000010000 */
[----:B------:R-:W-:Y:S01]  /*16e0*/  FMUL.FTZ R71, R66, R123 ;  /* 0x0000007b42477220 */ /* 0x000fe20000410000 */
[----:B------:R-:W-:Y:S01]  /*16f0*/  FMUL.FTZ R64, R53, R110 ;  /* 0x0000006e35407220 */ /* 0x000fe20000410000 */
[----:B------:R-:W-:Y:S01]  /*1700*/  FMUL.FTZ R66, R55, R120 ;  /* 0x0000007837427220 */ /* 0x000fe20000410000 */
[----:B------:R-:W-:Y:S01]  /*1710*/  FFMA.FTZ R58, R32, R69, R95 ;  /* 0x00000045203a7223 */ /* 0x000fe2000001005f */
[----:B-1----:R0:W-:Y:S04]  /*1720*/  STG.E.128 desc[UR16][R112.64], R80 ;  /* 0x0000005070007986 */ /* 0x0021e8000c101d10 */
[----:B---3--:R0:W-:Y:S01]  /*1730*/  STG.E.128 desc[UR16][R112.64+0x200], R84 ;  /* 0x0002005470007986 */ /* 0x0081e2000c101d10 */
        /* <DEDUP_REMOVED lines=26> */
.L_x_9282:
[----:B------:R-:W-:Y:S01]  /*18e0*/  FFMA.FTZ R43, R33, R65, R58 ;  /* 0x00000041212b7223 */ /* 0x000fe2000001003a */
[----:B------:R-:W-:Y:S01]  /*18f0*/  BAR.SYNC.DEFER_BLOCKING 0x0 ;  /* 0x0000000000007b1d */ /* 0x000fe20000010000 */
[----:B------:R-:W-:Y:S01]  /*1900*/  UISETP.GE.AND UP0, UPT, UR4, 0x1, UPT ;  /* 0x000000010400788c */ /* 0x000fe2000bf06270 */
[----:B--2---:R-:W-:Y:S01]  /*1910*/  CS2R R40, SRZ ;  /* 0x0000000000287805 */ /* 0x004fe2000001ff00 */
[----:B------:R-:W-:Y:S01]  /*1920*/  FFMA.FTZ R46, R34, R71, R43 ;  /* 0x00000047222e7223 */ /* 0x000fe2000001002b */
[----:B------:R-:W-:Y:S02]  /*1930*/  CS2R R42, SRZ ;  /* 0x00000000002a7805 */ /* 0x000fe4000001ff00 */
[----:B------:R-:W-:Y:S01]  /*1940*/  CS2R R44, SRZ ;  /* 0x00000000002c7805 */ /* 0x000fe2000001ff00 */
[-C--:B------:R-:W-:Y:S01]  /*1950*/  FMUL.FTZ R48, R69, R2.reuse ;  /* 0x0000000245307220 */ /* 0x080fe20000410000 */
        /* <DEDUP_REMOVED lines=43> */
.L_x_9305:
[----:B-1----:R-:W-:-:S04]  /*1c10*/  IMAD.WIDE.U32 R56, R76, UR4, RZ ;  /* 0x000000044c387c25 */ /* 0x002fc8000f8e00ff */
[----:B------:R-:W-:Y:S01]  /*1c20*/  IMAD R57, R77, UR4, R57 ;  /* 0x000000044d397c24 */ /* 0x000fe2000f8e0239 */
[----:B------:R-:W-:-:S04]  /*1c30*/  LEA R124, P1, R56, R10, 0x2 ;  /* 0x0000000a387c7211 */ /* 0x000fc800078210ff */
[----:B------:R-:W-:-:S03]  /*1c40*/  LEA.HI.X R125, R56, R12, R57, 0x2, P1 ;  /* 0x0000000c387d7211 */ /* 0x000fc600008f1439 */
[----:B------:R-:W-:-:S05]  /*1c50*/  IMAD.WIDE.U32 R124, R21, 0x10, R124 ;  /* 0x00000010157c7825 */ /* 0x000fca00078e007c */
[----:B---3--:R-:W3:Y:S04]  /*1c60*/  LDG.E.128 R56, desc[UR16][R124.64] ;  /* 0x000000107c387981 */ /* 0x008ee8000c1e1d00 */
[----:B------:R-:W5:Y:S01]  /*1c70*/  LDG.E.128 R60, desc[UR16][R124.64+0x200] ;  /* 0x000200107c3c7981 */ /* 0x000f62000c1e1d00 */
[----:B------:R-:W-:Y:S02]  /*1c80*/  MOV R116, R102 ;  /* 0x0000006600747202 */ /* 0x000fe40000000f00 */
[----:B------:R-:W-:-:S03]  /*1c90*/  MOV R117, R9 ;  /* 0x0000000900757202 */ /* 0x000fc60000000f00 */
[----:B--2---:R-:W-:-:S04]  /*1ca0*/  IMAD.WIDE.U32 R116, R80, UR4, R116 ;  /* 0x0000000450747c25 */ /* 0x004fc8000f8e0074 */
[----:B------:R-:W-:Y:S01]  /*1cb0*/  IMAD R72, R81, UR4, R117 ;  /* 0x0000000451487c24 */ /* 0x000fe2000f8e0275 */
[----:B0-----:R-:W-:-:S04]  /*1cc0*/  LEA R122, P1, R116, R78, 0x2 ;  /* 0x0000004e747a7211 */ /* 0x001fc800078210ff */
        /* <DEDUP_REMOVED lines=8> */
[----:B---3--:R-:W-:Y:S04]  /*1d50*/  STS.128 [R91], R56 ;  /* 0x000000385b007388 */ /* 0x008fe80000000c00 */
[----:B-----5:R-:W-:Y:S01]  /*1d60*/  STS.128 [R91+0x200], R60 ;  /* 0x0002003c5b007388 */ /* 0x020fe20000000c00 */
[----:B------:R-:W-:-:S03]  /*1d70*/  NOP ;  /* 0x0000000000007918 */ /* 0x000fc60000000000 */
[----:B------:R0:W3:Y:S01]  /*1d80*/  LDG.E R138, desc[UR16][R118.64] ;  /* 0x00000010768a7981 */ /* 0x0000e2000c1e1900 */
[----:B------:R-:W1:Y:S01]  /*1d90*/  S2UR UR6, SR_CgaCtaId ;  /* 0x00000000000679c3 */ /* 0x000e620000008800 */
[----:B------:R-:W-:Y:S01]  /*1da0*/  ISETP.NE.AND P2, PT, R96, RZ, PT ;  /* 0x000000ff6000720c */ /* 0x000fe20003f45270 */
[----:B------:R-:W-:Y:S01]  /*1db0*/  UMOV UR5, 0x400 ;  /* 0x0000040000057882 */ /* 0x000fe20000000000 */
[----:B------:R-:W5:Y:S01]  /*1dc0*/  LDS.128 R56, [R92] ;  /* 0x000000005c387984 */ /* 0x000f620000000c00 */
[----:B------:R-:W-:Y:S01]  /*1dd0*/  IADD3 R117, PT, PT, R132, UR4, RZ ;  /* 0x0000000484757c10 */ /* 0x000fe2000fffe0ff */
[----:B------:R-:W-:Y:S01]  /*1de0*/  BSSY.RECONVERGENT B0, `(.L_x_9284) ;  /* 0x0000032000007945 */ /* 0x000fe20003800200 */
[----:B------:R-:W-:Y:S01]  /*1df0*/  ISETP.NE.AND P1, PT, R96, 0x1f, PT ;  /* 0x0000001f6000780c */ /* 0x000fe20003f25270 */
[----:B------:R-:W4:Y:S01]  /*1e00*/  LDS.128 R60, [R92+0x10] ;  /* 0x000010005c3c7984 */ /* 0x000f220000000c00 */
[----:B------:R-:W-:Y:S01]  /*1e10*/  SEL R117, R117, R18, !P2 ;  /* 0x0000001275757207 */ /* 0x000fe20005000000 */
[----:B--2---:R-:W-:-:S04]  /*1e20*/  FMUL.FTZ R116, R122, 1.4426950216293334961 ;  /* 0x3fb8aa3b7a747820 */ /* 0x004fc80000410000 */
[-C--:B------:R-:W-:Y:S01]  /*1e30*/  FMUL.FTZ R146, R109, R116.reuse ;  /* 0x000000746d927220 */ /* 0x080fe20000410000 */
[-C--:B------:R-:W-:Y:S01]  /*1e40*/  FMUL.FTZ R123, R108, R116.reuse ;  /* 0x000000746c7b7220 */ /* 0x080fe20000410000 */
[-C--:B------:R-:W-:Y:S01]  /*1e50*/  FMUL.FTZ R72, R94, R116.reuse ;  /* 0x000000745e487220 */ /* 0x080fe20000410000 */
[-C--:B------:R-:W-:Y:S01]  /*1e60*/  FMUL.FTZ R151, R111, R116.reuse ;  /* 0x000000746f977220 */ /* 0x080fe20000410000 */
[-C--:B------:R-:W-:Y:S01]  /*1e70*/  FMUL.FTZ R140, R73, R116.reuse ;  /* 0x00000074498c7220 */ /* 0x080fe20000410000 */
[----:B0-----:R0:W-:Y:S01]  /*1e80*/  MUFU.EX2 R118, R123 ;  /* 0x0000007b00767308 */ /* 0x0011e20000000800 */
[-C--:B------:R-:W-:Y:S01]  /*1e90*/  FMUL.FTZ R141, R68, R116.reuse ;  /* 0x00000074448d7220 */ /* 0x080fe20000410000 */
[----:B------:R-:W-:Y:S01]  /*1ea0*/  FMUL.FTZ R125, R75, R116 ;  /* 0x000000744b7d7220 */ /* 0x000fe20000410000 */
[----:B-1----:R-:W-:-:S05]  /*1eb0*/  ULEA UR5, UR6, UR5, 0x18 ;  /* 0x0000000506057291 */ /* 0x002fca000f8ec0ff */
[----:B------:R-:W1:Y:S01]  /*1ec0*/  MUFU.EX2 R146, R146 ;  /* 0x0000009200927308 */ /* 0x000e620000000800 */
[----:B0-----:R-:W-:Y:S01]  /*1ed0*/  FMUL.FTZ R123, R70, R116 ;  /* 0x00000074467b7220 */ /* 0x001fe20000410000 */
[----:B------:R-:W-:-:S06]  /*1ee0*/  LEA R117, R117, UR5, 0x2 ;  /* 0x0000000575757c11 */ /* 0x000fcc000f8e10ff */
[----:B------:R-:W0:Y:S01]  /*1ef0*/  MUFU.EX2 R72, R72 ;  /* 0x0000004800487308 */ /* 0x000e220000000800 */
[----:B-----5:R-:W-:Y:S01]  /*1f00*/  FMUL.FTZ R153, R133, R56 ;  /* 0x0000003885997220 */ /* 0x020fe20000410000 */
[----:B------:R-:W-:Y:S01]  /*1f10*/  FMUL.FTZ R144, R126, R57 ;  /* 0x000000397e907220 */ /* 0x000fe20000410000 */
[----:B------:R-:W-:Y:S01]  /*1f20*/  FMUL.FTZ R142, R131, R58 ;  /* 0x0000003a838e7220 */ /* 0x000fe20000410000 */
[----:B------:R-:W-:-:S04]  /*1f30*/  FMUL.FTZ R119, R120, R59 ;  /* 0x0000003b78777220 */ /* 0x000fc80000410000 */
[----:B------:R-:W2:Y:S01]  /*1f40*/  MUFU.EX2 R151, R151 ;  /* 0x0000009700977308 */ /* 0x000ea20000000800 */
[----:B-1----:R1:W-:Y:S01]  /*1f50*/  STS [R117+0xa88], R146 ;  /* 0x000a889275007388 */ /* 0x0023e20000000800 */
[----:B----4-:R-:W-:Y:S01]  /*1f60*/  FMUL.FTZ R139, R129, R60 ;  /* 0x0000003c818b7220 */ /* 0x010fe20000410000 */
[----:B------:R-:W-:Y:S01]  /*1f70*/  FMUL.FTZ R124, R114, R61 ;  /* 0x0000003d727c7220 */ /* 0x000fe20000410000 */
[----:B------:R-:W-:Y:S01]  /*1f80*/  FMUL.FTZ R136, R127, R62 ;  /* 0x0000003e7f887220 */ /* 0x000fe20000410000 */
[----:B------:R-:W-:-:S03]  /*1f90*/  FMUL.FTZ R134, R110, R63 ;  /* 0x0000003f6e867220 */ /* 0x000fc60000410000 */
[----:B------:R-:W4:Y:S08]  /*1fa0*/  MUFU.EX2 R140, R140 ;  /* 0x0000008c008c7308 */ /* 0x000f300000000800 */
        /* <DEDUP_REMOVED lines=20> */
.L_x_9285:
[----:B------:R0:W1:Y:S02]  /*20f0*/  LDS R135, [R20+0x128c] ;  /* 0x00128c0014877984 */ /* 0x0000640000000800 */
.L_x_9286:
[----:B------:R-:W-:Y:S05]  /*2100*/  BSYNC.RECONVERGENT B0 ;  /* 0x0000000000007941 */ /* 0x000fea0003800200 */
.L_x_9284:
[----:B------:R-:W4:Y:S01]  /*2110*/  @P0 LDC R117, c[0x0][0x38c] ;  /* 0x0000e300ff750b82 */ /* 0x000f220000000800 */
[----:B------:R-:W-:Y:S01]  /*2120*/  MOV R150, RZ ;  /* 0x000000ff00967202 */ /* 0x000fe20000000f00 */
[----:B----4-:R-:W-:-:S04]  /*2130*/  @P0 IMAD R117, R128, R117, UR4 ;  /* 0x0000000480750e24 */ /* 0x010fc8000f8e0275 */
[----:B--2---:R-:W-:-:S05]  /*2140*/  @P0 IMAD.WIDE R116, R117, 0x8, R104 ;  /* 0x0000000875740825 */ /* 0x004fca00078e0268 */
[----:B------:R2:W4:Y:S01]  /*2150*/  @P0 LDG.E R150, desc[UR16][R116.64+0x4] ;  /* 0x0000041074960981 */ /* 0x000522000c1e1900 */
[C---:B-1-3--:R-:W-:Y:S01]  /*2160*/  FMUL.FTZ R154, R123.reuse, R135 ;  /* 0x000000877b9a7220 */ /* 0x04afe20000410000 */
[----:B------:R-:W-:Y:S01]  /*2170*/  FFMA.FTZ R137, R123, R138, R160 ;  /* 0x0000008a7b897223 */ /* 0x000fe200000100a0 */
[C---:B------:R-:W-:Y:S01]  /*2180*/  ISETP.NE.AND P1, PT, R16.reuse, 0x1f, PT ;  /* 0x0000001f1000780c */ /* 0x040fe20003f25270 */
[----:B------:R-:W-:Y:S01]  /*2190*/  ULEA UR6, UR4, UR5, 0x3 ;  /* 0x0000000504067291 */ /* 0x000fe2000f8e18ff */
[C---:B------:R-:W-:Y:S01]  /*21a0*/  FMUL.FTZ R154, R125.reuse, R154 ;  /* 0x0000009a7d9a7220 */ /* 0x040fe20000410000 */
[----:B------:R-:W-:Y:S01]  /*21b0*/  FFMA.FTZ R137, R125, R137, R158 ;  /* 0x000000897d897223 */ /* 0x000fe2000001009e */
[C---:B------:R-:W-:Y:S01]  /*21c0*/  ISETP.GT.U32.AND P3, PT, R16.reuse, 0x1d, PT ;  /* 0x0000001d1000780c */ /* 0x040fe20003f64070 */
[----:B------:R-:W-:Y:S01]  /*21d0*/  BSSY.RECONVERGENT B0, `(.L_x_9287) ;  /* 0x00000b4000007945 */ /* 0x000fe20003800200 */
[C---:B------:R-:W-:Y:S01]  /*21e0*/  FMUL.FTZ R143, R141.reuse, R154 ;  /* 0x0000009a8d8f7220 */ /* 0x040fe20000410000 */
[----:B------:R-:W-:Y:S01]  /*21f0*/  FFMA.FTZ R137, R141, R137, R152 ;  /* 0x000000898d897223 */ /* 0x000fe20000010098 */
[----:B--2---:R-:W-:Y:S01]  /*2200*/  FFMA.FTZ R116, R153, R72, R144 ;  /* 0x0000004899747223 */ /* 0x004fe20000010090 */
[----:B------:R-:W-:Y:S01]  /*2210*/  ISETP.GT.U32.AND P4, PT, R16, 0x17, PT ;  /* 0x000000171000780c */ /* 0x000fe20003f84070 */
        /* <DEDUP_REMOVED lines=16> */
[----:B------:R-:W-:Y:S01]  /*2320*/  MOV R157, R137 ;  /* 0x00000089009d7202 */ /* 0x000fe20000000f00 */
[----:B------:R-:W-:Y:S01]  /*2330*/  FMUL.FTZ R117, R118, R117 ;  /* 0x0000007576757220 */ /* 0x000fe20000410000 */
[----:B------:R-:W2:Y:S01]  /*2340*/  SHFL.DOWN PT, R149, R137, 0x1, 0x1f ;  /* 0x08201f0089957f89 */ /* 0x000ea200000e0000 */
[----:B------:R-:W-:Y:S02]  /*2350*/  FFMA.FTZ R116, R123, R116, R134 ;  /* 0x000000747b747223 */ /* 0x000fe40000010086 */
[----:B------:R-:W-:-:S03]  /*2360*/  FMUL.FTZ R154, R140, R117 ;  /* 0x000000758c9a7220 */ /* 0x000fc60000410000 */
[----:B------:R-:W3:Y:S01]  /*2370*/  SHFL.UP PT, R137, R116, 0x1, RZ ;  /* 0x0420000074897989 */ /* 0x000ee200000e00ff */
[----:B------:R-:W-:-:S04]  /*2380*/  FMUL.FTZ R154, R141, R154 ;  /* 0x0000009a8d9a7220 */ /* 0x000fc80000410000 */
[----:B------:R-:W-:Y:S01]  /*2390*/  FMUL.FTZ R154, R125, R154 ;  /* 0x0000009a7d9a7220 */ /* 0x000fe20000410000 */
[----:B-1----:R-:W-:Y:S01]  /*23a0*/  @P1 FMUL.FTZ R143, R143, R156 ;  /* 0x0000009c8f8f1220 */ /* 0x002fe20000410000 */
[----:B--2---:R-:W-:-:S04]  /*23b0*/  @P1 FFMA.FTZ R157, R156, R149, R157 ;  /* 0x000000959c9d1223 */ /* 0x004fc8000001009d */
[----:B------:R-:W-:Y:S01]  /*23c0*/  @P1 MOV R156, R143 ;  /* 0x0000008f009c1202 */ /* 0x000fe20000000f00 */
[----:B------:R-:W-:Y:S01]  /*23d0*/  FMUL.FTZ R149, R123, R154 ;  /* 0x0000009a7b957220 */ /* 0x000fe20000410000 */
[----:B------:R-:W-:Y:S01]  /*23e0*/  ISETP.GE.AND P1, PT, R90, 0x1, PT ;  /* 0x000000015a00780c */ /* 0x000fe20003f26270 */
[----:B------:R-:W1:Y:S02]  /*23f0*/  SHFL.DOWN PT, R143, R157, 0x2, 0x1f ;  /* 0x08401f009d8f7f89 */ /* 0x000e6400000e0000 */
[----:B---3--:R-:W-:Y:S02]  /*2400*/  FFMA.FTZ R137, R149, R137, R116 ;  /* 0x0000008995897223 */ /* 0x008fe40000010074 */
[----:B------:R-:W2:Y:S03]  /*2410*/  SHFL.DOWN PT, R117, R156, 0x2, 0x1f ;  /* 0x08401f009c757f89 */ /* 0x000ea600000e0000 */
[----:B------:R-:W-:Y:S01]  /*2420*/  FSEL R116, R116, R137, !P1 ;  /* 0x0000008974747208 */ /* 0x000fe20004800000 */
[----:B------:R-:W3:Y:S01]  /*2430*/  SHFL.UP PT, R154, R149, 0x1, RZ ;  /* 0x04200000959a7989 */ /* 0x000ee200000e00ff */
[C---:B-1----:R-:W-:Y:S01]  /*2440*/  @!P3 FFMA.FTZ R157, R156.reuse, R143, R157 ;  /* 0x0000008f9c9db223 */ /* 0x042fe2000001009d */
[----:B--2---:R-:W-:-:S04]  /*2450*/  @!P3 FMUL.FTZ R137, R156, R117 ;  /* 0x000000759c89b220 */ /* 0x004fc80000410000 */
[----:B------:R-:W1:Y:S01]  /*2460*/  SHFL.DOWN PT, R143, R157, 0x4, 0x1f ;  /* 0x08801f009d8f7f89 */ /* 0x000e6200000e0000 */
[----:B---3--:R-:W-:-:S03]  /*2470*/  @P1 FMUL.FTZ R149, R149, R154 ;  /* 0x0000009a95951220 */ /* 0x008fc60000410000 */
[----:B------:R-:W2:Y:S01]  /*2480*/  SHFL.UP PT, R117, R116, 0x2, RZ ;  /* 0x0440000074757989 */ /* 0x000ea200000e00ff */
[----:B------:R-:W-:Y:S02]  /*2490*/  @!P3 MOV R156, R137 ;  /* 0x00000089009cb202 */ /* 0x000fe40000000f00 */
[----:B------:R-:W-:Y:S01]  /*24a0*/  ISETP.GT.U32.AND P3, PT, R16, 0x1b, PT ;  /* 0x0000001b1000780c */ /* 0x000fe20003f64070 */
[----:B------:R-:W3:Y:S01]  /*24b0*/  SHFL.UP PT, R162, R149, 0x2, RZ ;  /* 0x0440000095a27989 */ /* 0x000ee200000e00ff */
[----:B------:R-:W-:-:S03]  /*24c0*/  ISETP.GE.AND P1, PT, R90, 0x2, PT ;  /* 0x000000025a00780c */ /* 0x000fc60003f26270 */
[----:B------:R-:W5:Y:S08]  /*24d0*/  SHFL.DOWN PT, R137, R156, 0x4, 0x1f ;  /* 0x08801f009c897f89 */ /* 0x000f7000000e0000 */
[----:B-1----:R-:W-:Y:S01]  /*24e0*/  @!P3 FFMA.FTZ R157, R156, R143, R157 ;  /* 0x0000008f9c9db223 */ /* 0x002fe2000001009d */
[----:B--2---:R-:W-:-:S04]  /*24f0*/  FFMA.FTZ R117, R149, R117, R116 ;  /* 0x0000007595757223 */ /* 0x004fc80000010074 */
[----:B------:R-:W1:Y:S01]  /*2500*/  SHFL.DOWN PT, R159, R157, 0x8, 0x1f ;  /* 0x09001f009d9f7f89 */ /* 0x000e6200000e0000 */
[----:B---3--:R-:W-:Y:S01]  /*2510*/  @P1 FMUL.FTZ R149, R149, R162 ;  /* 0x000000a295951220 */ /* 0x008fe20000410000 */
[----:B------:R-:W-:Y:S02]  /*2520*/  FSEL R154, R116, R117, !P1 ;  /* 0x00000075749a7208 */ /* 0x000fe40004800000 */
[----:B------:R-:W-:Y:S01]  /*2530*/  ISETP.GE.AND P1, PT, R14, UR10, PT ;  /* 0x0000000a0e007c0c */ /* 0x000fe2000bf26270 */
[----:B-----5:R-:W-:Y:S01]  /*2540*/  @!P3 FMUL.FTZ R117, R156, R137 ;  /* 0x000000899c75b220 */ /* 0x020fe20000410000 */
[----:B------:R-:W-:Y:S02]  /*2550*/  SHFL.UP PT, R164, R149, 0x4, RZ ;  /* 0x0480000095a47989 */ /* 0x000fe400000e00ff */
[----:B------:R-:W-:Y:S02]  /*2560*/  ISETP.NE.OR P1, PT, R96, RZ, P1 ;  /* 0x000000ff6000720c */ /* 0x000fe40000f25670 */
[----:B------:R-:W2:Y:S01]  /*2570*/  SHFL.UP PT, R116, R154, 0x4, RZ ;  /* 0x048000009a747989 */ /* 0x000ea200000e00ff */
[----:B------:R-:W-:-:S02]  /*2580*/  @!P3 MOV R156, R117 ;  /* 0x00000075009cb202 */ /* 0x000fc40000000f00 */
[----:B------:R-:W-:Y:S02]  /*2590*/  ISETP.GE.AND P3, PT, R90, 0x4, PT ;  /* 0x000000045a00780c */ /* 0x000fe40003f66270 */
[----:B------:R-:W-:Y:S01]  /*25a0*/  MOV R117, RZ ;  /* 0x000000ff00757202 */ /* 0x000fe20000000f00 */
[----:B------:R-:W3:Y:S01]  /*25b0*/  SHFL.DOWN PT, R143, R156, 0x8, 0x1f ;  /* 0x09001f009c8f7f89 */ /* 0x000ee200000e0000 */
[----:B-1----:R-:W-:-:S05]  /*25c0*/  @!P4 FFMA.FTZ R157, R156, R159, R157 ;  /* 0x0000009f9c9dc223 */ /* 0x002fca000001009d */
[----:B------:R-:W1:Y:S01]  /*25d0*/  SHFL.DOWN PT, R159, R157, 0x10, 0x1f ;  /* 0x0a001f009d9f7f89 */ /* 0x000e6200000e0000 */
[C---:B--2---:R-:W-:Y:S01]  /*25e0*/  FFMA.FTZ R137, R149.reuse, R116, R154 ;  /* 0x0000007495897223 */ /* 0x044fe2000001009a */
[----:B------:R-:W-:Y:S02]  /*25f0*/  HFMA2 R116, -RZ, RZ, 1.875, 0 ;  /* 0x3f800000ff747431 */ /* 0x000fe400000001ff */
[----:B------:R-:W-:Y:S02]  /*2600*/  @P3 FMUL.FTZ R149, R149, R164 ;  /* 0x000000a495953220 */ /* 0x000fe40000410000 */
[----:B------:R-:W-:Y:S01]  /*2610*/  FSEL R162, R154, R137, !P3 ;  /* 0x000000899aa27208 */ /* 0x000fe20005800000 */
[----:B---3--:R-:W-:Y:S02]  /*2620*/  @!P4 FMUL.FTZ R143, R156, R143 ;  /* 0x0000008f9c8fc220 */ /* 0x008fe40000410000 */
[----:B------:R-:W-:Y:S01]  /*2630*/  SHFL.UP PT, R164, R149, 0x8, RZ ;  /* 0x0500000095a47989 */ /* 0x000fe200000e00ff */
[----:B------:R-:W-:-:S03]  /*2640*/  ISETP.GT.U32.AND P3, PT, R16, 0xf, PT ;  /* 0x0000000f1000780c */ /* 0x000fc60003f64070 */
[----:B------:R-:W2:Y:S01]  /*2650*/  SHFL.UP PT, R137, R162, 0x8, RZ ;  /* 0x05000000a2897989 */ /* 0x000ea200000e00ff */
[----:B------:R-:W-:-:S03]  /*2660*/  @!P4 MOV R156, R143 ;  /* 0x0000008f009cc202 */ /* 0x000fc60000000f00 */
[----:B------:R-:W-:Y:S01]  /*2670*/  @!P1 LDS.64 R116, [UR6+0x1308] ;  /* 0x00130806ff749984 */ /* 0x000fe20008000a00 */
[----:B------:R-:W-:-:S03]  /*2680*/  ISETP.GE.AND P1, PT, R90, 0x8, PT ;  /* 0x000000085a00780c */ /* 0x000fc60003f26270 */
[----:B------:R-:W3:Y:S02]  /*2690*/  SHFL.DOWN PT, R143, R156, 0x10, 0x1f ;  /* 0x0a001f009c8f7f89 */ /* 0x000ee400000e0000 */
[----:B-1----:R-:W-:-:S05]  /*26a0*/  @!P3 FFMA.FTZ R157, R156, R159, R157 ;  /* 0x0000009f9c9db223 */ /* 0x002fca000001009d */
[----:B------:R-:W-:Y:S04]  /*26b0*/  SHFL.DOWN PT, R159, R157, 0x1, 0x1f ;  /* 0x08201f009d9f7f89 */ /* 0x000fe800000e0000 */
[----:B------:R-:W-:Y:S01]  /*26c0*/  SHFL.IDX PT, R157, R157, RZ, 0x1f ;  /* 0x00001fff9d9d7589 */ /* 0x000fe200000e0000 */
[C---:B--2---:R-:W-:Y:S01]  /*26d0*/  FFMA.FTZ R137, R149.reuse, R137, R162 ;  /* 0x0000008995897223 */ /* 0x044fe200000100a2 */
[----:B------:R-:W-:-:S04]  /*26e0*/  @P1 FMUL.FTZ R149, R149, R164 ;  /* 0x000000a495951220 */ /* 0x000fc80000410000 */
[----:B------:R-:W-:Y:S02]  /*26f0*/  FSEL R154, R162, R137, !P1 ;  /* 0x00000089a29a7208 */ /* 0x000fe40004800000 */
[----:B------:R-:W-:Y:S01]  /*2700*/  SHFL.UP PT, R162, R149, 0x10, RZ ;  /* 0x0600000095a27989 */ /* 0x000fe200000e00ff */
[----:B---3--:R-:W-:Y:S01]  /*2710*/  @!P3 FMUL.FTZ R137, R156, R143 ;  /* 0x0000008f9c89b220 */ /* 0x008fe20000410000 */
[----:B------:R-:W-:Y:S02]  /*2720*/  ISETP.GE.AND P1, PT, R90, 0x10, PT ;  /* 0x000000105a00780c */ /* 0x000fe40003f26270 */
[----:B------:R-:W1:Y:S02]  /*2730*/  SHFL.UP PT, R143, R154, 0x10, RZ ;  /* 0x060000009a8f7989 */ /* 0x000e6400000e00ff */
[----:B------:R-:W-:Y:S02]  /*2740*/  @!P3 MOV R156, R137 ;  /* 0x00000089009cb202 */ /* 0x000fe40000000f00 */
[----:B------:R-:W-:-:S03]  /*2750*/  ISETP.NE.AND P3, PT, R96, 0x1f, PT ;  /* 0x0000001f6000780c */ /* 0x000fc60003f65270 */
[----:B------:R-:W-:Y:S04]  /*2760*/  SHFL.DOWN PT, R164, R156, 0x1, 0x1f ;  /* 0x08201f009ca47f89 */ /* 0x000fe800000e0000 */
[----:B------:R-:W2:Y:S04]  /*2770*/  SHFL.IDX PT, R137, R117, RZ, 0x1f ;  /* 0x00001fff75897589 */ /* 0x000ea800000e0000 */
[----:B------:R-:W3:Y:S01]  /*2780*/  SHFL.IDX PT, R156, R156, RZ, 0x1f ;  /* 0x00001fff9c9c7589 */ /* 0x000ee200000e0000 */
[C---:B-1----:R-:W-:Y:S01]  /*2790*/  FFMA.FTZ R143, R149.reuse, R143, R154 ;  /* 0x0000008f958f7223 */ /* 0x042fe2000001009a */
[----:B------:R-:W-:-:S04]  /*27a0*/  @P1 FMUL.FTZ R149, R149, R162 ;  /* 0x000000a295951220 */ /* 0x000fc80000410000 */
[----:B------:R-:W-:Y:S02]  /*27b0*/  FSEL R154, R154, R143, !P1 ;  /* 0x0000008f9a9a7208 */ /* 0x000fe40004800000 */
[----:B------:R-:W-:Y:S01]  /*27c0*/  SHFL.UP PT, R149, R149, 0x1, RZ ;  /* 0x0420000095957989 */ /* 0x000fe200000e00ff */
[----:B------:R-:W-:-:S03]  /*27d0*/  ISETP.NE.AND P1, PT, R96, RZ, PT ;  /* 0x000000ff6000720c */ /* 0x000fc60003f25270 */
[----:B------:R-:W-:Y:S01]  /*27e0*/  SHFL.UP PT, R154, R154, 0x1, RZ ;  /* 0x042000009a9a7989 */ /* 0x000fe200000e00ff */
[----:B--2---:R-:W-:Y:S01]  /*27f0*/  @P3 FFMA.FTZ R137, R164, R137, R159 ;  /* 0x00000089a4893223 */ /* 0x004fe2000001009f */
[----:B---3--:R-:W-:-:S03]  /*2800*/  FFMA.FTZ R117, R156, R117, R157 ;  /* 0x000000759c757223 */ /* 0x008fc6000001009d */
[----:B------:R-:W-:Y:S01]  /*2810*/  FFMA.FTZ R138, R137, R135, R138 ;  /* 0x00000087898a7223 */ /* 0x000fe2000001008a */
[----:B------:R-:W-:-:S03]  /*2820*/  FMUL.FTZ R116, R156, R116 ;  /* 0x000000749c747220 */ /* 0x000fc60000410000 */
[----:B------:R-:W-:Y:S02]  /*2830*/  FFMA.FTZ R137, R123, R138, R160 ;  /* 0x0000008a7b897223 */ /* 0x000fe400000100a0 */
[----:B------:R-:W-:Y:S02]  /*2840*/  @!P1 STS.64 [UR6+0x1308], R116 ;  /* 0x00130874ff009988 */ /* 0x000fe40008000a06 */
[----:B------:R-:W-:-:S04]  /*2850*/  FFMA.FTZ R135, R125, R137, R158 ;  /* 0x000000897d877223 */ /* 0x000fc8000001009e */
[-C--:B------:R-:W-:Y:S01]  /*2860*/  FFMA.FTZ R143, R141, R135.reuse, R152 ;  /* 0x000000878d8f7223 */ /* 0x080fe20000010098 */
[----:B------:R-:W-:-:S03]  /*2870*/  FMUL.FTZ R152, R68, R135 ;  /* 0x0000008744987220 */ /* 0x000fc60000410000 */
[----:B------:R-:W-:Y:S01]  /*2880*/  FFMA.FTZ R145, R140, R143, R145 ;  /* 0x0000008f8c917223 */ /* 0x000fe20000010091 */
[----:B------:R-:W-:-:S03]  /*2890*/  FMUL.FTZ R164, R37, R152 ;  /* 0x0000009825a47220 */ /* 0x000fc60000410000 */
[-C--:B------:R-:W-:Y:S01]  /*28a0*/  FFMA.FTZ R147, R118, R145.reuse, R147 ;  /* 0x0000009176937223 */ /* 0x080fe20000010093 */
[----:B------:R-:W-:-:S03]  /*28b0*/  FMUL.FTZ R156, R108, R145 ;  /* 0x000000916c9c7220 */ /* 0x000fc60000410000 */
[----:B------:R-:W-:Y:S01]  /*28c0*/  FMUL.FTZ R157, R111, R147 ;  /* 0x000000936f9d7220 */ /* 0x000fe20000410000 */
[----:B------:R-:W-:-:S03]  /*28d0*/  FMUL.FTZ R162, R35, R156 ;  /* 0x0000009c23a27220 */ /* 0x000fc60000410000 */
[----:B------:R-:W-:Y:S01]  /*28e0*/  FMUL.FTZ R160, R34, R157 ;  /* 0x0000009d22a07220 */ /* 0x000fe20000410000 */
[----:B----4-:R-:W1:Y:S02]  /*28f0*/  SHFL.IDX PT, R150, R150, RZ, 0x1f ;  /* 0x00001fff96967589 */ /* 0x010e6400000e0000 */
[----:B-1----:R-:W-:Y:S01]  /*2900*/  @P2 FFMA.FTZ R150, R149, R150, R154 ;  /* 0x0000009695962223 */ /* 0x002fe2000001009a */
[----:B------:R-:W-:Y:S01]  /*2910*/  FFMA.FTZ R149, R151, R147, R148 ;  /* 0x0000009397957223 */ /* 0x000fe20000010094 */
[----:B------:R-:W-:Y:S02]  /*2920*/  FMUL.FTZ R154, R73, R143 ;  /* 0x0000008f499a7220 */ /* 0x000fe40000410000 */
[----:B------:R-:W-:Y:S01]  /*2930*/  FFMA.FTZ R159, R146, R150, R153 ;  /* 0x00000096929f7223 */ /* 0x000fe20000010099 */
[-C--:B------:R-:W-:Y:S01]  /*2940*/  FFMA.FTZ R155, R72, R149.reuse, R155 ;  /* 0x00000095489b7223 */ /* 0x080fe2000001009b */
[----:B------:R-:W-:Y:S01]  /*2950*/  FMUL.FTZ R146, R94, R149 ;  /* 0x000000955e927220 */ /* 0x000fe20000410000 */
[----:B------:R-:W-:Y:S01]  /*2960*/  FMUL.FTZ R116, R36, R154 ;  /* 0x0000009a24747220 */ /* 0x000fe20000410000 */
[-C--:B------:R-:W-:Y:S01]  /*2970*/  FFMA.FTZ R161, R72, R159.reuse, R144 ;  /* 0x0000009f48a17223 */ /* 0x080fe20000010090 */
[----:B------:R-:W-:Y:S01]  /*2980*/  FADD.FTZ R72, -R153, R159 ;  /* 0x0000009f99487221 */ /* 0x000fe20000010100 */
[----:B------:R-:W-:Y:S01]  /*2990*/  FFMA.FTZ R150, R69, R159, RZ ;  /* 0x0000009f45967223 */ /* 0x000fe200000100ff */
[----:B------:R-:W-:Y:S01]  /*29a0*/  FMUL.FTZ R158, R33, R146 ;  /* 0x00000092219e7220 */ /* 0x000fe20000410000 */
[----:B------:R-:W-:Y:S01]  /*29b0*/  FFMA.FTZ R148, R151, R161, R142 ;  /* 0x000000a197947223 */ /* 0x000fe2000001008e */
[----:B------:R-:W-:Y:S01]  /*29c0*/  FMUL.FTZ R151, R109, R155 ;  /* 0x0000009b6d977220 */ /* 0x000fe20000410000 */
[----:B------:R-:W-:Y:S01]  /*29d0*/  FADD.FTZ R144, -R144, R161 ;  /* 0x000000a190907221 */ /* 0x000fe20000010100 */
[----:B------:R-:W-:Y:S01]  /*29e0*/  FMUL.FTZ R153, R75, R137 ;  /* 0x000000894b997220 */ /* 0x000fe20000410000 */
[----:B------:R-:W-:Y:S01]  /*29f0*/  FFMA.FTZ R150, R65, R161, R150 ;  /* 0x000000a141967223 */ /* 0x000fe20000010096 */
[-C--:B------:R-:W-:Y:S01]  /*2a00*/  FFMA.FTZ R159, R72, R151.reuse, RZ ;  /* 0x00000097489f7223 */ /* 0x080fe200000100ff */
[----:B------:R-:W-:Y:S01]  /*2a10*/  FMUL.FTZ R151, R32, R151 ;  /* 0x0000009720977220 */ /* 0x000fe20000410000 */
[----:B------:R-:W-:Y:S01]  /*2a20*/  FMUL.FTZ R117, R38, R153 ;  /* 0x0000009926757220 */ /* 0x000fe20000410000 */
[----:B------:R-:W-:Y:S01]  /*2a30*/  FFMA.FTZ R150, R71, R148, R150 ;  /* 0x0000009447967223 */ /* 0x000fe20000010096 */
[----:B------:R-:W-:Y:S01]  /*2a40*/  FFMA.FTZ R159, R144, R146, R159 ;  /* 0x00000092909f7223 */ /* 0x000fe2000001009f */
[----:B------:R-:W-:Y:S01]  /*2a50*/  FMUL.FTZ R146, R70, R138 ;  /* 0x0000008a46927220 */ /* 0x000fe20000410000 */
[----:B------:R-:W-:Y:S01]  /*2a60*/  STS [R22+0x430], R151 ;  /* 0x0004309716007388 */ /* 0x000fe20000000800 */
[----:B------:R-:W-:-:S03]  /*2a70*/  FADD.FTZ R142, -R142, R148 ;  /* 0x000000948e8e7221 */ /* 0x000fc60000010100 */
[----:B------:R1:W-:Y:S01]  /*2a80*/  STS [R23+0x4], R158 ;  /* 0x0000049e17007388 */ /* 0x0003e20000000800 */
[----:B------:R-:W-:-:S03]  /*2a90*/  FFMA.FTZ R159, R142, R157, R159 ;  /* 0x0000009d8e9f7223 */ /* 0x000fc6000001009f */
[----:B------:R2:W-:Y:S04]  /*2aa0*/  STS [R23+0x8], R160 ;  /* 0x000008a017007388 */ /* 0x0005e80000000800 */
[----:B------:R-:W-:Y:S01]  /*2ab0*/  STS [R23+0xc], R162 ;  /* 0x00000ca217007388 */ /* 0x000fe20000000800 */
[----:B-1----:R-:W-:-:S03]  /*2ac0*/  FMUL.FTZ R158, R39, R146 ;  /* 0x00000092279e7220 */ /* 0x002fc60000410000 */
[----:B------:R1:W-:Y:S01]  /*2ad0*/  STS [R23+0x10], R116 ;  /* 0x0000107417007388 */ /* 0x0003e20000000800 */
[----:B--2---:R-:W-:-:S03]  /*2ae0*/  FFMA.FTZ R160, R118, R148, R119 ;  /* 0x0000009476a07223 */ /* 0x004fc60000010077 */
[----:B------:R-:W-:Y:S01]  /*2af0*/  STS [R23+0x14], R164 ;  /* 0x000014a417007388 */ /* 0x000fe20000000800 */
[----:B------:R-:W-:Y:S01]  /*2b00*/  FADD.FTZ R148, -R119, R160 ;  /* 0x000000a077947221 */ /* 0x000fe20000010100 */
[----:B------:R-:W-:Y:S02]  /*2b10*/  IMAD.WIDE.U32 R118, R86, UR4, R112 ;  /* 0x0000000456767c25 */ /* 0x000fe4000f8e0070 */
[----:B------:R2:W-:Y:S02]  /*2b20*/  STS [R23+0x18], R117 ;  /* 0x0000187517007388 */ /* 0x0005e40000000800 */
[-C--:B------:R-:W-:Y:S01]  /*2b30*/  FFMA.FTZ R140, R140, R160.reuse, R139 ;  /* 0x000000a08c8c7223 */ /* 0x080fe2000001008b */
[----:B------:R-:W-:Y:S01]  /*2b40*/  FFMA.FTZ R150, R67, R160, R150 ;  /* 0x000000a043967223 */ /* 0x000fe20000010096 */
[----:B------:R-:W-:Y:S01]  /*2b50*/  FFMA.FTZ R156, R148, R156, R159 ;  /* 0x0000009c949c7223 */ /* 0x000fe2000001009f */
[----:B------:R3:W-:Y:S01]  /*2b60*/  STS [R23+0x1c], R158 ;  /* 0x00001c9e17007388 */ /* 0x0007e20000000800 */
[----:B------:R-:W-:Y:S01]  /*2b70*/  FADD.FTZ R139, -R139, R140 ;  /* 0x0000008c8b8b7221 */ /* 0x000fe20000010100 */
[----:B------:R-:W-:Y:S01]  /*2b80*/  FFMA.FTZ R157, R141, R140, R124 ;  /* 0x0000008c8d9d7223 */ /* 0x000fe2000001007c */
[----:B------:R-:W-:Y:S01]  /*2b90*/  BAR.SYNC.DEFER_BLOCKING 0x0 ;  /* 0x0000000000007b1d */ /* 0x000fe20000010000 */
[----:B-1----:R-:W-:Y:S01]  /*2ba0*/  LEA R116, P2, R118, UR8, 0x2 ;  /* 0x0000000876747c11 */ /* 0x002fe2000f8410ff */
[----:B--2---:R-:W-:-:S02]  /*2bb0*/  IMAD R117, R87, UR4, R119 ;  /* 0x0000000457757c24 */ /* 0x004fc4000f8e0277 */
[----:B------:R-:W-:Y:S01]  /*2bc0*/  FFMA.FTZ R119, R115, R140, R150 ;  /* 0x0000008c73777223 */ /* 0x000fe20000010096 */
[----:B------:R-:W-:Y:S01]  /*2bd0*/  IADD3 R140, PT, PT, -R130, UR7, RZ ;  /* 0x00000007828c7c10 */ /* 0x000fe2000fffe1ff */
[----:B------:R-:W-:Y:S01]  /*2be0*/  FFMA.FTZ R156, R139, R154, R156 ;  /* 0x0000009a8b9c7223 */ /* 0x000fe2000001009c */
[----:B------:R-:W-:Y:S01]  /*2bf0*/  FADD.FTZ R141, -R124, R157 ;  /* 0x0000009d7c8d7221 */ /* 0x000fe20000010100 */
[----:B------:R-:W-:Y:S01]  /*2c00*/  LEA.HI.X R117, R118, UR9, R117, 0x2, P2 ;  /* 0x0000000976757c11 */ /* 0x000fe200090f1475 */
[-C--:B------:R-:W-:Y:S01]  /*2c10*/  FFMA.FTZ R125, R125, R157.reuse, R136 ;  /* 0x0000009d7d7d7223 */ /* 0x080fe20000010088 */
[----:B------:R-:W-:Y:S01]  /*2c20*/  ISETP.GE.AND P2, PT, R140, 0x1, PT ;  /* 0x000000018c00780c */ /* 0x000fe20003f46270 */
[----:B------:R-:W-:Y:S01]  /*2c30*/  FFMA.FTZ R118, R64, R157, R119 ;  /* 0x0000009d40767223 */ /* 0x000fe20000010077 */
[----:B------:R-:W-:Y:S01]  /*2c40*/  FFMA.FTZ R119, R141, R152, R156 ;  /* 0x000000988d777223 */ /* 0x000fe2000001009c */
[----:B------:R-:W-:Y:S01]  /*2c50*/  FADD.FTZ R136, -R136, R125 ;  /* 0x0000007d88887221 */ /* 0x000fe20000010100 */
[-C--:B------:R-:W-:Y:S01]  /*2c60*/  FFMA.FTZ R157, R123, R125.reuse, R134 ;  /* 0x0000007d7b9d7223 */ /* 0x080fe20000010086 */
[----:B------:R-:W-:Y:S01]  /*2c70*/  FFMA.FTZ R123, R121, R125, R118 ;  /* 0x0000007d797b7223 */ /* 0x000fe20000010076 */
[----:B------:R-:W-:Y:S01]  /*2c80*/  ISETP.GE.AND P3, PT, R140, 0x21, PT ;  /* 0x000000218c00780c */ /* 0x000fe20003f66270 */
[----:B------:R-:W-:Y:S01]  /*2c90*/  FFMA.FTZ R124, R136, R153, R119 ;  /* 0x00000099887c7223 */ /* 0x000fe20000010077 */
[----:B------:R-:W-:Y:S01]  /*2ca0*/  FADD.FTZ R119, -R134, R157 ;  /* 0x0000009d86777221 */ /* 0x000fe20000010100 */
[----:B------:R-:W-:-:S03]  /*2cb0*/  FFMA.FTZ R118, R66, R157, R123 ;  /* 0x0000009d42767223 */ /* 0x000fc6000001007b */
[----:B------:R-:W-:Y:S01]  /*2cc0*/  FFMA.FTZ R123, R119, R146, R124 ;  /* 0x00000092777b7223 */ /* 0x000fe2000001007c */
[----:B------:R3:W1:Y:S01]  /*2cd0*/  LDS R151, [R24+0x4b0] ;  /* 0x0004b00018977984 */ /* 0x0006620000000800 */
[----:B------:R-:W-:Y:S05]  /*2ce0*/  @!P2 BRA `(.L_x_9288) ;  /* 0x000000000008a947 */ /* 0x000fea0003800000 */
[----:B------:R-:W2:Y:S04]  /*2cf0*/  LDS R125, [R19+0x430] ;  /* 0x00043000137d7984 */ /* 0x000ea80000000800 */
[----:B--2---:R2:W-:Y:S02]  /*2d00*/  REDG.E.ADD.F32.FTZ.RN.STRONG.GPU desc[UR16][R116.64], R125 ;  /* 0x0000007d740079a6 */ /* 0x0045e4000c12f310 */
.L_x_9288:
[----:B------:R-:W-:Y:S05]  /*2d10*/  BSYNC.RECONVERGENT B0 ;  /* 0x0000000000007941 */ /* 0x000fea0003800200 */
.L_x_9287:
[----:B------:R-:W-:Y:S04]  /*2d20*/  BSSY.RECONVERGENT B0, `(.L_x_9289) ;  /* 0x0000003000007945 */ /* 0x000fe80003800200 */
[----:B------:R-:W-:Y:S05]  /*2d30*/  @!P3 BRA `(.L_x_9290) ;  /* 0x000000000004b947 */ /* 0x000fea0003800000 */
[----:B-1----:R4:W-:Y:S02]  /*2d40*/  REDG.E.ADD.F32.FTZ.RN.STRONG.GPU desc[UR16][R116.64+0x80], R151 ;  /* 0x00008097740079a6 */ /* 0x0029e4000c12f310 */
.L_x_9290:
[----:B------:R-:W-:Y:S05]  /*2d50*/  BSYNC.RECONVERGENT B0 ;  /* 0x0000000000007941 */ /* 0x000fea0003800200 */
.L_x_9289:
[----:B--2---:R2:W0:Y:S01]  /*2d60*/  LDS R125, [R25+0x530] ;  /* 0x00053000197d7984 */ /* 0x0044220000000800 */
        /* <DEDUP_REMOVED lines=9> */
[----:B0-----:R2:W-:Y:S02]  /*2e00*/  REDG.E.ADD.F32.FTZ.RN.STRONG.GPU desc[UR16][R116.64+0x100], R125 ;  /* 0x0001007d740079a6 */ /* 0x0015e4000c12f310 */
.L_x_9292:
[----:B------:R-:W-:Y:S05]  /*2e10*/  BSYNC.RECONVERGENT B0 ;  /* 0x0000000000007941 */ /* 0x000fea0003800200 */
.L_x_9291:
[----:B0-2---:R0:W2:Y:S01]  /*2e20*/  LDS R125, [R26+0x5b0] ;  /* 0x0005b0001a7d7984 */ /* 0x0050a20000000800 */
[----:B------:R-:W-:Y:S01]  /*2e30*/  ISETP.NE.AND P6, PT, R124, RZ, PT ;  /* 0x000000ff7c00720c */ /* 0x000fe20003fc5270 */
[----:B------:R-:W-:-:S12]  /*2e40*/  BSSY.RECONVERGENT B0, `(.L_x_9293) ;  /* 0x0000003000007945 */ /* 0x000fd80003800200 */
[----:B0-----:R-:W-:Y:S05]  /*2e50*/  @!P6 BRA `(.L_x_9294) ;  /* 0x000000000004e947 */ /* 0x001fea0003800000 */
[----:B--2---:R0:W-:Y:S02]  /*2e60*/  REDG.E.ADD.F32.FTZ.RN.STRONG.GPU desc[UR16][R116.64+0x180], R125 ;  /* 0x0001807d740079a6 */ /* 0x0041e4000c12f310 */
.L_x_9294:
[----:B------:R-:W-:Y:S05]  /*2e70*/  BSYNC.RECONVERGENT B0 ;  /* 0x0000000000007941 */ /* 0x000fea0003800200 */
.L_x_9293:
[----:B0-2---:R0:W2:Y:S01]  /*2e80*/  LDS R125, [R27+0x630] ;  /* 0x000630001b7d7984 */ /* 0x0050a20000000800 */
[----:B------:R-:W-:Y:S04]  /*2e90*/  BSSY.RECONVERGENT B0, `(.L_x_9295) ;  /* 0x0000003000007945 */ /* 0x000fe80003800200 */
[----:B------:R-:W-:Y:S05]  /*2ea0*/  @!P2 BRA `(.L_x_9296) ;  /* 0x000000000004a947 */ /* 0x000fea0003800000 */
[----:B--2---:R2:W-:Y:S02]  /*2eb0*/  REDG.E.ADD.F32.FTZ.RN.STRONG.GPU desc[UR16][R116.64+0x200], R125 ;  /* 0x0002007d740079a6 */ /* 0x0045e4000c12f310 */
.L_x_9296:
[----:B------:R-:W-:Y:S05]  /*2ec0*/  BSYNC.RECONVERGENT B0 ;  /* 0x0000000000007941 */ /* 0x000fea0003800200 */
.L_x_9295:
[----:B--2---:R2:W0:Y:S01]  /*2ed0*/  LDS R125, [R28+0x6b0] ;  /* 0x0006b0001c7d7984 */ /* 0x0044220000000800 */
[----:B------:R-:W-:Y:S04]  /*2ee0*/  BSSY.RECONVERGENT B0, `(.L_x_9297) ;  /* 0x0000003000007945 */ /* 0x000fe80003800200 */
[----:B------:R-:W-:Y:S05]  /*2ef0*/  @!P3 BRA `(.L_x_9298) ;  /* 0x000000000004b947 */ /* 0x000fea0003800000 */
[----:B0-----:R0:W-:Y:S02]  /*2f00*/  REDG.E.ADD.F32.FTZ.RN.STRONG.GPU desc[UR16][R116.64+0x280], R125 ;  /* 0x0002807d740079a6 */ /* 0x0011e4000c12f310 */
.L_x_9298:
[----:B------:R-:W-:Y:S05]  /*2f10*/  BSYNC.RECONVERGENT B0 ;  /* 0x0000000000007941 */ /* 0x000fea0003800200 */
.L_x_9297:
[----:B0-----:R0:W0:Y:S01]  /*2f20*/  LDS R125, [R29+0x730] ;  /* 0x000730001d7d7984 */ /* 0x0010220000000800 */
[----:B------:R-:W-:Y:S04]  /*2f30*/  BSSY.RECONVERGENT B0, `(.L_x_9299) ;  /* 0x0000003000007945 */ /* 0x000fe80003800200 */
[----:B------:R-:W-:Y:S05]  /*2f40*/  @!P4 BRA `(.L_x_9300) ;  /* 0x000000000004c947 */ /* 0x000fea0003800000 */
[----:B0-----:R0:W-:Y:S02]  /*2f50*/  REDG.E.ADD.F32.FTZ.RN.STRONG.GPU desc[UR16][R116.64+0x300], R125 ;  /* 0x0003007d740079a6 */ /* 0x0011e4000c12f310 */
.L_x_9300:
[----:B------:R-:W-:Y:S05]  /*2f60*/  BSYNC.RECONVERGENT B0 ;  /* 0x0000000000007941 */ /* 0x000fea0003800200 */
.L_x_9299:
[----:B0-----:R0:W0:Y:S01]  /*2f70*/  LDS R125, [R30+0x7b0] ;  /* 0x0007b0001e7d7984 */ /* 0x0010220000000800 */
[----:B------:R-:W-:Y:S04]  /*2f80*/  BSSY.RECONVERGENT B0, `(.L_x_9301) ;  /* 0x0000003000007945 */ /* 0x000fe80003800200 */
[----:B------:R-:W-:Y:S05]  /*2f90*/  @!P5 BRA `(.L_x_9302) ;  /* 0x000000000004d947 */ /* 0x000fea0003800000 */
[----:B0-----:R0:W-:Y:S02]  /*2fa0*/  REDG.E.ADD.F32.FTZ.RN.STRONG.GPU desc[UR16][R116.64+0x380], R125 ;  /* 0x0003807d740079a6 */ /* 0x0011e4000c12f310 */
.L_x_9302:
[----:B------:R-:W-:Y:S05]  /*2fb0*/  BSYNC.RECONVERGENT B0 ;  /* 0x0000000000007941 */ /* 0x000fea0003800200 */
.L_x_9301:
[----:B0---4-:R-:W0:Y:S01]  /*2fc0*/  SHFL.DOWN PT, R116, R123, 0x1, 0x1f ;  /* 0x08201f007b747f89 */ /* 0x011e2200000e0000 */
[----:B------:R-:W-:Y:S01]  /*2fd0*/  ISETP.GT.AND P2, PT, R90, 0x1e, PT ;  /* 0x0000001e5a00780c */ /* 0x000fe20003f44270 */
[----:B------:R-:W-:Y:S01]  /*2fe0*/  FMUL.FTZ R124, R122, R143 ;  /* 0x0000008f7a7c7220 */ /* 0x000fe20000410000 */
[----:B------:R-:W-:Y:S01]  /*2ff0*/  ISETP.NE.AND P3, PT, R90, RZ, PT ;  /* 0x000000ff5a00720c */ /* 0x000fe20003f65270 */
[----:B------:R-:W4:Y:S01]  /*3000*/  SHFL.DOWN PT, R117, R118, 0x1, 0x1f ;  /* 0x08201f0076757f89 */ /* 0x000f2200000e0000 */
[-C--:B------:R-:W-:Y:S01]  /*3010*/  FMUL.FTZ R125, R56, R155.reuse ;  /* 0x0000009b387d7220 */ /* 0x080fe20000410000 */
[----:B------:R-:W-:Y:S01]  /*3020*/  FMUL.FTZ R139, R139, R124 ;  /* 0x0000007c8b8b7220 */ /* 0x000fe20000410000 */
[----:B------:R-:W-:Y:S01]  /*3030*/  FMUL.FTZ R155, R122, R155 ;  /* 0x0000009b7a9b7220 */ /* 0x000fe20000410000 */
[----:B------:R-:W-:Y:S01]  /*3040*/  BSSY.RECONVERGENT B0, `(.L_x_9303) ;  /* 0x0000050000007945 */ /* 0x000fe20003800200 */
[----:B------:R-:W-:Y:S02]  /*3050*/  FFMA.FTZ R48, R109, R125, R48 ;  /* 0x0000007d6d307223 */ /* 0x000fe40000010030 */
[----:B------:R-:W-:-:S04]  /*3060*/  FMUL.FTZ R155, R72, R155 ;  /* 0x0000009b489b7220 */ /* 0x000fc80000410000 */
[----:B------:R-:W-:-:S04]  /*3070*/  FFMA.FTZ R155, R32, R125, R155 ;  /* 0x0000007d209b7223 */ /* 0x000fc8000001009b */
        /* <DEDUP_REMOVED lines=17> */
[-C--:B------:R-:W-:Y:S01]  /*3190*/  FMUL.FTZ R116, R63, R138.reuse ;  /* 0x0000008a3f747220 */ /* 0x080fe20000410000 */
[----:B------:R-:W-:Y:S01]  /*31a0*/  FMUL.FTZ R63, R62, R137 ;  /* 0x000000893e3f7220 */ /* 0x000fe20000410000 */
[----:B------:R-:W-:Y:S01]  /*31b0*/  FMUL.FTZ R62, R61, R135 ;  /* 0x000000873d3e7220 */ /* 0x000fe20000410000 */
[----:B----4-:R-:W-:Y:S01]  /*31c0*/  @!P2 FADD.FTZ R118, R118, R117 ;  /* 0x000000757676a221 */ /* 0x010fe20000010000 */
[----:B------:R-:W0:Y:S01]  /*31d0*/  SHFL.DOWN PT, R134, R123, 0x10, 0x1f ;  /* 0x0a001f007b867f89 */ /* 0x000e2200000e0000 */
[----:B------:R-:W-:Y:S01]  /*31e0*/  FMUL.FTZ R61, R60, R143 ;  /* 0x0000008f3c3d7220 */ /* 0x000fe20000410000 */
[----:B------:R-:W-:Y:S01]  /*31f0*/  FMUL.FTZ R60, R59, R145 ;  /* 0x000000913b3c7220 */ /* 0x000fe20000410000 */
[----:B------:R-:W-:Y:S01]  /*3200*/  FMUL.FTZ R59, R58, R147 ;  /* 0x000000933a3b7220 */ /* 0x000fe20000410000 */
[----:B------:R-:W4:Y:S01]  /*3210*/  SHFL.DOWN PT, R117, R118, 0x10, 0x1f ;  /* 0x0a001f0076757f89 */ /* 0x000f2200000e0000 */
[C---:B------:R-:W-:Y:S01]  /*3220*/  FMUL.FTZ R58, R122.reuse, R135 ;  /* 0x000000877a3a7220 */ /* 0x040fe20000410000 */
[C---:B------:R-:W-:Y:S01]  /*3230*/  FMUL.FTZ R145, R122.reuse, R145 ;  /* 0x000000917a917220 */ /* 0x040fe20000410000 */
[C---:B------:R-:W-:Y:S01]  /*3240*/  FMUL.FTZ R147, R122.reuse, R147 ;  /* 0x000000937a937220 */ /* 0x040fe20000410000 */
[C---:B------:R-:W-:Y:S01]  /*3250*/  FMUL.FTZ R138, R122.reuse, R138 ;  /* 0x0000008a7a8a7220 */ /* 0x040fe20000410000 */
        /* <DEDUP_REMOVED lines=20> */
[----:B------:R-:W-:Y:S01]  /*33a0*/  FSEL R123, R123, R56, P2 ;  /* 0x000000387b7b7208 */ /* 0x000fe20001000000 */
[----:B------:R-:W-:Y:S01]  /*33b0*/  FFMA.FTZ R54, R75, R63, R54 ;  /* 0x0000003f4b367223 */ /* 0x000fe20000010036 */
[----:B------:R-:W-:Y:S01]  /*33c0*/  FFMA.FTZ R53, R68, R62, R53 ;  /* 0x0000003e44357223 */ /* 0x000fe20000010035 */
[----:B------:R-:W-:Y:S01]  /*33d0*/  FFMA.FTZ R52, R73, R61, R52 ;  /* 0x0000003d49347223 */ /* 0x000fe20000010034 */
[----:B------:R0:W-:Y:S01]  /*33e0*/  @!P3 STS.64 [UR5+0x858], R56 ;  /* 0x00085838ff00b988 */ /* 0x0001e20008000a05 */
[----:B------:R-:W-:Y:S01]  /*33f0*/  FSEL R118, R118, R57, P2 ;  /* 0x0000003976767208 */ /* 0x000fe20001000000 */
        /* <DEDUP_REMOVED lines=20> */
.L_x_9304:
[----:B------:R-:W-:Y:S05]  /*3540*/  BSYNC.RECONVERGENT B0 ;  /* 0x0000000000007941 */ /* 0x000fea0003800200 */
.L_x_9303:
[----:B------:R-:W-:-:S04]  /*3550*/  UIADD3 UR4, UPT, UPT, UR4, 0x1, URZ ;  /* 0x0000000104047890 */ /* 0x000fc8000fffe0ff */
[----:B------:R-:W-:-:S09]  /*3560*/  UISETP.GE.AND UP0, UPT, UR4, UR11, UPT ;  /* 0x0000000b0400728c */ /* 0x000fd2000bf06270 */
[----:B------:R-:W-:Y:S05]  /*3570*/  BRA.U !UP0, `(.L_x_9305) ;  /* 0xffffffe508a47547 */ /* 0x000fea000b83ffff */
.L_x_9283:
[----:B------:R-:W-:Y:S01]  /*3580*/  BAR.SYNC.DEFER_BLOCKING 0x0 ;  /* 0x0000000000007b1d */ /* 0x000fe20000010000 */
[----:B------:R-:W-:Y:S01]  /*3590*/  HFMA2 R59, -RZ, RZ, 0, 0 ;  /* 0x00000000ff3b7431 */ /* 0x000fe200000001ff */
[----:B------:R-:W-:Y:S02]  /*35a0*/  MOV R58, R106 ;  /* 0x0000006a003a7202 */ /* 0x000fe40000000f00 */
[----:B------:R-:W-:-:S04]  /*35b0*/  IADD3 R10, P1, PT, R10, -0x400, RZ ;  /* 0xfffffc000a0a7810 */ /* 0x000fc80007f3e0ff */
[----:B------:R-:W4:Y:S01]  /*35c0*/  LDC.64 R60, c[0x0][0x4f8] ;  /* 0x00013e00ff3c7b82 */ /* 0x000f220000000a00 */
        /* <DEDUP_REMOVED lines=10> */
[----:B------:R-:W-:Y:S01]  /*3670*/  STS.128 [R92+0x10], R52 ;  /* 0x000010345c007388 */ /* 0x000fe20000000c00 */
[----:B------:R-:W-:-:S03]  /*3680*/  NOP ;  /* 0x0000000000007918 */ /* 0x000fc60000000000 */
[----:B------:R-:W1:Y:S01]  /*3690*/  LDS.128 R32, [R91] ;  /* 0x000000005b207984 */ /* 0x000e620000000c00 */
[----:B----4-:R-:W-:-:S03]  /*36a0*/  IMAD.WIDE.U32 R56, R60, UR18, R58 ;  /* 0x000000123c387c25 */ /* 0x010fc6000f8e003a */
[----:B------:R-:W4:Y:S01]  /*36b0*/  LDS.128 R36, [R91+0x200] ;  /* 0x000200005b247984 */ /* 0x000f220000000c00 */
[----:B------:R-:W-:Y:S02]  /*36c0*/  IMAD R57, R61, UR18, R57 ;  /* 0x000000123d397c24 */ /* 0x000fe4000f8e0239 */
[----:B------:R-:W2:Y:S01]  /*36d0*/  LDC.64 R60, c[0x0][0x518] ;  /* 0x00014600ff3c7b82 */ /* 0x000ea20000000a00 */
[----:B-----5:R-:W-:-:S04]  /*36e0*/  IMAD.WIDE.U32 R48, R0, UR4, R56 ;  /* 0x0000000400307c25 */ /* 0x020fc8000f8e0038 */
[----:B------:R-:W-:Y:S01]  /*36f0*/  IMAD R49, R0, UR5, R49 ;  /* 0x0000000500317c24 */ /* 0x000fe2000f8e0231 */
[C---:B0-----:R-:W-:Y:S01]  /*3700*/  LEA R56, P0, R48.reuse, R62, 0x2 ;  /* 0x0000003e30387211 */ /* 0x041fe200078010ff */
[----:B------:R-:W0:Y:S03]  /*3710*/  LDCU.64 UR4, c[0x0][0x520] ;  /* 0x0000a400ff0477ac */ /* 0x000e260008000a00 */
[----:B------:R-:W-:Y:S02]  /*3720*/  LEA.HI.X R57, R48, R63, R49, 0x2, P0 ;  /* 0x0000003f30397211 */ /* 0x000fe400000f1431 */
[----:B------:R-:W5:Y:S01]  /*3730*/  LDC.64 R62, c[0x0][0x560] ;  /* 0x00015800ff3e7b82 */ /* 0x000f620000000a00 */
[----:B------:R-:W-:-:S04]  /*3740*/  IMAD.WIDE.U32 R56, R21, 0x10, R56 ;  /* 0x0000001015387825 */ /* 0x000fc800078e0038 */
[----:B--2---:R-:W-:-:S04]  /*3750*/  IMAD.WIDE.U32 R58, R60, UR18, R58 ;  /* 0x000000123c3a7c25 */ /* 0x004fc8000f8e003a */
[----:B------:R-:W-:Y:S01]  /*3760*/  IMAD R59, R61, UR18, R59 ;  /* 0x000000123d3b7c24 */ /* 0x000fe2000f8e023b */
[----:B-1----:R1:W-:Y:S04]  /*3770*/  STG.E.128 desc[UR16][R56.64], R32 ;  /* 0x0000002038007986 */ /* 0x0023e8000c101d10 */
[----:B----4-:R-:W-:Y:S01]  /*3780*/  STG.E.128 desc[UR16][R56.64+0x200], R36 ;  /* 0x0002002438007986 */ /* 0x010fe2000c101d10 */
[----:B------:R-:W-:Y:S01]  /*3790*/  BAR.SYNC.DEFER_BLOCKING 0x0 ;  /* 0x0000000000007b1d */ /* 0x000fe20000010000 */
[----:B-1----:R-:W-:Y:S01]  /*37a0*/  FADD.FTZ R34, R7, R40 ;  /* 0x0000002807227221 */ /* 0x002fe20000010000 */
[----:B0-----:R-:W-:-:S04]  /*37b0*/  IMAD.WIDE.U32 R32, R0, UR4, R58 ;  /* 0x0000000400207c25 */ /* 0x001fc8000f8e003a */
[----:B------:R-:W-:Y:S01]  /*37c0*/  IMAD R7, R0, UR5, R33 ;  /* 0x0000000500077c24 */ /* 0x000fe2000f8e0221 */
[----:B------:R0:W-:Y:S04]  /*37d0*/  STS.128 [R92], R40 ;  /* 0x000000285c007388 */ /* 0x0001e80000000c00 */
[----:B------:R1:W-:Y:S01]  /*37e0*/  STS.128 [R92+0x10], R44 ;  /* 0x0000102c5c007388 */ /* 0x0003e20000000c00 */
[----:B------:R-:W-:-:S03]  /*37f0*/  NOP ;  /* 0x0000000000007918 */ /* 0x000fc60000000000 */
[----:B------:R-:W2:Y:S04]  /*3800*/  LDS.128 R48, [R91] ;  /* 0x000000005b307984 */ /* 0x000ea80000000c00 */
[----:B------:R-:W4:Y:S01]  /*3810*/  LDS.128 R52, [R91+0x200] ;  /* 0x000200005b347984 */ /* 0x000f220000000c00 */
        /* <DEDUP_REMOVED lines=13> */
[----:B----4-:R0:W-:Y:S01]  /*38f0*/  STG.E.128 desc[UR16][R32.64+0x200], R52 ;  /* 0x0002003420007986 */ /* 0x0101e2000c101d10 */
[----:B------:R-:W-:Y:S05]  /*3900*/  @P0 BRA `(.L_x_9306) ;  /* 0xffffffd000780947 */ /* 0x000fea000383ffff */
.L_x_9281:
[----:B------:R-:W1:Y:S01]  /*3910*/  LDC.64 R10, c[0x0][0x548] ;  /* 0x00015200ff0a7b82 */ /* 0x000e620000000a00 */
[----:B------:R-:W2:Y:S01]  /*3920*/  S2R R14, SR_TID.X ;  /* 0x00000000000e7919 */ /* 0x000ea20000002100 */
[----:B------:R-:W2:Y:S06]  /*3930*/  LDCU UR7, c[0x0][0x38c] ;  /* 0x00007180ff0777ac */ /* 0x000eac0008000800 */
[----:B------:R-:W4:Y:S01]  /*3940*/  LDC.64 R12, c[0x0][0x568] ;  /* 0x00015a00ff0c7b82 */ /* 0x000f220000000a00 */
[----:B-1----:R-:W-:-:S04]  /*3950*/  ISETP.NE.U32.AND P1, PT, R10, RZ, PT ;  /* 0x000000ff0a00720c */ /* 0x002fc80003f25070 */
[----:B------:R-:W-:Y:S02]  /*3960*/  ISETP.NE.AND.EX P1, PT, R11, RZ, PT, P1 ;  /* 0x000000ff0b00720c */ /* 0x000fe40003f25310 */
[----:B----4-:R-:W-:Y:S02]  /*3970*/  ISETP.NE.U32.AND P0, PT, R12, RZ, PT ;  /* 0x000000ff0c00720c */ /* 0x010fe40003f05070 */
[----:B--2---:R-:W-:Y:S02]  /*3980*/  ISETP.GE.AND P2, PT, R14, UR7, PT ;  /* 0x000000070e007c0c */ /* 0x004fe4000bf46270 */
[----:B------:R-:W-:-:S07]  /*3990*/  ISETP.NE.AND.EX P0, PT, R13, RZ, PT, P0 ;  /* 0x000000ff0d00720c */ /* 0x000fce0003f05300 */
[----:B------:R-:W-:Y:S06]  /*39a0*/  @!P1 BRA `(.L_x_9307) ;  /* 0x0000000000649947 */ /* 0x000fec0003800000 */
[----:B-----5:R-:W1:Y:S01]  /*39b0*/  SHFL.DOWN P1, R2, R95, 0x1, 0x1f ;  /* 0x08201f005f027f89 */ /* 0x020e620000020000 */
[----:B------:R-:W-:Y:S01]  /*39c0*/  BSSY.RECONVERGENT B0, `(.L_x_9307) ;  /* 0x0000017000007945 */ /* 0x000fe20003800200 */
[----:B------:R-:W2:Y:S01]  /*39d0*/  S2R R6, SR_LANEID ;  /* 0x0000000000067919 */ /* 0x000ea20000000000 */
[----:B------:R-:W4:Y:S01]  /*39e0*/  S2R R8, SR_TID.X ;  /* 0x0000000000087919 */ /* 0x000f220000002100 */
        /* <DEDUP_REMOVED lines=13> */
[----:B----4-:R-:W-:-:S04]  /*3ac0*/  ISETP.NE.AND P1, PT, R8, RZ, PT ;  /* 0x000000ff0800720c */ /* 0x010fc80003f25270 */
[----:B------:R1:W-:Y:S01]  /*3ad0*/  @!P3 STS [R15+0x854], R6 ;  /* 0x000854060f00b388 */ /* 0x0003e20000000800 */
[----:B------:R-:W-:Y:S08]  /*3ae0*/  BAR.SYNC.DEFER_BLOCKING 0x0 ;  /* 0x0000000000007b1d */ /* 0x000ff00000010000 */
[----:B------:R-:W-:Y:S05]  /*3af0*/  @P1 BRA `(.L_x_9308) ;  /* 0x00000000000c1947 */ /* 0x000fea0003800000 */
[----:B------:R-:W-:-:S04]  /*3b00*/  LEA R2, P1, R0, R10, 0x2 ;  /* 0x0000000a00027211 */ /* 0x000fc800078210ff */
[----:B------:R-:W-:-:S05]  /*3b10*/  LEA.HI.X R3, R0, R11, RZ, 0x2, P1 ;  /* 0x0000000b00037211 */ /* 0x000fca00008f14ff */
[----:B------:R2:W-:Y:S04]  /*3b20*/  REDG.E.ADD.F32.FTZ.RN.STRONG.GPU desc[UR16][R2.64], R6 ;  /* 0x00000006020079a6 */ /* 0x0005e8000c12f310 */
.L_x_9308:
[----:B------:R-:W-:Y:S05]  /*3b30*/  BSYNC.RECONVERGENT B0 ;  /* 0x0000000000007941 */ /* 0x000fea0003800200 */
.L_x_9307:
[----:B------:R-:W-:Y:S05]  /*3b40*/  @!P0 BRA `(.L_x_9309) ;  /* 0x0000000000688947 */ /* 0x000fea0003800000 */
[----:B------:R-:W-:Y:S06]  /*3b50*/  BAR.SYNC.DEFER_BLOCKING 0x0 ;  /* 0x0000000000007b1d */ /* 0x000fec0000010000 */
[----:B------:R-:W-:Y:S01]  /*3b60*/  BSSY.RECONVERGENT B0, `(.L_x_9309) ;  /* 0x0000018000007945 */ /* 0x000fe20003800200 */
[----:B--2--5:R-:W2:Y:S01]  /*3b70*/  SHFL.DOWN P0, R2, R7, 0x1, 0x1f ;  /* 0x08201f0007027f89 */ /* 0x024ea20000000000 */
[----:B-1----:R-:W1:Y:S01]  /*3b80*/  S2R R6, SR_LANEID ;  /* 0x0000000000067919 */ /* 0x002e620000000000 */
[----:B--2---:R-:W-:Y:S02]  /*3b90*/  @P0 FADD R2, R2, R7 ;  /* 0x0000000702020221 */ /* 0x004fe40000000000 */
[----:B------:R-:W2:Y:S03]  /*3ba0*/  S2R R7, SR_TID.X ;  /* 0x0000000000077919 */ /* 0x000ea60000002100 */
        /* <DEDUP_REMOVED lines=19> */
.L_x_9310:
[----:B------:R-:W-:Y:S05]  /*3ce0*/  BSYNC.RECONVERGENT B0 ;  /* 0x0000000000007941 */ /* 0x000fea0003800200 */
.L_x_9309:
[----:B------:R-:W-:Y:S05]  /*3cf0*/  @P2 EXIT ;  /* 0x000000000000294d */ /* 0x000fea0003800000 */
[----:B------:R-:W2:Y:S01]  /*3d00*/  LDCU.64 UR8, c[0x0][0x4e8] ;  /* 0x00009d00ff0877ac */ /* 0x000ea20008000a00 */
[----:B------:R-:W4:Y:S01]  /*3d10*/  S2UR UR5, SR_CgaCtaId ;  /* 0x00000000000579c3 */ /* 0x000f220000008800 */
[----:B------:R-:W-:Y:S01]  /*3d20*/  BSSY.RECONVERGENT B0, `(.L_x_9311) ;  /* 0x0000023000007945 */ /* 0x000fe20003800200 */
[----:B-1----:R-:W-:Y:S01]  /*3d30*/  MOV R15, R14 ;  /* 0x0000000e000f7202 */ /* 0x002fe20000000f00 */
[----:B------:R-:W-:Y:S01]  /*3d40*/  UMOV UR4, 0x400 ;  /* 0x0000040000047882 */ /* 0x000fe20000000000 */
[----:B------:R-:W1:Y:S01]  /*3d50*/  LDCU UR6, c[0x0][0x360] ;  /* 0x00006c00ff0677ac */ /* 0x000e620008000800 */
[----:B------:R-:W0:Y:S01]  /*3d60*/  LDCU.64 UR10, c[0x0][0x4b0] ;  /* 0x00009600ff0a77ac */ /* 0x000e220008000a00 */
[----:B------:R-:W0:Y:S01]  /*3d70*/  LDCU.64 UR12, c[0x0][0x530] ;  /* 0x0000a600ff0c77ac */ /* 0x000e220008000a00 */
[----:B------:R-:W0:Y:S01]  /*3d80*/  LDCU.64 UR14, c[0x0][0x4f0] ;  /* 0x00009e00ff0e77ac */ /* 0x000e220008000a00 */
[C---:B--2--5:R-:W-:Y:S01]  /*3d90*/  IMAD.WIDE.U32 R2, R0.reuse, UR8, RZ ;  /* 0x0000000800027c25 */ /* 0x064fe2000f8e00ff */
[----:B------:R-:W2:Y:S03]  /*3da0*/  LDCU.64 UR18, c[0x0][0x540] ;  /* 0x0000a800ff1277ac */ /* 0x000ea60008000a00 */
[----:B------:R-:W-:Y:S01]  /*3db0*/  IMAD R21, R0, UR9, R3 ;  /* 0x0000000900157c24 */ /* 0x000fe2000f8e0203 */
[----:B-1--4-:R-:W-:-:S12]  /*3dc0*/  ULEA UR4, UR5, UR4, 0x18 ;  /* 0x0000000405047291 */ /* 0x012fd8000f8ec0ff */
.L_x_9312:
[----:B------:R-:W-:Y:S02]  /*3dd0*/  LEA R0, R15, UR4, 0x2 ;  /* 0x000000040f007c11 */ /* 0x000fe4000f8e10ff */
[----:B------:R-:W-:Y:S02]  /*3de0*/  SHF.R.S32.HI R6, RZ, 0x1f, R15 ;  /* 0x0000001fff067819 */ /* 0x000fe4000001140f */
[----:B-1----:R-:W-:Y:S01]  /*3df0*/  MOV R8, R2 ;  /* 0x0000000200087202 */ /* 0x002fe20000000f00 */
[----:B------:R-:W1:Y:S01]  /*3e00*/  LDS R17, [R0+0x1b08] ;  /* 0x001b080000117984 */ /* 0x000e620000000800 */
[----:B------:R-:W-:Y:S01]  /*3e10*/  MOV R9, R21 ;  /* 0x0000001500097202 */ /* 0x000fe20000000f00 */
[C---:B0-----:R-:W-:Y:S01]  /*3e20*/  IMAD R12, R6.reuse, UR10, RZ ;  /* 0x0000000a060c7c24 */ /* 0x041fe2000f8e02ff */
[----:B------:R-:W-:Y:S01]  /*3e30*/  MOV R4, R98 ;  /* 0x0000006200047202 */ /* 0x000fe20000000f00 */
[----:B------:R-:W0:Y:S01]  /*3e40*/  LDS R19, [R0+0x1f08] ;  /* 0x001f080000137984 */ /* 0x000e220000000800 */
        /* <DEDUP_REMOVED lines=14> */
[----:B0-----:R1:W-:Y:S02]  /*3f30*/  REDG.E.ADD.F32.FTZ.RN.STRONG.GPU desc[UR16][R12.64], R19 ;  /* 0x000000130c0079a6 */ /* 0x0013e4000c12f310 */
[----:B------:R-:W-:Y:S05]  /*3f40*/  @!P0 BRA `(.L_x_9312) ;  /* 0xfffffffc00a08947 */ /* 0x000fea000383ffff */
[----:B------:R-:W-:Y:S05]  /*3f50*/  BSYNC.RECONVERGENT B0 ;  /* 0x0000000000007941 */ /* 0x000fea0003800200 */
.L_x_9311:
[----:B------:R-:W-:Y:S05]  /*3f60*/  EXIT ;  /* 0x000000000000794d */ /* 0x000fea0003800000 */
.L_x_9313:
        /* <DEDUP_REMOVED lines=9> */
.L_x_10530:


//--------------------- .text._Z25selective_scan_bwd_kernelI32Selective_Scan_bwd_kernel_traitsILi32ELi8ELb1ELb1ELb0ELb1ELb0EffEEv12SSMParamsBwd --------------------------
	.section	.text._Z25selective_scan_bwd_kernelI32Selective_Scan_bwd_kernel_traitsILi32ELi8ELb1ELb1ELb0ELb1ELb0EffEEv12SSMParamsBwd,"ax",@progbits
	.align	128
        .global         _Z25selective_scan_bwd_kernelI32Selective_Scan_bwd_kernel_traitsILi32ELi8ELb1ELb1ELb0ELb1ELb0EffEEv12SSMParamsBwd
        .type           _Z25selective_scan_bwd_kernelI32Selective_Scan_bwd_kernel_traitsILi32ELi8ELb1ELb1ELb0ELb1ELb0EffEEv12SSMParamsBwd,@function
        .size           _Z25selective_scan_bwd_kernelI32Selective_Scan_bwd_kernel_traitsILi32ELi8ELb1ELb1ELb0ELb1ELb0EffEEv12SSMParamsBwd,(.L_x_10531 - _Z25selective_scan_bwd_kernelI32Selective_Scan_bwd_kernel_traitsILi32ELi8ELb1ELb1ELb0ELb1ELb0EffEEv12SSMParamsBwd)
        .other          _Z25selective_scan_bwd_kernelI32Selective_Scan_bwd_kernel_traitsILi32ELi8ELb1ELb1ELb0ELb1ELb0EffEEv12SSMParamsBwd,@"STO_CUDA_ENTRY STV_DEFAULT"
_Z25selective_scan_bwd_kernelI32Selective_Scan_bwd_kernel_traitsILi32ELi8ELb1ELb1ELb0ELb1ELb0EffEEv12SSMParamsBwd:
.text._Z25selective_scan_bwd_kernelI32Selective_Scan_bwd_kernel_traitsILi32ELi8ELb1ELb1ELb0ELb1ELb0EffEEv12SSMParamsBwd:
        /* <DEDUP_REMOVED lines=134> */
[C---:B------:R-:W-:Y:S02]  /*0860*/  SHF.L.U32 R7, R36.reuse, 0x3, RZ ;  /* 0x0000000324077819 */ /* 0x040fe400000006ff */
[C---:B------:R-:W-:Y:S01]  /*0870*/  IADD3 R9, PT, PT, R36.reuse, 0x20, RZ ;  /* 0x0000002024097810 */ /* 0x040fe20007ffe0ff */
[----:B------:R-:W-:Y:S01]  /*0880*/  IMAD R3, R5, UR18, R3 ;  /* 0x0000001205037c24 */ /* 0x000fe2000f8e0203 */
[C---:B------:R-:W-:Y:S01]  /*0890*/  IADD3 R11, PT, PT, R36.reuse, 0x40, RZ ;  /* 0x00000040240b7810 */ /* 0x040fe20007ffe0ff */
        /* <DEDUP_REMOVED lines=35> */
.L_x_9354:
[----:B------:R-:W-:Y:S01]  /*0ad0*/  BAR.SYNC.DEFER_BLOCKING 0x0 ;  /* 0x0000000000007b1d */ /* 0x000fe20000010000 */
[----:B0-----:R-:W-:-:S05]  /*0ae0*/  IMAD.WIDE.U32 R4, R66, 0x10, R76 ;  /* 0x0000001042047825 */ /* 0x001fca00078e004c */
[----:B------:R-:W2:Y:S04]  /*0af0*/  LDG.E.128 R8, desc[UR16][R4.64] ;  /* 0x0000001004087981 */ /* 0x000ea8000c1e1d00 */
[----:B------:R-:W3:Y:S01]  /*0b00*/  LDG.E.128 R12, desc[UR16][R4.64+0x200] ;  /* 0x00020010040c7981 */ /* 0x000ee2000c1e1d00 */
[----:B------:R-:W0:Y:S01]  /*0b10*/  S2UR UR5, SR_CgaCtaId ;  /* 0x00000000000579c3 */ /* 0x000e220000008800 */
[----:B------:R-:W-:Y:S01]  /*0b20*/  UMOV UR4, 0x400 ;  /* 0x0000040000047882 */ /* 0x000fe20000000000 */
[----:B------:R-:W-:Y:S01]  /*0b30*/  IMAD.WIDE.U32 R42, R66, 0x10, R74 ;  /* 0x00000010422a7825 */ /* 0x000fe200078e004a */
[----:B------:R-:W1:Y:S01]  /*0b40*/  S2R R103, SR_LANEID ;  /* 0x0000000000677919 */ /* 0x000e620000000000 */
[----:B0-----:R-:W-:-:S06]  /*0b50*/  ULEA UR4, UR5, UR4, 0x18 ;  /* 0x0000000405047291 */ /* 0x001fcc000f8ec0ff */
[----:B-1----:R-:W-:-:S04]  /*0b60*/  LEA R82, R103, UR4, 0x4 ;  /* 0x0000000467527c11 */ /* 0x002fc8000f8e20ff */
        /* <DEDUP_REMOVED lines=68> */
.L_x_9316:
[----:B------:R-:W-:Y:S05]  /*0fb0*/  BSYNC.RECONVERGENT B0 ;  /* 0x0000000000007941 */ /* 0x000fea0003800200 */
.L_x_9315:
        /* <DEDUP_REMOVED lines=35> */
.L_x_9318:
[----:B------:R-:W-:Y:S05]  /*11f0*/  BSYNC.RECONVERGENT B0 ;  /* 0x0000000000007941 */ /* 0x000fea0003800200 */
.L_x_9317:
        /* <DEDUP_REMOVED lines=37> */
.L_x_9320:
[----:B------:R-:W-:Y:S05]  /*1450*/  BSYNC.RECONVERGENT B0 ;  /* 0x0000000000007941 */ /* 0x000fea0003800200 */
.L_x_9319:
        /* <DEDUP_REMOVED lines=32> */
.L_x_9322:
[----:B------:R-:W-:Y:S05]  /*1660*/  BSYNC.RECONVERGENT B0 ;  /* 0x0000000000007941 */ /* 0x000fea0003800200 */
.L_x_9321:
        /* <DEDUP_REMOVED lines=32> */
.L_x_9324:
[----:B------:R-:W-:Y:S05]  /*1870*/  BSYNC.RECONVERGENT B0 ;  /* 0x0000000000007941 */ /* 0x000fea0003800200 */
.L_x_9323:
        /* <DEDUP_REMOVED lines=32> */
.L_x_9326:
[----:B------:R-:W-:Y:S05]  /*1a80*/  BSYNC.RECONVERGENT B0 ;  /* 0x0000000000007941 */ /* 0x000fea0003800200 */
.L_x_9325:
        /* <DEDUP_REMOVED lines=32> */
.L_x_9328:
[----:B------:R-:W-:Y:S05]  /*1c90*/  BSYNC.RECONVERGENT B0 ;  /* 0x0000000000007941 */ /* 0x000fea0003800200 */
.L_x_9327:
        /* <DEDUP_REMOVED lines=32> */
.L_x_9330:
[----:B------:R-:W-:Y:S05]  /*1ea0*/  BSYNC.RECONVERGENT B0 ;  /* 0x0000000000007941 */ /* 0x000fea0003800200 */
.L_x_9329:
        /* <DEDUP_REMOVED lines=24> */
[----:B------:R-:W-:Y:S01]  /*2030*/  ISETP.NE.AND P0, PT, R69, 0x1, PT ;  /* 0x000000014500780c */ /* 0x000fe20003f05270 */
        /* <DEDUP_REMOVED lines=26> */
.L_x_9353:
[----:B0-----:R-:W-:-:S04]  /*21e0*/  IMAD.WIDE.U32 R48, R110, UR4, RZ ;  /* 0x000000046e307c25 */ /* 0x001fc8000f8e00ff */
[----:B------:R-:W-:Y:S01]  /*21f0*/  IMAD R49, R111, UR4, R49 ;  /* 0x000000046f317c24 */ /* 0x000fe2000f8e0231 */
[----:B------:R-:W-:-:S04]  /*2200*/  LEA R112, P1, R48, R71, 0x2 ;  /* 0x0000004730707211 */ /* 0x000fc800078210ff */
[----:B------:R-:W-:-:S03]  /*2210*/  LEA.HI.X R113, R48, R70, R49, 0x2, P1 ;  /* 0x0000004630717211 */ /* 0x000fc600008f1431 */
[----:B------:R-:W-:-:S05]  /*2220*/  IMAD.WIDE.U32 R112, R66, 0x10, R112 ;  /* 0x0000001042707825 */ /* 0x000fca00078e0070 */
[----:B---3--:R-:W3:Y:S04]  /*2230*/  LDG.E.128 R48, desc[UR16][R112.64] ;  /* 0x0000001070307981 */ /* 0x008ee8000c1e1d00 */
[----:B------:R-:W4:Y:S01]  /*2240*/  LDG.E.128 R52, desc[UR16][R112.64+0x200] ;  /* 0x0002001070347981 */ /* 0x000f22000c1e1d00 */
        /* <DEDUP_REMOVED lines=35> */
[----:B0-----:R-:W-:Y:S01]  /*2480*/  FMUL.FTZ R108, R0, R132 ;  /* 0x00000084006c7220 */ /* 0x001fe20000410000 */
        /* <DEDUP_REMOVED lines=8> */
[----:B------:R-:W-:Y:S01]  /*2510*/  FMUL.FTZ R106, R128, R51 ;  /* 0x00000033806a7220 */ /* 0x000fe20000410000 */
[----:B-----5:R-:W-:Y:S02]  /*2520*/  FMUL.FTZ R139, R125, R52 ;  /* 0x000000347d8b7220 */ /* 0x020fe40000410000 */
[----:B------:R-:W4:Y:S01]  /*2530*/  MUFU.EX2 R107, R107 ;  /* 0x0000006b006b7308 */ /* 0x000f220000000800 */
[----:B------:R-:W-:Y:S01]  /*2540*/  FMUL.FTZ R135, R123, R54 ;  /* 0x000000367b877220 */ /* 0x000fe20000410000 */
[----:B------:R-:W-:-:S06]  /*2550*/  FMUL.FTZ R113, R124, R55 ;  /* 0x000000377c717220 */ /* 0x000fcc0000410000 */
[----:B------:R-:W0:Y:S08]  /*2560*/  MUFU.EX2 R142, R142 ;  /* 0x0000008e008e7308 */ /* 0x000e300000000800 */
        /* <DEDUP_REMOVED lines=21> */
.L_x_9333:
[----:B------:R0:W1:Y:S02]  /*26c0*/  LDS R163, [R86+0x128c] ;  /* 0x00128c0056a37984 */ /* 0x0000640000000800 */
.L_x_9334:
[----:B------:R-:W-:Y:S05]  /*26d0*/  BSYNC.RECONVERGENT B0 ;  /* 0x0000000000007941 */ /* 0x000fea0003800200 */
.L_x_9332:
[----:B--2---:R-:W2:Y:S01]  /*26e0*/  @P0 LDC R104, c[0x0][0x38c] ;  /* 0x0000e300ff680b82 */ /* 0x004ea20000000800 */
[----:B------:R-:W-:Y:S01]  /*26f0*/  MOV R153, RZ ;  /* 0x000000ff00997202 */ /* 0x000fe20000000f00 */
[----:B--2---:R-:W-:-:S04]  /*2700*/  @P0 IMAD R105, R131, R104, UR4 ;  /* 0x0000000483690e24 */ /* 0x004fc8000f8e0268 */
        /* <DEDUP_REMOVED lines=26> */
[----:B------:R-:W-:-:S03]  /*28b0*/  FFMA.FTZ R104, R140, R104, R109 ;  /* 0x000000688c687223 */ /* 0x000fc6000001006d */
[----:B------:R-:W1:Y:S01]  /*28c0*/  SHFL.DOWN PT, R165, R154, 0x1, 0x1f ;  /* 0x08201f009aa57f89 */ /* 0x000e6200000e0000 */
[----:B------:R-:W-:Y:S01]  /*28d0*/  FFMA.FTZ R104, R112, R104, R135 ;  /* 0x0000006870687223 */ /* 0x000fe20000010087 */
[----:B------:R-:W-:Y:S02]  /*28e0*/  MOV R161, R136 ;  /* 0x0000008800a17202 */ /* 0x000fe40000000f00 */
[----:B------:R-:W2:Y:S01]  /*28f0*/  SHFL.DOWN PT, R148, R136, 0x1, 0x1f ;  /* 0x08201f0088947f89 */ /* 0x000ea200000e0000 */
[----:B------:R-:W-:Y:S01]  /*2900*/  FFMA.FTZ R105, R108, R104, R113 ;  /* 0x000000686c697223 */ /* 0x000fe20000010071 */
[----:B------:R-:W-:-:S04]  /*2910*/  FMUL.FTZ R104, R150, R157 ;  /* 0x0000009d96687220 */ /* 0x000fc80000410000 */
[----:B------:R-:W3:Y:S01]  /*2920*/  SHFL.UP PT, R136, R105, 0x1, RZ ;  /* 0x0420000069887989 */ /* 0x000ee200000e00ff */
[----:B------:R-:W-:-:S04]  /*2930*/  FMUL.FTZ R157, R107, R104 ;  /* 0x000000686b9d7220 */ /* 0x000fc80000410000 */
[----:B------:R-:W-:-:S04]  /*2940*/  FMUL.FTZ R157, R142, R157 ;  /* 0x0000009d8e9d7220 */ /* 0x000fc80000410000 */
        /* <DEDUP_REMOVED lines=11> */
[----:B------:R-:W3:Y:S04]  /*2a00*/  SHFL.UP PT, R157, R148, 0x1, RZ ;  /* 0x04200000949d7989 */ /* 0x000ee800000e00ff */
[----:B------:R-:W5:Y:S01]  /*2a10*/  SHFL.UP PT, R104, R105, 0x2, RZ ;  /* 0x0440000069687989 */ /* 0x000f6200000e00ff */
[C---:B-1----:R-:W-:Y:S01]  /*2a20*/  @!P3 FFMA.FTZ R161, R154.reuse, R144, R161 ;  /* 0x000000909aa1b223 */ /* 0x042fe200000100a1 */
[----:B--2---:R-:W-:-:S04]  /*2a30*/  @!P3 FMUL.FTZ R136, R154, R165 ;  /* 0x000000a59a88b220 */ /* 0x004fc80000410000 */
[----:B------:R-:W1:Y:S01]  /*2a40*/  SHFL.DOWN PT, R144, R161, 0x4, 0x1f ;  /* 0x08801f00a1907f89 */ /* 0x000e6200000e0000 */
[----:B---3--:R-:W-:Y:S01]  /*2a50*/  @P1 FMUL.FTZ R148, R148, R157 ;  /* 0x0000009d94941220 */ /* 0x008fe20000410000 */
[----:B------:R-:W-:Y:S02]  /*2a60*/  @!P3 MOV R154, R136 ;  /* 0x00000088009ab202 */ /* 0x000fe40000000f00 */
[----:B------:R-:W-:Y:S01]  /*2a70*/  ISETP.GT.U32.AND P3, PT, R88, 0x1b, PT ;  /* 0x0000001b5800780c */ /* 0x000fe20003f64070 */
[----:B-----5:R-:W-:Y:S01]  /*2a80*/  FFMA.FTZ R104, R148, R104, R105 ;  /* 0x0000006894687223 */ /* 0x020fe20000010069 */
[----:B------:R-:W2:Y:S01]  /*2a90*/  SHFL.UP PT, R165, R148, 0x2, RZ ;  /* 0x0440000094a57989 */ /* 0x000ea200000e00ff */
[----:B------:R-:W-:-:S03]  /*2aa0*/  ISETP.GE.AND P1, PT, R103, 0x2, PT ;  /* 0x000000026700780c */ /* 0x000fc60003f26270 */
[----:B------:R-:W3:Y:S01]  /*2ab0*/  SHFL.DOWN PT, R136, R154, 0x4, 0x1f ;  /* 0x08801f009a887f89 */ /* 0x000ee200000e0000 */
[----:B------:R-:W-:-:S05]  /*2ac0*/  FSEL R157, R105, R104, !P1 ;  /* 0x00000068699d7208 */ /* 0x000fca0004800000 */
[----:B------:R-:W5:Y:S01]  /*2ad0*/  SHFL.UP PT, R104, R157, 0x4, RZ ;  /* 0x048000009d687989 */ /* 0x000f6200000e00ff */
[----:B-1----:R-:W-:-:S05]  /*2ae0*/  @!P3 FFMA.FTZ R161, R154, R144, R161 ;  /* 0x000000909aa1b223 */ /* 0x002fca00000100a1 */
[----:B------:R-:W1:Y:S01]  /*2af0*/  SHFL.DOWN PT, R158, R161, 0x8, 0x1f ;  /* 0x09001f00a19e7f89 */ /* 0x000e6200000e0000 */
[----:B--2---:R-:W-:Y:S01]  /*2b00*/  @P1 FMUL.FTZ R148, R148, R165 ;  /* 0x000000a594941220 */ /* 0x004fe20000410000 */
[----:B------:R-:W-:Y:S01]  /*2b10*/  ISETP.GE.AND P1, PT, R69, UR10, PT ;  /* 0x0000000a45007c0c */ /* 0x000fe2000bf26270 */
[----:B---3--:R-:W-:-:S03]  /*2b20*/  @!P3 FMUL.FTZ R105, R154, R136 ;  /* 0x000000889a69b220 */ /* 0x008fc60000410000 */
[----:B------:R-:W-:Y:S01]  /*2b30*/  ISETP.NE.OR P1, PT, R36, RZ, P1 ;  /* 0x000000ff2400720c */ /* 0x000fe20000f25670 */
[----:B------:R-:W2:Y:S01]  /*2b40*/  SHFL.UP PT, R136, R148, 0x4, RZ ;  /* 0x0480000094887989 */ /* 0x000ea200000e00ff */
[----:B------:R-:W-:Y:S01]  /*2b50*/  @!P3 MOV R154, R105 ;  /* 0x00000069009ab202 */ /* 0x000fe20000000f00 */
[----:B-----5:R-:W-:Y:S01]  /*2b60*/  FFMA.FTZ R144, R148, R104, R157 ;  /* 0x0000006894907223 */ /* 0x020fe2000001009d */
[----:B------:R-:W-:Y:S01]  /*2b70*/  ISETP.GE.AND P3, PT, R103, 0x4, PT ;  /* 0x000000046700780c */ /* 0x000fe20003f66270 */
[----:B------:R-:W-:Y:S01]  /*2b80*/  HFMA2 R104, -RZ, RZ, 1.875, 0 ;  /* 0x3f800000ff687431 */ /* 0x000fe200000001ff */
[----:B------:R-:W-:Y:S01]  /*2b90*/  MOV R105, RZ ;  /* 0x000000ff00697202 */ /* 0x000fe20000000f00 */
[----:B------:R-:W3:Y:S01]  /*2ba0*/  SHFL.DOWN PT, R156, R154, 0x8, 0x1f ;  /* 0x09001f009a9c7f89 */ /* 0x000ee200000e0000 */
[----:B------:R-:W-:-:S05]  /*2bb0*/  FSEL R165, R157, R144, !P3 ;  /* 0x000000909da57208 */ /* 0x000fca0005800000 */
[----:B------:R-:W5:Y:S01]  /*2bc0*/  SHFL.UP PT, R144, R165, 0x8, RZ ;  /* 0x05000000a5907989 */ /* 0x000f6200000e00ff */
[----:B-1----:R-:W-:-:S03]  /*2bd0*/  @!P4 FFMA.FTZ R161, R154, R158, R161 ;  /* 0x0000009e9aa1c223 */ /* 0x002fc600000100a1 */
[----:B------:R-:W-:Y:S01]  /*2be0*/  @!P1 LDS.64 R104, [UR6+0x1308] ;  /* 0x00130806ff689984 */ /* 0x000fe20008000a00 */
[----:B------:R-:W-:-:S03]  /*2bf0*/  ISETP.GE.AND P1, PT, R103, 0x8, PT ;  /* 0x000000086700780c */ /* 0x000fc60003f26270 */
[----:B------:R-:W1:Y:S01]  /*2c00*/  SHFL.DOWN PT, R158, R161, 0x10, 0x1f ;  /* 0x0a001f00a19e7f89 */ /* 0x000e6200000e0000 */
[----:B--2---:R-:W-:Y:S01]  /*2c10*/  @P3 FMUL.FTZ R148, R148, R136 ;  /* 0x0000008894943220 */ /* 0x004fe20000410000 */
[----:B------:R-:W-:-:S04]  /*2c20*/  ISETP.GT.U32.AND P3, PT, R88, 0xf, PT ;  /* 0x0000000f5800780c */ /* 0x000fc80003f64070 */
[----:B------:R-:W2:Y:S01]  /*2c30*/  SHFL.UP PT, R136, R148, 0x8, RZ ;  /* 0x0500000094887989 */ /* 0x000ea200000e00ff */
[----:B---3--:R-:W-:-:S05]  /*2c40*/  @!P4 FMUL.FTZ R156, R154, R156 ;  /* 0x0000009c9a9cc220 */ /* 0x008fca0000410000 */
[----:B------:R-:W-:Y:S01]  /*2c50*/  @!P4 MOV R154, R156 ;  /* 0x0000009c009ac202 */ /* 0x000fe20000000f00 */
[----:B-----5:R-:W-:-:S04]  /*2c60*/  FFMA.FTZ R144, R148, R144, R165 ;  /* 0x0000009094907223 */ /* 0x020fc800000100a5 */
[----:B------:R-:W3:Y:S01]  /*2c70*/  SHFL.DOWN PT, R156, R154, 0x10, 0x1f ;  /* 0x0a001f009a9c7f89 */ /* 0x000ee200000e0000 */
[----:B------:R-:W-:Y:S01]  /*2c80*/  FSEL R157, R165, R144, !P1 ;  /* 0x00000090a59d7208 */ /* 0x000fe20004800000 */
[----:B-1----:R-:W-:-:S04]  /*2c90*/  @!P3 FFMA.FTZ R161, R154, R158, R161 ;  /* 0x0000009e9aa1b223 */ /* 0x002fc800000100a1 */
[----:B------:R-:W1:Y:S04]  /*2ca0*/  SHFL.UP PT, R144, R157, 0x10, RZ ;  /* 0x060000009d907989 */ /* 0x000e6800000e00ff */
[----:B------:R-:W-:Y:S01]  /*2cb0*/  SHFL.DOWN PT, R158, R161, 0x1, 0x1f ;  /* 0x08201f00a19e7f89 */ /* 0x000fe200000e0000 */
[----:B--2---:R-:W-:Y:S01]  /*2cc0*/  @P1 FMUL.FTZ R148, R148, R136 ;  /* 0x0000008894941220 */ /* 0x004fe20000410000 */
[----:B------:R-:W-:-:S04]  /*2cd0*/  ISETP.GE.AND P1, PT, R103, 0x10, PT ;  /* 0x000000106700780c */ /* 0x000fc80003f26270 */
[----:B------:R-:W2:Y:S04]  /*2ce0*/  SHFL.UP PT, R136, R148, 0x10, RZ ;  /* 0x0600000094887989 */ /* 0x000ea800000e00ff */
[----:B------:R-:W-:Y:S01]  /*2cf0*/  SHFL.IDX PT, R165, R105, RZ, 0x1f ;  /* 0x00001fff69a57589 */ /* 0x000fe200000e0000 */
[----:B---3--:R-:W-:-:S05]  /*2d00*/  @!P3 FMUL.FTZ R156, R154, R156 ;  /* 0x0000009c9a9cb220 */ /* 0x008fca0000410000 */
[----:B------:R-:W-:Y:S01]  /*2d10*/  @!P3 MOV R154, R156 ;  /* 0x0000009c009ab202 */ /* 0x000fe20000000f00 */
[----:B-1----:R-:W-:Y:S01]  /*2d20*/  FFMA.FTZ R144, R148, R144, R157 ;  /* 0x0000009094907223 */ /* 0x002fe2000001009d */
[----:B------:R-:W-:-:S03]  /*2d30*/  ISETP.NE.AND P3, PT, R36, 0x1f, PT ;  /* 0x0000001f2400780c */ /* 0x000fc60003f65270 */
[----:B------:R-:W1:Y:S01]  /*2d40*/  SHFL.DOWN PT, R156, R154, 0x1, 0x1f ;  /* 0x08201f009a9c7f89 */ /* 0x000e6200000e0000 */
[----:B------:R-:W-:-:S03]  /*2d50*/  FSEL R157, R157, R144, !P1 ;  /* 0x000000909d9d7208 */ /* 0x000fc60004800000 */
[----:B------:R-:W3:Y:S01]  /*2d60*/  SHFL.IDX PT, R154, R154, RZ, 0x1f ;  /* 0x00001fff9a9a7589 */ /* 0x000ee200000e0000 */
[----:B--2---:R-:W-:Y:S01]  /*2d70*/  @P1 FMUL.FTZ R148, R148, R136 ;  /* 0x0000008894941220 */ /* 0x004fe20000410000 */
[----:B------:R-:W-:Y:S02]  /*2d80*/  ISETP.NE.AND P1, PT, R36, RZ, PT ;  /* 0x000000ff2400720c */ /* 0x000fe40003f25270 */
[----:B------:R-:W-:Y:S04]  /*2d90*/  SHFL.UP PT, R157, R157, 0x1, RZ ;  /* 0x042000009d9d7989 */ /* 0x000fe800000e00ff */
[----:B------:R-:W-:Y:S01]  /*2da0*/  SHFL.UP PT, R148, R148, 0x1, RZ ;  /* 0x0420000094947989 */ /* 0x000fe200000e00ff */
[----:B-1----:R-:W-:-:S04]  /*2db0*/  @P3 FFMA.FTZ R165, R156, R165, R158 ;  /* 0x000000a59ca53223 */ /* 0x002fc8000001009e */
[----:B------:R-:W-:Y:S01]  /*2dc0*/  FFMA.FTZ R138, R165, R163, R138 ;  /* 0x000000a3a58a7223 */ /* 0x000fe2000001008a */
[----:B---3--:R-:W-:-:S03]  /*2dd0*/  FMUL.FTZ R104, R154, R104 ;  /* 0x000000689a687220 */ /* 0x008fc60000410000 */
[----:B------:R-:W-:-:S04]  /*2de0*/  FFMA.FTZ R137, R108, R138, R137 ;  /* 0x0000008a6c897223 */ /* 0x000fc80000010089 */
[----:B------:R-:W-:Y:S02]  /*2df0*/  FFMA.FTZ R136, R112, R137, R159 ;  /* 0x0000008970887223 */ /* 0x000fe4000001009f */
[----:B------:R-:W1:Y:S02]  /*2e00*/  SHFL.IDX PT, R159, R161, RZ, 0x1f ;  /* 0x00001fffa19f7589 */ /* 0x000e6400000e0000 */
[----:B------:R-:W-:-:S04]  /*2e10*/  FFMA.FTZ R141, R140, R136, R141 ;  /* 0x000000888c8d7223 */ /* 0x000fc8000001008d */
[----:B------:R-:W-:-:S04]  /*2e20*/  FFMA.FTZ R144, R142, R141, R155 ;  /* 0x0000008d8e907223 */ /* 0x000fc8000001009b */
[----:B------:R-:W-:-:S04]  /*2e30*/  FFMA.FTZ R146, R107, R144, R146 ;  /* 0x000000906b927223 */ /* 0x000fc80000010092 */
[----:B------:R-:W-:Y:S01]  /*2e40*/  FMUL.FTZ R155, R146, R117 ;  /* 0x00000075929b7220 */ /* 0x000fe20000410000 */
[----:B-1----:R-:W-:Y:S01]  /*2e50*/  FFMA.FTZ R105, R154, R105, R159 ;  /* 0x000000699a697223 */ /* 0x002fe2000001009f */
[----:B------:R-:W-:-:S04]  /*2e60*/  FMUL.FTZ R154, R136, R118 ;  /* 0x00000076889a7220 */ /* 0x000fc80000410000 */
[----:B------:R-:W-:Y:S01]  /*2e70*/  @!P1 STS.64 [UR6+0x1308], R104 ;  /* 0x00130868ff009988 */ /* 0x000fe20008000a06 */
[----:B------:R-:W-:-:S03]  /*2e80*/  FMUL.FTZ R161, R21, R154 ;  /* 0x0000009a15a17220 */ /* 0x000fc60000410000 */
[----:B----4-:R-:W1:Y:S02]  /*2e90*/  SHFL.IDX PT, R153, R153, RZ, 0x1f ;  /* 0x00001fff99997589 */ /* 0x010e6400000e0000 */
[----:B-1----:R-:W-:Y:S01]  /*2ea0*/  @P2 FFMA.FTZ R153, R148, R153, R157 ;  /* 0x0000009994992223 */ /* 0x002fe2000001009d */
[----:B------:R-:W-:Y:S01]  /*2eb0*/  FFMA.FTZ R148, R150, R146, R151 ;  /* 0x0000009296947223 */ /* 0x000fe20000010097 */
[----:B------:R-:W-:Y:S02]  /*2ec0*/  FMUL.FTZ R157, R18, R155 ;  /* 0x0000009b129d7220 */ /* 0x000fe40000410000 */
[----:B------:R-:W-:Y:S01]  /*2ed0*/  FFMA.FTZ R156, R149, R153, R0 ;  /* 0x00000099959c7223 */ /* 0x000fe20000010000 */
[----:B------:R-:W-:Y:S01]  /*2ee0*/  FFMA.FTZ R152, R147, R148, R152 ;  /* 0x0000009493987223 */ /* 0x000fe20000010098 */
[----:B------:R-:W-:Y:S02]  /*2ef0*/  FMUL.FTZ R153, R137, R121 ;  /* 0x0000007989997220 */ /* 0x000fe40000410000 */
[-C--:B------:R-:W-:Y:S01]  /*2f00*/  FFMA.FTZ R158, R147, R156.reuse, R145 ;  /* 0x0000009c939e7223 */ /* 0x080fe20000010091 */
[----:B------:R-:W-:Y:S01]  /*2f10*/  FADD.FTZ R0, -R0, R156 ;  /* 0x0000009c00007221 */ /* 0x000fe20000010100 */
[----:B------:R-:W-:Y:S01]  /*2f20*/  FMUL.FTZ R147, R152, R115 ;  /* 0x0000007398937220 */ /* 0x000fe20000410000 */
[----:B------:R-:W-:Y:S01]  /*2f30*/  FFMA.FTZ R156, R4, R156, RZ ;  /* 0x0000009c049c7223 */ /* 0x000fe200000100ff */
[----:B------:R-:W-:Y:S01]  /*2f40*/  FFMA.FTZ R149, R150, R158, R143 ;  /* 0x0000009e96957223 */ /* 0x000fe2000001008f */
[----:B------:R-:W-:Y:S01]  /*2f50*/  FADD.FTZ R145, -R145, R158 ;  /* 0x0000009e91917221 */ /* 0x000fe20000010100 */
[----:B------:R-:W-:Y:S01]  /*2f60*/  FMUL.FTZ R150, R148, R114 ;  /* 0x0000007294967220 */ /* 0x000fe20000410000 */
[-C--:B------:R-:W-:Y:S01]  /*2f70*/  FFMA.FTZ R160, R0, R147.reuse, RZ ;  /* 0x0000009300a07223 */ /* 0x080fe200000100ff */
[----:B------:R-:W-:Y:S01]  /*2f80*/  FMUL.FTZ R162, R16, R147 ;  /* 0x0000009310a27220 */ /* 0x000fe20000410000 */
[----:B------:R-:W-:Y:S01]  /*2f90*/  FFMA.FTZ R151, R5, R158, R156 ;  /* 0x0000009e05977223 */ /* 0x000fe2000001009c */
[-C--:B------:R-:W-:Y:S01]  /*2fa0*/  FMUL.FTZ R147, R17, R150.reuse ;  /* 0x0000009611937220 */ /* 0x080fe20000410000 */
        /* <DEDUP_REMOVED lines=8> */
[----:B------:R-:W-:Y:S01]  /*3030*/  STS [R65+0x430], R162 ;  /* 0x000430a241007388 */ /* 0x000fe20000000800 */
[----:B------:R-:W-:-:S03]  /*3040*/  FFMA.FTZ R104, R6, R149, R151 ;  /* 0x0000009506687223 */ /* 0x000fc60000010097 */
[----:B------:R1:W-:Y:S04]  /*3050*/  STS [R64+0x4], R147 ;  /* 0x0000049340007388 */ /* 0x0003e80000000800 */
[----:B------:R2:W-:Y:S04]  /*3060*/  STS [R64+0x8], R157 ;  /* 0x0000089d40007388 */ /* 0x0005e80000000800 */
[----:B------:R-:W-:Y:S01]  /*3070*/  STS [R64+0xc], R159 ;  /* 0x00000c9f40007388 */ /* 0x000fe20000000800 */
[----:B-1----:R-:W-:-:S03]  /*3080*/  FADD.FTZ R147, -R143, R149 ;  /* 0x000000958f937221 */ /* 0x002fc60000010100 */
[----:B------:R1:W-:Y:S01]  /*3090*/  STS [R64+0x10], R105 ;  /* 0x0000106940007388 */ /* 0x0003e20000000800 */
[----:B--2---:R-:W-:Y:S01]  /*30a0*/  FFMA.FTZ R157, R107, R149, R106 ;  /* 0x000000956b9d7223 */ /* 0x004fe2000001006a */
[----:B------:R-:W-:Y:S02]  /*30b0*/  FFMA.FTZ R160, R147, R155, R160 ;  /* 0x0000009b93a07223 */ /* 0x000fe400000100a0 */
[----:B------:R2:W-:Y:S01]  /*30c0*/  STS [R64+0x14], R161 ;  /* 0x000014a140007388 */ /* 0x0005e20000000800 */
[----:B------:R-:W-:Y:S01]  /*30d0*/  FADD.FTZ R149, -R106, R157 ;  /* 0x0000009d6a957221 */ /* 0x000fe20000010100 */
[----:B------:R-:W-:Y:S02]  /*30e0*/  IMAD.WIDE.U32 R106, R98, UR4, R100 ;  /* 0x00000004626a7c25 */ /* 0x000fe4000f8e0064 */
[----:B------:R2:W-:Y:S02]  /*30f0*/  STS [R64+0x18], R163 ;  /* 0x000018a340007388 */ /* 0x0005e40000000800 */
[-C--:B------:R-:W-:Y:S01]  /*3100*/  FFMA.FTZ R142, R142, R157.reuse, R139 ;  /* 0x0000009d8e8e7223 */ /* 0x080fe2000001008b */
[----:B-1----:R-:W-:Y:S01]  /*3110*/  FFMA.FTZ R105, R7, R157, R104 ;  /* 0x0000009d07697223 */ /* 0x002fe20000010068 */
[----:B------:R-:W-:Y:S01]  /*3120*/  FFMA.FTZ R160, R149, R158, R160 ;  /* 0x0000009e95a07223 */ /* 0x000fe200000100a0 */
[----:B------:R2:W-:Y:S01]  /*3130*/  STS [R64+0x1c], R165 ;  /* 0x00001ca540007388 */ /* 0x0005e20000000800 */
[----:B------:R-:W-:-:S02]  /*3140*/  IMAD R107, R99, UR4, R107 ;  /* 0x00000004636b7c24 */ /* 0x000fc4000f8e026b */
[-C--:B------:R-:W-:Y:S01]  /*3150*/  FFMA.FTZ R158, R140, R142.reuse, R109 ;  /* 0x0000008e8c9e7223 */ /* 0x080fe2000001006d */
[----:B------:R-:W-:Y:S01]  /*3160*/  FADD.FTZ R139, -R139, R142 ;  /* 0x0000008e8b8b7221 */ /* 0x000fe20000010100 */
[----:B------:R-:W-:Y:S01]  /*3170*/  BAR.SYNC.DEFER_BLOCKING 0x0 ;  /* 0x0000000000007b1d */ /* 0x000fe20000010000 */
[----:B------:R-:W-:Y:S01]  /*3180*/  LEA R104, P2, R106, UR8, 0x2 ;  /* 0x000000086a687c11 */ /* 0x000fe2000f8410ff */
[----:B------:R-:W-:Y:S01]  /*3190*/  FFMA.FTZ R140, R44, R142, R105 ;  /* 0x0000008e2c8c7223 */ /* 0x000fe20000010069 */
[----:B------:R-:W-:Y:S01]  /*31a0*/  IADD3 R142, PT, PT, -R122, UR7, RZ ;  /* 0x000000077a8e7c10 */ /* 0x000fe2000fffe1ff */
[----:B------:R-:W-:Y:S01]  /*31b0*/  FFMA.FTZ R160, R139, R156, R160 ;  /* 0x0000009c8ba07223 */ /* 0x000fe200000100a0 */
[----:B------:R-:W-:Y:S01]  /*31c0*/  LEA.HI.X R105, R106, UR9, R107, 0x2, P2 ;  /* 0x000000096a697c11 */ /* 0x000fe200090f146b */
[----:B------:R-:W-:Y:S01]  /*31d0*/  FADD.FTZ R109, -R109, R158 ;  /* 0x0000009e6d6d7221 */ /* 0x000fe20000010100 */
[----:B------:R-:W-:Y:S01]  /*31e0*/  ISETP.GE.AND P2, PT, R142, 0x1, PT ;  /* 0x000000018e00780c */ /* 0x000fe20003f46270 */
[-C--:B------:R-:W-:Y:S01]  /*31f0*/  FFMA.FTZ R112, R112, R158.reuse, R135 ;  /* 0x0000009e70707223 */ /* 0x080fe20000010087 */
[----:B------:R-:W-:Y:S01]  /*3200*/  FFMA.FTZ R151, R45, R158, R140 ;  /* 0x0000009e2d977223 */ /* 0x000fe2000001008c */
[----:B------:R-:W-:Y:S01]  /*3210*/  FFMA.FTZ R107, R109, R154, R160 ;  /* 0x0000009a6d6b7223 */ /* 0x000fe200000100a0 */
[----:B------:R-:W-:Y:S01]  /*3220*/  ISETP.GE.AND P3, PT, R142, 0x21, PT ;  /* 0x000000218e00780c */ /* 0x000fe20003f66270 */
[-C--:B------:R-:W-:Y:S01]  /*3230*/  FFMA.FTZ R140, R108, R112.reuse, R113 ;  /* 0x000000706c8c7223 */ /* 0x080fe20000010071 */
[----:B------:R-:W-:Y:S01]  /*3240*/  FADD.FTZ R106, -R135, R112 ;  /* 0x00000070876a7221 */ /* 0x000fe20000010100 */
[----:B------:R-:W-:-:S02]  /*3250*/  FFMA.FTZ R108, R46, R112, R151 ;  /* 0x000000702e6c7223 */ /* 0x000fc40000010097 */
[----:B------:R-:W-:Y:S01]  /*3260*/  FADD.FTZ R113, -R113, R140 ;  /* 0x0000008c71717221 */ /* 0x000fe20000010100 */
[----:B------:R-:W-:Y:S01]  /*3270*/  FFMA.FTZ R112, R106, R153, R107 ;  /* 0x000000996a707223 */ /* 0x000fe2000001006b */
[----:B------:R-:W-:-:S03]  /*3280*/  FFMA.FTZ R108, R47, R140, R108 ;  /* 0x0000008c2f6c7223 */ /* 0x000fc6000001006c */
[----:B------:R-:W-:Y:S01]  /*3290*/  FFMA.FTZ R107, R113, R150, R112 ;  /* 0x00000096716b7223 */ /* 0x000fe20000010070 */
[----:B------:R2:W1:Y:S01]  /*32a0*/  LDS R143, [R63+0x4b0] ;  /* 0x0004b0003f8f7984 */ /* 0x0004620000000800 */
[----:B------:R-:W-:Y:S05]  /*32b0*/  @!P2 BRA `(.L_x_9336) ;  /* 0x000000000008a947 */ /* 0x000fea0003800000 */
[----:B------:R-:W3:Y:S04]  /*32c0*/  LDS R135, [R67+0x430] ;  /* 0x0004300043877984 */ /* 0x000ee80000000800 */
[----:B---3--:R3:W-:Y:S02]  /*32d0*/  REDG.E.ADD.F32.FTZ.RN.STRONG.GPU desc[UR16][R104.64], R135 ;  /* 0x00000087680079a6 */ /* 0x0087e4000c12f310 */
.L_x_9336:
[----:B------:R-:W-:Y:S05]  /*32e0*/  BSYNC.RECONVERGENT B0 ;  /* 0x0000000000007941 */ /* 0x000fea0003800200 */
.L_x_9335:
[----:B------:R-:W-:Y:S04]  /*32f0*/  BSSY.RECONVERGENT B0, `(.L_x_9337) ;  /* 0x0000003000007945 */ /* 0x000fe80003800200 */
[----:B------:R-:W-:Y:S05]  /*3300*/  @!P3 BRA `(.L_x_9338) ;  /* 0x000000000004b947 */ /* 0x000fea0003800000 */
[----:B-1----:R4:W-:Y:S02]  /*3310*/  REDG.E.ADD.F32.FTZ.RN.STRONG.GPU desc[UR16][R104.64+0x80], R143 ;  /* 0x0000808f680079a6 */ /* 0x0029e4000c12f310 */
.L_x_9338:
[----:B------:R-:W-:Y:S05]  /*3320*/  BSYNC.RECONVERGENT B0 ;  /* 0x0000000000007941 */ /* 0x000fea0003800200 */
.L_x_9337:
[----:B---3--:R3:W0:Y:S01]  /*3330*/  LDS R135, [R62+0x530] ;  /* 0x000530003e877984 */ /* 0x0086220000000800 */
        /* <DEDUP_REMOVED lines=8> */
[----:B---3--:R-:W-:-:S12]  /*33c0*/  @!P6 BRA `(.L_x_9340) ;  /* 0x000000000004e947 */ /* 0x008fd80003800000 */
[----:B0-----:R3:W-:Y:S02]  /*33d0*/  REDG.E.ADD.F32.FTZ.RN.STRONG.GPU desc[UR16][R104.64+0x100], R135 ;  /* 0x00010087680079a6 */ /* 0x0017e4000c12f310 */
.L_x_9340:
[----:B------:R-:W-:Y:S05]  /*33e0*/  BSYNC.RECONVERGENT B0 ;  /* 0x0000000000007941 */ /* 0x000fea0003800200 */
.L_x_9339:
[----:B0--3--:R0:W3:Y:S01]  /*33f0*/  LDS R135, [R61+0x5b0] ;  /* 0x0005b0003d877984 */ /* 0x0090e20000000800 */
[----:B------:R-:W-:Y:S01]  /*3400*/  ISETP.NE.AND P6, PT, R112, RZ, PT ;  /* 0x000000ff7000720c */ /* 0x000fe20003fc5270 */
[----:B------:R-:W-:-:S12]  /*3410*/  BSSY.RECONVERGENT B0, `(.L_x_9341) ;  /* 0x0000003000007945 */ /* 0x000fd80003800200 */
[----:B0-----:R-:W-:Y:S05]  /*3420*/  @!P6 BRA `(.L_x_9342) ;  /* 0x000000000004e947 */ /* 0x001fea0003800000 */
[----:B---3--:R0:W-:Y:S02]  /*3430*/  REDG.E.ADD.F32.FTZ.RN.STRONG.GPU desc[UR16][R104.64+0x180], R135 ;  /* 0x00018087680079a6 */ /* 0x0081e4000c12f310 */
.L_x_9342:
[----:B------:R-:W-:Y:S05]  /*3440*/  BSYNC.RECONVERGENT B0 ;  /* 0x0000000000007941 */ /* 0x000fea0003800200 */
.L_x_9341:
[----:B0--3--:R0:W3:Y:S01]  /*3450*/  LDS R135, [R60+0x630] ;  /* 0x000630003c877984 */ /* 0x0090e20000000800 */
[----:B------:R-:W-:Y:S04]  /*3460*/  BSSY.RECONVERGENT B0, `(.L_x_9343) ;  /* 0x0000003000007945 */ /* 0x000fe80003800200 */
[----:B------:R-:W-:Y:S05]  /*3470*/  @!P2 BRA `(.L_x_9344) ;  /* 0x000000000004a947 */ /* 0x000fea0003800000 */
[----:B---3--:R3:W-:Y:S02]  /*3480*/  REDG.E.ADD.F32.FTZ.RN.STRONG.GPU desc[UR16][R104.64+0x200], R135 ;  /* 0x00020087680079a6 */ /* 0x0087e4000c12f310 */
.L_x_9344:
[----:B------:R-:W-:Y:S05]  /*3490*/  BSYNC.RECONVERGENT B0 ;  /* 0x0000000000007941 */ /* 0x000fea0003800200 */
.L_x_9343:
[----:B---3--:R3:W0:Y:S01]  /*34a0*/  LDS R135, [R59+0x6b0] ;  /* 0x0006b0003b877984 */ /* 0x0086220000000800 */
[----:B------:R-:W-:Y:S04]  /*34b0*/  BSSY.RECONVERGENT B0, `(.L_x_9345) ;  /* 0x0000003000007945 */ /* 0x000fe80003800200 */
[----:B------:R-:W-:Y:S05]  /*34c0*/  @!P3 BRA `(.L_x_9346) ;  /* 0x000000000004b947 */ /* 0x000fea0003800000 */
[----:B0-----:R0:W-:Y:S02]  /*34d0*/  REDG.E.ADD.F32.FTZ.RN.STRONG.GPU desc[UR16][R104.64+0x280], R135 ;  /* 0x00028087680079a6 */ /* 0x0011e4000c12f310 */
.L_x_9346:
[----:B------:R-:W-:Y:S05]  /*34e0*/  BSYNC.RECONVERGENT B0 ;  /* 0x0000000000007941 */ /* 0x000fea0003800200 */
.L_x_9345:
[----:B0-----:R0:W0:Y:S01]  /*34f0*/  LDS R135, [R58+0x730] ;  /* 0x000730003a877984 */ /* 0x0010220000000800 */
[----:B------:R-:W-:Y:S04]  /*3500*/  BSSY.RECONVERGENT B0, `(.L_x_9347) ;  /* 0x0000003000007945 */ /* 0x000fe80003800200 */
[----:B------:R-:W-:Y:S05]  /*3510*/  @!P4 BRA `(.L_x_9348) ;  /* 0x000000000004c947 */ /* 0x000fea0003800000 */
[----:B0-----:R0:W-:Y:S02]  /*3520*/  REDG.E.ADD.F32.FTZ.RN.STRONG.GPU desc[UR16][R104.64+0x300], R135 ;  /* 0x00030087680079a6 */ /* 0x0011e4000c12f310 */
.L_x_9348:
[----:B------:R-:W-:Y:S05]  /*3530*/  BSYNC.RECONVERGENT B0 ;  /* 0x0000000000007941 */ /* 0x000fea0003800200 */
.L_x_9347:
[----:B0-----:R0:W0:Y:S01]  /*3540*/  LDS R135, [R57+0x7b0] ;  /* 0x0007b00039877984 */ /* 0x0010220000000800 */
[----:B------:R-:W-:Y:S04]  /*3550*/  BSSY.RECONVERGENT B0, `(.L_x_9349) ;  /* 0x0000003000007945 */ /* 0x000fe80003800200 */
[----:B------:R-:W-:Y:S05]  /*3560*/  @!P5 BRA `(.L_x_9350) ;  /* 0x000000000004d947 */ /* 0x000fea0003800000 */
[----:B0-----:R0:W-:Y:S02]  /*3570*/  REDG.E.ADD.F32.FTZ.RN.STRONG.GPU desc[UR16][R104.64+0x380], R135 ;  /* 0x00038087680079a6 */ /* 0x0011e4000c12f310 */
.L_x_9350:
[----:B------:R-:W-:Y:S05]  /*3580*/  BSYNC.RECONVERGENT B0 ;  /* 0x0000000000007941 */ /* 0x000fea0003800200 */
.L_x_9349:
[----:B0---4-:R-:W0:Y:S01]  /*3590*/  SHFL.DOWN PT, R104, R107, 0x1, 0x1f ;  /* 0x08201f006b687f89 */ /* 0x011e2200000e0000 */
[----:B------:R-:W-:Y:S01]  /*35a0*/  ISETP.GT.AND P2, PT, R103, 0x1e, PT ;  /* 0x0000001e6700780c */ /* 0x000fe20003f44270 */
[----:B------:R-:W-:Y:S01]  /*35b0*/  FMUL.FTZ R112, R133, R141 ;  /* 0x0000008d85707220 */ /* 0x000fe20000410000 */
[----:B------:R-:W-:Y:S01]  /*35c0*/  ISETP.NE.AND P3, PT, R103, RZ, PT ;  /* 0x000000ff6700720c */ /* 0x000fe20003f65270 */
[----:B------:R-:W4:Y:S01]  /*35d0*/  SHFL.DOWN PT, R105, R108, 0x1, 0x1f ;  /* 0x08201f006c697f89 */ /* 0x000f2200000e0000 */
[----:B------:R-:W-:Y:S01]  /*35e0*/  BSSY.RECONVERGENT B0, `(.L_x_9351) ;  /* 0x0000053000007945 */ /* 0x000fe20003800200 */
[----:B------:R-:W-:-:S08]  /*35f0*/  FMUL.FTZ R139, R139, R112 ;  /* 0x000000708b8b7220 */ /* 0x000fd00000410000 */
        /* <DEDUP_REMOVED lines=81> */
.L_x_9352:
[----:B------:R-:W-:Y:S05]  /*3b10*/  BSYNC.RECONVERGENT B0 ;  /* 0x0000000000007941 */ /* 0x000fea0003800200 */
.L_x_9351:
[----:B------:R-:W-:-:S04]  /*3b20*/  UIADD3 UR4, UPT, UPT, UR4, 0x1, URZ ;  /* 0x0000000104047890 */ /* 0x000fc8000fffe0ff */
[----:B------:R-:W-:-:S09]  /*3b30*/  UISETP.GE.AND UP0, UPT, UR4, UR11, UPT ;  /* 0x0000000b0400728c */ /* 0x000fd2000bf06270 */
[----:B------:R-:W-:Y:S05]  /*3b40*/  BRA.U !UP0, `(.L_x_9353) ;  /* 0xffffffe508a47547 */ /* 0x000fea000b83ffff */
.L_x_9331:
[----:B------:R-:W-:Y:S08]  /*3b50*/  BAR.SYNC.DEFER_BLOCKING 0x0 ;  /* 0x0000000000007b1d */ /* 0x000ff00000010000 */
[----:B------:R-:W4:Y:S01]  /*3b60*/  LDC.64 R48, c[0x0][0x4f8] ;  /* 0x00013e00ff307b82 */ /* 0x000f220000000a00 */
[----:B------:R-:W5:Y:S07]  /*3b70*/  LDCU.64 UR4, c[0x0][0x500] ;  /* 0x0000a000ff0477ac */ /* 0x000f6e0008000a00 */
[----:B------:R-:W0:Y:S01]  /*3b80*/  LDC.64 R50, c[0x0][0x550] ;  /* 0x00015400ff327b82 */ /* 0x000e220000000a00 */
[----:B------:R-:W2:Y:S04]  /*3b90*/  LDG.E.128 R4, desc[UR16][R42.64] ;  /* 0x000000102a047981 */ /* 0x000ea8000c1e1d00 */
[----:B------:R1:W3:Y:S02]  /*3ba0*/  LDG.E.128 R16, desc[UR16][R42.64+0x200] ;  /* 0x000200102a107981 */ /* 0x0002e4000c1e1d00 */
[----:B-1----:R-:W-:-:S04]  /*3bb0*/  SHF.L.U32 R42, R102, 0x8, RZ ;  /* 0x00000008662a7819 */ /* 0x002fc800000006ff */
[----:B------:R-:W-:Y:S01]  /*3bc0*/  SHF.R.S32.HI R43, RZ, 0x1f, R42 ;  /* 0x0000001fff2b7819 */ /* 0x000fe2000001142a */
[----:B--2---:R-:W-:Y:S04]  /*3bd0*/  STS.128 [R82], R4 ;  /* 0x0000000452007388 */ /* 0x004fe80000000c00 */
[----:B---3--:R-:W-:Y:S01]  /*3be0*/  STS.128 [R82+0x200], R16 ;  /* 0x0002001052007388 */ /* 0x008fe20000000c00 */
[----:B------:R-:W-:-:S03]  /*3bf0*/  NOP ;  /* 0x0000000000007918 */ /* 0x000fc60000000000 */
[----:B------:R-:W1:Y:S04]  /*3c00*/  LDS.128 R20, [R84] ;  /* 0x0000000054147984 */ /* 0x000e680000000c00 */
[----:B------:R-:W2:Y:S01]  /*3c10*/  LDS.128 R44, [R84+0x10] ;  /* 0x00001000542c7984 */ /* 0x000ea20000000c00 */
[----:B------:R-:W-:Y:S06]  /*3c20*/  BAR.SYNC.DEFER_BLOCKING 0x0 ;  /* 0x0000000000007b1d */ /* 0x000fec0000010000 */
[----:B------:R-:W-:Y:S04]  /*3c30*/  STS.128 [R84], R24 ;  /* 0x0000001854007388 */ /* 0x000fe80000000c00 */
[----:B------:R3:W-:Y:S01]  /*3c40*/  STS.128 [R84+0x10], R28 ;  /* 0x0000101c54007388 */ /* 0x0007e20000000c00 */
        /* <DEDUP_REMOVED lines=11> */
[----:B------:R-:W-:Y:S01]  /*3d00*/  FSETP.GTU.FTZ.AND P2, PT, R23, 20, PT ;  /* 0x41a000001700780b */ /* 0x000fe20003f5c000 */
[----:B---3--:R-:W1:Y:S01]  /*3d10*/  LDC.64 R30, c[0x0][0x518] ;  /* 0x00014600ff1e7b82 */ /* 0x008e620000000a00 */
[----:B------:R-:W-:-:S02]  /*3d20*/  FSETP.GTU.FTZ.AND P3, PT, R44, 20, PT ;  /* 0x41a000002c00780b */ /* 0x000fc40003f7c000 */
[----:B------:R-:W-:Y:S02]  /*3d30*/  FSETP.GTU.FTZ.AND P4, PT, R45, 20, PT ;  /* 0x41a000002d00780b */ /* 0x000fe40003f9c000 */
[----:B------:R-:W-:Y:S01]  /*3d40*/  FSETP.GTU.FTZ.AND P5, PT, R46, 20, PT ;  /* 0x41a000002e00780b */ /* 0x000fe20003fbc000 */
[----:B------:R-:W-:Y:S02]  /*3d50*/  @!P6 FMUL.FTZ R0, R20, -1.4426950216293334961 ;  /* 0xbfb8aa3b1400e820 */ /* 0x000fe40000410000 */
[----:B------:R-:W-:Y:S02]  /*3d60*/  @!P0 FMUL.FTZ R5, R21, -1.4426950216293334961 ;  /* 0xbfb8aa3b15058820 */ /* 0x000fe40000410000 */
[----:B------:R-:W-:Y:S02]  /*3d70*/  @!P1 FMUL.FTZ R6, R22, -1.4426950216293334961 ;  /* 0xbfb8aa3b16069820 */ /* 0x000fe40000410000 */
[----:B------:R-:W2:Y:S06]  /*3d80*/  @!P6 MUFU.EX2 R0, R0 ;  /* 0x000000000000e308 */ /* 0x000eac0000000800 */
[----:B------:R-:W-:-:S02]  /*3d90*/  @!P5 FMUL.FTZ R18, R46, -1.4426950216293334961 ;  /* 0xbfb8aa3b2e12d820 */ /* 0x000fc40000410000 */
[----:B------:R-:W3:Y:S08]  /*3da0*/  @!P0 MUFU.EX2 R5, R5 ;  /* 0x0000000500058308 */ /* 0x000ef00000000800 */
[----:B------:R-:W-:Y:S01]  /*3db0*/  @!P1 MUFU.EX2 R6, R6 ;  /* 0x0000000600069308 */ /* 0x000fe20000000800 */
[----:B--2---:R-:W-:Y:S01]  /*3dc0*/  @!P6 FADD.FTZ R4, R0, 1 ;  /* 0x3f8000000004e421 */ /* 0x004fe20000010000 */
[----:B------:R-:W-:-:S06]  /*3dd0*/  @!P2 FMUL.FTZ R0, R23, -1.4426950216293334961 ;  /* 0xbfb8aa3b1700a820 */ /* 0x000fcc0000410000 */
[----:B------:R2:W5:Y:S01]  /*3de0*/  @!P6 MUFU.RCP R17, R4 ;  /* 0x000000040011e308 */ /* 0x0005620000001000 */
[----:B---3--:R-:W-:-:S07]  /*3df0*/  @!P0 FADD.FTZ R5, R5, 1 ;  /* 0x3f80000005058421 */ /* 0x008fce0000010000 */
[----:B------:R3:W4:Y:S01]  /*3e00*/  @!P2 MUFU.EX2 R7, R0 ;  /* 0x000000000007a308 */ /* 0x0007220000000800 */
[----:B--2---:R-:W-:-:S07]  /*3e10*/  @!P3 FMUL.FTZ R4, R44, -1.4426950216293334961 ;  /* 0xbfb8aa3b2c04b820 */ /* 0x004fce0000410000 */
[----:B------:R-:W-:Y:S01]  /*3e20*/  @!P3 MUFU.EX2 R16, R4 ;  /* 0x000000040010b308 */ /* 0x000fe20000000800 */
[----:B-----5:R-:W-:Y:S01]  /*3e30*/  @!P6 FMUL.FTZ R12, R12, R17 ;  /* 0x000000110c0ce220 */ /* 0x020fe20000410000 */
[----:B------:R-:W-:Y:S01]  /*3e40*/  FSETP.GTU.FTZ.AND P6, PT, R47, 20, PT ;  /* 0x41a000002f00780b */ /* 0x000fe20003fdc000 */
[----:B------:R-:W-:Y:S01]  /*3e50*/  @!P4 FMUL.FTZ R17, R45, -1.4426950216293334961 ;  /* 0xbfb8aa3b2d11c820 */ /* 0x000fe20000410000 */
[----:B---3--:R-:W-:-:S04]  /*3e60*/  @!P1 FADD.FTZ R0, R6, 1 ;  /* 0x3f80000006009421 */ /* 0x008fc80000010000 */
[----:B------:R-:W2:Y:S01]  /*3e70*/  @!P4 MUFU.EX2 R20, R17 ;  /* 0x000000110014c308 */ /* 0x000ea20000000800 */
[----:B----4-:R-:W-:-:S06]  /*3e80*/  @!P2 FADD.FTZ R22, R7, 1 ;  /* 0x3f8000000716a421 */ /* 0x010fcc0000010000 */
[----:B------:R-:W-:Y:S01]  /*3e90*/  @!P6 FMUL.FTZ R19, R47, -1.4426950216293334961 ;  /* 0xbfb8aa3b2f13e820 */ /* 0x000fe20000410000 */
[----:B------:R-:W3:Y:S08]  /*3ea0*/  @!P5 MUFU.EX2 R44, R18 ;  /* 0x00000012002cd308 */ /* 0x000ef00000000800 */
[----:B------:R4:W5:Y:S01]  /*3eb0*/  @!P1 MUFU.RCP R47, R0 ;  /* 0x00000000002f9308 */ /* 0x0009620000001000 */
[----:B--2---:R-:W-:Y:S01]  /*3ec0*/  @!P4 FADD.FTZ R23, R20, 1 ;  /* 0x3f8000001417c421 */ /* 0x004fe20000010000 */
[----:B------:R-:W-:-:S04]  /*3ed0*/  IMAD.WIDE.U32 R20, R48, UR18, R42 ;  /* 0x0000001230147c25 */ /* 0x000fc8000f8e002a */
[----:B------:R-:W-:Y:S02]  /*3ee0*/  IMAD R21, R49, UR18, R21 ;  /* 0x0000001231157c24 */ /* 0x000fe4000f8e0215 */
[----:B------:R2:W0:Y:S01]  /*3ef0*/  @!P6 MUFU.EX2 R45, R19 ;  /* 0x00000013002de308 */ /* 0x0004220000000800 */
[----:B----4-:R-:W-:Y:S01]  /*3f00*/  @!P3 FADD.FTZ R0, R16, 1 ;  /* 0x3f8000001000b421 */ /* 0x010fe20000010000 */
[----:B------:R-:W-:-:S06]  /*3f10*/  NOP ;  /* 0x0000000000007918 */ /* 0x000fcc0000000000 */
[----:B------:R4:W0:Y:S01]  /*3f20*/  @!P0 MUFU.RCP R46, R5 ;  /* 0x00000005002e8308 */ /* 0x0008220000001000 */
[----:B--2---:R-:W2:Y:S01]  /*3f30*/  LDS.128 R16, [R82+0x200] ;  /* 0x0002000052107984 */ /* 0x004ea20000000c00 */
[----:B------:R-:W-:-:S04]  /*3f40*/  IMAD.WIDE.U32 R20, R89, UR4, R20 ;  /* 0x0000000459147c25 */ /* 0x000fc8000f8e0014 */
[----:B---3--:R-:W-:Y:S01]  /*3f50*/  @!P5 FADD.FTZ R44, R44, 1 ;  /* 0x3f8000002c2cd421 */ /* 0x008fe20000010000 */
[----:B-----5:R-:W-:Y:S01]  /*3f60*/  @!P1 FMUL.FTZ R14, R14, R47 ;  /* 0x0000002f0e0e9220 */ /* 0x020fe20000410000 */
[----:B------:R-:W-:Y:S01]  /*3f70*/  IADD3 R71, P1, PT, R71, -0x400, RZ ;  /* 0xfffffc0047477810 */ /* 0x000fe20007f3e0ff */
[----:B-1----:R-:W-:Y:S01]  /*3f80*/  IMAD.WIDE.U32 R42, R30, UR18, R42 ;  /* 0x000000121e2a7c25 */ /* 0x002fe2000f8e002a */
[----:B------:R1:W3:Y:S01]  /*3f90*/  @!P3 MUFU.RCP R25, R0 ;  /* 0x000000000019b308 */ /* 0x0002e20000001000 */
[----:B----4-:R-:W4:Y:S02]  /*3fa0*/  LDS.128 R4, [R82] ;  /* 0x0000000052047984 */ /* 0x010f240000000c00 */
[----:B0-----:R-:W-:Y:S01]  /*3fb0*/  @!P6 FADD.FTZ R45, R45, 1 ;  /* 0x3f8000002d2de421 */ /* 0x001fe20000010000 */
[----:B------:R-:W-:Y:S01]  /*3fc0*/  IMAD R43, R31, UR18, R43 ;  /* 0x000000121f2b7c24 */ /* 0x000fe2000f8e022b */
[----:B------:R-:W-:-:S03]  /*3fd0*/  IADD3.X R70, PT, PT, R70, -0x1, RZ, P1, !PT ;  /* 0xffffffff46467810 */ /* 0x000fc60000ffe4ff */
[----:B------:R-:W0:Y:S01]  /*3fe0*/  @!P2 MUFU.RCP R22, R22 ;  /* 0x000000160016a308 */ /* 0x000e220000001000 */
[----:B-1----:R-:W-:Y:S02]  /*3ff0*/  IMAD R0, R89, UR5, R21 ;  /* 0x0000000559007c24 */ /* 0x002fe4000f8e0215 */
[----:B------:R-:W-:Y:S01]  /*4000*/  @!P0 FMUL.FTZ R13, R13, R46 ;  /* 0x0000002e0d0d8220 */ /* 0x000fe20000410000 */
[C---:B------:R-:W-:Y:S01]  /*4010*/  LEA R28, P0, R20.reuse, R50, 0x2 ;  /* 0x00000032141c7211 */ /* 0x040fe200078010ff */
[----:B------:R-:W1:Y:S03]  /*4020*/  LDCU.64 UR4, c[0x0][0x520] ;  /* 0x0000a400ff0477ac */ /* 0x000e660008000a00 */
[----:B------:R-:W-:Y:S01]  /*4030*/  LEA.HI.X R29, R20, R51, R0, 0x2, P0 ;  /* 0x00000033141d7211 */ /* 0x000fe200000f1400 */
[----:B------:R-:W5:Y:S01]  /*4040*/  @!P4 MUFU.RCP R24, R23 ;  /* 0x000000170018c308 */ /* 0x000f620000001000 */
[----:B---3--:R-:W-:Y:S01]  /*4050*/  @!P3 FMUL.FTZ R8, R8, R25 ;  /* 0x000000190808b220 */ /* 0x008fe20000410000 */
[----:B------:R-:W-:Y:S01]  /*4060*/  FADD.FTZ R0, R12, R83 ;  /* 0x000000530c007221 */ /* 0x000fe20000010000 */
[----:B------:R-:W-:Y:S01]  /*4070*/  IADD3 R76, P3, PT, R76, -0x400, RZ ;  /* 0xfffffc004c4c7810 */ /* 0x000fe20007f7e0ff */
[----:B------:R-:W-:-:S03]  /*4080*/  IMAD.WIDE.U32 R28, R66, 0x10, R28 ;  /* 0x00000010421c7825 */ /* 0x000fc600078e001c */
[----:B------:R-:W-:Y:S01]  /*4090*/  IADD3.X R77, PT, PT, R77, -0x1, RZ, P3, !PT ;  /* 0xffffffff4d4d7810 */ /* 0x000fe20001ffe4ff */
[----:B------:R-:W3:Y:S01]  /*40a0*/  @!P5 MUFU.RCP R27, R44 ;  /* 0x0000002c001bd308 */ /* 0x000ee20000001000 */
[----:B0-----:R-:W-:Y:S01]  /*40b0*/  @!P2 FMUL.FTZ R15, R15, R22 ;  /* 0x000000160f0fa220 */ /* 0x001fe20000410000 */
[----:B------:R-:W-:-:S04]  /*40c0*/  IADD3 R72, P2, PT, R72, -0x400, RZ ;  /* 0xfffffc0048487810 */ /* 0x000fc80007f5e0ff */
[----:B------:R-:W-:Y:S02]  /*40d0*/  IADD3.X R73, PT, PT, R73, -0x1, RZ, P2, !PT ;  /* 0xffffffff49497810 */ /* 0x000fe400017fe4ff */
[----:B------:R0:W1:Y:S01]  /*40e0*/  @!P6 MUFU.RCP R26, R45 ;  /* 0x0000002d001ae308 */ /* 0x0000620000001000 */
[----:B--2---:R-:W-:Y:S01]  /*40f0*/  STG.E.128 desc[UR16][R28.64+0x200], R16 ;  /* 0x000200101c007986 */ /* 0x004fe2000c101d10 */
[----:B-----5:R-:W-:Y:S01]  /*4100*/  @!P4 FMUL.FTZ R9, R9, R24 ;  /* 0x000000180909c220 */ /* 0x020fe20000410000 */
[----:B------:R-:W-:-:S04]  /*4110*/  IADD3 R74, P4, PT, R74, -0x400, RZ ;  /* 0xfffffc004a4a7810 */ /* 0x000fc80007f9e0ff */
[----:B------:R-:W-:Y:S01]  /*4120*/  IADD3.X R75, PT, PT, R75, -0x1, RZ, P4, !PT ;  /* 0xffffffff4b4b7810 */ /* 0x000fe200027fe4ff */
[----:B----4-:R2:W-:Y:S01]  /*4130*/  STG.E.128 desc[UR16][R28.64], R4 ;  /* 0x000000041c007986 */ /* 0x0105e2000c101d10 */
[----:B---3--:R-:W-:Y:S01]  /*4140*/  @!P5 FMUL.FTZ R10, R10, R27 ;  /* 0x0000001b0a0ad220 */ /* 0x008fe20000410000 */
[----:B0-----:R-:W0:Y:S08]  /*4150*/  LDC.64 R44, c[0x0][0x560] ;  /* 0x00015800ff2c7b82 */ /* 0x001e300000000a00 */
[----:B------:R-:W-:Y:S01]  /*4160*/  BAR.SYNC.DEFER_BLOCKING 0x0 ;  /* 0x0000000000007b1d */ /* 0x000fe20000010000 */
[----:B-1----:R-:W-:Y:S01]  /*4170*/  @!P6 FMUL.FTZ R11, R11, R26 ;  /* 0x0000001a0b0be220 */ /* 0x002fe20000410000 */
[----:B--2---:R-:W-:-:S03]  /*4180*/  IMAD.WIDE.U32 R4, R89, UR4, R42 ;  /* 0x0000000459047c25 */ /* 0x004fc6000f8e002a */
[----:B0-----:R-:W-:Y:S01]  /*4190*/  LEA R6, P0, R4, R44, 0x2 ;  /* 0x0000002c04067211 */ /* 0x001fe200078010ff */
        /* <DEDUP_REMOVED lines=20> */
.L_x_9314:
        /* <DEDUP_REMOVED lines=34> */
.L_x_9356:
[----:B------:R-:W-:Y:S05]  /*4500*/  BSYNC.RECONVERGENT B0 ;  /* 0x0000000000007941 */ /* 0x000fea0003800200 */
.L_x_9355:
        /* <DEDUP_REMOVED lines=26> */
.L_x_9358:
[----:B------:R-:W-:Y:S05]  /*46b0*/  BSYNC.RECONVERGENT B0 ;  /* 0x0000000000007941 */ /* 0x000fea0003800200 */
.L_x_9357:
        /* <DEDUP_REMOVED lines=13> */
.L_x_9360:
        /* <DEDUP_REMOVED lines=25> */
.L_x_9359:
[----:B------:R-:W-:Y:S05]  /*4920*/  EXIT ;  /* 0x000000000000794d */ /* 0x000fea0003800000 */
.L_x_9361:
        /* <DEDUP_REMOVED lines=13> */
.L_x_10531:


//--------------------- .text._Z25selective_scan_bwd_kernelI32Selective_Scan_bwd_kernel_traitsILi32ELi8ELb1ELb1ELb0ELb1ELb1EffEEv12SSMParamsBwd --------------------------
	.section	.text._Z25selective_scan_bwd_kernelI32Selective_Scan_bwd_kernel_traitsILi32ELi8ELb1ELb1ELb0ELb1ELb1EffEEv12SSMParamsBwd,"ax",@progbits
	.align	128
        .global         _Z25selective_scan_bwd_kernelI32Selective_Scan_bwd_kernel_traitsILi32ELi8ELb1ELb1ELb0ELb1ELb1EffEEv12SSMParamsBwd
        .type           _Z25selective_scan_bwd_kernelI32Selective_Scan_bwd_kernel_traitsILi32ELi8ELb1ELb1ELb0ELb1ELb1EffEEv12SSMParamsBwd,@function
        .size           _Z25selective_scan_bwd_kernelI32Selective_Scan_bwd_kernel_traitsILi32ELi8ELb1ELb1ELb0ELb1ELb1EffEEv12SSMParamsBwd,(.L_x_10532 - _Z25selective_scan_bwd_kernelI32Selective_Scan_bwd_kernel_traitsILi32ELi8ELb1ELb1ELb0ELb1ELb1EffEEv12SSMParamsBwd)
        .other          _Z25selective_scan_bwd_kernelI32Selective_Scan_bwd_kernel_traitsILi32ELi8ELb1ELb1ELb0ELb1ELb1EffEEv12SSMParamsBwd,@"STO_CUDA_ENTRY STV_DEFAULT"
_Z25selective_scan_bwd_kernelI32Selective_Scan_bwd_kernel_traitsILi32ELi8ELb1ELb1ELb0ELb1ELb1EffEEv12SSMParamsBwd:
.text._Z25selective_scan_bwd_kernelI32Selective_Scan_bwd_kernel_traitsILi32ELi8ELb1ELb1ELb0ELb1ELb1EffEEv12SSMParamsBwd:
        /* <DEDUP_REMOVED lines=48> */
[----:B------:R-:W-:-:S05]  /*0300*/  UIMAD.WIDE.U32 UR4, UR18, UR8, URZ ;  /* 0x00000008120472a5 */ /* 0x000fca000f8e00ff */
[----:B------:R-:W4:Y:S01]  /*0310*/  @P0 LDC R25, c[0x0][0x38c] ;  /* 0x0000e300ff190b82 */ /* 0x000f220000000800 */
[----:B------:R-:W-:Y:S01]  /*0320*/  UIMAD UR8, UR18, UR9, UR5 ;  /* 0x00000009120872a4 */ /* 0x000fe2000f8e0205 */
[----:B------:R-:W-:Y:S02]  /*0330*/  @!P2 IADD3 R7, PT, PT, R7, 0x1, RZ ;  /* 0x000000010707a810 */ /* 0x000fe40007ffe0ff */
[----:B------:R-:W-:Y:S01]  /*0340*/  MOV R2, UR4 ;  /* 0x0000000400027c02 */ /* 0x000fe20008000f00 */
[----:B------:R-:W-:Y:S01]  /*0350*/  UIMAD UR4, UR18, UR13, UR7 ;  /* 0x0000000d120472a4 */ /* 0x000fe2000f8e0207 */
[----:B------:R-:W-:Y:S02]  /*0360*/  LOP3.LUT R0, R30, R15, RZ, 0x3c, !PT ;  /* 0x0000000f1e007212 */ /* 0x000fe400078e3cff */
[----:B------:R-:W-:Y:S02]  /*0370*/  MOV R4, UR6 ;  /* 0x0000000600047c02 */ /* 0x000fe40008000f00 */
[----:B------:R-:W-:Y:S01]  /*0380*/  MOV R5, UR7 ;  /* 0x0000000700057c02 */ /* 0x000fe20008000f00 */
[----:B------:R-:W2:Y:S01]  /*0390*/  LDCU.64 UR6, c[0x0][0x498] ;  /* 0x00009300ff0677ac */ /* 0x000ea20008000a00 */
[----:B------:R-:W-:-:S02]  /*03a0*/  MOV R3, UR5 ;  /* 0x0000000500037c02 */ /* 0x000fc40008000f00 */
[----:B------:R-:W-:Y:S02]  /*03b0*/  @P1 IADD3 R7, PT, PT, R7, 0x1, RZ ;  /* 0x0000000107071810 */ /* 0x000fe40007ffe0ff */
[----:B------:R-:W-:Y:S01]  /*03c0*/  MOV R3, UR8 ;  /* 0x0000000800037c02 */ /* 0x000fe20008000f00 */
[----:B------:R-:W1:Y:S01]  /*03d0*/  LDCU.64 UR8, c[0x0][0x3b0] ;  /* 0x00007600ff0877ac */ /* 0x000e620008000a00 */
[----:B------:R-:W-:Y:S01]  /*03e0*/  ISETP.GE.AND P3, PT, R0, RZ, PT ;  /* 0x000000ff0000720c */ /* 0x000fe20003f66270 */
[----:B---3--:R-:W-:Y:S01]  /*03f0*/  @P0 IMAD R0, R9, UR18, R30 ;  /* 0x0000001209000c24 */ /* 0x008fe2000f8e021e */
[----:B------:R-:W-:Y:S01]  /*0400*/  ISETP.NE.AND P2, PT, R15, RZ, PT ;  /* 0x000000ff0f00720c */ /* 0x000fe20003f45270 */
[----:B------:R-:W-:Y:S01]  /*0410*/  IMAD.WIDE.U32 R2, R30, UR10, R2 ;  /* 0x0000000a1e027c25 */ /* 0x000fe2000f8e0002 */
[----:B------:R-:W-:Y:S02]  /*0420*/  MOV R27, R7 ;  /* 0x00000007001b7202 */ /* 0x000fe40000000f00 */
[----:B------:R-:W3:Y:S01]  /*0430*/  @P0 LDC.64 R6, c[0x0][0x480] ;  /* 0x00012000ff060b82 */ /* 0x000ee20000000a00 */
[----:B------:R-:W-:-:S02]  /*0440*/  @P0 IMAD R0, R0, R21, RZ ;  /* 0x0000001500000224 */ /* 0x000fc400078e02ff */
[----:B------:R-:W-:Y:S02]  /*0450*/  IMAD R13, R30, UR11, R3 ;  /* 0x0000000b1e0d7c24 */ /* 0x000fe4000f8e0203 */
[----:B----4-:R-:W-:-:S03]  /*0460*/  @P0 IMAD R3, R0, R25, RZ ;  /* 0x0000001900030224 */ /* 0x010fc600078e02ff */
[----:B------:R-:W4:Y:S01]  /*0470*/  LDC.64 R24, c[0x0][0x460] ;  /* 0x00011800ff187b82 */ /* 0x000f220000000a00 */
[----:B------:R-:W-:Y:S02]  /*0480*/  @!P3 IADD3 R27, PT, PT, -R27, RZ, RZ ;  /* 0x000000ff1b1bb210 */ /* 0x000fe40007ffe1ff */
[----:B------:R-:W-:Y:S01]  /*0490*/  MOV R5, UR4 ;  /* 0x0000000400057c02 */ /* 0x000fe20008000f00 */
[----:B--2---:R-:W-:Y:S01]  /*04a0*/  UIMAD.WIDE.U32 UR4, UR18, UR6, URZ ;  /* 0x00000006120472a5 */ /* 0x004fe2000f8e00ff */
[----:B------:R-:W-:-:S03]  /*04b0*/  @!P2 LOP3.LUT R27, RZ, R15, RZ, 0x33, !PT ;  /* 0x0000000fff1ba212 */ /* 0x000fc600078e33ff */
[----:B------:R-:W2:Y:S01]  /*04c0*/  LDC.64 R14, c[0x0][0x468] ;  /* 0x00011a00ff0e7b82 */ /* 0x000ea20000000a00 */
[----:B------:R-:W-:Y:S01]  /*04d0*/  UIMAD UR5, UR18, UR7, UR5 ;  /* 0x00000007120572a4 */ /* 0x000fe2000f8e0205 */
[----:B------:R-:W-:Y:S01]  /*04e0*/  SHF.R.S32.HI R39, RZ, 0x1f, R27 ;  /* 0x0000001fff277819 */ /* 0x000fe2000001141b */
[----:B-1----:R-:W-:Y:S01]  /*04f0*/  UIMAD.WIDE.U32 UR6, UR18, UR8, URZ ;  /* 0x00000008120672a5 */ /* 0x002fe2000f8e00ff */
[----:B------:R-:W-:Y:S01]  /*0500*/  IMAD.WIDE.U32 R4, R30, UR14, R4 ;  /* 0x0000000e1e047c25 */ /* 0x000fe2000f8e0004 */
[----:B------:R-:W-:Y:S02]  /*0510*/  LEA R9, R21, 0xffffff00, 0x8 ;  /* 0xffffff0015097811 */ /* 0x000fe400078e40ff */
[----:B------:R-:W-:Y:S01]  /*0520*/  UIMAD UR7, UR18, UR9, UR7 ;  /* 0x00000009120772a4 */ /* 0x000fe2000f8e0207 */
[----:B------:R-:W-:Y:S01]  /*0530*/  IMAD R0, R39, R16, RZ ;  /* 0x0000001027007224 */ /* 0x000fe200078e02ff */
[----:B------:R-:W-:Y:S02]  /*0540*/  CS2R R104, SRZ ;  /* 0x0000000000687805 */ /* 0x000fe4000001ff00 */
[----:B------:R-:W-:Y:S01]  /*0550*/  ISETP.GE.AND P1, PT, R21, 0x1, PT ;  /* 0x000000011500780c */ /* 0x000fe20003f26270 */
[----:B---3--:R-:W-:Y:S01]  /*0560*/  @P0 IMAD.WIDE R104, R3, 0x8, R6 ;  /* 0x0000000803680825 */ /* 0x008fe200078e0206 */
[----:B------:R-:W-:-:S02]  /*0570*/  IADD3 R23, P2, PT, R9, R2, RZ ;  /* 0x0000000209177210 */ /* 0x000fc40007f5e0ff */
[----:B------:R-:W-:Y:S01]  /*0580*/  IADD3 R21, P3, PT, R9, R4, RZ ;  /* 0x0000000409157210 */ /* 0x000fe20007f7e0ff */
[C---:B------:R-:W-:Y:S02]  /*0590*/  IMAD R11, R30.reuse, UR15, R5 ;  /* 0x0000000f1e0b7c24 */ /* 0x040fe4000f8e0205 */
[----:B------:R-:W-:-:S04]  /*05a0*/  IMAD.WIDE.U32 R2, R30, R18, UR4 ;  /* 0x000000041e027e25 */ /* 0x000fc8000f8e0012 */
[C---:B------:R-:W-:Y:S01]  /*05b0*/  IMAD R7, R27.reuse, R17, R0 ;  /* 0x000000111b077224 */ /* 0x040fe200078e0200 */
[----:B------:R-:W-:Y:S01]  /*05c0*/  SHF.R.S32.HI R0, RZ, 0x1f, R9 ;  /* 0x0000001fff007819 */ /* 0x000fe20000011409 */
[----:B------:R-:W-:Y:S01]  /*05d0*/  IMAD.WIDE.U32 R4, R27, R16, UR6 ;  /* 0x000000061b047e25 */ /* 0x000fe2000f8e0010 */
[----:B------:R-:W-:Y:S02]  /*05e0*/  IADD3 R2, P4, PT, R9, R2, RZ ;  /* 0x0000000209027210 */ /* 0x000fe40007f9e0ff */
[----:B------:R-:W-:Y:S01]  /*05f0*/  IADD3.X R6, PT, PT, R0, R13, RZ, P2, !PT ;  /* 0x0000000d00067210 */ /* 0x000fe200017fe4ff */
[C---:B------:R-:W-:Y:S01]  /*0600*/  IMAD R19, R30.reuse, R19, R3 ;  /* 0x000000131e137224 */ /* 0x040fe200078e0203 */
[----:B----4-:R-:W-:Y:S02]  /*0610*/  LEA R24, P0, R23, R24, 0x2 ;  /* 0x0000001817187211 */ /* 0x010fe400078010ff */
[----:B------:R-:W-:Y:S02]  /*0620*/  IADD3 R9, P5, PT, R9, R4, RZ ;  /* 0x0000000409097210 */ /* 0x000fe40007fbe0ff */
[----:B------:R-:W-:Y:S01]  /*0630*/  IADD3 R7, PT, PT, R5, R7, RZ ;  /* 0x0000000705077210 */ /* 0x000fe20007ffe0ff */
[----:B0-----:R-:W-:Y:S01]  /*0640*/  IMAD.WIDE.U32 R90, R30, R32, RZ ;  /* 0x000000201e5a7225 */ /* 0x001fe200078e00ff */
[----:B------:R-:W-:-:S02]  /*0650*/  IADD3.X R19, PT, PT, R0, R19, RZ, P4, !PT ;  /* 0x0000001300137210 */ /* 0x000fc400027fe4ff */
[C---:B------:R-:W-:Y:S02]  /*0660*/  IADD3.X R4, PT, PT, R0.reuse, R11, RZ, P3, !PT ;  /* 0x0000000b00047210 */ /* 0x040fe40001ffe4ff */
[----:B------:R-:W-:Y:S02]  /*0670*/  LEA.HI.X R23, R23, R25, R6, 0x2, P0 ;  /* 0x0000001917177211 */ /* 0x000fe400000f1406 */
[----:B------:R-:W-:Y:S02]  /*0680*/  IADD3.X R0, PT, PT, R0, R7, RZ, P5, !PT ;  /* 0x0000000700007210 */ /* 0x000fe40002ffe4ff */
[----:B--2---:R-:W-:Y:S02]  /*0690*/  LEA R22, P0, R21, R14, 0x2 ;  /* 0x0000000e15167211 */ /* 0x004fe400078010ff */
        /* <DEDUP_REMOVED lines=36> */
[----:B------:R-:W-:Y:S01]  /*08e0*/  IADD3 R43, PT, PT, R88, 0xc0, RZ ;  /* 0x000000c0582b7810 */ /* 0x000fe20007ffe0ff */
[----:B------:R-:W-:Y:S01]  /*08f0*/  IMAD R25, R30, UR9, R93 ;  /* 0x000000091e197c24 */ /* 0x000fe2000f8e025d */
[C---:B------:R-:W-:Y:S02]  /*0900*/  IADD3 R45, PT, PT, R88.reuse, 0xe0, RZ ;  /* 0x000000e0582d7810 */ /* 0x040fe40007ffe0ff */
[-C--:B------:R-:W-:Y:S02]  /*0910*/  LEA.HI R10, R88, R3.reuse, RZ, 0x1e ;  /* 0x00000003580a7211 */ /* 0x080fe400078ff0ff */
[----:B------:R-:W-:Y:S02]  /*0920*/  LEA.HI R9, R3, R3, RZ, 0x1b ;  /* 0x0000000303097211 */ /* 0x000fe400078fd8ff */
        /* <DEDUP_REMOVED lines=8> */
[----:B------:R-:W-:Y:S02]  /*09b0*/  LEA.HI R2, R45, R88, RZ, 0x1b ;  /* 0x000000582d027211 */ /* 0x000fe400078fd8ff */
[----:B------:R-:W-:Y:S02]  /*09c0*/  LEA R8, R5, UR4, 0x2 ;  /* 0x0000000405087c11 */ /* 0x000fe4000f8e10ff */
[----:B--2---:R-:W-:Y:S02]  /*09d0*/  MOV R16, UR6 ;  /* 0x0000000600107c02 */ /* 0x004fe40008000f00 */
[C---:B------:R-:W-:Y:S02]  /*09e0*/  LOP3.LUT R15, R88.reuse, 0x1f, RZ, 0xc0, !PT ;  /* 0x0000001f580f7812 */ /* 0x040fe400078ec0ff */
[----:B------:R-:W-:-:S02]  /*09f0*/  IADD3 R14, PT, PT, R88, 0x200, RZ ;  /* 0x00000200580e7810 */ /* 0x000fc40007ffe0ff */
[----:B------:R-:W-:Y:S02]  /*0a00*/  LEA R13, R13, UR4, 0x2 ;  /* 0x000000040d0d7c11 */ /* 0x000fe4000f8e10ff */
[----:B------:R-:W-:Y:S02]  /*0a10*/  LEA R12, R88, UR4, 0x2 ;  /* 0x00000004580c7c11 */ /* 0x000fe4000f8e10ff */
[----:B------:R-:W-:Y:S02]  /*0a20*/  LOP3.LUT R11, R11, 0x1f, R88, 0xf8, !PT ;  /* 0x0000001f0b0b7812 */ /* 0x000fe400078ef858 */
        /* <DEDUP_REMOVED lines=9> */
.L_x_9403:
        /* <DEDUP_REMOVED lines=93> */
.L_x_9364:
[----:B------:R-:W-:Y:S05]  /*1090*/  BSYNC.RECONVERGENT B0 ;  /* 0x0000000000007941 */ /* 0x000fea0003800200 */
.L_x_9363:
        /* <DEDUP_REMOVED lines=37> */
.L_x_9366:
[----:B------:R-:W-:Y:S05]  /*12f0*/  BSYNC.RECONVERGENT B0 ;  /* 0x0000000000007941 */ /* 0x000fea0003800200 */
.L_x_9365:
        /* <DEDUP_REMOVED lines=34> */
.L_x_9368:
[----:B------:R-:W-:Y:S05]  /*1520*/  BSYNC.RECONVERGENT B0 ;  /* 0x0000000000007941 */ /* 0x000fea0003800200 */
.L_x_9367:
        /* <DEDUP_REMOVED lines=32> */
.L_x_9370:
[----:B------:R-:W-:Y:S05]  /*1730*/  BSYNC.RECONVERGENT B0 ;  /* 0x0000000000007941 */ /* 0x000fea0003800200 */
.L_x_9369:
        /* <DEDUP_REMOVED lines=32> */
.L_x_9372:
[----:B------:R-:W-:Y:S05]  /*1940*/  BSYNC.RECONVERGENT B0 ;  /* 0x0000000000007941 */ /* 0x000fea0003800200 */
.L_x_9371:
        /* <DEDUP_REMOVED lines=32> */
.L_x_9374:
[----:B------:R-:W-:Y:S05]  /*1b50*/  BSYNC.RECONVERGENT B0 ;  /* 0x0000000000007941 */ /* 0x000fea0003800200 */
.L_x_9373:
        /* <DEDUP_REMOVED lines=32> */
.L_x_9376:
[----:B------:R-:W-:Y:S05]  /*1d60*/  BSYNC.RECONVERGENT B0 ;  /* 0x0000000000007941 */ /* 0x000fea0003800200 */
.L_x_9375:
        /* <DEDUP_REMOVED lines=32> */
.L_x_9378:
[----:B------:R-:W-:Y:S05]  /*1f70*/  BSYNC.RECONVERGENT B0 ;  /* 0x0000000000007941 */ /* 0x000fea0003800200 */
.L_x_9377:
        /* <DEDUP_REMOVED lines=56> */
[----:B------:R-:W-:Y:S08]  /*2300*/  MUFU.RCP R117, R78 ;  /* 0x0000004e00757308 */ /* 0x000ff00000001000 */
[----:B------:R-:W-:Y:S01]  /*2310*/  MUFU.RCP R100, R75 ;  /* 0x0000004b00647308 */ /* 0x000fe20000001000 */
[----:B0-----:R-:W-:-:S07]  /*2320*/  FADD.FTZ R72, -R120, 1 ;  /* 0x3f80000078487421 */ /* 0x001fce0000010100 */
[----:B------:R-:W-:Y:S08]  /*2330*/  MUFU.RCP R121, R76 ;  /* 0x0000004c00797308 */ /* 0x000ff00000001000 */
        /* <DEDUP_REMOVED lines=13> */
[----:B------:R-:W-:Y:S01]  /*2410*/  FFMA.FTZ R70, R65, R68, 1 ;  /* 0x3f80000041467423 */ /* 0x000fe20000010044 */
        /* <DEDUP_REMOVED lines=39> */
[----:B------:R-:W-:-:S03]  /*2690*/  FMUL.FTZ R116, R55, R116 ;  /* 0x0000007437747220 */ /* 0x000fc60000410000 */
[----:B------:R1:W-:Y:S01]  /*26a0*/  STS.128 [R84+0x10], R72 ;  /* 0x0000104854007388 */ /* 0x0003e20000000c00 */
[----:B------:R-:W-:-:S03]  /*26b0*/  NOP ;  /* 0x0000000000007918 */ /* 0x000fc60000000000 */
[----:B------:R-:W2:Y:S01]  /*26c0*/  LDS.128 R76, [R32] ;  /* 0x00000000204c7984 */ /* 0x000ea20000000c00 */
[----:B------:R-:W-:-:S03]  /*26d0*/  FMUL.FTZ R112, R63, R116 ;  /* 0x000000743f707220 */ /* 0x000fc60000410000 */
[----:B------:R-:W3:Y:S01]  /*26e0*/  LDS.128 R80, [R32+0x200] ;  /* 0x0002000020507984 */ /* 0x000ee20000000c00 */
[----:B0-----:R-:W-:Y:S01]  /*26f0*/  FMUL.FTZ R69, R56, R117 ;  /* 0x0000007538457220 */ /* 0x001fe20000410000 */
[----:B------:R-:W-:Y:S01]  /*2700*/  FMUL.FTZ R68, R57, R118 ;  /* 0x0000007639447220 */ /* 0x000fe20000410000 */
[----:B------:R-:W-:Y:S01]  /*2710*/  FMUL.FTZ R57, R52, R119 ;  /* 0x0000007734397220 */ /* 0x000fe20000410000 */
[----:B------:R-:W-:Y:S01]  /*2720*/  FMUL.FTZ R52, R53, R100 ;  /* 0x0000006435347220 */ /* 0x000fe20000410000 */
[----:B-1----:R-:W-:-:S04]  /*2730*/  IMAD.WIDE.U32 R72, R30, UR4, R114 ;  /* 0x000000041e487c25 */ /* 0x002fc8000f8e0072 */
[----:B------:R-:W-:Y:S01]  /*2740*/  FFMA.FTZ R54, R36, R69, R31 ;  /* 0x0000004524367223 */ /* 0x000fe2000001001f */
[----:B------:R-:W-:Y:S01]  /*2750*/  FMUL.FTZ R71, R58, R123 ;  /* 0x0000007b3a477220 */ /* 0x000fe20000410000 */
[----:B------:R-:W-:Y:S01]  /*2760*/  FMUL.FTZ R70, R59, R120 ;  /* 0x000000783b467220 */ /* 0x000fe20000410000 */
[----:B------:R-:W-:Y:S01]  /*2770*/  IMAD R64, R30, UR5, R73 ;  /* 0x000000051e407c24 */ /* 0x000fe2000f8e0249 */
[----:B------:R-:W-:Y:S01]  /*2780*/  LEA R110, P0, R72, R110, 0x2 ;  /* 0x0000006e486e7211 */ /* 0x000fe200078010ff */
[----:B------:R-:W-:Y:S01]  /*2790*/  FMUL.FTZ R113, R60, R57 ;  /* 0x000000393c717220 */ /* 0x000fe20000410000 */
[----:B------:R-:W-:Y:S01]  /*27a0*/  FMUL.FTZ R100, R61, R52 ;  /* 0x000000343d647220 */ /* 0x000fe20000410000 */
[----:B------:R-:W-:Y:S01]  /*27b0*/  FMUL.FTZ R119, R62, R121 ;  /* 0x000000793e777220 */ /* 0x000fe20000410000 */
[----:B------:R-:W-:Y:S01]  /*27c0*/  LEA.HI.X R111, R72, R111, R64, 0x2, P0 ;  /* 0x0000006f486f7211 */ /* 0x000fe200000f1440 */
[----:B------:R-:W-:Y:S02]  /*27d0*/  FFMA.FTZ R31, R37, R68, R54 ;  /* 0x00000044251f7223 */ /* 0x000fe40000010036 */
[----:B------:R-:W-:-:S05]  /*27e0*/  IMAD.WIDE.U32 R110, R11, 0x10, R110 ;  /* 0x000000100b6e7825 */ /* 0x000fca00078e006e */
        /* <DEDUP_REMOVED lines=28> */
.L_x_9379:
        /* <DEDUP_REMOVED lines=22> */
[----:B------:R-:W1:Y:S01]  /*2b10*/  LDC.64 R72, c[0x0][0x3c0] ;  /* 0x0000f000ff487b82 */ /* 0x000e620000000a00 */
[C---:B------:R-:W-:Y:S01]  /*2b20*/  ISETP.NE.AND P0, PT, R16.reuse, 0x1, PT ;  /* 0x000000011000780c */ /* 0x040fe20003f05270 */
[----:B------:R-:W-:Y:S01]  /*2b30*/  HFMA2 R47, -RZ, RZ, 0, 0 ;  /* 0x00000000ff2f7431 */ /* 0x000fe200000001ff */
[----:B------:R-:W-:Y:S01]  /*2b40*/  SHF.L.U32 R124, R16, 0x8, RZ ;  /* 0x00000008107c7819 */ /* 0x000fe200000006ff */
[----:B------:R-:W-:Y:S01]  /*2b50*/  FMUL.FTZ R131, R36, R95 ;  /* 0x0000005f24837220 */ /* 0x000fe20000410000 */
[C---:B0-----:R-:W-:Y:S01]  /*2b60*/  IADD3 R110, P1, PT, R108.reuse, R34, RZ ;  /* 0x000000226c6e7210 */ /* 0x041fe20007f3e0ff */
[----:B------:R-:W-:Y:S01]  /*2b70*/  FMUL.FTZ R132, R37, R86 ;  /* 0x0000005625847220 */ /* 0x000fe20000410000 */
[----:B------:R-:W-:Y:S01]  /*2b80*/  LOP3.LUT R135, R108, 0x100, RZ, 0xc0, !PT ;  /* 0x000001006c877812 */ /* 0x000fe200078ec0ff */
[----:B------:R-:W0:Y:S01]  /*2b90*/  LDC.64 R74, c[0x0][0x440] ;  /* 0x00011000ff4a7b82 */ /* 0x000e220000000a00 */
        /* <DEDUP_REMOVED lines=20> */
.L_x_9402:
[----:B-1----:R-:W-:-:S04]  /*2ce0*/  IMAD.WIDE.U32 R60, R72, UR4, RZ ;  /* 0x00000004483c7c25 */ /* 0x002fc8000f8e00ff */
[----:B------:R-:W-:Y:S01]  /*2cf0*/  IMAD R61, R73, UR4, R61 ;  /* 0x00000004493d7c24 */ /* 0x000fe2000f8e023d */
[----:B------:R-:W-:-:S04]  /*2d00*/  LEA R122, P1, R60, R18, 0x2 ;  /* 0x000000123c7a7211 */ /* 0x000fc800078210ff */
[----:B0-----:R-:W-:-:S03]  /*2d10*/  LEA.HI.X R123, R60, R17, R61, 0x2, P1 ;  /* 0x000000113c7b7211 */ /* 0x001fc600008f143d */
[----:B------:R-:W-:-:S05]  /*2d20*/  IMAD.WIDE.U32 R122, R11, 0x10, R122 ;  /* 0x000000100b7a7825 */ /* 0x000fca00078e007a */
[----:B------:R-:W3:Y:S04]  /*2d30*/  LDG.E.128 R60, desc[UR16][R122.64] ;  /* 0x000000107a3c7981 */ /* 0x000ee8000c1e1d00 */
        /* <DEDUP_REMOVED lines=12> */
[----:B----4-:R-:W-:-:S04]  /*2e00*/  LEA R114, P1, R116, R78, 0x2 ;  /* 0x0000004e74727211 */ /* 0x010fc800078210ff */
[----:B------:R-:W-:Y:S01]  /*2e10*/  LEA.HI.X R115, R116, R79, R115, 0x2, P1 ;  /* 0x0000004f74737211 */ /* 0x000fe200008f1473 */
[----:B---3--:R-:W-:Y:S04]  /*2e20*/  STS.128 [R32], R60 ;  /* 0x0000003c20007388 */ /* 0x008fe80000000c00 */
[----:B-----5:R-:W-:Y:S01]  /*2e30*/  STS.128 [R32+0x200], R64 ;  /* 0x0002004020007388 */ /* 0x020fe20000000c00 */
[----:B------:R-:W-:-:S03]  /*2e40*/  NOP ;  /* 0x0000000000007918 */ /* 0x000fc60000000000 */
[----:B------:R0:W3:Y:S01]  /*2e50*/  LDG.E R114, desc[UR16][R114.64] ;  /* 0x0000001072727981 */ /* 0x0000e2000c1e1900 */
[----:B------:R-:W1:Y:S01]  /*2e60*/  S2UR UR6, SR_CgaCtaId ;  /* 0x00000000000679c3 */ /* 0x000e620000008800 */
[C---:B------:R-:W-:Y:S01]  /*2e70*/  ISETP.NE.AND P2, PT, R88.reuse, RZ, PT ;  /* 0x000000ff5800720c */ /* 0x040fe20003f45270 */
[----:B------:R-:W-:Y:S01]  /*2e80*/  UMOV UR5, 0x400 ;  /* 0x0000040000057882 */ /* 0x000fe20000000000 */
[----:B------:R-:W4:Y:S01]  /*2e90*/  LDS.128 R60, [R84] ;  /* 0x00000000543c7984 */ /* 0x000f220000000c00 */
[----:B------:R-:W-:Y:S01]  /*2ea0*/  ISETP.NE.AND P1, PT, R88, 0x1f, PT ;  /* 0x0000001f5800780c */ /* 0x000fe20003f25270 */
[----:B------:R-:W-:Y:S02]  /*2eb0*/  BSSY.RECONVERGENT B0, `(.L_x_9381) ;  /* 0x0000032000007945 */ /* 0x000fe40003800200 */
[----:B------:R-:W5:Y:S01]  /*2ec0*/  LDS.128 R64, [R84+0x10] ;  /* 0x0000100054407984 */ /* 0x000f620000000c00 */
[----:B0-----:R-:W-:-:S04]  /*2ed0*/  IADD3 R115, PT, PT, R135, UR4, RZ ;  /* 0x0000000487737c10 */ /* 0x001fc8000fffe0ff */
        /* <DEDUP_REMOVED lines=11> */
[----:B-1----:R-:W-:-:S05]  /*2f90*/  ULEA UR5, UR6, UR5, 0x18 ;  /* 0x0000000506057291 */ /* 0x002fca000f8ec0ff */
[----:B------:R-:W1:Y:S01]  /*2fa0*/  MUFU.EX2 R155, R155 ;  /* 0x0000009b009b7308 */ /* 0x000e620000000800 */
[----:B------:R-:W-:-:S07]  /*2fb0*/  LEA R115, R115, UR5, 0x2 ;  /* 0x0000000573737c11 */ /* 0x000fce000f8e10ff */
[----:B------:R-:W2:Y:S01]  /*2fc0*/  MUFU.EX2 R146, R146 ;  /* 0x0000009200927308 */ /* 0x000ea20000000800 */
[----:B0-----:R0:W-:Y:S01]  /*2fd0*/  STS [R115+0xa88], R148 ;  /* 0x000a889473007388 */ /* 0x0011e20000000800 */
[----:B----4-:R-:W-:Y:S01]  /*2fe0*/  FMUL.FTZ R153, R131, R60 ;  /* 0x0000003c83997220 */ /* 0x010fe20000410000 */
[----:B------:R-:W-:Y:S01]  /*2ff0*/  FMUL.FTZ R144, R132, R61 ;  /* 0x0000003d84907220 */ /* 0x000fe20000410000 */
[----:B------:R-:W-:Y:S01]  /*3000*/  FMUL.FTZ R117, R129, R62 ;  /* 0x0000003e81757220 */ /* 0x000fe20000410000 */
[----:B------:R-:W-:Y:S01]  /*3010*/  FMUL.FTZ R149, R130, R63 ;  /* 0x0000003f82957220 */ /* 0x000fe20000410000 */
[----:B-----5:R-:W-:Y:S02]  /*3020*/  FMUL.FTZ R142, R127, R64 ;  /* 0x000000407f8e7220 */ /* 0x020fe40000410000 */
        /* <DEDUP_REMOVED lines=25> */
.L_x_9382:
[----:B------:R0:W1:Y:S02]  /*31c0*/  LDS R162, [R12+0x128c] ;  /* 0x00128c000ca27984 */ /* 0x0000640000000800 */
.L_x_9383:
[----:B------:R-:W-:Y:S05]  /*31d0*/  BSYNC.RECONVERGENT B0 ;  /* 0x0000000000007941 */ /* 0x000fea0003800200 */
.L_x_9381:
        /* <DEDUP_REMOVED lines=15> */
[----:B------:R-:W-:-:S02]  /*32d0*/  ISETP.GT.U32.AND P4, PT, R15, 0x17, PT ;  /* 0x000000170f00780c */ /* 0x000fc40003f84070 */
[C---:B------:R-:W-:Y:S01]  /*32e0*/  FMUL.FTZ R139, R145.reuse, R156 ;  /* 0x0000009c918b7220 */ /* 0x040fe20000410000 */
[----:B------:R-:W-:-:S03]  /*32f0*/  FFMA.FTZ R137, R145, R137, R154 ;  /* 0x0000008991897223 */ /* 0x000fc6000001009a */
[C---:B------:R-:W-:Y:S01]  /*3300*/  FMUL.FTZ R139, R116.reuse, R139 ;  /* 0x0000008b748b7220 */ /* 0x040fe20000410000 */
[----:B------:R-:W-:-:S03]  /*3310*/  FFMA.FTZ R137, R116, R137, R151 ;  /* 0x0000008974897223 */ /* 0x000fc60000010097 */
[C---:B--2---:R-:W-:Y:S01]  /*3320*/  FMUL.FTZ R114, R146.reuse, R139 ;  /* 0x0000008b92727220 */ /* 0x044fe20000410000 */
[----:B------:R-:W-:-:S03]  /*3330*/  FFMA.FTZ R137, R146, R137, R159 ;  /* 0x0000008992897223 */ /* 0x000fc6000001009f */
[C---:B------:R-:W-:Y:S01]  /*3340*/  FMUL.FTZ R157, R155.reuse, R114 ;  /* 0x000000729b9d7220 */ /* 0x040fe20000410000 */
[----:B------:R-:W-:Y:S01]  /*3350*/  FFMA.FTZ R160, R155, R137, R118 ;  /* 0x000000899ba07223 */ /* 0x000fe20000010076 */
[-C--:B------:R-:W-:Y:S01]  /*3360*/  FFMA.FTZ R114, R153, R155.reuse, R144 ;  /* 0x0000009b99727223 */ /* 0x080fe20000010090 */
[----:B------:R-:W-:Y:S02]  /*3370*/  FMUL.FTZ R137, R148, R155 ;  /* 0x0000009b94897220 */ /* 0x000fe40000410000 */
[----:B------:R-:W1:Y:S01]  /*3380*/  SHFL.DOWN PT, R156, R157, 0x1, 0x1f ;  /* 0x08201f009d9c7f89 */ /* 0x000e6200000e0000 */
[C---:B------:R-:W-:Y:S01]  /*3390*/  FFMA.FTZ R114, R146.reuse, R114, R117 ;  /* 0x0000007292727223 */ /* 0x040fe20000010075 */
[----:B------:R-:W-:Y:S02]  /*33a0*/  FMUL.FTZ R137, R146, R137 ;  /* 0x0000008992897220 */ /* 0x000fe40000410000 */
[----:B------:R-:W2:Y:S01]  /*33b0*/  SHFL.DOWN PT, R115, R160, 0x1, 0x1f ;  /* 0x08201f00a0737f89 */ /* 0x000ea200000e0000 */
[----:B------:R-:W-:-:S04]  /*33c0*/  FFMA.FTZ R114, R116, R114, R149 ;  /* 0x0000007274727223 */ /* 0x000fc80000010095 */
[----:B------:R-:W-:-:S04]  /*33d0*/  FFMA.FTZ R114, R145, R114, R142 ;  /* 0x0000007291727223 */ /* 0x000fc8000001008e */
[----:B------:R-:W-:-:S04]  /*33e0*/  FFMA.FTZ R114, R143, R114, R122 ;  /* 0x000000728f727223 */ /* 0x000fc8000001007a */
[----:B------:R-:W-:-:S04]  /*33f0*/  FFMA.FTZ R114, R123, R114, R138 ;  /* 0x000000727b727223 */ /* 0x000fc8000001008a */
[----:B------:R-:W-:Y:S01]  /*3400*/  FFMA.FTZ R114, R121, R114, R136 ;  /* 0x0000007279727223 */ /* 0x000fe20000010088 */
[----:B-1----:R-:W-:Y:S01]  /*3410*/  @P1 FMUL.FTZ R156, R156, R157 ;  /* 0x0000009d9c9c1220 */ /* 0x002fe20000410000 */
[----:B--2---:R-:W-:-:S04]  /*3420*/  @P1 FFMA.FTZ R160, R157, R115, R160 ;  /* 0x000000739da01223 */ /* 0x004fc800000100a0 */
[----:B------:R-:W-:Y:S01]  /*3430*/  @P1 MOV R157, R156 ;  /* 0x0000009c009d1202 */ /* 0x000fe20000000f00 */
[----:B------:R-:W1:Y:S01]  /*3440*/  SHFL.UP PT, R115, R114, 0x1, RZ ;  /* 0x0420000072737989 */ /* 0x000e6200000e00ff */
[----:B------:R-:W-:Y:S01]  /*3450*/  FMUL.FTZ R156, R116, R137 ;  /* 0x00000089749c7220 */ /* 0x000fe20000410000 */
[----:B------:R-:W-:Y:S02]  /*3460*/  ISETP.GE.AND P1, PT, R87, 0x1, PT ;  /* 0x000000015700780c */ /* 0x000fe40003f26270 */
[----:B------:R-:W2:Y:S01]  /*3470*/  SHFL.DOWN PT, R137, R160, 0x2, 0x1f ;  /* 0x08401f00a0897f89 */ /* 0x000ea200000e0000 */
[----:B------:R-:W-:-:S03]  /*3480*/  FMUL.FTZ R164, R145, R156 ;  /* 0x0000009c91a47220 */ /* 0x000fc60000410000 */
[----:B------:R-:W3:Y:S01]  /*3490*/  SHFL.DOWN PT, R156, R157, 0x2, 0x1f ;  /* 0x08401f009d9c7f89 */ /* 0x000ee200000e0000 */
[----:B------:R-:W-:-:S04]  /*34a0*/  FMUL.FTZ R164, R143, R164 ;  /* 0x000000a48fa47220 */ /* 0x000fc80000410000 */
[----:B------:R-:W-:-:S04]  /*34b0*/  FMUL.FTZ R164, R123, R164 ;  /* 0x000000a47ba47220 */ /* 0x000fc80000410000 */
[----:B------:R-:W-:-:S05]  /*34c0*/  FMUL.FTZ R161, R121, R164 ;  /* 0x000000a479a17220 */ /* 0x000fca0000410000 */
[----:B------:R-:W5:Y:S01]  /*34d0*/  SHFL.UP PT, R164, R161, 0x1, RZ ;  /* 0x04200000a1a47989 */ /* 0x000f6200000e00ff */
[----:B-1----:R-:W-:Y:S01]  /*34e0*/  FFMA.FTZ R115, R161, R115, R114 ;  /* 0x00000073a1737223 */ /* 0x002fe20000010072 */
[----:B--2---:R-:W-:-:S04]  /*34f0*/  @!P3 FFMA.FTZ R160, R157, R137, R160 ;  /* 0x000000899da0b223 */ /* 0x004fc800000100a0 */
[----:B------:R-:W-:Y:S01]  /*3500*/  FSEL R114, R114, R115, !P1 ;  /* 0x0000007372727208 */ /* 0x000fe20004800000 */
[----:B---3--:R-:W-:Y:S01]  /*3510*/  @!P3 FMUL.FTZ R156, R157, R156 ;  /* 0x0000009c9d9cb220 */ /* 0x008fe20000410000 */
[----:B------:R-:W1:Y:S04]  /*3520*/  SHFL.DOWN PT, R115, R160, 0x4, 0x1f ;  /* 0x08801f00a0737f89 */ /* 0x000e6800000e0000 */
[----:B------:R-:W2:Y:S01]  /*3530*/  SHFL.UP PT, R139, R114, 0x2, RZ ;  /* 0x04400000728b7989 */ /* 0x000ea200000e00ff */
[----:B------:R-:W-:Y:S02]  /*3540*/  @!P3 MOV R157, R156 ;  /* 0x0000009c009db202 */ /* 0x000fe40000000f00 */
[----:B------:R-:W-:-:S03]  /*3550*/  ISETP.GT.U32.AND P3, PT, R15, 0x1b, PT ;  /* 0x0000001b0f00780c */ /* 0x000fc60003f64070 */
[----:B------:R-:W3:Y:S01]  /*3560*/  SHFL.DOWN PT, R147, R157, 0x4, 0x1f ;  /* 0x08801f009d937f89 */ /* 0x000ee200000e0000 */
[----:B-----5:R-:W-:Y:S01]  /*3570*/  @P1 FMUL.FTZ R161, R161, R164 ;  /* 0x000000a4a1a11220 */ /* 0x020fe20000410000 */
[----:B------:R-:W-:-:S04]  /*3580*/  ISETP.GE.AND P1, PT, R87, 0x2, PT ;  /* 0x000000025700780c */ /* 0x000fc80003f26270 */
[----:B------:R-:W5:Y:S04]  /*3590*/  SHFL.UP PT, R137, R161, 0x2, RZ ;  /* 0x04400000a1897989 */ /* 0x000f6800000e00ff */
[----:B-1----:R-:W-:Y:S01]  /*35a0*/  @!P3 FFMA.FTZ R160, R157, R115, R160 ;  /* 0x000000739da0b223 */ /* 0x002fe200000100a0 */
[----:B------:R-:W-:Y:S01]  /*35b0*/  MOV R115, RZ ;  /* 0x000000ff00737202 */ /* 0x000fe20000000f00 */
[----:B--2---:R-:W-:-:S05]  /*35c0*/  FFMA.FTZ R139, R161, R139, R114 ;  /* 0x0000008ba18b7223 */ /* 0x004fca0000010072 */
[----:B------:R-:W-:Y:S01]  /*35d0*/  FSEL R156, R114, R139, !P1 ;  /* 0x0000008b729c7208 */ /* 0x000fe20004800000 */
[----:B---3--:R-:W-:-:S04]  /*35e0*/  @!P3 FMUL.FTZ R139, R157, R147 ;  /* 0x000000939d8bb220 */ /* 0x008fc80000410000 */
[----:B------:R-:W1:Y:S01]  /*35f0*/  SHFL.UP PT, R114, R156, 0x4, RZ ;  /* 0x048000009c727989 */ /* 0x000e6200000e00ff */
[----:B------:R-:W-:Y:S02]  /*3600*/  @!P3 MOV R157, R139 ;  /* 0x0000008b009db202 */ /* 0x000fe40000000f00 */
[----:B------:R-:W-:Y:S01]  /*3610*/  ISETP.GE.AND P3, PT, R87, 0x4, PT ;  /* 0x000000045700780c */ /* 0x000fe20003f66270 */
[----:B-----5:R-:W-:Y:S01]  /*3620*/  @P1 FMUL.FTZ R161, R161, R137 ;  /* 0x00000089a1a11220 */ /* 0x020fe20000410000 */
[----:B------:R-:W-:Y:S01]  /*3630*/  ISETP.GE.AND P1, PT, R16, UR10, PT ;  /* 0x0000000a10007c0c */ /* 0x000fe2000bf26270 */
[----:B------:R-:W2:Y:S03]  /*3640*/  SHFL.DOWN PT, R164, R157, 0x8, 0x1f ;  /* 0x09001f009da47f89 */ /* 0x000ea600000e0000 */
[----:B------:R-:W-:Y:S01]  /*3650*/  ISETP.NE.OR P1, PT, R88, RZ, P1 ;  /* 0x000000ff5800720c */ /* 0x000fe20000f25670 */
[----:B------:R-:W3:Y:S04]  /*3660*/  SHFL.DOWN PT, R137, R160, 0x8, 0x1f ;  /* 0x09001f00a0897f89 */ /* 0x000ee800000e0000 */
[----:B------:R-:W5:Y:S01]  /*3670*/  SHFL.UP PT, R139, R161, 0x4, RZ ;  /* 0x04800000a18b7989 */ /* 0x000f6200000e00ff */
[----:B-1----:R-:W-:Y:S01]  /*3680*/  FFMA.FTZ R147, R161, R114, R156 ;  /* 0x00000072a1937223 */ /* 0x002fe2000001009c */
[----:B------:R-:W-:-:S04]  /*3690*/  HFMA2 R114, -RZ, RZ, 1.875, 0 ;  /* 0x3f800000ff727431 */ /* 0x000fc800000001ff */
[----:B------:R-:W-:Y:S01]  /*36a0*/  FSEL R156, R156, R147, !P3 ;  /* 0x000000939c9c7208 */ /* 0x000fe20005800000 */
[----:B--2---:R-:W-:-:S04]  /*36b0*/  @!P4 FMUL.FTZ R164, R157, R164 ;  /* 0x000000a49da4c220 */ /* 0x004fc80000410000 */
[----:B------:R-:W1:Y:S01]  /*36c0*/  SHFL.UP PT, R147, R156, 0x8, RZ ;  /* 0x050000009c937989 */ /* 0x000e6200000e00ff */
[----:B---3--:R-:W-:Y:S01]  /*36d0*/  @!P4 FFMA.FTZ R160, R157, R137, R160 ;  /* 0x000000899da0c223 */ /* 0x008fe200000100a0 */
[----:B------:R-:W-:Y:S02]  /*36e0*/  @!P4 MOV R157, R164 ;  /* 0x000000a4009dc202 */ /* 0x000fe40000000f00 */
[----:B------:R-:W-:Y:S01]  /*36f0*/  @!P1 LDS.64 R114, [UR6+0x1308] ;  /* 0x00130806ff729984 */ /* 0x000fe20008000a00 */
[----:B-----5:R-:W-:Y:S01]  /*3700*/  @P3 FMUL.FTZ R161, R161, R139 ;  /* 0x0000008ba1a13220 */ /* 0x020fe20000410000 */
[----:B------:R-:W-:Y:S02]  /*3710*/  ISETP.GT.U32.AND P3, PT, R15, 0xf, PT ;  /* 0x0000000f0f00780c */ /* 0x000fe40003f64070 */
[----:B------:R-:W2:Y:S01]  /*3720*/  SHFL.DOWN PT, R163, R157, 0x10, 0x1f ;  /* 0x0a001f009da37f89 */ /* 0x000ea200000e0000 */
[----:B------:R-:W-:-:S03]  /*3730*/  ISETP.GE.AND P1, PT, R87, 0x8, PT ;  /* 0x000000085700780c */ /* 0x000fc60003f26270 */
[----:B------:R-:W3:Y:S04]  /*3740*/  SHFL.UP PT, R164, R161, 0x8, RZ ;  /* 0x05000000a1a47989 */ /* 0x000ee800000e00ff */
[----:B------:R-:W5:Y:S01]  /*3750*/  SHFL.DOWN PT, R139, R160, 0x10, 0x1f ;  /* 0x0a001f00a08b7f89 */ /* 0x000f6200000e0000 */
[----:B-1----:R-:W-:-:S05]  /*3760*/  FFMA.FTZ R137, R161, R147, R156 ;  /* 0x00000093a1897223 */ /* 0x002fca000001009c */
[----:B------:R-:W-:Y:S01]  /*3770*/  FSEL R137, R156, R137, !P1 ;  /* 0x000000899c897208 */ /* 0x000fe20004800000 */
[----:B--2---:R-:W-:-:S04]  /*3780*/  @!P3 FMUL.FTZ R156, R157, R163 ;  /* 0x000000a39d9cb220 */ /* 0x004fc80000410000 */
[----:B------:R-:W1:Y:S01]  /*3790*/  SHFL.UP PT, R147, R137, 0x10, RZ ;  /* 0x0600000089937989 */ /* 0x000e6200000e00ff */
[----:B---3--:R-:W-:Y:S01]  /*37a0*/  @P1 FMUL.FTZ R161, R161, R164 ;  /* 0x000000a4a1a11220 */ /* 0x008fe20000410000 */
[----:B------:R-:W-:Y:S01]  /*37b0*/  ISETP.GE.AND P1, PT, R87, 0x10, PT ;  /* 0x000000105700780c */ /* 0x000fe20003f26270 */
[----:B-----5:R-:W-:Y:S01]  /*37c0*/  @!P3 FFMA.FTZ R160, R157, R139, R160 ;  /* 0x0000008b9da0b223 */ /* 0x020fe200000100a0 */
[----:B------:R-:W-:Y:S02]  /*37d0*/  @!P3 MOV R157, R156 ;  /* 0x0000009c009db202 */ /* 0x000fe40000000f00 */
[----:B------:R-:W2:Y:S01]  /*37e0*/  SHFL.UP PT, R163, R161, 0x10, RZ ;  /* 0x06000000a1a37989 */ /* 0x000ea200000e00ff */
[----:B------:R-:W-:-:S03]  /*37f0*/  ISETP.NE.AND P3, PT, R88, 0x1f, PT ;  /* 0x0000001f5800780c */ /* 0x000fc60003f65270 */
[----:B------:R-:W-:Y:S04]  /*3800*/  SHFL.IDX PT, R164, R115, RZ, 0x1f ;  /* 0x00001fff73a47589 */ /* 0x000fe800000e0000 */
[----:B------:R-:W-:Y:S04]  /*3810*/  SHFL.DOWN PT, R156, R160, 0x1, 0x1f ;  /* 0x08201f00a09c7f89 */ /* 0x000fe800000e0000 */
[----:B------:R-:W3:Y:S01]  /*3820*/  SHFL.DOWN PT, R139, R157, 0x1, 0x1f ;  /* 0x08201f009d8b7f89 */ /* 0x000ee200000e0000 */
[----:B-1----:R-:W-:-:S03]  /*3830*/  FFMA.FTZ R147, R161, R147, R137 ;  /* 0x00000093a1937223 */ /* 0x002fc60000010089 */
[----:B------:R-:W1:Y:S01]  /*3840*/  SHFL.IDX PT, R157, R157, RZ, 0x1f ;  /* 0x00001fff9d9d7589 */ /* 0x000e6200000e0000 */
[----:B--2---:R-:W-:Y:S01]  /*3850*/  @P1 FMUL.FTZ R161, R161, R163 ;  /* 0x000000a3a1a11220 */ /* 0x004fe20000410000 */
[----:B------:R-:W-:Y:S02]  /*3860*/  FSEL R163, R137, R147, !P1 ;  /* 0x0000009389a37208 */ /* 0x000fe40004800000 */
[----:B------:R-:W-:-:S03]  /*3870*/  ISETP.NE.AND P1, PT, R88, RZ, PT ;  /* 0x000000ff5800720c */ /* 0x000fc60003f25270 */
[----:B------:R-:W-:Y:S01]  /*3880*/  SHFL.UP PT, R161, R161, 0x1, RZ ;  /* 0x04200000a1a17989 */ /* 0x000fe200000e00ff */
[----:B---3--:R-:W-:-:S03]  /*3890*/  @P3 FFMA.FTZ R164, R139, R164, R156 ;  /* 0x000000a48ba43223 */ /* 0x008fc6000001009c */
[----:B------:R2:W-:Y:S01]  /*38a0*/  SHFL.UP PT, R156, R163, 0x1, RZ ;  /* 0x04200000a39c7989 */ /* 0x0005e200000e00ff */
[----:B------:R-:W-:Y:S01]  /*38b0*/  FFMA.FTZ R141, R164, R162, R141 ;  /* 0x000000a2a48d7223 */ /* 0x000fe2000001008d */
[----:B-1----:R-:W-:-:S03]  /*38c0*/  FMUL.FTZ R114, R157, R114 ;  /* 0x000000729d727220 */ /* 0x002fc60000410000 */
[----:B------:R-:W-:-:S04]  /*38d0*/  FFMA.FTZ R140, R121, R141, R140 ;  /* 0x0000008d798c7223 */ /* 0x000fc8000001008c */
[----:B------:R-:W-:Y:S02]  /*38e0*/  FFMA.FTZ R139, R123, R140, R150 ;  /* 0x0000008c7b8b7223 */ /* 0x000fe40000010096 */
[----:B------:R-:W1:Y:S02]  /*38f0*/  SHFL.IDX PT, R150, R160, RZ, 0x1f ;  /* 0x00001fffa0967589 */ /* 0x000e6400000e0000 */
[----:B------:R-:W-:-:S04]  /*3900*/  FFMA.FTZ R137, R143, R139, R158 ;  /* 0x0000008b8f897223 */ /* 0x000fc8000001009e */
[----:B------:R-:W-:Y:S01]  /*3910*/  FFMA.FTZ R147, R145, R137, R154 ;  /* 0x0000008991937223 */ /* 0x000fe2000001009a */
[----:B--2---:R-:W-:-:S03]  /*3920*/  FMUL.FTZ R163, R137, R99 ;  /* 0x0000006389a37220 */ /* 0x004fc60000410000 */
[----:B------:R-:W-:Y:S01]  /*3930*/  FFMA.FTZ R151, R116, R147, R151 ;  /* 0x0000009374977223 */ /* 0x000fe20000010097 */
[----:B------:R-:W-:-:S03]  /*3940*/  FMUL.FTZ R162, R40, R163 ;  /* 0x000000a328a27220 */ /* 0x000fc60000410000 */
[----:B------:R-:W-:Y:S01]  /*3950*/  FFMA.FTZ R159, R146, R151, R159 ;  /* 0x00000097929f7223 */ /* 0x000fe2000001009f */
[----:B-1----:R-:W-:Y:S01]  /*3960*/  FFMA.FTZ R115, R157, R115, R150 ;  /* 0x000000739d737223 */ /* 0x002fe20000010096 */
[----:B------:R-:W-:Y:S01]  /*3970*/  FMUL.FTZ R157, R151, R97 ;  /* 0x00000061979d7220 */ /* 0x000fe20000410000 */
[----:B------:R-:W-:-:S03]  /*3980*/  FMUL.FTZ R150, R139, R96 ;  /* 0x000000608b967220 */ /* 0x000fc60000410000 */
[----:B------:R-:W-:Y:S01]  /*3990*/  @!P1 STS.64 [UR6+0x1308], R114 ;  /* 0x00130872ff009988 */ /* 0x000fe20008000a06 */
[----:B------:R-:W-:Y:S01]  /*39a0*/  FMUL.FTZ R158, R38, R157 ;  /* 0x0000009d269e7220 */ /* 0x000fe20000410000 */
[----:B------:R-:W-:Y:S02]  /*39b0*/  FMUL.FTZ R164, R41, R150 ;  /* 0x0000009629a47220 */ /* 0x000fe40000410000 */
[----:B----4-:R-:W1:Y:S02]  /*39c0*/  SHFL.IDX PT, R152, R152, RZ, 0x1f ;  /* 0x00001fff98987589 */ /* 0x010e6400000e0000 */
[----:B-1----:R-:W-:Y:S01]  /*39d0*/  @P2 FFMA.FTZ R152, R161, R152, R156 ;  /* 0x00000098a1982223 */ /* 0x002fe2000001009c */
[----:B------:R-:W-:Y:S01]  /*39e0*/  FFMA.FTZ R161, R155, R159, R118 ;  /* 0x0000009f9ba17223 */ /* 0x000fe20000010076 */
[----:B------:R-:W-:Y:S02]  /*39f0*/  FMUL.FTZ R156, R147, R94 ;  /* 0x0000005e939c7220 */ /* 0x000fe40000410000 */
[----:B------:R-:W-:-:S02]  /*3a00*/  FFMA.FTZ R148, R148, R152, R153 ;  /* 0x0000009894947223 */ /* 0x000fc40000010099 */
[----:B------:R-:W-:Y:S02]  /*3a10*/  FMUL.FTZ R160, R39, R156 ;  /* 0x0000009c27a07220 */ /* 0x000fe40000410000 */
[----:B------:R-:W-:Y:S01]  /*3a20*/  FADD.FTZ R118, -R153, R148 ;  /* 0x0000009499767221 */ /* 0x000fe20000010100 */
[-C--:B------:R-:W-:Y:S01]  /*3a30*/  FFMA.FTZ R155, R155, R148.reuse, R144 ;  /* 0x000000949b9b7223 */ /* 0x080fe20000010090 */
[----:B------:R-:W-:-:S03]  /*3a40*/  FFMA.FTZ R153, R69, R148, RZ ;  /* 0x0000009445997223 */ /* 0x000fc600000100ff */
[-C--:B------:R-:W-:Y:S01]  /*3a50*/  FFMA.FTZ R152, R146, R155.reuse, R117 ;  /* 0x0000009b92987223 */ /* 0x080fe20000010075 */
[----:B------:R-:W-:Y:S01]  /*3a60*/  FFMA.FTZ R154, R68, R155, R153 ;  /* 0x0000009b449a7223 */ /* 0x000fe20000010099 */
[----:B------:R-:W-:Y:S01]  /*3a70*/  FMUL.FTZ R153, R161, R95 ;  /* 0x0000005fa1997220 */ /* 0x000fe20000410000 */
[----:B------:R-:W-:Y:S01]  /*3a80*/  FMUL.FTZ R146, R159, R86 ;  /* 0x000000569f927220 */ /* 0x000fe20000410000 */
[----:B------:R-:W-:Y:S01]  /*3a90*/  FADD.FTZ R144, -R144, R155 ;  /* 0x0000009b90907221 */ /* 0x000fe20000010100 */
[----:B------:R-:W-:Y:S01]  /*3aa0*/  FMUL.FTZ R155, R140, R101 ;  /* 0x000000658c9b7220 */ /* 0x000fe20000410000 */
[-C--:B------:R-:W-:Y:S01]  /*3ab0*/  FFMA.FTZ R165, R118, R153.reuse, RZ ;  /* 0x0000009976a57223 */ /* 0x080fe200000100ff */
[----:B------:R-:W-:Y:S01]  /*3ac0*/  FMUL.FTZ R153, R36, R153 ;  /* 0x0000009924997220 */ /* 0x000fe20000410000 */
[-C--:B------:R-:W-:Y:S01]  /*3ad0*/  FMUL.FTZ R148, R37, R146.reuse ;  /* 0x0000009225947220 */ /* 0x080fe20000410000 */
[----:B------:R-:W-:Y:S01]  /*3ae0*/  FMUL.FTZ R114, R42, R155 ;  /* 0x0000009b2a727220 */ /* 0x000fe20000410000 */
[----:B------:R-:W-:Y:S01]  /*3af0*/  FFMA.FTZ R165, R144, R146, R165 ;  /* 0x0000009290a57223 */ /* 0x000fe200000100a5 */
[----:B------:R-:W-:Y:S01]  /*3b00*/  FMUL.FTZ R146, R141, R98 ;  /* 0x000000628d927220 */ /* 0x000fe20000410000 */
[----:B------:R-:W-:Y:S01]  /*3b10*/  STS [R10+0x430], R153 ;  /* 0x000430990a007388 */ /* 0x000fe20000000800 */
[----:B------:R-:W-:-:S03]  /*3b20*/  FFMA.FTZ R115, R71, R152, R154 ;  /* 0x0000009847737223 */ /* 0x000fc6000001009a */
[----:B------:R1:W-:Y:S04]  /*3b30*/  STS [R9+0x4], R148 ;  /* 0x0000049409007388 */ /* 0x0003e80000000800 */
[----:B------:R2:W-:Y:S04]  /*3b40*/  STS [R9+0x8], R158 ;  /* 0x0000089e09007388 */ /* 0x0005e80000000800 */
[----:B------:R-:W-:Y:S01]  /*3b50*/  STS [R9+0xc], R160 ;  /* 0x00000ca009007388 */ /* 0x000fe20000000800 */
[----:B-1----:R-:W-:-:S03]  /*3b60*/  FMUL.FTZ R148, R43, R146 ;  /* 0x000000922b947220 */ /* 0x002fc60000410000 */
[----:B------:R-:W-:Y:S01]  /*3b70*/  STS [R9+0x10], R162 ;  /* 0x000010a209007388 */ /* 0x000fe20000000800 */
[----:B--2---:R-:W-:-:S03]  /*3b80*/  FFMA.FTZ R158, R116, R152, R149 ;  /* 0x00000098749e7223 */ /* 0x004fc60000010095 */
[----:B------:R-:W-:Y:S01]  /*3b90*/  STS [R9+0x14], R164 ;  /* 0x000014a409007388 */ /* 0x000fe20000000800 */
[----:B------:R-:W-:-:S03]  /*3ba0*/  FADD.FTZ R149, -R149, R158 ;  /* 0x0000009e95957221 */ /* 0x000fc60000010100 */
[----:B------:R-:W-:Y:S04]  /*3bb0*/  STS [R9+0x18], R114 ;  /* 0x0000187209007388 */ /* 0x000fe80000000800 */
[----:B------:R1:W-:Y:S01]  /*3bc0*/  STS [R9+0x1c], R148 ;  /* 0x00001c9409007388 */ /* 0x0003e20000000800 */
[----:B------:R-:W-:Y:S01]  /*3bd0*/  BAR.SYNC.DEFER_BLOCKING 0x0 ;  /* 0x0000000000007b1d */ /* 0x000fe20000010000 */
[----:B-1----:R-:W-:Y:S01]  /*3be0*/  FADD.FTZ R148, -R117, R152 ;  /* 0x0000009875947221 */ /* 0x002fe20000010100 */
[----:B------:R-:W-:-:S04]  /*3bf0*/  IMAD.WIDE.U32 R116, R82, UR4, R110 ;  /* 0x0000000452747c25 */ /* 0x000fc8000f8e006e */
[-C--:B------:R-:W-:Y:S01]  /*3c00*/  FFMA.FTZ R152, R70, R158.reuse, R115 ;  /* 0x0000009e46987223 */ /* 0x080fe20000010073 */
[----:B------:R-:W-:Y:S01]  /*3c10*/  FFMA.FTZ R114, R148, R157, R165 ;  /* 0x0000009d94727223 */ /* 0x000fe200000100a5 */
[----:B------:R-:W-:Y:S01]  /*3c20*/  FFMA.FTZ R157, R145, R158, R142 ;  /* 0x0000009e919d7223 */ /* 0x000fe2000001008e */
[----:B------:R-:W-:Y:S02]  /*3c30*/  IMAD R145, R83, UR4, R117 ;  /* 0x0000000453917c24 */ /* 0x000fe4000f8e0275 */
[----:B------:R-:W-:Y:S01]  /*3c40*/  FFMA.FTZ R115, R149, R156, R114 ;  /* 0x0000009c95737223 */ /* 0x000fe20000010072 */
[----:B------:R-:W-:Y:S01]  /*3c50*/  FADD.FTZ R142, -R142, R157 ;  /* 0x0000009d8e8e7221 */ /* 0x000fe20000010100 */
[-C--:B------:R-:W-:Y:S01]  /*3c60*/  FFMA.FTZ R165, R143, R157.reuse, R122 ;  /* 0x0000009d8fa57223 */ /* 0x080fe2000001007a */
[----:B------:R-:W-:Y:S01]  /*3c70*/  LEA R114, P2, R116, UR8, 0x2 ;  /* 0x0000000874727c11 */ /* 0x000fe2000f8410ff */
[----:B------:R-:W-:Y:S01]  /*3c80*/  FFMA.FTZ R143, R113, R157, R152 ;  /* 0x0000009d718f7223 */ /* 0x000fe20000010098 */
[----:B------:R-:W-:Y:S01]  /*3c90*/  FFMA.FTZ R152, R142, R163, R115 ;  /* 0x000000a38e987223 */ /* 0x000fe20000010073 */
[----:B------:R-:W-:Y:S01]  /*3ca0*/  FADD.FTZ R117, -R122, R165 ;  /* 0x000000a57a757221 */ /* 0x000fe20000010100 */
[----:B------:R-:W-:Y:S01]  /*3cb0*/  LEA.HI.X R115, R116, UR9, R145, 0x2, P2 ;  /* 0x0000000974737c11 */ /* 0x000fe200090f1491 */
[-C--:B------:R-:W-:Y:S01]  /*3cc0*/  FFMA.FTZ R145, R123, R165.reuse, R138 ;  /* 0x000000a57b917223 */ /* 0x080fe2000001008a */
[----:B------:R-:W-:Y:S01]  /*3cd0*/  FFMA.FTZ R116, R100, R165, R143 ;  /* 0x000000a564747223 */ /* 0x000fe2000001008f */
[----:B------:R1:W2:Y:S01]  /*3ce0*/  LDS R153, [R8+0x4b0] ;  /* 0x0004b00008997984 */ /* 0x0002a20000000800 */
[----:B------:R-:W-:Y:S01]  /*3cf0*/  FFMA.FTZ R123, R117, R150, R152 ;  /* 0x00000096757b7223 */ /* 0x000fe20000010098 */
[----:B------:R-:W-:Y:S01]  /*3d00*/  IADD3 R150, PT, PT, -R134, UR7, RZ ;  /* 0x0000000786967c10 */ /* 0x000fe2000fffe1ff */
[-C--:B------:R-:W-:Y:S01]  /*3d10*/  FFMA.FTZ R157, R121, R145.reuse, R136 ;  /* 0x00000091799d7223 */ /* 0x080fe20000010088 */
[----:B------:R-:W-:Y:S01]  /*3d20*/  FADD.FTZ R138, -R138, R145 ;  /* 0x000000918a8a7221 */ /* 0x000fe20000010100 */
[----:B------:R-:W-:Y:S01]  /*3d30*/  FFMA.FTZ R143, R119, R145, R116 ;  /* 0x00000091778f7223 */ /* 0x000fe20000010074 */
[----:B------:R-:W-:Y:S01]  /*3d40*/  ISETP.GE.AND P2, PT, R150, 0x1, PT ;  /* 0x000000019600780c */ /* 0x000fe20003f46270 */
[----:B------:R-:W-:Y:S01]  /*3d50*/  FADD.FTZ R121, -R136, R157 ;  /* 0x0000009d88797221 */ /* 0x000fe20000010100 */
[----:B------:R-:W-:Y:S01]  /*3d60*/  FFMA.FTZ R122, R138, R155, R123 ;  /* 0x0000009b8a7a7223 */ /* 0x000fe2000001007b */
[----:B------:R-:W-:Y:S01]  /*3d70*/  ISETP.GE.AND P3, PT, R150, 0x21, PT ;  /* 0x000000219600780c */ /* 0x000fe20003f66270 */
[----:B------:R-:W-:-:S02]  /*3d80*/  FFMA.FTZ R116, R112, R157, R143 ;  /* 0x0000009d70747223 */ /* 0x000fc4000001008f */
[----:B------:R-:W-:-:S07]  /*3d90*/  FFMA.FTZ R123, R121, R146, R122 ;  /* 0x00000092797b7223 */ /* 0x000fce000001007a */
[----:B-1----:R-:W-:Y:S05]  /*3da0*/  @!P2 BRA `(.L_x_9385) ;  /* 0x000000000008a947 */ /* 0x002fea0003800000 */
[----:B------:R-:W1:Y:S04]  /*3db0*/  LDS R143, [R13+0x430] ;  /* 0x000430000d8f7984 */ /* 0x000e680000000800 */
[----:B-1----:R1:W-:Y:S02]  /*3dc0*/  REDG.E.ADD.F32.FTZ.RN.STRONG.GPU desc[UR16][R114.64], R143 ;  /* 0x0000008f720079a6 */ /* 0x0023e4000c12f310 */
.L_x_9385:
[----:B------:R-:W-:Y:S05]  /*3dd0*/  BSYNC.RECONVERGENT B0 ;  /* 0x0000000000007941 */ /* 0x000fea0003800200 */
.L_x_9384:
[----:B------:R-:W-:Y:S04]  /*3de0*/  BSSY.RECONVERGENT B0, `(.L_x_9386) ;  /* 0x0000003000007945 */ /* 0x000fe80003800200 */
[----:B------:R-:W-:Y:S05]  /*3df0*/  @!P3 BRA `(.L_x_9387) ;  /* 0x000000000004b947 */ /* 0x000fea0003800000 */
[----:B--2---:R3:W-:Y:S02]  /*3e00*/  REDG.E.ADD.F32.FTZ.RN.STRONG.GPU desc[UR16][R114.64+0x80], R153 ;  /* 0x00008099720079a6 */ /* 0x0047e4000c12f310 */
.L_x_9387:
[----:B------:R-:W-:Y:S05]  /*3e10*/  BSYNC.RECONVERGENT B0 ;  /* 0x0000000000007941 */ /* 0x000fea0003800200 */
.L_x_9386:
[----:B-1----:R1:W4:Y:S01]  /*3e20*/  LDS R143, [R7+0x530] ;  /* 0x00053000078f7984 */ /* 0x0023220000000800 */
        /* <DEDUP_REMOVED lines=8> */
[----:B-1----:R-:W-:-:S12]  /*3eb0*/  @!P6 BRA `(.L_x_9389) ;  /* 0x000000000004e947 */ /* 0x002fd80003800000 */
[----:B----4-:R1:W-:Y:S02]  /*3ec0*/  REDG.E.ADD.F32.FTZ.RN.STRONG.GPU desc[UR16][R114.64+0x100], R143 ;  /* 0x0001008f720079a6 */ /* 0x0103e4000c12f310 */
.L_x_9389:
[----:B------:R-:W-:Y:S05]  /*3ed0*/  BSYNC.RECONVERGENT B0 ;  /* 0x0000000000007941 */ /* 0x000fea0003800200 */
.L_x_9388:
[----:B-1--4-:R1:W4:Y:S01]  /*3ee0*/  LDS R143, [R6+0x5b0] ;  /* 0x0005b000068f7984 */ /* 0x0123220000000800 */
[----:B------:R-:W-:Y:S01]  /*3ef0*/  ISETP.NE.AND P6, PT, R122, RZ, PT ;  /* 0x000000ff7a00720c */ /* 0x000fe20003fc5270 */
[----:B------:R-:W-:-:S12]  /*3f00*/  BSSY.RECONVERGENT B0, `(.L_x_9390) ;  /* 0x0000003000007945 */ /* 0x000fd80003800200 */
[----:B-1----:R-:W-:Y:S05]  /*3f10*/  @!P6 BRA `(.L_x_9391) ;  /* 0x000000000004e947 */ /* 0x002fea0003800000 */
[----:B----4-:R1:W-:Y:S02]  /*3f20*/  REDG.E.ADD.F32.FTZ.RN.STRONG.GPU desc[UR16][R114.64+0x180], R143 ;  /* 0x0001808f720079a6 */ /* 0x0103e4000c12f310 */
.L_x_9391:
[----:B------:R-:W-:Y:S05]  /*3f30*/  BSYNC.RECONVERGENT B0 ;  /* 0x0000000000007941 */ /* 0x000fea0003800200 */
.L_x_9390:
[----:B-1--4-:R1:W4:Y:S01]  /*3f40*/  LDS R143, [R5+0x630] ;  /* 0x00063000058f7984 */ /* 0x0123220000000800 */
[----:B------:R-:W-:Y:S04]  /*3f50*/  BSSY.RECONVERGENT B0, `(.L_x_9392) ;  /* 0x0000003000007945 */ /* 0x000fe80003800200 */
[----:B------:R-:W-:Y:S05]  /*3f60*/  @!P2 BRA `(.L_x_9393) ;  /* 0x000000000004a947 */ /* 0x000fea0003800000 */
[----:B----4-:R4:W-:Y:S02]  /*3f70*/  REDG.E.ADD.F32.FTZ.RN.STRONG.GPU desc[UR16][R114.64+0x200], R143 ;  /* 0x0002008f720079a6 */ /* 0x0109e4000c12f310 */
.L_x_9393:
[----:B------:R-:W-:Y:S05]  /*3f80*/  BSYNC.RECONVERGENT B0 ;  /* 0x0000000000007941 */ /* 0x000fea0003800200 */
.L_x_9392:
[----:B----4-:R4:W0:Y:S01]  /*3f90*/  LDS R143, [R4+0x6b0] ;  /* 0x0006b000048f7984 */ /* 0x0108220000000800 */
[----:B------:R-:W-:Y:S04]  /*3fa0*/  BSSY.RECONVERGENT B0, `(.L_x_9394) ;  /* 0x0000003000007945 */ /* 0x000fe80003800200 */
[----:B------:R-:W-:Y:S05]  /*3fb0*/  @!P3 BRA `(.L_x_9395) ;  /* 0x000000000004b947 */ /* 0x000fea0003800000 */
[----:B0-----:R0:W-:Y:S02]  /*3fc0*/  REDG.E.ADD.F32.FTZ.RN.STRONG.GPU desc[UR16][R114.64+0x280], R143 ;  /* 0x0002808f720079a6 */ /* 0x0011e4000c12f310 */
.L_x_9395:
[----:B------:R-:W-:Y:S05]  /*3fd0*/  BSYNC.RECONVERGENT B0 ;  /* 0x0000000000007941 */ /* 0x000fea0003800200 */
.L_x_9394:
[----:B0-----:R0:W0:Y:S01]  /*3fe0*/  LDS R143, [R3+0x730] ;  /* 0x00073000038f7984 */ /* 0x0010220000000800 */
[----:B------:R-:W-:Y:S04]  /*3ff0*/  BSSY.RECONVERGENT B0, `(.L_x_9396) ;  /* 0x0000003000007945 */ /* 0x000fe80003800200 */
[----:B------:R-:W-:Y:S05]  /*4000*/  @!P4 BRA `(.L_x_9397) ;  /* 0x000000000004c947 */ /* 0x000fea0003800000 */
[----:B0-----:R0:W-:Y:S02]  /*4010*/  REDG.E.ADD.F32.FTZ.RN.STRONG.GPU desc[UR16][R114.64+0x300], R143 ;  /* 0x0003008f720079a6 */ /* 0x0011e4000c12f310 */
.L_x_9397:
[----:B------:R-:W-:Y:S05]  /*4020*/  BSYNC.RECONVERGENT B0 ;  /* 0x0000000000007941 */ /* 0x000fea0003800200 */
.L_x_9396:
[----:B0-----:R0:W0:Y:S01]  /*4030*/  LDS R143, [R2+0x7b0] ;  /* 0x0007b000028f7984 */ /* 0x0010220000000800 */
[----:B------:R-:W-:Y:S04]  /*4040*/  BSSY.RECONVERGENT B0, `(.L_x_9398) ;  /* 0x0000003000007945 */ /* 0x000fe80003800200 */
[----:B------:R-:W-:Y:S05]  /*4050*/  @!P5 BRA `(.L_x_9399) ;  /* 0x000000000004d947 */ /* 0x000fea0003800000 */
[----:B0-----:R0:W-:Y:S02]  /*4060*/  REDG.E.ADD.F32.FTZ.RN.STRONG.GPU desc[UR16][R114.64+0x380], R143 ;  /* 0x0003808f720079a6 */ /* 0x0011e4000c12f310 */
.L_x_9399:
[----:B------:R-:W-:Y:S05]  /*4070*/  BSYNC.RECONVERGENT B0 ;  /* 0x0000000000007941 */ /* 0x000fea0003800200 */
.L_x_9398:
[----:B0--3--:R-:W0:Y:S01]  /*4080*/  SHFL.DOWN PT, R114, R123, 0x1, 0x1f ;  /* 0x08201f007b727f89 */ /* 0x009e2200000e0000 */
[C---:B------:R-:W-:Y:S01]  /*4090*/  ISETP.GT.AND P2, PT, R87.reuse, 0x1e, PT ;  /* 0x0000001e5700780c */ /* 0x040fe20003f44270 */
[C---:B------:R-:W-:Y:S01]  /*40a0*/  FMUL.FTZ R136, R120.reuse, R147 ;  /* 0x0000009378887220 */ /* 0x040fe20000410000 */
[----:B------:R-:W-:Y:S01]  /*40b0*/  FMUL.FTZ R146, R120, R139 ;  /* 0x0000008b78927220 */ /* 0x000fe20000410000 */
[----:B------:R-:W3:Y:S01]  /*40c0*/  SHFL.DOWN PT, R115, R116, 0x1, 0x1f ;  /* 0x08201f0074737f89 */ /* 0x000ee200000e0000 */
[----:B------:R-:W-:Y:S01]  /*40d0*/  ISETP.NE.AND P3, PT, R87, RZ, PT ;  /* 0x000000ff5700720c */ /* 0x000fe20003f65270 */
[----:B------:R-:W-:Y:S01]  /*40e0*/  BSSY.RECONVERGENT B0, `(.L_x_9400) ;  /* 0x0000052000007945 */ /* 0x000fe20003800200 */
[----:B------:R-:W-:Y:S01]  /*40f0*/  FMUL.FTZ R146, R117, R146 ;  /* 0x0000009275927220 */ /* 0x000fe20000410000 */
[-C--:B------:R-:W-:Y:S01]  /*4100*/  FMUL.FTZ R117, R60, R161.reuse ;  /* 0x000000a13c757220 */ /* 0x080fe20000410000 */
[----:B------:R-:W-:-:S03]  /*4110*/  FMUL.FTZ R161, R120, R161 ;  /* 0x000000a178a17220 */ /* 0x000fc60000410000 */
        /* <DEDUP_REMOVED lines=25> */
[-C--:B------:R-:W-:Y:S01]  /*42b0*/  FMUL.FTZ R65, R64, R137.reuse ;  /* 0x0000008940417220 */ /* 0x080fe20000410000 */
[----:B------:R-:W-:Y:S01]  /*42c0*/  FMUL.FTZ R137, R120, R137 ;  /* 0x0000008978897220 */ /* 0x000fe20000410000 */
[----:B------:R-:W-:Y:S01]  /*42d0*/  FMUL.FTZ R64, R63, R147 ;  /* 0x000000933f407220 */ /* 0x000fe20000410000 */
[----:B------:R-:W3:Y:S01]  /*42e0*/  SHFL.DOWN PT, R115, R116, 0x10, 0x1f ;  /* 0x0a001f0074737f89 */ /* 0x000ee200000e0000 */
        /* <DEDUP_REMOVED lines=49> */
.L_x_9401:
[----:B------:R-:W-:Y:S05]  /*4600*/  BSYNC.RECONVERGENT B0 ;  /* 0x0000000000007941 */ /* 0x000fea0003800200 */
.L_x_9400:
[----:B------:R-:W-:-:S04]  /*4610*/  UIADD3 UR4, UPT, UPT, UR4, 0x1, URZ ;  /* 0x0000000104047890 */ /* 0x000fc8000fffe0ff */
[----:B------:R-:W-:-:S09]  /*4620*/  UISETP.GE.AND UP0, UPT, UR4, UR11, UPT ;  /* 0x0000000b0400728c */ /* 0x000fd2000bf06270 */
[----:B------:R-:W-:Y:S05]  /*4630*/  BRA.U !UP0, `(.L_x_9402) ;  /* 0xffffffe508a87547 */ /* 0x000fea000b83ffff */
.L_x_9380:
[----:B------:R-:W-:Y:S08]  /*4640*/  BAR.SYNC.DEFER_BLOCKING 0x0 ;  /* 0x0000000000007b1d */ /* 0x000ff00000010000 */
[----:B------:R-:W3:Y:S01]  /*4650*/  LDC.64 R72, c[0x0][0x4f8] ;  /* 0x00013e00ff487b82 */ /* 0x000ee20000000a00 */
[----:B------:R-:W5:Y:S07]  /*4660*/  LDCU.64 UR4, c[0x0][0x500] ;  /* 0x0000a000ff0477ac */ /* 0x000f6e0008000a00 */
[----:B------:R-:W0:Y:S01]  /*4670*/  LDC.64 R74, c[0x0][0x550] ;  /* 0x00015400ff4a7b82 */ /* 0x000e220000000a00 */
[----:B------:R-:W2:Y:S04]  /*4680*/  LDG.E.128 R36, desc[UR16][R106.64] ;  /* 0x000000106a247981 */ /* 0x000ea8000c1e1d00 */
[----:B------:R-:W4:Y:S04]  /*4690*/  LDG.E.128 R40, desc[UR16][R106.64+0x200] ;  /* 0x000200106a287981 */ /* 0x000f28000c1e1d00 */
[----:B--2---:R-:W-:Y:S04]  /*46a0*/  STS.128 [R32], R36 ;  /* 0x0000002420007388 */ /* 0x004fe80000000c00 */
[----:B----4-:R-:W-:Y:S01]  /*46b0*/  STS.128 [R32+0x200], R40 ;  /* 0x0002002820007388 */ /* 0x010fe20000000c00 */
[----:B------:R-:W-:-:S03]  /*46c0*/  NOP ;  /* 0x0000000000007918 */ /* 0x000fc60000000000 */
[----:B------:R-:W2:Y:S04]  /*46d0*/  LDS.128 R60, [R84] ;  /* 0x00000000543c7984 */ /* 0x000ea80000000c00 */
[----:B------:R-:W4:Y:S01]  /*46e0*/  LDS.128 R64, [R84+0x10] ;  /* 0x0000100054407984 */ /* 0x000f220000000c00 */
[----:B------:R-:W-:Y:S06]  /*46f0*/  BAR.SYNC.DEFER_BLOCKING 0x0 ;  /* 0x0000000000007b1d */ /* 0x000fec0000010000 */
[----:B------:R3:W-:Y:S04]  /*4700*/  STS.128 [R84], R52 ;  /* 0x0000003454007388 */ /* 0x0007e80000000c00 */
[----:B------:R-:W-:Y:S01]  /*4710*/  STS.128 [R84+0x10], R56 ;  /* 0x0000103854007388 */ /* 0x000fe20000000c00 */
[----:B------:R-:W-:Y:S01]  /*4720*/  NOP ;  /* 0x0000000000007918 */ /* 0x000fe20000000000 */
        /* <DEDUP_REMOVED lines=19> */
[----:B------:R-:W2:Y:S01]  /*4860*/  @!P6 MUFU.EX2 R60, R60 ;  /* 0x0000003c003ce308 */ /* 0x000ea20000000800 */
[----:B------:R-:W-:Y:S01]  /*4870*/  @!P2 FMUL.FTZ R39, R63, -1.4426950216293334961 ;  /* 0xbfb8aa3b3f27a820 */ /* 0x000fe20000410000 */
[----:B------:R-:W-:-:S02]  /*4880*/  HFMA2 R63, -RZ, RZ, 0, 0 ;  /* 0x00000000ff3f7431 */ /* 0x000fc400000001ff */
[----:B------:R-:W-:Y:S02]  /*4890*/  @!P4 FMUL.FTZ R42, R65, -1.4426950216293334961 ;  /* 0xbfb8aa3b412ac820 */ /* 0x000fe40000410000 */
[----:B------:R-:W-:Y:S02]  /*48a0*/  @!P5 FMUL.FTZ R43, R66, -1.4426950216293334961 ;  /* 0xbfb8aa3b422bd820 */ /* 0x000fe40000410000 */
[----:B------:R-:W4:Y:S01]  /*48b0*/  @!P0 MUFU.EX2 R37, R37 ;  /* 0x0000002500258308 */ /* 0x000f220000000800 */
[----:B---3--:R-:W-:-:S07]  /*48c0*/  IMAD.WIDE.U32 R52, R72, UR18, R62 ;  /* 0x0000001248347c25 */ /* 0x008fce000f8e003e */
[----:B------:R-:W3:Y:S01]  /*48d0*/  @!P1 MUFU.EX2 R38, R38 ;  /* 0x0000002600269308 */ /* 0x000ee20000000800 */
[----:B--2---:R-:W-:Y:S01]  /*48e0*/  @!P6 FADD.FTZ R36, R60, 1 ;  /* 0x3f8000003c24e421 */ /* 0x004fe20000010000 */
[----:B------:R-:W-:Y:S02]  /*48f0*/  IMAD R53, R73, UR18, R53 ;  /* 0x0000001249357c24 */ /* 0x000fe4000f8e0235 */
[----:B-----5:R-:W-:-:S04]  /*4900*/  IMAD.WIDE.U32 R52, R30, UR4, R52 ;  /* 0x000000041e347c25 */ /* 0x020fc8000f8e0034 */
[----:B------:R2:W5:Y:S01]  /*4910*/  @!P6 MUFU.RCP R41, R36 ;  /* 0x000000240029e308 */ /* 0x0005620000001000 */
[----:B----4-:R-:W-:Y:S01]  /*4920*/  @!P0 FADD.FTZ R37, R37, 1 ;  /* 0x3f80000025258421 */ /* 0x010fe20000010000 */
[----:B------:R-:W-:Y:S01]  /*4930*/  IMAD R53, R30, UR5, R53 ;  /* 0x000000051e357c24 */ /* 0x000fe2000f8e0235 */
[----:B------:R-:W4:Y:S05]  /*4940*/  LDCU.64 UR4, c[0x0][0x520] ;  /* 0x0000a400ff0477ac */ /* 0x000f2a0008000a00 */
[----:B------:R-:W1:Y:S01]  /*4950*/  @!P2 MUFU.EX2 R39, R39 ;  /* 0x000000270027a308 */ /* 0x000e620000000800 */
[----:B--2---:R-:W-:Y:S01]  /*4960*/  @!P3 FMUL.FTZ R36, R64, -1.4426950216293334961 ;  /* 0xbfb8aa3b4024b820 */ /* 0x004fe20000410000 */
[----:B---3--:R-:W-:-:S06]  /*4970*/  @!P1 FADD.FTZ R40, R38, 1 ;  /* 0x3f80000026289421 */ /* 0x008fcc0000010000 */
[----:B------:R-:W2:Y:S01]  /*4980*/  @!P4 MUFU.EX2 R64, R42 ;  /* 0x0000002a0040c308 */ /* 0x000ea20000000800 */
[----:B-----5:R-:W-:Y:S01]  /*4990*/  @!P6 FMUL.FTZ R48, R48, R41 ;  /* 0x000000293030e220 */ /* 0x020fe20000410000 */
[----:B------:R-:W-:-:S06]  /*49a0*/  FSETP.GTU.FTZ.AND P6, PT, R67, 20, PT ;  /* 0x41a000004300780b */ /* 0x000fcc0003fdc000 */
[----:B------:R-:W3:Y:S01]  /*49b0*/  @!P3 MUFU.EX2 R41, R36 ;  /* 0x000000240029b308 */ /* 0x000ee20000000800 */
[----:B-1----:R-:W-:-:S06]  /*49c0*/  @!P2 FADD.FTZ R60, R39, 1 ;  /* 0x3f800000273ca421 */ /* 0x002fcc0000010000 */
[----:B------:R-:W-:Y:S01]  /*49d0*/  @!P6 FMUL.FTZ R61, R67, -1.4426950216293334961 ;  /* 0xbfb8aa3b433de820 */ /* 0x000fe20000410000 */
[----:B------:R-:W1:Y:S01]  /*49e0*/  @!P5 MUFU.EX2 R65, R43 ;  /* 0x0000002b0041d308 */ /* 0x000e620000000800 */
[----:B--2---:R-:W-:-:S07]  /*49f0*/  @!P4 FADD.FTZ R64, R64, 1 ;  /* 0x3f8000004040c421 */ /* 0x004fce0000010000 */
[----:B------:R3:W2:Y:S08]  /*4a00*/  @!P6 MUFU.EX2 R66, R61 ;  /* 0x0000003d0042e308 */ /* 0x0006b00000000800 */
[----:B------:R5:W0:Y:S01]  /*4a10*/  @!P0 MUFU.RCP R68, R37 ;  /* 0x0000002500448308 */ /* 0x000a220000001000 */
[----:B---3--:R-:W-:Y:S01]  /*4a20*/  @!P3 FADD.FTZ R61, R41, 1 ;  /* 0x3f800000293db421 */ /* 0x008fe20000010000 */
[----:B-1----:R-:W-:-:S06]  /*4a30*/  @!P5 FADD.FTZ R65, R65, 1 ;  /* 0x3f8000004141d421 */ /* 0x002fcc0000010000 */
[----:B------:R1:W3:Y:S01]  /*4a40*/  @!P1 MUFU.RCP R67, R40 ;  /* 0x0000002800439308 */ /* 0x0002e20000001000 */
[----:B-----5:R-:W5:Y:S01]  /*4a50*/  LDS.128 R36, [R32] ;  /* 0x0000000020247984 */ /* 0x020f620000000c00 */
[----:B--2---:R-:W-:-:S06]  /*4a60*/  @!P6 FADD.FTZ R66, R66, 1 ;  /* 0x3f8000004242e421 */ /* 0x004fcc0000010000 */
[----:B------:R2:W4:Y:S01]  /*4a70*/  @!P2 MUFU.RCP R70, R60 ;  /* 0x0000003c0046a308 */ /* 0x0005220000001000 */
[----:B-1----:R-:W1:Y:S01]  /*4a80*/  LDS.128 R40, [R32+0x200] ;  /* 0x0002000020287984 */ /* 0x002e620000000c00 */
[----:B0-----:R-:W-:-:S06]  /*4a90*/  @!P0 FMUL.FTZ R49, R49, R68 ;  /* 0x0000004431318220 */ /* 0x001fcc0000410000 */
[----:B------:R0:W4:Y:S01]  /*4aa0*/  @!P3 MUFU.RCP R69, R61 ;  /* 0x0000003d0045b308 */ /* 0x0001220000001000 */
[----:B--2---:R-:W-:Y:S01]  /*4ab0*/  LEA R60, P0, R52, R74, 0x2 ;  /* 0x0000004a343c7211 */ /* 0x004fe200078010ff */
[----:B---3--:R-:W-:Y:S01]  /*4ac0*/  @!P1 FMUL.FTZ R50, R50, R67 ;  /* 0x0000004332329220 */ /* 0x008fe20000410000 */
[----:B------:R-:W-:-:S04]  /*4ad0*/  IADD3 R18, P1, PT, R18, -0x400, RZ ;  /* 0xfffffc0012127810 */ /* 0x000fc80007f3e0ff */
[----:B------:R-:W-:Y:S01]  /*4ae0*/  IADD3.X R17, PT, PT, R17, -0x1, RZ, P1, !PT ;  /* 0xffffffff11117810 */ /* 0x000fe20000ffe4ff */
[----:B------:R-:W2:Y:S01]  /*4af0*/  @!P4 MUFU.RCP R64, R64 ;  /* 0x000000400040c308 */ /* 0x000ea20000001000 */
[----:B0-----:R-:W-:Y:S01]  /*4b00*/  LEA.HI.X R61, R52, R75, R53, 0x2, P0 ;  /* 0x0000004b343d7211 */ /* 0x001fe200000f1435 */
[----:B----4-:R-:W-:Y:S01]  /*4b10*/  @!P2 FMUL.FTZ R51, R51, R70 ;  /* 0x000000463333a220 */ /* 0x010fe20000410000 */
[----:B------:R-:W-:Y:S01]  /*4b20*/  IADD3 R20, P2, PT, R20, -0x400, RZ ;  /* 0xfffffc0014147810 */ /* 0x000fe20007f5e0ff */
[----:B------:R-:W-:-:S03]  /*4b30*/  IMAD.WIDE.U32 R60, R11, 0x10, R60 ;  /* 0x000000100b3c7825 */ /* 0x000fc600078e003c */
[----:B------:R-:W-:Y:S01]  /*4b40*/  IADD3.X R19, PT, PT, R19, -0x1, RZ, P2, !PT ;  /* 0xffffffff13137810 */ /* 0x000fe200017fe4ff */
[----:B------:R-:W0:Y:S01]  /*4b50*/  @!P5 MUFU.RCP R65, R65 ;  /* 0x000000410041d308 */ /* 0x000e220000001000 */
[----:B------:R-:W-:Y:S01]  /*4b60*/  @!P3 FMUL.FTZ R44, R44, R69 ;  /* 0x000000452c2cb220 */ /* 0x000fe20000410000 */
[----:B------:R-:W-:-:S04]  /*4b70*/  IADD3 R24, P3, PT, R24, -0x400, RZ ;  /* 0xfffffc0018187810 */ /* 0x000fc80007f7e0ff */
[----:B------:R-:W-:Y:S02]  /*4b80*/  IADD3.X R23, PT, PT, R23, -0x1, RZ, P3, !PT ;  /* 0xffffffff17177810 */ /* 0x000fe40001ffe4ff */
[----:B------:R-:W3:Y:S01]  /*4b90*/  @!P6 MUFU.RCP R66, R66 ;  /* 0x000000420042e308 */ /* 0x000ee20000001000 */
[----:B-----5:R4:W-:Y:S01]  /*4ba0*/  STG.E.128 desc[UR16][R60.64], R36 ;  /* 0x000000243c007986 */ /* 0x0209e2000c101d10 */
[----:B--2---:R-:W-:Y:S01]  /*4bb0*/  @!P4 FMUL.FTZ R45, R45, R64 ;  /* 0x000000402d2dc220 */ /* 0x004fe20000410000 */
[----:B------:R-:W-:-:S04]  /*4bc0*/  IADD3 R22, P4, PT, R22, -0x400, RZ ;  /* 0xfffffc0016167810 */ /* 0x000fc80007f9e0ff */
[----:B------:R-:W-:Y:S01]  /*4bd0*/  IADD3.X R21, PT, PT, R21, -0x1, RZ, P4, !PT ;  /* 0xffffffff15157810 */ /* 0x000fe200027fe4ff */
[----:B-1----:R-:W-:Y:S01]  /*4be0*/  STG.E.128 desc[UR16][R60.64+0x200], R40 ;  /* 0x000200283c007986 */ /* 0x002fe2000c101d10 */
[----:B0-----:R-:W-:Y:S02]  /*4bf0*/  @!P5 FMUL.FTZ R46, R46, R65 ;  /* 0x000000412e2ed220 */ /* 0x001fe40000410000 */
        /* <DEDUP_REMOVED lines=29> */
.L_x_9362:
        /* <DEDUP_REMOVED lines=34> */
.L_x_9405:
[----:B------:R-:W-:Y:S05]  /*4ff0*/  BSYNC.RECONVERGENT B0 ;  /* 0x0000000000007941 */ /* 0x000fea0003800200 */
.L_x_9404:
[----:B------:R-:W-:Y:S05]  /*5000*/  @!P0 BRA `(.L_x_9406) ;  /* 0x0000000000688947 */ /* 0x000fea0003800000 */
[----:B------:R-:W-:Y:S06]  /*5010*/  BAR.SYNC.DEFER_BLOCKING 0x0 ;  /* 0x0000000000007b1d */ /* 0x000fec0000010000 */
[----:B------:R-:W-:Y:S01]  /*5020*/  BSSY.RECONVERGENT B0, `(.L_x_9406) ;  /* 0x0000018000007945 */ /* 0x000fe20003800200 */
[----:B------:R-:W3:Y:S01]  /*5030*/  SHFL.DOWN P0, R0, R29, 0x1, 0x1f ;  /* 0x08201f001d007f89 */ /* 0x000ee20000000000 */
[----:B-12---:R-:W1:Y:S01]  /*5040*/  S2R R4, SR_LANEID ;  /* 0x0000000000047919 */ /* 0x006e620000000000 */
[----:B------:R-:W2:Y:S01]  /*5050*/  S2R R6, SR_TID.X ;  /* 0x0000000000067919 */ /* 0x000ea20000002100 */
[----:B---3--:R-:W-:-:S05]  /*5060*/  @P0 FADD R0, R0, R29 ;  /* 0x0000001d00000221 */ /* 0x008fca0000000000 */
        /* <DEDUP_REMOVED lines=19> */
.L_x_9407:
[----:B------:R-:W-:Y:S05]  /*51a0*/  BSYNC.RECONVERGENT B0 ;  /* 0x0000000000007941 */ /* 0x000fea0003800200 */
.L_x_9406:
[----:B------:R-:W-:Y:S05]  /*51b0*/  @P2 EXIT ;  /* 0x000000000000294d */ /* 0x000fea0003800000 */
[----:B------:R-:W2:Y:S01]  /*51c0*/  LDCU.64 UR8, c[0x0][0x4e8] ;  /* 0x00009d00ff0877ac */ /* 0x000ea20008000a00 */
[----:B------:R-:W3:Y:S01]  /*51d0*/  S2UR UR5, SR_CgaCtaId ;  /* 0x00000000000579c3 */ /* 0x000ee20000008800 */
[----:B------:R-:W-:Y:S01]  /*51e0*/  BSSY.RECONVERGENT B0, `(.L_x_9408) ;  /* 0x0000022000007945 */ /* 0x000fe20003800200 */
[----:B------:R-:W-:Y:S01]  /*51f0*/  UMOV UR4, 0x400 ;  /* 0x0000040000047882 */ /* 0x000fe20000000000 */
[----:B------:R-:W4:Y:S01]  /*5200*/  LDCU UR6, c[0x0][0x360] ;  /* 0x00006c00ff0677ac */ /* 0x000f220008000800 */
[----:B------:R-:W0:Y:S01]  /*5210*/  LDCU.64 UR10, c[0x0][0x4b0] ;  /* 0x00009600ff0a77ac */ /* 0x000e220008000a00 */
[----:B------:R-:W0:Y:S01]  /*5220*/  LDCU.64 UR12, c[0x0][0x530] ;  /* 0x0000a600ff0c77ac */ /* 0x000e220008000a00 */
[----:B------:R-:W0:Y:S01]  /*5230*/  LDCU.64 UR14, c[0x0][0x4f0] ;  /* 0x00009e00ff0e77ac */ /* 0x000e220008000a00 */
[C---:B--2---:R-:W-:Y:S01]  /*5240*/  IMAD.WIDE.U32 R2, R30.reuse, UR8, RZ ;  /* 0x000000081e027c25 */ /* 0x044fe2000f8e00ff */
[----:B------:R-:W2:Y:S03]  /*5250*/  LDCU.64 UR18, c[0x0][0x540] ;  /* 0x0000a800ff1277ac */ /* 0x000ea60008000a00 */
[----:B------:R-:W-:Y:S01]  /*5260*/  IMAD R19, R30, UR9, R3 ;  /* 0x000000091e137c24 */ /* 0x000fe2000f8e0203 */
[----:B0--34-:R-:W-:-:S12]  /*5270*/  ULEA UR4, UR5, UR4, 0x18 ;  /* 0x0000000405047291 */ /* 0x019fd8000f8ec0ff */
.L_x_9409:
[----:B------:R-:W-:Y:S02]  /*5280*/  LEA R0, R13, UR4, 0x2 ;  /* 0x000000040d007c11 */ /* 0x000fe4000f8e10ff */
[----:B-1----:R-:W-:Y:S02]  /*5290*/  SHF.R.S32.HI R4, RZ, 0x1f, R13 ;  /* 0x0000001fff047819 */ /* 0x002fe4000001140d */
[----:B0-----:R-:W-:Y:S01]  /*52a0*/  MOV R6, R2 ;  /* 0x0000000200067202 */ /* 0x001fe20000000f00 */
[----:B------:R-:W0:Y:S01]  /*52b0*/  LDS R15, [R0+0x1b08] ;  /* 0x001b0800000f7984 */ /* 0x000e220000000800 */
[----:B------:R-:W-:Y:S01]  /*52c0*/  MOV R7, R19 ;  /* 0x0000001300077202 */ /* 0x000fe20000000f00 */
[C---:B------:R-:W-:Y:S01]  /*52d0*/  IMAD R10, R4.reuse, UR10, RZ ;  /* 0x0000000a040a7c24 */ /* 0x040fe2000f8e02ff */
[----:B------:R-:W-:Y:S01]  /*52e0*/  MOV R32, R90 ;  /* 0x0000005a00207202 */ /* 0x000fe20000000f00 */
[----:B------:R-:W1:Y:S01]  /*52f0*/  LDS R17, [R0+0x1f08] ;  /* 0x001f080000117984 */ /* 0x000e620000000800 */
        /* <DEDUP_REMOVED lines=13> */
[----:B0-----:R0:W-:Y:S04]  /*53d0*/  REDG.E.ADD.F32.FTZ.RN.STRONG.GPU desc[UR16][R6.64], R15 ;  /* 0x0000000f060079a6 */ /* 0x0011e8000c12f310 */
[----:B-1----:R0:W-:Y:S02]  /*53e0*/  REDG.E.ADD.F32.FTZ.RN.STRONG.GPU desc[UR16][R10.64], R17 ;  /* 0x000000110a0079a6 */ /* 0x0021e4000c12f310 */
[----:B------:R-:W-:Y:S05]  /*53f0*/  @!P0 BRA `(.L_x_9409) ;  /* 0xfffffffc00a08947 */ /* 0x000fea000383ffff */
[----:B------:R-:W-:Y:S05]  /*5400*/  BSYNC.RECONVERGENT B0 ;  /* 0x0000000000007941 */ /* 0x000fea0003800200 */
.L_x_9408:
[----:B------:R-:W-:Y:S05]  /*5410*/  EXIT ;  /* 0x000000000000794d */ /* 0x000fea0003800000 */
.L_x_9410:
        /* <DEDUP_REMOVED lines=14> */
.L_x_10532:


//--------------------- .text._Z25selective_scan_bwd_kernelI32Selective_Scan_bwd_kernel_traitsILi32ELi8ELb1ELb1ELb1ELb0ELb0EffEEv12SSMParamsBwd --------------------------
	.section	.text._Z25selective_scan_bwd_kernelI32Selective_Scan_bwd_kernel_traitsILi32ELi8ELb1ELb1ELb1ELb0ELb0EffEEv12SSMParamsBwd,"ax",@progbits
	.align	128
        .global         _Z25selective_scan_bwd_kernelI32Selective_Scan_bwd_kernel_traitsILi32ELi8ELb1ELb1ELb1ELb0ELb0EffEEv12SSMParamsBwd
        .type           _Z25selective_scan_bwd_kernelI32Selective_Scan_bwd_kernel_traitsILi32ELi8ELb1ELb1ELb1ELb0ELb0EffEEv12SSMParamsBwd,@function
        .size           _Z25selective_scan_bwd_kernelI32Selective_Scan_bwd_kernel_traitsILi32ELi8ELb1ELb1ELb1ELb0ELb0EffEEv12SSMParamsBwd,(.L_x_10533 - _Z25selective_scan_bwd_kernelI32Selective_Scan_bwd_kernel_traitsILi32ELi8ELb1ELb1ELb1ELb0ELb0EffEEv12SSMParamsBwd)
        .other          _Z25selective_scan_bwd_kernelI32Selective_Scan_bwd_kernel_traitsILi32ELi8ELb1ELb1ELb1ELb0ELb0EffEEv12SSMParamsBwd,@"STO_CUDA_ENTRY STV_DEFAULT"
_Z25selective_scan_bwd_kernelI32Selective_Scan_bwd_kernel_traitsILi32ELi8ELb1ELb1ELb1ELb0ELb0EffEEv12SSMParamsBwd:
.text._Z25selective_scan_bwd_kernelI32Selective_Scan_bwd_kernel_traitsILi32ELi8ELb1ELb1ELb1ELb0ELb0EffEEv12SSMParamsBwd:
        /* <DEDUP_REMOVED lines=31> */
[----:B0-----:R-:W-:-:S02]  /*01f0*/  MOV R6, RZ ;  /* 0x000000ff00067202 */ /* 0x001fc40000000f00 */
[----:B------:R-:W-:-:S05]  /*0200*/  CS2R R90, SRZ ;  /* 0x00000000005a7805 */ /* 0x000fca000001ff00 */
        /* <DEDUP_REMOVED lines=13> */
[----:B------:R-:W-:-:S04]  /*02e0*/  ISETP.GT.U32.AND P2, PT, R9, R2, PT ;  /* 0x000000020900720c */ /* 0x000fc80003f44070 */
[----:B------:R-:W0:Y:S08]  /*02f0*/  LDC.64 R102, c[0x0][0x4a8] ;  /* 0x00012a00ff667b82 */ /* 0x000e300000000a00 */
[----:B------:R-:W2:Y:S01]  /*0300*/  @P0 LDC R10, c[0x0][0x384] ;  /* 0x0000e100ff0a0b82 */ /* 0x000ea20000000800 */
[----:B------:R-:W-:Y:S01]  /*0310*/  @!P2 IADD3 R2, PT, PT, R2, -R9, RZ ;  /* 0x800000090202a210 */ /* 0x000fe20007ffe0ff */
[----:B------:R-:W-:-:S03]  /*0320*/  UIMAD.WIDE.U32 UR6, UR18, UR12, URZ ;  /* 0x0000000c120672a5 */ /* 0x000fc6000f8e00ff */
[----:B------:R-:W-:Y:S01]  /*0330*/  ISETP.GE.U32.AND P1, PT, R2, R9, PT ;  /* 0x000000090200720c */ /* 0x000fe20003f26070 */
[----:B------:R-:W-:Y:S01]  /*0340*/  UIMAD.WIDE.U32 UR4, UR18, UR8, URZ ;  /* 0x00000008120472a5 */ /* 0x000fe2000f8e00ff */
[----:B------:R-:W-:Y:S01]  /*0350*/  LOP3.LUT R4, R105, R8, RZ, 0x3c, !PT ;  /* 0x0000000869047212 */ /* 0x000fe200078e3cff */
[----:B------:R-:W1:Y:S01]  /*0360*/  @P0 LDC R21, c[0x0][0x38c] ;  /* 0x0000e300ff150b82 */ /* 0x000e620000000800 */
[----:B------:R-:W-:Y:S01]  /*0370*/  @!P2 IADD3 R0, PT, PT, R0, 0x1, RZ ;  /* 0x000000010000a810 */ /* 0x000fe20007ffe0ff */
[----:B------:R-:W-:Y:S01]  /*0380*/  UIMAD UR8, UR18, UR9, UR5 ;  /* 0x00000009120872a4 */ /* 0x000fe2000f8e0205 */
[----:B------:R-:W-:Y:S02]  /*0390*/  ISETP.GE.AND P3, PT, R4, RZ, PT ;  /* 0x000000ff0400720c */ /* 0x000fe40003f66270 */
[----:B------:R-:W-:Y:S01]  /*03a0*/  MOV R2, UR4 ;  /* 0x0000000400027c02 */ /* 0x000fe20008000f00 */
[----:B------:R-:W-:Y:S01]  /*03b0*/  UIMAD UR4, UR18, UR13, UR7 ;  /* 0x0000000d120472a4 */ /* 0x000fe2000f8e0207 */
[----:B------:R-:W-:Y:S01]  /*03c0*/  MOV R4, UR6 ;  /* 0x0000000600047c02 */ /* 0x000fe20008000f00 */
[----:B------:R-:W4:Y:S01]  /*03d0*/  @P0 LDC.64 R6, c[0x0][0x480] ;  /* 0x00012000ff060b82 */ /* 0x000f220000000a00 */
[----:B------:R-:W-:Y:S01]  /*03e0*/  MOV R5, UR7 ;  /* 0x0000000700057c02 */ /* 0x000fe20008000f00 */
[----:B------:R-:W3:Y:S01]  /*03f0*/  LDCU.64 UR6, c[0x0][0x498] ;  /* 0x00009300ff0677ac */ /* 0x000ee20008000a00 */
[----:B------:R-:W-:-:S02]  /*0400*/  MOV R3, UR5 ;  /* 0x0000000500037c02 */ /* 0x000fc40008000f00 */
[----:B------:R-:W-:Y:S02]  /*0410*/  @P1 IADD3 R0, PT, PT, R0, 0x1, RZ ;  /* 0x0000000100001810 */ /* 0x000fe40007ffe0ff */
        /* <DEDUP_REMOVED lines=8> */
[----:B------:R-:W-:-:S02]  /*04a0*/  @P0 IMAD R0, R0, R19, RZ ;  /* 0x0000001300000224 */ /* 0x000fc400078e02ff */
[----:B------:R-:W-:Y:S01]  /*04b0*/  IMAD R13, R105, UR11, R3 ;  /* 0x0000000b690d7c24 */ /* 0x000fe2000f8e0203 */
[----:B------:R-:W2:Y:S01]  /*04c0*/  LDC.64 R18, c[0x0][0x3e8] ;  /* 0x0000fa00ff127b82 */ /* 0x000ea20000000a00 */
[----:B------:R-:W0:Y:S01]  /*04d0*/  LDCU.64 UR10, c[0x0][0x3d0] ;  /* 0x00007a00ff0a77ac */ /* 0x000e220008000a00 */
[----:B------:R-:W-:Y:S02]  /*04e0*/  MOV R5, UR4 ;  /* 0x0000000400057c02 */ /* 0x000fe40008000f00 */
[----:B------:R-:W-:Y:S01]  /*04f0*/  @!P3 IADD3 R101, PT, PT, -R101, RZ, RZ ;  /* 0x000000ff6565b210 */ /* 0x000fe20007ffe1ff */
[----:B---3--:R-:W-:Y:S01]  /*0500*/  UIMAD.WIDE.U32 UR4, UR18, UR6, URZ ;  /* 0x00000006120472a5 */ /* 0x008fe2000f8e00ff */
[----:B------:R-:W-:Y:S01]  /*0510*/  @!P2 LOP3.LUT R101, RZ, R8, RZ, 0x33, !PT ;  /* 0x00000008ff65a212 */ /* 0x000fe200078e33ff */
[----:B-1----:R-:W-:Y:S02]  /*0520*/  @P0 IMAD R3, R0, R21, RZ ;  /* 0x0000001500030224 */ /* 0x002fe400078e02ff */
[----:B------:R-:W-:Y:S01]  /*0530*/  UIMAD UR5, UR18, UR7, UR5 ;  /* 0x00000007120572a4 */ /* 0x000fe2000f8e0205 */
[----:B------:R-:W-:Y:S01]  /*0540*/  SHF.R.S32.HI R29, RZ, 0x1f, R101 ;  /* 0x0000001fff1d7819 */ /* 0x000fe20000011465 */
[----:B----4-:R-:W-:Y:S01]  /*0550*/  @P0 IMAD.WIDE R90, R3, 0x8, R6 ;  /* 0x00000008035a0825 */ /* 0x010fe200078e0206 */
[----:B------:R-:W-:Y:S01]  /*0560*/  IADD3 R27, P3, PT, R9, R2, RZ ;  /* 0x00000002091b7210 */ /* 0x000fe20007f7e0ff */
[----:B0-----:R-:W-:-:S02]  /*0570*/  UIMAD.WIDE.U32 UR6, UR18, UR8, URZ ;  /* 0x00000008120672a5 */ /* 0x001fc4000f8e00ff */
[----:B------:R-:W-:-:S04]  /*0580*/  IMAD.WIDE.U32 R2, R105, R16, UR4 ;  /* 0x0000000469027e25 */ /* 0x000fc8000f8e0010 */
[----:B------:R-:W-:Y:S01]  /*0590*/  IMAD R0, R29, R14, RZ ;  /* 0x0000000e1d007224 */ /* 0x000fe200078e02ff */
[----:B------:R-:W-:Y:S01]  /*05a0*/  UIMAD.WIDE.U32 UR4, UR18, UR10, URZ ;  /* 0x0000000a120472a5 */ /* 0x000fe2000f8e00ff */
[----:B------:R-:W-:Y:S01]  /*05b0*/  IMAD.WIDE.U32 R4, R105, UR14, R4 ;  /* 0x0000000e69047c25 */ /* 0x000fe2000f8e0004 */
[----:B------:R-:W-:Y:S02]  /*05c0*/  UIMAD UR7, UR18, UR9, UR7 ;  /* 0x00000009120772a4 */ /* 0x000fe4000f8e0207 */
[----:B------:R-:W-:Y:S01]  /*05d0*/  UIMAD UR5, UR18, UR11, UR5 ;  /* 0x0000000b120572a4 */ /* 0x000fe2000f8e0205 */
[----:B------:R-:W-:Y:S02]  /*05e0*/  IMAD R15, R101, R15, R0 ;  /* 0x0000000f650f7224 */ /* 0x000fe400078e0200 */
[----:B--2---:R-:W-:Y:S01]  /*05f0*/  IMAD R0, R29, R18, RZ ;  /* 0x000000121d007224 */ /* 0x004fe200078e02ff */
[----:B------:R-:W-:Y:S01]  /*0600*/  IADD3 R23, P5, PT, R9, R2, RZ ;  /* 0x0000000209177210 */ /* 0x000fe20007fbe0ff */
[----:B------:R-:W-:Y:S01]  /*0610*/  IMAD R7, R105, R17, R3 ;  /* 0x0000001169077224 */ /* 0x000fe200078e0203 */
[----:B------:R-:W-:Y:S01]  /*0620*/  IADD3 R25, P4, PT, R9, R4, RZ ;  /* 0x0000000409197210 */ /* 0x000fe20007f9e0ff */
[----:B------:R-:W-:-:S02]  /*0630*/  IMAD R11, R105, UR15, R5 ;  /* 0x0000000f690b7c24 */ /* 0x000fc4000f8e0205 */
[----:B------:R-:W-:-:S04]  /*0640*/  IMAD.WIDE.U32 R2, R101, R14, UR6 ;  /* 0x0000000665027e25 */ /* 0x000fc8000f8e000e */
[C---:B------:R-:W-:Y:S01]  /*0650*/  IMAD R17, R101.reuse, R19, R0 ;  /* 0x0000001365117224 */ /* 0x040fe200078e0200 */
[----:B------:R-:W-:Y:S01]  /*0660*/  SHF.R.S32.HI R0, RZ, 0x1f, R9 ;  /* 0x0000001fff007819 */ /* 0x000fe20000011409 */
[----:B------:R-:W-:Y:S01]  /*0670*/  IMAD.WIDE.U32 R4, R101, R18, UR4 ;  /* 0x0000000465047e25 */ /* 0x000fe2000f8e0012 */
[----:B------:R-:W-:Y:S02]  /*0680*/  IADD3 R20, P0, PT, R9, R2, RZ ;  /* 0x0000000209147210 */ /* 0x000fe40007f1e0ff */
[----:B------:R-:W-:Y:S02]  /*0690*/  IADD3.X R8, PT, PT, R0, R13, RZ, P3, !PT ;  /* 0x0000000d00087210 */ /* 0x000fe40001ffe4ff */
[----:B------:R-:W-:Y:S02]  /*06a0*/  IADD3 R15, PT, PT, R3, R15, RZ ;  /* 0x0000000f030f7210 */ /* 0x000fe40007ffe0ff */
[----:B------:R-:W-:Y:S02]  /*06b0*/  IADD3 R9, P2, PT, R9, R4, RZ ;  /* 0x0000000409097210 */ /* 0x000fe40007f5e0ff */
[----:B------:R-:W-:-:S02]  /*06c0*/  IADD3 R17, PT, PT, R5, R17, RZ ;  /* 0x0000001105117210 */ /* 0x000fc40007ffe0ff */
[----:B------:R-:W-:Y:S01]  /*06d0*/  LEA R26, P3, R27, R32, 0x2 ;  /* 0x000000201b1a7211 */ /* 0x000fe200078610ff */
[----:B------:R-:W-:Y:S01]  /*06e0*/  IMAD.WIDE.U32 R92, R105, R102, RZ ;  /* 0x00000066695c7225 */ /* 0x000fe200078e00ff */
[C---:B------:R-:W-:Y:S02]  /*06f0*/  IADD3.X R6, PT, PT, R0.reuse, R11, RZ, P4, !PT ;  /* 0x0000000b00067210 */ /* 0x040fe400027fe4ff */
[C---:B------:R-:W-:Y:S02]  /*0700*/  IADD3.X R2, PT, PT, R0.reuse, R15, RZ, P0, !PT ;  /* 0x0000000f00027210 */ /* 0x040fe400007fe4ff */
[C---:B------:R-:W-:Y:S02]  /*0710*/  IADD3.X R18, PT, PT, R0.reuse, R17, RZ, P2, !PT ;  /* 0x0000001100127210 */ /* 0x040fe400017fe4ff */
[----:B------:R-:W-:Y:S02]  /*0720*/  LEA.HI.X R27, R27, R33, R8, 0x2, P3 ;  /* 0x000000211b1b7211 */ /* 0x000fe400018f1408 */
[----:B------:R-:W-:-:S02]  /*0730*/  IADD3.X R4, PT, PT, R0, R7, RZ, P5, !PT ;  /* 0x0000000700047210 */ /* 0x000fc40002ffe4ff */
        /* <DEDUP_REMOVED lines=24> */
[----:B--2---:R-:W-:-:S04]  /*08c0*/  IMAD R0, R29, UR8, RZ ;  /* 0x000000081d007c24 */ /* 0x004fc8000f8e02ff */
[----:B------:R-:W-:Y:S02]  /*08d0*/  IMAD R41, R101, UR9, R0 ;  /* 0x0000000965297c24 */ /* 0x000fe4000f8e0200 */
[--C-:B0-----:R-:W-:Y:S01]  /*08e0*/  IMAD.WIDE.U32 R2, R6, UR18, R94.reuse ;  /* 0x0000001206027c25 */ /* 0x101fe2000f8e005e */
[C---:B------:R-:W-:Y:S02]  /*08f0*/  SHF.L.U32 R0, R94.reuse, 0x1, RZ ;  /* 0x000000015e007819 */ /* 0x040fe400000006ff */
        /* <DEDUP_REMOVED lines=15> */
[C---:B------:R-:W-:Y:S01]  /*09f0*/  LEA.HI R2, R94.reuse, R94, RZ, 0x1b ;  /* 0x0000005e5e027211 */ /* 0x040fe200078fd8ff */
[----:B------:R-:W-:Y:S01]  /*0a00*/  IMAD.WIDE.U32 R100, R101, UR10, R4 ;  /* 0x0000000a65647c25 */ /* 0x000fe2000f8e0004 */
[----:B------:R-:W-:-:S02]  /*0a10*/  IADD3 R5, PT, PT, R94, 0x20, RZ ;  /* 0x000000205e057810 */ /* 0x000fc40007ffe0ff */
[-C--:B------:R-:W-:Y:S01]  /*0a20*/  LEA.HI R7, R7, R94.reuse, RZ, 0x1b ;  /* 0x0000005e07077211 */ /* 0x080fe200078fd8ff */
[----:B------:R-:W-:Y:S01]  /*0a30*/  IMAD R29, R105, UR7, R97 ;  /* 0x00000007691d7c24 */ /* 0x000fe2000f8e0261 */
        /* <DEDUP_REMOVED lines=8> */
[----:B------:R-:W-:Y:S02]  /*0ac0*/  LEA.HI R4, R39, R94, RZ, 0x1b ;  /* 0x0000005e27047211 */ /* 0x000fe400078fd8ff */
[----:B------:R-:W-:Y:S02]  /*0ad0*/  LEA R10, R5, UR5, 0x2 ;  /* 0x00000005050a7c11 */ /* 0x000fe4000f8e10ff */
[----:B------:R-:W-:-:S02]  /*0ae0*/  LEA R9, R7, UR5, 0x2 ;  /* 0x0000000507097c11 */ /* 0x000fc4000f8e10ff */
[----:B------:R-:W-:Y:S02]  /*0af0*/  LEA R3, R2, UR5, 0x2 ;  /* 0x0000000502037c11 */ /* 0x000fe4000f8e10ff */
[----:B-1----:R-:W-:Y:S02]  /*0b00*/  MOV R17, UR6 ;  /* 0x0000000600117c02 */ /* 0x002fe40008000f00 */
[C---:B------:R-:W-:Y:S02]  /*0b10*/  LOP3.LUT R16, R94.reuse, 0x1f, RZ, 0xc0, !PT ;  /* 0x0000001f5e107812 */ /* 0x040fe400078ec0ff */
[C---:B------:R-:W-:Y:S02]  /*0b20*/  IADD3 R15, PT, PT, R94.reuse, 0x200, RZ ;  /* 0x000002005e0f7810 */ /* 0x040fe40007ffe0ff */
[----:B------:R-:W-:Y:S02]  /*0b30*/  LEA R14, R94, UR4, 0x2 ;  /* 0x000000045e0e7c11 */ /* 0x000fe4000f8e10ff */
[----:B------:R-:W-:-:S02]  /*0b40*/  LOP3.LUT R13, R13, 0x1f, R94, 0xf8, !PT ;  /* 0x0000001f0d0d7812 */ /* 0x000fc400078ef85e */
[----:B------:R-:W-:Y:S02]  /*0b50*/  LEA R12, R12, UR5, 0x2 ;  /* 0x000000050c0c7c11 */ /* 0x000fe4000f8e10ff */
[----:B------:R-:W-:Y:S02]  /*0b60*/  LEA R11, R11, UR5, 0x2 ;  /* 0x000000050b0b7c11 */ /* 0x000fe4000f8e10ff */
[----:B------:R-:W-:Y:S02]  /*0b70*/  LEA R8, R8, UR5, 0x2 ;  /* 0x0000000508087c11 */ /* 0x000fe4000f8e10ff */
[----:B------:R-:W-:Y:S02]  /*0b80*/  LEA R7, R33, UR5, 0x2 ;  /* 0x0000000521077c11 */ /* 0x000fe4000f8e10ff */
[----:B------:R-:W-:Y:S02]  /*0b90*/  LEA R6, R6, UR5, 0x2 ;  /* 0x0000000506067c11 */ /* 0x000fe4000f8e10ff */
[----:B------:R-:W-:-:S02]  /*0ba0*/  LEA R5, R37, UR5, 0x2 ;  /* 0x0000000525057c11 */ /* 0x000fc4000f8e10ff */
[----:B------:R-:W-:Y:S02]  /*0bb0*/  LEA R4, R4, UR5, 0x2 ;  /* 0x0000000504047c11 */ /* 0x000fe4000f8e10ff */
[----:B------:R-:W-:Y:S02]  /*0bc0*/  IADD3 R2, PT, PT, R99, R41, RZ ;  /* 0x0000002963027210 */ /* 0x000fe40007ffe0ff */
[----:B------:R-:W-:-:S07]  /*0bd0*/  IADD3 R0, PT, PT, R101, R43, RZ ;  /* 0x0000002b65007210 */ /* 0x000fce0007ffe0ff */
.L_x_9435:
        /* <DEDUP_REMOVED lines=9> */
[----:B-1----:R-:W-:Y:S01]  /*0c70*/  LEA R88, R123, UR4, 0x4 ;  /* 0x000000047b587c11 */ /* 0x002fe2000f8e20ff */
[----:B------:R-:W-:-:S04]  /*0c80*/  IMAD.WIDE.U32 R62, R13, 0x10, R22 ;  /* 0x000000100d3e7825 */ /* 0x000fc800078e0016 */
[----:B------:R-:W0:Y:S01]  /*0c90*/  LDCU UR4, c[0x0][0x38c] ;  /* 0x00007180ff0477ac */ /* 0x000e220008000800 */
        /* <DEDUP_REMOVED lines=8> */
[----:B------:R-:W3:Y:S04]  /*0d20*/  LDG.E.128 R44, desc[UR16][R60.64+0x200] ;  /* 0x000200103c2c7981 */ /* 0x000ee8000c1e1d00 */
[----:B--2---:R-:W-:Y:S04]  /*0d30*/  STS.128 [R88], R40 ;  /* 0x0000002858007388 */ /* 0x004fe80000000c00 */
[----:B---3--:R-:W-:Y:S01]  /*0d40*/  STS.128 [R88+0x200], R44 ;  /* 0x0002002c58007388 */ /* 0x008fe20000000c00 */
[----:B------:R-:W-:-:S03]  /*0d50*/  NOP ;  /* 0x0000000000007918 */ /* 0x000fc60000000000 */
[----:B------:R-:W-:Y:S04]  /*0d60*/  LDS.128 R64, [R102] ;  /* 0x0000000066407984 */ /* 0x000fe80000000c00 */
[----:B------:R-:W-:Y:S01]  /*0d70*/  LDS.128 R68, [R102+0x10] ;  /* 0x0000100066447984 */ /* 0x000fe20000000c00 */
[----:B------:R-:W-:Y:S06]  /*0d80*/  BAR.SYNC.DEFER_BLOCKING 0x0 ;  /* 0x0000000000007b1d */ /* 0x000fec0000010000 */
[----:B-1----:R-:W2:Y:S04]  /*0d90*/  LDG.E.128 R52, desc[UR16][R62.64] ;  /* 0x000000103e347981 */ /* 0x002ea8000c1e1d00 */
[----:B------:R-:W3:Y:S01]  /*0da0*/  LDG.E.128 R56, desc[UR16][R62.64+0x200] ;  /* 0x000200103e387981 */ /* 0x000ee2000c1e1d00 */
[----:B0-----:R-:W-:Y:S01]  /*0db0*/  UISETP.GE.AND UP0, UPT, UR4, 0x1, UPT ;  /* 0x000000010400788c */ /* 0x001fe2000bf06270 */
[----:B------:R-:W-:-:S02]  /*0dc0*/  IADD3 R104, PT, PT, R17, -0x1, RZ ;  /* 0xffffffff11687810 */ /* 0x000fc40007ffe0ff */
[----:B------:R-:W-:Y:S01]  /*0dd0*/  CS2R R50, SRZ ;  /* 0x0000000000327805 */ /* 0x000fe2000001ff00 */
        /* <DEDUP_REMOVED lines=8> */
[-C--:B------:R-:W-:Y:S02]  /*0e60*/  FMUL.FTZ R59, R43, R30.reuse ;  /* 0x0000001e2b3b7220 */ /* 0x080fe40000410000 */
[----:B------:R-:W-:Y:S01]  /*0e70*/  FFMA.FTZ R61, R33, R41, R48 ;  /* 0x00000029213d7223 */ /* 0x000fe20000010030 */
[----:B------:R-:W-:Y:S01]  /*0e80*/  CS2R R48, SRZ ;  /* 0x0000000000307805 */ /* 0x000fe2000001ff00 */
[-C--:B--2---:R-:W-:Y:S01]  /*0e90*/  FMUL.FTZ R60, R44, R30.reuse ;  /* 0x0000001e2c3c7220 */ /* 0x084fe20000410000 */
[----:B------:R-:W-:Y:S01]  /*0ea0*/  FMUL.FTZ R62, R46, R30 ;  /* 0x0000001e2e3e7220 */ /* 0x000fe20000410000 */
[----:B------:R-:W-:Y:S01]  /*0eb0*/  FFMA.FTZ R52, R34, R42, R61 ;  /* 0x0000002a22347223 */ /* 0x000fe2000001003d */
[----:B------:R-:W-:-:S03]  /*0ec0*/  FMUL.FTZ R63, R47, R30 ;  /* 0x0000001e2f3f7220 */ /* 0x000fc60000410000 */
[----:B------:R-:W-:Y:S01]  /*0ed0*/  FFMA.FTZ R57, R35, R43, R52 ;  /* 0x0000002b23397223 */ /* 0x000fe20000010034 */
[----:B------:R-:W-:-:S03]  /*0ee0*/  CS2R R52, SRZ ;  /* 0x0000000000347805 */ /* 0x000fc6000001ff00 */
        /* <DEDUP_REMOVED lines=21> */
[----:B------:R-:W-:Y:S01]  /*1040*/  FMUL.FTZ R139, R32, R125 ;  /* 0x0000007d208b7220 */ /* 0x000fe20000410000 */
[----:B------:R-:W-:Y:S01]  /*1050*/  SHF.L.U32 R138, R17, 0x8, RZ ;  /* 0x00000008118a7819 */ /* 0x000fe200000006ff */
[----:B------:R-:W-:Y:S01]  /*1060*/  FMUL.FTZ R136, R33, R122 ;  /* 0x0000007a21887220 */ /* 0x000fe20000410000 */
[C---:B------:R-:W-:Y:S01]  /*1070*/  IADD3 R118, P1, PT, R121.reuse, R98, RZ ;  /* 0x0000006279767210 */ /* 0x040fe20007f3e0ff */
[----:B------:R-:W2:Y:S01]  /*1080*/  LDC.64 R110, c[0x0][0x3a8] ;  /* 0x0000ea00ff6e7b82 */ /* 0x000ea20000000a00 */
[C---:B------:R-:W-:Y:S01]  /*1090*/  IADD3 R120, P2, PT, R121.reuse, R100, RZ ;  /* 0x0000006479787210 */ /* 0x040fe20007f5e0ff */
[----:B------:R-:W-:Y:S01]  /*10a0*/  FMUL.FTZ R137, R34, R127 ;  /* 0x0000007f22897220 */ /* 0x000fe20000410000 */
[----:B------:R-:W-:Y:S01]  /*10b0*/  LOP3.LUT R141, R121, 0x100, RZ, 0xc0, !PT ;  /* 0x00000100798d7812 */ /* 0x000fe200078ec0ff */
[----:B------:R-:W-:Y:S01]  /*10c0*/  FMUL.FTZ R134, R35, R124 ;  /* 0x0000007c23867220 */ /* 0x000fe20000410000 */
[----:B------:R-:W-:Y:S01]  /*10d0*/  IADD3 R140, PT, PT, R121, R94, RZ ;  /* 0x0000005e798c7210 */ /* 0x000fe20007ffe0ff */
[----:B------:R-:W-:Y:S01]  /*10e0*/  FMUL.FTZ R135, R36, R129 ;  /* 0x0000008124877220 */ /* 0x000fe20000410000 */
[----:B------:R-:W-:Y:S01]  /*10f0*/  IADD3 R142, PT, PT, R17, -0x2, RZ ;  /* 0xfffffffe118e7810 */ /* 0x000fe20007ffe0ff */
[----:B------:R-:W3:Y:S01]  /*1100*/  LDC.64 R112, c[0x0][0x3e0] ;  /* 0x0000f800ff707b82 */ /* 0x000ee20000000a00 */
[----:B------:R-:W-:Y:S01]  /*1110*/  MOV R51, RZ ;  /* 0x000000ff00337202 */ /* 0x000fe20000000f00 */
[----:B------:R-:W-:Y:S01]  /*1120*/  FMUL.FTZ R132, R37, R126 ;  /* 0x0000007e25847220 */ /* 0x000fe20000410000 */
[----:B------:R-:W-:Y:S01]  /*1130*/  ISETP.EQ.AND P0, PT, R94, RZ, P0 ;  /* 0x000000ff5e00720c */ /* 0x000fe20000702270 */
[----:B------:R-:W-:Y:S01]  /*1140*/  FMUL.FTZ R133, R38, R131 ;  /* 0x0000008326857220 */ /* 0x000fe20000410000 */
[----:B------:R-:W-:Y:S01]  /*1150*/  LOP3.LUT R138, R138, 0x100, RZ, 0xc0, !PT ;  /* 0x000001008a8a7812 */ /* 0x000fe200078ec0ff */
[----:B------:R-:W-:Y:S01]  /*1160*/  FMUL.FTZ R130, R39, R144 ;  /* 0x0000009027827220 */ /* 0x000fe20000410000 */
[----:B------:R-:W-:Y:S01]  /*1170*/  IADD3.X R119, PT, PT, RZ, R2, RZ, P1, !PT ;  /* 0x00000002ff777210 */ /* 0x000fe20000ffe4ff */
[----:B------:R-:W4:Y:S01]  /*1180*/  LDC.64 R114, c[0x0][0x4d0] ;  /* 0x00013400ff727b82 */ /* 0x000f220000000a00 */
[----:B------:R-:W-:Y:S01]  /*1190*/  IADD3.X R121, PT, PT, RZ, R0, RZ, P2, !PT ;  /* 0x00000000ff797210 */ /* 0x000fe200017fe4ff */
[----:B------:R-:W0:Y:S01]  /*11a0*/  LDCU UR12, c[0x0][0x394] ;  /* 0x00007280ff0c77ac */ /* 0x000e220008000800 */
[----:B------:R-:W0:Y:S05]  /*11b0*/  LDCU UR13, c[0x0][0x38c] ;  /* 0x00007180ff0d77ac */ /* 0x000e2a0008000800 */
[----:B------:R-:W0:Y:S01]  /*11c0*/  LDC.64 R116, c[0x0][0x4f0] ;  /* 0x00013c00ff747b82 */ /* 0x000e220000000a00 */
[----:B------:R-:W0:Y:S01]  /*11d0*/  LDCU UR7, c[0x0][0x388] ;  /* 0x00007100ff0777ac */ /* 0x000e220008000800 */
[----:B------:R-:W0:Y:S01]  /*11e0*/  LDCU.64 UR8, c[0x0][0x538] ;  /* 0x0000a700ff0877ac */ /* 0x000e220008000a00 */
[----:B------:R-:W0:Y:S01]  /*11f0*/  LDCU.64 UR10, c[0x0][0x540] ;  /* 0x0000a800ff0a77ac */ /* 0x000e220008000a00 */
[----:B------:R-:W-:-:S05]  /*1200*/  UMOV UR4, URZ ;  /* 0x000000ff00047c82 */ /* 0x000fca0008000000 */
.L_x_9434:
[----:B0-----:R-:W-:-:S04]  /*1210*/  IMAD.WIDE.U32 R64, R106, UR4, RZ ;  /* 0x000000046a407c25 */ /* 0x001fc8000f8e00ff */
[----:B------:R-:W-:Y:S01]  /*1220*/  IMAD R65, R107, UR4, R65 ;  /* 0x000000046b417c24 */ /* 0x000fe2000f8e0241 */
[----:B----4-:R-:W-:-:S04]  /*1230*/  LEA R70, P1, R64, R21, 0x2 ;  /* 0x0000001540467211 */ /* 0x010fc800078210ff */
[----:B------:R-:W-:-:S03]  /*1240*/  LEA.HI.X R71, R64, R20, R65, 0x2, P1 ;  /* 0x0000001440477211 */ /* 0x000fc600008f1441 */
[----:B------:R-:W-:-:S05]  /*1250*/  IMAD.WIDE.U32 R70, R13, 0x10, R70 ;  /* 0x000000100d467825 */ /* 0x000fca00078e0046 */
[----:B------:R-:W5:Y:S04]  /*1260*/  LDG.E.128 R80, desc[UR16][R70.64] ;  /* 0x0000001046507981 */ /* 0x000f68000c1e1d00 */
[----:B------:R-:W4:Y:S01]  /*1270*/  LDG.E.128 R84, desc[UR16][R70.64+0x200] ;  /* 0x0002001046547981 */ /* 0x000f22000c1e1d00 */
[----:B------:R-:W-:Y:S01]  /*1280*/  MOV R64, R96 ;  /* 0x0000006000407202 */ /* 0x000fe20000000f00 */
[----:B---3--:R-:W-:Y:S01]  /*1290*/  IMAD.WIDE.U32 R66, R112, UR4, RZ ;  /* 0x0000000470427c25 */ /* 0x008fe2000f8e00ff */
[----:B------:R-:W-:-:S03]  /*12a0*/  MOV R65, R29 ;  /* 0x0000001d00417202 */ /* 0x000fc60000000f00 */
[----:B--2---:R-:W-:-:S04]  /*12b0*/  IMAD.WIDE.U32 R64, R110, UR4, R64 ;  /* 0x000000046e407c25 */ /* 0x004fc8000f8e0040 */
[----:B------:R-:W-:Y:S01]  /*12c0*/  IMAD R65, R111, UR4, R65 ;  /* 0x000000046f417c24 */ /* 0x000fe2000f8e0241 */
[----:B-1----:R-:W-:-:S04]  /*12d0*/  LEA R68, P1, R64, R108, 0x2 ;  /* 0x0000006c40447211 */ /* 0x002fc800078210ff */
[----:B------:R-:W-:Y:S01]  /*12e0*/  LEA.HI.X R69, R64, R109, R65, 0x2, P1 ;  /* 0x0000006d40457211 */ /* 0x000fe200008f1441 */
[----:B------:R-:W-:Y:S01]  /*12f0*/  IMAD R65, R113, UR4, R67 ;  /* 0x0000000471417c24 */ /* 0x000fe2000f8e0243 */
[----:B------:R-:W-:-:S03]  /*1300*/  LEA R64, P1, R66, R19, 0x2 ;  /* 0x0000001342407211 */ /* 0x000fc600078210ff */
[----:B------:R0:W2:Y:S01]  /*1310*/  LDG.E R128, desc[UR16][R68.64] ;  /* 0x0000001044807981 */ /* 0x0000a2000c1e1900 */
[----:B------:R-:W-:-:S03]  /*1320*/  LEA.HI.X R65, R66, R18, R65, 0x2, P1 ;  /* 0x0000001242417211 */ /* 0x000fc600008f1441 */
[----:B------:R-:W-:Y:S01]  /*1330*/  IMAD.WIDE.U32 R146, R13, 0x10, R64 ;  /* 0x000000100d927825 */ /* 0x000fe200078e0040 */
[----:B-----5:R-:W-:Y:S04]  /*1340*/  STS.128 [R88], R80 ;  /* 0x0000005058007388 */ /* 0x020fe80000000c00 */
[----:B----4-:R-:W-:Y:S01]  /*1350*/  STS.128 [R88+0x200], R84 ;  /* 0x0002005458007388 */ /* 0x010fe20000000c00 */
[----:B------:R-:W-:-:S03]  /*1360*/  NOP ;  /* 0x0000000000007918 */ /* 0x000fc60000000000 */
[----:B------:R-:W3:Y:S04]  /*1370*/  LDG.E.128 R72, desc[UR16][R146.64] ;  /* 0x0000001092487981 */ /* 0x000ee8000c1e1d00 */
[----:B------:R1:W4:Y:S04]  /*1380*/  LDG.E.128 R76, desc[UR16][R146.64+0x200] ;  /* 0x00020010924c7981 */ /* 0x000328000c1e1d00 */
[----:B------:R-:W5:Y:S04]  /*1390*/  LDS.128 R64, [R102] ;  /* 0x0000000066407984 */ /* 0x000f680000000c00 */
[----:B0-----:R-:W0:Y:S01]  /*13a0*/  LDS.128 R68, [R102+0x10] ;  /* 0x0000100066447984 */ /* 0x001e220000000c00 */
[----:B------:R-:W5:Y:S01]  /*13b0*/  S2UR UR6, SR_CgaCtaId ;  /* 0x00000000000679c3 */ /* 0x000f620000008800 */
[----:B--2---:R-:W-:-:S04]  /*13c0*/  FMUL.FTZ R149, R128, 1.4426950216293334961 ;  /* 0x3fb8aa3b80957820 */ /* 0x004fc80000410000 */
[-C--:B------:R-:W-:Y:S01]  /*13d0*/  FMUL.FTZ R143, R125, R149.reuse ;  /* 0x000000957d8f7220 */ /* 0x080fe20000410000 */
[-C--:B------:R-:W-:Y:S01]  /*13e0*/  FMUL.FTZ R148, R122, R149.reuse ;  /* 0x000000957a947220 */ /* 0x080fe20000410000 */
[-C--:B-1----:R-:W-:Y:S01]  /*13f0*/  FMUL.FTZ R147, R127, R149.reuse ;  /* 0x000000957f937220 */ /* 0x082fe20000410000 */
[----:B------:R-:W-:-:S03]  /*1400*/  FMUL.FTZ R146, R124, R149 ;  /* 0x000000957c927220 */ /* 0x000fc60000410000 */
[----:B------:R-:W1:Y:S01]  /*1410*/  MUFU.EX2 R143, R143 ;  /* 0x0000008f008f7308 */ /* 0x000e620000000800 */
[----:B------:R-:W-:Y:S01]  /*1420*/  FMUL.FTZ R145, R129, R149 ;  /* 0x0000009581917220 */ /* 0x000fe20000410000 */
[C---:B------:R-:W-:Y:S01]  /*1430*/  ISETP.NE.AND P2, PT, R94.reuse, RZ, PT ;  /* 0x000000ff5e00720c */ /* 0x040fe20003f45270 */
[----:B------:R-:W-:Y:S01]  /*1440*/  UMOV UR5, 0x400 ;  /* 0x0000040000057882 */ /* 0x000fe20000000000 */
[----:B------:R-:W-:-:S04]  /*1450*/  ISETP.NE.AND P1, PT, R94, 0x1f, PT ;  /* 0x0000001f5e00780c */ /* 0x000fc80003f25270 */
[----:B------:R-:W2:Y:S01]  /*1460*/  MUFU.EX2 R148, R148 ;  /* 0x0000009400947308 */ /* 0x000ea20000000800 */
[----:B-----5:R-:W-:-:S07]  /*1470*/  ULEA UR5, UR6, UR5, 0x18 ;  /* 0x0000000506057291 */ /* 0x020fce000f8ec0ff */
[----:B------:R-:W0:Y:S08]  /*1480*/  MUFU.EX2 R147, R147 ;  /* 0x0000009300937308 */ /* 0x000e300000000800 */
[----:B------:R-:W1:Y:S08]  /*1490*/  MUFU.EX2 R146, R146 ;  /* 0x0000009200927308 */ /* 0x000e700000000800 */
[----:B------:R-:W1:Y:S01]  /*14a0*/  MUFU.EX2 R145, R145 ;  /* 0x0000009100917308 */ /* 0x000e620000000800 */
[----:B------:R-:W-:Y:S01]  /*14b0*/  BSSY.RECONVERGENT B0, `(.L_x_9413) ;  /* 0x000002a000007945 */ /* 0x000fe20003800200 */
[----:B------:R-:W-:Y:S01]  /*14c0*/  FMUL.FTZ R158, R139, R64 ;  /* 0x000000408b9e7220 */ /* 0x000fe20000410000 */
[----:B------:R-:W-:Y:S01]  /*14d0*/  FMUL.FTZ R155, R136, R65 ;  /* 0x00000041889b7220 */ /* 0x000fe20000410000 */
[----:B------:R-:W-:Y:S01]  /*14e0*/  FMUL.FTZ R154, R137, R66 ;  /* 0x00000042899a7220 */ /* 0x000fe20000410000 */
[----:B------:R-:W-:Y:S01]  /*14f0*/  FMUL.FTZ R157, R134, R67 ;  /* 0x00000043869d7220 */ /* 0x000fe20000410000 */
[----:B0-----:R-:W-:Y:S01]  /*1500*/  FMUL.FTZ R152, R135, R68 ;  /* 0x0000004487987220 */ /* 0x001fe20000410000 */
[----:B------:R-:W-:Y:S01]  /*1510*/  FMUL.FTZ R150, R132, R69 ;  /* 0x0000004584967220 */ /* 0x000fe20000410000 */
[----:B------:R-:W-:Y:S01]  /*1520*/  FMUL.FTZ R153, R133, R70 ;  /* 0x0000004685997220 */ /* 0x000fe20000410000 */
[----:B---3--:R0:W-:Y:S04]  /*1530*/  STS.128 [R88+0x420], R72 ;  /* 0x0004204858007388 */ /* 0x0081e80000000c00 */
[----:B----4-:R3:W-:Y:S01]  /*1540*/  STS.128 [R88+0x620], R76 ;  /* 0x0006204c58007388 */ /* 0x0107e20000000c00 */
[----:B------:R-:W-:-:S03]  /*1550*/  NOP ;  /* 0x0000000000007918 */ /* 0x000fc60000000000 */
[----:B------:R-:W4:Y:S04]  /*1560*/  LDS.128 R80, [R102+0x420] ;  /* 0x0004200066507984 */ /* 0x000f280000000c00 */
[----:B------:R-:W5:Y:S01]  /*1570*/  LDS.128 R84, [R102+0x430] ;  /* 0x0004300066547984 */ /* 0x000f620000000c00 */
[----:B0-----:R-:W-:Y:S01]  /*1580*/  IADD3 R72, PT, PT, R141, UR4, RZ ;  /* 0x000000048d487c10 */ /* 0x001fe2000fffe0ff */
[-C--:B------:R-:W-:Y:S01]  /*1590*/  FMUL.FTZ R73, R144, R149.reuse ;  /* 0x0000009590497220 */ /* 0x080fe20000410000 */
[-C--:B---3--:R-:W-:Y:S01]  /*15a0*/  FMUL.FTZ R79, R126, R149.reuse ;  /* 0x000000957e4f7220 */ /* 0x088fe20000410000 */
[----:B------:R-:W-:Y:S01]  /*15b0*/  FMUL.FTZ R78, R131, R149 ;  /* 0x00000095834e7220 */ /* 0x000fe20000410000 */
[----:B------:R-:W-:-:S04]  /*15c0*/  SEL R72, R72, R15, !P2 ;  /* 0x0000000f48487207 */ /* 0x000fc80005000000 */
[----:B------:R-:W0:Y:S01]  /*15d0*/  MUFU.EX2 R79, R79 ;  /* 0x0000004f004f7308 */ /* 0x000e220000000800 */
[----:B------:R-:W-:-:S07]  /*15e0*/  LEA R72, R72, UR5, 0x2 ;  /* 0x0000000548487c11 */ /* 0x000fce000f8e10ff */
[----:B------:R-:W3:Y:S01]  /*15f0*/  MUFU.EX2 R78, R78 ;  /* 0x0000004e004e7308 */ /* 0x000ee20000000800 */
[----:B-1----:R1:W-:Y:S01]  /*1600*/  STS [R72+0x12b8], R143 ;  /* 0x0012b88f48007388 */ /* 0x0023e20000000800 */
[----:B----4-:R-:W-:Y:S01]  /*1610*/  FMUL.FTZ R149, R40, R80 ;  /* 0x0000005028957220 */ /* 0x010fe20000410000 */
[----:B------:R-:W-:-:S05]  /*1620*/  FMUL.FTZ R80, R41, R81 ;  /* 0x0000005129507220 */ /* 0x000fca0000410000 */
[----:B------:R1:W4:Y:S01]  /*1630*/  MUFU.EX2 R81, R73 ;  /* 0x0000004900517308 */ /* 0x0003220000000800 */
[----:B------:R-:W-:Y:S01]  /*1640*/  FMUL.FTZ R151, R42, R82 ;  /* 0x000000522a977220 */ /* 0x000fe20000410000 */
[----:B-----5:R-:W-:Y:S01]  /*1650*/  FMUL.FTZ R76, R46, R86 ;  /* 0x000000562e4c7220 */ /* 0x020fe20000410000 */
[----:B------:R-:W-:Y:S01]  /*1660*/  FMUL.FTZ R82, R43, R83 ;  /* 0x000000532b527220 */ /* 0x000fe20000410000 */
[----:B------:R-:W-:Y:S01]  /*1670*/  FMUL.FTZ R162, R44, R84 ;  /* 0x000000542ca27220 */ /* 0x000fe20000410000 */
[----:B------:R-:W-:Y:S01]  /*1680*/  FMUL.FTZ R77, R45, R85 ;  /* 0x000000552d4d7220 */ /* 0x000fe20000410000 */
[----:B------:R-:W-:Y:S01]  /*1690*/  FMUL.FTZ R87, R47, R87 ;  /* 0x000000572f577220 */ /* 0x000fe20000410000 */
[----:B------:R-:W-:Y:S01]  /*16a0*/  FMUL.FTZ R86, R130, R71 ;  /* 0x0000004782567220 */ /* 0x000fe20000410000 */
[----:B------:R-:W-:Y:S06]  /*16b0*/  BAR.SYNC.DEFER_BLOCKING 0x0 ;  /* 0x0000000000007b1d */ /* 0x000fec0000010000 */
[----:B0123--:R-:W-:Y:S05]  /*16c0*/  @P1 BRA `(.L_x_9414) ;  /* 0x00000000001c1947 */ /* 0x00ffea0003800000 */
[----:B------:R-:W-:Y:S01]  /*16d0*/  ISETP.NE.AND P1, PT, R17, UR12, PT ;  /* 0x0000000c11007c0c */ /* 0x000fe2000bf25270 */
[----:B------:R-:W-:-:S12]  /*16e0*/  HFMA2 R84, -RZ, RZ, 1.875, 0 ;  /* 0x3f800000ff547431 */ /* 0x000fd800000001ff */
[----:B------:R-:W-:Y:S05]  /*16f0*/  @!P1 BRA `(.L_x_9415) ;  /* 0x0000000000149947 */ /* 0x000fea0003800000 */
[----:B------:R-:W-:-:S04]  /*1700*/  IADD3 R72, PT, PT, R138, UR4, RZ ;  /* 0x000000048a487c10 */ /* 0x000fc8000fffe0ff */
[----:B------:R-:W-:-:S05]  /*1710*/  LEA R72, R72, UR5, 0x2 ;  /* 0x0000000548487c11 */ /* 0x000fca000f8e10ff */
[----:B------:R2:W3:Y:S01]  /*1720*/  LDS R84, [R72+0x12b8] ;  /* 0x0012b80048547984 */ /* 0x0004e20000000800 */
[----:B------:R-:W-:Y:S05]  /*1730*/  BRA `(.L_x_9415) ;  /* 0x0000000000047947 */ /* 0x000fea0003800000 */
.L_x_9414:
[----:B------:R0:W1:Y:S02]  /*1740*/  LDS R84, [R14+0x1abc] ;  /* 0x001abc000e547984 */ /* 0x0000640000000800 */
.L_x_9415:
[----:B------:R-:W-:Y:S05]  /*1750*/  BSYNC.RECONVERGENT B0 ;  /* 0x0000000000007941 */ /* 0x000fea0003800200 */
.L_x_9413:
[----:B------:R-:W5:Y:S01]  /*1760*/  @P0 LDC R73, c[0x0][0x38c] ;  /* 0x0000e300ff490b82 */ /* 0x000f620000000800 */
[----:B------:R-:W-:Y:S01]  /*1770*/  MOV R159, RZ ;  /* 0x000000ff009f7202 */ /* 0x000fe20000000f00 */
[----:B-----5:R-:W-:-:S04]  /*1780*/  @P0 IMAD R73, R142, R73, UR4 ;  /* 0x000000048e490e24 */ /* 0x020fc8000f8e0249 */
[----:B--2---:R-:W-:-:S05]  /*1790*/  @P0 IMAD.WIDE R72, R73, 0x8, R90 ;  /* 0x0000000849480825 */ /* 0x004fca00078e025a */
[----:B------:R2:W5:Y:S01]  /*17a0*/  @P0 LDG.E R159, desc[UR16][R72.64+0x4] ;  /* 0x00000410489f0981 */ /* 0x000562000c1e1900 */
[C---:B-1-34-:R-:W-:Y:S01]  /*17b0*/  FMUL.FTZ R75, R81.reuse, R84 ;  /* 0x00000054514b7220 */ /* 0x05afe20000410000 */
[----:B------:R-:W-:Y:S01]  /*17c0*/  FFMA.FTZ R74, R81, R87, R76 ;  /* 0x00000057514a7223 */ /* 0x000fe2000001004c */
[----:B------:R-:W-:Y:S01]  /*17d0*/  ISETP.NE.AND P1, PT, R16, 0x1f, PT ;  /* 0x0000001f1000780c */ /* 0x000fe20003f25270 */
[----:B------:R-:W-:Y:S01]  /*17e0*/  FMUL.FTZ R160, R143, R148 ;  /* 0x000000948fa07220 */ /* 0x000fe20000410000 */
[C---:B------:R-:W-:Y:S01]  /*17f0*/  FMUL.FTZ R156, R78.reuse, R75 ;  /* 0x0000004b4e9c7220 */ /* 0x040fe20000410000 */
[----:B------:R-:W-:Y:S01]  /*1800*/  FFMA.FTZ R74, R78, R74, R77 ;  /* 0x0000004a4e4a7223 */ /* 0x000fe2000001004d */
[----:B------:R-:W-:Y:S01]  /*1810*/  ISETP.GT.U32.AND P3, PT, R16, 0x1d, PT ;  /* 0x0000001d1000780c */ /* 0x000fe20003f64070 */
[----:B------:R-:W-:Y:S01]  /*1820*/  ULEA UR6, UR4, UR5, 0x3 ;  /* 0x0000000504067291 */ /* 0x000fe2000f8e18ff */
[C---:B------:R-:W-:Y:S01]  /*1830*/  FMUL.FTZ R156, R79.reuse, R156 ;  /* 0x0000009c4f9c7220 */ /* 0x040fe20000410000 */
[----:B------:R-:W-:Y:S01]  /*1840*/  FFMA.FTZ R74, R79, R74, R162 ;  /* 0x0000004a4f4a7223 */ /* 0x000fe200000100a2 */
[----:B--2---:R-:W-:Y:S01]  /*1850*/  FFMA.FTZ R72, R158, R148, R155 ;  /* 0x000000949e487223 */ /* 0x004fe2000001009b */
[----:B------:R-:W-:Y:S01]  /*1860*/  ISETP.GT.U32.AND P4, PT, R16, 0x17, PT ;  /* 0x000000171000780c */ /* 0x000fe20003f84070 */
[C---:B------:R-:W-:Y:S01]  /*1870*/  FMUL.FTZ R75, R145.reuse, R156 ;  /* 0x0000009c914b7220 */ /* 0x040fe20000410000 */
[----:B------:R-:W-:Y:S01]  /*1880*/  FFMA.FTZ R74, R145, R74, R82 ;  /* 0x0000004a914a7223 */ /* 0x000fe20000010052 */
[C---:B------:R-:W-:Y:S01]  /*1890*/  FFMA.FTZ R72, R147.reuse, R72, R154 ;  /* 0x0000004893487223 */ /* 0x040fe2000001009a */
[----:B------:R-:W-:Y:S01]  /*18a0*/  BSSY.RECONVERGENT B0, `(.L_x_9416) ;  /* 0x00000c1000007945 */ /* 0x000fe20003800200 */
[C---:B------:R-:W-:Y:S01]  /*18b0*/  FMUL.FTZ R156, R146.reuse, R75 ;  /* 0x0000004b929c7220 */ /* 0x040fe20000410000 */
[C---:B------:R-:W-:Y:S01]  /*18c0*/  FFMA.FTZ R74, R146.reuse, R74, R151 ;  /* 0x0000004a924a7223 */ /* 0x040fe20000010097 */
[----:B------:R-:W-:Y:S01]  /*18d0*/  FFMA.FTZ R72, R146, R72, R157 ;  /* 0x0000004892487223 */ /* 0x000fe2000001009d */
[C---:B------:R-:W-:Y:S01]  /*18e0*/  FMUL.FTZ R75, R147.reuse, R160 ;  /* 0x000000a0934b7220 */ /* 0x040fe20000410000 */
        /* <DEDUP_REMOVED lines=10> */
[----:B-1----:R-:W-:-:S04]  /*1990*/  @P1 FMUL.FTZ R83, R73, R156 ;  /* 0x0000009c49531220 */ /* 0x002fc80000410000 */
[----:B------:R-:W1:Y:S01]  /*19a0*/  SHFL.UP PT, R73, R72, 0x1, RZ ;  /* 0x0420000048497989 */ /* 0x000e6200000e00ff */
[----:B--2---:R-:W-:Y:S01]  /*19b0*/  @P1 FFMA.FTZ R161, R156, R74, R161 ;  /* 0x0000004a9ca11223 */ /* 0x004fe200000100a1 */
[----:B------:R-:W-:Y:S01]  /*19c0*/  FMUL.FTZ R74, R146, R75 ;  /* 0x0000004b924a7220 */ /* 0x000fe20000410000 */
[----:B------:R-:W-:Y:S02]  /*19d0*/  @P1 MOV R156, R83 ;  /* 0x00000053009c1202 */ /* 0x000fe40000000f00 */
[----:B------:R-:W-:Y:S01]  /*19e0*/  ISETP.GE.AND P1, PT, R123, 0x1, PT ;  /* 0x000000017b00780c */ /* 0x000fe20003f26270 */
[----:B------:R-:W-:Y:S02]  /*19f0*/  FMUL.FTZ R74, R145, R74 ;  /* 0x0000004a914a7220 */ /* 0x000fe40000410000 */
[----:B------:R-:W2:Y:S02]  /*1a00*/  SHFL.DOWN PT, R75, R156, 0x2, 0x1f ;  /* 0x08401f009c4b7f89 */ /* 0x000ea400000e0000 */
[----:B------:R-:W-:-:S02]  /*1a10*/  FMUL.FTZ R83, R79, R74 ;  /* 0x0000004a4f537220 */ /* 0x000fc40000410000 */
[----:B------:R-:W3:Y:S02]  /*1a20*/  SHFL.DOWN PT, R74, R161, 0x2, 0x1f ;  /* 0x08401f00a14a7f89 */ /* 0x000ee400000e0000 */
[----:B------:R-:W-:-:S04]  /*1a30*/  FMUL.FTZ R160, R78, R83 ;  /* 0x000000534ea07220 */ /* 0x000fc80000410000 */
[----:B------:R-:W-:-:S05]  /*1a40*/  FMUL.FTZ R163, R81, R160 ;  /* 0x000000a051a37220 */ /* 0x000fca0000410000 */
[----:B------:R-:W4:Y:S01]  /*1a50*/  SHFL.UP PT, R160, R163, 0x1, RZ ;  /* 0x04200000a3a07989 */ /* 0x000f2200000e00ff */
[----:B-1----:R-:W-:-:S05]  /*1a60*/  FFMA.FTZ R73, R163, R73, R72 ;  /* 0x00000049a3497223 */ /* 0x002fca0000010048 */
[----:B------:R-:W-:Y:S01]  /*1a70*/  FSEL R72, R72, R73, !P1 ;  /* 0x0000004948487208 */ /* 0x000fe20004800000 */
[----:B--2---:R-:W-:-:S04]  /*1a80*/  @!P3 FMUL.FTZ R73, R156, R75 ;  /* 0x0000004b9c49b220 */ /* 0x004fc80000410000 */
[----:B------:R-:W1:Y:S01]  /*1a90*/  SHFL.UP PT, R75, R72, 0x2, RZ ;  /* 0x04400000484b7989 */ /* 0x000e6200000e00ff */
[----:B---3--:R-:W-:Y:S01]  /*1aa0*/  @!P3 FFMA.FTZ R161, R156, R74, R161 ;  /* 0x0000004a9ca1b223 */ /* 0x008fe200000100a1 */
[----:B------:R-:W-:Y:S02]  /*1ab0*/  @!P3 MOV R156, R73 ;  /* 0x00000049009cb202 */ /* 0x000fe40000000f00 */
        /* <DEDUP_REMOVED lines=10> */
[----:B---3--:R-:W-:-:S05]  /*1b60*/  @!P3 FMUL.FTZ R72, R156, R83 ;  /* 0x000000539c48b220 */ /* 0x008fca0000410000 */
[----:B------:R-:W-:Y:S01]  /*1b70*/  @!P3 MOV R156, R72 ;  /* 0x00000048009cb202 */ /* 0x000fe20000000f00 */
[----:B----4-:R-:W-:Y:S01]  /*1b80*/  @P1 FMUL.FTZ R163, R163, R74 ;  /* 0x0000004aa3a31220 */ /* 0x010fe20000410000 */
[----:B------:R-:W2:Y:S01]  /*1b90*/  SHFL.DOWN PT, R72, R161, 0x8, 0x1f ;  /* 0x09001f00a1487f89 */ /* 0x000ea200000e0000 */
[----:B------:R-:W-:Y:S01]  /*1ba0*/  ISETP.GE.AND P1, PT, R17, UR12, PT ;  /* 0x0000000c11007c0c */ /* 0x000fe2000bf26270 */
[----:B------:R-:W-:Y:S01]  /*1bb0*/  HFMA2 R74, -RZ, RZ, 1.875, 0 ;  /* 0x3f800000ff4a7431 */ /* 0x000fe200000001ff */
[----:B------:R-:W-:Y:S01]  /*1bc0*/  ISETP.GE.AND P3, PT, R123, 0x4, PT ;  /* 0x000000047b00780c */ /* 0x000fe20003f66270 */
[----:B------:R-:W3:Y:S01]  /*1bd0*/  SHFL.DOWN PT, R73, R156, 0x8, 0x1f ;  /* 0x09001f009c497f89 */ /* 0x000ee200000e0000 */
[----:B------:R-:W-:-:S03]  /*1be0*/  ISETP.NE.OR P1, PT, R94, RZ, P1 ;  /* 0x000000ff5e00720c */ /* 0x000fc60000f25670 */
[----:B------:R-:W4:Y:S01]  /*1bf0*/  SHFL.UP PT, R164, R163, 0x4, RZ ;  /* 0x04800000a3a47989 */ /* 0x000f2200000e00ff */
[----:B-1----:R-:W-:Y:S01]  /*1c00*/  FFMA.FTZ R83, R163, R75, R160 ;  /* 0x0000004ba3537223 */ /* 0x002fe200000100a0 */
[----:B------:R-:W-:-:S04]  /*1c10*/  MOV R75, RZ ;  /* 0x000000ff004b7202 */ /* 0x000fc80000000f00 */
[----:B------:R-:W-:-:S04]  /*1c20*/  FSEL R160, R160, R83, !P3 ;  /* 0x00000053a0a07208 */ /* 0x000fc80005800000 */
[----:B------:R-:W-:Y:S01]  /*1c30*/  @!P1 LDS.64 R74, [UR6+0x1b38] ;  /* 0x001b3806ff4a9984 */ /* 0x000fe20008000a00 */
[----:B------:R-:W-:Y:S01]  /*1c40*/  ISETP.GE.AND P1, PT, R123, 0x8, PT ;  /* 0x000000087b00780c */ /* 0x000fe20003f26270 */
[C---:B--2---:R-:W-:Y:S01]  /*1c50*/  @!P4 FFMA.FTZ R161, R156.reuse, R72, R161 ;  /* 0x000000489ca1c223 */ /* 0x044fe200000100a1 */
[----:B---3--:R-:W-:-:S04]  /*1c60*/  @!P4 FMUL.FTZ R83, R156, R73 ;  /* 0x000000499c53c220 */ /* 0x008fc80000410000 */
[----:B------:R-:W1:Y:S01]  /*1c70*/  SHFL.DOWN PT, R72, R161, 0x10, 0x1f ;  /* 0x0a001f00a1487f89 */ /* 0x000e6200000e0000 */
[----:B----4-:R-:W-:-:S03]  /*1c80*/  @P3 FMUL.FTZ R163, R163, R164 ;  /* 0x000000a4a3a33220 */ /* 0x010fc60000410000 */
[----:B------:R-:W2:Y:S01]  /*1c90*/  SHFL.UP PT, R73, R160, 0x8, RZ ;  /* 0x05000000a0497989 */ /* 0x000ea200000e00ff */
[----:B------:R-:W-:Y:S02]  /*1ca0*/  @!P4 MOV R156, R83 ;  /* 0x00000053009cc202 */ /* 0x000fe40000000f00 */
[----:B------:R-:W-:Y:S01]  /*1cb0*/  ISETP.GT.U32.AND P3, PT, R16, 0xf, PT ;  /* 0x0000000f1000780c */ /* 0x000fe20003f64070 */
[----:B------:R-:W3:Y:S04]  /*1cc0*/  SHFL.UP PT, R83, R163, 0x8, RZ ;  /* 0x05000000a3537989 */ /* 0x000ee800000e00ff */
[----:B------:R-:W4:Y:S08]  /*1cd0*/  SHFL.DOWN PT, R85, R156, 0x10, 0x1f ;  /* 0x0a001f009c557f89 */ /* 0x000f3000000e0000 */
[----:B-1----:R-:W-:Y:S01]  /*1ce0*/  @!P3 FFMA.FTZ R161, R156, R72, R161 ;  /* 0x000000489ca1b223 */ /* 0x002fe200000100a1 */
[C---:B--2---:R-:W-:Y:S01]  /*1cf0*/  FFMA.FTZ R73, R163.reuse, R73, R160 ;  /* 0x00000049a3497223 */ /* 0x044fe200000100a0 */
[----:B---3--:R-:W-:-:S04]  /*1d00*/  @P1 FMUL.FTZ R163, R163, R83 ;  /* 0x00000053a3a31220 */ /* 0x008fc80000410000 */
[----:B------:R-:W-:Y:S01]  /*1d10*/  FSEL R164, R160, R73, !P1 ;  /* 0x00000049a0a47208 */ /* 0x000fe20004800000 */
[----:B------:R-:W-:Y:S01]  /*1d20*/  SHFL.IDX PT, R72, R75, RZ, 0x1f ;  /* 0x00001fff4b487589 */ /* 0x000fe200000e0000 */
[----:B------:R-:W-:Y:S01]  /*1d30*/  ISETP.GE.AND P1, PT, R123, 0x10, PT ;  /* 0x000000107b00780c */ /* 0x000fe20003f26270 */
[----:B----4-:R-:W-:Y:S02]  /*1d40*/  @!P3 FMUL.FTZ R73, R156, R85 ;  /* 0x000000559c49b220 */ /* 0x010fe40000410000 */
[----:B------:R-:W1:Y:S03]  /*1d50*/  SHFL.UP PT, R83, R164, 0x10, RZ ;  /* 0x06000000a4537989 */ /* 0x000e6600000e00ff */
[----:B------:R-:W-:Y:S01]  /*1d60*/  @!P3 MOV R156, R73 ;  /* 0x00000049009cb202 */ /* 0x000fe20000000f00 */
[----:B------:R-:W2:Y:S01]  /*1d70*/  SHFL.UP PT, R85, R163, 0x10, RZ ;  /* 0x06000000a3557989 */ /* 0x000ea200000e00ff */
[----:B------:R-:W-:-:S03]  /*1d80*/  ISETP.NE.AND P3, PT, R94, 0x1f, PT ;  /* 0x0000001f5e00780c */ /* 0x000fc60003f65270 */
[----:B------:R-:W-:Y:S04]  /*1d90*/  SHFL.DOWN PT, R160, R161, 0x1, 0x1f ;  /* 0x08201f00a1a07f89 */ /* 0x000fe800000e0000 */
[----:B------:R-:W3:Y:S04]  /*1da0*/  SHFL.DOWN PT, R73, R156, 0x1, 0x1f ;  /* 0x08201f009c497f89 */ /* 0x000ee800000e0000 */
[----:B------:R-:W-:Y:S04]  /*1db0*/  SHFL.IDX PT, R161, R161, RZ, 0x1f ;  /* 0x00001fffa1a17589 */ /* 0x000fe800000e0000 */
[----:B------:R-:W4:Y:S01]  /*1dc0*/  SHFL.IDX PT, R156, R156, RZ, 0x1f ;  /* 0x00001fff9c9c7589 */ /* 0x000f2200000e0000 */
[C---:B-1----:R-:W-:Y:S01]  /*1dd0*/  FFMA.FTZ R83, R163.reuse, R83, R164 ;  /* 0x00000053a3537223 */ /* 0x042fe200000100a4 */
[----:B--2---:R-:W-:-:S04]  /*1de0*/  @P1 FMUL.FTZ R163, R163, R85 ;  /* 0x00000055a3a31220 */ /* 0x004fc80000410000 */
[----:B------:R-:W-:Y:S02]  /*1df0*/  FSEL R164, R164, R83, !P1 ;  /* 0x00000053a4a47208 */ /* 0x000fe40004800000 */
[----:B------:R-:W-:Y:S01]  /*1e00*/  SHFL.UP PT, R163, R163, 0x1, RZ ;  /* 0x04200000a3a37989 */ /* 0x000fe200000e00ff */
[----:B---3--:R-:W-:-:S03]  /*1e10*/  @P3 FFMA.FTZ R72, R73, R72, R160 ;  /* 0x0000004849483223 */ /* 0x008fc600000100a0 */
[----:B------:R1:W-:Y:S01]  /*1e20*/  SHFL.UP PT, R160, R164, 0x1, RZ ;  /* 0x04200000a4a07989 */ /* 0x0003e200000e00ff */
[----:B------:R-:W-:-:S04]  /*1e30*/  FFMA.FTZ R83, R72, R84, R87 ;  /* 0x0000005448537223 */ /* 0x000fc80000010057 */
[----:B------:R-:W-:Y:S01]  /*1e40*/  FFMA.FTZ R85, R81, R83, R76 ;  /* 0x0000005351557223 */ /* 0x000fe2000001004c */
[----:B----4-:R-:W-:Y:S01]  /*1e50*/  FFMA.FTZ R75, R156, R75, R161 ;  /* 0x0000004b9c4b7223 */ /* 0x010fe200000100a1 */
[----:B-1----:R-:W-:-:S04]  /*1e60*/  IMAD.WIDE.U32 R164, R116, UR4, R120 ;  /* 0x0000000474a47c25 */ /* 0x002fc8000f8e0078 */
[----:B------:R-:W-:Y:S01]  /*1e70*/  FMUL.FTZ R74, R156, R74 ;  /* 0x0000004a9c4a7220 */ /* 0x000fe20000410000 */
[----:B------:R-:W-:Y:S01]  /*1e80*/  FFMA.FTZ R84, R78, R85, R77 ;  /* 0x000000554e547223 */ /* 0x000fe2000001004d */
[----:B------:R-:W-:-:S04]  /*1e90*/  IMAD.WIDE.U32 R76, R114, UR4, R118 ;  /* 0x00000004724c7c25 */ /* 0x000fc8000f8e0076 */
[----:B------:R-:W-:Y:S01]  /*1ea0*/  FFMA.FTZ R87, R79, R84, R162 ;  /* 0x000000544f577223 */ /* 0x000fe200000100a2 */
[----:B------:R-:W-:Y:S01]  /*1eb0*/  IMAD R73, R115, UR4, R77 ;  /* 0x0000000473497c24 */ /* 0x000fe2000f8e024d */
[C---:B------:R-:W-:Y:S02]  /*1ec0*/  LEA R72, P1, R76.reuse, UR8, 0x2 ;  /* 0x000000084c487c11 */ /* 0x040fe4000f8210ff */
[----:B------:R-:W-:Y:S02]  /*1ed0*/  FFMA.FTZ R77, R145, R87, R82 ;  /* 0x00000057914d7223 */ /* 0x000fe40000010052 */
[----:B------:R-:W-:Y:S02]  /*1ee0*/  LEA.HI.X R73, R76, UR9, R73, 0x2, P1 ;  /* 0x000000094c497c11 */ /* 0x000fe400088f1449 */
[-C--:B------:R-:W-:Y:S01]  /*1ef0*/  FFMA.FTZ R151, R146, R77.reuse, R151 ;  /* 0x0000004d92977223 */ /* 0x080fe20000010097 */
[----:B------:R-:W-:Y:S01]  /*1f00*/  ISETP.NE.AND P1, PT, R94, RZ, PT ;  /* 0x000000ff5e00720c */ /* 0x000fe20003f25270 */
[----:B------:R-:W-:-:S12]  /*1f10*/  FMUL.FTZ R156, R124, R77 ;  /* 0x0000004d7c9c7220 */ /* 0x000fd80000410000 */
[----:B------:R1:W-:Y:S02]  /*1f20*/  @!P1 STS.64 [UR6+0x1b38], R74 ;  /* 0x001b384aff009988 */ /* 0x0003e40008000a06 */
[----:B-1----:R-:W-:Y:S02]  /*1f30*/  FMUL.FTZ R74, R144, R83 ;  /* 0x00000053904a7220 */ /* 0x002fe40000410000 */
[----:B-----5:R-:W1:Y:S02]  /*1f40*/  SHFL.IDX PT, R159, R159, RZ, 0x1f ;  /* 0x00001fff9f9f7589 */ /* 0x020e6400000e0000 */
[----:B-1----:R-:W-:Y:S01]  /*1f50*/  @P2 FFMA.FTZ R159, R163, R159, R160 ;  /* 0x0000009fa39f2223 */ /* 0x002fe200000100a0 */
[----:B------:R-:W-:Y:S02]  /*1f60*/  IMAD R163, R117, UR4, R165 ;  /* 0x0000000475a37c24 */ /* 0x000fe4000f8e02a5 */
[----:B------:R-:W-:Y:S01]  /*1f70*/  FFMA.FTZ R165, R147, R151, R80 ;  /* 0x0000009793a57223 */ /* 0x000fe20000010050 */
[----:B------:R-:W-:Y:S01]  /*1f80*/  LEA R162, P2, R164, UR10, 0x2 ;  /* 0x0000000aa4a27c11 */ /* 0x000fe2000f8410ff */
[----:B------:R-:W-:Y:S01]  /*1f90*/  FFMA.FTZ R143, R143, R159, R158 ;  /* 0x0000009f8f8f7223 */ /* 0x000fe2000001009e */
[----:B------:R-:W-:Y:S01]  /*1fa0*/  FMUL.FTZ R160, R35, R156 ;  /* 0x0000009c23a07220 */ /* 0x000fe20000410000 */
[-C--:B------:R-:W-:Y:S01]  /*1fb0*/  FFMA.FTZ R149, R148, R165.reuse, R149 ;  /* 0x000000a594957223 */ /* 0x080fe20000010095 */
        /* <DEDUP_REMOVED lines=9> */
[----:B------:R-:W-:Y:S01]  /*2050*/  LEA.HI.X R163, R164, UR11, R163, 0x2, P2 ;  /* 0x0000000ba4a37c11 */ /* 0x000fe200090f14a3 */
[----:B------:R-:W-:Y:S01]  /*2060*/  FADD.FTZ R154, -R154, R147 ;  /* 0x000000939a9a7221 */ /* 0x000fe20000010100 */
[----:B------:R-:W-:Y:S01]  /*2070*/  FFMA.FTZ R161, R155, R80, R76 ;  /* 0x000000509ba17223 */ /* 0x000fe2000001004c */
[----:B------:R-:W-:Y:S01]  /*2080*/  FMUL.FTZ R76, R127, R151 ;  /* 0x000000977f4c7220 */ /* 0x000fe20000410000 */
[----:B------:R-:W-:Y:S01]  /*2090*/  FFMA.FTZ R146, R146, R147, R157 ;  /* 0x0000009392927223 */ /* 0x000fe2000001009d */
[----:B------:R1:W-:Y:S01]  /*20a0*/  STS [R12], R159 ;  /* 0x0000009f0c007388 */ /* 0x0003e20000000800 */
[----:B------:R-:W-:Y:S01]  /*20b0*/  FMUL.FTZ R143, R40, R143 ;  /* 0x0000008f288f7220 */ /* 0x000fe20000410000 */
[----:B------:R-:W-:Y:S01]  /*20c0*/  FFMA.FTZ R80, R154, R76, R161 ;  /* 0x0000004c9a507223 */ /* 0x000fe200000100a1 */
[----:B------:R-:W-:Y:S01]  /*20d0*/  FFMA.FTZ R145, R145, R146, R152 ;  /* 0x0000009291917223 */ /* 0x000fe20000010098 */
[----:B------:R-:W-:Y:S01]  /*20e0*/  FADD.FTZ R157, -R157, R146 ;  /* 0x000000929d9d7221 */ /* 0x000fe20000010100 */
[----:B------:R-:W-:Y:S01]  /*20f0*/  FMUL.FTZ R161, R129, R87 ;  /* 0x0000005781a17220 */ /* 0x000fe20000410000 */
[----:B------:R-:W-:Y:S01]  /*2100*/  FMUL.FTZ R76, R34, R76 ;  /* 0x0000004c224c7220 */ /* 0x000fe20000410000 */
[----:B------:R-:W-:Y:S01]  /*2110*/  FADD.FTZ R152, -R152, R145 ;  /* 0x0000009198987221 */ /* 0x000fe20000010100 */
[----:B------:R-:W-:Y:S01]  /*2120*/  FFMA.FTZ R75, R157, R156, R80 ;  /* 0x0000009c9d4b7223 */ /* 0x000fe20000010050 */
[----:B------:R-:W-:Y:S01]  /*2130*/  FFMA.FTZ R79, R79, R145, R150 ;  /* 0x000000914f4f7223 */ /* 0x000fe20000010096 */
[----:B------:R-:W-:Y:S01]  /*2140*/  FMUL.FTZ R80, R126, R84 ;  /* 0x000000547e507220 */ /* 0x000fe20000410000 */
[----:B-1----:R-:W-:Y:S01]  /*2150*/  FMUL.FTZ R159, R131, R85 ;  /* 0x00000055839f7220 */ /* 0x002fe20000410000 */
[-C--:B------:R-:W-:Y:S01]  /*2160*/  FFMA.FTZ R75, R152, R161.reuse, R75 ;  /* 0x000000a1984b7223 */ /* 0x080fe2000001004b */
[----:B------:R-:W-:Y:S01]  /*2170*/  FADD.FTZ R150, -R150, R79 ;  /* 0x0000004f96967221 */ /* 0x000fe20000010100 */
[----:B------:R1:W-:Y:S01]  /*2180*/  STS [R11+0x8], R76 ;  /* 0x0000084c0b007388 */ /* 0x0003e20000000800 */
[----:B------:R-:W-:Y:S01]  /*2190*/  FMUL.FTZ R164, R36, R161 ;  /* 0x000000a124a47220 */ /* 0x000fe20000410000 */
[----:B------:R-:W-:Y:S01]  /*21a0*/  FMUL.FTZ R156, R39, R74 ;  /* 0x0000004a279c7220 */ /* 0x000fe20000410000 */
[----:B------:R-:W-:Y:S01]  /*21b0*/  FFMA.FTZ R78, R78, R79, R153 ;  /* 0x0000004f4e4e7223 */ /* 0x000fe20000010099 */
[----:B------:R2:W-:Y:S01]  /*21c0*/  STS [R11+0x4], R82 ;  /* 0x000004520b007388 */ /* 0x0005e20000000800 */
[----:B------:R-:W-:Y:S01]  /*21d0*/  FMUL.FTZ R148, R41, R148 ;  /* 0x0000009429947220 */ /* 0x000fe20000410000 */
[----:B------:R-:W-:Y:S01]  /*21e0*/  FMUL.FTZ R145, R44, R145 ;  /* 0x000000912c917220 */ /* 0x000fe20000410000 */
[----:B------:R-:W-:Y:S01]  /*21f0*/  FADD.FTZ R153, -R153, R78 ;  /* 0x0000004e99997221 */ /* 0x000fe20000010100 */
[----:B------:R3:W-:Y:S01]  /*2200*/  STS [R11+0xc], R160 ;  /* 0x00000ca00b007388 */ /* 0x0007e20000000800 */
[----:B------:R-:W-:Y:S01]  /*2210*/  FFMA.FTZ R81, R81, R78, R86 ;  /* 0x0000004e51517223 */ /* 0x000fe20000010056 */
[-C--:B-1----:R-:W-:Y:S01]  /*2220*/  FFMA.FTZ R76, R150, R80.reuse, R75 ;  /* 0x00000050964c7223 */ /* 0x082fe2000001004b */
[----:B------:R-:W-:Y:S01]  /*2230*/  FMUL.FTZ R80, R37, R80 ;  /* 0x0000005025507220 */ /* 0x000fe20000410000 */
[----:B------:R1:W-:Y:S01]  /*2240*/  STS [R11+0x10], R164 ;  /* 0x000010a40b007388 */ /* 0x0003e20000000800 */
[----:B------:R-:W-:Y:S01]  /*2250*/  FADD.FTZ R86, -R86, R81 ;  /* 0x0000005156567221 */ /* 0x000fe20000010100 */
[-C--:B--2---:R-:W-:Y:S01]  /*2260*/  FMUL.FTZ R82, R38, R159.reuse ;  /* 0x0000009f26527220 */ /* 0x084fe20000410000 */
[----:B------:R-:W-:Y:S01]  /*2270*/  FFMA.FTZ R159, R153, R159, R76 ;  /* 0x0000009f999f7223 */ /* 0x000fe2000001004c */
[----:B------:R2:W-:Y:S01]  /*2280*/  STS [R11+0x14], R80 ;  /* 0x000014500b007388 */ /* 0x0005e20000000800 */
[----:B------:R-:W-:Y:S01]  /*2290*/  FMUL.FTZ R76, R42, R147 ;  /* 0x000000932a4c7220 */ /* 0x000fe20000410000 */
[----:B---3--:R-:W-:Y:S01]  /*22a0*/  IADD3 R160, PT, PT, -R140, UR7, RZ ;  /* 0x000000078ca07c10 */ /* 0x008fe2000fffe1ff */
[----:B------:R-:W-:Y:S01]  /*22b0*/  FMUL.FTZ R79, R45, R79 ;  /* 0x0000004f2d4f7220 */ /* 0x000fe20000410000 */
[----:B------:R2:W-:Y:S01]  /*22c0*/  STS [R11+0x18], R82 ;  /* 0x000018520b007388 */ /* 0x0005e20000000800 */
[----:B------:R-:W-:Y:S01]  /*22d0*/  FMUL.FTZ R78, R46, R78 ;  /* 0x0000004e2e4e7220 */ /* 0x000fe20000410000 */
[----:B------:R-:W-:Y:S01]  /*22e0*/  ISETP.GE.AND P2, PT, R160, 0x1, PT ;  /* 0x00000001a000780c */ /* 0x000fe20003f46270 */
[----:B-1----:R-:W-:Y:S01]  /*22f0*/  FMUL.FTZ R164, R43, R146 ;  /* 0x000000922ba47220 */ /* 0x002fe20000410000 */
[----:B------:R2:W-:Y:S01]  /*2300*/  STS [R11+0x1c], R156 ;  /* 0x00001c9c0b007388 */ /* 0x0005e20000000800 */
[----:B------:R-:W-:Y:S01]  /*2310*/  FMUL.FTZ R81, R47, R81 ;  /* 0x000000512f517220 */ /* 0x000fe20000410000 */
[----:B------:R-:W-:Y:S01]  /*2320*/  FFMA.FTZ R74, R86, R74, R159 ;  /* 0x0000004a564a7223 */ /* 0x000fe2000001009f */
[----:B------:R-:W-:Y:S01]  /*2330*/  BAR.SYNC.DEFER_BLOCKING 0x0 ;  /* 0x0000000000007b1d */ /* 0x000fe20000010000 */
[----:B------:R-:W-:-:S02]  /*2340*/  ISETP.GE.AND P3, PT, R160, 0x21, PT ;  /* 0x00000021a000780c */ /* 0x000fc40003f66270 */
[----:B------:R-:W-:-:S03]  /*2350*/  ISETP.GE.AND P6, PT, R160, 0x41, PT ;  /* 0x00000041a000780c */ /* 0x000fc60003fc6270 */
[----:B------:R2:W1:Y:S04]  /*2360*/  LDS R75, [R3] ;  /* 0x00000000034b7984 */ /* 0x0004680000000800 */
[----:B------:R2:W3:Y:S04]  /*2370*/  LDS R147, [R10+0x80] ;  /* 0x000080000a937984 */ /* 0x0004e80000000800 */
[----:B------:R2:W4:Y:S04]  /*2380*/  LDS R159, [R9+0x100] ;  /* 0x00010000099f7984 */ /* 0x0005280000000800 */
[----:B------:R2:W0:Y:S04]  /*2390*/  LDS R161, [R8+0x180] ;  /* 0x0001800008a17984 */ /* 0x0004280000000800 */
[----:B------:R2:W0:Y:S04]  /*23a0*/  LDS R80, [R7+0x200] ;  /* 0x0002000007507984 */ /* 0x0004280000000800 */
[----:B------:R2:W0:Y:S04]  /*23b0*/  LDS R82, [R6+0x280] ;  /* 0x0002800006527984 */ /* 0x0004280000000800 */
[----:B------:R2:W0:Y:S04]  /*23c0*/  LDS R146, [R5+0x300] ;  /* 0x0003000005927984 */ /* 0x0004280000000800 */
[----:B------:R2:W0:Y:S04]  /*23d0*/  LDS R156, [R4+0x380] ;  /* 0x00038000049c7984 */ /* 0x0004280000000800 */
        /* <DEDUP_REMOVED lines=9> */
[----:B-1-34-:R-:W-:Y:S05]  /*2470*/  @!P2 BRA `(.L_x_9417) ;  /* 0x00000000000ca947 */ /* 0x01afea0003800000 */
[----:B--2---:R-:W1:Y:S04]  /*2480*/  LDS R79, [R3+0x420] ;  /* 0x00042000034f7984 */ /* 0x004e680000000800 */
[----:B------:R3:W-:Y:S04]  /*2490*/  REDG.E.ADD.F32.FTZ.RN.STRONG.GPU desc[UR16][R72.64], R75 ;  /* 0x0000004b480079a6 */ /* 0x0007e8000c12f310 */
[----:B-1----:R3:W-:Y:S02]  /*24a0*/  REDG.E.ADD.F32.FTZ.RN.STRONG.GPU desc[UR16][R162.64], R79 ;  /* 0x0000004fa20079a6 */ /* 0x0027e4000c12f310 */
.L_x_9417:
[----:B------:R-:W-:Y:S05]  /*24b0*/  BSYNC.RECONVERGENT B0 ;  /* 0x0000000000007941 */ /* 0x000fea0003800200 */
.L_x_9416:
[----:B---3--:R1:W3:Y:S01]  /*24c0*/  LDS R75, [R10+0x4a0] ;  /* 0x0004a0000a4b7984 */ /* 0x0082e20000000800 */
[----:B------:R-:W-:Y:S04]  /*24d0*/  BSSY.RECONVERGENT B0, `(.L_x_9418) ;  /* 0x0000004000007945 */ /* 0x000fe80003800200 */
[----:B------:R-:W-:Y:S05]  /*24e0*/  @!P3 BRA `(.L_x_9419) ;  /* 0x000000000008b947 */ /* 0x000fea0003800000 */
[----:B------:R4:W-:Y:S04]  /*24f0*/  REDG.E.ADD.F32.FTZ.RN.STRONG.GPU desc[UR16][R72.64+0x80], R147 ;  /* 0x00008093480079a6 */ /* 0x0009e8000c12f310 */
[----:B---3--:R4:W-:Y:S02]  /*2500*/  REDG.E.ADD.F32.FTZ.RN.STRONG.GPU desc[UR16][R162.64+0x80], R75 ;  /* 0x0000804ba20079a6 */ /* 0x0089e4000c12f310 */
.L_x_9419:
[----:B------:R-:W-:Y:S05]  /*2510*/  BSYNC.RECONVERGENT B0 ;  /* 0x0000000000007941 */ /* 0x000fea0003800200 */
.L_x_9418:
[----:B---34-:R3:W4:Y:S01]  /*2520*/  LDS R75, [R9+0x520] ;  /* 0x00052000094b7984 */ /* 0x0187220000000800 */
[C---:B------:R-:W-:Y:S01]  /*2530*/  ISETP.GE.AND P4, PT, R160.reuse, 0x61, PT ;  /* 0x00000061a000780c */ /* 0x040fe20003f86270 */
[----:B------:R-:W-:Y:S01]  /*2540*/  BSSY.RECONVERGENT B0, `(.L_x_9420) ;  /* 0x0000009000007945 */ /* 0x000fe20003800200 */
[C---:B------:R-:W-:Y:S02]  /*2550*/  ISETP.GE.AND P2, PT, R160.reuse, 0x81, PT ;  /* 0x00000081a000780c */ /* 0x040fe40003f46270 */
[----:B--2---:R-:W-:Y:S02]  /*2560*/  P2R R76, PR, RZ, 0x10 ;  /* 0x00000010ff4c7803 */ /* 0x004fe40000000000 */
[C---:B------:R-:W-:Y:S02]  /*2570*/  ISETP.GE.AND P3, PT, R160.reuse, 0xa1, PT ;  /* 0x000000a1a000780c */ /* 0x040fe40003f66270 */
[C---:B------:R-:W-:Y:S02]  /*2580*/  ISETP.GE.AND P4, PT, R160.reuse, 0xc1, PT ;  /* 0x000000c1a000780c */ /* 0x040fe40003f86270 */
[----:B------:R-:W-:Y:S01]  /*2590*/  ISETP.GE.AND P5, PT, R160, 0xe1, PT ;  /* 0x000000e1a000780c */ /* 0x000fe20003fa6270 */
[----:B------:R-:W-:-:S12]  /*25a0*/  @!P6 BRA `(.L_x_9421) ;  /* 0x000000000008e947 */ /* 0x000fd80003800000 */
[----:B------:R2:W-:Y:S04]  /*25b0*/  REDG.E.ADD.F32.FTZ.RN.STRONG.GPU desc[UR16][R72.64+0x100], R159 ;  /* 0x0001009f480079a6 */ /* 0x0005e8000c12f310 */
[----:B----4-:R2:W-:Y:S02]  /*25c0*/  REDG.E.ADD.F32.FTZ.RN.STRONG.GPU desc[UR16][R162.64+0x100], R75 ;  /* 0x0001004ba20079a6 */ /* 0x0105e4000c12f310 */
.L_x_9421:
[----:B------:R-:W-:Y:S05]  /*25d0*/  BSYNC.RECONVERGENT B0 ;  /* 0x0000000000007941 */ /* 0x000fea0003800200 */
.L_x_9420:
[----:B--2-4-:R2:W4:Y:S01]  /*25e0*/  LDS R75, [R8+0x5a0] ;  /* 0x0005a000084b7984 */ /* 0x0145220000000800 */
[----:B------:R-:W-:Y:S01]  /*25f0*/  ISETP.NE.AND P6, PT, R76, RZ, PT ;  /* 0x000000ff4c00720c */ /* 0x000fe20003fc5270 */
[----:B------:R-:W-:-:S12]  /*2600*/  BSSY.RECONVERGENT B0, `(.L_x_9422) ;  /* 0x0000004000007945 */ /* 0x000fd80003800200 */
[----:B--2---:R-:W-:Y:S05]  /*2610*/  @!P6 BRA `(.L_x_9423) ;  /* 0x000000000008e947 */ /* 0x004fea0003800000 */
[----:B0-----:R2:W-:Y:S04]  /*2620*/  REDG.E.ADD.F32.FTZ.RN.STRONG.GPU desc[UR16][R72.64+0x180], R161 ;  /* 0x000180a1480079a6 */ /* 0x0015e8000c12f310 */
[----:B----4-:R2:W-:Y:S02]  /*2630*/  REDG.E.ADD.F32.FTZ.RN.STRONG.GPU desc[UR16][R162.64+0x180], R75 ;  /* 0x0001804ba20079a6 */ /* 0x0105e4000c12f310 */
.L_x_9423:
[----:B------:R-:W-:Y:S05]  /*2640*/  BSYNC.RECONVERGENT B0 ;  /* 0x0000000000007941 */ /* 0x000fea0003800200 */
.L_x_9422:
[----:B--2-4-:R2:W4:Y:S01]  /*2650*/  LDS R75, [R7+0x620] ;  /* 0x00062000074b7984 */ /* 0x0145220000000800 */
[----:B------:R-:W-:Y:S04]  /*2660*/  BSSY.RECONVERGENT B0, `(.L_x_9424) ;  /* 0x0000004000007945 */ /* 0x000fe80003800200 */
[----:B------:R-:W-:Y:S05]  /*2670*/  @!P2 BRA `(.L_x_9425) ;  /* 0x000000000008a947 */ /* 0x000fea0003800000 */
[----:B0-----:R0:W-:Y:S04]  /*2680*/  REDG.E.ADD.F32.FTZ.RN.STRONG.GPU desc[UR16][R72.64+0x200], R80 ;  /* 0x00020050480079a6 */ /* 0x0011e8000c12f310 */
[----:B----4-:R0:W-:Y:S02]  /*2690*/  REDG.E.ADD.F32.FTZ.RN.STRONG.GPU desc[UR16][R162.64+0x200], R75 ;  /* 0x0002004ba20079a6 */ /* 0x0101e4000c12f310 */
.L_x_9425:
[----:B------:R-:W-:Y:S05]  /*26a0*/  BSYNC.RECONVERGENT B0 ;  /* 0x0000000000007941 */ /* 0x000fea0003800200 */
.L_x_9424:
[----:B0---4-:R0:W4:Y:S01]  /*26b0*/  LDS R75, [R6+0x6a0] ;  /* 0x0006a000064b7984 */ /* 0x0111220000000800 */
[----:B------:R-:W-:Y:S04]  /*26c0*/  BSSY.RECONVERGENT B0, `(.L_x_9426) ;  /* 0x0000004000007945 */ /* 0x000fe80003800200 */
[----:B------:R-:W-:Y:S05]  /*26d0*/  @!P3 BRA `(.L_x_9427) ;  /* 0x000000000008b947 */ /* 0x000fea0003800000 */
[----:B------:R0:W-:Y:S04]  /*26e0*/  REDG.E.ADD.F32.FTZ.RN.STRONG.GPU desc[UR16][R72.64+0x280], R82 ;  /* 0x00028052480079a6 */ /* 0x0001e8000c12f310 */
[----:B----4-:R0:W-:Y:S02]  /*26f0*/  REDG.E.ADD.F32.FTZ.RN.STRONG.GPU desc[UR16][R162.64+0x280], R75 ;  /* 0x0002804ba20079a6 */ /* 0x0101e4000c12f310 */
.L_x_9427:
[----:B------:R-:W-:Y:S05]  /*2700*/  BSYNC.RECONVERGENT B0 ;  /* 0x0000000000007941 */ /* 0x000fea0003800200 */
.L_x_9426:
[----:B0---4-:R0:W4:Y:S01]  /*2710*/  LDS R75, [R5+0x720] ;  /* 0x00072000054b7984 */ /* 0x0111220000000800 */
[----:B------:R-:W-:Y:S04]  /*2720*/  BSSY.RECONVERGENT B0, `(.L_x_9428) ;  /* 0x0000004000007945 */ /* 0x000fe80003800200 */
[----:B------:R-:W-:Y:S05]  /*2730*/  @!P4 BRA `(.L_x_9429) ;  /* 0x000000000008c947 */ /* 0x000fea0003800000 */
[----:B------:R0:W-:Y:S04]  /*2740*/  REDG.E.ADD.F32.FTZ.RN.STRONG.GPU desc[UR16][R72.64+0x300], R146 ;  /* 0x00030092480079a6 */ /* 0x0001e8000c12f310 */
[----:B----4-:R0:W-:Y:S02]  /*2750*/  REDG.E.ADD.F32.FTZ.RN.STRONG.GPU desc[UR16][R162.64+0x300], R75 ;  /* 0x0003004ba20079a6 */ /* 0x0101e4000c12f310 */
.L_x_9429:
[----:B------:R-:W-:Y:S05]  /*2760*/  BSYNC.RECONVERGENT B0 ;  /* 0x0000000000007941 */ /* 0x000fea0003800200 */
.L_x_9428:
[----:B0---4-:R0:W4:Y:S01]  /*2770*/  LDS R75, [R4+0x7a0] ;  /* 0x0007a000044b7984 */ /* 0x0111220000000800 */
[----:B------:R-:W-:Y:S04]  /*2780*/  BSSY.RECONVERGENT B0, `(.L_x_9430) ;  /* 0x0000004000007945 */ /* 0x000fe80003800200 */
[----:B------:R-:W-:Y:S05]  /*2790*/  @!P5 BRA `(.L_x_9431) ;  /* 0x000000000008d947 */ /* 0x000fea0003800000 */
[----:B------:R0:W-:Y:S04]  /*27a0*/  REDG.E.ADD.F32.FTZ.RN.STRONG.GPU desc[UR16][R72.64+0x380], R156 ;  /* 0x0003809c480079a6 */ /* 0x0001e8000c12f310 */
[----:B----4-:R0:W-:Y:S02]  /*27b0*/  REDG.E.ADD.F32.FTZ.RN.STRONG.GPU desc[UR16][R162.64+0x380], R75 ;  /* 0x0003804ba20079a6 */ /* 0x0101e4000c12f310 */
.L_x_9431:
[----:B------:R-:W-:Y:S05]  /*27c0*/  BSYNC.RECONVERGENT B0 ;  /* 0x0000000000007941 */ /* 0x000fea0003800200 */
.L_x_9430:
[----:B0---4-:R-:W0:Y:S01]  /*27d0*/  SHFL.DOWN P2, R75, R74, 0x1, 0x1f ;  /* 0x08201f004a4b7f89 */ /* 0x011e220000040000 */
[----:B------:R-:W-:Y:S01]  /*27e0*/  FMUL.FTZ R72, R71, R83 ;  /* 0x0000005347487220 */ /* 0x000fe20000410000 */
[----:B------:R-:W-:Y:S01]  /*27f0*/  FMUL.FTZ R71, R70, R85 ;  /* 0x0000005546477220 */ /* 0x000fe20000410000 */
[----:B------:R-:W-:Y:S01]  /*2800*/  ISETP.NE.AND P3, PT, R123, RZ, PT ;  /* 0x000000ff7b00720c */ /* 0x000fe20003f65270 */
[----:B------:R-:W-:Y:S01]  /*2810*/  FMUL.FTZ R83, R128, R83 ;  /* 0x0000005380537220 */ /* 0x000fe20000410000 */
[----:B------:R-:W-:Y:S01]  /*2820*/  BSSY.RECONVERGENT B0, `(.L_x_9432) ;  /* 0x000003f000007945 */ /* 0x000fe20003800200 */
[----:B------:R-:W-:Y:S01]  /*2830*/  FFMA.FTZ R63, R144, R72, R63 ;  /* 0x00000048903f7223 */ /* 0x000fe2000001003f */
[----:B------:R-:W-:Y:S01]  /*2840*/  FFMA.FTZ R62, R131, R71, R62 ;  /* 0x00000047833e7223 */ /* 0x000fe2000001003e */
[----:B------:R-:W-:-:S04]  /*2850*/  FMUL.FTZ R86, R86, R83 ;  /* 0x0000005356567220 */ /* 0x000fc80000410000 */
[----:B------:R-:W-:-:S04]  /*2860*/  FFMA.FTZ R86, R39, R72, R86 ;  /* 0x0000004827567223 */ /* 0x000fc80000010056 */
[----:B------:R-:W-:Y:S01]  /*2870*/  FADD.FTZ R51, R86, R51 ;  /* 0x0000003356337221 */ /* 0x000fe20000010000 */
        /* <DEDUP_REMOVED lines=29> */
[----:B0-----:R-:W-:Y:S01]  /*2a50*/  @P2 FADD R76, R75, R76 ;  /* 0x0000004c4b4c2221 */ /* 0x001fe20000000000 */
[----:B------:R-:W-:Y:S01]  /*2a60*/  FMUL.FTZ R75, R128, R84 ;  /* 0x00000054804b7220 */ /* 0x000fe20000410000 */
[----:B------:R-:W-:-:S03]  /*2a70*/  FADD.FTZ R52, R149, R52 ;  /* 0x0000003495347221 */ /* 0x000fc60000010000 */
[----:B------:R-:W0:Y:S01]  /*2a80*/  SHFL.DOWN P2, R78, R76, 0x4, 0x1f ;  /* 0x08801f004c4e7f89 */ /* 0x000e220000040000 */
[----:B------:R-:W-:-:S04]  /*2a90*/  FMUL.FTZ R150, R150, R75 ;  /* 0x0000004b96967220 */ /* 0x000fc80000410000 */
[----:B------:R-:W-:-:S04]  /*2aa0*/  FFMA.FTZ R150, R37, R74, R150 ;  /* 0x0000004a25967223 */ /* 0x000fc80000010096 */
        /* <DEDUP_REMOVED lines=22> */
.L_x_9433:
[----:B------:R-:W-:Y:S05]  /*2c10*/  BSYNC.RECONVERGENT B0 ;  /* 0x0000000000007941 */ /* 0x000fea0003800200 */
.L_x_9432:
[----:B------:R-:W-:-:S04]  /*2c20*/  UIADD3 UR4, UPT, UPT, UR4, 0x1, URZ ;  /* 0x0000000104047890 */ /* 0x000fc8000fffe0ff */
[----:B------:R-:W-:-:S09]  /*2c30*/  UISETP.GE.AND UP0, UPT, UR4, UR13, UPT ;  /* 0x0000000d0400728c */ /* 0x000fd2000bf06270 */
[----:B------:R-:W-:Y:S05]  /*2c40*/  BRA.U !UP0, `(.L_x_9434) ;  /* 0xffffffe508707547 */ /* 0x000fea000b83ffff */
.L_x_9412:
[----:B------:R-:W-:Y:S01]  /*2c50*/  BAR.SYNC.DEFER_BLOCKING 0x0 ;  /* 0x0000000000007b1d */ /* 0x000fe20000010000 */
[----:B------:R-:W-:Y:S02]  /*2c60*/  SHF.L.U32 R64, R104, 0x8, RZ ;  /* 0x0000000868407819 */ /* 0x000fe400000006ff */
[----:B------:R-:W-:Y:S02]  /*2c70*/  IADD3 R21, P1, PT, R21, -0x400, RZ ;  /* 0xfffffc0015157810 */ /* 0x000fe40007f3e0ff */
[----:B------:R-:W-:-:S03]  /*2c80*/  SHF.R.S32.HI R65, RZ, 0x1f, R64 ;  /* 0x0000001fff417819 */ /* 0x000fc60000011440 */
[----:B------:R-:W5:Y:S01]  /*2c90*/  LDC.64 R42, c[0x0][0x4f8] ;  /* 0x00013e00ff2a7b82 */ /* 0x000f620000000a00 */
[----:B------:R-:W0:Y:S01]  /*2ca0*/  LDCU.64 UR4, c[0x0][0x500] ;  /* 0x0000a000ff0477ac */ /* 0x000e220008000a00 */
[----:B------:R-:W-:Y:S02]  /*2cb0*/  IADD3 R19, P2, PT, R19, -0x400, RZ ;  /* 0xfffffc0013137810 */ /* 0x000fe40007f5e0ff */
[----:B------:R-:W-:Y:S02]  /*2cc0*/  IADD3 R22, P3, PT, R22, -0x400, RZ ;  /* 0xfffffc0016167810 */ /* 0x000fe40007f7e0ff */
[----:B------:R-:W-:Y:S02]  /*2cd0*/  IADD3 R24, P4, PT, R24, -0x400, RZ ;  /* 0xfffffc0018187810 */ /* 0x000fe40007f9e0ff */
[----:B------:R-:W1:Y:S01]  /*2ce0*/  LDC.64 R44, c[0x0][0x550] ;  /* 0x00015400ff2c7b82 */ /* 0x000e620000000a00 */
[----:B------:R-:W-:Y:S02]  /*2cf0*/  IADD3 R26, P5, PT, R26, -0x400, RZ ;  /* 0xfffffc001a1a7810 */ /* 0x000fe40007fbe0ff */
[----:B------:R-:W-:-:S02]  /*2d00*/  IADD3.X R20, PT, PT, R20, -0x1, RZ, P1, !PT ;  /* 0xffffffff14147810 */ /* 0x000fc40000ffe4ff */
[----:B------:R-:W-:Y:S02]  /*2d10*/  IADD3.X R18, PT, PT, R18, -0x1, RZ, P2, !PT ;  /* 0xffffffff12127810 */ /* 0x000fe400017fe4ff */
[----:B------:R-:W-:Y:S02]  /*2d20*/  IADD3.X R23, PT, PT, R23, -0x1, RZ, P3, !PT ;  /* 0xffffffff17177810 */ /* 0x000fe40001ffe4ff */
[----:B------:R-:W-:Y:S01]  /*2d30*/  IADD3.X R25, PT, PT, R25, -0x1, RZ, P4, !PT ;  /* 0xffffffff19197810 */ /* 0x000fe200027fe4ff */
[----:B------:R2:W-:Y:S01]  /*2d40*/  STS.128 [R102], R56 ;  /* 0x0000003866007388 */ /* 0x0005e20000000c00 */
[----:B------:R-:W-:-:S03]  /*2d50*/  IADD3.X R27, PT, PT, R27, -0x1, RZ, P5, !PT ;  /* 0xffffffff1b1b7810 */ /* 0x000fc60002ffe4ff */
[----:B------:R3:W-:Y:S01]  /*2d60*/  STS.128 [R102+0x10], R60 ;  /* 0x0000103c66007388 */ /* 0x0007e20000000c00 */
[----:B------:R-:W-:-:S03]  /*2d70*/  NOP ;  /* 0x0000000000007918 */ /* 0x000fc60000000000 */
[----:B------:R-:W4:Y:S01]  /*2d80*/  LDS.128 R32, [R88] ;  /* 0x0000000058207984 */ /* 0x000f220000000c00 */
[----:B-----5:R-:W-:-:S03]  /*2d90*/  IMAD.WIDE.U32 R40, R42, UR18, R64 ;  /* 0x000000122a287c25 */ /* 0x020fc6000f8e0040 */
[----:B------:R-:W5:Y:S01]  /*2da0*/  LDS.128 R36, [R88+0x200] ;  /* 0x0002000058247984 */ /* 0x000f620000000c00 */
[----:B------:R-:W-:Y:S01]  /*2db0*/  IMAD R41, R43, UR18, R41 ;  /* 0x000000122b297c24 */ /* 0x000fe2000f8e0229 */
[----:B--2---:R-:W2:Y:S01]  /*2dc0*/  LDC.64 R58, c[0x0][0x518] ;  /* 0x00014600ff3a7b82 */ /* 0x004ea20000000a00 */
[----:B0-----:R-:W-:-:S04]  /*2dd0*/  IMAD.WIDE.U32 R40, R105, UR4, R40 ;  /* 0x0000000469287c25 */ /* 0x001fc8000f8e0028 */
[----:B------:R-:W-:Y:S01]  /*2de0*/  IMAD R41, R105, UR5, R41 ;  /* 0x0000000569297c24 */ /* 0x000fe2000f8e0229 */
[C---:B-1----:R-:W-:Y:S02]  /*2df0*/  LEA R56, P0, R40.reuse, R44, 0x2 ;  /* 0x0000002c28387211 */ /* 0x042fe400078010ff */
[----:B---3--:R-:W0:Y:S01]  /*2e00*/  LDC.64 R60, c[0x0][0x560] ;  /* 0x00015800ff3c7b82 */ /* 0x008e220000000a00 */
[----:B------:R-:W1:Y:S01]  /*2e10*/  LDCU.64 UR4, c[0x0][0x520] ;  /* 0x0000a400ff0477ac */ /* 0x000e620008000a00 */
[----:B------:R-:W-:-:S03]  /*2e20*/  LEA.HI.X R57, R40, R45, R41, 0x2, P0 ;  /* 0x0000002d28397211 */ /* 0x000fc600000f1429 */
[----:B------:R-:W-:-:S04]  /*2e30*/  IMAD.WIDE.U32 R56, R13, 0x10, R56 ;  /* 0x000000100d387825 */ /* 0x000fc800078e0038 */
[----:B--2---:R-:W-:-:S04]  /*2e40*/  IMAD.WIDE.U32 R64, R58, UR18, R64 ;  /* 0x000000123a407c25 */ /* 0x004fc8000f8e0040 */
[----:B------:R-:W-:Y:S01]  /*2e50*/  IMAD R65, R59, UR18, R65 ;  /* 0x000000123b417c24 */ /* 0x000fe2000f8e0241 */
[----:B----4-:R2:W-:Y:S04]  /*2e60*/  STG.E.128 desc[UR16][R56.64], R32 ;  /* 0x0000002038007986 */ /* 0x0105e8000c101d10 */
[----:B-----5:R-:W-:Y:S01]  /*2e70*/  STG.E.128 desc[UR16][R56.64+0x200], R36 ;  /* 0x0002002438007986 */ /* 0x020fe2000c101d10 */
[----:B------:R-:W-:Y:S01]  /*2e80*/  BAR.SYNC.DEFER_BLOCKING 0x0 ;  /* 0x0000000000007b1d */ /* 0x000fe20000010000 */
[----:B--2---:R-:W-:-:S04]  /*2e90*/  FADD.FTZ R32, R31, R52 ;  /* 0x000000341f207221 */ /* 0x004fc80000010000 */
[----:B------:R-:W-:Y:S01]  /*2ea0*/  FADD.FTZ R31, R32, R53 ;  /* 0x00000035201f7221 */ /* 0x000fe20000010000 */
[----:B-1----:R-:W-:-:S03]  /*2eb0*/  IMAD.WIDE.U32 R32, R105, UR4, R64 ;  /* 0x0000000469207c25 */ /* 0x002fc6000f8e0040 */
        /* <DEDUP_REMOVED lines=10> */
[----:B------:R-:W-:Y:S01]  /*2f60*/  ISETP.GT.AND P0, PT, R17, 0x1, PT ;  /* 0x000000011100780c */ /* 0x000fe20003f04270 */
[----:B-1----:R-:W-:Y:S01]  /*2f70*/  FADD.FTZ R48, R55, R48 ;  /* 0x0000003037307221 */ /* 0x002fe20000010000 */
[----:B------:R-:W-:Y:S01]  /*2f80*/  MOV R17, R104 ;  /* 0x0000006800117202 */ /* 0x000fe20000000f00 */
[----:B------:R-:W-:-:S04]  /*2f90*/  IMAD.WIDE.U32 R32, R13, 0x10, R34 ;  /* 0x000000100d207825 */ /* 0x000fc800078e0022 */
[----:B------:R-:W-:-:S04]  /*2fa0*/  FADD.FTZ R49, R48, R49 ;  /* 0x0000003130317221 */ /* 0x000fc80000010000 */
[----:B------:R-:W-:-:S04]  /*2fb0*/  FADD.FTZ R50, R49, R50 ;  /* 0x0000003231327221 */ /* 0x000fc80000010000 */
[----:B------:R-:W-:Y:S01]  /*2fc0*/  FADD.FTZ R31, R50, R51 ;  /* 0x00000033321f7221 */ /* 0x000fe20000010000 */
[----:B--2---:R0:W-:Y:S04]  /*2fd0*/  STG.E.128 desc[UR16][R32.64], R40 ;  /* 0x0000002820007986 */ /* 0x0041e8000c101d10 */
[----:B---3--:R0:W-:Y:S01]  /*2fe0*/  STG.E.128 desc[UR16][R32.64+0x200], R44 ;  /* 0x0002002c20007986 */ /* 0x0081e2000c101d10 */
[----:B------:R-:W-:Y:S05]  /*2ff0*/  @P0 BRA `(.L_x_9435) ;  /* 0xffffffd800f80947 */ /* 0x000fea000383ffff */
.L_x_9411:
        /* <DEDUP_REMOVED lines=34> */
.L_x_9437:
[----:B------:R-:W-:Y:S05]  /*3220*/  BSYNC.RECONVERGENT B0 ;  /* 0x0000000000007941 */ /* 0x000fea0003800200 */
.L_x_9436:
        /* <DEDUP_REMOVED lines=26> */
.L_x_9439:
[----:B------:R-:W-:Y:S05]  /*33d0*/  BSYNC.RECONVERGENT B0 ;  /* 0x0000000000007941 */ /* 0x000fea0003800200 */
.L_x_9438:
[----:B------:R-:W-:Y:S05]  /*33e0*/  @P2 EXIT ;  /* 0x000000000000294d */ /* 0x000fea0003800000 */
[----:B------:R-:W3:Y:S01]  /*33f0*/  S2UR UR5, SR_CgaCtaId ;  /* 0x00000000000579c3 */ /* 0x000ee20000008800 */
[----:B-1----:R-:W-:Y:S01]  /*3400*/  MOV R7, R12 ;  /* 0x0000000c00077202 */ /* 0x002fe20000000f00 */
[----:B------:R-:W-:Y:S01]  /*3410*/  UMOV UR4, 0x400 ;  /* 0x0000040000047882 */ /* 0x000fe20000000000 */
[----:B------:R-:W1:Y:S01]  /*3420*/  LDCU UR6, c[0x0][0x360] ;  /* 0x00006c00ff0677ac */ /* 0x000e620008000800 */
[----:B------:R-:W4:Y:S01]  /*3430*/  LDCU.64 UR8, c[0x0][0x4b0] ;  /* 0x00009600ff0877ac */ /* 0x000f220008000a00 */
[----:B------:R-:W0:Y:S02]  /*3440*/  LDCU.64 UR10, c[0x0][0x530] ;  /* 0x0000a600ff0a77ac */ /* 0x000e240008000a00 */
[----:B01-34-:R-:W-:-:S12]  /*3450*/  ULEA UR4, UR5, UR4, 0x18 ;  /* 0x0000000405047291 */ /* 0x01bfd8000f8ec0ff */
.L_x_9440:
[C---:B------:R-:W-:Y:S02]  /*3460*/  LEA R0, R7.reuse, UR4, 0x2 ;  /* 0x0000000407007c11 */ /* 0x040fe4000f8e10ff */
[----:B--2---:R-:W-:Y:S02]  /*3470*/  SHF.R.S32.HI R2, RZ, 0x1f, R7 ;  /* 0x0000001fff027819 */ /* 0x004fe40000011407 */
        /* <DEDUP_REMOVED lines=13> */
.L_x_9441:
        /* <DEDUP_REMOVED lines=11> */
.L_x_10533:


//--------------------- .text._Z25selective_scan_bwd_kernelI32Selective_Scan_bwd_kernel_traitsILi32ELi8ELb1ELb1ELb1ELb0ELb1EffEEv12SSMParamsBwd --------------------------
	.section	.text._Z25selective_scan_bwd_kernelI32Selective_Scan_bwd_kernel_traitsILi32ELi8ELb1ELb1ELb1ELb0ELb1EffEEv12SSMParamsBwd,"ax",@progbits
	.align	128
        .global         _Z25selective_scan_bwd_kernelI32Selective_Scan_bwd_kernel_traitsILi32ELi8ELb1ELb1ELb1ELb0ELb1EffEEv12SSMParamsBwd
        .type           _Z25selective_scan_bwd_kernelI32Selective_Scan_bwd_kernel_traitsILi32ELi8ELb1ELb1ELb1ELb0ELb1EffEEv12SSMParamsBwd,@function
        .size           _Z25selective_scan_bwd_kernelI32Selective_Scan_bwd_kernel_traitsILi32ELi8ELb1ELb1ELb1ELb0ELb1EffEEv12SSMParamsBwd,(.L_x_10534 - _Z25selective_scan_bwd_kernelI32Selective_Scan_bwd_kernel_traitsILi32ELi8ELb1ELb1ELb1ELb0ELb1EffEEv12SSMParamsBwd)
        .other          _Z25selective_scan_bwd_kernelI32Selective_Scan_bwd_kernel_traitsILi32ELi8ELb1ELb1ELb1ELb0ELb1EffEEv12SSMParamsBwd,@"STO_CUDA_ENTRY STV_DEFAULT"
_Z25selective_scan_bwd_kernelI32Selective_Scan_bwd_kernel_traitsILi32ELi8ELb1ELb1ELb1ELb0ELb1EffEEv12SSMParamsBwd:
.text._Z25selective_scan_bwd_kernelI32Selective_Scan_bwd_kernel_traitsILi32ELi8ELb1ELb1ELb1ELb0ELb1EffEEv12SSMParamsBwd:
        /* <DEDUP_REMOVED lines=58> */
[----:B------:R-:W0:Y:S01]  /*03a0*/  @P0 LDC.64 R6, c[0x0][0x480] ;  /* 0x00012000ff060b82 */ /* 0x000e220000000a00 */
[----:B------:R-:W-:Y:S02]  /*03b0*/  MOV R4, UR6 ;  /* 0x0000000600047c02 */ /* 0x000fe40008000f00 */
[----:B------:R-:W-:Y:S01]  /*03c0*/  MOV R5, UR7 ;  /* 0x0000000700057c02 */ /* 0x000fe20008000f00 */
[----:B------:R-:W4:Y:S01]  /*03d0*/  LDCU.64 UR6, c[0x0][0x498] ;  /* 0x00009300ff0677ac */ /* 0x000f220008000a00 */
[----:B------:R-:W-:Y:S02]  /*03e0*/  MOV R3, UR5 ;  /* 0x0000000500037c02 */ /* 0x000fe40008000f00 */
[----:B------:R-:W-:-:S02]  /*03f0*/  @P1 IADD3 R0, PT, PT, R0, 0x1, RZ ;  /* 0x0000000100001810 */ /* 0x000fc40007ffe0ff */
[----:B------:R-:W-:Y:S01]  /*0400*/  MOV R3, UR8 ;  /* 0x0000000800037c02 */ /* 0x000fe20008000f00 */
[----:B------:R-:W3:Y:S01]  /*0410*/  LDCU.64 UR8, c[0x0][0x3b0] ;  /* 0x00007600ff0877ac */ /* 0x000ee20008000a00 */
        /* <DEDUP_REMOVED lines=9> */
[----:B------:R-:W3:Y:S01]  /*04b0*/  LDCU.64 UR10, c[0x0][0x3d0] ;  /* 0x00007a00ff0a77ac */ /* 0x000ee20008000a00 */
[----:B------:R-:W-:-:S02]  /*04c0*/  MOV R5, UR4 ;  /* 0x0000000400057c02 */ /* 0x000fc40008000f00 */
[----:B------:R-:W-:Y:S01]  /*04d0*/  @!P3 IADD3 R61, PT, PT, -R61, RZ, RZ ;  /* 0x000000ff3d3db210 */ /* 0x000fe20007ffe1ff */
[----:B----4-:R-:W-:Y:S01]  /*04e0*/  UIMAD.WIDE.U32 UR4, UR18, UR6, URZ ;  /* 0x00000006120472a5 */ /* 0x010fe2000f8e00ff */
        /* <DEDUP_REMOVED lines=10> */
[----:B0-----:R-:W-:Y:S01]  /*0590*/  @P0 IMAD.WIDE R2, R5, 0x8, R6 ;  /* 0x0000000805020825 */ /* 0x001fe200078e0206 */
[----:B---3--:R-:W-:-:S03]  /*05a0*/  UIMAD.WIDE.U32 UR6, UR18, UR8, URZ ;  /* 0x00000008120672a5 */ /* 0x008fc6000f8e00ff */
        /* <DEDUP_REMOVED lines=22> */
[----:B-1----:R-:W-:Y:S01]  /*0710*/  IMAD.WIDE.U32 R52, R77, R20, RZ ;  /* 0x000000144d347225 */ /* 0x002fe200078e00ff */
        /* <DEDUP_REMOVED lines=43> */
[C---:B------:R-:W-:Y:S01]  /*09d0*/  IADD3 R19, PT, PT, R54.reuse, 0xc0, RZ ;  /* 0x000000c036137810 */ /* 0x040fe20007ffe0ff */
[----:B------:R-:W-:Y:S01]  /*09e0*/  UIADD3 UR5, UPT, UPT, UR4, 0x840, URZ ;  /* 0x0000084004057890 */ /* 0x000fe2000fffe0ff */
[C---:B------:R-:W-:Y:S01]  /*09f0*/  IADD3 R21, PT, PT, R54.reuse, 0xe0, RZ ;  /* 0x000000e036157810 */ /* 0x040fe20007ffe0ff */
[C---:B------:R-:W-:Y:S01]  /*0a00*/  IMAD R23, R61.reuse, UR11, R8 ;  /* 0x0000000b3d177c24 */ /* 0x040fe2000f8e0208 */
[C---:B------:R-:W-:Y:S01]  /*0a10*/  LEA.HI R104, R54.reuse, R54, RZ, 0x1b ;  /* 0x0000003636687211 */ /* 0x040fe200078fd8ff */
[----:B------:R-:W-:Y:S01]  /*0a20*/  IMAD.WIDE.U32 R60, R61, UR10, R6 ;  /* 0x0000000a3d3c7c25 */ /* 0x000fe2000f8e0006 */
[----:B------:R-:W-:-:S02]  /*0a30*/  SHF.L.U32 R7, R54, 0x3, RZ ;  /* 0x0000000336077819 */ /* 0x000fc400000006ff */
        /* <DEDUP_REMOVED lines=10> */
[----:B-1----:R-:W-:Y:S02]  /*0ae0*/  MOV R92, UR6 ;  /* 0x00000006005c7c02 */ /* 0x002fe40008000f00 */
[----:B------:R-:W-:-:S02]  /*0af0*/  LOP3.LUT R150, R54, 0x1f, RZ, 0xc0, !PT ;  /* 0x0000001f36967812 */ /* 0x000fc400078ec0ff */
[C---:B------:R-:W-:Y:S02]  /*0b00*/  IADD3 R93, PT, PT, R54.reuse, 0x200, RZ ;  /* 0x00000200365d7810 */ /* 0x040fe40007ffe0ff */
        /* <DEDUP_REMOVED lines=14> */
.L_x_9467:
        /* <DEDUP_REMOVED lines=8> */
[----:B------:R-:W-:Y:S01]  /*0c70*/  IADD3 R110, PT, PT, R92, -0x1, RZ ;  /* 0xffffffff5c6e7810 */ /* 0x000fe20007ffe0ff */
[----:B------:R-:W2:Y:S01]  /*0c80*/  LDCU.64 UR6, c[0x0][0x490] ;  /* 0x00009200ff0677ac */ /* 0x000ea20008000a00 */
[----:B------:R-:W3:Y:S08]  /*0c90*/  LDC.64 R40, c[0x0][0x478] ;  /* 0x00011e00ff287b82 */ /* 0x000ef00000000a00 */
[----:B----4-:R-:W4:Y:S01]  /*0ca0*/  LDC.64 R120, c[0x0][0x508] ;  /* 0x00014200ff787b82 */ /* 0x010f220000000a00 */
[----:B------:R-:W2:Y:S04]  /*0cb0*/  LDG.E.128 R16, desc[UR16][R4.64] ;  /* 0x0000001004107981 */ /* 0x000ea8000c1e1d00 */
[----:B------:R1:W3:Y:S01]  /*0cc0*/  LDG.E.128 R20, desc[UR16][R4.64+0x200] ;  /* 0x0002001004147981 */ /* 0x0002e2000c1e1d00 */
[----:B0-----:R-:W-:-:S02]  /*0cd0*/  ULEA UR4, UR5, UR4, 0x18 ;  /* 0x0000000405047291 */ /* 0x001fc4000f8ec0ff */
[----:B------:R-:W0:Y:S01]  /*0ce0*/  LDC.64 R128, c[0x0][0x558] ;  /* 0x00015600ff807b82 */ /* 0x000e220000000a00 */
[----:B-1----:R-:W-:-:S03]  /*0cf0*/  MOV R4, R82 ;  /* 0x0000005200047202 */ /* 0x002fc60000000f00 */
[----:B------:R-:W-:-:S05]  /*0d00*/  LEA R108, R107, UR4, 0x4 ;  /* 0x000000046b6c7c11 */ /* 0x000fca000f8e20ff */
[----:B------:R-:W1:Y:S01]  /*0d10*/  LDCU.64 UR4, c[0x0][0x510] ;  /* 0x0000a200ff0477ac */ /* 0x000e620008000a00 */
[----:B------:R-:W-:Y:S02]  /*0d20*/  MOV R5, R87 ;  /* 0x0000005700057202 */ /* 0x000fe40000000f00 */
[----:B------:R-:W-:Y:S01]  /*0d30*/  LEA R109, R107, R108, 0x4 ;  /* 0x0000006c6b6d7211 */ /* 0x000fe200078e20ff */
[----:B------:R-:W-:Y:S01]  /*0d40*/  IMAD.WIDE.U32 R12, R94, 0x10, R4 ;  /* 0x000000105e0c7825 */ /* 0x000fe200078e0004 */
[----:B--2---:R2:W-:Y:S04]  /*0d50*/  STS.128 [R108], R16 ;  /* 0x000000106c007388 */ /* 0x0045e80000000c00 */
[----:B---3--:R3:W-:Y:S01]  /*0d60*/  STS.128 [R108+0x200], R20 ;  /* 0x000200146c007388 */ /* 0x0087e20000000c00 */
[----:B------:R-:W-:-:S03]  /*0d70*/  NOP ;  /* 0x0000000000007918 */ /* 0x000fc60000000000 */
[----:B------:R-:W-:Y:S04]  /*0d80*/  LDS.128 R4, [R109] ;  /* 0x000000006d047984 */ /* 0x000fe80000000c00 */
[----:B------:R-:W-:Y:S01]  /*0d90*/  LDS.128 R8, [R109+0x10] ;  /* 0x000010006d087984 */ /* 0x000fe20000000c00 */
[----:B--2---:R-:W2:Y:S08]  /*0da0*/  LDC.64 R16, c[0x0][0x410] ;  /* 0x00010400ff107b82 */ /* 0x004eb00000000a00 */
[----:B------:R-:W-:Y:S08]  /*0db0*/  BAR.SYNC.DEFER_BLOCKING 0x0 ;  /* 0x0000000000007b1d */ /* 0x000ff00000010000 */
[----:B------:R-:W1:Y:S01]  /*0dc0*/  LDC.64 R18, c[0x0][0x418] ;  /* 0x00010600ff127b82 */ /* 0x000e620000000a00 */
[----:B------:R-:W-:-:S07]  /*0dd0*/  SHF.L.U32 R62, R110, 0x8, RZ ;  /* 0x000000086e3e7819 */ /* 0x000fce00000006ff */
[----:B---3--:R-:W3:Y:S01]  /*0de0*/  LDC.64 R20, c[0x0][0x488] ;  /* 0x00012200ff147b82 */ /* 0x008ee20000000a00 */
[----:B------:R-:W4:Y:S04]  /*0df0*/  LDG.E.128 R24, desc[UR16][R12.64] ;  /* 0x000000100c187981 */ /* 0x000f28000c1e1d00 */
[----:B------:R0:W2:Y:S02]  /*0e00*/  LDG.E.128 R28, desc[UR16][R12.64+0x200] ;  /* 0x000200100c1c7981 */ /* 0x0000a4000c1e1d00 */
[----:B0-----:R-:W-:Y:S02]  /*0e10*/  MOV R12, R84 ;  /* 0x00000054000c7202 */ /* 0x001fe40000000f00 */
[----:B------:R-:W-:-:S03]  /*0e20*/  MOV R13, R89 ;  /* 0x00000059000d7202 */ /* 0x000fc60000000f00 */
[----:B------:R-:W-:Y:S01]  /*0e30*/  IMAD.WIDE.U32 R14, R94, 0x10, R12 ;  /* 0x000000105e0e7825 */ /* 0x000fe200078e000c */
[----:B----4-:R-:W-:Y:S04]  /*0e40*/  STS.128 [R108], R24 ;  /* 0x000000186c007388 */ /* 0x010fe80000000c00 */
[----:B--2---:R0:W-:Y:S01]  /*0e50*/  STS.128 [R108+0x200], R28 ;  /* 0x0002001c6c007388 */ /* 0x0041e20000000c00 */
[----:B------:R-:W-:-:S03]  /*0e60*/  NOP ;  /* 0x0000000000007918 */ /* 0x000fc60000000000 */
[----:B------:R-:W2:Y:S04]  /*0e70*/  LDS.128 R48, [R109] ;  /* 0x000000006d307984 */ /* 0x000ea80000000c00 */
[----:B------:R-:W-:Y:S01]  /*0e80*/  LDS.128 R44, [R109+0x10] ;  /* 0x000010006d2c7984 */ /* 0x000fe20000000c00 */
[----:B------:R-:W-:Y:S01]  /*0e90*/  BAR.SYNC.DEFER_BLOCKING 0x0 ;  /* 0x0000000000007b1d */ /* 0x000fe20000010000 */
[----:B------:R-:W-:-:S07]  /*0ea0*/  IMAD.WIDE.U32 R12, R16, UR18, R62 ;  /* 0x00000012100c7c25 */ /* 0x000fce000f8e003e */
[----:B0-----:R-:W0:Y:S08]  /*0eb0*/  LDC.64 R28, c[0x0][0x420] ;  /* 0x00010800ff1c7b82 */ /* 0x001e300000000a00 */
[----:B------:R-:W4:Y:S01]  /*0ec0*/  LDC.64 R30, c[0x0][0x428] ;  /* 0x00010a00ff1e7b82 */ /* 0x000f220000000a00 */
[----:B------:R-:W2:Y:S04]  /*0ed0*/  LDG.E.128 R32, desc[UR16][R14.64] ;  /* 0x000000100e207981 */ /* 0x000ea8000c1e1d00 */
[----:B------:R3:W4:Y:S01]  /*0ee0*/  LDG.E.128 R36, desc[UR16][R14.64+0x200] ;  /* 0x000200100e247981 */ /* 0x000722000c1e1d00 */
[----:B------:R-:W-:-:S02]  /*0ef0*/  IMAD R13, R17, UR18, R13 ;  /* 0x00000012110d7c24 */ /* 0x000fc4000f8e020d */
[----:B-1----:R-:W-:-:S04]  /*0f00*/  IMAD.WIDE.U32 R12, R77, R18, R12 ;  /* 0x000000124d0c7225 */ /* 0x002fc800078e000c */
[----:B------:R-:W-:Y:S01]  /*0f10*/  IMAD R0, R77, R19, R13 ;  /* 0x000000134d007224 */ /* 0x000fe200078e020d */
[----:B---3--:R-:W-:-:S04]  /*0f20*/  LEA R14, P0, R12, R20, 0x2 ;  /* 0x000000140c0e7211 */ /* 0x008fc800078010ff */
[----:B------:R-:W-:-:S03]  /*0f30*/  LEA.HI.X R15, R12, R21, R0, 0x2, P0 ;  /* 0x000000150c0f7211 */ /* 0x000fc600000f1400 */
[----:B------:R-:W-:Y:S01]  /*0f40*/  IMAD.WIDE.U32 R12, R94, 0x10, R14 ;  /* 0x000000105e0c7825 */ /* 0x000fe200078e000e */
[----:B--2---:R-:W-:Y:S04]  /*0f50*/  STS.128 [R108], R32 ;  /* 0x000000206c007388 */ /* 0x004fe80000000c00 */
[----:B----4-:R1:W-:Y:S01]  /*0f60*/  STS.128 [R108+0x200], R36 ;  /* 0x000200246c007388 */ /* 0x0103e20000000c00 */
        /* <DEDUP_REMOVED lines=20> */
[----:B-1----:R1:W4:Y:S01]  /*10b0*/  LDG.E.128 R36, desc[UR16][R40.64+0x200] ;  /* 0x0002001028247981 */ /* 0x002322000c1e1d00 */
[--C-:B-----5:R-:W-:Y:S01]  /*10c0*/  FADD.FTZ R113, R48, R78.reuse ;  /* 0x0000004e30717221 */ /* 0x120fe20000010000 */
[----:B------:R-:W-:Y:S01]  /*10d0*/  FADD.FTZ R112, R49, R78 ;  /* 0x0000004e31707221 */ /* 0x000fe20000010000 */
[----:B------:R-:W-:-:S04]  /*10e0*/  IMAD.WIDE.U32 R48, R120, UR18, R62 ;  /* 0x0000001278307c25 */ /* 0x000fc8000f8e003e */
[----:B0-----:R-:W-:Y:S01]  /*10f0*/  FMUL.FTZ R16, R30, -1.4426950216293334961 ;  /* 0xbfb8aa3b1e107820 */ /* 0x001fe20000410000 */
[----:B------:R-:W-:Y:S01]  /*1100*/  FMUL.FTZ R17, R31, -1.4426950216293334961 ;  /* 0xbfb8aa3b1f117820 */ /* 0x000fe20000410000 */
[----:B------:R-:W-:Y:S01]  /*1110*/  FMUL.FTZ R0, R28, -1.4426950216293334961 ;  /* 0xbfb8aa3b1c007820 */ /* 0x000fe20000410000 */
[----:B------:R-:W-:Y:S01]  /*1120*/  FMUL.FTZ R42, R29, -1.4426950216293334961 ;  /* 0xbfb8aa3b1d2a7820 */ /* 0x000fe20000410000 */
[----:B--2---:R-:W-:Y:S01]  /*1130*/  FMUL.FTZ R18, R32, -1.4426950216293334961 ;  /* 0xbfb8aa3b20127820 */ /* 0x004fe20000410000 */
[----:B------:R-:W0:Y:S01]  /*1140*/  MUFU.EX2 R43, R16 ;  /* 0x00000010002b7308 */ /* 0x000e220000000800 */
[----:B-1----:R-:W-:Y:S01]  /*1150*/  FMUL.FTZ R41, R34, -1.4426950216293334961 ;  /* 0xbfb8aa3b22297820 */ /* 0x002fe20000410000 */
[----:B------:R-:W-:Y:S01]  /*1160*/  FMUL.FTZ R40, R33, -1.4426950216293334961 ;  /* 0xbfb8aa3b21287820 */ /* 0x000fe20000410000 */
[----:B------:R-:W-:Y:S01]  /*1170*/  FMUL.FTZ R66, R35, -1.4426950216293334961 ;  /* 0xbfb8aa3b23427820 */ /* 0x000fe20000410000 */
[----:B------:R-:W-:Y:S01]  /*1180*/  IMAD R49, R121, UR18, R49 ;  /* 0x0000001279317c24 */ /* 0x000fe2000f8e0231 */
[----:B------:R-:W-:Y:S01]  /*1190*/  UISETP.NE.U32.AND UP0, UPT, UR6, URZ, UPT ;  /* 0x000000ff0600728c */ /* 0x000fe2000bf05070 */
[--C-:B------:R-:W-:Y:S01]  /*11a0*/  FADD.FTZ R115, R50, R78.reuse ;  /* 0x0000004e32737221 */ /* 0x100fe20000010000 */
[--C-:B------:R-:W-:Y:S01]  /*11b0*/  FADD.FTZ R114, R51, R78.reuse ;  /* 0x0000004e33727221 */ /* 0x100fe20000010000 */
[----:B------:R-:W1:Y:S01]  /*11c0*/  MUFU.EX2 R64, R17 ;  /* 0x0000001100407308 */ /* 0x000e620000000800 */
[----:B------:R-:W-:Y:S01]  /*11d0*/  UISETP.NE.AND.EX UP0, UPT, UR7, URZ, UPT, UP0 ;  /* 0x000000ff0700728c */ /* 0x000fe2000bf05300 */
[--C-:B------:R-:W-:Y:S01]  /*11e0*/  FADD.FTZ R117, R44, R78.reuse ;  /* 0x0000004e2c757221 */ /* 0x100fe20000010000 */
[--C-:B------:R-:W-:Y:S01]  /*11f0*/  FADD.FTZ R116, R45, R78.reuse ;  /* 0x0000004e2d747221 */ /* 0x100fe20000010000 */
[--C-:B------:R-:W-:Y:S01]  /*1200*/  FADD.FTZ R119, R46, R78.reuse ;  /* 0x0000004e2e777221 */ /* 0x100fe20000010000 */
[----:B------:R-:W-:-:S03]  /*1210*/  FADD.FTZ R118, R47, R78 ;  /* 0x0000004e2f767221 */ /* 0x000fc60000010000 */
        /* <DEDUP_REMOVED lines=8> */
[----:B------:R-:W-:Y:S01]  /*12a0*/  MUFU.RCP R73, R0 ;  /* 0x0000000000497308 */ /* 0x000fe20000001000 */
[----:B-1----:R-:W-:-:S07]  /*12b0*/  FADD.FTZ R42, R42, 1 ;  /* 0x3f8000002a2a7421 */ /* 0x002fce0000010000 */
[----:B------:R-:W0:Y:S01]  /*12c0*/  MUFU.EX2 R40, R40 ;  /* 0x0000002800287308 */ /* 0x000e220000000800 */
[----:B--2---:R-:W-:-:S07]  /*12d0*/  FADD.FTZ R41, R41, 1 ;  /* 0x3f80000029297421 */ /* 0x004fce0000010000 */
[----:B------:R-:W1:Y:S08]  /*12e0*/  MUFU.EX2 R66, R66 ;  /* 0x0000004200427308 */ /* 0x000e700000000800 */
[----:B------:R-:W-:Y:S01]  /*12f0*/  MUFU.RCP R72, R42 ;  /* 0x0000002a00487308 */ /* 0x000fe20000001000 */
[----:B0-----:R-:W-:-:S07]  /*1300*/  FADD.FTZ R40, R40, 1 ;  /* 0x3f80000028287421 */ /* 0x001fce0000010000 */
[----:B------:R-:W-:Y:S01]  /*1310*/  MUFU.RCP R75, R43 ;  /* 0x0000002b004b7308 */ /* 0x000fe20000001000 */
[----:B-1----:R-:W-:-:S07]  /*1320*/  FADD.FTZ R66, R66, 1 ;  /* 0x3f80000042427421 */ /* 0x002fce0000010000 */
[----:B------:R-:W-:Y:S08]  /*1330*/  MUFU.RCP R74, R64 ;  /* 0x00000040004a7308 */ /* 0x000ff00000001000 */
[----:B------:R-:W0:Y:S08]  /*1340*/  MUFU.RCP R125, R65 ;  /* 0x00000041007d7308 */ /* 0x000e300000001000 */
[----:B------:R0:W1:Y:S08]  /*1350*/  MUFU.RCP R127, R41 ;  /* 0x00000029007f7308 */ /* 0x0000700000001000 */
[----:B------:R-:W2:Y:S01]  /*1360*/  MUFU.RCP R124, R40 ;  /* 0x00000028007c7308 */ /* 0x000ea20000001000 */
[----:B0-----:R-:W-:-:S04]  /*1370*/  FADD.FTZ R41, -R125, 1 ;  /* 0x3f8000007d297421 */ /* 0x001fc80000010100 */
[----:B------:R-:W-:-:S03]  /*1380*/  FFMA.FTZ R41, R32, R41, 1 ;  /* 0x3f80000020297423 */ /* 0x000fc60000010029 */
[----:B------:R0:W2:Y:S01]  /*1390*/  MUFU.RCP R126, R66 ;  /* 0x00000042007e7308 */ /* 0x0000a20000001000 */
[----:B---3--:R-:W-:Y:S04]  /*13a0*/  STS.128 [R108], R12 ;  /* 0x0000000c6c007388 */ /* 0x008fe80000000c00 */
[----:B----4-:R3:W-:Y:S01]  /*13b0*/  STS.128 [R108+0x200], R36 ;  /* 0x000200246c007388 */ /* 0x0107e20000000c00 */
[----:B------:R-:W-:-:S03]  /*13c0*/  NOP ;  /* 0x0000000000007918 */ /* 0x000fc60000000000 */
[----:B------:R-:W4:Y:S04]  /*13d0*/  LDS.128 R16, [R109] ;  /* 0x000000006d107984 */ /* 0x000f280000000c00 */
[----:B------:R-:W1:Y:S01]  /*13e0*/  LDS.128 R12, [R109+0x10] ;  /* 0x000010006d0c7984 */ /* 0x000e620000000c00 */
[----:B---3--:R-:W-:Y:S01]  /*13f0*/  FADD.FTZ R37, -R73, 1 ;  /* 0x3f80000049257421 */ /* 0x008fe20000010100 */
[----:B------:R-:W-:-:S03]  /*1400*/  FADD.FTZ R36, -R72, 1 ;  /* 0x3f80000048247421 */ /* 0x000fc60000010100 */
[----:B------:R-:W-:Y:S01]  /*1410*/  FFMA.FTZ R37, R28, R37, 1 ;  /* 0x3f8000001c257423 */ /* 0x000fe20000010025 */
[----:B------:R-:W-:Y:S01]  /*1420*/  FFMA.FTZ R36, R29, R36, 1 ;  /* 0x3f8000001d247423 */ /* 0x000fe20000010024 */
[----:B----4-:R-:W-:Y:S01]  /*1430*/  FMUL.FTZ R0, R20, R16 ;  /* 0x0000001014007220 */ /* 0x010fe20000410000 */
[----:B------:R-:W-:-:S03]  /*1440*/  FMUL.FTZ R39, R21, R17 ;  /* 0x0000001115277220 */ /* 0x000fc60000410000 */
[----:B------:R-:W-:Y:S01]  /*1450*/  FMUL.FTZ R0, R73, R0 ;  /* 0x0000000049007220 */ /* 0x000fe20000410000 */
[----:B------:R-:W-:Y:S01]  /*1460*/  FMUL.FTZ R39, R72, R39 ;  /* 0x0000002748277220 */ /* 0x000fe20000410000 */
[----:B-1----:R-:W-:Y:S01]  /*1470*/  FMUL.FTZ R38, R24, R12 ;  /* 0x0000000c18267220 */ /* 0x002fe20000410000 */
[----:B------:R-:W-:Y:S01]  /*1480*/  FMUL.FTZ R73, R28, R73 ;  /* 0x000000491c497220 */ /* 0x000fe20000410000 */
        /* <DEDUP_REMOVED lines=12> */
[----:B------:R-:W-:Y:S01]  /*1550*/  FADD.FTZ R37, -R127, 1 ;  /* 0x3f8000007f257421 */ /* 0x000fe20000010100 */
[----:B------:R-:W-:Y:S01]  /*1560*/  FMUL.FTZ R68, R38, R41 ;  /* 0x0000002926447220 */ /* 0x000fe20000410000 */
[----:B------:R-:W-:Y:S01]  /*1570*/  FMUL.FTZ R67, R39, R36 ;  /* 0x0000002427437220 */ /* 0x000fe20000410000 */
[----:B------:R-:W-:Y:S01]  /*1580*/  BAR.SYNC.DEFER_BLOCKING 0x0 ;  /* 0x0000000000007b1d */ /* 0x000fe20000010000 */
[----:B------:R-:W-:Y:S01]  /*1590*/  FFMA.FTZ R39, R34, R37, 1 ;  /* 0x3f80000022277423 */ /* 0x000fe20000010025 */
[----:B--2---:R-:W-:Y:S01]  /*15a0*/  FADD.FTZ R0, -R124, 1 ;  /* 0x3f8000007c007421 */ /* 0x004fe20000010100 */
[----:B------:R-:W-:Y:S01]  /*15b0*/  FADD.FTZ R38, -R126, 1 ;  /* 0x3f8000007e267421 */ /* 0x000fe20000010100 */
        /* <DEDUP_REMOVED lines=12> */
[----:B------:R-:W-:-:S04]  /*1680*/  IMAD.WIDE.U32 R28, R77, UR4, R48 ;  /* 0x000000044d1c7c25 */ /* 0x000fc8000f8e0030 */
[----:B------:R-:W-:Y:S01]  /*1690*/  FMUL.FTZ R120, R21, R72 ;  /* 0x0000004815787220 */ /* 0x000fe20000410000 */
[----:B------:R-:W-:Y:S01]  /*16a0*/  FMUL.FTZ R121, R20, R73 ;  /* 0x0000004914797220 */ /* 0x000fe20000410000 */
[----:B------:R-:W-:Y:S01]  /*16b0*/  FMUL.FTZ R75, R30, R75 ;  /* 0x0000004b1e4b7220 */ /* 0x000fe20000410000 */
[----:B------:R-:W-:Y:S01]  /*16c0*/  IMAD R21, R77, UR5, R29 ;  /* 0x000000054d157c24 */ /* 0x000fe2000f8e021d */
[----:B------:R-:W-:Y:S01]  /*16d0*/  LEA R20, P0, R28, R128, 0x2 ;  /* 0x000000801c147211 */ /* 0x000fe200078010ff */
[----:B------:R-:W-:Y:S01]  /*16e0*/  FMUL.FTZ R74, R31, R74 ;  /* 0x0000004a1f4a7220 */ /* 0x000fe20000410000 */
[----:B------:R-:W-:Y:S01]  /*16f0*/  FMUL.FTZ R123, R22, R75 ;  /* 0x0000004b167b7220 */ /* 0x000fe20000410000 */
[----:B------:R-:W-:Y:S01]  /*1700*/  STS.128 [R109], R64 ;  /* 0x000000406d007388 */ /* 0x000fe20000000c00 */
[----:B------:R-:W-:Y:S01]  /*1710*/  LEA.HI.X R21, R28, R129, R21, 0x2, P0 ;  /* 0x000000811c157211 */ /* 0x000fe200000f1415 */
[----:B------:R-:W-:Y:S01]  /*1720*/  FMUL.FTZ R122, R23, R74 ;  /* 0x0000004a177a7220 */ /* 0x000fe20000410000 */
[----:B------:R-:W-:Y:S01]  /*1730*/  FMUL.FTZ R23, R32, R125 ;  /* 0x0000007d20177220 */ /* 0x000fe20000410000 */
[----:B------:R-:W-:Y:S01]  /*1740*/  STS.128 [R109+0x10], R68 ;  /* 0x000010446d007388 */ /* 0x000fe20000000c00 */
[----:B------:R-:W-:-:S03]  /*1750*/  NOP ;  /* 0x0000000000007918 */ /* 0x000fc60000000000 */
[----:B------:R-:W0:Y:S01]  /*1760*/  LDS.128 R36, [R108] ;  /* 0x000000006c247984 */ /* 0x000e220000000c00 */
[----:B------:R-:W-:-:S04]  /*1770*/  IMAD.WIDE.U32 R20, R94, 0x10, R20 ;  /* 0x000000105e147825 */ /* 0x000fc800078e0014 */
[----:B------:R-:W-:Y:S01]  /*1780*/  FMUL.FTZ R0, R33, R124 ;  /* 0x0000007c21007220 */ /* 0x000fe20000410000 */
[----:B------:R-:W-:Y:S01]  /*1790*/  FMUL.FTZ R29, R34, R127 ;  /* 0x0000007f221d7220 */ /* 0x000fe20000410000 */
[----:B------:R-:W1:Y:S01]  /*17a0*/  LDS.128 R40, [R108+0x200] ;  /* 0x000200006c287984 */ /* 0x000e620000000c00 */
[----:B------:R-:W-:Y:S01]  /*17b0*/  FMUL.FTZ R22, R35, R126 ;  /* 0x0000007e23167220 */ /* 0x000fe20000410000 */
[----:B------:R-:W-:Y:S01]  /*17c0*/  FMUL.FTZ R125, R24, R23 ;  /* 0x00000017187d7220 */ /* 0x000fe20000410000 */
[----:B------:R-:W-:Y:S01]  /*17d0*/  FMUL.FTZ R124, R25, R0 ;  /* 0x00000000197c7220 */ /* 0x000fe20000410000 */
[----:B------:R-:W-:Y:S01]  /*17e0*/  FMUL.FTZ R127, R26, R29 ;  /* 0x0000001d1a7f7220 */ /* 0x000fe20000410000 */
[----:B------:R-:W-:Y:S01]  /*17f0*/  FMUL.FTZ R126, R27, R22 ;  /* 0x000000161b7e7220 */ /* 0x000fe20000410000 */
[----:B------:R-:W-:Y:S01]  /*1800*/  FFMA.FTZ R30, R4, R121, R111 ;  /* 0x00000079041e7223 */ /* 0x000fe2000001006f */
[----:B------:R-:W2:Y:S01]  /*1810*/  LDCU UR4, c[0x0][0x38c] ;  /* 0x00007180ff0477ac */ /* 0x000ea20008000800 */
[----:B0-----:R0:W-:Y:S04]  /*1820*/  STG.E.128 desc[UR16][R20.64], R36 ;  /* 0x0000002414007986 */ /* 0x0011e8000c101d10 */
[----:B-1----:R0:W-:Y:S01]  /*1830*/  STG.E.128 desc[UR16][R20.64+0x200], R40 ;  /* 0x0002002814007986 */ /* 0x0021e2000c101d10 */
        /* <DEDUP_REMOVED lines=13> */
[----:B------:R4:W-:Y:S01]  /*1910*/  STS.128 [R109+0x10], R12 ;  /* 0x0000100c6d007388 */ /* 0x0009e20000000c00 */
[----:B------:R-:W-:-:S03]  /*1920*/  NOP ;  /* 0x0000000000007918 */ /* 0x000fc60000000000 */
[----:B0-----:R-:W0:Y:S01]  /*1930*/  LDS.128 R20, [R108] ;  /* 0x000000006c147984 */ /* 0x001e220000000c00 */
[----:B-1----:R-:W-:-:S03]  /*1940*/  IMAD.WIDE.U32 R28, R32, UR18, R62 ;  /* 0x00000012201c7c25 */ /* 0x002fc6000f8e003e */
[----:B------:R-:W1:Y:S01]  /*1950*/  LDS.128 R24, [R108+0x200] ;  /* 0x000200006c187984 */ /* 0x000e620000000c00 */
[----:B------:R-:W-:Y:S02]  /*1960*/  IMAD R29, R33, UR18, R29 ;  /* 0x00000012211d7c24 */ /* 0x000fe4000f8e021d */
[----:B--2---:R-:W-:-:S04]  /*1970*/  IMAD.WIDE.U32 R28, R77, R34, R28 ;  /* 0x000000224d1c7225 */ /* 0x004fc800078e001c */
[----:B------:R-:W-:Y:S01]  /*1980*/  IMAD R29, R77, R35, R29 ;  /* 0x000000234d1d7224 */ /* 0x000fe200078e021d */
[----:B---3--:R-:W-:-:S04]  /*1990*/  LEA R16, P0, R28, UR6, 0x2 ;  /* 0x000000061c107c11 */ /* 0x008fc8000f8010ff */
[----:B------:R-:W-:-:S03]  /*19a0*/  LEA.HI.X R17, R28, UR7, R29, 0x2, P0 ;  /* 0x000000071c117c11 */ /* 0x000fc600080f141d */
[----:B----4-:R-:W-:-:S05]  /*19b0*/  IMAD.WIDE.U32 R12, R94, 0x10, R16 ;  /* 0x000000105e0c7825 */ /* 0x010fca00078e0010 */
[----:B0-----:R2:W-:Y:S04]  /*19c0*/  STG.E.128 desc[UR16][R12.64], R20 ;  /* 0x000000140c007986 */ /* 0x0015e8000c101d10 */
[----:B-1----:R2:W-:Y:S02]  /*19d0*/  STG.E.128 desc[UR16][R12.64+0x200], R24 ;  /* 0x000200180c007986 */ /* 0x0025e4000c101d10 */
.L_x_9443:
[----:B------:R-:W-:Y:S01]  /*19e0*/  FFMA.FTZ R15, R5, R120, R30 ;  /* 0x00000078050f7223 */ /* 0x000fe2000001001e */
[----:B------:R-:W-:Y:S01]  /*19f0*/  BAR.SYNC.DEFER_BLOCKING 0x0 ;  /* 0x0000000000007b1d */ /* 0x000fe20000010000 */
[----:B------:R-:W-:Y:S01]  /*1a00*/  UISETP.GE.AND UP0, UPT, UR4, 0x1, UPT ;  /* 0x000000010400788c */ /* 0x000fe2000bf06270 */
[----:B--2---:R-:W-:Y:S01]  /*1a10*/  CS2R R12, SRZ ;  /* 0x00000000000c7805 */ /* 0x004fe2000001ff00 */
[----:B------:R-:W-:Y:S01]  /*1a20*/  FFMA.FTZ R0, R6, R123, R15 ;  /* 0x0000007b06007223 */ /* 0x000fe2000001000f */
[----:B------:R-:W-:Y:S02]  /*1a30*/  CS2R R14, SRZ ;  /* 0x00000000000e7805 */ /* 0x000fe4000001ff00 */
[----:B------:R-:W-:Y:S02]  /*1a40*/  CS2R R16, SRZ ;  /* 0x0000000000107805 */ /* 0x000fe4000001ff00 */
[----:B------:R-:W-:Y:S01]  /*1a50*/  CS2R R18, SRZ ;  /* 0x0000000000127805 */ /* 0x000fe2000001ff00 */
[----:B0-----:R-:W-:Y:S01]  /*1a60*/  FFMA.FTZ R21, R7, R122, R0 ;  /* 0x0000007a07157223 */ /* 0x001fe20000010000 */
        /* <DEDUP_REMOVED lines=13> */
[----:B------:R-:W0:Y:S01]  /*1b40*/  LDC.64 R148, c[0x0][0x3c0] ;  /* 0x0000f000ff947b82 */ /* 0x000e220000000a00 */
[----:B------:R-:W-:Y:S01]  /*1b50*/  ISETP.NE.AND P0, PT, R92, 0x1, PT ;  /* 0x000000015c00780c */ /* 0x000fe20003f05270 */
[----:B------:R-:W-:Y:S01]  /*1b60*/  FMUL.FTZ R129, R4, R113 ;  /* 0x0000007104817220 */ /* 0x000fe20000410000 */
[----:B------:R-:W-:Y:S01]  /*1b70*/  SHF.L.U32 R137, R92, 0x8, RZ ;  /* 0x000000085c897819 */ /* 0x000fe200000006ff */
[----:B------:R-:W-:Y:S01]  /*1b80*/  FMUL.FTZ R130, R5, R112 ;  /* 0x0000007005827220 */ /* 0x000fe20000410000 */
[----:B------:R-:W-:Y:S01]  /*1b90*/  IADD3 R66, P1, PT, R62, R58, RZ ;  /* 0x0000003a3e427210 */ /* 0x000fe20007f3e0ff */
[----:B------:R-:W-:Y:S01]  /*1ba0*/  FMUL.FTZ R131, R6, R115 ;  /* 0x0000007306837220 */ /* 0x000fe20000410000 */
[C---:B------:R-:W-:Y:S01]  /*1bb0*/  IADD3 R64, P2, PT, R62.reuse, R60, RZ ;  /* 0x0000003c3e407210 */ /* 0x040fe20007f5e0ff */
[----:B------:R-:W1:Y:S01]  /*1bc0*/  LDC.64 R74, c[0x0][0x440] ;  /* 0x00011000ff4a7b82 */ /* 0x000e620000000a00 */
[----:B------:R-:W-:Y:S01]  /*1bd0*/  LOP3.LUT R160, R62, 0x100, RZ, 0xc0, !PT ;  /* 0x000001003ea07812 */ /* 0x000fe200078ec0ff */
[----:B------:R-:W-:Y:S01]  /*1be0*/  FMUL.FTZ R132, R7, R114 ;  /* 0x0000007207847220 */ /* 0x000fe20000410000 */
[----:B------:R-:W-:Y:S01]  /*1bf0*/  IADD3 R128, PT, PT, R92, -0x2, RZ ;  /* 0xfffffffe5c807810 */ /* 0x000fe20007ffe0ff */
[----:B------:R-:W-:Y:S01]  /*1c00*/  FMUL.FTZ R133, R8, R117 ;  /* 0x0000007508857220 */ /* 0x000fe20000410000 */
[----:B------:R-:W-:Y:S01]  /*1c10*/  IADD3 R161, PT, PT, R62, R54, RZ ;  /* 0x000000363ea17210 */ /* 0x000fe20007ffe0ff */
[----:B------:R-:W-:Y:S01]  /*1c20*/  FMUL.FTZ R134, R9, R116 ;  /* 0x0000007409867220 */ /* 0x000fe20000410000 */
[----:B------:R-:W-:Y:S01]  /*1c30*/  ISETP.EQ.AND P0, PT, R54, RZ, P0 ;  /* 0x000000ff3600720c */ /* 0x000fe20000702270 */
[----:B------:R-:W2:Y:S01]  /*1c40*/  LDC.64 R72, c[0x0][0x3a8] ;  /* 0x0000ea00ff487b82 */ /* 0x000ea20000000a00 */
[----:B------:R-:W-:Y:S01]  /*1c50*/  FMUL.FTZ R135, R10, R119 ;  /* 0x000000770a877220 */ /* 0x000fe20000410000 */
[----:B------:R-:W-:Y:S01]  /*1c60*/  FMUL.FTZ R136, R11, R118 ;  /* 0x000000760b887220 */ /* 0x000fe20000410000 */
[----:B------:R-:W-:Y:S01]  /*1c70*/  MOV R12, RZ ;  /* 0x000000ff000c7202 */ /* 0x000fe20000000f00 */
[----:B------:R-:W3:Y:S01]  /*1c80*/  LDCU UR12, c[0x0][0x394] ;  /* 0x00007280ff0c77ac */ /* 0x000ee20008000800 */
[----:B------:R-:W-:-:S02]  /*1c90*/  LOP3.LUT R137, R137, 0x100, RZ, 0xc0, !PT ;  /* 0x0000010089897812 */ /* 0x000fc400078ec0ff */
[----:B------:R-:W-:Y:S01]  /*1ca0*/  IADD3.X R67, PT, PT, RZ, R105, RZ, P1, !PT ;  /* 0x00000069ff437210 */ /* 0x000fe20000ffe4ff */
[----:B------:R-:W4:Y:S01]  /*1cb0*/  LDC.64 R146, c[0x0][0x3e0] ;  /* 0x0000f800ff927b82 */ /* 0x000f220000000a00 */
[----:B------:R-:W-:Y:S01]  /*1cc0*/  IADD3.X R65, PT, PT, RZ, R106, RZ, P2, !PT ;  /* 0x0000006aff417210 */ /* 0x000fe200017fe4ff */
[----:B------:R-:W0:Y:S01]  /*1cd0*/  LDCU UR13, c[0x0][0x38c] ;  /* 0x00007180ff0d77ac */ /* 0x000e220008000800 */
[----:B------:R-:W0:Y:S05]  /*1ce0*/  LDCU UR7, c[0x0][0x388] ;  /* 0x00007100ff0777ac */ /* 0x000e2a0008000800 */
[----:B------:R-:W0:Y:S01]  /*1cf0*/  LDC.64 R70, c[0x0][0x4d0] ;  /* 0x00013400ff467b82 */ /* 0x000e220000000a00 */
[----:B------:R-:W0:Y:S01]  /*1d00*/  LDCU.64 UR8, c[0x0][0x538] ;  /* 0x0000a700ff0877ac */ /* 0x000e220008000a00 */
[----:B------:R-:W0:Y:S06]  /*1d10*/  LDCU.64 UR10, c[0x0][0x540] ;  /* 0x0000a800ff0a77ac */ /* 0x000e2c0008000a00 */
[----:B------:R-:W0:Y:S01]  /*1d20*/  LDC.64 R68, c[0x0][0x4f0] ;  /* 0x00013c00ff447b82 */ /* 0x000e220000000a00 */
[----:B---3--:R-:W-:-:S05]  /*1d30*/  UMOV UR4, URZ ;  /* 0x000000ff00047c82 */ /* 0x008fca0008000000 */
.L_x_9466:
[----:B0-----:R-:W-:-:S04]  /*1d40*/  IMAD.WIDE.U32 R28, R148, UR4, RZ ;  /* 0x00000004941c7c25 */ /* 0x001fc8000f8e00ff */
[----:B------:R-:W-:Y:S01]  /*1d50*/  IMAD R29, R149, UR4, R29 ;  /* 0x00000004951d7c24 */ /* 0x000fe2000f8e021d */
[----:B------:R-:W-:-:S04]  /*1d60*/  LEA R30, P1, R28, R86, 0x2 ;  /* 0x000000561c1e7211 */ /* 0x000fc800078210ff */
[----:B------:R-:W-:-:S03]  /*1d70*/  LEA.HI.X R31, R28, R88, R29, 0x2, P1 ;  /* 0x000000581c1f7211 */ /* 0x000fc600008f141d */
[----:B------:R-:W-:-:S05]  /*1d80*/  IMAD.WIDE.U32 R28, R94, 0x10, R30 ;  /* 0x000000105e1c7825 */ /* 0x000fca00078e001e */
[----:B---34-:R-:W3:Y:S04]  /*1d90*/  LDG.E.128 R44, desc[UR16][R28.64] ;  /* 0x000000101c2c7981 */ /* 0x018ee8000c1e1d00 */
[----:B------:R0:W5:Y:S01]  /*1da0*/  LDG.E.128 R48, desc[UR16][R28.64+0x200] ;  /* 0x000200101c307981 */ /* 0x000162000c1e1d00 */
[----:B----4-:R-:W-:Y:S01]  /*1db0*/  IMAD.WIDE.U32 R32, R146, UR4, RZ ;  /* 0x0000000492207c25 */ /* 0x010fe2000f8e00ff */
[----:B0-----:R-:W-:Y:S02]  /*1dc0*/  MOV R28, R56 ;  /* 0x00000038001c7202 */ /* 0x001fe40000000f00 */
[----:B------:R-:W-:-:S03]  /*1dd0*/  MOV R29, R83 ;  /* 0x00000053001d7202 */ /* 0x000fc60000000f00 */
[----:B--2---:R-:W-:-:S04]  /*1de0*/  IMAD.WIDE.U32 R30, R72, UR4, R28 ;  /* 0x00000004481e7c25 */ /* 0x004fc8000f8e001c */
[----:B------:R-:W-:Y:S01]  /*1df0*/  IMAD R0, R73, UR4, R31 ;  /* 0x0000000449007c24 */ /* 0x000fe2000f8e021f */
[----:B-1----:R-:W-:-:S04]  /*1e00*/  LEA R138, P1, R30, R74, 0x2 ;  /* 0x0000004a1e8a7211 */ /* 0x002fc800078210ff */
[----:B------:R-:W-:Y:S01]  /*1e10*/  LEA.HI.X R139, R30, R75, R0, 0x2, P1 ;  /* 0x0000004b1e8b7211 */ /* 0x000fe200008f1400 */
[----:B------:R-:W-:Y:S01]  /*1e20*/  IMAD R0, R147, UR4, R33 ;  /* 0x0000000493007c24 */ /* 0x000fe2000f8e0221 */
[----:B------:R-:W-:-:S03]  /*1e30*/  LEA R140, P1, R32, R90, 0x2 ;  /* 0x0000005a208c7211 */ /* 0x000fc600078210ff */
[----:B------:R-:W2:Y:S01]  /*1e40*/  LDG.E R138, desc[UR16][R138.64] ;  /* 0x000000108a8a7981 */ /* 0x000ea2000c1e1900 */
[----:B------:R-:W-:-:S03]  /*1e50*/  LEA.HI.X R141, R32, R91, R0, 0x2, P1 ;  /* 0x0000005b208d7211 */ /* 0x000fc600008f1400 */
[----:B------:R-:W-:Y:S01]  /*1e60*/  IMAD.WIDE.U32 R140, R94, 0x10, R140 ;  /* 0x000000105e8c7825 */ /* 0x000fe200078e008c */
[----:B---3--:R-:W-:Y:S04]  /*1e70*/  STS.128 [R108], R44 ;  /* 0x0000002c6c007388 */ /* 0x008fe80000000c00 */
[----:B-----5:R-:W-:Y:S01]  /*1e80*/  STS.128 [R108+0x200], R48 ;  /* 0x000200306c007388 */ /* 0x020fe20000000c00 */
[----:B------:R-:W-:-:S03]  /*1e90*/  NOP ;  /* 0x0000000000007918 */ /* 0x000fc60000000000 */
[----:B------:R-:W3:Y:S04]  /*1ea0*/  LDG.E.128 R36, desc[UR16][R140.64] ;  /* 0x000000108c247981 */ /* 0x000ee8000c1e1d00 */
[----:B------:R0:W4:Y:S04]  /*1eb0*/  LDG.E.128 R40, desc[UR16][R140.64+0x200] ;  /* 0x000200108c287981 */ /* 0x000128000c1e1d00 */
[----:B------:R-:W1:Y:S04]  /*1ec0*/  LDS.128 R28, [R109] ;  /* 0x000000006d1c7984 */ /* 0x000e680000000c00 */
[----:B------:R-:W-:Y:S01]  /*1ed0*/  LDS.128 R32, [R109+0x10] ;  /* 0x000010006d207984 */ /* 0x000fe20000000c00 */
[----:B------:R-:W5:Y:S01]  /*1ee0*/  S2UR UR6, SR_CgaCtaId ;  /* 0x00000000000679c3 */ /* 0x000f620000008800 */
[----:B--2---:R-:W-:-:S04]  /*1ef0*/  FMUL.FTZ R145, R138, 1.4426950216293334961 ;  /* 0x3fb8aa3b8a917820 */ /* 0x004fc80000410000 */
[-C--:B------:R-:W-:Y:S01]  /*1f00*/  FMUL.FTZ R0, R113, R145.reuse ;  /* 0x0000009171007220 */ /* 0x080fe20000410000 */
[-C--:B------:R-:W-:Y:S01]  /*1f10*/  FMUL.FTZ R143, R112, R145.reuse ;  /* 0x00000091708f7220 */ /* 0x080fe20000410000 */
[-C--:B------:R-:W-:Y:S01]  /*1f20*/  FMUL.FTZ R139, R115, R145.reuse ;  /* 0x00000091738b7220 */ /* 0x080fe20000410000 */
[----:B0-----:R-:W-:-:S03]  /*1f30*/  FMUL.FTZ R140, R114, R145 ;  /* 0x00000091728c7220 */ /* 0x001fc60000410000 */
[----:B------:R-:W0:Y:S01]  /*1f40*/  MUFU.EX2 R0, R0 ;  /* 0x0000000000007308 */ /* 0x000e220000000800 */
[-C--:B------:R-:W-:Y:S01]  /*1f50*/  FMUL.FTZ R142, R117, R145.reuse ;  /* 0x00000091758e7220 */ /* 0x080fe20000410000 */
[----:B------:R-:W-:Y:S01]  /*1f60*/  FMUL.FTZ R144, R119, R145 ;  /* 0x0000009177907220 */ /* 0x000fe20000410000 */
[----:B------:R-:W-:Y:S01]  /*1f70*/  ISETP.NE.AND P2, PT, R54, RZ, PT ;  /* 0x000000ff3600720c */ /* 0x000fe20003f45270 */
[----:B------:R-:W-:-:S04]  /*1f80*/  UMOV UR5, 0x400 ;  /* 0x0000040000057882 */ /* 0x000fc80000000000 */
[----:B------:R2:W0:Y:S01]  /*1f90*/  MUFU.EX2 R141, R143 ;  /* 0x0000008f008d7308 */ /* 0x0004220000000800 */
[----:B-----5:R-:W-:Y:S01]  /*1fa0*/  ULEA UR5, UR6, UR5, 0x18 ;  /* 0x0000000506057291 */ /* 0x020fe2000f8ec0ff */
[----:B------:R-:W-:Y:S01]  /*1fb0*/  ISETP.NE.AND P1, PT, R54, 0x1f, PT ;  /* 0x0000001f3600780c */ /* 0x000fe20003f25270 */
[-C--:B--2---:R-:W-:Y:S01]  /*1fc0*/  FMUL.FTZ R143, R116, R145.reuse ;  /* 0x00000091748f7220 */ /* 0x084fe20000410000 */
[----:B------:R-:W-:-:S04]  /*1fd0*/  FMUL.FTZ R145, R118, R145 ;  /* 0x0000009176917220 */ /* 0x000fc80000410000 */
[----:B------:R-:W2:Y:S08]  /*1fe0*/  MUFU.EX2 R139, R139 ;  /* 0x0000008b008b7308 */ /* 0x000eb00000000800 */
[----:B------:R-:W0:Y:S08]  /*1ff0*/  MUFU.EX2 R140, R140 ;  /* 0x0000008c008c7308 */ /* 0x000e300000000800 */
[----:B------:R-:W0:Y:S08]  /*2000*/  MUFU.EX2 R142, R142 ;  /* 0x0000008e008e7308 */ /* 0x000e300000000800 */
[----:B------:R-:W0:Y:S08]  /*2010*/  MUFU.EX2 R143, R143 ;  /* 0x0000008f008f7308 */ /* 0x000e300000000800 */
[----:B------:R-:W0:Y:S01]  /*2020*/  MUFU.EX2 R144, R144 ;  /* 0x0000009000907308 */ /* 0x000e220000000800 */
[----:B------:R-:W-:Y:S01]  /*2030*/  BSSY.RECONVERGENT B0, `(.L_x_9445) ;  /* 0x0000025000007945 */ /* 0x000fe20003800200 */
[----:B-1----:R-:W-:Y:S01]  /*2040*/  FMUL.FTZ R153, R129, R28 ;  /* 0x0000001c81997220 */ /* 0x002fe20000410000 */
[----:B---3--:R1:W-:Y:S04]  /*2050*/  STS.128 [R108+0x420], R36 ;  /* 0x000420246c007388 */ /* 0x0083e80000000c00 */
[----:B----4-:R-:W-:Y:S01]  /*2060*/  STS.128 [R108+0x620], R40 ;  /* 0x000620286c007388 */ /* 0x010fe20000000c00 */
[----:B------:R-:W-:-:S03]  /*2070*/  NOP ;  /* 0x0000000000007918 */ /* 0x000fc60000000000 */
[----:B------:R-:W3:Y:S04]  /*2080*/  LDS.128 R44, [R109+0x420] ;  /* 0x000420006d2c7984 */ /* 0x000ee80000000c00 */
[----:B------:R-:W4:Y:S01]  /*2090*/  LDS.128 R48, [R109+0x430] ;  /* 0x000430006d307984 */ /* 0x000f220000000c00 */
[----:B-1----:R-:W-:-:S04]  /*20a0*/  IADD3 R36, PT, PT, R160, UR4, RZ ;  /* 0x00000004a0247c10 */ /* 0x002fc8000fffe0ff */
[----:B------:R-:W-:-:S04]  /*20b0*/  SEL R36, R36, R93, !P2 ;  /* 0x0000005d24247207 */ /* 0x000fc80005000000 */
[----:B------:R-:W-:-:S05]  /*20c0*/  LEA R37, R36, UR5, 0x2 ;  /* 0x0000000524257c11 */ /* 0x000fca000f8e10ff */
[----:B0-----:R0:W-:Y:S01]  /*20d0*/  STS [R37+0x12b8], R0 ;  /* 0x0012b80025007388 */ /* 0x0011e20000000800 */
[----:B---3--:R-:W-:Y:S02]  /*20e0*/  FMUL.FTZ R154, R121, R44 ;  /* 0x0000002c799a7220 */ /* 0x008fe40000410000 */
[----:B------:R0:W1:Y:S01]  /*20f0*/  MUFU.EX2 R44, R145 ;  /* 0x00000091002c7308 */ /* 0x0000620000000800 */
        /* <DEDUP_REMOVED lines=16> */
[----:B------:R-:W-:Y:S01]  /*2200*/  ISETP.NE.AND P1, PT, R92, UR12, PT ;  /* 0x0000000c5c007c0c */ /* 0x000fe2000bf25270 */
[----:B------:R-:W-:-:S12]  /*2210*/  HFMA2 R145, -RZ, RZ, 1.875, 0 ;  /* 0x3f800000ff917431 */ /* 0x000fd800000001ff */
[----:B------:R-:W-:Y:S05]  /*2220*/  @!P1 BRA `(.L_x_9447) ;  /* 0x0000000000149947 */ /* 0x000fea0003800000 */
[----:B------:R-:W-:-:S04]  /*2230*/  IADD3 R36, PT, PT, R137, UR4, RZ ;  /* 0x0000000489247c10 */ /* 0x000fc8000fffe0ff */
[----:B------:R-:W-:-:S05]  /*2240*/  LEA R36, R36, UR5, 0x2 ;  /* 0x0000000524247c11 */ /* 0x000fca000f8e10ff */
[----:B------:R3:W4:Y:S01]  /*2250*/  LDS R145, [R36+0x12b8] ;  /* 0x0012b80024917984 */ /* 0x0007220000000800 */
[----:B------:R-:W-:Y:S05]  /*2260*/  BRA `(.L_x_9447) ;  /* 0x0000000000047947 */ /* 0x000fea0003800000 */
.L_x_9446:
[----:B------:R0:W2:Y:S02]  /*2270*/  LDS R145, [R152+0x1abc] ;  /* 0x001abc0098917984 */ /* 0x0000a40000000800 */
.L_x_9447:
[----:B------:R-:W-:Y:S05]  /*2280*/  BSYNC.RECONVERGENT B0 ;  /* 0x0000000000007941 */ /* 0x000fea0003800200 */
.L_x_9445:
[----:B------:R-:W5:Y:S01]  /*2290*/  @P0 LDC R37, c[0x0][0x38c] ;  /* 0x0000e300ff250b82 */ /* 0x000f620000000800 */
[----:B------:R-:W-:Y:S01]  /*22a0*/  MOV R158, RZ ;  /* 0x000000ff009e7202 */ /* 0x000fe20000000f00 */
[----:B-----5:R-:W-:-:S04]  /*22b0*/  @P0 IMAD R37, R128, R37, UR4 ;  /* 0x0000000480250e24 */ /* 0x020fc8000f8e0225 */
[----:B---3--:R-:W-:-:S05]  /*22c0*/  @P0 IMAD.WIDE R36, R37, 0x8, R2 ;  /* 0x0000000825240825 */ /* 0x008fca00078e0202 */
[----:B------:R3:W5:Y:S01]  /*22d0*/  @P0 LDG.E R158, desc[UR16][R36.64+0x4] ;  /* 0x00000410249e0981 */ /* 0x000762000c1e1900 */
[C---:B-12-4-:R-:W-:Y:S01]  /*22e0*/  FMUL.FTZ R39, R44.reuse, R145 ;  /* 0x000000912c277220 */ /* 0x056fe20000410000 */
        /* <DEDUP_REMOVED lines=9> */
[----:B---3--:R-:W-:Y:S01]  /*2380*/  FFMA.FTZ R36, R153, R141, R50 ;  /* 0x0000008d99247223 */ /* 0x008fe20000010032 */
        /* <DEDUP_REMOVED lines=12> */
[----:B------:R-:W-:-:S03]  /*2450*/  FFMA.FTZ R36, R143, R36, R46 ;  /* 0x000000248f247223 */ /* 0x000fc6000001002e */
[----:B------:R-:W1:Y:S01]  /*2460*/  SHFL.DOWN PT, R162, R163, 0x1, 0x1f ;  /* 0x08201f00a3a27f89 */ /* 0x000e6200000e0000 */
[----:B------:R-:W-:Y:S01]  /*2470*/  FFMA.FTZ R37, R144, R36, R47 ;  /* 0x0000002490257223 */ /* 0x000fe2000001002f */
[----:B------:R-:W-:Y:S01]  /*2480*/  FMUL.FTZ R36, R0, R141 ;  /* 0x0000008d00247220 */ /* 0x000fe20000410000 */
[----:B------:R-:W-:Y:S01]  /*2490*/  MOV R166, R39 ;  /* 0x0000002700a67202 */ /* 0x000fe20000000f00 */
        /* <DEDUP_REMOVED lines=18> */
[----:B------:R-:W4:Y:S01]  /*25c0*/  SHFL.UP PT, R37, R38, 0x2, RZ ;  /* 0x0440000026257989 */ /* 0x000f2200000e00ff */
[C---:B-1----:R-:W-:Y:S01]  /*25d0*/  @!P3 FFMA.FTZ R166, R163.reuse, R41, R166 ;  /* 0x00000029a3a6b223 */ /* 0x042fe200000100a6 */
[----:B--2---:R-:W-:Y:S01]  /*25e0*/  @!P3 FMUL.FTZ R39, R163, R162 ;  /* 0x000000a2a327b220 */ /* 0x004fe20000410000 */
[----:B---3--:R-:W-:-:S04]  /*25f0*/  @P1 FMUL.FTZ R159, R159, R36 ;  /* 0x000000249f9f1220 */ /* 0x008fc80000410000 */
[----:B------:R-:W-:Y:S02]  /*2600*/  @!P3 MOV R163, R39 ;  /* 0x0000002700a3b202 */ /* 0x000fe40000000f00 */
[----:B------:R-:W1:Y:S01]  /*2610*/  SHFL.DOWN PT, R39, R166, 0x4, 0x1f ;  /* 0x08801f00a6277f89 */ /* 0x000e6200000e0000 */
[----:B------:R-:W-:Y:S01]  /*2620*/  ISETP.GT.U32.AND P3, PT, R150, 0x1b, PT ;  /* 0x0000001b9600780c */ /* 0x000fe20003f64070 */
[----:B----4-:R-:W-:Y:S01]  /*2630*/  FFMA.FTZ R37, R159, R37, R38 ;  /* 0x000000259f257223 */ /* 0x010fe20000010026 */
[----:B------:R-:W-:Y:S01]  /*2640*/  ISETP.GE.AND P1, PT, R107, 0x2, PT ;  /* 0x000000026b00780c */ /* 0x000fe20003f26270 */
[----:B------:R-:W2:Y:S03]  /*2650*/  SHFL.DOWN PT, R164, R163, 0x4, 0x1f ;  /* 0x08801f00a3a47f89 */ /* 0x000ea600000e0000 */
[----:B------:R-:W-:Y:S01]  /*2660*/  FSEL R162, R38, R37, !P1 ;  /* 0x0000002526a27208 */ /* 0x000fe20004800000 */
[----:B------:R-:W3:Y:S04]  /*2670*/  SHFL.UP PT, R36, R159, 0x2, RZ ;  /* 0x044000009f247989 */ /* 0x000ee800000e00ff */
[----:B------:R-:W4:Y:S02]  /*2680*/  SHFL.UP PT, R37, R162, 0x4, RZ ;  /* 0x04800000a2257989 */ /* 0x000f2400000e00ff */
[C---:B-1----:R-:W-:Y:S01]  /*2690*/  @!P3 FFMA.FTZ R166, R163.reuse, R39, R166 ;  /* 0x00000027a3a6b223 */ /* 0x042fe200000100a6 */
[----:B------:R-:W-:Y:S01]  /*26a0*/  MOV R39, RZ ;  /* 0x000000ff00277202 */ /* 0x000fe20000000f00 */
[----:B--2---:R-:W-:-:S03]  /*26b0*/  @!P3 FMUL.FTZ R38, R163, R164 ;  /* 0x000000a4a326b220 */ /* 0x004fc60000410000 */
[----:B------:R-:W1:Y:S01]  /*26c0*/  SHFL.DOWN PT, R165, R166, 0x8, 0x1f ;  /* 0x09001f00a6a57f89 */ /* 0x000e6200000e0000 */
[----:B---3--:R-:W-:Y:S01]  /*26d0*/  @P1 FMUL.FTZ R159, R159, R36 ;  /* 0x000000249f9f1220 */ /* 0x008fe20000410000 */
[----:B------:R-:W-:Y:S01]  /*26e0*/  @!P3 MOV R163, R38 ;  /* 0x0000002600a3b202 */ /* 0x000fe20000000f00 */
[----:B------:R-:W-:Y:S01]  /*26f0*/  HFMA2 R38, -RZ, RZ, 1.875, 0 ;  /* 0x3f800000ff267431 */ /* 0x000fe200000001ff */
[----:B------:R-:W-:Y:S01]  /*2700*/  ISETP.GE.AND P1, PT, R92, UR12, PT ;  /* 0x0000000c5c007c0c */ /* 0x000fe2000bf26270 */
[----:B----4-:R-:W-:Y:S01]  /*2710*/  FFMA.FTZ R37, R159, R37, R162 ;  /* 0x000000259f257223 */ /* 0x010fe200000100a2 */
[----:B------:R-:W2:Y:S01]  /*2720*/  SHFL.UP PT, R36, R159, 0x4, RZ ;  /* 0x048000009f247989 */ /* 0x000ea200000e00ff */
[----:B------:R-:W-:Y:S02]  /*2730*/  ISETP.GE.AND P3, PT, R107, 0x4, PT ;  /* 0x000000046b00780c */ /* 0x000fe40003f66270 */
[----:B------:R-:W-:Y:S01]  /*2740*/  ISETP.NE.OR P1, PT, R54, RZ, P1 ;  /* 0x000000ff3600720c */ /* 0x000fe20000f25670 */
[----:B------:R-:W3:Y:S01]  /*2750*/  SHFL.DOWN PT, R164, R163, 0x8, 0x1f ;  /* 0x09001f00a3a47f89 */ /* 0x000ee200000e0000 */
[----:B------:R-:W-:-:S05]  /*2760*/  FSEL R162, R162, R37, !P3 ;  /* 0x00000025a2a27208 */ /* 0x000fca0005800000 */
[----:B------:R-:W4:Y:S06]  /*2770*/  SHFL.UP PT, R37, R162, 0x8, RZ ;  /* 0x05000000a2257989 */ /* 0x000f2c00000e00ff */
[----:B------:R-:W-:Y:S01]  /*2780*/  @!P1 LDS.64 R38, [UR6+0x1b38] ;  /* 0x001b3806ff269984 */ /* 0x000fe20008000a00 */
[----:B-1----:R-:W-:Y:S01]  /*2790*/  @!P4 FFMA.FTZ R166, R163, R165, R166 ;  /* 0x000000a5a3a6c223 */ /* 0x002fe200000100a6 */
[----:B------:R-:W-:-:S04]  /*27a0*/  ISETP.GE.AND P1, PT, R107, 0x8, PT ;  /* 0x000000086b00780c */ /* 0x000fc80003f26270 */
[----:B------:R-:W1:Y:S01]  /*27b0*/  SHFL.DOWN PT, R165, R166, 0x10, 0x1f ;  /* 0x0a001f00a6a57f89 */ /* 0x000e6200000e0000 */
[----:B--2---:R-:W-:Y:S01]  /*27c0*/  @P3 FMUL.FTZ R159, R159, R36 ;  /* 0x000000249f9f3220 */ /* 0x004fe20000410000 */
[----:B------:R-:W-:Y:S01]  /*27d0*/  ISETP.GT.U32.AND P3, PT, R150, 0xf, PT ;  /* 0x0000000f9600780c */ /* 0x000fe20003f64070 */
[----:B---3--:R-:W-:-:S03]  /*27e0*/  @!P4 FMUL.FTZ R41, R163, R164 ;  /* 0x000000a4a329c220 */ /* 0x008fc60000410000 */
[----:B------:R-:W2:Y:S02]  /*27f0*/  SHFL.UP PT, R36, R159, 0x8, RZ ;  /* 0x050000009f247989 */ /* 0x000ea400000e00ff */
[----:B------:R-:W-:Y:S01]  /*2800*/  @!P4 MOV R163, R41 ;  /* 0x0000002900a3c202 */ /* 0x000fe20000000f00 */
[----:B----4-:R-:W-:-:S04]  /*2810*/  FFMA.FTZ R37, R159, R37, R162 ;  /* 0x000000259f257223 */ /* 0x010fc800000100a2 */
[----:B------:R-:W3:Y:S01]  /*2820*/  SHFL.DOWN PT, R168, R163, 0x10, 0x1f ;  /* 0x0a001f00a3a87f89 */ /* 0x000ee200000e0000 */
[----:B------:R-:W-:-:S05]  /*2830*/  FSEL R164, R162, R37, !P1 ;  /* 0x00000025a2a47208 */ /* 0x000fca0004800000 */
[----:B------:R-:W4:Y:S01]  /*2840*/  SHFL.UP PT, R37, R164, 0x10, RZ ;  /* 0x06000000a4257989 */ /* 0x000f2200000e00ff */
[----:B-1----:R-:W-:-:S05]  /*2850*/  @!P3 FFMA.FTZ R166, R163, R165, R166 ;  /* 0x000000a5a3a6b223 */ /* 0x002fca00000100a6 */
[----:B------:R-:W-:Y:S01]  /*2860*/  SHFL.DOWN PT, R162, R166, 0x1, 0x1f ;  /* 0x08201f00a6a27f89 */ /* 0x000fe200000e0000 */
[----:B--2---:R-:W-:Y:S01]  /*2870*/  @P1 FMUL.FTZ R159, R159, R36 ;  /* 0x000000249f9f1220 */ /* 0x004fe20000410000 */
[----:B------:R-:W-:Y:S02]  /*2880*/  ISETP.GE.AND P1, PT, R107, 0x10, PT ;  /* 0x000000106b00780c */ /* 0x000fe40003f26270 */
[----:B------:R-:W-:Y:S04]  /*2890*/  SHFL.IDX PT, R166, R166, RZ, 0x1f ;  /* 0x00001fffa6a67589 */ /* 0x000fe800000e0000 */
[----:B------:R-:W1:Y:S01]  /*28a0*/  SHFL.UP PT, R36, R159, 0x10, RZ ;  /* 0x060000009f247989 */ /* 0x000e6200000e00ff */
[----:B---3--:R-:W-:-:S03]  /*28b0*/  @!P3 FMUL.FTZ R41, R163, R168 ;  /* 0x000000a8a329b220 */ /* 0x008fc60000410000 */
[----:B------:R-:W-:Y:S02]  /*28c0*/  SHFL.IDX PT, R165, R39, RZ, 0x1f ;  /* 0x00001fff27a57589 */ /* 0x000fe400000e0000 */
[----:B------:R-:W-:Y:S01]  /*28d0*/  @!P3 MOV R163, R41 ;  /* 0x0000002900a3b202 */ /* 0x000fe20000000f00 */
[----:B----4-:R-:W-:Y:S01]  /*28e0*/  FFMA.FTZ R37, R159, R37, R164 ;  /* 0x000000259f257223 */ /* 0x010fe200000100a4 */
[----:B------:R-:W-:-:S03]  /*28f0*/  ISETP.NE.AND P3, PT, R54, 0x1f, PT ;  /* 0x0000001f3600780c */ /* 0x000fc60003f65270 */
[----:B------:R-:W2:Y:S01]  /*2900*/  SHFL.DOWN PT, R41, R163, 0x1, 0x1f ;  /* 0x08201f00a3297f89 */ /* 0x000ea200000e0000 */
[----:B------:R-:W-:-:S03]  /*2910*/  FSEL R164, R164, R37, !P1 ;  /* 0x00000025a4a47208 */ /* 0x000fc60004800000 */
[----:B------:R-:W3:Y:S04]  /*2920*/  SHFL.IDX PT, R163, R163, RZ, 0x1f ;  /* 0x00001fffa3a37589 */ /* 0x000ee800000e0000 */
[----:B------:R-:W-:Y:S01]  /*2930*/  SHFL.UP PT, R164, R164, 0x1, RZ ;  /* 0x04200000a4a47989 */ /* 0x000fe200000e00ff */
[----:B-1----:R-:W-:-:S06]  /*2940*/  @P1 FMUL.FTZ R159, R159, R36 ;  /* 0x000000249f9f1220 */ /* 0x002fcc0000410000 */
[----:B------:R-:W-:Y:S01]  /*2950*/  SHFL.UP PT, R159, R159, 0x1, RZ ;  /* 0x042000009f9f7989 */ /* 0x000fe200000e00ff */
[----:B--2---:R-:W-:-:S04]  /*2960*/  @P3 FFMA.FTZ R165, R41, R165, R162 ;  /* 0x000000a529a53223 */ /* 0x004fc800000100a2 */
[----:B------:R-:W-:Y:S01]  /*2970*/  FFMA.FTZ R145, R165, R145, R40 ;  /* 0x00000091a5917223 */ /* 0x000fe20000010028 */
[----:B------:R-:W-:-:S04]  /*2980*/  IMAD.WIDE.U32 R40, R70, UR4, R66 ;  /* 0x0000000446287c25 */ /* 0x000fc8000f8e0042 */
[C---:B---3--:R-:W-:Y:S01]  /*2990*/  FFMA.FTZ R39, R163.reuse, R39, R166 ;  /* 0x00000027a3277223 */ /* 0x048fe200000100a6 */
[----:B------:R-:W-:Y:S01]  /*29a0*/  FMUL.FTZ R38, R163, R38 ;  /* 0x00000026a3267220 */ /* 0x000fe20000410000 */
[----:B------:R-:W-:Y:S01]  /*29b0*/  FFMA.FTZ R151, R44, R145, R151 ;  /* 0x000000912c977223 */ /* 0x000fe20000010097 */
[----:B------:R-:W-:Y:S01]  /*29c0*/  IMAD R37, R71, UR4, R41 ;  /* 0x0000000447257c24 */ /* 0x000fe2000f8e0229 */
[----:B------:R-:W-:Y:S02]  /*29d0*/  LEA R36, P1, R40, UR8, 0x2 ;  /* 0x0000000828247c11 */ /* 0x000fe4000f8210ff */
[----:B------:R-:W-:Y:S02]  /*29e0*/  FFMA.FTZ R155, R144, R151, R155 ;  /* 0x00000097909b7223 */ /* 0x000fe4000001009b */
[----:B------:R-:W-:Y:S02]  /*29f0*/  LEA.HI.X R37, R40, UR9, R37, 0x2, P1 ;  /* 0x0000000928257c11 */ /* 0x000fe400088f1425 */
[----:B------:R-:W-:Y:S01]  /*2a00*/  FFMA.FTZ R187, R143, R155, R42 ;  /* 0x0000009b8fbb7223 */ /* 0x000fe2000001002a */
[----:B------:R-:W-:-:S03]  /*2a10*/  ISETP.NE.AND P1, PT, R54, RZ, PT ;  /* 0x000000ff3600720c */ /* 0x000fc60003f25270 */
[----:B------:R-:W-:Y:S01]  /*2a20*/  FFMA.FTZ R189, R142, R187, R43 ;  /* 0x000000bb8ebd7223 */ /* 0x000fe2000001002b */
[----:B------:R-:W-:-:S04]  /*2a30*/  IMAD.WIDE.U32 R42, R68, UR4, R64 ;  /* 0x00000004442a7c25 */ /* 0x000fc8000f8e0040 */
[----:B------:R-:W-:Y:S01]  /*2a40*/  FFMA.FTZ R191, R140, R189, R157 ;  /* 0x000000bd8cbf7223 */ /* 0x000fe2000001009d */
[----:B------:R-:W-:-:S03]  /*2a50*/  IMAD R41, R69, UR4, R43 ;  /* 0x0000000445297c24 */ /* 0x000fc6000f8e022b */
[-C--:B------:R-:W-:Y:S01]  /*2a60*/  FFMA.FTZ R43, R139, R191.reuse, R156 ;  /* 0x000000bf8b2b7223 */ /* 0x080fe2000001009c */
[----:B------:R-:W-:Y:S01]  /*2a70*/  FMUL.FTZ R157, R115, R191 ;  /* 0x000000bf739d7220 */ /* 0x000fe20000410000 */
[----:B------:R1:W-:Y:S02]  /*2a80*/  @!P1 STS.64 [UR6+0x1b38], R38 ;  /* 0x001b3826ff009988 */ /* 0x0003e40008000a06 */
[-C--:B------:R-:W-:Y:S01]  /*2a90*/  FFMA.FTZ R193, R141, R43.reuse, R154 ;  /* 0x0000002b8dc17223 */ /* 0x080fe2000001009a */
[----:B------:R-:W-:Y:S01]  /*2aa0*/  FMUL.FTZ R154, R112, R43 ;  /* 0x0000002b709a7220 */ /* 0x000fe20000410000 */
[----:B-1----:R-:W-:Y:S01]  /*2ab0*/  FMUL.FTZ R38, R116, R155 ;  /* 0x0000009b74267220 */ /* 0x002fe20000410000 */
[----:B-----5:R-:W1:Y:S02]  /*2ac0*/  SHFL.IDX PT, R158, R158, RZ, 0x1f ;  /* 0x00001fff9e9e7589 */ /* 0x020e6400000e0000 */
[----:B-1----:R-:W-:Y:S01]  /*2ad0*/  @P2 FFMA.FTZ R158, R159, R158, R164 ;  /* 0x0000009e9f9e2223 */ /* 0x002fe200000100a4 */
[----:B------:R-:W-:Y:S01]  /*2ae0*/  LEA R40, P2, R42, UR10, 0x2 ;  /* 0x0000000a2a287c11 */ /* 0x000fe2000f8410ff */
[----:B------:R-:W-:-:S02]  /*2af0*/  FMUL.FTZ R159, R117, R187 ;  /* 0x000000bb759f7220 */ /* 0x000fc40000410000 */
[----:B------:R-:W-:Y:S01]  /*2b00*/  FFMA.FTZ R158, R0, R158, R153 ;  /* 0x0000009e009e7223 */ /* 0x000fe20000010099 */
[----:B------:R-:W-:Y:S01]  /*2b10*/  LEA.HI.X R41, R42, UR11, R41, 0x2, P2 ;  /* 0x0000000b2a297c11 */ /* 0x000fe200090f1429 */
[----:B------:R-:W-:Y:S02]  /*2b20*/  FMUL.FTZ R163, R8, R159 ;  /* 0x0000009f08a37220 */ /* 0x000fe40000410000 */
[----:B------:R-:W-:Y:S01]  /*2b30*/  FFMA.FTZ R169, R141, R158, R50 ;  /* 0x0000009e8da97223 */ /* 0x000fe20000010032 */
[----:B------:R-:W-:Y:S01]  /*2b40*/  FADD.FTZ R0, -R153, R158 ;  /* 0x0000009e99007221 */ /* 0x000fe20000010100 */
[----:B------:R-:W-:Y:S02]  /*2b50*/  FMUL.FTZ R141, R113, R193 ;  /* 0x000000c1718d7220 */ /* 0x000fe40000410000 */
[----:B------:R-:W-:Y:S01]  /*2b60*/  FFMA.FTZ R156, R139, R169, R48 ;  /* 0x000000a98b9c7223 */ /* 0x000fe20000010030 */
[----:B------:R-:W-:Y:S01]  /*2b70*/  FADD.FTZ R153, -R50, R169 ;  /* 0x000000a932997221 */ /* 0x000fe20000010100 */
[-C--:B------:R-:W-:Y:S01]  /*2b80*/  FFMA.FTZ R42, R0, R141.reuse, RZ ;  /* 0x0000008d002a7223 */ /* 0x080fe200000100ff */
[----:B------:R-:W-:Y:S01]  /*2b90*/  FMUL.FTZ R50, R4, R141 ;  /* 0x0000008d04327220 */ /* 0x000fe20000410000 */
[----:B------:R-:W-:Y:S01]  /*2ba0*/  FFMA.FTZ R140, R140, R156, R51 ;  /* 0x0000009c8c8c7223 */ /* 0x000fe20000010033 */
[----:B------:R-:W-:Y:S01]  /*2bb0*/  FADD.FTZ R141, -R48, R156 ;  /* 0x0000009c308d7221 */ /* 0x000fe20000010100 */
[-C--:B------:R-:W-:Y:S01]  /*2bc0*/  FFMA.FTZ R42, R153, R154.reuse, R42 ;  /* 0x0000009a992a7223 */ /* 0x080fe2000001002a */
[----:B------:R-:W-:Y:S01]  /*2bd0*/  FMUL.FTZ R139, R5, R154 ;  /* 0x0000009a058b7220 */ /* 0x000fe20000410000 */
[----:B------:R-:W-:Y:S01]  /*2be0*/  FFMA.FTZ R142, R142, R140, R49 ;  /* 0x0000008c8e8e7223 */ /* 0x000fe20000010031 */
[----:B------:R-:W-:Y:S01]  /*2bf0*/  STS [R95], R50 ;  /* 0x000000325f007388 */ /* 0x000fe20000000800 */
[-C--:B------:R-:W-:Y:S01]  /*2c00*/  FFMA.FTZ R42, R141, R157.reuse, R42 ;  /* 0x0000009d8d2a7223 */ /* 0x080fe2000001002a */
[----:B------:R-:W-:Y:S01]  /*2c10*/  FMUL.FTZ R157, R6, R157 ;  /* 0x0000009d069d7220 */ /* 0x000fe20000410000 */
[----:B------:R-:W-:Y:S01]  /*2c20*/  FFMA.FTZ R185, R143, R142, R46 ;  /* 0x0000008e8fb97223 */ /* 0x000fe2000001002e */
[----:B------:R-:W-:Y:S01]  /*2c30*/  FMUL.FTZ R48, R114, R189 ;  /* 0x000000bd72307220 */ /* 0x000fe20000410000 */
[----:B------:R-:W-:Y:S01]  /*2c40*/  FADD.FTZ R51, -R51, R140 ;  /* 0x0000008c33337221 */ /* 0x000fe20000010100 */
[----:B------:R1:W-:Y:S01]  /*2c50*/  STS [R96+0x4], R139 ;  /* 0x0000048b60007388 */ /* 0x0003e20000000800 */
[----:B------:R-:W-:Y:S01]  /*2c60*/  FADD.FTZ R143, -R46, R185 ;  /* 0x000000b92e8f7221 */ /* 0x000fe20000010100 */
[----:B------:R-:W-:Y:S01]  /*2c70*/  FMUL.FTZ R46, R118, R145 ;  /* 0x00000091762e7220 */ /* 0x000fe20000410000 */
[-C--:B------:R-:W-:Y:S01]  /*2c80*/  FMUL.FTZ R39, R7, R48.reuse ;  /* 0x0000003007277220 */ /* 0x080fe20000410000 */
[----:B------:R2:W-:Y:S01]  /*2c90*/  STS [R96+0x8], R157 ;  /* 0x0000089d60007388 */ /* 0x0005e20000000800 */
[----:B------:R-:W-:Y:S01]  /*2ca0*/  FFMA.FTZ R42, R51, R48, R42 ;  /* 0x00000030332a7223 */ /* 0x000fe2000001002a */
[----:B------:R-:W-:Y:S01]  /*2cb0*/  FADD.FTZ R49, -R49, R142 ;  /* 0x0000008e31317221 */ /* 0x000fe20000010100 */
[----:B------:R-:W-:Y:S01]  /*2cc0*/  FMUL.FTZ R167, R11, R46 ;  /* 0x0000002e0ba77220 */ /* 0x000fe20000410000 */
[----:B------:R3:W-:Y:S01]  /*2cd0*/  STS [R96+0x10], R163 ;  /* 0x000010a360007388 */ /* 0x0007e20000000800 */
[----:B------:R-:W-:Y:S01]  /*2ce0*/  FFMA.FTZ R144, R144, R185, R47 ;  /* 0x000000b990907223 */ /* 0x000fe2000001002f */
[-C--:B-1----:R-:W-:Y:S01]  /*2cf0*/  FMUL.FTZ R139, R9, R38.reuse ;  /* 0x00000026098b7220 */ /* 0x082fe20000410000 */
[----:B------:R-:W-:Y:S01]  /*2d00*/  FFMA.FTZ R42, R49, R159, R42 ;  /* 0x0000009f312a7223 */ /* 0x000fe2000001002a */
[----:B------:R1:W-:Y:S01]  /*2d10*/  STS [R96+0xc], R39 ;  /* 0x00000c2760007388 */ /* 0x0003e20000000800 */
[----:B------:R-:W-:Y:S01]  /*2d20*/  FADD.FTZ R159, -R47, R144 ;  /* 0x000000902f9f7221 */ /* 0x000fe20000010100 */
[----:B--2---:R-:W-:Y:S01]  /*2d30*/  FMUL.FTZ R157, R119, R151 ;  /* 0x00000097779d7220 */ /* 0x004fe20000410000 */
[----:B------:R-:W-:Y:S01]  /*2d40*/  FFMA.FTZ R42, R143, R38, R42 ;  /* 0x000000268f2a7223 */ /* 0x000fe2000001002a */
[----:B------:R2:W-:Y:S01]  /*2d50*/  STS [R96+0x14], R139 ;  /* 0x0000148b60007388 */ /* 0x0005e20000000800 */
[----:B------:R-:W-:Y:S01]  /*2d60*/  FFMA.FTZ R44, R44, R144, R45 ;  /* 0x000000902c2c7223 */ /* 0x000fe2000001002d */
[-C--:B---3--:R-:W-:Y:S01]  /*2d70*/  FMUL.FTZ R163, R10, R157.reuse ;  /* 0x0000009d0aa37220 */ /* 0x088fe20000410000 */
[----:B------:R-:W-:Y:S01]  /*2d80*/  FFMA.FTZ R42, R159, R157, R42 ;  /* 0x0000009d9f2a7223 */ /* 0x000fe2000001002a */
[----:B------:R3:W-:Y:S01]  /*2d90*/  STS [R96+0x1c], R167 ;  /* 0x00001ca760007388 */ /* 0x0007e20000000800 */
[----:B------:R-:W-:Y:S01]  /*2da0*/  FADD.FTZ R165, -R45, R44 ;  /* 0x0000002c2da57221 */ /* 0x000fe20000010100 */
[----:B------:R-:W-:Y:S01]  /*2db0*/  FMUL.FTZ R38, R121, R158 ;  /* 0x0000009e79267220 */ /* 0x000fe20000410000 */
[----:B-1----:R-:W-:Y:S01]  /*2dc0*/  FMUL.FTZ R39, R120, R169 ;  /* 0x000000a978277220 */ /* 0x002fe20000410000 */
[----:B------:R1:W-:Y:S01]  /*2dd0*/  STS [R96+0x18], R163 ;  /* 0x000018a360007388 */ /* 0x0003e20000000800 */
[----:B------:R-:W-:Y:S01]  /*2de0*/  FFMA.FTZ R195, R165, R46, R42 ;  /* 0x0000002ea5c37223 */ /* 0x000fe2000001002a */
[----:B------:R-:W-:Y:S01]  /*2df0*/  IADD3 R42, PT, PT, -R161, UR7, RZ ;  /* 0x00000007a12a7c10 */ /* 0x000fe2000fffe1ff */
[----:B------:R-:W-:Y:S01]  /*2e00*/  FMUL.FTZ R45, R123, R156 ;  /* 0x0000009c7b2d7220 */ /* 0x000fe20000410000 */
[----:B------:R-:W-:Y:S01]  /*2e10*/  BAR.SYNC.DEFER_BLOCKING 0x0 ;  /* 0x0000000000007b1d */ /* 0x000fe20000010000 */
[----:B------:R-:W-:Y:S01]  /*2e20*/  FMUL.FTZ R47, R122, R140 ;  /* 0x0000008c7a2f7220 */ /* 0x000fe20000410000 */
[----:B------:R-:W-:Y:S01]  /*2e30*/  ISETP.GE.AND P2, PT, R42, 0x1, PT ;  /* 0x000000012a00780c */ /* 0x000fe20003f46270 */
[----:B--2---:R-:W-:Y:S01]  /*2e40*/  FMUL.FTZ R139, R125, R142 ;  /* 0x0000008e7d8b7220 */ /* 0x004fe20000410000 */
[----:B------:R-:W-:Y:S01]  /*2e50*/  FMUL.FTZ R157, R124, R185 ;  /* 0x000000b97c9d7220 */ /* 0x000fe20000410000 */
[----:B---3--:R-:W-:Y:S01]  /*2e60*/  FMUL.FTZ R167, R126, R44 ;  /* 0x0000002c7ea77220 */ /* 0x008fe20000410000 */
[----:B-1----:R-:W-:Y:S01]  /*2e70*/  FMUL.FTZ R163, R127, R144 ;  /* 0x000000907fa37220 */ /* 0x002fe20000410000 */
[----:B------:R-:W-:-:S02]  /*2e80*/  ISETP.GE.AND P3, PT, R42, 0x21, PT ;  /* 0x000000212a00780c */ /* 0x000fc40003f66270 */
[----:B------:R-:W-:Y:S01]  /*2e90*/  ISETP.GE.AND P6, PT, R42, 0x41, PT ;  /* 0x000000412a00780c */ /* 0x000fe20003fc6270 */
[----:B------:R1:W2:Y:S04]  /*2ea0*/  LDS R169, [R104] ;  /* 0x0000000068a97984 */ /* 0x0002a80000000800 */
        /* <DEDUP_REMOVED lines=16> */
[----:B--234-:R-:W-:Y:S05]  /*2fb0*/  @!P2 BRA `(.L_x_9449) ;  /* 0x00000000000ca947 */ /* 0x01cfea0003800000 */
[----:B-1----:R-:W1:Y:S04]  /*2fc0*/  LDS R39, [R104+0x420] ;  /* 0x0004200068277984 */ /* 0x002e680000000800 */
[----:B------:R2:W-:Y:S04]  /*2fd0*/  REDG.E.ADD.F32.FTZ.RN.STRONG.GPU desc[UR16][R36.64], R169 ;  /* 0x000000a9240079a6 */ /* 0x0005e8000c12f310 */
[----:B-1----:R2:W-:Y:S02]  /*2fe0*/  REDG.E.ADD.F32.FTZ.RN.STRONG.GPU desc[UR16][R40.64], R39 ;  /* 0x00000027280079a6 */ /* 0x0025e4000c12f310 */
.L_x_9449:
[----:B------:R-:W-:Y:S05]  /*2ff0*/  BSYNC.RECONVERGENT B0 ;  /* 0x0000000000007941 */ /* 0x000fea0003800200 */
.L_x_9448:
[----:B-12---:R1:W2:Y:S01]  /*3000*/  LDS R39, [R97+0x4a0] ;  /* 0x0004a00061277984 */ /* 0x0062a20000000800 */
[----:B------:R-:W-:Y:S04]  /*3010*/  BSSY.RECONVERGENT B0, `(.L_x_9450) ;  /* 0x0000004000007945 */ /* 0x000fe80003800200 */
[----:B------:R-:W-:Y:S05]  /*3020*/  @!P3 BRA `(.L_x_9451) ;  /* 0x000000000008b947 */ /* 0x000fea0003800000 */
[----:B------:R3:W-:Y:S04]  /*3030*/  REDG.E.ADD.F32.FTZ.RN.STRONG.GPU desc[UR16][R36.64+0x80], R171 ;  /* 0x000080ab240079a6 */ /* 0x0007e8000c12f310 */
[----:B--2---:R3:W-:Y:S02]  /*3040*/  REDG.E.ADD.F32.FTZ.RN.STRONG.GPU desc[UR16][R40.64+0x80], R39 ;  /* 0x00008027280079a6 */ /* 0x0047e4000c12f310 */
.L_x_9451:
[----:B------:R-:W-:Y:S05]  /*3050*/  BSYNC.RECONVERGENT B0 ;  /* 0x0000000000007941 */ /* 0x000fea0003800200 */
.L_x_9450:
[----:B--23--:R2:W3:Y:S01]  /*3060*/  LDS R39, [R98+0x520] ;  /* 0x0005200062277984 */ /* 0x00c4e20000000800 */
[C---:B------:R-:W-:Y:S01]  /*3070*/  ISETP.GE.AND P4, PT, R42.reuse, 0x61, PT ;  /* 0x000000612a00780c */ /* 0x040fe20003f86270 */
[----:B------:R-:W-:Y:S01]  /*3080*/  BSSY.RECONVERGENT B0, `(.L_x_9452) ;  /* 0x0000009000007945 */ /* 0x000fe20003800200 */
[C---:B------:R-:W-:Y:S02]  /*3090*/  ISETP.GE.AND P2, PT, R42.reuse, 0x81, PT ;  /* 0x000000812a00780c */ /* 0x040fe40003f46270 */
[----:B------:R-:W-:Y:S02]  /*30a0*/  P2R R38, PR, RZ, 0x10 ;  /* 0x00000010ff267803 */ /* 0x000fe40000000000 */
[C---:B------:R-:W-:Y:S02]  /*30b0*/  ISETP.GE.AND P3, PT, R42.reuse, 0xa1, PT ;  /* 0x000000a12a00780c */ /* 0x040fe40003f66270 */
[C---:B------:R-:W-:Y:S02]  /*30c0*/  ISETP.GE.AND P4, PT, R42.reuse, 0xc1, PT ;  /* 0x000000c12a00780c */ /* 0x040fe40003f86270 */
[----:B------:R-:W-:Y:S01]  /*30d0*/  ISETP.GE.AND P5, PT, R42, 0xe1, PT ;  /* 0x000000e12a00780c */ /* 0x000fe20003fa6270 */
[----:B------:R-:W-:-:S12]  /*30e0*/  @!P6 BRA `(.L_x_9453) ;  /* 0x000000000008e947 */ /* 0x000fd80003800000 */
[----:B------:R4:W-:Y:S04]  /*30f0*/  REDG.E.ADD.F32.FTZ.RN.STRONG.GPU desc[UR16][R36.64+0x100], R173 ;  /* 0x000100ad240079a6 */ /* 0x0009e8000c12f310 */
[----:B---3--:R4:W-:Y:S02]  /*3100*/  REDG.E.ADD.F32.FTZ.RN.STRONG.GPU desc[UR16][R40.64+0x100], R39 ;  /* 0x00010027280079a6 */ /* 0x0089e4000c12f310 */
.L_x_9453:
[----:B------:R-:W-:Y:S05]  /*3110*/  BSYNC.RECONVERGENT B0 ;  /* 0x0000000000007941 */ /* 0x000fea0003800200 */
.L_x_9452:
[----:B---34-:R3:W4:Y:S01]  /*3120*/  LDS R39, [R99+0x5a0] ;  /* 0x0005a00063277984 */ /* 0x0187220000000800 */
[----:B------:R-:W-:Y:S01]  /*3130*/  ISETP.NE.AND P6, PT, R38, RZ, PT ;  /* 0x000000ff2600720c */ /* 0x000fe20003fc5270 */
[----:B------:R-:W-:-:S12]  /*3140*/  BSSY.RECONVERGENT B0, `(.L_x_9454) ;  /* 0x0000004000007945 */ /* 0x000fd80003800200 */
[----:B---3--:R-:W-:Y:S05]  /*3150*/  @!P6 BRA `(.L_x_9455) ;  /* 0x000000000008e947 */ /* 0x008fea0003800000 */
[----:B0-----:R3:W-:Y:S04]  /*3160*/  REDG.E.ADD.F32.FTZ.RN.STRONG.GPU desc[UR16][R36.64+0x180], R175 ;  /* 0x000180af240079a6 */ /* 0x0017e8000c12f310 */
[----:B----4-:R3:W-:Y:S02]  /*3170*/  REDG.E.ADD.F32.FTZ.RN.STRONG.GPU desc[UR16][R40.64+0x180], R39 ;  /* 0x00018027280079a6 */ /* 0x0107e4000c12f310 */
.L_x_9455:
[----:B------:R-:W-:Y:S05]  /*3180*/  BSYNC.RECONVERGENT B0 ;  /* 0x0000000000007941 */ /* 0x000fea0003800200 */
.L_x_9454:
[----:B---34-:R3:W4:Y:S01]  /*3190*/  LDS R39, [R100+0x620] ;  /* 0x0006200064277984 */ /* 0x0187220000000800 */
[----:B------:R-:W-:Y:S04]  /*31a0*/  BSSY.RECONVERGENT B0, `(.L_x_9456) ;  /* 0x0000004000007945 */ /* 0x000fe80003800200 */
[----:B------:R-:W-:Y:S05]  /*31b0*/  @!P2 BRA `(.L_x_9457) ;  /* 0x000000000008a947 */ /* 0x000fea0003800000 */
[----:B0-----:R0:W-:Y:S04]  /*31c0*/  REDG.E.ADD.F32.FTZ.RN.STRONG.GPU desc[UR16][R36.64+0x200], R177 ;  /* 0x000200b1240079a6 */ /* 0x0011e8000c12f310 */
[----:B----4-:R0:W-:Y:S02]  /*31d0*/  REDG.E.ADD.F32.FTZ.RN.STRONG.GPU desc[UR16][R40.64+0x200], R39 ;  /* 0x00020027280079a6 */ /* 0x0101e4000c12f310 */
.L_x_9457:
[----:B------:R-:W-:Y:S05]  /*31e0*/  BSYNC.RECONVERGENT B0 ;  /* 0x0000000000007941 */ /* 0x000fea0003800200 */
.L_x_9456:
[----:B0---4-:R0:W4:Y:S01]  /*31f0*/  LDS R39, [R101+0x6a0] ;  /* 0x0006a00065277984 */ /* 0x0111220000000800 */
[----:B------:R-:W-:Y:S04]  /*3200*/  BSSY.RECONVERGENT B0, `(.L_x_9458) ;  /* 0x0000004000007945 */ /* 0x000fe80003800200 */
[----:B------:R-:W-:Y:S05]  /*3210*/  @!P3 BRA `(.L_x_9459) ;  /* 0x000000000008b947 */ /* 0x000fea0003800000 */
[----:B------:R0:W-:Y:S04]  /*3220*/  REDG.E.ADD.F32.FTZ.RN.STRONG.GPU desc[UR16][R36.64+0x280], R179 ;  /* 0x000280b3240079a6 */ /* 0x0001e8000c12f310 */
[----:B----4-:R0:W-:Y:S02]  /*3230*/  REDG.E.ADD.F32.FTZ.RN.STRONG.GPU desc[UR16][R40.64+0x280], R39 ;  /* 0x00028027280079a6 */ /* 0x0101e4000c12f310 */
.L_x_9459:
[----:B------:R-:W-:Y:S05]  /*3240*/  BSYNC.RECONVERGENT B0 ;  /* 0x0000000000007941 */ /* 0x000fea0003800200 */
.L_x_9458:
[----:B0---4-:R0:W4:Y:S01]  /*3250*/  LDS R39, [R102+0x720] ;  /* 0x0007200066277984 */ /* 0x0111220000000800 */
[----:B------:R-:W-:Y:S04]  /*3260*/  BSSY.RECONVERGENT B0, `(.L_x_9460) ;  /* 0x0000004000007945 */ /* 0x000fe80003800200 */
[----:B------:R-:W-:Y:S05]  /*3270*/  @!P4 BRA `(.L_x_9461) ;  /* 0x000000000008c947 */ /* 0x000fea0003800000 */
[----:B------:R0:W-:Y:S04]  /*3280*/  REDG.E.ADD.F32.FTZ.RN.STRONG.GPU desc[UR16][R36.64+0x300], R181 ;  /* 0x000300b5240079a6 */ /* 0x0001e8000c12f310 */
[----:B----4-:R0:W-:Y:S02]  /*3290*/  REDG.E.ADD.F32.FTZ.RN.STRONG.GPU desc[UR16][R40.64+0x300], R39 ;  /* 0x00030027280079a6 */ /* 0x0101e4000c12f310 */
.L_x_9461:
[----:B------:R-:W-:Y:S05]  /*32a0*/  BSYNC.RECONVERGENT B0 ;  /* 0x0000000000007941 */ /* 0x000fea0003800200 */
.L_x_9460:
[----:B0---4-:R0:W4:Y:S01]  /*32b0*/  LDS R39, [R103+0x7a0] ;  /* 0x0007a00067277984 */ /* 0x0111220000000800 */
[----:B------:R-:W-:Y:S04]  /*32c0*/  BSSY.RECONVERGENT B0, `(.L_x_9462) ;  /* 0x0000004000007945 */ /* 0x000fe80003800200 */
[----:B------:R-:W-:Y:S05]  /*32d0*/  @!P5 BRA `(.L_x_9463) ;  /* 0x000000000008d947 */ /* 0x000fea0003800000 */
[----:B------:R0:W-:Y:S04]  /*32e0*/  REDG.E.ADD.F32.FTZ.RN.STRONG.GPU desc[UR16][R36.64+0x380], R183 ;  /* 0x000380b7240079a6 */ /* 0x0001e8000c12f310 */
[----:B----4-:R0:W-:Y:S02]  /*32f0*/  REDG.E.ADD.F32.FTZ.RN.STRONG.GPU desc[UR16][R40.64+0x380], R39 ;  /* 0x00038027280079a6 */ /* 0x0101e4000c12f310 */
.L_x_9463:
[----:B------:R-:W-:Y:S05]  /*3300*/  BSYNC.RECONVERGENT B0 ;  /* 0x0000000000007941 */ /* 0x000fea0003800200 */
.L_x_9462:
[----:B0-----:R-:W0:Y:S01]  /*3310*/  SHFL.DOWN P2, R36, R195, 0x1, 0x1f ;  /* 0x08201f00c3247f89 */ /* 0x001e220000040000 */
        /* <DEDUP_REMOVED lines=23> */
[----:B0-----:R-:W-:Y:S01]  /*3490*/  @P2 FADD R36, R195, R36 ;  /* 0x00000024c3242221 */ /* 0x001fe20000000000 */
[----:B------:R-:W-:Y:S01]  /*34a0*/  FFMA.FTZ R31, R4, R29, R31 ;  /* 0x0000001d041f7223 */ /* 0x000fe2000001001f */
[----:B------:R-:W-:Y:S01]  /*34b0*/  BSSY.RECONVERGENT B0, `(.L_x_9464) ;  /* 0x000002a000007945 */ /* 0x000fe20003800200 */
        /* <DEDUP_REMOVED lines=14> */
[----:B0-----:R-:W-:Y:S01]  /*35a0*/  @P2 FADD R39, R36, R39 ;  /* 0x0000002724272221 */ /* 0x001fe20000000000 */
[----:B------:R-:W-:-:S04]  /*35b0*/  FMUL.FTZ R36, R138, R187 ;  /* 0x000000bb8a247220 */ /* 0x000fc80000410000 */
[----:B------:R-:W0:Y:S01]  /*35c0*/  SHFL.DOWN P2, R40, R39, 0x4, 0x1f ;  /* 0x08801f0027287f89 */ /* 0x000e220000040000 */
[----:B------:R-:W-:Y:S01]  /*35d0*/  FMUL.FTZ R49, R49, R36 ;  /* 0x0000002431317220 */ /* 0x000fe20000410000 */
[----:B------:R-:W-:-:S03]  /*35e0*/  FMUL.FTZ R36, R138, R151 ;  /* 0x000000978a247220 */ /* 0x000fc60000410000 */
[----:B------:R-:W-:Y:S01]  /*35f0*/  FFMA.FTZ R49, R8, R35, R49 ;  /* 0x0000002308317223 */ /* 0x000fe20000010031 */
[----:B------:R-:W-:-:S03]  /*3600*/  FMUL.FTZ R159, R159, R36 ;  /* 0x000000249f9f7220 */ /* 0x000fc60000410000 */
[----:B------:R-:W-:Y:S01]  /*3610*/  FADD.FTZ R16, R49, R16 ;  /* 0x0000001031107221 */ /* 0x000fe20000010000 */
[----:B------:R-:W-:-:S04]  /*3620*/  FFMA.FTZ R159, R10, R37, R159 ;  /* 0x000000250a9f7223 */ /* 0x000fc8000001009f */
[----:B------:R-:W-:Y:S01]  /*3630*/  FADD.FTZ R18, R159, R18 ;  /* 0x000000129f127221 */ /* 0x000fe20000010000 */
[----:B0-----:R-:W-:-:S05]  /*3640*/  @P2 FADD R40, R39, R40 ;  /* 0x0000002827282221 */ /* 0x001fca0000000000 */
[----:B------:R-:W0:Y:S02]  /*3650*/  SHFL.DOWN P2, R41, R40, 0x8, 0x1f ;  /* 0x09001f0028297f89 */ /* 0x000e240000040000 */
        /* <DEDUP_REMOVED lines=15> */
.L_x_9465:
[----:B------:R-:W-:Y:S05]  /*3750*/  BSYNC.RECONVERGENT B0 ;  /* 0x0000000000007941 */ /* 0x000fea0003800200 */
.L_x_9464:
[----:B------:R-:W-:-:S04]  /*3760*/  UIADD3 UR4, UPT, UPT, UR4, 0x1, URZ ;  /* 0x0000000104047890 */ /* 0x000fc8000fffe0ff */
[----:B------:R-:W-:-:S09]  /*3770*/  UISETP.GE.AND UP0, UPT, UR4, UR13, UPT ;  /* 0x0000000d0400728c */ /* 0x000fd2000bf06270 */
[----:B------:R-:W-:Y:S05]  /*3780*/  BRA.U !UP0, `(.L_x_9466) ;  /* 0xffffffe5086c7547 */ /* 0x000fea000b83ffff */
.L_x_9444:
[----:B------:R-:W-:Y:S01]  /*3790*/  BAR.SYNC.DEFER_BLOCKING 0x0 ;  /* 0x0000000000007b1d */ /* 0x000fe20000010000 */
[----:B------:R-:W-:Y:S01]  /*37a0*/  HFMA2 R63, -RZ, RZ, 0, 0 ;  /* 0x00000000ff3f7431 */ /* 0x000fe200000001ff */
[----:B------:R-:W-:Y:S02]  /*37b0*/  IADD3 R86, P1, PT, R86, -0x400, RZ ;  /* 0xfffffc0056567810 */ /* 0x000fe40007f3e0ff */
[----:B------:R-:W-:-:S04]  /*37c0*/  IADD3 R90, P2, PT, R90, -0x400, RZ ;  /* 0xfffffc005a5a7810 */ /* 0x000fc80007f5e0ff */
[----:B------:R-:W5:Y:S01]  /*37d0*/  LDC.64 R6, c[0x0][0x4f8] ;  /* 0x00013e00ff067b82 */ /* 0x000f620000000a00 */
[----:B------:R-:W0:Y:S01]  /*37e0*/  LDCU.64 UR4, c[0x0][0x500] ;  /* 0x0000a000ff0477ac */ /* 0x000e220008000a00 */
[----:B------:R-:W-:Y:S02]  /*37f0*/  IADD3 R84, P3, PT, R84, -0x400, RZ ;  /* 0xfffffc0054547810 */ /* 0x000fe40007f7e0ff */
[----:B------:R-:W-:Y:S02]  /*3800*/  IADD3 R82, P4, PT, R82, -0x400, RZ ;  /* 0xfffffc0052527810 */ /* 0x000fe40007f9e0ff */
[----:B------:R-:W-:Y:S02]  /*3810*/  IADD3 R80, P5, PT, R80, -0x400, RZ ;  /* 0xfffffc0050507810 */ /* 0x000fe40007fbe0ff */
[----:B------:R-:W1:Y:S01]  /*3820*/  LDC.64 R32, c[0x0][0x550] ;  /* 0x00015400ff207b82 */ /* 0x000e620000000a00 */
[----:B------:R-:W-:Y:S02]  /*3830*/  IADD3.X R88, PT, PT, R88, -0x1, RZ, P1, !PT ;  /* 0xffffffff58587810 */ /* 0x000fe40000ffe4ff */
[----:B------:R-:W-:-:S02]  /*3840*/  IADD3.X R91, PT, PT, R91, -0x1, RZ, P2, !PT ;  /* 0xffffffff5b5b7810 */ /* 0x000fc400017fe4ff */
[----:B------:R-:W-:Y:S02]  /*3850*/  IADD3.X R89, PT, PT, R89, -0x1, RZ, P3, !PT ;  /* 0xffffffff59597810 */ /* 0x000fe40001ffe4ff */
[----:B------:R-:W-:Y:S01]  /*3860*/  IADD3.X R87, PT, PT, R87, -0x1, RZ, P4, !PT ;  /* 0xffffffff57577810 */ /* 0x000fe200027fe4ff */
[----:B------:R-:W2:Y:S01]  /*3870*/  LDC.64 R34, c[0x0][0x560] ;  /* 0x00015800ff227b82 */ /* 0x000ea20000000a00 */
[----:B------:R-:W-:Y:S01]  /*3880*/  IADD3.X R85, PT, PT, R85, -0x1, RZ, P5, !PT ;  /* 0xffffffff55557810 */ /* 0x000fe20002ffe4ff */
[----:B------:R-:W-:Y:S04]  /*3890*/  STS.128 [R109], R20 ;  /* 0x000000146d007388 */ /* 0x000fe80000000c00 */
[----:B------:R-:W-:Y:S01]  /*38a0*/  STS.128 [R109+0x10], R24 ;  /* 0x000010186d007388 */ /* 0x000fe20000000c00 */
[----:B------:R-:W-:-:S03]  /*38b0*/  NOP ;  /* 0x0000000000007918 */ /* 0x000fc60000000000 */
[----:B------:R-:W3:Y:S01]  /*38c0*/  LDS.128 R8, [R108] ;  /* 0x000000006c087984 */ /* 0x000ee20000000c00 */
[----:B-----5:R-:W-:-:S03]  /*38d0*/  IMAD.WIDE.U32 R4, R6, UR18, R62 ;  /* 0x0000001206047c25 */ /* 0x020fc6000f8e003e */
[----:B------:R-:W5:Y:S01]  /*38e0*/  LDS.128 R28, [R108+0x200] ;  /* 0x000200006c1c7984 */ /* 0x000f620000000c00 */
[----:B------:R-:W-:Y:S02]  /*38f0*/  IMAD R5, R7, UR18, R5 ;  /* 0x0000001207057c24 */ /* 0x000fe4000f8e0205 */
[----:B0-----:R-:W-:-:S04]  /*3900*/  IMAD.WIDE.U32 R4, R77, UR4, R4 ;  /* 0x000000044d047c25 */ /* 0x001fc8000f8e0004 */
[----:B------:R-:W-:Y:S01]  /*3910*/  IMAD R0, R77, UR5, R5 ;  /* 0x000000054d007c24 */ /* 0x000fe2000f8e0205 */
[C---:B-1----:R-:W-:Y:S01]  /*3920*/  LEA R6, P0, R4.reuse, R32, 0x2 ;  /* 0x0000002004067211 */ /* 0x042fe200078010ff */
[----:B------:R-:W0:Y:S03]  /*3930*/  LDCU.64 UR4, c[0x0][0x520] ;  /* 0x0000a400ff0477ac */ /* 0x000e260008000a00 */
[----:B------:R-:W-:Y:S01]  /*3940*/  LEA.HI.X R7, R4, R33, R0, 0x2, P0 ;  /* 0x0000002104077211 */ /* 0x000fe200000f1400 */
[----:B------:R-:W-:Y:S01]  /*3950*/  FADD.FTZ R0, R81, R12 ;  /* 0x0000000c51007221 */ /* 0x000fe20000010000 */
[----:B------:R-:W1:Y:S01]  /*3960*/  LDC.64 R32, c[0x0][0x518] ;  /* 0x00014600ff207b82 */ /* 0x000e620000000a00 */
[----:B------:R-:W-:-:S05]  /*3970*/  IMAD.WIDE.U32 R4, R94, 0x10, R6 ;  /* 0x000000105e047825 */ /* 0x000fca00078e0006 */
[----:B---3--:R3:W-:Y:S04]  /*3980*/  STG.E.128 desc[UR16][R4.64], R8 ;  /* 0x0000000804007986 */ /* 0x0087e8000c101d10 */
[----:B-----5:R0:W-:Y:S01]  /*3990*/  STG.E.128 desc[UR16][R4.64+0x200], R28 ;  /* 0x0002001c04007986 */ /* 0x0201e2000c101d10 */
[----:B-1----:R-:W-:Y:S01]  /*39a0*/  IMAD.WIDE.U32 R6, R32, UR18, R62 ;  /* 0x0000001220067c25 */ /* 0x002fe2000f8e003e */
[----:B------:R-:W-:Y:S03]  /*39b0*/  BAR.SYNC.DEFER_BLOCKING 0x0 ;  /* 0x0000000000007b1d */ /* 0x000fe60000010000 */
[----:B------:R-:W-:Y:S02]  /*39c0*/  IMAD R7, R33, UR18, R7 ;  /* 0x0000001221077c24 */ /* 0x000fe4000f8e0207 */
[----:B---3--:R-:W-:Y:S01]  /*39d0*/  FADD.FTZ R9, R0, R13 ;  /* 0x0000000d00097221 */ /* 0x008fe20000010000 */
[----:B0-----:R-:W-:-:S04]  /*39e0*/  IMAD.WIDE.U32 R4, R77, UR4, R6 ;  /* 0x000000044d047c25 */ /* 0x001fc8000f8e0006 */
[----:B------:R-:W-:Y:S01]  /*39f0*/  IMAD R0, R77, UR5, R5 ;  /* 0x000000054d007c24 */ /* 0x000fe2000f8e0205 */
[----:B--2---:R-:W-:-:S04]  /*3a00*/  LEA R6, P0, R4, R34, 0x2 ;  /* 0x0000002204067211 */ /* 0x004fc800078010ff */
[----:B------:R-:W-:Y:S01]  /*3a10*/  LEA.HI.X R7, R4, R35, R0, 0x2, P0 ;  /* 0x0000002304077211 */ /* 0x000fe200000f1400 */
[----:B------:R0:W-:Y:S01]  /*3a20*/  STS.128 [R109], R12 ;  /* 0x0000000c6d007388 */ /* 0x0001e20000000c00 */
[----:B------:R-:W-:Y:S02]  /*3a30*/  ISETP.GT.AND P0, PT, R92, 0x1, PT ;  /* 0x000000015c00780c */ /* 0x000fe40003f04270 */
[----:B------:R-:W-:Y:S01]  /*3a40*/  MOV R92, R110 ;  /* 0x0000006e005c7202 */ /* 0x000fe20000000f00 */
[----:B------:R1:W-:Y:S01]  /*3a50*/  STS.128 [R109+0x10], R16 ;  /* 0x000010106d007388 */ /* 0x0003e20000000c00 */
[----:B------:R-:W-:-:S03]  /*3a60*/  NOP ;  /* 0x0000000000007918 */ /* 0x000fc60000000000 */
[----:B------:R-:W2:Y:S01]  /*3a70*/  LDS.128 R20, [R108] ;  /* 0x000000006c147984 */ /* 0x000ea20000000c00 */
[----:B------:R-:W-:-:S03]  /*3a80*/  IMAD.WIDE.U32 R4, R94, 0x10, R6 ;  /* 0x000000105e047825 */ /* 0x000fc600078e0006 */
[----:B------:R-:W3:Y:S01]  /*3a90*/  LDS.128 R24, [R108+0x200] ;  /* 0x000200006c187984 */ /* 0x000ee20000000c00 */
[----:B0-----:R-:W-:-:S04]  /*3aa0*/  FADD.FTZ R14, R9, R14 ;  /* 0x0000000e090e7221 */ /* 0x001fc80000010000 */
[----:B------:R-:W-:-:S04]  /*3ab0*/  FADD.FTZ R15, R14, R15 ;  /* 0x0000000f0e0f7221 */ /* 0x000fc80000010000 */
[----:B-1----:R-:W-:-:S04]  /*3ac0*/  FADD.FTZ R16, R15, R16 ;  /* 0x000000100f107221 */ /* 0x002fc80000010000 */
[----:B------:R-:W-:-:S04]  /*3ad0*/  FADD.FTZ R17, R16, R17 ;  /* 0x0000001110117221 */ /* 0x000fc80000010000 */
[----:B------:R-:W-:-:S04]  /*3ae0*/  FADD.FTZ R18, R17, R18 ;  /* 0x0000001211127221 */ /* 0x000fc80000010000 */
[----:B------:R-:W-:Y:S01]  /*3af0*/  FADD.FTZ R81, R18, R19 ;  /* 0x0000001312517221 */ /* 0x000fe20000010000 */
[----:B--2---:R0:W-:Y:S04]  /*3b00*/  STG.E.128 desc[UR16][R4.64], R20 ;  /* 0x0000001404007986 */ /* 0x0041e8000c101d10 */
[----:B---3--:R0:W-:Y:S01]  /*3b10*/  STG.E.128 desc[UR16][R4.64+0x200], R24 ;  /* 0x0002001804007986 */ /* 0x0081e2000c101d10 */
[----:B------:R-:W-:Y:S05]  /*3b20*/  @P0 BRA `(.L_x_9467) ;  /* 0xffffffd000300947 */ /* 0x000fea000383ffff */
.L_x_9442:
        /* <DEDUP_REMOVED lines=34> */
.L_x_9469:
[----:B------:R-:W-:Y:S05]  /*3d50*/  BSYNC.RECONVERGENT B0 ;  /* 0x0000000000007941 */ /* 0x000fea0003800200 */
.L_x_9468:
        /* <DEDUP_REMOVED lines=26> */
.L_x_9471:
[----:B------:R-:W-:Y:S05]  /*3f00*/  BSYNC.RECONVERGENT B0 ;  /* 0x0000000000007941 */ /* 0x000fea0003800200 */
.L_x_9470:
[----:B------:R-:W-:Y:S05]  /*3f10*/  @P2 EXIT ;  /* 0x000000000000294d */ /* 0x000fea0003800000 */
[----:B------:R-:W2:Y:S01]  /*3f20*/  S2UR UR5, SR_CgaCtaId ;  /* 0x00000000000579c3 */ /* 0x000ea20000008800 */
[----:B0-----:R-:W-:Y:S01]  /*3f30*/  MOV R7, R12 ;  /* 0x0000000c00077202 */ /* 0x001fe20000000f00 */
[----:B------:R-:W-:Y:S01]  /*3f40*/  UMOV UR4, 0x400 ;  /* 0x0000040000047882 */ /* 0x000fe20000000000 */
[----:B------:R-:W0:Y:S01]  /*3f50*/  LDCU UR6, c[0x0][0x360] ;  /* 0x00006c00ff0677ac */ /* 0x000e220008000800 */
[----:B------:R-:W3:Y:S01]  /*3f60*/  LDCU.64 UR8, c[0x0][0x4b0] ;  /* 0x00009600ff0877ac */ /* 0x000ee20008000a00 */
[----:B------:R-:W0:Y:S02]  /*3f70*/  LDCU.64 UR10, c[0x0][0x530] ;  /* 0x0000a600ff0a77ac */ /* 0x000e240008000a00 */
[----:B0-23--:R-:W-:-:S12]  /*3f80*/  ULEA UR4, UR5, UR4, 0x18 ;  /* 0x0000000405047291 */ /* 0x00dfd8000f8ec0ff */
.L_x_9472:
[C---:B------:R-:W-:Y:S02]  /*3f90*/  LEA R0, R7.reuse, UR4, 0x2 ;  /* 0x0000000407007c11 */ /* 0x040fe4000f8e10ff */
[----:B-1----:R-:W-:Y:S02]  /*3fa0*/  SHF.R.S32.HI R2, RZ, 0x1f, R7 ;  /* 0x0000001fff027819 */ /* 0x002fe40000011407 */
        /* <DEDUP_REMOVED lines=13> */
.L_x_9473:
        /* <DEDUP_REMOVED lines=16> */
.L_x_10534:


//--------------------- .text._Z25selective_scan_bwd_kernelI32Selective_Scan_bwd_kernel_traitsILi32ELi8ELb1ELb1ELb1ELb1ELb0EffEEv12SSMParamsBwd --------------------------
	.section	.text._Z25selective_scan_bwd_kernelI32Selective_Scan_bwd_kernel_traitsILi32ELi8ELb1ELb1ELb1ELb1ELb0EffEEv12SSMParamsBwd,"ax",@progbits
	.align	128
        .global         _Z25selective_scan_bwd_kernelI32Selective_Scan_bwd_kernel_traitsILi32ELi8ELb1ELb1ELb1ELb1ELb0EffEEv12SSMParamsBwd
        .type           _Z25selective_scan_bwd_kernelI32Selective_Scan_bwd_kernel_traitsILi32ELi8ELb1ELb1ELb1ELb1ELb0EffEEv12SSMParamsBwd,@function
        .size           _Z25selective_scan_bwd_kernelI32Selective_Scan_bwd_kernel_traitsILi32ELi8ELb1ELb1ELb1ELb1ELb0EffEEv12SSMParamsBwd,(.L_x_10535 - _Z25selective_scan_bwd_kernelI32Selective_Scan_bwd_kernel_traitsILi32ELi8ELb1ELb1ELb1ELb1ELb0EffEEv12SSMParamsBwd)
        .other          _Z25selective_scan_bwd_kernelI32Selective_Scan_bwd_kernel_traitsILi32ELi8ELb1ELb1ELb1ELb1ELb0EffEEv12SSMParamsBwd,@"STO_CUDA_ENTRY STV_DEFAULT"
_Z25selective_scan_bwd_kernelI32Selective_Scan_bwd_kernel_traitsILi32ELi8ELb1ELb1ELb1ELb1ELb0EffEEv12SSMParamsBwd:
.text._Z25selective_scan_bwd_kernelI32Selective_Scan_bwd_kernel_traitsILi32ELi8ELb1ELb1ELb1ELb1ELb0EffEEv12SSMParamsBwd:
        /* <DEDUP_REMOVED lines=101> */
[----:B------:R-:W-:-:S04]  /*0650*/  IMAD.WIDE.U32 R4, R27, R18, UR4 ;  /* 0x000000041b047e25 */ /* 0x000fc8000f8e0012 */
[----:B------:R-:W-:Y:S01]  /*0660*/  IMAD R17, R27, R19, R0 ;  /* 0x000000131b117224 */ /* 0x000fe200078e0200 */
[----:B------:R-:W-:Y:S02]  /*0670*/  SHF.R.S32.HI R0, RZ, 0x1f, R9 ;  /* 0x0000001fff007819 */ /* 0x000fe40000011409 */
[----:B------:R-:W-:Y:S02]  /*0680*/  IADD3 R100, P0, PT, R9, R2, RZ ;  /* 0x0000000209647210 */ /* 0x000fe40007f1e0ff */
[----:B------:R-:W-:Y:S02]  /*0690*/  IADD3 R15, PT, PT, R3, R15, RZ ;  /* 0x0000000f030f7210 */ /* 0x000fe40007ffe0ff */
[----:B------:R-:W-:Y:S02]  /*06a0*/  IADD3 R9, P2, PT, R9, R4, RZ ;  /* 0x0000000409097210 */ /* 0x000fe40007f5e0ff */
[----:B------:R-:W-:Y:S02]  /*06b0*/  IADD3 R17, PT, PT, R5, R17, RZ ;  /* 0x0000001105117210 */ /* 0x000fe40007ffe0ff */
[----:B------:R-:W-:-:S02]  /*06c0*/  IADD3.X R8, PT, PT, R0, R13, RZ, P3, !PT ;  /* 0x0000000d00087210 */ /* 0x000fc40001ffe4ff */
[C---:B------:R-:W-:Y:S02]  /*06d0*/  IADD3.X R4, PT, PT, R0.reuse, R7, RZ, P5, !PT ;  /* 0x0000000700047210 */ /* 0x040fe40002ffe4ff */
[C---:B------:R-:W-:Y:S02]  /*06e0*/  IADD3.X R6, PT, PT, R0.reuse, R11, RZ, P4, !PT ;  /* 0x0000000b00067210 */ /* 0x040fe400027fe4ff */
[----:B------:R-:W-:Y:S02]  /*06f0*/  LEA R94, P3, R95, R22, 0x2 ;  /* 0x000000165f5e7211 */ /* 0x000fe400078610ff */
[C---:B------:R-:W-:Y:S02]  /*0700*/  IADD3.X R2, PT, PT, R0.reuse, R15, RZ, P0, !PT ;  /* 0x0000000f00027210 */ /* 0x040fe400007fe4ff */
[----:B------:R-:W-:Y:S02]  /*0710*/  IADD3.X R0, PT, PT, R0, R17, RZ, P2, !PT ;  /* 0x0000001100007210 */ /* 0x000fe400017fe4ff */
[----:B------:R-:W-:Y:S01]  /*0720*/  LEA R88, P2, R100, R88, 0x2 ;  /* 0x0000005864587211 */ /* 0x000fe200078410ff */
[----:B-1----:R-:W-:Y:S01]  /*0730*/  IMAD.WIDE.U32 R66, R85, R20, RZ ;  /* 0x0000001455427225 */ /* 0x002fe200078e00ff */
[----:B------:R-:W-:-:S02]  /*0740*/  LEA.HI.X R95, R95, R23, R8, 0x2, P3 ;  /* 0x000000175f5f7211 */ /* 0x000fc400018f1408 */
[----:B------:R-:W-:Y:S02]  /*0750*/  LEA R90, P4, R93, R90, 0x2 ;  /* 0x0000005a5d5a7211 */ /* 0x000fe400078810ff */
[----:B------:R-:W-:Y:S02]  /*0760*/  LEA R98, P0, R99, R24, 0x2 ;  /* 0x0000001863627211 */ /* 0x000fe400078010ff */
[----:B------:R-:W-:Y:S02]  /*0770*/  LEA R96, P3, R9, R96, 0x2 ;  /* 0x0000006009607211 */ /* 0x000fe400078610ff */
[----:B------:R-:W-:Y:S01]  /*0780*/  LEA.HI.X R100, R100, R89, R2, 0x2, P2 ;  /* 0x0000005964647211 */ /* 0x000fe200010f1402 */
        /* <DEDUP_REMOVED lines=31> */
[----:B------:R-:W-:Y:S01]  /*0980*/  IMAD R5, R9, UR18, R5 ;  /* 0x0000001209057c24 */ /* 0x000fe2000f8e0205 */
[C---:B------:R-:W-:Y:S01]  /*0990*/  SHF.L.U32 R7, R64.reuse, 0x3, RZ ;  /* 0x0000000340077819 */ /* 0x040fe200000006ff */
        /* <DEDUP_REMOVED lines=37> */
.L_x_9514:
[----:B------:R-:W-:Y:S01]  /*0bf0*/  BAR.SYNC.DEFER_BLOCKING 0x0 ;  /* 0x0000000000007b1d */ /* 0x000fe20000010000 */
[----:B0-----:R-:W-:-:S05]  /*0c00*/  IMAD.WIDE.U32 R4, R102, 0x10, R94 ;  /* 0x0000001066047825 */ /* 0x001fca00078e005e */
        /* <DEDUP_REMOVED lines=78> */
.L_x_9476:
[----:B------:R-:W-:Y:S05]  /*10f0*/  BSYNC.RECONVERGENT B0 ;  /* 0x0000000000007941 */ /* 0x000fea0003800200 */
.L_x_9475:
        /* <DEDUP_REMOVED lines=35> */
.L_x_9478:
[----:B------:R-:W-:Y:S05]  /*1330*/  BSYNC.RECONVERGENT B0 ;  /* 0x0000000000007941 */ /* 0x000fea0003800200 */
.L_x_9477:
        /* <DEDUP_REMOVED lines=37> */
.L_x_9480:
[----:B------:R-:W-:Y:S05]  /*1590*/  BSYNC.RECONVERGENT B0 ;  /* 0x0000000000007941 */ /* 0x000fea0003800200 */
.L_x_9479:
        /* <DEDUP_REMOVED lines=32> */
.L_x_9482:
[----:B------:R-:W-:Y:S05]  /*17a0*/  BSYNC.RECONVERGENT B0 ;  /* 0x0000000000007941 */ /* 0x000fea0003800200 */
.L_x_9481:
        /* <DEDUP_REMOVED lines=32> */
.L_x_9484:
[----:B------:R-:W-:Y:S05]  /*19b0*/  BSYNC.RECONVERGENT B0 ;  /* 0x0000000000007941 */ /* 0x000fea0003800200 */
.L_x_9483:
        /* <DEDUP_REMOVED lines=32> */
.L_x_9486:
[----:B------:R-:W-:Y:S05]  /*1bc0*/  BSYNC.RECONVERGENT B0 ;  /* 0x0000000000007941 */ /* 0x000fea0003800200 */
.L_x_9485:
        /* <DEDUP_REMOVED lines=32> */
.L_x_9488:
[----:B------:R-:W-:Y:S05]  /*1dd0*/  BSYNC.RECONVERGENT B0 ;  /* 0x0000000000007941 */ /* 0x000fea0003800200 */
.L_x_9487:
        /* <DEDUP_REMOVED lines=32> */
.L_x_9490:
[----:B------:R-:W-:Y:S05]  /*1fe0*/  BSYNC.RECONVERGENT B0 ;  /* 0x0000000000007941 */ /* 0x000fea0003800200 */
.L_x_9489:
[----:B------:R-:W1:Y:S01]  /*1ff0*/  LDCU UR4, c[0x0][0x38c] ;  /* 0x00007180ff0477ac */ /* 0x000e620008000800 */
[----:B------:R-:W-:Y:S01]  /*2000*/  FFMA.FTZ R29, R7, R15, R24 ;  /* 0x0000000f071d7223 */ /* 0x000fe20000010018 */
        /* <DEDUP_REMOVED lines=19> */
[----:B------:R-:W1:Y:S01]  /*2140*/  LDC.64 R150, c[0x0][0x3c0] ;  /* 0x0000f000ff967b82 */ /* 0x000e620000000a00 */
[----:B------:R-:W-:Y:S01]  /*2150*/  SHF.L.U32 R137, R122, 0x8, RZ ;  /* 0x000000087a897819 */ /* 0x000fe200000006ff */
[----:B------:R-:W-:Y:S01]  /*2160*/  FMUL.FTZ R129, R4, R127 ;  /* 0x0000007f04817220 */ /* 0x000fe20000410000 */
[C---:B------:R-:W-:Y:S01]  /*2170*/  ISETP.NE.AND P0, PT, R114.reuse, 0x1, PT ;  /* 0x000000017200780c */ /* 0x040fe20003f05270 */
[----:B------:R-:W-:Y:S01]  /*2180*/  FMUL.FTZ R130, R5, R124 ;  /* 0x0000007c05827220 */ /* 0x000fe20000410000 */
[----:B------:R-:W-:Y:S01]  /*2190*/  SHF.L.U32 R138, R114, 0x8, RZ ;  /* 0x00000008728a7819 */ /* 0x000fe200000006ff */
[----:B------:R-:W-:Y:S01]  /*21a0*/  FMUL.FTZ R131, R6, R121 ;  /* 0x0000007906837220 */ /* 0x000fe20000410000 */
[C---:B------:R-:W-:Y:S01]  /*21b0*/  IADD3 R74, P1, PT, R137.reuse, R60, RZ ;  /* 0x0000003c894a7210 */ /* 0x040fe20007f3e0ff */
[----:B------:R-:W2:Y:S01]  /*21c0*/  LDC.64 R82, c[0x0][0x440] ;  /* 0x00011000ff527b82 */ /* 0x000ea20000000a00 */
[----:B------:R-:W-:Y:S01]  /*21d0*/  IADD3 R72, P2, PT, R137, R2, RZ ;  /* 0x0000000289487210 */ /* 0x000fe20007f5e0ff */
[----:B------:R-:W-:Y:S01]  /*21e0*/  FMUL.FTZ R132, R7, R118 ;  /* 0x0000007607847220 */ /* 0x000fe20000410000 */
[----:B------:R-:W-:Y:S01]  /*21f0*/  LOP3.LUT R160, R137, 0x100, RZ, 0xc0, !PT ;  /* 0x0000010089a07812 */ /* 0x000fe200078ec0ff */
[----:B------:R-:W-:Y:S01]  /*2200*/  FMUL.FTZ R133, R8, R123 ;  /* 0x0000007b08857220 */ /* 0x000fe20000410000 */
[----:B------:R-:W-:Y:S01]  /*2210*/  IADD3 R128, PT, PT, R114, -0x2, RZ ;  /* 0xfffffffe72807810 */ /* 0x000fe20007ffe0ff */
[----:B------:R-:W-:Y:S01]  /*2220*/  FMUL.FTZ R134, R9, R120 ;  /* 0x0000007809867220 */ /* 0x000fe20000410000 */
[----:B------:R-:W-:Y:S01]  /*2230*/  FMUL.FTZ R135, R10, R125 ;  /* 0x0000007d0a877220 */ /* 0x000fe20000410000 */
[----:B------:R-:W3:Y:S01]  /*2240*/  LDC.64 R80, c[0x0][0x3a8] ;  /* 0x0000ea00ff507b82 */ /* 0x000ee20000000a00 */
[----:B------:R-:W-:Y:S01]  /*2250*/  FMUL.FTZ R136, R11, R126 ;  /* 0x0000007e0b887220 */ /* 0x000fe20000410000 */
[----:B------:R-:W-:Y:S01]  /*2260*/  ISETP.EQ.AND P0, PT, R64, RZ, P0 ;  /* 0x000000ff4000720c */ /* 0x000fe20000702270 */
[----:B------:R-:W4:Y:S01]  /*2270*/  LDCU UR12, c[0x0][0x394] ;  /* 0x00007280ff0c77ac */ /* 0x000f220008000800 */
[----:B------:R-:W-:-:S02]  /*2280*/  MOV R23, RZ ;  /* 0x000000ff00177202 */ /* 0x000fc40000000f00 */
[----:B------:R-:W-:Y:S01]  /*2290*/  IADD3 R137, PT, PT, R137, R64, RZ ;  /* 0x0000004089897210 */ /* 0x000fe20007ffe0ff */
[----:B------:R-:W0:Y:S01]  /*22a0*/  LDCU UR13, c[0x0][0x38c] ;  /* 0x00007180ff0d77ac */ /* 0x000e220008000800 */
[----:B------:R-:W0:Y:S01]  /*22b0*/  LDC.64 R148, c[0x0][0x3e0] ;  /* 0x0000f800ff947b82 */ /* 0x000e220000000a00 */
[----:B------:R-:W-:Y:S02]  /*22c0*/  LOP3.LUT R138, R138, 0x100, RZ, 0xc0, !PT ;  /* 0x000001008a8a7812 */ /* 0x000fe400078ec0ff */
[----:B------:R-:W-:Y:S01]  /*22d0*/  IADD3.X R75, PT, PT, RZ, R113, RZ, P1, !PT ;  /* 0x00000071ff4b7210 */ /* 0x000fe20000ffe4ff */
[----:B------:R-:W0:Y:S01]  /*22e0*/  LDCU UR7, c[0x0][0x388] ;  /* 0x00007100ff0777ac */ /* 0x000e220008000800 */
[----:B------:R-:W-:-:S03]  /*22f0*/  IADD3.X R73, PT, PT, RZ, R92, RZ, P2, !PT ;  /* 0x0000005cff497210 */ /* 0x000fc600017fe4ff */
[----:B------:R-:W0:Y:S01]  /*2300*/  LDC.64 R78, c[0x0][0x4d0] ;  /* 0x00013400ff4e7b82 */ /* 0x000e220000000a00 */
[----:B------:R-:W0:Y:S01]  /*2310*/  LDCU.64 UR8, c[0x0][0x538] ;  /* 0x0000a700ff0877ac */ /* 0x000e220008000a00 */
[----:B------:R-:W0:Y:S06]  /*2320*/  LDCU.64 UR10, c[0x0][0x540] ;  /* 0x0000a800ff0a77ac */ /* 0x000e2c0008000a00 */
[----:B------:R-:W0:Y:S01]  /*2330*/  LDC.64 R76, c[0x0][0x4f0] ;  /* 0x00013c00ff4c7b82 */ /* 0x000e220000000a00 */
[----:B----4-:R-:W-:-:S05]  /*2340*/  UMOV UR4, URZ ;  /* 0x000000ff00047c82 */ /* 0x010fca0008000000 */
.L_x_9513:
[----:B-1----:R-:W-:-:S04]  /*2350*/  IMAD.WIDE.U32 R36, R150, UR4, RZ ;  /* 0x0000000496247c25 */ /* 0x002fc8000f8e00ff */
[----:B------:R-:W-:Y:S01]  /*2360*/  IMAD R37, R151, UR4, R37 ;  /* 0x0000000497257c24 */ /* 0x000fe2000f8e0225 */
[----:B------:R-:W-:-:S04]  /*2370*/  LEA R38, P1, R36, R88, 0x2 ;  /* 0x0000005824267211 */ /* 0x000fc800078210ff */
[----:B------:R-:W-:-:S03]  /*2380*/  LEA.HI.X R39, R36, R100, R37, 0x2, P1 ;  /* 0x0000006424277211 */ /* 0x000fc600008f1425 */
[----:B------:R-:W-:-:S05]  /*2390*/  IMAD.WIDE.U32 R36, R102, 0x10, R38 ;  /* 0x0000001066247825 */ /* 0x000fca00078e0026 */
[----:B0---4-:R-:W4:Y:S04]  /*23a0*/  LDG.E.128 R52, desc[UR16][R36.64] ;  /* 0x0000001024347981 */ /* 0x011f28000c1e1d00 */
[----:B------:R1:W5:Y:S01]  /*23b0*/  LDG.E.128 R56, desc[UR16][R36.64+0x200] ;  /* 0x0002001024387981 */ /* 0x000362000c1e1d00 */
[----:B0-----:R-:W-:Y:S01]  /*23c0*/  IMAD.WIDE.U32 R42, R148, UR4, RZ ;  /* 0x00000004942a7c25 */ /* 0x001fe2000f8e00ff */
[----:B-1----:R-:W-:Y:S02]  /*23d0*/  MOV R36, R62 ;  /* 0x0000003e00247202 */ /* 0x002fe40000000f00 */
[----:B------:R-:W-:-:S03]  /*23e0*/  MOV R37, R91 ;  /* 0x0000005b00257202 */ /* 0x000fc60000000f00 */
[----:B---3--:R-:W-:-:S04]  /*23f0*/  IMAD.WIDE.U32 R38, R80, UR4, R36 ;  /* 0x0000000450267c25 */ /* 0x008fc8000f8e0024 */
[----:B------:R-:W-:Y:S01]  /*2400*/  IMAD R0, R81, UR4, R39 ;  /* 0x0000000451007c24 */ /* 0x000fe2000f8e0227 */
[----:B--2---:R-:W-:-:S04]  /*2410*/  LEA R40, P1, R38, R82, 0x2 ;  /* 0x0000005226287211 */ /* 0x004fc800078210ff */
[----:B------:R-:W-:Y:S01]  /*2420*/  LEA.HI.X R41, R38, R83, R0, 0x2, P1 ;  /* 0x0000005326297211 */ /* 0x000fe200008f1400 */
[----:B------:R-:W-:Y:S01]  /*2430*/  IMAD R0, R149, UR4, R43 ;  /* 0x0000000495007c24 */ /* 0x000fe2000f8e022b */
[----:B------:R-:W-:-:S03]  /*2440*/  LEA R140, P1, R42, R96, 0x2 ;  /* 0x000000602a8c7211 */ /* 0x000fc600078210ff */
[----:B------:R0:W2:Y:S01]  /*2450*/  LDG.E R139, desc[UR16][R40.64] ;  /* 0x00000010288b7981 */ /* 0x0000a2000c1e1900 */
[----:B------:R-:W-:-:S03]  /*2460*/  LEA.HI.X R141, R42, R97, R0, 0x2, P1 ;  /* 0x000000612a8d7211 */ /* 0x000fc600008f1400 */
[----:B------:R-:W-:Y:S01]  /*2470*/  IMAD.WIDE.U32 R140, R102, 0x10, R140 ;  /* 0x00000010668c7825 */ /* 0x000fe200078e008c */
[----:B----4-:R-:W-:Y:S04]  /*2480*/  STS.128 [R116], R52 ;  /* 0x0000003474007388 */ /* 0x010fe80000000c00 */
[----:B-----5:R-:W-:Y:S01]  /*2490*/  STS.128 [R116+0x200], R56 ;  /* 0x0002003874007388 */ /* 0x020fe20000000c00 */
[----:B------:R-:W-:-:S03]  /*24a0*/  NOP ;  /* 0x0000000000007918 */ /* 0x000fc60000000000 */
[----:B------:R-:W3:Y:S04]  /*24b0*/  LDG.E.128 R44, desc[UR16][R140.64] ;  /* 0x000000108c2c7981 */ /* 0x000ee8000c1e1d00 */
[----:B------:R1:W4:Y:S04]  /*24c0*/  LDG.E.128 R48, desc[UR16][R140.64+0x200] ;  /* 0x000200108c307981 */ /* 0x000328000c1e1d00 */
[----:B------:R-:W5:Y:S04]  /*24d0*/  LDS.128 R36, [R117] ;  /* 0x0000000075247984 */ /* 0x000f680000000c00 */
[----:B0-----:R-:W-:Y:S01]  /*24e0*/  LDS.128 R40, [R117+0x10] ;  /* 0x0000100075287984 */ /* 0x001fe20000000c00 */
[----:B------:R-:W0:Y:S01]  /*24f0*/  S2UR UR6, SR_CgaCtaId ;  /* 0x00000000000679c3 */ /* 0x000e220000008800 */
[----:B--2---:R-:W-:-:S04]  /*2500*/  FMUL.FTZ R146, R139, 1.4426950216293334961 ;  /* 0x3fb8aa3b8b927820 */ /* 0x004fc80000410000 */
[C---:B------:R-:W-:Y:S01]  /*2510*/  FMUL.FTZ R0, R146.reuse, R127 ;  /* 0x0000007f92007220 */ /* 0x040fe20000410000 */
[C---:B------:R-:W-:Y:S01]  /*2520*/  FMUL.FTZ R143, R146.reuse, R124 ;  /* 0x0000007c928f7220 */ /* 0x040fe20000410000 */
[C---:B-1----:R-:W-:Y:S01]  /*2530*/  FMUL.FTZ R140, R146.reuse, R121 ;  /* 0x00000079928c7220 */ /* 0x042fe20000410000 */
[----:B------:R-:W-:-:S03]  /*2540*/  FMUL.FTZ R141, R146, R118 ;  /* 0x00000076928d7220 */ /* 0x000fc60000410000 */
[----:B------:R-:W1:Y:S01]  /*2550*/  MUFU.EX2 R0, R0 ;  /* 0x0000000000007308 */ /* 0x000e620000000800 */
[C---:B------:R-:W-:Y:S01]  /*2560*/  FMUL.FTZ R142, R146.reuse, R123 ;  /* 0x0000007b928e7220 */ /* 0x040fe20000410000 */
[C---:B------:R-:W-:Y:S01]  /*2570*/  FMUL.FTZ R144, R146.reuse, R120 ;  /* 0x0000007892907220 */ /* 0x040fe20000410000 */
[----:B------:R-:W-:Y:S01]  /*2580*/  FMUL.FTZ R145, R146, R125 ;  /* 0x0000007d92917220 */ /* 0x000fe20000410000 */
[----:B------:R-:W-:Y:S01]  /*2590*/  ISETP.NE.AND P2, PT, R64, RZ, PT ;  /* 0x000000ff4000720c */ /* 0x000fe20003f45270 */
[----:B------:R-:W-:Y:S01]  /*25a0*/  UMOV UR5, 0x400 ;  /* 0x0000040000057882 */ /* 0x000fe20000000000 */
[----:B------:R-:W-:Y:S01]  /*25b0*/  FMUL.FTZ R146, R146, R126 ;  /* 0x0000007e92927220 */ /* 0x000fe20000410000 */
[----:B0-----:R-:W-:Y:S01]  /*25c0*/  ULEA UR5, UR6, UR5, 0x18 ;  /* 0x0000000506057291 */ /* 0x001fe2000f8ec0ff */
[----:B------:R-:W-:Y:S01]  /*25d0*/  ISETP.NE.AND P1, PT, R64, 0x1f, PT ;  /* 0x0000001f4000780c */ /* 0x000fe20003f25270 */
[----:B------:R-:W0:Y:S08]  /*25e0*/  MUFU.EX2 R143, R143 ;  /* 0x0000008f008f7308 */ /* 0x000e300000000800 */
[----:B------:R-:W2:Y:S08]  /*25f0*/  MUFU.EX2 R140, R140 ;  /* 0x0000008c008c7308 */ /* 0x000eb00000000800 */
[----:B------:R-:W0:Y:S08]  /*2600*/  MUFU.EX2 R141, R141 ;  /* 0x0000008d008d7308 */ /* 0x000e300000000800 */
[----:B------:R-:W0:Y:S08]  /*2610*/  MUFU.EX2 R142, R142 ;  /* 0x0000008e008e7308 */ /* 0x000e300000000800 */
[----:B------:R-:W0:Y:S08]  /*2620*/  MUFU.EX2 R144, R144 ;  /* 0x0000009000907308 */ /* 0x000e300000000800 */
[----:B------:R-:W0:Y:S01]  /*2630*/  MUFU.EX2 R145, R145 ;  /* 0x0000009100917308 */ /* 0x000e220000000800 */
[----:B------:R-:W-:Y:S01]  /*2640*/  BSSY.RECONVERGENT B0, `(.L_x_9492) ;  /* 0x0000025000007945 */ /* 0x000fe20003800200 */
[----:B-----5:R-:W-:Y:S01]  /*2650*/  FMUL.FTZ R153, R129, R36 ;  /* 0x0000002481997220 */ /* 0x020fe20000410000 */
[----:B------:R-:W-:Y:S01]  /*2660*/  FMUL.FTZ R154, R130, R37 ;  /* 0x00000025829a7220 */ /* 0x000fe20000410000 */
[----:B---3--:R3:W-:Y:S04]  /*2670*/  STS.128 [R116+0x420], R44 ;  /* 0x0004202c74007388 */ /* 0x0087e80000000c00 */
[----:B----4-:R-:W-:Y:S01]  /*2680*/  STS.128 [R116+0x620], R48 ;  /* 0x0006203074007388 */ /* 0x010fe20000000c00 */
[----:B------:R-:W-:-:S03]  /*2690*/  NOP ;  /* 0x0000000000007918 */ /* 0x000fc60000000000 */
[----:B------:R-:W4:Y:S04]  /*26a0*/  LDS.128 R52, [R117+0x420] ;  /* 0x0004200075347984 */ /* 0x000f280000000c00 */
[----:B------:R-:W5:Y:S01]  /*26b0*/  LDS.128 R56, [R117+0x430] ;  /* 0x0004300075387984 */ /* 0x000f620000000c00 */
[----:B---3--:R-:W-:-:S04]  /*26c0*/  IADD3 R44, PT, PT, R160, UR4, RZ ;  /* 0x00000004a02c7c10 */ /* 0x008fc8000fffe0ff */
[----:B------:R-:W-:-:S04]  /*26d0*/  SEL R44, R44, R101, !P2 ;  /* 0x000000652c2c7207 */ /* 0x000fc80005000000 */
[----:B------:R-:W-:-:S05]  /*26e0*/  LEA R45, R44, UR5, 0x2 ;  /* 0x000000052c2d7c11 */ /* 0x000fca000f8e10ff */
[----:B-1----:R1:W-:Y:S01]  /*26f0*/  STS [R45+0x12b8], R0 ;  /* 0x0012b8002d007388 */ /* 0x0023e20000000800 */
[----:B----4-:R-:W-:Y:S02]  /*2700*/  FMUL.FTZ R152, R12, R52 ;  /* 0x000000340c987220 */ /* 0x010fe40000410000 */
[----:B------:R1:W3:Y:S01]  /*2710*/  MUFU.EX2 R52, R146 ;  /* 0x0000009200347308 */ /* 0x0002e20000000800 */
[----:B------:R-:W-:Y:S01]  /*2720*/  FMUL.FTZ R147, R13, R53 ;  /* 0x000000350d937220 */ /* 0x000fe20000410000 */
        /* <DEDUP_REMOVED lines=13> */
[----:B012---:R-:W-:Y:S05]  /*2800*/  @P1 BRA `(.L_x_9493) ;  /* 0x00000000001c1947 */ /* 0x007fea0003800000 */
[----:B------:R-:W-:Y:S01]  /*2810*/  ISETP.NE.AND P1, PT, R114, UR12, PT ;  /* 0x0000000c72007c0c */ /* 0x000fe2000bf25270 */
[----:B------:R-:W-:-:S12]  /*2820*/  HFMA2 R155, -RZ, RZ, 1.875, 0 ;  /* 0x3f800000ff9b7431 */ /* 0x000fd800000001ff */
[----:B------:R-:W-:Y:S05]  /*2830*/  @!P1 BRA `(.L_x_9494) ;  /* 0x0000000000149947 */ /* 0x000fea0003800000 */
[----:B------:R-:W-:-:S04]  /*2840*/  IADD3 R44, PT, PT, R138, UR4, RZ ;  /* 0x000000048a2c7c10 */ /* 0x000fc8000fffe0ff */
[----:B------:R-:W-:-:S05]  /*2850*/  LEA R44, R44, UR5, 0x2 ;  /* 0x000000052c2c7c11 */ /* 0x000fca000f8e10ff */
[----:B------:R2:W4:Y:S01]  /*2860*/  LDS R155, [R44+0x12b8] ;  /* 0x0012b8002c9b7984 */ /* 0x0005220000000800 */
[----:B------:R-:W-:Y:S05]  /*2870*/  BRA `(.L_x_9494) ;  /* 0x0000000000047947 */ /* 0x000fea0003800000 */
.L_x_9493:
[----:B------:R0:W1:Y:S02]  /*2880*/  LDS R155, [R158+0x1abc] ;  /* 0x001abc009e9b7984 */ /* 0x0000640000000800 */
.L_x_9494:
[----:B------:R-:W-:Y:S05]  /*2890*/  BSYNC.RECONVERGENT B0 ;  /* 0x0000000000007941 */ /* 0x000fea0003800200 */
.L_x_9492:
        /* <DEDUP_REMOVED lines=15> */
[----:B--2---:R-:W-:Y:S01]  /*2990*/  FMUL.FTZ R45, R0, R143 ;  /* 0x0000008f002d7220 */ /* 0x004fe20000410000 */
[----:B------:R-:W-:Y:S01]  /*29a0*/  ISETP.GT.U32.AND P4, PT, R157, 0x17, PT ;  /* 0x000000179d00780c */ /* 0x000fe20003f84070 */
[C---:B------:R-:W-:Y:S01]  /*29b0*/  FMUL.FTZ R48, R142.reuse, R159 ;  /* 0x0000009f8e307220 */ /* 0x040fe20000410000 */
[----:B------:R-:W-:-:S03]  /*29c0*/  FFMA.FTZ R146, R142, R146, R47 ;  /* 0x000000928e927223 */ /* 0x000fc6000001002f */
[C---:B------:R-:W-:Y:S01]  /*29d0*/  FMUL.FTZ R159, R141.reuse, R48 ;  /* 0x000000308d9f7220 */ /* 0x040fe20000410000 */
[----:B------:R-:W-:-:S03]  /*29e0*/  FFMA.FTZ R146, R141, R146, R156 ;  /* 0x000000928d927223 */ /* 0x000fc6000001009c */
[C---:B------:R-:W-:Y:S01]  /*29f0*/  FMUL.FTZ R44, R140.reuse, R159 ;  /* 0x0000009f8c2c7220 */ /* 0x040fe20000410000 */
[----:B------:R-:W-:-:S03]  /*2a00*/  FFMA.FTZ R146, R140, R146, R147 ;  /* 0x000000928c927223 */ /* 0x000fc60000010093 */
[----:B------:R-:W-:Y:S01]  /*2a10*/  FMUL.FTZ R164, R143, R44 ;  /* 0x0000002c8fa47220 */ /* 0x000fe20000410000 */
[----:B------:R-:W-:Y:S01]  /*2a20*/  FFMA.FTZ R44, R153, R143, R154 ;  /* 0x0000008f992c7223 */ /* 0x000fe2000001009a */
[----:B------:R-:W-:-:S03]  /*2a30*/  FFMA.FTZ R146, R143, R146, R152 ;  /* 0x000000928f927223 */ /* 0x000fc60000010098 */
[----:B------:R-:W1:Y:S01]  /*2a40*/  SHFL.DOWN PT, R159, R164, 0x1, 0x1f ;  /* 0x08201f00a49f7f89 */ /* 0x000e6200000e0000 */
[----:B------:R-:W-:Y:S01]  /*2a50*/  FFMA.FTZ R44, R140, R44, R59 ;  /* 0x0000002c8c2c7223 */ /* 0x000fe2000001003b */
[----:B------:R-:W-:Y:S02]  /*2a60*/  MOV R165, R146 ;  /* 0x0000009200a57202 */ /* 0x000fe40000000f00 */
[----:B------:R-:W2:Y:S01]  /*2a70*/  SHFL.DOWN PT, R161, R146, 0x1, 0x1f ;  /* 0x08201f0092a17f89 */ /* 0x000ea200000e0000 */
[----:B------:R-:W-:-:S04]  /*2a80*/  FFMA.FTZ R44, R141, R44, R56 ;  /* 0x0000002c8d2c7223 */ /* 0x000fc80000010038 */
[----:B------:R-:W-:-:S04]  /*2a90*/  FFMA.FTZ R44, R142, R44, R57 ;  /* 0x0000002c8e2c7223 */ /* 0x000fc80000010039 */
[----:B------:R-:W-:-:S04]  /*2aa0*/  FFMA.FTZ R44, R144, R44, R55 ;  /* 0x0000002c902c7223 */ /* 0x000fc80000010037 */
[----:B------:R-:W-:-:S04]  /*2ab0*/  FFMA.FTZ R44, R145, R44, R54 ;  /* 0x0000002c912c7223 */ /* 0x000fc80000010036 */
[----:B------:R-:W-:Y:S01]  /*2ac0*/  FFMA.FTZ R48, R52, R44, R53 ;  /* 0x0000002c34307223 */ /* 0x000fe20000010035 */
[----:B------:R-:W-:Y:S01]  /*2ad0*/  FMUL.FTZ R44, R140, R45 ;  /* 0x0000002d8c2c7220 */ /* 0x000fe20000410000 */
[----:B-1----:R-:W-:-:S03]  /*2ae0*/  @P1 FMUL.FTZ R159, R159, R164 ;  /* 0x000000a49f9f1220 */ /* 0x002fc60000410000 */
[----:B------:R-:W1:Y:S01]  /*2af0*/  SHFL.UP PT, R146, R48, 0x1, RZ ;  /* 0x0420000030927989 */ /* 0x000e6200000e00ff */
[----:B------:R-:W-:Y:S01]  /*2b00*/  FMUL.FTZ R45, R141, R44 ;  /* 0x0000002c8d2d7220 */ /* 0x000fe20000410000 */
[----:B--2---:R-:W-:Y:S01]  /*2b10*/  @P1 FFMA.FTZ R165, R164, R161, R165 ;  /* 0x000000a1a4a51223 */ /* 0x004fe200000100a5 */
[----:B------:R-:W-:Y:S02]  /*2b20*/  @P1 MOV R164, R159 ;  /* 0x0000009f00a41202 */ /* 0x000fe40000000f00 */
[----:B------:R-:W-:Y:S01]  /*2b30*/  FMUL.FTZ R45, R142, R45 ;  /* 0x0000002d8e2d7220 */ /* 0x000fe20000410000 */
[----:B------:R-:W-:Y:S01]  /*2b40*/  ISETP.GE.AND P1, PT, R119, 0x1, PT ;  /* 0x000000017700780c */ /* 0x000fe20003f26270 */
[----:B------:R-:W2:Y:S02]  /*2b50*/  SHFL.DOWN PT, R162, R165, 0x2, 0x1f ;  /* 0x08401f00a5a27f89 */ /* 0x000ea400000e0000 */
[----:B------:R-:W-:Y:S02]  /*2b60*/  FMUL.FTZ R44, R144, R45 ;  /* 0x0000002d902c7220 */ /* 0x000fe40000410000 */
[----:B------:R-:W3:Y:S02]  /*2b70*/  SHFL.DOWN PT, R161, R164, 0x2, 0x1f ;  /* 0x08401f00a4a17f89 */ /* 0x000ee400000e0000 */
[----:B------:R-:W-:-:S04]  /*2b80*/  FMUL.FTZ R45, R145, R44 ;  /* 0x0000002c912d7220 */ /* 0x000fc80000410000 */
[----:B------:R-:W-:-:S05]  /*2b90*/  FMUL.FTZ R159, R52, R45 ;  /* 0x0000002d349f7220 */ /* 0x000fca0000410000 */
[----:B------:R-:W4:Y:S01]  /*2ba0*/  SHFL.UP PT, R44, R159, 0x1, RZ ;  /* 0x042000009f2c7989 */ /* 0x000f2200000e00ff */
[----:B-1----:R-:W-:-:S05]  /*2bb0*/  FFMA.FTZ R45, R159, R146, R48 ;  /* 0x000000929f2d7223 */ /* 0x002fca0000010030 */
[----:B------:R-:W-:Y:S01]  /*2bc0*/  FSEL R48, R48, R45, !P1 ;  /* 0x0000002d30307208 */ /* 0x000fe20004800000 */
[----:B--2---:R-:W-:-:S04]  /*2bd0*/  @!P3 FFMA.FTZ R165, R164, R162, R165 ;  /* 0x000000a2a4a5b223 */ /* 0x004fc800000100a5 */
[----:B------:R-:W1:Y:S01]  /*2be0*/  SHFL.UP PT, R45, R48, 0x2, RZ ;  /* 0x04400000302d7989 */ /* 0x000e6200000e00ff */
[----:B---3--:R-:W-:-:S03]  /*2bf0*/  @!P3 FMUL.FTZ R146, R164, R161 ;  /* 0x000000a1a492b220 */ /* 0x008fc60000410000 */
[----:B------:R-:W2:Y:S02]  /*2c00*/  SHFL.DOWN PT, R162, R165, 0x4, 0x1f ;  /* 0x08801f00a5a27f89 */ /* 0x000ea400000e0000 */
[----:B------:R-:W-:Y:S02]  /*2c10*/  @!P3 MOV R164, R146 ;  /* 0x0000009200a4b202 */ /* 0x000fe40000000f00 */
[----:B------:R-:W-:-:S03]  /*2c20*/  ISETP.GT.U32.AND P3, PT, R157, 0x1b, PT ;  /* 0x0000001b9d00780c */ /* 0x000fc60003f64070 */
[----:B------:R-:W3:Y:S01]  /*2c30*/  SHFL.DOWN PT, R161, R164, 0x4, 0x1f ;  /* 0x08801f00a4a17f89 */ /* 0x000ee200000e0000 */
[----:B----4-:R-:W-:Y:S01]  /*2c40*/  @P1 FMUL.FTZ R159, R159, R44 ;  /* 0x0000002c9f9f1220 */ /* 0x010fe20000410000 */
[----:B------:R-:W-:-:S04]  /*2c50*/  ISETP.GE.AND P1, PT, R119, 0x2, PT ;  /* 0x000000027700780c */ /* 0x000fc80003f26270 */
[----:B------:R-:W4:Y:S01]  /*2c60*/  SHFL.UP PT, R44, R159, 0x2, RZ ;  /* 0x044000009f2c7989 */ /* 0x000f2200000e00ff */
[----:B-1----:R-:W-:-:S03]  /*2c70*/  FFMA.FTZ R45, R159, R45, R48 ;  /* 0x0000002d9f2d7223 */ /* 0x002fc60000010030 */
[----:B--2---:R-:W-:Y:S02]  /*2c80*/  @!P3 FFMA.FTZ R165, R164, R162, R165 ;  /* 0x000000a2a4a5b223 */ /* 0x004fe400000100a5 */
[----:B------:R-:W-:-:S03]  /*2c90*/  FSEL R146, R48, R45, !P1 ;  /* 0x0000002d30927208 */ /* 0x000fc60004800000 */
[----:B------:R-:W1:Y:S01]  /*2ca0*/  SHFL.DOWN PT, R166, R165, 0x8, 0x1f ;  /* 0x09001f00a5a67f89 */ /* 0x000e6200000e0000 */
[----:B---3--:R-:W-:-:S03]  /*2cb0*/  @!P3 FMUL.FTZ R48, R164, R161 ;  /* 0x000000a1a430b220 */ /* 0x008fc60000410000 */
[----:B------:R-:W2:Y:S02]  /*2cc0*/  SHFL.UP PT, R45, R146, 0x4, RZ ;  /* 0x04800000922d7989 */ /* 0x000ea400000e00ff */
[----:B------:R-:W-:Y:S01]  /*2cd0*/  @!P3 MOV R164, R48 ;  /* 0x0000003000a4b202 */ /* 0x000fe20000000f00 */
[----:B----4-:R-:W-:Y:S01]  /*2ce0*/  @P1 FMUL.FTZ R159, R159, R44 ;  /* 0x0000002c9f9f1220 */ /* 0x010fe20000410000 */
[----:B------:R-:W-:Y:S01]  /*2cf0*/  ISETP.GE.AND P1, PT, R114, UR12, PT ;  /* 0x0000000c72007c0c */ /* 0x000fe2000bf26270 */
[----:B------:R-:W-:Y:S01]  /*2d00*/  HFMA2 R44, -RZ, RZ, 1.875, 0 ;  /* 0x3f800000ff2c7431 */ /* 0x000fe200000001ff */
[----:B------:R-:W-:Y:S01]  /*2d10*/  ISETP.GE.AND P3, PT, R119, 0x4, PT ;  /* 0x000000047700780c */ /* 0x000fe20003f66270 */
[----:B------:R-:W3:Y:S01]  /*2d20*/  SHFL.DOWN PT, R163, R164, 0x8, 0x1f ;  /* 0x09001f00a4a37f89 */ /* 0x000ee200000e0000 */
[----:B------:R-:W-:-:S03]  /*2d30*/  ISETP.NE.OR P1, PT, R64, RZ, P1 ;  /* 0x000000ff4000720c */ /* 0x000fc60000f25670 */
[----:B------:R-:W4:Y:S01]  /*2d40*/  SHFL.UP PT, R48, R159, 0x4, RZ ;  /* 0x048000009f307989 */ /* 0x000f2200000e00ff */
[----:B-1----:R-:W-:Y:S01]  /*2d50*/  @!P4 FFMA.FTZ R165, R164, R166, R165 ;  /* 0x000000a6a4a5c223 */ /* 0x002fe200000100a5 */
[----:B--2---:R-:W-:Y:S01]  /*2d60*/  FFMA.FTZ R161, R159, R45, R146 ;  /* 0x0000002d9fa17223 */ /* 0x004fe20000010092 */
[----:B------:R-:W-:-:S03]  /*2d70*/  MOV R45, RZ ;  /* 0x000000ff002d7202 */ /* 0x000fc60000000f00 */
[----:B------:R-:W1:Y:S01]  /*2d80*/  SHFL.DOWN PT, R166, R165, 0x10, 0x1f ;  /* 0x0a001f00a5a67f89 */ /* 0x000e6200000e0000 */
[----:B------:R-:W-:-:S03]  /*2d90*/  FSEL R146, R146, R161, !P3 ;  /* 0x000000a192927208 */ /* 0x000fc60005800000 */
[----:B------:R-:W-:Y:S01]  /*2da0*/  @!P1 LDS.64 R44, [UR6+0x1b38] ;  /* 0x001b3806ff2c9984 */ /* 0x000fe20008000a00 */
[----:B---3--:R-:W-:Y:S01]  /*2db0*/  @!P4 FMUL.FTZ R162, R164, R163 ;  /* 0x000000a3a4a2c220 */ /* 0x008fe20000410000 */
[----:B------:R-:W-:Y:S02]  /*2dc0*/  ISETP.GE.AND P1, PT, R119, 0x8, PT ;  /* 0x000000087700780c */ /* 0x000fe40003f26270 */
[----:B------:R-:W2:Y:S01]  /*2dd0*/  SHFL.UP PT, R161, R146, 0x8, RZ ;  /* 0x0500000092a17989 */ /* 0x000ea200000e00ff */
[----:B----4-:R-:W-:Y:S01]  /*2de0*/  @P3 FMUL.FTZ R159, R159, R48 ;  /* 0x000000309f9f3220 */ /* 0x010fe20000410000 */
[----:B------:R-:W-:Y:S02]  /*2df0*/  @!P4 MOV R164, R162 ;  /* 0x000000a200a4c202 */ /* 0x000fe40000000f00 */
[----:B------:R-:W-:Y:S02]  /*2e00*/  ISETP.GT.U32.AND P3, PT, R157, 0xf, PT ;  /* 0x0000000f9d00780c */ /* 0x000fe40003f64070 */
[----:B------:R-:W3:Y:S04]  /*2e10*/  SHFL.UP PT, R48, R159, 0x8, RZ ;  /* 0x050000009f307989 */ /* 0x000ee800000e00ff */
[----:B------:R-:W4:Y:S07]  /*2e20*/  SHFL.DOWN PT, R163, R164, 0x10, 0x1f ;  /* 0x0a001f00a4a37f89 */ /* 0x000f2e00000e0000 */
[----:B-1----:R-:W-:-:S05]  /*2e30*/  @!P3 FFMA.FTZ R165, R164, R166, R165 ;  /* 0x000000a6a4a5b223 */ /* 0x002fca00000100a5 */
[----:B------:R-:W-:Y:S01]  /*2e40*/  SHFL.DOWN PT, R166, R165, 0x1, 0x1f ;  /* 0x08201f00a5a67f89 */ /* 0x000fe200000e0000 */
[----:B--2---:R-:W-:-:S03]  /*2e50*/  FFMA.FTZ R161, R159, R161, R146 ;  /* 0x000000a19fa17223 */ /* 0x004fc60000010092 */
[----:B------:R-:W-:Y:S02]  /*2e60*/  SHFL.IDX PT, R165, R165, RZ, 0x1f ;  /* 0x00001fffa5a57589 */ /* 0x000fe400000e0000 */
[----:B------:R-:W-:Y:S01]  /*2e70*/  FSEL R162, R146, R161, !P1 ;  /* 0x000000a192a27208 */ /* 0x000fe20004800000 */
[----:B---3--:R-:W-:Y:S01]  /*2e80*/  @P1 FMUL.FTZ R159, R159, R48 ;  /* 0x000000309f9f1220 */ /* 0x008fe20000410000 */
[----:B------:R-:W-:Y:S01]  /*2e90*/  ISETP.GE.AND P1, PT, R119, 0x10, PT ;  /* 0x000000107700780c */ /* 0x000fe20003f26270 */
[----:B----4-:R-:W-:Y:S02]  /*2ea0*/  @!P3 FMUL.FTZ R161, R164, R163 ;  /* 0x000000a3a4a1b220 */ /* 0x010fe40000410000 */
[----:B------:R-:W1:Y:S03]  /*2eb0*/  SHFL.UP PT, R146, R162, 0x10, RZ ;  /* 0x06000000a2927989 */ /* 0x000e6600000e00ff */
[----:B------:R-:W-:Y:S01]  /*2ec0*/  @!P3 MOV R164, R161 ;  /* 0x000000a100a4b202 */ /* 0x000fe20000000f00 */
[----:B------:R-:W2:Y:S01]  /*2ed0*/  SHFL.UP PT, R48, R159, 0x10, RZ ;  /* 0x060000009f307989 */ /* 0x000ea200000e00ff */
[----:B------:R-:W-:-:S03]  /*2ee0*/  ISETP.NE.AND P3, PT, R64, 0x1f, PT ;  /* 0x0000001f4000780c */ /* 0x000fc60003f65270 */
[----:B------:R-:W-:Y:S04]  /*2ef0*/  SHFL.IDX PT, R167, R45, RZ, 0x1f ;  /* 0x00001fff2da77589 */ /* 0x000fe800000e0000 */
[----:B------:R-:W3:Y:S04]  /*2f00*/  SHFL.DOWN PT, R163, R164, 0x1, 0x1f ;  /* 0x08201f00a4a37f89 */ /* 0x000ee800000e0000 */
[----:B------:R-:W4:Y:S01]  /*2f10*/  SHFL.IDX PT, R164, R164, RZ, 0x1f ;  /* 0x00001fffa4a47589 */ /* 0x000f2200000e0000 */
[C---:B-1----:R-:W-:Y:S01]  /*2f20*/  FFMA.FTZ R161, R159.reuse, R146, R162 ;  /* 0x000000929fa17223 */ /* 0x042fe200000100a2 */
[----:B--2---:R-:W-:-:S04]  /*2f30*/  @P1 FMUL.FTZ R159, R159, R48 ;  /* 0x000000309f9f1220 */ /* 0x004fc80000410000 */
[----:B------:R-:W-:Y:S02]  /*2f40*/  FSEL R161, R162, R161, !P1 ;  /* 0x000000a1a2a17208 */ /* 0x000fe40004800000 */
[----:B------:R-:W-:Y:S01]  /*2f50*/  SHFL.UP PT, R159, R159, 0x1, RZ ;  /* 0x042000009f9f7989 */ /* 0x000fe200000e00ff */
[----:B---3--:R-:W-:-:S03]  /*2f60*/  @P3 FFMA.FTZ R167, R163, R167, R166 ;  /* 0x000000a7a3a73223 */ /* 0x008fc600000100a6 */
[----:B------:R-:W-:Y:S01]  /*2f70*/  SHFL.UP PT, R162, R161, 0x1, RZ ;  /* 0x04200000a1a27989 */ /* 0x000fe200000e00ff */
[----:B------:R-:W-:Y:S01]  /*2f80*/  FFMA.FTZ R58, R167, R155, R58 ;  /* 0x0000009ba73a7223 */ /* 0x000fe2000001003a */
[C---:B----4-:R-:W-:Y:S01]  /*2f90*/  FFMA.FTZ R45, R164.reuse, R45, R165 ;  /* 0x0000002da42d7223 */ /* 0x050fe200000100a5 */
[----:B------:R-:W-:Y:S02]  /*2fa0*/  FMUL.FTZ R44, R164, R44 ;  /* 0x0000002ca42c7220 */ /* 0x000fe40000410000 */
[----:B------:R-:W-:Y:S01]  /*2fb0*/  FFMA.FTZ R146, R52, R58, R49 ;  /* 0x0000003a34927223 */ /* 0x000fe20000010031 */
[----:B------:R-:W-:-:S04]  /*2fc0*/  IMAD.WIDE.U32 R48, R78, UR4, R74 ;  /* 0x000000044e307c25 */ /* 0x000fc8000f8e004a */
[----:B------:R-:W-:Y:S01]  /*2fd0*/  FFMA.FTZ R155, R145, R146, R46 ;  /* 0x00000092919b7223 */ /* 0x000fe2000001002e */
[----:B------:R-:W-:Y:S01]  /*2fe0*/  IMAD R49, R79, UR4, R49 ;  /* 0x000000044f317c24 */ /* 0x000fe2000f8e0231 */
[----:B------:R-:W-:Y:S02]  /*2ff0*/  LEA R46, P1, R48, UR8, 0x2 ;  /* 0x00000008302e7c11 */ /* 0x000fe4000f8210ff */
[----:B------:R-:W-:-:S04]  /*3000*/  FFMA.FTZ R166, R144, R155, R51 ;  /* 0x0000009b90a67223 */ /* 0x000fc80000010033 */
[----:B------:R-:W-:Y:S01]  /*3010*/  FFMA.FTZ R168, R142, R166, R47 ;  /* 0x000000a68ea87223 */ /* 0x000fe2000001002f */
[----:B------:R-:W-:Y:S02]  /*3020*/  LEA.HI.X R47, R48, UR9, R49, 0x2, P1 ;  /* 0x00000009302f7c11 */ /* 0x000fe400088f1431 */
[----:B------:R-:W-:Y:S01]  /*3030*/  ISETP.NE.AND P1, PT, R64, RZ, PT ;  /* 0x000000ff4000720c */ /* 0x000fe20003f25270 */
[----:B------:R-:W-:-:S04]  /*3040*/  FFMA.FTZ R170, R141, R168, R156 ;  /* 0x000000a88daa7223 */ /* 0x000fc8000001009c */
[----:B------:R-:W-:Y:S01]  /*3050*/  FFMA.FTZ R156, R140, R170, R147 ;  /* 0x000000aa8c9c7223 */ /* 0x000fe20000010093 */
[----:B------:R-:W-:-:S03]  /*3060*/  FMUL.FTZ R147, R170, R121 ;  /* 0x00000079aa937220 */ /* 0x000fc60000410000 */
[----:B------:R-:W-:-:S04]  /*3070*/  FFMA.FTZ R172, R143, R156, R152 ;  /* 0x0000009c8fac7223 */ /* 0x000fc80000010098 */
[----:B------:R1:W-:Y:S02]  /*3080*/  @!P1 STS.64 [UR6+0x1b38], R44 ;  /* 0x001b382cff009988 */ /* 0x0003e40008000a06 */
[----:B-1----:R-:W-:Y:S02]  /*3090*/  FMUL.FTZ R44, R155, R120 ;  /* 0x000000789b2c7220 */ /* 0x002fe40000410000 */
[----:B-----5:R1:W2:Y:S02]  /*30a0*/  SHFL.IDX PT, R163, R50, RZ, 0x1f ;  /* 0x00001fff32a37589 */ /* 0x0202a400000e0000 */
[----:B-1----:R-:W-:-:S04]  /*30b0*/  IMAD.WIDE.U32 R50, R76, UR4, R72 ;  /* 0x000000044c327c25 */ /* 0x002fc8000f8e0048 */
[----:B------:R-:W-:Y:S02]  /*30c0*/  IMAD R49, R77, UR4, R51 ;  /* 0x000000044d317c24 */ /* 0x000fe4000f8e0233 */
[----:B------:R-:W-:-:S04]  /*30d0*/  FMUL.FTZ R51, R172, R127 ;  /* 0x0000007fac337220 */ /* 0x000fc80000410000 */
[----:B------:R-:W-:-:S05]  /*30e0*/  FMUL.FTZ R152, R4, R51 ;  /* 0x0000003304987220 */ /* 0x000fca0000410000 */
[----:B------:R-:W-:Y:S01]  /*30f0*/  STS [R103], R152 ;  /* 0x0000009867007388 */ /* 0x000fe20000000800 */
[----:B--2---:R-:W-:Y:S01]  /*3100*/  @P2 FFMA.FTZ R163, R159, R163, R162 ;  /* 0x000000a39fa32223 */ /* 0x004fe200000100a2 */
[----:B------:R-:W-:-:S03]  /*3110*/  LEA R48, P2, R50, UR10, 0x2 ;  /* 0x0000000a32307c11 */ /* 0x000fc6000f8410ff */
[----:B------:R-:W-:Y:S01]  /*3120*/  FFMA.FTZ R163, R0, R163, R153 ;  /* 0x000000a300a37223 */ /* 0x000fe20000010099 */
[----:B------:R-:W-:-:S03]  /*3130*/  LEA.HI.X R49, R50, UR11, R49, 0x2, P2 ;  /* 0x0000000b32317c11 */ /* 0x000fc600090f1431 */
[----:B------:R-:W-:Y:S01]  /*3140*/  FFMA.FTZ R162, R143, R163, R154 ;  /* 0x000000a38fa27223 */ /* 0x000fe2000001009a */
[----:B------:R-:W-:Y:S01]  /*3150*/  FADD.FTZ R0, -R153, R163 ;  /* 0x000000a399007221 */ /* 0x000fe20000010100 */
[----:B------:R-:W-:Y:S02]  /*3160*/  FMUL.FTZ R153, R166, R123 ;  /* 0x0000007ba6997220 */ /* 0x000fe40000410000 */
[----:B------:R-:W-:Y:S01]  /*3170*/  FADD.FTZ R143, -R154, R162 ;  /* 0x000000a29a8f7221 */ /* 0x000fe20000010100 */
[----:B------:R-:W-:Y:S01]  /*3180*/  FMUL.FTZ R154, R156, R124 ;  /* 0x0000007c9c9a7220 */ /* 0x000fe20000410000 */
        /* <DEDUP_REMOVED lines=8> */
[----:B------:R1:W-:Y:S01]  /*3210*/  STS [R104+0x4], R51 ;  /* 0x0000043368007388 */ /* 0x0003e20000000800 */
[-C--:B------:R-:W-:Y:S01]  /*3220*/  FFMA.FTZ R50, R59, R147.reuse, R50 ;  /* 0x000000933b327223 */ /* 0x080fe20000010032 */
[----:B------:R-:W-:Y:S01]  /*3230*/  FFMA.FTZ R142, R142, R154, R57 ;  /* 0x0000009a8e8e7223 */ /* 0x000fe20000010039 */
[----:B------:R-:W-:Y:S01]  /*3240*/  FADD.FTZ R141, -R56, R154 ;  /* 0x0000009a388d7221 */ /* 0x000fe20000010100 */
[----:B------:R-:W-:Y:S01]  /*3250*/  FMUL.FTZ R56, R58, R126 ;  /* 0x0000007e3a387220 */ /* 0x000fe20000410000 */
[----:B------:R2:W-:Y:S01]  /*3260*/  STS [R104+0x10], R159 ;  /* 0x0000109f68007388 */ /* 0x0005e20000000800 */
[----:B------:R-:W-:Y:S01]  /*3270*/  FADD.FTZ R57, -R57, R142 ;  /* 0x0000008e39397221 */ /* 0x000fe20000010100 */
[----:B------:R-:W-:Y:S01]  /*3280*/  FFMA.FTZ R50, R141, R140, R50 ;  /* 0x0000008c8d327223 */ /* 0x000fe20000010032 */
[----:B------:R-:W-:Y:S01]  /*3290*/  FFMA.FTZ R144, R144, R142, R55 ;  /* 0x0000008e90907223 */ /* 0x000fe20000010037 */
[----:B------:R-:W-:Y:S01]  /*32a0*/  FMUL.FTZ R147, R6, R147 ;  /* 0x0000009306937220 */ /* 0x000fe20000410000 */
[----:B-1----:R-:W-:Y:S01]  /*32b0*/  FMUL.FTZ R51, R146, R125 ;  /* 0x0000007d92337220 */ /* 0x002fe20000410000 */
[----:B------:R-:W-:Y:S01]  /*32c0*/  FFMA.FTZ R50, R57, R153, R50 ;  /* 0x0000009939327223 */ /* 0x000fe20000010032 */
[----:B------:R-:W-:Y:S01]  /*32d0*/  FADD.FTZ R153, -R55, R144 ;  /* 0x0000009037997221 */ /* 0x000fe20000010100 */
[----:B------:R-:W-:Y:S01]  /*32e0*/  FFMA.FTZ R181, R145, R144, R54 ;  /* 0x0000009091b57223 */ /* 0x000fe20000010036 */
[----:B------:R-:W-:Y:S01]  /*32f0*/  FMUL.FTZ R45, R7, R140 ;  /* 0x0000008c072d7220 */ /* 0x000fe20000410000 */
[----:B------:R-:W-:Y:S01]  /*3300*/  FMUL.FTZ R55, R9, R44 ;  /* 0x0000002c09377220 */ /* 0x000fe20000410000 */
[----:B------:R-:W-:Y:S01]  /*3310*/  FMUL.FTZ R145, R10, R51 ;  /* 0x000000330a917220 */ /* 0x000fe20000410000 */
[----:B--2---:R-:W-:Y:S01]  /*3320*/  FMUL.FTZ R159, R11, R56 ;  /* 0x000000380b9f7220 */ /* 0x004fe20000410000 */
[----:B------:R1:W-:Y:S01]  /*3330*/  STS [R104+0x8], R147 ;  /* 0x0000089368007388 */ /* 0x0003e20000000800 */
[----:B------:R-:W-:Y:S01]  /*3340*/  FFMA.FTZ R50, R153, R44, R50 ;  /* 0x0000002c99327223 */ /* 0x000fe20000010032 */
[----:B------:R-:W-:Y:S01]  /*3350*/  FFMA.FTZ R52, R52, R181, R53 ;  /* 0x000000b534347223 */ /* 0x000fe20000010035 */
[----:B------:R-:W-:Y:S01]  /*3360*/  FMUL.FTZ R44, R12, R163 ;  /* 0x000000a30c2c7220 */ /* 0x000fe20000410000 */
[----:B------:R2:W-:Y:S02]  /*3370*/  STS [R104+0xc], R45 ;  /* 0x00000c2d68007388 */ /* 0x0005e40000000800 */
[----:B------:R-:W-:Y:S01]  /*3380*/  FADD.FTZ R161, -R53, R52 ;  /* 0x0000003435a17221 */ /* 0x000fe20000010100 */
[----:B------:R-:W-:Y:S01]  /*3390*/  FMUL.FTZ R53, R15, R154 ;  /* 0x0000009a0f357220 */ /* 0x000fe20000410000 */
[----:B------:R3:W-:Y:S01]  /*33a0*/  STS [R104+0x14], R55 ;  /* 0x0000143768007388 */ /* 0x0007e20000000800 */
[----:B------:R-:W-:Y:S01]  /*33b0*/  FMUL.FTZ R163, R19, R52 ;  /* 0x0000003413a37220 */ /* 0x000fe20000410000 */
[----:B-1----:R-:W-:-:S02]  /*33c0*/  FADD.FTZ R147, -R54, R181 ;  /* 0x000000b536937221 */ /* 0x002fc40000010100 */
[----:B------:R1:W-:Y:S02]  /*33d0*/  STS [R104+0x18], R145 ;  /* 0x0000189168007388 */ /* 0x0003e40000000800 */
[----:B------:R-:W-:Y:S01]  /*33e0*/  FFMA.FTZ R50, R147, R51, R50 ;  /* 0x0000003393327223 */ /* 0x000fe20000010032 */
[----:B--2---:R-:W-:Y:S01]  /*33f0*/  FMUL.FTZ R45, R13, R162 ;  /* 0x000000a20d2d7220 */ /* 0x004fe20000410000 */
[----:B------:R2:W-:Y:S01]  /*3400*/  STS [R104+0x1c], R159 ;  /* 0x00001c9f68007388 */ /* 0x0005e20000000800 */
[----:B------:R-:W-:Y:S01]  /*3410*/  FMUL.FTZ R51, R14, R164 ;  /* 0x000000a40e337220 */ /* 0x000fe20000410000 */
[----:B------:R-:W-:Y:S01]  /*3420*/  FFMA.FTZ R183, R161, R56, R50 ;  /* 0x00000038a1b77223 */ /* 0x000fe20000010032 */
[----:B------:R-:W-:Y:S01]  /*3430*/  IADD3 R50, PT, PT, -R137, UR7, RZ ;  /* 0x0000000789327c10 */ /* 0x000fe2000fffe1ff */
[----:B------:R-:W-:Y:S01]  /*3440*/  BAR.SYNC.DEFER_BLOCKING 0x0 ;  /* 0x0000000000007b1d */ /* 0x000fe20000010000 */
[----:B---3--:R-:W-:Y:S01]  /*3450*/  FMUL.FTZ R55, R16, R142 ;  /* 0x0000008e10377220 */ /* 0x008fe20000410000 */
[----:B-1----:R-:W-:Y:S01]  /*3460*/  FMUL.FTZ R145, R17, R144 ;  /* 0x0000009011917220 */ /* 0x002fe20000410000 */
[----:B------:R-:W-:-:S02]  /*3470*/  ISETP.GE.AND P2, PT, R50, 0x1, PT ;  /* 0x000000013200780c */ /* 0x000fc40003f46270 */
[----:B------:R-:W-:Y:S01]  /*3480*/  ISETP.GE.AND P3, PT, R50, 0x21, PT ;  /* 0x000000213200780c */ /* 0x000fe20003f66270 */
[----:B--2---:R-:W-:Y:S01]  /*3490*/  FMUL.FTZ R159, R18, R181 ;  /* 0x000000b5129f7220 */ /* 0x004fe20000410000 */
        /* <DEDUP_REMOVED lines=22> */
.L_x_9496:
[----:B------:R-:W-:Y:S05]  /*3600*/  BSYNC.RECONVERGENT B0 ;  /* 0x0000000000007941 */ /* 0x000fea0003800200 */
.L_x_9495:
[----:B-12---:R1:W2:Y:S01]  /*3610*/  LDS R45, [R105+0x4a0] ;  /* 0x0004a000692d7984 */ /* 0x0062a20000000800 */
[----:B------:R-:W-:Y:S04]  /*3620*/  BSSY.RECONVERGENT B0, `(.L_x_9497) ;  /* 0x0000004000007945 */ /* 0x000fe80003800200 */
[----:B------:R-:W-:Y:S05]  /*3630*/  @!P3 BRA `(.L_x_9498) ;  /* 0x000000000008b947 */ /* 0x000fea0003800000 */
[----:B------:R3:W-:Y:S04]  /*3640*/  REDG.E.ADD.F32.FTZ.RN.STRONG.GPU desc[UR16][R46.64+0x80], R167 ;  /* 0x000080a72e0079a6 */ /* 0x0007e8000c12f310 */
[----:B--2---:R3:W-:Y:S02]  /*3650*/  REDG.E.ADD.F32.FTZ.RN.STRONG.GPU desc[UR16][R48.64+0x80], R45 ;  /* 0x0000802d300079a6 */ /* 0x0047e4000c12f310 */
.L_x_9498:
[----:B------:R-:W-:Y:S05]  /*3660*/  BSYNC.RECONVERGENT B0 ;  /* 0x0000000000007941 */ /* 0x000fea0003800200 */
.L_x_9497:
        /* <DEDUP_REMOVED lines=11> */
.L_x_9500:
[----:B------:R-:W-:Y:S05]  /*3720*/  BSYNC.RECONVERGENT B0 ;  /* 0x0000000000007941 */ /* 0x000fea0003800200 */
.L_x_9499:
[----:B---34-:R3:W4:Y:S01]  /*3730*/  LDS R45, [R107+0x5a0] ;  /* 0x0005a0006b2d7984 */ /* 0x0187220000000800 */
[----:B------:R-:W-:Y:S01]  /*3740*/  ISETP.NE.AND P6, PT, R44, RZ, PT ;  /* 0x000000ff2c00720c */ /* 0x000fe20003fc5270 */
[----:B------:R-:W-:-:S12]  /*3750*/  BSSY.RECONVERGENT B0, `(.L_x_9501) ;  /* 0x0000004000007945 */ /* 0x000fd80003800200 */
[----:B---3--:R-:W-:Y:S05]  /*3760*/  @!P6 BRA `(.L_x_9502) ;  /* 0x000000000008e947 */ /* 0x008fea0003800000 */
[----:B0-----:R3:W-:Y:S04]  /*3770*/  REDG.E.ADD.F32.FTZ.RN.STRONG.GPU desc[UR16][R46.64+0x180], R171 ;  /* 0x000180ab2e0079a6 */ /* 0x0017e8000c12f310 */
[----:B----4-:R3:W-:Y:S02]  /*3780*/  REDG.E.ADD.F32.FTZ.RN.STRONG.GPU desc[UR16][R48.64+0x180], R45 ;  /* 0x0001802d300079a6 */ /* 0x0107e4000c12f310 */
.L_x_9502:
[----:B------:R-:W-:Y:S05]  /*3790*/  BSYNC.RECONVERGENT B0 ;  /* 0x0000000000007941 */ /* 0x000fea0003800200 */
.L_x_9501:
[----:B---34-:R3:W4:Y:S01]  /*37a0*/  LDS R45, [R108+0x620] ;  /* 0x000620006c2d7984 */ /* 0x0187220000000800 */
[----:B------:R-:W-:Y:S04]  /*37b0*/  BSSY.RECONVERGENT B0, `(.L_x_9503) ;  /* 0x0000004000007945 */ /* 0x000fe80003800200 */
[----:B------:R-:W-:Y:S05]  /*37c0*/  @!P2 BRA `(.L_x_9504) ;  /* 0x000000000008a947 */ /* 0x000fea0003800000 */
[----:B0-----:R0:W-:Y:S04]  /*37d0*/  REDG.E.ADD.F32.FTZ.RN.STRONG.GPU desc[UR16][R46.64+0x200], R173 ;  /* 0x000200ad2e0079a6 */ /* 0x0011e8000c12f310 */
[----:B----4-:R0:W-:Y:S02]  /*37e0*/  REDG.E.ADD.F32.FTZ.RN.STRONG.GPU desc[UR16][R48.64+0x200], R45 ;  /* 0x0002002d300079a6 */ /* 0x0101e4000c12f310 */
.L_x_9504:
[----:B------:R-:W-:Y:S05]  /*37f0*/  BSYNC.RECONVERGENT B0 ;  /* 0x0000000000007941 */ /* 0x000fea0003800200 */
.L_x_9503:
[----:B0---4-:R0:W4:Y:S01]  /*3800*/  LDS R45, [R109+0x6a0] ;  /* 0x0006a0006d2d7984 */ /* 0x0111220000000800 */
[----:B------:R-:W-:Y:S04]  /*3810*/  BSSY.RECONVERGENT B0, `(.L_x_9505) ;  /* 0x0000004000007945 */ /* 0x000fe80003800200 */
[----:B------:R-:W-:Y:S05]  /*3820*/  @!P3 BRA `(.L_x_9506) ;  /* 0x000000000008b947 */ /* 0x000fea0003800000 */
[----:B------:R0:W-:Y:S04]  /*3830*/  REDG.E.ADD.F32.FTZ.RN.STRONG.GPU desc[UR16][R46.64+0x280], R175 ;  /* 0x000280af2e0079a6 */ /* 0x0001e8000c12f310 */
[----:B----4-:R0:W-:Y:S02]  /*3840*/  REDG.E.ADD.F32.FTZ.RN.STRONG.GPU desc[UR16][R48.64+0x280], R45 ;  /* 0x0002802d300079a6 */ /* 0x0101e4000c12f310 */
.L_x_9506:
[----:B------:R-:W-:Y:S05]  /*3850*/  BSYNC.RECONVERGENT B0 ;  /* 0x0000000000007941 */ /* 0x000fea0003800200 */
.L_x_9505:
[----:B0---4-:R0:W4:Y:S01]  /*3860*/  LDS R45, [R110+0x720] ;  /* 0x000720006e2d7984 */ /* 0x0111220000000800 */
[----:B------:R-:W-:Y:S04]  /*3870*/  BSSY.RECONVERGENT B0, `(.L_x_9507) ;  /* 0x0000004000007945 */ /* 0x000fe80003800200 */
[----:B------:R-:W-:Y:S05]  /*3880*/  @!P4 BRA `(.L_x_9508) ;  /* 0x000000000008c947 */ /* 0x000fea0003800000 */
[----:B------:R0:W-:Y:S04]  /*3890*/  REDG.E.ADD.F32.FTZ.RN.STRONG.GPU desc[UR16][R46.64+0x300], R177 ;  /* 0x000300b12e0079a6 */ /* 0x0001e8000c12f310 */
[----:B----4-:R0:W-:Y:S02]  /*38a0*/  REDG.E.ADD.F32.FTZ.RN.STRONG.GPU desc[UR16][R48.64+0x300], R45 ;  /* 0x0003002d300079a6 */ /* 0x0101e4000c12f310 */
.L_x_9508:
[----:B------:R-:W-:Y:S05]  /*38b0*/  BSYNC.RECONVERGENT B0 ;  /* 0x0000000000007941 */ /* 0x000fea0003800200 */
.L_x_9507:
[----:B0---4-:R0:W4:Y:S01]  /*38c0*/  LDS R45, [R111+0x7a0] ;  /* 0x0007a0006f2d7984 */ /* 0x0111220000000800 */
[----:B------:R-:W-:Y:S04]  /*38d0*/  BSSY.RECONVERGENT B0, `(.L_x_9509) ;  /* 0x0000004000007945 */ /* 0x000fe80003800200 */
[----:B------:R-:W-:Y:S05]  /*38e0*/  @!P5 BRA `(.L_x_9510) ;  /* 0x000000000008d947 */ /* 0x000fea0003800000 */
[----:B------:R0:W-:Y:S04]  /*38f0*/  REDG.E.ADD.F32.FTZ.RN.STRONG.GPU desc[UR16][R46.64+0x380], R179 ;  /* 0x000380b32e0079a6 */ /* 0x0001e8000c12f310 */
[----:B----4-:R0:W-:Y:S02]  /*3900*/  REDG.E.ADD.F32.FTZ.RN.STRONG.GPU desc[UR16][R48.64+0x380], R45 ;  /* 0x0003802d300079a6 */ /* 0x0101e4000c12f310 */
.L_x_9510:
[----:B------:R-:W-:Y:S05]  /*3910*/  BSYNC.RECONVERGENT B0 ;  /* 0x0000000000007941 */ /* 0x000fea0003800200 */
.L_x_9509:
[----:B------:R-:W5:Y:S01]  /*3920*/  SHFL.DOWN P2, R44, R183, 0x1, 0x1f ;  /* 0x08201f00b72c7f89 */ /* 0x000f620000040000 */
[----:B0-----:R-:W-:Y:S01]  /*3930*/  FMUL.FTZ R46, R41, R155 ;  /* 0x0000009b292e7220 */ /* 0x001fe20000410000 */
        /* <DEDUP_REMOVED lines=22> */
[----:B-----5:R-:W-:Y:S01]  /*3aa0*/  @P2 FADD R44, R183, R44 ;  /* 0x0000002cb72c2221 */ /* 0x020fe20000000000 */
        /* <DEDUP_REMOVED lines=23> */
[----:B------:R-:W0:Y:S02]  /*3c20*/  SHFL.DOWN P2, R47, R48, 0x8, 0x1f ;  /* 0x09001f00302f7f89 */ /* 0x000e240000040000 */
[----:B0-----:R-:W-:Y:S01]  /*3c30*/  @P2 FADD R47, R48, R47 ;  /* 0x0000002f302f2221 */ /* 0x001fe20000000000 */
[C---:B------:R-:W-:Y:S01]  /*3c40*/  FMUL.FTZ R48, R139.reuse, R155 ;  /* 0x0000009b8b307220 */ /* 0x040fe20000410000 */
[----:B------:R-:W-:-:S03]  /*3c50*/  FMUL.FTZ R139, R139, R172 ;  /* 0x000000ac8b8b7220 */ /* 0x000fc60000410000 */
[----:B------:R-:W0:Y:S01]  /*3c60*/  SHFL.DOWN P2, R52, R47, 0x10, 0x1f ;  /* 0x0a001f002f347f89 */ /* 0x000e220000040000 */
[----:B------:R-:W-:Y:S01]  /*3c70*/  FMUL.FTZ R48, R153, R48 ;  /* 0x0000003099307220 */ /* 0x000fe20000410000 */
[----:B------:R-:W-:-:S03]  /*3c80*/  FMUL.FTZ R139, R0, R139 ;  /* 0x0000008b008b7220 */ /* 0x000fc60000410000 */
[----:B------:R-:W-:Y:S01]  /*3c90*/  FFMA.FTZ R48, R9, R46, R48 ;  /* 0x0000002e09307223 */ /* 0x000fe20000010030 */
[----:B------:R-:W-:-:S03]  /*3ca0*/  FFMA.FTZ R139, R4, R37, R139 ;  /* 0x00000025048b7223 */ /* 0x000fc6000001008b */
[----:B------:R-:W-:Y:S01]  /*3cb0*/  FADD.FTZ R21, R48, R21 ;  /* 0x0000001530157221 */ /* 0x000fe20000010000 */
        /* <DEDUP_REMOVED lines=10> */
.L_x_9512:
[----:B------:R-:W-:Y:S05]  /*3d60*/  BSYNC.RECONVERGENT B0 ;  /* 0x0000000000007941 */ /* 0x000fea0003800200 */
.L_x_9511:
[----:B------:R-:W-:-:S04]  /*3d70*/  UIADD3 UR4, UPT, UPT, UR4, 0x1, URZ ;  /* 0x0000000104047890 */ /* 0x000fc8000fffe0ff */
[----:B------:R-:W-:-:S09]  /*3d80*/  UISETP.GE.AND UP0, UPT, UR4, UR13, UPT ;  /* 0x0000000d0400728c */ /* 0x000fd2000bf06270 */
[----:B------:R-:W-:Y:S05]  /*3d90*/  BRA.U !UP0, `(.L_x_9513) ;  /* 0xffffffe5086c7547 */ /* 0x000fea000b83ffff */
.L_x_9491:
[----:B------:R-:W-:Y:S08]  /*3da0*/  BAR.SYNC.DEFER_BLOCKING 0x0 ;  /* 0x0000000000007b1d */ /* 0x000ff00000010000 */
[----:B0-----:R-:W0:Y:S01]  /*3db0*/  LDC.64 R42, c[0x0][0x4f8] ;  /* 0x00013e00ff2a7b82 */ /* 0x001e220000000a00 */
[----:B------:R-:W5:Y:S07]  /*3dc0*/  LDCU.64 UR4, c[0x0][0x500] ;  /* 0x0000a000ff0477ac */ /* 0x000f6e0008000a00 */
[----:B------:R-:W1:Y:S01]  /*3dd0*/  LDC.64 R44, c[0x0][0x550] ;  /* 0x00015400ff2c7b82 */ /* 0x000e620000000a00 */
[----:B------:R-:W2:Y:S04]  /*3de0*/  LDG.E.128 R8, desc[UR16][R70.64] ;  /* 0x0000001046087981 */ /* 0x000ea8000c1e1d00 */
[----:B------:R-:W3:Y:S04]  /*3df0*/  LDG.E.128 R12, desc[UR16][R70.64+0x200] ;  /* 0x00020010460c7981 */ /* 0x000ee8000c1e1d00 */
[----:B--2---:R-:W-:Y:S04]  /*3e00*/  STS.128 [R116], R8 ;  /* 0x0000000874007388 */ /* 0x004fe80000000c00 */
[----:B---3--:R-:W-:Y:S01]  /*3e10*/  STS.128 [R116+0x200], R12 ;  /* 0x0002000c74007388 */ /* 0x008fe20000000c00 */
[----:B------:R-:W-:-:S03]  /*3e20*/  NOP ;  /* 0x0000000000007918 */ /* 0x000fc60000000000 */
[----:B------:R-:W2:Y:S04]  /*3e30*/  LDS.128 R16, [R117] ;  /* 0x0000000075107984 */ /* 0x000ea80000000c00 */
[----:B------:R-:W3:Y:S01]  /*3e40*/  LDS.128 R4, [R117+0x10] ;  /* 0x0000100075047984 */ /* 0x000ee20000000c00 */
[----:B------:R-:W-:Y:S06]  /*3e50*/  BAR.SYNC.DEFER_BLOCKING 0x0 ;  /* 0x0000000000007b1d */ /* 0x000fec0000010000 */
[----:B------:R-:W-:Y:S04]  /*3e60*/  STS.128 [R117], R28 ;  /* 0x0000001c75007388 */ /* 0x000fe80000000c00 */
[----:B------:R4:W-:Y:S01]  /*3e70*/  STS.128 [R117+0x10], R32 ;  /* 0x0000102075007388 */ /* 0x0009e20000000c00 */
        /* <DEDUP_REMOVED lines=10> */
[----:B------:R-:W-:Y:S01]  /*3f20*/  FADD.FTZ R14, R7, R86 ;  /* 0x00000056070e7221 */ /* 0x000fe20000010000 */
[----:B------:R-:W-:Y:S01]  /*3f30*/  FSETP.GTU.FTZ.AND P2, PT, R19, 20, PT ;  /* 0x41a000001300780b */ /* 0x000fe20003f5c000 */
[----:B----4-:R-:W2:Y:S01]  /*3f40*/  LDC.64 R32, c[0x0][0x518] ;  /* 0x00014600ff207b82 */ /* 0x010ea20000000a00 */
[----:B------:R-:W-:-:S02]  /*3f50*/  FSETP.GTU.FTZ.AND P3, PT, R10, 20, PT ;  /* 0x41a000000a00780b */ /* 0x000fc40003f7c000 */
[----:B------:R-:W-:Y:S02]  /*3f60*/  FSETP.GTU.FTZ.AND P4, PT, R12, 20, PT ;  /* 0x41a000000c00780b */ /* 0x000fe40003f9c000 */
[----:B------:R-:W-:Y:S01]  /*3f70*/  FSETP.GTU.FTZ.AND P5, PT, R13, 20, PT ;  /* 0x41a000000d00780b */ /* 0x000fe20003fbc000 */
[----:B------:R-:W-:Y:S02]  /*3f80*/  @!P6 FMUL.FTZ R0, R16, -1.4426950216293334961 ;  /* 0xbfb8aa3b1000e820 */ /* 0x000fe40000410000 */
[----:B------:R-:W-:Y:S01]  /*3f90*/  @!P0 FMUL.FTZ R9, R17, -1.4426950216293334961 ;  /* 0xbfb8aa3b11098820 */ /* 0x000fe20000410000 */
[----:B------:R-:W3:Y:S01]  /*3fa0*/  LDC.64 R34, c[0x0][0x560] ;  /* 0x00015800ff227b82 */ /* 0x000ee20000000a00 */
[----:B------:R-:W-:Y:S02]  /*3fb0*/  @!P1 FMUL.FTZ R4, R18, -1.4426950216293334961 ;  /* 0xbfb8aa3b12049820 */ /* 0x000fe40000410000 */
[----:B------:R-:W4:Y:S02]  /*3fc0*/  @!P6 MUFU.EX2 R0, R0 ;  /* 0x000000000000e308 */ /* 0x000f240000000800 */
[----:B------:R-:W-:-:S02]  /*3fd0*/  @!P3 FMUL.FTZ R6, R10, -1.4426950216293334961 ;  /* 0xbfb8aa3b0a06b820 */ /* 0x000fc40000410000 */
[----:B------:R-:W-:Y:S02]  /*3fe0*/  @!P4 FMUL.FTZ R7, R12, -1.4426950216293334961 ;  /* 0xbfb8aa3b0c07c820 */ /* 0x000fe40000410000 */
[----:B------:R-:W-:Y:S02]  /*3ff0*/  @!P5 FMUL.FTZ R10, R13, -1.4426950216293334961 ;  /* 0xbfb8aa3b0d0ad820 */ /* 0x000fe40000410000 */
[----:B------:R-:W5:Y:S08]  /*4000*/  @!P0 MUFU.EX2 R9, R9 ;  /* 0x0000000900098308 */ /* 0x000f700000000800 */
[----:B------:R-:W-:Y:S01]  /*4010*/  @!P1 MUFU.EX2 R4, R4 ;  /* 0x0000000400049308 */ /* 0x000fe20000000800 */
[----:B----4-:R-:W-:Y:S01]  /*4020*/  @!P6 FADD.FTZ R8, R0, 1 ;  /* 0x3f8000000008e421 */ /* 0x010fe20000010000 */
[----:B------:R-:W-:-:S06]  /*4030*/  @!P2 FMUL.FTZ R0, R19, -1.4426950216293334961 ;  /* 0xbfb8aa3b1300a820 */ /* 0x000fcc0000410000 */
[----:B------:R-:W4:Y:S01]  /*4040*/  @!P6 MUFU.RCP R11, R8 ;  /* 0x00000008000be308 */ /* 0x000f220000001000 */
[----:B-----5:R-:W-:-:S07]  /*4050*/  @!P0 FADD.FTZ R9, R9, 1 ;  /* 0x3f80000009098421 */ /* 0x020fce0000010000 */
[----:B------:R5:W0:Y:S08]  /*4060*/  @!P2 MUFU.EX2 R5, R0 ;  /* 0x000000000005a308 */ /* 0x000a300000000800 */
[----:B------:R-:W1:Y:S01]  /*4070*/  @!P3 MUFU.EX2 R8, R6 ;  /* 0x000000060008b308 */ /* 0x000e620000000800 */
[----:B----4-:R-:W-:Y:S01]  /*4080*/  @!P6 FMUL.FTZ R24, R24, R11 ;  /* 0x0000000b1818e220 */ /* 0x010fe20000410000 */
[----:B------:R-:W-:Y:S01]  /*4090*/  FSETP.GTU.FTZ.AND P6, PT, R14, 20, PT ;  /* 0x41a000000e00780b */ /* 0x000fe20003fdc000 */
[----:B-----5:R-:W-:-:S05]  /*40a0*/  @!P1 FADD.FTZ R0, R4, 1 ;  /* 0x3f80000004009421 */ /* 0x020fca0000010000 */
[----:B------:R4:W5:Y:S01]  /*40b0*/  @!P4 MUFU.EX2 R12, R7 ;  /* 0x00000007000cc308 */ /* 0x0009620000000800 */
[----:B0-----:R-:W-:Y:S01]  /*40c0*/  @!P2 FADD.FTZ R16, R5, 1 ;  /* 0x3f8000000510a421 */ /* 0x001fe20000010000 */
[----:B------:R-:W-:-:S05]  /*40d0*/  NOP ;  /* 0x0000000000007918 */ /* 0x000fca0000000000 */
[----:B------:R-:W-:Y:S01]  /*40e0*/  @!P6 FMUL.FTZ R11, R14, -1.4426950216293334961 ;  /* 0xbfb8aa3b0e0be820 */ /* 0x000fe20000410000 */
[----:B------:R1:W0:Y:S01]  /*40f0*/  @!P1 MUFU.RCP R37, R0 ;  /* 0x0000000000259308 */ /* 0x0002220000001000 */
[----:B----4-:R-:W4:Y:S01]  /*4100*/  LDS.128 R4, [R116] ;  /* 0x0000000074047984 */ /* 0x010f220000000c00 */
[----:B------:R-:W-:-:S04]  /*4110*/  SHF.L.U32 R14, R122, 0x8, RZ ;  /* 0x000000087a0e7819 */ /* 0x000fc800000006ff */
[--C-:B------:R-:W-:Y:S02]  /*4120*/  SHF.R.S32.HI R15, RZ, 0x1f, R14.reuse ;  /* 0x0000001fff0f7819 */ /* 0x100fe4000001140e */
[----:B------:R-:W3:Y:S01]  /*4130*/  @!P5 MUFU.EX2 R17, R10 ;  /* 0x0000000a0011d308 */ /* 0x000ee20000000800 */
[----:B-1----:R-:W-:Y:S01]  /*4140*/  @!P3 FADD.FTZ R0, R8, 1 ;  /* 0x3f8000000800b421 */ /* 0x002fe20000010000 */
[----:B-----5:R-:W-:Y:S01]  /*4150*/  @!P4 FADD.FTZ R18, R12, 1 ;  /* 0x3f8000000c12c421 */ /* 0x020fe20000010000 */
[----:B------:R-:W-:-:S04]  /*4160*/  IMAD.WIDE.U32 R12, R42, UR18, R14 ;  /* 0x000000122a0c7c25 */ /* 0x000fc8000f8e000e */
[----:B------:R-:W-:Y:S01]  /*4170*/  IMAD R13, R43, UR18, R13 ;  /* 0x000000122b0d7c24 */ /* 0x000fe2000f8e020d */
[----:B------:R-:W1:Y:S01]  /*4180*/  @!P6 MUFU.EX2 R36, R11 ;  /* 0x0000000b0024e308 */ /* 0x000e620000000800 */
[----:B0-----:R-:W-:Y:S01]  /*4190*/  @!P1 FMUL.FTZ R26, R26, R37 ;  /* 0x000000251a1a9220 */ /* 0x001fe20000410000 */
[----:B--2---:R-:W-:Y:S01]  /*41a0*/  IMAD.WIDE.U32 R14, R32, UR18, R14 ;  /* 0x00000012200e7c25 */ /* 0x004fe2000f8e000e */
[----:B------:R-:W-:-:S03]  /*41b0*/  IADD3 R88, P1, PT, R88, -0x400, RZ ;  /* 0xfffffc0058587810 */ /* 0x000fc60007f3e0ff */
[----:B------:R-:W-:Y:S01]  /*41c0*/  IMAD.WIDE.U32 R12, R85, UR4, R12 ;  /* 0x00000004550c7c25 */ /* 0x000fe2000f8e000c */
[----:B------:R-:W-:Y:S01]  /*41d0*/  IADD3.X R100, PT, PT, R100, -0x1, RZ, P1, !PT ;  /* 0xffffffff64647810 */ /* 0x000fe20000ffe4ff */
[----:B------:R0:W2:Y:S02]  /*41e0*/  @!P0 MUFU.RCP R38, R9 ;  /* 0x0000000900268308 */ /* 0x0000a40000001000 */
[----:B---3--:R-:W-:Y:S01]  /*41f0*/  @!P5 FADD.FTZ R19, R17, 1 ;  /* 0x3f8000001113d421 */ /* 0x008fe20000010000 */
[----:B------:R-:W-:-:S05]  /*4200*/  IMAD R15, R33, UR18, R15 ;  /* 0x00000012210f7c24 */ /* 0x000fca000f8e020f */
[----:B------:R3:W5:Y:S01]  /*4210*/  @!P3 MUFU.RCP R29, R0 ;  /* 0x00000000001db308 */ /* 0x0007620000001000 */
[----:B0-----:R-:W0:Y:S01]  /*4220*/  LDS.128 R8, [R116+0x200] ;  /* 0x0002000074087984 */ /* 0x001e220000000c00 */
[----:B-1----:R-:W-:-:S06]  /*4230*/  @!P6 FADD.FTZ R36, R36, 1 ;  /* 0x3f8000002424e421 */ /* 0x002fcc0000010000 */
[----:B------:R1:W4:Y:S01]  /*4240*/  @!P2 MUFU.RCP R40, R16 ;  /* 0x000000100028a308 */ /* 0x0003220000001000 */
[----:B---3--:R-:W-:Y:S02]  /*4250*/  IMAD R0, R85, UR5, R13 ;  /* 0x0000000555007c24 */ /* 0x008fe4000f8e020d */
[----:B--2---:R-:W-:Y:S01]  /*4260*/  @!P0 FMUL.FTZ R25, R25, R38 ;  /* 0x0000002619198220 */ /* 0x004fe20000410000 */
[----:B------:R-:W2:Y:S04]  /*4270*/  LDCU.64 UR4, c[0x0][0x520] ;  /* 0x0000a400ff0477ac */ /* 0x000ea80008000a00 */
[----:B------:R-:W3:Y:S01]  /*4280*/  @!P4 MUFU.RCP R18, R18 ;  /* 0x000000120012c308 */ /* 0x000ee20000001000 */
[----:B-1----:R-:W-:Y:S01]  /*4290*/  LEA R16, P0, R12, R44, 0x2 ;  /* 0x0000002c0c107211 */ /* 0x002fe200078010ff */
[----:B-----5:R-:W-:Y:S01]  /*42a0*/  @!P3 FMUL.FTZ R20, R20, R29 ;  /* 0x0000001d1414b220 */ /* 0x020fe20000410000 */
[----:B------:R-:W-:-:S02]  /*42b0*/  IADD3 R98, P3, PT, R98, -0x400, RZ ;  /* 0xfffffc0062627810 */ /* 0x000fc40007f7e0ff */
[----:B------:R-:W-:Y:S01]  /*42c0*/  LEA.HI.X R17, R12, R45, R0, 0x2, P0 ;  /* 0x0000002d0c117211 */ /* 0x000fe200000f1400 */
[----:B------:R-:W-:Y:S01]  /*42d0*/  FADD.FTZ R0, R24, R115 ;  /* 0x0000007318007221 */ /* 0x000fe20000010000 */
[----:B------:R-:W-:Y:S01]  /*42e0*/  IADD3.X R99, PT, PT, R99, -0x1, RZ, P3, !PT ;  /* 0xffffffff63637810 */ /* 0x000fe20001ffe4ff */
[----:B------:R-:W1:Y:S01]  /*42f0*/  @!P5 MUFU.RCP R19, R19 ;  /* 0x000000130013d308 */ /* 0x000e620000001000 */
[----:B----4-:R-:W-:Y:S01]  /*4300*/  @!P2 FMUL.FTZ R27, R27, R40 ;  /* 0x000000281b1ba220 */ /* 0x010fe20000410000 */
[----:B------:R-:W-:Y:S01]  /*4310*/  IMAD.WIDE.U32 R12, R102, 0x10, R16 ;  /* 0x00000010660c7825 */ /* 0x000fe200078e0010 */
[----:B------:R-:W-:-:S04]  /*4320*/  IADD3 R96, P2, PT, R96, -0x400, RZ ;  /* 0xfffffc0060607810 */ /* 0x000fc80007f5e0ff */
[----:B------:R2:W-:Y:S01]  /*4330*/  STG.E.128 desc[UR16][R12.64], R4 ;  /* 0x000000040c007986 */ /* 0x0005e2000c101d10 */
[----:B------:R-:W4:Y:S01]  /*4340*/  @!P6 MUFU.RCP R36, R36 ;  /* 0x000000240024e308 */ /* 0x000f220000001000 */
[----:B---3--:R-:W-:Y:S01]  /*4350*/  @!P4 FMUL.FTZ R21, R21, R18 ;  /* 0x000000121515c220 */ /* 0x008fe20000410000 */
[----:B------:R-:W-:Y:S02]  /*4360*/  IADD3 R94, P4, PT, R94, -0x400, RZ ;  /* 0xfffffc005e5e7810 */ /* 0x000fe40007f9e0ff */
[----:B------:R-:W-:Y:S02]  /*4370*/  IADD3.X R97, PT, PT, R97, -0x1, RZ, P2, !PT ;  /* 0xffffffff61617810 */ /* 0x000fe400017fe4ff */
[----:B------:R-:W-:Y:S01]  /*4380*/  IADD3.X R95, PT, PT, R95, -0x1, RZ, P4, !PT ;  /* 0xffffffff5f5f7810 */ /* 0x000fe200027fe4ff */
[----:B0-----:R-:W-:Y:S01]  /*4390*/  STG.E.128 desc[UR16][R12.64+0x200], R8 ;  /* 0x000200080c007986 */ /* 0x001fe2000c101d10 */
[----:B-1----:R-:W-:Y:S01]  /*43a0*/  @!P5 FMUL.FTZ R22, R22, R19 ;  /* 0x000000131616d220 */ /* 0x002fe20000410000 */
[----:B------:R-:W-:Y:S01]  /*43b0*/  BAR.SYNC.DEFER_BLOCKING 0x0 ;  /* 0x0000000000007b1d */ /* 0x000fe20000010000 */
[----:B------:R-:W-:Y:S01]  /*43c0*/  IADD3 R90, P5, PT, R90, -0x400, RZ ;  /* 0xfffffc005a5a7810 */ /* 0x000fe20007fbe0ff */
[----:B----4-:R-:W-:Y:S01]  /*43d0*/  @!P6 FMUL.FTZ R23, R23, R36 ;  /* 0x000000241717e220 */ /* 0x010fe20000410000 */
[----:B--2---:R-:W-:-:S04]  /*43e0*/  IMAD.WIDE.U32 R4, R85, UR4, R14 ;  /* 0x0000000455047c25 */ /* 0x004fc8000f8e000e */
[----:B------:R-:W-:Y:S01]  /*43f0*/  FADD.FTZ R7, R0, R25 ;  /* 0x0000001900077221 */ /* 0x000fe20000010000 */
[----:B------:R-:W-:Y:S01]  /*4400*/  IADD3.X R93, PT, PT, R93, -0x1, RZ, P5, !PT ;  /* 0xffffffff5d5d7810 */ /* 0x000fe20002ffe4ff */
[----:B------:R-:W-:Y:S01]  /*4410*/  IMAD R0, R85, UR5, R5 ;  /* 0x0000000555007c24 */ /* 0x000fe2000f8e0205 */
[----:B------:R-:W-:Y:S01]  /*4420*/  LEA R6, P0, R4, R34, 0x2 ;  /* 0x0000002204067211 */ /* 0x000fe200078010ff */
[----:B------:R0:W-:Y:S04]  /*4430*/  STS.128 [R117], R24 ;  /* 0x0000001875007388 */ /* 0x0001e80000000c00 */
[----:B------:R1:W-:Y:S01]  /*4440*/  STS.128 [R117+0x10], R20 ;  /* 0x0000101475007388 */ /* 0x0003e20000000c00 */
[----:B------:R-:W-:-:S03]  /*4450*/  NOP ;  /* 0x0000000000007918 */ /* 0x000fc60000000000 */
[----:B------:R-:W2:Y:S04]  /*4460*/  LDS.128 R16, [R116] ;  /* 0x0000000074107984 */ /* 0x000ea80000000c00 */
[----:B------:R-:W3:Y:S01]  /*4470*/  LDS.128 R28, [R116+0x200] ;  /* 0x00020000741c7984 */ /* 0x000ee20000000c00 */
[----:B0-----:R-:W-:Y:S01]  /*4480*/  FADD.FTZ R26, R7, R26 ;  /* 0x0000001a071a7221 */ /* 0x001fe20000010000 */
        /* <DEDUP_REMOVED lines=12> */
.L_x_9474:
        /* <DEDUP_REMOVED lines=34> */
.L_x_9516:
[----:B------:R-:W-:Y:S05]  /*4770*/  BSYNC.RECONVERGENT B0 ;  /* 0x0000000000007941 */ /* 0x000fea0003800200 */
.L_x_9515:
        /* <DEDUP_REMOVED lines=26> */
.L_x_9518:
[----:B------:R-:W-:Y:S05]  /*4920*/  BSYNC.RECONVERGENT B0 ;  /* 0x0000000000007941 */ /* 0x000fea0003800200 */
.L_x_9517:
        /* <DEDUP_REMOVED lines=8> */
.L_x_9519:
        /* <DEDUP_REMOVED lines=15> */
.L_x_9520:
        /* <DEDUP_REMOVED lines=14> */
.L_x_10535:


//--------------------- .text._Z25selective_scan_bwd_kernelI32Selective_Scan_bwd_kernel_traitsILi32ELi8ELb1ELb1ELb1ELb1ELb1EffEEv12SSMParamsBwd --------------------------
	.section	.text._Z25selective_scan_bwd_kernelI32Selective_Scan_bwd_kernel_traitsILi32ELi8ELb1ELb1ELb1ELb1ELb1EffEEv12SSMParamsBwd,"ax",@progbits
	.align	128
        .global         _Z25selective_scan_bwd_kernelI32Selective_Scan_bwd_kernel_traitsILi32ELi8ELb1ELb1ELb1ELb1ELb1EffEEv12SSMParamsBwd
        .type           _Z25selective_scan_bwd_kernelI32Selective_Scan_bwd_kernel_traitsILi32ELi8ELb1ELb1ELb1ELb1ELb1EffEEv12SSMParamsBwd,@function
        .size           _Z25selective_scan_bwd_kernelI32Selective_Scan_bwd_kernel_traitsILi32ELi8ELb1ELb1ELb1ELb1ELb1EffEEv12SSMParamsBwd,(.L_x_10536 - _Z25selective_scan_bwd_kernelI32Selective_Scan_bwd_kernel_traitsILi32ELi8ELb1ELb1ELb1ELb1ELb1EffEEv12SSMParamsBwd)
        .other          _Z25selective_scan_bwd_kernelI32Selective_Scan_bwd_kernel_traitsILi32ELi8ELb1ELb1ELb1ELb1ELb1EffEEv12SSMParamsBwd,@"STO_CUDA_ENTRY STV_DEFAULT"
_Z25selective_scan_bwd_kernelI32Selective_Scan_bwd_kernel_traitsILi32ELi8ELb1ELb1ELb1ELb1ELb1EffEEv12SSMParamsBwd:
.text._Z25selective_scan_bwd_kernelI32Selective_Scan_bwd_kernel_traitsILi32ELi8ELb1ELb1ELb1ELb1ELb1EffEEv12SSMParamsBwd:
[----:B------:R-:W-:Y:S08]  /*0000*/  LDC R1, c[0x0][0x37c] ;  /* 0x0000df00ff017b82 */ /* 0x000ff00000000800 */
[----:B------:R-:W0:Y:S01]  /*0010*/  LDC R8, c[0x0][0x398] ;  /* 0x0000e600ff087b82 */ /* 0x000e220000000800 */
[----:B------:R-:W1:Y:S01]  /*0020*/  S2R R105, SR_CTAID.Y ;  /* 0x0000000000697919 */ /* 0x000e620000002600 */
[----:B------:R-:W2:Y:S01]  /*0030*/  LDCU.64 UR16, c[0x0][0x358] ;  /* 0x00006b00ff1077ac */ /* 0x000ea20008000a00 */
[----:B------:R-:W-:Y:S01]  /*0040*/  CS2R R100, SRZ ;  /* 0x0000000000647805 */ /* 0x000fe2000001ff00 */
        /* <DEDUP_REMOVED lines=59> */
[----:B------:R-:W-:Y:S02]  /*0400*/  @P1 IADD3 R0, PT, PT, R0, 0x1, RZ ;  /* 0x0000000100001810 */ /* 0x000fe40007ffe0ff */
[----:B------:R-:W-:Y:S01]  /*0410*/  MOV R3, UR8 ;  /* 0x0000000800037c02 */ /* 0x000fe20008000f00 */
[----:B------:R-:W3:Y:S01]  /*0420*/  LDCU.64 UR8, c[0x0][0x3b0] ;  /* 0x00007600ff0877ac */ /* 0x000ee20008000a00 */
        /* <DEDUP_REMOVED lines=9> */
[----:B------:R-:W3:Y:S01]  /*04c0*/  LDCU.64 UR10, c[0x0][0x3d0] ;  /* 0x00007a00ff0a77ac */ /* 0x000ee20008000a00 */
[----:B------:R-:W-:Y:S02]  /*04d0*/  MOV R5, UR4 ;  /* 0x0000000400057c02 */ /* 0x000fe40008000f00 */
[----:B------:R-:W-:Y:S01]  /*04e0*/  @!P3 IADD3 R63, PT, PT, -R63, RZ, RZ ;  /* 0x000000ff3f3fb210 */ /* 0x000fe20007ffe1ff */
[----:B----4-:R-:W-:Y:S01]  /*04f0*/  UIMAD.WIDE.U32 UR4, UR18, UR6, URZ ;  /* 0x00000006120472a5 */ /* 0x010fe2000f8e00ff */
[----:B------:R-:W-:Y:S01]  /*0500*/  @!P2 LOP3.LUT R63, RZ, R8, RZ, 0x33, !PT ;  /* 0x00000008ff3fa212 */ /* 0x000fe200078e33ff */
[----:B-1----:R-:W-:-:S02]  /*0510*/  @P0 IMAD R3, R0, R21, RZ ;  /* 0x0000001500030224 */ /* 0x002fc400078e02ff */
[----:B------:R-:W-:Y:S01]  /*0520*/  UIMAD UR5, UR18, UR7, UR5 ;  /* 0x00000007120572a4 */ /* 0x000fe2000f8e0205 */
[----:B------:R-:W-:Y:S01]  /*0530*/  SHF.R.S32.HI R29, RZ, 0x1f, R63 ;  /* 0x0000001fff1d7819 */ /* 0x000fe2000001143f */
[----:B------:R-:W1:Y:S01]  /*0540*/  LDC.64 R20, c[0x0][0x4a8] ;  /* 0x00012a00ff147b82 */ /* 0x000e620000000a00 */
[----:B------:R-:W-:Y:S01]  /*0550*/  IADD3 R97, P3, PT, R9, R2, RZ ;  /* 0x0000000209617210 */ /* 0x000fe20007f7e0ff */
[----:B0-----:R-:W-:Y:S01]  /*0560*/  @P0 IMAD.WIDE R52, R3, 0x8, R6 ;  /* 0x0000000803340825 */ /* 0x001fe200078e0206 */
[----:B---3--:R-:W-:-:S03]  /*0570*/  UIMAD.WIDE.U32 UR6, UR18, UR8, URZ ;  /* 0x00000008120672a5 */ /* 0x008fc6000f8e00ff */
[----:B------:R-:W-:Y:S01]  /*0580*/  IMAD.WIDE.U32 R2, R105, R16, UR4 ;  /* 0x0000000469027e25 */ /* 0x000fe2000f8e0010 */
[----:B------:R-:W-:-:S03]  /*0590*/  UIMAD.WIDE.U32 UR4, UR18, UR10, URZ ;  /* 0x0000000a120472a5 */ /* 0x000fc6000f8e00ff */
[----:B------:R-:W-:Y:S01]  /*05a0*/  IMAD R0, R29, R14, RZ ;  /* 0x0000000e1d007224 */ /* 0x000fe200078e02ff */
[----:B------:R-:W-:Y:S01]  /*05b0*/  UIMAD UR7, UR18, UR9, UR7 ;  /* 0x00000009120772a4 */ /* 0x000fe2000f8e0207 */
[----:B------:R-:W-:Y:S01]  /*05c0*/  IMAD.WIDE.U32 R4, R105, UR14, R4 ;  /* 0x0000000e69047c25 */ /* 0x000fe2000f8e0004 */
[----:B------:R-:W-:-:S03]  /*05d0*/  UIMAD UR5, UR18, UR11, UR5 ;  /* 0x0000000b120572a4 */ /* 0x000fc6000f8e0205 */
[----:B------:R-:W-:Y:S02]  /*05e0*/  IMAD R15, R63, R15, R0 ;  /* 0x0000000f3f0f7224 */ /* 0x000fe400078e0200 */
[----:B--2---:R-:W-:Y:S01]  /*05f0*/  IMAD R0, R29, R18, RZ ;  /* 0x000000121d007224 */ /* 0x004fe200078e02ff */
        /* <DEDUP_REMOVED lines=94> */
.L_x_9562:
[----:B------:R-:W-:Y:S01]  /*0be0*/  BAR.SYNC.DEFER_BLOCKING 0x0 ;  /* 0x0000000000007b1d */ /* 0x000fe20000010000 */
[----:B-1----:R-:W-:Y:S02]  /*0bf0*/  MOV R2, R98 ;  /* 0x0000006200027202 */ /* 0x002fe40000000f00 */
[----:B------:R-:W-:-:S05]  /*0c00*/  MOV R3, R97 ;  /* 0x0000006100037202 */ /* 0x000fca0000000f00 */
[----:B------:R-:W0:Y:S01]  /*0c10*/  S2UR UR5, SR_CgaCtaId ;  /* 0x00000000000579c3 */ /* 0x000e220000008800 */
[----:B------:R-:W-:Y:S01]  /*0c20*/  IMAD.WIDE.U32 R2, R86, 0x10, R2 ;  /* 0x0000001056027825 */ /* 0x000fe200078e0002 */
[----:B------:R-:W1:Y:S01]  /*0c30*/  S2R R73, SR_LANEID ;  /* 0x0000000000497919 */ /* 0x000e620000000000 */
[----:B------:R-:W-:-:S05]  /*0c40*/  UMOV UR4, 0x400 ;  /* 0x0000040000047882 */ /* 0x000fca0000000000 */
[----:B------:R-:W2:Y:S01]  /*0c50*/  LDC.64 R26, c[0x0][0x410] ;  /* 0x00010400ff1a7b82 */ /* 0x000ea20000000a00 */
[----:B------:R-:W3:Y:S04]  /*0c60*/  LDG.E.128 R12, desc[UR16][R2.64] ;  /* 0x00000010020c7981 */ /* 0x000ee8000c1e1d00 */
[----:B------:R4:W2:Y:S01]  /*0c70*/  LDG.E.128 R16, desc[UR16][R2.64+0x200] ;  /* 0x0002001002107981 */ /* 0x0008a2000c1e1d00 */
[----:B0-----:R-:W-:Y:S01]  /*0c80*/  ULEA UR4, UR5, UR4, 0x18 ;  /* 0x0000000405047291 */ /* 0x001fe2000f8ec0ff */
[----:B----4-:R-:W-:Y:S02]  /*0c90*/  MOV R2, R96 ;  /* 0x0000006000027202 */ /* 0x010fe40000000f00 */
[----:B------:R-:W-:-:S03]  /*0ca0*/  MOV R3, R95 ;  /* 0x0000005f00037202 */ /* 0x000fc60000000f00 */
[----:B-1----:R-:W-:Y:S01]  /*0cb0*/  LEA R72, R73, UR4, 0x4 ;  /* 0x0000000449487c11 */ /* 0x002fe2000f8e20ff */
[----:B------:R-:W-:-:S03]  /*0cc0*/  IMAD.WIDE.U32 R64, R86, 0x10, R2 ;  /* 0x0000001056407825 */ /* 0x000fc600078e0002 */
[----:B------:R-:W-:Y:S01]  /*0cd0*/  LEA R71, R73, R72, 0x4 ;  /* 0x0000004849477211 */ /* 0x000fe200078e20ff */
[----:B---3--:R-:W-:Y:S04]  /*0ce0*/  STS.128 [R72], R12 ;  /* 0x0000000c48007388 */ /* 0x008fe80000000c00 */
[----:B--2---:R-:W-:Y:S01]  /*0cf0*/  STS.128 [R72+0x200], R16 ;  /* 0x0002001048007388 */ /* 0x004fe20000000c00 */
        /* <DEDUP_REMOVED lines=10> */
[----:B---3--:R0:W-:Y:S01]  /*0da0*/  STS.128 [R72+0x200], R28 ;  /* 0x0002001c48007388 */ /* 0x0081e20000000c00 */
[----:B------:R-:W-:-:S03]  /*0db0*/  NOP ;  /* 0x0000000000007918 */ /* 0x000fc60000000000 */
[----:B------:R-:W1:Y:S04]  /*0dc0*/  LDS.128 R32, [R71] ;  /* 0x0000000047207984 */ /* 0x000e680000000c00 */
[----:B------:R-:W2:Y:S01]  /*0dd0*/  LDS.128 R12, [R71+0x10] ;  /* 0x00001000470c7984 */ /* 0x000ea20000000c00 */
[----:B------:R-:W-:Y:S08]  /*0de0*/  BAR.SYNC.DEFER_BLOCKING 0x0 ;  /* 0x0000000000007b1d */ /* 0x000ff00000010000 */
[----:B0-----:R-:W0:Y:S01]  /*0df0*/  LDC.64 R28, c[0x0][0x418] ;  /* 0x00010600ff1c7b82 */ /* 0x001e220000000a00 */
[----:B------:R-:W-:Y:S01]  /*0e00*/  HFMA2 R3, -RZ, RZ, 0, 0 ;  /* 0x00000000ff037431 */ /* 0x000fe200000001ff */
[----:B------:R-:W-:-:S06]  /*0e10*/  IADD3 R70, PT, PT, R88, -0x1, RZ ;  /* 0xffffffff58467810 */ /* 0x000fcc0007ffe0ff */
[----:B------:R-:W3:Y:S01]  /*0e20*/  LDC.64 R30, c[0x0][0x488] ;  /* 0x00012200ff1e7b82 */ /* 0x000ee20000000a00 */
[----:B------:R-:W4:Y:S04]  /*0e30*/  LDG.E.128 R36, desc[UR16][R24.64] ;  /* 0x0000001018247981 */ /* 0x000f28000c1e1d00 */
[----:B------:R2:W3:Y:S01]  /*0e40*/  LDG.E.128 R40, desc[UR16][R24.64+0x200] ;  /* 0x0002001018287981 */ /* 0x0004e2000c1e1d00 */
[----:B------:R-:W-:Y:S01]  /*0e50*/  SHF.L.U32 R2, R70, 0x8, RZ ;  /* 0x0000000846027819 */ /* 0x000fe200000006ff */
[----:B------:R-:W-:Y:S01]  /*0e60*/  BSSY.RECONVERGENT B0, `(.L_x_9522) ;  /* 0x0000035000007945 */ /* 0x000fe20003800200 */
[--C-:B-1---5:R-:W-:Y:S01]  /*0e70*/  FADD.FTZ R69, R32, R100.reuse ;  /* 0x0000006420457221 */ /* 0x122fe20000010000 */
[--C-:B------:R-:W-:Y:S01]  /*0e80*/  FADD.FTZ R68, R33, R100.reuse ;  /* 0x0000006421447221 */ /* 0x100fe20000010000 */
[--C-:B------:R-:W-:Y:S01]  /*0e90*/  FADD.FTZ R67, R34, R100.reuse ;  /* 0x0000006422437221 */ /* 0x100fe20000010000 */
[--C-:B------:R-:W-:Y:S01]  /*0ea0*/  FADD.FTZ R66, R35, R100.reuse ;  /* 0x0000006423427221 */ /* 0x100fe20000010000 */
[----:B--2---:R-:W-:Y:S01]  /*0eb0*/  FADD.FTZ R107, R12, R100 ;  /* 0x000000640c6b7221 */ /* 0x004fe20000010000 */
[----:B------:R-:W-:Y:S01]  /*0ec0*/  FSETP.GTU.FTZ.AND P4, PT, R69, 20, PT ;  /* 0x41a000004500780b */ /* 0x000fe20003f9c000 */
[----:B------:R-:W-:-:S04]  /*0ed0*/  IMAD.WIDE.U32 R24, R26, UR18, R2 ;  /* 0x000000121a187c25 */ /* 0x000fc8000f8e0002 */
[--C-:B------:R-:W-:Y:S01]  /*0ee0*/  FADD.FTZ R104, R13, R100.reuse ;  /* 0x000000640d687221 */ /* 0x100fe20000010000 */
[----:B------:R-:W-:Y:S01]  /*0ef0*/  FSETP.GTU.FTZ.AND P5, PT, R68, 20, PT ;  /* 0x41a000004400780b */ /* 0x000fe20003fbc000 */
[----:B------:R-:W-:Y:S01]  /*0f00*/  FADD.FTZ R121, R14, R100 ;  /* 0x000000640e797221 */ /* 0x000fe20000010000 */
[----:B------:R-:W-:Y:S01]  /*0f10*/  IMAD R25, R27, UR18, R25 ;  /* 0x000000121b197c24 */ /* 0x000fe2000f8e0219 */
[----:B------:R-:W-:Y:S02]  /*0f20*/  FSETP.GTU.FTZ.AND P0, PT, R67, 20, PT ;  /* 0x41a000004300780b */ /* 0x000fe40003f1c000 */
[----:B------:R-:W-:Y:S01]  /*0f30*/  FSETP.GTU.FTZ.AND P1, PT, R66, 20, PT ;  /* 0x41a000004200780b */ /* 0x000fe20003f3c000 */
[----:B0-----:R-:W-:Y:S01]  /*0f40*/  IMAD.WIDE.U32 R12, R105, R28, R24 ;  /* 0x0000001c690c7225 */ /* 0x001fe200078e0018 */
[----:B------:R-:W-:Y:S02]  /*0f50*/  FSETP.GTU.FTZ.AND P2, PT, R107, 20, PT ;  /* 0x41a000006b00780b */ /* 0x000fe40003f5c000 */
[----:B------:R-:W-:Y:S01]  /*0f60*/  FSETP.GTU.FTZ.AND P3, PT, R104, 20, PT ;  /* 0x41a000006800780b */ /* 0x000fe20003f7c000 */
[----:B----4-:R0:W-:Y:S04]  /*0f70*/  STS.128 [R72], R36 ;  /* 0x0000002448007388 */ /* 0x0101e80000000c00 */
[----:B---3--:R0:W-:Y:S01]  /*0f80*/  STS.128 [R72+0x200], R40 ;  /* 0x0002002848007388 */ /* 0x0081e20000000c00 */
[----:B------:R-:W-:-:S03]  /*0f90*/  NOP ;  /* 0x0000000000007918 */ /* 0x000fc60000000000 */
[----:B------:R0:W1:Y:S04]  /*0fa0*/  LDS.128 R20, [R71] ;  /* 0x0000000047147984 */ /* 0x0000680000000c00 */
[----:B------:R0:W2:Y:S01]  /*0fb0*/  LDS.128 R16, [R71+0x10] ;  /* 0x0000100047107984 */ /* 0x0000a20000000c00 */
[----:B------:R-:W-:Y:S05]  /*0fc0*/  @P4 BRA `(.L_x_9523) ;  /* 0x0000000000784947 */ /* 0x000fea0003800000 */
[----:B------:R-:W-:Y:S01]  /*0fd0*/  FMUL.FTZ R69, R69, 1.4426950216293334961 ;  /* 0x3fb8aa3b45457820 */ /* 0x000fe20000410000 */
[----:B------:R-:W-:Y:S02]  /*0fe0*/  MOV R25, 0x3e800000 ;  /* 0x3e80000000197802 */ /* 0x000fe40000000f00 */
[----:B------:R-:W-:Y:S01]  /*0ff0*/  MOV R27, 0x3d39bf78 ;  /* 0x3d39bf78001b7802 */ /* 0x000fe20000000f00 */
        /* <DEDUP_REMOVED lines=27> */
.L_x_9523:
[----:B------:R-:W-:Y:S05]  /*11b0*/  BSYNC.RECONVERGENT B0 ;  /* 0x0000000000007941 */ /* 0x000fea0003800200 */
.L_x_9522:
[----:B------:R-:W-:Y:S01]  /*11c0*/  IMAD R0, R105, R29, R13 ;  /* 0x0000001d69007224 */ /* 0x000fe200078e020d */
[C---:B------:R-:W-:Y:S01]  /*11d0*/  LEA R14, P6, R12.reuse, R30, 0x2 ;  /* 0x0000001e0c0e7211 */ /* 0x040fe200078c10ff */
[----:B------:R-:W-:Y:S01]  /*11e0*/  BSSY.RECONVERGENT B0, `(.L_x_9524) ;  /* 0x0000023000007945 */ /* 0x000fe20003800200 */
[----:B------:R-:W-:Y:S01]  /*11f0*/  FADD.FTZ R106, R15, R100 ;  /* 0x000000640f6a7221 */ /* 0x000fe20000010000 */
[----:B------:R-:W-:Y:S02]  /*1200*/  FSETP.GTU.FTZ.AND P4, PT, R121, 20, PT ;  /* 0x41a000007900780b */ /* 0x000fe40003f9c000 */
[----:B------:R-:W-:Y:S01]  /*1210*/  LEA.HI.X R15, R12, R31, R0, 0x2, P6 ;  /* 0x0000001f0c0f7211 */ /* 0x000fe200030f1400 */
[----:B------:R-:W-:Y:S10]  /*1220*/  @P5 BRA `(.L_x_9525) ;  /* 0x0000000000785947 */ /* 0x000ff40003800000 */
[----:B------:R-:W-:Y:S01]  /*1230*/  FMUL.FTZ R68, R68, 1.4426950216293334961 ;  /* 0x3fb8aa3b44447820 */ /* 0x000fe20000410000 */
[----:B------:R-:W-:Y:S01]  /*1240*/  MOV R24, 0x3e800000 ;  /* 0x3e80000000187802 */ /* 0x000fe20000000f00 */
[----:B------:R-:W-:Y:S02]  /*1250*/  HFMA2 R27, -RZ, RZ, 1.3056640625, -1.8671875 ;  /* 0x3d39bf78ff1b7431 */ /* 0x000fe400000001ff */
        /* <DEDUP_REMOVED lines=27> */
.L_x_9525:
[----:B------:R-:W-:Y:S05]  /*1410*/  BSYNC.RECONVERGENT B0 ;  /* 0x0000000000007941 */ /* 0x000fea0003800200 */
.L_x_9524:
[----:B------:R-:W-:Y:S01]  /*1420*/  BSSY.RECONVERGENT B0, `(.L_x_9526) ;  /* 0x0000022000007945 */ /* 0x000fe20003800200 */
[----:B------:R-:W-:Y:S01]  /*1430*/  FSETP.GTU.FTZ.AND P5, PT, R106, 20, PT ;  /* 0x41a000006a00780b */ /* 0x000fe20003fbc000 */
[----:B------:R-:W-:Y:S02]  /*1440*/  IMAD.WIDE.U32 R12, R86, 0x10, R14 ;  /* 0x00000010560c7825 */ /* 0x000fe400078e000e */
[----:B------:R-:W-:Y:S10]  /*1450*/  @P0 BRA `(.L_x_9527) ;  /* 0x0000000000780947 */ /* 0x000ff40003800000 */
        /* <DEDUP_REMOVED lines=30> */
.L_x_9527:
[----:B------:R-:W-:Y:S05]  /*1640*/  BSYNC.RECONVERGENT B0 ;  /* 0x0000000000007941 */ /* 0x000fea0003800200 */
.L_x_9526:
[----:B------:R-:W-:Y:S04]  /*1650*/  BSSY.RECONVERGENT B0, `(.L_x_9528) ;  /* 0x0000020000007945 */ /* 0x000fe80003800200 */
        /* <DEDUP_REMOVED lines=31> */
.L_x_9529:
[----:B------:R-:W-:Y:S05]  /*1850*/  BSYNC.RECONVERGENT B0 ;  /* 0x0000000000007941 */ /* 0x000fea0003800200 */
.L_x_9528:
        /* <DEDUP_REMOVED lines=32> */
.L_x_9531:
[----:B------:R-:W-:Y:S05]  /*1a60*/  BSYNC.RECONVERGENT B0 ;  /* 0x0000000000007941 */ /* 0x000fea0003800200 */
.L_x_9530:
        /* <DEDUP_REMOVED lines=32> */
.L_x_9533:
[----:B------:R-:W-:Y:S05]  /*1c70*/  BSYNC.RECONVERGENT B0 ;  /* 0x0000000000007941 */ /* 0x000fea0003800200 */
.L_x_9532:
        /* <DEDUP_REMOVED lines=32> */
.L_x_9535:
[----:B------:R-:W-:Y:S05]  /*1e80*/  BSYNC.RECONVERGENT B0 ;  /* 0x0000000000007941 */ /* 0x000fea0003800200 */
.L_x_9534:
        /* <DEDUP_REMOVED lines=32> */
.L_x_9537:
[----:B------:R-:W-:Y:S05]  /*2090*/  BSYNC.RECONVERGENT B0 ;  /* 0x0000000000007941 */ /* 0x000fea0003800200 */
.L_x_9536:
[----:B------:R-:W-:Y:S08]  /*20a0*/  BAR.SYNC.DEFER_BLOCKING 0x0 ;  /* 0x0000000000007b1d */ /* 0x000ff00000010000 */
[----:B------:R-:W3:Y:S01]  /*20b0*/  LDC.64 R28, c[0x0][0x420] ;  /* 0x00010800ff1c7b82 */ /* 0x000ee20000000a00 */
[----:B------:R-:W4:Y:S01]  /*20c0*/  LDCU.64 UR4, c[0x0][0x510] ;  /* 0x0000a200ff0477ac */ /* 0x000f220008000a00 */
[----:B------:R-:W5:Y:S06]  /*20d0*/  LDCU.64 UR6, c[0x0][0x490] ;  /* 0x00009200ff0677ac */ /* 0x000f6c0008000a00 */
[----:B------:R-:W1:Y:S08]  /*20e0*/  LDC.64 R30, c[0x0][0x428] ;  /* 0x00010a00ff1e7b82 */ /* 0x000e700000000a00 */
[----:B------:R-:W2:Y:S01]  /*20f0*/  LDC.64 R44, c[0x0][0x478] ;  /* 0x00011e00ff2c7b82 */ /* 0x000ea20000000a00 */
[----:B------:R-:W4:Y:S04]  /*2100*/  LDG.E.128 R24, desc[UR16][R12.64] ;  /* 0x000000100c187981 */ /* 0x000f28000c1e1d00 */
[----:B0-----:R-:W5:Y:S01]  /*2110*/  LDG.E.128 R36, desc[UR16][R12.64+0x200] ;  /* 0x000200100c247981 */ /* 0x001f62000c1e1d00 */
[----:B---3--:R-:W-:-:S02]  /*2120*/  IMAD.WIDE.U32 R14, R28, UR18, R2 ;  /* 0x000000121c0e7c25 */ /* 0x008fc4000f8e0002 */
        /* <DEDUP_REMOVED lines=8> */
[----:B----4-:R-:W-:Y:S04]  /*21b0*/  STS.128 [R72], R24 ;  /* 0x0000001848007388 */ /* 0x010fe80000000c00 */
[----:B-----5:R-:W-:Y:S01]  /*21c0*/  STS.128 [R72+0x200], R36 ;  /* 0x0002002448007388 */ /* 0x020fe20000000c00 */
[----:B------:R-:W-:-:S03]  /*21d0*/  NOP ;  /* 0x0000000000007918 */ /* 0x000fc60000000000 */
[----:B------:R-:W2:Y:S04]  /*21e0*/  LDS.128 R28, [R71] ;  /* 0x00000000471c7984 */ /* 0x000ea80000000c00 */
[----:B------:R-:W3:Y:S01]  /*21f0*/  LDS.128 R32, [R71+0x10] ;  /* 0x0000100047207984 */ /* 0x000ee20000000c00 */
[----:B------:R-:W-:Y:S06]  /*2200*/  BAR.SYNC.DEFER_BLOCKING 0x0 ;  /* 0x0000000000007b1d */ /* 0x000fec0000010000 */
[----:B------:R-:W4:Y:S04]  /*2210*/  LDG.E.128 R12, desc[UR16][R44.64] ;  /* 0x000000102c0c7981 */ /* 0x000f28000c1e1d00 */
[----:B------:R5:W4:Y:S01]  /*2220*/  LDG.E.128 R40, desc[UR16][R44.64+0x200] ;  /* 0x000200102c287981 */ /* 0x000b22000c1e1d00 */
[----:B0-----:R-:W-:Y:S01]  /*2230*/  IMAD.WIDE.U32 R108, R118, UR18, R2 ;  /* 0x00000012766c7c25 */ /* 0x001fe2000f8e0002 */
[----:B------:R-:W-:-:S03]  /*2240*/  UISETP.NE.U32.AND UP0, UPT, UR6, URZ, UPT ;  /* 0x000000ff0600728c */ /* 0x000fc6000bf05070 */
[----:B--2---:R-:W-:Y:S01]  /*2250*/  FMUL.FTZ R46, R29, -1.4426950216293334961 ;  /* 0xbfb8aa3b1d2e7820 */ /* 0x004fe20000410000 */
[----:B------:R-:W-:Y:S01]  /*2260*/  FMUL.FTZ R24, R30, -1.4426950216293334961 ;  /* 0xbfb8aa3b1e187820 */ /* 0x000fe20000410000 */
[----:B------:R-:W-:Y:S01]  /*2270*/  FMUL.FTZ R25, R31, -1.4426950216293334961 ;  /* 0xbfb8aa3b1f197820 */ /* 0x000fe20000410000 */
[----:B------:R-:W-:Y:S01]  /*2280*/  FMUL.FTZ R0, R28, -1.4426950216293334961 ;  /* 0xbfb8aa3b1c007820 */ /* 0x000fe20000410000 */
[----:B---3--:R-:W-:Y:S01]  /*2290*/  FMUL.FTZ R26, R32, -1.4426950216293334961 ;  /* 0xbfb8aa3b201a7820 */ /* 0x008fe20000410000 */
[----:B------:R-:W-:Y:S01]  /*22a0*/  FMUL.FTZ R27, R33, -1.4426950216293334961 ;  /* 0xbfb8aa3b211b7820 */ /* 0x000fe20000410000 */
[----:B------:R-:W0:Y:S01]  /*22b0*/  MUFU.EX2 R46, R46 ;  /* 0x0000002e002e7308 */ /* 0x000e220000000800 */
[----:B------:R-:W-:Y:S01]  /*22c0*/  FMUL.FTZ R38, R34, -1.4426950216293334961 ;  /* 0xbfb8aa3b22267820 */ /* 0x000fe20000410000 */
[----:B-----5:R-:W-:Y:S01]  /*22d0*/  FMUL.FTZ R44, R35, -1.4426950216293334961 ;  /* 0xbfb8aa3b232c7820 */ /* 0x020fe20000410000 */
[----:B------:R-:W-:Y:S01]  /*22e0*/  IMAD R109, R119, UR18, R109 ;  /* 0x00000012776d7c24 */ /* 0x000fe2000f8e026d */
[----:B------:R-:W-:-:S04]  /*22f0*/  UISETP.NE.AND.EX UP0, UPT, UR7, URZ, UPT, UP0 ;  /* 0x000000ff0700728c */ /* 0x000fc8000bf05300 */
[----:B------:R-:W2:Y:S08]  /*2300*/  MUFU.EX2 R36, R24 ;  /* 0x0000001800247308 */ /* 0x000eb00000000800 */
[----:B------:R-:W-:Y:S01]  /*2310*/  MUFU.EX2 R37, R25 ;  /* 0x0000001900257308 */ /* 0x000fe20000000800 */
[----:B0-----:R-:W-:-:S07]  /*2320*/  FADD.FTZ R46, R46, 1 ;  /* 0x3f8000002e2e7421 */ /* 0x001fce0000010000 */
[----:B------:R-:W-:Y:S01]  /*2330*/  MUFU.EX2 R39, R26 ;  /* 0x0000001a00277308 */ /* 0x000fe20000000800 */
[----:B--2---:R-:W-:-:S07]  /*2340*/  FADD.FTZ R36, R36, 1 ;  /* 0x3f80000024247421 */ /* 0x004fce0000010000 */
[----:B------:R-:W0:Y:S08]  /*2350*/  MUFU.EX2 R45, R27 ;  /* 0x0000001b002d7308 */ /* 0x000e300000000800 */
[----:B------:R-:W2:Y:S08]  /*2360*/  MUFU.EX2 R0, R0 ;  /* 0x0000000000007308 */ /* 0x000eb00000000800 */
[----:B------:R3:W5:Y:S01]  /*2370*/  MUFU.EX2 R47, R38 ;  /* 0x00000026002f7308 */ /* 0x0007620000000800 */
[----:B0-----:R-:W-:-:S07]  /*2380*/  FADD.FTZ R45, R45, 1 ;  /* 0x3f8000002d2d7421 */ /* 0x001fce0000010000 */
[----:B------:R0:W1:Y:S01]  /*2390*/  MUFU.EX2 R48, R44 ;  /* 0x0000002c00307308 */ /* 0x0000620000000800 */
[----:B---3--:R-:W-:Y:S01]  /*23a0*/  FADD.FTZ R38, R37, 1 ;  /* 0x3f80000025267421 */ /* 0x008fe20000010000 */
[----:B--2---:R-:W-:-:S06]  /*23b0*/  FADD.FTZ R0, R0, 1 ;  /* 0x3f80000000007421 */ /* 0x004fcc0000010000 */
[----:B------:R-:W-:Y:S01]  /*23c0*/  MUFU.RCP R110, R46 ;  /* 0x0000002e006e7308 */ /* 0x000fe20000001000 */
[----:B-----5:R-:W-:Y:S01]  /*23d0*/  FADD.FTZ R47, R47, 1 ;  /* 0x3f8000002f2f7421 */ /* 0x020fe20000010000 */
[----:B0-----:R-:W-:-:S06]  /*23e0*/  FADD.FTZ R44, R39, 1 ;  /* 0x3f800000272c7421 */ /* 0x001fcc0000010000 */
[----:B------:R-:W0:Y:S01]  /*23f0*/  MUFU.RCP R113, R36 ;  /* 0x0000002400717308 */ /* 0x000e220000001000 */
[----:B-1----:R-:W-:-:S07]  /*2400*/  FADD.FTZ R48, R48, 1 ;  /* 0x3f80000030307421 */ /* 0x002fce0000010000 */
[----:B------:R-:W1:Y:S08]  /*2410*/  MUFU.RCP R112, R38 ;  /* 0x0000002600707308 */ /* 0x000e700000001000 */
[----:B------:R2:W3:Y:S01]  /*2420*/  MUFU.RCP R111, R0 ;  /* 0x00000000006f7308 */ /* 0x0004e20000001000 */
[----:B0-----:R-:W-:-:S07]  /*2430*/  FADD.FTZ R39, -R113, 1 ;  /* 0x3f80000071277421 */ /* 0x001fce0000010100 */
[----:B------:R-:W0:Y:S01]  /*2440*/  MUFU.RCP R114, R45 ;  /* 0x0000002d00727308 */ /* 0x000e220000001000 */
[----:B--2---:R-:W-:Y:S01]  /*2450*/  FADD.FTZ R0, -R110, 1 ;  /* 0x3f8000006e007421 */ /* 0x004fe20000010100 */
[----:B-1----:R-:W-:-:S03]  /*2460*/  FADD.FTZ R38, -R112, 1 ;  /* 0x3f80000070267421 */ /* 0x002fc60000010100 */
[----:B------:R-:W-:-:S03]  /*2470*/  FFMA.FTZ R36, R29, R0, 1 ;  /* 0x3f8000001d247423 */ /* 0x000fc60000010000 */
[----:B------:R-:W1:Y:S01]  /*2480*/  MUFU.RCP R117, R47 ;  /* 0x0000002f00757308 */ /* 0x000e620000001000 */
[----:B---3--:R-:W-:-:S04]  /*2490*/  FADD.FTZ R37, -R111, 1 ;  /* 0x3f8000006f257421 */ /* 0x008fc80000010100 */
[----:B------:R-:W-:-:S03]  /*24a0*/  FFMA.FTZ R37, R28, R37, 1 ;  /* 0x3f8000001c257423 */ /* 0x000fc60000010025 */
[----:B------:R-:W2:Y:S08]  /*24b0*/  MUFU.RCP R116, R48 ;  /* 0x0000003000747308 */ /* 0x000eb00000001000 */
[----:B------:R3:W5:Y:S01]  /*24c0*/  MUFU.RCP R115, R44 ;  /* 0x0000002c00737308 */ /* 0x0007620000001000 */
[----:B----4-:R-:W-:Y:S04]  /*24d0*/  STS.128 [R72], R12 ;  /* 0x0000000c48007388 */ /* 0x010fe80000000c00 */
[----:B------:R4:W-:Y:S01]  /*24e0*/  STS.128 [R72+0x200], R40 ;  /* 0x0002002848007388 */ /* 0x0009e20000000c00 */
[----:B------:R-:W-:-:S03]  /*24f0*/  NOP ;  /* 0x0000000000007918 */ /* 0x000fc60000000000 */
[----:B------:R-:W0:Y:S04]  /*2500*/  LDS.128 R24, [R71] ;  /* 0x0000000047187984 */ /* 0x000e280000000c00 */
[----:B------:R-:W5:Y:S01]  /*2510*/  LDS.128 R12, [R71+0x10] ;  /* 0x00001000470c7984 */ /* 0x000f620000000c00 */
[----:B----4-:R-:W-:Y:S01]  /*2520*/  FFMA.FTZ R41, R30, R39, 1 ;  /* 0x3f8000001e297423 */ /* 0x010fe20000010027 */
        /* <DEDUP_REMOVED lines=11> */
[----:B------:R-:W-:Y:S01]  /*25e0*/  FMUL.FTZ R46, R38, R41 ;  /* 0x00000029262e7220 */ /* 0x000fe20000410000 */
[----:B------:R-:W-:Y:S01]  /*25f0*/  FADD.FTZ R0, -R114, 1 ;  /* 0x3f80000072007421 */ /* 0x000fe20000010100 */
[----:B-1----:R-:W-:Y:S01]  /*2600*/  FADD.FTZ R39, -R117, 1 ;  /* 0x3f80000075277421 */ /* 0x002fe20000010100 */
[----:B--2---:R-:W-:Y:S01]  /*2610*/  FADD.FTZ R38, -R116, 1 ;  /* 0x3f80000074267421 */ /* 0x004fe20000010100 */
[----:B------:R-:W-:Y:S01]  /*2620*/  FMUL.FTZ R47, R43, R40 ;  /* 0x000000282b2f7220 */ /* 0x000fe20000410000 */
[----:B------:R-:W-:Y:S01]  /*2630*/  BAR.SYNC.DEFER_BLOCKING 0x0 ;  /* 0x0000000000007b1d */ /* 0x000fe20000010000 */
[----:B------:R-:W-:Y:S01]  /*2640*/  FFMA.FTZ R36, R33, R0, 1 ;  /* 0x3f80000021247423 */ /* 0x000fe20000010000 */
[----:B------:R-:W-:Y:S01]  /*2650*/  FFMA.FTZ R41, R34, R39, 1 ;  /* 0x3f80000022297423 */ /* 0x000fe20000010027 */
[----:B------:R-:W-:Y:S01]  /*2660*/  FFMA.FTZ R40, R35, R38, 1 ;  /* 0x3f80000023287423 */ /* 0x000fe20000010026 */
[----:B-----5:R-:W-:Y:S01]  /*2670*/  FADD.FTZ R37, -R115, 1 ;  /* 0x3f80000073257421 */ /* 0x020fe20000010100 */
        /* <DEDUP_REMOVED lines=22> */
[----:B------:R-:W-:Y:S01]  /*27e0*/  FMUL.FTZ R117, R34, R117 ;  /* 0x0000007522757220 */ /* 0x000fe20000410000 */
        /* <DEDUP_REMOVED lines=10> */
[----:B------:R-:W-:Y:S01]  /*2890*/  FMUL.FTZ R126, R19, R116 ;  /* 0x00000074137e7220 */ /* 0x000fe20000410000 */
[----:B------:R-:W-:Y:S01]  /*28a0*/  IMAD R0, R105, UR5, R45 ;  /* 0x0000000569007c24 */ /* 0x000fe2000f8e022d */
[----:B------:R-:W-:-:S04]  /*28b0*/  LEA R28, P0, R44, R128, 0x2 ;  /* 0x000000802c1c7211 */ /* 0x000fc800078010ff */
[----:B------:R-:W-:Y:S01]  /*28c0*/  LEA.HI.X R29, R44, R129, R0, 0x2, P0 ;  /* 0x000000812c1d7211 */ /* 0x000fe200000f1400 */
[----:B------:R-:W-:Y:S01]  /*28d0*/  FFMA.FTZ R0, R4, R125, R123 ;  /* 0x0000007d04007223 */ /* 0x000fe2000001007b */
[----:B------:R-:W-:Y:S01]  /*28e0*/  FMUL.FTZ R129, R16, R115 ;  /* 0x0000007310817220 */ /* 0x000fe20000410000 */
[----:B------:R-:W-:-:S04]  /*28f0*/  IMAD.WIDE.U32 R20, R86, 0x10, R28 ;  /* 0x0000001056147825 */ /* 0x000fc800078e001c */
[----:B------:R-:W-:Y:S01]  /*2900*/  FFMA.FTZ R31, R5, R120, R0 ;  /* 0x00000078051f7223 */ /* 0x000fe20000010000 */
        /* <DEDUP_REMOVED lines=17> */
[----:B------:R-:W5:Y:S01]  /*2a20*/  LDS.128 R16, [R72] ;  /* 0x0000000048107984 */ /* 0x000f620000000c00 */
[----:B-1----:R-:W-:-:S03]  /*2a30*/  IMAD.WIDE.U32 R28, R32, UR18, R2 ;  /* 0x00000012201c7c25 */ /* 0x002fc6000f8e0002 */
[----:B0-----:R-:W0:Y:S01]  /*2a40*/  LDS.128 R20, [R72+0x200] ;  /* 0x0002000048147984 */ /* 0x001e220000000c00 */
[----:B------:R-:W-:Y:S02]  /*2a50*/  IMAD R29, R33, UR18, R29 ;  /* 0x00000012211d7c24 */ /* 0x000fe4000f8e021d */
[----:B--2---:R-:W-:-:S04]  /*2a60*/  IMAD.WIDE.U32 R28, R105, R34, R28 ;  /* 0x00000022691c7225 */ /* 0x004fc800078e001c */
[----:B------:R-:W-:Y:S01]  /*2a70*/  IMAD R29, R105, R35, R29 ;  /* 0x00000023691d7224 */ /* 0x000fe200078e021d */
[----:B---3--:R-:W-:-:S04]  /*2a80*/  LEA R24, P0, R28, UR6, 0x2 ;  /* 0x000000061c187c11 */ /* 0x008fc8000f8010ff */
[----:B------:R-:W-:-:S03]  /*2a90*/  LEA.HI.X R25, R28, UR7, R29, 0x2, P0 ;  /* 0x000000071c197c11 */ /* 0x000fc600080f141d */
[----:B----4-:R-:W-:-:S05]  /*2aa0*/  IMAD.WIDE.U32 R12, R86, 0x10, R24 ;  /* 0x00000010560c7825 */ /* 0x010fca00078e0018 */
[----:B-----5:R1:W-:Y:S04]  /*2ab0*/  STG.E.128 desc[UR16][R12.64], R16 ;  /* 0x000000100c007986 */ /* 0x0203e8000c101d10 */
[----:B0-----:R1:W-:Y:S02]  /*2ac0*/  STG.E.128 desc[UR16][R12.64+0x200], R20 ;  /* 0x000200140c007986 */ /* 0x0013e4000c101d10 */
.L_x_9538:
[----:B------:R-:W2:Y:S01]  /*2ad0*/  LDCU UR4, c[0x0][0x38c] ;  /* 0x00007180ff0477ac */ /* 0x000ea20008000800 */
[----:B------:R-:W-:Y:S01]  /*2ae0*/  FFMA.FTZ R0, R6, R127, R31 ;  /* 0x0000007f06007223 */ /* 0x000fe2000001001f */
[----:B-1----:R-:W-:Y:S02]  /*2af0*/  CS2R R16, SRZ ;  /* 0x0000000000107805 */ /* 0x002fe4000001ff00 */
[----:B------:R-:W-:Y:S02]  /*2b00*/  CS2R R14, SRZ ;  /* 0x00000000000e7805 */ /* 0x000fe4000001ff00 */
[----:B------:R-:W-:Y:S01]  /*2b10*/  CS2R R12, SRZ ;  /* 0x00000000000c7805 */ /* 0x000fe2000001ff00 */
[----:B------:R-:W-:Y:S01]  /*2b20*/  FFMA.FTZ R19, R7, R122, R0 ;  /* 0x0000007a07137223 */ /* 0x000fe20000010000 */
[-C--:B0-----:R-:W-:Y:S01]  /*2b30*/  FMUL.FTZ R20, R125, R102.reuse ;  /* 0x000000667d147220 */ /* 0x081fe20000410000 */
[-C--:B------:R-:W-:Y:S01]  /*2b40*/  FMUL.FTZ R21, R120, R102.reuse ;  /* 0x0000006678157220 */ /* 0x080fe20000410000 */
[-C--:B------:R-:W-:Y:S01]  /*2b50*/  FMUL.FTZ R22, R127, R102.reuse ;  /* 0x000000667f167220 */ /* 0x080fe20000410000 */
[----:B------:R-:W-:Y:S01]  /*2b60*/  FFMA.FTZ R0, R8, R129, R19 ;  /* 0x0000008108007223 */ /* 0x000fe20000010013 */
[----:B------:R-:W-:Y:S01]  /*2b70*/  CS2R R18, SRZ ;  /* 0x0000000000127805 */ /* 0x000fe2000001ff00 */
[-C--:B------:R-:W-:Y:S01]  /*2b80*/  FMUL.FTZ R23, R122, R102.reuse ;  /* 0x000000667a177220 */ /* 0x080fe20000410000 */
[----:B------:R-:W-:Y:S01]  /*2b90*/  FMUL.FTZ R24, R129, R102 ;  /* 0x0000006681187220 */ /* 0x000fe20000410000 */
[----:B------:R-:W-:Y:S01]  /*2ba0*/  FFMA.FTZ R25, R9, R124, R0 ;  /* 0x0000007c09197223 */ /* 0x000fe20000010000 */
[-C--:B------:R-:W-:Y:S01]  /*2bb0*/  FMUL.FTZ R26, R131, R102.reuse ;  /* 0x00000066831a7220 */ /* 0x080fe20000410000 */
[----:B------:R-:W-:-:S02]  /*2bc0*/  FMUL.FTZ R27, R126, R102 ;  /* 0x000000667e1b7220 */ /* 0x000fc40000410000 */
[----:B------:R-:W-:Y:S01]  /*2bd0*/  FFMA.FTZ R0, R10, R131, R25 ;  /* 0x000000830a007223 */ /* 0x000fe20000010019 */
[----:B--2---:R-:W-:Y:S01]  /*2be0*/  UISETP.GE.AND UP0, UPT, UR4, 0x1, UPT ;  /* 0x000000010400788c */ /* 0x004fe2000bf06270 */
[----:B------:R-:W-:Y:S02]  /*2bf0*/  FMUL.FTZ R25, R124, R102 ;  /* 0x000000667c197220 */ /* 0x000fe40000410000 */
[----:B------:R-:W-:Y:S01]  /*2c00*/  FFMA.FTZ R123, R11, R126, R0 ;  /* 0x0000007e0b7b7223 */ /* 0x000fe20000010000 */
[----:B------:R-:W-:Y:S06]  /*2c10*/  BAR.SYNC.DEFER_BLOCKING 0x0 ;  /* 0x0000000000007b1d */ /* 0x000fec0000010000 */
[----:B------:R-:W-:Y:S05]  /*2c20*/  BRA.U !UP0, `(.L_x_9539) ;  /* 0x0000001d08147547 */ /* 0x000fea000b800000 */
[----:B------:R-:W0:Y:S01]  /*2c30*/  LDC.64 R152, c[0x0][0x3c0] ;  /* 0x0000f000ff987b82 */ /* 0x000e220000000a00 */
[C---:B------:R-:W-:Y:S01]  /*2c40*/  ISETP.NE.AND P0, PT, R88.reuse, 0x1, PT ;  /* 0x000000015800780c */ /* 0x040fe20003f05270 */
[----:B------:R-:W-:Y:S01]  /*2c50*/  HFMA2 R16, -RZ, RZ, 0, 0 ;  /* 0x00000000ff107431 */ /* 0x000fe200000001ff */
[----:B------:R-:W-:Y:S01]  /*2c60*/  SHF.L.U32 R138, R88, 0x8, RZ ;  /* 0x00000008588a7819 */ /* 0x000fe200000006ff */
[----:B------:R-:W-:Y:S01]  /*2c70*/  FMUL.FTZ R133, R4, R69 ;  /* 0x0000004504857220 */ /* 0x000fe20000410000 */
[C---:B------:R-:W-:Y:S01]  /*2c80*/  IADD3 R110, P1, PT, R2.reuse, R60, RZ ;  /* 0x0000003c026e7210 */ /* 0x040fe20007f3e0ff */
        /* <DEDUP_REMOVED lines=9> */
[----:B------:R-:W-:Y:S01]  /*2d20*/  FMUL.FTZ R134, R9, R104 ;  /* 0x0000006809867220 */ /* 0x000fe20000410000 */
[----:B------:R-:W2:Y:S01]  /*2d30*/  LDC.64 R116, c[0x0][0x3a8] ;  /* 0x0000ea00ff747b82 */ /* 0x000ea20000000a00 */
[----:B------:R-:W-:Y:S01]  /*2d40*/  ISETP.EQ.AND P0, PT, R56, RZ, P0 ;  /* 0x000000ff3800720c */ /* 0x000fe20000702270 */
[----:B------:R-:W-:Y:S01]  /*2d50*/  FMUL.FTZ R139, R10, R121 ;  /* 0x000000790a8b7220 */ /* 0x000fe20000410000 */
[----:B------:R-:W-:Y:S01]  /*2d60*/  FMUL.FTZ R136, R11, R106 ;  /* 0x0000006a0b887220 */ /* 0x000fe20000410000 */
[----:B------:R-:W-:Y:S01]  /*2d70*/  LOP3.LUT R138, R138, 0x100, RZ, 0xc0, !PT ;  /* 0x000001008a8a7812 */ /* 0x000fe200078ec0ff */
[----:B------:R-:W3:Y:S01]  /*2d80*/  LDCU UR12, c[0x0][0x394] ;  /* 0x00007280ff0c77ac */ /* 0x000ee20008000800 */
[----:B------:R-:W-:-:S02]  /*2d90*/  IADD3.X R111, PT, PT, RZ, R75, RZ, P1, !PT ;  /* 0x0000004bff6f7210 */ /* 0x000fc40000ffe4ff */
        /* <DEDUP_REMOVED lines=9> */
.L_x_9561:
        /* <DEDUP_REMOVED lines=27> */
[----:B------:R-:W-:Y:S01]  /*2fe0*/  ISETP.NE.AND P2, PT, R56, RZ, PT ;  /* 0x000000ff3800720c */ /* 0x000fe20003f45270 */
[----:B------:R-:W-:Y:S01]  /*2ff0*/  UMOV UR5, 0x400 ;  /* 0x0000040000057882 */ /* 0x000fe20000000000 */
[----:B--2---:R-:W-:-:S04]  /*3000*/  FMUL.FTZ R149, R140, 1.4426950216293334961 ;  /* 0x3fb8aa3b8c957820 */ /* 0x004fc80000410000 */
[C---:B------:R-:W-:Y:S01]  /*3010*/  FMUL.FTZ R0, R149.reuse, R69 ;  /* 0x0000004595007220 */ /* 0x040fe20000410000 */
[C---:B------:R-:W-:Y:S01]  /*3020*/  FMUL.FTZ R145, R149.reuse, R68 ;  /* 0x0000004495917220 */ /* 0x040fe20000410000 */
[C---:B------:R-:W-:Y:S01]  /*3030*/  FMUL.FTZ R141, R149.reuse, R67 ;  /* 0x00000043958d7220 */ /* 0x040fe20000410000 */
[----:B0-----:R-:W-:-:S03]  /*3040*/  FMUL.FTZ R142, R149, R66 ;  /* 0x00000042958e7220 */ /* 0x001fc60000410000 */
[----:B------:R-:W0:Y:S01]  /*3050*/  MUFU.EX2 R0, R0 ;  /* 0x0000000000007308 */ /* 0x000e220000000800 */
[----:B-----5:R-:W-:Y:S01]  /*3060*/  ULEA UR5, UR6, UR5, 0x18 ;  /* 0x0000000506057291 */ /* 0x020fe2000f8ec0ff */
[C---:B------:R-:W-:Y:S01]  /*3070*/  FMUL.FTZ R144, R149.reuse, R107 ;  /* 0x0000006b95907220 */ /* 0x040fe20000410000 */
[----:B------:R-:W-:-:S05]  /*3080*/  FMUL.FTZ R146, R149, R121 ;  /* 0x0000007995927220 */ /* 0x000fca0000410000 */
[----:B------:R2:W0:Y:S01]  /*3090*/  MUFU.EX2 R143, R145 ;  /* 0x00000091008f7308 */ /* 0x0004220000000800 */
[----:B------:R-:W-:Y:S01]  /*30a0*/  ISETP.NE.AND P1, PT, R56, 0x1f, PT ;  /* 0x0000001f3800780c */ /* 0x000fe20003f25270 */
[----:B--2---:R-:W-:-:S06]  /*30b0*/  FMUL.FTZ R145, R149, R104 ;  /* 0x0000006895917220 */ /* 0x004fcc0000410000 */
[----:B------:R-:W2:Y:S08]  /*30c0*/  MUFU.EX2 R141, R141 ;  /* 0x0000008d008d7308 */ /* 0x000eb00000000800 */
[----:B------:R-:W0:Y:S08]  /*30d0*/  MUFU.EX2 R142, R142 ;  /* 0x0000008e008e7308 */ /* 0x000e300000000800 */
[----:B------:R-:W0:Y:S08]  /*30e0*/  MUFU.EX2 R144, R144 ;  /* 0x0000009000907308 */ /* 0x000e300000000800 */
[----:B------:R-:W0:Y:S08]  /*30f0*/  MUFU.EX2 R145, R145 ;  /* 0x0000009100917308 */ /* 0x000e300000000800 */
[----:B------:R-:W0:Y:S01]  /*3100*/  MUFU.EX2 R146, R146 ;  /* 0x0000009200927308 */ /* 0x000e220000000800 */
[----:B------:R-:W-:Y:S01]  /*3110*/  BSSY.RECONVERGENT B0, `(.L_x_9540) ;  /* 0x0000026000007945 */ /* 0x000fe20003800200 */
[----:B-1----:R-:W-:Y:S01]  /*3120*/  FMUL.FTZ R157, R133, R28 ;  /* 0x0000001c859d7220 */ /* 0x002fe20000410000 */
[----:B------:R-:W-:Y:S01]  /*3130*/  FMUL.FTZ R156, R130, R29 ;  /* 0x0000001d829c7220 */ /* 0x000fe20000410000 */
[----:B---3--:R1:W-:Y:S04]  /*3140*/  STS.128 [R72+0x420], R36 ;  /* 0x0004202448007388 */ /* 0x0083e80000000c00 */
[----:B----4-:R-:W-:Y:S01]  /*3150*/  STS.128 [R72+0x620], R40 ;  /* 0x0006202848007388 */ /* 0x010fe20000000c00 */
[----:B------:R-:W-:-:S03]  /*3160*/  NOP ;  /* 0x0000000000007918 */ /* 0x000fc60000000000 */
[----:B------:R-:W3:Y:S04]  /*3170*/  LDS.128 R44, [R71+0x420] ;  /* 0x00042000472c7984 */ /* 0x000ee80000000c00 */
[----:B------:R-:W4:Y:S01]  /*3180*/  LDS.128 R48, [R71+0x430] ;  /* 0x0004300047307984 */ /* 0x000f220000000c00 */
[----:B-1----:R-:W-:-:S04]  /*3190*/  IADD3 R36, PT, PT, R162, UR4, RZ ;  /* 0x00000004a2247c10 */ /* 0x002fc8000fffe0ff */
[----:B------:R-:W-:-:S04]  /*31a0*/  SEL R36, R36, R87, !P2 ;  /* 0x0000005724247207 */ /* 0x000fc80005000000 */
[----:B------:R-:W-:Y:S01]  /*31b0*/  LEA R37, R36, UR5, 0x2 ;  /* 0x0000000524257c11 */ /* 0x000fe2000f8e10ff */
[----:B------:R-:W-:-:S04]  /*31c0*/  FMUL.FTZ R36, R149, R106 ;  /* 0x0000006a95247220 */ /* 0x000fc80000410000 */
        /* <DEDUP_REMOVED lines=25> */
.L_x_9541:
[----:B------:R0:W2:Y:S02]  /*3360*/  LDS R40, [R147+0x1abc] ;  /* 0x001abc0093287984 */ /* 0x0000a40000000800 */
.L_x_9542:
[----:B------:R-:W-:Y:S05]  /*3370*/  BSYNC.RECONVERGENT B0 ;  /* 0x0000000000007941 */ /* 0x000fea0003800200 */
.L_x_9540:
        /* <DEDUP_REMOVED lines=53> */
[----:B--2---:R-:W-:-:S04]  /*36d0*/  @!P3 FMUL.FTZ R38, R167, R50 ;  /* 0x00000032a726b220 */ /* 0x004fc80000410000 */
[----:B------:R-:W1:Y:S01]  /*36e0*/  SHFL.DOWN PT, R50, R168, 0x4, 0x1f ;  /* 0x08801f00a8327f89 */ /* 0x000e6200000e0000 */
[----:B---3--:R-:W-:Y:S01]  /*36f0*/  @P1 FMUL.FTZ R160, R160, R37 ;  /* 0x00000025a0a01220 */ /* 0x008fe20000410000 */
[----:B------:R-:W-:Y:S02]  /*3700*/  @!P3 MOV R167, R38 ;  /* 0x0000002600a7b202 */ /* 0x000fe40000000f00 */
[----:B------:R-:W-:Y:S01]  /*3710*/  ISETP.GT.U32.AND P3, PT, R148, 0x1b, PT ;  /* 0x0000001b9400780c */ /* 0x000fe20003f64070 */
[----:B----4-:R-:W-:Y:S01]  /*3720*/  FFMA.FTZ R36, R160, R36, R39 ;  /* 0x00000024a0247223 */ /* 0x010fe20000010027 */
[----:B------:R-:W2:Y:S01]  /*3730*/  SHFL.UP PT, R37, R160, 0x2, RZ ;  /* 0x04400000a0257989 */ /* 0x000ea200000e00ff */
        /* <DEDUP_REMOVED lines=13> */
[----:B----4-:R-:W-:Y:S01]  /*3810*/  FFMA.FTZ R36, R160, R36, R163 ;  /* 0x00000024a0247223 */ /* 0x010fe200000100a3 */
[----:B------:R-:W-:Y:S01]  /*3820*/  ISETP.GE.AND P3, PT, R73, 0x4, PT ;  /* 0x000000044900780c */ /* 0x000fe20003f66270 */
[----:B------:R-:W-:Y:S02]  /*3830*/  HFMA2 R38, -RZ, RZ, 1.875, 0 ;  /* 0x3f800000ff267431 */ /* 0x000fe400000001ff */
[----:B------:R-:W3:Y:S01]  /*3840*/  SHFL.DOWN PT, R50, R167, 0x8, 0x1f ;  /* 0x09001f00a7327f89 */ /* 0x000ee200000e0000 */
[----:B------:R-:W-:-:S05]  /*3850*/  FSEL R163, R163, R36, !P3 ;  /* 0x00000024a3a37208 */ /* 0x000fca0005800000 */
[----:B------:R-:W4:Y:S01]  /*3860*/  SHFL.UP PT, R36, R163, 0x8, RZ ;  /* 0x05000000a3247989 */ /* 0x000f2200000e00ff */
        /* <DEDUP_REMOVED lines=9> */
[----:B----4-:R-:W-:-:S04]  /*3900*/  FFMA.FTZ R36, R160, R36, R163 ;  /* 0x00000024a0247223 */ /* 0x010fc800000100a3 */
[----:B------:R-:W3:Y:S01]  /*3910*/  SHFL.DOWN PT, R50, R167, 0x10, 0x1f ;  /* 0x0a001f00a7327f89 */ /* 0x000ee200000e0000 */
[----:B------:R-:W-:Y:S01]  /*3920*/  FSEL R165, R163, R36, !P1 ;  /* 0x00000024a3a57208 */ /* 0x000fe20004800000 */
[----:B-1----:R-:W-:-:S04]  /*3930*/  @!P3 FFMA.FTZ R168, R167, R166, R168 ;  /* 0x000000a6a7a8b223 */ /* 0x002fc800000100a8 */
[----:B------:R-:W1:Y:S01]  /*3940*/  SHFL.UP PT, R36, R165, 0x10, RZ ;  /* 0x06000000a5247989 */ /* 0x000e6200000e00ff */
[----:B--2---:R-:W-:-:S03]  /*3950*/  @P1 FMUL.FTZ R160, R160, R37 ;  /* 0x00000025a0a01220 */ /* 0x004fc60000410000 */
[----:B------:R-:W-:Y:S01]  /*3960*/  SHFL.DOWN PT, R163, R168, 0x1, 0x1f ;  /* 0x08201f00a8a37f89 */ /* 0x000fe200000e0000 */
[----:B------:R-:W-:-:S03]  /*3970*/  ISETP.GE.AND P1, PT, R73, 0x10, PT ;  /* 0x000000104900780c */ /* 0x000fc60003f26270 */
[----:B------:R-:W2:Y:S04]  /*3980*/  SHFL.UP PT, R37, R160, 0x10, RZ ;  /* 0x06000000a0257989 */ /* 0x000ea800000e00ff */
[----:B------:R-:W-:Y:S04]  /*3990*/  SHFL.IDX PT, R170, R39, RZ, 0x1f ;  /* 0x00001fff27aa7589 */ /* 0x000fe800000e0000 */
        /* <DEDUP_REMOVED lines=8> */
[----:B--2---:R-:W-:-:S03]  /*3a20*/  @P1 FMUL.FTZ R160, R160, R37 ;  /* 0x00000025a0a01220 */ /* 0x004fc60000410000 */
[----:B------:R-:W-:Y:S04]  /*3a30*/  SHFL.UP PT, R165, R165, 0x1, RZ ;  /* 0x04200000a5a57989 */ /* 0x000fe800000e00ff */
[----:B------:R-:W-:Y:S01]  /*3a40*/  SHFL.UP PT, R160, R160, 0x1, RZ ;  /* 0x04200000a0a07989 */ /* 0x000fe200000e00ff */
[----:B-1----:R-:W-:-:S04]  /*3a50*/  @P3 FFMA.FTZ R170, R50, R170, R163 ;  /* 0x000000aa32aa3223 */ /* 0x002fc800000100a3 */
[----:B------:R-:W-:Y:S01]  /*3a60*/  FFMA.FTZ R155, R170, R40, R155 ;  /* 0x00000028aa9b7223 */ /* 0x000fe2000001009b */
[C---:B---3--:R-:W-:Y:S01]  /*3a70*/  FFMA.FTZ R39, R167.reuse, R39, R168 ;  /* 0x00000027a7277223 */ /* 0x048fe200000100a8 */
[----:B------:R-:W-:Y:S02]  /*3a80*/  FMUL.FTZ R38, R167, R38 ;  /* 0x00000026a7267220 */ /* 0x000fe40000410000 */
[----:B------:R-:W-:-:S04]  /*3a90*/  FFMA.FTZ R149, R44, R155, R149 ;  /* 0x0000009b2c957223 */ /* 0x000fc80000010095 */
[----:B------:R-:W-:Y:S01]  /*3aa0*/  FFMA.FTZ R50, R146, R149, R41 ;  /* 0x0000009592327223 */ /* 0x000fe20000010029 */
[----:B------:R-:W-:-:S04]  /*3ab0*/  IMAD.WIDE.U32 R40, R114, UR4, R110 ;  /* 0x0000000472287c25 */ /* 0x000fc8000f8e006e */
[----:B------:R-:W-:Y:S01]  /*3ac0*/  FFMA.FTZ R163, R145, R50, R42 ;  /* 0x0000003291a37223 */ /* 0x000fe2000001002a */
[----:B------:R-:W-:Y:S01]  /*3ad0*/  IMAD R37, R115, UR4, R41 ;  /* 0x0000000473257c24 */ /* 0x000fe2000f8e0229 */
[----:B------:R-:W-:Y:S02]  /*3ae0*/  LEA R36, P1, R40, UR8, 0x2 ;  /* 0x0000000828247c11 */ /* 0x000fe4000f8210ff */
[----:B------:R-:W-:Y:S01]  /*3af0*/  FFMA.FTZ R161, R144, R163, R161 ;  /* 0x000000a390a17223 */ /* 0x000fe200000100a1 */
[----:B------:R-:W-:Y:S01]  /*3b00*/  FMUL.FTZ R167, R163, R107 ;  /* 0x0000006ba3a77220 */ /* 0x000fe20000410000 */
[----:B------:R-:W-:Y:S02]  /*3b10*/  LEA.HI.X R37, R40, UR9, R37, 0x2, P1 ;  /* 0x0000000928257c11 */ /* 0x000fe400088f1425 */
[----:B------:R-:W-:Y:S01]  /*3b20*/  FFMA.FTZ R193, R142, R161, R159 ;  /* 0x000000a18ec17223 */ /* 0x000fe2000001009f */
[----:B------:R-:W-:Y:S01]  /*3b30*/  ISETP.NE.AND P1, PT, R56, RZ, PT ;  /* 0x000000ff3800720c */ /* 0x000fe20003f25270 */
[----:B------:R-:W-:-:S12]  /*3b40*/  FMUL.FTZ R169, R8, R167 ;  /* 0x000000a708a97220 */ /* 0x000fd80000410000 */
[----:B------:R1:W-:Y:S02]  /*3b50*/  @!P1 STS.64 [UR6+0x1b38], R38 ;  /* 0x001b3826ff009988 */ /* 0x0003e40008000a06 */
[----:B-1----:R-:W-:Y:S02]  /*3b60*/  FMUL.FTZ R38, R50, R104 ;  /* 0x0000006832267220 */ /* 0x002fe40000410000 */
[----:B-----5:R1:W2:Y:S02]  /*3b70*/  SHFL.IDX PT, R166, R43, RZ, 0x1f ;  /* 0x00001fff2ba67589 */ /* 0x0202a400000e0000 */
[----:B-1----:R-:W-:-:S04]  /*3b80*/  IMAD.WIDE.U32 R42, R112, UR4, R108 ;  /* 0x00000004702a7c25 */ /* 0x002fc8000f8e006c */
[----:B------:R-:W-:Y:S02]  /*3b90*/  IMAD R41, R113, UR4, R43 ;  /* 0x0000000471297c24 */ /* 0x000fe4000f8e022b */
[----:B------:R-:W-:-:S04]  /*3ba0*/  FFMA.FTZ R43, R141, R193, R158 ;  /* 0x000000c18d2b7223 */ /* 0x000fc8000001009e */
[----:B------:R-:W-:Y:S01]  /*3bb0*/  FFMA.FTZ R159, R143, R43, R154 ;  /* 0x0000002b8f9f7223 */ /* 0x000fe2000001009a */
[----:B--2---:R-:W-:Y:S01]  /*3bc0*/  @P2 FFMA.FTZ R166, R160, R166, R165 ;  /* 0x000000a6a0a62223 */ /* 0x004fe200000100a5 */
[----:B------:R-:W-:Y:S01]  /*3bd0*/  LEA R40, P2, R42, UR10, 0x2 ;  /* 0x0000000a2a287c11 */ /* 0x000fe2000f8410ff */
[----:B------:R-:W-:Y:S02]  /*3be0*/  FMUL.FTZ R165, R193, R67 ;  /* 0x00000043c1a57220 */ /* 0x000fe40000410000 */
[----:B------:R-:W-:Y:S01]  /*3bf0*/  FFMA.FTZ R166, R0, R166, R157 ;  /* 0x000000a600a67223 */ /* 0x000fe2000001009d */
[----:B------:R-:W-:-:S03]  /*3c00*/  LEA.HI.X R41, R42, UR11, R41, 0x2, P2 ;  /* 0x0000000b2a297c11 */ /* 0x000fc600090f1429 */
[----:B------:R-:W-:Y:S01]  /*3c10*/  FFMA.FTZ R175, R143, R166, R156 ;  /* 0x000000a68faf7223 */ /* 0x000fe2000001009c */
[----:B------:R-:W-:Y:S01]  /*3c20*/  FADD.FTZ R0, -R157, R166 ;  /* 0x000000a69d007221 */ /* 0x000fe20000010100 */
[----:B------:R-:W-:Y:S02]  /*3c30*/  FMUL.FTZ R143, R159, R69 ;  /* 0x000000459f8f7220 */ /* 0x000fe40000410000 */
[----:B------:R-:W-:Y:S01]  /*3c40*/  FFMA.FTZ R158, R141, R175, R48 ;  /* 0x000000af8d9e7223 */ /* 0x000fe20000010030 */
[----:B------:R-:W-:Y:S01]  /*3c50*/  FADD.FTZ R157, -R156, R175 ;  /* 0x000000af9c9d7221 */ /* 0x000fe20000010100 */
[----:B------:R-:W-:Y:S01]  /*3c60*/  FMUL.FTZ R156, R43, R68 ;  /* 0x000000442b9c7220 */ /* 0x000fe20000410000 */
[-C--:B------:R-:W-:Y:S01]  /*3c70*/  FFMA.FTZ R42, R0, R143.reuse, RZ ;  /* 0x0000008f002a7223 */ /* 0x080fe200000100ff */
[----:B------:R-:W-:Y:S01]  /*3c80*/  FFMA.FTZ R142, R142, R158, R51 ;  /* 0x0000009e8e8e7223 */ /* 0x000fe20000010033 */
[----:B------:R-:W-:Y:S01]  /*3c90*/  FMUL.FTZ R154, R4, R143 ;  /* 0x0000008f049a7220 */ /* 0x000fe20000410000 */
[----:B------:R-:W-:Y:S01]  /*3ca0*/  FADD.FTZ R143, -R48, R158 ;  /* 0x0000009e308f7221 */ /* 0x000fe20000010100 */
[----:B------:R-:W-:Y:S01]  /*3cb0*/  FFMA.FTZ R42, R157, R156, R42 ;  /* 0x0000009c9d2a7223 */ /* 0x000fe2000001002a */
[----:B------:R-:W-:Y:S01]  /*3cc0*/  FFMA.FTZ R144, R144, R142, R49 ;  /* 0x0000008e90907223 */ /* 0x000fe20000010031 */
[----:B------:R-:W-:Y:S01]  /*3cd0*/  FMUL.FTZ R141, R5, R156 ;  /* 0x0000009c058d7220 */ /* 0x000fe20000410000 */
        /* <DEDUP_REMOVED lines=64> */
.L_x_9544:
[----:B------:R-:W-:Y:S05]  /*40e0*/  BSYNC.RECONVERGENT B0 ;  /* 0x0000000000007941 */ /* 0x000fea0003800200 */
.L_x_9543:
[----:B-12---:R1:W2:Y:S01]  /*40f0*/  LDS R39, [R83+0x4a0] ;  /* 0x0004a00053277984 */ /* 0x0062a20000000800 */
[----:B------:R-:W-:Y:S04]  /*4100*/  BSSY.RECONVERGENT B0, `(.L_x_9545) ;  /* 0x0000004000007945 */ /* 0x000fe80003800200 */
[----:B------:R-:W-:Y:S05]  /*4110*/  @!P3 BRA `(.L_x_9546) ;  /* 0x000000000008b947 */ /* 0x000fea0003800000 */
[----:B------:R3:W-:Y:S04]  /*4120*/  REDG.E.ADD.F32.FTZ.RN.STRONG.GPU desc[UR16][R36.64+0x80], R177 ;  /* 0x000080b1240079a6 */ /* 0x0007e8000c12f310 */
[----:B--2---:R3:W-:Y:S02]  /*4130*/  REDG.E.ADD.F32.FTZ.RN.STRONG.GPU desc[UR16][R40.64+0x80], R39 ;  /* 0x00008027280079a6 */ /* 0x0047e4000c12f310 */
.L_x_9546:
[----:B------:R-:W-:Y:S05]  /*4140*/  BSYNC.RECONVERGENT B0 ;  /* 0x0000000000007941 */ /* 0x000fea0003800200 */
.L_x_9545:
        /* <DEDUP_REMOVED lines=11> */
.L_x_9548:
[----:B------:R-:W-:Y:S05]  /*4200*/  BSYNC.RECONVERGENT B0 ;  /* 0x0000000000007941 */ /* 0x000fea0003800200 */
.L_x_9547:
[----:B---34-:R3:W4:Y:S01]  /*4210*/  LDS R39, [R81+0x5a0] ;  /* 0x0005a00051277984 */ /* 0x0187220000000800 */
[----:B------:R-:W-:Y:S01]  /*4220*/  ISETP.NE.AND P6, PT, R38, RZ, PT ;  /* 0x000000ff2600720c */ /* 0x000fe20003fc5270 */
[----:B------:R-:W-:-:S12]  /*4230*/  BSSY.RECONVERGENT B0, `(.L_x_9549) ;  /* 0x0000004000007945 */ /* 0x000fd80003800200 */
[----:B---3--:R-:W-:Y:S05]  /*4240*/  @!P6 BRA `(.L_x_9550) ;  /* 0x000000000008e947 */ /* 0x008fea0003800000 */
[----:B0-----:R3:W-:Y:S04]  /*4250*/  REDG.E.ADD.F32.FTZ.RN.STRONG.GPU desc[UR16][R36.64+0x180], R181 ;  /* 0x000180b5240079a6 */ /* 0x0017e8000c12f310 */
[----:B----4-:R3:W-:Y:S02]  /*4260*/  REDG.E.ADD.F32.FTZ.RN.STRONG.GPU desc[UR16][R40.64+0x180], R39 ;  /* 0x00018027280079a6 */ /* 0x0107e4000c12f310 */
.L_x_9550:
[----:B------:R-:W-:Y:S05]  /*4270*/  BSYNC.RECONVERGENT B0 ;  /* 0x0000000000007941 */ /* 0x000fea0003800200 */
.L_x_9549:
[----:B---34-:R3:W4:Y:S01]  /*4280*/  LDS R39, [R80+0x620] ;  /* 0x0006200050277984 */ /* 0x0187220000000800 */
[----:B------:R-:W-:Y:S04]  /*4290*/  BSSY.RECONVERGENT B0, `(.L_x_9551) ;  /* 0x0000004000007945 */ /* 0x000fe80003800200 */
[----:B------:R-:W-:Y:S05]  /*42a0*/  @!P2 BRA `(.L_x_9552) ;  /* 0x000000000008a947 */ /* 0x000fea0003800000 */
[----:B0-----:R0:W-:Y:S04]  /*42b0*/  REDG.E.ADD.F32.FTZ.RN.STRONG.GPU desc[UR16][R36.64+0x200], R183 ;  /* 0x000200b7240079a6 */ /* 0x0011e8000c12f310 */
[----:B----4-:R0:W-:Y:S02]  /*42c0*/  REDG.E.ADD.F32.FTZ.RN.STRONG.GPU desc[UR16][R40.64+0x200], R39 ;  /* 0x00020027280079a6 */ /* 0x0101e4000c12f310 */
.L_x_9552:
[----:B------:R-:W-:Y:S05]  /*42d0*/  BSYNC.RECONVERGENT B0 ;  /* 0x0000000000007941 */ /* 0x000fea0003800200 */
.L_x_9551:
[----:B0---4-:R0:W4:Y:S01]  /*42e0*/  LDS R39, [R79+0x6a0] ;  /* 0x0006a0004f277984 */ /* 0x0111220000000800 */
[----:B------:R-:W-:Y:S04]  /*42f0*/  BSSY.RECONVERGENT B0, `(.L_x_9553) ;  /* 0x0000004000007945 */ /* 0x000fe80003800200 */
[----:B------:R-:W-:Y:S05]  /*4300*/  @!P3 BRA `(.L_x_9554) ;  /* 0x000000000008b947 */ /* 0x000fea0003800000 */
[----:B------:R0:W-:Y:S04]  /*4310*/  REDG.E.ADD.F32.FTZ.RN.STRONG.GPU desc[UR16][R36.64+0x280], R185 ;  /* 0x000280b9240079a6 */ /* 0x0001e8000c12f310 */
[----:B----4-:R0:W-:Y:S02]  /*4320*/  REDG.E.ADD.F32.FTZ.RN.STRONG.GPU desc[UR16][R40.64+0x280], R39 ;  /* 0x00028027280079a6 */ /* 0x0101e4000c12f310 */
.L_x_9554:
[----:B------:R-:W-:Y:S05]  /*4330*/  BSYNC.RECONVERGENT B0 ;  /* 0x0000000000007941 */ /* 0x000fea0003800200 */
.L_x_9553:
[----:B0---4-:R0:W4:Y:S01]  /*4340*/  LDS R39, [R78+0x720] ;  /* 0x000720004e277984 */ /* 0x0111220000000800 */
[----:B------:R-:W-:Y:S04]  /*4350*/  BSSY.RECONVERGENT B0, `(.L_x_9555) ;  /* 0x0000004000007945 */ /* 0x000fe80003800200 */
[----:B------:R-:W-:Y:S05]  /*4360*/  @!P4 BRA `(.L_x_9556) ;  /* 0x000000000008c947 */ /* 0x000fea0003800000 */
[----:B------:R0:W-:Y:S04]  /*4370*/  REDG.E.ADD.F32.FTZ.RN.STRONG.GPU desc[UR16][R36.64+0x300], R187 ;  /* 0x000300bb240079a6 */ /* 0x0001e8000c12f310 */
[----:B----4-:R0:W-:Y:S02]  /*4380*/  REDG.E.ADD.F32.FTZ.RN.STRONG.GPU desc[UR16][R40.64+0x300], R39 ;  /* 0x00030027280079a6 */ /* 0x0101e4000c12f310 */
.L_x_9556:
[----:B------:R-:W-:Y:S05]  /*4390*/  BSYNC.RECONVERGENT B0 ;  /* 0x0000000000007941 */ /* 0x000fea0003800200 */
.L_x_9555:
[----:B0---4-:R0:W4:Y:S01]  /*43a0*/  LDS R39, [R77+0x7a0] ;  /* 0x0007a0004d277984 */ /* 0x0111220000000800 */
[----:B------:R-:W-:Y:S04]  /*43b0*/  BSSY.RECONVERGENT B0, `(.L_x_9557) ;  /* 0x0000004000007945 */ /* 0x000fe80003800200 */
[----:B------:R-:W-:Y:S05]  /*43c0*/  @!P5 BRA `(.L_x_9558) ;  /* 0x000000000008d947 */ /* 0x000fea0003800000 */
[----:B------:R0:W-:Y:S04]  /*43d0*/  REDG.E.ADD.F32.FTZ.RN.STRONG.GPU desc[UR16][R36.64+0x380], R189 ;  /* 0x000380bd240079a6 */ /* 0x0001e8000c12f310 */
[----:B----4-:R0:W-:Y:S02]  /*43e0*/  REDG.E.ADD.F32.FTZ.RN.STRONG.GPU desc[UR16][R40.64+0x380], R39 ;  /* 0x00038027280079a6 */ /* 0x0101e4000c12f310 */
.L_x_9558:
[----:B------:R-:W-:Y:S05]  /*43f0*/  BSYNC.RECONVERGENT B0 ;  /* 0x0000000000007941 */ /* 0x000fea0003800200 */
.L_x_9557:
[----:B0-----:R-:W0:Y:S01]  /*4400*/  SHFL.DOWN P2, R36, R195, 0x1, 0x1f ;  /* 0x08201f00c3247f89 */ /* 0x001e220000040000 */
        /* <DEDUP_REMOVED lines=51> */
[----:B----4-:R-:W0:Y:S02]  /*4740*/  SHFL.DOWN P2, R39, R42, 0x8, 0x1f ;  /* 0x09001f002a277f89 */ /* 0x010e240000040000 */
        /* <DEDUP_REMOVED lines=15> */
.L_x_9560:
[----:B------:R-:W-:Y:S05]  /*4840*/  BSYNC.RECONVERGENT B0 ;  /* 0x0000000000007941 */ /* 0x000fea0003800200 */
.L_x_9559:
[----:B------:R-:W-:-:S04]  /*4850*/  UIADD3 UR4, UPT, UPT, UR4, 0x1, URZ ;  /* 0x0000000104047890 */ /* 0x000fc8000fffe0ff */
[----:B------:R-:W-:-:S09]  /*4860*/  UISETP.GE.AND UP0, UPT, UR4, UR13, UPT ;  /* 0x0000000d0400728c */ /* 0x000fd2000bf06270 */
[----:B------:R-:W-:Y:S05]  /*4870*/  BRA.U !UP0, `(.L_x_9561) ;  /* 0xffffffe5086c7547 */ /* 0x000fea000b83ffff */
.L_x_9539:
[----:B------:R-:W-:Y:S08]  /*4880*/  BAR.SYNC.DEFER_BLOCKING 0x0 ;  /* 0x0000000000007b1d */ /* 0x000ff00000010000 */
[----:B------:R-:W5:Y:S01]  /*4890*/  LDC.64 R36, c[0x0][0x4f8] ;  /* 0x00013e00ff247b82 */ /* 0x000f620000000a00 */
[----:B------:R-:W0:Y:S07]  /*48a0*/  LDCU.64 UR4, c[0x0][0x500] ;  /* 0x0000a000ff0477ac */ /* 0x000e2e0008000a00 */
        /* <DEDUP_REMOVED lines=24> */
[----:B----4-:R-:W-:Y:S01]  /*4a30*/  HFMA2 R23, -RZ, RZ, 0, 0 ;  /* 0x00000000ff177431 */ /* 0x010fe200000001ff */
[----:B------:R-:W-:-:S02]  /*4a40*/  FSETP.GTU.FTZ.AND P3, PT, R10, 20, PT ;  /* 0x41a000000a00780b */ /* 0x000fc40003f7c000 */
[----:B------:R-:W-:Y:S02]  /*4a50*/  FSETP.GTU.FTZ.AND P4, PT, R11, 20, PT ;  /* 0x41a000000b00780b */ /* 0x000fe40003f9c000 */
[----:B------:R-:W-:Y:S01]  /*4a60*/  FSETP.GTU.FTZ.AND P5, PT, R28, 20, PT ;  /* 0x41a000001c00780b */ /* 0x000fe20003fbc000 */
[----:B------:R-:W-:Y:S01]  /*4a70*/  @!P6 FMUL.FTZ R0, R32, -1.4426950216293334961 ;  /* 0xbfb8aa3b2000e820 */ /* 0x000fe20000410000 */
[----:B------:R-:W-:Y:S01]  /*4a80*/  MOV R22, R2 ;  /* 0x0000000200167202 */ /* 0x000fe20000000f00 */
[----:B------:R-:W-:Y:S02]  /*4a90*/  @!P0 FMUL.FTZ R8, R33, -1.4426950216293334961 ;  /* 0xbfb8aa3b21088820 */ /* 0x000fe40000410000 */
[----:B------:R-:W-:Y:S02]  /*4aa0*/  @!P1 FMUL.FTZ R4, R34, -1.4426950216293334961 ;  /* 0xbfb8aa3b22049820 */ /* 0x000fe40000410000 */
[----:B------:R-:W2:Y:S04]  /*4ab0*/  @!P6 MUFU.EX2 R0, R0 ;  /* 0x000000000000e308 */ /* 0x000ea80000000800 */
[----:B------:R-:W-:-:S02]  /*4ac0*/  @!P4 FMUL.FTZ R6, R11, -1.4426950216293334961 ;  /* 0xbfb8aa3b0b06c820 */ /* 0x000fc40000410000 */
[----:B------:R-:W-:Y:S02]  /*4ad0*/  @!P5 FMUL.FTZ R7, R28, -1.4426950216293334961 ;  /* 0xbfb8aa3b1c07d820 */ /* 0x000fe40000410000 */
[----:B------:R-:W3:Y:S08]  /*4ae0*/  @!P0 MUFU.EX2 R8, R8 ;  /* 0x0000000800088308 */ /* 0x000ef00000000800 */
[----:B------:R-:W-:Y:S01]  /*4af0*/  @!P1 MUFU.EX2 R4, R4 ;  /* 0x0000000400049308 */ /* 0x000fe20000000800 */
[----:B--2---:R-:W-:Y:S01]  /*4b00*/  @!P6 FADD.FTZ R3, R0, 1 ;  /* 0x3f8000000003e421 */ /* 0x004fe20000010000 */
[----:B------:R-:W-:-:S06]  /*4b10*/  @!P2 FMUL.FTZ R0, R35, -1.4426950216293334961 ;  /* 0xbfb8aa3b2300a820 */ /* 0x000fcc0000410000 */
[----:B------:R2:W4:Y:S01]  /*4b20*/  @!P6 MUFU.RCP R9, R3 ;  /* 0x000000030009e308 */ /* 0x0005220000001000 */
[----:B---3--:R-:W-:-:S07]  /*4b30*/  @!P0 FADD.FTZ R8, R8, 1 ;  /* 0x3f80000008088421 */ /* 0x008fce0000010000 */
[----:B------:R3:W0:Y:S01]  /*4b40*/  @!P2 MUFU.EX2 R5, R0 ;  /* 0x000000000005a308 */ /* 0x0006220000000800 */
[----:B--2---:R-:W-:-:S07]  /*4b50*/  @!P3 FMUL.FTZ R3, R10, -1.4426950216293334961 ;  /* 0xbfb8aa3b0a03b820 */ /* 0x004fce0000410000 */
[----:B------:R-:W2:Y:S01]  /*4b60*/  @!P3 MUFU.EX2 R3, R3 ;  /* 0x000000030003b308 */ /* 0x000ea20000000800 */
[----:B----4-:R-:W-:Y:S01]  /*4b70*/  @!P6 FMUL.FTZ R12, R12, R9 ;  /* 0x000000090c0ce220 */ /* 0x010fe20000410000 */
[----:B------:R-:W-:Y:S01]  /*4b80*/  FSETP.GTU.FTZ.AND P6, PT, R29, 20, PT ;  /* 0x41a000001d00780b */ /* 0x000fe20003fdc000 */
[----:B---3--:R-:W-:-:S05]  /*4b90*/  @!P1 FADD.FTZ R0, R4, 1 ;  /* 0x3f80000004009421 */ /* 0x008fca0000010000 */
[----:B------:R-:W3:Y:S01]  /*4ba0*/  @!P4 MUFU.EX2 R30, R6 ;  /* 0x00000006001ec308 */ /* 0x000ee20000000800 */
[----:B0-----:R-:W-:-:S06]  /*4bb0*/  @!P2 FADD.FTZ R28, R5, 1 ;  /* 0x3f800000051ca421 */ /* 0x001fcc0000010000 */
[----:B------:R-:W-:Y:S01]  /*4bc0*/  @!P6 FMUL.FTZ R9, R29, -1.4426950216293334961 ;  /* 0xbfb8aa3b1d09e820 */ /* 0x000fe20000410000 */
[----:B------:R0:W4:Y:S01]  /*4bd0*/  @!P5 MUFU.EX2 R31, R7 ;  /* 0x00000007001fd308 */ /* 0x0001220000000800 */
[----:B--2---:R-:W-:Y:S01]  /*4be0*/  @!P3 FADD.FTZ R29, R3, 1 ;  /* 0x3f800000031db421 */ /* 0x004fe20000010000 */
[----:B-----5:R-:W-:-:S04]  /*4bf0*/  IMAD.WIDE.U32 R2, R36, UR18, R22 ;  /* 0x0000001224027c25 */ /* 0x020fc8000f8e0016 */
[----:B------:R-:W-:Y:S02]  /*4c00*/  IMAD R3, R37, UR18, R3 ;  /* 0x0000001225037c24 */ /* 0x000fe4000f8e0203 */
[----:B------:R-:W2:Y:S01]  /*4c10*/  @!P6 MUFU.EX2 R32, R9 ;  /* 0x000000090020e308 */ /* 0x000ea20000000800 */
[----:B0-----:R-:W0:Y:S01]  /*4c20*/  LDS.128 R4, [R72] ;  /* 0x0000000048047984 */ /* 0x001e220000000c00 */
[----:B------:R-:W-:-:S04]  /*4c30*/  IMAD.WIDE.U32 R2, R105, UR4, R2 ;  /* 0x0000000469027c25 */ /* 0x000fc8000f8e0002 */
[----:B---3--:R-:W-:Y:S02]  /*4c40*/  @!P4 FADD.FTZ R30, R30, 1 ;  /* 0x3f8000001e1ec421 */ /* 0x008fe40000010000 */
[----:B------:R3:W5:Y:S01]  /*4c50*/  @!P0 MUFU.RCP R34, R8 ;  /* 0x0000000800228308 */ /* 0x0007620000001000 */
[----:B----4-:R-:W-:-:S07]  /*4c60*/  @!P5 FADD.FTZ R31, R31, 1 ;  /* 0x3f8000001f1fd421 */ /* 0x010fce0000010000 */
[----:B------:R4:W1:Y:S01]  /*4c70*/  @!P1 MUFU.RCP R33, R0 ;  /* 0x0000000000219308 */ /* 0x0008620000001000 */
[----:B---3--:R-:W3:Y:S01]  /*4c80*/  LDS.128 R8, [R72+0x200] ;  /* 0x0002000048087984 */ /* 0x008ee20000000c00 */
[----:B--2---:R-:W-:-:S06]  /*4c90*/  @!P6 FADD.FTZ R32, R32, 1 ;  /* 0x3f8000002020e421 */ /* 0x004fcc0000010000 */
[----:B------:R-:W2:Y:S01]  /*4ca0*/  @!P2 MUFU.RCP R28, R28 ;  /* 0x0000001c001ca308 */ /* 0x000ea20000001000 */
[----:B----4-:R-:W-:Y:S02]  /*4cb0*/  IMAD R0, R105, UR5, R3 ;  /* 0x0000000569007c24 */ /* 0x010fe4000f8e0203 */
[----:B-----5:R-:W-:Y:S01]  /*4cc0*/  @!P0 FMUL.FTZ R13, R13, R34 ;  /* 0x000000220d0d8220 */ /* 0x020fe20000410000 */
[C---:B-1----:R-:W-:Y:S01]  /*4cd0*/  LEA R20, P0, R2.reuse, R38, 0x2 ;  /* 0x0000002602147211 */ /* 0x042fe200078010ff */
[----:B------:R-:W1:Y:S01]  /*4ce0*/  LDC.64 R34, c[0x0][0x518] ;  /* 0x00014600ff227b82 */ /* 0x000e620000000a00 */
[----:B------:R-:W4:Y:S02]  /*4cf0*/  LDCU.64 UR4, c[0x0][0x520] ;  /* 0x0000a400ff0477ac */ /* 0x000f240008000a00 */
[----:B------:R-:W-:Y:S01]  /*4d00*/  LEA.HI.X R21, R2, R39, R0, 0x2, P0 ;  /* 0x0000002702157211 */ /* 0x000fe200000f1400 */
[----:B------:R-:W5:Y:S01]  /*4d10*/  @!P3 MUFU.RCP R29, R29 ;  /* 0x0000001d001db308 */ /* 0x000f620000001000 */
[----:B------:R-:W-:Y:S01]  /*4d20*/  @!P1 FMUL.FTZ R14, R14, R33 ;  /* 0x000000210e0e9220 */ /* 0x000fe20000410000 */
[----:B------:R-:W-:Y:S01]  /*4d30*/  FADD.FTZ R0, R12, R101 ;  /* 0x000000650c007221 */ /* 0x000fe20000010000 */
[----:B------:R-:W-:Y:S01]  /*4d40*/  IADD3 R92, P1, PT, R92, -0x400, RZ ;  /* 0xfffffc005c5c7810 */ /* 0x000fe20007f3e0ff */
[----:B------:R-:W-:-:S03]  /*4d50*/  IMAD.WIDE.U32 R2, R86, 0x10, R20 ;  /* 0x0000001056027825 */ /* 0x000fc600078e0014 */
[----:B------:R-:W-:Y:S01]  /*4d60*/  IADD3.X R91, PT, PT, R91, -0x1, RZ, P1, !PT ;  /* 0xffffffff5b5b7810 */ /* 0x000fe20000ffe4ff */
[----:B------:R-:W4:Y:S01]  /*4d70*/  @!P4 MUFU.RCP R30, R30 ;  /* 0x0000001e001ec308 */ /* 0x000f220000001000 */
[----:B0-----:R0:W-:Y:S01]  /*4d80*/  STG.E.128 desc[UR16][R2.64], R4 ;  /* 0x0000000402007986 */ /* 0x0011e2000c101d10 */
[----:B--2---:R-:W-:Y:S01]  /*4d90*/  @!P2 FMUL.FTZ R15, R15, R28 ;  /* 0x0000001c0f0fa220 */ /* 0x004fe20000410000 */
[----:B------:R-:W-:-:S04]  /*4da0*/  IADD3 R90, P2, PT, R90, -0x400, RZ ;  /* 0xfffffc005a5a7810 */ /* 0x000fc80007f5e0ff */
[----:B------:R-:W-:Y:S01]  /*4db0*/  IADD3.X R89, PT, PT, R89, -0x1, RZ, P2, !PT ;  /* 0xffffffff59597810 */ /* 0x000fe200017fe4ff */
[----:B------:R-:W2:Y:S01]  /*4dc0*/  @!P5 MUFU.RCP R31, R31 ;  /* 0x0000001f001fd308 */ /* 0x000ea20000001000 */
[----:B-----5:R-:W-:Y:S01]  /*4dd0*/  @!P3 FMUL.FTZ R16, R16, R29 ;  /* 0x0000001d1010b220 */ /* 0x020fe20000410000 */
[----:B------:R-:W-:Y:S01]  /*4de0*/  IADD3 R94, P3, PT, R94, -0x400, RZ ;  /* 0xfffffc005e5e7810 */ /* 0x000fe20007f7e0ff */
[----:B-1----:R-:W-:-:S03]  /*4df0*/  IMAD.WIDE.U32 R20, R34, UR18, R22 ;  /* 0x0000001222147c25 */ /* 0x002fc6000f8e0016 */
[----:B------:R-:W-:Y:S02]  /*4e00*/  IADD3.X R93, PT, PT, R93, -0x1, RZ, P3, !PT ;  /* 0xffffffff5d5d7810 */ /* 0x000fe40001ffe4ff */
[----:B------:R-:W1:Y:S01]  /*4e10*/  @!P6 MUFU.RCP R32, R32 ;  /* 0x000000200020e308 */ /* 0x000e620000001000 */
[----:B---3--:R3:W-:Y:S01]  /*4e20*/  STG.E.128 desc[UR16][R2.64+0x200], R8 ;  /* 0x0002000802007986 */ /* 0x0087e2000c101d10 */
[----:B----4-:R-:W-:Y:S01]  /*4e30*/  @!P4 FMUL.FTZ R17, R17, R30 ;  /* 0x0000001e1111c220 */ /* 0x010fe20000410000 */
[----:B------:R-:W-:Y:S02]  /*4e40*/  IMAD R21, R35, UR18, R21 ;  /* 0x0000001223157c24 */ /* 0x000fe4000f8e0215 */
[----:B0-----:R-:W-:Y:S01]  /*4e50*/  FADD.FTZ R5, R0, R13 ;  /* 0x0000000d00057221 */ /* 0x001fe20000010000 */
[----:B------:R-:W-:Y:S01]  /*4e60*/  BAR.SYNC.DEFER_BLOCKING 0x0 ;  /* 0x0000000000007b1d */ /* 0x000fe20000010000 */
[----:B------:R-:W-:Y:S01]  /*4e70*/  IADD3 R98, P4, PT, R98, -0x400, RZ ;  /* 0xfffffc0062627810 */ /* 0x000fe20007f9e0ff */
[----:B--2---:R-:W-:Y:S01]  /*4e80*/  @!P5 FMUL.FTZ R18, R18, R31 ;  /* 0x0000001f1212d220 */ /* 0x004fe20000410000 */
[----:B------:R-:W-:-:S02]  /*4e90*/  IADD3 R96, P5, PT, R96, -0x400, RZ ;  /* 0xfffffc0060607810 */ /* 0x000fc40007fbe0ff */
[----:B------:R-:W-:Y:S02]  /*4ea0*/  IADD3.X R97, PT, PT, R97, -0x1, RZ, P4, !PT ;  /* 0xffffffff61617810 */ /* 0x000fe400027fe4ff */
[----:B------:R-:W-:Y:S01]  /*4eb0*/  IADD3.X R95, PT, PT, R95, -0x1, RZ, P5, !PT ;  /* 0xffffffff5f5f7810 */ /* 0x000fe20002ffe4ff */
[----:B-1----:R-:W-:Y:S02]  /*4ec0*/  @!P6 FMUL.FTZ R19, R19, R32 ;  /* 0x000000201313e220 */ /* 0x002fe40000410000 */
[----:B------:R-:W0:Y:S01]  /*4ed0*/  LDC.64 R32, c[0x0][0x560] ;  /* 0x00015800ff207b82 */ /* 0x000e220000000a00 */
[----:B---3--:R-:W-:-:S04]  /*4ee0*/  IMAD.WIDE.U32 R2, R105, UR4, R20 ;  /* 0x0000000469027c25 */ /* 0x008fc8000f8e0014 */
[----:B------:R-:W-:Y:S01]  /*4ef0*/  IMAD R0, R105, UR5, R3 ;  /* 0x0000000569007c24 */ /* 0x000fe2000f8e0203 */
[----:B------:R1:W-:Y:S04]  /*4f00*/  STS.128 [R71], R12 ;  /* 0x0000000c47007388 */ /* 0x0003e80000000c00 */
[----:B------:R2:W-:Y:S01]  /*4f10*/  STS.128 [R71+0x10], R16 ;  /* 0x0000101047007388 */ /* 0x0005e20000000c00 */
[----:B------:R-:W-:-:S03]  /*4f20*/  NOP ;  /* 0x0000000000007918 */ /* 0x000fc60000000000 */
[----:B------:R-:W3:Y:S01]  /*4f30*/  LDS.128 R24, [R72] ;  /* 0x0000000048187984 */ /* 0x000ee20000000c00 */
[----:B0-----:R-:W-:-:S03]  /*4f40*/  LEA R4, P0, R2, R32, 0x2 ;  /* 0x0000002002047211 */ /* 0x001fc600078010ff */
[----:B------:R-:W0:Y:S01]  /*4f50*/  LDS.128 R28, [R72+0x200] ;  /* 0x00020000481c7984 */ /* 0x000e220000000c00 */
[----:B-1----:R-:W-:Y:S01]  /*4f60*/  FADD.FTZ R14, R5, R14 ;  /* 0x0000000e050e7221 */ /* 0x002fe20000010000 */
[----:B------:R-:W-:-:S03]  /*4f70*/  LEA.HI.X R5, R2, R33, R0, 0x2, P0 ;  /* 0x0000002102057211 */ /* 0x000fc600000f1400 */
[----:B------:R-:W-:Y:S01]  /*4f80*/  FADD.FTZ R15, R14, R15 ;  /* 0x0000000f0e0f7221 */ /* 0x000fe20000010000 */
[----:B------:R-:W-:Y:S01]  /*4f90*/  ISETP.GT.AND P0, PT, R88, 0x1, PT ;  /* 0x000000015800780c */ /* 0x000fe20003f04270 */
[----:B------:R-:W-:-:S04]  /*4fa0*/  IMAD.WIDE.U32 R2, R86, 0x10, R4 ;  /* 0x0000001056027825 */ /* 0x000fc800078e0004 */
[----:B--2---:R-:W-:Y:S01]  /*4fb0*/  FADD.FTZ R16, R15, R16 ;  /* 0x000000100f107221 */ /* 0x004fe20000010000 */
[----:B------:R-:W-:-:S03]  /*4fc0*/  MOV R88, R70 ;  /* 0x0000004600587202 */ /* 0x000fc60000000f00 */
[----:B------:R-:W-:-:S04]  /*4fd0*/  FADD.FTZ R17, R16, R17 ;  /* 0x0000001110117221 */ /* 0x000fc80000010000 */
[----:B------:R-:W-:-:S04]  /*4fe0*/  FADD.FTZ R18, R17, R18 ;  /* 0x0000001211127221 */ /* 0x000fc80000010000 */
[----:B------:R-:W-:Y:S01]  /*4ff0*/  FADD.FTZ R101, R18, R19 ;  /* 0x0000001312657221 */ /* 0x000fe20000010000 */
[----:B---3--:R1:W-:Y:S04]  /*5000*/  STG.E.128 desc[UR16][R2.64], R24 ;  /* 0x0000001802007986 */ /* 0x0083e8000c101d10 */
[----:B0-----:R1:W-:Y:S01]  /*5010*/  STG.E.128 desc[UR16][R2.64+0x200], R28 ;  /* 0x0002001c02007986 */ /* 0x0013e2000c101d10 */
[----:B------:R-:W-:Y:S05]  /*5020*/  @P0 BRA `(.L_x_9562) ;  /* 0xffffffb800ec0947 */ /* 0x000fea000383ffff */
.L_x_9521:
        /* <DEDUP_REMOVED lines=34> */
.L_x_9564:
[----:B------:R-:W-:Y:S05]  /*5250*/  BSYNC.RECONVERGENT B0 ;  /* 0x0000000000007941 */ /* 0x000fea0003800200 */
.L_x_9563:
        /* <DEDUP_REMOVED lines=26> */
.L_x_9566:
[----:B------:R-:W-:Y:S05]  /*5400*/  BSYNC.RECONVERGENT B0 ;  /* 0x0000000000007941 */ /* 0x000fea0003800200 */
.L_x_9565:
        /* <DEDUP_REMOVED lines=8> */
.L_x_9567:
        /* <DEDUP_REMOVED lines=15> */
.L_x_9568:
        /* <DEDUP_REMOVED lines=16> */
.L_x_10536:


//--------------------- .text._Z25selective_scan_bwd_kernelI32Selective_Scan_bwd_kernel_traitsILi32ELi4ELb0ELb0ELb0ELb0ELb0EffEEv12SSMParamsBwd --------------------------
	.section	.text._Z25selective_scan_bwd_kernelI32Selective_Scan_bwd_kernel_traitsILi32ELi4ELb0ELb0ELb0ELb0ELb0EffEEv12SSMParamsBwd,"ax",@progbits
	.align	128
        .global         _Z25selective_scan_bwd_kernelI32Selective_Scan_bwd_kernel_traitsILi32ELi4ELb0ELb0ELb0ELb0ELb0EffEEv12SSMParamsBwd
        .type           _Z25selective_scan_bwd_kernelI32Selective_Scan_bwd_kernel_traitsILi32ELi4ELb0ELb0ELb0ELb0ELb0EffEEv12SSMParamsBwd,@function
        .size           _Z25selective_scan_bwd_kernelI32Selective_Scan_bwd_kernel_traitsILi32ELi4ELb0ELb0ELb0ELb0ELb0EffEEv12SSMParamsBwd,(.L_x_10537 - _Z25selective_scan_bwd_kernelI32Selective_Scan_bwd_kernel_traitsILi32ELi4ELb0ELb0ELb0ELb0ELb0EffEEv12SSMParamsBwd)
        .other          _Z25selective_scan_bwd_kernelI32Selective_Scan_bwd_kernel_traitsILi32ELi4ELb0ELb0ELb0ELb0ELb0EffEEv12SSMParamsBwd,@"STO_CUDA_ENTRY STV_DEFAULT"
_Z25selective_scan_bwd_kernelI32Selective_Scan_bwd_kernel_traitsILi32ELi4ELb0ELb0ELb0ELb0ELb0EffEEv12SSMParamsBwd:
.text._Z25selective_scan_bwd_kernelI32Selective_Scan_bwd_kernel_traitsILi32ELi4ELb0ELb0ELb0ELb0ELb0EffEEv12SSMParamsBwd:
        /* <DEDUP_REMOVED lines=27> */
[----:B------:R-:W-:Y:S01]  /*01b0*/  UIMAD UR9, UR18, UR9, UR5 ;  /* 0x00000009120972a4 */ /* 0x000fe2000f8e0205 */
[----:B------:R2:W5:Y:S06]  /*01c0*/  @P1 LDG.E R31, desc[UR16][R4.64] ;  /* 0x00000010041f1981 */ /* 0x00056c000c1e1900 */
[----:B------:R-:W3:Y:S01]  /*01d0*/  LDC.64 R40, c[0x0][0x460] ;  /* 0x00011800ff287b82 */ /* 0x000ee20000000a00 */
[----:B--2---:R-:W-:-:S07]  /*01e0*/  IMAD.U32 R4, RZ, RZ, UR6 ;  /* 0x00000006ff047e24 */ /* 0x004fce000f8e00ff */
[----:B------:R-:W2:Y:S01]  /*01f0*/  @P0 LDC R7, c[0x0][0x384] ;  /* 0x0000e100ff070b82 */ /* 0x000ea20000000800 */
[----:B------:R-:W-:Y:S01]  /*0200*/  MOV R5, UR7 ;  /* 0x0000000700057c02 */ /* 0x000fe20008000f00 */
[----:B------:R-:W4:Y:S01]  /*0210*/  LDCU.64 UR6, c[0x0][0x498] ;  /* 0x00009300ff0677ac */ /* 0x000f220008000a00 */
[----:B------:R-:W-:Y:S01]  /*0220*/  MOV R3, UR5 ;  /* 0x0000000500037c02 */ /* 0x000fe20008000f00 */
[----:B------:R-:W-:Y:S01]  /*0230*/  IMAD.U32 R5, RZ, RZ, UR8 ;  /* 0x00000008ff057e24 */ /* 0x000fe2000f8e00ff */
[----:B------:R-:W-:-:S03]  /*0240*/  MOV R2, UR4 ;  /* 0x0000000400027c02 */ /* 0x000fc60008000f00 */
[----:B------:R-:W1:Y:S01]  /*0250*/  @P0 LDC R10, c[0x0][0x38c] ;  /* 0x0000e300ff0a0b82 */ /* 0x000e620000000800 */
[----:B------:R-:W-:Y:S01]  /*0260*/  MOV R3, UR9 ;  /* 0x0000000900037c02 */ /* 0x000fe20008000f00 */
[----:B------:R-:W0:Y:S06]  /*0270*/  LDCU.64 UR8, c[0x0][0x3b8] ;  /* 0x00007700ff0877ac */ /* 0x000e2c0008000a00 */
        /* <DEDUP_REMOVED lines=26> */
[----:B------:R-:W-:Y:S01]  /*0420*/  IMAD R7, R0, R17, R3 ;  /* 0x0000001100077224 */ /* 0x000fe200078e0203 */
[----:B------:R-:W-:Y:S01]  /*0430*/  LEA.HI.X R33, R6, R19, R33, 0x2, P2 ;  /* 0x0000001306217211 */ /* 0x000fe200010f1421 */
[----:B------:R-:W-:Y:S01]  /*0440*/  IMAD.WIDE.U32 R2, R0, UR10, RZ ;  /* 0x0000000a00027c25 */ /* 0x000fe2000f8e00ff */
[----:B------:R-:W-:-:S02]  /*0450*/  IADD3.X R6, PT, PT, R4, R15, RZ, P3, !PT ;  /* 0x0000000f04067210 */ /* 0x000fc40001ffe4ff */
[----:B------:R-:W-:Y:S01]  /*0460*/  LEA R40, P2, R42, R40, 0x2 ;  /* 0x000000282a287211 */ /* 0x000fe200078410ff */
[C---:B------:R-:W-:Y:S01]  /*0470*/  IMAD.X R46, R4.reuse, 0x1, R7, P0 ;  /* 0x00000001042e7824 */ /* 0x040fe200000e0607 */
[----:B------:R-:W-:Y:S01]  /*0480*/  IADD3.X R5, PT, PT, R4, R13, RZ, P4, !PT ;  /* 0x0000000d04057210 */ /* 0x000fe200027fe4ff */
[----:B------:R-:W-:Y:S01]  /*0490*/  IMAD R35, R0, UR11, R3 ;  /* 0x0000000b00237c24 */ /* 0x000fe2000f8e0203 */
[----:B------:R-:W-:Y:S02]  /*04a0*/  LEA R34, P0, R2, R20, 0x2 ;  /* 0x0000001402227211 */ /* 0x000fe400078010ff */
[----:B--2---:R-:W-:Y:S02]  /*04b0*/  LEA R43, P3, R44, R22, 0x2 ;  /* 0x000000162c2b7211 */ /* 0x004fe400078610ff */
[----:B----4-:R-:W-:Y:S02]  /*04c0*/  LEA R45, P4, R11, R26, 0x2 ;  /* 0x0000001a0b2d7211 */ /* 0x010fe400078810ff */
[----:B------:R-:W-:Y:S01]  /*04d0*/  LEA.HI.X R42, R42, R41, R6, 0x2, P2 ;  /* 0x000000292a2a7211 */ /* 0x000fe200010f1406 */
[----:B------:R-:W-:Y:S01]  /*04e0*/  HFMA2 R41, -RZ, RZ, 0, 0 ;  /* 0x00000000ff297431 */ /* 0x000fe200000001ff */
[----:B------:R-:W-:-:S02]  /*04f0*/  LEA.HI.X R35, R2, R21, R35, 0x2, P0 ;  /* 0x0000001502237211 */ /* 0x000fc400000f1423 */
[----:B------:R-:W-:Y:S02]  /*0500*/  LEA.HI.X R44, R44, R23, R5, 0x2, P3 ;  /* 0x000000172c2c7211 */ /* 0x000fe400018f1405 */
[----:B------:R-:W-:Y:S02]  /*0510*/  LEA.HI.X R46, R11, R27, R46, 0x2, P4 ;  /* 0x0000001b0b2e7211 */ /* 0x000fe400020f142e */
        /* <DEDUP_REMOVED lines=11> */
[----:B-1----:R-:W-:Y:S01]  /*05d0*/  ULEA UR4, UR5, UR4, 0x18 ;  /* 0x0000000405047291 */ /* 0x002fe2000f8ec0ff */
[----:B------:R-:W-:-:S05]  /*05e0*/  MOV R39, RZ ;  /* 0x000000ff00277202 */ /* 0x000fca0000000f00 */
[----:B------:R-:W-:Y:S01]  /*05f0*/  IMAD.U32 R47, RZ, RZ, UR4 ;  /* 0x00000004ff2f7e24 */ /* 0x000fe2000f8e00ff */
[C---:B0-----:R-:W-:Y:S01]  /*0600*/  LOP3.LUT R88, R37.reuse, 0x1f, RZ, 0xc0, !PT ;  /* 0x0000001f25587812 */ /* 0x041fe200078ec0ff */
[C---:B------:R-:W-:Y:S01]  /*0610*/  IMAD.SHL.U32 R50, R37.reuse, 0x4, RZ ;  /* 0x0000000425327824 */ /* 0x040fe200078e00ff */
[----:B----4-:R-:W-:Y:S02]  /*0620*/  LEA R36, P0, R38, R4, 0x2 ;  /* 0x0000000426247211 */ /* 0x010fe400078010ff */
[----:B------:R-:W-:Y:S02]  /*0630*/  IADD3 R49, PT, PT, R37, 0x200, RZ ;  /* 0x0000020025317810 */ /* 0x000fe40007ffe0ff */
[----:B------:R-:W-:Y:S02]  /*0640*/  LOP3.LUT R48, R50, 0xf80, RZ, 0xc0, !PT ;  /* 0x00000f8032307812 */ /* 0x000fe400078ec0ff */
[----:B------:R-:W-:Y:S02]  /*0650*/  LEA.HI.X R38, R38, R5, R2, 0x2, P0 ;  /* 0x0000000526267211 */ /* 0x000fe400000f1402 */
[----:B------:R-:W-:-:S02]  /*0660*/  LOP3.LUT R48, R48, 0x1f, R37, 0xf8, !PT ;  /* 0x0000001f30307812 */ /* 0x000fc400078ef825 */
[----:B------:R-:W-:Y:S02]  /*0670*/  IADD3 R50, PT, PT, R50, R47, RZ ;  /* 0x0000002f32327210 */ /* 0x000fe40007ffe0ff */
[C---:B------:R-:W-:Y:S02]  /*0680*/  LOP3.LUT R51, R48.reuse, 0x20, RZ, 0xfc, !PT ;  /* 0x0000002030337812 */ /* 0x040fe400078efcff */
[C---:B------:R-:W-:Y:S02]  /*0690*/  LOP3.LUT R52, R48.reuse, 0x40, RZ, 0xfc, !PT ;  /* 0x0000004030347812 */ /* 0x040fe400078efcff */
[----:B---3--:R-:W-:-:S07]  /*06a0*/  LOP3.LUT R53, R48, 0x60, RZ, 0xfc, !PT ;  /* 0x0000006030357812 */ /* 0x008fce00078efcff */
.L_x_9577:
[----:B0-----:R-:W0:Y:S01]  /*06b0*/  LDC R54, c[0x0][0x388] ;  /* 0x0000e200ff367b82 */ /* 0x001e220000000800 */
[----:B------:R-:W-:Y:S01]  /*06c0*/  UIADD3 UR9, UPT, UPT, UR8, -0x1, URZ ;  /* 0xffffffff08097890 */ /* 0x000fe2000fffe0ff */
[----:B------:R-:W-:Y:S01]  /*06d0*/  SHF.L.U32 R20, R48, 0x2, RZ ;  /* 0x0000000230147819 */ /* 0x000fe200000006ff */
[----:B------:R-:W-:Y:S02]  /*06e0*/  HFMA2 R8, -RZ, RZ, 0, 0 ;  /* 0x00000000ff087431 */ /* 0x000fe400000001ff */
[----:B------:R-:W-:Y:S01]  /*06f0*/  IMAD.MOV.U32 R6, RZ, RZ, RZ ;  /* 0x000000ffff067224 */ /* 0x000fe200078e00ff */
[----:B------:R-:W-:Y:S01]  /*0700*/  USHF.L.U32 UR12, UR9, 0x7, URZ ;  /* 0x00000007090c7899 */ /* 0x000fe200080006ff */
[----:B------:R-:W-:Y:S02]  /*0710*/  IADD3 R2, P4, PT, R20, R40, RZ ;  /* 0x0000002814027210 */ /* 0x000fe40007f9e0ff */
[----:B------:R-:W-:Y:S02]  /*0720*/  CS2R R14, SRZ ;  /* 0x00000000000e7805 */ /* 0x000fe4000001ff00 */
[----:B------:R-:W-:Y:S01]  /*0730*/  MOV R12, RZ ;  /* 0x000000ff000c7202 */ /* 0x000fe20000000f00 */
[----:B------:R-:W-:Y:S01]  /*0740*/  BAR.SYNC.DEFER_BLOCKING 0x0 ;  /* 0x0000000000007b1d */ /* 0x000fe20000010000 */
[----:B------:R-:W-:-:S05]  /*0750*/  IADD3.X R3, PT, PT, RZ, R42, RZ, P4, !PT ;  /* 0x0000002aff037210 */ /* 0x000fca00027fe4ff */
[----:B------:R-:W1:Y:S01]  /*0760*/  S2R R56, SR_LANEID ;  /* 0x0000000000387919 */ /* 0x000e620000000000 */
[----:B------:R-:W-:Y:S02]  /*0770*/  HFMA2 R16, -RZ, RZ, 0, 0 ;  /* 0x00000000ff107431 */ /* 0x000fe400000001ff */
[----:B------:R-:W-:Y:S02]  /*0780*/  HFMA2 R28, -RZ, RZ, 0, 0 ;  /* 0x00000000ff1c7431 */ /* 0x000fe400000001ff */
[----:B------:R-:W-:Y:S01]  /*0790*/  IMAD.MOV.U32 R18, RZ, RZ, RZ ;  /* 0x000000ffff127224 */ /* 0x000fe200078e00ff */
[----:B------:R-:W-:Y:S01]  /*07a0*/  MOV R26, RZ ;  /* 0x000000ff001a7202 */ /* 0x000fe20000000f00 */
[----:B------:R-:W-:Y:S02]  /*07b0*/  HFMA2 R62, -RZ, RZ, 0, 0 ;  /* 0x00000000ff3e7431 */ /* 0x000fe400000001ff */
[----:B0-----:R-:W-:Y:S01]  /*07c0*/  VIADD R54, R54, -UR12 ;  /* 0x8000000c36367c36 */ /* 0x001fe20008000000 */
[----:B------:R-:W-:Y:S01]  /*07d0*/  MOV R58, RZ ;  /* 0x000000ff003a7202 */ /* 0x000fe20000000f00 */
[----:B------:R-:W-:Y:S01]  /*07e0*/  IMAD.MOV.U32 R60, RZ, RZ, RZ ;  /* 0x000000ffff3c7224 */ /* 0x000fe200078e00ff */
[----:B------:R-:W0:Y:S02]  /*07f0*/  LDCU UR7, c[0x0][0x38c] ;  /* 0x00007180ff0777ac */ /* 0x000e240008000800 */
[----:B------:R-:W-:-:S02]  /*0800*/  ISETP.GE.AND P3, PT, R48, R54, PT ;  /* 0x000000363000720c */ /* 0x000fc40003f66270 */
[-C--:B------:R-:W-:Y:S02]  /*0810*/  ISETP.GE.AND P2, PT, R51, R54.reuse, PT ;  /* 0x000000363300720c */ /* 0x080fe40003f46270 */
[-C--:B------:R-:W-:Y:S02]  /*0820*/  ISETP.GE.AND P1, PT, R52, R54.reuse, PT ;  /* 0x000000363400720c */ /* 0x080fe40003f26270 */
[----:B------:R-:W-:-:S07]  /*0830*/  ISETP.GE.AND P0, PT, R53, R54, PT ;  /* 0x000000363500720c */ /* 0x000fce0003f06270 */
[----:B------:R-:W2:Y:S04]  /*0840*/  @!P3 LDG.E R6, desc[UR16][R2.64] ;  /* 0x000000100206b981 */ /* 0x000ea8000c1e1900 */
[----:B------:R-:W3:Y:S04]  /*0850*/  @!P2 LDG.E R8, desc[UR16][R2.64+0x80] ;  /* 0x000080100208a981 */ /* 0x000ee8000c1e1900 */
[----:B------:R-:W4:Y:S04]  /*0860*/  @!P1 LDG.E R12, desc[UR16][R2.64+0x100] ;  /* 0x00010010020c9981 */ /* 0x000f28000c1e1900 */
[----:B------:R-:W4:Y:S01]  /*0870*/  @!P0 LDG.E R14, desc[UR16][R2.64+0x180] ;  /* 0x00018010020e8981 */ /* 0x000f22000c1e1900 */
[--C-:B-1----:R-:W-:Y:S01]  /*0880*/  IMAD R55, R56, 0x4, R47.reuse ;  /* 0x0000000438377824 */ /* 0x102fe200078e022f */
[----:B------:R-:W-:Y:S01]  /*0890*/  IADD3 R4, P4, PT, R20, R43, RZ ;  /* 0x0000002b14047210 */ /* 0x000fe20007f9e0ff */
[----:B------:R-:W-:-:S03]  /*08a0*/  IMAD R57, R56, 0x10, R47 ;  /* 0x0000001038397824 */ /* 0x000fc600078e022f */
[----:B------:R-:W-:Y:S01]  /*08b0*/  IADD3.X R5, PT, PT, RZ, R44, RZ, P4, !PT ;  /* 0x0000002cff057210 */ /* 0x000fe200027fe4ff */
[----:B--2---:R-:W-:Y:S04]  /*08c0*/  STS [R55], R6 ;  /* 0x0000000637007388 */ /* 0x004fe80000000800 */
[----:B---3--:R-:W-:Y:S04]  /*08d0*/  STS [R55+0x80], R8 ;  /* 0x0000800837007388 */ /* 0x008fe80000000800 */
[----:B----4-:R1:W-:Y:S04]  /*08e0*/  STS [R55+0x100], R12 ;  /* 0x0001000c37007388 */ /* 0x0103e80000000800 */
[----:B------:R2:W-:Y:S01]  /*08f0*/  STS [R55+0x180], R14 ;  /* 0x0001800e37007388 */ /* 0x0005e20000000800 */
[----:B------:R-:W-:-:S03]  /*0900*/  NOP ;  /* 0x0000000000007918 */ /* 0x000fc60000000000 */
[----:B------:R-:W-:Y:S01]  /*0910*/  LDS.128 R8, [R57] ;  /* 0x0000000039087984 */ /* 0x000fe20000000c00 */
[----:B------:R-:W-:Y:S06]  /*0920*/  BAR.SYNC.DEFER_BLOCKING 0x0 ;  /* 0x0000000000007b1d */ /* 0x000fec0000010000 */
[----:B------:R-:W3:Y:S04]  /*0930*/  @!P3 LDG.E R16, desc[UR16][R4.64] ;  /* 0x000000100410b981 */ /* 0x000ee8000c1e1900 */
[----:B------:R-:W4:Y:S04]  /*0940*/  @!P2 LDG.E R18, desc[UR16][R4.64+0x80] ;  /* 0x000080100412a981 */ /* 0x000f28000c1e1900 */
[----:B------:R-:W2:Y:S04]  /*0950*/  @!P1 LDG.E R26, desc[UR16][R4.64+0x100] ;  /* 0x00010010041a9981 */ /* 0x000ea8000c1e1900 */
[----:B------:R-:W2:Y:S01]  /*0960*/  @!P0 LDG.E R28, desc[UR16][R4.64+0x180] ;  /* 0x00018010041c8981 */ /* 0x000ea2000c1e1900 */
[----:B------:R-:W-:-:S02]  /*0970*/  IADD3 R2, P4, PT, R20, R45, RZ ;  /* 0x0000002d14027210 */ /* 0x000fc40007f9e0ff */
[----:B-1----:R-:W-:Y:S02]  /*0980*/  CS2R R12, SRZ ;  /* 0x00000000000c7805 */ /* 0x002fe4000001ff00 */
[----:B------:R-:W-:Y:S01]  /*0990*/  IADD3.X R3, PT, PT, RZ, R46, RZ, P4, !PT ;  /* 0x0000002eff037210 */ /* 0x000fe200027fe4ff */
[----:B---3--:R-:W-:Y:S04]  /*09a0*/  STS [R55], R16 ;  /* 0x0000001037007388 */ /* 0x008fe80000000800 */
[----:B----4-:R-:W-:Y:S04]  /*09b0*/  STS [R55+0x80], R18 ;  /* 0x0000801237007388 */ /* 0x010fe80000000800 */
[----:B--2---:R-:W-:Y:S04]  /*09c0*/  STS [R55+0x100], R26 ;  /* 0x0001001a37007388 */ /* 0x004fe80000000800 */
[----:B------:R-:W-:Y:S01]  /*09d0*/  STS [R55+0x180], R28 ;  /* 0x0001801c37007388 */ /* 0x000fe20000000800 */
[----:B------:R-:W-:-:S03]  /*09e0*/  NOP ;  /* 0x0000000000007918 */ /* 0x000fc60000000000 */
[----:B------:R-:W-:Y:S01]  /*09f0*/  LDS.128 R20, [R57] ;  /* 0x0000000039147984 */ /* 0x000fe20000000c00 */
[----:B------:R-:W-:Y:S06]  /*0a00*/  BAR.SYNC.DEFER_BLOCKING 0x0 ;  /* 0x0000000000007b1d */ /* 0x000fec0000010000 */
[----:B------:R-:W2:Y:S04]  /*0a10*/  @!P3 LDG.E R12, desc[UR16][R2.64] ;  /* 0x00000010020cb981 */ /* 0x000ea8000c1e1900 */
[----:B------:R-:W3:Y:S04]  /*0a20*/  @!P2 LDG.E R58, desc[UR16][R2.64+0x80] ;  /* 0x00008010023aa981 */ /* 0x000ee8000c1e1900 */
[----:B------:R-:W4:Y:S04]  /*0a30*/  @!P1 LDG.E R60, desc[UR16][R2.64+0x100] ;  /* 0x00010010023c9981 */ /* 0x000f28000c1e1900 */
[----:B------:R-:W4:Y:S01]  /*0a40*/  @!P0 LDG.E R62, desc[UR16][R2.64+0x180] ;  /* 0x00018010023e8981 */ /* 0x000f22000c1e1900 */
[----:B0-----:R-:W-:Y:S01]  /*0a50*/  UISETP.GE.AND UP0, UPT, UR7, 0x1, UPT ;  /* 0x000000010700788c */ /* 0x001fe2000bf06270 */
[----:B------:R-:W-:-:S02]  /*0a60*/  MOV R14, RZ ;  /* 0x000000ff000e7202 */ /* 0x000fc40000000f00 */
[----:B--2---:R0:W-:Y:S04]  /*0a70*/  STS [R55], R12 ;  /* 0x0000000c37007388 */ /* 0x0041e80000000800 */
[----:B---3--:R-:W-:Y:S04]  /*0a80*/  STS [R55+0x80], R58 ;  /* 0x0000803a37007388 */ /* 0x008fe80000000800 */
[----:B----4-:R-:W-:Y:S01]  /*0a90*/  STS [R55+0x100], R60 ;  /* 0x0001003c37007388 */ /* 0x010fe20000000800 */
[----:B0-----:R-:W-:-:S03]  /*0aa0*/  IMAD.MOV.U32 R12, RZ, RZ, RZ ;  /* 0x000000ffff0c7224 */ /* 0x001fc600078e00ff */
[----:B------:R-:W-:Y:S01]  /*0ab0*/  STS [R55+0x180], R62 ;  /* 0x0001803e37007388 */ /* 0x000fe20000000800 */
[----:B------:R-:W-:-:S03]  /*0ac0*/  NOP ;  /* 0x0000000000007918 */ /* 0x000fc60000000000 */
[----:B------:R-:W0:Y:S02]  /*0ad0*/  LDS.128 R4, [R57] ;  /* 0x0000000039047984 */ /* 0x000e240000000c00 */
[----:B0-----:R-:W-:Y:S01]  /*0ae0*/  FFMA.FTZ R16, R8, R4, R41 ;  /* 0x0000000408107223 */ /* 0x001fe20000010029 */
[-C--:B-----5:R-:W-:Y:S01]  /*0af0*/  FMUL.FTZ R17, R5, R30.reuse ;  /* 0x0000001e05117220 */ /* 0x0a0fe20000410000 */
[-C--:B------:R-:W-:Y:S01]  /*0b00*/  FMUL.FTZ R18, R6, R30.reuse ;  /* 0x0000001e06127220 */ /* 0x080fe20000410000 */
[-C--:B------:R-:W-:Y:S01]  /*0b10*/  FMUL.FTZ R19, R7, R30.reuse ;  /* 0x0000001e07137220 */ /* 0x080fe20000410000 */
[----:B------:R-:W-:Y:S01]  /*0b20*/  FFMA.FTZ R3, R9, R5, R16 ;  /* 0x0000000509037223 */ /* 0x000fe20000010010 */
[----:B------:R-:W-:-:S03]  /*0b30*/  FMUL.FTZ R16, R4, R30 ;  /* 0x0000001e04107220 */ /* 0x000fc60000410000 */
        /* <DEDUP_REMOVED lines=8> */
[----:B------:R-:W-:Y:S01]  /*0bc0*/  FADD.FTZ R60, R23, R31 ;  /* 0x0000001f173c7221 */ /* 0x000fe20000010000 */
[----:B------:R-:W-:Y:S01]  /*0bd0*/  USHF.L.U32 UR4, UR9, 0x8, URZ ;  /* 0x0000000809047899 */ /* 0x000fe200080006ff */
[----:B------:R-:W-:Y:S01]  /*0be0*/  ISETP.NE.AND P1, PT, R37, RZ, PT ;  /* 0x000000ff2500720c */ /* 0x000fe20003f25270 */
[----:B------:R-:W-:Y:S01]  /*0bf0*/  UIADD3 UR5, UPT, UPT, UR8, -0x2, URZ ;  /* 0xfffffffe08057890 */ /* 0x000fe2000fffe0ff */
[----:B------:R-:W1:Y:S01]  /*0c00*/  LDC.64 R2, c[0x0][0x3e0] ;  /* 0x0000f800ff027b82 */ /* 0x000e620000000a00 */
[----:B------:R-:W-:Y:S01]  /*0c10*/  ULOP3.LUT UR4, UR4, 0x100, URZ, 0xc0, !UPT ;  /* 0x0000010004047892 */ /* 0x000fe2000f8ec0ff */
[----:B------:R-:W-:Y:S01]  /*0c20*/  IADD3 R62, PT, PT, R47, 0xcc8, RZ ;  /* 0x00000cc82f3e7810 */ /* 0x000fe20007ffe0ff */
[----:B------:R-:W-:Y:S01]  /*0c30*/  UIMAD UR5, UR5, UR7, URZ ;  /* 0x00000007050572a4 */ /* 0x000fe2000f8e02ff */
[----:B------:R-:W-:Y:S01]  /*0c40*/  MOV R63, R36 ;  /* 0x00000024003f7202 */ /* 0x000fe20000000f00 */
[----:B------:R-:W-:Y:S01]  /*0c50*/  USHF.L.U32 UR6, UR8, 0xa, URZ ;  /* 0x0000000a08067899 */ /* 0x000fe200080006ff */
[----:B------:R-:W-:Y:S01]  /*0c60*/  IMAD.MOV.U32 R64, RZ, RZ, R38 ;  /* 0x000000ffff407224 */ /* 0x000fe200078e0026 */
[----:B------:R-:W-:Y:S01]  /*0c70*/  MOV R65, R32 ;  /* 0x0000002000417202 */ /* 0x000fe20000000f00 */
[----:B------:R-:W2:Y:S01]  /*0c80*/  LDC.64 R20, c[0x0][0x3c0] ;  /* 0x0000f000ff147b82 */ /* 0x000ea20000000a00 */
[----:B------:R-:W-:Y:S01]  /*0c90*/  MOV R66, R33 ;  /* 0x0000002100427202 */ /* 0x000fe20000000f00 */
[----:B------:R-:W-:Y:S01]  /*0ca0*/  IMAD.MOV.U32 R68, RZ, RZ, R35 ;  /* 0x000000ffff447224 */ /* 0x000fe200078e0023 */
[----:B------:R-:W-:Y:S01]  /*0cb0*/  MOV R67, R34 ;  /* 0x0000002200437202 */ /* 0x000fe20000000f00 */
[----:B------:R-:W-:Y:S01]  /*0cc0*/  FMUL.FTZ R70, R8, R59 ;  /* 0x0000003b08467220 */ /* 0x000fe20000410000 */
[----:B------:R-:W-:Y:S01]  /*0cd0*/  MOV R69, R47 ;  /* 0x0000002f00457202 */ /* 0x000fe20000000f00 */
[----:B------:R-:W-:Y:S01]  /*0ce0*/  FMUL.FTZ R71, R9, R58 ;  /* 0x0000003a09477220 */ /* 0x000fe20000410000 */
[----:B------:R-:W-:Y:S01]  /*0cf0*/  FMUL.FTZ R72, R10, R61 ;  /* 0x0000003d0a487220 */ /* 0x000fe20000410000 */
[----:B------:R-:W3:Y:S01]  /*0d00*/  LDC.64 R22, c[0x0][0x3a8] ;  /* 0x0000ea00ff167b82 */ /* 0x000ee20000000a00 */
[----:B0-----:R-:W-:Y:S01]  /*0d10*/  ISETP.LE.AND P0, PT, R15, UR8, PT ;  /* 0x000000080f007c0c */ /* 0x001fe2000bf03270 */
[----:B------:R-:W-:Y:S01]  /*0d20*/  FMUL.FTZ R73, R11, R60 ;  /* 0x0000003c0b497220 */ /* 0x000fe20000410000 */
[----:B------:R-:W-:Y:S01]  /*0d30*/  MOV R15, RZ ;  /* 0x000000ff000f7202 */ /* 0x000fe20000000f00 */
[----:B------:R-:W-:Y:S01]  /*0d40*/  IMAD.U32 R77, RZ, RZ, UR5 ;  /* 0x00000005ff4d7e24 */ /* 0x000fe2000f8e00ff */
[----:B------:R-:W-:Y:S01]  /*0d50*/  ISETP.EQ.AND P0, PT, R37, RZ, !P0 ;  /* 0x000000ff2500720c */ /* 0x000fe20004702270 */
[----:B------:R-:W-:Y:S01]  /*0d60*/  UIADD3 UR10, UPT, UPT, -UR7, URZ, URZ ;  /* 0x000000ff070a7290 */ /* 0x000fe2000fffe1ff */
[----:B------:R-:W-:Y:S01]  /*0d70*/  MOV R74, UR4 ;  /* 0x00000004004a7c02 */ /* 0x000fe20008000f00 */
[----:B------:R-:W0:Y:S01]  /*0d80*/  LDC R89, c[0x0][0x394] ;  /* 0x0000e500ff597b82 */ /* 0x000e220000000800 */
[----:B-1----:R-:W-:Y:S01]  /*0d90*/  SHF.L.U64.HI R75, R2, 0x2, R3 ;  /* 0x00000002024b7819 */ /* 0x002fe20000010203 */
[----:B------:R-:W1:Y:S01]  /*0da0*/  LDCU UR11, c[0x0][0x394] ;  /* 0x00007280ff0b77ac */ /* 0x000e620008000800 */
[----:B------:R-:W-:Y:S01]  /*0db0*/  ULOP3.LUT UR6, UR6, 0x400, URZ, 0xc0, !UPT ;  /* 0x0000040006067892 */ /* 0x000fe2000f8ec0ff */
[----:B--2---:R-:W-:-:S02]  /*0dc0*/  SHF.L.U64.HI R21, R20, 0x2, R21 ;  /* 0x0000000214157819 */ /* 0x004fc40000010215 */
[----:B---3--:R-:W-:-:S09]  /*0dd0*/  SHF.L.U64.HI R23, R22, 0x2, R23 ;  /* 0x0000000216177819 */ /* 0x008fd20000010217 */
.L_x_9576:
[----:B------:R-:W-:Y:S02]  /*0de0*/  MOV R26, R63 ;  /* 0x0000003f001a7202 */ /* 0x000fe40000000f00 */
[----:B------:R-:W-:-:S05]  /*0df0*/  MOV R27, R64 ;  /* 0x00000040001b7202 */ /* 0x000fca0000000f00 */
[----:B------:R2:W3:Y:S01]  /*0e00*/  LDG.E R76, desc[UR16][R26.64] ;  /* 0x000000101a4c7981 */ /* 0x0004e2000c1e1900 */
[----:B------:R-:W-:Y:S02]  /*0e10*/  MOV R28, R67 ;  /* 0x00000043001c7202 */ /* 0x000fe40000000f00 */
[----:B------:R-:W-:-:S05]  /*0e20*/  MOV R29, R68 ;  /* 0x00000044001d7202 */ /* 0x000fca0000000f00 */
[----:B------:R4:W5:Y:S01]  /*0e30*/  LDG.E R82, desc[UR16][R28.64] ;  /* 0x000000101c527981 */ /* 0x000962000c1e1900 */
[----:B--2---:R-:W-:Y:S01]  /*0e40*/  MOV R26, R65 ;  /* 0x00000041001a7202 */ /* 0x004fe20000000f00 */
[----:B------:R-:W-:-:S05]  /*0e50*/  IMAD.MOV.U32 R27, RZ, RZ, R66 ;  /* 0x000000ffff1b7224 */ /* 0x000fca00078e0042 */
[----:B------:R-:W5:Y:S01]  /*0e60*/  LDG.E R81, desc[UR16][R26.64] ;  /* 0x000000101a517981 */ /* 0x000f62000c1e1900 */
[----:B------:R-:W-:Y:S02]  /*0e70*/  SEL R84, R74, R49, !P1 ;  /* 0x000000314a547207 */ /* 0x000fe40004800000 */
[----:B------:R-:W-:Y:S02]  /*0e80*/  ISETP.NE.AND P1, PT, R37, 0x1f, PT ;  /* 0x0000001f2500780c */ /* 0x000fe40003f25270 */
[----:B------:R-:W-:Y:S01]  /*0e90*/  LEA R84, R84, R47, 0x2 ;  /* 0x0000002f54547211 */ /* 0x000fe200078e10ff */
[----:B------:R-:W-:Y:S01]  /*0ea0*/  BSSY.RECONVERGENT B0, `(.L_x_9571) ;  /* 0x0000018000007945 */ /* 0x000fe20003800200 */
[----:B---3--:R-:W-:-:S04]  /*0eb0*/  FMUL.FTZ R80, R76, 1.4426950216293334961 ;  /* 0x3fb8aa3b4c507820 */ /* 0x008fc80000410000 */
[-C--:B------:R-:W-:Y:S01]  /*0ec0*/  FMUL.FTZ R3, R59, R80.reuse ;  /* 0x000000503b037220 */ /* 0x080fe20000410000 */
[-C--:B------:R-:W-:Y:S01]  /*0ed0*/  FMUL.FTZ R78, R58, R80.reuse ;  /* 0x000000503a4e7220 */ /* 0x080fe20000410000 */
[-C--:B------:R-:W-:Y:S01]  /*0ee0*/  FMUL.FTZ R79, R61, R80.reuse ;  /* 0x000000503d4f7220 */ /* 0x080fe20000410000 */
[----:B----4-:R-:W-:-:S03]  /*0ef0*/  FMUL.FTZ R28, R60, R80 ;  /* 0x000000503c1c7220 */ /* 0x010fc60000410000 */
[----:B------:R-:W2:Y:S08]  /*0f00*/  MUFU.EX2 R3, R3 ;  /* 0x0000000300037308 */ /* 0x000eb00000000800 */
[----:B------:R-:W3:Y:S01]  /*0f10*/  MUFU.EX2 R78, R78 ;  /* 0x0000004e004e7308 */ /* 0x000ee20000000800 */
[----:B-----5:R-:W-:-:S07]  /*0f20*/  FMUL.FTZ R83, R81, R82 ;  /* 0x0000005251537220 */ /* 0x020fce0000410000 */
[----:B------:R-:W4:Y:S08]  /*0f30*/  MUFU.EX2 R79, R79 ;  /* 0x0000004f004f7308 */ /* 0x000f300000000800 */
[----:B------:R-:W0:Y:S01]  /*0f40*/  MUFU.EX2 R28, R28 ;  /* 0x0000001c001c7308 */ /* 0x000e220000000800 */
[----:B--2---:R2:W-:Y:S01]  /*0f50*/  STS [R84+0x448], R3 ;  /* 0x0004480354007388 */ /* 0x0045e20000000800 */
[-C--:B------:R-:W-:Y:S01]  /*0f60*/  FMUL.FTZ R29, R4, R83.reuse ;  /* 0x00000053041d7220 */ /* 0x080fe20000410000 */
[-C--:B------:R-:W-:Y:S01]  /*0f70*/  FMUL.FTZ R82, R5, R83.reuse ;  /* 0x0000005305527220 */ /* 0x080fe20000410000 */
[-C--:B------:R-:W-:Y:S01]  /*0f80*/  FMUL.FTZ R81, R6, R83.reuse ;  /* 0x0000005306517220 */ /* 0x080fe20000410000 */
[----:B------:R-:W-:Y:S01]  /*0f90*/  FMUL.FTZ R83, R7, R83 ;  /* 0x0000005307537220 */ /* 0x000fe20000410000 */
[----:B------:R-:W-:Y:S06]  /*0fa0*/  BAR.SYNC.DEFER_BLOCKING 0x0 ;  /* 0x0000000000007b1d */ /* 0x000fec0000010000 */
[----:B---3--:R-:W-:Y:S05]  /*0fb0*/  @P1 BRA `(.L_x_9572) ;  /* 0x0000000000141947 */ /* 0x008fea0003800000 */
[----:B-1----:R-:W-:Y:S01]  /*0fc0*/  UISETP.NE.AND UP0, UPT, UR8, UR11, UPT ;  /* 0x0000000b0800728c */ /* 0x002fe2000bf05270 */
[----:B--2---:R-:W-:-:S08]  /*0fd0*/  IMAD.MOV.U32 R84, RZ, RZ, 0x3f800000 ;  /* 0x3f800000ff547424 */ /* 0x004fd000078e00ff */
[----:B------:R-:W-:Y:S05]  /*0fe0*/  BRA.U !UP0, `(.L_x_9573) ;  /* 0x00000001080c7547 */ /* 0x000fea000b800000 */
[----:B------:R1:W2:Y:S01]  /*0ff0*/  LDS R84, [R69+UR6+0x448] ;  /* 0x0004480645547984 */ /* 0x0002a20008000800 */
[----:B------:R-:W-:Y:S05]  /*1000*/  BRA `(.L_x_9573) ;  /* 0x0000000000047947 */ /* 0x000fea0003800000 */
.L_x_9572:
[----:B--2---:R2:W3:Y:S02]  /*1010*/  LDS R84, [R50+0xc4c] ;  /* 0x000c4c0032547984 */ /* 0x0044e40000000800 */
.L_x_9573:
[----:B-1----:R-:W-:Y:S05]  /*1020*/  BSYNC.RECONVERGENT B0 ;  /* 0x0000000000007941 */ /* 0x002fea0003800200 */
.L_x_9571:
[----:B------:R-:W-:Y:S01]  /*1030*/  UISETP.NE.AND UP0, UPT, UR8, 0x1, UPT ;  /* 0x000000010800788c */ /* 0x000fe2000bf05270 */
[----:B------:R-:W-:-:S05]  /*1040*/  HFMA2 R86, -RZ, RZ, 0, 0 ;  /* 0x00000000ff567431 */ /* 0x000fca00000001ff */
[----:B------:R-:W-:-:S04]  /*1050*/  PLOP3.LUT P1, PT, PT, PT, UP0, 0x80, 0x8 ;  /* 0x000000000008781c */ /* 0x000fc80003f2f008 */
[----:B------:R-:W-:-:S13]  /*1060*/  ISETP.NE.OR P1, PT, R37, RZ, !P1 ;  /* 0x000000ff2500720c */ /* 0x000fda0004f25670 */
[----:B------:R-:W-:-:S05]  /*1070*/  @!P1 IMAD.WIDE R26, R77, 0x8, R24 ;  /* 0x000000084d1a9825 */ /* 0x000fca00078e0218 */
[----:B------:R1:W5:Y:S01]  /*1080*/  @!P1 LDG.E R86, desc[UR16][R26.64+0x4] ;  /* 0x000004101a569981 */ /* 0x000362000c1e1900 */
[C---:B0-23--:R-:W-:Y:S01]  /*1090*/  FMUL.FTZ R80, R28.reuse, R84 ;  /* 0x000000541c507220 */ /* 0x04dfe20000410000 */
[----:B------:R-:W-:Y:S01]  /*10a0*/  FFMA.FTZ R87, R28, R83, R81 ;  /* 0x000000531c577223 */ /* 0x000fe20000010051 */
[----:B------:R-:W-:Y:S01]  /*10b0*/  FFMA.FTZ R85, R70, R78, R71 ;  /* 0x0000004e46557223 */ /* 0x000fe20000010047 */
[C---:B------:R-:W-:Y:S01]  /*10c0*/  ISETP.NE.AND P1, PT, R88.reuse, 0x1f, PT ;  /* 0x0000001f5800780c */ /* 0x040fe20003f25270 */
[C---:B----4-:R-:W-:Y:S01]  /*10d0*/  FMUL.FTZ R91, R79.reuse, R80 ;  /* 0x000000504f5b7220 */ /* 0x050fe20000410000 */
[C---:B------:R-:W-:Y:S01]  /*10e0*/  FFMA.FTZ R87, R79.reuse, R87, R82 ;  /* 0x000000574f577223 */ /* 0x040fe20000010052 */
[----:B------:R-:W-:Y:S01]  /*10f0*/  FFMA.FTZ R85, R79, R85, R72 ;  /* 0x000000554f557223 */ /* 0x000fe20000010048 */
[----:B------:R-:W-:Y:S01]  /*1100*/  ISETP.GT.U32.AND P2, PT, R88, 0x1d, PT ;  /* 0x0000001d5800780c */ /* 0x000fe20003f44070 */
[C---:B------:R-:W-:Y:S01]  /*1110*/  FMUL.FTZ R80, R78.reuse, R91 ;  /* 0x0000005b4e507220 */ /* 0x040fe20000410000 */
[----:B------:R-:W-:Y:S01]  /*1120*/  FFMA.FTZ R91, R78, R87, R29 ;  /* 0x000000574e5b7223 */ /* 0x000fe2000001001d */
[----:B------:R-:W-:Y:S01]  /*1130*/  FFMA.FTZ R90, R28, R85, R73 ;  /* 0x000000551c5a7223 */ /* 0x000fe20000010049 */
[----:B-1----:R-:W-:Y:S01]  /*1140*/  FMUL.FTZ R26, R3, R78 ;  /* 0x0000004e031a7220 */ /* 0x002fe20000410000 */
[----:B------:R-:W-:Y:S01]  /*1150*/  ISETP.NE.AND P4, PT, R56, RZ, PT ;  /* 0x000000ff3800720c */ /* 0x000fe20003f85270 */
[----:B------:R-:W0:Y:S01]  /*1160*/  SHFL.DOWN PT, R93, R80, 0x1, 0x1f ;  /* 0x08201f00505d7f89 */ /* 0x000e2200000e0000 */
[----:B------:R-:W-:Y:S01]  /*1170*/  MOV R85, R91 ;  /* 0x0000005b00557202 */ /* 0x000fe20000000f00 */
[----:B------:R-:W-:Y:S01]  /*1180*/  FMUL.FTZ R87, R79, R26 ;  /* 0x0000001a4f577220 */ /* 0x000fe20000410000 */
[----:B------:R-:W-:Y:S01]  /*1190*/  ISETP.NE.AND P3, PT, R37, RZ, PT ;  /* 0x000000ff2500720c */ /* 0x000fe20003f65270 */
[----:B------:R-:W1:Y:S01]  /*11a0*/  SHFL.DOWN PT, R92, R91, 0x1, 0x1f ;  /* 0x08201f005b5c7f89 */ /* 0x000e6200000e0000 */
[----:B------:R-:W-:Y:S01]  /*11b0*/  BSSY.RECONVERGENT B0, `(.L_x_9574) ;  /* 0x00000a1000007945 */ /* 0x000fe20003800200 */
[----:B------:R-:W-:-:S02]  /*11c0*/  FMUL.FTZ R87, R28, R87 ;  /* 0x000000571c577220 */ /* 0x000fc40000410000 */
[----:B------:R-:W2:Y:S01]  /*11d0*/  SHFL.UP PT, R27, R90, 0x1, RZ ;  /* 0x042000005a1b7989 */ /* 0x000ea200000e00ff */
[----:B0-----:R-:W-:Y:S01]  /*11e0*/  @P1 FMUL.FTZ R26, R93, R80 ;  /* 0x000000505d1a1220 */ /* 0x001fe20000410000 */
[----:B-1----:R-:W-:-:S04]  /*11f0*/  @P1 FFMA.FTZ R85, R80, R92, R85 ;  /* 0x0000005c50551223 */ /* 0x002fc80000010055 */
[----:B------:R-:W-:Y:S02]  /*1200*/  @P1 MOV R80, R26 ;  /* 0x0000001a00501202 */ /* 0x000fe40000000f00 */
[----:B------:R-:W0:Y:S01]  /*1210*/  SHFL.UP PT, R26, R87, 0x1, RZ ;  /* 0x04200000571a7989 */ /* 0x000e2200000e00ff */
[C---:B--2---:R-:W-:Y:S01]  /*1220*/  FFMA.FTZ R27, R87.reuse, R27, R90 ;  /* 0x0000001b571b7223 */ /* 0x044fe2000001005a */
[----:B------:R-:W-:Y:S02]  /*1230*/  ISETP.GE.AND P1, PT, R56, 0x1, PT ;  /* 0x000000013800780c */ /* 0x000fe40003f26270 */
[----:B------:R-:W1:Y:S02]  /*1240*/  SHFL.DOWN PT, R91, R80, 0x2, 0x1f ;  /* 0x08401f00505b7f89 */ /* 0x000e6400000e0000 */
[----:B------:R-:W-:Y:S02]  /*1250*/  FSEL R90, R90, R27, !P1 ;  /* 0x0000001b5a5a7208 */ /* 0x000fe40004800000 */
[----:B------:R-:W2:Y:S04]  /*1260*/  SHFL.DOWN PT, R92, R85, 0x2, 0x1f ;  /* 0x08401f00555c7f89 */ /* 0x000ea800000e0000 */
[----:B------:R-:W3:Y:S03]  /*1270*/  SHFL.UP PT, R27, R90, 0x2, RZ ;  /* 0x044000005a1b7989 */ /* 0x000ee600000e00ff */
[----:B0-----:R-:W-:Y:S01]  /*1280*/  @P1 FMUL.FTZ R87, R87, R26 ;  /* 0x0000001a57571220 */ /* 0x001fe20000410000 */
[----:B------:R-:W-:Y:S01]  /*1290*/  ISETP.GE.AND P1, PT, R56, 0x2, PT ;  /* 0x000000023800780c */ /* 0x000fe20003f26270 */
[----:B-1----:R-:W-:-:S03]  /*12a0*/  @!P2 FMUL.FTZ R91, R80, R91 ;  /* 0x0000005b505ba220 */ /* 0x002fc60000410000 */
[----:B------:R-:W0:Y:S01]  /*12b0*/  SHFL.UP PT, R26, R87, 0x2, RZ ;  /* 0x04400000571a7989 */ /* 0x000e2200000e00ff */
[----:B--2---:R-:W-:Y:S01]  /*12c0*/  @!P2 FFMA.FTZ R85, R80, R92, R85 ;  /* 0x0000005c5055a223 */ /* 0x004fe20000010055 */
[----:B------:R-:W-:Y:S01]  /*12d0*/  @!P2 IMAD.MOV.U32 R80, RZ, RZ, R91 ;  /* 0x000000ffff50a224 */ /* 0x000fe200078e005b */
[----:B------:R-:W-:Y:S01]  /*12e0*/  ISETP.GT.U32.AND P2, PT, R88, 0x1b, PT ;  /* 0x0000001b5800780c */ /* 0x000fe20003f44070 */
[----:B---3--:R-:W-:Y:S02]  /*12f0*/  FFMA.FTZ R27, R87, R27, R90 ;  /* 0x0000001b571b7223 */ /* 0x008fe4000001005a */
[----:B------:R-:W1:Y:S04]  /*1300*/  SHFL.DOWN PT, R93, R85, 0x4, 0x1f ;  /* 0x08801f00555d7f89 */ /* 0x000e6800000e0000 */
[----:B------:R-:W2:Y:S01]  /*1310*/  SHFL.DOWN PT, R91, R80, 0x4, 0x1f ;  /* 0x08801f00505b7f89 */ /* 0x000ea200000e0000 */
[----:B------:R-:W-:-:S05]  /*1320*/  FSEL R92, R90, R27, !P1 ;  /* 0x0000001b5a5c7208 */ /* 0x000fca0004800000 */
[----:B------:R-:W3:Y:S01]  /*1330*/  SHFL.UP PT, R27, R92, 0x4, RZ ;  /* 0x048000005c1b7989 */ /* 0x000ee200000e00ff */
[----:B0-----:R-:W-:Y:S01]  /*1340*/  @P1 FMUL.FTZ R87, R87, R26 ;  /* 0x0000001a57571220 */ /* 0x001fe20000410000 */
[----:B------:R-:W-:-:S04]  /*1350*/  ISETP.GE.AND P1, PT, R56, 0x4, PT ;  /* 0x000000043800780c */ /* 0x000fc80003f26270 */
[----:B------:R-:W0:Y:S01]  /*1360*/  SHFL.UP PT, R26, R87, 0x4, RZ ;  /* 0x04800000571a7989 */ /* 0x000e2200000e00ff */
[C---:B-1----:R-:W-:Y:S01]  /*1370*/  @!P2 FFMA.FTZ R85, R80.reuse, R93, R85 ;  /* 0x0000005d5055a223 */ /* 0x042fe20000010055 */
[----:B--2---:R-:W-:-:S04]  /*1380*/  @!P2 FMUL.FTZ R90, R80, R91 ;  /* 0x0000005b505aa220 */ /* 0x004fc80000410000 */
[----:B------:R-:W1:Y:S01]  /*1390*/  SHFL.DOWN PT, R94, R85, 0x8, 0x1f ;  /* 0x09001f00555e7f89 */ /* 0x000e6200000e0000 */
[----:B------:R-:W-:Y:S01]  /*13a0*/  @!P2 MOV R80, R90 ;  /* 0x0000005a0050a202 */ /* 0x000fe20000000f00 */
[----:B---3--:R-:W-:Y:S01]  /*13b0*/  FFMA.FTZ R27, R87, R27, R92 ;  /* 0x0000001b571b7223 */ /* 0x008fe2000001005c */
[----:B------:R-:W-:-:S03]  /*13c0*/  ISETP.GT.U32.AND P2, PT, R88, 0x17, PT ;  /* 0x000000175800780c */ /* 0x000fc60003f44070 */
[----:B------:R-:W2:Y:S01]  /*13d0*/  SHFL.DOWN PT, R93, R80, 0x8, 0x1f ;  /* 0x09001f00505d7f89 */ /* 0x000ea200000e0000 */
[----:B------:R-:W-:Y:S02]  /*13e0*/  FSEL R90, R92, R27, !P1 ;  /* 0x0000001b5c5a7208 */ /* 0x000fe40004800000 */
[----:B------:R-:W-:-:S03]  /*13f0*/  MOV R27, RZ ;  /* 0x000000ff001b7202 */ /* 0x000fc60000000f00 */
[----:B------:R-:W3:Y:S01]  /*1400*/  SHFL.UP PT, R91, R90, 0x8, RZ ;  /* 0x050000005a5b7989 */ /* 0x000ee200000e00ff */
[----:B0-----:R-:W-:Y:S01]  /*1410*/  @P1 FMUL.FTZ R87, R87, R26 ;  /* 0x0000001a57571220 */ /* 0x001fe20000410000 */
[----:B------:R-:W-:Y:S01]  /*1420*/  HFMA2 R26, -RZ, RZ, 1.875, 0 ;  /* 0x3f800000ff1a7431 */ /* 0x000fe200000001ff */
[----:B------:R-:W-:-:S03]  /*1430*/  ISETP.GE.AND P1, PT, R56, 0x8, PT ;  /* 0x000000083800780c */ /* 0x000fc60003f26270 */
[----:B------:R-:W0:Y:S01]  /*1440*/  SHFL.UP PT, R92, R87, 0x8, RZ ;  /* 0x05000000575c7989 */ /* 0x000e2200000e00ff */
[----:B-1----:R-:W-:-:S03]  /*1450*/  @!P2 FFMA.FTZ R85, R80, R94, R85 ;  /* 0x0000005e5055a223 */ /* 0x002fc60000010055 */
[----:B------:R-:W-:Y:S04]  /*1460*/  @P0 LDS.64 R26, [R62] ;  /* 0x000000003e1a0984 */ /* 0x000fe80000000a00 */
[----:B------:R-:W1:Y:S01]  /*1470*/  SHFL.DOWN PT, R94, R85, 0x10, 0x1f ;  /* 0x0a001f00555e7f89 */ /* 0x000e6200000e0000 */
[----:B--2---:R-:W-:-:S04]  /*1480*/  @!P2 FMUL.FTZ R93, R80, R93 ;  /* 0x0000005d505da220 */ /* 0x004fc80000410000 */
[----:B------:R-:W-:Y:S01]  /*1490*/  @!P2 IMAD.MOV.U32 R80, RZ, RZ, R93 ;  /* 0x000000ffff50a224 */ /* 0x000fe200078e005d */
[----:B------:R-:W-:Y:S01]  /*14a0*/  ISETP.GT.U32.AND P2, PT, R88, 0xf, PT ;  /* 0x0000000f5800780c */ /* 0x000fe20003f44070 */
[----:B---3--:R-:W-:-:S03]  /*14b0*/  FFMA.FTZ R91, R87, R91, R90 ;  /* 0x0000005b575b7223 */ /* 0x008fc6000001005a */
[----:B------:R-:W2:Y:S02]  /*14c0*/  SHFL.DOWN PT, R93, R80, 0x10, 0x1f ;  /* 0x0a001f00505d7f89 */ /* 0x000ea400000e0000 */
[----:B------:R-:W-:Y:S01]  /*14d0*/  FSEL R90, R90, R91, !P1 ;  /* 0x0000005b5a5a7208 */ /* 0x000fe20004800000 */
[----:B0-----:R-:W-:Y:S01]  /*14e0*/  @P1 FMUL.FTZ R87, R87, R92 ;  /* 0x0000005c57571220 */ /* 0x001fe20000410000 */
[----:B------:R-:W-:-:S03]  /*14f0*/  ISETP.GE.AND P1, PT, R56, 0x10, PT ;  /* 0x000000103800780c */ /* 0x000fc60003f26270 */
[----:B------:R-:W0:Y:S04]  /*1500*/  SHFL.UP PT, R91, R90, 0x10, RZ ;  /* 0x060000005a5b7989 */ /* 0x000e2800000e00ff */
[----:B------:R-:W3:Y:S01]  /*1510*/  SHFL.UP PT, R92, R87, 0x10, RZ ;  /* 0x06000000575c7989 */ /* 0x000ee200000e00ff */
[----:B-1----:R-:W-:-:S05]  /*1520*/  @!P2 FFMA.FTZ R85, R80, R94, R85 ;  /* 0x0000005e5055a223 */ /* 0x002fca0000010055 */
[----:B------:R-:W-:Y:S04]  /*1530*/  SHFL.DOWN PT, R94, R85, 0x1, 0x1f ;  /* 0x08201f00555e7f89 */ /* 0x000fe800000e0000 */
[----:B------:R-:W-:Y:S01]  /*1540*/  SHFL.IDX PT, R85, R85, RZ, 0x1f ;  /* 0x00001fff55557589 */ /* 0x000fe200000e0000 */
[----:B--2---:R-:W-:-:S03]  /*1550*/  @!P2 FMUL.FTZ R93, R80, R93 ;  /* 0x0000005d505da220 */ /* 0x004fc60000410000 */
[----:B------:R-:W-:Y:S02]  /*1560*/  SHFL.IDX PT, R96, R27, RZ, 0x1f ;  /* 0x00001fff1b607589 */ /* 0x000fe400000e0000 */
[----:B------:R-:W-:Y:S01]  /*1570*/  @!P2 MOV R80, R93 ;  /* 0x0000005d0050a202 */ /* 0x000fe20000000f00 */
[----:B0-----:R-:W-:Y:S01]  /*1580*/  FFMA.FTZ R91, R87, R91, R90 ;  /* 0x0000005b575b7223 */ /* 0x001fe2000001005a */
[----:B------:R-:W-:-:S03]  /*1590*/  ISETP.NE.AND P2, PT, R37, 0x1f, PT ;  /* 0x0000001f2500780c */ /* 0x000fc60003f45270 */
[----:B------:R-:W0:Y:S01]  /*15a0*/  SHFL.DOWN PT, R93, R80, 0x1, 0x1f ;  /* 0x08201f00505d7f89 */ /* 0x000e2200000e0000 */
[----:B---3--:R-:W-:Y:S01]  /*15b0*/  @P1 FMUL.FTZ R87, R87, R92 ;  /* 0x0000005c57571220 */ /* 0x008fe20000410000 */
[----:B------:R-:W-:Y:S02]  /*15c0*/  FSEL R91, R90, R91, !P1 ;  /* 0x0000005b5a5b7208 */ /* 0x000fe40004800000 */
[----:B------:R-:W-:Y:S01]  /*15d0*/  ISETP.NE.AND P1, PT, R37, RZ, PT ;  /* 0x000000ff2500720c */ /* 0x000fe20003f25270 */
[----:B------:R-:W1:Y:S04]  /*15e0*/  SHFL.IDX PT, R80, R80, RZ, 0x1f ;  /* 0x00001fff50507589 */ /* 0x000e6800000e0000 */
[----:B------:R-:W-:Y:S04]  /*15f0*/  SHFL.UP PT, R87, R87, 0x1, RZ ;  /* 0x0420000057577989 */ /* 0x000fe800000e00ff */
[----:B------:R-:W-:Y:S01]  /*1600*/  SHFL.UP PT, R90, R91, 0x1, RZ ;  /* 0x042000005b5a7989 */ /* 0x000fe200000e00ff */
[----:B0-----:R-:W-:Y:S01]  /*1610*/  @P2 FFMA.FTZ R96, R93, R96, R94 ;  /* 0x000000605d602223 */ /* 0x001fe2000001005e */
[----:B------:R-:W-:-:S03]  /*1620*/  ISETP.GT.AND P2, PT, R56, 0x1e, PT ;  /* 0x0000001e3800780c */ /* 0x000fc60003f44270 */
[----:B------:R-:W-:Y:S01]  /*1630*/  FFMA.FTZ R83, R96, R84, R83 ;  /* 0x0000005460537223 */ /* 0x000fe20000010053 */
[C---:B-1----:R-:W-:Y:S01]  /*1640*/  FFMA.FTZ R27, R80.reuse, R27, R85 ;  /* 0x0000001b501b7223 */ /* 0x042fe20000010055 */
[----:B------:R-:W-:Y:S02]  /*1650*/  FMUL.FTZ R26, R80, R26 ;  /* 0x0000001a501a7220 */ /* 0x000fe40000410000 */
[-C--:B------:R-:W-:Y:S01]  /*1660*/  FFMA.FTZ R81, R28, R83.reuse, R81 ;  /* 0x000000531c517223 */ /* 0x080fe20000010051 */
[----:B------:R-:W-:Y:S02]  /*1670*/  FMUL.FTZ R80, R76, R83 ;  /* 0x000000534c507220 */ /* 0x000fe40000410000 */
[----:B------:R-:W-:Y:S01]  /*1680*/  @!P3 STS.64 [R62], R26 ;  /* 0x0000001a3e00b388 */ /* 0x000fe20000000a00 */
[----:B------:R-:W-:-:S03]  /*1690*/  FFMA.FTZ R82, R79, R81, R82 ;  /* 0x000000514f527223 */ /* 0x000fc60000010052 */
[----:B-----5:R0:W1:Y:S02]  /*16a0*/  SHFL.IDX PT, R92, R86, RZ, 0x1f ;  /* 0x00001fff565c7589 */ /* 0x02006400000e0000 */
[----:B0-----:R-:W-:-:S04]  /*16b0*/  FMUL.FTZ R86, R60, R83 ;  /* 0x000000533c567220 */ /* 0x001fc80000410000 */
[----:B------:R-:W-:Y:S01]  /*16c0*/  FADD.FTZ R19, R86, R19 ;  /* 0x0000001356137221 */ /* 0x000fe20000010000 */
[----:B-1----:R-:W-:Y:S01]  /*16d0*/  @P1 FFMA.FTZ R92, R87, R92, R90 ;  /* 0x0000005c575c1223 */ /* 0x002fe2000001005a */
[----:B------:R-:W-:-:S03]  /*16e0*/  FFMA.FTZ R87, R78, R82, R29 ;  /* 0x000000524e577223 */ /* 0x000fc6000001001d */
[----:B------:R-:W-:Y:S01]  /*16f0*/  FFMA.FTZ R3, R3, R92, R70 ;  /* 0x0000005c03037223 */ /* 0x000fe20000010046 */
[----:B------:R-:W-:-:S03]  /*1700*/  FMUL.FTZ R85, R76, R87 ;  /* 0x000000574c557220 */ /* 0x000fc60000410000 */
[-C--:B------:R-:W-:Y:S01]  /*1710*/  FFMA.FTZ R90, R78, R3.reuse, R71 ;  /* 0x000000034e5a7223 */ /* 0x080fe20000010047 */
[----:B------:R-:W-:Y:S01]  /*1720*/  FFMA.FTZ R78, R4, R3, RZ ;  /* 0x00000003044e7223 */ /* 0x000fe200000100ff */
[----:B------:R-:W-:Y:S01]  /*1730*/  FADD.FTZ R84, -R70, R3 ;  /* 0x0000000346547221 */ /* 0x000fe20000010100 */
[----:B------:R-:W-:Y:S01]  /*1740*/  FMUL.FTZ R3, R59, R87 ;  /* 0x000000573b037220 */ /* 0x000fe20000410000 */
[-C--:B------:R-:W-:Y:S01]  /*1750*/  FFMA.FTZ R93, R79, R90.reuse, R72 ;  /* 0x0000005a4f5d7223 */ /* 0x080fe20000010048 */
[----:B------:R-:W-:Y:S01]  /*1760*/  FFMA.FTZ R91, R5, R90, R78 ;  /* 0x0000005a055b7223 */ /* 0x000fe2000001004e */
[----:B------:R-:W-:Y:S01]  /*1770*/  FADD.FTZ R90, -R71, R90 ;  /* 0x0000005a475a7221 */ /* 0x000fe20000010100 */
[----:B------:R-:W-:Y:S01]  /*1780*/  FMUL.FTZ R78, R58, R82 ;  /* 0x000000523a4e7220 */ /* 0x000fe20000410000 */
[----:B------:R-:W-:Y:S01]  /*1790*/  FFMA.FTZ R29, R3, R84, RZ ;  /* 0x00000054031d7223 */ /* 0x000fe200000100ff */
[----:B------:R-:W-:Y:S01]  /*17a0*/  FFMA.FTZ R96, R28, R93, R73 ;  /* 0x0000005d1c607223 */ /* 0x000fe20000010049 */
[----:B------:R-:W-:Y:S01]  /*17b0*/  FMUL.FTZ R79, R61, R81 ;  /* 0x000000513d4f7220 */ /* 0x000fe20000410000 */
[----:B------:R-:W-:Y:S01]  /*17c0*/  FADD.FTZ R92, -R72, R93 ;  /* 0x0000005d485c7221 */ /* 0x000fe20000010100 */
[----:B------:R-:W-:Y:S01]  /*17d0*/  FFMA.FTZ R28, R78, R90, R29 ;  /* 0x0000005a4e1c7223 */ /* 0x000fe2000001001d */
[----:B------:R-:W-:Y:S01]  /*17e0*/  FFMA.FTZ R94, R6, R93, R91 ;  /* 0x0000005d065e7223 */ /* 0x000fe2000001005b */
[----:B------:R-:W-:Y:S01]  /*17f0*/  FADD.FTZ R95, -R73, R96 ;  /* 0x00000060495f7221 */ /* 0x000fe20000010100 */
[----:B------:R-:W-:Y:S01]  /*1800*/  @!P4 MOV R91, 0x400 ;  /* 0x00000400005bc802 */ /* 0x000fe20000000f00 */
[----:B------:R-:W-:Y:S01]  /*1810*/  FFMA.FTZ R29, R79, R92, R28 ;  /* 0x0000005c4f1d7223 */ /* 0x000fe2000001001c */
[----:B------:R-:W-:Y:S01]  /*1820*/  FFMA.FTZ R94, R7, R96, R94 ;  /* 0x00000060075e7223 */ /* 0x000fe2000001005e */
[----:B------:R-:W-:Y:S01]  /*1830*/  FMUL.FTZ R93, R76, R81 ;  /* 0x000000514c5d7220 */ /* 0x000fe20000410000 */
[----:B------:R-:W0:Y:S01]  /*1840*/  @!P4 S2R R96, SR_CgaCtaId ;  /* 0x000000000060c919 */ /* 0x000e220000008800 */
[----:B------:R-:W-:Y:S01]  /*1850*/  FFMA.FTZ R97, R86, R95, R29 ;  /* 0x0000005f56617223 */ /* 0x000fe2000001001d */
[----:B------:R-:W-:Y:S01]  /*1860*/  FMUL.FTZ R85, R84, R85 ;  /* 0x0000005554557220 */ /* 0x000fe20000410000 */
[----:B------:R-:W-:Y:S01]  /*1870*/  FMUL.FTZ R93, R92, R93 ;  /* 0x0000005d5c5d7220 */ /* 0x000fe20000410000 */
[----:B------:R-:W1:Y:S01]  /*1880*/  SHFL.DOWN PT, R29, R94, 0x1, 0x1f ;  /* 0x08201f005e1d7f89 */ /* 0x000e6200000e0000 */
[----:B------:R-:W-:Y:S01]  /*1890*/  FMUL.FTZ R80, R95, R80 ;  /* 0x000000505f507220 */ /* 0x000fe20000410000 */
[----:B------:R-:W-:Y:S01]  /*18a0*/  FFMA.FTZ R85, R8, R87, R85 ;  /* 0x0000005708557223 */ /* 0x000fe20000010055 */
[----:B------:R-:W-:Y:S01]  /*18b0*/  FFMA.FTZ R93, R10, R81, R93 ;  /* 0x000000510a5d7223 */ /* 0x000fe2000001005d */
        /* <DEDUP_REMOVED lines=11> */
[----:B------:R-:W-:Y:S02]  /*1970*/  ISETP.GT.AND P2, PT, R56, 0x1d, PT ;  /* 0x0000001d3800780c */ /* 0x000fe40003f44270 */
[----:B0-----:R-:W-:Y:S01]  /*1980*/  @!P4 LEA R47, R96, R91, 0x18 ;  /* 0x0000005b602fc211 */ /* 0x001fe200078ec0ff */
[----:B------:R-:W0:Y:S01]  /*1990*/  SHFL.DOWN PT, R28, R97, 0x2, 0x1f ;  /* 0x08401f00611c7f89 */ /* 0x000e2200000e0000 */
[----:B------:R-:W-:-:S04]  /*19a0*/  FMUL.FTZ R91, R76, R82 ;  /* 0x000000524c5b7220 */ /* 0x000fc80000410000 */
[----:B------:R-:W-:-:S04]  /*19b0*/  FMUL.FTZ R90, R90, R91 ;  /* 0x0000005b5a5a7220 */ /* 0x000fc80000410000 */
[----:B------:R-:W-:-:S04]  /*19c0*/  FFMA.FTZ R90, R9, R82, R90 ;  /* 0x00000052095a7223 */ /* 0x000fc8000001005a */
[----:B------:R-:W-:Y:S01]  /*19d0*/  FADD.FTZ R13, R90, R13 ;  /* 0x0000000d5a0d7221 */ /* 0x000fe20000010000 */
[----:B-1----:R-:W-:Y:S01]  /*19e0*/  @!P2 FADD.FTZ R94, R94, R29 ;  /* 0x0000001d5e5ea221 */ /* 0x002fe20000010000 */
[----:B0-----:R-:W-:-:S04]  /*19f0*/  @!P2 FADD.FTZ R97, R97, R28 ;  /* 0x0000001c6161a221 */ /* 0x001fc80000010000 */
        /* <DEDUP_REMOVED lines=28> */
.L_x_9575:
[----:B------:R-:W-:Y:S05]  /*1bc0*/  BSYNC.RECONVERGENT B0 ;  /* 0x0000000000007941 */ /* 0x000fea0003800200 */
.L_x_9574:
[----:B------:R-:W-:Y:S01]  /*1bd0*/  UIADD3 UR10, UPT, UPT, UR10, 0x1, URZ ;  /* 0x000000010a0a7890 */ /* 0x000fe2000fffe0ff */
[----:B------:R-:W-:Y:S01]  /*1be0*/  LEA R63, P4, R22, R63, 0x2 ;  /* 0x0000003f163f7211 */ /* 0x000fe200078810ff */
[----:B------:R-:W-:Y:S01]  /*1bf0*/  VIADD R77, R77, 0x1 ;  /* 0x000000014d4d7836 */ /* 0x000fe20000000000 */
[----:B------:R-:W-:Y:S01]  /*1c00*/  LEA R67, P2, R2, R67, 0x2 ;  /* 0x0000004302437211 */ /* 0x000fe200078410ff */
[----:B------:R-:W-:Y:S01]  /*1c10*/  UISETP.NE.AND UP0, UPT, UR10, URZ, UPT ;  /* 0x000000ff0a00728c */ /* 0x000fe2000bf05270 */
[----:B------:R-:W-:Y:S01]  /*1c20*/  LEA R65, P3, R20, R65, 0x2 ;  /* 0x0000004114417211 */ /* 0x000fe200078610ff */
[----:B------:R-:W-:Y:S01]  /*1c30*/  IMAD.X R64, R64, 0x1, R23, P4 ;  /* 0x0000000140407824 */ /* 0x000fe200020e0617 */
[----:B0-----:R-:W-:Y:S02]  /*1c40*/  IADD3 R69, PT, PT, R69, 0x4, RZ ;  /* 0x0000000445457810 */ /* 0x001fe40007ffe0ff */
[----:B------:R-:W-:Y:S02]  /*1c50*/  IADD3 R62, PT, PT, R62, 0x8, RZ ;  /* 0x000000083e3e7810 */ /* 0x000fe40007ffe0ff */
[----:B------:R-:W-:-:S02]  /*1c60*/  IADD3 R74, PT, PT, R74, 0x1, RZ ;  /* 0x000000014a4a7810 */ /* 0x000fc40007ffe0ff */
[----:B------:R-:W-:Y:S02]  /*1c70*/  IADD3.X R68, PT, PT, R68, R75, RZ, P2, !PT ;  /* 0x0000004b44447210 */ /* 0x000fe400017fe4ff */
[----:B------:R-:W-:Y:S01]  /*1c80*/  IADD3.X R66, PT, PT, R66, R21, RZ, P3, !PT ;  /* 0x0000001542427210 */ /* 0x000fe20001ffe4ff */
[----:B------:R-:W-:Y:S06]  /*1c90*/  BRA.U UP0, `(.L_x_9576) ;  /* 0xfffffff100507547 */ /* 0x000fec000b83ffff */
.L_x_9570:
[----:B------:R-:W0:Y:S08]  /*1ca0*/  S2UR UR5, SR_CgaCtaId ;  /* 0x00000000000579c3 */ /* 0x000e300000008800 */
[----:B------:R-:W-:Y:S01]  /*1cb0*/  BAR.SYNC.DEFER_BLOCKING 0x0 ;  /* 0x0000000000007b1d */ /* 0x000fe20000010000 */
[----:B------:R-:W-:Y:S01]  /*1cc0*/  ISETP.NE.AND P0, PT, R37, RZ, PT ;  /* 0x000000ff2500720c */ /* 0x000fe20003f05270 */
[----:B------:R-:W-:-:S02]  /*1cd0*/  USHF.R.S32.HI UR7, URZ, 0x1f, UR12 ;  /* 0x0000001fff077899 */ /* 0x000fc4000801140c */
[----:B------:R-:W-:Y:S02]  /*1ce0*/  UISETP.GT.AND UP0, UPT, UR8, 0x1, UPT ;  /* 0x000000010800788c */ /* 0x000fe4000bf04270 */
[----:B------:R-:W-:Y:S01]  /*1cf0*/  UMOV UR4, 0x400 ;  /* 0x0000040000047882 */ /* 0x000fe20000000000 */
[----:B------:R-:W1:Y:S01]  /*1d00*/  LDCU.64 UR10, c[0x0][0x4f8] ;  /* 0x00009f00ff0a77ac */ /* 0x000e620008000a00 */
[----:B------:R-:W-:Y:S01]  /*1d10*/  UMOV UR6, UR12 ;  /* 0x0000000c00067c82 */ /* 0x000fe20008000000 */
[----:B------:R-:W-:Y:S01]  /*1d20*/  UMOV UR8, UR9 ;  /* 0x0000000900087c82 */ /* 0x000fe20008000000 */
[----:B0-----:R-:W-:Y:S01]  /*1d30*/  ULEA UR4, UR5, UR4, 0x18 ;  /* 0x0000000405047291 */ /* 0x001fe2000f8ec0ff */
[----:B------:R0:W-:Y:S01]  /*1d40*/  STS.128 [R57], R16 ;  /* 0x0000001039007388 */ /* 0x0001e20000000c00 */
[----:B------:R-:W-:-:S03]  /*1d50*/  NOP ;  /* 0x0000000000007918 */ /* 0x000fc60000000000 */
[----:B------:R-:W-:Y:S01]  /*1d60*/  LDS R5, [R55] ;  /* 0x0000000037057984 */ /* 0x000fe20000000800 */
[----:B------:R-:W-:-:S03]  /*1d70*/  MOV R47, UR4 ;  /* 0x00000004002f7c02 */ /* 0x000fc60008000f00 */
[----:B------:R-:W-:Y:S04]  /*1d80*/  LDS R7, [R55+0x80] ;  /* 0x0000800037077984 */ /* 0x000fe80000000800 */
[----:B------:R-:W-:Y:S01]  /*1d90*/  LDS R9, [R55+0x100] ;  /* 0x0001000037097984 */ /* 0x000fe20000000800 */
[----:B0-----:R-:W0:Y:S03]  /*1da0*/  LDC.64 R16, c[0x0][0x500] ;  /* 0x00014000ff107b82 */ /* 0x001e260000000a00 */
[----:B------:R-:W-:Y:S04]  /*1db0*/  LDS R11, [R55+0x180] ;  /* 0x00018000370b7984 */ /* 0x000fe80000000800 */
[----:B------:R-:W-:Y:S01]  /*1dc0*/  @!P0 STS [UR4+0x200], R54 ;  /* 0x00020036ff008988 */ /* 0x000fe20008000804 */
[----:B-1----:R-:W-:Y:S01]  /*1dd0*/  UIMAD.WIDE.U32 UR4, UR18, UR10, UR6 ;  /* 0x0000000a120472a5 */ /* 0x002fe2000f8e0006 */
[----:B------:R-:W-:Y:S03]  /*1de0*/  BAR.SYNC.DEFER_BLOCKING 0x0 ;  /* 0x0000000000007b1d */ /* 0x000fe60000010000 */
[----:B------:R-:W-:-:S03]  /*1df0*/  UIMAD UR5, UR18, UR11, UR5 ;  /* 0x0000000b120572a4 */ /* 0x000fc6000f8e0205 */
[----:B------:R-:W1:Y:S03]  /*1e00*/  LDCU.64 UR10, c[0x0][0x550] ;  /* 0x0000aa00ff0a77ac */ /* 0x000e660008000a00 */
[----:B0-----:R-:W-:-:S05]  /*1e10*/  IMAD.WIDE.U32 R2, R0, R16, UR4 ;  /* 0x0000000400027e25 */ /* 0x001fca000f8e0010 */
[----:B------:R-:W0:Y:S01]  /*1e20*/  LDCU.64 UR4, c[0x0][0x518] ;  /* 0x0000a300ff0477ac */ /* 0x000e220008000a00 */
[----:B------:R-:W-:Y:S01]  /*1e30*/  IMAD R6, R0, R17, R3 ;  /* 0x0000001100067224 */ /* 0x000fe200078e0203 */
[----:B------:R-:W-:Y:S01]  /*1e40*/  IADD3 R3, P5, PT, R48, R2, RZ ;  /* 0x0000000230037210 */ /* 0x000fe20007fbe0ff */
[----:B------:R-:W2:Y:S01]  /*1e50*/  LDS R4, [R47+0x200] ;  /* 0x000200002f047984 */ /* 0x000ea20000000800 */
[----:B0-----:R-:W-:-:S04]  /*1e60*/  UIMAD.WIDE.U32 UR6, UR18, UR4, UR6 ;  /* 0x00000004120672a5 */ /* 0x001fc8000f8e0006 */
[----:B------:R-:W-:Y:S01]  /*1e70*/  UIMAD UR7, UR18, UR5, UR7 ;  /* 0x00000005120772a4 */ /* 0x000fe2000f8e0207 */
[----:B------:R-:W0:Y:S01]  /*1e80*/  LDCU.64 UR4, c[0x0][0x560] ;  /* 0x0000ac00ff0477ac */ /* 0x000e220008000a00 */
[-C--:B--2---:R-:W-:Y:S02]  /*1e90*/  ISETP.GE.AND P4, PT, R48, R4.reuse, PT ;  /* 0x000000043000720c */ /* 0x084fe40003f86270 */
[-C--:B------:R-:W-:Y:S02]  /*1ea0*/  ISETP.GE.AND P3, PT, R51, R4.reuse, PT ;  /* 0x000000043300720c */ /* 0x080fe40003f66270 */
[-C--:B------:R-:W-:Y:S02]  /*1eb0*/  ISETP.GE.AND P2, PT, R52, R4.reuse, PT ;  /* 0x000000043400720c */ /* 0x080fe40003f46270 */
[----:B------:R-:W-:Y:S02]  /*1ec0*/  ISETP.GE.AND P1, PT, R53, R4, PT ;  /* 0x000000043500720c */ /* 0x000fe40003f26270 */
[----:B------:R-:W-:-:S02]  /*1ed0*/  IADD3.X R4, PT, PT, RZ, R6, RZ, P5, !PT ;  /* 0x00000006ff047210 */ /* 0x000fc40002ffe4ff */
[----:B-1----:R-:W-:-:S04]  /*1ee0*/  LEA R2, P5, R3, UR10, 0x2 ;  /* 0x0000000a03027c11 */ /* 0x002fc8000f8a10ff */
[----:B------:R-:W-:-:S05]  /*1ef0*/  LEA.HI.X R3, R3, UR11, R4, 0x2, P5 ;  /* 0x0000000b03037c11 */ /* 0x000fca000a8f1404 */
[----:B------:R-:W-:Y:S04]  /*1f00*/  @!P4 STG.E desc[UR16][R2.64], R5 ;  /* 0x000000050200c986 */ /* 0x000fe8000c101910 */
[----:B------:R1:W-:Y:S04]  /*1f10*/  @!P3 STG.E desc[UR16][R2.64+0x80], R7 ;  /* 0x000080070200b986 */ /* 0x0003e8000c101910 */
[----:B------:R-:W-:Y:S04]  /*1f20*/  @!P2 STG.E desc[UR16][R2.64+0x100], R9 ;  /* 0x000100090200a986 */ /* 0x000fe8000c101910 */
[----:B------:R2:W-:Y:S01]  /*1f30*/  @!P1 STG.E desc[UR16][R2.64+0x180], R11 ;  /* 0x0001800b02009986 */ /* 0x0005e2000c101910 */
[----:B------:R-:W-:Y:S08]  /*1f40*/  BAR.SYNC.DEFER_BLOCKING 0x0 ;  /* 0x0000000000007b1d */ /* 0x000ff00000010000 */
[----:B-1----:R-:W2:Y:S01]  /*1f50*/  LDC.64 R6, c[0x0][0x520] ;  /* 0x00014800ff067b82 */ /* 0x002ea20000000a00 */
[----:B------:R1:W-:Y:S01]  /*1f60*/  STS.128 [R57], R12 ;  /* 0x0000000c39007388 */ /* 0x0003e20000000c00 */
[----:B------:R-:W-:-:S03]  /*1f70*/  NOP ;  /* 0x0000000000007918 */ /* 0x000fc60000000000 */
[----:B------:R-:W-:Y:S01]  /*1f80*/  LDS R17, [R55] ;  /* 0x0000000037117984 */ /* 0x000fe20000000800 */
[----:B--2---:R-:W-:-:S03]  /*1f90*/  IMAD.WIDE.U32 R2, R0, R6, UR6 ;  /* 0x0000000600027e25 */ /* 0x004fc6000f8e0006 */
[----:B------:R-:W-:Y:S01]  /*1fa0*/  LDS R19, [R55+0x80] ;  /* 0x0000800037137984 */ /* 0x000fe20000000800 */
[----:B------:R-:W-:Y:S01]  /*1fb0*/  IMAD R5, R0, R7, R3 ;  /* 0x0000000700057224 */ /* 0x000fe200078e0203 */
[----:B------:R-:W-:Y:S02]  /*1fc0*/  IADD3 R3, P4, PT, R48, R2, RZ ;  /* 0x0000000230037210 */ /* 0x000fe40007f9e0ff */
[----:B------:R-:W-:Y:S01]  /*1fd0*/  LDS R21, [R55+0x100] ;  /* 0x0001000037157984 */ /* 0x000fe20000000800 */
[----:B-1----:R-:W-:-:S03]  /*1fe0*/  FADD.FTZ R12, R12, R39 ;  /* 0x000000270c0c7221 */ /* 0x002fc60000010000 */
[----:B------:R-:W-:Y:S01]  /*1ff0*/  LDS R23, [R55+0x180] ;  /* 0x0001800037177984 */ /* 0x000fe20000000800 */
[----:B------:R-:W-:-:S03]  /*2000*/  FADD.FTZ R13, R12, R13 ;  /* 0x0000000d0c0d7221 */ /* 0x000fc60000010000 */
[----:B------:R-:W-:Y:S01]  /*2010*/  @!P0 STS [R47+0x200], R54 ;  /* 0x000200362f008388 */ /* 0x000fe20000000800 */
[----:B------:R-:W-:Y:S01]  /*2020*/  FADD.FTZ R14, R13, R14 ;  /* 0x0000000e0d0e7221 */ /* 0x000fe20000010000 */
[----:B------:R-:W-:Y:S03]  /*2030*/  BAR.SYNC.DEFER_BLOCKING 0x0 ;  /* 0x0000000000007b1d */ /* 0x000fe60000010000 */
[----:B------:R-:W-:-:S03]  /*2040*/  FADD.FTZ R39, R14, R15 ;  /* 0x0000000f0e277221 */ /* 0x000fc60000010000 */
[----:B------:R-:W1:Y:S02]  /*2050*/  LDS R4, [R47+0x200] ;  /* 0x000200002f047984 */ /* 0x000e640000000800 */
[-C--:B-1----:R-:W-:Y:S02]  /*2060*/  ISETP.GE.AND P3, PT, R53, R4.reuse, PT ;  /* 0x000000043500720c */ /* 0x082fe40003f66270 */
[-C--:B------:R-:W-:Y:S02]  /*2070*/  ISETP.GE.AND P0, PT, R48, R4.reuse, PT ;  /* 0x000000043000720c */ /* 0x080fe40003f06270 */
[-C--:B------:R-:W-:Y:S02]  /*2080*/  ISETP.GE.AND P1, PT, R51, R4.reuse, PT ;  /* 0x000000043300720c */ /* 0x080fe40003f26270 */
[----:B------:R-:W-:Y:S02]  /*2090*/  ISETP.GE.AND P2, PT, R52, R4, PT ;  /* 0x000000043400720c */ /* 0x000fe40003f46270 */
[----:B------:R-:W-:-:S02]  /*20a0*/  IADD3.X R4, PT, PT, RZ, R5, RZ, P4, !PT ;  /* 0x00000005ff047210 */ /* 0x000fc400027fe4ff */
[----:B0-----:R-:W-:-:S04]  /*20b0*/  LEA R2, P4, R3, UR4, 0x2 ;  /* 0x0000000403027c11 */ /* 0x001fc8000f8810ff */
[----:B------:R-:W-:-:S05]  /*20c0*/  LEA.HI.X R3, R3, UR5, R4, 0x2, P4 ;  /* 0x0000000503037c11 */ /* 0x000fca000a0f1404 */
[----:B------:R0:W-:Y:S04]  /*20d0*/  @!P3 STG.E desc[UR16][R2.64+0x180], R23 ;  /* 0x000180170200b986 */ /* 0x0001e8000c101910 */
        /* <DEDUP_REMOVED lines=10> */
.L_x_9569:
        /* <DEDUP_REMOVED lines=34> */
.L_x_9579:
[----:B------:R-:W-:Y:S05]  /*23a0*/  BSYNC.RECONVERGENT B0 ;  /* 0x0000000000007941 */ /* 0x000fea0003800200 */
.L_x_9578:
        /* <DEDUP_REMOVED lines=26> */
.L_x_9581:
[----:B------:R-:W-:Y:S05]  /*2550*/  BSYNC.RECONVERGENT B0 ;  /* 0x0000000000007941 */ /* 0x000fea0003800200 */
.L_x_9580:
        /* <DEDUP_REMOVED lines=22> */
.L_x_9583:
[C---:B------:R-:W-:Y:S01]  /*26c0*/  LEA R0, R19.reuse, UR4, 0x2 ;  /* 0x0000000413007c11 */ /* 0x040fe2000f8e10ff */
[----:B------:R-:W-:Y:S01]  /*26d0*/  IMAD.MOV.U32 R8, RZ, RZ, R6 ;  /* 0x000000ffff087224 */ /* 0x000fe200078e0006 */
[----:B------:R-:W-:Y:S01]  /*26e0*/  SHF.R.S32.HI R18, RZ, 0x1f, R19 ;  /* 0x0000001fff127819 */ /* 0x000fe20000011413 */
[C---:B-1----:R-:W-:Y:S01]  /*26f0*/  IMAD.WIDE.U32 R12, R19.reuse, UR28, RZ ;  /* 0x0000001c130c7c25 */ /* 0x042fe2000f8e00ff */
[----:B------:R-:W-:Y:S01]  /*2700*/  MOV R9, R23 ;  /* 0x0000001700097202 */ /* 0x000fe20000000f00 */
[----:B------:R-:W1:Y:S02]  /*2710*/  LDS R21, [R0+0x14c8] ;  /* 0x0014c80000157984 */ /* 0x000e640000000800 */
        /* <DEDUP_REMOVED lines=15> */
[----:B------:R-:W-:Y:S02]  /*2810*/  IMAD.MOV.U32 R8, RZ, RZ, R4 ;  /* 0x000000ffff087224 */ /* 0x000fe400078e0004 */
[C---:B------:R-:W-:Y:S02]  /*2820*/  IMAD R16, R18.reuse, UR18, RZ ;  /* 0x0000001212107c24 */ /* 0x040fe4000f8e02ff */
[----:B------:R-:W-:-:S02]  /*2830*/  IMAD R20, R18, UR30, RZ ;  /* 0x0000001e12147c24 */ /* 0x000fc4000f8e02ff */
[----:B------:R-:W-:-:S04]  /*2840*/  IMAD.WIDE.U32 R8, R19, UR18, R8 ;  /* 0x0000001213087c25 */ /* 0x000fc8000f8e0008 */
[C---:B------:R-:W-:Y:S01]  /*2850*/  IMAD R17, R19.reuse, UR19, R16 ;  /* 0x0000001313117c24 */ /* 0x040fe2000f8e0210 */
[----:B0-----:R-:W-:Y:S01]  /*2860*/  LEA R10, P0, R8, UR22, 0x2 ;  /* 0x00000016080a7c11 */ /* 0x001fe2000f8010ff */
[----:B------:R-:W-:-:S03]  /*2870*/  IMAD.WIDE.U32 R12, R19, UR30, RZ ;  /* 0x0000001e130c7c25 */ /* 0x000fc6000f8e00ff */
[----:B------:R-:W-:Y:S01]  /*2880*/  IADD3 R11, PT, PT, R9, R17, RZ ;  /* 0x00000011090b7210 */ /* 0x000fe20007ffe0ff */
        /* <DEDUP_REMOVED lines=9> */
[----:B------:R-:W-:Y:S02]  /*2920*/  IMAD R18, R18, UR24, RZ ;  /* 0x0000001812127c24 */ /* 0x000fe4000f8e02ff */
[----:B------:R-:W-:Y:S02]  /*2930*/  IMAD.MOV.U32 R8, RZ, RZ, R2 ;  /* 0x000000ffff087224 */ /* 0x000fe400078e0002 */
[----:B------:R-:W-:-:S02]  /*2940*/  IMAD R13, R19, UR25, R18 ;  /* 0x00000019130d7c24 */ /* 0x000fc4000f8e0212 */
        /* <DEDUP_REMOVED lines=10> */
.L_x_9582:
[----:B------:R-:W-:Y:S05]  /*29f0*/  EXIT ;  /* 0x000000000000794d */ /* 0x000fea0003800000 */
.L_x_9584:
        /* <DEDUP_REMOVED lines=16> */
.L_x_10537:


//--------------------- .text._Z25selective_scan_bwd_kernelI32Selective_Scan_bwd_kernel_traitsILi32ELi4ELb0ELb0ELb0ELb0ELb1EffEEv12SSMParamsBwd --------------------------
	.section	.text._Z25selective_scan_bwd_kernelI32Selective_Scan_bwd_kernel_traitsILi32ELi4ELb0ELb0ELb0ELb0ELb1EffEEv12SSMParamsBwd,"ax",@progbits
	.align	128
        .global         _Z25selective_scan_bwd_kernelI32Selective_Scan_bwd_kernel_traitsILi32ELi4ELb0ELb0ELb0ELb0ELb1EffEEv12SSMParamsBwd
        .type           _Z25selective_scan_bwd_kernelI32Selective_Scan_bwd_kernel_traitsILi32ELi4ELb0ELb0ELb0ELb0ELb1EffEEv12SSMParamsBwd,@function
        .size           _Z25selective_scan_bwd_kernelI32Selective_Scan_bwd_kernel_traitsILi32ELi4ELb0ELb0ELb0ELb0ELb1EffEEv12SSMParamsBwd,(.L_x_10538 - _Z25selective_scan_bwd_kernelI32Selective_Scan_bwd_kernel_traitsILi32ELi4ELb0ELb0ELb0ELb0ELb1EffEEv12SSMParamsBwd)
        .other          _Z25selective_scan_bwd_kernelI32Selective_Scan_bwd_kernel_traitsILi32ELi4ELb0ELb0ELb0ELb0ELb1EffEEv12SSMParamsBwd,@"STO_CUDA_ENTRY STV_DEFAULT"
_Z25selective_scan_bwd_kernelI32Selective_Scan_bwd_kernel_traitsILi32ELi4ELb0ELb0ELb0ELb0ELb1EffEEv12SSMParamsBwd:
.text._Z25selective_scan_bwd_kernelI32Selective_Scan_bwd_kernel_traitsILi32ELi4ELb0ELb0ELb0ELb0ELb1EffEEv12SSMParamsBwd:
        /* <DEDUP_REMOVED lines=32> */
[----:B--2---:R-:W-:Y:S01]  /*0200*/  IMAD.U32 R4, RZ, RZ, UR6 ;  /* 0x00000006ff047e24 */ /* 0x004fe2000f8e00ff */
[----:B------:R-:W-:Y:S01]  /*0210*/  MOV R5, UR7 ;  /* 0x0000000700057c02 */ /* 0x000fe20008000f00 */
[----:B------:R-:W2:Y:S01]  /*0220*/  LDCU.64 UR6, c[0x0][0x498] ;  /* 0x00009300ff0677ac */ /* 0x000ea20008000a00 */
[----:B------:R-:W-:-:S02]  /*0230*/  MOV R3, UR5 ;  /* 0x0000000500037c02 */ /* 0x000fc40008000f00 */
[----:B------:R-:W-:Y:S02]  /*0240*/  MOV R2, UR4 ;  /* 0x0000000400027c02 */ /* 0x000fe40008000f00 */
        /* <DEDUP_REMOVED lines=20> */
[----:B-1----:R-:W-:Y:S02]  /*0390*/  @P0 IMAD R5, R0, R21, RZ ;  /* 0x0000001500050224 */ /* 0x002fe400078e02ff */
[----:B------:R-:W-:Y:S01]  /*03a0*/  IMAD.WIDE.U32 R2, R55, R36, UR4 ;  /* 0x0000000437027e25 */ /* 0x000fe2000f8e0024 */
[----:B------:R-:W-:-:S03]  /*03b0*/  CS2R R28, SRZ ;  /* 0x00000000001c7805 */ /* 0x000fc6000001ff00 */
[----:B0-----:R-:W-:Y:S01]  /*03c0*/  IMAD.WIDE.U32 R6, R55, UR8, RZ ;  /* 0x0000000837067c25 */ /* 0x001fe2000f8e00ff */
[----:B------:R-:W-:Y:S02]  /*03d0*/  IADD3 R4, P4, PT, R11, R4, RZ ;  /* 0x000000040b047210 */ /* 0x000fe40007f9e0ff */
[----:B------:R-:W-:Y:S01]  /*03e0*/  SHF.R.S32.HI R0, RZ, 0x1f, R11 ;  /* 0x0000001fff007819 */ /* 0x000fe2000001140b */
[----:B---3--:R-:W-:Y:S01]  /*03f0*/  @P0 IMAD.WIDE R28, R5, 0x8, R8 ;  /* 0x00000008051c0825 */ /* 0x008fe200078e0208 */
[----:B------:R-:W-:-:S03]  /*0400*/  IADD3 R2, P0, PT, R11, R2, RZ ;  /* 0x000000020b027210 */ /* 0x000fc60007f1e0ff */
[C---:B------:R-:W-:Y:S01]  /*0410*/  IMAD R37, R55.reuse, R37, R3 ;  /* 0x0000002537257224 */ /* 0x040fe200078e0203 */
[----:B------:R-:W-:Y:S01]  /*0420*/  LEA R52, P2, R6, R16, 0x2 ;  /* 0x0000001006347211 */ /* 0x000fe200078410ff */
[C---:B------:R-:W-:Y:S02]  /*0430*/  IMAD R51, R55.reuse, UR9, R7 ;  /* 0x0000000937337c24 */ /* 0x040fe4000f8e0207 */
[C---:B------:R-:W-:Y:S01]  /*0440*/  IMAD.WIDE.U32 R48, R55.reuse, UR10, RZ ;  /* 0x0000000a37307c25 */ /* 0x040fe2000f8e00ff */
[C---:B------:R-:W-:Y:S02]  /*0450*/  IADD3.X R3, PT, PT, R0.reuse, R15, RZ, P3, !PT ;  /* 0x0000000f00037210 */ /* 0x040fe40001ffe4ff */
[C---:B------:R-:W-:Y:S01]  /*0460*/  IADD3.X R37, PT, PT, R0.reuse, R37, RZ, P0, !PT ;  /* 0x0000002500257210 */ /* 0x040fe200007fe4ff */
[----:B------:R-:W-:Y:S01]  /*0470*/  IMAD.X R40, R0, 0x1, R13, P4 ;  /* 0x0000000100287824 */ /* 0x000fe200020e060d */
[----:B------:R-:W-:Y:S01]  /*0480*/  LEA.HI.X R51, R6, R17, R51, 0x2, P2 ;  /* 0x0000001106337211 */ /* 0x000fe200010f1433 */
        /* <DEDUP_REMOVED lines=15> */
[----:B------:R-:W-:Y:S01]  /*0580*/  IMAD.MOV.U32 R47, RZ, RZ, RZ ;  /* 0x000000ffff2f7224 */ /* 0x000fe200078e00ff */
[----:B------:R-:W-:Y:S01]  /*0590*/  MOV R49, RZ ;  /* 0x000000ff00317202 */ /* 0x000fe20000000f00 */
[----:B------:R-:W3:Y:S04]  /*05a0*/  LDCU UR6, c[0x0][0x394] ;  /* 0x00007280ff0677ac */ /* 0x000ee80008000800 */
        /* <DEDUP_REMOVED lines=11> */
[----:B------:R-:W-:-:S02]  /*0660*/  LOP3.LUT R38, R3, 0x1f, R46, 0xf8, !PT ;  /* 0x0000001f03267812 */ /* 0x000fc400078ef82e */
[----:B------:R-:W-:Y:S02]  /*0670*/  IADD3 R33, PT, PT, R33, UR10, RZ ;  /* 0x0000000a21217c10 */ /* 0x000fe4000fffe0ff */
[C---:B------:R-:W-:Y:S02]  /*0680*/  LOP3.LUT R36, R38.reuse, 0x20, RZ, 0xfc, !PT ;  /* 0x0000002026247812 */ /* 0x040fe400078efcff */
[C---:B------:R-:W-:Y:S02]  /*0690*/  LOP3.LUT R34, R38.reuse, 0x40, RZ, 0xfc, !PT ;  /* 0x0000004026227812 */ /* 0x040fe400078efcff */
[----:B---3--:R-:W-:-:S07]  /*06a0*/  LOP3.LUT R32, R38, 0x60, RZ, 0xfc, !PT ;  /* 0x0000006026207812 */ /* 0x008fce00078efcff */
.L_x_9594:
[----:B0-----:R-:W0:Y:S01]  /*06b0*/  LDC R31, c[0x0][0x388] ;  /* 0x0000e200ff1f7b82 */ /* 0x001e220000000800 */
[----:B------:R-:W-:Y:S01]  /*06c0*/  UIADD3 UR7, UPT, UPT, UR6, -0x1, URZ ;  /* 0xffffffff06077890 */ /* 0x000fe2000fffe0ff */
[----:B------:R-:W-:Y:S02]  /*06d0*/  IMAD.SHL.U32 R12, R38, 0x4, RZ ;  /* 0x00000004260c7824 */ /* 0x000fe400078e00ff */
[----:B------:R-:W-:Y:S01]  /*06e0*/  HFMA2 R3, -RZ, RZ, 0, 0 ;  /* 0x00000000ff037431 */ /* 0x000fe200000001ff */
[----:B------:R-:W-:Y:S01]  /*06f0*/  MOV R9, RZ ;  /* 0x000000ff00097202 */ /* 0x000fe20000000f00 */
[----:B------:R-:W-:Y:S01]  /*0700*/  USHF.L.U32 UR4, UR7, 0x7, URZ ;  /* 0x0000000707047899 */ /* 0x000fe200080006ff */
[----:B------:R-:W-:Y:S01]  /*0710*/  HFMA2 R13, -RZ, RZ, 0, 0 ;  /* 0x00000000ff0d7431 */ /* 0x000fe200000001ff */
[----:B------:R-:W-:Y:S01]  /*0720*/  IADD3 R4, P4, PT, R12, R43, RZ ;  /* 0x0000002b0c047210 */ /* 0x000fe20007f9e0ff */
[----:B------:R-:W-:Y:S01]  /*0730*/  IMAD.MOV.U32 R15, RZ, RZ, RZ ;  /* 0x000000ffff0f7224 */ /* 0x000fe200078e00ff */
[----:B------:R-:W-:Y:S02]  /*0740*/  BAR.SYNC.DEFER_BLOCKING 0x0 ;  /* 0x0000000000007b1d */ /* 0x000fe40000010000 */
[----:B------:R-:W-:-:S04]  /*0750*/  IADD3.X R5, PT, PT, RZ, R42, RZ, P4, !PT ;  /* 0x0000002aff057210 */ /* 0x000fc800027fe4ff */
[----:B------:R-:W1:Y:S01]  /*0760*/  S2R R30, SR_LANEID ;  /* 0x00000000001e7919 */ /* 0x000e620000000000 */
[----:B------:R-:W-:Y:S01]  /*0770*/  HFMA2 R21, -RZ, RZ, 0, 0 ;  /* 0x00000000ff157431 */ /* 0x000fe200000001ff */
[----:B------:R-:W-:Y:S01]  /*0780*/  MOV R17, RZ ;  /* 0x000000ff00117202 */ /* 0x000fe20000000f00 */
[----:B------:R-:W-:Y:S02]  /*0790*/  IMAD.MOV.U32 R23, RZ, RZ, RZ ;  /* 0x000000ffff177224 */ /* 0x000fe400078e00ff */
[----:B------:R-:W-:Y:S01]  /*07a0*/  HFMA2 R27, -RZ, RZ, 0, 0 ;  /* 0x00000000ff1b7431 */ /* 0x000fe200000001ff */
[----:B------:R-:W-:Y:S01]  /*07b0*/  MOV R25, RZ ;  /* 0x000000ff00197202 */ /* 0x000fe20000000f00 */
[----:B------:R-:W-:Y:S01]  /*07c0*/  IMAD.MOV.U32 R57, RZ, RZ, RZ ;  /* 0x000000ffff397224 */ /* 0x000fe200078e00ff */
[----:B0-----:R-:W-:Y:S01]  /*07d0*/  IADD3 R31, PT, PT, R31, -UR4, RZ ;  /* 0x800000041f1f7c10 */ /* 0x001fe2000fffe0ff */
[----:B------:R-:W0:Y:S03]  /*07e0*/  LDCU.128 UR12, c[0x0][0x410] ;  /* 0x00008200ff0c77ac */ /* 0x000e260008000c00 */
[-C--:B------:R-:W-:Y:S01]  /*07f0*/  ISETP.GE.AND P3, PT, R38, R31.reuse, PT ;  /* 0x0000001f2600720c */ /* 0x080fe20003f66270 */
[----:B------:R-:W-:Y:S01]  /*0800*/  UMOV UR5, URZ ;  /* 0x000000ff00057c82 */ /* 0x000fe20008000000 */
[-C--:B------:R-:W-:Y:S01]  /*0810*/  ISETP.GE.AND P2, PT, R36, R31.reuse, PT ;  /* 0x0000001f2400720c */ /* 0x080fe20003f46270 */
[----:B------:R-:W-:Y:S01]  /*0820*/  HFMA2 R61, -RZ, RZ, 0, 0 ;  /* 0x00000000ff3d7431 */ /* 0x000fe200000001ff */
[-C--:B------:R-:W-:Y:S01]  /*0830*/  ISETP.GE.AND P1, PT, R34, R31.reuse, PT ;  /* 0x0000001f2200720c */ /* 0x080fe20003f26270 */
[----:B------:R-:W-:Y:S01]  /*0840*/  HFMA2 R65, -RZ, RZ, 0, 0 ;  /* 0x00000000ff417431 */ /* 0x000fe200000001ff */
[----:B------:R-:W-:Y:S01]  /*0850*/  ISETP.GE.AND P0, PT, R32, R31, PT ;  /* 0x0000001f2000720c */ /* 0x000fe20003f06270 */
[----:B------:R-:W-:Y:S01]  /*0860*/  IMAD.MOV.U32 R59, RZ, RZ, RZ ;  /* 0x000000ffff3b7224 */ /* 0x000fe200078e00ff */
[----:B------:R-:W-:Y:S01]  /*0870*/  MOV R63, RZ ;  /* 0x000000ff003f7202 */ /* 0x000fe20000000f00 */
[----:B------:R-:W2:Y:S04]  /*0880*/  LDCU.64 UR20, c[0x0][0x490] ;  /* 0x00009200ff1477ac */ /* 0x000ea80008000a00 */
[----:B------:R-:W3:Y:S04]  /*0890*/  @!P3 LDG.E R3, desc[UR16][R4.64] ;  /* 0x000000100403b981 */ /* 0x000ee8000c1e1900 */
[----:B------:R-:W4:Y:S04]  /*08a0*/  @!P2 LDG.E R9, desc[UR16][R4.64+0x80] ;  /* 0x000080100409a981 */ /* 0x000f28000c1e1900 */
[----:B------:R-:W2:Y:S04]  /*08b0*/  @!P1 LDG.E R13, desc[UR16][R4.64+0x100] ;  /* 0x00010010040d9981 */ /* 0x000ea8000c1e1900 */
[----:B------:R0:W2:Y:S01]  /*08c0*/  @!P0 LDG.E R15, desc[UR16][R4.64+0x180] ;  /* 0x00018010040f8981 */ /* 0x0000a2000c1e1900 */
[----:B-1----:R-:W-:-:S02]  /*08d0*/  LEA R2, R30, UR10, 0x2 ;  /* 0x0000000a1e027c11 */ /* 0x002fc4000f8e10ff */
[----:B------:R-:W-:Y:S02]  /*08e0*/  LEA R0, R30, UR10, 0x4 ;  /* 0x0000000a1e007c11 */ /* 0x000fe4000f8e20ff */
[----:B------:R-:W-:-:S04]  /*08f0*/  IADD3 R6, P4, PT, R12, R41, RZ ;  /* 0x000000290c067210 */ /* 0x000fc80007f9e0ff */
[----:B------:R-:W-:Y:S02]  /*0900*/  IADD3.X R7, PT, PT, RZ, R40, RZ, P4, !PT ;  /* 0x00000028ff077210 */ /* 0x000fe400027fe4ff */
[----:B0-----:R-:W-:Y:S01]  /*0910*/  MOV R5, RZ ;  /* 0x000000ff00057202 */ /* 0x001fe20000000f00 */
[----:B---3--:R0:W-:Y:S04]  /*0920*/  STS [R2], R3 ;  /* 0x0000000302007388 */ /* 0x0081e80000000800 */
[----:B----4-:R-:W-:Y:S04]  /*0930*/  STS [R2+0x80], R9 ;  /* 0x0000800902007388 */ /* 0x010fe80000000800 */
[----:B--2---:R1:W-:Y:S04]  /*0940*/  STS [R2+0x100], R13 ;  /* 0x0001000d02007388 */ /* 0x0043e80000000800 */
        /* <DEDUP_REMOVED lines=8> */
[----:B0-----:R-:W-:Y:S01]  /*09d0*/  HFMA2 R3, -RZ, RZ, 0, 0 ;  /* 0x00000000ff037431 */ /* 0x001fe200000001ff */
[----:B------:R-:W-:-:S04]  /*09e0*/  IADD3 R12, P4, PT, R12, R39, RZ ;  /* 0x000000270c0c7210 */ /* 0x000fc80007f9e0ff */
[----:B-1----:R-:W-:Y:S01]  /*09f0*/  IADD3.X R13, PT, PT, RZ, R37, RZ, P4, !PT ;  /* 0x00000025ff0d7210 */ /* 0x002fe200027fe4ff */
[----:B--2---:R-:W-:Y:S04]  /*0a00*/  STS [R2], R17 ;  /* 0x0000001102007388 */ /* 0x004fe80000000800 */
[----:B---3--:R-:W-:Y:S04]  /*0a10*/  STS [R2+0x80], R21 ;  /* 0x0000801502007388 */ /* 0x008fe80000000800 */
[----:B----4-:R0:W-:Y:S04]  /*0a20*/  STS [R2+0x100], R5 ;  /* 0x0001000502007388 */ /* 0x0101e80000000800 */
        /* <DEDUP_REMOVED lines=8> */
[----:B------:R-:W-:-:S04]  /*0ab0*/  UIMAD.WIDE.U32 UR8, UR18, UR12, UR4 ;  /* 0x0000000c120872a5 */ /* 0x000fc8000f8e0004 */
[----:B------:R-:W-:Y:S01]  /*0ac0*/  UIMAD UR10, UR18, UR13, UR9 ;  /* 0x0000000d120a72a4 */ /* 0x000fe2000f8e0209 */
[----:B------:R-:W1:Y:S01]  /*0ad0*/  LDCU.64 UR12, c[0x0][0x488] ;  /* 0x00009100ff0c77ac */ /* 0x000e620008000a00 */
[----:B0-----:R-:W-:Y:S02]  /*0ae0*/  MOV R5, UR9 ;  /* 0x0000000900057c02 */ /* 0x001fe40008000f00 */
[----:B------:R-:W-:Y:S02]  /*0af0*/  MOV R4, UR8 ;  /* 0x0000000800047c02 */ /* 0x000fe40008000f00 */
[----:B------:R-:W-:-:S03]  /*0b00*/  MOV R5, UR10 ;  /* 0x0000000a00057c02 */ /* 0x000fc60008000f00 */
[----:B------:R-:W-:-:S04]  /*0b10*/  IMAD.WIDE.U32 R4, R55, UR14, R4 ;  /* 0x0000000e37047c25 */ /* 0x000fc8000f8e0004 */
[----:B------:R-:W-:Y:S01]  /*0b20*/  IMAD R5, R55, UR15, R5 ;  /* 0x0000000f37057c24 */ /* 0x000fe2000f8e0205 */
[----:B------:R-:W-:-:S04]  /*0b30*/  IADD3 R4, P4, PT, R38, R4, RZ ;  /* 0x0000000426047210 */ /* 0x000fc80007f9e0ff */
[----:B------:R-:W-:Y:S02]  /*0b40*/  IADD3.X R5, PT, PT, RZ, R5, RZ, P4, !PT ;  /* 0x00000005ff057210 */ /* 0x000fe400027fe4ff */
[----:B-1----:R-:W-:-:S04]  /*0b50*/  LEA R14, P4, R4, UR12, 0x2 ;  /* 0x0000000c040e7c11 */ /* 0x002fc8000f8810ff */
[----:B------:R-:W-:Y:S01]  /*0b60*/  LEA.HI.X R15, R4, UR13, R5, 0x2, P4 ;  /* 0x0000000d040f7c11 */ /* 0x000fe2000a0f1405 */
[----:B------:R-:W0:Y:S01]  /*0b70*/  LDCU.128 UR12, c[0x0][0x420] ;  /* 0x00008400ff0c77ac */ /* 0x000e220008000c00 */
        /* <DEDUP_REMOVED lines=9> */
[----:B------:R-:W4:Y:S04]  /*0c10*/  @!P1 LDG.E R63, desc[UR16][R14.64+0x100] ;  /* 0x000100100e3f9981 */ /* 0x000f28000c1e1900 */
[----:B------:R-:W4:Y:S01]  /*0c20*/  @!P0 LDG.E R65, desc[UR16][R14.64+0x180] ;  /* 0x000180100e418981 */ /* 0x000f22000c1e1900 */
[----:B0-----:R-:W-:Y:S01]  /*0c30*/  UIMAD.WIDE.U32 UR8, UR18, UR12, UR4 ;  /* 0x0000000c120872a5 */ /* 0x001fe2000f8e0004 */
[----:B-1----:R-:W-:-:S02]  /*0c40*/  HFMA2 R27, -RZ, RZ, 0, 0 ;  /* 0x00000000ff1b7431 */ /* 0x002fc400000001ff */
[----:B--2---:R-:W-:Y:S01]  /*0c50*/  IMAD.MOV.U32 R57, RZ, RZ, RZ ;  /* 0x000000ffff397224 */ /* 0x004fe200078e00ff */
[----:B------:R-:W-:Y:S01]  /*0c60*/  MOV R67, RZ ;  /* 0x000000ff00437202 */ /* 0x000fe20000000f00 */
[----:B------:R-:W-:Y:S01]  /*0c70*/  UIMAD UR10, UR18, UR13, UR9 ;  /* 0x0000000d120a72a4 */ /* 0x000fe2000f8e0209 */
[----:B------:R-:W0:Y:S01]  /*0c80*/  LDCU.64 UR12, c[0x0][0x478] ;  /* 0x00008f00ff0c77ac */ /* 0x000e220008000a00 */
[----:B------:R-:W-:Y:S01]  /*0c90*/  IMAD.U32 R13, RZ, RZ, UR9 ;  /* 0x00000009ff0d7e24 */ /* 0x000fe2000f8e00ff */
[----:B------:R-:W-:-:S03]  /*0ca0*/  MOV R12, UR8 ;  /* 0x00000008000c7c02 */ /* 0x000fc60008000f00 */
[----:B------:R-:W-:-:S03]  /*0cb0*/  MOV R13, UR10 ;  /* 0x0000000a000d7c02 */ /* 0x000fc60008000f00 */
[C---:B------:R-:W-:Y:S01]  /*0cc0*/  IMAD.WIDE.U32 R12, R55.reuse, UR14, R12 ;  /* 0x0000000e370c7c25 */ /* 0x040fe2000f8e000c */
[----:B---3--:R-:W-:Y:S03]  /*0cd0*/  STS [R2], R59 ;  /* 0x0000003b02007388 */ /* 0x008fe60000000800 */
[----:B------:R-:W-:Y:S01]  /*0ce0*/  IMAD R3, R55, UR15, R13 ;  /* 0x0000000f37037c24 */ /* 0x000fe2000f8e020d */
[----:B------:R-:W-:Y:S01]  /*0cf0*/  IADD3 R12, P4, PT, R38, R12, RZ ;  /* 0x0000000c260c7210 */ /* 0x000fe20007f9e0ff */
[----:B----4-:R-:W-:Y:S04]  /*0d00*/  STS [R2+0x80], R61 ;  /* 0x0000803d02007388 */ /* 0x010fe80000000800 */
[----:B------:R-:W-:Y:S01]  /*0d10*/  STS [R2+0x100], R63 ;  /* 0x0001003f02007388 */ /* 0x000fe20000000800 */
[----:B------:R-:W-:-:S03]  /*0d20*/  IADD3.X R3, PT, PT, RZ, R3, RZ, P4, !PT ;  /* 0x00000003ff037210 */ /* 0x000fc600027fe4ff */
[----:B------:R-:W-:Y:S01]  /*0d30*/  STS [R2+0x180], R65 ;  /* 0x0001804102007388 */ /* 0x000fe20000000800 */
[----:B------:R-:W-:-:S03]  /*0d40*/  NOP ;  /* 0x0000000000007918 */ /* 0x000fc60000000000 */
[----:B------:R-:W1:Y:S01]  /*0d50*/  LDS.128 R20, [R0] ;  /* 0x0000000000147984 */ /* 0x000e620000000c00 */
[C---:B0-----:R-:W-:Y:S01]  /*0d60*/  LEA R24, P4, R12.reuse, UR12, 0x2 ;  /* 0x0000000c0c187c11 */ /* 0x041fe2000f8810ff */
[----:B------:R-:W0:Y:S01]  /*0d70*/  S2UR UR9, SR_CgaCtaId ;  /* 0x00000000000979c3 */ /* 0x000e220000008800 */
[----:B------:R-:W-:Y:S01]  /*0d80*/  UMOV UR8, 0x400 ;  /* 0x0000040000087882 */ /* 0x000fe20000000000 */
[----:B------:R-:W2:Y:S01]  /*0d90*/  LDCU.64 UR10, c[0x0][0x508] ;  /* 0x0000a100ff0a77ac */ /* 0x000ea20008000a00 */
[----:B------:R-:W-:-:S05]  /*0da0*/  LEA.HI.X R25, R12, UR13, R3, 0x2, P4 ;  /* 0x0000000d0c197c11 */ /* 0x000fca000a0f1403 */
[----:B------:R-:W-:Y:S01]  /*0db0*/  BAR.SYNC.DEFER_BLOCKING 0x0 ;  /* 0x0000000000007b1d */ /* 0x000fe20000010000 */
[----:B------:R-:W-:-:S05]  /*0dc0*/  MOV R3, RZ ;  /* 0x000000ff00037202 */ /* 0x000fca0000000f00 */
[----:B------:R-:W3:Y:S01]  /*0dd0*/  LDCU.64 UR12, c[0x0][0x558] ;  /* 0x0000ab00ff0c77ac */ /* 0x000ee20008000a00 */
[----:B------:R-:W4:Y:S04]  /*0de0*/  @!P3 LDG.E R3, desc[UR16][R24.64] ;  /* 0x000000101803b981 */ /* 0x000f28000c1e1900 */
[----:B------:R-:W2:Y:S04]  /*0df0*/  @!P2 LDG.E R27, desc[UR16][R24.64+0x80] ;  /* 0x00008010181ba981 */ /* 0x000ea8000c1e1900 */
[----:B------:R-:W3:Y:S04]  /*0e00*/  @!P1 LDG.E R57, desc[UR16][R24.64+0x100] ;  /* 0x0001001018399981 */ /* 0x000ee8000c1e1900 */
[----:B------:R0:W3:Y:S01]  /*0e10*/  @!P0 LDG.E R67, desc[UR16][R24.64+0x180] ;  /* 0x0001801018438981 */ /* 0x0000e2000c1e1900 */
[----:B-1----:R-:W-:Y:S01]  /*0e20*/  FMUL.FTZ R26, R20, -1.4426950216293334961 ;  /* 0xbfb8aa3b141a7820 */ /* 0x002fe20000410000 */
[----:B------:R-:W-:Y:S01]  /*0e30*/  FMUL.FTZ R56, R21, -1.4426950216293334961 ;  /* 0xbfb8aa3b15387820 */ /* 0x000fe20000410000 */
[----:B------:R-:W-:Y:S01]  /*0e40*/  FMUL.FTZ R58, R23, -1.4426950216293334961 ;  /* 0xbfb8aa3b173a7820 */ /* 0x000fe20000410000 */
[----:B------:R-:W-:Y:S01]  /*0e50*/  ISETP.NE.AND P1, PT, R46, RZ, PT ;  /* 0x000000ff2e00720c */ /* 0x000fe20003f25270 */
[----:B0-----:R-:W-:-:S02]  /*0e60*/  ULEA UR8, UR9, UR8, 0x18 ;  /* 0x0000000809087291 */ /* 0x001fc4000f8ec0ff */
[----:B------:R-:W0:Y:S01]  /*0e70*/  MUFU.EX2 R26, R26 ;  /* 0x0000001a001a7308 */ /* 0x000e220000000800 */
[----:B------:R-:W-:Y:S01]  /*0e80*/  UISETP.NE.U32.AND UP0, UPT, UR20, URZ, UPT ;  /* 0x000000ff1400728c */ /* 0x000fe2000bf05070 */
[----:B------:R-:W-:-:S03]  /*0e90*/  FMUL.FTZ R24, R22, -1.4426950216293334961 ;  /* 0xbfb8aa3b16187820 */ /* 0x000fc60000410000 */
[----:B------:R-:W-:-:S03]  /*0ea0*/  UISETP.NE.AND.EX UP0, UPT, UR21, URZ, UPT, UP0 ;  /* 0x000000ff1500728c */ /* 0x000fc6000bf05300 */
[----:B------:R-:W1:Y:S08]  /*0eb0*/  MUFU.EX2 R56, R56 ;  /* 0x0000003800387308 */ /* 0x000e700000000800 */
[----:B------:R-:W1:Y:S01]  /*0ec0*/  MUFU.EX2 R24, R24 ;  /* 0x0000001800187308 */ /* 0x000e620000000800 */
[----:B0-----:R-:W-:-:S07]  /*0ed0*/  FADD.FTZ R26, R26, 1 ;  /* 0x3f8000001a1a7421 */ /* 0x001fce0000010000 */
[----:B------:R-:W0:Y:S01]  /*0ee0*/  MUFU.EX2 R58, R58 ;  /* 0x0000003a003a7308 */ /* 0x000e220000000800 */
[----:B----4-:R4:W-:Y:S04]  /*0ef0*/  STS [R2], R3 ;  /* 0x0000000302007388 */ /* 0x0109e80000000800 */
[----:B--2---:R1:W-:Y:S04]  /*0f00*/  STS [R2+0x80], R27 ;  /* 0x0000801b02007388 */ /* 0x0043e80000000800 */
[----:B---3--:R0:W-:Y:S01]  /*0f10*/  STS [R2+0x100], R57 ;  /* 0x0001003902007388 */ /* 0x0081e20000000800 */
[----:B----4-:R-:W2:Y:S03]  /*0f20*/  MUFU.RCP R3, R26 ;  /* 0x0000001a00037308 */ /* 0x010ea60000001000 */
[----:B------:R-:W-:Y:S01]  /*0f30*/  STS [R2+0x180], R67 ;  /* 0x0001804302007388 */ /* 0x000fe20000000800 */
[----:B------:R-:W-:-:S03]  /*0f40*/  NOP ;  /* 0x0000000000007918 */ /* 0x000fc60000000000 */
[----:B------:R-:W3:Y:S01]  /*0f50*/  LDS.128 R12, [R0] ;  /* 0x00000000000c7984 */ /* 0x000ee20000000c00 */
[----:B-1----:R-:W-:Y:S01]  /*0f60*/  FADD.FTZ R27, R56, 1 ;  /* 0x3f800000381b7421 */ /* 0x002fe20000010000 */
[----:B------:R-:W-:Y:S01]  /*0f70*/  FADD.FTZ R56, R24, 1 ;  /* 0x3f80000018387421 */ /* 0x000fe20000010000 */
[----:B0-----:R-:W-:Y:S02]  /*0f80*/  FADD.FTZ R57, R58, 1 ;  /* 0x3f8000003a397421 */ /* 0x001fe40000010000 */
[----:B------:R-:W0:Y:S01]  /*0f90*/  MUFU.RCP R60, R27 ;  /* 0x0000001b003c7308 */ /* 0x000e220000001000 */
[----:B--2---:R-:W-:-:S04]  /*0fa0*/  FADD.FTZ R25, -R3, 1 ;  /* 0x3f80000003197421 */ /* 0x004fc80000010100 */
[----:B------:R-:W-:-:S03]  /*0fb0*/  FFMA.FTZ R25, R20, R25, 1 ;  /* 0x3f80000014197423 */ /* 0x000fc60000010019 */
[----:B------:R-:W1:Y:S08]  /*0fc0*/  MUFU.RCP R59, R56 ;  /* 0x00000038003b7308 */ /* 0x000e700000001000 */
[----:B------:R-:W2:Y:S01]  /*0fd0*/  MUFU.RCP R62, R57 ;  /* 0x00000039003e7308 */ /* 0x000ea20000001000 */
[----:B0-----:R-:W-:-:S04]  /*0fe0*/  FADD.FTZ R26, -R60, 1 ;  /* 0x3f8000003c1a7421 */ /* 0x001fc80000010100 */
[----:B------:R-:W-:Y:S01]  /*0ff0*/  FFMA.FTZ R26, R21, R26, 1 ;  /* 0x3f800000151a7423 */ /* 0x000fe2000001001a */
[----:B-1----:R-:W-:-:S04]  /*1000*/  FADD.FTZ R27, -R59, 1 ;  /* 0x3f8000003b1b7421 */ /* 0x002fc80000010100 */
[----:B------:R-:W-:Y:S01]  /*1010*/  FFMA.FTZ R27, R22, R27, 1 ;  /* 0x3f800000161b7423 */ /* 0x000fe2000001001b */
[----:B--2---:R-:W-:Y:S01]  /*1020*/  FADD.FTZ R58, -R62, 1 ;  /* 0x3f8000003e3a7421 */ /* 0x004fe20000010100 */
[----:B---3--:R-:W-:Y:S01]  /*1030*/  FMUL.FTZ R24, R4, R12 ;  /* 0x0000000c04187220 */ /* 0x008fe20000410000 */
        /* <DEDUP_REMOVED lines=9> */
[----:B------:R-:W-:-:S03]  /*10d0*/  FMUL.FTZ R62, R23, R62 ;  /* 0x0000003e173e7220 */ /* 0x000fc60000410000 */
[----:B------:R-:W-:Y:S01]  /*10e0*/  FMUL.FTZ R25, R60, R25 ;  /* 0x000000193c197220 */ /* 0x000fe20000410000 */
[----:B------:R-:W-:-:S03]  /*10f0*/  FMUL.FTZ R60, R21, R60 ;  /* 0x0000003c153c7220 */ /* 0x000fc60000410000 */
[----:B------:R-:W-:Y:S01]  /*1100*/  FMUL.FTZ R25, R25, R26 ;  /* 0x0000001a19197220 */ /* 0x000fe20000410000 */
[----:B------:R-:W-:Y:S01]  /*1110*/  FMUL.FTZ R26, R56, R27 ;  /* 0x0000001b381a7220 */ /* 0x000fe20000410000 */
[----:B------:R-:W-:Y:S01]  /*1120*/  FMUL.FTZ R27, R57, R58 ;  /* 0x0000003a391b7220 */ /* 0x000fe20000410000 */
[----:B------:R-:W-:Y:S01]  /*1130*/  BAR.SYNC.DEFER_BLOCKING 0x0 ;  /* 0x0000000000007b1d */ /* 0x000fe20000010000 */
[----:B------:R-:W-:Y:S01]  /*1140*/  MOV R56, UR8 ;  /* 0x0000000800387c02 */ /* 0x000fe20008000f00 */
[--C-:B-----5:R-:W-:Y:S01]  /*1150*/  FADD.FTZ R57, R18, R53.reuse ;  /* 0x0000003512397221 */ /* 0x120fe20000010000 */
[----:B------:R-:W-:-:S03]  /*1160*/  FADD.FTZ R58, R19, R53 ;  /* 0x00000035133a7221 */ /* 0x000fc60000010000 */
[----:B------:R0:W-:Y:S01]  /*1170*/  STS.128 [R0], R24 ;  /* 0x0000001800007388 */ /* 0x0001e20000000c00 */
[----:B------:R-:W-:-:S03]  /*1180*/  NOP ;  /* 0x0000000000007918 */ /* 0x000fc60000000000 */
[----:B------:R-:W-:Y:S04]  /*1190*/  LDS R63, [R2] ;  /* 0x00000000023f7984 */ /* 0x000fe80000000800 */
[----:B------:R-:W-:Y:S04]  /*11a0*/  LDS R65, [R2+0x80] ;  /* 0x0000800002417984 */ /* 0x000fe80000000800 */
[----:B------:R-:W-:Y:S01]  /*11b0*/  LDS R67, [R2+0x100] ;  /* 0x0001000002437984 */ /* 0x000fe20000000800 */
[----:B0-----:R-:W0:Y:S03]  /*11c0*/  LDC.64 R26, c[0x0][0x510] ;  /* 0x00014400ff1a7b82 */ /* 0x001e260000000a00 */
[----:B------:R-:W-:Y:S04]  /*11d0*/  LDS R69, [R2+0x180] ;  /* 0x0001800002457984 */ /* 0x000fe80000000800 */
[----:B------:R-:W-:Y:S01]  /*11e0*/  @!P1 STS [UR8+0x200], R31 ;  /* 0x0002001fff009988 */ /* 0x000fe20008000808 */
[----:B------:R-:W-:Y:S01]  /*11f0*/  UIMAD.WIDE.U32 UR8, UR18, UR10, UR4 ;  /* 0x0000000a120872a5 */ /* 0x000fe2000f8e0004 */
[----:B------:R-:W-:Y:S03]  /*1200*/  BAR.SYNC.DEFER_BLOCKING 0x0 ;  /* 0x0000000000007b1d */ /* 0x000fe60000010000 */
[----:B------:R-:W-:-:S03]  /*1210*/  UIMAD UR9, UR18, UR11, UR9 ;  /* 0x0000000b120972a4 */ /* 0x000fc6000f8e0209 */
[----:B------:R-:W1:Y:S03]  /*1220*/  LDCU UR11, c[0x0][0x38c] ;  /* 0x00007180ff0b77ac */ /* 0x000e660008000800 */
[----:B0-----:R-:W-:-:S04]  /*1230*/  IMAD.WIDE.U32 R24, R55, R26, UR8 ;  /* 0x0000000837187e25 */ /* 0x001fc8000f8e001a */
[----:B------:R-:W-:Y:S01]  /*1240*/  FADD.FTZ R26, R17, R53 ;  /* 0x00000035111a7221 */ /* 0x000fe20000010000 */
[----:B------:R-:W-:Y:S01]  /*1250*/  IMAD R25, R55, R27, R25 ;  /* 0x0000001b37197224 */ /* 0x000fe200078e0219 */
[----:B------:R-:W-:Y:S01]  /*1260*/  IADD3 R24, P0, PT, R38, R24, RZ ;  /* 0x0000001826187210 */ /* 0x000fe20007f1e0ff */
[----:B------:R-:W-:-:S03]  /*1270*/  FADD.FTZ R27, R16, R53 ;  /* 0x00000035101b7221 */ /* 0x000fc60000010000 */
[----:B------:R-:W-:Y:S01]  /*1280*/  IADD3.X R17, PT, PT, RZ, R25, RZ, P0, !PT ;  /* 0x00000019ff117210 */ /* 0x000fe200007fe4ff */
[----:B------:R-:W0:Y:S01]  /*1290*/  LDS R61, [R56+0x200] ;  /* 0x00020000383d7984 */ /* 0x000e220000000800 */
[----:B------:R-:W-:-:S04]  /*12a0*/  LEA R16, P5, R24, UR12, 0x2 ;  /* 0x0000000c18107c11 */ /* 0x000fc8000f8a10ff */
[----:B------:R-:W-:Y:S02]  /*12b0*/  LEA.HI.X R17, R24, UR13, R17, 0x2, P5 ;  /* 0x0000000d18117c11 */ /* 0x000fe4000a8f1411 */
[-C--:B0-----:R-:W-:Y:S02]  /*12c0*/  ISETP.GE.AND P0, PT, R38, R61.reuse, PT ;  /* 0x0000003d2600720c */ /* 0x081fe40003f06270 */
[-C--:B------:R-:W-:Y:S02]  /*12d0*/  ISETP.GE.AND P2, PT, R36, R61.reuse, PT ;  /* 0x0000003d2400720c */ /* 0x080fe40003f46270 */
[-C--:B------:R-:W-:Y:S02]  /*12e0*/  ISETP.GE.AND P3, PT, R34, R61.reuse, PT ;  /* 0x0000003d2200720c */ /* 0x080fe40003f66270 */
[----:B------:R-:W-:Y:S01]  /*12f0*/  ISETP.GE.AND P4, PT, R32, R61, PT ;  /* 0x0000003d2000720c */ /* 0x000fe20003f86270 */
[----:B------:R-:W-:-:S06]  /*1300*/  FMUL.FTZ R61, R22, R59 ;  /* 0x0000003b163d7220 */ /* 0x000fcc0000410000 */
[----:B------:R0:W-:Y:S04]  /*1310*/  @!P0 STG.E desc[UR16][R16.64], R63 ;  /* 0x0000003f10008986 */ /* 0x0001e8000c101910 */
[----:B------:R0:W-:Y:S04]  /*1320*/  @!P2 STG.E desc[UR16][R16.64+0x80], R65 ;  /* 0x000080411000a986 */ /* 0x0001e8000c101910 */
[----:B------:R0:W-:Y:S04]  /*1330*/  @!P3 STG.E desc[UR16][R16.64+0x100], R67 ;  /* 0x000100431000b986 */ /* 0x0001e8000c101910 */
[----:B------:R0:W-:Y:S01]  /*1340*/  @!P4 STG.E desc[UR16][R16.64+0x180], R69 ;  /* 0x000180451000c986 */ /* 0x0001e2000c101910 */
[----:B-1----:R-:W-:Y:S05]  /*1350*/  BRA.U !UP0, `(.L_x_9586) ;  /* 0x0000000108887547 */ /* 0x002fea000b800000 */
[----:B------:R-:W-:Y:S01]  /*1360*/  BAR.SYNC.DEFER_BLOCKING 0x0 ;  /* 0x0000000000007b1d */ /* 0x000fe20000010000 */
[----:B------:R-:W-:Y:S01]  /*1370*/  FMUL.FTZ R12, R12, R3 ;  /* 0x000000030c0c7220 */ /* 0x000fe20000410000 */
[----:B------:R-:W-:Y:S01]  /*1380*/  FMUL.FTZ R13, R13, R60 ;  /* 0x0000003c0d0d7220 */ /* 0x000fe20000410000 */
[----:B------:R-:W-:Y:S01]  /*1390*/  FMUL.FTZ R14, R14, R61 ;  /* 0x0000003d0e0e7220 */ /* 0x000fe20000410000 */
[----:B------:R-:W-:Y:S02]  /*13a0*/  FMUL.FTZ R15, R15, R62 ;  /* 0x0000003e0f0f7220 */ /* 0x000fe40000410000 */
[----:B------:R-:W1:Y:S03]  /*13b0*/  LDCU.128 UR12, c[0x0][0x430] ;  /* 0x00008600ff0c77ac */ /* 0x000e660008000c00 */
[----:B------:R2:W-:Y:S01]  /*13c0*/  STS.128 [R0], R12 ;  /* 0x0000000c00007388 */ /* 0x0005e20000000c00 */
[----:B------:R-:W-:-:S03]  /*13d0*/  NOP ;  /* 0x0000000000007918 */ /* 0x000fc60000000000 */
[----:B0-----:R-:W-:Y:S01]  /*13e0*/  LDS R17, [R2] ;  /* 0x0000000002117984 */ /* 0x001fe20000000800 */
[----:B-1----:R-:W-:-:S03]  /*13f0*/  UIMAD.WIDE.U32 UR8, UR18, UR12, UR4 ;  /* 0x0000000c120872a5 */ /* 0x002fc6000f8e0004 */
[----:B------:R-:W-:Y:S01]  /*1400*/  LDS R19, [R2+0x80] ;  /* 0x0000800002137984 */ /* 0x000fe20000000800 */
[----:B------:R-:W-:-:S03]  /*1410*/  UIMAD UR10, UR18, UR13, UR9 ;  /* 0x0000000d120a72a4 */ /* 0x000fc6000f8e0209 */
[----:B------:R-:W-:Y:S01]  /*1420*/  LDS R21, [R2+0x100] ;  /* 0x0001000002157984 */ /* 0x000fe20000000800 */
[----:B--2---:R-:W-:Y:S01]  /*1430*/  IMAD.U32 R13, RZ, RZ, UR9 ;  /* 0x00000009ff0d7e24 */ /* 0x004fe2000f8e00ff */
[----:B------:R-:W-:Y:S02]  /*1440*/  MOV R12, UR8 ;  /* 0x00000008000c7c02 */ /* 0x000fe40008000f00 */
[----:B------:R-:W-:Y:S01]  /*1450*/  LDS R23, [R2+0x180] ;  /* 0x0001800002177984 */ /* 0x000fe20000000800 */
[----:B------:R-:W-:-:S03]  /*1460*/  MOV R13, UR10 ;  /* 0x0000000a000d7c02 */ /* 0x000fc60008000f00 */
[----:B------:R-:W-:Y:S01]  /*1470*/  @!P1 STS [R56+0x200], R31 ;  /* 0x0002001f38009388 */ /* 0x000fe20000000800 */
[C---:B------:R-:W-:Y:S01]  /*1480*/  IMAD.WIDE.U32 R12, R55.reuse, UR14, R12 ;  /* 0x0000000e370c7c25 */ /* 0x040fe2000f8e000c */
[----:B------:R-:W-:Y:S03]  /*1490*/  BAR.SYNC.DEFER_BLOCKING 0x0 ;  /* 0x0000000000007b1d */ /* 0x000fe60000010000 */
[----:B------:R-:W-:Y:S01]  /*14a0*/  IMAD R14, R55, UR15, R13 ;  /* 0x0000000f370e7c24 */ /* 0x000fe2000f8e020d */
[----:B------:R-:W-:-:S04]  /*14b0*/  IADD3 R13, P5, PT, R38, R12, RZ ;  /* 0x0000000c260d7210 */ /* 0x000fc80007fbe0ff */
[----:B------:R-:W-:Y:S02]  /*14c0*/  IADD3.X R14, PT, PT, RZ, R14, RZ, P5, !PT ;  /* 0x0000000eff0e7210 */ /* 0x000fe40002ffe4ff */
[----:B------:R-:W-:-:S04]  /*14d0*/  LEA R12, P5, R13, UR20, 0x2 ;  /* 0x000000140d0c7c11 */ /* 0x000fc8000f8a10ff */
[----:B------:R-:W-:Y:S01]  /*14e0*/  LEA.HI.X R13, R13, UR21, R14, 0x2, P5 ;  /* 0x000000150d0d7c11 */ /* 0x000fe2000a8f140e */
[----:B------:R-:W0:Y:S02]  /*14f0*/  LDS R25, [R56+0x200] ;  /* 0x0002000038197984 */ /* 0x000e240000000800 */
[-C--:B0-----:R-:W-:Y:S02]  /*1500*/  ISETP.GE.AND P4, PT, R38, R25.reuse, PT ;  /* 0x000000192600720c */ /* 0x081fe40003f86270 */
[-C--:B------:R-:W-:Y:S02]  /*1510*/  ISETP.GE.AND P3, PT, R36, R25.reuse, PT ;  /* 0x000000192400720c */ /* 0x080fe40003f66270 */
[-C--:B------:R-:W-:Y:S02]  /*1520*/  ISETP.GE.AND P2, PT, R34, R25.reuse, PT ;  /* 0x000000192200720c */ /* 0x080fe40003f46270 */
[----:B------:R-:W-:-:S07]  /*1530*/  ISETP.GE.AND P0, PT, R32, R25, PT ;  /* 0x000000192000720c */ /* 0x000fce0003f06270 */
[----:B------:R1:W-:Y:S04]  /*1540*/  @!P4 STG.E desc[UR16][R12.64], R17 ;  /* 0x000000110c00c986 */ /* 0x0003e8000c101910 */
[----:B------:R1:W-:Y:S04]  /*1550*/  @!P3 STG.E desc[UR16][R12.64+0x80], R19 ;  /* 0x000080130c00b986 */ /* 0x0003e8000c101910 */
[----:B------:R1:W-:Y:S04]  /*1560*/  @!P2 STG.E desc[UR16][R12.64+0x100], R21 ;  /* 0x000100150c00a986 */ /* 0x0003e8000c101910 */
[----:B------:R1:W-:Y:S02]  /*1570*/  @!P0 STG.E desc[UR16][R12.64+0x180], R23 ;  /* 0x000180170c008986 */ /* 0x0003e4000c101910 */
.L_x_9586:
[----:B------:R-:W-:Y:S01]  /*1580*/  BAR.SYNC.DEFER_BLOCKING 0x0 ;  /* 0x0000000000007b1d */ /* 0x000fe20000010000 */
[----:B------:R-:W-:Y:S01]  /*1590*/  FMUL.FTZ R3, R4, R3 ;  /* 0x0000000304037220 */ /* 0x000fe20000410000 */
[----:B------:R-:W-:Y:S01]  /*15a0*/  FMUL.FTZ R59, R5, R60 ;  /* 0x0000003c053b7220 */ /* 0x000fe20000410000 */
[----:B------:R-:W-:Y:S01]  /*15b0*/  UISETP.GE.AND UP0, UPT, UR11, 0x1, UPT ;  /* 0x000000010b00788c */ /* 0x000fe2000bf06270 */
[----:B------:R-:W-:Y:S01]  /*15c0*/  FMUL.FTZ R61, R6, R61 ;  /* 0x0000003d063d7220 */ /* 0x000fe20000410000 */
[----:B------:R-:W-:Y:S01]  /*15d0*/  FFMA.FTZ R4, R8, R3, R49 ;  /* 0x0000000308047223 */ /* 0x000fe20000010031 */
[----:B------:R-:W-:Y:S01]  /*15e0*/  FMUL.FTZ R60, R7, R62 ;  /* 0x0000003e073c7220 */ /* 0x000fe20000410000 */
[----:B------:R-:W-:Y:S02]  /*15f0*/  CS2R R14, SRZ ;  /* 0x00000000000e7805 */ /* 0x000fe4000001ff00 */
[----:B-1----:R-:W-:Y:S01]  /*1600*/  CS2R R12, SRZ ;  /* 0x00000000000c7805 */ /* 0x002fe2000001ff00 */
[----:B------:R-:W-:Y:S01]  /*1610*/  FFMA.FTZ R5, R9, R59, R4 ;  /* 0x0000003b09057223 */ /* 0x000fe20000010004 */
[-C--:B0-----:R-:W-:Y:S01]  /*1620*/  FMUL.FTZ R16, R3, R54.reuse ;  /* 0x0000003603107220 */ /* 0x081fe20000410000 */
[-C--:B------:R-:W-:Y:S01]  /*1630*/  FMUL.FTZ R17, R59, R54.reuse ;  /* 0x000000363b117220 */ /* 0x080fe20000410000 */
[-C--:B------:R-:W-:Y:S01]  /*1640*/  FMUL.FTZ R18, R61, R54.reuse ;  /* 0x000000363d127220 */ /* 0x080fe20000410000 */
[----:B------:R-:W-:Y:S01]  /*1650*/  FFMA.FTZ R4, R10, R61, R5 ;  /* 0x0000003d0a047223 */ /* 0x000fe20000010005 */
[----:B------:R-:W-:-:S03]  /*1660*/  FMUL.FTZ R19, R60, R54 ;  /* 0x000000363c137220 */ /* 0x000fc60000410000 */
[----:B------:R-:W-:Y:S01]  /*1670*/  FFMA.FTZ R49, R11, R60, R4 ;  /* 0x0000003c0b317223 */ /* 0x000fe20000010004 */
[----:B------:R-:W-:Y:S06]  /*1680*/  BRA.U !UP0, `(.L_x_9587) ;  /* 0x0000001108387547 */ /* 0x000fec000b800000 */
[----:B------:R-:W0:Y:S01]  /*1690*/  LDC R15, c[0x0][0x394] ;  /* 0x0000e500ff0f7b82 */ /* 0x000e220000000800 */
[----:B------:R-:W-:Y:S01]  /*16a0*/  USHF.L.U32 UR8, UR7, 0x8, URZ ;  /* 0x0000000807087899 */ /* 0x000fe200080006ff */
[----:B------:R-:W-:Y:S01]  /*16b0*/  ISETP.NE.AND P2, PT, R46, RZ, PT ;  /* 0x000000ff2e00720c */ /* 0x000fe20003f45270 */
        /* <DEDUP_REMOVED lines=9> */
[----:B------:R-:W-:Y:S01]  /*1750*/  IADD3 R66, PT, PT, R56, 0xcc8, RZ ;  /* 0x00000cc838427810 */ /* 0x000fe20007ffe0ff */
[----:B------:R-:W-:Y:S01]  /*1760*/  IMAD.MOV.U32 R68, RZ, RZ, R44 ;  /* 0x000000ffff447224 */ /* 0x000fe200078e002c */
[----:B------:R-:W-:Y:S01]  /*1770*/  MOV R67, R45 ;  /* 0x0000002d00437202 */ /* 0x000fe20000000f00 */
[----:B------:R-:W-:Y:S01]  /*1780*/  IMAD.MOV.U32 R73, RZ, RZ, R56 ;  /* 0x000000ffff497224 */ /* 0x000fe200078e0038 */
        /* <DEDUP_REMOVED lines=9> */
[----:B------:R-:W-:Y:S01]  /*1820*/  HFMA2 R15, -RZ, RZ, 0, 0 ;  /* 0x00000000ff0f7431 */ /* 0x000fe200000001ff */
[----:B------:R-:W-:Y:S01]  /*1830*/  MOV R74, UR8 ;  /* 0x00000008004a7c02 */ /* 0x000fe20008000f00 */
[----:B------:R-:W-:Y:S01]  /*1840*/  ULOP3.LUT UR10, UR10, 0x400, URZ, 0xc0, !UPT ;  /* 0x000004000a0a7892 */ /* 0x000fe2000f8ec0ff */
[----:B------:R-:W-:Y:S02]  /*1850*/  ISETP.EQ.AND P0, PT, R46, RZ, !P0 ;  /* 0x000000ff2e00720c */ /* 0x000fe40004702270 */
[----:B------:R-:W-:Y:S01]  /*1860*/  MOV R77, UR9 ;  /* 0x00000009004d7c02 */ /* 0x000fe20008000f00 */
[----:B------:R-:W0:Y:S01]  /*1870*/  LDC R90, c[0x0][0x394] ;  /* 0x0000e500ff5a7b82 */ /* 0x000e220000000800 */
[----:B-1----:R-:W-:-:S02]  /*1880*/  SHF.L.U64.HI R75, R4, 0x2, R5 ;  /* 0x00000002044b7819 */ /* 0x002fc40000010205 */
[----:B--2---:R-:W-:Y:S02]  /*1890*/  SHF.L.U64.HI R7, R6, 0x2, R7 ;  /* 0x0000000206077819 */ /* 0x004fe40000010207 */
[----:B---34-:R-:W-:-:S07]  /*18a0*/  SHF.L.U64.HI R21, R20, 0x2, R21 ;  /* 0x0000000214157819 */ /* 0x018fce0000010215 */
.L_x_9593:
[----:B------:R-:W-:Y:S01]  /*18b0*/  MOV R22, R67 ;  /* 0x0000004300167202 */ /* 0x000fe20000000f00 */
[----:B------:R-:W-:-:S05]  /*18c0*/  IMAD.MOV.U32 R23, RZ, RZ, R68 ;  /* 0x000000ffff177224 */ /* 0x000fca00078e0044 */
[----:B------:R1:W2:Y:S01]  /*18d0*/  LDG.E R76, desc[UR16][R22.64] ;  /* 0x00000010164c7981 */ /* 0x0002a2000c1e1900 */
[----:B------:R-:W-:Y:S02]  /*18e0*/  MOV R24, R71 ;  /* 0x0000004700187202 */ /* 0x000fe40000000f00 */
[----:B------:R-:W-:-:S05]  /*18f0*/  MOV R25, R72 ;  /* 0x0000004800197202 */ /* 0x000fca0000000f00 */
[----:B------:R3:W4:Y:S01]  /*1900*/  LDG.E R82, desc[UR16][R24.64] ;  /* 0x0000001018527981 */ /* 0x000722000c1e1900 */
[----:B-1----:R-:W-:Y:S02]  /*1910*/  MOV R22, R69 ;  /* 0x0000004500167202 */ /* 0x002fe40000000f00 */
[----:B------:R-:W-:-:S05]  /*1920*/  MOV R23, R70 ;  /* 0x0000004600177202 */ /* 0x000fca0000000f00 */
[----:B------:R-:W4:Y:S01]  /*1930*/  LDG.E R81, desc[UR16][R22.64] ;  /* 0x0000001016517981 */ /* 0x000f22000c1e1900 */
[----:B------:R-:W-:-:S05]  /*1940*/  SEL R79, R74, R35, !P2 ;  /* 0x000000234a4f7207 */ /* 0x000fca0005000000 */
[----:B------:R-:W-:Y:S01]  /*1950*/  IMAD R84, R79, 0x4, R56 ;  /* 0x000000044f547824 */ /* 0x000fe200078e0238 */
[----:B------:R-:W-:Y:S01]  /*1960*/  ISETP.NE.AND P1, PT, R46, 0x1f, PT ;  /* 0x0000001f2e00780c */ /* 0x000fe20003f25270 */
[----:B------:R-:W-:Y:S01]  /*1970*/  BSSY.RECONVERGENT B0, `(.L_x_9588) ;  /* 0x0000018000007945 */ /* 0x000fe20003800200 */
[----:B--2---:R-:W-:-:S04]  /*1980*/  FMUL.FTZ R80, R76, 1.4426950216293334961 ;  /* 0x3fb8aa3b4c507820 */ /* 0x004fc80000410000 */
[-C--:B------:R-:W-:Y:S01]  /*1990*/  FMUL.FTZ R5, R27, R80.reuse ;  /* 0x000000501b057220 */ /* 0x080fe20000410000 */
[-C--:B------:R-:W-:Y:S01]  /*19a0*/  FMUL.FTZ R78, R26, R80.reuse ;  /* 0x000000501a4e7220 */ /* 0x080fe20000410000 */
[-C--:B------:R-:W-:Y:S01]  /*19b0*/  FMUL.FTZ R79, R57, R80.reuse ;  /* 0x00000050394f7220 */ /* 0x080fe20000410000 */
[----:B---3--:R-:W-:-:S03]  /*19c0*/  FMUL.FTZ R24, R58, R80 ;  /* 0x000000503a187220 */ /* 0x008fc60000410000 */
[----:B------:R-:W1:Y:S08]  /*19d0*/  MUFU.EX2 R5, R5 ;  /* 0x0000000500057308 */ /* 0x000e700000000800 */
[----:B------:R-:W2:Y:S08]  /*19e0*/  MUFU.EX2 R78, R78 ;  /* 0x0000004e004e7308 */ /* 0x000eb00000000800 */
[----:B------:R-:W3:Y:S08]  /*19f0*/  MUFU.EX2 R79, R79 ;  /* 0x0000004f004f7308 */ /* 0x000ef00000000800 */
[----:B------:R-:W0:Y:S01]  /*1a00*/  MUFU.EX2 R24, R24 ;  /* 0x0000001800187308 */ /* 0x000e220000000800 */
[----:B-1----:R1:W-:Y:S01]  /*1a10*/  STS [R84+0x448], R5 ;  /* 0x0004480554007388 */ /* 0x0023e20000000800 */
[----:B----4-:R-:W-:-:S04]  /*1a20*/  FMUL.FTZ R22, R81, R82 ;  /* 0x0000005251167220 */ /* 0x010fc80000410000 */
[-C--:B------:R-:W-:Y:S01]  /*1a30*/  FMUL.FTZ R25, R3, R22.reuse ;  /* 0x0000001603197220 */ /* 0x080fe20000410000 */
[-C--:B------:R-:W-:Y:S01]  /*1a40*/  FMUL.FTZ R82, R59, R22.reuse ;  /* 0x000000163b527220 */ /* 0x080fe20000410000 */
[-C--:B------:R-:W-:Y:S01]  /*1a50*/  FMUL.FTZ R81, R61, R22.reuse ;  /* 0x000000163d517220 */ /* 0x080fe20000410000 */
[----:B------:R-:W-:Y:S01]  /*1a60*/  FMUL.FTZ R83, R60, R22 ;  /* 0x000000163c537220 */ /* 0x000fe20000410000 */
[----:B------:R-:W-:Y:S06]  /*1a70*/  BAR.SYNC.DEFER_BLOCKING 0x0 ;  /* 0x0000000000007b1d */ /* 0x000fec0000010000 */
[----:B-123--:R-:W-:Y:S05]  /*1a80*/  @P1 BRA `(.L_x_9589) ;  /* 0x0000000000141947 */ /* 0x00efea0003800000 */
[----:B------:R-:W-:Y:S01]  /*1a90*/  UISETP.NE.AND UP0, UPT, UR6, UR13, UPT ;  /* 0x0000000d0600728c */ /* 0x000fe2000bf05270 */
[----:B------:R-:W-:-:S08]  /*1aa0*/  MOV R84, 0x3f800000 ;  /* 0x3f80000000547802 */ /* 0x000fd00000000f00 */
[----:B------:R-:W-:Y:S05]  /*1ab0*/  BRA.U !UP0, `(.L_x_9590) ;  /* 0x00000001080c7547 */ /* 0x000fea000b800000 */
[----:B------:R3:W4:Y:S01]  /*1ac0*/  LDS R84, [R73+UR10+0x448] ;  /* 0x0004480a49547984 */ /* 0x0007220008000800 */
[----:B------:R-:W-:Y:S05]  /*1ad0*/  BRA `(.L_x_9590) ;  /* 0x0000000000047947 */ /* 0x000fea0003800000 */
.L_x_9589:
[----:B------:R1:W2:Y:S02]  /*1ae0*/  LDS R84, [R33+0xc4c] ;  /* 0x000c4c0021547984 */ /* 0x0002a40000000800 */
.L_x_9590:
[----:B------:R-:W-:Y:S05]  /*1af0*/  BSYNC.RECONVERGENT B0 ;  /* 0x0000000000007941 */ /* 0x000fea0003800200 */
.L_x_9588:
        /* <DEDUP_REMOVED lines=8> */
[----:B------:R-:W-:Y:S01]  /*1b80*/  FFMA.FTZ R87, R62, R78, R63 ;  /* 0x0000004e3e577223 */ /* 0x000fe2000001003f */
[----:B------:R-:W-:Y:S01]  /*1b90*/  ISETP.NE.AND P1, PT, R85, 0x1f, PT ;  /* 0x0000001f5500780c */ /* 0x000fe20003f25270 */
[C---:B------:R-:W-:Y:S01]  /*1ba0*/  FMUL.FTZ R89, R79.reuse, R80 ;  /* 0x000000504f597220 */ /* 0x040fe20000410000 */
[C---:B------:R-:W-:Y:S01]  /*1bb0*/  FFMA.FTZ R88, R79.reuse, R88, R82 ;  /* 0x000000584f587223 */ /* 0x040fe20000010052 */
[----:B------:R-:W-:Y:S01]  /*1bc0*/  FFMA.FTZ R87, R79, R87, R64 ;  /* 0x000000574f577223 */ /* 0x000fe20000010040 */
[----:B------:R-:W-:Y:S01]  /*1bd0*/  ISETP.GT.U32.AND P2, PT, R85, 0x1d, PT ;  /* 0x0000001d5500780c */ /* 0x000fe20003f44070 */
[C---:B------:R-:W-:Y:S01]  /*1be0*/  FMUL.FTZ R80, R78.reuse, R89 ;  /* 0x000000594e507220 */ /* 0x040fe20000410000 */
[----:B------:R-:W-:Y:S01]  /*1bf0*/  FFMA.FTZ R92, R78, R88, R25 ;  /* 0x000000584e5c7223 */ /* 0x000fe20000010019 */
[----:B------:R-:W-:Y:S01]  /*1c00*/  FFMA.FTZ R89, R24, R87, R65 ;  /* 0x0000005718597223 */ /* 0x000fe20000010041 */
[----:B-----5:R-:W-:Y:S01]  /*1c10*/  FMUL.FTZ R22, R5, R78 ;  /* 0x0000004e05167220 */ /* 0x020fe20000410000 */
[C---:B------:R-:W-:Y:S01]  /*1c20*/  ISETP.NE.AND P4, PT, R30.reuse, RZ, PT ;  /* 0x000000ff1e00720c */ /* 0x040fe20003f85270 */
[----:B------:R-:W0:Y:S01]  /*1c30*/  SHFL.DOWN PT, R93, R80, 0x1, 0x1f ;  /* 0x08201f00505d7f89 */ /* 0x000e2200000e0000 */
[----:B------:R-:W-:Y:S01]  /*1c40*/  MOV R87, R92 ;  /* 0x0000005c00577202 */ /* 0x000fe20000000f00 */
[----:B------:R-:W-:Y:S01]  /*1c50*/  FMUL.FTZ R23, R79, R22 ;  /* 0x000000164f177220 */ /* 0x000fe20000410000 */
[----:B------:R-:W-:Y:S01]  /*1c60*/  ISETP.GT.AND P3, PT, R30, 0xf, PT ;  /* 0x0000000f1e00780c */ /* 0x000fe20003f64270 */
[----:B------:R-:W2:Y:S01]  /*1c70*/  SHFL.DOWN PT, R94, R92, 0x1, 0x1f ;  /* 0x08201f005c5e7f89 */ /* 0x000ea200000e0000 */
[----:B------:R-:W-:Y:S01]  /*1c80*/  BSSY.RECONVERGENT B0, `(.L_x_9591) ;  /* 0x00000a1000007945 */ /* 0x000fe20003800200 */
[----:B------:R-:W-:-:S02]  /*1c90*/  FMUL.FTZ R88, R24, R23 ;  /* 0x0000001718587220 */ /* 0x000fc40000410000 */
[----:B------:R-:W4:Y:S04]  /*1ca0*/  SHFL.UP PT, R91, R89, 0x1, RZ ;  /* 0x04200000595b7989 */ /* 0x000f2800000e00ff */
[----:B------:R-:W5:Y:S01]  /*1cb0*/  SHFL.UP PT, R23, R88, 0x1, RZ ;  /* 0x0420000058177989 */ /* 0x000f6200000e00ff */
[----:B------:R-:W1:Y:S01]  /*1cc0*/  @!P4 S2R R98, SR_CgaCtaId ;  /* 0x000000000062c919 */ /* 0x000e620000008800 */
[----:B0-----:R-:W-:Y:S01]  /*1cd0*/  @P1 FMUL.FTZ R22, R93, R80 ;  /* 0x000000505d161220 */ /* 0x001fe20000410000 */
[----:B--2---:R-:W-:-:S04]  /*1ce0*/  @P1 FFMA.FTZ R87, R80, R94, R87 ;  /* 0x0000005e50571223 */ /* 0x004fc80000010057 */
[----:B------:R-:W-:Y:S02]  /*1cf0*/  @P1 MOV R80, R22 ;  /* 0x0000001600501202 */ /* 0x000fe40000000f00 */
[----:B------:R-:W-:Y:S01]  /*1d00*/  ISETP.GE.AND P1, PT, R30, 0x1, PT ;  /* 0x000000011e00780c */ /* 0x000fe20003f26270 */
[----:B----4-:R-:W-:Y:S01]  /*1d10*/  FFMA.FTZ R22, R88, R91, R89 ;  /* 0x0000005b58167223 */ /* 0x010fe20000010059 */
[----:B------:R-:W0:Y:S04]  /*1d20*/  SHFL.DOWN PT, R92, R87, 0x2, 0x1f ;  /* 0x08401f00575c7f89 */ /* 0x000e2800000e0000 */
[----:B------:R-:W2:Y:S01]  /*1d30*/  SHFL.DOWN PT, R91, R80, 0x2, 0x1f ;  /* 0x08401f00505b7f89 */ /* 0x000ea200000e0000 */
[----:B------:R-:W-:-:S05]  /*1d40*/  FSEL R89, R89, R22, !P1 ;  /* 0x0000001659597208 */ /* 0x000fca0004800000 */
[----:B------:R-:W4:Y:S01]  /*1d50*/  SHFL.UP PT, R22, R89, 0x2, RZ ;  /* 0x0440000059167989 */ /* 0x000f2200000e00ff */
[----:B-----5:R-:W-:Y:S01]  /*1d60*/  @P1 FMUL.FTZ R88, R88, R23 ;  /* 0x0000001758581220 */ /* 0x020fe20000410000 */
[----:B------:R-:W-:-:S04]  /*1d70*/  ISETP.GE.AND P1, PT, R30, 0x2, PT ;  /* 0x000000021e00780c */ /* 0x000fc80003f26270 */
[----:B------:R-:W5:Y:S01]  /*1d80*/  SHFL.UP PT, R23, R88, 0x2, RZ ;  /* 0x0440000058177989 */ /* 0x000f6200000e00ff */
[C---:B0-----:R-:W-:Y:S01]  /*1d90*/  @!P2 FFMA.FTZ R87, R80.reuse, R92, R87 ;  /* 0x0000005c5057a223 */ /* 0x041fe20000010057 */
[----:B--2---:R-:W-:-:S04]  /*1da0*/  @!P2 FMUL.FTZ R91, R80, R91 ;  /* 0x0000005b505ba220 */ /* 0x004fc80000410000 */
[----:B------:R-:W0:Y:S01]  /*1db0*/  SHFL.DOWN PT, R92, R87, 0x4, 0x1f ;  /* 0x08801f00575c7f89 */ /* 0x000e2200000e0000 */
[----:B------:R-:W-:Y:S01]  /*1dc0*/  @!P2 IMAD.MOV.U32 R80, RZ, RZ, R91 ;  /* 0x000000ffff50a224 */ /* 0x000fe200078e005b */
[----:B------:R-:W-:Y:S01]  /*1dd0*/  ISETP.GT.U32.AND P2, PT, R85, 0x1b, PT ;  /* 0x0000001b5500780c */ /* 0x000fe20003f44070 */
[----:B----4-:R-:W-:-:S03]  /*1de0*/  FFMA.FTZ R22, R88, R22, R89 ;  /* 0x0000001658167223 */ /* 0x010fc60000010059 */
[----:B------:R-:W2:Y:S02]  /*1df0*/  SHFL.DOWN PT, R93, R80, 0x4, 0x1f ;  /* 0x08801f00505d7f89 */ /* 0x000ea400000e0000 */
[----:B------:R-:W-:Y:S01]  /*1e00*/  FSEL R91, R89, R22, !P1 ;  /* 0x00000016595b7208 */ /* 0x000fe20004800000 */
[----:B-----5:R-:W-:Y:S01]  /*1e10*/  @P1 FMUL.FTZ R88, R88, R23 ;  /* 0x0000001758581220 */ /* 0x020fe20000410000 */
[----:B------:R-:W-:-:S03]  /*1e20*/  ISETP.GE.AND P1, PT, R30, 0x4, PT ;  /* 0x000000041e00780c */ /* 0x000fc60003f26270 */
[----:B------:R-:W4:Y:S04]  /*1e30*/  SHFL.UP PT, R22, R91, 0x4, RZ ;  /* 0x048000005b167989 */ /* 0x000f2800000e00ff */
[----:B------:R-:W5:Y:S01]  /*1e40*/  SHFL.UP PT, R23, R88, 0x4, RZ ;  /* 0x0480000058177989 */ /* 0x000f6200000e00ff */
[----:B0-----:R-:W-:-:S05]  /*1e50*/  @!P2 FFMA.FTZ R87, R80, R92, R87 ;  /* 0x0000005c5057a223 */ /* 0x001fca0000010057 */
[----:B------:R-:W0:Y:S01]  /*1e60*/  SHFL.DOWN PT, R94, R87, 0x8, 0x1f ;  /* 0x09001f00575e7f89 */ /* 0x000e2200000e0000 */
[----:B--2---:R-:W-:-:S05]  /*1e70*/  @!P2 FMUL.FTZ R89, R80, R93 ;  /* 0x0000005d5059a220 */ /* 0x004fca0000410000 */
[----:B------:R-:W-:Y:S01]  /*1e80*/  @!P2 MOV R80, R89 ;  /* 0x000000590050a202 */ /* 0x000fe20000000f00 */
[----:B----4-:R-:W-:Y:S01]  /*1e90*/  FFMA.FTZ R22, R88, R22, R91 ;  /* 0x0000001658167223 */ /* 0x010fe2000001005b */
[----:B------:R-:W-:-:S03]  /*1ea0*/  ISETP.GT.U32.AND P2, PT, R85, 0x17, PT ;  /* 0x000000175500780c */ /* 0x000fc60003f44070 */
[----:B------:R-:W2:Y:S01]  /*1eb0*/  SHFL.DOWN PT, R93, R80, 0x8, 0x1f ;  /* 0x09001f00505d7f89 */ /* 0x000ea200000e0000 */
[----:B-----5:R-:W-:Y:S01]  /*1ec0*/  @P1 FMUL.FTZ R88, R88, R23 ;  /* 0x0000001758581220 */ /* 0x020fe20000410000 */
[----:B------:R-:W-:Y:S01]  /*1ed0*/  FSEL R89, R91, R22, !P1 ;  /* 0x000000165b597208 */ /* 0x000fe20004800000 */
[----:B------:R-:W-:Y:S01]  /*1ee0*/  HFMA2 R22, -RZ, RZ, 1.875, 0 ;  /* 0x3f800000ff167431 */ /* 0x000fe200000001ff */
[----:B------:R-:W-:Y:S02]  /*1ef0*/  MOV R23, RZ ;  /* 0x000000ff00177202 */ /* 0x000fe40000000f00 */
[----:B------:R-:W-:Y:S01]  /*1f00*/  SHFL.UP PT, R91, R88, 0x8, RZ ;  /* 0x05000000585b7989 */ /* 0x000fe200000e00ff */
[----:B------:R-:W-:-:S03]  /*1f10*/  ISETP.GE.AND P1, PT, R30, 0x8, PT ;  /* 0x000000081e00780c */ /* 0x000fc60003f26270 */
[----:B------:R-:W4:Y:S01]  /*1f20*/  SHFL.UP PT, R92, R89, 0x8, RZ ;  /* 0x05000000595c7989 */ /* 0x000f2200000e00ff */
[----:B0-----:R-:W-:-:S03]  /*1f30*/  @!P2 FFMA.FTZ R87, R80, R94, R87 ;  /* 0x0000005e5057a223 */ /* 0x001fc60000010057 */
[----:B------:R-:W-:Y:S04]  /*1f40*/  @P0 LDS.64 R22, [R66] ;  /* 0x0000000042160984 */ /* 0x000fe80000000a00 */
[----:B------:R-:W0:Y:S01]  /*1f50*/  SHFL.DOWN PT, R94, R87, 0x10, 0x1f ;  /* 0x0a001f00575e7f89 */ /* 0x000e2200000e0000 */
[----:B--2---:R-:W-:-:S05]  /*1f60*/  @!P2 FMUL.FTZ R93, R80, R93 ;  /* 0x0000005d505da220 */ /* 0x004fca0000410000 */
[----:B------:R-:W-:Y:S02]  /*1f70*/  @!P2 MOV R80, R93 ;  /* 0x0000005d0050a202 */ /* 0x000fe40000000f00 */
[----:B------:R-:W-:Y:S01]  /*1f80*/  ISETP.GT.U32.AND P2, PT, R85, 0xf, PT ;  /* 0x0000000f5500780c */ /* 0x000fe20003f44070 */
[C---:B----4-:R-:W-:Y:S02]  /*1f90*/  FFMA.FTZ R92, R88.reuse, R92, R89 ;  /* 0x0000005c585c7223 */ /* 0x050fe40000010059 */
[----:B------:R-:W2:Y:S01]  /*1fa0*/  SHFL.DOWN PT, R93, R80, 0x10, 0x1f ;  /* 0x0a001f00505d7f89 */ /* 0x000ea200000e0000 */
[----:B------:R-:W-:Y:S02]  /*1fb0*/  @P1 FMUL.FTZ R88, R88, R91 ;  /* 0x0000005b58581220 */ /* 0x000fe40000410000 */
[----:B------:R-:W-:-:S03]  /*1fc0*/  FSEL R89, R89, R92, !P1 ;  /* 0x0000005c59597208 */ /* 0x000fc60004800000 */
[----:B------:R-:W-:Y:S01]  /*1fd0*/  SHFL.UP PT, R91, R88, 0x10, RZ ;  /* 0x06000000585b7989 */ /* 0x000fe200000e00ff */
[----:B------:R-:W-:-:S03]  /*1fe0*/  ISETP.GE.AND P1, PT, R30, 0x10, PT ;  /* 0x000000101e00780c */ /* 0x000fc60003f26270 */
[C---:B0-----:R-:W-:Y:S01]  /*1ff0*/  @!P2 FFMA.FTZ R87, R80.reuse, R94, R87 ;  /* 0x0000005e5057a223 */ /* 0x041fe20000010057 */
[----:B------:R-:W0:Y:S04]  /*2000*/  SHFL.UP PT, R92, R89, 0x10, RZ ;  /* 0x06000000595c7989 */ /* 0x000e2800000e00ff */
[----:B------:R-:W-:Y:S04]  /*2010*/  SHFL.DOWN PT, R94, R87, 0x1, 0x1f ;  /* 0x08201f00575e7f89 */ /* 0x000fe800000e0000 */
[----:B------:R-:W-:Y:S04]  /*2020*/  SHFL.IDX PT, R87, R87, RZ, 0x1f ;  /* 0x00001fff57577589 */ /* 0x000fe800000e0000 */
[----:B------:R-:W-:Y:S01]  /*2030*/  SHFL.IDX PT, R96, R23, RZ, 0x1f ;  /* 0x00001fff17607589 */ /* 0x000fe200000e0000 */
[----:B--2---:R-:W-:-:S04]  /*2040*/  @!P2 FMUL.FTZ R93, R80, R93 ;  /* 0x0000005d505da220 */ /* 0x004fc80000410000 */
[----:B------:R-:W-:Y:S01]  /*2050*/  @!P2 IMAD.MOV.U32 R80, RZ, RZ, R93 ;  /* 0x000000ffff50a224 */ /* 0x000fe200078e005d */
[----:B------:R-:W-:-:S04]  /*2060*/  ISETP.NE.AND P2, PT, R46, RZ, PT ;  /* 0x000000ff2e00720c */ /* 0x000fc80003f45270 */
[----:B------:R-:W2:Y:S01]  /*2070*/  SHFL.DOWN PT, R93, R80, 0x1, 0x1f ;  /* 0x08201f00505d7f89 */ /* 0x000ea200000e0000 */
[C---:B0-----:R-:W-:Y:S01]  /*2080*/  FFMA.FTZ R92, R88.reuse, R92, R89 ;  /* 0x0000005c585c7223 */ /* 0x041fe20000010059 */
[----:B------:R-:W-:Y:S02]  /*2090*/  @P1 FMUL.FTZ R88, R88, R91 ;  /* 0x0000005b58581220 */ /* 0x000fe40000410000 */
[----:B------:R-:W0:Y:S02]  /*20a0*/  SHFL.IDX PT, R80, R80, RZ, 0x1f ;  /* 0x00001fff50507589 */ /* 0x000e2400000e0000 */
[----:B------:R-:W-:Y:S02]  /*20b0*/  FSEL R92, R89, R92, !P1 ;  /* 0x0000005c595c7208 */ /* 0x000fe40004800000 */
[----:B------:R-:W-:Y:S01]  /*20c0*/  SHFL.UP PT, R88, R88, 0x1, RZ ;  /* 0x0420000058587989 */ /* 0x000fe200000e00ff */
[----:B------:R-:W-:-:S03]  /*20d0*/  ISETP.NE.AND P1, PT, R46, 0x1f, PT ;  /* 0x0000001f2e00780c */ /* 0x000fc60003f25270 */
[----:B------:R-:W-:Y:S10]  /*20e0*/  SHFL.UP PT, R89, R92, 0x1, RZ ;  /* 0x042000005c597989 */ /* 0x000ff400000e00ff */
[----:B--2---:R-:W-:Y:S01]  /*20f0*/  @P1 FFMA.FTZ R96, R93, R96, R94 ;  /* 0x000000605d601223 */ /* 0x004fe2000001005e */
[----:B------:R-:W-:-:S03]  /*2100*/  ISETP.GT.AND P1, PT, R30, 0x1e, PT ;  /* 0x0000001e1e00780c */ /* 0x000fc60003f24270 */
[----:B------:R-:W-:Y:S01]  /*2110*/  FFMA.FTZ R83, R96, R84, R83 ;  /* 0x0000005460537223 */ /* 0x000fe20000010053 */
[C---:B0-----:R-:W-:Y:S01]  /*2120*/  FFMA.FTZ R23, R80.reuse, R23, R87 ;  /* 0x0000001750177223 */ /* 0x041fe20000010057 */
[----:B------:R-:W-:Y:S02]  /*2130*/  FMUL.FTZ R22, R80, R22 ;  /* 0x0000001650167220 */ /* 0x000fe40000410000 */
[-C--:B------:R-:W-:Y:S01]  /*2140*/  FFMA.FTZ R81, R24, R83.reuse, R81 ;  /* 0x0000005318517223 */ /* 0x080fe20000010051 */
[----:B------:R-:W-:-:S03]  /*2150*/  FMUL.FTZ R95, R76, R83 ;  /* 0x000000534c5f7220 */ /* 0x000fc60000410000 */
[-C--:B------:R-:W-:Y:S01]  /*2160*/  FFMA.FTZ R82, R79, R81.reuse, R82 ;  /* 0x000000514f527223 */ /* 0x080fe20000010052 */
[----:B------:R-:W-:Y:S01]  /*2170*/  FMUL.FTZ R93, R76, R81 ;  /* 0x000000514c5d7220 */ /* 0x000fe20000410000 */
[----:B---3--:R-:W0:Y:S02]  /*2180*/  SHFL.IDX PT, R91, R86, RZ, 0x1f ;  /* 0x00001fff565b7589 */ /* 0x008e2400000e0000 */
[----:B0-----:R-:W-:Y:S01]  /*2190*/  @P2 FFMA.FTZ R91, R88, R91, R89 ;  /* 0x0000005b585b2223 */ /* 0x001fe20000010059 */
        /* <DEDUP_REMOVED lines=22> */
[----:B------:R-:W-:Y:S01]  /*2300*/  FMUL.FTZ R93, R92, R93 ;  /* 0x0000005d5c5d7220 */ /* 0x000fe20000410000 */
[----:B------:R-:W-:Y:S01]  /*2310*/  FFMA.FTZ R97, R86, R94, R25 ;  /* 0x0000005e56617223 */ /* 0x000fe20000010019 */
[----:B------:R-:W-:Y:S01]  /*2320*/  FMUL.FTZ R87, R84, R87 ;  /* 0x0000005754577220 */ /* 0x000fe20000410000 */
[----:B------:R-:W0:Y:S01]  /*2330*/  SHFL.DOWN PT, R25, R96, 0x1, 0x1f ;  /* 0x08201f0060197f89 */ /* 0x000e2200000e0000 */
[----:B-1----:R-:W-:Y:S01]  /*2340*/  @!P4 LEA R56, R98, R91, 0x18 ;  /* 0x0000005b6238c211 */ /* 0x002fe200078ec0ff */
[-C--:B------:R-:W-:Y:S01]  /*2350*/  FMUL.FTZ R91, R76, R82.reuse ;  /* 0x000000524c5b7220 */ /* 0x080fe20000410000 */
[----:B------:R-:W-:Y:S01]  /*2360*/  FMUL.FTZ R94, R94, R95 ;  /* 0x0000005f5e5e7220 */ /* 0x000fe20000410000 */
[----:B------:R-:W1:Y:S01]  /*2370*/  SHFL.DOWN PT, R24, R97, 0x1, 0x1f ;  /* 0x08201f0061187f89 */ /* 0x000e6200000e0000 */
        /* <DEDUP_REMOVED lines=33> */
[----:B------:R-:W-:Y:S01]  /*2590*/  @!P1 STS.64 [R66], R22 ;  /* 0x0000001642009388 */ /* 0x000fe20000000a00 */
        /* <DEDUP_REMOVED lines=15> */
.L_x_9592:
[----:B------:R-:W-:Y:S05]  /*2690*/  BSYNC.RECONVERGENT B0 ;  /* 0x0000000000007941 */ /* 0x000fea0003800200 */
.L_x_9591:
[----:B------:R-:W-:Y:S01]  /*26a0*/  UIADD3 UR12, UPT, UPT, UR12, 0x1, URZ ;  /* 0x000000010c0c7890 */ /* 0x000fe2000fffe0ff */
[----:B------:R-:W-:Y:S02]  /*26b0*/  LEA R71, P3, R4, R71, 0x2 ;  /* 0x0000004704477211 */ /* 0x000fe400078610ff */
[----:B------:R-:W-:Y:S01]  /*26c0*/  LEA R69, P4, R6, R69, 0x2 ;  /* 0x0000004506457211 */ /* 0x000fe200078810ff */
[----:B------:R-:W-:Y:S01]  /*26d0*/  UISETP.NE.AND UP0, UPT, UR12, URZ, UPT ;  /* 0x000000ff0c00728c */ /* 0x000fe2000bf05270 */
[----:B------:R-:W-:Y:S01]  /*26e0*/  LEA R67, P5, R20, R67, 0x2 ;  /* 0x0000004314437211 */ /* 0x000fe200078a10ff */
[----:B------:R-:W-:Y:S01]  /*26f0*/  IMAD.X R72, R72, 0x1, R75, P3 ;  /* 0x0000000148487824 */ /* 0x000fe200018e064b */
[----:B0-----:R-:W-:Y:S02]  /*2700*/  IADD3 R73, PT, PT, R73, 0x4, RZ ;  /* 0x0000000449497810 */ /* 0x001fe40007ffe0ff */
[----:B------:R-:W-:Y:S02]  /*2710*/  IADD3 R66, PT, PT, R66, 0x8, RZ ;  /* 0x0000000842427810 */ /* 0x000fe40007ffe0ff */
[----:B------:R-:W-:-:S02]  /*2720*/  IADD3 R77, PT, PT, R77, 0x1, RZ ;  /* 0x000000014d4d7810 */ /* 0x000fc40007ffe0ff */
[----:B------:R-:W-:Y:S02]  /*2730*/  IADD3 R74, PT, PT, R74, 0x1, RZ ;  /* 0x000000014a4a7810 */ /* 0x000fe40007ffe0ff */
[----:B------:R-:W-:Y:S02]  /*2740*/  IADD3.X R70, PT, PT, R70, R7, RZ, P4, !PT ;  /* 0x0000000746467210 */ /* 0x000fe400027fe4ff */
[----:B------:R-:W-:Y:S01]  /*2750*/  IADD3.X R68, PT, PT, R68, R21, RZ, P5, !PT ;  /* 0x0000001544447210 */ /* 0x000fe20002ffe4ff */
[----:B------:R-:W-:Y:S06]  /*2760*/  BRA.U UP0, `(.L_x_9593) ;  /* 0xfffffff100507547 */ /* 0x000fec000b83ffff */
.L_x_9587:
[----:B------:R-:W0:Y:S08]  /*2770*/  S2UR UR5, SR_CgaCtaId ;  /* 0x00000000000579c3 */ /* 0x000e300000008800 */
[----:B------:R-:W-:Y:S01]  /*2780*/  BAR.SYNC.DEFER_BLOCKING 0x0 ;  /* 0x0000000000007b1d */ /* 0x000fe20000010000 */
[----:B------:R-:W-:-:S05]  /*2790*/  UISETP.GT.AND UP0, UPT, UR6, 0x1, UPT ;  /* 0x000000010600788c */ /* 0x000fca000bf04270 */
[----:B------:R-:W-:Y:S01]  /*27a0*/  UMOV UR10, 0x400 ;  /* 0x00000400000a7882 */ /* 0x000fe20000000000 */
[----:B------:R-:W1:Y:S01]  /*27b0*/  LDCU.64 UR12, c[0x0][0x4f8] ;  /* 0x00009f00ff0c77ac */ /* 0x000e620008000a00 */
[----:B------:R-:W-:Y:S01]  /*27c0*/  UMOV UR6, UR7 ;  /* 0x0000000700067c82 */ /* 0x000fe20008000000 */
[----:B0-----:R-:W-:Y:S01]  /*27d0*/  ULEA UR10, UR5, UR10, 0x18 ;  /* 0x0000000a050a7291 */ /* 0x001fe2000f8ec0ff */
[----:B------:R0:W-:Y:S01]  /*27e0*/  STS.128 [R0], R16 ;  /* 0x0000001000007388 */ /* 0x0001e20000000c00 */
[----:B------:R-:W-:-:S03]  /*27f0*/  NOP ;  /* 0x0000000000007918 */ /* 0x000fc60000000000 */
[----:B------:R-:W-:Y:S01]  /*2800*/  LDS R3, [R2] ;  /* 0x0000000002037984 */ /* 0x000fe20000000800 */
[----:B------:R-:W-:Y:S02]  /*2810*/  UMOV UR5, URZ ;  /* 0x000000ff00057c82 */ /* 0x000fe40008000000 */
[----:B-1----:R-:W-:Y:S01]  /*2820*/  UIMAD.WIDE.U32 UR8, UR18, UR12, UR4 ;  /* 0x0000000c120872a5 */ /* 0x002fe2000f8e0004 */
[----:B------:R-:W-:Y:S03]  /*2830*/  LDS R7, [R2+0x80] ;  /* 0x0000800002077984 */ /* 0x000fe60000000800 */
[----:B------:R-:W-:Y:S01]  /*2840*/  UIMAD UR9, UR18, UR13, UR9 ;  /* 0x0000000d120972a4 */ /* 0x000fe2000f8e0209 */
[----:B------:R-:W-:Y:S01]  /*2850*/  LDS R9, [R2+0x100] ;  /* 0x0001000002097984 */ /* 0x000fe20000000800 */
[----:B0-----:R-:W0:Y:S01]  /*2860*/  LDC.64 R16, c[0x0][0x500] ;  /* 0x00014000ff107b82 */ /* 0x001e220000000a00 */
[----:B------:R-:W1:Y:S02]  /*2870*/  LDCU.64 UR12, c[0x0][0x550] ;  /* 0x0000aa00ff0c77ac */ /* 0x000e640008000a00 */
[----:B------:R-:W-:Y:S04]  /*2880*/  LDS R11, [R2+0x180] ;  /* 0x00018000020b7984 */ /* 0x000fe80000000800 */
[----:B------:R-:W-:Y:S01]  /*2890*/  @!P1 STS [UR10+0x200], R31 ;  /* 0x0002001fff009988 */ /* 0x000fe2000800080a */
[----:B------:R-:W-:Y:S01]  /*28a0*/  BAR.SYNC.DEFER_BLOCKING 0x0 ;  /* 0x0000000000007b1d */ /* 0x000fe20000010000 */
[----:B0-----:R-:W-:-:S05]  /*28b0*/  IMAD.WIDE.U32 R4, R55, R16, UR8 ;  /* 0x0000000837047e25 */ /* 0x001fca000f8e0010 */
[----:B------:R-:W0:Y:S01]  /*28c0*/  LDCU.64 UR8, c[0x0][0x518] ;  /* 0x0000a300ff0877ac */ /* 0x000e220008000a00 */
[----:B------:R-:W-:Y:S01]  /*28d0*/  IMAD R6, R55, R17, R5 ;  /* 0x0000001137067224 */ /* 0x000fe200078e0205 */
[----:B------:R-:W-:-:S04]  /*28e0*/  IADD3 R5, P5, PT, R38, R4, RZ ;  /* 0x0000000426057210 */ /* 0x000fc80007fbe0ff */
[----:B------:R-:W-:Y:S01]  /*28f0*/  IADD3.X R6, PT, PT, RZ, R6, RZ, P5, !PT ;  /* 0x00000006ff067210 */ /* 0x000fe20002ffe4ff */
[----:B------:R-:W2:Y:S01]  /*2900*/  LDS R21, [UR10+0x200] ;  /* 0x0002000aff157984 */ /* 0x000ea20008000800 */
[----:B-1----:R-:W-:-:S04]  /*2910*/  LEA R4, P5, R5, UR12, 0x2 ;  /* 0x0000000c05047c11 */ /* 0x002fc8000f8a10ff */
[----:B------:R-:W-:Y:S01]  /*2920*/  LEA.HI.X R5, R5, UR13, R6, 0x2, P5 ;  /* 0x0000000d05057c11 */ /* 0x000fe2000a8f1406 */
[----:B0-----:R-:W-:-:S04]  /*2930*/  UIMAD.WIDE.U32 UR4, UR18, UR8, UR4 ;  /* 0x00000008120472a5 */ /* 0x001fc8000f8e0004 */
[----:B------:R-:W-:Y:S01]  /*2940*/  UIMAD UR5, UR18, UR9, UR5 ;  /* 0x00000009120572a4 */ /* 0x000fe2000f8e0205 */
[----:B------:R-:W0:Y:S01]  /*2950*/  LDCU.64 UR8, c[0x0][0x560] ;  /* 0x0000ac00ff0877ac */ /* 0x000e220008000a00 */
[-C--:B--2---:R-:W-:Y:S02]  /*2960*/  ISETP.GE.AND P4, PT, R38, R21.reuse, PT ;  /* 0x000000152600720c */ /* 0x084fe40003f86270 */
[-C--:B------:R-:W-:Y:S02]  /*2970*/  ISETP.GE.AND P3, PT, R36, R21.reuse, PT ;  /* 0x000000152400720c */ /* 0x080fe40003f66270 */
[-C--:B------:R-:W-:Y:S02]  /*2980*/  ISETP.GE.AND P2, PT, R34, R21.reuse, PT ;  /* 0x000000152200720c */ /* 0x080fe40003f46270 */
[----:B------:R-:W-:-:S07]  /*2990*/  ISETP.GE.AND P0, PT, R32, R21, PT ;  /* 0x000000152000720c */ /* 0x000fce0003f06270 */
        /* <DEDUP_REMOVED lines=11> */
[----:B------:R-:W-:-:S03]  /*2a50*/  IADD3 R4, P4, PT, R38, R4, RZ ;  /* 0x0000000426047210 */ /* 0x000fc60007f9e0ff */
[----:B------:R-:W-:Y:S01]  /*2a60*/  LDS R21, [R2+0x100] ;  /* 0x0001000002157984 */ /* 0x000fe20000000800 */
[----:B-1----:R-:W-:Y:S02]  /*2a70*/  IMAD R0, R55, R7, R5 ;  /* 0x0000000737007224 */ /* 0x002fe400078e0205 */
[----:B------:R-:W-:Y:S01]  /*2a80*/  FADD.FTZ R12, R12, R47 ;  /* 0x0000002f0c0c7221 */ /* 0x000fe20000010000 */
[----:B------:R-:W-:Y:S03]  /*2a90*/  LDS R23, [R2+0x180] ;  /* 0x0001800002177984 */ /* 0x000fe60000000800 */
[----:B------:R-:W-:Y:S01]  /*2aa0*/  FADD.FTZ R13, R12, R13 ;  /* 0x0000000d0c0d7221 */ /* 0x000fe20000010000 */
[----:B------:R-:W-:Y:S03]  /*2ab0*/  @!P1 STS [UR10+0x200], R31 ;  /* 0x0002001fff009988 */ /* 0x000fe6000800080a */
[----:B------:R-:W-:Y:S01]  /*2ac0*/  FADD.FTZ R14, R13, R14 ;  /* 0x0000000e0d0e7221 */ /* 0x000fe20000010000 */
[----:B------:R-:W-:Y:S03]  /*2ad0*/  BAR.SYNC.DEFER_BLOCKING 0x0 ;  /* 0x0000000000007b1d */ /* 0x000fe60000010000 */
[----:B------:R-:W-:-:S03]  /*2ae0*/  FADD.FTZ R47, R14, R15 ;  /* 0x0000000f0e2f7221 */ /* 0x000fc60000010000 */
[----:B------:R-:W1:Y:S02]  /*2af0*/  LDS R3, [UR10+0x200] ;  /* 0x0002000aff037984 */ /* 0x000e640008000800 */
        /* <DEDUP_REMOVED lines=18> */
.L_x_9585:
        /* <DEDUP_REMOVED lines=34> */
.L_x_9596:
[----:B------:R-:W-:Y:S05]  /*2e40*/  BSYNC.RECONVERGENT B0 ;  /* 0x0000000000007941 */ /* 0x000fea0003800200 */
.L_x_9595:
        /* <DEDUP_REMOVED lines=26> */
.L_x_9598:
[----:B------:R-:W-:Y:S05]  /*2ff0*/  BSYNC.RECONVERGENT B0 ;  /* 0x0000000000007941 */ /* 0x000fea0003800200 */
.L_x_9597:
        /* <DEDUP_REMOVED lines=22> */
.L_x_9600:
[C---:B------:R-:W-:Y:S01]  /*3160*/  LEA R0, R19.reuse, UR4, 0x2 ;  /* 0x0000000413007c11 */ /* 0x040fe2000f8e10ff */
[----:B------:R-:W-:Y:S01]  /*3170*/  IMAD.MOV.U32 R8, RZ, RZ, R6 ;  /* 0x000000ffff087224 */ /* 0x000fe200078e0006 */
[----:B------:R-:W-:Y:S01]  /*3180*/  SHF.R.S32.HI R18, RZ, 0x1f, R19 ;  /* 0x0000001fff127819 */ /* 0x000fe20000011413 */
[C---:B-1----:R-:W-:Y:S01]  /*3190*/  IMAD.WIDE.U32 R12, R19.reuse, UR28, RZ ;  /* 0x0000001c130c7c25 */ /* 0x042fe2000f8e00ff */
        /* <DEDUP_REMOVED lines=20> */
[----:B------:R-:W-:-:S04]  /*32e0*/  IMAD.WIDE.U32 R12, R19, UR30, RZ ;  /* 0x0000001e130c7c25 */ /* 0x000fc8000f8e00ff */
[----:B------:R-:W-:-:S04]  /*32f0*/  IMAD.WIDE.U32 R8, R19, UR18, R8 ;  /* 0x0000001213087c25 */ /* 0x000fc8000f8e0008 */
[C---:B------:R-:W-:Y:S01]  /*3300*/  IMAD R17, R19.reuse, UR19, R16 ;  /* 0x0000001313117c24 */ /* 0x040fe2000f8e0210 */
[----:B------:R-:W-:Y:S01]  /*3310*/  LEA R16, P1, R12, R52, 0x2 ;  /* 0x000000340c107211 */ /* 0x000fe200078210ff */
[----:B------:R-:W-:Y:S01]  /*3320*/  IMAD R27, R19, UR31, R20 ;  /* 0x0000001f131b7c24 */ /* 0x000fe2000f8e0214 */
[----:B-1----:R-:W-:Y:S01]  /*3330*/  LEA R10, P0, R8, UR22, 0x2 ;  /* 0x00000016080a7c11 */ /* 0x002fe2000f8010ff */
[----:B------:R-:W-:-:S03]  /*3340*/  IMAD.IADD R11, R9, 0x1, R17 ;  /* 0x00000001090b7824 */ /* 0x000fc600078e0211 */
[----:B------:R-:W-:Y:S02]  /*3350*/  IADD3 R9, PT, PT, R13, R27, RZ ;  /* 0x0000001b0d097210 */ /* 0x000fe40007ffe0ff */
[----:B------:R-:W-:Y:S02]  /*3360*/  LEA.HI.X R11, R8, UR23, R11, 0x2, P0 ;  /* 0x00000017080b7c11 */ /* 0x000fe400080f140b */
        /* <DEDUP_REMOVED lines=18> */
.L_x_9599:
[----:B------:R-:W-:Y:S05]  /*3490*/  EXIT ;  /* 0x000000000000794d */ /* 0x000fea0003800000 */
.L_x_9601:
        /* <DEDUP_REMOVED lines=14> */
.L_x_10538:


//--------------------- .text._Z25selective_scan_bwd_kernelI32Selective_Scan_bwd_kernel_traitsILi32ELi4ELb0ELb0ELb0ELb1ELb0EffEEv12SSMParamsBwd --------------------------
	.section	.text._Z25selective_scan_bwd_kernelI32Selective_Scan_bwd_kernel_traitsILi32ELi4ELb0ELb0ELb0ELb1ELb0EffEEv12SSMParamsBwd,"ax",@progbits
	.align	128
        .global         _Z25selective_scan_bwd_kernelI32Selective_Scan_bwd_kernel_traitsILi32ELi4ELb0ELb0ELb0ELb1ELb0EffEEv12SSMParamsBwd
        .type           _Z25selective_scan_bwd_kernelI32Selective_Scan_bwd_kernel_traitsILi32ELi4ELb0ELb0ELb0ELb1ELb0EffEEv12SSMParamsBwd,@function
        .size           _Z25selective_scan_bwd_kernelI32Selective_Scan_bwd_kernel_traitsILi32ELi4ELb0ELb0ELb0ELb1ELb0EffEEv12SSMParamsBwd,(.L_x_10539 - _Z25selective_scan_bwd_kernelI32Selective_Scan_bwd_kernel_traitsILi32ELi4ELb0ELb0ELb0ELb1ELb0EffEEv12SSMParamsBwd)
        .other          _Z25selective_scan_bwd_kernelI32Selective_Scan_bwd_kernel_traitsILi32ELi4ELb0ELb0ELb0ELb1ELb0EffEEv12SSMParamsBwd,@"STO_CUDA_ENTRY STV_DEFAULT"
_Z25selective_scan_bwd_kernelI32Selective_Scan_bwd_kernel_traitsILi32ELi4ELb0ELb0ELb0ELb1ELb0EffEEv12SSMParamsBwd:
.text._Z25selective_scan_bwd_kernelI32Selective_Scan_bwd_kernel_traitsILi32ELi4ELb0ELb0ELb0ELb1ELb0EffEEv12SSMParamsBwd:
        /* <DEDUP_REMOVED lines=39> */
[----:B------:R-:W1:Y:S04]  /*0270*/  LDCU.64 UR8, c[0x0][0x3b8] ;  /* 0x00007700ff0877ac */ /* 0x000e680008000a00 */
        /* <DEDUP_REMOVED lines=15> */
[----:B-1----:R-:W-:Y:S01]  /*0370*/  @P0 IMAD R5, R3, R10, RZ ;  /* 0x0000000a03050224 */ /* 0x002fe200078e02ff */
[----:B------:R-:W-:Y:S01]  /*0380*/  IADD3 R40, P3, PT, R11, R2, RZ ;  /* 0x000000020b287210 */ /* 0x000fe20007f7e0ff */
[----:B------:R-:W-:Y:S01]  /*0390*/  IMAD.WIDE.U32 R6, R0, UR8, RZ ;  /* 0x0000000800067c25 */ /* 0x000fe2000f8e00ff */
[----:B------:R-:W-:-:S03]  /*03a0*/  CS2R R20, SRZ ;  /* 0x0000000000147805 */ /* 0x000fc6000001ff00 */
[C---:B------:R-:W-:Y:S01]  /*03b0*/  IMAD.WIDE.U32 R2, R0.reuse, R16, UR4 ;  /* 0x0000000400027e25 */ /* 0x040fe2000f8e0010 */
[----:B------:R-:W-:Y:S02]  /*03c0*/  IADD3 R47, P4, PT, R11, R4, RZ ;  /* 0x000000040b2f7210 */ /* 0x000fe40007f9e0ff */
[----:B------:R-:W-:Y:S01]  /*03d0*/  SHF.R.S32.HI R4, RZ, 0x1f, R11 ;  /* 0x0000001fff047819 */ /* 0x000fe2000001140b */
[----:B------:R-:W-:Y:S01]  /*03e0*/  IMAD R35, R0, UR9, R7 ;  /* 0x0000000900237c24 */ /* 0x000fe2000f8e0207 */
[----:B------:R-:W-:Y:S01]  /*03f0*/  LEA R34, P2, R6, R18, 0x2 ;  /* 0x0000001206227211 */ /* 0x000fe200078410ff */
[----:B---3--:R-:W-:Y:S01]  /*0400*/  @P0 IMAD.WIDE R20, R5, 0x8, R8 ;  /* 0x0000000805140825 */ /* 0x008fe200078e0208 */
[----:B------:R-:W-:-:S03]  /*0410*/  IADD3 R11, P0, PT, R11, R2, RZ ;  /* 0x000000020b0b7210 */ /* 0x000fc60007f1e0ff */
[C---:B------:R-:W-:Y:S02]  /*0420*/  IMAD R7, R0.reuse, R17, R3 ;  /* 0x0000001100077224 */ /* 0x040fe400078e0203 */
[----:B------:R-:W-:Y:S01]  /*0430*/  IMAD.WIDE.U32 R2, R0, UR10, RZ ;  /* 0x0000000a00027c25 */ /* 0x000fe2000f8e00ff */
[----:B------:R-:W-:Y:S02]  /*0440*/  LEA.HI.X R35, R6, R19, R35, 0x2, P2 ;  /* 0x0000001306237211 */ /* 0x000fe400010f1423 */
[C---:B------:R-:W-:Y:S01]  /*0450*/  IADD3.X R6, PT, PT, R4.reuse, R13, RZ, P4, !PT ;  /* 0x0000000d04067210 */ /* 0x040fe200027fe4ff */
[C---:B------:R-:W-:Y:S01]  /*0460*/  IMAD.X R5, R4.reuse, 0x1, R15, P3 ;  /* 0x0000000104057824 */ /* 0x040fe200018e060f */
[----:B------:R-:W-:Y:S01]  /*0470*/  IADD3.X R44, PT, PT, R4, R7, RZ, P0, !PT ;  /* 0x00000007042c7210 */ /* 0x000fe200007fe4ff */
[----:B------:R-:W-:Y:S01]  /*0480*/  IMAD R39, R0, UR11, R3 ;  /* 0x0000000b00277c24 */ /* 0x000fe2000f8e0203 */
        /* <DEDUP_REMOVED lines=14> */
[----:B------:R-:W-:Y:S01]  /*0570*/  IMAD.MOV.U32 R55, RZ, RZ, RZ ;  /* 0x000000ffff377224 */ /* 0x000fe200078e00ff */
[----:B------:R-:W-:Y:S01]  /*0580*/  MOV R41, RZ ;  /* 0x000000ff00297202 */ /* 0x000fe20000000f00 */
[----:B------:R-:W-:Y:S01]  /*0590*/  UMOV UR4, 0x400 ;  /* 0x0000040000047882 */ /* 0x000fe20000000000 */
[----:B------:R-:W3:Y:S03]  /*05a0*/  LDCU UR8, c[0x0][0x394] ;  /* 0x00007280ff0877ac */ /* 0x000ee60008000800 */
[----:B------:R-:W4:Y:S01]  /*05b0*/  LDC.64 R4, c[0x0][0x440] ;  /* 0x00011000ff047b82 */ /* 0x000f220000000a00 */
[----:B--2---:R-:W-:-:S04]  /*05c0*/  IMAD.WIDE.U32 R42, R0, UR6, RZ ;  /* 0x00000006002a7c25 */ /* 0x004fc8000f8e00ff */
[----:B------:R-:W-:Y:S01]  /*05d0*/  IMAD R2, R0, UR7, R43 ;  /* 0x0000000700027c24 */ /* 0x000fe2000f8e022b */
[----:B-1----:R-:W-:Y:S01]  /*05e0*/  ULEA UR4, UR5, UR4, 0x18 ;  /* 0x0000000405047291 */ /* 0x002fe2000f8ec0ff */
[----:B------:R-:W-:-:S05]  /*05f0*/  MOV R43, R3 ;  /* 0x00000003002b7202 */ /* 0x000fca0000000f00 */
[----:B------:R-:W-:Y:S02]  /*0600*/  MOV R57, UR4 ;  /* 0x0000000400397c02 */ /* 0x000fe40008000f00 */
[----:B0-----:R-:W-:Y:S02]  /*0610*/  SHF.L.U32 R50, R38, 0x2, RZ ;  /* 0x0000000226327819 */ /* 0x001fe400000006ff */
[----:B----4-:R-:W-:Y:S02]  /*0620*/  LEA R37, P0, R42, R4, 0x2 ;  /* 0x000000042a257211 */ /* 0x010fe400078010ff */
[----:B------:R-:W-:Y:S02]  /*0630*/  LOP3.LUT R3, R50, 0xf80, RZ, 0xc0, !PT ;  /* 0x00000f8032037812 */ /* 0x000fe400078ec0ff */
[----:B------:R-:W-:Y:S02]  /*0640*/  LEA.HI.X R42, R42, R5, R2, 0x2, P0 ;  /* 0x000000052a2a7211 */ /* 0x000fe400000f1402 */
[----:B------:R-:W-:-:S02]  /*0650*/  LOP3.LUT R48, R3, 0x1f, R38, 0xf8, !PT ;  /* 0x0000001f03307812 */ /* 0x000fc400078ef826 */
[C---:B------:R-:W-:Y:S02]  /*0660*/  LOP3.LUT R90, R38.reuse, 0x1f, RZ, 0xc0, !PT ;  /* 0x0000001f265a7812 */ /* 0x040fe400078ec0ff */
[----:B------:R-:W-:Y:S02]  /*0670*/  IADD3 R49, PT, PT, R38, 0x200, RZ ;  /* 0x0000020026317810 */ /* 0x000fe40007ffe0ff */
[----:B------:R-:W-:Y:S02]  /*0680*/  IADD3 R50, PT, PT, R50, R57, RZ ;  /* 0x0000003932327210 */ /* 0x000fe40007ffe0ff */
[C---:B------:R-:W-:Y:S02]  /*0690*/  LOP3.LUT R51, R48.reuse, 0x20, RZ, 0xfc, !PT ;  /* 0x0000002030337812 */ /* 0x040fe400078efcff */
[C---:B------:R-:W-:Y:S02]  /*06a0*/  LOP3.LUT R52, R48.reuse, 0x40, RZ, 0xfc, !PT ;  /* 0x0000004030347812 */ /* 0x040fe400078efcff */
[----:B---3--:R-:W-:-:S07]  /*06b0*/  LOP3.LUT R45, R48, 0x60, RZ, 0xfc, !PT ;  /* 0x00000060302d7812 */ /* 0x008fce00078efcff */
.L_x_9618:
[----:B0-----:R-:W0:Y:S01]  /*06c0*/  LDC R54, c[0x0][0x388] ;  /* 0x0000e200ff367b82 */ /* 0x001e220000000800 */
[----:B------:R-:W-:Y:S01]  /*06d0*/  UIADD3 UR9, UPT, UPT, UR8, -0x1, URZ ;  /* 0xffffffff08097890 */ /* 0x000fe2000fffe0ff */
[----:B------:R-:W-:Y:S01]  /*06e0*/  SHF.L.U32 R4, R48, 0x2, RZ ;  /* 0x0000000230047819 */ /* 0x000fe200000006ff */
[----:B------:R-:W-:Y:S01]  /*06f0*/  HFMA2 R5, -RZ, RZ, 0, 0 ;  /* 0x00000000ff057431 */ /* 0x000fe200000001ff */
[----:B------:R-:W-:Y:S01]  /*0700*/  MOV R7, RZ ;  /* 0x000000ff00077202 */ /* 0x000fe20000000f00 */
[----:B------:R-:W-:Y:S01]  /*0710*/  USHF.L.U32 UR12, UR9, 0x7, URZ ;  /* 0x00000007090c7899 */ /* 0x000fe200080006ff */
[----:B------:R-:W-:Y:S01]  /*0720*/  IADD3 R2, P4, PT, R4, R53, RZ ;  /* 0x0000003504027210 */ /* 0x000fe20007f9e0ff */
[----:B------:R-:W-:Y:S01]  /*0730*/  HFMA2 R13, -RZ, RZ, 0, 0 ;  /* 0x00000000ff0d7431 */ /* 0x000fe200000001ff */
[----:B------:R-:W-:-:S03]  /*0740*/  MOV R15, RZ ;  /* 0x000000ff000f7202 */ /* 0x000fc60000000f00 */
[----:B------:R-:W-:Y:S01]  /*0750*/  IMAD.X R3, RZ, RZ, R40, P4 ;  /* 0x000000ffff037224 */ /* 0x000fe200020e0628 */
[----:B0-----:R-:W-:-:S04]  /*0760*/  IADD3 R54, PT, PT, R54, -UR12, RZ ;  /* 0x8000000c36367c10 */ /* 0x001fc8000fffe0ff */
[-C--:B------:R-:W-:Y:S01]  /*0770*/  ISETP.GE.AND P0, PT, R48, R54.reuse, PT ;  /* 0x000000363000720c */ /* 0x080fe20003f06270 */
[----:B------:R-:W-:Y:S01]  /*0780*/  BAR.SYNC.DEFER_BLOCKING 0x0 ;  /* 0x0000000000007b1d */ /* 0x000fe20000010000 */
[-C--:B------:R-:W-:Y:S02]  /*0790*/  ISETP.GE.AND P1, PT, R51, R54.reuse, PT ;  /* 0x000000363300720c */ /* 0x080fe40003f26270 */
[-C--:B------:R-:W-:Y:S02]  /*07a0*/  ISETP.GE.AND P2, PT, R52, R54.reuse, PT ;  /* 0x000000363400720c */ /* 0x080fe40003f46270 */
[----:B------:R-:W-:-:S07]  /*07b0*/  ISETP.GE.AND P3, PT, R45, R54, PT ;  /* 0x000000362d00720c */ /* 0x000fce0003f66270 */
[----:B------:R-:W2:Y:S04]  /*07c0*/  @!P0 LDG.E R5, desc[UR16][R2.64] ;  /* 0x0000001002058981 */ /* 0x000ea8000c1e1900 */
[----:B------:R-:W3:Y:S04]  /*07d0*/  @!P1 LDG.E R7, desc[UR16][R2.64+0x80] ;  /* 0x0000801002079981 */ /* 0x000ee8000c1e1900 */
[----:B------:R-:W4:Y:S04]  /*07e0*/  @!P2 LDG.E R13, desc[UR16][R2.64+0x100] ;  /* 0x00010010020da981 */ /* 0x000f28000c1e1900 */
[----:B------:R-:W4:Y:S01]  /*07f0*/  @!P3 LDG.E R15, desc[UR16][R2.64+0x180] ;  /* 0x00018010020fb981 */ /* 0x000f22000c1e1900 */
[----:B------:R-:W-:Y:S01]  /*0800*/  IADD3 R22, P4, PT, R4, R46, RZ ;  /* 0x0000002e04167210 */ /* 0x000fe20007f9e0ff */
[----:B------:R-:W-:Y:S01]  /*0810*/  HFMA2 R17, -RZ, RZ, 0, 0 ;  /* 0x00000000ff117431 */ /* 0x000fe200000001ff */
[----:B------:R-:W-:Y:S01]  /*0820*/  MOV R19, RZ ;  /* 0x000000ff00137202 */ /* 0x000fe20000000f00 */
[----:B------:R-:W0:Y:S01]  /*0830*/  S2R R60, SR_LANEID ;  /* 0x00000000003c7919 */ /* 0x000e220000000000 */
[----:B------:R-:W-:Y:S01]  /*0840*/  HFMA2 R25, -RZ, RZ, 0, 0 ;  /* 0x00000000ff197431 */ /* 0x000fe200000001ff */
[----:B------:R-:W-:Y:S01]  /*0850*/  MOV R27, RZ ;  /* 0x000000ff001b7202 */ /* 0x000fe20000000f00 */
[----:B------:R-:W-:Y:S01]  /*0860*/  IMAD.X R23, RZ, RZ, R47, P4 ;  /* 0x000000ffff177224 */ /* 0x000fe200020e062f */
[----:B0-----:R-:W-:-:S02]  /*0870*/  LEA R56, R60, R57, 0x2 ;  /* 0x000000393c387211 */ /* 0x001fc400078e10ff */
[----:B------:R-:W-:-:S03]  /*0880*/  LEA R58, R60, R57, 0x4 ;  /* 0x000000393c3a7211 */ /* 0x000fc600078e20ff */
[----:B--2---:R-:W-:Y:S04]  /*0890*/  STS [R56], R5 ;  /* 0x0000000538007388 */ /* 0x004fe80000000800 */
[----:B---3--:R-:W-:Y:S04]  /*08a0*/  STS [R56+0x80], R7 ;  /* 0x0000800738007388 */ /* 0x008fe80000000800 */
[----:B----4-:R-:W-:Y:S04]  /*08b0*/  STS [R56+0x100], R13 ;  /* 0x0001000d38007388 */ /* 0x010fe80000000800 */
        /* <DEDUP_REMOVED lines=8> */
[----:B------:R-:W-:Y:S01]  /*0940*/  HFMA2 R29, -RZ, RZ, 0, 0 ;  /* 0x00000000ff1d7431 */ /* 0x000fe200000001ff */
[----:B------:R-:W-:Y:S01]  /*0950*/  IADD3 R2, P4, PT, R4, R43, RZ ;  /* 0x0000002b04027210 */ /* 0x000fe20007f9e0ff */
[----:B------:R-:W-:-:S02]  /*0960*/  HFMA2 R65, -RZ, RZ, 0, 0 ;  /* 0x00000000ff417431 */ /* 0x000fc400000001ff */
[----:B------:R-:W-:Y:S01]  /*0970*/  IMAD.MOV.U32 R31, RZ, RZ, RZ ;  /* 0x000000ffff1f7224 */ /* 0x000fe200078e00ff */
[----:B------:R-:W-:Y:S02]  /*0980*/  MOV R63, RZ ;  /* 0x000000ff003f7202 */ /* 0x000fe40000000f00 */
[----:B------:R-:W-:Y:S01]  /*0990*/  IADD3.X R3, PT, PT, RZ, R44, RZ, P4, !PT ;  /* 0x0000002cff037210 */ /* 0x000fe200027fe4ff */
[----:B--2---:R-:W-:Y:S04]  /*09a0*/  STS [R56], R17 ;  /* 0x0000001138007388 */ /* 0x004fe80000000800 */
[----:B---3--:R-:W-:Y:S04]  /*09b0*/  STS [R56+0x80], R19 ;  /* 0x0000801338007388 */ /* 0x008fe80000000800 */
[----:B----4-:R-:W-:Y:S04]  /*09c0*/  STS [R56+0x100], R25 ;  /* 0x0001001938007388 */ /* 0x010fe80000000800 */
[----:B------:R-:W-:Y:S01]  /*09d0*/  STS [R56+0x180], R27 ;  /* 0x0001801b38007388 */ /* 0x000fe20000000800 */
[----:B------:R-:W-:-:S03]  /*09e0*/  NOP ;  /* 0x0000000000007918 */ /* 0x000fc60000000000 */
[----:B------:R-:W0:Y:S01]  /*09f0*/  LDS.128 R12, [R58] ;  /* 0x000000003a0c7984 */ /* 0x000e220000000c00 */
[----:B------:R-:W-:Y:S06]  /*0a00*/  BAR.SYNC.DEFER_BLOCKING 0x0 ;  /* 0x0000000000007b1d */ /* 0x000fec0000010000 */
[----:B------:R-:W2:Y:S04]  /*0a10*/  @!P0 LDG.E R29, desc[UR16][R2.64] ;  /* 0x00000010021d8981 */ /* 0x000ea8000c1e1900 */
[----:B------:R-:W3:Y:S04]  /*0a20*/  @!P1 LDG.E R31, desc[UR16][R2.64+0x80] ;  /* 0x00008010021f9981 */ /* 0x000ee8000c1e1900 */
[----:B------:R-:W4:Y:S04]  /*0a30*/  @!P2 LDG.E R63, desc[UR16][R2.64+0x100] ;  /* 0x00010010023fa981 */ /* 0x000f28000c1e1900 */
[----:B------:R-:W4:Y:S01]  /*0a40*/  @!P3 LDG.E R65, desc[UR16][R2.64+0x180] ;  /* 0x000180100241b981 */ /* 0x000f22000c1e1900 */
[--C-:B0----5:R-:W-:Y:S01]  /*0a50*/  FADD.FTZ R61, R12, R33.reuse ;  /* 0x000000210c3d7221 */ /* 0x121fe20000010000 */
[--C-:B------:R-:W-:Y:S01]  /*0a60*/  FADD.FTZ R62, R13, R33.reuse ;  /* 0x000000210d3e7221 */ /* 0x100fe20000010000 */
[--C-:B------:R-:W-:Y:S01]  /*0a70*/  FADD.FTZ R59, R14, R33.reuse ;  /* 0x000000210e3b7221 */ /* 0x100fe20000010000 */
[----:B------:R-:W-:Y:S01]  /*0a80*/  FADD.FTZ R64, R15, R33 ;  /* 0x000000210f407221 */ /* 0x000fe20000010000 */
[----:B------:R-:W-:Y:S01]  /*0a90*/  BSSY.RECONVERGENT B0, `(.L_x_9603) ;  /* 0x000002a000007945 */ /* 0x000fe20003800200 */
[----:B------:R-:W-:-:S02]  /*0aa0*/  FSETP.GTU.FTZ.AND P2, PT, R61, 20, PT ;  /* 0x41a000003d00780b */ /* 0x000fc40003f5c000 */
[----:B------:R-:W-:Y:S02]  /*0ab0*/  FSETP.GTU.FTZ.AND P3, PT, R62, 20, PT ;  /* 0x41a000003e00780b */ /* 0x000fe40003f7c000 */
[----:B------:R-:W-:Y:S02]  /*0ac0*/  FSETP.GTU.FTZ.AND P0, PT, R59, 20, PT ;  /* 0x41a000003b00780b */ /* 0x000fe40003f1c000 */
[----:B------:R-:W-:Y:S01]  /*0ad0*/  FSETP.GTU.FTZ.AND P1, PT, R64, 20, PT ;  /* 0x41a000004000780b */ /* 0x000fe20003f3c000 */
[----:B--2---:R0:W-:Y:S04]  /*0ae0*/  STS [R56], R29 ;  /* 0x0000001d38007388 */ /* 0x0041e80000000800 */
[----:B---3--:R0:W-:Y:S04]  /*0af0*/  STS [R56+0x80], R31 ;  /* 0x0000801f38007388 */ /* 0x0081e80000000800 */
[----:B----4-:R0:W-:Y:S04]  /*0b00*/  STS [R56+0x100], R63 ;  /* 0x0001003f38007388 */ /* 0x0101e80000000800 */
[----:B------:R0:W-:Y:S01]  /*0b10*/  STS [R56+0x180], R65 ;  /* 0x0001804138007388 */ /* 0x0001e20000000800 */
[----:B------:R-:W-:-:S03]  /*0b20*/  NOP ;  /* 0x0000000000007918 */ /* 0x000fc60000000000 */
[----:B------:R0:W1:Y:S01]  /*0b30*/  LDS.128 R4, [R58] ;  /* 0x000000003a047984 */ /* 0x0000620000000c00 */
[----:B------:R-:W-:Y:S05]  /*0b40*/  @P2 BRA `(.L_x_9604) ;  /* 0x0000000000782947 */ /* 0x000fea0003800000 */
        /* <DEDUP_REMOVED lines=30> */
.L_x_9604:
[----:B------:R-:W-:Y:S05]  /*0d30*/  BSYNC.RECONVERGENT B0 ;  /* 0x0000000000007941 */ /* 0x000fea0003800200 */
.L_x_9603:
[----:B------:R-:W-:Y:S04]  /*0d40*/  BSSY.RECONVERGENT B0, `(.L_x_9605) ;  /* 0x0000020000007945 */ /* 0x000fe80003800200 */
[----:B------:R-:W-:Y:S05]  /*0d50*/  @P3 BRA `(.L_x_9606) ;  /* 0x0000000000783947 */ /* 0x000fea0003800000 */
[----:B------:R-:W-:Y:S01]  /*0d60*/  FMUL.FTZ R62, R62, 1.4426950216293334961 ;  /* 0x3fb8aa3b3e3e7820 */ /* 0x000fe20000410000 */
[----:B------:R-:W-:Y:S01]  /*0d70*/  MOV R15, 0x3e800000 ;  /* 0x3e800000000f7802 */ /* 0x000fe20000000f00 */
[----:B------:R-:W-:Y:S02]  /*0d80*/  HFMA2 R14, -RZ, RZ, 1.3056640625, -1.8671875 ;  /* 0x3d39bf78ff0e7431 */ /* 0x000fe400000001ff */
        /* <DEDUP_REMOVED lines=27> */
.L_x_9606:
[----:B------:R-:W-:Y:S05]  /*0f40*/  BSYNC.RECONVERGENT B0 ;  /* 0x0000000000007941 */ /* 0x000fea0003800200 */
.L_x_9605:
[----:B------:R-:W-:Y:S04]  /*0f50*/  BSSY.RECONVERGENT B0, `(.L_x_9607) ;  /* 0x0000020000007945 */ /* 0x000fe80003800200 */
[----:B------:R-:W-:Y:S05]  /*0f60*/  @P0 BRA `(.L_x_9608) ;  /* 0x0000000000780947 */ /* 0x000fea0003800000 */
[----:B------:R-:W-:Y:S01]  /*0f70*/  FMUL.FTZ R59, R59, 1.4426950216293334961 ;  /* 0x3fb8aa3b3b3b7820 */ /* 0x000fe20000410000 */
[----:B------:R-:W-:Y:S02]  /*0f80*/  IMAD.MOV.U32 R15, RZ, RZ, 0x3e800000 ;  /* 0x3e800000ff0f7424 */ /* 0x000fe400078e00ff */
[----:B------:R-:W-:Y:S01]  /*0f90*/  HFMA2 R14, -RZ, RZ, 1.3056640625, -1.8671875 ;  /* 0x3d39bf78ff0e7431 */ /* 0x000fe200000001ff */
        /* <DEDUP_REMOVED lines=27> */
.L_x_9608:
[----:B------:R-:W-:Y:S05]  /*1150*/  BSYNC.RECONVERGENT B0 ;  /* 0x0000000000007941 */ /* 0x000fea0003800200 */
.L_x_9607:
[----:B------:R-:W-:Y:S04]  /*1160*/  BSSY.RECONVERGENT B0, `(.L_x_9609) ;  /* 0x0000020000007945 */ /* 0x000fe80003800200 */
[----:B------:R-:W-:Y:S05]  /*1170*/  @P1 BRA `(.L_x_9610) ;  /* 0x0000000000781947 */ /* 0x000fea0003800000 */
[----:B------:R-:W-:Y:S01]  /*1180*/  FMUL.FTZ R64, R64, 1.4426950216293334961 ;  /* 0x3fb8aa3b40407820 */ /* 0x000fe20000410000 */
[----:B------:R-:W-:Y:S02]  /*1190*/  HFMA2 R15, -RZ, RZ, 1.625, 0 ;  /* 0x3e800000ff0f7431 */ /* 0x000fe400000001ff */
[----:B------:R-:W-:Y:S01]  /*11a0*/  IMAD.MOV.U32 R14, RZ, RZ, 0x3d39bf78 ;  /* 0x3d39bf78ff0e7424 */ /* 0x000fe200078e00ff */
        /* <DEDUP_REMOVED lines=27> */
.L_x_9610:
[----:B------:R-:W-:Y:S05]  /*1360*/  BSYNC.RECONVERGENT B0 ;  /* 0x0000000000007941 */ /* 0x000fea0003800200 */
.L_x_9609:
[----:B------:R-:W2:Y:S01]  /*1370*/  LDCU UR7, c[0x0][0x38c] ;  /* 0x00007180ff0777ac */ /* 0x000ea20008000800 */
[----:B-1----:R-:W-:Y:S01]  /*1380*/  FFMA.FTZ R2, R8, R4, R41 ;  /* 0x0000000408027223 */ /* 0x002fe20000010029 */
[----:B------:R-:W-:Y:S02]  /*1390*/  CS2R R14, SRZ ;  /* 0x00000000000e7805 */ /* 0x000fe4000001ff00 */
[----:B------:R-:W-:Y:S01]  /*13a0*/  CS2R R12, SRZ ;  /* 0x00000000000c7805 */ /* 0x000fe2000001ff00 */
[-C--:B------:R-:W-:Y:S01]  /*13b0*/  FMUL.FTZ R16, R4, R32.reuse ;  /* 0x0000002004107220 */ /* 0x080fe20000410000 */
[----:B------:R-:W-:Y:S01]  /*13c0*/  FFMA.FTZ R3, R9, R5, R2 ;  /* 0x0000000509037223 */ /* 0x000fe20000010002 */
[-C--:B------:R-:W-:Y:S01]  /*13d0*/  FMUL.FTZ R17, R5, R32.reuse ;  /* 0x0000002005117220 */ /* 0x080fe20000410000 */
[-C--:B------:R-:W-:Y:S01]  /*13e0*/  FMUL.FTZ R18, R6, R32.reuse ;  /* 0x0000002006127220 */ /* 0x080fe20000410000 */
[----:B------:R-:W-:Y:S01]  /*13f0*/  FMUL.FTZ R19, R7, R32 ;  /* 0x0000002007137220 */ /* 0x000fe20000410000 */
[----:B------:R-:W-:-:S04]  /*1400*/  FFMA.FTZ R2, R10, R6, R3 ;  /* 0x000000060a027223 */ /* 0x000fc80000010003 */
[----:B------:R-:W-:Y:S01]  /*1410*/  FFMA.FTZ R41, R11, R7, R2 ;  /* 0x000000070b297223 */ /* 0x000fe20000010002 */
[----:B--2---:R-:W-:Y:S01]  /*1420*/  UISETP.GE.AND UP0, UPT, UR7, 0x1, UPT ;  /* 0x000000010700788c */ /* 0x004fe2000bf06270 */
[----:B------:R-:W-:Y:S08]  /*1430*/  BAR.SYNC.DEFER_BLOCKING 0x0 ;  /* 0x0000000000007b1d */ /* 0x000ff00000010000 */
[----:B------:R-:W-:Y:S05]  /*1440*/  BRA.U !UP0, `(.L_x_9611) ;  /* 0x0000001108387547 */ /* 0x000fea000b800000 */
[----:B------:R-:W1:Y:S01]  /*1450*/  LDC R15, c[0x0][0x394] ;  /* 0x0000e500ff0f7b82 */ /* 0x000e620000000800 */
[----:B------:R-:W-:Y:S01]  /*1460*/  USHF.L.U32 UR4, UR9, 0x8, URZ ;  /* 0x0000000809047899 */ /* 0x000fe200080006ff */
[----:B------:R-:W-:Y:S01]  /*1470*/  ISETP.NE.AND P1, PT, R38, RZ, PT ;  /* 0x000000ff2600720c */ /* 0x000fe20003f25270 */
[----:B------:R-:W-:Y:S01]  /*1480*/  UIADD3 UR5, UPT, UPT, UR8, -0x2, URZ ;  /* 0xfffffffe08057890 */ /* 0x000fe2000fffe0ff */
[----:B0-----:R-:W-:Y:S01]  /*1490*/  FMUL.FTZ R63, R8, R61 ;  /* 0x0000003d083f7220 */ /* 0x001fe20000410000 */
[----:B------:R-:W-:Y:S01]  /*14a0*/  ULOP3.LUT UR4, UR4, 0x100, URZ, 0xc0, !UPT ;  /* 0x0000010004047892 */ /* 0x000fe2000f8ec0ff */
[----:B------:R-:W-:Y:S01]  /*14b0*/  FMUL.FTZ R66, R9, R62 ;  /* 0x0000003e09427220 */ /* 0x000fe20000410000 */
[----:B------:R-:W-:Y:S01]  /*14c0*/  UIMAD UR5, UR5, UR7, URZ ;  /* 0x00000007050572a4 */ /* 0x000fe2000f8e02ff */
[----:B------:R-:W0:Y:S01]  /*14d0*/  LDC.64 R2, c[0x0][0x3e0] ;  /* 0x0000f800ff027b82 */ /* 0x000e220000000a00 */
[----:B------:R-:W-:Y:S01]  /*14e0*/  USHF.L.U32 UR6, UR8, 0xa, URZ ;  /* 0x0000000a08067899 */ /* 0x000fe200080006ff */
[----:B------:R-:W-:Y:S01]  /*14f0*/  FMUL.FTZ R65, R10, R59 ;  /* 0x0000003b0a417220 */ /* 0x000fe20000410000 */
[----:B------:R-:W-:Y:S01]  /*1500*/  FMUL.FTZ R67, R11, R64 ;  /* 0x000000400b437220 */ /* 0x000fe20000410000 */
[----:B------:R-:W-:Y:S01]  /*1510*/  IADD3 R68, PT, PT, R57, 0xcc8, RZ ;  /* 0x00000cc839447810 */ /* 0x000fe20007ffe0ff */
[----:B------:R-:W-:Y:S01]  /*1520*/  IMAD.MOV.U32 R74, RZ, RZ, R39 ;  /* 0x000000ffff4a7224 */ /* 0x000fe200078e0027 */
[----:B------:R-:W-:Y:S01]  /*1530*/  MOV R69, R37 ;  /* 0x0000002500457202 */ /* 0x000fe20000000f00 */
[----:B------:R-:W-:Y:S01]  /*1540*/  UIADD3 UR10, UPT, UPT, -UR7, URZ, URZ ;  /* 0x000000ff070a7290 */ /* 0x000fe2000fffe1ff */
[----:B------:R-:W2:Y:S01]  /*1550*/  LDC.64 R24, c[0x0][0x3c0] ;  /* 0x0000f000ff187b82 */ /* 0x000ea20000000a00 */
[----:B------:R-:W-:Y:S01]  /*1560*/  MOV R70, R42 ;  /* 0x0000002a00467202 */ /* 0x000fe20000000f00 */
[----:B------:R-:W3:Y:S01]  /*1570*/  LDCU UR11, c[0x0][0x394] ;  /* 0x00007280ff0b77ac */ /* 0x000ee20008000800 */
[----:B------:R-:W-:-:S02]  /*1580*/  MOV R71, R34 ;  /* 0x0000002200477202 */ /* 0x000fc40000000f00 */
[----:B------:R-:W-:Y:S01]  /*1590*/  MOV R72, R35 ;  /* 0x0000002300487202 */ /* 0x000fe20000000f00 */
[----:B------:R-:W-:Y:S01]  /*15a0*/  ULOP3.LUT UR6, UR6, 0x400, URZ, 0xc0, !UPT ;  /* 0x0000040006067892 */ /* 0x000fe2000f8ec0ff */
[----:B------:R-:W-:Y:S01]  /*15b0*/  MOV R73, R36 ;  /* 0x0000002400497202 */ /* 0x000fe20000000f00 */
[----:B------:R-:W4:Y:S01]  /*15c0*/  LDC.64 R26, c[0x0][0x3a8] ;  /* 0x0000ea00ff1a7b82 */ /* 0x000f220000000a00 */
[----:B-1----:R-:W-:Y:S01]  /*15d0*/  ISETP.LE.AND P0, PT, R15, UR8, PT ;  /* 0x000000080f007c0c */ /* 0x002fe2000bf03270 */
[----:B------:R-:W-:Y:S01]  /*15e0*/  HFMA2 R15, -RZ, RZ, 0, 0 ;  /* 0x00000000ff0f7431 */ /* 0x000fe200000001ff */
[----:B------:R-:W-:Y:S02]  /*15f0*/  MOV R75, R57 ;  /* 0x00000039004b7202 */ /* 0x000fe40000000f00 */
[----:B------:R-:W-:Y:S02]  /*1600*/  ISETP.EQ.AND P0, PT, R38, RZ, !P0 ;  /* 0x000000ff2600720c */ /* 0x000fe40004702270 */
[----:B------:R-:W-:Y:S01]  /*1610*/  MOV R76, UR4 ;  /* 0x00000004004c7c02 */ /* 0x000fe20008000f00 */
[----:B------:R-:W1:Y:S01]  /*1620*/  LDC R92, c[0x0][0x394] ;  /* 0x0000e500ff5c7b82 */ /* 0x000e620000000800 */
[----:B0-----:R-:W-:-:S02]  /*1630*/  SHF.L.U64.HI R77, R2, 0x2, R3 ;  /* 0x00000002024d7819 */ /* 0x001fc40000010203 */
[----:B------:R-:W-:Y:S02]  /*1640*/  MOV R79, UR5 ;  /* 0x00000005004f7c02 */ /* 0x000fe40008000f00 */
[----:B--2---:R-:W-:Y:S02]  /*1650*/  SHF.L.U64.HI R25, R24, 0x2, R25 ;  /* 0x0000000218197819 */ /* 0x004fe40000010219 */
[----:B---34-:R-:W-:-:S07]  /*1660*/  SHF.L.U64.HI R27, R26, 0x2, R27 ;  /* 0x000000021a1b7819 */ /* 0x018fce000001021b */
.L_x_9617:
[----:B------:R-:W-:Y:S02]  /*1670*/  MOV R28, R69 ;  /* 0x00000045001c7202 */ /* 0x000fe40000000f00 */
[----:B------:R-:W-:-:S05]  /*1680*/  MOV R29, R70 ;  /* 0x00000046001d7202 */ /* 0x000fca0000000f00 */
[----:B------:R0:W2:Y:S01]  /*1690*/  LDG.E R78, desc[UR16][R28.64] ;  /* 0x000000101c4e7981 */ /* 0x0000a2000c1e1900 */
[----:B------:R-:W-:Y:S02]  /*16a0*/  MOV R30, R73 ;  /* 0x00000049001e7202 */ /* 0x000fe40000000f00 */
[----:B------:R-:W-:-:S05]  /*16b0*/  MOV R31, R74 ;  /* 0x0000004a001f7202 */ /* 0x000fca0000000f00 */
[----:B------:R3:W4:Y:S01]  /*16c0*/  LDG.E R84, desc[UR16][R30.64] ;  /* 0x000000101e547981 */ /* 0x000722000c1e1900 */
[----:B0-----:R-:W-:Y:S01]  /*16d0*/  MOV R28, R71 ;  /* 0x00000047001c7202 */ /* 0x001fe20000000f00 */
[----:B------:R-:W-:-:S05]  /*16e0*/  IMAD.MOV.U32 R29, RZ, RZ, R72 ;  /* 0x000000ffff1d7224 */ /* 0x000fca00078e0048 */
[----:B------:R-:W4:Y:S01]  /*16f0*/  LDG.E R83, desc[UR16][R28.64] ;  /* 0x000000101c537981 */ /* 0x000f22000c1e1900 */
[----:B------:R-:W-:-:S04]  /*1700*/  SEL R82, R76, R49, !P1 ;  /* 0x000000314c527207 */ /* 0x000fc80004800000 */
[----:B------:R-:W-:Y:S02]  /*1710*/  LEA R87, R82, R57, 0x2 ;  /* 0x0000003952577211 */ /* 0x000fe400078e10ff */
[----:B------:R-:W-:Y:S01]  /*1720*/  ISETP.NE.AND P1, PT, R38, 0x1f, PT ;  /* 0x0000001f2600780c */ /* 0x000fe20003f25270 */
[----:B------:R-:W-:Y:S01]  /*1730*/  BSSY.RECONVERGENT B0, `(.L_x_9612) ;  /* 0x0000018000007945 */ /* 0x000fe20003800200 */
[----:B--2---:R-:W-:-:S04]  /*1740*/  FMUL.FTZ R81, R78, 1.4426950216293334961 ;  /* 0x3fb8aa3b4e517820 */ /* 0x004fc80000410000 */
[C---:B------:R-:W-:Y:S01]  /*1750*/  FMUL.FTZ R80, R81.reuse, R61 ;  /* 0x0000003d51507220 */ /* 0x040fe20000410000 */
[C---:B------:R-:W-:Y:S01]  /*1760*/  FMUL.FTZ R3, R81.reuse, R62 ;  /* 0x0000003e51037220 */ /* 0x040fe20000410000 */
[C---:B------:R-:W-:Y:S01]  /*1770*/  FMUL.FTZ R82, R81.reuse, R59 ;  /* 0x0000003b51527220 */ /* 0x040fe20000410000 */
[----:B---3--:R-:W-:-:S03]  /*1780*/  FMUL.FTZ R30, R81, R64 ;  /* 0x00000040511e7220 */ /* 0x008fc60000410000 */
[----:B------:R-:W0:Y:S08]  /*1790*/  MUFU.EX2 R80, R80 ;  /* 0x0000005000507308 */ /* 0x000e300000000800 */
[----:B------:R-:W2:Y:S01]  /*17a0*/  MUFU.EX2 R3, R3 ;  /* 0x0000000300037308 */ /* 0x000ea20000000800 */
[----:B----4-:R-:W-:-:S07]  /*17b0*/  FMUL.FTZ R85, R83, R84 ;  /* 0x0000005453557220 */ /* 0x010fce0000410000 */
[----:B------:R-:W3:Y:S08]  /*17c0*/  MUFU.EX2 R82, R82 ;  /* 0x0000005200527308 */ /* 0x000ef00000000800 */
[----:B------:R-:W4:Y:S01]  /*17d0*/  MUFU.EX2 R30, R30 ;  /* 0x0000001e001e7308 */ /* 0x000f220000000800 */
[----:B0-----:R0:W-:Y:S01]  /*17e0*/  STS [R87+0x448], R80 ;  /* 0x0004485057007388 */ /* 0x0011e20000000800 */
[-C--:B------:R-:W-:Y:S01]  /*17f0*/  FMUL.FTZ R84, R4, R85.reuse ;  /* 0x0000005504547220 */ /* 0x080fe20000410000 */
[-C--:B------:R-:W-:Y:S01]  /*1800*/  FMUL.FTZ R31, R5, R85.reuse ;  /* 0x00000055051f7220 */ /* 0x080fe20000410000 */
[-C--:B------:R-:W-:Y:S01]  /*1810*/  FMUL.FTZ R83, R6, R85.reuse ;  /* 0x0000005506537220 */ /* 0x080fe20000410000 */
[----:B------:R-:W-:Y:S01]  /*1820*/  FMUL.FTZ R85, R7, R85 ;  /* 0x0000005507557220 */ /* 0x000fe20000410000 */
[----:B------:R-:W-:Y:S06]  /*1830*/  BAR.SYNC.DEFER_BLOCKING 0x0 ;  /* 0x0000000000007b1d */ /* 0x000fec0000010000 */
[----:B--2---:R-:W-:Y:S05]  /*1840*/  @P1 BRA `(.L_x_9613) ;  /* 0x0000000000141947 */ /* 0x004fea0003800000 */
[----:B------:R-:W-:Y:S01]  /*1850*/  UISETP.NE.AND UP0, UPT, UR8, UR11, UPT ;  /* 0x0000000b0800728c */ /* 0x000fe2000bf05270 */
[----:B------:R-:W-:-:S08]  /*1860*/  MOV R86, 0x3f800000 ;  /* 0x3f80000000567802 */ /* 0x000fd00000000f00 */
[----:B------:R-:W-:Y:S05]  /*1870*/  BRA.U !UP0, `(.L_x_9614) ;  /* 0x00000001080c7547 */ /* 0x000fea000b800000 */
[----:B------:R2:W0:Y:S01]  /*1880*/  LDS R86, [R75+UR6+0x448] ;  /* 0x000448064b567984 */ /* 0x0004220008000800 */
[----:B------:R-:W-:Y:S05]  /*1890*/  BRA `(.L_x_9614) ;  /* 0x0000000000047947 */ /* 0x000fea0003800000 */
.L_x_9613:
[----:B------:R2:W0:Y:S02]  /*18a0*/  LDS R86, [R50+0xc4c] ;  /* 0x000c4c0032567984 */ /* 0x0004240000000800 */
.L_x_9614:
[----:B------:R-:W-:Y:S05]  /*18b0*/  BSYNC.RECONVERGENT B0 ;  /* 0x0000000000007941 */ /* 0x000fea0003800200 */
.L_x_9612:
[----:B------:R-:W-:Y:S01]  /*18c0*/  UISETP.NE.AND UP0, UPT, UR8, 0x1, UPT ;  /* 0x000000010800788c */ /* 0x000fe2000bf05270 */
[----:B0-----:R-:W-:-:S05]  /*18d0*/  HFMA2 R87, -RZ, RZ, 0, 0 ;  /* 0x00000000ff577431 */ /* 0x001fca00000001ff */
[----:B------:R-:W-:-:S04]  /*18e0*/  PLOP3.LUT P1, PT, PT, PT, UP0, 0x80, 0x8 ;  /* 0x000000000008781c */ /* 0x000fc80003f2f008 */
[----:B------:R-:W-:-:S13]  /*18f0*/  ISETP.NE.OR P1, PT, R38, RZ, !P1 ;  /* 0x000000ff2600720c */ /* 0x000fda0004f25670 */
[----:B------:R-:W-:-:S05]  /*1900*/  @!P1 IMAD.WIDE R28, R79, 0x8, R20 ;  /* 0x000000084f1c9825 */ /* 0x000fca00078e0214 */
[----:B------:R0:W5:Y:S01]  /*1910*/  @!P1 LDG.E R87, desc[UR16][R28.64+0x4] ;  /* 0x000004101c579981 */ /* 0x000162000c1e1900 */
[C---:B----4-:R-:W-:Y:S01]  /*1920*/  FMUL.FTZ R81, R30.reuse, R86 ;  /* 0x000000561e517220 */ /* 0x050fe20000410000 */
[----:B------:R-:W-:Y:S01]  /*1930*/  FFMA.FTZ R89, R30, R85, R83 ;  /* 0x000000551e597223 */ /* 0x000fe20000010053 */
[----:B------:R-:W-:Y:S01]  /*1940*/  FFMA.FTZ R88, R63, R3, R66 ;  /* 0x000000033f587223 */ /* 0x000fe20000010042 */
[----:B------:R-:W-:Y:S01]  /*1950*/  ISETP.NE.AND P1, PT, R90, 0x1f, PT ;  /* 0x0000001f5a00780c */ /* 0x000fe20003f25270 */
[C---:B---3--:R-:W-:Y:S01]  /*1960*/  FMUL.FTZ R94, R82.reuse, R81 ;  /* 0x00000051525e7220 */ /* 0x048fe20000410000 */
[C---:B------:R-:W-:Y:S01]  /*1970*/  FFMA.FTZ R89, R82.reuse, R89, R31 ;  /* 0x0000005952597223 */ /* 0x040fe2000001001f */
[----:B------:R-:W-:Y:S01]  /*1980*/  FFMA.FTZ R88, R82, R88, R65 ;  /* 0x0000005852587223 */ /* 0x000fe20000010041 */
[----:B------:R-:W-:Y:S01]  /*1990*/  ISETP.GT.U32.AND P2, PT, R90, 0x1d, PT ;  /* 0x0000001d5a00780c */ /* 0x000fe20003f44070 */
[C---:B------:R-:W-:Y:S01]  /*19a0*/  FMUL.FTZ R81, R3.reuse, R94 ;  /* 0x0000005e03517220 */ /* 0x040fe20000410000 */
[----:B------:R-:W-:Y:S01]  /*19b0*/  FFMA.FTZ R93, R3, R89, R84 ;  /* 0x00000059035d7223 */ /* 0x000fe20000010054 */
[----:B------:R-:W-:Y:S01]  /*19c0*/  FFMA.FTZ R94, R30, R88, R67 ;  /* 0x000000581e5e7223 */ /* 0x000fe20000010043 */
[----:B0-----:R-:W-:Y:S01]  /*19d0*/  FMUL.FTZ R29, R80, R3 ;  /* 0x00000003501d7220 */ /* 0x001fe20000410000 */
[----:B------:R-:W-:Y:S01]  /*19e0*/  ISETP.NE.AND P4, PT, R60, RZ, PT ;  /* 0x000000ff3c00720c */ /* 0x000fe20003f85270 */
[----:B------:R-:W0:Y:S01]  /*19f0*/  SHFL.DOWN PT, R96, R81, 0x1, 0x1f ;  /* 0x08201f0051607f89 */ /* 0x000e2200000e0000 */
[----:B------:R-:W-:Y:S01]  /*1a00*/  MOV R88, R93 ;  /* 0x0000005d00587202 */ /* 0x000fe20000000f00 */
[----:B------:R-:W-:Y:S01]  /*1a10*/  FMUL.FTZ R29, R82, R29 ;  /* 0x0000001d521d7220 */ /* 0x000fe20000410000 */
[----:B------:R-:W-:Y:S01]  /*1a20*/  ISETP.NE.AND P3, PT, R38, RZ, PT ;  /* 0x000000ff2600720c */ /* 0x000fe20003f65270 */
[----:B------:R-:W3:Y:S01]  /*1a30*/  SHFL.DOWN PT, R95, R93, 0x1, 0x1f ;  /* 0x08201f005d5f7f89 */ /* 0x000ee200000e0000 */
[----:B------:R-:W-:Y:S01]  /*1a40*/  BSSY.RECONVERGENT B0, `(.L_x_9615) ;  /* 0x00000a1000007945 */ /* 0x000fe20003800200 */
[----:B------:R-:W-:-:S02]  /*1a50*/  FMUL.FTZ R89, R30, R29 ;  /* 0x0000001d1e597220 */ /* 0x000fc40000410000 */
[----:B------:R-:W4:Y:S01]  /*1a60*/  SHFL.UP PT, R91, R94, 0x1, RZ ;  /* 0x042000005e5b7989 */ /* 0x000f2200000e00ff */
[----:B0-----:R-:W-:Y:S01]  /*1a70*/  @P1 FMUL.FTZ R28, R96, R81 ;  /* 0x00000051601c1220 */ /* 0x001fe20000410000 */
[----:B---3--:R-:W-:-:S04]  /*1a80*/  @P1 FFMA.FTZ R88, R81, R95, R88 ;  /* 0x0000005f51581223 */ /* 0x008fc80000010058 */
[----:B------:R-:W-:Y:S02]  /*1a90*/  @P1 MOV R81, R28 ;  /* 0x0000001c00511202 */ /* 0x000fe40000000f00 */
[----:B------:R-:W0:Y:S01]  /*1aa0*/  SHFL.UP PT, R28, R89, 0x1, RZ ;  /* 0x04200000591c7989 */ /* 0x000e2200000e00ff */
[C---:B----4-:R-:W-:Y:S01]  /*1ab0*/  FFMA.FTZ R91, R89.reuse, R91, R94 ;  /* 0x0000005b595b7223 */ /* 0x050fe2000001005e */
[----:B------:R-:W-:Y:S02]  /*1ac0*/  ISETP.GE.AND P1, PT, R60, 0x1, PT ;  /* 0x000000013c00780c */ /* 0x000fe40003f26270 */
[----:B------:R-:W3:Y:S02]  /*1ad0*/  SHFL.DOWN PT, R96, R81, 0x2, 0x1f ;  /* 0x08401f0051607f89 */ /* 0x000ee400000e0000 */
[----:B------:R-:W-:Y:S02]  /*1ae0*/  FSEL R94, R94, R91, !P1 ;  /* 0x0000005b5e5e7208 */ /* 0x000fe40004800000 */
[----:B------:R-:W4:Y:S04]  /*1af0*/  SHFL.DOWN PT, R93, R88, 0x2, 0x1f ;  /* 0x08401f00585d7f89 */ /* 0x000f2800000e0000 */
[----:B------:R-:W1:Y:S03]  /*1b00*/  SHFL.UP PT, R29, R94, 0x2, RZ ;  /* 0x044000005e1d7989 */ /* 0x000e6600000e00ff */
[----:B0-----:R-:W-:Y:S01]  /*1b10*/  @P1 FMUL.FTZ R89, R89, R28 ;  /* 0x0000001c59591220 */ /* 0x001fe20000410000 */
[----:B------:R-:W-:Y:S01]  /*1b20*/  ISETP.GE.AND P1, PT, R60, 0x2, PT ;  /* 0x000000023c00780c */ /* 0x000fe20003f26270 */
[----:B---3--:R-:W-:-:S03]  /*1b30*/  @!P2 FMUL.FTZ R91, R81, R96 ;  /* 0x00000060515ba220 */ /* 0x008fc60000410000 */
[----:B------:R-:W0:Y:S01]  /*1b40*/  SHFL.UP PT, R28, R89, 0x2, RZ ;  /* 0x04400000591c7989 */ /* 0x000e2200000e00ff */
[----:B----4-:R-:W-:Y:S01]  /*1b50*/  @!P2 FFMA.FTZ R88, R81, R93, R88 ;  /* 0x0000005d5158a223 */ /* 0x010fe20000010058 */
[----:B------:R-:W-:Y:S01]  /*1b60*/  @!P2 IMAD.MOV.U32 R81, RZ, RZ, R91 ;  /* 0x000000ffff51a224 */ /* 0x000fe200078e005b */
[----:B------:R-:W-:Y:S01]  /*1b70*/  ISETP.GT.U32.AND P2, PT, R90, 0x1b, PT ;  /* 0x0000001b5a00780c */ /* 0x000fe20003f44070 */
[----:B-1----:R-:W-:Y:S02]  /*1b80*/  FFMA.FTZ R29, R89, R29, R94 ;  /* 0x0000001d591d7223 */ /* 0x002fe4000001005e */
[----:B------:R-:W1:Y:S04]  /*1b90*/  SHFL.DOWN PT, R93, R88, 0x4, 0x1f ;  /* 0x08801f00585d7f89 */ /* 0x000e6800000e0000 */
[----:B------:R-:W3:Y:S01]  /*1ba0*/  SHFL.DOWN PT, R98, R81, 0x4, 0x1f ;  /* 0x08801f0051627f89 */ /* 0x000ee200000e0000 */
[----:B------:R-:W-:-:S05]  /*1bb0*/  FSEL R96, R94, R29, !P1 ;  /* 0x0000001d5e607208 */ /* 0x000fca0004800000 */
[----:B------:R-:W4:Y:S01]  /*1bc0*/  SHFL.UP PT, R29, R96, 0x4, RZ ;  /* 0x04800000601d7989 */ /* 0x000f2200000e00ff */
[----:B0-----:R-:W-:Y:S01]  /*1bd0*/  @P1 FMUL.FTZ R89, R89, R28 ;  /* 0x0000001c59591220 */ /* 0x001fe20000410000 */
[----:B------:R-:W-:-:S04]  /*1be0*/  ISETP.GE.AND P1, PT, R60, 0x4, PT ;  /* 0x000000043c00780c */ /* 0x000fc80003f26270 */
[----:B------:R-:W0:Y:S01]  /*1bf0*/  SHFL.UP PT, R28, R89, 0x4, RZ ;  /* 0x04800000591c7989 */ /* 0x000e2200000e00ff */
[C---:B-1----:R-:W-:Y:S01]  /*1c00*/  @!P2 FFMA.FTZ R88, R81.reuse, R93, R88 ;  /* 0x0000005d5158a223 */ /* 0x042fe20000010058 */
[----:B---3--:R-:W-:-:S04]  /*1c10*/  @!P2 FMUL.FTZ R91, R81, R98 ;  /* 0x00000062515ba220 */ /* 0x008fc80000410000 */
[----:B------:R-:W1:Y:S01]  /*1c20*/  SHFL.DOWN PT, R95, R88, 0x8, 0x1f ;  /* 0x09001f00585f7f89 */ /* 0x000e6200000e0000 */
[----:B------:R-:W-:Y:S01]  /*1c30*/  @!P2 MOV R81, R91 ;  /* 0x0000005b0051a202 */ /* 0x000fe20000000f00 */
[----:B----4-:R-:W-:Y:S01]  /*1c40*/  FFMA.FTZ R29, R89, R29, R96 ;  /* 0x0000001d591d7223 */ /* 0x010fe20000010060 */
[----:B------:R-:W-:-:S03]  /*1c50*/  ISETP.GT.U32.AND P2, PT, R90, 0x17, PT ;  /* 0x000000175a00780c */ /* 0x000fc60003f44070 */
[----:B------:R-:W3:Y:S01]  /*1c60*/  SHFL.DOWN PT, R98, R81, 0x8, 0x1f ;  /* 0x09001f0051627f89 */ /* 0x000ee200000e0000 */
[----:B------:R-:W-:Y:S02]  /*1c70*/  FSEL R94, R96, R29, !P1 ;  /* 0x0000001d605e7208 */ /* 0x000fe40004800000 */
[----:B------:R-:W-:-:S03]  /*1c80*/  MOV R29, RZ ;  /* 0x000000ff001d7202 */ /* 0x000fc60000000f00 */
[----:B------:R-:W4:Y:S01]  /*1c90*/  SHFL.UP PT, R91, R94, 0x8, RZ ;  /* 0x050000005e5b7989 */ /* 0x000f2200000e00ff */
[----:B0-----:R-:W-:Y:S01]  /*1ca0*/  @P1 FMUL.FTZ R89, R89, R28 ;  /* 0x0000001c59591220 */ /* 0x001fe20000410000 */
[----:B------:R-:W-:Y:S01]  /*1cb0*/  HFMA2 R28, -RZ, RZ, 1.875, 0 ;  /* 0x3f800000ff1c7431 */ /* 0x000fe200000001ff */
[----:B------:R-:W-:-:S03]  /*1cc0*/  ISETP.GE.AND P1, PT, R60, 0x8, PT ;  /* 0x000000083c00780c */ /* 0x000fc60003f26270 */
[----:B------:R-:W0:Y:S01]  /*1cd0*/  SHFL.UP PT, R96, R89, 0x8, RZ ;  /* 0x0500000059607989 */ /* 0x000e2200000e00ff */
[----:B-1----:R-:W-:-:S03]  /*1ce0*/  @!P2 FFMA.FTZ R88, R81, R95, R88 ;  /* 0x0000005f5158a223 */ /* 0x002fc60000010058 */
[----:B------:R-:W-:Y:S04]  /*1cf0*/  @P0 LDS.64 R28, [R68] ;  /* 0x00000000441c0984 */ /* 0x000fe80000000a00 */
[----:B------:R-:W1:Y:S01]  /*1d00*/  SHFL.DOWN PT, R95, R88, 0x10, 0x1f ;  /* 0x0a001f00585f7f89 */ /* 0x000e6200000e0000 */
        /* <DEDUP_REMOVED lines=10> */
[C---:B-1----:R-:W-:Y:S01]  /*1db0*/  @!P2 FFMA.FTZ R88, R81.reuse, R95, R88 ;  /* 0x0000005f5158a223 */ /* 0x042fe20000010058 */
        /* <DEDUP_REMOVED lines=9> */
[----:B------:R-:W-:Y:S01]  /*1e50*/  ISETP.NE.AND P1, PT, R38, RZ, PT ;  /* 0x000000ff2600720c */ /* 0x000fe20003f25270 */
[----:B------:R-:W-:Y:S04]  /*1e60*/  SHFL.IDX PT, R88, R88, RZ, 0x1f ;  /* 0x00001fff58587589 */ /* 0x000fe800000e0000 */
[----:B------:R-:W-:Y:S04]  /*1e70*/  SHFL.UP PT, R89, R89, 0x1, RZ ;  /* 0x0420000059597989 */ /* 0x000fe800000e00ff */
[----:B------:R-:W-:Y:S04]  /*1e80*/  SHFL.UP PT, R94, R94, 0x1, RZ ;  /* 0x042000005e5e7989 */ /* 0x000fe800000e00ff */
[----:B------:R-:W1:Y:S01]  /*1e90*/  SHFL.IDX PT, R81, R81, RZ, 0x1f ;  /* 0x00001fff51517589 */ /* 0x000e6200000e0000 */
[----:B0-----:R-:W-:Y:S01]  /*1ea0*/  @P2 FFMA.FTZ R100, R93, R100, R98 ;  /* 0x000000645d642223 */ /* 0x001fe20000010062 */
[----:B------:R-:W-:-:S03]  /*1eb0*/  ISETP.GT.AND P2, PT, R60, 0x1e, PT ;  /* 0x0000001e3c00780c */ /* 0x000fc60003f44270 */
[----:B------:R-:W-:-:S04]  /*1ec0*/  FFMA.FTZ R85, R100, R86, R85 ;  /* 0x0000005664557223 */ /* 0x000fc80000010055 */
[----:B------:R-:W-:-:S04]  /*1ed0*/  FFMA.FTZ R83, R30, R85, R83 ;  /* 0x000000551e537223 */ /* 0x000fc80000010053 */
[C---:B------:R-:W-:Y:S01]  /*1ee0*/  FMUL.FTZ R95, R78.reuse, R83 ;  /* 0x000000534e5f7220 */ /* 0x040fe20000410000 */
[C---:B-1----:R-:W-:Y:S01]  /*1ef0*/  FFMA.FTZ R29, R81.reuse, R29, R88 ;  /* 0x0000001d511d7223 */ /* 0x042fe20000010058 */
[----:B------:R-:W-:Y:S01]  /*1f00*/  FMUL.FTZ R28, R81, R28 ;  /* 0x0000001c511c7220 */ /* 0x000fe20000410000 */
[----:B------:R-:W-:-:S04]  /*1f10*/  FMUL.FTZ R88, R78, R85 ;  /* 0x000000554e587220 */ /* 0x000fc80000410000 */
[----:B------:R-:W-:Y:S04]  /*1f20*/  @!P3 STS.64 [R68], R28 ;  /* 0x0000001c4400b388 */ /* 0x000fe80000000a00 */
[----:B-----5:R0:W1:Y:S02]  /*1f30*/  SHFL.IDX PT, R91, R87, RZ, 0x1f ;  /* 0x00001fff575b7589 */ /* 0x02006400000e0000 */
[----:B0-----:R-:W-:-:S04]  /*1f40*/  FMUL.FTZ R87, R83, R59 ;  /* 0x0000003b53577220 */ /* 0x001fc80000410000 */
[----:B------:R-:W-:Y:S01]  /*1f50*/  FADD.FTZ R18, R87, R18 ;  /* 0x0000001257127221 */ /* 0x000fe20000010000 */
[----:B-1----:R-:W-:-:S04]  /*1f60*/  @P1 FFMA.FTZ R91, R89, R91, R94 ;  /* 0x0000005b595b1223 */ /* 0x002fc8000001005e */
[----:B------:R-:W-:Y:S01]  /*1f70*/  FFMA.FTZ R86, R80, R91, R63 ;  /* 0x0000005b50567223 */ /* 0x000fe2000001003f */
[----:B------:R-:W-:-:S03]  /*1f80*/  FFMA.FTZ R91, R82, R83, R31 ;  /* 0x00000053525b7223 */ /* 0x000fc6000001001f */
[CC--:B------:R-:W-:Y:S01]  /*1f90*/  FFMA.FTZ R31, R3.reuse, R86.reuse, R66 ;  /* 0x00000056031f7223 */ /* 0x0c0fe20000010042 */
[----:B------:R-:W-:Y:S01]  /*1fa0*/  FFMA.FTZ R89, R3, R91, R84 ;  /* 0x0000005b03597223 */ /* 0x000fe20000010054 */
[----:B------:R-:W-:Y:S01]  /*1fb0*/  FFMA.FTZ R80, R4, R86, RZ ;  /* 0x0000005604507223 */ /* 0x000fe200000100ff */
[----:B------:R-:W-:Y:S01]  /*1fc0*/  FADD.FTZ R84, -R63, R86 ;  /* 0x000000563f547221 */ /* 0x000fe20000010100 */
[----:B------:R-:W-:Y:S01]  /*1fd0*/  FFMA.FTZ R82, R82, R31, R65 ;  /* 0x0000001f52527223 */ /* 0x000fe20000010041 */
[----:B------:R-:W-:Y:S01]  /*1fe0*/  FMUL.FTZ R3, R89, R61 ;  /* 0x0000003d59037220 */ /* 0x000fe20000410000 */
[----:B------:R-:W-:Y:S01]  /*1ff0*/  FFMA.FTZ R93, R5, R31, R80 ;  /* 0x0000001f055d7223 */ /* 0x000fe20000010050 */
[----:B------:R-:W-:Y:S01]  /*2000*/  FADD.FTZ R86, -R66, R31 ;  /* 0x0000001f42567221 */ /* 0x000fe20000010100 */
[----:B------:R-:W-:Y:S01]  /*2010*/  FMUL.FTZ R80, R91, R62 ;  /* 0x0000003e5b507220 */ /* 0x000fe20000410000 */
[----:B------:R-:W-:Y:S01]  /*2020*/  FFMA.FTZ R31, R3, R84, RZ ;  /* 0x00000054031f7223 */ /* 0x000fe200000100ff */
        /* <DEDUP_REMOVED lines=8> */
[----:B------:R-:W0:Y:S01]  /*20b0*/  @!P4 S2R R98, SR_CgaCtaId ;  /* 0x000000000062c919 */ /* 0x000e220000008800 */
[----:B------:R-:W-:Y:S01]  /*20c0*/  @!P4 MOV R93, 0x400 ;  /* 0x00000400005dc802 */ /* 0x000fe20000000f00 */
[----:B------:R-:W-:Y:S01]  /*20d0*/  FMUL.FTZ R81, R78, R89 ;  /* 0x000000594e517220 */ /* 0x000fe20000410000 */
[----:B------:R-:W-:Y:S01]  /*20e0*/  FFMA.FTZ R99, R82, R97, R31 ;  /* 0x0000006152637223 */ /* 0x000fe2000001001f */
[----:B------:R-:W-:Y:S01]  /*20f0*/  FMUL.FTZ R95, R94, R95 ;  /* 0x0000005f5e5f7220 */ /* 0x000fe20000410000 */
[----:B------:R-:W1:Y:S01]  /*2100*/  SHFL.DOWN PT, R31, R96, 0x1, 0x1f ;  /* 0x08201f00601f7f89 */ /* 0x000e6200000e0000 */
[----:B------:R-:W-:Y:S01]  /*2110*/  FMUL.FTZ R81, R84, R81 ;  /* 0x0000005154517220 */ /* 0x000fe20000410000 */
[----:B------:R-:W-:Y:S01]  /*2120*/  FMUL.FTZ R88, R97, R88 ;  /* 0x0000005861587220 */ /* 0x000fe20000410000 */
[----:B------:R-:W-:Y:S01]  /*2130*/  FFMA.FTZ R95, R10, R83, R95 ;  /* 0x000000530a5f7223 */ /* 0x000fe2000001005f */
[----:B------:R-:W3:Y:S01]  /*2140*/  SHFL.DOWN PT, R30, R99, 0x1, 0x1f ;  /* 0x08201f00631e7f89 */ /* 0x000ee200000e0000 */
        /* <DEDUP_REMOVED lines=9> */
[----:B0-----:R-:W-:Y:S01]  /*21e0*/  @!P4 LEA R57, R98, R93, 0x18 ;  /* 0x0000005d6239c211 */ /* 0x001fe200078ec0ff */
[----:B---3--:R-:W-:-:S03]  /*21f0*/  @!P2 FADD.FTZ R99, R99, R30 ;  /* 0x0000001e6363a221 */ /* 0x008fc60000010000 */
[----:B------:R-:W0:Y:S01]  /*2200*/  SHFL.DOWN PT, R31, R96, 0x2, 0x1f ;  /* 0x08401f00601f7f89 */ /* 0x000e2200000e0000 */
[----:B------:R-:W-:Y:S01]  /*2210*/  ISETP.GT.AND P2, PT, R60, 0x1d, PT ;  /* 0x0000001d3c00780c */ /* 0x000fe20003f44270 */
[----:B------:R-:W-:Y:S02]  /*2220*/  FMUL.FTZ R93, R78, R91 ;  /* 0x0000005b4e5d7220 */ /* 0x000fe40000410000 */
[----:B------:R-:W1:Y:S02]  /*2230*/  SHFL.DOWN PT, R30, R99, 0x2, 0x1f ;  /* 0x08401f00631e7f89 */ /* 0x000e6400000e0000 */
[----:B------:R-:W-:-:S04]  /*2240*/  FMUL.FTZ R86, R86, R93 ;  /* 0x0000005d56567220 */ /* 0x000fc80000410000 */
[----:B------:R-:W-:-:S04]  /*2250*/  FFMA.FTZ R86, R9, R91, R86 ;  /* 0x0000005b09567223 */ /* 0x000fc80000010056 */
        /* <DEDUP_REMOVED lines=31> */
.L_x_9616:
[----:B------:R-:W-:Y:S05]  /*2450*/  BSYNC.RECONVERGENT B0 ;  /* 0x0000000000007941 */ /* 0x000fea0003800200 */
.L_x_9615:
[----:B------:R-:W-:Y:S01]  /*2460*/  UIADD3 UR10, UPT, UPT, UR10, 0x1, URZ ;  /* 0x000000010a0a7890 */ /* 0x000fe2000fffe0ff */
[----:B------:R-:W-:Y:S01]  /*2470*/  LEA R73, P2, R2, R73, 0x2 ;  /* 0x0000004902497211 */ /* 0x000fe200078410ff */
[----:B------:R-:W-:Y:S01]  /*2480*/  VIADD R79, R79, 0x1 ;  /* 0x000000014f4f7836 */ /* 0x000fe20000000000 */
[----:B------:R-:W-:Y:S01]  /*2490*/  LEA R71, P3, R24, R71, 0x2 ;  /* 0x0000004718477211 */ /* 0x000fe200078610ff */
[----:B------:R-:W-:Y:S01]  /*24a0*/  UISETP.NE.AND UP0, UPT, UR10, URZ, UPT ;  /* 0x000000ff0a00728c */ /* 0x000fe2000bf05270 */
[----:B------:R-:W-:Y:S02]  /*24b0*/  LEA R69, P4, R26, R69, 0x2 ;  /* 0x000000451a457211 */ /* 0x000fe400078810ff */
[----:B0-2---:R-:W-:Y:S02]  /*24c0*/  IADD3 R75, PT, PT, R75, 0x4, RZ ;  /* 0x000000044b4b7810 */ /* 0x005fe40007ffe0ff */
[----:B------:R-:W-:Y:S02]  /*24d0*/  IADD3 R68, PT, PT, R68, 0x8, RZ ;  /* 0x0000000844447810 */ /* 0x000fe40007ffe0ff */
[----:B------:R-:W-:-:S02]  /*24e0*/  IADD3 R76, PT, PT, R76, 0x1, RZ ;  /* 0x000000014c4c7810 */ /* 0x000fc40007ffe0ff */
[----:B------:R-:W-:Y:S02]  /*24f0*/  IADD3.X R74, PT, PT, R74, R77, RZ, P2, !PT ;  /* 0x0000004d4a4a7210 */ /* 0x000fe400017fe4ff */
[----:B------:R-:W-:Y:S02]  /*2500*/  IADD3.X R72, PT, PT, R72, R25, RZ, P3, !PT ;  /* 0x0000001948487210 */ /* 0x000fe40001ffe4ff */
[----:B------:R-:W-:Y:S01]  /*2510*/  IADD3.X R70, PT, PT, R70, R27, RZ, P4, !PT ;  /* 0x0000001b46467210 */ /* 0x000fe200027fe4ff */
[----:B------:R-:W-:Y:S06]  /*2520*/  BRA.U UP0, `(.L_x_9617) ;  /* 0xfffffff100507547 */ /* 0x000fec000b83ffff */
.L_x_9611:
[----:B------:R-:W-:Y:S01]  /*2530*/  BAR.SYNC.DEFER_BLOCKING 0x0 ;  /* 0x0000000000007b1d */ /* 0x000fe20000010000 */
[-C--:B------:R-:W-:Y:S01]  /*2540*/  ISETP.GE.AND P0, PT, R48, R54.reuse, PT ;  /* 0x000000363000720c */ /* 0x080fe20003f06270 */
[----:B------:R-:W-:Y:S01]  /*2550*/  HFMA2 R3, -RZ, RZ, 0, 0 ;  /* 0x00000000ff037431 */ /* 0x000fe200000001ff */
[-C--:B------:R-:W-:Y:S01]  /*2560*/  ISETP.GE.AND P1, PT, R51, R54.reuse, PT ;  /* 0x000000363300720c */ /* 0x080fe20003f26270 */
[----:B------:R-:W-:Y:S01]  /*2570*/  HFMA2 R11, -RZ, RZ, 0, 0 ;  /* 0x00000000ff0b7431 */ /* 0x000fe200000001ff */
[-C--:B------:R-:W-:Y:S01]  /*2580*/  ISETP.GE.AND P2, PT, R52, R54.reuse, PT ;  /* 0x000000363400720c */ /* 0x080fe20003f46270 */
[----:B------:R-:W-:Y:S01]  /*2590*/  IMAD.MOV.U32 R25, RZ, RZ, RZ ;  /* 0x000000ffff197224 */ /* 0x000fe200078e00ff */
[----:B------:R-:W-:Y:S02]  /*25a0*/  ISETP.GE.AND P3, PT, R45, R54, PT ;  /* 0x000000362d00720c */ /* 0x000fe40003f66270 */
[----:B------:R-:W-:Y:S01]  /*25b0*/  MOV R9, RZ ;  /* 0x000000ff00097202 */ /* 0x000fe20000000f00 */
[----:B------:R-:W1:Y:S01]  /*25c0*/  S2UR UR5, SR_CgaCtaId ;  /* 0x00000000000579c3 */ /* 0x000e620000008800 */
[----:B------:R-:W-:Y:S01]  /*25d0*/  UMOV UR4, 0x400 ;  /* 0x0000040000047882 */ /* 0x000fe20000000000 */
[----:B------:R-:W2:Y:S02]  /*25e0*/  LDCU.64 UR10, c[0x0][0x4f8] ;  /* 0x00009f00ff0a77ac */ /* 0x000ea40008000a00 */
[----:B------:R-:W3:Y:S04]  /*25f0*/  @!P0 LDG.E R3, desc[UR16][R22.64] ;  /* 0x0000001016038981 */ /* 0x000ee8000c1e1900 */
[----:B------:R-:W4:Y:S04]  /*2600*/  @!P1 LDG.E R9, desc[UR16][R22.64+0x80] ;  /* 0x0000801016099981 */ /* 0x000f28000c1e1900 */
[----:B------:R-:W5:Y:S04]  /*2610*/  @!P2 LDG.E R11, desc[UR16][R22.64+0x100] ;  /* 0x00010010160ba981 */ /* 0x000f68000c1e1900 */
[----:B------:R-:W2:Y:S01]  /*2620*/  @!P3 LDG.E R25, desc[UR16][R22.64+0x180] ;  /* 0x000180101619b981 */ /* 0x000ea2000c1e1900 */
[----:B------:R-:W-:Y:S01]  /*2630*/  ISETP.NE.AND P0, PT, R38, RZ, PT ;  /* 0x000000ff2600720c */ /* 0x000fe20003f05270 */
[----:B-1----:R-:W-:-:S02]  /*2640*/  ULEA UR4, UR5, UR4, 0x18 ;  /* 0x0000000405047291 */ /* 0x002fc4000f8ec0ff */
[----:B------:R-:W-:Y:S02]  /*2650*/  USHF.R.S32.HI UR7, URZ, 0x1f, UR12 ;  /* 0x0000001fff077899 */ /* 0x000fe4000801140c */
[----:B------:R-:W-:Y:S01]  /*2660*/  UMOV UR6, UR12 ;  /* 0x0000000c00067c82 */ /* 0x000fe20008000000 */
[----:B------:R-:W-:Y:S01]  /*2670*/  UISETP.GT.AND UP0, UPT, UR8, 0x1, UPT ;  /* 0x000000010800788c */ /* 0x000fe2000bf04270 */
[----:B------:R-:W-:Y:S02]  /*2680*/  MOV R57, UR4 ;  /* 0x0000000400397c02 */ /* 0x000fe40008000f00 */
[----:B------:R-:W-:Y:S01]  /*2690*/  UMOV UR8, UR9 ;  /* 0x0000000900087c82 */ /* 0x000fe20008000000 */
[----:B---3--:R-:W-:Y:S04]  /*26a0*/  STS [R56], R3 ;  /* 0x0000000338007388 */ /* 0x008fe80000000800 */
[----:B----4-:R-:W-:Y:S04]  /*26b0*/  STS [R56+0x80], R9 ;  /* 0x0000800938007388 */ /* 0x010fe80000000800 */
[----:B-----5:R-:W-:Y:S04]  /*26c0*/  STS [R56+0x100], R11 ;  /* 0x0001000b38007388 */ /* 0x020fe80000000800 */
[----:B--2---:R1:W-:Y:S01]  /*26d0*/  STS [R56+0x180], R25 ;  /* 0x0001801938007388 */ /* 0x0043e20000000800 */
[----:B------:R-:W-:-:S03]  /*26e0*/  NOP ;  /* 0x0000000000007918 */ /* 0x000fc60000000000 */
[----:B------:R-:W2:Y:S01]  /*26f0*/  LDS.128 R4, [R58] ;  /* 0x000000003a047984 */ /* 0x000ea20000000c00 */
[----:B-1----:R-:W1:Y:S08]  /*2700*/  LDC.64 R24, c[0x0][0x500] ;  /* 0x00014000ff187b82 */ /* 0x002e700000000a00 */
[----:B------:R-:W-:Y:S06]  /*2710*/  BAR.SYNC.DEFER_BLOCKING 0x0 ;  /* 0x0000000000007b1d */ /* 0x000fec0000010000 */
[----:B------:R3:W-:Y:S01]  /*2720*/  STS.128 [R58], R16 ;  /* 0x000000103a007388 */ /* 0x0007e20000000c00 */
[----:B------:R-:W-:-:S03]  /*2730*/  NOP ;  /* 0x0000000000007918 */ /* 0x000fc60000000000 */
[----:B------:R-:W-:Y:S04]  /*2740*/  LDS R9, [R56] ;  /* 0x0000000038097984 */ /* 0x000fe80000000800 */
[----:B------:R-:W-:Y:S01]  /*2750*/  LDS R11, [R56+0x80] ;  /* 0x00008000380b7984 */ /* 0x000fe20000000800 */
[--C-:B--2---:R-:W-:Y:S01]  /*2760*/  FADD.FTZ R4, R4, R33.reuse ;  /* 0x0000002104047221 */ /* 0x104fe20000010000 */
[--C-:B------:R-:W-:Y:S01]  /*2770*/  FADD.FTZ R5, R5, R33.reuse ;  /* 0x0000002105057221 */ /* 0x100fe20000010000 */
[--C-:B------:R-:W-:Y:S01]  /*2780*/  FADD.FTZ R6, R6, R33.reuse ;  /* 0x0000002106067221 */ /* 0x100fe20000010000 */
[----:B------:R-:W-:Y:S01]  /*2790*/  LDS R17, [R56+0x100] ;  /* 0x0001000038117984 */ /* 0x000fe20000000800 */
[----:B------:R-:W-:Y:S01]  /*27a0*/  FADD.FTZ R7, R7, R33 ;  /* 0x0000002107077221 */ /* 0x000fe20000010000 */
[----:B------:R-:W-:-:S02]  /*27b0*/  FSETP.GTU.FTZ.AND P4, PT, R4, 20, PT ;  /* 0x41a000000400780b */ /* 0x000fc40003f9c000 */
[----:B------:R-:W-:Y:S01]  /*27c0*/  LDS R19, [R56+0x180] ;  /* 0x0001800038137984 */ /* 0x000fe20000000800 */
[----:B------:R-:W-:Y:S02]  /*27d0*/  FSETP.GTU.FTZ.AND P5, PT, R5, 20, PT ;  /* 0x41a000000500780b */ /* 0x000fe40003fbc000 */
[----:B------:R-:W-:Y:S01]  /*27e0*/  FSETP.GTU.FTZ.AND P3, PT, R6, 20, PT ;  /* 0x41a000000600780b */ /* 0x000fe20003f7c000 */
[----:B------:R-:W-:Y:S01]  /*27f0*/  @!P0 STS [UR4+0x200], R54 ;  /* 0x00020036ff008988 */ /* 0x000fe20008000804 */
[----:B------:R-:W-:Y:S01]  /*2800*/  UIMAD.WIDE.U32 UR4, UR18, UR10, UR6 ;  /* 0x0000000a120472a5 */ /* 0x000fe2000f8e0006 */
[----:B------:R-:W-:Y:S01]  /*2810*/  BAR.SYNC.DEFER_BLOCKING 0x0 ;  /* 0x0000000000007b1d */ /* 0x000fe20000010000 */
[----:B------:R-:W-:Y:S02]  /*2820*/  FSETP.GTU.FTZ.AND P2, PT, R7, 20, PT ;  /* 0x41a000000700780b */ /* 0x000fe40003f5c000 */
[----:B------:R-:W-:Y:S02]  /*2830*/  UIMAD UR5, UR18, UR11, UR5 ;  /* 0x0000000b120572a4 */ /* 0x000fe4000f8e0205 */
[----:B------:R-:W-:-:S03]  /*2840*/  @!P4 FMUL.FTZ R2, R4, -1.4426950216293334961 ;  /* 0xbfb8aa3b0402c820 */ /* 0x000fc60000410000 */
[----:B------:R-:W-:Y:S01]  /*2850*/  @!P5 FMUL.FTZ R3, R5, -1.4426950216293334961 ;  /* 0xbfb8aa3b0503d820 */ /* 0x000fe20000410000 */
[----:B------:R-:W2:Y:S01]  /*2860*/  LDCU.64 UR10, c[0x0][0x550] ;  /* 0x0000aa00ff0a77ac */ /* 0x000ea20008000a00 */
[----:B------:R-:W-:Y:S01]  /*2870*/  @!P3 FMUL.FTZ R6, R6, -1.4426950216293334961 ;  /* 0xbfb8aa3b0606b820 */ /* 0x000fe20000410000 */
[----:B------:R-:W4:Y:S03]  /*2880*/  @!P4 MUFU.EX2 R2, R2 ;  /* 0x000000020002c308 */ /* 0x000f260000000800 */
[----:B------:R-:W-:-:S05]  /*2890*/  @!P2 FMUL.FTZ R7, R7, -1.4426950216293334961 ;  /* 0xbfb8aa3b0707a820 */ /* 0x000fca0000410000 */
[----:B------:R-:W5:Y:S01]  /*28a0*/  @!P5 MUFU.EX2 R3, R3 ;  /* 0x000000030003d308 */ /* 0x000f620000000800 */
[----:B------:R-:W0:Y:S07]  /*28b0*/  LDS R8, [R57+0x200] ;  /* 0x0002000039087984 */ /* 0x000e2e0000000800 */
[----:B------:R-:W2:Y:S01]  /*28c0*/  @!P3 MUFU.EX2 R6, R6 ;  /* 0x000000060006b308 */ /* 0x000ea20000000800 */
[----:B----4-:R-:W-:-:S07]  /*28d0*/  @!P4 FADD.FTZ R4, R2, 1 ;  /* 0x3f8000000204c421 */ /* 0x010fce0000010000 */
[----:B------:R-:W4:Y:S01]  /*28e0*/  @!P4 MUFU.RCP R23, R4 ;  /* 0x000000040017c308 */ /* 0x000f220000001000 */
[----:B-----5:R-:W-:Y:S01]  /*28f0*/  @!P5 FADD.FTZ R5, R3, 1 ;  /* 0x3f8000000305d421 */ /* 0x020fe20000010000 */
[C---:B-1----:R-:W-:Y:S01]  /*2900*/  IMAD.WIDE.U32 R2, R0.reuse, R24, UR4 ;  /* 0x0000000400027e25 */ /* 0x042fe2000f8e0018 */
[----:B------:R-:W1:Y:S03]  /*2910*/  LDCU.64 UR4, c[0x0][0x518] ;  /* 0x0000a300ff0477ac */ /* 0x000e660008000a00 */
[----:B---3--:R-:W-:Y:S01]  /*2920*/  IMAD R16, R0, R25, R3 ;  /* 0x0000001900107224 */ /* 0x008fe200078e0203 */
[----:B------:R-:W-:Y:S01]  /*2930*/  IADD3 R3, P1, PT, R48, R2, RZ ;  /* 0x0000000230037210 */ /* 0x000fe20007f3e0ff */
[----:B------:R-:W3:Y:S01]  /*2940*/  @!P5 MUFU.RCP R10, R5 ;  /* 0x00000005000ad308 */ /* 0x000ee20000001000 */
[----:B--2---:R-:W-:Y:S02]  /*2950*/  @!P3 FADD.FTZ R6, R6, 1 ;  /* 0x3f8000000606b421 */ /* 0x004fe40000010000 */
[----:B------:R-:W-:-:S02]  /*2960*/  IADD3.X R16, PT, PT, RZ, R16, RZ, P1, !PT ;  /* 0x00000010ff107210 */ /* 0x000fc40000ffe4ff */
[----:B------:R-:W-:-:S03]  /*2970*/  LEA R2, P1, R3, UR10, 0x2 ;  /* 0x0000000a03027c11 */ /* 0x000fc6000f8210ff */
[----:B------:R-:W2:Y:S01]  /*2980*/  @!P2 MUFU.EX2 R7, R7 ;  /* 0x000000070007a308 */ /* 0x000ea20000000800 */
[----:B------:R-:W-:Y:S01]  /*2990*/  LEA.HI.X R3, R3, UR11, R16, 0x2, P1 ;  /* 0x0000000b03037c11 */ /* 0x000fe200088f1410 */
[----:B----4-:R-:W-:Y:S01]  /*29a0*/  @!P4 FMUL.FTZ R12, R12, R23 ;  /* 0x000000170c0cc220 */ /* 0x010fe20000410000 */
[----:B-1----:R-:W-:-:S05]  /*29b0*/  UIMAD.WIDE.U32 UR6, UR18, UR4, UR6 ;  /* 0x00000004120672a5 */ /* 0x002fca000f8e0006 */
[----:B------:R-:W1:Y:S01]  /*29c0*/  @!P3 MUFU.RCP R25, R6 ;  /* 0x000000060019b308 */ /* 0x000e620000001000 */
[----:B---3--:R-:W-:Y:S01]  /*29d0*/  @!P5 FMUL.FTZ R13, R13, R10 ;  /* 0x0000000a0d0dd220 */ /* 0x008fe20000410000 */
[----:B------:R-:W-:Y:S01]  /*29e0*/  UIMAD UR7, UR18, UR5, UR7 ;  /* 0x00000005120772a4 */ /* 0x000fe2000f8e0207 */
[----:B------:R-:W3:Y:S01]  /*29f0*/  LDCU.64 UR4, c[0x0][0x560] ;  /* 0x0000ac00ff0477ac */ /* 0x000ee20008000a00 */
[-C--:B0-----:R-:W-:Y:S02]  /*2a00*/  ISETP.GE.AND P1, PT, R48, R8.reuse, PT ;  /* 0x000000083000720c */ /* 0x081fe40003f26270 */
[-C--:B------:R-:W-:Y:S01]  /*2a10*/  ISETP.GE.AND P4, PT, R51, R8.reuse, PT ;  /* 0x000000083300720c */ /* 0x080fe20003f86270 */
[----:B--2---:R-:W-:Y:S01]  /*2a20*/  @!P2 FADD.FTZ R7, R7, 1 ;  /* 0x3f8000000707a421 */ /* 0x004fe20000010000 */
[-C--:B------:R-:W-:Y:S02]  /*2a30*/  ISETP.GE.AND P5, PT, R52, R8.reuse, PT ;  /* 0x000000083400720c */ /* 0x080fe40003fa6270 */
[----:B------:R-:W-:Y:S01]  /*2a40*/  ISETP.GE.AND P6, PT, R45, R8, PT ;  /* 0x000000082d00720c */ /* 0x000fe20003fc6270 */
[----:B------:R-:W0:Y:S01]  /*2a50*/  @!P2 MUFU.RCP R4, R7 ;  /* 0x000000070004a308 */ /* 0x000e220000001000 */
[----:B-1----:R-:W-:-:S05]  /*2a60*/  @!P3 FMUL.FTZ R14, R14, R25 ;  /* 0x000000190e0eb220 */ /* 0x002fca0000410000 */
[----:B------:R-:W-:Y:S04]  /*2a70*/  @!P1 STG.E desc[UR16][R2.64], R9 ;  /* 0x0000000902009986 */ /* 0x000fe8000c101910 */
[----:B------:R1:W-:Y:S04]  /*2a80*/  @!P4 STG.E desc[UR16][R2.64+0x80], R11 ;  /* 0x0000800b0200c986 */ /* 0x0003e8000c101910 */
[----:B------:R-:W-:Y:S01]  /*2a90*/  @!P5 STG.E desc[UR16][R2.64+0x100], R17 ;  /* 0x000100110200d986 */ /* 0x000fe2000c101910 */
[----:B0-----:R-:W-:-:S03]  /*2aa0*/  @!P2 FMUL.FTZ R15, R15, R4 ;  /* 0x000000040f0fa220 */ /* 0x001fc60000410000 */
[----:B------:R0:W-:Y:S01]  /*2ab0*/  @!P6 STG.E desc[UR16][R2.64+0x180], R19 ;  /* 0x000180130200e986 */ /* 0x0001e2000c101910 */
[----:B------:R-:W-:Y:S08]  /*2ac0*/  BAR.SYNC.DEFER_BLOCKING 0x0 ;  /* 0x0000000000007b1d */ /* 0x000ff00000010000 */
[----:B-1----:R-:W0:Y:S01]  /*2ad0*/  LDC.64 R10, c[0x0][0x520] ;  /* 0x00014800ff0a7b82 */ /* 0x002e220000000a00 */
[----:B------:R1:W-:Y:S01]  /*2ae0*/  STS.128 [R58], R12 ;  /* 0x0000000c3a007388 */ /* 0x0003e20000000c00 */
[----:B------:R-:W-:-:S03]  /*2af0*/  NOP ;  /* 0x0000000000007918 */ /* 0x000fc60000000000 */
[----:B------:R-:W-:Y:S01]  /*2b00*/  LDS R5, [R56] ;  /* 0x0000000038057984 */ /* 0x000fe20000000800 */
[----:B0-----:R-:W-:-:S03]  /*2b10*/  IMAD.WIDE.U32 R2, R0, R10, UR6 ;  /* 0x0000000600027e25 */ /* 0x001fc6000f8e000a */
        /* <DEDUP_REMOVED lines=11> */
[----:B------:R-:W0:Y:S02]  /*2bd0*/  LDS R4, [R57+0x200] ;  /* 0x0002000039047984 */ /* 0x000e240000000800 */
[-C--:B0-----:R-:W-:Y:S02]  /*2be0*/  ISETP.GE.AND P3, PT, R45, R4.reuse, PT ;  /* 0x000000042d00720c */ /* 0x081fe40003f66270 */
[-C--:B------:R-:W-:Y:S02]  /*2bf0*/  ISETP.GE.AND P0, PT, R48, R4.reuse, PT ;  /* 0x000000043000720c */ /* 0x080fe40003f06270 */
[-C--:B------:R-:W-:Y:S02]  /*2c00*/  ISETP.GE.AND P1, PT, R51, R4.reuse, PT ;  /* 0x000000043300720c */ /* 0x080fe40003f26270 */
[----:B------:R-:W-:Y:S02]  /*2c10*/  ISETP.GE.AND P2, PT, R52, R4, PT ;  /* 0x000000043400720c */ /* 0x000fe40003f46270 */
[----:B------:R-:W-:-:S02]  /*2c20*/  IADD3.X R4, PT, PT, RZ, R6, RZ, P4, !PT ;  /* 0x00000006ff047210 */ /* 0x000fc400027fe4ff */
[----:B---3--:R-:W-:-:S04]  /*2c30*/  LEA R2, P4, R3, UR4, 0x2 ;  /* 0x0000000403027c11 */ /* 0x008fc8000f8810ff */
        /* <DEDUP_REMOVED lines=12> */
.L_x_9602:
        /* <DEDUP_REMOVED lines=34> */
.L_x_9620:
[----:B------:R-:W-:Y:S05]  /*2f20*/  BSYNC.RECONVERGENT B0 ;  /* 0x0000000000007941 */ /* 0x000fea0003800200 */
.L_x_9619:
        /* <DEDUP_REMOVED lines=26> */
.L_x_9622:
[----:B------:R-:W-:Y:S05]  /*30d0*/  BSYNC.RECONVERGENT B0 ;  /* 0x0000000000007941 */ /* 0x000fea0003800200 */
.L_x_9621:
        /* <DEDUP_REMOVED lines=22> */
.L_x_9624:
        /* <DEDUP_REMOVED lines=51> */
.L_x_9623:
[----:B------:R-:W-:Y:S05]  /*3570*/  EXIT ;  /* 0x000000000000794d */ /* 0x000fea0003800000 */
.L_x_9625:
        /* <DEDUP_REMOVED lines=16> */
.L_x_10539:


//--------------------- .text._Z25selective_scan_bwd_kernelI32Selective_Scan_bwd_kernel_traitsILi32ELi4ELb0ELb0ELb0ELb1ELb1EffEEv12SSMParamsBwd --------------------------
	.section	.text._Z25selective_scan_bwd_kernelI32Selective_Scan_bwd_kernel_traitsILi32ELi4ELb0ELb0ELb0ELb1ELb1EffEEv12SSMParamsBwd,"ax",@progbits
	.align	128
        .global         _Z25selective_scan_bwd_kernelI32Selective_Scan_bwd_kernel_traitsILi32ELi4ELb0ELb0ELb0ELb1ELb1EffEEv12SSMParamsBwd
        .type           _Z25selective_scan_bwd_kernelI32Selective_Scan_bwd_kernel_traitsILi32ELi4ELb0ELb0ELb0ELb1ELb1EffEEv12SSMParamsBwd,@function
        .size           _Z25selective_scan_bwd_kernelI32Selective_Scan_bwd_kernel_traitsILi32ELi4ELb0ELb0ELb0ELb1ELb1EffEEv12SSMParamsBwd,(.L_x_10540 - _Z25selective_scan_bwd_kernelI32Selective_Scan_bwd_kernel_traitsILi32ELi4ELb0ELb0ELb0ELb1ELb1EffEEv12SSMParamsBwd)
        .other          _Z25selective_scan_bwd_kernelI32Selective_Scan_bwd_kernel_traitsILi32ELi4ELb0ELb0ELb0ELb1ELb1EffEEv12SSMParamsBwd,@"STO_CUDA_ENTRY STV_DEFAULT"
_Z25selective_scan_bwd_kernelI32Selective_Scan_bwd_kernel_traitsILi32ELi4ELb0ELb0ELb0ELb1ELb1EffEEv12SSMParamsBwd:
.text._Z25selective_scan_bwd_kernelI32Selective_Scan_bwd_kernel_traitsILi32ELi4ELb0ELb0ELb0ELb1ELb1EffEEv12SSMParamsBwd:
        /* <DEDUP_REMOVED lines=43> */
[C---:B------:R-:W-:Y:S01]  /*02b0*/  IMAD R11, R53.reuse, UR11, R3 ;  /* 0x0000000b350b7c24 */ /* 0x040fe2000f8e0203 */
[----:B------:R-:W3:Y:S01]  /*02c0*/  LDCU.64 UR10, c[0x0][0x3d8] ;  /* 0x00007b00ff0a77ac */ /* 0x000ee20008000a00 */
[----:B----4-:R-:W-:Y:S01]  /*02d0*/  @P0 IMAD R0, R0, UR18, R53 ;  /* 0x0000001200000c24 */ /* 0x010fe2000f8e0235 */
[----:B------:R-:W4:Y:S01]  /*02e0*/  LDC.64 R42, c[0x0][0x460] ;  /* 0x00011800ff2a7b82 */ /* 0x000f220000000a00 */
[----:B--2---:R-:W-:Y:S01]  /*02f0*/  UIMAD.WIDE.U32 UR4, UR18, UR6, URZ ;  /* 0x00000006120472a5 */ /* 0x004fe2000f8e00ff */
[----:B------:R-:W-:Y:S01]  /*0300*/  IMAD.WIDE.U32 R4, R53, UR14, R4 ;  /* 0x0000000e35047c25 */ /* 0x000fe2000f8e0004 */
[----:B------:R-:W-:-:S05]  /*0310*/  ISETP.GE.AND P1, PT, R9, 0x1, PT ;  /* 0x000000010900780c */ /* 0x000fca0003f26270 */
[----:B------:R-:W2:Y:S01]  /*0320*/  LDC.64 R18, c[0x0][0x468] ;  /* 0x00011a00ff127b82 */ /* 0x000ea20000000a00 */
[----:B------:R-:W-:Y:S01]  /*0330*/  @P0 IMAD R0, R0, R9, RZ ;  /* 0x0000000900000224 */ /* 0x000fe200078e02ff */
[----:B------:R-:W-:Y:S01]  /*0340*/  UIMAD UR5, UR18, UR7, UR5 ;  /* 0x00000007120572a4 */ /* 0x000fe2000f8e0205 */
[----:B------:R-:W-:-:S05]  /*0350*/  LEA R9, R9, 0xffffff80, 0x7 ;  /* 0xffffff8009097811 */ /* 0x000fca00078e38ff */
[----:B------:R-:W2:Y:S01]  /*0360*/  LDC.64 R20, c[0x0][0x528] ;  /* 0x00014a00ff147b82 */ /* 0x000ea20000000a00 */
[----:B0-----:R-:W-:Y:S01]  /*0370*/  IMAD.WIDE.U32 R50, R53, UR8, RZ ;  /* 0x0000000835327c25 */ /* 0x001fe2000f8e00ff */
[----:B------:R-:W-:-:S03]  /*0380*/  IADD3 R41, P3, PT, R9, R2, RZ ;  /* 0x0000000209297210 */ /* 0x000fc60007f7e0ff */
[C---:B------:R-:W-:Y:S02]  /*0390*/  IMAD R39, R53.reuse, UR15, R5 ;  /* 0x0000000f35277c24 */ /* 0x040fe4000f8e0205 */
        /* <DEDUP_REMOVED lines=17> */
[C---:B----4-:R-:W-:Y:S02]  /*04b0*/  LEA R42, P2, R41.reuse, R42, 0x2 ;  /* 0x0000002a292a7211 */ /* 0x050fe400078410ff */
[----:B--2---:R-:W-:Y:S02]  /*04c0*/  LEA R40, P3, R4, R18, 0x2 ;  /* 0x0000001204287211 */ /* 0x004fe400078610ff */
[----:B------:R-:W-:Y:S02]  /*04d0*/  LEA R38, P4, R2, R20, 0x2 ;  /* 0x0000001402267211 */ /* 0x000fe400078810ff */
[----:B------:R-:W-:Y:S01]  /*04e0*/  LEA.HI.X R46, R46, R49, R0, 0x2, P0 ;  /* 0x000000312e2e7211 */ /* 0x000fe200000f1400 */
[----:B------:R-:W-:Y:S01]  /*04f0*/  HFMA2 R49, -RZ, RZ, 0, 0 ;  /* 0x00000000ff317431 */ /* 0x000fe200000001ff */
[----:B------:R-:W-:Y:S01]  /*0500*/  LEA.HI.X R41, R41, R43, R6, 0x2, P2 ;  /* 0x0000002b29297211 */ /* 0x000fe200010f1406 */
[----:B------:R-:W-:Y:S01]  /*0510*/  IMAD.MOV.U32 R47, RZ, RZ, RZ ;  /* 0x000000ffff2f7224 */ /* 0x000fe200078e00ff */
[----:B------:R-:W-:-:S02]  /*0520*/  LEA.HI.X R39, R4, R19, R39, 0x2, P3 ;  /* 0x0000001304277211 */ /* 0x000fc400018f1427 */
[----:B------:R-:W-:Y:S01]  /*0530*/  LEA.HI.X R36, R2, R21, R36, 0x2, P4 ;  /* 0x0000001502247211 */ /* 0x000fe200020f1424 */
        /* <DEDUP_REMOVED lines=18> */
[----:B------:R-:W-:Y:S02]  /*0660*/  IADD3 R34, PT, PT, R45, 0x200, RZ ;  /* 0x000002002d227810 */ /* 0x000fe40007ffe0ff */
[----:B------:R-:W-:Y:S02]  /*0670*/  IADD3 R32, PT, PT, R32, UR10, RZ ;  /* 0x0000000a20207c10 */ /* 0x000fe4000fffe0ff */
[C---:B------:R-:W-:Y:S02]  /*0680*/  LOP3.LUT R35, R37.reuse, 0x20, RZ, 0xfc, !PT ;  /* 0x0000002025237812 */ /* 0x040fe400078efcff */
[C---:B------:R-:W-:Y:S02]  /*0690*/  LOP3.LUT R33, R37.reuse, 0x40, RZ, 0xfc, !PT ;  /* 0x0000004025217812 */ /* 0x040fe400078efcff */
[----:B---3--:R-:W-:-:S07]  /*06a0*/  LOP3.LUT R31, R37, 0x60, RZ, 0xfc, !PT ;  /* 0x00000060251f7812 */ /* 0x008fce00078efcff */
.L_x_9643:
[----:B0-----:R-:W0:Y:S01]  /*06b0*/  LDC R30, c[0x0][0x388] ;  /* 0x0000e200ff1e7b82 */ /* 0x001e220000000800 */
[----:B------:R-:W-:Y:S01]  /*06c0*/  UIADD3 UR7, UPT, UPT, UR6, -0x1, URZ ;  /* 0xffffffff06077890 */ /* 0x000fe2000fffe0ff */
[----:B------:R-:W-:Y:S01]  /*06d0*/  SHF.L.U32 R29, R37, 0x2, RZ ;  /* 0x00000002251d7819 */ /* 0x000fe200000006ff */
[----:B------:R-:W-:Y:S01]  /*06e0*/  HFMA2 R7, -RZ, RZ, 0, 0 ;  /* 0x00000000ff077431 */ /* 0x000fe200000001ff */
[----:B------:R-:W-:Y:S01]  /*06f0*/  MOV R3, RZ ;  /* 0x000000ff00037202 */ /* 0x000fe20000000f00 */
[----:B------:R-:W-:Y:S01]  /*0700*/  USHF.L.U32 UR19, UR7, 0x7, URZ ;  /* 0x0000000707137899 */ /* 0x000fe200080006ff */
[----:B------:R-:W-:Y:S01]  /*0710*/  IADD3 R4, P4, PT, R29, R42, RZ ;  /* 0x0000002a1d047210 */ /* 0x000fe20007f9e0ff */
[----:B------:R-:W-:Y:S01]  /*0720*/  IMAD.MOV.U32 R13, RZ, RZ, RZ ;  /* 0x000000ffff0d7224 */ /* 0x000fe200078e00ff */
[----:B------:R-:W-:Y:S02]  /*0730*/  MOV R15, RZ ;  /* 0x000000ff000f7202 */ /* 0x000fe40000000f00 */
[----:B------:R-:W-:-:S02]  /*0740*/  IADD3.X R5, PT, PT, RZ, R41, RZ, P4, !PT ;  /* 0x00000029ff057210 */ /* 0x000fc400027fe4ff */
        /* <DEDUP_REMOVED lines=10> */
[----:B------:R-:W-:Y:S01]  /*07f0*/  HFMA2 R17, -RZ, RZ, 0, 0 ;  /* 0x00000000ff117431 */ /* 0x000fe200000001ff */
[----:B------:R-:W-:Y:S01]  /*0800*/  IADD3 R26, P4, PT, R29, R40, RZ ;  /* 0x000000281d1a7210 */ /* 0x000fe20007f9e0ff */
[----:B------:R-:W-:Y:S01]  /*0810*/  HFMA2 R21, -RZ, RZ, 0, 0 ;  /* 0x00000000ff157431 */ /* 0x000fe200000001ff */
[----:B------:R-:W0:Y:S01]  /*0820*/  S2R R55, SR_LANEID ;  /* 0x0000000000377919 */ /* 0x000e220000000000 */
[----:B------:R-:W-:-:S02]  /*0830*/  MOV R19, RZ ;  /* 0x000000ff00137202 */ /* 0x000fc40000000f00 */
[----:B------:R-:W-:Y:S02]  /*0840*/  MOV R23, RZ ;  /* 0x000000ff00177202 */ /* 0x000fe40000000f00 */
[----:B------:R-:W-:Y:S02]  /*0850*/  IADD3.X R27, PT, PT, RZ, R39, RZ, P4, !PT ;  /* 0x00000027ff1b7210 */ /* 0x000fe400027fe4ff */
[C---:B0-----:R-:W-:Y:S02]  /*0860*/  LEA R2, R55.reuse, UR10, 0x2 ;  /* 0x0000000a37027c11 */ /* 0x041fe4000f8e10ff */
[----:B------:R-:W-:-:S03]  /*0870*/  LEA R0, R55, UR10, 0x4 ;  /* 0x0000000a37007c11 */ /* 0x000fc6000f8e20ff */
[----:B--2---:R0:W-:Y:S04]  /*0880*/  STS [R2], R3 ;  /* 0x0000000302007388 */ /* 0x0041e80000000800 */
[----:B---3--:R-:W-:Y:S04]  /*0890*/  STS [R2+0x80], R7 ;  /* 0x0000800702007388 */ /* 0x008fe80000000800 */
[----:B----4-:R-:W-:Y:S04]  /*08a0*/  STS [R2+0x100], R13 ;  /* 0x0001000d02007388 */ /* 0x010fe80000000800 */
[----:B------:R1:W-:Y:S01]  /*08b0*/  STS [R2+0x180], R15 ;  /* 0x0001800f02007388 */ /* 0x0003e20000000800 */
[----:B------:R-:W-:-:S03]  /*08c0*/  NOP ;  /* 0x0000000000007918 */ /* 0x000fc60000000000 */
[----:B------:R-:W-:Y:S01]  /*08d0*/  LDS.128 R8, [R0] ;  /* 0x0000000000087984 */ /* 0x000fe20000000c00 */
[----:B------:R-:W-:Y:S06]  /*08e0*/  BAR.SYNC.DEFER_BLOCKING 0x0 ;  /* 0x0000000000007b1d */ /* 0x000fec0000010000 */
[----:B------:R-:W2:Y:S04]  /*08f0*/  @!P0 LDG.E R17, desc[UR16][R26.64] ;  /* 0x000000101a118981 */ /* 0x000ea8000c1e1900 */
[----:B------:R-:W3:Y:S04]  /*0900*/  @!P1 LDG.E R19, desc[UR16][R26.64+0x80] ;  /* 0x000080101a139981 */ /* 0x000ee8000c1e1900 */
[----:B------:R-:W4:Y:S04]  /*0910*/  @!P2 LDG.E R21, desc[UR16][R26.64+0x100] ;  /* 0x000100101a15a981 */ /* 0x000f28000c1e1900 */
[----:B------:R-:W4:Y:S01]  /*0920*/  @!P3 LDG.E R23, desc[UR16][R26.64+0x180] ;  /* 0x000180101a17b981 */ /* 0x000f22000c1e1900 */
[----:B------:R-:W-:Y:S01]  /*0930*/  IADD3 R12, P4, PT, R29, R38, RZ ;  /* 0x000000261d0c7210 */ /* 0x000fe20007f9e0ff */
[----:B0-----:R-:W-:Y:S01]  /*0940*/  HFMA2 R3, -RZ, RZ, 0, 0 ;  /* 0x00000000ff037431 */ /* 0x001fe200000001ff */
[----:B-1----:R-:W-:Y:S01]  /*0950*/  MOV R15, RZ ;  /* 0x000000ff000f7202 */ /* 0x002fe20000000f00 */
[----:B------:R-:W-:-:S02]  /*0960*/  HFMA2 R29, -RZ, RZ, 0, 0 ;  /* 0x00000000ff1d7431 */ /* 0x000fc400000001ff */
[----:B------:R-:W-:Y:S01]  /*0970*/  IMAD.MOV.U32 R61, RZ, RZ, RZ ;  /* 0x000000ffff3d7224 */ /* 0x000fe200078e00ff */
        /* <DEDUP_REMOVED lines=14> */
[----:B------:R-:W-:Y:S01]  /*0a60*/  BSSY.RECONVERGENT B0, `(.L_x_9627) ;  /* 0x0000028000007945 */ /* 0x000fe20003800200 */
[----:B------:R-:W-:-:S02]  /*0a70*/  FADD.FTZ R59, R6, R52 ;  /* 0x00000034063b7221 */ /* 0x000fc40000010000 */
[----:B------:R-:W-:Y:S02]  /*0a80*/  FSETP.GTU.FTZ.AND P4, PT, R57, 20, PT ;  /* 0x41a000003900780b */ /* 0x000fe40003f9c000 */
[----:B------:R-:W-:Y:S01]  /*0a90*/  FSETP.GTU.FTZ.AND P5, PT, R56, 20, PT ;  /* 0x41a000003800780b */ /* 0x000fe20003fbc000 */
[----:B--2---:R0:W-:Y:S04]  /*0aa0*/  STS [R2], R3 ;  /* 0x0000000302007388 */ /* 0x0041e80000000800 */
[----:B---3--:R0:W-:Y:S04]  /*0ab0*/  STS [R2+0x80], R15 ;  /* 0x0000800f02007388 */ /* 0x0081e80000000800 */
[----:B----4-:R0:W-:Y:S04]  /*0ac0*/  STS [R2+0x100], R29 ;  /* 0x0001001d02007388 */ /* 0x0101e80000000800 */
        /* <DEDUP_REMOVED lines=33> */
.L_x_9628:
[----:B------:R-:W-:Y:S05]  /*0ce0*/  BSYNC.RECONVERGENT B0 ;  /* 0x0000000000007941 */ /* 0x000fea0003800200 */
.L_x_9627:
[----:B------:R-:W-:Y:S01]  /*0cf0*/  BSSY.RECONVERGENT B0, `(.L_x_9629) ;  /* 0x0000022000007945 */ /* 0x000fe20003800200 */
[----:B------:R-:W-:Y:S01]  /*0d00*/  FSETP.GTU.FTZ.AND P4, PT, R59, 20, PT ;  /* 0x41a000003b00780b */ /* 0x000fe20003f9c000 */
[----:B------:R-:W-:Y:S02]  /*0d10*/  FADD.FTZ R58, R7, R52 ;  /* 0x00000034073a7221 */ /* 0x000fe40000010000 */
        /* <DEDUP_REMOVED lines=31> */
.L_x_9630:
[----:B------:R-:W-:Y:S05]  /*0f10*/  BSYNC.RECONVERGENT B0 ;  /* 0x0000000000007941 */ /* 0x000fea0003800200 */
.L_x_9629:
[----:B------:R-:W-:Y:S01]  /*0f20*/  BSSY.RECONVERGENT B0, `(.L_x_9631) ;  /* 0x0000021000007945 */ /* 0x000fe20003800200 */
[----:B------:R-:W-:-:S03]  /*0f30*/  FSETP.GTU.FTZ.AND P5, PT, R58, 20, PT ;  /* 0x41a000003a00780b */ /* 0x000fc60003fbc000 */
        /* <DEDUP_REMOVED lines=31> */
.L_x_9632:
[----:B------:R-:W-:Y:S05]  /*1130*/  BSYNC.RECONVERGENT B0 ;  /* 0x0000000000007941 */ /* 0x000fea0003800200 */
.L_x_9631:
        /* <DEDUP_REMOVED lines=32> */
.L_x_9634:
[----:B------:R-:W-:Y:S05]  /*1340*/  BSYNC.RECONVERGENT B0 ;  /* 0x0000000000007941 */ /* 0x000fea0003800200 */
.L_x_9633:
[----:B------:R-:W1:Y:S01]  /*1350*/  LDCU.128 UR12, c[0x0][0x410] ;  /* 0x00008200ff0c77ac */ /* 0x000e620008000c00 */
[----:B0-----:R-:W-:Y:S01]  /*1360*/  HFMA2 R3, -RZ, RZ, 0, 0 ;  /* 0x00000000ff037431 */ /* 0x001fe200000001ff */
[----:B------:R-:W-:Y:S01]  /*1370*/  MOV R23, RZ ;  /* 0x000000ff00177202 */ /* 0x000fe20000000f00 */
[----:B------:R-:W-:Y:S01]  /*1380*/  HFMA2 R29, -RZ, RZ, 0, 0 ;  /* 0x00000000ff1d7431 */ /* 0x000fe200000001ff */
[----:B------:R-:W-:Y:S01]  /*1390*/  UMOV UR4, UR19 ;  /* 0x0000001300047c82 */ /* 0x000fe20008000000 */
[----:B------:R-:W-:Y:S01]  /*13a0*/  UMOV UR5, URZ ;  /* 0x000000ff00057c82 */ /* 0x000fe20008000000 */
[----:B------:R-:W-:Y:S01]  /*13b0*/  MOV R61, RZ ;  /* 0x000000ff003d7202 */ /* 0x000fe20000000f00 */
[----:B-1----:R-:W-:-:S04]  /*13c0*/  UIMAD.WIDE.U32 UR8, UR18, UR12, UR4 ;  /* 0x0000000c120872a5 */ /* 0x002fc8000f8e0004 */
[----:B------:R-:W-:Y:S01]  /*13d0*/  UIMAD UR10, UR18, UR13, UR9 ;  /* 0x0000000d120a72a4 */ /* 0x000fe2000f8e0209 */
[----:B------:R-:W0:Y:S01]  /*13e0*/  LDCU.64 UR12, c[0x0][0x488] ;  /* 0x00009100ff0c77ac */ /* 0x000e220008000a00 */
[----:B------:R-:W-:Y:S02]  /*13f0*/  MOV R5, UR9 ;  /* 0x0000000900057c02 */ /* 0x000fe40008000f00 */
[----:B------:R-:W-:Y:S02]  /*1400*/  MOV R4, UR8 ;  /* 0x0000000800047c02 */ /* 0x000fe40008000f00 */
[----:B------:R-:W-:-:S03]  /*1410*/  MOV R5, UR10 ;  /* 0x0000000a00057c02 */ /* 0x000fc60008000f00 */
[----:B------:R-:W-:-:S04]  /*1420*/  IMAD.WIDE.U32 R4, R53, UR14, R4 ;  /* 0x0000000e35047c25 */ /* 0x000fc8000f8e0004 */
[----:B------:R-:W-:Y:S01]  /*1430*/  IMAD R5, R53, UR15, R5 ;  /* 0x0000000f35057c24 */ /* 0x000fe2000f8e0205 */
[----:B------:R-:W-:-:S05]  /*1440*/  IADD3 R4, P4, PT, R37, R4, RZ ;  /* 0x0000000425047210 */ /* 0x000fca0007f9e0ff */
[----:B------:R-:W-:Y:S01]  /*1450*/  IMAD.X R5, RZ, RZ, R5, P4 ;  /* 0x000000ffff057224 */ /* 0x000fe200020e0605 */
[----:B0-----:R-:W-:-:S04]  /*1460*/  LEA R14, P4, R4, UR12, 0x2 ;  /* 0x0000000c040e7c11 */ /* 0x001fc8000f8810ff */
[----:B------:R-:W-:Y:S01]  /*1470*/  LEA.HI.X R15, R4, UR13, R5, 0x2, P4 ;  /* 0x0000000d040f7c11 */ /* 0x000fe2000a0f1405 */
[----:B------:R-:W0:Y:S01]  /*1480*/  LDCU.128 UR12, c[0x0][0x420] ;  /* 0x00008400ff0c77ac */ /* 0x000e220008000c00 */
[----:B------:R-:W-:Y:S01]  /*1490*/  LDS.128 R4, [R0] ;  /* 0x0000000000047984 */ /* 0x000fe20000000c00 */
[----:B------:R-:W-:Y:S06]  /*14a0*/  BAR.SYNC.DEFER_BLOCKING 0x0 ;  /* 0x0000000000007b1d */ /* 0x000fec0000010000 */
[----:B------:R-:W2:Y:S04]  /*14b0*/  @!P0 LDG.E R3, desc[UR16][R14.64] ;  /* 0x000000100e038981 */ /* 0x000ea8000c1e1900 */
[----:B------:R-:W3:Y:S04]  /*14c0*/  @!P1 LDG.E R23, desc[UR16][R14.64+0x80] ;  /* 0x000080100e179981 */ /* 0x000ee8000c1e1900 */
[----:B------:R-:W4:Y:S04]  /*14d0*/  @!P2 LDG.E R29, desc[UR16][R14.64+0x100] ;  /* 0x000100100e1da981 */ /* 0x000f28000c1e1900 */
[----:B------:R-:W5:Y:S01]  /*14e0*/  @!P3 LDG.E R61, desc[UR16][R14.64+0x180] ;  /* 0x000180100e3db981 */ /* 0x000f62000c1e1900 */
[----:B0-----:R-:W-:Y:S01]  /*14f0*/  UIMAD.WIDE.U32 UR8, UR18, UR12, UR4 ;  /* 0x0000000c120872a5 */ /* 0x001fe2000f8e0004 */
[----:B------:R-:W-:Y:S01]  /*1500*/  HFMA2 R63, -RZ, RZ, 0, 0 ;  /* 0x00000000ff3f7431 */ /* 0x000fe200000001ff */
[----:B------:R-:W-:Y:S01]  /*1510*/  MOV R65, RZ ;  /* 0x000000ff00417202 */ /* 0x000fe20000000f00 */
[----:B------:R-:W-:Y:S01]  /*1520*/  HFMA2 R67, -RZ, RZ, 0, 0 ;  /* 0x00000000ff437431 */ /* 0x000fe200000001ff */
[----:B------:R-:W-:Y:S01]  /*1530*/  UIMAD UR10, UR18, UR13, UR9 ;  /* 0x0000000d120a72a4 */ /* 0x000fe2000f8e0209 */
[----:B------:R-:W-:Y:S01]  /*1540*/  IMAD.MOV.U32 R69, RZ, RZ, RZ ;  /* 0x000000ffff457224 */ /* 0x000fe200078e00ff */
[----:B------:R-:W0:Y:S01]  /*1550*/  LDCU.64 UR12, c[0x0][0x478] ;  /* 0x00008f00ff0c77ac */ /* 0x000e220008000a00 */
[----:B------:R-:W-:-:S02]  /*1560*/  MOV R13, UR9 ;  /* 0x00000009000d7c02 */ /* 0x000fc40008000f00 */
[----:B------:R-:W-:Y:S02]  /*1570*/  MOV R12, UR8 ;  /* 0x00000008000c7c02 */ /* 0x000fe40008000f00 */
[----:B------:R-:W-:Y:S01]  /*1580*/  MOV R13, UR10 ;  /* 0x0000000a000d7c02 */ /* 0x000fe20008000f00 */
[----:B--2---:R-:W-:Y:S02]  /*1590*/  STS [R2], R3 ;  /* 0x0000000302007388 */ /* 0x004fe40000000800 */
[C---:B------:R-:W-:Y:S02]  /*15a0*/  IMAD.WIDE.U32 R12, R53.reuse, UR14, R12 ;  /* 0x0000000e350c7c25 */ /* 0x040fe4000f8e000c */
[----:B---3--:R-:W-:Y:S02]  /*15b0*/  STS [R2+0x80], R23 ;  /* 0x0000801702007388 */ /* 0x008fe40000000800 */
[----:B------:R-:W-:Y:S01]  /*15c0*/  IMAD R13, R53, UR15, R13 ;  /* 0x0000000f350d7c24 */ /* 0x000fe2000f8e020d */
[----:B------:R-:W-:Y:S01]  /*15d0*/  IADD3 R12, P4, PT, R37, R12, RZ ;  /* 0x0000000c250c7210 */ /* 0x000fe20007f9e0ff */
[----:B----4-:R-:W-:Y:S04]  /*15e0*/  STS [R2+0x100], R29 ;  /* 0x0001001d02007388 */ /* 0x010fe80000000800 */
[----:B-----5:R-:W-:Y:S01]  /*15f0*/  STS [R2+0x180], R61 ;  /* 0x0001803d02007388 */ /* 0x020fe20000000800 */
[----:B------:R-:W-:-:S03]  /*1600*/  NOP ;  /* 0x0000000000007918 */ /* 0x000fc60000000000 */
[----:B------:R-:W1:Y:S01]  /*1610*/  LDS.128 R16, [R0] ;  /* 0x0000000000107984 */ /* 0x000e620000000c00 */
[----:B------:R-:W-:Y:S01]  /*1620*/  IADD3.X R13, PT, PT, RZ, R13, RZ, P4, !PT ;  /* 0x0000000dff0d7210 */ /* 0x000fe200027fe4ff */
[----:B------:R-:W2:Y:S08]  /*1630*/  S2UR UR9, SR_CgaCtaId ;  /* 0x00000000000979c3 */ /* 0x000eb00000008800 */
[----:B------:R-:W-:Y:S01]  /*1640*/  BAR.SYNC.DEFER_BLOCKING 0x0 ;  /* 0x0000000000007b1d */ /* 0x000fe20000010000 */
[----:B0-----:R-:W-:-:S04]  /*1650*/  LEA R20, P4, R12, UR12, 0x2 ;  /* 0x0000000c0c147c11 */ /* 0x001fc8000f8810ff */
[----:B------:R-:W-:Y:S01]  /*1660*/  LEA.HI.X R21, R12, UR13, R13, 0x2, P4 ;  /* 0x0000000d0c157c11 */ /* 0x000fe2000a0f140d */
[----:B------:R-:W-:Y:S01]  /*1670*/  UMOV UR8, 0x400 ;  /* 0x0000040000087882 */ /* 0x000fe20000000000 */
[----:B------:R-:W0:Y:S01]  /*1680*/  LDCU.64 UR10, c[0x0][0x508] ;  /* 0x0000a100ff0a77ac */ /* 0x000e220008000a00 */
[----:B------:R-:W3:Y:S01]  /*1690*/  LDCU.64 UR12, c[0x0][0x558] ;  /* 0x0000ab00ff0c77ac */ /* 0x000ee20008000a00 */
[----:B------:R-:W4:Y:S01]  /*16a0*/  LDCU.64 UR14, c[0x0][0x490] ;  /* 0x00009200ff0e77ac */ /* 0x000f220008000a00 */
[----:B------:R-:W5:Y:S04]  /*16b0*/  @!P0 LDG.E R63, desc[UR16][R20.64] ;  /* 0x00000010143f8981 */ /* 0x000f68000c1e1900 */
[----:B------:R-:W3:Y:S04]  /*16c0*/  @!P1 LDG.E R65, desc[UR16][R20.64+0x80] ;  /* 0x0000801014419981 */ /* 0x000ee8000c1e1900 */
[----:B------:R-:W3:Y:S04]  /*16d0*/  @!P2 LDG.E R67, desc[UR16][R20.64+0x100] ;  /* 0x000100101443a981 */ /* 0x000ee8000c1e1900 */
[----:B------:R0:W3:Y:S01]  /*16e0*/  @!P3 LDG.E R69, desc[UR16][R20.64+0x180] ;  /* 0x000180101445b981 */ /* 0x0000e2000c1e1900 */
[----:B-1----:R-:W-:Y:S01]  /*16f0*/  FMUL.FTZ R3, R16, -1.4426950216293334961 ;  /* 0xbfb8aa3b10037820 */ /* 0x002fe20000410000 */
[----:B------:R-:W-:Y:S01]  /*1700*/  FMUL.FTZ R22, R17, -1.4426950216293334961 ;  /* 0xbfb8aa3b11167820 */ /* 0x000fe20000410000 */
[----:B------:R-:W-:Y:S01]  /*1710*/  FMUL.FTZ R60, R19, -1.4426950216293334961 ;  /* 0xbfb8aa3b133c7820 */ /* 0x000fe20000410000 */
[----:B------:R-:W-:Y:S01]  /*1720*/  ISETP.NE.AND P1, PT, R45, RZ, PT ;  /* 0x000000ff2d00720c */ /* 0x000fe20003f25270 */
[----:B--2---:R-:W-:-:S02]  /*1730*/  ULEA UR8, UR9, UR8, 0x18 ;  /* 0x0000000809087291 */ /* 0x004fc4000f8ec0ff */
[----:B------:R-:W1:Y:S01]  /*1740*/  MUFU.EX2 R3, R3 ;  /* 0x0000000300037308 */ /* 0x000e620000000800 */
[----:B----4-:R-:W-:Y:S01]  /*1750*/  UISETP.NE.U32.AND UP0, UPT, UR14, URZ, UPT ;  /* 0x000000ff0e00728c */ /* 0x010fe2000bf05070 */
[----:B0-----:R-:W-:-:S03]  /*1760*/  FMUL.FTZ R20, R18, -1.4426950216293334961 ;  /* 0xbfb8aa3b12147820 */ /* 0x001fc60000410000 */
[----:B------:R-:W-:-:S03]  /*1770*/  UISETP.NE.AND.EX UP0, UPT, UR15, URZ, UPT, UP0 ;  /* 0x000000ff0f00728c */ /* 0x000fc6000bf05300 */
[----:B------:R-:W0:Y:S08]  /*1780*/  MUFU.EX2 R22, R22 ;  /* 0x0000001600167308 */ /* 0x000e300000000800 */
[----:B------:R-:W2:Y:S01]  /*1790*/  MUFU.EX2 R20, R20 ;  /* 0x0000001400147308 */ /* 0x000ea20000000800 */
[----:B-1----:R-:W-:-:S07]  /*17a0*/  FADD.FTZ R3, R3, 1 ;  /* 0x3f80000003037421 */ /* 0x002fce0000010000 */
[----:B------:R-:W1:Y:S01]  /*17b0*/  MUFU.EX2 R60, R60 ;  /* 0x0000003c003c7308 */ /* 0x000e620000000800 */
[----:B0-----:R-:W-:-:S07]  /*17c0*/  FADD.FTZ R23, R22, 1 ;  /* 0x3f80000016177421 */ /* 0x001fce0000010000 */
[----:B------:R-:W0:Y:S01]  /*17d0*/  MUFU.RCP R3, R3 ;  /* 0x0000000300037308 */ /* 0x000e220000001000 */
[----:B--2---:R-:W-:-:S07]  /*17e0*/  FADD.FTZ R29, R20, 1 ;  /* 0x3f800000141d7421 */ /* 0x004fce0000010000 */
[----:B------:R-:W2:Y:S01]  /*17f0*/  MUFU.RCP R28, R23 ;  /* 0x00000017001c7308 */ /* 0x000ea20000001000 */
[----:B-1----:R-:W-:-:S07]  /*1800*/  FADD.FTZ R61, R60, 1 ;  /* 0x3f8000003c3d7421 */ /* 0x002fce0000010000 */
[----:B------:R-:W1:Y:S01]  /*1810*/  MUFU.RCP R29, R29 ;  /* 0x0000001d001d7308 */ /* 0x000e620000001000 */
[----:B0-----:R-:W-:-:S04]  /*1820*/  FADD.FTZ R21, -R3, 1 ;  /* 0x3f80000003157421 */ /* 0x001fc80000010100 */
[----:B------:R-:W-:-:S03]  /*1830*/  FFMA.FTZ R21, R16, R21, 1 ;  /* 0x3f80000010157423 */ /* 0x000fc60000010015 */
[----:B------:R-:W0:Y:S01]  /*1840*/  MUFU.RCP R62, R61 ;  /* 0x0000003d003e7308 */ /* 0x000e220000001000 */
[----:B--2---:R-:W-:-:S04]  /*1850*/  FADD.FTZ R22, -R28, 1 ;  /* 0x3f8000001c167421 */ /* 0x004fc80000010100 */
[----:B------:R-:W-:Y:S01]  /*1860*/  FFMA.FTZ R22, R17, R22, 1 ;  /* 0x3f80000011167423 */ /* 0x000fe20000010016 */
[----:B-1----:R-:W-:-:S04]  /*1870*/  FADD.FTZ R23, -R29, 1 ;  /* 0x3f8000001d177421 */ /* 0x002fc80000010100 */
[----:B------:R-:W-:Y:S01]  /*1880*/  FFMA.FTZ R23, R18, R23, 1 ;  /* 0x3f80000012177423 */ /* 0x000fe20000010017 */
[----:B0-----:R-:W-:-:S04]  /*1890*/  FADD.FTZ R64, -R62, 1 ;  /* 0x3f8000003e407421 */ /* 0x001fc80000010100 */
[----:B------:R-:W-:Y:S01]  /*18a0*/  FFMA.FTZ R64, R19, R64, 1 ;  /* 0x3f80000013407423 */ /* 0x000fe20000010040 */
[----:B-----5:R-:W-:Y:S04]  /*18b0*/  STS [R2], R63 ;  /* 0x0000003f02007388 */ /* 0x020fe80000000800 */
[----:B---3--:R-:W-:Y:S04]  /*18c0*/  STS [R2+0x80], R65 ;  /* 0x0000804102007388 */ /* 0x008fe80000000800 */
[----:B------:R-:W-:Y:S04]  /*18d0*/  STS [R2+0x100], R67 ;  /* 0x0001004302007388 */ /* 0x000fe80000000800 */
[----:B------:R-:W-:Y:S01]  /*18e0*/  STS [R2+0x180], R69 ;  /* 0x0001804502007388 */ /* 0x000fe20000000800 */
[----:B------:R-:W-:-:S03]  /*18f0*/  NOP ;  /* 0x0000000000007918 */ /* 0x000fc60000000000 */
[----:B------:R-:W0:Y:S02]  /*1900*/  LDS.128 R12, [R0] ;  /* 0x00000000000c7984 */ /* 0x000e240000000c00 */
[----:B0-----:R-:W-:Y:S01]  /*1910*/  FMUL.FTZ R20, R4, R12 ;  /* 0x0000000c04147220 */ /* 0x001fe20000410000 */
[----:B------:R-:W-:Y:S01]  /*1920*/  FMUL.FTZ R60, R6, R14 ;  /* 0x0000000e063c7220 */ /* 0x000fe20000410000 */
[----:B------:R-:W-:Y:S02]  /*1930*/  FMUL.FTZ R61, R7, R15 ;  /* 0x0000000f073d7220 */ /* 0x000fe40000410000 */
[----:B------:R-:W-:Y:S01]  /*1940*/  FMUL.FTZ R20, R3, R20 ;  /* 0x0000001403147220 */ /* 0x000fe20000410000 */
[----:B------:R-:W-:Y:S01]  /*1950*/  FMUL.FTZ R60, R29, R60 ;  /* 0x0000003c1d3c7220 */ /* 0x000fe20000410000 */
[----:B------:R-:W-:Y:S01]  /*1960*/  FMUL.FTZ R61, R62, R61 ;  /* 0x0000003d3e3d7220 */ /* 0x000fe20000410000 */
[----:B------:R-:W-:Y:S01]  /*1970*/  FMUL.FTZ R3, R16, R3 ;  /* 0x0000000310037220 */ /* 0x000fe20000410000 */
[----:B------:R-:W-:Y:S01]  /*1980*/  FMUL.FTZ R20, R20, R21 ;  /* 0x0000001514147220 */ /* 0x000fe20000410000 */
[----:B------:R-:W-:Y:S01]  /*1990*/  FMUL.FTZ R21, R5, R13 ;  /* 0x0000000d05157220 */ /* 0x000fe20000410000 */
[----:B------:R-:W-:Y:S01]  /*19a0*/  FMUL.FTZ R29, R18, R29 ;  /* 0x0000001d121d7220 */ /* 0x000fe20000410000 */
[----:B------:R-:W-:-:S02]  /*19b0*/  FMUL.FTZ R62, R19, R62 ;  /* 0x0000003e133e7220 */ /* 0x000fc40000410000 */
[----:B------:R-:W-:Y:S01]  /*19c0*/  FMUL.FTZ R21, R28, R21 ;  /* 0x000000151c157220 */ /* 0x000fe20000410000 */
[----:B------:R-:W-:-:S03]  /*19d0*/  FMUL.FTZ R28, R17, R28 ;  /* 0x0000001c111c7220 */ /* 0x000fc60000410000 */
[----:B------:R-:W-:Y:S01]  /*19e0*/  FMUL.FTZ R21, R21, R22 ;  /* 0x0000001615157220 */ /* 0x000fe20000410000 */
[----:B------:R-:W-:Y:S01]  /*19f0*/  FMUL.FTZ R22, R60, R23 ;  /* 0x000000173c167220 */ /* 0x000fe20000410000 */
[----:B------:R-:W-:Y:S01]  /*1a00*/  FMUL.FTZ R23, R61, R64 ;  /* 0x000000403d177220 */ /* 0x000fe20000410000 */
[----:B------:R-:W-:Y:S01]  /*1a10*/  BAR.SYNC.DEFER_BLOCKING 0x0 ;  /* 0x0000000000007b1d */ /* 0x000fe20000010000 */
[----:B------:R-:W-:-:S05]  /*1a20*/  MOV R61, UR8 ;  /* 0x00000008003d7c02 */ /* 0x000fca0008000f00 */
        /* <DEDUP_REMOVED lines=10> */
[----:B------:R-:W-:-:S06]  /*1ad0*/  UIMAD UR9, UR18, UR11, UR9 ;  /* 0x0000000b120972a4 */ /* 0x000fcc000f8e0209 */
[----:B0-----:R-:W-:-:S04]  /*1ae0*/  IMAD.WIDE.U32 R20, R53, R22, UR8 ;  /* 0x0000000835147e25 */ /* 0x001fc8000f8e0016 */
[----:B------:R-:W-:Y:S01]  /*1af0*/  IMAD R22, R53, R23, R21 ;  /* 0x0000001735167224 */ /* 0x000fe200078e0215 */
[----:B------:R-:W-:-:S04]  /*1b00*/  IADD3 R21, P0, PT, R37, R20, RZ ;  /* 0x0000001425157210 */ /* 0x000fc80007f1e0ff */
[----:B------:R-:W-:Y:S01]  /*1b10*/  IADD3.X R22, PT, PT, RZ, R22, RZ, P0, !PT ;  /* 0x00000016ff167210 */ /* 0x000fe200007fe4ff */
[----:B------:R-:W0:Y:S01]  /*1b20*/  LDS R60, [R61+0x200] ;  /* 0x000200003d3c7984 */ /* 0x000e220000000800 */
[----:B------:R-:W-:-:S04]  /*1b30*/  LEA R20, P5, R21, UR12, 0x2 ;  /* 0x0000000c15147c11 */ /* 0x000fc8000f8a10ff */
[----:B------:R-:W-:Y:S02]  /*1b40*/  LEA.HI.X R21, R21, UR13, R22, 0x2, P5 ;  /* 0x0000000d15157c11 */ /* 0x000fe4000a8f1416 */
[-C--:B0-----:R-:W-:Y:S02]  /*1b50*/  ISETP.GE.AND P0, PT, R37, R60.reuse, PT ;  /* 0x0000003c2500720c */ /* 0x081fe40003f06270 */
[-C--:B------:R-:W-:Y:S02]  /*1b60*/  ISETP.GE.AND P2, PT, R35, R60.reuse, PT ;  /* 0x0000003c2300720c */ /* 0x080fe40003f46270 */
[-C--:B------:R-:W-:Y:S02]  /*1b70*/  ISETP.GE.AND P3, PT, R33, R60.reuse, PT ;  /* 0x0000003c2100720c */ /* 0x080fe40003f66270 */
[----:B------:R-:W-:-:S07]  /*1b80*/  ISETP.GE.AND P4, PT, R31, R60, PT ;  /* 0x0000003c1f00720c */ /* 0x000fce0003f86270 */
[----:B------:R0:W-:Y:S04]  /*1b90*/  @!P0 STG.E desc[UR16][R20.64], R63 ;  /* 0x0000003f14008986 */ /* 0x0001e8000c101910 */
[----:B------:R0:W-:Y:S04]  /*1ba0*/  @!P2 STG.E desc[UR16][R20.64+0x80], R65 ;  /* 0x000080411400a986 */ /* 0x0001e8000c101910 */
[----:B------:R0:W-:Y:S04]  /*1bb0*/  @!P3 STG.E desc[UR16][R20.64+0x100], R67 ;  /* 0x000100431400b986 */ /* 0x0001e8000c101910 */
[----:B------:R0:W-:Y:S01]  /*1bc0*/  @!P4 STG.E desc[UR16][R20.64+0x180], R69 ;  /* 0x000180451400c986 */ /* 0x0001e2000c101910 */
[----:B------:R-:W-:Y:S05]  /*1bd0*/  BRA.U !UP0, `(.L_x_9635) ;  /* 0x0000000108887547 */ /* 0x000fea000b800000 */
        /* <DEDUP_REMOVED lines=8> */
[----:B------:R-:W-:Y:S01]  /*1c60*/  LDS R17, [R2] ;  /* 0x0000000002117984 */ /* 0x000fe20000000800 */
[----:B-1----:R-:W-:-:S03]  /*1c70*/  UIMAD.WIDE.U32 UR4, UR18, UR8, UR4 ;  /* 0x00000008120472a5 */ /* 0x002fc6000f8e0004 */
[----:B------:R-:W-:Y:S01]  /*1c80*/  LDS R19, [R2+0x80] ;  /* 0x0000800002137984 */ /* 0x000fe20000000800 */
[----:B------:R-:W-:-:S03]  /*1c90*/  UIMAD UR8, UR18, UR9, UR5 ;  /* 0x00000009120872a4 */ /* 0x000fc6000f8e0205 */
[----:B0-----:R-:W-:Y:S01]  /*1ca0*/  LDS R21, [R2+0x100] ;  /* 0x0001000002157984 */ /* 0x001fe20000000800 */
[----:B--2---:R-:W-:Y:S02]  /*1cb0*/  MOV R13, UR5 ;  /* 0x00000005000d7c02 */ /* 0x004fe40008000f00 */
[----:B------:R-:W-:Y:S01]  /*1cc0*/  MOV R12, UR4 ;  /* 0x00000004000c7c02 */ /* 0x000fe20008000f00 */
        /* <DEDUP_REMOVED lines=19> */
.L_x_9635:
[----:B------:R-:W2:Y:S01]  /*1e00*/  LDCU UR9, c[0x0][0x38c] ;  /* 0x00007180ff0977ac */ /* 0x000ea20008000800 */
[----:B------:R-:W-:Y:S01]  /*1e10*/  FMUL.FTZ R3, R4, R3 ;  /* 0x0000000304037220 */ /* 0x000fe20000410000 */
[----:B------:R-:W-:Y:S01]  /*1e20*/  FMUL.FTZ R60, R5, R28 ;  /* 0x0000001c053c7220 */ /* 0x000fe20000410000 */
[----:B0-----:R-:W-:Y:S01]  /*1e30*/  FMUL.FTZ R63, R6, R29 ;  /* 0x0000001d063f7220 */ /* 0x001fe20000410000 */
[----:B------:R-:W-:Y:S01]  /*1e40*/  FMUL.FTZ R62, R7, R62 ;  /* 0x0000003e073e7220 */ /* 0x000fe20000410000 */
[----:B------:R-:W-:Y:S01]  /*1e50*/  FFMA.FTZ R4, R8, R3, R49 ;  /* 0x0000000308047223 */ /* 0x000fe20000010031 */
[----:B------:R-:W-:Y:S02]  /*1e60*/  CS2R R14, SRZ ;  /* 0x00000000000e7805 */ /* 0x000fe4000001ff00 */
[----:B-1----:R-:W-:Y:S01]  /*1e70*/  CS2R R12, SRZ ;  /* 0x00000000000c7805 */ /* 0x002fe2000001ff00 */
[----:B------:R-:W-:Y:S01]  /*1e80*/  FMUL.FTZ R16, R3, R54 ;  /* 0x0000003603107220 */ /* 0x000fe20000410000 */
        /* <DEDUP_REMOVED lines=33> */
[----:B0-----:R-:W-:Y:S01]  /*20a0*/  ISETP.LE.AND P0, PT, R15, UR6, PT ;  /* 0x000000060f007c0c */ /* 0x001fe2000bf03270 */
[----:B------:R-:W-:Y:S01]  /*20b0*/  HFMA2 R15, -RZ, RZ, 0, 0 ;  /* 0x00000000ff0f7431 */ /* 0x000fe200000001ff */
[----:B------:R-:W-:Y:S02]  /*20c0*/  MOV R75, R61 ;  /* 0x0000003d004b7202 */ /* 0x000fe40000000f00 */
[----:B------:R-:W-:Y:S02]  /*20d0*/  ISETP.EQ.AND P0, PT, R45, RZ, !P0 ;  /* 0x000000ff2d00720c */ /* 0x000fe40004702270 */
[----:B------:R-:W-:Y:S01]  /*20e0*/  MOV R79, UR4 ;  /* 0x00000004004f7c02 */ /* 0x000fe20008000f00 */
[----:B------:R-:W0:Y:S01]  /*20f0*/  LDC R92, c[0x0][0x394] ;  /* 0x0000e500ff5c7b82 */ /* 0x000e220000000800 */
[----:B-1----:R-:W-:-:S02]  /*2100*/  SHF.L.U64.HI R77, R4, 0x2, R5 ;  /* 0x00000002044d7819 */ /* 0x002fc40000010205 */
[----:B------:R-:W-:Y:S02]  /*2110*/  MOV R81, UR5 ;  /* 0x0000000500517c02 */ /* 0x000fe40008000f00 */
[----:B--2---:R-:W-:Y:S02]  /*2120*/  SHF.L.U64.HI R7, R6, 0x2, R7 ;  /* 0x0000000206077819 */ /* 0x004fe40000010207 */
[----:B---34-:R-:W-:-:S07]  /*2130*/  SHF.L.U64.HI R21, R20, 0x2, R21 ;  /* 0x0000000214157819 */ /* 0x018fce0000010215 */
.L_x_9642:
[----:B------:R-:W-:Y:S02]  /*2140*/  MOV R22, R69 ;  /* 0x0000004500167202 */ /* 0x000fe40000000f00 */
[----:B------:R-:W-:-:S05]  /*2150*/  MOV R23, R70 ;  /* 0x0000004600177202 */ /* 0x000fca0000000f00 */
[----:B------:R1:W2:Y:S01]  /*2160*/  LDG.E R76, desc[UR16][R22.64] ;  /* 0x00000010164c7981 */ /* 0x0002a2000c1e1900 */
[----:B------:R-:W-:Y:S02]  /*2170*/  MOV R29, R74 ;  /* 0x0000004a001d7202 */ /* 0x000fe40000000f00 */
[----:B------:R-:W-:-:S05]  /*2180*/  MOV R28, R73 ;  /* 0x00000049001c7202 */ /* 0x000fca0000000f00 */
[----:B------:R3:W4:Y:S01]  /*2190*/  LDG.E R29, desc[UR16][R28.64] ;  /* 0x000000101c1d7981 */ /* 0x000722000c1e1900 */
[----:B-1----:R-:W-:Y:S02]  /*21a0*/  MOV R22, R71 ;  /* 0x0000004700167202 */ /* 0x002fe40000000f00 */
[----:B------:R-:W-:-:S05]  /*21b0*/  MOV R23, R72 ;  /* 0x0000004800177202 */ /* 0x000fca0000000f00 */
[----:B------:R-:W4:Y:S01]  /*21c0*/  LDG.E R84, desc[UR16][R22.64] ;  /* 0x0000001016547981 */ /* 0x000f22000c1e1900 */
[----:B------:R-:W-:Y:S02]  /*21d0*/  ISETP.NE.AND P1, PT, R45, 0x1f, PT ;  /* 0x0000001f2d00780c */ /* 0x000fe40003f25270 */
[----:B------:R-:W-:-:S05]  /*21e0*/  SEL R86, R79, R34, !P2 ;  /* 0x000000224f567207 */ /* 0x000fca0005000000 */
[----:B------:R-:W-:Y:S01]  /*21f0*/  IMAD R88, R86, 0x4, R61 ;  /* 0x0000000456587824 */ /* 0x000fe200078e023d */
[----:B------:R-:W-:Y:S01]  /*2200*/  BSSY.RECONVERGENT B0, `(.L_x_9637) ;  /* 0x0000018000007945 */ /* 0x000fe20003800200 */
[----:B--2---:R-:W-:-:S04]  /*2210*/  FMUL.FTZ R82, R76, 1.4426950216293334961 ;  /* 0x3fb8aa3b4c527820 */ /* 0x004fc80000410000 */
[C---:B------:R-:W-:Y:S01]  /*2220*/  FMUL.FTZ R5, R82.reuse, R57 ;  /* 0x0000003952057220 */ /* 0x040fe20000410000 */
[C---:B------:R-:W-:Y:S01]  /*2230*/  FMUL.FTZ R78, R82.reuse, R56 ;  /* 0x00000038524e7220 */ /* 0x040fe20000410000 */
[C---:B------:R-:W-:Y:S01]  /*2240*/  FMUL.FTZ R83, R82.reuse, R59 ;  /* 0x0000003b52537220 */ /* 0x040fe20000410000 */
[----:B---3--:R-:W-:-:S03]  /*2250*/  FMUL.FTZ R28, R82, R58 ;  /* 0x0000003a521c7220 */ /* 0x008fc60000410000 */
[----:B------:R-:W1:Y:S08]  /*2260*/  MUFU.EX2 R5, R5 ;  /* 0x0000000500057308 */ /* 0x000e700000000800 */
[----:B------:R-:W2:Y:S01]  /*2270*/  MUFU.EX2 R78, R78 ;  /* 0x0000004e004e7308 */ /* 0x000ea20000000800 */
[----:B----4-:R-:W-:-:S07]  /*2280*/  FMUL.FTZ R86, R84, R29 ;  /* 0x0000001d54567220 */ /* 0x010fce0000410000 */
[----:B------:R-:W3:Y:S08]  /*2290*/  MUFU.EX2 R83, R83 ;  /* 0x0000005300537308 */ /* 0x000ef00000000800 */
[----:B------:R-:W4:Y:S01]  /*22a0*/  MUFU.EX2 R28, R28 ;  /* 0x0000001c001c7308 */ /* 0x000f220000000800 */
[----:B-1----:R1:W-:Y:S01]  /*22b0*/  STS [R88+0x448], R5 ;  /* 0x0004480558007388 */ /* 0x0023e20000000800 */
        /* <DEDUP_REMOVED lines=11> */
.L_x_9638:
[----:B------:R2:W0:Y:S02]  /*2370*/  LDS R87, [R32+0xc4c] ;  /* 0x000c4c0020577984 */ /* 0x0004240000000800 */
.L_x_9639:
[----:B------:R-:W-:Y:S05]  /*2380*/  BSYNC.RECONVERGENT B0 ;  /* 0x0000000000007941 */ /* 0x000fea0003800200 */
.L_x_9637:
[----:B------:R-:W-:Y:S01]  /*2390*/  UISETP.NE.AND UP0, UPT, UR6, 0x1, UPT ;  /* 0x000000010600788c */ /* 0x000fe2000bf05270 */
[----:B-1----:R-:W-:-:S05]  /*23a0*/  HFMA2 R88, -RZ, RZ, 0, 0 ;  /* 0x00000000ff587431 */ /* 0x002fca00000001ff */
[----:B------:R-:W-:-:S04]  /*23b0*/  PLOP3.LUT P1, PT, PT, PT, UP0, 0x80, 0x8 ;  /* 0x000000000008781c */ /* 0x000fc80003f2f008 */
[----:B------:R-:W-:-:S13]  /*23c0*/  ISETP.NE.OR P1, PT, R45, RZ, !P1 ;  /* 0x000000ff2d00720c */ /* 0x000fda0004f25670 */
[----:B------:R-:W-:-:S05]  /*23d0*/  @!P1 IMAD.WIDE R22, R81, 0x8, R24 ;  /* 0x0000000851169825 */ /* 0x000fca00078e0218 */
[----:B------:R1:W5:Y:S01]  /*23e0*/  @!P1 LDG.E R88, desc[UR16][R22.64+0x4] ;  /* 0x0000041016589981 */ /* 0x000362000c1e1900 */
[C---:B0---4-:R-:W-:Y:S01]  /*23f0*/  FMUL.FTZ R82, R28.reuse, R87 ;  /* 0x000000571c527220 */ /* 0x051fe20000410000 */
[----:B------:R-:W-:Y:S01]  /*2400*/  FFMA.FTZ R90, R28, R86, R85 ;  /* 0x000000561c5a7223 */ /* 0x000fe20000010055 */
[----:B------:R-:W-:Y:S01]  /*2410*/  FFMA.FTZ R89, R64, R78, R65 ;  /* 0x0000004e40597223 */ /* 0x000fe20000010041 */
[C---:B------:R-:W-:Y:S01]  /*2420*/  ISETP.NE.AND P1, PT, R80.reuse, 0x1f, PT ;  /* 0x0000001f5000780c */ /* 0x040fe20003f25270 */
[C---:B---3--:R-:W-:Y:S01]  /*2430*/  FMUL.FTZ R91, R83.reuse, R82 ;  /* 0x00000052535b7220 */ /* 0x048fe20000410000 */
[C---:B------:R-:W-:Y:S01]  /*2440*/  FFMA.FTZ R90, R83.reuse, R90, R84 ;  /* 0x0000005a535a7223 */ /* 0x040fe20000010054 */
[----:B------:R-:W-:Y:S01]  /*2450*/  FFMA.FTZ R89, R83, R89, R66 ;  /* 0x0000005953597223 */ /* 0x000fe20000010042 */
[----:B------:R-:W-:Y:S01]  /*2460*/  ISETP.GT.U32.AND P2, PT, R80, 0x1d, PT ;  /* 0x0000001d5000780c */ /* 0x000fe20003f44070 */
[C---:B------:R-:W-:Y:S01]  /*2470*/  FMUL.FTZ R82, R78.reuse, R91 ;  /* 0x0000005b4e527220 */ /* 0x040fe20000410000 */
[----:B------:R-:W-:Y:S01]  /*2480*/  FFMA.FTZ R94, R78, R90, R29 ;  /* 0x0000005a4e5e7223 */ /* 0x000fe2000001001d */
[C---:B------:R-:W-:Y:S01]  /*2490*/  FFMA.FTZ R91, R28.reuse, R89, R67 ;  /* 0x000000591c5b7223 */ /* 0x040fe20000010043 */
[----:B-1----:R-:W-:Y:S01]  /*24a0*/  FMUL.FTZ R22, R5, R78 ;  /* 0x0000004e05167220 */ /* 0x002fe20000410000 */
[----:B------:R-:W-:Y:S01]  /*24b0*/  ISETP.NE.AND P4, PT, R55, RZ, PT ;  /* 0x000000ff3700720c */ /* 0x000fe20003f85270 */
[----:B------:R-:W0:Y:S01]  /*24c0*/  SHFL.DOWN PT, R95, R82, 0x1, 0x1f ;  /* 0x08201f00525f7f89 */ /* 0x000e2200000e0000 */
[----:B------:R-:W-:Y:S01]  /*24d0*/  MOV R89, R94 ;  /* 0x0000005e00597202 */ /* 0x000fe20000000f00 */
[----:B------:R-:W-:Y:S01]  /*24e0*/  FMUL.FTZ R23, R83, R22 ;  /* 0x0000001653177220 */ /* 0x000fe20000410000 */
[----:B------:R-:W-:Y:S01]  /*24f0*/  ISETP.GT.AND P3, PT, R55, 0xf, PT ;  /* 0x0000000f3700780c */ /* 0x000fe20003f64270 */
[----:B------:R-:W1:Y:S01]  /*2500*/  SHFL.DOWN PT, R96, R94, 0x1, 0x1f ;  /* 0x08201f005e607f89 */ /* 0x000e6200000e0000 */
[----:B------:R-:W-:Y:S01]  /*2510*/  BSSY.RECONVERGENT B0, `(.L_x_9640) ;  /* 0x00000a1000007945 */ /* 0x000fe20003800200 */
[----:B------:R-:W-:-:S02]  /*2520*/  FMUL.FTZ R90, R28, R23 ;  /* 0x000000171c5a7220 */ /* 0x000fc40000410000 */
[----:B------:R-:W3:Y:S04]  /*2530*/  SHFL.UP PT, R93, R91, 0x1, RZ ;  /* 0x042000005b5d7989 */ /* 0x000ee800000e00ff */
[----:B------:R-:W4:Y:S01]  /*2540*/  SHFL.UP PT, R23, R90, 0x1, RZ ;  /* 0x042000005a177989 */ /* 0x000f2200000e00ff */
[----:B------:R-:W2:Y:S01]  /*2550*/  @!P4 S2R R100, SR_CgaCtaId ;  /* 0x000000000064c919 */ /* 0x000ea20000008800 */
[----:B0-----:R-:W-:Y:S01]  /*2560*/  @P1 FMUL.FTZ R22, R95, R82 ;  /* 0x000000525f161220 */ /* 0x001fe20000410000 */
[----:B-1----:R-:W-:-:S04]  /*2570*/  @P1 FFMA.FTZ R89, R82, R96, R89 ;  /* 0x0000006052591223 */ /* 0x002fc80000010059 */
[----:B------:R-:W-:Y:S02]  /*2580*/  @P1 MOV R82, R22 ;  /* 0x0000001600521202 */ /* 0x000fe40000000f00 */
[----:B------:R-:W-:Y:S01]  /*2590*/  ISETP.GE.AND P1, PT, R55, 0x1, PT ;  /* 0x000000013700780c */ /* 0x000fe20003f26270 */
[----:B---3--:R-:W-:Y:S01]  /*25a0*/  FFMA.FTZ R22, R90, R93, R91 ;  /* 0x0000005d5a167223 */ /* 0x008fe2000001005b */
[----:B------:R-:W0:Y:S04]  /*25b0*/  SHFL.DOWN PT, R94, R89, 0x2, 0x1f ;  /* 0x08401f00595e7f89 */ /* 0x000e2800000e0000 */
[----:B------:R-:W1:Y:S01]  /*25c0*/  SHFL.DOWN PT, R93, R82, 0x2, 0x1f ;  /* 0x08401f00525d7f89 */ /* 0x000e6200000e0000 */
[----:B------:R-:W-:-:S05]  /*25d0*/  FSEL R91, R91, R22, !P1 ;  /* 0x000000165b5b7208 */ /* 0x000fca0004800000 */
[----:B------:R-:W3:Y:S01]  /*25e0*/  SHFL.UP PT, R22, R91, 0x2, RZ ;  /* 0x044000005b167989 */ /* 0x000ee200000e00ff */
[----:B----4-:R-:W-:Y:S01]  /*25f0*/  @P1 FMUL.FTZ R90, R90, R23 ;  /* 0x000000175a5a1220 */ /* 0x010fe20000410000 */
[----:B------:R-:W-:-:S04]  /*2600*/  ISETP.GE.AND P1, PT, R55, 0x2, PT ;  /* 0x000000023700780c */ /* 0x000fc80003f26270 */
[----:B------:R-:W4:Y:S01]  /*2610*/  SHFL.UP PT, R23, R90, 0x2, RZ ;  /* 0x044000005a177989 */ /* 0x000f2200000e00ff */
[C---:B0-----:R-:W-:Y:S01]  /*2620*/  @!P2 FFMA.FTZ R89, R82.reuse, R94, R89 ;  /* 0x0000005e5259a223 */ /* 0x041fe20000010059 */
[----:B-1----:R-:W-:-:S04]  /*2630*/  @!P2 FMUL.FTZ R93, R82, R93 ;  /* 0x0000005d525da220 */ /* 0x002fc80000410000 */
[----:B------:R-:W0:Y:S01]  /*2640*/  SHFL.DOWN PT, R94, R89, 0x4, 0x1f ;  /* 0x08801f00595e7f89 */ /* 0x000e2200000e0000 */
[----:B------:R-:W-:Y:S01]  /*2650*/  @!P2 MOV R82, R93 ;  /* 0x0000005d0052a202 */ /* 0x000fe20000000f00 */
[----:B---3--:R-:W-:Y:S01]  /*2660*/  FFMA.FTZ R22, R90, R22, R91 ;  /* 0x000000165a167223 */ /* 0x008fe2000001005b */
[----:B------:R-:W-:-:S03]  /*2670*/  ISETP.GT.U32.AND P2, PT, R80, 0x1b, PT ;  /* 0x0000001b5000780c */ /* 0x000fc60003f44070 */
[----:B------:R-:W1:Y:S01]  /*2680*/  SHFL.DOWN PT, R95, R82, 0x4, 0x1f ;  /* 0x08801f00525f7f89 */ /* 0x000e6200000e0000 */
[----:B------:R-:W-:Y:S01]  /*2690*/  FSEL R93, R91, R22, !P1 ;  /* 0x000000165b5d7208 */ /* 0x000fe20004800000 */
[----:B----4-:R-:W-:Y:S01]  /*26a0*/  @P1 FMUL.FTZ R90, R90, R23 ;  /* 0x000000175a5a1220 */ /* 0x010fe20000410000 */
[----:B------:R-:W-:-:S03]  /*26b0*/  ISETP.GE.AND P1, PT, R55, 0x4, PT ;  /* 0x000000043700780c */ /* 0x000fc60003f26270 */
[----:B------:R-:W3:Y:S04]  /*26c0*/  SHFL.UP PT, R22, R93, 0x4, RZ ;  /* 0x048000005d167989 */ /* 0x000ee800000e00ff */
[----:B------:R-:W4:Y:S01]  /*26d0*/  SHFL.UP PT, R23, R90, 0x4, RZ ;  /* 0x048000005a177989 */ /* 0x000f2200000e00ff */
[----:B0-----:R-:W-:-:S05]  /*26e0*/  @!P2 FFMA.FTZ R89, R82, R94, R89 ;  /* 0x0000005e5259a223 */ /* 0x001fca0000010059 */
[----:B------:R-:W0:Y:S01]  /*26f0*/  SHFL.DOWN PT, R96, R89, 0x8, 0x1f ;  /* 0x09001f0059607f89 */ /* 0x000e2200000e0000 */
[----:B-1----:R-:W-:-:S05]  /*2700*/  @!P2 FMUL.FTZ R91, R82, R95 ;  /* 0x0000005f525ba220 */ /* 0x002fca0000410000 */
[----:B------:R-:W-:Y:S01]  /*2710*/  @!P2 MOV R82, R91 ;  /* 0x0000005b0052a202 */ /* 0x000fe20000000f00 */
[----:B---3--:R-:W-:Y:S01]  /*2720*/  FFMA.FTZ R22, R90, R22, R93 ;  /* 0x000000165a167223 */ /* 0x008fe2000001005d */
[----:B------:R-:W-:-:S03]  /*2730*/  ISETP.GT.U32.AND P2, PT, R80, 0x17, PT ;  /* 0x000000175000780c */ /* 0x000fc60003f44070 */
[----:B------:R-:W1:Y:S01]  /*2740*/  SHFL.DOWN PT, R95, R82, 0x8, 0x1f ;  /* 0x09001f00525f7f89 */ /* 0x000e6200000e0000 */
[----:B------:R-:W-:Y:S01]  /*2750*/  FSEL R91, R93, R22, !P1 ;  /* 0x000000165d5b7208 */ /* 0x000fe20004800000 */
[----:B----4-:R-:W-:Y:S01]  /*2760*/  @P1 FMUL.FTZ R90, R90, R23 ;  /* 0x000000175a5a1220 */ /* 0x010fe20000410000 */
[----:B------:R-:W-:Y:S01]  /*2770*/  HFMA2 R22, -RZ, RZ, 1.875, 0 ;  /* 0x3f800000ff167431 */ /* 0x000fe200000001ff */
[----:B------:R-:W-:Y:S02]  /*2780*/  MOV R23, RZ ;  /* 0x000000ff00177202 */ /* 0x000fe40000000f00 */
[----:B------:R-:W3:Y:S01]  /*2790*/  SHFL.UP PT, R94, R91, 0x8, RZ ;  /* 0x050000005b5e7989 */ /* 0x000ee200000e00ff */
[----:B------:R-:W-:-:S03]  /*27a0*/  ISETP.GE.AND P1, PT, R55, 0x8, PT ;  /* 0x000000083700780c */ /* 0x000fc60003f26270 */
[----:B------:R-:W4:Y:S01]  /*27b0*/  SHFL.UP PT, R93, R90, 0x8, RZ ;  /* 0x050000005a5d7989 */ /* 0x000f2200000e00ff */
[----:B0-----:R-:W-:-:S03]  /*27c0*/  @!P2 FFMA.FTZ R89, R82, R96, R89 ;  /* 0x000000605259a223 */ /* 0x001fc60000010059 */
[----:B------:R-:W-:Y:S04]  /*27d0*/  @P0 LDS.64 R22, [R68] ;  /* 0x0000000044160984 */ /* 0x000fe80000000a00 */
        /* <DEDUP_REMOVED lines=12> */
[----:B------:R-:W-:Y:S04]  /*28a0*/  SHFL.DOWN PT, R96, R89, 0x1, 0x1f ;  /* 0x08201f0059607f89 */ /* 0x000fe800000e0000 */
[----:B------:R-:W-:Y:S01]  /*28b0*/  SHFL.IDX PT, R97, R23, RZ, 0x1f ;  /* 0x00001fff17617589 */ /* 0x000fe200000e0000 */
[----:B-1----:R-:W-:-:S03]  /*28c0*/  @!P2 FMUL.FTZ R95, R82, R95 ;  /* 0x0000005f525fa220 */ /* 0x002fc60000410000 */
[----:B------:R-:W-:Y:S02]  /*28d0*/  SHFL.IDX PT, R89, R89, RZ, 0x1f ;  /* 0x00001fff59597589 */ /* 0x000fe400000e0000 */
[----:B------:R-:W-:Y:S01]  /*28e0*/  @!P2 MOV R82, R95 ;  /* 0x0000005f0052a202 */ /* 0x000fe20000000f00 */
[----:B---3--:R-:W-:Y:S01]  /*28f0*/  FFMA.FTZ R94, R90, R94, R91 ;  /* 0x0000005e5a5e7223 */ /* 0x008fe2000001005b */
[----:B------:R-:W-:-:S03]  /*2900*/  ISETP.NE.AND P2, PT, R45, RZ, PT ;  /* 0x000000ff2d00720c */ /* 0x000fc60003f45270 */
[----:B------:R-:W0:Y:S01]  /*2910*/  SHFL.DOWN PT, R95, R82, 0x1, 0x1f ;  /* 0x08201f00525f7f89 */ /* 0x000e2200000e0000 */
[----:B----4-:R-:W-:Y:S01]  /*2920*/  @P1 FMUL.FTZ R90, R90, R93 ;  /* 0x0000005d5a5a1220 */ /* 0x010fe20000410000 */
[----:B------:R-:W-:Y:S02]  /*2930*/  FSEL R94, R91, R94, !P1 ;  /* 0x0000005e5b5e7208 */ /* 0x000fe40004800000 */
[----:B------:R-:W-:Y:S01]  /*2940*/  ISETP.NE.AND P1, PT, R45, 0x1f, PT ;  /* 0x0000001f2d00780c */ /* 0x000fe20003f25270 */
[----:B------:R-:W1:Y:S04]  /*2950*/  SHFL.IDX PT, R82, R82, RZ, 0x1f ;  /* 0x00001fff52527589 */ /* 0x000e6800000e0000 */
[----:B------:R-:W-:Y:S04]  /*2960*/  SHFL.UP PT, R90, R90, 0x1, RZ ;  /* 0x042000005a5a7989 */ /* 0x000fe800000e00ff */
[----:B------:R-:W-:Y:S04]  /*2970*/  SHFL.UP PT, R91, R94, 0x1, RZ ;  /* 0x042000005e5b7989 */ /* 0x000fe800000e00ff */
[----:B0-----:R-:W-:Y:S01]  /*2980*/  @P1 FFMA.FTZ R97, R95, R97, R96 ;  /* 0x000000615f611223 */ /* 0x001fe20000010060 */
[----:B------:R-:W-:-:S03]  /*2990*/  ISETP.GT.AND P1, PT, R55, 0x1e, PT ;  /* 0x0000001e3700780c */ /* 0x000fc60003f24270 */
[----:B------:R-:W-:Y:S01]  /*29a0*/  FFMA.FTZ R87, R97, R87, R86 ;  /* 0x0000005761577223 */ /* 0x000fe20000010056 */
[C---:B-1----:R-:W-:Y:S01]  /*29b0*/  FFMA.FTZ R23, R82.reuse, R23, R89 ;  /* 0x0000001752177223 */ /* 0x042fe20000010059 */
[----:B------:R-:W-:Y:S02]  /*29c0*/  FMUL.FTZ R22, R82, R22 ;  /* 0x0000001652167220 */ /* 0x000fe40000410000 */
[-C--:B------:R-:W-:Y:S01]  /*29d0*/  FFMA.FTZ R85, R28, R87.reuse, R85 ;  /* 0x000000571c557223 */ /* 0x080fe20000010055 */
[----:B------:R-:W-:-:S03]  /*29e0*/  FMUL.FTZ R97, R76, R87 ;  /* 0x000000574c617220 */ /* 0x000fc60000410000 */
[-C--:B------:R-:W-:Y:S01]  /*29f0*/  FFMA.FTZ R84, R83, R85.reuse, R84 ;  /* 0x0000005553547223 */ /* 0x080fe20000010054 */
[----:B------:R-:W-:Y:S01]  /*2a00*/  FMUL.FTZ R95, R76, R85 ;  /* 0x000000554c5f7220 */ /* 0x000fe20000410000 */
[----:B-----5:R-:W0:Y:S02]  /*2a10*/  SHFL.IDX PT, R93, R88, RZ, 0x1f ;  /* 0x00001fff585d7589 */ /* 0x020e2400000e0000 */
        /* <DEDUP_REMOVED lines=27> */
[----:B--2---:R-:W-:Y:S01]  /*2bd0*/  @!P4 LEA R61, R100, R93, 0x18 ;  /* 0x0000005d643dc211 */ /* 0x004fe200078ec0ff */
        /* <DEDUP_REMOVED lines=52> */
.L_x_9641:
[----:B------:R-:W-:Y:S05]  /*2f20*/  BSYNC.RECONVERGENT B0 ;  /* 0x0000000000007941 */ /* 0x000fea0003800200 */
.L_x_9640:
        /* <DEDUP_REMOVED lines=13> */
.L_x_9636:
[----:B------:R-:W-:Y:S01]  /*3000*/  BAR.SYNC.DEFER_BLOCKING 0x0 ;  /* 0x0000000000007b1d */ /* 0x000fe20000010000 */
[-C--:B------:R-:W-:Y:S01]  /*3010*/  ISETP.GE.AND P0, PT, R37, R30.reuse, PT ;  /* 0x0000001e2500720c */ /* 0x080fe20003f06270 */
[----:B------:R-:W-:Y:S01]  /*3020*/  HFMA2 R3, -RZ, RZ, 0, 0 ;  /* 0x00000000ff037431 */ /* 0x000fe200000001ff */
[-C--:B------:R-:W-:Y:S01]  /*3030*/  ISETP.GE.AND P2, PT, R35, R30.reuse, PT ;  /* 0x0000001e2300720c */ /* 0x080fe20003f46270 */
[----:B------:R-:W-:Y:S01]  /*3040*/  HFMA2 R11, -RZ, RZ, 0, 0 ;  /* 0x00000000ff0b7431 */ /* 0x000fe200000001ff */
[-C--:B------:R-:W-:Y:S02]  /*3050*/  ISETP.GE.AND P3, PT, R33, R30.reuse, PT ;  /* 0x0000001e2100720c */ /* 0x080fe40003f66270 */
[----:B------:R-:W-:Y:S02]  /*3060*/  ISETP.GE.AND P4, PT, R31, R30, PT ;  /* 0x0000001e1f00720c */ /* 0x000fe40003f86270 */
[----:B------:R-:W-:Y:S02]  /*3070*/  MOV R9, RZ ;  /* 0x000000ff00097202 */ /* 0x000fe40000000f00 */
[----:B------:R-:W-:Y:S01]  /*3080*/  MOV R21, RZ ;  /* 0x000000ff00157202 */ /* 0x000fe20000000f00 */
[----:B------:R-:W0:Y:S01]  /*3090*/  S2UR UR4, SR_CgaCtaId ;  /* 0x00000000000479c3 */ /* 0x000e220000008800 */
[----:B------:R-:W-:Y:S01]  /*30a0*/  UMOV UR10, 0x400 ;  /* 0x00000400000a7882 */ /* 0x000fe20000000000 */
[----:B------:R-:W1:Y:S01]  /*30b0*/  LDCU.64 UR12, c[0x0][0x4f8] ;  /* 0x00009f00ff0c77ac */ /* 0x000e620008000a00 */
[----:B------:R-:W2:Y:S04]  /*30c0*/  @!P0 LDG.E R3, desc[UR16][R26.64] ;  /* 0x000000101a038981 */ /* 0x000ea8000c1e1900 */
[----:B------:R-:W3:Y:S04]  /*30d0*/  @!P2 LDG.E R9, desc[UR16][R26.64+0x80] ;  /* 0x000080101a09a981 */ /* 0x000ee8000c1e1900 */
[----:B------:R-:W4:Y:S04]  /*30e0*/  @!P3 LDG.E R11, desc[UR16][R26.64+0x100] ;  /* 0x000100101a0bb981 */ /* 0x000f28000c1e1900 */
[----:B------:R-:W5:Y:S01]  /*30f0*/  @!P4 LDG.E R21, desc[UR16][R26.64+0x180] ;  /* 0x000180101a15c981 */ /* 0x000f62000c1e1900 */
[----:B0-----:R-:W-:Y:S01]  /*3100*/  ULEA UR10, UR4, UR10, 0x18 ;  /* 0x0000000a040a7291 */ /* 0x001fe2000f8ec0ff */
[----:B------:R-:W-:-:S02]  /*3110*/  UMOV UR5, URZ ;  /* 0x000000ff00057c82 */ /* 0x000fc40008000000 */
[----:B------:R-:W-:Y:S01]  /*3120*/  UMOV UR4, UR19 ;  /* 0x0000001300047c82 */ /* 0x000fe20008000000 */
[----:B------:R-:W-:Y:S02]  /*3130*/  UISETP.GT.AND UP0, UPT, UR6, 0x1, UPT ;  /* 0x000000010600788c */ /* 0x000fe4000bf04270 */
[----:B-1----:R-:W-:Y:S01]  /*3140*/  UIMAD.WIDE.U32 UR8, UR18, UR12, UR4 ;  /* 0x0000000c120872a5 */ /* 0x002fe2000f8e0004 */
[----:B------:R-:W-:-:S03]  /*3150*/  UMOV UR6, UR7 ;  /* 0x0000000700067c82 */ /* 0x000fc60008000000 */
[----:B------:R-:W-:Y:S01]  /*3160*/  UIMAD UR9, UR18, UR13, UR9 ;  /* 0x0000000d120972a4 */ /* 0x000fe2000f8e0209 */
[----:B------:R-:W0:Y:S01]  /*3170*/  LDCU.64 UR12, c[0x0][0x550] ;  /* 0x0000aa00ff0c77ac */ /* 0x000e220008000a00 */
[----:B--2---:R-:W-:Y:S04]  /*3180*/  STS [R2], R3 ;  /* 0x0000000302007388 */ /* 0x004fe80000000800 */
[----:B---3--:R-:W-:Y:S04]  /*3190*/  STS [R2+0x80], R9 ;  /* 0x0000800902007388 */ /* 0x008fe80000000800 */
[----:B----4-:R-:W-:Y:S04]  /*31a0*/  STS [R2+0x100], R11 ;  /* 0x0001000b02007388 */ /* 0x010fe80000000800 */
[----:B-----5:R1:W-:Y:S01]  /*31b0*/  STS [R2+0x180], R21 ;  /* 0x0001801502007388 */ /* 0x0203e20000000800 */
        /* <DEDUP_REMOVED lines=18> */
[----:B------:R-:W-:Y:S01]  /*32e0*/  BAR.SYNC.DEFER_BLOCKING 0x0 ;  /* 0x0000000000007b1d */ /* 0x000fe20000010000 */
[----:B------:R-:W-:-:S05]  /*32f0*/  FSETP.GTU.FTZ.AND P2, PT, R8, 20, PT ;  /* 0x41a000000800780b */ /* 0x000fca0003f5c000 */
[----:B------:R-:W-:-:S03]  /*3300*/  @!P4 FMUL.FTZ R3, R4, -1.4426950216293334961 ;  /* 0xbfb8aa3b0403c820 */ /* 0x000fc60000410000 */
[----:B------:R-:W-:Y:S02]  /*3310*/  @!P5 FMUL.FTZ R4, R5, -1.4426950216293334961 ;  /* 0xbfb8aa3b0504d820 */ /* 0x000fe40000410000 */
[----:B------:R-:W-:Y:S01]  /*3320*/  @!P3 FMUL.FTZ R5, R6, -1.4426950216293334961 ;  /* 0xbfb8aa3b0605b820 */ /* 0x000fe20000410000 */
[----:B------:R-:W2:Y:S02]  /*3330*/  @!P4 MUFU.EX2 R3, R3 ;  /* 0x000000030003c308 */ /* 0x000ea40000000800 */
[----:B------:R-:W-:-:S06]  /*3340*/  @!P2 FMUL.FTZ R8, R8, -1.4426950216293334961 ;  /* 0xbfb8aa3b0808a820 */ /* 0x000fcc0000410000 */
[----:B------:R-:W4:Y:S01]  /*3350*/  @!P5 MUFU.EX2 R4, R4 ;  /* 0x000000040004d308 */ /* 0x000f220000000800 */
[----:B------:R-:W5:Y:S07]  /*3360*/  LDS R10, [UR10+0x200] ;  /* 0x0002000aff0a7984 */ /* 0x000f6e0008000800 */
[----:B------:R1:W0:Y:S01]  /*3370*/  @!P3 MUFU.EX2 R7, R5 ;  /* 0x000000050007b308 */ /* 0x0002220000000800 */
[----:B--2---:R-:W-:-:S07]  /*3380*/  @!P4 FADD.FTZ R3, R3, 1 ;  /* 0x3f8000000303c421 */ /* 0x004fce0000010000 */
[----:B------:R-:W2:Y:S01]  /*3390*/  @!P4 MUFU.RCP R3, R3 ;  /* 0x000000030003c308 */ /* 0x000ea20000001000 */
[----:B----4-:R-:W-:Y:S01]  /*33a0*/  @!P5 FADD.FTZ R6, R4, 1 ;  /* 0x3f8000000406d421 */ /* 0x010fe20000010000 */
[C---:B-1----:R-:W-:Y:S01]  /*33b0*/  IMAD.WIDE.U32 R4, R53.reuse, R20, UR8 ;  /* 0x0000000835047e25 */ /* 0x042fe2000f8e0014 */
[----:B------:R-:W1:Y:S03]  /*33c0*/  LDCU.64 UR8, c[0x0][0x518] ;  /* 0x0000a300ff0877ac */ /* 0x000e660008000a00 */
[----:B---3--:R-:W-:Y:S01]  /*33d0*/  IMAD R16, R53, R21, R5 ;  /* 0x0000001535107224 */ /* 0x008fe200078e0205 */
[----:B------:R-:W-:Y:S01]  /*33e0*/  IADD3 R5, P0, PT, R37, R4, RZ ;  /* 0x0000000425057210 */ /* 0x000fe20007f1e0ff */
[----:B------:R-:W3:Y:S01]  /*33f0*/  @!P5 MUFU.RCP R6, R6 ;  /* 0x000000060006d308 */ /* 0x000ee20000001000 */
[----:B0-----:R-:W-:Y:S02]  /*3400*/  @!P3 FADD.FTZ R7, R7, 1 ;  /* 0x3f8000000707b421 */ /* 0x001fe40000010000 */
[----:B------:R-:W-:-:S02]  /*3410*/  IADD3.X R16, PT, PT, RZ, R16, RZ, P0, !PT ;  /* 0x00000010ff107210 */ /* 0x000fc400007fe4ff */
[----:B------:R-:W-:-:S03]  /*3420*/  LEA R4, P0, R5, UR12, 0x2 ;  /* 0x0000000c05047c11 */ /* 0x000fc6000f8010ff */
[----:B------:R-:W0:Y:S01]  /*3430*/  @!P2 MUFU.EX2 R8, R8 ;  /* 0x000000080008a308 */ /* 0x000e220000000800 */
[----:B------:R-:W-:Y:S01]  /*3440*/  LEA.HI.X R5, R5, UR13, R16, 0x2, P0 ;  /* 0x0000000d05057c11 */ /* 0x000fe200080f1410 */
[----:B--2---:R-:W-:Y:S01]  /*3450*/  @!P4 FMUL.FTZ R12, R12, R3 ;  /* 0x000000030c0cc220 */ /* 0x004fe20000410000 */
[----:B-1----:R-:W-:-:S05]  /*3460*/  UIMAD.WIDE.U32 UR4, UR18, UR8, UR4 ;  /* 0x00000008120472a5 */ /* 0x002fca000f8e0004 */
[----:B------:R-:W1:Y:S01]  /*3470*/  @!P3 MUFU.RCP R7, R7 ;  /* 0x000000070007b308 */ /* 0x000e620000001000 */
[----:B---3--:R-:W-:Y:S01]  /*3480*/  @!P5 FMUL.FTZ R13, R13, R6 ;  /* 0x000000060d0dd220 */ /* 0x008fe20000410000 */
[----:B------:R-:W-:Y:S01]  /*3490*/  UIMAD UR5, UR18, UR9, UR5 ;  /* 0x00000009120572a4 */ /* 0x000fe2000f8e0205 */
[----:B------:R-:W2:Y:S01]  /*34a0*/  LDCU.64 UR8, c[0x0][0x560] ;  /* 0x0000ac00ff0877ac */ /* 0x000ea20008000a00 */
[-C--:B-----5:R-:W-:Y:S02]  /*34b0*/  ISETP.GE.AND P0, PT, R37, R10.reuse, PT ;  /* 0x0000000a2500720c */ /* 0x0a0fe40003f06270 */
[-C--:B------:R-:W-:Y:S01]  /*34c0*/  ISETP.GE.AND P4, PT, R35, R10.reuse, PT ;  /* 0x0000000a2300720c */ /* 0x080fe20003f86270 */
[----:B0-----:R-:W-:Y:S01]  /*34d0*/  @!P2 FADD.FTZ R8, R8, 1 ;  /* 0x3f8000000808a421 */ /* 0x001fe20000010000 */
[-C--:B------:R-:W-:Y:S02]  /*34e0*/  ISETP.GE.AND P5, PT, R33, R10.reuse, PT ;  /* 0x0000000a2100720c */ /* 0x080fe40003fa6270 */
[----:B------:R-:W-:-:S03]  /*34f0*/  ISETP.GE.AND P6, PT, R31, R10, PT ;  /* 0x0000000a1f00720c */ /* 0x000fc60003fc6270 */
[----:B------:R-:W0:Y:S01]  /*3500*/  @!P2 MUFU.RCP R8, R8 ;  /* 0x000000080008a308 */ /* 0x000e220000001000 */
[----:B-1----:R-:W-:-:S03]  /*3510*/  @!P3 FMUL.FTZ R14, R14, R7 ;  /* 0x000000070e0eb220 */ /* 0x002fc60000410000 */
[----:B------:R-:W-:Y:S04]  /*3520*/  @!P0 STG.E desc[UR16][R4.64], R9 ;  /* 0x0000000904008986 */ /* 0x000fe8000c101910 */
[----:B------:R1:W-:Y:S04]  /*3530*/  @!P4 STG.E desc[UR16][R4.64+0x80], R11 ;  /* 0x0000800b0400c986 */ /* 0x0003e8000c101910 */
[----:B------:R-:W-:Y:S04]  /*3540*/  @!P5 STG.E desc[UR16][R4.64+0x100], R17 ;  /* 0x000100110400d986 */ /* 0x000fe8000c101910 */
[----:B------:R3:W-:Y:S01]  /*3550*/  @!P6 STG.E desc[UR16][R4.64+0x180], R19 ;  /* 0x000180130400e986 */ /* 0x0007e2000c101910 */
[----:B0-----:R-:W-:Y:S01]  /*3560*/  @!P2 FMUL.FTZ R15, R15, R8 ;  /* 0x000000080f0fa220 */ /* 0x001fe20000410000 */
[----:B------:R-:W-:Y:S08]  /*3570*/  BAR.SYNC.DEFER_BLOCKING 0x0 ;  /* 0x0000000000007b1d */ /* 0x000ff00000010000 */
[----:B-1----:R-:W3:Y:S01]  /*3580*/  LDC.64 R10, c[0x0][0x520] ;  /* 0x00014800ff0a7b82 */ /* 0x002ee20000000a00 */
[----:B------:R0:W-:Y:S01]  /*3590*/  STS.128 [R0], R12 ;  /* 0x0000000c00007388 */ /* 0x0001e20000000c00 */
[----:B------:R-:W-:-:S03]  /*35a0*/  NOP ;  /* 0x0000000000007918 */ /* 0x000fc60000000000 */
[----:B------:R-:W-:Y:S01]  /*35b0*/  LDS R7, [R2] ;  /* 0x0000000002077984 */ /* 0x000fe20000000800 */
[----:B---3--:R-:W-:-:S03]  /*35c0*/  IMAD.WIDE.U32 R4, R53, R10, UR4 ;  /* 0x0000000435047e25 */ /* 0x008fc6000f8e000a */
[----:B------:R-:W-:Y:S01]  /*35d0*/  LDS R21, [R2+0x80] ;  /* 0x0000800002157984 */ /* 0x000fe20000000800 */
[----:B------:R-:W-:Y:S01]  /*35e0*/  IMAD R3, R53, R11, R5 ;  /* 0x0000000b35037224 */ /* 0x000fe200078e0205 */
[----:B------:R-:W-:Y:S02]  /*35f0*/  IADD3 R4, P4, PT, R37, R4, RZ ;  /* 0x0000000425047210 */ /* 0x000fe40007f9e0ff */
[----:B------:R-:W-:Y:S01]  /*3600*/  LDS R9, [R2+0x100] ;  /* 0x0001000002097984 */ /* 0x000fe20000000800 */
[----:B0-----:R-:W-:Y:S01]  /*3610*/  FADD.FTZ R12, R12, R47 ;  /* 0x0000002f0c0c7221 */ /* 0x001fe20000010000 */
[----:B------:R-:W-:Y:S02]  /*3620*/  IADD3.X R3, PT, PT, RZ, R3, RZ, P4, !PT ;  /* 0x00000003ff037210 */ /* 0x000fe400027fe4ff */
[----:B------:R2:W-:Y:S01]  /*3630*/  LDS R23, [R2+0x180] ;  /* 0x0001800002177984 */ /* 0x0005e20000000800 */
[----:B------:R-:W-:-:S03]  /*3640*/  FADD.FTZ R13, R12, R13 ;  /* 0x0000000d0c0d7221 */ /* 0x000fc60000010000 */
[----:B------:R-:W-:Y:S01]  /*3650*/  @!P1 STS [UR10+0x200], R30 ;  /* 0x0002001eff009988 */ /* 0x000fe2000800080a */
[----:B------:R-:W-:Y:S01]  /*3660*/  FADD.FTZ R14, R13, R14 ;  /* 0x0000000e0d0e7221 */ /* 0x000fe20000010000 */
[----:B------:R-:W-:Y:S01]  /*3670*/  BAR.SYNC.DEFER_BLOCKING 0x0 ;  /* 0x0000000000007b1d */ /* 0x000fe20000010000 */
[----:B--2---:R-:W-:Y:S02]  /*3680*/  LEA R2, P4, R4, UR8, 0x2 ;  /* 0x0000000804027c11 */ /* 0x004fe4000f8810ff */
[----:B------:R-:W-:Y:S02]  /*3690*/  FADD.FTZ R47, R14, R15 ;  /* 0x0000000f0e2f7221 */ /* 0x000fe40000010000 */
[----:B------:R-:W-:Y:S01]  /*36a0*/  LEA.HI.X R3, R4, UR9, R3, 0x2, P4 ;  /* 0x0000000904037c11 */ /* 0x000fe2000a0f1403 */
[----:B------:R-:W0:Y:S02]  /*36b0*/  LDS R6, [UR10+0x200] ;  /* 0x0002000aff067984 */ /* 0x000e240008000800 */
[----:B0-----:R-:W-:-:S02]  /*36c0*/  ISETP.GE.AND P3, PT, R31, R6, PT ;  /* 0x000000061f00720c */ /* 0x001fc40003f66270 */
[-C--:B------:R-:W-:Y:S02]  /*36d0*/  ISETP.GE.AND P0, PT, R37, R6.reuse, PT ;  /* 0x000000062500720c */ /* 0x080fe40003f06270 */
[-C--:B------:R-:W-:Y:S02]  /*36e0*/  ISETP.GE.AND P1, PT, R35, R6.reuse, PT ;  /* 0x000000062300720c */ /* 0x080fe40003f26270 */
[----:B------:R-:W-:-:S07]  /*36f0*/  ISETP.GE.AND P2, PT, R33, R6, PT ;  /* 0x000000062100720c */ /* 0x000fce0003f46270 */
        /* <DEDUP_REMOVED lines=11> */
.L_x_9626:
        /* <DEDUP_REMOVED lines=34> */
.L_x_9645:
[----:B------:R-:W-:Y:S05]  /*39d0*/  BSYNC.RECONVERGENT B0 ;  /* 0x0000000000007941 */ /* 0x000fea0003800200 */
.L_x_9644:
        /* <DEDUP_REMOVED lines=26> */
.L_x_9647:
[----:B------:R-:W-:Y:S05]  /*3b80*/  BSYNC.RECONVERGENT B0 ;  /* 0x0000000000007941 */ /* 0x000fea0003800200 */
.L_x_9646:
        /* <DEDUP_REMOVED lines=22> */
.L_x_9649:
        /* <DEDUP_REMOVED lines=51> */
.L_x_9648:
[----:B------:R-:W-:Y:S05]  /*4020*/  EXIT ;  /* 0x000000000000794d */ /* 0x000fea0003800000 */
.L_x_9650:
        /* <DEDUP_REMOVED lines=13> */
.L_x_10540:


//--------------------- .text._Z25selective_scan_bwd_kernelI32Selective_Scan_bwd_kernel_traitsILi32ELi4ELb0ELb0ELb1ELb0ELb0EffEEv12SSMParamsBwd --------------------------
	.section	.text._Z25selective_scan_bwd_kernelI32Selective_Scan_bwd_kernel_traitsILi32ELi4ELb0ELb0ELb1ELb0ELb0EffEEv12SSMParamsBwd,"ax",@progbits
	.align	128
        .global         _Z25selective_scan_bwd_kernelI32Selective_Scan_bwd_kernel_traitsILi32ELi4ELb0ELb0ELb1ELb0ELb0EffEEv12SSMParamsBwd
        .type           _Z25selective_scan_bwd_kernelI32Selective_Scan_bwd_kernel_traitsILi32ELi4ELb0ELb0ELb1ELb0ELb0EffEEv12SSMParamsBwd,@function
        .size           _Z25selective_scan_bwd_kernelI32Selective_Scan_bwd_kernel_traitsILi32ELi4ELb0ELb0ELb1ELb0ELb0EffEEv12SSMParamsBwd,(.L_x_10541 - _Z25selective_scan_bwd_kernelI32Selective_Scan_bwd_kernel_traitsILi32ELi4ELb0ELb0ELb1ELb0ELb0EffEEv12SSMParamsBwd)
        .other          _Z25selective_scan_bwd_kernelI32Selective_Scan_bwd_kernel_traitsILi32ELi4ELb0ELb0ELb1ELb0ELb0EffEEv12SSMParamsBwd,@"STO_CUDA_ENTRY STV_DEFAULT"
_Z25selective_scan_bwd_kernelI32Selective_Scan_bwd_kernel_traitsILi32ELi4ELb0ELb0ELb1ELb0ELb0EffEEv12SSMParamsBwd:
.text._Z25selective_scan_bwd_kernelI32Selective_Scan_bwd_kernel_traitsILi32ELi4ELb0ELb0ELb1ELb0ELb0EffEEv12SSMParamsBwd:
        /* <DEDUP_REMOVED lines=30> */
[----:B---3--:R-:W-:Y:S01]  /*01e0*/  IABS R2, R54 ;  /* 0x0000003600027213 */ /* 0x008fe20000000000 */
[----:B------:R-:W3:Y:S01]  /*01f0*/  LDC.64 R32, c[0x0][0x450] ;  /* 0x00011400ff207b82 */ /* 0x000ee20000000a00 */
[----:B0-----:R-:W-:-:S07]  /*0200*/  IMAD.MOV.U32 R6, RZ, RZ, RZ ;  /* 0x000000ffff067224 */ /* 0x001fce00078e00ff */
[----:B----4-:R-:W0:Y:S01]  /*0210*/  LDC.64 R4, c[0x0][0x480] ;  /* 0x00012000ff047b82 */ /* 0x010e220000000a00 */
[----:B------:R-:W-:-:S05]  /*0220*/  IADD3 R8, PT, PT, RZ, -R7, RZ ;  /* 0x80000007ff087210 */ /* 0x000fca0007ffe0ff */
[----:B------:R-:W-:Y:S02]  /*0230*/  IMAD R3, R8, R9, RZ ;  /* 0x0000000908037224 */ /* 0x000fe400078e02ff */
[----:B------:R-:W4:Y:S02]  /*0240*/  LDC.64 R56, c[0x0][0x4a8] ;  /* 0x00012a00ff387b82 */ /* 0x000f240000000a00 */
[----:B------:R-:W-:-:S06]  /*0250*/  IMAD.HI.U32 R7, R7, R3, R6 ;  /* 0x0000000307077227 */ /* 0x000fcc00078e0006 */
[----:B------:R-:W-:-:S05]  /*0260*/  IMAD.HI.U32 R0, R7, R2, RZ ;  /* 0x0000000207007227 */ /* 0x000fca00078e00ff */
[----:B------:R-:W-:-:S05]  /*0270*/  IADD3 R3, PT, PT, -R0, RZ, RZ ;  /* 0x000000ff00037210 */ /* 0x000fca0007ffe1ff */
[----:B------:R-:W-:Y:S01]  /*0280*/  IMAD R2, R9, R3, R2 ;  /* 0x0000000309027224 */ /* 0x000fe200078e0202 */
[----:B0-----:R-:W-:-:S04]  /*0290*/  ISETP.NE.U32.AND P0, PT, R4, RZ, PT ;  /* 0x000000ff0400720c */ /* 0x001fc80003f05070 */
[----:B------:R-:W-:Y:S02]  /*02a0*/  ISETP.GT.U32.AND P2, PT, R9, R2, PT ;  /* 0x000000020900720c */ /* 0x000fe40003f44070 */
[----:B------:R-:W-:Y:S01]  /*02b0*/  ISETP.NE.AND.EX P0, PT, R5, RZ, PT, P0 ;  /* 0x000000ff0500720c */ /* 0x000fe20003f05300 */
[----:B------:R-:W-:Y:S02]  /*02c0*/  UIMAD.WIDE.U32 UR4, UR18, UR8, URZ ;  /* 0x00000008120472a5 */ /* 0x000fe4000f8e00ff */
[----:B------:R-:W-:Y:S02]  /*02d0*/  UIMAD.WIDE.U32 UR6, UR18, UR12, URZ ;  /* 0x0000000c120672a5 */ /* 0x000fe4000f8e00ff */
[----:B------:R-:W-:Y:S02]  /*02e0*/  UIMAD UR9, UR18, UR9, UR5 ;  /* 0x00000009120972a4 */ /* 0x000fe4000f8e0205 */
[----:B------:R-:W-:-:S04]  /*02f0*/  UIMAD UR8, UR18, UR13, UR7 ;  /* 0x0000000d120872a4 */ /* 0x000fc8000f8e0207 */
[----:B------:R-:W-:Y:S02]  /*0300*/  @!P2 IADD3 R2, PT, PT, R2, -R9, RZ ;  /* 0x800000090202a210 */ /* 0x000fe40007ffe0ff */
[----:B------:R-:W-:Y:S01]  /*0310*/  LOP3.LUT R6, R54, R15, RZ, 0x3c, !PT ;  /* 0x0000000f36067212 */ /* 0x000fe200078e3cff */
[----:B------:R-:W0:Y:S01]  /*0320*/  @P0 LDC R21, c[0x0][0x38c] ;  /* 0x0000e300ff150b82 */ /* 0x000e220000000800 */
[----:B------:R-:W-:Y:S02]  /*0330*/  ISETP.GE.U32.AND P1, PT, R2, R9, PT ;  /* 0x000000090200720c */ /* 0x000fe40003f26070 */
[----:B------:R-:W-:-:S05]  /*0340*/  MOV R3, UR5 ;  /* 0x0000000500037c02 */ /* 0x000fca0008000f00 */
[----:B------:R-:W2:Y:S01]  /*0350*/  @P0 LDC R9, c[0x0][0x384] ;  /* 0x0000e100ff090b82 */ /* 0x000ea20000000800 */
[----:B------:R-:W-:Y:S01]  /*0360*/  MOV R3, UR9 ;  /* 0x0000000900037c02 */ /* 0x000fe20008000f00 */
[----:B------:R-:W-:Y:S01]  /*0370*/  IMAD.U32 R2, RZ, RZ, UR4 ;  /* 0x00000004ff027e24 */ /* 0x000fe2000f8e00ff */
[----:B------:R-:W-:Y:S02]  /*0380*/  MOV R5, UR7 ;  /* 0x0000000700057c02 */ /* 0x000fe40008000f00 */
[----:B------:R-:W-:Y:S01]  /*0390*/  MOV R5, UR8 ;  /* 0x0000000800057c02 */ /* 0x000fe20008000f00 */
[----:B------:R-:W-:Y:S01]  /*03a0*/  IMAD.WIDE.U32 R2, R54, UR10, R2 ;  /* 0x0000000a36027c25 */ /* 0x000fe2000f8e0002 */
[----:B------:R-:W-:Y:S01]  /*03b0*/  @!P2 IADD3 R0, PT, PT, R0, 0x1, RZ ;  /* 0x000000010000a810 */ /* 0x000fe20007ffe0ff */
[----:B------:R-:W1:Y:S01]  /*03c0*/  LDCU.64 UR8, c[0x0][0x498] ;  /* 0x00009300ff0877ac */ /* 0x000e620008000a00 */
[----:B------:R-:W-:Y:S02]  /*03d0*/  ISETP.GE.AND P3, PT, R6, RZ, PT ;  /* 0x000000ff0600720c */ /* 0x000fe40003f66270 */
[----:B------:R-:W-:Y:S01]  /*03e0*/  ISETP.NE.AND P2, PT, R15, RZ, PT ;  /* 0x000000ff0f00720c */ /* 0x000fe20003f45270 */
[----:B------:R-:W-:Y:S01]  /*03f0*/  @P1 VIADD R0, R0, 0x1 ;  /* 0x0000000100001836 */ /* 0x000fe20000000000 */
[----:B------:R-:W3:Y:S01]  /*0400*/  @P0 LDC.64 R6, c[0x0][0x480] ;  /* 0x00012000ff060b82 */ /* 0x000ee20000000a00 */
[----:B------:R-:W-:Y:S01]  /*0410*/  IMAD R13, R54, UR11, R3 ;  /* 0x0000000b360d7c24 */ /* 0x000fe2000f8e0203 */
[----:B------:R-:W4:Y:S02]  /*0420*/  LDCU.64 UR10, c[0x0][0x3d0] ;  /* 0x00007a00ff0a77ac */ /* 0x000f240008000a00 */
[----:B------:R-:W-:-:S05]  /*0430*/  MOV R65, R0 ;  /* 0x0000000000417202 */ /* 0x000fca0000000f00 */
[----:B------:R-:W-:Y:S01]  /*0440*/  @!P3 IADD3 R65, PT, PT, -R65, RZ, RZ ;  /* 0x000000ff4141b210 */ /* 0x000fe20007ffe1ff */
[----:B--2---:R-:W-:Y:S01]  /*0450*/  @P0 IMAD R0, R9, UR18, R54 ;  /* 0x0000001209000c24 */ /* 0x004fe2000f8e0236 */
[----:B------:R-:W-:Y:S02]  /*0460*/  @!P2 LOP3.LUT R65, RZ, R15, RZ, 0x33, !PT ;  /* 0x0000000fff41a212 */ /* 0x000fe400078e33ff */
[----:B------:R-:W2:Y:S01]  /*0470*/  LDC.64 R14, c[0x0][0x468] ;  /* 0x00011a00ff0e7b82 */ /* 0x000ea20000000a00 */
[----:B------:R-:W-:Y:S01]  /*0480*/  @P0 IMAD R0, R0, R19, RZ ;  /* 0x0000001300000224 */ /* 0x000fe200078e02ff */
[----:B-1----:R-:W-:Y:S01]  /*0490*/  UIMAD.WIDE.U32 UR4, UR18, UR8, URZ ;  /* 0x00000008120472a5 */ /* 0x002fe2000f8e00ff */
[C---:B------:R-:W-:Y:S02]  /*04a0*/  LEA R9, R19.reuse, 0xffffff80, 0x7 ;  /* 0xffffff8013097811 */ /* 0x040fe400078e38ff */
[----:B------:R-:W-:Y:S01]  /*04b0*/  ISETP.GE.AND P1, PT, R19, 0x1, PT ;  /* 0x000000011300780c */ /* 0x000fe20003f26270 */
[----:B------:R-:W-:-:S02]  /*04c0*/  IMAD.U32 R4, RZ, RZ, UR6 ;  /* 0x00000006ff047e24 */ /* 0x000fc4000f8e00ff */
[----:B------:R-:W1:Y:S01]  /*04d0*/  LDC.64 R18, c[0x0][0x528] ;  /* 0x00014a00ff127b82 */ /* 0x000e620000000a00 */
[----:B0-----:R-:W-:Y:S01]  /*04e0*/  @P0 IMAD R3, R0, R21, RZ ;  /* 0x0000001500030224 */ /* 0x001fe200078e02ff */
[----:B------:R-:W-:Y:S01]  /*04f0*/  UIMAD UR5, UR18, UR9, UR5 ;  /* 0x00000009120572a4 */ /* 0x000fe2000f8e0205 */
[----:B------:R-:W-:Y:S01]  /*0500*/  SHF.R.S32.HI R21, RZ, 0x1f, R65 ;  /* 0x0000001fff157819 */ /* 0x000fe20000011441 */
[----:B----4-:R-:W-:Y:S01]  /*0510*/  UIMAD.WIDE.U32 UR6, UR18, UR10, URZ ;  /* 0x0000000a120672a5 */ /* 0x010fe2000f8e00ff */
[----:B------:R-:W0:Y:S01]  /*0520*/  LDCU.64 UR8, c[0x0][0x4c8] ;  /* 0x00009900ff0877ac */ /* 0x000e220008000a00 */
[----:B------:R-:W-:Y:S01]  /*0530*/  IMAD.WIDE.U32 R4, R54, UR14, R4 ;  /* 0x0000000e36047c25 */ /* 0x000fe2000f8e0004 */
[----:B------:R-:W-:Y:S01]  /*0540*/  CS2R R76, SRZ ;  /* 0x00000000004c7805 */ /* 0x000fe2000001ff00 */
[----:B------:R-:W-:Y:S02]  /*0550*/  UIMAD UR7, UR18, UR11, UR7 ;  /* 0x0000000b120772a4 */ /* 0x000fe4000f8e0207 */
        /* <DEDUP_REMOVED lines=10> */
[----:B------:R-:W-:Y:S01]  /*0600*/  LEA R28, P0, R27, R28, 0x2 ;  /* 0x0000001c1b1c7211 */ /* 0x000fe200078010ff */
[----:B------:R-:W-:Y:S01]  /*0610*/  IMAD.X R6, R0, 0x1, R13, P2 ;  /* 0x0000000100067824 */ /* 0x000fe200010e060d */
[----:B------:R-:W-:Y:S01]  /*0620*/  IADD3 R9, P5, PT, R9, R4, RZ ;  /* 0x0000000409097210 */ /* 0x000fe20007fbe0ff */
[----:B------:R-:W-:Y:S01]  /*0630*/  IMAD R23, R54, R23, R3 ;  /* 0x0000001736177224 */ /* 0x000fe200078e0203 */
[----:B------:R-:W-:Y:S02]  /*0640*/  IADD3.X R4, PT, PT, R0, R11, RZ, P3, !PT ;  /* 0x0000000b00047210 */ /* 0x000fe40001ffe4ff */
[----:B--2---:R-:W-:Y:S01]  /*0650*/  LEA R26, P2, R25, R14, 0x2 ;  /* 0x0000000e191a7211 */ /* 0x004fe200078410ff */
[----:B0-----:R-:W-:Y:S01]  /*0660*/  IMAD.WIDE.U32 R74, R54, UR8, RZ ;  /* 0x00000008364a7c25 */ /* 0x001fe2000f8e00ff */
[----:B------:R-:W-:-:S02]  /*0670*/  IADD3 R7, PT, PT, R5, R7, RZ ;  /* 0x0000000705077210 */ /* 0x000fc40007ffe0ff */
[----:B------:R-:W-:Y:S01]  /*0680*/  LEA.HI.X R27, R27, R29, R6, 0x2, P0 ;  /* 0x0000001d1b1b7211 */ /* 0x000fe200000f1406 */
[----:B------:R-:W-:Y:S01]  /*0690*/  IMAD.WIDE.U32 R72, R54, R56, RZ ;  /* 0x0000003836487225 */ /* 0x000fe200078e00ff */
[----:B------:R-:W-:Y:S02]  /*06a0*/  LEA.HI.X R25, R25, R15, R4, 0x2, P2 ;  /* 0x0000000f19197211 */ /* 0x000fe400010f1404 */
[----:B------:R-:W-:Y:S01]  /*06b0*/  IADD3.X R23, PT, PT, R0, R23, RZ, P4, !PT ;  /* 0x0000001700177210 */ /* 0x000fe200027fe4ff */
[----:B------:R-:W-:Y:S01]  /*06c0*/  IMAD R59, R54, UR9, R75 ;  /* 0x00000009363b7c24 */ /* 0x000fe2000f8e024b */
[----:B------:R-:W-:Y:S02]  /*06d0*/  IADD3.X R20, PT, PT, R0, R7, RZ, P5, !PT ;  /* 0x0000000700147210 */ /* 0x000fe40002ffe4ff */
[----:B-1----:R-:W-:Y:S02]  /*06e0*/  LEA R24, P0, R2, R18, 0x2 ;  /* 0x0000001202187211 */ /* 0x002fe400078010ff */
[C---:B------:R-:W-:Y:S01]  /*06f0*/  LEA R22, P2, R9.reuse, R32, 0x2 ;  /* 0x0000002009167211 */ /* 0x040fe200078410ff */
[----:B------:R-:W-:Y:S01]  /*0700*/  IMAD R57, R54, R57, R73 ;  /* 0x0000003936397224 */ /* 0x000fe200078e0249 */
[----:B------:R-:W-:Y:S01]  /*0710*/  LEA.HI.X R23, R2, R19, R23, 0x2, P0 ;  /* 0x0000001302177211 */ /* 0x000fe200000f1417 */
[----:B------:R-:W-:Y:S01]  /*0720*/  IMAD.MOV.U32 R55, RZ, RZ, RZ ;  /* 0x000000ffff377224 */ /* 0x000fe200078e00ff */
[----:B------:R-:W-:Y:S01]  /*0730*/  LEA.HI.X R20, R9, R33, R20, 0x2, P2 ;  /* 0x0000002109147211 */ /* 0x000fe200010f1414 */
[----:B------:R-:W-:Y:S08]  /*0740*/  @!P1 BRA `(.L_x_9651) ;  /* 0x0000002000349947 */ /* 0x000ff00003800000 */
[----:B------:R-:W0:Y:S01]  /*0750*/  S2R R70, SR_TID.X ;  /* 0x0000000000467919 */ /* 0x000e220000002100 */
[----:B------:R-:W1:Y:S01]  /*0760*/  S2UR UR5, SR_CgaCtaId ;  /* 0x00000000000579c3 */ /* 0x000e620000008800 */
[----:B------:R-:W2:Y:S01]  /*0770*/  LDCU.64 UR6, c[0x0][0x3a0] ;  /* 0x00007400ff0677ac */ /* 0x000ea20008000a00 */
[----:B------:R-:W-:Y:S01]  /*0780*/  MOV R71, RZ ;  /* 0x000000ff00477202 */ /* 0x000fe20000000f00 */
[----:B------:R-:W-:Y:S01]  /*0790*/  IMAD.MOV.U32 R55, RZ, RZ, RZ ;  /* 0x000000ffff377224 */ /* 0x000fe200078e00ff */
[----:B------:R-:W-:Y:S01]  /*07a0*/  MOV R53, RZ ;  /* 0x000000ff00357202 */ /* 0x000fe20000000f00 */
[----:B------:R-:W3:Y:S03]  /*07b0*/  LDCU.64 UR10, c[0x0][0x4e0] ;  /* 0x00009c00ff0a77ac */ /* 0x000ee60008000a00 */
[----:B------:R-:W4:Y:S01]  /*07c0*/  LDC.64 R4, c[0x0][0x4d8] ;  /* 0x00013600ff047b82 */ /* 0x000f220000000a00 */
[----:B------:R-:W1:Y:S01]  /*07d0*/  LDCU.64 UR8, c[0x0][0x3b8] ;  /* 0x00007700ff0877ac */ /* 0x000e620008000a00 */
[----:B------:R-:W-:Y:S01]  /*07e0*/  UMOV UR4, 0x400 ;  /* 0x0000040000047882 */ /* 0x000fe20000000000 */
[C---:B--2---:R-:W-:Y:S01]  /*07f0*/  IMAD.WIDE.U32 R68, R54.reuse, UR6, RZ ;  /* 0x0000000636447c25 */ /* 0x044fe2000f8e00ff */
[----:B------:R-:W2:Y:S03]  /*0800*/  LDCU UR6, c[0x0][0x394] ;  /* 0x00007280ff0677ac */ /* 0x000ea60008000800 */
[----:B---3--:R-:W-:Y:S01]  /*0810*/  IMAD R0, R21, UR10, RZ ;  /* 0x0000000a15007c24 */ /* 0x008fe2000f8e02ff */
[----:B-1----:R-:W-:Y:S01]  /*0820*/  ULEA UR5, UR5, UR4, 0x18 ;  /* 0x0000000405057291 */ /* 0x002fe2000f8ec0ff */
[----:B------:R-:W-:-:S02]  /*0830*/  IMAD R31, R54, UR7, R69 ;  /* 0x00000007361f7c24 */ /* 0x000fc4000f8e0245 */
[----:B------:R-:W-:Y:S01]  /*0840*/  IMAD.WIDE.U32 R66, R54, UR8, RZ ;  /* 0x0000000836427c25 */ /* 0x000fe2000f8e00ff */
[----:B0-----:R-:W-:-:S03]  /*0850*/  SHF.L.U32 R21, R70, 0x2, RZ ;  /* 0x0000000246157819 */ /* 0x001fc600000006ff */
[----:B----4-:R-:W-:Y:S01]  /*0860*/  IMAD.WIDE.U32 R2, R4, UR18, R70 ;  /* 0x0000001204027c25 */ /* 0x010fe2000f8e0046 */
[C---:B------:R-:W-:Y:S02]  /*0870*/  LEA R19, R70.reuse, UR5, 0x4 ;  /* 0x0000000546137c11 */ /* 0x040fe4000f8e20ff */
[----:B------:R-:W-:Y:S01]  /*0880*/  LOP3.LUT R17, R21, 0xf80, RZ, 0xc0, !PT ;  /* 0x00000f8015117812 */ /* 0x000fe200078ec0ff */
[----:B------:R-:W-:Y:S01]  /*0890*/  IMAD R3, R5, UR18, R3 ;  /* 0x0000001205037c24 */ /* 0x000fe2000f8e0203 */
[----:B------:R-:W-:Y:S01]  /*08a0*/  LOP3.LUT R16, R70, 0x1f, RZ, 0xc0, !PT ;  /* 0x0000001f46107812 */ /* 0x000fe200078ec0ff */
[----:B------:R-:W-:Y:S01]  /*08b0*/  IMAD R5, R65, UR11, R0 ;  /* 0x0000000b41057c24 */ /* 0x000fe2000f8e0200 */
[----:B------:R-:W-:Y:S01]  /*08c0*/  LOP3.LUT R17, R17, 0x1f, R70, 0xf8, !PT ;  /* 0x0000001f11117812 */ /* 0x000fe200078ef846 */
[----:B------:R-:W-:Y:S01]  /*08d0*/  IMAD.WIDE.U32 R64, R65, UR10, R2 ;  /* 0x0000000a41407c25 */ /* 0x000fe2000f8e0002 */
[----:B------:R-:W-:Y:S02]  /*08e0*/  IADD3 R3, PT, PT, R19, 0x210, RZ ;  /* 0x0000021013037810 */ /* 0x000fe40007ffe0ff */
[----:B--2---:R-:W-:Y:S01]  /*08f0*/  MOV R18, UR6 ;  /* 0x0000000600127c02 */ /* 0x004fe20008000f00 */
[----:B------:R-:W-:Y:S01]  /*0900*/  IMAD R29, R54, UR9, R67 ;  /* 0x00000009361d7c24 */ /* 0x000fe2000f8e0243 */
[C---:B------:R-:W-:Y:S01]  /*0910*/  IADD3 R14, PT, PT, R70.reuse, 0x200, RZ ;  /* 0x00000200460e7810 */ /* 0x040fe20007ffe0ff */
[----:B------:R-:W-:Y:S01]  /*0920*/  IMAD R12, R70, -0xc, R3 ;  /* 0xfffffff4460c7824 */ /* 0x000fe200078e0203 */
[----:B------:R-:W-:Y:S01]  /*0930*/  LOP3.LUT R15, R17, 0x20, RZ, 0xfc, !PT ;  /* 0x00000020110f7812 */ /* 0x000fe200078efcff */
[----:B------:R-:W-:Y:S01]  /*0940*/  IMAD.IADD R10, R65, 0x1, R5 ;  /* 0x00000001410a7824 */ /* 0x000fe200078e0205 */
[----:B------:R-:W-:-:S02]  /*0950*/  LOP3.LUT R13, R17, 0x40, RZ, 0xfc, !PT ;  /* 0x00000040110d7812 */ /* 0x000fc400078efcff */
[----:B------:R-:W-:-:S07]  /*0960*/  LOP3.LUT R11, R17, 0x60, RZ, 0xfc, !PT ;  /* 0x00000060110b7812 */ /* 0x000fce00078efcff */
.L_x_9667:
[----:B0-----:R-:W0:Y:S01]  /*0970*/  LDCU UR4, c[0x0][0x388] ;  /* 0x00007100ff0477ac */ /* 0x001e220008000800 */
[----:B------:R-:W-:Y:S01]  /*0980*/  IADD3 R9, PT, PT, R18, -0x1, RZ ;  /* 0xffffffff12097810 */ /* 0x000fe20007ffe0ff */
[----:B------:R-:W-:Y:S01]  /*0990*/  HFMA2 R33, -RZ, RZ, 0, 0 ;  /* 0x00000000ff217431 */ /* 0x000fe200000001ff */
[----:B------:R-:W-:Y:S01]  /*09a0*/  SHF.L.U32 R45, R17, 0x2, RZ ;  /* 0x00000002112d7819 */ /* 0x000fe200000006ff */
[----:B------:R-:W-:Y:S01]  /*09b0*/  HFMA2 R37, -RZ, RZ, 0, 0 ;  /* 0x00000000ff257431 */ /* 0x000fe200000001ff */
[----:B------:R-:W-:Y:S01]  /*09c0*/  SHF.L.U32 R62, R9, 0x7, RZ ;  /* 0x00000007093e7819 */ /* 0x000fe200000006ff */
[----:B------:R-:W-:Y:S01]  /*09d0*/  IMAD.MOV.U32 R39, RZ, RZ, RZ ;  /* 0x000000ffff277224 */ /* 0x000fe200078e00ff */
[----:B------:R-:W-:Y:S02]  /*09e0*/  IADD3 R4, P4, PT, R45, R28, RZ ;  /* 0x0000001c2d047210 */ /* 0x000fe40007f9e0ff */
[----:B------:R-:W-:-:S03]  /*09f0*/  MOV R35, RZ ;  /* 0x000000ff00237202 */ /* 0x000fc60000000f00 */
[----:B------:R-:W-:Y:S01]  /*0a00*/  IMAD.X R5, RZ, RZ, R27, P4 ;  /* 0x000000ffff057224 */ /* 0x000fe200020e061b */
[----:B0-----:R-:W-:-:S04]  /*0a10*/  IADD3 R8, PT, PT, -R62, UR4, RZ ;  /* 0x000000043e087c10 */ /* 0x001fc8000fffe1ff */
[-C--:B------:R-:W-:Y:S01]  /*0a20*/  ISETP.GE.AND P0, PT, R17, R8.reuse, PT ;  /* 0x000000081100720c */ /* 0x080fe20003f06270 */
[----:B------:R-:W-:Y:S01]  /*0a30*/  BAR.SYNC.DEFER_BLOCKING 0x0 ;  /* 0x0000000000007b1d */ /* 0x000fe20000010000 */
[-C--:B------:R-:W-:Y:S02]  /*0a40*/  ISETP.GE.AND P1, PT, R15, R8.reuse, PT ;  /* 0x000000080f00720c */ /* 0x080fe40003f26270 */
[-C--:B------:R-:W-:Y:S02]  /*0a50*/  ISETP.GE.AND P2, PT, R13, R8.reuse, PT ;  /* 0x000000080d00720c */ /* 0x080fe40003f46270 */
[----:B------:R-:W-:-:S07]  /*0a60*/  ISETP.GE.AND P3, PT, R11, R8, PT ;  /* 0x000000080b00720c */ /* 0x000fce0003f66270 */
[----:B--2---:R-:W2:Y:S04]  /*0a70*/  @!P0 LDG.E R33, desc[UR16][R4.64] ;  /* 0x0000001004218981 */ /* 0x004ea8000c1e1900 */
[----:B------:R-:W3:Y:S04]  /*0a80*/  @!P1 LDG.E R35, desc[UR16][R4.64+0x80] ;  /* 0x0000801004239981 */ /* 0x000ee8000c1e1900 */
[----:B------:R-:W4:Y:S04]  /*0a90*/  @!P2 LDG.E R37, desc[UR16][R4.64+0x100] ;  /* 0x000100100425a981 */ /* 0x000f28000c1e1900 */
[----:B------:R0:W4:Y:S01]  /*0aa0*/  @!P3 LDG.E R39, desc[UR16][R4.64+0x180] ;  /* 0x000180100427b981 */ /* 0x000122000c1e1900 */
[----:B-1----:R-:W1:Y:S01]  /*0ab0*/  S2UR UR6, SR_CgaCtaId ;  /* 0x00000000000679c3 */ /* 0x002e620000008800 */
[----:B------:R-:W-:Y:S01]  /*0ac0*/  UMOV UR4, 0x400 ;  /* 0x0000040000047882 */ /* 0x000fe20000000000 */
[----:B------:R-:W-:Y:S01]  /*0ad0*/  HFMA2 R41, -RZ, RZ, 0, 0 ;  /* 0x00000000ff297431 */ /* 0x000fe200000001ff */
[----:B------:R-:W1:Y:S01]  /*0ae0*/  S2R R3, SR_LANEID ;  /* 0x0000000000037919 */ /* 0x000e620000000000 */
[----:B------:R-:W-:Y:S01]  /*0af0*/  IADD3 R6, P4, PT, R45, R26, RZ ;  /* 0x0000001a2d067210 */ /* 0x000fe20007f9e0ff */
[----:B------:R-:W-:Y:S01]  /*0b00*/  IMAD.MOV.U32 R43, RZ, RZ, RZ ;  /* 0x000000ffff2b7224 */ /* 0x000fe200078e00ff */
[----:B------:R-:W-:-:S02]  /*0b10*/  MOV R49, RZ ;  /* 0x000000ff00317202 */ /* 0x000fc40000000f00 */
[----:B------:R-:W-:Y:S02]  /*0b20*/  IADD3.X R7, PT, PT, RZ, R25, RZ, P4, !PT ;  /* 0x00000019ff077210 */ /* 0x000fe400027fe4ff */
[----:B0-----:R-:W-:Y:S01]  /*0b30*/  MOV R5, RZ ;  /* 0x000000ff00057202 */ /* 0x001fe20000000f00 */
[----:B-1----:R-:W-:Y:S01]  /*0b40*/  ULEA UR6, UR6, UR4, 0x18 ;  /* 0x0000000406067291 */ /* 0x002fe2000f8ec0ff */
[----:B------:R-:W-:Y:S01]  /*0b50*/  IADD3 R36, P4, PT, R45, R24, RZ ;  /* 0x000000182d247210 */ /* 0x000fe20007f9e0ff */
[----:B------:R-:W-:Y:S02]  /*0b60*/  HFMA2 R51, -RZ, RZ, 0, 0 ;  /* 0x00000000ff337431 */ /* 0x000fe400000001ff */
[----:B------:R-:W-:Y:S02]  /*0b70*/  IMAD.MOV.U32 R61, RZ, RZ, RZ ;  /* 0x000000ffff3d7224 */ /* 0x000fe400078e00ff */
[----:B------:R-:W-:Y:S01]  /*0b80*/  HFMA2 R81, -RZ, RZ, 0, 0 ;  /* 0x00000000ff517431 */ /* 0x000fe200000001ff */
[----:B------:R-:W-:Y:S01]  /*0b90*/  MOV R79, RZ ;  /* 0x000000ff004f7202 */ /* 0x000fe20000000f00 */
[----:B------:R-:W0:Y:S01]  /*0ba0*/  LDCU UR4, c[0x0][0x38c] ;  /* 0x00007180ff0477ac */ /* 0x000e220008000800 */
[----:B------:R-:W-:-:S02]  /*0bb0*/  LEA R2, R3, UR6, 0x2 ;  /* 0x0000000603027c11 */ /* 0x000fc4000f8e10ff */
[----:B------:R-:W-:-:S03]  /*0bc0*/  LEA R0, R3, UR6, 0x4 ;  /* 0x0000000603007c11 */ /* 0x000fc6000f8e20ff */
        /* <DEDUP_REMOVED lines=11> */
[----:B-1----:R-:W-:-:S03]  /*0c80*/  IADD3.X R37, PT, PT, RZ, R23, RZ, P4, !PT ;  /* 0x00000017ff257210 */ /* 0x002fc600027fe4ff */
        /* <DEDUP_REMOVED lines=10> */
[----:B------:R1:W4:Y:S01]  /*0d30*/  @!P3 LDG.E R81, desc[UR16][R36.64+0x180] ;  /* 0x000180102451b981 */ /* 0x000322000c1e1900 */
[----:B0-----:R-:W-:Y:S01]  /*0d40*/  UISETP.GE.AND UP0, UPT, UR4, 0x1, UPT ;  /* 0x000000010400788c */ /* 0x001fe2000bf06270 */
[----:B------:R-:W-:-:S02]  /*0d50*/  CS2R R38, SRZ ;  /* 0x0000000000267805 */ /* 0x000fc4000001ff00 */
[----:B-1----:R-:W-:Y:S01]  /*0d60*/  CS2R R36, SRZ ;  /* 0x0000000000247805 */ /* 0x002fe2000001ff00 */
[----:B--2---:R-:W-:Y:S04]  /*0d70*/  STS [R2], R51 ;  /* 0x0000003302007388 */ /* 0x004fe80000000800 */
[----:B---3--:R-:W-:Y:S04]  /*0d80*/  STS [R2+0x80], R61 ;  /* 0x0000803d02007388 */ /* 0x008fe80000000800 */
[----:B----4-:R-:W-:Y:S04]  /*0d90*/  STS [R2+0x100], R79 ;  /* 0x0001004f02007388 */ /* 0x010fe80000000800 */
[----:B------:R-:W-:Y:S01]  /*0da0*/  STS [R2+0x180], R81 ;  /* 0x0001805102007388 */ /* 0x000fe20000000800 */
[----:B------:R-:W-:-:S03]  /*0db0*/  NOP ;  /* 0x0000000000007918 */ /* 0x000fc60000000000 */
[----:B------:R-:W0:Y:S02]  /*0dc0*/  LDS.128 R4, [R0] ;  /* 0x0000000000047984 */ /* 0x000e240000000c00 */
[----:B0-----:R-:W-:Y:S01]  /*0dd0*/  FFMA.FTZ R40, R32, R4, R55 ;  /* 0x0000000420287223 */ /* 0x001fe20000010037 */
[-C--:B-----5:R-:W-:Y:S01]  /*0de0*/  FMUL.FTZ R42, R6, R52.reuse ;  /* 0x00000034062a7220 */ /* 0x0a0fe20000410000 */
[-C--:B------:R-:W-:Y:S02]  /*0df0*/  FMUL.FTZ R43, R7, R52.reuse ;  /* 0x00000034072b7220 */ /* 0x080fe40000410000 */
        /* <DEDUP_REMOVED lines=8> */
[----:B------:R-:W-:Y:S01]  /*0e80*/  IMAD.SHL.U32 R99, R18, 0x100, RZ ;  /* 0x0000010012637824 */ /* 0x000fe200078e00ff */
[----:B------:R-:W-:Y:S01]  /*0e90*/  IADD3 R90, P1, PT, R62, R64, RZ ;  /* 0x000000403e5a7210 */ /* 0x000fe20007f3e0ff */
[--C-:B------:R-:W-:Y:S01]  /*0ea0*/  FADD.FTZ R61, R44, R30.reuse ;  /* 0x0000001e2c3d7221 */ /* 0x100fe20000010000 */
[--C-:B------:R-:W-:Y:S01]  /*0eb0*/  FADD.FTZ R56, R45, R30.reuse ;  /* 0x0000001e2d387221 */ /* 0x100fe20000010000 */
[--C-:B------:R-:W-:Y:S01]  /*0ec0*/  FADD.FTZ R97, R46, R30.reuse ;  /* 0x0000001e2e617221 */ /* 0x100fe20000010000 */
[----:B------:R-:W-:Y:S01]  /*0ed0*/  FADD.FTZ R58, R47, R30 ;  /* 0x0000001e2f3a7221 */ /* 0x000fe20000010000 */
[----:B------:R-:W-:Y:S01]  /*0ee0*/  ISETP.NE.AND P0, PT, R18, 0x1, PT ;  /* 0x000000011200780c */ /* 0x000fe20003f05270 */
[----:B------:R-:W1:Y:S01]  /*0ef0*/  LDC.64 R80, c[0x0][0x448] ;  /* 0x00011200ff507b82 */ /* 0x000e620000000a00 */
[----:B------:R-:W-:Y:S01]  /*0f00*/  SHF.L.U32 R98, R9, 0x8, RZ ;  /* 0x0000000809627819 */ /* 0x000fe200000006ff */
[----:B------:R-:W-:Y:S01]  /*0f10*/  IMAD.X R91, RZ, RZ, R10, P1 ;  /* 0x000000ffff5b7224 */ /* 0x000fe200008e060a */
[----:B------:R-:W-:Y:S01]  /*0f20*/  ISETP.GE.AND P2, PT, R17, R8, PT ;  /* 0x000000081100720c */ /* 0x000fe20003f46270 */
[----:B------:R-:W-:Y:S01]  /*0f30*/  FMUL.FTZ R100, R32, R61 ;  /* 0x0000003d20647220 */ /* 0x000fe20000410000 */
[----:B------:R-:W-:Y:S01]  /*0f40*/  IADD3 R60, PT, PT, R18, -0x2, RZ ;  /* 0xfffffffe123c7810 */ /* 0x000fe20007ffe0ff */
        /* <DEDUP_REMOVED lines=8> */
[----:B------:R-:W3:Y:S01]  /*0fd0*/  LDCU UR10, c[0x0][0x394] ;  /* 0x00007280ff0a77ac */ /* 0x000ee20008000800 */
[----:B------:R-:W-:Y:S01]  /*0fe0*/  LOP3.LUT R99, R99, 0x100, RZ, 0xc0, !PT ;  /* 0x0000010063637812 */ /* 0x000fe200078ec0ff */
[----:B------:R-:W4:Y:S01]  /*0ff0*/  LDC.64 R84, c[0x0][0x3c0] ;  /* 0x0000f000ff547b82 */ /* 0x000f220000000a00 */
[----:B------:R-:W0:Y:S01]  /*1000*/  LDCU UR12, c[0x0][0x38c] ;  /* 0x00007180ff0c77ac */ /* 0x000e220008000800 */
[----:B------:R-:W0:Y:S06]  /*1010*/  LDCU UR11, c[0x0][0x388] ;  /* 0x00007100ff0b77ac */ /* 0x000e2c0008000800 */
[----:B------:R-:W0:Y:S01]  /*1020*/  LDC.64 R86, c[0x0][0x3e0] ;  /* 0x0000f800ff567b82 */ /* 0x000e220000000a00 */
[----:B------:R-:W0:Y:S01]  /*1030*/  LDCU.64 UR8, c[0x0][0x540] ;  /* 0x0000a800ff0877ac */ /* 0x000e220008000a00 */
[----:B------:R-:W-:-:S06]  /*1040*/  UMOV UR4, URZ ;  /* 0x000000ff00047c82 */ /* 0x000fcc0008000000 */
[----:B---3--:R-:W0:Y:S02]  /*1050*/  LDC.64 R88, c[0x0][0x4f0] ;  /* 0x00013c00ff587b82 */ /* 0x008e240000000a00 */
.L_x_9666:
[----:B---3--:R-:W-:Y:S01]  /*1060*/  HFMA2 R45, -RZ, RZ, 0, 0 ;  /* 0x00000000ff2d7431 */ /* 0x008fe200000001ff */
[----:B------:R-:W-:Y:S01]  /*1070*/  MOV R44, R17 ;  /* 0x00000011002c7202 */ /* 0x000fe20000000f00 */
[----:B----4-:R-:W-:Y:S01]  /*1080*/  HFMA2 R93, -RZ, RZ, 0, 0 ;  /* 0x00000000ff5d7431 */ /* 0x010fe200000001ff */
[-C--:B------:R-:W-:Y:S01]  /*1090*/  ISETP.GE.AND P1, PT, R15, R8.reuse, PT ;  /* 0x000000080f00720c */ /* 0x080fe20003f26270 */
[----:B------:R-:W-:Y:S01]  /*10a0*/  IMAD.MOV.U32 R105, RZ, RZ, RZ ;  /* 0x000000ffff697224 */ /* 0x000fe200078e00ff */
[-C--:B------:R-:W-:Y:S02]  /*10b0*/  ISETP.GE.AND P3, PT, R13, R8.reuse, PT ;  /* 0x000000080d00720c */ /* 0x080fe40003f66270 */
[----:B------:R-:W-:Y:S02]  /*10c0*/  ISETP.GE.AND P4, PT, R11, R8, PT ;  /* 0x000000080b00720c */ /* 0x000fe40003f86270 */
[----:B------:R-:W-:Y:S01]  /*10d0*/  MOV R95, RZ ;  /* 0x000000ff005f7202 */ /* 0x000fe20000000f00 */
[----:B0-----:R-:W-:Y:S01]  /*10e0*/  IMAD.WIDE.U32 R46, R86, UR4, R44 ;  /* 0x00000004562e7c25 */ /* 0x001fe2000f8e002c */
[----:B------:R-:W-:-:S03]  /*10f0*/  MOV R107, RZ ;  /* 0x000000ff006b7202 */ /* 0x000fc60000000f00 */
[----:B------:R-:W-:Y:S01]  /*1100*/  IMAD R45, R87, UR4, R47 ;  /* 0x00000004572d7c24 */ /* 0x000fe2000f8e022f */
[----:B------:R-:W-:Y:S01]  /*1110*/  LEA R44, P5, R46, R22, 0x2 ;  /* 0x000000162e2c7211 */ /* 0x000fe200078a10ff */
[----:B------:R-:W-:-:S03]  /*1120*/  IMAD.MOV.U32 R47, RZ, RZ, R31 ;  /* 0x000000ffff2f7224 */ /* 0x000fc600078e001f */
[----:B------:R-:W-:Y:S02]  /*1130*/  LEA.HI.X R45, R46, R20, R45, 0x2, P5 ;  /* 0x000000142e2d7211 */ /* 0x000fe400028f142d */
[----:B------:R-:W-:-:S03]  /*1140*/  MOV R46, R68 ;  /* 0x00000044002e7202 */ /* 0x000fc60000000f00 */
[----:B------:R-:W3:Y:S02]  /*1150*/  @!P1 LDG.E R95, desc[UR16][R44.64+0x80] ;  /* 0x000080102c5f9981 */ /* 0x000ee4000c1e1900 */
[----:B--2---:R-:W-:Y:S02]  /*1160*/  IMAD.WIDE.U32 R46, R82, UR4, R46 ;  /* 0x00000004522e7c25 */ /* 0x004fe4000f8e002e */
[----:B------:R-:W2:Y:S04]  /*1170*/  @!P3 LDG.E R105, desc[UR16][R44.64+0x100] ;  /* 0x000100102c69b981 */ /* 0x000ea8000c1e1900 */
[----:B------:R-:W5:Y:S04]  /*1180*/  @!P2 LDG.E R93, desc[UR16][R44.64] ;  /* 0x000000102c5da981 */ /* 0x000f68000c1e1900 */
[----:B------:R0:W5:Y:S01]  /*1190*/  @!P4 LDG.E R107, desc[UR16][R44.64+0x180] ;  /* 0x000180102c6bc981 */ /* 0x000162000c1e1900 */
[----:B------:R-:W-:Y:S01]  /*11a0*/  IMAD R47, R83, UR4, R47 ;  /* 0x00000004532f7c24 */ /* 0x000fe2000f8e022f */
[----:B------:R-:W-:-:S04]  /*11b0*/  LEA R48, P1, R46, R78, 0x2 ;  /* 0x0000004e2e307211 */ /* 0x000fc800078210ff */
[----:B------:R-:W-:-:S05]  /*11c0*/  LEA.HI.X R49, R46, R79, R47, 0x2, P1 ;  /* 0x0000004f2e317211 */ /* 0x000fca00008f142f */
[----:B-1----:R1:W5:Y:S01]  /*11d0*/  LDG.E R104, desc[UR16][R48.64] ;  /* 0x0000001030687981 */ /* 0x002362000c1e1900 */
[----:B0-----:R-:W-:Y:S02]  /*11e0*/  MOV R44, R66 ;  /* 0x00000042002c7202 */ /* 0x001fe40000000f00 */
[----:B------:R-:W-:-:S03]  /*11f0*/  MOV R45, R29 ;  /* 0x0000001d002d7202 */ /* 0x000fc60000000f00 */
[----:B----4-:R-:W-:-:S04]  /*1200*/  IMAD.WIDE.U32 R46, R84, UR4, R44 ;  /* 0x00000004542e7c25 */ /* 0x010fc8000f8e002c */
[----:B------:R-:W-:Y:S01]  /*1210*/  IMAD R47, R85, UR4, R47 ;  /* 0x00000004552f7c24 */ /* 0x000fe2000f8e022f */
[----:B-1----:R-:W-:-:S04]  /*1220*/  LEA R50, P1, R46, R80, 0x2 ;  /* 0x000000502e327211 */ /* 0x002fc800078210ff */
[----:B------:R-:W-:-:S05]  /*1230*/  LEA.HI.X R51, R46, R81, R47, 0x2, P1 ;  /* 0x000000512e337211 */ /* 0x000fca00008f142f */
[----:B------:R-:W4:Y:S01]  /*1240*/  LDG.E R50, desc[UR16][R50.64] ;  /* 0x0000001032327981 */ /* 0x000f22000c1e1900 */
[----:B------:R-:W0:Y:S01]  /*1250*/  S2UR UR7, SR_CgaCtaId ;  /* 0x00000000000779c3 */ /* 0x000e220000008800 */
[----:B------:R-:W-:Y:S01]  /*1260*/  UMOV UR6, 0x400 ;  /* 0x0000040000067882 */ /* 0x000fe20000000000 */
[----:B------:R-:W-:Y:S02]  /*1270*/  ISETP.NE.AND P3, PT, R70, RZ, PT ;  /* 0x000000ff4600720c */ /* 0x000fe40003f65270 */
[----:B------:R-:W-:Y:S02]  /*1280*/  IADD3 R49, PT, PT, R98, UR4, RZ ;  /* 0x0000000462317c10 */ /* 0x000fe4000fffe0ff */
[----:B------:R-:W-:Y:S02]  /*1290*/  ISETP.NE.AND P1, PT, R70, 0x1f, PT ;  /* 0x0000001f4600780c */ /* 0x000fe40003f25270 */
[----:B------:R-:W-:Y:S01]  /*12a0*/  SEL R49, R49, R14, !P3 ;  /* 0x0000000e31317207 */ /* 0x000fe20005800000 */
[----:B------:R-:W-:Y:S01]  /*12b0*/  BSSY.RECONVERGENT B0, `(.L_x_9653) ;  /* 0x0000025000007945 */ /* 0x000fe20003800200 */
[----:B0-----:R-:W-:-:S06]  /*12c0*/  ULEA UR6, UR7, UR6, 0x18 ;  /* 0x0000000607067291 */ /* 0x001fcc000f8ec0ff */
[----:B------:R-:W-:Y:S01]  /*12d0*/  LEA R92, R49, UR6, 0x2 ;  /* 0x00000006315c7c11 */ /* 0x000fe2000f8e10ff */
[----:B---3--:R-:W-:Y:S04]  /*12e0*/  STS [R2+0x80], R95 ;  /* 0x0000805f02007388 */ /* 0x008fe80000000800 */
[----:B--2---:R-:W-:Y:S04]  /*12f0*/  STS [R2+0x100], R105 ;  /* 0x0001006902007388 */ /* 0x004fe80000000800 */
[----:B-----5:R-:W-:Y:S04]  /*1300*/  STS [R2], R93 ;  /* 0x0000005d02007388 */ /* 0x020fe80000000800 */
[----:B------:R0:W-:Y:S01]  /*1310*/  STS [R2+0x180], R107 ;  /* 0x0001806b02007388 */ /* 0x0001e20000000800 */
[----:B------:R-:W-:-:S03]  /*1320*/  NOP ;  /* 0x0000000000007918 */ /* 0x000fc60000000000 */
[----:B------:R-:W4:Y:S01]  /*1330*/  LDS.128 R44, [R0] ;  /* 0x00000000002c7984 */ /* 0x000f220000000c00 */
[----:B------:R-:W-:-:S04]  /*1340*/  FMUL.FTZ R48, R104, 1.4426950216293334961 ;  /* 0x3fb8aa3b68307820 */ /* 0x000fc80000410000 */
[-C--:B------:R-:W-:Y:S01]  /*1350*/  FMUL.FTZ R111, R61, R48.reuse ;  /* 0x000000303d6f7220 */ /* 0x080fe20000410000 */
[-C--:B0-----:R-:W-:Y:S01]  /*1360*/  FMUL.FTZ R107, R56, R48.reuse ;  /* 0x00000030386b7220 */ /* 0x081fe20000410000 */
[-C--:B------:R-:W-:Y:S01]  /*1370*/  FMUL.FTZ R105, R97, R48.reuse ;  /* 0x0000003061697220 */ /* 0x080fe20000410000 */
[----:B------:R-:W-:-:S03]  /*1380*/  FMUL.FTZ R110, R58, R48 ;  /* 0x000000303a6e7220 */ /* 0x000fc60000410000 */
[----:B------:R-:W0:Y:S08]  /*1390*/  MUFU.EX2 R111, R111 ;  /* 0x0000006f006f7308 */ /* 0x000e300000000800 */
[----:B------:R-:W1:Y:S08]  /*13a0*/  MUFU.EX2 R107, R107 ;  /* 0x0000006b006b7308 */ /* 0x000e700000000800 */
[----:B------:R-:W2:Y:S08]  /*13b0*/  MUFU.EX2 R105, R105 ;  /* 0x0000006900697308 */ /* 0x000eb00000000800 */
[----:B------:R-:W3:Y:S01]  /*13c0*/  MUFU.EX2 R110, R110 ;  /* 0x0000006e006e7308 */ /* 0x000ee20000000800 */
[----:B0-----:R0:W-:Y:S01]  /*13d0*/  STS [R92+0x648], R111 ;  /* 0x0006486f5c007388 */ /* 0x0011e20000000800 */
        /* <DEDUP_REMOVED lines=11> */
[----:B------:R-:W-:-:S12]  /*1490*/  IMAD.MOV.U32 R95, RZ, RZ, 0x3f800000 ;  /* 0x3f800000ff5f7424 */ /* 0x000fd800078e00ff */
[----:B------:R-:W-:Y:S05]  /*14a0*/  @!P1 BRA `(.L_x_9655) ;  /* 0x0000000000149947 */ /* 0x000fea0003800000 */
[----:B------:R-:W-:-:S04]  /*14b0*/  IADD3 R48, PT, PT, R99, UR4, RZ ;  /* 0x0000000463307c10 */ /* 0x000fc8000fffe0ff */
[----:B------:R-:W-:-:S05]  /*14c0*/  LEA R48, R48, UR6, 0x2 ;  /* 0x0000000630307c11 */ /* 0x000fca000f8e10ff */
[----:B------:R2:W4:Y:S01]  /*14d0*/  LDS R95, [R48+0x648] ;  /* 0x00064800305f7984 */ /* 0x0005220000000800 */
[----:B------:R-:W-:Y:S05]  /*14e0*/  BRA `(.L_x_9655) ;  /* 0x0000000000047947 */ /* 0x000fea0003800000 */
.L_x_9654:
[----:B------:R0:W1:Y:S02]  /*14f0*/  LDS R95, [R21+UR5+0xe4c] ;  /* 0x000e4c05155f7984 */ /* 0x0000640008000800 */
.L_x_9655:
[----:B------:R-:W-:Y:S05]  /*1500*/  BSYNC.RECONVERGENT B0 ;  /* 0x0000000000007941 */ /* 0x000fea0003800200 */
.L_x_9653:
[----:B------:R-:W5:Y:S01]  /*1510*/  @P0 LDC R49, c[0x0][0x38c] ;  /* 0x0000e300ff310b82 */ /* 0x000f620000000800 */
[----:B------:R-:W-:Y:S02]  /*1520*/  HFMA2 R51, -RZ, RZ, 0, 0 ;  /* 0x00000000ff337431 */ /* 0x000fe400000001ff */
[----:B-----5:R-:W-:-:S04]  /*1530*/  @P0 IMAD R49, R60, R49, UR4 ;  /* 0x000000043c310e24 */ /* 0x020fc8000f8e0231 */
[----:B--2---:R-:W-:-:S05]  /*1540*/  @P0 IMAD.WIDE R48, R49, 0x8, R76 ;  /* 0x0000000831300825 */ /* 0x004fca00078e024c */
[----:B------:R2:W5:Y:S01]  /*1550*/  @P0 LDG.E R51, desc[UR16][R48.64+0x4] ;  /* 0x0000041030330981 */ /* 0x000562000c1e1900 */
[----:B------:R-:W-:Y:S01]  /*1560*/  FFMA.FTZ R92, R100, R107, R101 ;  /* 0x0000006b645c7223 */ /* 0x000fe20000010065 */
[----:B-1-34-:R-:W-:Y:S01]  /*1570*/  FMUL.FTZ R112, R110, R95 ;  /* 0x0000005f6e707220 */ /* 0x01afe20000410000 */
[----:B------:R-:W-:Y:S01]  /*1580*/  ISETP.NE.AND P4, PT, R16, 0x1f, PT ;  /* 0x0000001f1000780c */ /* 0x000fe20003f85270 */
[----:B------:R-:W-:Y:S01]  /*1590*/  ULEA UR7, UR4, UR6, 0x3 ;  /* 0x0000000604077291 */ /* 0x000fe2000f8e18ff */
[C---:B------:R-:W-:Y:S01]  /*15a0*/  FFMA.FTZ R92, R105.reuse, R92, R102 ;  /* 0x0000005c695c7223 */ /* 0x040fe20000010066 */
[----:B------:R-:W-:Y:S01]  /*15b0*/  FMUL.FTZ R114, R105, R112 ;  /* 0x0000007069727220 */ /* 0x000fe20000410000 */
[----:B------:R-:W-:Y:S01]  /*15c0*/  ISETP.GE.AND P1, PT, R3, 0x1, PT ;  /* 0x000000010300780c */ /* 0x000fe20003f26270 */
[----:B------:R-:W-:Y:S01]  /*15d0*/  BSSY.RECONVERGENT B0, `(.L_x_9656) ;  /* 0x0000087000007945 */ /* 0x000fe20003800200 */
[C---:B------:R-:W-:Y:S01]  /*15e0*/  FFMA.FTZ R93, R110.reuse, R92, R103 ;  /* 0x0000005c6e5d7223 */ /* 0x040fe20000010067 */
[----:B------:R-:W-:Y:S01]  /*15f0*/  FFMA.FTZ R92, R110, R94, R109 ;  /* 0x0000005e6e5c7223 */ /* 0x000fe2000001006d */
[----:B------:R-:W-:-:S03]  /*1600*/  FMUL.FTZ R115, R107, R114 ;  /* 0x000000726b737220 */ /* 0x000fc60000410000 */
[----:B------:R-:W1:Y:S01]  /*1610*/  SHFL.UP PT, R112, R93, 0x1, RZ ;  /* 0x042000005d707989 */ /* 0x000e6200000e00ff */
[----:B------:R-:W-:Y:S01]  /*1620*/  FFMA.FTZ R113, R105, R92, R108 ;  /* 0x0000005c69717223 */ /* 0x000fe2000001006c */
[----:B------:R-:W-:Y:S02]  /*1630*/  FMUL.FTZ R92, R111, R107 ;  /* 0x0000006b6f5c7220 */ /* 0x000fe40000410000 */
[----:B--2---:R-:W2:Y:S01]  /*1640*/  SHFL.DOWN PT, R48, R115, 0x1, 0x1f ;  /* 0x08201f0073307f89 */ /* 0x004ea200000e0000 */
[----:B------:R-:W-:Y:S01]  /*1650*/  FFMA.FTZ R113, R107, R113, R106 ;  /* 0x000000716b717223 */ /* 0x000fe2000001006a */
[----:B------:R-:W-:-:S04]  /*1660*/  FMUL.FTZ R49, R105, R92 ;  /* 0x0000005c69317220 */ /* 0x000fc80000410000 */
[----:B------:R-:W3:Y:S01]  /*1670*/  SHFL.DOWN PT, R114, R113, 0x1, 0x1f ;  /* 0x08201f0071727f89 */ /* 0x000ee200000e0000 */
[----:B------:R-:W-:Y:S01]  /*1680*/  FMUL.FTZ R92, R110, R49 ;  /* 0x000000316e5c7220 */ /* 0x000fe20000410000 */
[----:B------:R-:W-:-:S04]  /*1690*/  MOV R116, R113 ;  /* 0x0000007100747202 */ /* 0x000fc80000000f00 */
[----:B------:R-:W4:Y:S01]  /*16a0*/  SHFL.UP PT, R49, R92, 0x1, RZ ;  /* 0x042000005c317989 */ /* 0x000f2200000e00ff */
[----:B-1----:R-:W-:-:S05]  /*16b0*/  FFMA.FTZ R112, R92, R112, R93 ;  /* 0x000000705c707223 */ /* 0x002fca000001005d */
[----:B------:R-:W-:Y:S01]  /*16c0*/  FSEL R93, R93, R112, !P1 ;  /* 0x000000705d5d7208 */ /* 0x000fe20004800000 */
[----:B--2---:R-:W-:-:S04]  /*16d0*/  @P4 FMUL.FTZ R112, R48, R115 ;  /* 0x0000007330704220 */ /* 0x004fc80000410000 */
[----:B------:R-:W1:Y:S01]  /*16e0*/  SHFL.UP PT, R48, R93, 0x2, RZ ;  /* 0x044000005d307989 */ /* 0x000e6200000e00ff */
[----:B---3--:R-:W-:Y:S01]  /*16f0*/  @P4 FFMA.FTZ R116, R115, R114, R116 ;  /* 0x0000007273744223 */ /* 0x008fe20000010074 */
[----:B------:R-:W-:Y:S01]  /*1700*/  @P4 IMAD.MOV.U32 R115, RZ, RZ, R112 ;  /* 0x000000ffff734224 */ /* 0x000fe200078e0070 */
[----:B------:R-:W-:-:S03]  /*1710*/  ISETP.GT.U32.AND P4, PT, R16, 0x1d, PT ;  /* 0x0000001d1000780c */ /* 0x000fc60003f84070 */
[----:B------:R-:W2:Y:S01]  /*1720*/  SHFL.DOWN PT, R114, R116, 0x2, 0x1f ;  /* 0x08401f0074727f89 */ /* 0x000ea200000e0000 */
[----:B----4-:R-:W-:Y:S01]  /*1730*/  @P1 FMUL.FTZ R92, R92, R49 ;  /* 0x000000315c5c1220 */ /* 0x010fe20000410000 */
[----:B------:R-:W-:Y:S02]  /*1740*/  ISETP.GE.AND P1, PT, R3, 0x2, PT ;  /* 0x000000020300780c */ /* 0x000fe40003f26270 */
[----:B------:R-:W3:Y:S04]  /*1750*/  SHFL.DOWN PT, R112, R115, 0x2, 0x1f ;  /* 0x08401f0073707f89 */ /* 0x000ee800000e0000 */
[----:B------:R-:W4:Y:S01]  /*1760*/  SHFL.UP PT, R49, R92, 0x2, RZ ;  /* 0x044000005c317989 */ /* 0x000f2200000e00ff */
[----:B-1----:R-:W-:-:S05]  /*1770*/  FFMA.FTZ R48, R92, R48, R93 ;  /* 0x000000305c307223 */ /* 0x002fca000001005d */
[----:B------:R-:W-:Y:S01]  /*1780*/  FSEL R113, R93, R48, !P1 ;  /* 0x000000305d717208 */ /* 0x000fe20004800000 */
[C---:B--2---:R-:W-:Y:S01]  /*1790*/  @!P4 FFMA.FTZ R116, R115.reuse, R114, R116 ;  /* 0x000000727374c223 */ /* 0x044fe20000010074 */
[----:B---3--:R-:W-:-:S03]  /*17a0*/  @!P4 FMUL.FTZ R93, R115, R112 ;  /* 0x00000070735dc220 */ /* 0x008fc60000410000 */
[----:B------:R-:W1:Y:S01]  /*17b0*/  SHFL.UP PT, R48, R113, 0x4, RZ ;  /* 0x0480000071307989 */ /* 0x000e6200000e00ff */
[----:B----4-:R-:W-:Y:S01]  /*17c0*/  @P1 FMUL.FTZ R92, R92, R49 ;  /* 0x000000315c5c1220 */ /* 0x010fe20000410000 */
[----:B------:R-:W-:Y:S02]  /*17d0*/  @!P4 MOV R115, R93 ;  /* 0x0000005d0073c202 */ /* 0x000fe40000000f00 */
[----:B------:R-:W2:Y:S01]  /*17e0*/  SHFL.DOWN PT, R114, R116, 0x4, 0x1f ;  /* 0x08801f0074727f89 */ /* 0x000ea200000e0000 */
[----:B------:R-:W-:Y:S02]  /*17f0*/  ISETP.GT.U32.AND P4, PT, R16, 0x1b, PT ;  /* 0x0000001b1000780c */ /* 0x000fe40003f84070 */
[----:B------:R-:W-:Y:S01]  /*1800*/  ISETP.GE.AND P1, PT, R3, 0x4, PT ;  /* 0x000000040300780c */ /* 0x000fe20003f26270 */
        /* <DEDUP_REMOVED lines=10> */
[----:B------:R-:W-:Y:S02]  /*18b0*/  ISETP.GE.AND P1, PT, R3, 0x8, PT ;  /* 0x000000080300780c */ /* 0x000fe40003f26270 */
[----:B------:R-:W-:Y:S01]  /*18c0*/  ISETP.GT.U32.AND P4, PT, R16, 0x17, PT ;  /* 0x000000171000780c */ /* 0x000fe20003f84070 */
[----:B------:R-:W3:Y:S04]  /*18d0*/  SHFL.UP PT, R49, R92, 0x8, RZ ;  /* 0x050000005c317989 */ /* 0x000ee800000e00ff */
[----:B------:R-:W4:Y:S01]  /*18e0*/  SHFL.DOWN PT, R112, R115, 0x8, 0x1f ;  /* 0x09001f0073707f89 */ /* 0x000f2200000e0000 */
[----:B-1----:R-:W-:-:S05]  /*18f0*/  FFMA.FTZ R48, R92, R48, R93 ;  /* 0x000000305c307223 */ /* 0x002fca000001005d */
[----:B------:R-:W-:Y:S02]  /*1900*/  FSEL R113, R93, R48, !P1 ;  /* 0x000000305d717208 */ /* 0x000fe40004800000 */
[C---:B--2---:R-:W-:Y:S01]  /*1910*/  @!P4 FFMA.FTZ R116, R115.reuse, R114, R116 ;  /* 0x000000727374c223 */ /* 0x044fe20000010074 */
[----:B---3--:R-:W-:Y:S01]  /*1920*/  @P1 FMUL.FTZ R92, R92, R49 ;  /* 0x000000315c5c1220 */ /* 0x008fe20000410000 */
[----:B------:R-:W-:Y:S01]  /*1930*/  ISETP.GE.AND P1, PT, R18, UR10, PT ;  /* 0x0000000a12007c0c */ /* 0x000fe2000bf26270 */
[----:B------:R-:W-:Y:S02]  /*1940*/  HFMA2 R49, -RZ, RZ, 0, 0 ;  /* 0x00000000ff317431 */ /* 0x000fe400000001ff */
[----:B------:R-:W-:Y:S01]  /*1950*/  SHFL.DOWN PT, R117, R116, 0x10, 0x1f ;  /* 0x0a001f0074757f89 */ /* 0x000fe200000e0000 */
[----:B----4-:R-:W-:Y:S01]  /*1960*/  @!P4 FMUL.FTZ R48, R115, R112 ;  /* 0x000000707330c220 */ /* 0x010fe20000410000 */
[----:B------:R-:W-:Y:S02]  /*1970*/  ISETP.NE.OR P1, PT, R70, RZ, P1 ;  /* 0x000000ff4600720c */ /* 0x000fe40000f25670 */
[----:B------:R-:W1:Y:S02]  /*1980*/  SHFL.UP PT, R112, R113, 0x10, RZ ;  /* 0x0600000071707989 */ /* 0x000e6400000e00ff */
[----:B------:R-:W-:Y:S01]  /*1990*/  @!P4 MOV R115, R48 ;  /* 0x000000300073c202 */ /* 0x000fe20000000f00 */
[----:B------:R-:W-:Y:S01]  /*19a0*/  IMAD.MOV.U32 R48, RZ, RZ, 0x3f800000 ;  /* 0x3f800000ff307424 */ /* 0x000fe200078e00ff */
[----:B------:R-:W2:Y:S01]  /*19b0*/  SHFL.UP PT, R93, R92, 0x10, RZ ;  /* 0x060000005c5d7989 */ /* 0x000ea200000e00ff */
[----:B------:R-:W-:-:S03]  /*19c0*/  ISETP.GE.AND P4, PT, R3, 0x10, PT ;  /* 0x000000100300780c */ /* 0x000fc60003f86270 */
[----:B------:R-:W3:Y:S04]  /*19d0*/  SHFL.DOWN PT, R114, R115, 0x10, 0x1f ;  /* 0x0a001f0073727f89 */ /* 0x000ee800000e0000 */
[----:B------:R-:W4:Y:S01]  /*19e0*/  @!P1 LDS.64 R48, [UR7+0xec8] ;  /* 0x000ec807ff309984 */ /* 0x000f220008000a00 */
[----:B------:R-:W-:Y:S01]  /*19f0*/  ISETP.GT.U32.AND P1, PT, R16, 0xf, PT ;  /* 0x0000000f1000780c */ /* 0x000fe20003f24070 */
[----:B-1----:R-:W-:-:S12]  /*1a00*/  FFMA.FTZ R112, R92, R112, R113 ;  /* 0x000000705c707223 */ /* 0x002fd80000010071 */
[----:B------:R-:W-:Y:S01]  /*1a10*/  @!P1 FFMA.FTZ R116, R115, R117, R116 ;  /* 0x0000007573749223 */ /* 0x000fe20000010074 */
[----:B--2---:R-:W-:Y:S01]  /*1a20*/  @P4 FMUL.FTZ R92, R92, R93 ;  /* 0x0000005d5c5c4220 */ /* 0x004fe20000410000 */
[----:B------:R-:W-:-:S03]  /*1a30*/  FSEL R112, R113, R112, !P4 ;  /* 0x0000007071707208 */ /* 0x000fc60006000000 */
[----:B------:R-:W-:Y:S01]  /*1a40*/  SHFL.IDX PT, R121, R116, RZ, 0x1f ;  /* 0x00001fff74797589 */ /* 0x000fe200000e0000 */
[----:B---3--:R-:W-:-:S03]  /*1a50*/  @!P1 FMUL.FTZ R114, R115, R114 ;  /* 0x0000007273729220 */ /* 0x008fc60000410000 */
[----:B------:R-:W-:Y:S02]  /*1a60*/  SHFL.UP PT, R92, R92, 0x1, RZ ;  /* 0x042000005c5c7989 */ /* 0x000fe400000e00ff */
[----:B------:R-:W-:Y:S02]  /*1a70*/  @!P1 MOV R115, R114 ;  /* 0x0000007200739202 */ /* 0x000fe40000000f00 */
[----:B------:R-:W-:Y:S01]  /*1a80*/  SHFL.UP PT, R93, R112, 0x1, RZ ;  /* 0x04200000705d7989 */ /* 0x000fe200000e00ff */
[----:B------:R-:W-:-:S03]  /*1a90*/  ISETP.NE.AND P1, PT, R70, RZ, PT ;  /* 0x000000ff4600720c */ /* 0x000fc60003f25270 */
[----:B------:R-:W-:Y:S04]  /*1aa0*/  SHFL.IDX PT, R114, R115, RZ, 0x1f ;  /* 0x00001fff73727589 */ /* 0x000fe800000e0000 */
[----:B------:R-:W-:Y:S04]  /*1ab0*/  SHFL.DOWN PT, R118, R116, 0x1, 0x1f ;  /* 0x08201f0074767f89 */ /* 0x000fe800000e0000 */
[----:B------:R-:W-:Y:S04]  /*1ac0*/  SHFL.DOWN PT, R119, R115, 0x1, 0x1f ;  /* 0x08201f0073777f89 */ /* 0x000fe800000e0000 */
[----:B----4-:R-:W-:Y:S04]  /*1ad0*/  SHFL.IDX PT, R117, R49, RZ, 0x1f ;  /* 0x00001fff31757589 */ /* 0x010fe800000e0000 */
[----:B-----5:R-:W1:Y:S02]  /*1ae0*/  SHFL.IDX PT, R113, R51, RZ, 0x1f ;  /* 0x00001fff33717589 */ /* 0x020e6400000e0000 */
[----:B-1----:R-:W-:Y:S01]  /*1af0*/  @P3 FFMA.FTZ R113, R92, R113, R93 ;  /* 0x000000715c713223 */ /* 0x002fe2000001005d */
[C---:B------:R-:W-:Y:S01]  /*1b00*/  FFMA.FTZ R93, R114.reuse, R49, R121 ;  /* 0x00000031725d7223 */ /* 0x040fe20000010079 */
[----:B------:R-:W-:Y:S01]  /*1b10*/  FMUL.FTZ R92, R114, R48 ;  /* 0x00000030725c7220 */ /* 0x000fe20000410000 */
[----:B------:R-:W-:Y:S01]  /*1b20*/  ISETP.NE.AND P3, PT, R70, 0x1f, PT ;  /* 0x0000001f4600780c */ /* 0x000fe20003f65270 */
[----:B------:R-:W-:-:S03]  /*1b30*/  FFMA.FTZ R111, R111, R113, R100 ;  /* 0x000000716f6f7223 */ /* 0x000fc60000010064 */
[----:B------:R1:W-:Y:S01]  /*1b40*/  @!P1 STS.64 [UR7+0xec8], R92 ;  /* 0x000ec85cff009988 */ /* 0x0003e20008000a07 */
[-C--:B------:R-:W-:Y:S01]  /*1b50*/  FFMA.FTZ R112, R107, R111.reuse, R101 ;  /* 0x0000006f6b707223 */ /* 0x080fe20000010065 */
[----:B------:R-:W-:-:S03]  /*1b60*/  FMUL.FTZ R49, R50, R111 ;  /* 0x0000006f32317220 */ /* 0x000fc60000410000 */
[-C--:B------:R-:W-:Y:S01]  /*1b70*/  FFMA.FTZ R113, R105, R112.reuse, R102 ;  /* 0x0000007069717223 */ /* 0x080fe20000010066 */
[----:B------:R-:W-:Y:S01]  /*1b80*/  FMUL.FTZ R116, R50, R112 ;  /* 0x0000007032747220 */ /* 0x000fe20000410000 */
[----:B------:R-:W-:Y:S02]  /*1b90*/  FMUL.FTZ R48, R4, R49 ;  /* 0x0000003104307220 */ /* 0x000fe40000410000 */
[-C--:B------:R-:W-:Y:S01]  /*1ba0*/  FFMA.FTZ R114, R110, R113.reuse, R103 ;  /* 0x000000716e727223 */ /* 0x080fe20000010067 */
[C---:B------:R-:W-:Y:S01]  /*1bb0*/  FMUL.FTZ R51, R50.reuse, R113 ;  /* 0x0000007132337220 */ /* 0x040fe20000410000 */
[----:B------:R-:W-:Y:S01]  /*1bc0*/  FMUL.FTZ R49, R5, R116 ;  /* 0x0000007405317220 */ /* 0x000fe20000410000 */
[----:B------:R-:W-:Y:S01]  /*1bd0*/  @P3 FFMA.FTZ R117, R119, R117, R118 ;  /* 0x0000007577753223 */ /* 0x000fe20000010076 */
[----:B------:R-:W-:Y:S01]  /*1be0*/  FMUL.FTZ R120, R50, R114 ;  /* 0x0000007232787220 */ /* 0x000fe20000410000 */
[----:B------:R-:W-:Y:S01]  /*1bf0*/  FMUL.FTZ R50, R6, R51 ;  /* 0x0000003306327220 */ /* 0x000fe20000410000 */
[----:B------:R-:W-:Y:S01]  /*1c00*/  FMUL.FTZ R46, R46, R113 ;  /* 0x000000712e2e7220 */ /* 0x000fe20000410000 */
[----:B------:R-:W-:Y:S01]  /*1c10*/  FFMA.FTZ R115, R117, R95, R94 ;  /* 0x0000005f75737223 */ /* 0x000fe2000001005e */
[----:B------:R-:W-:Y:S01]  /*1c20*/  FMUL.FTZ R51, R7, R120 ;  /* 0x0000007807337220 */ /* 0x000fe20000410000 */
[----:B------:R-:W-:-:S04]  /*1c30*/  IMAD.WIDE.U32 R94, R88, UR4, R90 ;  /* 0x00000004585e7c25 */ /* 0x000fc8000f8e005a */
[----:B------:R-:W-:Y:S01]  /*1c40*/  FMUL.FTZ R117, R44, R111 ;  /* 0x0000006f2c757220 */ /* 0x000fe20000410000 */
[----:B------:R-:W-:Y:S01]  /*1c50*/  FFMA.FTZ R109, R110, R115, R109 ;  /* 0x000000736e6d7223 */ /* 0x000fe2000001006d */
[----:B------:R-:W-:Y:S01]  /*1c60*/  FMUL.FTZ R47, R47, R114 ;  /* 0x000000722f2f7220 */ /* 0x000fe20000410000 */
[----:B------:R2:W-:Y:S01]  /*1c70*/  STS.128 [R19+0x210], R48 ;  /* 0x0002103013007388 */ /* 0x0005e20000000c00 */
[----:B------:R-:W-:Y:S01]  /*1c80*/  IMAD R121, R89, UR4, R95 ;  /* 0x0000000459797c24 */ /* 0x000fe2000f8e025f */
[----:B------:R-:W-:Y:S01]  /*1c90*/  BAR.SYNC.DEFER_BLOCKING 0x0 ;  /* 0x0000000000007b1d */ /* 0x000fe20000010000 */
[----:B------:R-:W-:Y:S01]  /*1ca0*/  LEA R44, P3, R94, UR8, 0x2 ;  /* 0x000000085e2c7c11 */ /* 0x000fe2000f8610ff */
[----:B------:R-:W-:Y:S01]  /*1cb0*/  FMUL.FTZ R95, R45, R112 ;  /* 0x000000702d5f7220 */ /* 0x000fe20000410000 */
[----:B------:R-:W-:Y:S01]  /*1cc0*/  FFMA.FTZ R105, R105, R109, R108 ;  /* 0x0000006d69697223 */ /* 0x000fe2000001006c */
[----:B-1----:R-:W-:Y:S01]  /*1cd0*/  FFMA.FTZ R92, R4, R117, RZ ;  /* 0x00000075045c7223 */ /* 0x002fe200000100ff */
[----:B------:R-:W-:Y:S01]  /*1ce0*/  LEA.HI.X R45, R94, UR9, R121, 0x2, P3 ;  /* 0x000000095e2d7c11 */ /* 0x000fe200098f1479 */
[----:B------:R-:W-:Y:S01]  /*1cf0*/  FADD.FTZ R94, -R102, R113 ;  /* 0x00000071665e7221 */ /* 0x000fe20000010100 */
[----:B------:R-:W-:Y:S01]  /*1d00*/  FFMA.FTZ R107, R107, R105, R106 ;  /* 0x000000696b6b7223 */ /* 0x000fe2000001006a */
[----:B------:R-:W-:Y:S01]  /*1d10*/  FFMA.FTZ R95, R5, R95, R92 ;  /* 0x0000005f055f7223 */ /* 0x000fe2000001005c */
[----:B--2---:R-:W-:Y:S01]  /*1d20*/  IADD3 R48, PT, PT, -R96, UR11, RZ ;  /* 0x0000000b60307c10 */ /* 0x004fe2000fffe1ff */
[----:B------:R-:W-:Y:S01]  /*1d30*/  FADD.FTZ R50, -R100, R111 ;  /* 0x0000006f64327221 */ /* 0x000fe20000010100 */
[----:B------:R-:W-:Y:S01]  /*1d40*/  FMUL.FTZ R49, R61, R107 ;  /* 0x0000006b3d317220 */ /* 0x000fe20000410000 */
[----:B------:R-:W-:Y:S01]  /*1d50*/  FADD.FTZ R51, -R101, R112 ;  /* 0x0000007065337221 */ /* 0x000fe20000010100 */
[----:B------:R-:W-:-:S02]  /*1d60*/  ISETP.GE.AND P3, PT, R48, 0x1, PT ;  /* 0x000000013000780c */ /* 0x000fc40003f66270 */
[C---:B------:R-:W-:Y:S01]  /*1d70*/  ISETP.GE.AND P4, PT, R48.reuse, 0x21, PT ;  /* 0x000000213000780c */ /* 0x040fe20003f86270 */
[----:B------:R-:W-:Y:S01]  /*1d80*/  FFMA.FTZ R93, R49, R50, RZ ;  /* 0x00000032315d7223 */ /* 0x000fe200000100ff */
[C---:B------:R-:W-:Y:S02]  /*1d90*/  ISETP.GE.AND P5, PT, R48.reuse, 0x41, PT ;  /* 0x000000413000780c */ /* 0x040fe40003fa6270 */
[----:B------:R-:W-:Y:S01]  /*1da0*/  ISETP.GE.AND P6, PT, R48, 0x61, PT ;  /* 0x000000613000780c */ /* 0x000fe20003fc6270 */
[----:B------:R-:W-:Y:S01]  /*1db0*/  FFMA.FTZ R48, R6, R46, R95 ;  /* 0x0000002e06307223 */ /* 0x000fe2000001005f */
[----:B------:R1:W2:Y:S01]  /*1dc0*/  LDS R119, [R12+0x80] ;  /* 0x000080000c777984 */ /* 0x0002a20000000800 */
[----:B------:R-:W-:Y:S02]  /*1dd0*/  FMUL.FTZ R46, R56, R105 ;  /* 0x00000069382e7220 */ /* 0x000fe40000410000 */
[----:B------:R-:W-:Y:S01]  /*1de0*/  FFMA.FTZ R48, R7, R47, R48 ;  /* 0x0000002f07307223 */ /* 0x000fe20000010030 */
[----:B------:R-:W-:Y:S01]  /*1df0*/  FMUL.FTZ R47, R97, R109 ;  /* 0x0000006d612f7220 */ /* 0x000fe20000410000 */
[----:B------:R-:W-:Y:S01]  /*1e00*/  FFMA.FTZ R106, R46, R51, R93 ;  /* 0x000000332e6a7223 */ /* 0x000fe2000001005d */
[----:B------:R-:W-:Y:S06]  /*1e10*/  @!P3 BRA `(.L_x_9657) ;  /* 0x000000000008b947 */ /* 0x000fec0003800000 */
[----:B------:R-:W3:Y:S04]  /*1e20*/  LDS R93, [R12] ;  /* 0x000000000c5d7984 */ /* 0x000ee80000000800 */
[----:B---3--:R3:W-:Y:S02]  /*1e30*/  REDG.E.ADD.F32.FTZ.RN.STRONG.GPU desc[UR16][R44.64], R93 ;  /* 0x0000005d2c0079a6 */ /* 0x0087e4000c12f310 */
.L_x_9657:
[----:B------:R-:W-:Y:S05]  /*1e40*/  BSYNC.RECONVERGENT B0 ;  /* 0x0000000000007941 */ /* 0x000fea0003800200 */
.L_x_9656:
[----:B------:R-:W-:Y:S04]  /*1e50*/  BSSY.RECONVERGENT B0, `(.L_x_9658) ;  /* 0x0000003000007945 */ /* 0x000fe80003800200 */
[----:B------:R-:W-:Y:S05]  /*1e60*/  @!P4 BRA `(.L_x_9659) ;  /* 0x000000000004c947 */ /* 0x000fea0003800000 */
[----:B--2---:R4:W-:Y:S02]  /*1e70*/  REDG.E.ADD.F32.FTZ.RN.STRONG.GPU desc[UR16][R44.64+0x80], R119 ;  /* 0x000080772c0079a6 */ /* 0x0049e4000c12f310 */
.L_x_9659:
[----:B------:R-:W-:Y:S05]  /*1e80*/  BSYNC.RECONVERGENT B0 ;  /* 0x0000000000007941 */ /* 0x000fea0003800200 */
.L_x_9658:
[----:B------:R0:W0:Y:S01]  /*1e90*/  LDS R111, [R12+0x100] ;  /* 0x000100000c6f7984 */ /* 0x0000220000000800 */
[----:B------:R-:W-:Y:S01]  /*1ea0*/  BSSY.RECONVERGENT B0, `(.L_x_9660) ;  /* 0x0000006000007945 */ /* 0x000fe20003800200 */
[----:B------:R-:W-:Y:S01]  /*1eb0*/  FMUL.FTZ R92, R58, R115 ;  /* 0x000000733a5c7220 */ /* 0x000fe20000410000 */
[----:B------:R-:W-:Y:S01]  /*1ec0*/  FADD.FTZ R95, -R103, R114 ;  /* 0x00000072675f7221 */ /* 0x000fe20000010100 */
[----:B---3--:R-:W-:Y:S01]  /*1ed0*/  FFMA.FTZ R93, R47, R94, R106 ;  /* 0x0000005e2f5d7223 */ /* 0x008fe2000001006a */
[----:B------:R-:W-:Y:S06]  /*1ee0*/  @!P5 BRA `(.L_x_9661) ;  /* 0x000000000004d947 */ /* 0x000fec0003800000 */
[----:B0-----:R3:W-:Y:S02]  /*1ef0*/  REDG.E.ADD.F32.FTZ.RN.STRONG.GPU desc[UR16][R44.64+0x100], R111 ;  /* 0x0001006f2c0079a6 */ /* 0x0017e4000c12f310 */
.L_x_9661:
[----:B------:R-:W-:Y:S05]  /*1f00*/  BSYNC.RECONVERGENT B0 ;  /* 0x0000000000007941 */ /* 0x000fea0003800200 */
.L_x_9660:
[----:B0--3--:R0:W3:Y:S01]  /*1f10*/  LDS R111, [R12+0x180] ;  /* 0x000180000c6f7984 */ /* 0x0090e20000000800 */
[----:B------:R-:W-:Y:S01]  /*1f20*/  BSSY.RECONVERGENT B0, `(.L_x_9662) ;  /* 0x0000004000007945 */ /* 0x000fe20003800200 */
[----:B------:R-:W-:-:S03]  /*1f30*/  FFMA.FTZ R93, R92, R95, R93 ;  /* 0x0000005f5c5d7223 */ /* 0x000fc6000001005d */
[----:B------:R-:W-:Y:S05]  /*1f40*/  @!P6 BRA `(.L_x_9663) ;  /* 0x000000000004e947 */ /* 0x000fea0003800000 */
[----:B---3--:R3:W-:Y:S02]  /*1f50*/  REDG.E.ADD.F32.FTZ.RN.STRONG.GPU desc[UR16][R44.64+0x180], R111 ;  /* 0x0001806f2c0079a6 */ /* 0x0087e4000c12f310 */
.L_x_9663:
[----:B------:R-:W-:Y:S05]  /*1f60*/  BSYNC.RECONVERGENT B0 ;  /* 0x0000000000007941 */ /* 0x000fea0003800200 */
.L_x_9662:
[----:B---34-:R-:W3:Y:S01]  /*1f70*/  SHFL.DOWN PT, R44, R93, 0x1, 0x1f ;  /* 0x08201f005d2c7f89 */ /* 0x018ee200000e0000 */
[----:B------:R-:W-:Y:S01]  /*1f80*/  ISETP.GT.AND P3, PT, R3, 0x1e, PT ;  /* 0x0000001e0300780c */ /* 0x000fe20003f64270 */
[C---:B------:R-:W-:Y:S01]  /*1f90*/  FMUL.FTZ R106, R104.reuse, R105 ;  /* 0x00000069686a7220 */ /* 0x040fe20000410000 */
[C---:B------:R-:W-:Y:S01]  /*1fa0*/  FMUL.FTZ R111, R104.reuse, R109 ;  /* 0x0000006d686f7220 */ /* 0x040fe20000410000 */
[----:B------:R-:W4:Y:S01]  /*1fb0*/  SHFL.DOWN PT, R45, R48, 0x1, 0x1f ;  /* 0x08201f00302d7f89 */ /* 0x000f2200000e0000 */
[----:B------:R-:W-:Y:S01]  /*1fc0*/  BSSY.RECONVERGENT B0, `(.L_x_9664) ;  /* 0x0000037000007945 */ /* 0x000fe20003800200 */
        /* <DEDUP_REMOVED lines=18> */
[----:B---3--:R-:W-:Y:S01]  /*20f0*/  @!P3 FADD.FTZ R93, R93, R44 ;  /* 0x0000002c5d5db221 */ /* 0x008fe20000010000 */
[----:B----4-:R-:W-:-:S04]  /*2100*/  @!P3 FADD.FTZ R48, R48, R45 ;  /* 0x0000002d3030b221 */ /* 0x010fc80000010000 */
[----:B------:R-:W3:Y:S01]  /*2110*/  SHFL.DOWN PT, R44, R93, 0x2, 0x1f ;  /* 0x08401f005d2c7f89 */ /* 0x000ee200000e0000 */
[----:B------:R-:W-:-:S03]  /*2120*/  ISETP.GT.AND P3, PT, R3, 0x1d, PT ;  /* 0x0000001d0300780c */ /* 0x000fc60003f64270 */
[----:B------:R-:W4:Y:S10]  /*2130*/  SHFL.DOWN PT, R45, R48, 0x2, 0x1f ;  /* 0x08401f00302d7f89 */ /* 0x000f3400000e0000 */
        /* <DEDUP_REMOVED lines=13> */
[----:B------:R-:W-:-:S03]  /*2210*/  ISETP.NE.AND P3, PT, R3, RZ, PT ;  /* 0x000000ff0300720c */ /* 0x000fc60003f65270 */
[----:B------:R-:W4:Y:S01]  /*2220*/  SHFL.DOWN PT, R45, R48, 0x10, 0x1f ;  /* 0x0a001f00302d7f89 */ /* 0x000f2200000e0000 */
[----:B---3--:R-:W-:Y:S01]  /*2230*/  FADD.FTZ R44, R93, R44 ;  /* 0x0000002c5d2c7221 */ /* 0x008fe20000010000 */
[----:B----4-:R-:W-:-:S08]  /*2240*/  FADD.FTZ R45, R48, R45 ;  /* 0x0000002d302d7221 */ /* 0x010fd00000010000 */
[----:B------:R3:W-:Y:S01]  /*2250*/  @!P3 STS.64 [UR6+0x418], R44 ;  /* 0x0004182cff00b988 */ /* 0x0007e20008000a06 */
[----:B------:R-:W-:Y:S01]  /*2260*/  BAR.SYNC.DEFER_BLOCKING 0x0 ;  /* 0x0000000000007b1d */ /* 0x000fe20000010000 */
[----:B------:R-:W-:-:S04]  /*2270*/  ISETP.GT.AND P3, PT, R3, 0xf, PT ;  /* 0x0000000f0300780c */ /* 0x000fc80003f64270 */
[----:B------:R-:W-:Y:S02]  /*2280*/  FSEL R93, R93, R44, P3 ;  /* 0x0000002c5d5d7208 */ /* 0x000fe40001800000 */
[----:B------:R-:W-:Y:S01]  /*2290*/  FSEL R48, R48, R45, P3 ;  /* 0x0000002d30307208 */ /* 0x000fe20001800000 */
[----:B------:R-:W-:Y:S06]  /*22a0*/  @P1 BRA `(.L_x_9665) ;  /* 0x0000000000201947 */ /* 0x000fec0003800000 */
[----:B------:R-:W-:Y:S01]  /*22b0*/  ISETP.NE.AND P1, PT, R18, UR10, PT ;  /* 0x0000000a12007c0c */ /* 0x000fe2000bf25270 */
[----:B------:R-:W-:-:S12]  /*22c0*/  ULEA UR7, UR4, UR6, 0x2 ;  /* 0x0000000604077291 */ /* 0x000fd8000f8e10ff */
[----:B---3--:R-:W3:Y:S04]  /*22d0*/  @P1 LDS R45, [UR7+0x1ac8] ;  /* 0x001ac807ff2d1984 */ /* 0x008ee80008000800 */
[----:B------:R-:W4:Y:S01]  /*22e0*/  @P1 LDS R44, [UR7+0x16c8] ;  /* 0x0016c807ff2c1984 */ /* 0x000f220008000800 */
[----:B---3--:R-:W-:Y:S01]  /*22f0*/  @P1 FADD.FTZ R48, R48, R45 ;  /* 0x0000002d30301221 */ /* 0x008fe20000010000 */
[----:B----4-:R-:W-:-:S04]  /*2300*/  @P1 FADD.FTZ R93, R93, R44 ;  /* 0x0000002c5d5d1221 */ /* 0x010fc80000010000 */
[----:B------:R4:W-:Y:S04]  /*2310*/  STS [UR7+0x1ac8], R48 ;  /* 0x001ac830ff007988 */ /* 0x0009e80008000807 */
[----:B------:R4:W-:Y:S02]  /*2320*/  STS [UR7+0x16c8], R93 ;  /* 0x0016c85dff007988 */ /* 0x0009e40008000807 */
.L_x_9665:
[----:B------:R-:W-:Y:S05]  /*2330*/  BSYNC.RECONVERGENT B0 ;  /* 0x0000000000007941 */ /* 0x000fea0003800200 */
.L_x_9664:
[----:B------:R-:W-:-:S04]  /*2340*/  UIADD3 UR4, UPT, UPT, UR4, 0x1, URZ ;  /* 0x0000000104047890 */ /* 0x000fc8000fffe0ff */
[----:B------:R-:W-:-:S09]  /*2350*/  UISETP.GE.AND UP0, UPT, UR4, UR12, UPT ;  /* 0x0000000c0400728c */ /* 0x000fd2000bf06270 */
[----:B------:R-:W-:Y:S05]  /*2360*/  BRA.U !UP0, `(.L_x_9666) ;  /* 0xffffffed083c7547 */ /* 0x000fea000b83ffff */
.L_x_9652:
[----:B------:R-:W-:Y:S01]  /*2370*/  BAR.SYNC.DEFER_BLOCKING 0x0 ;  /* 0x0000000000007b1d */ /* 0x000fe20000010000 */
[----:B------:R-:W-:Y:S02]  /*2380*/  ISETP.NE.AND P5, PT, R70, RZ, PT ;  /* 0x000000ff4600720c */ /* 0x000fe40003fa5270 */
[----:B------:R-:W-:-:S05]  /*2390*/  SHF.R.S32.HI R63, RZ, 0x1f, R62 ;  /* 0x0000001fff3f7819 */ /* 0x000fca000001143e */
[----:B---3--:R-:W3:Y:S01]  /*23a0*/  LDC.64 R44, c[0x0][0x4f8] ;  /* 0x00013e00ff2c7b82 */ /* 0x008ee20000000a00 */
[----:B------:R-:W5:Y:S01]  /*23b0*/  LDCU.64 UR8, c[0x0][0x500] ;  /* 0x0000a000ff0877ac */ /* 0x000f620008000a00 */
[----:B------:R-:W0:Y:S06]  /*23c0*/  LDCU.64 UR10, c[0x0][0x550] ;  /* 0x0000aa00ff0a77ac */ /* 0x000e2c0008000a00 */
[----:B----4-:R-:W4:Y:S01]  /*23d0*/  LDC.64 R48, c[0x0][0x518] ;  /* 0x00014600ff307b82 */ /* 0x010f220000000a00 */
[----:B------:R-:W-:Y:S01]  /*23e0*/  STS.128 [R0], R40 ;  /* 0x0000002800007388 */ /* 0x000fe20000000c00 */
[----:B------:R-:W-:-:S03]  /*23f0*/  NOP ;  /* 0x0000000000007918 */ /* 0x000fc60000000000 */
[----:B------:R-:W-:Y:S01]  /*2400*/  LDS R3, [R2] ;  /* 0x0000000002037984 */ /* 0x000fe20000000800 */
[----:B---3--:R-:W-:-:S03]  /*2410*/  IMAD.WIDE.U32 R4, R44, UR18, R62 ;  /* 0x000000122c047c25 */ /* 0x008fc6000f8e003e */
[----:B------:R-:W-:Y:S01]  /*2420*/  LDS R7, [R2+0x80] ;  /* 0x0000800002077984 */ /* 0x000fe20000000800 */
[----:B------:R-:W-:Y:S02]  /*2430*/  IMAD R5, R45, UR18, R5 ;  /* 0x000000122d057c24 */ /* 0x000fe4000f8e0205 */
[----:B----4-:R-:W-:Y:S01]  /*2440*/  IMAD.WIDE.U32 R62, R48, UR18, R62 ;  /* 0x00000012303e7c25 */ /* 0x010fe2000f8e003e */
[----:B------:R-:W-:Y:S03]  /*2450*/  LDS R33, [R2+0x100] ;  /* 0x0001000002217984 */ /* 0x000fe60000000800 */
[C---:B-----5:R-:W-:Y:S01]  /*2460*/  IMAD.WIDE.U32 R4, R54.reuse, UR8, R4 ;  /* 0x0000000836047c25 */ /* 0x060fe2000f8e0004 */
[----:B------:R-:W-:Y:S03]  /*2470*/  LDS R35, [R2+0x180] ;  /* 0x0001800002237984 */ /* 0x000fe60000000800 */
[----:B------:R-:W-:Y:S01]  /*2480*/  IMAD R32, R54, UR9, R5 ;  /* 0x0000000936207c24 */ /* 0x000fe2000f8e0205 */
[----:B------:R-:W-:Y:S01]  /*2490*/  @!P5 STS [UR6+0x200], R8 ;  /* 0x00020008ff00d988 */ /* 0x000fe20008000806 */
[----:B------:R-:W-:Y:S01]  /*24a0*/  BAR.SYNC.DEFER_BLOCKING 0x0 ;  /* 0x0000000000007b1d */ /* 0x000fe20000010000 */
[----:B------:R-:W-:Y:S01]  /*24b0*/  IADD3 R5, P4, PT, R17, R4, RZ ;  /* 0x0000000411057210 */ /* 0x000fe20007f9e0ff */
[----:B------:R-:W-:-:S04]  /*24c0*/  IMAD R63, R49, UR18, R63 ;  /* 0x00000012313f7c24 */ /* 0x000fc8000f8e023f */
[----:B------:R-:W3:Y:S01]  /*24d0*/  LDCU.64 UR8, c[0x0][0x560] ;  /* 0x0000ac00ff0877ac */ /* 0x000ee20008000a00 */
[----:B------:R-:W4:Y:S02]  /*24e0*/  LDS R6, [UR6+0x200] ;  /* 0x00020006ff067984 */ /* 0x000f240008000800 */
[-C--:B----4-:R-:W-:Y:S02]  /*24f0*/  ISETP.GE.AND P0, PT, R17, R6.reuse, PT ;  /* 0x000000061100720c */ /* 0x090fe40003f06270 */
[-C--:B------:R-:W-:Y:S02]  /*2500*/  ISETP.GE.AND P1, PT, R15, R6.reuse, PT ;  /* 0x000000060f00720c */ /* 0x080fe40003f26270 */
[-C--:B------:R-:W-:Y:S02]  /*2510*/  ISETP.GE.AND P2, PT, R13, R6.reuse, PT ;  /* 0x000000060d00720c */ /* 0x080fe40003f46270 */
[----:B------:R-:W-:Y:S02]  /*2520*/  ISETP.GE.AND P3, PT, R11, R6, PT ;  /* 0x000000060b00720c */ /* 0x000fe40003f66270 */
[----:B------:R-:W-:-:S02]  /*2530*/  IADD3.X R6, PT, PT, RZ, R32, RZ, P4, !PT ;  /* 0x00000020ff067210 */ /* 0x000fc400027fe4ff */
[----:B0-----:R-:W-:-:S04]  /*2540*/  LEA R4, P4, R5, UR10, 0x2 ;  /* 0x0000000a05047c11 */ /* 0x001fc8000f8810ff */
[----:B------:R-:W-:-:S05]  /*2550*/  LEA.HI.X R5, R5, UR11, R6, 0x2, P4 ;  /* 0x0000000b05057c11 */ /* 0x000fca000a0f1406 */
[----:B------:R-:W-:Y:S04]  /*2560*/  @!P0 STG.E desc[UR16][R4.64], R3 ;  /* 0x0000000304008986 */ /* 0x000fe8000c101910 */
[----:B------:R-:W-:Y:S04]  /*2570*/  @!P1 STG.E desc[UR16][R4.64+0x80], R7 ;  /* 0x0000800704009986 */ /* 0x000fe8000c101910 */
[----:B------:R-:W-:Y:S04]  /*2580*/  @!P2 STG.E desc[UR16][R4.64+0x100], R33 ;  /* 0x000100210400a986 */ /* 0x000fe8000c101910 */
[----:B------:R-:W-:Y:S01]  /*2590*/  @!P3 STG.E desc[UR16][R4.64+0x180], R35 ;  /* 0x000180230400b986 */ /* 0x000fe2000c101910 */
[----:B------:R-:W-:Y:S06]  /*25a0*/  BAR.SYNC.DEFER_BLOCKING 0x0 ;  /* 0x0000000000007b1d */ /* 0x000fec0000010000 */
[----:B------:R0:W-:Y:S01]  /*25b0*/  STS.128 [R0], R36 ;  /* 0x0000002400007388 */ /* 0x0001e20000000c00 */
[----:B------:R-:W-:-:S03]  /*25c0*/  NOP ;  /* 0x0000000000007918 */ /* 0x000fc60000000000 */
[----:B------:R-:W-:Y:S04]  /*25d0*/  LDS R41, [R2] ;  /* 0x0000000002297984 */ /* 0x000fe80000000800 */
[----:B------:R-:W-:Y:S04]  /*25e0*/  LDS R43, [R2+0x80] ;  /* 0x00008000022b7984 */ /* 0x000fe80000000800 */
[----:B------:R-:W-:Y:S01]  /*25f0*/  LDS R45, [R2+0x100] ;  /* 0x00010000022d7984 */ /* 0x000fe20000000800 */
[----:B0-----:R-:W-:-:S03]  /*2600*/  FADD.FTZ R36, R36, R53 ;  /* 0x0000003524247221 */ /* 0x001fc60000010000 */
[----:B------:R3:W-:Y:S01]  /*2610*/  LDS R47, [R2+0x180] ;  /* 0x00018000022f7984 */ /* 0x0007e20000000800 */
[----:B------:R-:W-:-:S03]  /*2620*/  FADD.FTZ R37, R36, R37 ;  /* 0x0000002524257221 */ /* 0x000fc60000010000 */
[----:B------:R-:W-:Y:S01]  /*2630*/  @!P5 STS [UR6+0x200], R8 ;  /* 0x00020008ff00d988 */ /* 0x000fe20008000806 */
[----:B------:R-:W-:Y:S01]  /*2640*/  FADD.FTZ R38, R37, R38 ;  /* 0x0000002625267221 */ /* 0x000fe20000010000 */
[----:B------:R-:W-:Y:S03]  /*2650*/  BAR.SYNC.DEFER_BLOCKING 0x0 ;  /* 0x0000000000007b1d */ /* 0x000fe60000010000 */
[----:B------:R-:W-:-:S03]  /*2660*/  FADD.FTZ R53, R38, R39 ;  /* 0x0000002726357221 */ /* 0x000fc60000010000 */
[----:B------:R-:W0:Y:S01]  /*2670*/  LDS R6, [UR6+0x200] ;  /* 0x00020006ff067984 */ /* 0x000e220008000800 */
[----:B------:R-:W4:Y:S02]  /*2680*/  LDCU.64 UR6, c[0x0][0x520] ;  /* 0x0000a400ff0677ac */ /* 0x000f240008000a00 */
[----:B----4-:R-:W-:-:S04]  /*2690*/  IMAD.WIDE.U32 R4, R54, UR6, R62 ;  /* 0x0000000636047c25 */ /* 0x010fc8000f8e003e */
[----:B------:R-:W-:Y:S01]  /*26a0*/  IMAD R3, R54, UR7, R5 ;  /* 0x0000000736037c24 */ /* 0x000fe2000f8e0205 */
[----:B------:R-:W-:-:S05]  /*26b0*/  IADD3 R4, P4, PT, R17, R4, RZ ;  /* 0x0000000411047210 */ /* 0x000fca0007f9e0ff */
[----:B------:R-:W-:Y:S01]  /*26c0*/  IMAD.X R3, RZ, RZ, R3, P4 ;  /* 0x000000ffff037224 */ /* 0x000fe200020e0603 */
[----:B---3--:R-:W-:-:S04]  /*26d0*/  LEA R2, P4, R4, UR8, 0x2 ;  /* 0x0000000804027c11 */ /* 0x008fc8000f8810ff */
[----:B------:R-:W-:Y:S02]  /*26e0*/  LEA.HI.X R3, R4, UR9, R3, 0x2, P4 ;  /* 0x0000000904037c11 */ /* 0x000fe4000a0f1403 */
[----:B------:R-:W-:Y:S02]  /*26f0*/  IADD3 R24, P4, PT, R24, -0x200, RZ ;  /* 0xfffffe0018187810 */ /* 0x000fe40007f9e0ff */
[-C--:B0-----:R-:W-:Y:S02]  /*2700*/  ISETP.GE.AND P0, PT, R17, R6.reuse, PT ;  /* 0x000000061100720c */ /* 0x081fe40003f06270 */
[-C--:B------:R-:W-:Y:S02]  /*2710*/  ISETP.GE.AND P1, PT, R15, R6.reuse, PT ;  /* 0x000000060f00720c */ /* 0x080fe40003f26270 */
[-C--:B------:R-:W-:Y:S02]  /*2720*/  ISETP.GE.AND P2, PT, R13, R6.reuse, PT ;  /* 0x000000060d00720c */ /* 0x080fe40003f46270 */
[----:B------:R-:W-:-:S02]  /*2730*/  ISETP.GE.AND P3, PT, R11, R6, PT ;  /* 0x000000060b00720c */ /* 0x000fc40003f66270 */
[----:B------:R-:W-:-:S05]  /*2740*/  IADD3.X R23, PT, PT, R23, -0x1, RZ, P4, !PT ;  /* 0xffffffff17177810 */ /* 0x000fca00027fe4ff */
        /* <DEDUP_REMOVED lines=12> */
[----:B------:R-:W-:Y:S08]  /*2810*/  @P0 BRA `(.L_x_9667) ;  /* 0xffffffe000540947 */ /* 0x000ff0000383ffff */
.L_x_9651:
[----:B------:R-:W3:Y:S01]  /*2820*/  LDC.64 R6, c[0x0][0x548] ;  /* 0x00015200ff067b82 */ /* 0x000ee20000000a00 */
[----:B-1----:R-:W1:Y:S01]  /*2830*/  S2R R12, SR_TID.X ;  /* 0x00000000000c7919 */ /* 0x002e620000002100 */
[----:B------:R-:W1:Y:S06]  /*2840*/  LDCU UR7, c[0x0][0x38c] ;  /* 0x00007180ff0777ac */ /* 0x000e6c0008000800 */
[----:B------:R-:W4:Y:S01]  /*2850*/  LDC.64 R8, c[0x0][0x568] ;  /* 0x00015a00ff087b82 */ /* 0x000f220000000a00 */
[----:B---3--:R-:W-:-:S04]  /*2860*/  ISETP.NE.U32.AND P1, PT, R6, RZ, PT ;  /* 0x000000ff0600720c */ /* 0x008fc80003f25070 */
[----:B------:R-:W-:Y:S02]  /*2870*/  ISETP.NE.AND.EX P1, PT, R7, RZ, PT, P1 ;  /* 0x000000ff0700720c */ /* 0x000fe40003f25310 */
[----:B----4-:R-:W-:Y:S02]  /*2880*/  ISETP.NE.U32.AND P0, PT, R8, RZ, PT ;  /* 0x000000ff0800720c */ /* 0x010fe40003f05070 */
[----:B-1----:R-:W-:Y:S02]  /*2890*/  ISETP.GE.AND P2, PT, R12, UR7, PT ;  /* 0x000000070c007c0c */ /* 0x002fe4000bf46270 */
[----:B------:R-:W-:-:S07]  /*28a0*/  ISETP.NE.AND.EX P0, PT, R9, RZ, PT, P0 ;  /* 0x000000ff0900720c */ /* 0x000fce0003f05300 */
[----:B------:R-:W-:Y:S06]  /*28b0*/  @!P1 BRA `(.L_x_9668) ;  /* 0x0000000000649947 */ /* 0x000fec0003800000 */
        /* <DEDUP_REMOVED lines=24> */
.L_x_9669:
[----:B------:R-:W-:Y:S05]  /*2a40*/  BSYNC.RECONVERGENT B0 ;  /* 0x0000000000007941 */ /* 0x000fea0003800200 */
.L_x_9668:
[----:B------:R-:W-:Y:S05]  /*2a50*/  @!P0 BRA `(.L_x_9670) ;  /* 0x0000000000688947 */ /* 0x000fea0003800000 */
[----:B------:R-:W-:Y:S06]  /*2a60*/  BAR.SYNC.DEFER_BLOCKING 0x0 ;  /* 0x0000000000007b1d */ /* 0x000fec0000010000 */
[----:B------:R-:W-:Y:S01]  /*2a70*/  BSSY.RECONVERGENT B0, `(.L_x_9670) ;  /* 0x0000018000007945 */ /* 0x000fe20003800200 */
[----:B------:R-:W3:Y:S01]  /*2a80*/  SHFL.DOWN P0, R0, R53, 0x1, 0x1f ;  /* 0x08201f0035007f89 */ /* 0x000ee20000000000 */
[----:B01----:R-:W0:Y:S01]  /*2a90*/  S2R R4, SR_LANEID ;  /* 0x0000000000047919 */ /* 0x003e220000000000 */
[----:B------:R-:W1:Y:S01]  /*2aa0*/  S2R R6, SR_TID.X ;  /* 0x0000000000067919 */ /* 0x000e620000002100 */
[----:B---3--:R-:W-:-:S05]  /*2ab0*/  @P0 FADD R0, R0, R53 ;  /* 0x0000003500000221 */ /* 0x008fca0000000000 */
[----:B------:R-:W3:Y:S01]  /*2ac0*/  SHFL.DOWN P0, R3, R0, 0x2, 0x1f ;  /* 0x08401f0000037f89 */ /* 0x000ee20000000000 */
[----:B0-----:R-:W-:-:S13]  /*2ad0*/  ISETP.NE.AND P1, PT, R4, RZ, PT ;  /* 0x000000ff0400720c */ /* 0x001fda0003f25270 */
[----:B------:R-:W0:Y:S01]  /*2ae0*/  @!P1 S2R R7, SR_CgaCtaId ;  /* 0x0000000000079919 */ /* 0x000e220000008800 */
[----:B---3--:R-:W-:Y:S01]  /*2af0*/  @P0 FADD R3, R0, R3 ;  /* 0x0000000300030221 */ /* 0x008fe20000000000 */
        /* <DEDUP_REMOVED lines=15> */
.L_x_9671:
[----:B------:R-:W-:Y:S05]  /*2bf0*/  BSYNC.RECONVERGENT B0 ;  /* 0x0000000000007941 */ /* 0x000fea0003800200 */
.L_x_9670:
[----:B------:R-:W-:Y:S05]  /*2c00*/  @P2 EXIT ;  /* 0x000000000000294d */ /* 0x000fea0003800000 */
[----:B------:R-:W3:Y:S01]  /*2c10*/  S2UR UR5, SR_CgaCtaId ;  /* 0x00000000000579c3 */ /* 0x000ee20000008800 */
[----:B------:R-:W-:Y:S01]  /*2c20*/  BSSY.RECONVERGENT B0, `(.L_x_9672) ;  /* 0x000001f000007945 */ /* 0x000fe20003800200 */
[----:B0-----:R-:W-:Y:S01]  /*2c30*/  MOV R11, R12 ;  /* 0x0000000c000b7202 */ /* 0x001fe20000000f00 */
[----:B------:R-:W-:Y:S01]  /*2c40*/  UMOV UR4, 0x400 ;  /* 0x0000040000047882 */ /* 0x000fe20000000000 */
[----:B------:R-:W0:Y:S01]  /*2c50*/  LDCU UR6, c[0x0][0x360] ;  /* 0x00006c00ff0677ac */ /* 0x000e220008000800 */
[----:B------:R-:W4:Y:S01]  /*2c60*/  LDCU.64 UR8, c[0x0][0x4b0] ;  /* 0x00009600ff0877ac */ /* 0x000f220008000a00 */
[----:B------:R-:W0:Y:S01]  /*2c70*/  LDCU.64 UR10, c[0x0][0x4d0] ;  /* 0x00009a00ff0a77ac */ /* 0x000e220008000a00 */
[----:B------:R-:W0:Y:S01]  /*2c80*/  LDCU.128 UR12, c[0x0][0x530] ;  /* 0x0000a600ff0c77ac */ /* 0x000e220008000c00 */
[----:B---34-:R-:W-:-:S12]  /*2c90*/  ULEA UR4, UR5, UR4, 0x18 ;  /* 0x0000000405047291 */ /* 0x018fd8000f8ec0ff */
.L_x_9673:
[C---:B------:R-:W-:Y:S01]  /*2ca0*/  LEA R0, R11.reuse, UR4, 0x2 ;  /* 0x000000040b007c11 */ /* 0x040fe2000f8e10ff */
[----:B------:R-:W-:Y:S01]  /*2cb0*/  IMAD.MOV.U32 R58, RZ, RZ, R74 ;  /* 0x000000ffff3a7224 */ /* 0x000fe200078e004a */
[----:B-1----:R-:W-:Y:S02]  /*2cc0*/  SHF.R.S32.HI R2, RZ, 0x1f, R11 ;  /* 0x0000001fff027819 */ /* 0x002fe4000001140b */
[----:B------:R-:W-:Y:S01]  /*2cd0*/  MOV R56, R72 ;  /* 0x0000004800387202 */ /* 0x000fe20000000f00 */
[----:B---3--:R-:W1:Y:S01]  /*2ce0*/  LDS R13, [R0+0x16c8] ;  /* 0x0016c800000d7984 */ /* 0x008e620000000800 */
[----:B0-----:R-:W-:-:S03]  /*2cf0*/  IMAD.WIDE.U32 R6, R11, UR10, R58 ;  /* 0x0000000a0b067c25 */ /* 0x001fc6000f8e003a */
[----:B------:R-:W0:Y:S01]  /*2d00*/  LDS R15, [R0+0x1ac8] ;  /* 0x001ac800000f7984 */ /* 0x000e220000000800 */
[C---:B------:R-:W-:Y:S02]  /*2d10*/  IMAD R4, R2.reuse, UR8, RZ ;  /* 0x0000000802047c24 */ /* 0x040fe4000f8e02ff */
[----:B------:R-:W-:Y:S02]  /*2d20*/  IMAD R8, R2, UR10, RZ ;  /* 0x0000000a02087c24 */ /* 0x000fe4000f8e02ff */
[----:B------:R-:W-:-:S04]  /*2d30*/  IMAD.WIDE.U32 R2, R11, UR8, R56 ;  /* 0x000000080b027c25 */ /* 0x000fc8000f8e0038 */
[C---:B------:R-:W-:Y:S01]  /*2d40*/  IMAD R5, R11.reuse, UR9, R4 ;  /* 0x000000090b057c24 */ /* 0x040fe2000f8e0204 */
[----:B------:R-:W-:Y:S01]  /*2d50*/  LEA R4, P0, R2, UR12, 0x2 ;  /* 0x0000000c02047c11 */ /* 0x000fe2000f8010ff */
[C---:B------:R-:W-:Y:S01]  /*2d60*/  IMAD R9, R11.reuse, UR11, R8 ;  /* 0x0000000b0b097c24 */ /* 0x040fe2000f8e0208 */
[----:B------:R-:W-:Y:S02]  /*2d70*/  IADD3 R11, PT, PT, R11, UR6, RZ ;  /* 0x000000060b0b7c10 */ /* 0x000fe4000fffe0ff */
[----:B------:R-:W-:Y:S02]  /*2d80*/  IADD3 R5, PT, PT, R3, R5, RZ ;  /* 0x0000000503057210 */ /* 0x000fe40007ffe0ff */
[----:B------:R-:W-:Y:S02]  /*2d90*/  LEA R8, P1, R6, UR14, 0x2 ;  /* 0x0000000e06087c11 */ /* 0x000fe4000f8210ff */
        /* <DEDUP_REMOVED lines=8> */
.L_x_9672:
[----:B------:R-:W-:Y:S05]  /*2e20*/  EXIT ;  /* 0x000000000000794d */ /* 0x000fea0003800000 */
.L_x_9674:
        /* <DEDUP_REMOVED lines=13> */
.L_x_10541:


//--------------------- .text._Z25selective_scan_bwd_kernelI32Selective_Scan_bwd_kernel_traitsILi32ELi4ELb0ELb0ELb1ELb0ELb1EffEEv12SSMParamsBwd --------------------------
	.section	.text._Z25selective_scan_bwd_kernelI32Selective_Scan_bwd_kernel_traitsILi32ELi4ELb0ELb0ELb1ELb0ELb1EffEEv12SSMParamsBwd,"ax",@progbits
	.align	128
        .global         _Z25selective_scan_bwd_kernelI32Selective_Scan_bwd_kernel_traitsILi32ELi4ELb0ELb0ELb1ELb0ELb1EffEEv12SSMParamsBwd
        .type           _Z25selective_scan_bwd_kernelI32Selective_Scan_bwd_kernel_traitsILi32ELi4ELb0ELb0ELb1ELb0ELb1EffEEv12SSMParamsBwd,@function
        .size           _Z25selective_scan_bwd_kernelI32Selective_Scan_bwd_kernel_traitsILi32ELi4ELb0ELb0ELb1ELb0ELb1EffEEv12SSMParamsBwd,(.L_x_10542 - _Z25selective_scan_bwd_kernelI32Selective_Scan_bwd_kernel_traitsILi32ELi4ELb0ELb0ELb1ELb0ELb1EffEEv12SSMParamsBwd)
        .other          _Z25selective_scan_bwd_kernelI32Selective_Scan_bwd_kernel_traitsILi32ELi4ELb0ELb0ELb1ELb0ELb1EffEEv12SSMParamsBwd,@"STO_CUDA_ENTRY STV_DEFAULT"
_Z25selective_scan_bwd_kernelI32Selective_Scan_bwd_kernel_traitsILi32ELi4ELb0ELb0ELb1ELb0ELb1EffEEv12SSMParamsBwd:
.text._Z25selective_scan_bwd_kernelI32Selective_Scan_bwd_kernel_traitsILi32ELi4ELb0ELb0ELb1ELb0ELb1EffEEv12SSMParamsBwd:
        /* <DEDUP_REMOVED lines=37> */
[----:B------:R-:W-:Y:S01]  /*0250*/  IMAD.HI.U32 R11, R11, R5, R10 ;  /* 0x000000050b0b7227 */ /* 0x000fe200078e000a */
[----:B------:R-:W-:-:S05]  /*0260*/  MOV R5, R6 ;  /* 0x0000000600057202 */ /* 0x000fca0000000f00 */
        /* <DEDUP_REMOVED lines=8> */
[----:B------:R-:W-:Y:S01]  /*02f0*/  @!P2 IMAD.IADD R5, R5, 0x1, -R12 ;  /* 0x000000010505a824 */ /* 0x000fe200078e0a0c */
[----:B------:R-:W-:-:S04]  /*0300*/  UIMAD UR9, UR18, UR9, UR5 ;  /* 0x00000009120972a4 */ /* 0x000fc8000f8e0205 */
[----:B------:R-:W-:Y:S01]  /*0310*/  ISETP.GE.U32.AND P1, PT, R5, R12, PT ;  /* 0x0000000c0500720c */ /* 0x000fe20003f26070 */
[----:B------:R-:W3:Y:S01]  /*0320*/  @P0 LDC R22, c[0x0][0x38c] ;  /* 0x0000e300ff160b82 */ /* 0x000ee20000000800 */
[----:B------:R-:W-:Y:S01]  /*0330*/  UIMAD UR8, UR18, UR13, UR7 ;  /* 0x0000000d120872a4 */ /* 0x000fe2000f8e0207 */
[----:B------:R-:W-:Y:S02]  /*0340*/  MOV R7, UR5 ;  /* 0x0000000500077c02 */ /* 0x000fe40008000f00 */
[----:B------:R-:W-:-:S04]  /*0350*/  MOV R6, UR4 ;  /* 0x0000000400067c02 */ /* 0x000fc80008000f00 */
[----:B------:R-:W4:Y:S01]  /*0360*/  @P0 LDC R5, c[0x0][0x384] ;  /* 0x0000e100ff050b82 */ /* 0x000f220000000800 */
[----:B------:R-:W-:Y:S02]  /*0370*/  MOV R7, UR9 ;  /* 0x0000000900077c02 */ /* 0x000fe40008000f00 */
[----:B------:R-:W-:-:S05]  /*0380*/  LOP3.LUT R10, R0, R13, RZ, 0x3c, !PT ;  /* 0x0000000d000a7212 */ /* 0x000fca00078e3cff */
[----:B------:R-:W2:Y:S01]  /*0390*/  LDC R12, c[0x0][0x394] ;  /* 0x0000e500ff0c7b82 */ /* 0x000ea20000000800 */
[C---:B------:R-:W-:Y:S01]  /*03a0*/  IMAD.WIDE.U32 R6, R0.reuse, UR10, R6 ;  /* 0x0000000a00067c25 */ /* 0x040fe2000f8e0006 */
[----:B------:R-:W-:Y:S02]  /*03b0*/  MOV R9, UR7 ;  /* 0x0000000700097c02 */ /* 0x000fe40008000f00 */
[----:B------:R-:W-:Y:S01]  /*03c0*/  MOV R9, UR8 ;  /* 0x0000000800097c02 */ /* 0x000fe20008000f00 */
[----:B------:R-:W1:Y:S01]  /*03d0*/  LDCU.64 UR8, c[0x0][0x498] ;  /* 0x00009300ff0877ac */ /* 0x000e620008000a00 */
[----:B------:R-:W-:Y:S01]  /*03e0*/  @!P2 IADD3 R3, PT, PT, R3, 0x1, RZ ;  /* 0x000000010303a810 */ /* 0x000fe20007ffe0ff */
[----:B------:R-:W-:Y:S01]  /*03f0*/  IMAD R14, R0, UR11, R7 ;  /* 0x0000000b000e7c24 */ /* 0x000fe2000f8e0207 */
[----:B------:R-:W-:Y:S01]  /*0400*/  ISETP.GE.AND P3, PT, R10, RZ, PT ;  /* 0x000000ff0a00720c */ /* 0x000fe20003f66270 */
[----:B------:R-:W0:Y:S01]  /*0410*/  LDCU.64 UR10, c[0x0][0x3d0] ;  /* 0x00007a00ff0a77ac */ /* 0x000e220008000a00 */
[----:B------:R-:W0:Y:S01]  /*0420*/  @P0 LDC.64 R10, c[0x0][0x480] ;  /* 0x00012000ff0a0b82 */ /* 0x000e220000000a00 */
[----:B------:R-:W-:Y:S01]  /*0430*/  ISETP.NE.AND P2, PT, R13, RZ, PT ;  /* 0x000000ff0d00720c */ /* 0x000fe20003f45270 */
[----:B------:R-:W-:-:S05]  /*0440*/  @P1 VIADD R3, R3, 0x1 ;  /* 0x0000000103031836 */ /* 0x000fca0000000000 */
[----:B------:R-:W-:Y:S01]  /*0450*/  MOV R61, R3 ;  /* 0x00000003003d7202 */ /* 0x000fe20000000f00 */
[----:B----4-:R-:W-:Y:S01]  /*0460*/  @P0 IMAD R3, R5, UR18, R0 ;  /* 0x0000001205030c24 */ /* 0x010fe2000f8e0200 */
[----:B------:R-:W-:Y:S02]  /*0470*/  MOV R8, UR6 ;  /* 0x0000000600087c02 */ /* 0x000fe40008000f00 */
[----:B------:R-:W-:Y:S01]  /*0480*/  @!P3 IADD3 R61, PT, PT, -R61, RZ, RZ ;  /* 0x000000ff3d3db210 */ /* 0x000fe20007ffe1ff */
[----:B--2---:R-:W-:Y:S02]  /*0490*/  @P0 IMAD R3, R3, R12, RZ ;  /* 0x0000000c03030224 */ /* 0x004fe400078e02ff */
[----:B------:R-:W-:Y:S01]  /*04a0*/  @!P2 LOP3.LUT R61, RZ, R13, RZ, 0x33, !PT ;  /* 0x0000000dff3da212 */ /* 0x000fe200078e33ff */
[----:B-1----:R-:W-:Y:S01]  /*04b0*/  UIMAD.WIDE.U32 UR4, UR18, UR8, URZ ;  /* 0x00000008120472a5 */ /* 0x002fe2000f8e00ff */
[----:B---3--:R-:W-:Y:S01]  /*04c0*/  @P0 IMAD R3, R3, R22, RZ ;  /* 0x0000001603030224 */ /* 0x008fe200078e02ff */
[----:B0-----:R-:W-:Y:S01]  /*04d0*/  UIMAD.WIDE.U32 UR6, UR18, UR10, URZ ;  /* 0x0000000a120672a5 */ /* 0x001fe2000f8e00ff */
[----:B------:R-:W0:Y:S01]  /*04e0*/  LDC.64 R22, c[0x0][0x4a8] ;  /* 0x00012a00ff167b82 */ /* 0x000e220000000a00 */
[----:B------:R-:W-:Y:S01]  /*04f0*/  UIMAD UR5, UR18, UR9, UR5 ;  /* 0x00000009120572a4 */ /* 0x000fe2000f8e0205 */
[----:B------:R-:W-:Y:S01]  /*0500*/  SHF.R.S32.HI R15, RZ, 0x1f, R61 ;  /* 0x0000001fff0f7819 */ /* 0x000fe2000001143d */
[----:B------:R-:W-:Y:S01]  /*0510*/  IMAD.WIDE.U32 R8, R0, UR14, R8 ;  /* 0x0000000e00087c25 */ /* 0x000fe2000f8e0008 */
[C---:B------:R-:W-:Y:S01]  /*0520*/  LEA R5, R12.reuse, 0xffffff80, 0x7 ;  /* 0xffffff800c057811 */ /* 0x040fe200078e38ff */
[----:B------:R-:W-:Y:S01]  /*0530*/  UIMAD UR7, UR18, UR11, UR7 ;  /* 0x0000000b120772a4 */ /* 0x000fe2000f8e0207 */
[----:B------:R-:W-:Y:S01]  /*0540*/  CS2R R72, SRZ ;  /* 0x0000000000487805 */ /* 0x000fe2000001ff00 */
[----:B------:R-:W1:Y:S01]  /*0550*/  LDCU.64 UR8, c[0x0][0x4c8] ;  /* 0x00009900ff0877ac */ /* 0x000e620008000a00 */
[----:B------:R-:W-:Y:S01]  /*0560*/  @P0 IMAD.WIDE R72, R3, 0x8, R10 ;  /* 0x0000000803480825 */ /* 0x000fe200078e020a */
[----:B------:R-:W-:-:S02]  /*0570*/  ISETP.GE.AND P1, PT, R12, 0x1, PT ;  /* 0x000000010c00780c */ /* 0x000fc40003f26270 */
[----:B------:R-:W-:Y:S01]  /*0580*/  IADD3 R13, P2, PT, R5, R6, RZ ;  /* 0x00000006050d7210 */ /* 0x000fe20007f5e0ff */
[----:B------:R-:W-:Y:S01]  /*0590*/  IMAD R10, R15, R20, RZ ;  /* 0x000000140f0a7224 */ /* 0x000fe200078e02ff */
[----:B------:R-:W-:Y:S01]  /*05a0*/  IADD3 R12, P3, PT, R5, R8, RZ ;  /* 0x00000008050c7210 */ /* 0x000fe20007f7e0ff */
[C---:B------:R-:W-:Y:S02]  /*05b0*/  IMAD R18, R0.reuse, UR15, R9 ;  /* 0x0000000f00127c24 */ /* 0x040fe4000f8e0209 */
[----:B------:R-:W-:Y:S01]  /*05c0*/  IMAD.WIDE.U32 R6, R0, R16, UR4 ;  /* 0x0000000400067e25 */ /* 0x000fe2000f8e0010 */
[----:B------:R-:W-:-:S03]  /*05d0*/  SHF.R.S32.HI R3, RZ, 0x1f, R5 ;  /* 0x0000001fff037819 */ /* 0x000fc60000011405 */
[----:B------:R-:W-:Y:S01]  /*05e0*/  IMAD.WIDE.U32 R8, R61, R20, UR6 ;  /* 0x000000063d087e25 */ /* 0x000fe2000f8e0014 */
[----:B------:R-:W-:-:S03]  /*05f0*/  IADD3.X R14, PT, PT, R3, R14, RZ, P2, !PT ;  /* 0x0000000e030e7210 */ /* 0x000fc600017fe4ff */
[----:B------:R-:W-:Y:S02]  /*0600*/  IMAD R11, R61, R21, R10 ;  /* 0x000000153d0b7224 */ /* 0x000fe400078e020a */
[----:B------:R-:W-:Y:S01]  /*0610*/  IMAD R16, R0, R17, R7 ;  /* 0x0000001100107224 */ /* 0x000fe200078e0207 */
[C---:B------:R-:W-:Y:S02]  /*0620*/  IADD3 R7, P4, PT, R5.reuse, R6, RZ ;  /* 0x0000000605077210 */ /* 0x040fe40007f9e0ff */
[----:B------:R-:W-:Y:S02]  /*0630*/  IADD3 R5, P5, PT, R5, R8, RZ ;  /* 0x0000000805057210 */ /* 0x000fe40007fbe0ff */
[----:B------:R-:W-:Y:S02]  /*0640*/  IADD3.X R8, PT, PT, R3, R18, RZ, P3, !PT ;  /* 0x0000001203087210 */ /* 0x000fe40001ffe4ff */
[----:B------:R-:W-:Y:S02]  /*0650*/  LEA R10, P2, R12, R26, 0x2 ;  /* 0x0000001a0c0a7211 */ /* 0x000fe400078410ff */
[----:B------:R-:W-:-:S02]  /*0660*/  IADD3 R6, PT, PT, R9, R11, RZ ;  /* 0x0000000b09067210 */ /* 0x000fc40007ffe0ff */
[----:B------:R-:W-:Y:S02]  /*0670*/  LEA R18, P0, R13, R24, 0x2 ;  /* 0x000000180d127211 */ /* 0x000fe400078010ff */
[----:B------:R-:W-:Y:S01]  /*0680*/  LEA.HI.X R12, R12, R27, R8, 0x2, P2 ;  /* 0x0000001b0c0c7211 */ /* 0x000fe200010f1408 */
[C---:B-1----:R-:W-:Y:S01]  /*0690*/  IMAD.WIDE.U32 R70, R0.reuse, UR8, RZ ;  /* 0x0000000800467c25 */ /* 0x042fe2000f8e00ff */
[----:B------:R-:W-:Y:S02]  /*06a0*/  IADD3.X R6, PT, PT, R3, R6, RZ, P5, !PT ;  /* 0x0000000603067210 */ /* 0x000fe40002ffe4ff */
[----:B------:R-:W-:Y:S02]  /*06b0*/  LEA R17, P2, R5, R30, 0x2 ;  /* 0x0000001e05117211 */ /* 0x000fe400078410ff */
[----:B------:R-:W-:Y:S02]  /*06c0*/  IADD3.X R16, PT, PT, R3, R16, RZ, P4, !PT ;  /* 0x0000001003107210 */ /* 0x000fe400027fe4ff */
[----:B------:R-:W-:Y:S01]  /*06d0*/  LEA.HI.X R3, R13, R25, R14, 0x2, P0 ;  /* 0x000000190d037211 */ /* 0x000fe200000f140e */
[----:B0-----:R-:W-:Y:S01]  /*06e0*/  IMAD.WIDE.U32 R68, R0, R22, RZ ;  /* 0x0000001600447225 */ /* 0x001fe200078e00ff */
[----:B------:R-:W-:-:S02]  /*06f0*/  LEA R14, P0, R7, R28, 0x2 ;  /* 0x0000001c070e7211 */ /* 0x000fc400078010ff */
[----:B------:R-:W-:Y:S01]  /*0700*/  LEA.HI.X R19, R5, R31, R6, 0x2, P2 ;  /* 0x0000001f05137211 */ /* 0x000fe200010f1406 */
[C---:B------:R-:W-:Y:S02]  /*0710*/  IMAD R5, R0.reuse, UR9, R71 ;  /* 0x0000000900057c24 */ /* 0x040fe4000f8e0247 */
[----:B------:R-:W-:Y:S01]  /*0720*/  HFMA2 R11, -RZ, RZ, 0, 0 ;  /* 0x00000000ff0b7431 */ /* 0x000fe200000001ff */
[----:B------:R-:W-:Y:S01]  /*0730*/  LEA.HI.X R16, R7, R29, R16, 0x2, P0 ;  /* 0x0000001d07107211 */ /* 0x000fe200000f1410 */
[----:B------:R-:W-:Y:S02]  /*0740*/  IMAD R7, R0, R23, R69 ;  /* 0x0000001700077224 */ /* 0x000fe400078e0245 */
[----:B------:R-:W-:Y:S01]  /*0750*/  IMAD.MOV.U32 R9, RZ, RZ, RZ ;  /* 0x000000ffff097224 */ /* 0x000fe200078e00ff */
        /* <DEDUP_REMOVED lines=17> */
[----:B------:R-:W-:Y:S01]  /*0870*/  SHF.L.U32 R18, R66, 0x2, RZ ;  /* 0x0000000242127819 */ /* 0x000fe200000006ff */
[----:B----4-:R-:W-:Y:S02]  /*0880*/  ULEA UR5, UR5, UR4, 0x18 ;  /* 0x0000000405057291 */ /* 0x010fe4000f8ec0ff */
[----:B-1----:R-:W-:Y:S01]  /*0890*/  IMAD.WIDE.U32 R8, R20, UR18, R66 ;  /* 0x0000001214087c25 */ /* 0x002fe2000f8e0042 */
[C---:B------:R-:W-:Y:S02]  /*08a0*/  LOP3.LUT R23, R66.reuse, 0x1f, RZ, 0xc0, !PT ;  /* 0x0000001f42177812 */ /* 0x040fe400078ec0ff */
[C---:B------:R-:W-:Y:S01]  /*08b0*/  IADD3 R24, PT, PT, R66.reuse, 0x200, RZ ;  /* 0x0000020042187810 */ /* 0x040fe20007ffe0ff */
[----:B------:R-:W-:Y:S01]  /*08c0*/  IMAD R9, R21, UR18, R9 ;  /* 0x0000001215097c24 */ /* 0x000fe2000f8e0209 */
[----:B------:R-:W-:Y:S01]  /*08d0*/  LEA R20, R66, UR5, 0x4 ;  /* 0x0000000542147c11 */ /* 0x000fe2000f8e20ff */
[----:B------:R-:W-:Y:S01]  /*08e0*/  IMAD R15, R0, UR9, R63 ;  /* 0x00000009000f7c24 */ /* 0x000fe2000f8e023f */
[----:B--2---:R-:W-:Y:S01]  /*08f0*/  MOV R21, UR6 ;  /* 0x0000000600157c02 */ /* 0x004fe20008000f00 */
[----:B------:R-:W-:Y:S01]  /*0900*/  IMAD.WIDE.U32 R60, R61, UR10, R8 ;  /* 0x0000000a3d3c7c25 */ /* 0x000fe2000f8e0008 */
[----:B------:R-:W-:-:S02]  /*0910*/  MOV R8, R3 ;  /* 0x0000000300087202 */ /* 0x000fc40000000f00 */
[----:B------:R-:W-:Y:S01]  /*0920*/  LOP3.LUT R3, R18, 0xf80, RZ, 0xc0, !PT ;  /* 0x00000f8012037812 */ /* 0x000fe200078ec0ff */
[----:B------:R-:W-:Y:S01]  /*0930*/  VIADD R25, R20, 0x210 ;  /* 0x0000021014197836 */ /* 0x000fe20000000000 */
[----:B------:R-:W-:Y:S02]  /*0940*/  MOV R9, RZ ;  /* 0x000000ff00097202 */ /* 0x000fe40000000f00 */
[----:B------:R-:W-:Y:S01]  /*0950*/  LOP3.LUT R22, R3, 0x1f, R66, 0xf8, !PT ;  /* 0x0000001f03167812 */ /* 0x000fe200078ef842 */
[----:B------:R-:W-:Y:S01]  /*0960*/  IMAD R25, R66, -0xc, R25 ;  /* 0xfffffff442197824 */ /* 0x000fe200078e0219 */
[----:B------:R-:W-:Y:S02]  /*0970*/  IADD3 R53, PT, PT, R61, R53, RZ ;  /* 0x000000353d357210 */ /* 0x000fe40007ffe0ff */
[C---:B------:R-:W-:Y:S02]  /*0980*/  LOP3.LUT R26, R22.reuse, 0x20, RZ, 0xfc, !PT ;  /* 0x00000020161a7812 */ /* 0x040fe400078efcff */
[----:B------:R-:W-:-:S02]  /*0990*/  LOP3.LUT R27, R22, 0x40, RZ, 0xfc, !PT ;  /* 0x00000040161b7812 */ /* 0x000fc400078efcff */
[----:B------:R-:W-:-:S07]  /*09a0*/  LOP3.LUT R52, R22, 0x60, RZ, 0xfc, !PT ;  /* 0x0000006016347812 */ /* 0x000fce00078efcff */
.L_x_9692:
[----:B0-----:R-:W0:Y:S01]  /*09b0*/  LDCU UR4, c[0x0][0x388] ;  /* 0x00007100ff0477ac */ /* 0x001e220008000800 */
[----:B------:R-:W-:Y:S01]  /*09c0*/  IADD3 R54, PT, PT, R21, -0x1, RZ ;  /* 0xffffffff15367810 */ /* 0x000fe20007ffe0ff */
[----:B------:R-:W-:Y:S01]  /*09d0*/  HFMA2 R36, -RZ, RZ, 0, 0 ;  /* 0x00000000ff247431 */ /* 0x000fe200000001ff */
[----:B------:R-:W-:Y:S01]  /*09e0*/  SHF.L.U32 R35, R22, 0x2, RZ ;  /* 0x0000000216237819 */ /* 0x000fe200000006ff */
[----:B------:R-:W-:Y:S01]  /*09f0*/  IMAD.MOV.U32 R30, RZ, RZ, RZ ;  /* 0x000000ffff1e7224 */ /* 0x000fe200078e00ff */
[----:B------:R-:W-:Y:S02]  /*0a00*/  SHF.L.U32 R58, R54, 0x7, RZ ;  /* 0x00000007363a7819 */ /* 0x000fe400000006ff */
[----:B------:R-:W-:Y:S02]  /*0a10*/  MOV R34, RZ ;  /* 0x000000ff00227202 */ /* 0x000fe40000000f00 */
[----:B------:R-:W-:Y:S01]  /*0a20*/  MOV R38, RZ ;  /* 0x000000ff00267202 */ /* 0x000fe20000000f00 */
[----:B------:R-:W-:Y:S01]  /*0a30*/  BAR.SYNC.DEFER_BLOCKING 0x0 ;  /* 0x0000000000007b1d */ /* 0x000fe20000010000 */
[----:B------:R-:W-:-:S04]  /*0a40*/  IADD3 R28, P4, PT, R35, R6, RZ ;  /* 0x00000006231c7210 */ /* 0x000fc80007f9e0ff */
[----:B------:R-:W-:-:S03]  /*0a50*/  IADD3.X R29, PT, PT, RZ, R8, RZ, P4, !PT ;  /* 0x00000008ff1d7210 */ /* 0x000fc600027fe4ff */
[----:B------:R-:W1:Y:S01]  /*0a60*/  S2UR UR6, SR_CgaCtaId ;  /* 0x00000000000679c3 */ /* 0x000e620000008800 */
[----:B--2---:R-:W2:Y:S01]  /*0a70*/  S2R R56, SR_LANEID ;  /* 0x0000000000387919 */ /* 0x004ea20000000000 */
[----:B0-----:R-:W-:Y:S01]  /*0a80*/  IADD3 R55, PT, PT, -R58, UR4, RZ ;  /* 0x000000043a377c10 */ /* 0x001fe2000fffe1ff */
[----:B------:R-:W-:Y:S02]  /*0a90*/  HFMA2 R40, -RZ, RZ, 0, 0 ;  /* 0x00000000ff287431 */ /* 0x000fe400000001ff */
[----:B------:R-:W-:Y:S01]  /*0aa0*/  HFMA2 R46, -RZ, RZ, 0, 0 ;  /* 0x00000000ff2e7431 */ /* 0x000fe200000001ff */
[-C--:B------:R-:W-:Y:S01]  /*0ab0*/  ISETP.GE.AND P3, PT, R22, R55.reuse, PT ;  /* 0x000000371600720c */ /* 0x080fe20003f66270 */
[----:B------:R-:W-:Y:S01]  /*0ac0*/  IMAD.MOV.U32 R48, RZ, RZ, RZ ;  /* 0x000000ffff307224 */ /* 0x000fe200078e00ff */
[-C--:B------:R-:W-:Y:S02]  /*0ad0*/  ISETP.GE.AND P2, PT, R26, R55.reuse, PT ;  /* 0x000000371a00720c */ /* 0x080fe40003f46270 */
[----:B----4-:R-:W-:Y:S01]  /*0ae0*/  MOV R44, RZ ;  /* 0x000000ff002c7202 */ /* 0x010fe20000000f00 */
[----:B------:R-:W-:Y:S01]  /*0af0*/  HFMA2 R50, -RZ, RZ, 0, 0 ;  /* 0x00000000ff327431 */ /* 0x000fe200000001ff */
[-C--:B------:R-:W-:Y:S01]  /*0b00*/  ISETP.GE.AND P1, PT, R27, R55.reuse, PT ;  /* 0x000000371b00720c */ /* 0x080fe20003f26270 */
[----:B------:R-:W-:Y:S01]  /*0b10*/  HFMA2 R78, -RZ, RZ, 0, 0 ;  /* 0x00000000ff4e7431 */ /* 0x000fe200000001ff */
[----:B------:R-:W-:Y:S01]  /*0b20*/  ISETP.GE.AND P0, PT, R52, R55, PT ;  /* 0x000000373400720c */ /* 0x000fe20003f06270 */
[----:B------:R-:W0:Y:S04]  /*0b30*/  LDCU.64 UR8, c[0x0][0x488] ;  /* 0x00009100ff0877ac */ /* 0x000e280008000a00 */
[----:B------:R-:W3:Y:S01]  /*0b40*/  @!P3 LDG.E R30, desc[UR16][R28.64] ;  /* 0x000000101c1eb981 */ /* 0x000ee2000c1e1900 */
[----:B------:R-:W-:-:S02]  /*0b50*/  MOV R76, RZ ;  /* 0x000000ff004c7202 */ /* 0x000fc40000000f00 */
[----:B------:R-:W-:Y:S01]  /*0b60*/  MOV R59, RZ ;  /* 0x000000ff003b7202 */ /* 0x000fe20000000f00 */
[----:B------:R-:W4:Y:S01]  /*0b70*/  @!P2 LDG.E R34, desc[UR16][R28.64+0x80] ;  /* 0x000080101c22a981 */ /* 0x000f22000c1e1900 */
[----:B------:R-:W-:Y:S01]  /*0b80*/  HFMA2 R82, -RZ, RZ, 0, 0 ;  /* 0x00000000ff527431 */ /* 0x000fe200000001ff */
[----:B------:R-:W-:Y:S01]  /*0b90*/  MOV R80, RZ ;  /* 0x000000ff00507202 */ /* 0x000fe20000000f00 */
[----:B------:R-:W-:Y:S01]  /*0ba0*/  IMAD.MOV.U32 R84, RZ, RZ, RZ ;  /* 0x000000ffff547224 */ /* 0x000fe200078e00ff */
[----:B------:R-:W4:Y:S01]  /*0bb0*/  @!P1 LDG.E R36, desc[UR16][R28.64+0x100] ;  /* 0x000100101c249981 */ /* 0x000f22000c1e1900 */
[----:B------:R-:W0:Y:S03]  /*0bc0*/  LDCU.64 UR10, c[0x0][0x558] ;  /* 0x0000ab00ff0a77ac */ /* 0x000e260008000a00 */
[----:B------:R-:W4:Y:S01]  /*0bd0*/  @!P0 LDG.E R38, desc[UR16][R28.64+0x180] ;  /* 0x000180101c268981 */ /* 0x000f22000c1e1900 */
[----:B------:R-:W-:Y:S01]  /*0be0*/  UMOV UR4, 0x400 ;  /* 0x0000040000047882 */ /* 0x000fe20000000000 */
[----:B------:R-:W-:Y:S01]  /*0bf0*/  IADD3 R32, P4, PT, R35, R10, RZ ;  /* 0x0000000a23207210 */ /* 0x000fe20007f9e0ff */
[----:B-1----:R-:W-:Y:S01]  /*0c00*/  ULEA UR6, UR6, UR4, 0x18 ;  /* 0x0000000406067291 */ /* 0x002fe2000f8ec0ff */
[----:B------:R-:W1:Y:S02]  /*0c10*/  LDCU.64 UR12, c[0x0][0x490] ;  /* 0x00009200ff0c77ac */ /* 0x000e640008000a00 */
[----:B------:R-:W-:-:S03]  /*0c20*/  IADD3.X R33, PT, PT, RZ, R12, RZ, P4, !PT ;  /* 0x0000000cff217210 */ /* 0x000fc600027fe4ff */
[C---:B--2---:R-:W-:Y:S01]  /*0c30*/  LEA R57, R56.reuse, UR6, 0x2 ;  /* 0x0000000638397c11 */ /* 0x044fe2000f8e10ff */
[----:B------:R-:W2:Y:S01]  /*0c40*/  LDCU UR4, c[0x0][0x38c] ;  /* 0x00007180ff0477ac */ /* 0x000ea20008000800 */
[----:B------:R-:W-:-:S03]  /*0c50*/  LEA R74, R56, UR6, 0x4 ;  /* 0x00000006384a7c11 */ /* 0x000fc6000f8e20ff */
[----:B---3--:R-:W-:Y:S04]  /*0c60*/  STS [R57], R30 ;  /* 0x0000001e39007388 */ /* 0x008fe80000000800 */
[----:B----4-:R3:W-:Y:S04]  /*0c70*/  STS [R57+0x80], R34 ;  /* 0x0000802239007388 */ /* 0x0107e80000000800 */
[----:B------:R4:W-:Y:S04]  /*0c80*/  STS [R57+0x100], R36 ;  /* 0x0001002439007388 */ /* 0x0009e80000000800 */
[----:B------:R0:W-:Y:S01]  /*0c90*/  STS [R57+0x180], R38 ;  /* 0x0001802639007388 */ /* 0x0001e20000000800 */
[----:B------:R-:W-:-:S03]  /*0ca0*/  NOP ;  /* 0x0000000000007918 */ /* 0x000fc60000000000 */
[----:B------:R-:W-:Y:S01]  /*0cb0*/  LDS.128 R28, [R74] ;  /* 0x000000004a1c7984 */ /* 0x000fe20000000c00 */
[----:B------:R-:W-:Y:S01]  /*0cc0*/  BAR.SYNC.DEFER_BLOCKING 0x0 ;  /* 0x0000000000007b1d */ /* 0x000fe20000010000 */
[----:B---3--:R-:W-:Y:S02]  /*0cd0*/  IADD3 R34, P4, PT, R35, R14, RZ ;  /* 0x0000000e23227210 */ /* 0x008fe40007f9e0ff */
[----:B----4-:R-:W-:-:S05]  /*0ce0*/  MOV R36, RZ ;  /* 0x000000ff00247202 */ /* 0x010fca0000000f00 */
[----:B0-----:R-:W0:Y:S01]  /*0cf0*/  LDC.64 R38, c[0x0][0x410] ;  /* 0x00010400ff267b82 */ /* 0x001e220000000a00 */
[----:B------:R-:W3:Y:S04]  /*0d00*/  @!P3 LDG.E R40, desc[UR16][R32.64] ;  /* 0x000000102028b981 */ /* 0x000ee8000c1e1900 */
[----:B------:R-:W4:Y:S04]  /*0d10*/  @!P2 LDG.E R44, desc[UR16][R32.64+0x80] ;  /* 0x00008010202ca981 */ /* 0x000f28000c1e1900 */
[----:B------:R-:W2:Y:S04]  /*0d20*/  @!P1 LDG.E R46, desc[UR16][R32.64+0x100] ;  /* 0x00010010202e9981 */ /* 0x000ea8000c1e1900 */
[----:B------:R-:W2:Y:S01]  /*0d30*/  @!P0 LDG.E R48, desc[UR16][R32.64+0x180] ;  /* 0x0001801020308981 */ /* 0x000ea2000c1e1900 */
[----:B------:R-:W-:-:S03]  /*0d40*/  IADD3.X R35, PT, PT, RZ, R16, RZ, P4, !PT ;  /* 0x00000010ff237210 */ /* 0x000fc600027fe4ff */
[----:B---3--:R-:W-:Y:S04]  /*0d50*/  STS [R57], R40 ;  /* 0x0000002839007388 */ /* 0x008fe80000000800 */
[----:B----4-:R3:W-:Y:S04]  /*0d60*/  STS [R57+0x80], R44 ;  /* 0x0000802c39007388 */ /* 0x0107e80000000800 */
[----:B--2---:R2:W-:Y:S04]  /*0d70*/  STS [R57+0x100], R46 ;  /* 0x0001002e39007388 */ /* 0x0045e80000000800 */
[----:B------:R4:W-:Y:S01]  /*0d80*/  STS [R57+0x180], R48 ;  /* 0x0001803039007388 */ /* 0x0009e20000000800 */
[----:B------:R-:W-:-:S03]  /*0d90*/  NOP ;  /* 0x0000000000007918 */ /* 0x000fc60000000000 */
[----:B------:R-:W-:Y:S01]  /*0da0*/  LDS.128 R40, [R74] ;  /* 0x000000004a287984 */ /* 0x000fe20000000c00 */
[----:B---3--:R-:W3:Y:S08]  /*0db0*/  LDC.64 R44, c[0x0][0x418] ;  /* 0x00010600ff2c7b82 */ /* 0x008ef00000000a00 */
[----:B------:R-:W-:Y:S01]  /*0dc0*/  BAR.SYNC.DEFER_BLOCKING 0x0 ;  /* 0x0000000000007b1d */ /* 0x000fe20000010000 */
[----:B0-----:R-:W-:-:S07]  /*0dd0*/  IMAD.WIDE.U32 R32, R38, UR18, R58 ;  /* 0x0000001226207c25 */ /* 0x001fce000f8e003a */
[----:B--2---:R-:W0:Y:S01]  /*0de0*/  LDC.64 R46, c[0x0][0x420] ;  /* 0x00010800ff2e7b82 */ /* 0x004e220000000a00 */
[----:B------:R-:W2:Y:S04]  /*0df0*/  @!P3 LDG.E R36, desc[UR16][R34.64] ;  /* 0x000000102224b981 */ /* 0x000ea8000c1e1900 */
[----:B------:R-:W2:Y:S04]  /*0e00*/  @!P2 LDG.E R50, desc[UR16][R34.64+0x80] ;  /* 0x000080102232a981 */ /* 0x000ea8000c1e1900 */
[----:B------:R-:W2:Y:S04]  /*0e10*/  @!P1 LDG.E R76, desc[UR16][R34.64+0x100] ;  /* 0x00010010224c9981 */ /* 0x000ea8000c1e1900 */
[----:B------:R-:W2:Y:S01]  /*0e20*/  @!P0 LDG.E R78, desc[UR16][R34.64+0x180] ;  /* 0x00018010224e8981 */ /* 0x000ea2000c1e1900 */
[----:B------:R-:W-:-:S02]  /*0e30*/  IMAD R33, R39, UR18, R33 ;  /* 0x0000001227217c24 */ /* 0x000fc4000f8e0221 */
[----:B----4-:R-:W-:Y:S02]  /*0e40*/  HFMA2 R48, -RZ, RZ, 0, 0 ;  /* 0x00000000ff307431 */ /* 0x010fe400000001ff */
[----:B---3--:R-:W-:-:S04]  /*0e50*/  IMAD.WIDE.U32 R32, R0, R44, R32 ;  /* 0x0000002c00207225 */ /* 0x008fc800078e0020 */
[----:B------:R-:W-:Y:S01]  /*0e60*/  IMAD R3, R0, R45, R33 ;  /* 0x0000002d00037224 */ /* 0x000fe200078e0221 */
[----:B------:R-:W-:Y:S01]  /*0e70*/  IADD3 R32, P4, PT, R22, R32, RZ ;  /* 0x0000002016207210 */ /* 0x000fe20007f9e0ff */
[----:B------:R-:W-:-:S03]  /*0e80*/  IMAD.MOV.U32 R44, RZ, RZ, RZ ;  /* 0x000000ffff2c7224 */ /* 0x000fc600078e00ff */
[----:B------:R-:W-:Y:S02]  /*0e90*/  IADD3.X R3, PT, PT, RZ, R3, RZ, P4, !PT ;  /* 0x00000003ff037210 */ /* 0x000fe400027fe4ff */
[----:B------:R-:W-:-:S04]  /*0ea0*/  LEA R38, P4, R32, UR8, 0x2 ;  /* 0x0000000820267c11 */ /* 0x000fc8000f8810ff */
[----:B------:R-:W-:Y:S01]  /*0eb0*/  LEA.HI.X R39, R32, UR9, R3, 0x2, P4 ;  /* 0x0000000920277c11 */ /* 0x000fe2000a0f1403 */
[----:B------:R-:W3:Y:S01]  /*0ec0*/  LDCU.64 UR8, c[0x0][0x478] ;  /* 0x00008f00ff0877ac */ /* 0x000ee20008000a00 */
[----:B--2---:R-:W-:Y:S04]  /*0ed0*/  STS [R57], R36 ;  /* 0x0000002439007388 */ /* 0x004fe80000000800 */
[----:B------:R2:W-:Y:S04]  /*0ee0*/  STS [R57+0x80], R50 ;  /* 0x0000803239007388 */ /* 0x0005e80000000800 */
[----:B------:R4:W-:Y:S04]  /*0ef0*/  STS [R57+0x100], R76 ;  /* 0x0001004c39007388 */ /* 0x0009e80000000800 */
[----:B------:R1:W-:Y:S01]  /*0f00*/  STS [R57+0x180], R78 ;  /* 0x0001804e39007388 */ /* 0x0003e20000000800 */
[----:B------:R-:W-:-:S03]  /*0f10*/  NOP ;  /* 0x0000000000007918 */ /* 0x000fc60000000000 */
[----:B------:R-:W-:Y:S01]  /*0f20*/  LDS.128 R32, [R74] ;  /* 0x000000004a207984 */ /* 0x000fe20000000c00 */
[----:B--2---:R-:W2:Y:S08]  /*0f30*/  LDC.64 R50, c[0x0][0x428] ;  /* 0x00010a00ff327b82 */ /* 0x004eb00000000a00 */
[----:B------:R-:W-:Y:S06]  /*0f40*/  BAR.SYNC.DEFER_BLOCKING 0x0 ;  /* 0x0000000000007b1d */ /* 0x000fec0000010000 */
[----:B------:R-:W3:Y:S04]  /*0f50*/  @!P3 LDG.E R44, desc[UR16][R38.64] ;  /* 0x00000010262cb981 */ /* 0x000ee8000c1e1900 */
[----:B------:R-:W3:Y:S04]  /*0f60*/  @!P2 LDG.E R48, desc[UR16][R38.64+0x80] ;  /* 0x000080102630a981 */ /* 0x000ee8000c1e1900 */
[----:B------:R-:W3:Y:S04]  /*0f70*/  @!P1 LDG.E R80, desc[UR16][R38.64+0x100] ;  /* 0x0001001026509981 */ /* 0x000ee8000c1e1900 */
[----:B------:R2:W3:Y:S01]  /*0f80*/  @!P0 LDG.E R82, desc[UR16][R38.64+0x180] ;  /* 0x0001801026528981 */ /* 0x0004e2000c1e1900 */
[----:B0-----:R-:W-:-:S04]  /*0f90*/  IMAD.WIDE.U32 R36, R46, UR18, R58 ;  /* 0x000000122e247c25 */ /* 0x001fc8000f8e003a */
[----:B----4-:R-:W-:Y:S01]  /*0fa0*/  HFMA2 R76, -RZ, RZ, 0, 0 ;  /* 0x00000000ff4c7431 */ /* 0x010fe200000001ff */
[----:B-1----:R-:W-:Y:S01]  /*0fb0*/  MOV R78, RZ ;  /* 0x000000ff004e7202 */ /* 0x002fe20000000f00 */
[----:B------:R-:W-:Y:S02]  /*0fc0*/  IMAD R37, R47, UR18, R37 ;  /* 0x000000122f257c24 */ /* 0x000fe4000f8e0225 */
[----:B--2---:R-:W-:Y:S01]  /*0fd0*/  IMAD.WIDE.U32 R36, R0, R50, R36 ;  /* 0x0000003200247225 */ /* 0x004fe200078e0024 */
[----:B------:R-:W-:-:S03]  /*0fe0*/  MOV R50, RZ ;  /* 0x000000ff00327202 */ /* 0x000fc60000000f00 */
[----:B------:R-:W-:Y:S01]  /*0ff0*/  IMAD R3, R0, R51, R37 ;  /* 0x0000003300037224 */ /* 0x000fe200078e0225 */
[----:B------:R-:W-:-:S04]  /*1000*/  IADD3 R37, P4, PT, R22, R36, RZ ;  /* 0x0000002416257210 */ /* 0x000fc80007f9e0ff */
[----:B------:R-:W-:Y:S02]  /*1010*/  IADD3.X R38, PT, PT, RZ, R3, RZ, P4, !PT ;  /* 0x00000003ff267210 */ /* 0x000fe400027fe4ff */
[----:B---3--:R-:W-:-:S04]  /*1020*/  LEA R36, P4, R37, UR8, 0x2 ;  /* 0x0000000825247c11 */ /* 0x008fc8000f8810ff */
[----:B------:R-:W-:Y:S01]  /*1030*/  LEA.HI.X R37, R37, UR9, R38, 0x2, P4 ;  /* 0x0000000925257c11 */ /* 0x000fe2000a0f1426 */
[----:B------:R-:W0:Y:S01]  /*1040*/  LDCU.64 UR8, c[0x0][0x510] ;  /* 0x0000a200ff0877ac */ /* 0x000e220008000a00 */
[----:B------:R-:W-:Y:S04]  /*1050*/  STS [R57], R44 ;  /* 0x0000002c39007388 */ /* 0x000fe80000000800 */
[----:B------:R-:W-:Y:S04]  /*1060*/  STS [R57+0x80], R48 ;  /* 0x0000803039007388 */ /* 0x000fe80000000800 */
[----:B------:R-:W-:Y:S04]  /*1070*/  STS [R57+0x100], R80 ;  /* 0x0001005039007388 */ /* 0x000fe80000000800 */
[----:B------:R-:W-:Y:S01]  /*1080*/  STS [R57+0x180], R82 ;  /* 0x0001805239007388 */ /* 0x000fe20000000800 */
[----:B------:R-:W-:-:S03]  /*1090*/  NOP ;  /* 0x0000000000007918 */ /* 0x000fc60000000000 */
[----:B------:R-:W1:Y:S01]  /*10a0*/  LDS.128 R44, [R74] ;  /* 0x000000004a2c7984 */ /* 0x000e620000000c00 */
[----:B------:R-:W-:Y:S06]  /*10b0*/  BAR.SYNC.DEFER_BLOCKING 0x0 ;  /* 0x0000000000007b1d */ /* 0x000fec0000010000 */
[----:B------:R-:W2:Y:S04]  /*10c0*/  @!P3 LDG.E R50, desc[UR16][R36.64] ;  /* 0x000000102432b981 */ /* 0x000ea8000c1e1900 */
[----:B------:R-:W3:Y:S04]  /*10d0*/  @!P2 LDG.E R76, desc[UR16][R36.64+0x80] ;  /* 0x00008010244ca981 */ /* 0x000ee8000c1e1900 */
[----:B------:R-:W4:Y:S04]  /*10e0*/  @!P1 LDG.E R78, desc[UR16][R36.64+0x100] ;  /* 0x00010010244e9981 */ /* 0x000f28000c1e1900 */
[----:B------:R-:W4:Y:S01]  /*10f0*/  @!P0 LDG.E R84, desc[UR16][R36.64+0x180] ;  /* 0x0001801024548981 */ /* 0x000f22000c1e1900 */
[----:B-1----:R-:W-:Y:S01]  /*1100*/  FMUL.FTZ R77, R47, -1.4426950216293334961 ;  /* 0xbfb8aa3b2f4d7820 */ /* 0x002fe20000410000 */
[----:B------:R-:W-:Y:S01]  /*1110*/  FMUL.FTZ R38, R45, -1.4426950216293334961 ;  /* 0xbfb8aa3b2d267820 */ /* 0x000fe20000410000 */
[----:B------:R-:W-:Y:S01]  /*1120*/  FMUL.FTZ R3, R44, -1.4426950216293334961 ;  /* 0xbfb8aa3b2c037820 */ /* 0x000fe20000410000 */
[----:B------:R-:W-:Y:S01]  /*1130*/  FMUL.FTZ R51, R46, -1.4426950216293334961 ;  /* 0xbfb8aa3b2e337820 */ /* 0x000fe20000410000 */
[----:B------:R-:W-:Y:S01]  /*1140*/  ISETP.NE.AND P1, PT, R66, RZ, PT ;  /* 0x000000ff4200720c */ /* 0x000fe20003f25270 */
[----:B------:R-:W-:Y:S01]  /*1150*/  MUFU.EX2 R49, R38 ;  /* 0x0000002600317308 */ /* 0x000fe20000000800 */
[----:B------:R-:W-:Y:S01]  /*1160*/  UISETP.NE.U32.AND UP0, UPT, UR12, URZ, UPT ;  /* 0x000000ff0c00728c */ /* 0x000fe2000bf05070 */
[----:B-----5:R-:W-:-:S03]  /*1170*/  FADD.FTZ R92, R43, R4 ;  /* 0x000000042b5c7221 */ /* 0x020fc60000010000 */
[----:B------:R-:W-:-:S03]  /*1180*/  UISETP.NE.AND.EX UP0, UPT, UR13, URZ, UPT, UP0 ;  /* 0x000000ff0d00728c */ /* 0x000fc6000bf05300 */
[----:B------:R-:W1:Y:S08]  /*1190*/  MUFU.EX2 R77, R77 ;  /* 0x0000004d004d7308 */ /* 0x000e700000000800 */
[----:B------:R-:W0:Y:S08]  /*11a0*/  MUFU.EX2 R3, R3 ;  /* 0x0000000300037308 */ /* 0x000e300000000800 */
[----:B------:R0:W0:Y:S01]  /*11b0*/  MUFU.EX2 R75, R51 ;  /* 0x00000033004b7308 */ /* 0x0000220000000800 */
[----:B-1----:R-:W-:-:S07]  /*11c0*/  FADD.FTZ R79, R77, 1 ;  /* 0x3f8000004d4f7421 */ /* 0x002fce0000010000 */
[----:B------:R-:W1:Y:S01]  /*11d0*/  MUFU.RCP R82, R79 ;  /* 0x0000004f00527308 */ /* 0x000e620000001000 */
[----:B0-----:R-:W-:Y:S01]  /*11e0*/  FADD.FTZ R48, R3, 1 ;  /* 0x3f80000003307421 */ /* 0x001fe20000010000 */
[----:B------:R-:W-:-:S06]  /*11f0*/  FADD.FTZ R51, R49, 1 ;  /* 0x3f80000031337421 */ /* 0x000fcc0000010000 */
[----:B------:R1:W0:Y:S01]  /*1200*/  MUFU.RCP R3, R48 ;  /* 0x0000003000037308 */ /* 0x0002220000001000 */
[----:B------:R-:W-:-:S07]  /*1210*/  FADD.FTZ R75, R75, 1 ;  /* 0x3f8000004b4b7421 */ /* 0x000fce0000010000 */
[----:B------:R-:W-:Y:S01]  /*1220*/  MUFU.RCP R80, R51 ;  /* 0x0000003300507308 */ /* 0x000fe20000001000 */
[----:B-1----:R-:W-:-:S07]  /*1230*/  FADD.FTZ R48, -R82, 1 ;  /* 0x3f80000052307421 */ /* 0x002fce0000010100 */
[----:B------:R-:W1:Y:S01]  /*1240*/  MUFU.RCP R81, R75 ;  /* 0x0000004b00517308 */ /* 0x000e620000001000 */
[----:B0-----:R-:W-:-:S04]  /*1250*/  FADD.FTZ R49, -R3, 1 ;  /* 0x3f80000003317421 */ /* 0x001fc80000010100 */
[----:B------:R-:W-:Y:S01]  /*1260*/  FFMA.FTZ R49, R44, R49, 1 ;  /* 0x3f8000002c317423 */ /* 0x000fe20000010031 */
[----:B-1----:R-:W-:-:S04]  /*1270*/  FADD.FTZ R77, -R81, 1 ;  /* 0x3f800000514d7421 */ /* 0x002fc80000010100 */
[----:B------:R-:W-:Y:S01]  /*1280*/  FFMA.FTZ R77, R46, R77, 1 ;  /* 0x3f8000002e4d7423 */ /* 0x000fe2000001004d */
[----:B--2---:R0:W-:Y:S04]  /*1290*/  STS [R57], R50 ;  /* 0x0000003239007388 */ /* 0x0041e80000000800 */
[----:B---3--:R-:W-:Y:S04]  /*12a0*/  STS [R57+0x80], R76 ;  /* 0x0000804c39007388 */ /* 0x008fe80000000800 */
[----:B----4-:R1:W-:Y:S01]  /*12b0*/  STS [R57+0x100], R78 ;  /* 0x0001004e39007388 */ /* 0x0103e20000000800 */
[----:B0-----:R-:W-:-:S03]  /*12c0*/  FADD.FTZ R50, -R80, 1 ;  /* 0x3f80000050327421 */ /* 0x001fc60000010100 */
[----:B------:R-:W-:Y:S01]  /*12d0*/  STS [R57+0x180], R84 ;  /* 0x0001805439007388 */ /* 0x000fe20000000800 */
[----:B------:R-:W-:-:S03]  /*12e0*/  NOP ;  /* 0x0000000000007918 */ /* 0x000fc60000000000 */
[----:B------:R-:W0:Y:S01]  /*12f0*/  LDS.128 R36, [R74] ;  /* 0x000000004a247984 */ /* 0x000e220000000c00 */
[----:B-1----:R-:W-:Y:S01]  /*1300*/  FFMA.FTZ R78, R47, R48, 1 ;  /* 0x3f8000002f4e7423 */ /* 0x002fe20000010030 */
        /* <DEDUP_REMOVED lines=14> */
[----:B------:R-:W-:Y:S01]  /*13f0*/  FADD.FTZ R75, R42, R4 ;  /* 0x000000042a4b7221 */ /* 0x000fe20000010000 */
[----:B------:R-:W-:Y:S01]  /*1400*/  FMUL.FTZ R3, R44, R3 ;  /* 0x000000032c037220 */ /* 0x000fe20000410000 */
[----:B------:R-:W-:Y:S01]  /*1410*/  FMUL.FTZ R80, R45, R80 ;  /* 0x000000502d507220 */ /* 0x000fe20000410000 */
[----:B------:R-:W-:Y:S01]  /*1420*/  FMUL.FTZ R81, R46, R81 ;  /* 0x000000512e517220 */ /* 0x000fe20000410000 */
[----:B------:R-:W-:-:S03]  /*1430*/  FMUL.FTZ R82, R47, R82 ;  /* 0x000000522f527220 */ /* 0x000fc60000410000 */
[----:B------:R-:W0:Y:S01]  /*1440*/  LDC.64 R76, c[0x0][0x508] ;  /* 0x00014200ff4c7b82 */ /* 0x000e220000000a00 */
[----:B------:R1:W-:Y:S01]  /*1450*/  STS.128 [R74], R48 ;  /* 0x000000304a007388 */ /* 0x0003e20000000c00 */
[----:B------:R-:W-:-:S03]  /*1460*/  NOP ;  /* 0x0000000000007918 */ /* 0x000fc60000000000 */
[----:B------:R-:W-:Y:S01]  /*1470*/  LDS R83, [R57] ;  /* 0x0000000039537984 */ /* 0x000fe20000000800 */
[----:B0-----:R-:W-:-:S03]  /*1480*/  IMAD.WIDE.U32 R78, R76, UR18, R58 ;  /* 0x000000124c4e7c25 */ /* 0x001fc6000f8e003a */
[----:B------:R-:W-:Y:S01]  /*1490*/  LDS R85, [R57+0x80] ;  /* 0x0000800039557984 */ /* 0x000fe20000000800 */
[----:B------:R-:W-:-:S03]  /*14a0*/  IMAD R79, R77, UR18, R79 ;  /* 0x000000124d4f7c24 */ /* 0x000fc6000f8e024f */
[----:B------:R-:W-:Y:S01]  /*14b0*/  LDS R87, [R57+0x100] ;  /* 0x0001000039577984 */ /* 0x000fe20000000800 */
[----:B-1----:R-:W-:-:S03]  /*14c0*/  IMAD.WIDE.U32 R48, R0, UR8, R78 ;  /* 0x0000000800307c25 */ /* 0x002fc6000f8e004e */
[----:B------:R-:W-:Y:S01]  /*14d0*/  LDS R89, [R57+0x180] ;  /* 0x0001800039597984 */ /* 0x000fe20000000800 */
[----:B------:R-:W-:Y:S01]  /*14e0*/  IMAD R51, R0, UR9, R49 ;  /* 0x0000000900337c24 */ /* 0x000fe2000f8e0231 */
[----:B------:R-:W-:Y:S01]  /*14f0*/  IADD3 R50, P0, PT, R22, R48, RZ ;  /* 0x0000003016327210 */ /* 0x000fe20007f1e0ff */
[--C-:B------:R-:W-:Y:S01]  /*1500*/  FADD.FTZ R48, R41, R4.reuse ;  /* 0x0000000429307221 */ /* 0x100fe20000010000 */
[----:B------:R-:W-:Y:S01]  /*1510*/  @!P1 STS [UR6+0x200], R55 ;  /* 0x00020037ff009988 */ /* 0x000fe20008000806 */
[----:B------:R-:W-:Y:S01]  /*1520*/  FADD.FTZ R49, R40, R4 ;  /* 0x0000000428317221 */ /* 0x000fe20000010000 */
[----:B------:R-:W-:Y:S01]  /*1530*/  IADD3.X R41, PT, PT, RZ, R51, RZ, P0, !PT ;  /* 0x00000033ff297210 */ /* 0x000fe200007fe4ff */
[----:B------:R-:W-:Y:S01]  /*1540*/  BAR.SYNC.DEFER_BLOCKING 0x0 ;  /* 0x0000000000007b1d */ /* 0x000fe20000010000 */
[----:B------:R-:W-:-:S04]  /*1550*/  LEA R40, P5, R50, UR10, 0x2 ;  /* 0x0000000a32287c11 */ /* 0x000fc8000f8a10ff */
[----:B------:R-:W-:Y:S01]  /*1560*/  LEA.HI.X R41, R50, UR11, R41, 0x2, P5 ;  /* 0x0000000b32297c11 */ /* 0x000fe2000a8f1429 */
[----:B------:R-:W0:Y:S02]  /*1570*/  LDS R91, [UR6+0x200] ;  /* 0x00020006ff5b7984 */ /* 0x000e240008000800 */
        /* <DEDUP_REMOVED lines=13> */
[----:B------:R-:W-:-:S04]  /*1650*/  FMUL.FTZ R39, R39, R82 ;  /* 0x0000005227277220 */ /* 0x000fc80000410000 */
[----:B0-----:R-:W0:Y:S08]  /*1660*/  LDC.64 R40, c[0x0][0x430] ;  /* 0x00010c00ff287b82 */ /* 0x001e300000000a00 */
[----:B------:R-:W1:Y:S01]  /*1670*/  LDC.64 R42, c[0x0][0x438] ;  /* 0x00010e00ff2a7b82 */ /* 0x000e620000000a00 */
[----:B------:R1:W-:Y:S01]  /*1680*/  STS.128 [R74], R36 ;  /* 0x000000244a007388 */ /* 0x0003e20000000c00 */
[----:B------:R-:W-:-:S03]  /*1690*/  NOP ;  /* 0x0000000000007918 */ /* 0x000fc60000000000 */
[----:B------:R-:W-:Y:S01]  /*16a0*/  LDS R47, [R57] ;  /* 0x00000000392f7984 */ /* 0x000fe20000000800 */
[----:B0-----:R-:W-:-:S03]  /*16b0*/  IMAD.WIDE.U32 R44, R40, UR18, R58 ;  /* 0x00000012282c7c25 */ /* 0x001fc6000f8e003a */
[----:B------:R-:W-:Y:S01]  /*16c0*/  LDS R51, [R57+0x80] ;  /* 0x0000800039337984 */ /* 0x000fe20000000800 */
[----:B------:R-:W-:-:S03]  /*16d0*/  IMAD R45, R41, UR18, R45 ;  /* 0x00000012292d7c24 */ /* 0x000fc6000f8e022d */
[----:B------:R-:W-:Y:S01]  /*16e0*/  LDS R77, [R57+0x100] ;  /* 0x00010000394d7984 */ /* 0x000fe20000000800 */
[----:B-1----:R-:W-:-:S03]  /*16f0*/  IMAD.WIDE.U32 R36, R0, R42, R44 ;  /* 0x0000002a00247225 */ /* 0x002fc600078e002c */
[----:B------:R-:W-:Y:S01]  /*1700*/  LDS R79, [R57+0x180] ;  /* 0x00018000394f7984 */ /* 0x000fe20000000800 */
[----:B------:R-:W-:Y:S01]  /*1710*/  IMAD R38, R0, R43, R37 ;  /* 0x0000002b00267224 */ /* 0x000fe200078e0225 */
[----:B------:R-:W-:Y:S02]  /*1720*/  IADD3 R37, P5, PT, R22, R36, RZ ;  /* 0x0000002416257210 */ /* 0x000fe40007fbe0ff */
[----:B------:R-:W-:Y:S02]  /*1730*/  @!P1 STS [UR6+0x200], R55 ;  /* 0x00020037ff009988 */ /* 0x000fe40008000806 */
        /* <DEDUP_REMOVED lines=13> */
.L_x_9676:
[----:B------:R-:W-:Y:S01]  /*1810*/  BAR.SYNC.DEFER_BLOCKING 0x0 ;  /* 0x0000000000007b1d */ /* 0x000fe20000010000 */
[----:B------:R-:W-:Y:S01]  /*1820*/  FMUL.FTZ R3, R32, R3 ;  /* 0x0000000320037220 */ /* 0x000fe20000410000 */
[----:B------:R-:W-:Y:S01]  /*1830*/  FMUL.FTZ R93, R33, R80 ;  /* 0x00000050215d7220 */ /* 0x000fe20000410000 */
[----:B------:R-:W-:Y:S01]  /*1840*/  UISETP.GE.AND UP0, UPT, UR4, 0x1, UPT ;  /* 0x000000010400788c */ /* 0x000fe2000bf06270 */
[----:B------:R-:W-:Y:S01]  /*1850*/  FMUL.FTZ R95, R34, R81 ;  /* 0x00000051225f7220 */ /* 0x000fe20000410000 */
[----:B------:R-:W-:Y:S01]  /*1860*/  FFMA.FTZ R32, R28, R3, R9 ;  /* 0x000000031c207223 */ /* 0x000fe20000010009 */
[----:B------:R-:W-:Y:S01]  /*1870*/  FMUL.FTZ R94, R35, R82 ;  /* 0x00000052235e7220 */ /* 0x000fe20000410000 */
[----:B------:R-:W-:Y:S01]  /*1880*/  CS2R R34, SRZ ;  /* 0x0000000000227805 */ /* 0x000fe2000001ff00 */
[-C--:B-1----:R-:W-:Y:S01]  /*1890*/  FMUL.FTZ R36, R3, R2.reuse ;  /* 0x0000000203247220 */ /* 0x082fe20000410000 */
[----:B------:R-:W-:Y:S01]  /*18a0*/  FFMA.FTZ R9, R29, R93, R32 ;  /* 0x0000005d1d097223 */ /* 0x000fe20000010020 */
[----:B------:R-:W-:Y:S01]  /*18b0*/  CS2R R32, SRZ ;  /* 0x0000000000207805 */ /* 0x000fe2000001ff00 */
[-C--:B------:R-:W-:Y:S01]  /*18c0*/  FMUL.FTZ R37, R93, R2.reuse ;  /* 0x000000025d257220 */ /* 0x080fe20000410000 */
[-C--:B------:R-:W-:Y:S01]  /*18d0*/  FMUL.FTZ R38, R95, R2.reuse ;  /* 0x000000025f267220 */ /* 0x080fe20000410000 */
[----:B0-----:R-:W-:Y:S01]  /*18e0*/  FFMA.FTZ R40, R30, R95, R9 ;  /* 0x0000005f1e287223 */ /* 0x001fe20000010009 */
[----:B------:R-:W-:-:S03]  /*18f0*/  FMUL.FTZ R39, R94, R2 ;  /* 0x000000025e277220 */ /* 0x000fc60000410000 */
[----:B------:R-:W-:Y:S01]  /*1900*/  FFMA.FTZ R9, R31, R94, R40 ;  /* 0x0000005e1f097223 */ /* 0x000fe20000010028 */
[----:B------:R-:W-:Y:S06]  /*1910*/  BRA.U !UP0, `(.L_x_9677) ;  /* 0x0000001508307547 */ /* 0x000fec000b800000 */
[----:B------:R-:W0:Y:S01]  /*1920*/  LDC.64 R50, c[0x0][0x440] ;  /* 0x00011000ff327b82 */ /* 0x000e220000000a00 */
[----:B------:R-:W-:Y:S01]  /*1930*/  IADD3 R86, P1, PT, R58, R60, RZ ;  /* 0x0000003c3a567210 */ /* 0x000fe20007f3e0ff */
[----:B------:R-:W-:Y:S01]  /*1940*/  HFMA2 R35, -RZ, RZ, 0, 0 ;  /* 0x00000000ff237431 */ /* 0x000fe200000001ff */
[----:B------:R-:W-:Y:S01]  /*1950*/  ISETP.NE.AND P0, PT, R21, 0x1, PT ;  /* 0x000000011500780c */ /* 0x000fe20003f05270 */
[----:B------:R-:W-:Y:S01]  /*1960*/  FMUL.FTZ R98, R28, R49 ;  /* 0x000000311c627220 */ /* 0x000fe20000410000 */
[----:B------:R-:W-:Y:S01]  /*1970*/  SHF.L.U32 R102, R54, 0x8, RZ ;  /* 0x0000000836667819 */ /* 0x000fe200000006ff */
[----:B------:R-:W-:Y:S01]  /*1980*/  FMUL.FTZ R99, R29, R48 ;  /* 0x000000301d637220 */ /* 0x000fe20000410000 */
[C---:B------:R-:W-:Y:S01]  /*1990*/  SHF.L.U32 R103, R21.reuse, 0x8, RZ ;  /* 0x0000000815677819 */ /* 0x040fe200000006ff */
[----:B------:R-:W1:Y:S01]  /*19a0*/  LDC.64 R76, c[0x0][0x448] ;  /* 0x00011200ff4c7b82 */ /* 0x000e620000000a00 */
[----:B------:R-:W-:Y:S01]  /*19b0*/  ISETP.GE.AND P2, PT, R22, R55, PT ;  /* 0x000000371600720c */ /* 0x000fe20003f46270 */
[----:B------:R-:W-:Y:S01]  /*19c0*/  FMUL.FTZ R100, R30, R75 ;  /* 0x0000004b1e647220 */ /* 0x000fe20000410000 */
[----:B------:R-:W-:Y:S01]  /*19d0*/  IADD3 R96, PT, PT, R21, -0x2, RZ ;  /* 0xfffffffe15607810 */ /* 0x000fe20007ffe0ff */
[----:B------:R-:W-:Y:S01]  /*19e0*/  FMUL.FTZ R101, R31, R92 ;  /* 0x0000005c1f657220 */ /* 0x000fe20000410000 */
[----:B------:R-:W-:Y:S01]  /*19f0*/  IADD3 R97, PT, PT, R58, R66, RZ ;  /* 0x000000423a617210 */ /* 0x000fe20007ffe0ff */
[----:B------:R-:W-:Y:S01]  /*1a00*/  IMAD.X R87, RZ, RZ, R53, P1 ;  /* 0x000000ffff577224 */ /* 0x000fe200008e0635 */
[----:B------:R-:W-:Y:S01]  /*1a10*/  ISETP.EQ.AND P0, PT, R66, RZ, P0 ;  /* 0x000000ff4200720c */ /* 0x000fe20000702270 */
[----:B------:R-:W2:Y:S01]  /*1a20*/  LDC.64 R78, c[0x0][0x3a8] ;  /* 0x0000ea00ff4e7b82 */ /* 0x000ea20000000a00 */
[----:B------:R-:W-:Y:S01]  /*1a30*/  LOP3.LUT R102, R102, 0x100, RZ, 0xc0, !PT ;  /* 0x0000010066667812 */ /* 0x000fe200078ec0ff */
[----:B------:R-:W3:Y:S01]  /*1a40*/  LDCU UR10, c[0x0][0x394] ;  /* 0x00007280ff0a77ac */ /* 0x000ee20008000800 */
[----:B------:R-:W-:Y:S01]  /*1a50*/  LOP3.LUT R103, R103, 0x100, RZ, 0xc0, !PT ;  /* 0x0000010067677812 */ /* 0x000fe200078ec0ff */
[----:B------:R-:W4:Y:S04]  /*1a60*/  LDCU UR12, c[0x0][0x38c] ;  /* 0x00007180ff0c77ac */ /* 0x000f280008000800 */
[----:B------:R-:W0:Y:S01]  /*1a70*/  LDC.64 R80, c[0x0][0x3c0] ;  /* 0x0000f000ff507b82 */ /* 0x000e220000000a00 */
[----:B------:R-:W0:Y:S01]  /*1a80*/  LDCU UR11, c[0x0][0x388] ;  /* 0x00007100ff0b77ac */ /* 0x000e220008000800 */
[----:B------:R-:W0:Y:S06]  /*1a90*/  LDCU.64 UR8, c[0x0][0x540] ;  /* 0x0000a800ff0877ac */ /* 0x000e2c0008000a00 */
[----:B------:R-:W0:Y:S01]  /*1aa0*/  LDC.64 R82, c[0x0][0x3e0] ;  /* 0x0000f800ff527b82 */ /* 0x000e220000000a00 */
[----:B------:R-:W-:-:S07]  /*1ab0*/  UMOV UR4, URZ ;  /* 0x000000ff00047c82 */ /* 0x000fce0008000000 */
[----:B---34-:R-:W0:Y:S02]  /*1ac0*/  LDC.64 R84, c[0x0][0x4f0] ;  /* 0x00013c00ff547b82 */ /* 0x018e240000000a00 */
.L_x_9691:
[----:B---3--:R-:W-:Y:S02]  /*1ad0*/  MOV R40, R22 ;  /* 0x0000001600287202 */ /* 0x008fe40000000f00 */
[----:B------:R-:W-:Y:S02]  /*1ae0*/  MOV R41, RZ ;  /* 0x000000ff00297202 */ /* 0x000fe40000000f00 */
[-C--:B------:R-:W-:Y:S02]  /*1af0*/  ISETP.GE.AND P1, PT, R26, R55.reuse, PT ;  /* 0x000000371a00720c */ /* 0x080fe40003f26270 */
[-C--:B------:R-:W-:Y:S01]  /*1b00*/  ISETP.GE.AND P3, PT, R27, R55.reuse, PT ;  /* 0x000000371b00720c */ /* 0x080fe20003f66270 */
[----:B0-----:R-:W-:Y:S01]  /*1b10*/  IMAD.WIDE.U32 R42, R82, UR4, R40 ;  /* 0x00000004522a7c25 */ /* 0x001fe2000f8e0028 */
[----:B------:R-:W-:Y:S02]  /*1b20*/  ISETP.GE.AND P4, PT, R52, R55, PT ;  /* 0x000000373400720c */ /* 0x000fe40003f86270 */
[----:B------:R-:W-:Y:S01]  /*1b30*/  MOV R90, RZ ;  /* 0x000000ff005a7202 */ /* 0x000fe20000000f00 */
[----:B------:R-:W-:Y:S01]  /*1b40*/  IMAD R41, R83, UR4, R43 ;  /* 0x0000000453297c24 */ /* 0x000fe2000f8e022b */
[----:B------:R-:W-:Y:S01]  /*1b50*/  LEA R40, P5, R42, R17, 0x2 ;  /* 0x000000112a287211 */ /* 0x000fe200078a10ff */
[----:B------:R-:W-:Y:S01]  /*1b60*/  IMAD.MOV.U32 R43, RZ, RZ, R13 ;  /* 0x000000ffff2b7224 */ /* 0x000fe200078e000d */
[----:B------:R-:W-:-:S02]  /*1b70*/  MOV R106, RZ ;  /* 0x000000ff006a7202 */ /* 0x000fc40000000f00 */
[----:B------:R-:W-:Y:S02]  /*1b80*/  MOV R88, RZ ;  /* 0x000000ff00587202 */ /* 0x000fe40000000f00 */
[----:B------:R-:W-:Y:S02]  /*1b90*/  MOV R108, RZ ;  /* 0x000000ff006c7202 */ /* 0x000fe40000000f00 */
[----:B------:R-:W-:Y:S02]  /*1ba0*/  LEA.HI.X R41, R42, R19, R41, 0x2, P5 ;  /* 0x000000132a297211 */ /* 0x000fe400028f1429 */
[----:B------:R-:W-:-:S03]  /*1bb0*/  MOV R42, R64 ;  /* 0x00000040002a7202 */ /* 0x000fc60000000f00 */
[----:B------:R-:W3:Y:S02]  /*1bc0*/  @!P1 LDG.E R90, desc[UR16][R40.64+0x80] ;  /* 0x00008010285a9981 */ /* 0x000ee4000c1e1900 */
[----:B--2---:R-:W-:Y:S02]  /*1bd0*/  IMAD.WIDE.U32 R42, R78, UR4, R42 ;  /* 0x000000044e2a7c25 */ /* 0x004fe4000f8e002a */
[----:B------:R-:W2:Y:S04]  /*1be0*/  @!P3 LDG.E R106, desc[UR16][R40.64+0x100] ;  /* 0x00010010286ab981 */ /* 0x000ea8000c1e1900 */
[----:B----4-:R-:W4:Y:S04]  /*1bf0*/  @!P2 LDG.E R88, desc[UR16][R40.64] ;  /* 0x000000102858a981 */ /* 0x010f28000c1e1900 */
[----:B------:R0:W5:Y:S01]  /*1c00*/  @!P4 LDG.E R108, desc[UR16][R40.64+0x180] ;  /* 0x00018010286cc981 */ /* 0x000162000c1e1900 */
[----:B------:R-:W-:Y:S01]  /*1c10*/  IMAD R43, R79, UR4, R43 ;  /* 0x000000044f2b7c24 */ /* 0x000fe2000f8e022b */
[----:B------:R-:W-:-:S04]  /*1c20*/  LEA R44, P1, R42, R50, 0x2 ;  /* 0x000000322a2c7211 */ /* 0x000fc800078210ff */
[----:B------:R-:W-:-:S05]  /*1c30*/  LEA.HI.X R45, R42, R51, R43, 0x2, P1 ;  /* 0x000000332a2d7211 */ /* 0x000fca00008f142b */
[----:B-1----:R1:W5:Y:S01]  /*1c40*/  LDG.E R104, desc[UR16][R44.64] ;  /* 0x000000102c687981 */ /* 0x002362000c1e1900 */
[----:B0-----:R-:W-:Y:S02]  /*1c50*/  MOV R40, R62 ;  /* 0x0000003e00287202 */ /* 0x001fe40000000f00 */
[----:B------:R-:W-:-:S03]  /*1c60*/  MOV R41, R15 ;  /* 0x0000000f00297202 */ /* 0x000fc60000000f00 */
[----:B------:R-:W-:-:S04]  /*1c70*/  IMAD.WIDE.U32 R42, R80, UR4, R40 ;  /* 0x00000004502a7c25 */ /* 0x000fc8000f8e0028 */
[----:B------:R-:W-:Y:S01]  /*1c80*/  IMAD R43, R81, UR4, R43 ;  /* 0x00000004512b7c24 */ /* 0x000fe2000f8e022b */
[----:B-1----:R-:W-:-:S04]  /*1c90*/  LEA R46, P1, R42, R76, 0x2 ;  /* 0x0000004c2a2e7211 */ /* 0x002fc800078210ff */
[----:B------:R-:W-:-:S05]  /*1ca0*/  LEA.HI.X R47, R42, R77, R43, 0x2, P1 ;  /* 0x0000004d2a2f7211 */ /* 0x000fca00008f142b */
[----:B------:R-:W5:Y:S01]  /*1cb0*/  LDG.E R46, desc[UR16][R46.64] ;  /* 0x000000102e2e7981 */ /* 0x000f62000c1e1900 */
[----:B------:R-:W0:Y:S01]  /*1cc0*/  S2UR UR7, SR_CgaCtaId ;  /* 0x00000000000779c3 */ /* 0x000e220000008800 */
[----:B------:R-:W-:Y:S01]  /*1cd0*/  UMOV UR6, 0x400 ;  /* 0x0000040000067882 */ /* 0x000fe20000000000 */
[----:B------:R-:W-:Y:S02]  /*1ce0*/  ISETP.NE.AND P3, PT, R66, RZ, PT ;  /* 0x000000ff4200720c */ /* 0x000fe40003f65270 */
[----:B------:R-:W-:Y:S02]  /*1cf0*/  IADD3 R45, PT, PT, R102, UR4, RZ ;  /* 0x00000004662d7c10 */ /* 0x000fe4000fffe0ff */
[----:B------:R-:W-:Y:S02]  /*1d00*/  ISETP.NE.AND P1, PT, R66, 0x1f, PT ;  /* 0x0000001f4200780c */ /* 0x000fe40003f25270 */
[----:B------:R-:W-:Y:S01]  /*1d10*/  SEL R45, R45, R24, !P3 ;  /* 0x000000182d2d7207 */ /* 0x000fe20005800000 */
[----:B------:R-:W-:Y:S01]  /*1d20*/  BSSY.RECONVERGENT B0, `(.L_x_9678) ;  /* 0x0000025000007945 */ /* 0x000fe20003800200 */
[----:B0-----:R-:W-:Y:S01]  /*1d30*/  ULEA UR6, UR7, UR6, 0x18 ;  /* 0x0000000607067291 */ /* 0x001fe2000f8ec0ff */
[----:B---3--:R-:W-:Y:S04]  /*1d40*/  STS [R57+0x80], R90 ;  /* 0x0000805a39007388 */ /* 0x008fe80000000800 */
[----:B--2---:R-:W-:Y:S04]  /*1d50*/  STS [R57+0x100], R106 ;  /* 0x0001006a39007388 */ /* 0x004fe80000000800 */
[----:B----4-:R0:W-:Y:S04]  /*1d60*/  STS [R57], R88 ;  /* 0x0000005839007388 */ /* 0x0101e80000000800 */
[----:B-----5:R-:W-:Y:S01]  /*1d70*/  STS [R57+0x180], R108 ;  /* 0x0001806c39007388 */ /* 0x020fe20000000800 */
[----:B------:R-:W-:-:S03]  /*1d80*/  NOP ;  /* 0x0000000000007918 */ /* 0x000fc60000000000 */
[----:B------:R-:W1:Y:S01]  /*1d90*/  LDS.128 R40, [R74] ;  /* 0x000000004a287984 */ /* 0x000e620000000c00 */
[----:B------:R-:W-:-:S04]  /*1da0*/  FMUL.FTZ R44, R104, 1.4426950216293334961 ;  /* 0x3fb8aa3b682c7820 */ /* 0x000fc80000410000 */
[-C--:B------:R-:W-:Y:S01]  /*1db0*/  FMUL.FTZ R111, R49, R44.reuse ;  /* 0x0000002c316f7220 */ /* 0x080fe20000410000 */
[-C--:B------:R-:W-:Y:S01]  /*1dc0*/  FMUL.FTZ R107, R48, R44.reuse ;  /* 0x0000002c306b7220 */ /* 0x080fe20000410000 */
[-C--:B------:R-:W-:Y:S01]  /*1dd0*/  FMUL.FTZ R105, R75, R44.reuse ;  /* 0x0000002c4b697220 */ /* 0x080fe20000410000 */
[----:B------:R-:W-:-:S03]  /*1de0*/  FMUL.FTZ R110, R92, R44 ;  /* 0x0000002c5c6e7220 */ /* 0x000fc60000410000 */
[----:B------:R-:W2:Y:S01]  /*1df0*/  MUFU.EX2 R111, R111 ;  /* 0x0000006f006f7308 */ /* 0x000ea20000000800 */
[----:B0-----:R-:W-:-:S07]  /*1e00*/  LEA R88, R45, UR6, 0x2 ;  /* 0x000000062d587c11 */ /* 0x001fce000f8e10ff */
[----:B------:R-:W0:Y:S08]  /*1e10*/  MUFU.EX2 R107, R107 ;  /* 0x0000006b006b7308 */ /* 0x000e300000000800 */
[----:B------:R-:W3:Y:S08]  /*1e20*/  MUFU.EX2 R105, R105 ;  /* 0x0000006900697308 */ /* 0x000ef00000000800 */
[----:B------:R-:W4:Y:S01]  /*1e30*/  MUFU.EX2 R110, R110 ;  /* 0x0000006e006e7308 */ /* 0x000f220000000800 */
[----:B--2---:R2:W-:Y:S01]  /*1e40*/  STS [R88+0x648], R111 ;  /* 0x0006486f58007388 */ /* 0x0045e20000000800 */
[C---:B-1----:R-:W-:Y:S01]  /*1e50*/  FMUL.FTZ R106, R46.reuse, R40 ;  /* 0x000000282e6a7220 */ /* 0x042fe20000410000 */
        /* <DEDUP_REMOVED lines=8> */
[----:B0-23--:R-:W-:Y:S05]  /*1ee0*/  @P1 BRA `(.L_x_9679) ;  /* 0x00000000001c1947 */ /* 0x00dfea0003800000 */
[----:B------:R-:W-:Y:S01]  /*1ef0*/  ISETP.NE.AND P1, PT, R21, UR10, PT ;  /* 0x0000000a15007c0c */ /* 0x000fe2000bf25270 */
[----:B------:R-:W-:-:S12]  /*1f00*/  HFMA2 R91, -RZ, RZ, 1.875, 0 ;  /* 0x3f800000ff5b7431 */ /* 0x000fd800000001ff */
[----:B------:R-:W-:Y:S05]  /*1f10*/  @!P1 BRA `(.L_x_9680) ;  /* 0x0000000000149947 */ /* 0x000fea0003800000 */
[----:B------:R-:W-:-:S04]  /*1f20*/  IADD3 R44, PT, PT, R103, UR4, RZ ;  /* 0x00000004672c7c10 */ /* 0x000fc8000fffe0ff */
[----:B------:R-:W-:-:S05]  /*1f30*/  LEA R44, R44, UR6, 0x2 ;  /* 0x000000062c2c7c11 */ /* 0x000fca000f8e10ff */
[----:B------:R2:W3:Y:S01]  /*1f40*/  LDS R91, [R44+0x648] ;  /* 0x000648002c5b7984 */ /* 0x0004e20000000800 */
[----:B------:R-:W-:Y:S05]  /*1f50*/  BRA `(.L_x_9680) ;  /* 0x0000000000047947 */ /* 0x000fea0003800000 */
.L_x_9679:
[----:B------:R0:W1:Y:S02]  /*1f60*/  LDS R91, [R18+UR5+0xe4c] ;  /* 0x000e4c05125b7984 */ /* 0x0000640008000800 */
.L_x_9680:
[----:B------:R-:W-:Y:S05]  /*1f70*/  BSYNC.RECONVERGENT B0 ;  /* 0x0000000000007941 */ /* 0x000fea0003800200 */
.L_x_9678:
[----:B------:R-:W5:Y:S01]  /*1f80*/  @P0 LDC R45, c[0x0][0x38c] ;  /* 0x0000e300ff2d0b82 */ /* 0x000f620000000800 */
[----:B------:R-:W-:Y:S01]  /*1f90*/  MOV R47, RZ ;  /* 0x000000ff002f7202 */ /* 0x000fe20000000f00 */
        /* <DEDUP_REMOVED lines=62> */
[----:B--2---:R-:W-:Y:S01]  /*2380*/  @!P4 FFMA.FTZ R116, R115, R114, R116 ;  /* 0x000000727374c223 */ /* 0x004fe20000010074 */
[----:B---3--:R-:W-:Y:S01]  /*2390*/  @P1 FMUL.FTZ R88, R88, R45 ;  /* 0x0000002d58581220 */ /* 0x008fe20000410000 */
[----:B------:R-:W-:-:S03]  /*23a0*/  ISETP.GE.AND P1, PT, R21, UR10, PT ;  /* 0x0000000a15007c0c */ /* 0x000fc6000bf26270 */
[----:B------:R-:W-:Y:S01]  /*23b0*/  SHFL.DOWN PT, R117, R116, 0x10, 0x1f ;  /* 0x0a001f0074757f89 */ /* 0x000fe200000e0000 */
[----:B------:R-:W-:Y:S01]  /*23c0*/  MOV R45, RZ ;  /* 0x000000ff002d7202 */ /* 0x000fe20000000f00 */
[----:B----4-:R-:W-:Y:S01]  /*23d0*/  @!P4 FMUL.FTZ R44, R115, R112 ;  /* 0x00000070732cc220 */ /* 0x010fe20000410000 */
[----:B------:R-:W-:Y:S01]  /*23e0*/  ISETP.NE.OR P1, PT, R66, RZ, P1 ;  /* 0x000000ff4200720c */ /* 0x000fe20000f25670 */
[----:B------:R-:W1:Y:S03]  /*23f0*/  SHFL.UP PT, R112, R113, 0x10, RZ ;  /* 0x0600000071707989 */ /* 0x000e6600000e00ff */
[----:B------:R-:W-:Y:S01]  /*2400*/  @!P4 MOV R115, R44 ;  /* 0x0000002c0073c202 */ /* 0x000fe20000000f00 */
[----:B------:R-:W2:Y:S01]  /*2410*/  SHFL.UP PT, R89, R88, 0x10, RZ ;  /* 0x0600000058597989 */ /* 0x000ea200000e00ff */
[----:B------:R-:W-:Y:S01]  /*2420*/  ISETP.GE.AND P4, PT, R56, 0x10, PT ;  /* 0x000000103800780c */ /* 0x000fe20003f86270 */
[----:B------:R-:W-:-:S02]  /*2430*/  HFMA2 R44, -RZ, RZ, 1.875, 0 ;  /* 0x3f800000ff2c7431 */ /* 0x000fc400000001ff */
[----:B------:R-:W3:Y:S04]  /*2440*/  SHFL.DOWN PT, R114, R115, 0x10, 0x1f ;  /* 0x0a001f0073727f89 */ /* 0x000ee800000e0000 */
[----:B------:R-:W4:Y:S01]  /*2450*/  @!P1 LDS.64 R44, [UR7+0xec8] ;  /* 0x000ec807ff2c9984 */ /* 0x000f220008000a00 */
[----:B------:R-:W-:Y:S01]  /*2460*/  ISETP.GT.U32.AND P1, PT, R23, 0xf, PT ;  /* 0x0000000f1700780c */ /* 0x000fe20003f24070 */
[----:B-1----:R-:W-:-:S04]  /*2470*/  FFMA.FTZ R112, R88, R112, R113 ;  /* 0x0000007058707223 */ /* 0x002fc80000010071 */
[----:B--2---:R-:W-:Y:S01]  /*2480*/  @P4 FMUL.FTZ R88, R88, R89 ;  /* 0x0000005958584220 */ /* 0x004fe20000410000 */
[----:B------:R-:W-:-:S07]  /*2490*/  FSEL R112, R113, R112, !P4 ;  /* 0x0000007071707208 */ /* 0x000fce0006000000 */
[C---:B------:R-:W-:Y:S01]  /*24a0*/  @!P1 FFMA.FTZ R116, R115.reuse, R117, R116 ;  /* 0x0000007573749223 */ /* 0x040fe20000010074 */
[----:B---3--:R-:W-:Y:S01]  /*24b0*/  @!P1 FMUL.FTZ R114, R115, R114 ;  /* 0x0000007273729220 */ /* 0x008fe20000410000 */
[----:B------:R-:W-:Y:S04]  /*24c0*/  SHFL.UP PT, R88, R88, 0x1, RZ ;  /* 0x0420000058587989 */ /* 0x000fe800000e00ff */
[----:B------:R-:W-:Y:S01]  /*24d0*/  @!P1 MOV R115, R114 ;  /* 0x0000007200739202 */ /* 0x000fe20000000f00 */
[----:B------:R-:W-:Y:S01]  /*24e0*/  SHFL.UP PT, R89, R112, 0x1, RZ ;  /* 0x0420000070597989 */ /* 0x000fe200000e00ff */
[----:B------:R-:W-:-:S03]  /*24f0*/  ISETP.NE.AND P1, PT, R66, RZ, PT ;  /* 0x000000ff4200720c */ /* 0x000fc60003f25270 */
[----:B------:R-:W-:Y:S04]  /*2500*/  SHFL.IDX PT, R121, R116, RZ, 0x1f ;  /* 0x00001fff74797589 */ /* 0x000fe800000e0000 */
        /* <DEDUP_REMOVED lines=10> */
[----:B------:R-:W-:Y:S01]  /*25b0*/  @!P1 STS.64 [UR7+0xec8], R88 ;  /* 0x000ec858ff009988 */ /* 0x000fe20008000a07 */
        /* <DEDUP_REMOVED lines=21> */
[C---:B------:R-:W-:Y:S01]  /*2710*/  LEA R40, P3, R90.reuse, UR8, 0x2 ;  /* 0x000000085a287c11 */ /* 0x040fe2000f8610ff */
[----:B------:R-:W-:Y:S01]  /*2720*/  FMUL.FTZ R91, R41, R112 ;  /* 0x00000070295b7220 */ /* 0x000fe20000410000 */
[----:B------:R-:W-:Y:S01]  /*2730*/  FFMA.FTZ R105, R105, R109, R108 ;  /* 0x0000006d69697223 */ /* 0x000fe2000001006c */
[----:B------:R-:W-:Y:S01]  /*2740*/  FFMA.FTZ R110, R3, R110, RZ ;  /* 0x0000006e036e7223 */ /* 0x000fe200000100ff */
[----:B------:R-:W-:Y:S01]  /*2750*/  LEA.HI.X R41, R90, UR9, R117, 0x2, P3 ;  /* 0x000000095a297c11 */ /* 0x000fe200098f1475 */
[----:B------:R-:W-:Y:S01]  /*2760*/  FADD.FTZ R90, -R100, R113 ;  /* 0x00000071645a7221 */ /* 0x000fe20000010100 */
[----:B------:R-:W-:Y:S01]  /*2770*/  FFMA.FTZ R107, R107, R105, R106 ;  /* 0x000000696b6b7223 */ /* 0x000fe2000001006a */
[----:B------:R-:W-:Y:S01]  /*2780*/  FFMA.FTZ R110, R93, R91, R110 ;  /* 0x0000005b5d6e7223 */ /* 0x000fe2000001006e */
[----:B-1----:R-:W-:Y:S01]  /*2790*/  IADD3 R44, PT, PT, -R97, UR11, RZ ;  /* 0x0000000b612c7c10 */ /* 0x002fe2000fffe1ff */
[----:B------:R-:W-:Y:S01]  /*27a0*/  FADD.FTZ R46, -R98, R111 ;  /* 0x0000006f622e7221 */ /* 0x000fe20000010100 */
[----:B------:R-:W-:Y:S01]  /*27b0*/  FMUL.FTZ R45, R49, R107 ;  /* 0x0000006b312d7220 */ /* 0x000fe20000410000 */
[----:B------:R-:W-:Y:S01]  /*27c0*/  FFMA.FTZ R91, R95, R42, R110 ;  /* 0x0000002a5f5b7223 */ /* 0x000fe2000001006e */
[----:B------:R-:W-:Y:S01]  /*27d0*/  ISETP.GE.AND P3, PT, R44, 0x1, PT ;  /* 0x000000012c00780c */ /* 0x000fe20003f66270 */
[----:B------:R-:W-:Y:S01]  /*27e0*/  FADD.FTZ R47, -R99, R112 ;  /* 0x00000070632f7221 */ /* 0x000fe20000010100 */
[----:B------:R-:W-:Y:S01]  /*27f0*/  FMUL.FTZ R42, R48, R105 ;  /* 0x00000069302a7220 */ /* 0x000fe20000410000 */
[----:B------:R-:W-:Y:S01]  /*2800*/  FFMA.FTZ R89, R45, R46, RZ ;  /* 0x0000002e2d597223 */ /* 0x000fe200000100ff */
[----:B------:R-:W-:-:S02]  /*2810*/  ISETP.GE.AND P4, PT, R44, 0x21, PT ;  /* 0x000000212c00780c */ /* 0x000fc40003f86270 */
[----:B------:R-:W-:Y:S01]  /*2820*/  ISETP.GE.AND P5, PT, R44, 0x41, PT ;  /* 0x000000412c00780c */ /* 0x000fe20003fa6270 */
[----:B------:R-:W-:Y:S01]  /*2830*/  FFMA.FTZ R106, R42, R47, R89 ;  /* 0x0000002f2a6a7223 */ /* 0x000fe20000010059 */
[----:B------:R1:W2:Y:S01]  /*2840*/  LDS R119, [R25+0x80] ;  /* 0x0000800019777984 */ /* 0x0002a20000000800 */
[----:B------:R-:W-:Y:S01]  /*2850*/  ISETP.GE.AND P6, PT, R44, 0x61, PT ;  /* 0x000000612c00780c */ /* 0x000fe20003fc6270 */
[----:B------:R-:W-:Y:S01]  /*2860*/  FFMA.FTZ R44, R94, R43, R91 ;  /* 0x0000002b5e2c7223 */ /* 0x000fe2000001005b */
[----:B------:R-:W-:Y:S02]  /*2870*/  FMUL.FTZ R43, R75, R109 ;  /* 0x0000006d4b2b7220 */ /* 0x000fe40000410000 */
[----:B------:R-:W-:Y:S09]  /*2880*/  @!P3 BRA `(.L_x_9682) ;  /* 0x000000000008b947 */ /* 0x000ff20003800000 */
[----:B------:R-:W3:Y:S04]  /*2890*/  LDS R89, [R25] ;  /* 0x0000000019597984 */ /* 0x000ee80000000800 */
[----:B---3--:R3:W-:Y:S02]  /*28a0*/  REDG.E.ADD.F32.FTZ.RN.STRONG.GPU desc[UR16][R40.64], R89 ;  /* 0x00000059280079a6 */ /* 0x0087e4000c12f310 */
.L_x_9682:
[----:B------:R-:W-:Y:S05]  /*28b0*/  BSYNC.RECONVERGENT B0 ;  /* 0x0000000000007941 */ /* 0x000fea0003800200 */
.L_x_9681:
[----:B------:R-:W-:Y:S04]  /*28c0*/  BSSY.RECONVERGENT B0, `(.L_x_9683) ;  /* 0x0000003000007945 */ /* 0x000fe80003800200 */
[----:B------:R-:W-:Y:S05]  /*28d0*/  @!P4 BRA `(.L_x_9684) ;  /* 0x000000000004c947 */ /* 0x000fea0003800000 */
[----:B--2---:R4:W-:Y:S02]  /*28e0*/  REDG.E.ADD.F32.FTZ.RN.STRONG.GPU desc[UR16][R40.64+0x80], R119 ;  /* 0x00008077280079a6 */ /* 0x0049e4000c12f310 */
.L_x_9684:
[----:B------:R-:W-:Y:S05]  /*28f0*/  BSYNC.RECONVERGENT B0 ;  /* 0x0000000000007941 */ /* 0x000fea0003800200 */
.L_x_9683:
[----:B------:R0:W0:Y:S01]  /*2900*/  LDS R111, [R25+0x100] ;  /* 0x00010000196f7984 */ /* 0x0000220000000800 */
[----:B------:R-:W-:Y:S01]  /*2910*/  BSSY.RECONVERGENT B0, `(.L_x_9685) ;  /* 0x0000006000007945 */ /* 0x000fe20003800200 */
[----:B------:R-:W-:Y:S01]  /*2920*/  FMUL.FTZ R88, R92, R115 ;  /* 0x000000735c587220 */ /* 0x000fe20000410000 */
[----:B------:R-:W-:Y:S01]  /*2930*/  FADD.FTZ R91, -R101, R114 ;  /* 0x00000072655b7221 */ /* 0x000fe20000010100 */
[----:B---3--:R-:W-:Y:S01]  /*2940*/  FFMA.FTZ R89, R43, R90, R106 ;  /* 0x0000005a2b597223 */ /* 0x008fe2000001006a */
[----:B------:R-:W-:Y:S06]  /*2950*/  @!P5 BRA `(.L_x_9686) ;  /* 0x000000000004d947 */ /* 0x000fec0003800000 */
[----:B0-----:R3:W-:Y:S02]  /*2960*/  REDG.E.ADD.F32.FTZ.RN.STRONG.GPU desc[UR16][R40.64+0x100], R111 ;  /* 0x0001006f280079a6 */ /* 0x0017e4000c12f310 */
.L_x_9686:
[----:B------:R-:W-:Y:S05]  /*2970*/  BSYNC.RECONVERGENT B0 ;  /* 0x0000000000007941 */ /* 0x000fea0003800200 */
.L_x_9685:
[----:B0--3--:R0:W3:Y:S01]  /*2980*/  LDS R111, [R25+0x180] ;  /* 0x00018000196f7984 */ /* 0x0090e20000000800 */
[----:B------:R-:W-:Y:S01]  /*2990*/  BSSY.RECONVERGENT B0, `(.L_x_9687) ;  /* 0x0000004000007945 */ /* 0x000fe20003800200 */
[----:B------:R-:W-:-:S03]  /*29a0*/  FFMA.FTZ R89, R88, R91, R89 ;  /* 0x0000005b58597223 */ /* 0x000fc60000010059 */
[----:B------:R-:W-:Y:S05]  /*29b0*/  @!P6 BRA `(.L_x_9688) ;  /* 0x000000000004e947 */ /* 0x000fea0003800000 */
[----:B---3--:R3:W-:Y:S02]  /*29c0*/  REDG.E.ADD.F32.FTZ.RN.STRONG.GPU desc[UR16][R40.64+0x180], R111 ;  /* 0x0001806f280079a6 */ /* 0x0087e4000c12f310 */
.L_x_9688:
[----:B------:R-:W-:Y:S05]  /*29d0*/  BSYNC.RECONVERGENT B0 ;  /* 0x0000000000007941 */ /* 0x000fea0003800200 */
.L_x_9687:
        /* <DEDUP_REMOVED lines=60> */
.L_x_9690:
[----:B------:R-:W-:Y:S05]  /*2da0*/  BSYNC.RECONVERGENT B0 ;  /* 0x0000000000007941 */ /* 0x000fea0003800200 */
.L_x_9689:
[----:B------:R-:W-:-:S04]  /*2db0*/  UIADD3 UR4, UPT, UPT, UR4, 0x1, URZ ;  /* 0x0000000104047890 */ /* 0x000fc8000fffe0ff */
[----:B------:R-:W-:-:S09]  /*2dc0*/  UISETP.GE.AND UP0, UPT, UR4, UR12, UPT ;  /* 0x0000000c0400728c */ /* 0x000fd2000bf06270 */
[----:B------:R-:W-:Y:S05]  /*2dd0*/  BRA.U !UP0, `(.L_x_9691) ;  /* 0xffffffed083c7547 */ /* 0x000fea000b83ffff */
.L_x_9677:
[----:B------:R-:W-:Y:S01]  /*2de0*/  BAR.SYNC.DEFER_BLOCKING 0x0 ;  /* 0x0000000000007b1d */ /* 0x000fe20000010000 */
[----:B------:R-:W-:-:S07]  /*2df0*/  HFMA2 R59, -RZ, RZ, 0, 0 ;  /* 0x00000000ff3b7431 */ /* 0x000fce00000001ff */
[----:B------:R-:W5:Y:S01]  /*2e00*/  LDC.64 R46, c[0x0][0x4f8] ;  /* 0x00013e00ff2e7b82 */ /* 0x000f620000000a00 */
[----:B------:R-:W0:Y:S01]  /*2e10*/  LDCU.64 UR8, c[0x0][0x500] ;  /* 0x0000a000ff0877ac */ /* 0x000e220008000a00 */
[----:B------:R-:W1:Y:S01]  /*2e20*/  LDCU.64 UR10, c[0x0][0x550] ;  /* 0x0000aa00ff0a77ac */ /* 0x000e620008000a00 */
[----:B------:R-:W-:Y:S01]  /*2e30*/  STS.128 [R74], R36 ;  /* 0x000000244a007388 */ /* 0x000fe20000000c00 */
[----:B------:R-:W-:-:S03]  /*2e40*/  NOP ;  /* 0x0000000000007918 */ /* 0x000fc60000000000 */
[----:B------:R-:W-:Y:S01]  /*2e50*/  LDS R3, [R57] ;  /* 0x0000000039037984 */ /* 0x000fe20000000800 */
[----:B-----5:R-:W-:-:S03]  /*2e60*/  IMAD.WIDE.U32 R28, R46, UR18, R58 ;  /* 0x000000122e1c7c25 */ /* 0x020fc6000f8e003a */
[----:B------:R-:W-:Y:S01]  /*2e70*/  LDS R31, [R57+0x80] ;  /* 0x00008000391f7984 */ /* 0x000fe20000000800 */
[----:B------:R-:W-:Y:S02]  /*2e80*/  IMAD R29, R47, UR18, R29 ;  /* 0x000000122f1d7c24 */ /* 0x000fe4000f8e021d */
[----:B------:R-:W5:Y:S01]  /*2e90*/  LDC.64 R46, c[0x0][0x518] ;  /* 0x00014600ff2e7b82 */ /* 0x000f620000000a00 */
[----:B---3--:R-:W-:Y:S01]  /*2ea0*/  LDS R41, [R57+0x100] ;  /* 0x0001000039297984 */ /* 0x008fe20000000800 */
[----:B0-----:R-:W-:-:S03]  /*2eb0*/  IMAD.WIDE.U32 R28, R0, UR8, R28 ;  /* 0x00000008001c7c25 */ /* 0x001fc6000f8e001c */
[----:B------:R-:W-:Y:S01]  /*2ec0*/  LDS R43, [R57+0x180] ;  /* 0x00018000392b7984 */ /* 0x000fe20000000800 */
[----:B------:R-:W-:Y:S01]  /*2ed0*/  IMAD R30, R0, UR9, R29 ;  /* 0x00000009001e7c24 */ /* 0x000fe2000f8e021d */
[----:B------:R-:W-:Y:S01]  /*2ee0*/  IADD3 R29, P5, PT, R22, R28, RZ ;  /* 0x0000001c161d7210 */ /* 0x000fe20007fbe0ff */
[----:B------:R-:W0:Y:S01]  /*2ef0*/  LDCU.64 UR8, c[0x0][0x560] ;  /* 0x0000ac00ff0877ac */ /* 0x000e220008000a00 */
[----:B------:R-:W-:Y:S03]  /*2f00*/  @!P1 STS [UR6+0x200], R55 ;  /* 0x00020037ff009988 */ /* 0x000fe60008000806 */
[----:B------:R-:W-:Y:S01]  /*2f10*/  IMAD.X R30, RZ, RZ, R30, P5 ;  /* 0x000000ffff1e7224 */ /* 0x000fe200028e061e */
[----:B------:R-:W-:Y:S01]  /*2f20*/  BAR.SYNC.DEFER_BLOCKING 0x0 ;  /* 0x0000000000007b1d */ /* 0x000fe20000010000 */
[----:B-1----:R-:W-:-:S04]  /*2f30*/  LEA R28, P5, R29, UR10, 0x2 ;  /* 0x0000000a1d1c7c11 */ /* 0x002fc8000f8a10ff */
[----:B------:R-:W-:Y:S01]  /*2f40*/  LEA.HI.X R29, R29, UR11, R30, 0x2, P5 ;  /* 0x0000000b1d1d7c11 */ /* 0x000fe2000a8f141e */
[----:B------:R-:W1:Y:S02]  /*2f50*/  LDS R45, [UR6+0x200] ;  /* 0x00020006ff2d7984 */ /* 0x000e640008000800 */
[-C--:B-1----:R-:W-:Y:S02]  /*2f60*/  ISETP.GE.AND P0, PT, R22, R45.reuse, PT ;  /* 0x0000002d1600720c */ /* 0x082fe40003f06270 */
[-C--:B------:R-:W-:Y:S02]  /*2f70*/  ISETP.GE.AND P2, PT, R26, R45.reuse, PT ;  /* 0x0000002d1a00720c */ /* 0x080fe40003f46270 */
[-C--:B------:R-:W-:Y:S02]  /*2f80*/  ISETP.GE.AND P3, PT, R27, R45.reuse, PT ;  /* 0x0000002d1b00720c */ /* 0x080fe40003f66270 */
[----:B------:R-:W-:-:S07]  /*2f90*/  ISETP.GE.AND P4, PT, R52, R45, PT ;  /* 0x0000002d3400720c */ /* 0x000fce0003f86270 */
[----:B------:R-:W-:Y:S04]  /*2fa0*/  @!P0 STG.E desc[UR16][R28.64], R3 ;  /* 0x000000031c008986 */ /* 0x000fe8000c101910 */
[----:B------:R-:W-:Y:S04]  /*2fb0*/  @!P2 STG.E desc[UR16][R28.64+0x80], R31 ;  /* 0x0000801f1c00a986 */ /* 0x000fe8000c101910 */
[----:B------:R-:W-:Y:S04]  /*2fc0*/  @!P3 STG.E desc[UR16][R28.64+0x100], R41 ;  /* 0x000100291c00b986 */ /* 0x000fe8000c101910 */
[----:B------:R5:W-:Y:S01]  /*2fd0*/  @!P4 STG.E desc[UR16][R28.64+0x180], R43 ;  /* 0x0001802b1c00c986 */ /* 0x000be2000c101910 */
[----:B------:R-:W-:Y:S01]  /*2fe0*/  BAR.SYNC.DEFER_BLOCKING 0x0 ;  /* 0x0000000000007b1d */ /* 0x000fe20000010000 */
[----:B-----5:R-:W-:-:S04]  /*2ff0*/  IMAD.WIDE.U32 R28, R46, UR18, R58 ;  /* 0x000000122e1c7c25 */ /* 0x020fc8000f8e003a */
[----:B------:R-:W-:Y:S01]  /*3000*/  IMAD R29, R47, UR18, R29 ;  /* 0x000000122f1d7c24 */ /* 0x000fe2000f8e021d */
[----:B------:R1:W-:Y:S01]  /*3010*/  STS.128 [R74], R32 ;  /* 0x000000204a007388 */ /* 0x0003e20000000c00 */
[----:B------:R-:W-:-:S03]  /*3020*/  NOP ;  /* 0x0000000000007918 */ /* 0x000fc60000000000 */
[----:B------:R-:W-:Y:S04]  /*3030*/  LDS R37, [R57] ;  /* 0x0000000039257984 */ /* 0x000fe80000000800 */
[----:B------:R-:W-:Y:S04]  /*3040*/  LDS R39, [R57+0x80] ;  /* 0x0000800039277984 */ /* 0x000fe80000000800 */
[----:B------:R-:W-:Y:S01]  /*3050*/  LDS R45, [R57+0x100] ;  /* 0x00010000392d7984 */ /* 0x000fe20000000800 */
[----:B-1----:R-:W-:-:S03]  /*3060*/  FADD.FTZ R32, R32, R11 ;  /* 0x0000000b20207221 */ /* 0x002fc60000010000 */
[----:B------:R-:W-:Y:S01]  /*3070*/  LDS R3, [R57+0x180] ;  /* 0x0001800039037984 */ /* 0x000fe20000000800 */
[----:B------:R-:W-:-:S03]  /*3080*/  FADD.FTZ R33, R32, R33 ;  /* 0x0000002120217221 */ /* 0x000fc60000010000 */
[----:B------:R-:W-:Y:S01]  /*3090*/  @!P1 STS [UR6+0x200], R55 ;  /* 0x00020037ff009988 */ /* 0x000fe20008000806 */
[----:B------:R-:W-:Y:S01]  /*30a0*/  FADD.FTZ R34, R33, R34 ;  /* 0x0000002221227221 */ /* 0x000fe20000010000 */
[----:B------:R-:W-:Y:S03]  /*30b0*/  BAR.SYNC.DEFER_BLOCKING 0x0 ;  /* 0x0000000000007b1d */ /* 0x000fe60000010000 */
[----:B------:R-:W-:-:S03]  /*30c0*/  FADD.FTZ R11, R34, R35 ;  /* 0x00000023220b7221 */ /* 0x000fc60000010000 */
[----:B------:R-:W1:Y:S01]  /*30d0*/  LDS R31, [UR6+0x200] ;  /* 0x00020006ff1f7984 */ /* 0x000e620008000800 */
[----:B------:R-:W3:Y:S02]  /*30e0*/  LDCU.64 UR6, c[0x0][0x520] ;  /* 0x0000a400ff0677ac */ /* 0x000ee40008000a00 */
[----:B---3--:R-:W-:-:S04]  /*30f0*/  IMAD.WIDE.U32 R28, R0, UR6, R28 ;  /* 0x00000006001c7c25 */ /* 0x008fc8000f8e001c */
[----:B------:R-:W-:Y:S01]  /*3100*/  IMAD R30, R0, UR7, R29 ;  /* 0x00000007001e7c24 */ /* 0x000fe2000f8e021d */
[----:B------:R-:W-:-:S04]  /*3110*/  IADD3 R29, P4, PT, R22, R28, RZ ;  /* 0x0000001c161d7210 */ /* 0x000fc80007f9e0ff */
[----:B------:R-:W-:Y:S02]  /*3120*/  IADD3.X R30, PT, PT, RZ, R30, RZ, P4, !PT ;  /* 0x0000001eff1e7210 */ /* 0x000fe400027fe4ff */
[----:B0-----:R-:W-:-:S04]  /*3130*/  LEA R28, P4, R29, UR8, 0x2 ;  /* 0x000000081d1c7c11 */ /* 0x001fc8000f8810ff */
[----:B------:R-:W-:Y:S02]  /*3140*/  LEA.HI.X R29, R29, UR9, R30, 0x2, P4 ;  /* 0x000000091d1d7c11 */ /* 0x000fe4000a0f141e */
[----:B------:R-:W-:Y:S02]  /*3150*/  IADD3 R14, P4, PT, R14, -0x200, RZ ;  /* 0xfffffe000e0e7810 */ /* 0x000fe40007f9e0ff */
[-C--:B-1----:R-:W-:Y:S02]  /*3160*/  ISETP.GE.AND P0, PT, R22, R31.reuse, PT ;  /* 0x0000001f1600720c */ /* 0x082fe40003f06270 */
        /* <DEDUP_REMOVED lines=17> */
.L_x_9675:
[----:B------:R-:W1:Y:S01]  /*3280*/  LDC.64 R14, c[0x0][0x548] ;  /* 0x00015200ff0e7b82 */ /* 0x000e620000000a00 */
[----:B------:R-:W3:Y:S01]  /*3290*/  S2R R10, SR_TID.X ;  /* 0x00000000000a7919 */ /* 0x000ee20000002100 */
[----:B------:R-:W3:Y:S06]  /*32a0*/  LDCU UR7, c[0x0][0x38c] ;  /* 0x00007180ff0777ac */ /* 0x000eec0008000800 */
[----:B------:R-:W0:Y:S01]  /*32b0*/  LDC.64 R16, c[0x0][0x568] ;  /* 0x00015a00ff107b82 */ /* 0x000e220000000a00 */
[----:B-1----:R-:W-:-:S04]  /*32c0*/  ISETP.NE.U32.AND P1, PT, R14, RZ, PT ;  /* 0x000000ff0e00720c */ /* 0x002fc80003f25070 */
[----:B------:R-:W-:Y:S02]  /*32d0*/  ISETP.NE.AND.EX P1, PT, R15, RZ, PT, P1 ;  /* 0x000000ff0f00720c */ /* 0x000fe40003f25310 */
[----:B0-----:R-:W-:Y:S02]  /*32e0*/  ISETP.NE.U32.AND P0, PT, R16, RZ, PT ;  /* 0x000000ff1000720c */ /* 0x001fe40003f05070 */
[----:B---3--:R-:W-:Y:S02]  /*32f0*/  ISETP.GE.AND P2, PT, R10, UR7, PT ;  /* 0x000000070a007c0c */ /* 0x008fe4000bf46270 */
[----:B------:R-:W-:-:S07]  /*3300*/  ISETP.NE.AND.EX P0, PT, R17, RZ, PT, P0 ;  /* 0x000000ff1100720c */ /* 0x000fce0003f05300 */
[----:B------:R-:W-:Y:S06]  /*3310*/  @!P1 BRA `(.L_x_9693) ;  /* 0x0000000000649947 */ /* 0x000fec0003800000 */
[----:B-----5:R-:W0:Y:S01]  /*3320*/  SHFL.DOWN P1, R2, R9, 0x1, 0x1f ;  /* 0x08201f0009027f89 */ /* 0x020e220000020000 */
        /* <DEDUP_REMOVED lines=23> */
.L_x_9694:
[----:B------:R-:W-:Y:S05]  /*34a0*/  BSYNC.RECONVERGENT B0 ;  /* 0x0000000000007941 */ /* 0x000fea0003800200 */
.L_x_9693:
[----:B------:R-:W-:Y:S05]  /*34b0*/  @!P0 BRA `(.L_x_9695) ;  /* 0x0000000000688947 */ /* 0x000fea0003800000 */
[----:B------:R-:W-:Y:S06]  /*34c0*/  BAR.SYNC.DEFER_BLOCKING 0x0 ;  /* 0x0000000000007b1d */ /* 0x000fec0000010000 */
[----:B------:R-:W-:Y:S01]  /*34d0*/  BSSY.RECONVERGENT B0, `(.L_x_9695) ;  /* 0x0000018000007945 */ /* 0x000fe20003800200 */
[----:B-1---5:R-:W1:Y:S01]  /*34e0*/  SHFL.DOWN P0, R2, R11, 0x1, 0x1f ;  /* 0x08201f000b027f89 */ /* 0x022e620000000000 */
        /* <DEDUP_REMOVED lines=22> */
.L_x_9696:
[----:B------:R-:W-:Y:S05]  /*3650*/  BSYNC.RECONVERGENT B0 ;  /* 0x0000000000007941 */ /* 0x000fea0003800200 */
.L_x_9695:
        /* <DEDUP_REMOVED lines=10> */
.L_x_9698:
[----:B------:R-:W-:Y:S02]  /*3700*/  LEA R0, R15, UR4, 0x2 ;  /* 0x000000040f007c11 */ /* 0x000fe4000f8e10ff */
[----:B-1---5:R-:W-:Y:S02]  /*3710*/  SHF.R.S32.HI R2, RZ, 0x1f, R15 ;  /* 0x0000001fff027819 */ /* 0x022fe4000001140f */
[----:B0-----:R-:W-:Y:S01]  /*3720*/  MOV R6, R68 ;  /* 0x0000004400067202 */ /* 0x001fe20000000f00 */
[----:B---3--:R-:W0:Y:S01]  /*3730*/  LDS R17, [R0+0x16c8] ;  /* 0x0016c80000117984 */ /* 0x008e220000000800 */
[----:B------:R-:W-:Y:S01]  /*3740*/  MOV R4, R70 ;  /* 0x0000004600047202 */ /* 0x000fe20000000f00 */
[C---:B------:R-:W-:Y:S02]  /*3750*/  IMAD R8, R2.reuse, UR8, RZ ;  /* 0x0000000802087c24 */ /* 0x040fe4000f8e02ff */
[----:B------:R-:W1:Y:S01]  /*3760*/  LDS R19, [R0+0x1ac8] ;  /* 0x001ac80000137984 */ /* 0x000e620000000800 */
        /* <DEDUP_REMOVED lines=13> */
[----:B0-----:R3:W-:Y:S04]  /*3840*/  REDG.E.ADD.F32.FTZ.RN.STRONG.GPU desc[UR16][R8.64], R17 ;  /* 0x00000011080079a6 */ /* 0x0017e8000c12f310 */
[----:B-1----:R3:W-:Y:S01]  /*3850*/  REDG.E.ADD.F32.FTZ.RN.STRONG.GPU desc[UR16][R12.64], R19 ;  /* 0x000000130c0079a6 */ /* 0x0027e2000c12f310 */
[----:B------:R-:W-:Y:S05]  /*3860*/  @!P0 BRA `(.L_x_9698) ;  /* 0xfffffffc00a48947 */ /* 0x000fea000383ffff */
[----:B------:R-:W-:Y:S05]  /*3870*/  BSYNC.RECONVERGENT B0 ;  /* 0x0000000000007941 */ /* 0x000fea0003800200 */
.L_x_9697:
[----:B------:R-:W-:Y:S05]  /*3880*/  EXIT ;  /* 0x000000000000794d */ /* 0x000fea0003800000 */
.L_x_9699:
        /* <DEDUP_REMOVED lines=15> */
.L_x_10542:


//--------------------- .text._Z25selective_scan_bwd_kernelI32Selective_Scan_bwd_kernel_traitsILi32ELi4ELb0ELb0ELb1ELb1ELb0EffEEv12SSMParamsBwd --------------------------
	.section	.text._Z25selective_scan_bwd_kernelI32Selective_Scan_bwd_kernel_traitsILi32ELi4ELb0ELb0ELb1ELb1ELb0EffEEv12SSMParamsBwd,"ax",@progbits
	.align	128
        .global         _Z25selective_scan_bwd_kernelI32Selective_Scan_bwd_kernel_traitsILi32ELi4ELb0ELb0ELb1ELb1ELb0EffEEv12SSMParamsBwd
        .type           _Z25selective_scan_bwd_kernelI32Selective_Scan_bwd_kernel_traitsILi32ELi4ELb0ELb0ELb1ELb1ELb0EffEEv12SSMParamsBwd,@function
        .size           _Z25selective_scan_bwd_kernelI32Selective_Scan_bwd_kernel_traitsILi32ELi4ELb0ELb0ELb1ELb1ELb0EffEEv12SSMParamsBwd,(.L_x_10543 - _Z25selective_scan_bwd_kernelI32Selective_Scan_bwd_kernel_traitsILi32ELi4ELb0ELb0ELb1ELb1ELb0EffEEv12SSMParamsBwd)
        .other          _Z25selective_scan_bwd_kernelI32Selective_Scan_bwd_kernel_traitsILi32ELi4ELb0ELb0ELb1ELb1ELb0EffEEv12SSMParamsBwd,@"STO_CUDA_ENTRY STV_DEFAULT"
_Z25selective_scan_bwd_kernelI32Selective_Scan_bwd_kernel_traitsILi32ELi4ELb0ELb0ELb1ELb1ELb0EffEEv12SSMParamsBwd:
.text._Z25selective_scan_bwd_kernelI32Selective_Scan_bwd_kernel_traitsILi32ELi4ELb0ELb0ELb1ELb1ELb0EffEEv12SSMParamsBwd:
        /* <DEDUP_REMOVED lines=48> */
[----:B------:R-:W-:Y:S02]  /*0300*/  UIMAD.WIDE.U32 UR6, UR18, UR12, URZ ;  /* 0x0000000c120672a5 */ /* 0x000fe4000f8e00ff */
[----:B------:R-:W-:Y:S02]  /*0310*/  UIMAD UR9, UR18, UR9, UR5 ;  /* 0x00000009120972a4 */ /* 0x000fe4000f8e0205 */
[----:B------:R-:W-:-:S03]  /*0320*/  UIMAD UR8, UR18, UR13, UR7 ;  /* 0x0000000d120872a4 */ /* 0x000fc6000f8e0207 */
[----:B------:R-:W4:Y:S01]  /*0330*/  @P0 LDC R23, c[0x0][0x38c] ;  /* 0x0000e300ff170b82 */ /* 0x000f220000000800 */
[----:B------:R-:W-:Y:S01]  /*0340*/  IMAD.U32 R3, RZ, RZ, UR5 ;  /* 0x00000005ff037e24 */ /* 0x000fe2000f8e00ff */
[----:B------:R-:W-:Y:S02]  /*0350*/  MOV R2, UR4 ;  /* 0x0000000400027c02 */ /* 0x000fe40008000f00 */
[----:B------:R-:W-:Y:S02]  /*0360*/  MOV R3, UR9 ;  /* 0x0000000900037c02 */ /* 0x000fe40008000f00 */
[----:B------:R-:W-:Y:S02]  /*0370*/  @!P2 IADD3 R0, PT, PT, R0, 0x1, RZ ;  /* 0x000000010000a810 */ /* 0x000fe40007ffe0ff */
[----:B------:R-:W-:Y:S01]  /*0380*/  MOV R5, UR7 ;  /* 0x0000000700057c02 */ /* 0x000fe20008000f00 */
[C---:B------:R-:W-:Y:S01]  /*0390*/  IMAD.WIDE.U32 R2, R52.reuse, UR10, R2 ;  /* 0x0000000a34027c25 */ /* 0x040fe2000f8e0002 */
[----:B------:R-:W-:Y:S01]  /*03a0*/  MOV R5, UR8 ;  /* 0x0000000800057c02 */ /* 0x000fe20008000f00 */
[----:B------:R-:W2:Y:S01]  /*03b0*/  LDCU.64 UR8, c[0x0][0x498] ;  /* 0x00009300ff0877ac */ /* 0x000ea20008000a00 */
[----:B------:R-:W-:-:S02]  /*03c0*/  LOP3.LUT R6, R52, R15, RZ, 0x3c, !PT ;  /* 0x0000000f34067212 */ /* 0x000fc400078e3cff */
[----:B------:R-:W-:Y:S01]  /*03d0*/  @P1 IADD3 R0, PT, PT, R0, 0x1, RZ ;  /* 0x0000000100001810 */ /* 0x000fe20007ffe0ff */
[----:B------:R-:W-:Y:S01]  /*03e0*/  IMAD R13, R52, UR11, R3 ;  /* 0x0000000b340d7c24 */ /* 0x000fe2000f8e0203 */
[----:B------:R-:W1:Y:S01]  /*03f0*/  LDCU.64 UR10, c[0x0][0x3d0] ;  /* 0x00007a00ff0a77ac */ /* 0x000e620008000a00 */
[----:B------:R-:W-:Y:S02]  /*0400*/  ISETP.GE.AND P3, PT, R6, RZ, PT ;  /* 0x000000ff0600720c */ /* 0x000fe40003f66270 */
[----:B------:R-:W-:Y:S01]  /*0410*/  MOV R63, R0 ;  /* 0x00000000003f7202 */ /* 0x000fe20000000f00 */
[----:B------:R-:W0:Y:S01]  /*0420*/  @P0 LDC.64 R6, c[0x0][0x480] ;  /* 0x00012000ff060b82 */ /* 0x000e220000000a00 */
[----:B---3--:R-:W-:Y:S01]  /*0430*/  @P0 IMAD R0, R9, UR18, R52 ;  /* 0x0000001209000c24 */ /* 0x008fe2000f8e0234 */
[----:B------:R-:W-:-:S03]  /*0440*/  ISETP.NE.AND P2, PT, R15, RZ, PT ;  /* 0x000000ff0f00720c */ /* 0x000fc60003f45270 */
[----:B------:R-:W-:Y:S01]  /*0450*/  @P0 IMAD R0, R0, R21, RZ ;  /* 0x0000001500000224 */ /* 0x000fe200078e02ff */
[C---:B------:R-:W-:Y:S02]  /*0460*/  LEA R9, R21.reuse, 0xffffff80, 0x7 ;  /* 0xffffff8015097811 */ /* 0x040fe400078e38ff */
[----:B------:R-:W-:Y:S01]  /*0470*/  ISETP.GE.AND P1, PT, R21, 0x1, PT ;  /* 0x000000011500780c */ /* 0x000fe20003f26270 */
[----:B----4-:R-:W-:Y:S01]  /*0480*/  @P0 IMAD R3, R0, R23, RZ ;  /* 0x0000001700030224 */ /* 0x010fe200078e02ff */
[----:B------:R-:W3:Y:S01]  /*0490*/  LDC.64 R20, c[0x0][0x460] ;  /* 0x00011800ff147b82 */ /* 0x000ee20000000a00 */
[----:B--2---:R-:W-:Y:S01]  /*04a0*/  UIMAD.WIDE.U32 UR4, UR18, UR8, URZ ;  /* 0x00000008120472a5 */ /* 0x004fe2000f8e00ff */
[----:B------:R-:W-:-:S06]  /*04b0*/  @!P3 IMAD.MOV R63, RZ, RZ, -R63 ;  /* 0x000000ffff3fb224 */ /* 0x000fcc00078e0a3f */
[----:B------:R-:W2:Y:S01]  /*04c0*/  LDC.64 R22, c[0x0][0x468] ;  /* 0x00011a00ff167b82 */ /* 0x000ea20000000a00 */
[----:B------:R-:W-:Y:S01]  /*04d0*/  @!P2 LOP3.LUT R63, RZ, R15, RZ, 0x33, !PT ;  /* 0x0000000fff3fa212 */ /* 0x000fe200078e33ff */
[----:B------:R-:W-:Y:S01]  /*04e0*/  UIMAD UR5, UR18, UR9, UR5 ;  /* 0x00000009120572a4 */ /* 0x000fe2000f8e0205 */
[----:B------:R-:W-:Y:S01]  /*04f0*/  MOV R4, UR6 ;  /* 0x0000000600047c02 */ /* 0x000fe20008000f00 */
[----:B-1----:R-:W-:Y:S01]  /*0500*/  UIMAD.WIDE.U32 UR6, UR18, UR10, URZ ;  /* 0x0000000a120672a5 */ /* 0x002fe2000f8e00ff */
[----:B------:R-:W-:Y:S01]  /*0510*/  SHF.R.S32.HI R29, RZ, 0x1f, R63 ;  /* 0x0000001fff1d7819 */ /* 0x000fe2000001143f */
[----:B------:R-:W1:Y:S02]  /*0520*/  LDCU.64 UR8, c[0x0][0x4c8] ;  /* 0x00009900ff0877ac */ /* 0x000e640008000a00 */
[----:B------:R-:W-:Y:S01]  /*0530*/  IMAD.WIDE.U32 R4, R52, UR14, R4 ;  /* 0x0000000e34047c25 */ /* 0x000fe2000f8e0004 */
[----:B------:R-:W-:Y:S01]  /*0540*/  UIMAD UR7, UR18, UR11, UR7 ;  /* 0x0000000b120772a4 */ /* 0x000fe2000f8e0207 */
[----:B------:R-:W-:-:S02]  /*0550*/  CS2R R74, SRZ ;  /* 0x00000000004a7805 */ /* 0x000fc4000001ff00 */
[----:B------:R-:W-:Y:S01]  /*0560*/  IMAD R0, R29, R18, RZ ;  /* 0x000000121d007224 */ /* 0x000fe200078e02ff */
[----:B------:R-:W-:Y:S01]  /*0570*/  IADD3 R26, P2, PT, R9, R2, RZ ;  /* 0x00000002091a7210 */ /* 0x000fe20007f5e0ff */
[----:B0-----:R-:W-:Y:S01]  /*0580*/  @P0 IMAD.WIDE R74, R3, 0x8, R6 ;  /* 0x00000008034a0825 */ /* 0x001fe200078e0206 */
        /* <DEDUP_REMOVED lines=11> */
[----:B---3--:R-:W-:Y:S02]  /*0640*/  LEA R27, P0, R26, R20, 0x2 ;  /* 0x000000141a1b7211 */ /* 0x008fe400078010ff */
[----:B--2---:R-:W-:Y:S01]  /*0650*/  LEA R25, P2, R24, R22, 0x2 ;  /* 0x0000001618197211 */ /* 0x004fe200078410ff */
[----:B-1----:R-:W-:Y:S01]  /*0660*/  IMAD.WIDE.U32 R72, R52, UR8, RZ ;  /* 0x0000000834487c25 */ /* 0x002fe2000f8e00ff */
[----:B------:R-:W-:-:S02]  /*0670*/  IADD3 R15, PT, PT, R5, R15, RZ ;  /* 0x0000000f050f7210 */ /* 0x000fc40007ffe0ff */
[----:B------:R-:W-:Y:S01]  /*0680*/  IADD3.X R22, PT, PT, R0, R7, RZ, P4, !PT ;  /* 0x0000000700167210 */ /* 0x000fe200027fe4ff */
[----:B------:R-:W-:Y:S01]  /*0690*/  IMAD.WIDE.U32 R70, R52, R56, RZ ;  /* 0x0000003834467225 */ /* 0x000fe200078e00ff */
[----:B------:R-:W-:Y:S02]  /*06a0*/  LEA.HI.X R26, R26, R21, R4, 0x2, P0 ;  /* 0x000000151a1a7211 */ /* 0x000fe400000f1404 */
[----:B------:R-:W-:Y:S01]  /*06b0*/  LEA.HI.X R24, R24, R23, R3, 0x2, P2 ;  /* 0x0000001718187211 */ /* 0x000fe200010f1403 */
[----:B------:R-:W-:Y:S01]  /*06c0*/  IMAD R59, R52, UR9, R73 ;  /* 0x00000009343b7c24 */ /* 0x000fe2000f8e0249 */
[----:B------:R-:W-:Y:S02]  /*06d0*/  IADD3.X R0, PT, PT, R0, R15, RZ, P5, !PT ;  /* 0x0000000f00007210 */ /* 0x000fe40002ffe4ff */
[C---:B------:R-:W-:Y:S02]  /*06e0*/  LEA R23, P0, R2.reuse, R32, 0x2 ;  /* 0x0000002002177211 */ /* 0x040fe400078010ff */
[C---:B------:R-:W-:Y:S01]  /*06f0*/  LEA R21, P2, R9.reuse, R34, 0x2 ;  /* 0x0000002209157211 */ /* 0x040fe200078410ff */
[----:B------:R-:W-:Y:S01]  /*0700*/  HFMA2 R55, -RZ, RZ, 0, 0 ;  /* 0x00000000ff377431 */ /* 0x000fe200000001ff */
[----:B------:R-:W-:Y:S01]  /*0710*/  LEA.HI.X R22, R2, R33, R22, 0x2, P0 ;  /* 0x0000002102167211 */ /* 0x000fe200000f1416 */
[----:B------:R-:W-:Y:S01]  /*0720*/  IMAD R57, R52, R57, R71 ;  /* 0x0000003934397224 */ /* 0x000fe200078e0247 */
[----:B------:R-:W-:-:S02]  /*0730*/  LEA.HI.X R19, R9, R35, R0, 0x2, P2 ;  /* 0x0000002309137211 */ /* 0x000fc400010f1400 */
[----:B------:R-:W-:Y:S01]  /*0740*/  MOV R53, RZ ;  /* 0x000000ff00357202 */ /* 0x000fe20000000f00 */
        /* <DEDUP_REMOVED lines=11> */
[C---:B--2---:R-:W-:Y:S01]  /*0800*/  IMAD.WIDE.U32 R66, R52.reuse, UR6, RZ ;  /* 0x0000000634427c25 */ /* 0x044fe2000f8e00ff */
[----:B------:R-:W2:Y:S03]  /*0810*/  LDCU UR6, c[0x0][0x394] ;  /* 0x00007280ff0677ac */ /* 0x000ea60008000800 */
[----:B---3--:R-:W-:Y:S02]  /*0820*/  IMAD R0, R29, UR10, RZ ;  /* 0x0000000a1d007c24 */ /* 0x008fe4000f8e02ff */
[----:B------:R-:W-:Y:S02]  /*0830*/  IMAD R31, R52, UR7, R67 ;  /* 0x00000007341f7c24 */ /* 0x000fe4000f8e0243 */
[----:B------:R-:W-:-:S02]  /*0840*/  IMAD R9, R63, UR11, R0 ;  /* 0x0000000b3f097c24 */ /* 0x000fc4000f8e0200 */
        /* <DEDUP_REMOVED lines=11> */
[----:B------:R-:W-:-:S02]  /*0900*/  LOP3.LUT R3, R20, 0xf80, RZ, 0xc0, !PT ;  /* 0x00000f8014037812 */ /* 0x000fc400078ec0ff */
[----:B------:R-:W-:Y:S02]  /*0910*/  IADD3 R11, PT, PT, R18, 0x210, RZ ;  /* 0x00000210120b7810 */ /* 0x000fe40007ffe0ff */
[----:B------:R-:W-:Y:S02]  /*0920*/  LOP3.LUT R16, R3, 0x1f, R68, 0xf8, !PT ;  /* 0x0000001f03107812 */ /* 0x000fe400078ef844 */
[----:B------:R-:W-:Y:S01]  /*0930*/  IADD3 R9, PT, PT, R63, R9, RZ ;  /* 0x000000093f097210 */ /* 0x000fe20007ffe0ff */
[----:B------:R-:W-:Y:S01]  /*0940*/  IMAD R11, R68, -0xc, R11 ;  /* 0xfffffff4440b7824 */ /* 0x000fe200078e020b */
[C---:B------:R-:W-:Y:S02]  /*0950*/  LOP3.LUT R14, R16.reuse, 0x20, RZ, 0xfc, !PT ;  /* 0x00000020100e7812 */ /* 0x040fe400078efcff */
[C---:B------:R-:W-:Y:S02]  /*0960*/  LOP3.LUT R12, R16.reuse, 0x40, RZ, 0xfc, !PT ;  /* 0x00000040100c7812 */ /* 0x040fe400078efcff */
[----:B------:R-:W-:-:S07]  /*0970*/  LOP3.LUT R10, R16, 0x60, RZ, 0xfc, !PT ;  /* 0x00000060100a7812 */ /* 0x000fce00078efcff */
.L_x_9724:
[----:B0-----:R-:W0:Y:S01]  /*0980*/  LDCU UR4, c[0x0][0x388] ;  /* 0x00007100ff0477ac */ /* 0x001e220008000800 */
[----:B------:R-:W-:Y:S01]  /*0990*/  VIADD R8, R17, 0xffffffff ;  /* 0xffffffff11087836 */ /* 0x000fe20000000000 */
[----:B------:R-:W-:Y:S01]  /*09a0*/  SHF.L.U32 R40, R16, 0x2, RZ ;  /* 0x0000000210287819 */ /* 0x000fe200000006ff */
[----:B------:R-:W-:Y:S01]  /*09b0*/  HFMA2 R7, -RZ, RZ, 0, 0 ;  /* 0x00000000ff077431 */ /* 0x000fe200000001ff */
[----:B------:R-:W-:Y:S01]  /*09c0*/  MOV R33, RZ ;  /* 0x000000ff00217202 */ /* 0x000fe20000000f00 */
[----:B------:R-:W-:Y:S01]  /*09d0*/  HFMA2 R37, -RZ, RZ, 0, 0 ;  /* 0x00000000ff257431 */ /* 0x000fe200000001ff */
[----:B------:R-:W-:Y:S02]  /*09e0*/  SHF.L.U32 R60, R8, 0x7, RZ ;  /* 0x00000007083c7819 */ /* 0x000fe400000006ff */
[----:B------:R-:W-:Y:S02]  /*09f0*/  IADD3 R4, P4, PT, R40, R27, RZ ;  /* 0x0000001b28047210 */ /* 0x000fe40007f9e0ff */
[----:B------:R-:W-:-:S02]  /*0a00*/  MOV R39, RZ ;  /* 0x000000ff00277202 */ /* 0x000fc40000000f00 */
[----:B------:R-:W-:Y:S02]  /*0a10*/  IADD3.X R5, PT, PT, RZ, R26, RZ, P4, !PT ;  /* 0x0000001aff057210 */ /* 0x000fe400027fe4ff */
[----:B0-----:R-:W-:-:S04]  /*0a20*/  IADD3 R3, PT, PT, -R60, UR4, RZ ;  /* 0x000000043c037c10 */ /* 0x001fc8000fffe1ff */
        /* <DEDUP_REMOVED lines=8> */
[----:B------:R0:W4:Y:S01]  /*0ab0*/  @!P3 LDG.E R39, desc[UR16][R4.64+0x180] ;  /* 0x000180100427b981 */ /* 0x000122000c1e1900 */
[----:B-1----:R-:W1:Y:S01]  /*0ac0*/  S2UR UR6, SR_CgaCtaId ;  /* 0x00000000000679c3 */ /* 0x002e620000008800 */
[----:B------:R-:W-:Y:S01]  /*0ad0*/  UMOV UR4, 0x400 ;  /* 0x0000040000047882 */ /* 0x000fe20000000000 */
[----:B------:R-:W-:Y:S01]  /*0ae0*/  HFMA2 R43, -RZ, RZ, 0, 0 ;  /* 0x00000000ff2b7431 */ /* 0x000fe200000001ff */
[----:B------:R-:W1:Y:S01]  /*0af0*/  S2R R54, SR_LANEID ;  /* 0x0000000000367919 */ /* 0x000e620000000000 */
[----:B------:R-:W-:Y:S01]  /*0b00*/  HFMA2 R47, -RZ, RZ, 0, 0 ;  /* 0x00000000ff2f7431 */ /* 0x000fe200000001ff */
[----:B------:R-:W-:-:S02]  /*0b10*/  IADD3 R76, P4, PT, R40, R25, RZ ;  /* 0x00000019284c7210 */ /* 0x000fc40007f9e0ff */
[----:B------:R-:W-:Y:S01]  /*0b20*/  MOV R45, RZ ;  /* 0x000000ff002d7202 */ /* 0x000fe20000000f00 */
[----:B0-----:R-:W-:Y:S01]  /*0b30*/  IMAD.MOV.U32 R5, RZ, RZ, RZ ;  /* 0x000000ffff057224 */ /* 0x001fe200078e00ff */
[----:B------:R-:W-:Y:S01]  /*0b40*/  IADD3.X R77, PT, PT, RZ, R24, RZ, P4, !PT ;  /* 0x00000018ff4d7210 */ /* 0x000fe200027fe4ff */
[----:B-1----:R-:W-:-:S06]  /*0b50*/  ULEA UR6, UR6, UR4, 0x18 ;  /* 0x0000000406067291 */ /* 0x002fcc000f8ec0ff */
[C---:B------:R-:W-:Y:S02]  /*0b60*/  LEA R2, R54.reuse, UR6, 0x2 ;  /* 0x0000000636027c11 */ /* 0x040fe4000f8e10ff */
[----:B------:R-:W-:-:S03]  /*0b70*/  LEA R0, R54, UR6, 0x4 ;  /* 0x0000000636007c11 */ /* 0x000fc6000f8e20ff */
        /* <DEDUP_REMOVED lines=13> */
[----:B------:R-:W-:Y:S01]  /*0c50*/  IMAD.MOV.U32 R79, RZ, RZ, RZ ;  /* 0x000000ffff4f7224 */ /* 0x000fe200078e00ff */
[----:B------:R-:W-:-:S02]  /*0c60*/  MOV R49, RZ ;  /* 0x000000ff00317202 */ /* 0x000fc40000000f00 */
        /* <DEDUP_REMOVED lines=59> */
.L_x_9702:
[----:B------:R-:W-:Y:S05]  /*1020*/  BSYNC.RECONVERGENT B0 ;  /* 0x0000000000007941 */ /* 0x000fea0003800200 */
.L_x_9701:
[----:B------:R-:W-:Y:S04]  /*1030*/  BSSY.RECONVERGENT B0, `(.L_x_9703) ;  /* 0x0000020000007945 */ /* 0x000fe80003800200 */
[----:B------:R-:W-:Y:S05]  /*1040*/  @P3 BRA `(.L_x_9704) ;  /* 0x0000000000783947 */ /* 0x000fea0003800000 */
        /* <DEDUP_REMOVED lines=30> */
.L_x_9704:
[----:B------:R-:W-:Y:S05]  /*1230*/  BSYNC.RECONVERGENT B0 ;  /* 0x0000000000007941 */ /* 0x000fea0003800200 */
.L_x_9703:
        /* <DEDUP_REMOVED lines=32> */
.L_x_9706:
[----:B------:R-:W-:Y:S05]  /*1440*/  BSYNC.RECONVERGENT B0 ;  /* 0x0000000000007941 */ /* 0x000fea0003800200 */
.L_x_9705:
        /* <DEDUP_REMOVED lines=32> */
.L_x_9708:
[----:B------:R-:W-:Y:S05]  /*1650*/  BSYNC.RECONVERGENT B0 ;  /* 0x0000000000007941 */ /* 0x000fea0003800200 */
.L_x_9707:
[----:B------:R-:W2:Y:S01]  /*1660*/  LDCU UR4, c[0x0][0x38c] ;  /* 0x00007180ff0477ac */ /* 0x000ea20008000800 */
[----:B-1----:R-:W-:Y:S01]  /*1670*/  FFMA.FTZ R36, R32, R4, R55 ;  /* 0x0000000420247223 */ /* 0x002fe20000010037 */
[----:B------:R-:W-:Y:S01]  /*1680*/  CS2R R38, SRZ ;  /* 0x0000000000267805 */ /* 0x000fe2000001ff00 */
[-C--:B------:R-:W-:Y:S01]  /*1690*/  FMUL.FTZ R40, R4, R30.reuse ;  /* 0x0000001e04287220 */ /* 0x080fe20000410000 */
[-C--:B------:R-:W-:Y:S01]  /*16a0*/  FMUL.FTZ R42, R6, R30.reuse ;  /* 0x0000001e062a7220 */ /* 0x080fe20000410000 */
[----:B------:R-:W-:Y:S01]  /*16b0*/  FFMA.FTZ R41, R33, R5, R36 ;  /* 0x0000000521297223 */ /* 0x000fe20000010024 */
[----:B------:R-:W-:Y:S01]  /*16c0*/  CS2R R36, SRZ ;  /* 0x0000000000247805 */ /* 0x000fe2000001ff00 */
[----:B------:R-:W-:Y:S02]  /*16d0*/  FMUL.FTZ R43, R7, R30 ;  /* 0x0000001e072b7220 */ /* 0x000fe40000410000 */
[----:B------:R-:W-:Y:S01]  /*16e0*/  FFMA.FTZ R44, R34, R6, R41 ;  /* 0x00000006222c7223 */ /* 0x000fe20000010029 */
[----:B------:R-:W-:-:S03]  /*16f0*/  FMUL.FTZ R41, R5, R30 ;  /* 0x0000001e05297220 */ /* 0x000fc60000410000 */
[----:B------:R-:W-:Y:S01]  /*1700*/  FFMA.FTZ R55, R35, R7, R44 ;  /* 0x0000000723377223 */ /* 0x000fe2000001002c */
[----:B--2---:R-:W-:Y:S01]  /*1710*/  UISETP.GE.AND UP0, UPT, UR4, 0x1, UPT ;  /* 0x000000010400788c */ /* 0x004fe2000bf06270 */
[----:B------:R-:W-:Y:S08]  /*1720*/  BAR.SYNC.DEFER_BLOCKING 0x0 ;  /* 0x0000000000007b1d */ /* 0x000ff00000010000 */
[----:B------:R-:W-:Y:S05]  /*1730*/  BRA.U !UP0, `(.L_x_9709) ;  /* 0x0000001508307547 */ /* 0x000fea000b800000 */
[----:B0-----:R-:W0:Y:S01]  /*1740*/  LDC.64 R78, c[0x0][0x440] ;  /* 0x00011000ff4e7b82 */ /* 0x001e220000000a00 */
        /* <DEDUP_REMOVED lines=26> */
.L_x_9723:
        /* <DEDUP_REMOVED lines=8> */
[----:B------:R-:W-:-:S02]  /*1970*/  LEA R44, P5, R46, R21, 0x2 ;  /* 0x000000152e2c7211 */ /* 0x000fc400078a10ff */
[----:B------:R-:W-:Y:S02]  /*1980*/  MOV R109, RZ ;  /* 0x000000ff006d7202 */ /* 0x000fe40000000f00 */
[----:B------:R-:W-:Y:S02]  /*1990*/  MOV R97, RZ ;  /* 0x000000ff00617202 */ /* 0x000fe40000000f00 */
[----:B------:R-:W-:Y:S02]  /*19a0*/  MOV R111, RZ ;  /* 0x000000ff006f7202 */ /* 0x000fe40000000f00 */
[----:B------:R-:W-:Y:S02]  /*19b0*/  LEA.HI.X R45, R46, R19, R45, 0x2, P5 ;  /* 0x000000132e2d7211 */ /* 0x000fe400028f142d */
[----:B------:R-:W-:Y:S02]  /*19c0*/  MOV R46, R66 ;  /* 0x00000042002e7202 */ /* 0x000fe40000000f00 */
[----:B------:R-:W-:Y:S01]  /*19d0*/  MOV R47, R31 ;  /* 0x0000001f002f7202 */ /* 0x000fe20000000f00 */
[----:B------:R-:W3:Y:S04]  /*19e0*/  @!P1 LDG.E R107, desc[UR16][R44.64+0x80] ;  /* 0x000080102c6b9981 */ /* 0x000ee8000c1e1900 */
[----:B----4-:R-:W4:Y:S01]  /*19f0*/  @!P3 LDG.E R109, desc[UR16][R44.64+0x100] ;  /* 0x000100102c6db981 */ /* 0x010f22000c1e1900 */
[----:B--2---:R-:W-:-:S03]  /*1a00*/  IMAD.WIDE.U32 R46, R82, UR4, R46 ;  /* 0x00000004522e7c25 */ /* 0x004fc6000f8e002e */
[----:B------:R-:W2:Y:S04]  /*1a10*/  @!P2 LDG.E R97, desc[UR16][R44.64] ;  /* 0x000000102c61a981 */ /* 0x000ea8000c1e1900 */
[----:B------:R0:W5:Y:S01]  /*1a20*/  @!P4 LDG.E R111, desc[UR16][R44.64+0x180] ;  /* 0x000180102c6fc981 */ /* 0x000162000c1e1900 */
[----:B------:R-:W-:Y:S01]  /*1a30*/  IMAD R47, R83, UR4, R47 ;  /* 0x00000004532f7c24 */ /* 0x000fe2000f8e022f */
[----:B------:R-:W-:-:S04]  /*1a40*/  LEA R48, P1, R46, R78, 0x2 ;  /* 0x0000004e2e307211 */ /* 0x000fc800078210ff */
[----:B------:R-:W-:-:S05]  /*1a50*/  LEA.HI.X R49, R46, R79, R47, 0x2, P1 ;  /* 0x0000004f2e317211 */ /* 0x000fca00008f142f */
[----:B------:R-:W5:Y:S01]  /*1a60*/  LDG.E R106, desc[UR16][R48.64] ;  /* 0x00000010306a7981 */ /* 0x000f62000c1e1900 */
[----:B0-----:R-:W-:Y:S01]  /*1a70*/  MOV R45, R29 ;  /* 0x0000001d002d7202 */ /* 0x001fe20000000f00 */
[----:B------:R-:W-:-:S04]  /*1a80*/  IMAD.MOV.U32 R44, RZ, RZ, R64 ;  /* 0x000000ffff2c7224 */ /* 0x000fc800078e0040 */
[----:B------:R-:W-:-:S04]  /*1a90*/  IMAD.WIDE.U32 R46, R84, UR4, R44 ;  /* 0x00000004542e7c25 */ /* 0x000fc8000f8e002c */
[----:B------:R-:W-:Y:S01]  /*1aa0*/  IMAD R47, R85, UR4, R47 ;  /* 0x00000004552f7c24 */ /* 0x000fe2000f8e022f */
[----:B-1----:R-:W-:-:S04]  /*1ab0*/  LEA R50, P1, R46, R80, 0x2 ;  /* 0x000000502e327211 */ /* 0x002fc800078210ff */
[----:B------:R-:W-:-:S06]  /*1ac0*/  LEA.HI.X R51, R46, R81, R47, 0x2, P1 ;  /* 0x000000512e337211 */ /* 0x000fcc00008f142f */
[----:B------:R0:W5:Y:S01]  /*1ad0*/  LDG.E R51, desc[UR16][R50.64] ;  /* 0x0000001032337981 */ /* 0x000162000c1e1900 */
[----:B------:R-:W1:Y:S01]  /*1ae0*/  S2UR UR7, SR_CgaCtaId ;  /* 0x00000000000779c3 */ /* 0x000e620000008800 */
[----:B------:R-:W-:Y:S01]  /*1af0*/  UMOV UR6, 0x400 ;  /* 0x0000040000067882 */ /* 0x000fe20000000000 */
[C---:B------:R-:W-:Y:S02]  /*1b00*/  ISETP.NE.AND P3, PT, R68.reuse, RZ, PT ;  /* 0x000000ff4400720c */ /* 0x040fe40003f65270 */
[----:B------:R-:W-:Y:S02]  /*1b10*/  ISETP.NE.AND P1, PT, R68, 0x1f, PT ;  /* 0x0000001f4400780c */ /* 0x000fe40003f25270 */
[----:B0-----:R-:W-:-:S04]  /*1b20*/  IADD3 R50, PT, PT, R104, UR4, RZ ;  /* 0x0000000468327c10 */ /* 0x001fc8000fffe0ff */
[----:B------:R-:W-:Y:S01]  /*1b30*/  SEL R50, R50, R13, !P3 ;  /* 0x0000000d32327207 */ /* 0x000fe20005800000 */
[----:B-1----:R-:W-:-:S06]  /*1b40*/  ULEA UR6, UR7, UR6, 0x18 ;  /* 0x0000000607067291 */ /* 0x002fcc000f8ec0ff */
[----:B------:R-:W-:Y:S01]  /*1b50*/  LEA R50, R50, UR6, 0x2 ;  /* 0x0000000632327c11 */ /* 0x000fe2000f8e10ff */
[----:B------:R-:W-:Y:S01]  /*1b60*/  BSSY.RECONVERGENT B0, `(.L_x_9710) ;  /* 0x0000023000007945 */ /* 0x000fe20003800200 */
[----:B---3--:R-:W-:Y:S04]  /*1b70*/  STS [R2+0x80], R107 ;  /* 0x0000806b02007388 */ /* 0x008fe80000000800 */
[----:B----4-:R-:W-:Y:S04]  /*1b80*/  STS [R2+0x100], R109 ;  /* 0x0001006d02007388 */ /* 0x010fe80000000800 */
[----:B--2---:R-:W-:Y:S04]  /*1b90*/  STS [R2], R97 ;  /* 0x0000006102007388 */ /* 0x004fe80000000800 */
[----:B-----5:R0:W-:Y:S01]  /*1ba0*/  STS [R2+0x180], R111 ;  /* 0x0001806f02007388 */ /* 0x0201e20000000800 */
[----:B------:R-:W-:-:S03]  /*1bb0*/  NOP ;  /* 0x0000000000007918 */ /* 0x000fc60000000000 */
[----:B------:R-:W1:Y:S01]  /*1bc0*/  LDS.128 R44, [R0] ;  /* 0x00000000002c7984 */ /* 0x000e620000000c00 */
[----:B------:R-:W-:-:S04]  /*1bd0*/  FMUL.FTZ R48, R106, 1.4426950216293334961 ;  /* 0x3fb8aa3b6a307820 */ /* 0x000fc80000410000 */
[C---:B------:R-:W-:Y:S01]  /*1be0*/  FMUL.FTZ R93, R48.reuse, R95 ;  /* 0x0000005f305d7220 */ /* 0x040fe20000410000 */
[C---:B0-----:R-:W-:Y:S01]  /*1bf0*/  FMUL.FTZ R111, R48.reuse, R56 ;  /* 0x00000038306f7220 */ /* 0x041fe20000410000 */
[C---:B------:R-:W-:Y:S01]  /*1c00*/  FMUL.FTZ R109, R48.reuse, R99 ;  /* 0x00000063306d7220 */ /* 0x040fe20000410000 */
[----:B------:R-:W-:-:S03]  /*1c10*/  FMUL.FTZ R114, R48, R58 ;  /* 0x0000003a30727220 */ /* 0x000fc60000410000 */
[----:B------:R-:W0:Y:S08]  /*1c20*/  MUFU.EX2 R93, R93 ;  /* 0x0000005d005d7308 */ /* 0x000e300000000800 */
[----:B------:R-:W2:Y:S08]  /*1c30*/  MUFU.EX2 R111, R111 ;  /* 0x0000006f006f7308 */ /* 0x000eb00000000800 */
[----:B------:R-:W3:Y:S08]  /*1c40*/  MUFU.EX2 R109, R109 ;  /* 0x0000006d006d7308 */ /* 0x000ef00000000800 */
[----:B------:R-:W4:Y:S01]  /*1c50*/  MUFU.EX2 R114, R114 ;  /* 0x0000007200727308 */ /* 0x000f220000000800 */
[----:B0-----:R0:W-:Y:S01]  /*1c60*/  STS [R50+0x648], R93 ;  /* 0x0006485d32007388 */ /* 0x0011e20000000800 */
        /* <DEDUP_REMOVED lines=17> */
.L_x_9711:
[----:B------:R0:W1:Y:S02]  /*1d80*/  LDS R97, [R20+UR5+0xe4c] ;  /* 0x000e4c0514617984 */ /* 0x0000640008000800 */
.L_x_9712:
[----:B------:R-:W-:Y:S05]  /*1d90*/  BSYNC.RECONVERGENT B0 ;  /* 0x0000000000007941 */ /* 0x000fea0003800200 */
.L_x_9710:
[----:B------:R-:W5:Y:S01]  /*1da0*/  @P0 LDC R49, c[0x0][0x38c] ;  /* 0x0000e300ff310b82 */ /* 0x000f620000000800 */
[----:B------:R-:W-:Y:S01]  /*1db0*/  MOV R50, RZ ;  /* 0x000000ff00327202 */ /* 0x000fe20000000f00 */
[----:B-----5:R-:W-:-:S04]  /*1dc0*/  @P0 IMAD R49, R94, R49, UR4 ;  /* 0x000000045e310e24 */ /* 0x020fc8000f8e0231 */
[----:B--2---:R-:W-:-:S05]  /*1dd0*/  @P0 IMAD.WIDE R48, R49, 0x8, R74 ;  /* 0x0000000831300825 */ /* 0x004fca00078e024a */
[----:B------:R2:W5:Y:S01]  /*1de0*/  @P0 LDG.E R50, desc[UR16][R48.64+0x4] ;  /* 0x0000041030320981 */ /* 0x000562000c1e1900 */
[----:B------:R-:W-:Y:S01]  /*1df0*/  FFMA.FTZ R92, R100, R111, R101 ;  /* 0x0000006f645c7223 */ /* 0x000fe20000010065 */
[----:B-1-34-:R-:W-:Y:S01]  /*1e00*/  FMUL.FTZ R110, R114, R97 ;  /* 0x00000061726e7220 */ /* 0x01afe20000410000 */
[----:B------:R-:W-:Y:S01]  /*1e10*/  ISETP.GE.AND P1, PT, R54, 0x1, PT ;  /* 0x000000013600780c */ /* 0x000fe20003f26270 */
[----:B------:R-:W-:Y:S01]  /*1e20*/  ULEA UR7, UR4, UR6, 0x3 ;  /* 0x0000000604077291 */ /* 0x000fe2000f8e18ff */
[C---:B------:R-:W-:Y:S01]  /*1e30*/  FFMA.FTZ R92, R109.reuse, R92, R102 ;  /* 0x0000005c6d5c7223 */ /* 0x040fe20000010066 */
[----:B------:R-:W-:Y:S01]  /*1e40*/  FMUL.FTZ R118, R109, R110 ;  /* 0x0000006e6d767220 */ /* 0x000fe20000410000 */
[----:B------:R-:W-:Y:S01]  /*1e50*/  ISETP.NE.AND P4, PT, R15, 0x1f, PT ;  /* 0x0000001f0f00780c */ /* 0x000fe20003f85270 */
[----:B------:R-:W-:Y:S01]  /*1e60*/  BSSY.RECONVERGENT B0, `(.L_x_9713) ;  /* 0x0000087000007945 */ /* 0x000fe20003800200 */
[C---:B------:R-:W-:Y:S01]  /*1e70*/  FFMA.FTZ R113, R114.reuse, R92, R103 ;  /* 0x0000005c72717223 */ /* 0x040fe20000010067 */
[----:B------:R-:W-:Y:S01]  /*1e80*/  FFMA.FTZ R92, R114, R96, R115 ;  /* 0x00000060725c7223 */ /* 0x000fe20000010073 */
[----:B------:R-:W-:-:S03]  /*1e90*/  FMUL.FTZ R118, R111, R118 ;  /* 0x000000766f767220 */ /* 0x000fc60000410000 */
[----:B------:R-:W1:Y:S01]  /*1ea0*/  SHFL.UP PT, R110, R113, 0x1, RZ ;  /* 0x04200000716e7989 */ /* 0x000e6200000e00ff */
[----:B------:R-:W-:Y:S01]  /*1eb0*/  FFMA.FTZ R112, R109, R92, R107 ;  /* 0x0000005c6d707223 */ /* 0x000fe2000001006b */
[----:B------:R-:W-:Y:S02]  /*1ec0*/  FMUL.FTZ R92, R93, R111 ;  /* 0x0000006f5d5c7220 */ /* 0x000fe40000410000 */
[----:B------:R-:W3:Y:S01]  /*1ed0*/  SHFL.DOWN PT, R117, R118, 0x1, 0x1f ;  /* 0x08201f0076757f89 */ /* 0x000ee200000e0000 */
[----:B------:R-:W-:Y:S01]  /*1ee0*/  FFMA.FTZ R112, R111, R112, R108 ;  /* 0x000000706f707223 */ /* 0x000fe2000001006c */
[----:B--2---:R-:W-:-:S04]  /*1ef0*/  FMUL.FTZ R49, R109, R92 ;  /* 0x0000005c6d317220 */ /* 0x004fc80000410000 */
[----:B------:R-:W-:Y:S01]  /*1f00*/  FMUL.FTZ R92, R114, R49 ;  /* 0x00000031725c7220 */ /* 0x000fe20000410000 */
[----:B------:R-:W2:Y:S01]  /*1f10*/  SHFL.DOWN PT, R116, R112, 0x1, 0x1f ;  /* 0x08201f0070747f89 */ /* 0x000ea200000e0000 */
[----:B------:R-:W-:-:S03]  /*1f20*/  MOV R119, R112 ;  /* 0x0000007000777202 */ /* 0x000fc60000000f00 */
[----:B------:R-:W4:Y:S01]  /*1f30*/  SHFL.UP PT, R49, R92, 0x1, RZ ;  /* 0x042000005c317989 */ /* 0x000f2200000e00ff */
[----:B-1----:R-:W-:-:S05]  /*1f40*/  FFMA.FTZ R110, R92, R110, R113 ;  /* 0x0000006e5c6e7223 */ /* 0x002fca0000010071 */
[----:B------:R-:W-:Y:S01]  /*1f50*/  FSEL R113, R113, R110, !P1 ;  /* 0x0000006e71717208 */ /* 0x000fe20004800000 */
[----:B---3--:R-:W-:-:S04]  /*1f60*/  @P4 FMUL.FTZ R110, R117, R118 ;  /* 0x00000076756e4220 */ /* 0x008fc80000410000 */
[----:B------:R-:W1:Y:S01]  /*1f70*/  SHFL.UP PT, R48, R113, 0x2, RZ ;  /* 0x0440000071307989 */ /* 0x000e6200000e00ff */
[----:B--2---:R-:W-:Y:S01]  /*1f80*/  @P4 FFMA.FTZ R119, R118, R116, R119 ;  /* 0x0000007476774223 */ /* 0x004fe20000010077 */
[----:B------:R-:W-:Y:S02]  /*1f90*/  @P4 MOV R118, R110 ;  /* 0x0000006e00764202 */ /* 0x000fe40000000f00 */
[----:B------:R-:W-:Y:S01]  /*1fa0*/  ISETP.GT.U32.AND P4, PT, R15, 0x1d, PT ;  /* 0x0000001d0f00780c */ /* 0x000fe20003f84070 */
[----:B----4-:R-:W-:Y:S01]  /*1fb0*/  @P1 FMUL.FTZ R92, R92, R49 ;  /* 0x000000315c5c1220 */ /* 0x010fe20000410000 */
[----:B------:R-:W2:Y:S01]  /*1fc0*/  SHFL.DOWN PT, R112, R119, 0x2, 0x1f ;  /* 0x08401f0077707f89 */ /* 0x000ea200000e0000 */
[----:B------:R-:W-:-:S03]  /*1fd0*/  ISETP.GE.AND P1, PT, R54, 0x2, PT ;  /* 0x000000023600780c */ /* 0x000fc60003f26270 */
[----:B------:R-:W3:Y:S04]  /*1fe0*/  SHFL.DOWN PT, R121, R118, 0x2, 0x1f ;  /* 0x08401f0076797f89 */ /* 0x000ee800000e0000 */
[----:B------:R-:W4:Y:S01]  /*1ff0*/  SHFL.UP PT, R49, R92, 0x2, RZ ;  /* 0x044000005c317989 */ /* 0x000f2200000e00ff */
[----:B-1----:R-:W-:-:S05]  /*2000*/  FFMA.FTZ R48, R92, R48, R113 ;  /* 0x000000305c307223 */ /* 0x002fca0000010071 */
[----:B------:R-:W-:Y:S01]  /*2010*/  FSEL R117, R113, R48, !P1 ;  /* 0x0000003071757208 */ /* 0x000fe20004800000 */
[----:B--2---:R-:W-:-:S04]  /*2020*/  @!P4 FFMA.FTZ R119, R118, R112, R119 ;  /* 0x000000707677c223 */ /* 0x004fc80000010077 */
[----:B------:R-:W1:Y:S01]  /*2030*/  SHFL.UP PT, R48, R117, 0x4, RZ ;  /* 0x0480000075307989 */ /* 0x000e6200000e00ff */
[----:B---3--:R-:W-:Y:S01]  /*2040*/  @!P4 FMUL.FTZ R110, R118, R121 ;  /* 0x00000079766ec220 */ /* 0x008fe20000410000 */
[----:B----4-:R-:W-:Y:S02]  /*2050*/  @P1 FMUL.FTZ R92, R92, R49 ;  /* 0x000000315c5c1220 */ /* 0x010fe40000410000 */
[----:B------:R-:W2:Y:S02]  /*2060*/  SHFL.DOWN PT, R112, R119, 0x4, 0x1f ;  /* 0x08801f0077707f89 */ /* 0x000ea400000e0000 */
[----:B------:R-:W-:Y:S02]  /*2070*/  @!P4 MOV R118, R110 ;  /* 0x0000006e0076c202 */ /* 0x000fe40000000f00 */
[----:B------:R-:W-:Y:S01]  /*2080*/  ISETP.GE.AND P1, PT, R54, 0x4, PT ;  /* 0x000000043600780c */ /* 0x000fe20003f26270 */
[----:B------:R-:W3:Y:S01]  /*2090*/  SHFL.UP PT, R49, R92, 0x4, RZ ;  /* 0x048000005c317989 */ /* 0x000ee200000e00ff */
[----:B------:R-:W-:-:S03]  /*20a0*/  ISETP.GT.U32.AND P4, PT, R15, 0x1b, PT ;  /* 0x0000001b0f00780c */ /* 0x000fc60003f84070 */
[----:B------:R-:W4:Y:S01]  /*20b0*/  SHFL.DOWN PT, R121, R118, 0x4, 0x1f ;  /* 0x08801f0076797f89 */ /* 0x000f2200000e0000 */
[----:B-1----:R-:W-:-:S05]  /*20c0*/  FFMA.FTZ R48, R92, R48, R117 ;  /* 0x000000305c307223 */ /* 0x002fca0000010075 */
[----:B------:R-:W-:-:S04]  /*20d0*/  FSEL R113, R117, R48, !P1 ;  /* 0x0000003075717208 */ /* 0x000fc80004800000 */
[----:B--2---:R-:W-:Y:S01]  /*20e0*/  @!P4 FFMA.FTZ R119, R118, R112, R119 ;  /* 0x000000707677c223 */ /* 0x004fe20000010077 */
[----:B---3--:R-:W-:Y:S01]  /*20f0*/  @P1 FMUL.FTZ R92, R92, R49 ;  /* 0x000000315c5c1220 */ /* 0x008fe20000410000 */
[----:B------:R-:W1:Y:S01]  /*2100*/  SHFL.UP PT, R48, R113, 0x8, RZ ;  /* 0x0500000071307989 */ /* 0x000e6200000e00ff */
[----:B------:R-:W-:Y:S01]  /*2110*/  ISETP.GE.AND P1, PT, R54, 0x8, PT ;  /* 0x000000083600780c */ /* 0x000fe20003f26270 */
[----:B----4-:R-:W-:Y:S02]  /*2120*/  @!P4 FMUL.FTZ R110, R118, R121 ;  /* 0x00000079766ec220 */ /* 0x010fe40000410000 */
[----:B------:R-:W2:Y:S02]  /*2130*/  SHFL.UP PT, R49, R92, 0x8, RZ ;  /* 0x050000005c317989 */ /* 0x000ea400000e00ff */
[----:B------:R-:W-:Y:S02]  /*2140*/  @!P4 IMAD.MOV.U32 R118, RZ, RZ, R110 ;  /* 0x000000ffff76c224 */ /* 0x000fe400078e006e */
[----:B------:R-:W3:Y:S01]  /*2150*/  SHFL.DOWN PT, R112, R119, 0x8, 0x1f ;  /* 0x09001f0077707f89 */ /* 0x000ee200000e0000 */
[----:B------:R-:W-:-:S03]  /*2160*/  ISETP.GT.U32.AND P4, PT, R15, 0x17, PT ;  /* 0x000000170f00780c */ /* 0x000fc60003f84070 */
[----:B------:R-:W4:Y:S01]  /*2170*/  SHFL.DOWN PT, R121, R118, 0x8, 0x1f ;  /* 0x09001f0076797f89 */ /* 0x000f2200000e0000 */
[C---:B-1----:R-:W-:Y:S01]  /*2180*/  FFMA.FTZ R48, R92.reuse, R48, R113 ;  /* 0x000000305c307223 */ /* 0x042fe20000010071 */
[----:B--2---:R-:W-:-:S04]  /*2190*/  @P1 FMUL.FTZ R92, R92, R49 ;  /* 0x000000315c5c1220 */ /* 0x004fc80000410000 */
[----:B------:R-:W-:Y:S02]  /*21a0*/  FSEL R117, R113, R48, !P1 ;  /* 0x0000003071757208 */ /* 0x000fe40004800000 */
[----:B------:R-:W-:Y:S02]  /*21b0*/  ISETP.GE.AND P1, PT, R17, UR10, PT ;  /* 0x0000000a11007c0c */ /* 0x000fe4000bf26270 */
[C---:B---3--:R-:W-:Y:S01]  /*21c0*/  @!P4 FFMA.FTZ R119, R118.reuse, R112, R119 ;  /* 0x000000707677c223 */ /* 0x048fe20000010077 */
[----:B------:R-:W-:Y:S01]  /*21d0*/  SHFL.UP PT, R113, R92, 0x10, RZ ;  /* 0x060000005c717989 */ /* 0x000fe200000e00ff */
[----:B------:R-:W-:Y:S01]  /*21e0*/  MOV R49, RZ ;  /* 0x000000ff00317202 */ /* 0x000fe20000000f00 */
[----:B----4-:R-:W-:Y:S02]  /*21f0*/  @!P4 FMUL.FTZ R48, R118, R121 ;  /* 0x000000797630c220 */ /* 0x010fe40000410000 */
[----:B------:R-:W1:Y:S01]  /*2200*/  SHFL.UP PT, R110, R117, 0x10, RZ ;  /* 0x06000000756e7989 */ /* 0x000e6200000e00ff */
[----:B------:R-:W-:-:S02]  /*2210*/  ISETP.NE.OR P1, PT, R68, RZ, P1 ;  /* 0x000000ff4400720c */ /* 0x000fc40000f25670 */
[----:B------:R-:W-:Y:S01]  /*2220*/  @!P4 MOV R118, R48 ;  /* 0x000000300076c202 */ /* 0x000fe20000000f00 */
[----:B------:R-:W-:Y:S01]  /*2230*/  HFMA2 R48, -RZ, RZ, 1.875, 0 ;  /* 0x3f800000ff307431 */ /* 0x000fe200000001ff */
[----:B------:R-:W-:Y:S01]  /*2240*/  ISETP.GE.AND P4, PT, R54, 0x10, PT ;  /* 0x000000103600780c */ /* 0x000fe20003f86270 */
[----:B------:R-:W2:Y:S04]  /*2250*/  SHFL.DOWN PT, R120, R119, 0x10, 0x1f ;  /* 0x0a001f0077787f89 */ /* 0x000ea800000e0000 */
[----:B------:R-:W3:Y:S04]  /*2260*/  SHFL.DOWN PT, R121, R118, 0x10, 0x1f ;  /* 0x0a001f0076797f89 */ /* 0x000ee800000e0000 */
[----:B------:R-:W4:Y:S01]  /*2270*/  @!P1 LDS.64 R48, [UR7+0xec8] ;  /* 0x000ec807ff309984 */ /* 0x000f220008000a00 */
[----:B------:R-:W-:Y:S01]  /*2280*/  ISETP.GT.U32.AND P1, PT, R15, 0xf, PT ;  /* 0x0000000f0f00780c */ /* 0x000fe20003f24070 */
[----:B-1----:R-:W-:-:S02]  /*2290*/  FFMA.FTZ R110, R92, R110, R117 ;  /* 0x0000006e5c6e7223 */ /* 0x002fc40000010075 */
[----:B------:R-:W-:-:S03]  /*22a0*/  @P4 FMUL.FTZ R92, R92, R113 ;  /* 0x000000715c5c4220 */ /* 0x000fc60000410000 */
[----:B------:R-:W-:-:S03]  /*22b0*/  FSEL R110, R117, R110, !P4 ;  /* 0x0000006e756e7208 */ /* 0x000fc60006000000 */
[----:B------:R-:W-:Y:S04]  /*22c0*/  SHFL.UP PT, R92, R92, 0x1, RZ ;  /* 0x042000005c5c7989 */ /* 0x000fe800000e00ff */
[C---:B--2---:R-:W-:Y:S01]  /*22d0*/  @!P1 FFMA.FTZ R119, R118.reuse, R120, R119 ;  /* 0x0000007876779223 */ /* 0x044fe20000010077 */
[----:B------:R-:W-:Y:S01]  /*22e0*/  SHFL.UP PT, R113, R110, 0x1, RZ ;  /* 0x042000006e717989 */ /* 0x000fe200000e00ff */
[----:B---3--:R-:W-:-:S03]  /*22f0*/  @!P1 FMUL.FTZ R116, R118, R121 ;  /* 0x0000007976749220 */ /* 0x008fc60000410000 */
[----:B------:R-:W-:Y:S02]  /*2300*/  SHFL.IDX PT, R123, R119, RZ, 0x1f ;  /* 0x00001fff777b7589 */ /* 0x000fe400000e0000 */
[----:B------:R-:W-:Y:S02]  /*2310*/  @!P1 MOV R118, R116 ;  /* 0x0000007400769202 */ /* 0x000fe40000000f00 */
[----:B------:R-:W-:Y:S01]  /*2320*/  ISETP.NE.AND P1, PT, R68, RZ, PT ;  /* 0x000000ff4400720c */ /* 0x000fe20003f25270 */
[----:B------:R-:W-:Y:S04]  /*2330*/  SHFL.DOWN PT, R120, R119, 0x1, 0x1f ;  /* 0x08201f0077787f89 */ /* 0x000fe800000e0000 */
[----:B------:R-:W-:Y:S04]  /*2340*/  SHFL.IDX PT, R116, R118, RZ, 0x1f ;  /* 0x00001fff76747589 */ /* 0x000fe800000e0000 */
[----:B------:R-:W-:Y:S04]  /*2350*/  SHFL.DOWN PT, R121, R118, 0x1, 0x1f ;  /* 0x08201f0076797f89 */ /* 0x000fe800000e0000 */
[----:B----4-:R-:W-:Y:S04]  /*2360*/  SHFL.IDX PT, R117, R49, RZ, 0x1f ;  /* 0x00001fff31757589 */ /* 0x010fe800000e0000 */
[----:B-----5:R-:W1:Y:S02]  /*2370*/  SHFL.IDX PT, R112, R50, RZ, 0x1f ;  /* 0x00001fff32707589 */ /* 0x020e6400000e0000 */
[----:B-1----:R-:W-:Y:S01]  /*2380*/  @P3 FFMA.FTZ R112, R92, R112, R113 ;  /* 0x000000705c703223 */ /* 0x002fe20000010071 */
[----:B------:R-:W-:Y:S01]  /*2390*/  FMUL.FTZ R92, R116, R48 ;  /* 0x00000030745c7220 */ /* 0x000fe20000410000 */
[----:B------:R-:W-:-:S02]  /*23a0*/  ISETP.NE.AND P3, PT, R68, 0x1f, PT ;  /* 0x0000001f4400780c */ /* 0x000fc40003f65270 */
[----:B------:R-:W-:Y:S01]  /*23b0*/  FFMA.FTZ R112, R93, R112, R100 ;  /* 0x000000705d707223 */ /* 0x000fe20000010064 */
[----:B------:R-:W-:-:S03]  /*23c0*/  FFMA.FTZ R93, R116, R49, R123 ;  /* 0x00000031745d7223 */ /* 0x000fc6000001007b */
[-C--:B------:R-:W-:Y:S01]  /*23d0*/  FFMA.FTZ R110, R111, R112.reuse, R101 ;  /* 0x000000706f6e7223 */ /* 0x080fe20000010065 */
[----:B------:R-:W-:Y:S01]  /*23e0*/  FMUL.FTZ R49, R51, R112 ;  /* 0x0000007033317220 */ /* 0x000fe20000410000 */
[----:B------:R1:W-:Y:S02]  /*23f0*/  @!P1 STS.64 [UR7+0xec8], R92 ;  /* 0x000ec85cff009988 */ /* 0x0003e40008000a07 */
[-C--:B------:R-:W-:Y:S01]  /*2400*/  FFMA.FTZ R113, R109, R110.reuse, R102 ;  /* 0x0000006e6d717223 */ /* 0x080fe20000010066 */
[----:B------:R-:W-:Y:S01]  /*2410*/  FMUL.FTZ R50, R51, R110 ;  /* 0x0000006e33327220 */ /* 0x000fe20000410000 */
[----:B------:R-:W-:Y:S01]  /*2420*/  FMUL.FTZ R48, R4, R49 ;  /* 0x0000003104307220 */ /* 0x000fe20000410000 */
[----:B------:R-:W-:Y:S01]  /*2430*/  @P3 FFMA.FTZ R117, R121, R117, R120 ;  /* 0x0000007579753223 */ /* 0x000fe20000010078 */
[-C--:B------:R-:W-:Y:S01]  /*2440*/  FFMA.FTZ R116, R114, R113.reuse, R103 ;  /* 0x0000007172747223 */ /* 0x080fe20000010067 */
[----:B------:R-:W-:Y:S01]  /*2450*/  FMUL.FTZ R119, R51, R113 ;  /* 0x0000007133777220 */ /* 0x000fe20000410000 */
[----:B------:R-:W-:Y:S01]  /*2460*/  FMUL.FTZ R49, R5, R50 ;  /* 0x0000003205317220 */ /* 0x000fe20000410000 */
[----:B------:R-:W-:Y:S01]  /*2470*/  FFMA.FTZ R117, R117, R97, R96 ;  /* 0x0000006175757223 */ /* 0x000fe20000010060 */
[----:B------:R-:W-:Y:S01]  /*2480*/  FMUL.FTZ R118, R51, R116 ;  /* 0x0000007433767220 */ /* 0x000fe20000410000 */
[----:B------:R-:W-:Y:S01]  /*2490*/  FMUL.FTZ R50, R6, R119 ;  /* 0x0000007706327220 */ /* 0x000fe20000410000 */
[----:B------:R-:W-:-:S04]  /*24a0*/  IMAD.WIDE.U32 R96, R88, UR4, R90 ;  /* 0x0000000458607c25 */ /* 0x000fc8000f8e005a */
[----:B------:R-:W-:Y:S01]  /*24b0*/  FFMA.FTZ R114, R114, R117, R115 ;  /* 0x0000007572727223 */ /* 0x000fe20000010073 */
[----:B------:R-:W-:Y:S01]  /*24c0*/  FMUL.FTZ R51, R7, R118 ;  /* 0x0000007607337220 */ /* 0x000fe20000410000 */
[----:B------:R-:W-:Y:S01]  /*24d0*/  FMUL.FTZ R115, R44, R112 ;  /* 0x000000702c737220 */ /* 0x000fe20000410000 */
[----:B------:R-:W-:Y:S01]  /*24e0*/  IMAD R121, R89, UR4, R97 ;  /* 0x0000000459797c24 */ /* 0x000fe2000f8e0261 */
[C---:B------:R-:W-:Y:S01]  /*24f0*/  LEA R44, P3, R96.reuse, UR8, 0x2 ;  /* 0x00000008602c7c11 */ /* 0x040fe2000f8610ff */
[----:B------:R-:W-:Y:S01]  /*2500*/  FMUL.FTZ R97, R45, R110 ;  /* 0x0000006e2d617220 */ /* 0x000fe20000410000 */
[----:B------:R2:W-:Y:S01]  /*2510*/  STS.128 [R18+0x210], R48 ;  /* 0x0002103012007388 */ /* 0x0005e20000000c00 */
[----:B------:R-:W-:Y:S01]  /*2520*/  FFMA.FTZ R107, R109, R114, R107 ;  /* 0x000000726d6b7223 */ /* 0x000fe2000001006b */
[----:B------:R-:W-:Y:S01]  /*2530*/  LEA.HI.X R45, R96, UR9, R121, 0x2, P3 ;  /* 0x00000009602d7c11 */ /* 0x000fe200098f1479 */
[----:B-1----:R-:W-:Y:S01]  /*2540*/  FFMA.FTZ R92, R4, R115, RZ ;  /* 0x00000073045c7223 */ /* 0x002fe200000100ff */
[----:B------:R-:W-:Y:S01]  /*2550*/  BAR.SYNC.DEFER_BLOCKING 0x0 ;  /* 0x0000000000007b1d */ /* 0x000fe20000010000 */
[----:B------:R-:W-:Y:S01]  /*2560*/  FFMA.FTZ R111, R111, R107, R108 ;  /* 0x0000006b6f6f7223 */ /* 0x000fe2000001006c */
[----:B------:R-:W-:Y:S01]  /*2570*/  FMUL.FTZ R46, R46, R113 ;  /* 0x000000712e2e7220 */ /* 0x000fe20000410000 */
[----:B------:R-:W-:Y:S01]  /*2580*/  FFMA.FTZ R97, R5, R97, R92 ;  /* 0x0000006105617223 */ /* 0x000fe2000001005c */
[----:B------:R-:W-:Y:S01]  /*2590*/  FADD.FTZ R112, -R100, R112 ;  /* 0x0000007064707221 */ /* 0x000fe20000010100 */
[----:B------:R-:W-:Y:S01]  /*25a0*/  FMUL.FTZ R47, R47, R116 ;  /* 0x000000742f2f7220 */ /* 0x000fe20000410000 */
[----:B------:R-:W-:Y:S01]  /*25b0*/  FADD.FTZ R92, -R102, R113 ;  /* 0x00000071665c7221 */ /* 0x000fe20000010100 */
[----:B--2---:R-:W-:Y:S01]  /*25c0*/  IADD3 R48, PT, PT, -R98, UR11, RZ ;  /* 0x0000000b62307c10 */ /* 0x004fe2000fffe1ff */
[----:B------:R-:W-:Y:S01]  /*25d0*/  FMUL.FTZ R49, R111, R95 ;  /* 0x0000005f6f317220 */ /* 0x000fe20000410000 */
[----:B------:R-:W-:-:S02]  /*25e0*/  FADD.FTZ R51, -R101, R110 ;  /* 0x0000006e65337221 */ /* 0x000fc40000010100 */
[C---:B------:R-:W-:Y:S01]  /*25f0*/  ISETP.GE.AND P3, PT, R48.reuse, 0x1, PT ;  /* 0x000000013000780c */ /* 0x040fe20003f66270 */
[----:B------:R-:W-:Y:S01]  /*2600*/  FFMA.FTZ R93, R49, R112, RZ ;  /* 0x00000070315d7223 */ /* 0x000fe200000100ff */
[C---:B------:R-:W-:Y:S02]  /*2610*/  ISETP.GE.AND P4, PT, R48.reuse, 0x21, PT ;  /* 0x000000213000780c */ /* 0x040fe40003f86270 */
        /* <DEDUP_REMOVED lines=11> */
.L_x_9714:
[----:B------:R-:W-:Y:S05]  /*26d0*/  BSYNC.RECONVERGENT B0 ;  /* 0x0000000000007941 */ /* 0x000fea0003800200 */
.L_x_9713:
[----:B------:R-:W-:Y:S04]  /*26e0*/  BSSY.RECONVERGENT B0, `(.L_x_9715) ;  /* 0x0000003000007945 */ /* 0x000fe80003800200 */
[----:B------:R-:W-:Y:S05]  /*26f0*/  @!P4 BRA `(.L_x_9716) ;  /* 0x000000000004c947 */ /* 0x000fea0003800000 */
[----:B--2---:R4:W-:Y:S02]  /*2700*/  REDG.E.ADD.F32.FTZ.RN.STRONG.GPU desc[UR16][R44.64+0x80], R119 ;  /* 0x000080772c0079a6 */ /* 0x0049e4000c12f310 */
.L_x_9716:
[----:B------:R-:W-:Y:S05]  /*2710*/  BSYNC.RECONVERGENT B0 ;  /* 0x0000000000007941 */ /* 0x000fea0003800200 */
.L_x_9715:
[----:B------:R0:W0:Y:S01]  /*2720*/  LDS R109, [R11+0x100] ;  /* 0x000100000b6d7984 */ /* 0x0000220000000800 */
[----:B------:R-:W-:Y:S01]  /*2730*/  BSSY.RECONVERGENT B0, `(.L_x_9717) ;  /* 0x0000006000007945 */ /* 0x000fe20003800200 */
[----:B------:R-:W-:Y:S01]  /*2740*/  FMUL.FTZ R50, R117, R58 ;  /* 0x0000003a75327220 */ /* 0x000fe20000410000 */
[----:B------:R-:W-:Y:S01]  /*2750*/  FADD.FTZ R97, -R103, R116 ;  /* 0x0000007467617221 */ /* 0x000fe20000010100 */
[----:B---3--:R-:W-:Y:S01]  /*2760*/  FFMA.FTZ R93, R47, R92, R96 ;  /* 0x0000005c2f5d7223 */ /* 0x008fe20000010060 */
[----:B------:R-:W-:Y:S06]  /*2770*/  @!P5 BRA `(.L_x_9718) ;  /* 0x000000000004d947 */ /* 0x000fec0003800000 */
[----:B0-----:R3:W-:Y:S02]  /*2780*/  REDG.E.ADD.F32.FTZ.RN.STRONG.GPU desc[UR16][R44.64+0x100], R109 ;  /* 0x0001006d2c0079a6 */ /* 0x0017e4000c12f310 */
.L_x_9718:
[----:B------:R-:W-:Y:S05]  /*2790*/  BSYNC.RECONVERGENT B0 ;  /* 0x0000000000007941 */ /* 0x000fea0003800200 */
.L_x_9717:
[----:B0--3--:R0:W3:Y:S01]  /*27a0*/  LDS R109, [R11+0x180] ;  /* 0x000180000b6d7984 */ /* 0x0090e20000000800 */
[----:B------:R-:W-:Y:S01]  /*27b0*/  BSSY.RECONVERGENT B0, `(.L_x_9719) ;  /* 0x0000004000007945 */ /* 0x000fe20003800200 */
[----:B------:R-:W-:-:S03]  /*27c0*/  FFMA.FTZ R93, R50, R97, R93 ;  /* 0x00000061325d7223 */ /* 0x000fc6000001005d */
[----:B------:R-:W-:Y:S05]  /*27d0*/  @!P6 BRA `(.L_x_9720) ;  /* 0x000000000004e947 */ /* 0x000fea0003800000 */
[----:B---3--:R3:W-:Y:S02]  /*27e0*/  REDG.E.ADD.F32.FTZ.RN.STRONG.GPU desc[UR16][R44.64+0x180], R109 ;  /* 0x0001806d2c0079a6 */ /* 0x0087e4000c12f310 */
.L_x_9720:
[----:B------:R-:W-:Y:S05]  /*27f0*/  BSYNC.RECONVERGENT B0 ;  /* 0x0000000000007941 */ /* 0x000fea0003800200 */
.L_x_9719:
        /* <DEDUP_REMOVED lines=60> */
.L_x_9722:
[----:B------:R-:W-:Y:S05]  /*2bc0*/  BSYNC.RECONVERGENT B0 ;  /* 0x0000000000007941 */ /* 0x000fea0003800200 */
.L_x_9721:
[----:B------:R-:W-:-:S04]  /*2bd0*/  UIADD3 UR4, UPT, UPT, UR4, 0x1, URZ ;  /* 0x0000000104047890 */ /* 0x000fc8000fffe0ff */
[----:B------:R-:W-:-:S09]  /*2be0*/  UISETP.GE.AND UP0, UPT, UR4, UR12, UPT ;  /* 0x0000000c0400728c */ /* 0x000fd2000bf06270 */
[----:B------:R-:W-:Y:S05]  /*2bf0*/  BRA.U !UP0, `(.L_x_9723) ;  /* 0xffffffed083c7547 */ /* 0x000fea000b83ffff */
.L_x_9709:
[----:B------:R-:W-:Y:S01]  /*2c00*/  BAR.SYNC.DEFER_BLOCKING 0x0 ;  /* 0x0000000000007b1d */ /* 0x000fe20000010000 */
[-C--:B------:R-:W-:Y:S01]  /*2c10*/  ISETP.GE.AND P0, PT, R16, R3.reuse, PT ;  /* 0x000000031000720c */ /* 0x080fe20003f06270 */
[----:B------:R-:W-:Y:S01]  /*2c20*/  HFMA2 R33, -RZ, RZ, 0, 0 ;  /* 0x00000000ff217431 */ /* 0x000fe200000001ff */
[-C--:B------:R-:W-:Y:S01]  /*2c30*/  ISETP.GE.AND P1, PT, R14, R3.reuse, PT ;  /* 0x000000030e00720c */ /* 0x080fe20003f26270 */
[----:B---3--:R-:W-:Y:S01]  /*2c40*/  HFMA2 R45, -RZ, RZ, 0, 0 ;  /* 0x00000000ff2d7431 */ /* 0x008fe200000001ff */
[----:B------:R-:W-:-:S03]  /*2c50*/  ISETP.GE.AND P2, PT, R12, R3, PT ;  /* 0x000000030c00720c */ /* 0x000fc60003f46270 */
[----:B0---4-:R-:W0:Y:S01]  /*2c60*/  LDC.64 R48, c[0x0][0x4f8] ;  /* 0x00013e00ff307b82 */ /* 0x011e220000000a00 */
[----:B------:R-:W-:Y:S01]  /*2c70*/  ISETP.GE.AND P3, PT, R10, R3, PT ;  /* 0x000000030a00720c */ /* 0x000fe20003f66270 */
[----:B------:R-:W3:Y:S01]  /*2c80*/  LDCU.64 UR8, c[0x0][0x500] ;  /* 0x0000a000ff0877ac */ /* 0x000ee20008000a00 */
[----:B------:R-:W-:Y:S02]  /*2c90*/  MOV R35, RZ ;  /* 0x000000ff00237202 */ /* 0x000fe40000000f00 */
[----:B------:R-:W-:Y:S01]  /*2ca0*/  MOV R47, RZ ;  /* 0x000000ff002f7202 */ /* 0x000fe20000000f00 */
[----:B------:R-:W4:Y:S01]  /*2cb0*/  LDCU.64 UR10, c[0x0][0x550] ;  /* 0x0000aa00ff0a77ac */ /* 0x000f220008000a00 */
[----:B------:R-:W5:Y:S04]  /*2cc0*/  @!P0 LDG.E R33, desc[UR16][R76.64] ;  /* 0x000000104c218981 */ /* 0x000f68000c1e1900 */
[----:B------:R-:W2:Y:S04]  /*2cd0*/  @!P1 LDG.E R35, desc[UR16][R76.64+0x80] ;  /* 0x000080104c239981 */ /* 0x000ea8000c1e1900 */
[----:B------:R-:W3:Y:S04]  /*2ce0*/  @!P2 LDG.E R45, desc[UR16][R76.64+0x100] ;  /* 0x000100104c2da981 */ /* 0x000ee8000c1e1900 */
[----:B------:R-:W4:Y:S01]  /*2cf0*/  @!P3 LDG.E R47, desc[UR16][R76.64+0x180] ;  /* 0x000180104c2fb981 */ /* 0x000f22000c1e1900 */
[----:B------:R-:W-:-:S02]  /*2d00*/  ISETP.NE.AND P0, PT, R68, RZ, PT ;  /* 0x000000ff4400720c */ /* 0x000fc40003f05270 */
[----:B------:R-:W-:Y:S01]  /*2d10*/  SHF.R.S32.HI R61, RZ, 0x1f, R60 ;  /* 0x0000001fff3d7819 */ /* 0x000fe2000001143c */
[----:B-----5:R-:W-:Y:S04]  /*2d20*/  STS [R2], R33 ;  /* 0x0000002102007388 */ /* 0x020fe80000000800 */
[----:B--2---:R-:W-:Y:S04]  /*2d30*/  STS [R2+0x80], R35 ;  /* 0x0000802302007388 */ /* 0x004fe80000000800 */
[----:B---3--:R-:W-:Y:S04]  /*2d40*/  STS [R2+0x100], R45 ;  /* 0x0001002d02007388 */ /* 0x008fe80000000800 */
[----:B----4-:R-:W-:Y:S01]  /*2d50*/  STS [R2+0x180], R47 ;  /* 0x0001802f02007388 */ /* 0x010fe20000000800 */
[----:B------:R-:W-:-:S03]  /*2d60*/  NOP ;  /* 0x0000000000007918 */ /* 0x000fc60000000000 */
[----:B------:R-:W2:Y:S01]  /*2d70*/  LDS.128 R4, [R0] ;  /* 0x0000000000047984 */ /* 0x000ea20000000c00 */
        /* <DEDUP_REMOVED lines=18> */
[----:B------:R-:W-:Y:S01]  /*2ea0*/  @!P4 FMUL.FTZ R7, R5, -1.4426950216293334961 ;  /* 0xbfb8aa3b0507c820 */ /* 0x000fe20000410000 */
[----:B0-----:R-:W-:-:S04]  /*2eb0*/  IMAD.WIDE.U32 R4, R48, UR18, R60 ;  /* 0x0000001230047c25 */ /* 0x001fc8000f8e003c */
[----:B------:R-:W-:Y:S01]  /*2ec0*/  @!P3 FMUL.FTZ R32, R32, -1.4426950216293334961 ;  /* 0xbfb8aa3b2020b820 */ /* 0x000fe20000410000 */
[----:B------:R-:W0:Y:S01]  /*2ed0*/  @!P5 MUFU.EX2 R6, R6 ;  /* 0x000000060006d308 */ /* 0x000e220000000800 */
[----:B------:R-:W-:Y:S02]  /*2ee0*/  IMAD R5, R49, UR18, R5 ;  /* 0x0000001231057c24 */ /* 0x000fe4000f8e0205 */
[----:B------:R-:W-:Y:S01]  /*2ef0*/  @!P2 FMUL.FTZ R33, R33, -1.4426950216293334961 ;  /* 0xbfb8aa3b2121a820 */ /* 0x000fe20000410000 */
[----:B------:R-:W-:-:S04]  /*2f00*/  IMAD.WIDE.U32 R4, R52, UR8, R4 ;  /* 0x0000000834047c25 */ /* 0x000fc8000f8e0004 */
[----:B------:R-:W2:Y:S01]  /*2f10*/  @!P4 MUFU.EX2 R7, R7 ;  /* 0x000000070007c308 */ /* 0x000ea20000000800 */
[----:B---3--:R-:W-:Y:S01]  /*2f20*/  IMAD R40, R52, UR9, R5 ;  /* 0x0000000934287c24 */ /* 0x008fe2000f8e0205 */
[----:B------:R-:W-:Y:S01]  /*2f30*/  IADD3 R5, P1, PT, R16, R4, RZ ;  /* 0x0000000410057210 */ /* 0x000fe20007f3e0ff */
[----:B------:R-:W3:Y:S01]  /*2f40*/  LDCU.64 UR8, c[0x0][0x560] ;  /* 0x0000ac00ff0877ac */ /* 0x000ee20008000a00 */
[----:B------:R-:W4:Y:S03]  /*2f50*/  LDS R47, [UR6+0x200] ;  /* 0x00020006ff2f7984 */ /* 0x000f260008000800 */
[----:B------:R-:W-:Y:S02]  /*2f60*/  IMAD.X R40, RZ, RZ, R40, P1 ;  /* 0x000000ffff287224 */ /* 0x000fe400008e0628 */
[----:B0-----:R-:W-:Y:S01]  /*2f70*/  @!P5 FADD.FTZ R6, R6, 1 ;  /* 0x3f8000000606d421 */ /* 0x001fe20000010000 */
[C---:B------:R-:W-:Y:S01]  /*2f80*/  LEA R4, P1, R5.reuse, UR10, 0x2 ;  /* 0x0000000a05047c11 */ /* 0x040fe2000f8210ff */
[----:B------:R-:W0:Y:S03]  /*2f90*/  @!P3 MUFU.EX2 R32, R32 ;  /* 0x000000200020b308 */ /* 0x000e260000000800 */
[----:B------:R-:W-:Y:S01]  /*2fa0*/  LEA.HI.X R5, R5, UR11, R40, 0x2, P1 ;  /* 0x0000000b05057c11 */ /* 0x000fe200088f1428 */
[----:B--2---:R-:W-:-:S04]  /*2fb0*/  @!P4 FADD.FTZ R7, R7, 1 ;  /* 0x3f8000000707c421 */ /* 0x004fc80000010000 */
[----:B------:R-:W2:Y:S08]  /*2fc0*/  @!P5 MUFU.RCP R49, R6 ;  /* 0x000000060031d308 */ /* 0x000eb00000001000 */
[----:B------:R-:W5:Y:S01]  /*2fd0*/  @!P2 MUFU.EX2 R33, R33 ;  /* 0x000000210021a308 */ /* 0x000f620000000800 */
[----:B0-----:R-:W-:-:S07]  /*2fe0*/  @!P3 FADD.FTZ R32, R32, 1 ;  /* 0x3f8000002020b421 */ /* 0x001fce0000010000 */
[----:B------:R-:W0:Y:S01]  /*2ff0*/  @!P4 MUFU.RCP R34, R7 ;  /* 0x000000070022c308 */ /* 0x000e220000001000 */
[----:B--2---:R-:W-:-:S07]  /*3000*/  @!P5 FMUL.FTZ R36, R36, R49 ;  /* 0x000000312424d220 */ /* 0x004fce0000410000 */
[----:B------:R-:W2:Y:S01]  /*3010*/  @!P3 MUFU.RCP R51, R32 ;  /* 0x000000200033b308 */ /* 0x000ea20000001000 */
[----:B-----5:R-:W-:Y:S01]  /*3020*/  @!P2 FADD.FTZ R33, R33, 1 ;  /* 0x3f8000002121a421 */ /* 0x020fe20000010000 */
[-C--:B----4-:R-:W-:Y:S02]  /*3030*/  ISETP.GE.AND P6, PT, R16, R47.reuse, PT ;  /* 0x0000002f1000720c */ /* 0x090fe40003fc6270 */
[-C--:B------:R-:W-:Y:S02]  /*3040*/  ISETP.GE.AND P1, PT, R14, R47.reuse, PT ;  /* 0x0000002f0e00720c */ /* 0x080fe40003f26270 */
[----:B------:R-:W-:Y:S02]  /*3050*/  ISETP.GE.AND P5, PT, R12, R47, PT ;  /* 0x0000002f0c00720c */ /* 0x000fe40003fa6270 */
[----:B------:R-:W4:Y:S01]  /*3060*/  @!P2 MUFU.RCP R6, R33 ;  /* 0x000000210006a308 */ /* 0x000f220000001000 */
[----:B0-----:R-:W-:-:S06]  /*3070*/  @!P4 FMUL.FTZ R37, R37, R34 ;  /* 0x000000222525c220 */ /* 0x001fcc0000410000 */
[----:B------:R-:W-:Y:S01]  /*3080*/  @!P6 STG.E desc[UR16][R4.64], R35 ;  /* 0x000000230400e986 */ /* 0x000fe2000c101910 */
[----:B------:R-:W-:Y:S01]  /*3090*/  ISETP.GE.AND P6, PT, R10, R47, PT ;  /* 0x0000002f0a00720c */ /* 0x000fe20003fc6270 */
[----:B--2---:R-:W-:Y:S01]  /*30a0*/  @!P3 FMUL.FTZ R38, R38, R51 ;  /* 0x000000332626b220 */ /* 0x004fe20000410000 */
[----:B------:R-:W0:Y:S01]  /*30b0*/  LDC.64 R46, c[0x0][0x518] ;  /* 0x00014600ff2e7b82 */ /* 0x000e220000000a00 */
[----:B------:R-:W-:Y:S04]  /*30c0*/  @!P1 STG.E desc[UR16][R4.64+0x80], R45 ;  /* 0x0000802d04009986 */ /* 0x000fe8000c101910 */
[----:B------:R-:W-:Y:S01]  /*30d0*/  @!P5 STG.E desc[UR16][R4.64+0x100], R41 ;  /* 0x000100290400d986 */ /* 0x000fe2000c101910 */
[----:B----4-:R-:W-:-:S05]  /*30e0*/  @!P2 FMUL.FTZ R39, R39, R6 ;  /* 0x000000062727a220 */ /* 0x010fca0000410000 */
[----:B------:R-:W-:Y:S01]  /*30f0*/  @!P6 STG.E desc[UR16][R4.64+0x180], R43 ;  /* 0x0001802b0400e986 */ /* 0x000fe2000c101910 */
[----:B------:R-:W-:Y:S01]  /*3100*/  BAR.SYNC.DEFER_BLOCKING 0x0 ;  /* 0x0000000000007b1d */ /* 0x000fe20000010000 */
[----:B0-----:R-:W-:-:S04]  /*3110*/  IMAD.WIDE.U32 R60, R46, UR18, R60 ;  /* 0x000000122e3c7c25 */ /* 0x001fc8000f8e003c */
[----:B------:R-:W-:Y:S01]  /*3120*/  IMAD R61, R47, UR18, R61 ;  /* 0x000000122f3d7c24 */ /* 0x000fe2000f8e023d */
[----:B------:R0:W-:Y:S01]  /*3130*/  STS.128 [R0], R36 ;  /* 0x0000002400007388 */ /* 0x0001e20000000c00 */
[----:B------:R-:W-:-:S03]  /*3140*/  NOP ;  /* 0x0000000000007918 */ /* 0x000fc60000000000 */
[----:B------:R-:W-:Y:S04]  /*3150*/  LDS R7, [R2] ;  /* 0x0000000002077984 */ /* 0x000fe80000000800 */
[----:B------:R-:W-:Y:S04]  /*3160*/  LDS R33, [R2+0x80] ;  /* 0x0000800002217984 */ /* 0x000fe80000000800 */
[----:B------:R-:W-:Y:S01]  /*3170*/  LDS R35, [R2+0x100] ;  /* 0x0001000002237984 */ /* 0x000fe20000000800 */
[----:B0-----:R-:W-:-:S03]  /*3180*/  FADD.FTZ R36, R36, R53 ;  /* 0x0000003524247221 */ /* 0x001fc60000010000 */
[----:B------:R-:W-:Y:S01]  /*3190*/  LDS R45, [R2+0x180] ;  /* 0x00018000022d7984 */ /* 0x000fe20000000800 */
[----:B------:R-:W-:-:S03]  /*31a0*/  FADD.FTZ R37, R36, R37 ;  /* 0x0000002524257221 */ /* 0x000fc60000010000 */
[----:B------:R0:W-:Y:S01]  /*31b0*/  @!P0 STS [UR6+0x200], R3 ;  /* 0x00020003ff008988 */ /* 0x0001e20008000806 */
[----:B------:R-:W-:Y:S01]  /*31c0*/  FADD.FTZ R38, R37, R38 ;  /* 0x0000002625267221 */ /* 0x000fe20000010000 */
[----:B------:R-:W-:Y:S03]  /*31d0*/  BAR.SYNC.DEFER_BLOCKING 0x0 ;  /* 0x0000000000007b1d */ /* 0x000fe60000010000 */
[----:B------:R-:W-:-:S03]  /*31e0*/  FADD.FTZ R53, R38, R39 ;  /* 0x0000002726357221 */ /* 0x000fc60000010000 */
[----:B------:R-:W2:Y:S01]  /*31f0*/  LDS R41, [UR6+0x200] ;  /* 0x00020006ff297984 */ /* 0x000ea20008000800 */
[----:B------:R-:W4:Y:S02]  /*3200*/  LDCU.64 UR6, c[0x0][0x520] ;  /* 0x0000a400ff0677ac */ /* 0x000f240008000a00 */
[----:B----4-:R-:W-:-:S04]  /*3210*/  IMAD.WIDE.U32 R4, R52, UR6, R60 ;  /* 0x0000000634047c25 */ /* 0x010fc8000f8e003c */
[----:B------:R-:W-:Y:S01]  /*3220*/  IMAD R0, R52, UR7, R5 ;  /* 0x0000000734007c24 */ /* 0x000fe2000f8e0205 */
[----:B------:R-:W-:-:S04]  /*3230*/  IADD3 R4, P4, PT, R16, R4, RZ ;  /* 0x0000000410047210 */ /* 0x000fc80007f9e0ff */
[----:B0-----:R-:W-:Y:S02]  /*3240*/  IADD3.X R3, PT, PT, RZ, R0, RZ, P4, !PT ;  /* 0x00000000ff037210 */ /* 0x001fe400027fe4ff */
[----:B---3--:R-:W-:-:S04]  /*3250*/  LEA R2, P4, R4, UR8, 0x2 ;  /* 0x0000000804027c11 */ /* 0x008fc8000f8810ff */
[----:B------:R-:W-:Y:S02]  /*3260*/  LEA.HI.X R3, R4, UR9, R3, 0x2, P4 ;  /* 0x0000000904037c11 */ /* 0x000fe4000a0f1403 */
[----:B------:R-:W-:Y:S02]  /*3270*/  IADD3 R25, P4, PT, R25, -0x200, RZ ;  /* 0xfffffe0019197810 */ /* 0x000fe40007f9e0ff */
[-C--:B--2---:R-:W-:Y:S02]  /*3280*/  ISETP.GE.AND P0, PT, R16, R41.reuse, PT ;  /* 0x000000291000720c */ /* 0x084fe40003f06270 */
        /* <DEDUP_REMOVED lines=17> */
.L_x_9700:
        /* <DEDUP_REMOVED lines=17> */
[----:B-1----:R-:W1:Y:S01]  /*34b0*/  @!P3 S2R R11, SR_CgaCtaId ;  /* 0x00000000000bb919 */ /* 0x002e620000008800 */
        /* <DEDUP_REMOVED lines=16> */
.L_x_9726:
[----:B------:R-:W-:Y:S05]  /*35c0*/  BSYNC.RECONVERGENT B0 ;  /* 0x0000000000007941 */ /* 0x000fea0003800200 */
.L_x_9725:
        /* <DEDUP_REMOVED lines=26> */
.L_x_9728:
[----:B------:R-:W-:Y:S05]  /*3770*/  BSYNC.RECONVERGENT B0 ;  /* 0x0000000000007941 */ /* 0x000fea0003800200 */
.L_x_9727:
[----:B------:R-:W-:Y:S05]  /*3780*/  @P2 EXIT ;  /* 0x000000000000294d */ /* 0x000fea0003800000 */
[----:B------:R-:W2:Y:S01]  /*3790*/  S2UR UR5, SR_CgaCtaId ;  /* 0x00000000000579c3 */ /* 0x000ea20000008800 */
[----:B------:R-:W-:Y:S01]  /*37a0*/  BSSY.RECONVERGENT B0, `(.L_x_9729) ;  /* 0x000001f000007945 */ /* 0x000fe20003800200 */
[----:B01----:R-:W-:Y:S01]  /*37b0*/  MOV R11, R12 ;  /* 0x0000000c000b7202 */ /* 0x003fe20000000f00 */
[----:B------:R-:W-:Y:S01]  /*37c0*/  UMOV UR4, 0x400 ;  /* 0x0000040000047882 */ /* 0x000fe20000000000 */
[----:B------:R-:W0:Y:S01]  /*37d0*/  LDCU UR6, c[0x0][0x360] ;  /* 0x00006c00ff0677ac */ /* 0x000e220008000800 */
[----:B------:R-:W1:Y:S01]  /*37e0*/  LDCU.64 UR8, c[0x0][0x4b0] ;  /* 0x00009600ff0877ac */ /* 0x000e620008000a00 */
[----:B------:R-:W3:Y:S01]  /*37f0*/  LDCU.64 UR10, c[0x0][0x4d0] ;  /* 0x00009a00ff0a77ac */ /* 0x000ee20008000a00 */
[----:B------:R-:W4:Y:S01]  /*3800*/  LDCU.128 UR12, c[0x0][0x530] ;  /* 0x0000a600ff0c77ac */ /* 0x000f220008000c00 */
[----:B0123--:R-:W-:-:S12]  /*3810*/  ULEA UR4, UR5, UR4, 0x18 ;  /* 0x0000000405047291 */ /* 0x00ffd8000f8ec0ff */
.L_x_9730:
[----:B------:R-:W-:Y:S02]  /*3820*/  LEA R0, R11, UR4, 0x2 ;  /* 0x000000040b007c11 */ /* 0x000fe4000f8e10ff */
[----:B------:R-:W-:Y:S02]  /*3830*/  SHF.R.S32.HI R2, RZ, 0x1f, R11 ;  /* 0x0000001fff027819 */ /* 0x000fe4000001140b */
[----:B------:R-:W-:Y:S01]  /*3840*/  MOV R56, R70 ;  /* 0x0000004600387202 */ /* 0x000fe20000000f00 */
[----:B0-----:R-:W0:Y:S01]  /*3850*/  LDS R13, [R0+0x16c8] ;  /* 0x0016c800000d7984 */ /* 0x001e220000000800 */
[----:B------:R-:W-:Y:S01]  /*3860*/  MOV R58, R72 ;  /* 0x00000048003a7202 */ /* 0x000fe20000000f00 */
[C---:B------:R-:W-:Y:S02]  /*3870*/  IMAD R4, R2.reuse, UR8, RZ ;  /* 0x0000000802047c24 */ /* 0x040fe4000f8e02ff */
[----:B------:R-:W1:Y:S01]  /*3880*/  LDS R15, [R0+0x1ac8] ;  /* 0x001ac800000f7984 */ /* 0x000e620000000800 */
[----:B------:R-:W-:-:S02]  /*3890*/  IMAD R8, R2, UR10, RZ ;  /* 0x0000000a02087c24 */ /* 0x000fc4000f8e02ff */
[----:B------:R-:W-:-:S04]  /*38a0*/  IMAD.WIDE.U32 R2, R11, UR8, R56 ;  /* 0x000000080b027c25 */ /* 0x000fc8000f8e0038 */
[C---:B------:R-:W-:Y:S01]  /*38b0*/  IMAD R5, R11.reuse, UR9, R4 ;  /* 0x000000090b057c24 */ /* 0x040fe2000f8e0204 */
[----:B----4-:R-:W-:Y:S01]  /*38c0*/  LEA R4, P0, R2, UR12, 0x2 ;  /* 0x0000000c02047c11 */ /* 0x010fe2000f8010ff */
        /* <DEDUP_REMOVED lines=13> */
.L_x_9729:
[----:B------:R-:W-:Y:S05]  /*39a0*/  EXIT ;  /* 0x000000000000794d */ /* 0x000fea0003800000 */
.L_x_9731:
        /* <DEDUP_REMOVED lines=13> */
.L_x_10543:


//--------------------- .text._Z25selective_scan_bwd_kernelI32Selective_Scan_bwd_kernel_traitsILi32ELi4ELb0ELb0ELb1ELb1ELb1EffEEv12SSMParamsBwd --------------------------
	.section	.text._Z25selective_scan_bwd_kernelI32Selective_Scan_bwd_kernel_traitsILi32ELi4ELb0ELb0ELb1ELb1ELb1EffEEv12SSMParamsBwd,"ax",@progbits
	.align	128
        .global         _Z25selective_scan_bwd_kernelI32Selective_Scan_bwd_kernel_traitsILi32ELi4ELb0ELb0ELb1ELb1ELb1EffEEv12SSMParamsBwd
        .type           _Z25selective_scan_bwd_kernelI32Selective_Scan_bwd_kernel_traitsILi32ELi4ELb0ELb0ELb1ELb1ELb1EffEEv12SSMParamsBwd,@function
        .size           _Z25selective_scan_bwd_kernelI32Selective_Scan_bwd_kernel_traitsILi32ELi4ELb0ELb0ELb1ELb1ELb1EffEEv12SSMParamsBwd,(.L_x_10544 - _Z25selective_scan_bwd_kernelI32Selective_Scan_bwd_kernel_traitsILi32ELi4ELb0ELb0ELb1ELb1ELb1EffEEv12SSMParamsBwd)
        .other          _Z25selective_scan_bwd_kernelI32Selective_Scan_bwd_kernel_traitsILi32ELi4ELb0ELb0ELb1ELb1ELb1EffEEv12SSMParamsBwd,@"STO_CUDA_ENTRY STV_DEFAULT"
_Z25selective_scan_bwd_kernelI32Selective_Scan_bwd_kernel_traitsILi32ELi4ELb0ELb0ELb1ELb1ELb1EffEEv12SSMParamsBwd:
.text._Z25selective_scan_bwd_kernelI32Selective_Scan_bwd_kernel_traitsILi32ELi4ELb0ELb0ELb1ELb1ELb1EffEEv12SSMParamsBwd:
        /* <DEDUP_REMOVED lines=55> */
[----:B------:R-:W4:Y:S01]  /*0370*/  LDC R12, c[0x0][0x394] ;  /* 0x0000e500ff0c7b82 */ /* 0x000f220000000800 */
[C---:B------:R-:W-:Y:S01]  /*0380*/  LOP3.LUT R10, R0.reuse, R13, RZ, 0x3c, !PT ;  /* 0x0000000d000a7212 */ /* 0x040fe200078e3cff */
[----:B------:R-:W-:Y:S01]  /*0390*/  IMAD.WIDE.U32 R6, R0, UR10, R6 ;  /* 0x0000000a00067c25 */ /* 0x000fe2000f8e0006 */
[----:B------:R-:W-:-:S05]  /*03a0*/  MOV R9, UR7 ;  /* 0x0000000700097c02 */ /* 0x000fca0008000f00 */
[----:B------:R-:W2:Y:S01]  /*03b0*/  @P0 LDC R22, c[0x0][0x38c] ;  /* 0x0000e300ff160b82 */ /* 0x000ea20000000800 */
[----:B------:R-:W-:Y:S01]  /*03c0*/  MOV R9, UR8 ;  /* 0x0000000800097c02 */ /* 0x000fe20008000f00 */
[----:B------:R-:W1:Y:S01]  /*03d0*/  LDCU.64 UR8, c[0x0][0x498] ;  /* 0x00009300ff0877ac */ /* 0x000e620008000a00 */
[----:B------:R-:W-:Y:S01]  /*03e0*/  IMAD R14, R0, UR11, R7 ;  /* 0x0000000b000e7c24 */ /* 0x000fe2000f8e0207 */
[----:B------:R-:W-:Y:S01]  /*03f0*/  ISETP.GE.AND P3, PT, R10, RZ, PT ;  /* 0x000000ff0a00720c */ /* 0x000fe20003f66270 */
[----:B------:R-:W0:Y:S01]  /*0400*/  LDCU.64 UR10, c[0x0][0x3d0] ;  /* 0x00007a00ff0a77ac */ /* 0x000e220008000a00 */
[----:B------:R-:W-:Y:S02]  /*0410*/  @!P2 IADD3 R3, PT, PT, R3, 0x1, RZ ;  /* 0x000000010303a810 */ /* 0x000fe40007ffe0ff */
[----:B------:R-:W0:Y:S01]  /*0420*/  @P0 LDC.64 R10, c[0x0][0x480] ;  /* 0x00012000ff0a0b82 */ /* 0x000e220000000a00 */
[----:B------:R-:W-:Y:S02]  /*0430*/  ISETP.NE.AND P2, PT, R13, RZ, PT ;  /* 0x000000ff0d00720c */ /* 0x000fe40003f45270 */
[----:B------:R-:W-:-:S04]  /*0440*/  @P1 IADD3 R3, PT, PT, R3, 0x1, RZ ;  /* 0x0000000103031810 */ /* 0x000fc80007ffe0ff */
[----:B------:R-:W-:Y:S01]  /*0450*/  MOV R55, R3 ;  /* 0x0000000300377202 */ /* 0x000fe20000000f00 */
[----:B---3--:R-:W-:Y:S01]  /*0460*/  @P0 IMAD R3, R5, UR18, R0 ;  /* 0x0000001205030c24 */ /* 0x008fe2000f8e0200 */
[----:B------:R-:W-:-:S03]  /*0470*/  MOV R8, UR6 ;  /* 0x0000000600087c02 */ /* 0x000fc60008000f00 */
[----:B----4-:R-:W-:Y:S01]  /*0480*/  @P0 IMAD R3, R3, R12, RZ ;  /* 0x0000000c03030224 */ /* 0x010fe200078e02ff */
[----:B------:R-:W-:Y:S01]  /*0490*/  @!P3 IADD3 R55, PT, PT, -R55, RZ, RZ ;  /* 0x000000ff3737b210 */ /* 0x000fe20007ffe1ff */
[----:B-1----:R-:W-:Y:S01]  /*04a0*/  UIMAD.WIDE.U32 UR4, UR18, UR8, URZ ;  /* 0x00000008120472a5 */ /* 0x002fe2000f8e00ff */
[----:B------:R-:W-:Y:S01]  /*04b0*/  @!P2 LOP3.LUT R55, RZ, R13, RZ, 0x33, !PT ;  /* 0x0000000dff37a212 */ /* 0x000fe200078e33ff */
[----:B--2---:R-:W-:Y:S01]  /*04c0*/  @P0 IMAD R3, R3, R22, RZ ;  /* 0x0000001603030224 */ /* 0x004fe200078e02ff */
        /* <DEDUP_REMOVED lines=69> */
[----:B------:R-:W-:Y:S02]  /*0920*/  LOP3.LUT R3, R18, 0xf80, RZ, 0xc0, !PT ;  /* 0x00000f8012037812 */ /* 0x000fe400078ec0ff */
[----:B------:R-:W-:Y:S02]  /*0930*/  IADD3 R25, PT, PT, R20, 0x210, RZ ;  /* 0x0000021014197810 */ /* 0x000fe40007ffe0ff */
[----:B------:R-:W-:Y:S02]  /*0940*/  LOP3.LUT R22, R3, 0x1f, R60, 0xf8, !PT ;  /* 0x0000001f03167812 */ /* 0x000fe400078ef83c */
[----:B------:R-:W-:Y:S01]  /*0950*/  MOV R9, RZ ;  /* 0x000000ff00097202 */ /* 0x000fe20000000f00 */
[----:B------:R-:W-:Y:S01]  /*0960*/  IMAD R25, R60, -0xc, R25 ;  /* 0xfffffff43c197824 */ /* 0x000fe200078e0219 */
[C---:B------:R-:W-:Y:S02]  /*0970*/  LOP3.LUT R26, R22.reuse, 0x20, RZ, 0xfc, !PT ;  /* 0x00000020161a7812 */ /* 0x040fe400078efcff */
[----:B------:R-:W-:-:S02]  /*0980*/  LOP3.LUT R27, R22, 0x40, RZ, 0xfc, !PT ;  /* 0x00000040161b7812 */ /* 0x000fc400078efcff */
[----:B------:R-:W-:Y:S02]  /*0990*/  LOP3.LUT R48, R22, 0x60, RZ, 0xfc, !PT ;  /* 0x0000006016307812 */ /* 0x000fe400078efcff */
[----:B------:R-:W-:-:S07]  /*09a0*/  IADD3 R49, PT, PT, R55, R49, RZ ;  /* 0x0000003137317210 */ /* 0x000fce0007ffe0ff */
.L_x_9757:
        /* <DEDUP_REMOVED lines=8> */
[----:B------:R-:W-:Y:S02]  /*0a30*/  MOV R32, RZ ;  /* 0x000000ff00207202 */ /* 0x000fe40000000f00 */
[----:B------:R-:W-:-:S02]  /*0a40*/  IADD3.X R29, PT, PT, RZ, R8, RZ, P4, !PT ;  /* 0x00000008ff1d7210 */ /* 0x000fc400027fe4ff */
        /* <DEDUP_REMOVED lines=10> */
[----:B------:R-:W0:Y:S01]  /*0af0*/  S2UR UR6, SR_CgaCtaId ;  /* 0x00000000000679c3 */ /* 0x000e220000008800 */
[----:B------:R-:W-:Y:S01]  /*0b00*/  UMOV UR4, 0x400 ;  /* 0x0000040000047882 */ /* 0x000fe20000000000 */
[----:B------:R-:W-:Y:S01]  /*0b10*/  HFMA2 R42, -RZ, RZ, 0, 0 ;  /* 0x00000000ff2a7431 */ /* 0x000fe200000001ff */
[----:B------:R-:W1:Y:S01]  /*0b20*/  S2R R71, SR_LANEID ;  /* 0x0000000000477919 */ /* 0x000e620000000000 */
[----:B------:R-:W-:Y:S01]  /*0b30*/  HFMA2 R46, -RZ, RZ, 0, 0 ;  /* 0x00000000ff2e7431 */ /* 0x000fe200000001ff */
[----:B------:R-:W-:-:S02]  /*0b40*/  IADD3 R68, P4, PT, R41, R10, RZ ;  /* 0x0000000a29447210 */ /* 0x000fc40007f9e0ff */
[----:B------:R-:W-:Y:S02]  /*0b50*/  MOV R38, RZ ;  /* 0x000000ff00267202 */ /* 0x000fe40000000f00 */
[----:B------:R-:W-:Y:S02]  /*0b60*/  MOV R44, RZ ;  /* 0x000000ff002c7202 */ /* 0x000fe40000000f00 */
[----:B------:R-:W-:Y:S01]  /*0b70*/  IADD3.X R69, PT, PT, RZ, R12, RZ, P4, !PT ;  /* 0x0000000cff457210 */ /* 0x000fe200027fe4ff */
[----:B0-----:R-:W-:-:S06]  /*0b80*/  ULEA UR6, UR6, UR4, 0x18 ;  /* 0x0000000406067291 */ /* 0x001fcc000f8ec0ff */
[C---:B-1----:R-:W-:Y:S02]  /*0b90*/  LEA R53, R71.reuse, UR6, 0x2 ;  /* 0x0000000647357c11 */ /* 0x042fe4000f8e10ff */
[----:B------:R-:W-:-:S03]  /*0ba0*/  LEA R70, R71, UR6, 0x4 ;  /* 0x0000000647467c11 */ /* 0x000fc6000f8e20ff */
[----:B--2---:R-:W-:Y:S04]  /*0bb0*/  STS [R53], R30 ;  /* 0x0000001e35007388 */ /* 0x004fe80000000800 */
[----:B---3--:R-:W-:Y:S04]  /*0bc0*/  STS [R53+0x80], R32 ;  /* 0x0000802035007388 */ /* 0x008fe80000000800 */
[----:B----4-:R-:W-:Y:S04]  /*0bd0*/  STS [R53+0x100], R34 ;  /* 0x0001002235007388 */ /* 0x010fe80000000800 */
[----:B------:R0:W-:Y:S01]  /*0be0*/  STS [R53+0x180], R36 ;  /* 0x0001802435007388 */ /* 0x0001e20000000800 */
[----:B------:R-:W-:-:S03]  /*0bf0*/  NOP ;  /* 0x0000000000007918 */ /* 0x000fc60000000000 */
[----:B------:R-:W-:Y:S01]  /*0c00*/  LDS.128 R28, [R70] ;  /* 0x00000000461c7984 */ /* 0x000fe20000000c00 */
[----:B------:R-:W-:Y:S01]  /*0c10*/  HFMA2 R76, -RZ, RZ, 0, 0 ;  /* 0x00000000ff4c7431 */ /* 0x000fe200000001ff */
[----:B------:R-:W-:Y:S01]  /*0c20*/  BAR.SYNC.DEFER_BLOCKING 0x0 ;  /* 0x0000000000007b1d */ /* 0x000fe20000010000 */
[----:B------:R-:W-:Y:S01]  /*0c30*/  HFMA2 R80, -RZ, RZ, 0, 0 ;  /* 0x00000000ff507431 */ /* 0x000fe200000001ff */
[----:B------:R-:W-:Y:S02]  /*0c40*/  IADD3 R40, P4, PT, R41, R14, RZ ;  /* 0x0000000e29287210 */ /* 0x000fe40007f9e0ff */
[----:B------:R-:W-:Y:S02]  /*0c50*/  MOV R74, RZ ;  /* 0x000000ff004a7202 */ /* 0x000fe40000000f00 */
[----:B------:R-:W-:Y:S02]  /*0c60*/  MOV R78, RZ ;  /* 0x000000ff004e7202 */ /* 0x000fe40000000f00 */
[----:B0-----:R-:W0:Y:S01]  /*0c70*/  LDC.64 R36, c[0x0][0x418] ;  /* 0x00010600ff247b82 */ /* 0x001e220000000a00 */
[----:B------:R-:W2:Y:S04]  /*0c80*/  @!P0 LDG.E R38, desc[UR16][R68.64] ;  /* 0x0000001044268981 */ /* 0x000ea8000c1e1900 */
[----:B------:R-:W3:Y:S04]  /*0c90*/  @!P1 LDG.E R42, desc[UR16][R68.64+0x80] ;  /* 0x00008010442a9981 */ /* 0x000ee8000c1e1900 */
[----:B------:R-:W4:Y:S04]  /*0ca0*/  @!P2 LDG.E R44, desc[UR16][R68.64+0x100] ;  /* 0x00010010442ca981 */ /* 0x000f28000c1e1900 */
[----:B------:R-:W4:Y:S01]  /*0cb0*/  @!P3 LDG.E R46, desc[UR16][R68.64+0x180] ;  /* 0x00018010442eb981 */ /* 0x000f22000c1e1900 */
[----:B------:R-:W-:-:S03]  /*0cc0*/  IADD3.X R41, PT, PT, RZ, R16, RZ, P4, !PT ;  /* 0x00000010ff297210 */ /* 0x000fc600027fe4ff */
[----:B--2---:R1:W-:Y:S04]  /*0cd0*/  STS [R53], R38 ;  /* 0x0000002635007388 */ /* 0x0043e80000000800 */
[----:B---3--:R-:W-:Y:S04]  /*0ce0*/  STS [R53+0x80], R42 ;  /* 0x0000802a35007388 */ /* 0x008fe80000000800 */
[----:B----4-:R-:W-:Y:S01]  /*0cf0*/  STS [R53+0x100], R44 ;  /* 0x0001002c35007388 */ /* 0x010fe20000000800 */
[----:B-1----:R-:W1:Y:S03]  /*0d00*/  LDC.64 R38, c[0x0][0x410] ;  /* 0x00010400ff267b82 */ /* 0x002e660000000a00 */
[----:B------:R-:W-:Y:S01]  /*0d10*/  STS [R53+0x180], R46 ;  /* 0x0001802e35007388 */ /* 0x000fe20000000800 */
[----:B------:R-:W-:-:S03]  /*0d20*/  NOP ;  /* 0x0000000000007918 */ /* 0x000fc60000000000 */
[----:B------:R-:W2:Y:S01]  /*0d30*/  LDS.128 R32, [R70] ;  /* 0x0000000046207984 */ /* 0x000ea20000000c00 */
[----:B------:R-:W-:Y:S06]  /*0d40*/  BAR.SYNC.DEFER_BLOCKING 0x0 ;  /* 0x0000000000007b1d */ /* 0x000fec0000010000 */
[----:B------:R-:W3:Y:S04]  /*0d50*/  @!P0 LDG.E R74, desc[UR16][R40.64] ;  /* 0x00000010284a8981 */ /* 0x000ee8000c1e1900 */
[----:B------:R-:W4:Y:S04]  /*0d60*/  @!P1 LDG.E R76, desc[UR16][R40.64+0x80] ;  /* 0x00008010284c9981 */ /* 0x000f28000c1e1900 */
[----:B------:R-:W4:Y:S04]  /*0d70*/  @!P2 LDG.E R78, desc[UR16][R40.64+0x100] ;  /* 0x00010010284ea981 */ /* 0x000f28000c1e1900 */
[----:B------:R-:W4:Y:S01]  /*0d80*/  @!P3 LDG.E R80, desc[UR16][R40.64+0x180] ;  /* 0x000180102850b981 */ /* 0x000f22000c1e1900 */
[--C-:B--2--5:R-:W-:Y:S01]  /*0d90*/  FADD.FTZ R73, R32, R4.reuse ;  /* 0x0000000420497221 */ /* 0x124fe20000010000 */
[--C-:B------:R-:W-:Y:S01]  /*0da0*/  FADD.FTZ R72, R33, R4.reuse ;  /* 0x0000000421487221 */ /* 0x100fe20000010000 */
[----:B------:R-:W-:Y:S01]  /*0db0*/  BSSY.RECONVERGENT B0, `(.L_x_9733) ;  /* 0x0000028000007945 */ /* 0x000fe20003800200 */
[----:B------:R-:W-:-:S02]  /*0dc0*/  FADD.FTZ R93, R34, R4 ;  /* 0x00000004225d7221 */ /* 0x000fc40000010000 */
[----:B------:R-:W-:Y:S02]  /*0dd0*/  FSETP.GTU.FTZ.AND P4, PT, R73, 20, PT ;  /* 0x41a000004900780b */ /* 0x000fe40003f9c000 */
[----:B------:R-:W-:Y:S01]  /*0de0*/  FSETP.GTU.FTZ.AND P5, PT, R72, 20, PT ;  /* 0x41a000004800780b */ /* 0x000fe20003fbc000 */
[----:B---3--:R2:W-:Y:S04]  /*0df0*/  STS [R53], R74 ;  /* 0x0000004a35007388 */ /* 0x0085e80000000800 */
[----:B----4-:R2:W-:Y:S04]  /*0e00*/  STS [R53+0x80], R76 ;  /* 0x0000804c35007388 */ /* 0x0105e80000000800 */
[----:B------:R2:W-:Y:S04]  /*0e10*/  STS [R53+0x100], R78 ;  /* 0x0001004e35007388 */ /* 0x0005e80000000800 */
[----:B------:R2:W-:Y:S01]  /*0e20*/  STS [R53+0x180], R80 ;  /* 0x0001805035007388 */ /* 0x0005e20000000800 */
[----:B------:R-:W-:Y:S01]  /*0e30*/  NOP ;  /* 0x0000000000007918 */ /* 0x000fe20000000000 */
[----:B01----:R-:W-:Y:S05]  /*0e40*/  @P4 BRA `(.L_x_9734) ;  /* 0x0000000000784947 */ /* 0x003fea0003800000 */
        /* <DEDUP_REMOVED lines=30> */
.L_x_9734:
[----:B------:R-:W-:Y:S05]  /*1030*/  BSYNC.RECONVERGENT B0 ;  /* 0x0000000000007941 */ /* 0x000fea0003800200 */
.L_x_9733:
        /* <DEDUP_REMOVED lines=34> */
.L_x_9736:
[----:B------:R-:W-:Y:S05]  /*1260*/  BSYNC.RECONVERGENT B0 ;  /* 0x0000000000007941 */ /* 0x000fea0003800200 */
.L_x_9735:
[----:B------:R-:W-:Y:S01]  /*1270*/  HFMA2 R75, -RZ, RZ, 0, 0 ;  /* 0x00000000ff4b7431 */ /* 0x000fe200000001ff */
[----:B--2---:R-:W-:Y:S01]  /*1280*/  MOV R74, R52 ;  /* 0x00000034004a7202 */ /* 0x004fe20000000f00 */
[----:B------:R-:W-:Y:S01]  /*1290*/  BSSY.RECONVERGENT B0, `(.L_x_9737) ;  /* 0x0000022000007945 */ /* 0x000fe20003800200 */
[----:B------:R-:W-:-:S03]  /*12a0*/  FSETP.GTU.FTZ.AND P5, PT, R92, 20, PT ;  /* 0x41a000005c00780b */ /* 0x000fc60003fbc000 */
[----:B------:R-:W-:Y:S01]  /*12b0*/  IMAD.WIDE.U32 R32, R38, UR18, R74 ;  /* 0x0000001226207c25 */ /* 0x000fe2000f8e004a */
        /* <DEDUP_REMOVED lines=31> */
.L_x_9738:
[----:B------:R-:W-:Y:S05]  /*14b0*/  BSYNC.RECONVERGENT B0 ;  /* 0x0000000000007941 */ /* 0x000fea0003800200 */
.L_x_9737:
[----:B------:R-:W-:Y:S04]  /*14c0*/  BSSY.RECONVERGENT B0, `(.L_x_9739) ;  /* 0x0000020000007945 */ /* 0x000fe80003800200 */
[----:B------:R-:W-:Y:S05]  /*14d0*/  @P5 BRA `(.L_x_9740) ;  /* 0x0000000000785947 */ /* 0x000fea0003800000 */
        /* <DEDUP_REMOVED lines=30> */
.L_x_9740:
[----:B------:R-:W-:Y:S05]  /*16c0*/  BSYNC.RECONVERGENT B0 ;  /* 0x0000000000007941 */ /* 0x000fea0003800200 */
.L_x_9739:
[----:B------:R-:W0:Y:S01]  /*16d0*/  LDCU.64 UR8, c[0x0][0x488] ;  /* 0x00009100ff0877ac */ /* 0x000e220008000a00 */
[----:B------:R-:W-:Y:S02]  /*16e0*/  IMAD R33, R39, UR18, R33 ;  /* 0x0000001227217c24 */ /* 0x000fe4000f8e0221 */
[----:B------:R-:W-:Y:S01]  /*16f0*/  HFMA2 R40, -RZ, RZ, 0, 0 ;  /* 0x00000000ff287431 */ /* 0x000fe200000001ff */
[----:B------:R-:W-:Y:S01]  /*1700*/  MOV R44, RZ ;  /* 0x000000ff002c7202 */ /* 0x000fe20000000f00 */
[----:B------:R-:W-:Y:S02]  /*1710*/  HFMA2 R46, -RZ, RZ, 0, 0 ;  /* 0x00000000ff2e7431 */ /* 0x000fe400000001ff */
[C---:B------:R-:W-:Y:S01]  /*1720*/  IMAD.WIDE.U32 R32, R0.reuse, R36, R32 ;  /* 0x0000002400207225 */ /* 0x040fe200078e0020 */
[----:B------:R-:W-:Y:S01]  /*1730*/  MOV R76, RZ ;  /* 0x000000ff004c7202 */ /* 0x000fe20000000f00 */
[----:B------:R-:W1:Y:S08]  /*1740*/  LDC.64 R42, c[0x0][0x420] ;  /* 0x00010800ff2a7b82 */ /* 0x000e700000000a00 */
[----:B------:R-:W2:Y:S01]  /*1750*/  LDC.64 R78, c[0x0][0x428] ;  /* 0x00010a00ff4e7b82 */ /* 0x000ea20000000a00 */
[----:B------:R-:W-:Y:S01]  /*1760*/  IMAD R3, R0, R37, R33 ;  /* 0x0000002500037224 */ /* 0x000fe200078e0221 */
[----:B------:R-:W-:Y:S01]  /*1770*/  IADD3 R32, P4, PT, R22, R32, RZ ;  /* 0x0000002016207210 */ /* 0x000fe20007f9e0ff */
[----:B------:R-:W-:Y:S01]  /*1780*/  HFMA2 R82, -RZ, RZ, 0, 0 ;  /* 0x00000000ff527431 */ /* 0x000fe200000001ff */
[----:B------:R-:W-:Y:S01]  /*1790*/  MOV R80, RZ ;  /* 0x000000ff00507202 */ /* 0x000fe20000000f00 */
[----:B------:R-:W3:Y:S01]  /*17a0*/  LDCU.64 UR10, c[0x0][0x558] ;  /* 0x0000ab00ff0a77ac */ /* 0x000ee20008000a00 */
[----:B------:R-:W-:-:S02]  /*17b0*/  IADD3.X R3, PT, PT, RZ, R3, RZ, P4, !PT ;  /* 0x00000003ff037210 */ /* 0x000fc400027fe4ff */
[C---:B0-----:R-:W-:Y:S01]  /*17c0*/  LEA R38, P4, R32.reuse, UR8, 0x2 ;  /* 0x0000000820267c11 */ /* 0x041fe2000f8810ff */
[----:B------:R-:W0:Y:S03]  /*17d0*/  LDCU.64 UR12, c[0x0][0x490] ;  /* 0x00009200ff0c77ac */ /* 0x000e260008000a00 */
[----:B------:R-:W-:Y:S01]  /*17e0*/  LEA.HI.X R39, R32, UR9, R3, 0x2, P4 ;  /* 0x0000000920277c11 */ /* 0x000fe2000a0f1403 */
[----:B------:R-:W4:Y:S01]  /*17f0*/  LDCU.64 UR8, c[0x0][0x478] ;  /* 0x00008f00ff0877ac */ /* 0x000f220008000a00 */
[----:B------:R-:W-:Y:S01]  /*1800*/  LDS.128 R32, [R70] ;  /* 0x0000000046207984 */ /* 0x000fe20000000c00 */
[----:B------:R-:W-:Y:S06]  /*1810*/  BAR.SYNC.DEFER_BLOCKING 0x0 ;  /* 0x0000000000007b1d */ /* 0x000fec0000010000 */
[----:B------:R-:W5:Y:S04]  /*1820*/  @!P0 LDG.E R40, desc[UR16][R38.64] ;  /* 0x0000001026288981 */ /* 0x000f68000c1e1900 */
[----:B------:R-:W3:Y:S04]  /*1830*/  @!P1 LDG.E R44, desc[UR16][R38.64+0x80] ;  /* 0x00008010262c9981 */ /* 0x000ee8000c1e1900 */
[----:B------:R-:W3:Y:S04]  /*1840*/  @!P2 LDG.E R46, desc[UR16][R38.64+0x100] ;  /* 0x00010010262ea981 */ /* 0x000ee8000c1e1900 */
[----:B------:R0:W3:Y:S01]  /*1850*/  @!P3 LDG.E R76, desc[UR16][R38.64+0x180] ;  /* 0x00018010264cb981 */ /* 0x0000e2000c1e1900 */
[----:B-1----:R-:W-:Y:S01]  /*1860*/  IMAD.WIDE.U32 R36, R42, UR18, R74 ;  /* 0x000000122a247c25 */ /* 0x002fe2000f8e004a */
[----:B------:R-:W-:-:S03]  /*1870*/  MOV R84, RZ ;  /* 0x000000ff00547202 */ /* 0x000fc60000000f00 */
[----:B------:R-:W-:Y:S02]  /*1880*/  IMAD R37, R43, UR18, R37 ;  /* 0x000000122b257c24 */ /* 0x000fe4000f8e0225 */
[----:B--2---:R-:W-:-:S04]  /*1890*/  IMAD.WIDE.U32 R36, R0, R78, R36 ;  /* 0x0000004e00247225 */ /* 0x004fc800078e0024 */
[----:B------:R-:W-:Y:S02]  /*18a0*/  HFMA2 R78, -RZ, RZ, 0, 0 ;  /* 0x00000000ff4e7431 */ /* 0x000fe400000001ff */
[----:B------:R-:W-:Y:S01]  /*18b0*/  IMAD R3, R0, R79, R37 ;  /* 0x0000004f00037224 */ /* 0x000fe200078e0225 */
[----:B------:R-:W-:-:S04]  /*18c0*/  IADD3 R37, P4, PT, R22, R36, RZ ;  /* 0x0000002416257210 */ /* 0x000fc80007f9e0ff */
[----:B0-----:R-:W-:Y:S02]  /*18d0*/  IADD3.X R38, PT, PT, RZ, R3, RZ, P4, !PT ;  /* 0x00000003ff267210 */ /* 0x001fe400027fe4ff */
[----:B----4-:R-:W-:-:S04]  /*18e0*/  LEA R36, P4, R37, UR8, 0x2 ;  /* 0x0000000825247c11 */ /* 0x010fc8000f8810ff */
[----:B------:R-:W-:Y:S01]  /*18f0*/  LEA.HI.X R37, R37, UR9, R38, 0x2, P4 ;  /* 0x0000000925257c11 */ /* 0x000fe2000a0f1426 */
[----:B------:R-:W0:Y:S01]  /*1900*/  LDCU.64 UR8, c[0x0][0x510] ;  /* 0x0000a200ff0877ac */ /* 0x000e220008000a00 */
[----:B-----5:R-:W-:Y:S04]  /*1910*/  STS [R53], R40 ;  /* 0x0000002835007388 */ /* 0x020fe80000000800 */
[----:B---3--:R-:W-:Y:S04]  /*1920*/  STS [R53+0x80], R44 ;  /* 0x0000802c35007388 */ /* 0x008fe80000000800 */
        /* <DEDUP_REMOVED lines=8> */
[----:B------:R-:W5:Y:S01]  /*19b0*/  @!P3 LDG.E R84, desc[UR16][R36.64+0x180] ;  /* 0x000180102454b981 */ /* 0x000f62000c1e1900 */
[----:B-1----:R-:W-:Y:S01]  /*19c0*/  FMUL.FTZ R76, R43, -1.4426950216293334961 ;  /* 0xbfb8aa3b2b4c7820 */ /* 0x002fe20000410000 */
[----:B------:R-:W-:Y:S01]  /*19d0*/  FMUL.FTZ R38, R41, -1.4426950216293334961 ;  /* 0xbfb8aa3b29267820 */ /* 0x000fe20000410000 */
[----:B------:R-:W-:Y:S01]  /*19e0*/  FMUL.FTZ R3, R40, -1.4426950216293334961 ;  /* 0xbfb8aa3b28037820 */ /* 0x000fe20000410000 */
[----:B------:R-:W-:Y:S01]  /*19f0*/  FMUL.FTZ R46, R42, -1.4426950216293334961 ;  /* 0xbfb8aa3b2a2e7820 */ /* 0x000fe20000410000 */
[----:B------:R-:W-:Y:S01]  /*1a00*/  ISETP.NE.AND P1, PT, R60, RZ, PT ;  /* 0x000000ff3c00720c */ /* 0x000fe20003f25270 */
[----:B------:R-:W-:Y:S01]  /*1a10*/  MUFU.EX2 R45, R38 ;  /* 0x00000026002d7308 */ /* 0x000fe20000000800 */
[----:B------:R-:W-:-:S04]  /*1a20*/  UISETP.NE.U32.AND UP0, UPT, UR12, URZ, UPT ;  /* 0x000000ff0c00728c */ /* 0x000fc8000bf05070 */
[----:B------:R-:W-:-:S03]  /*1a30*/  UISETP.NE.AND.EX UP0, UPT, UR13, URZ, UPT, UP0 ;  /* 0x000000ff0d00728c */ /* 0x000fc6000bf05300 */
[----:B------:R-:W-:Y:S08]  /*1a40*/  MUFU.EX2 R76, R76 ;  /* 0x0000004c004c7308 */ /* 0x000ff00000000800 */
[----:B------:R-:W1:Y:S08]  /*1a50*/  MUFU.EX2 R3, R3 ;  /* 0x0000000300037308 */ /* 0x000e700000000800 */
[----:B------:R0:W0:Y:S01]  /*1a60*/  MUFU.EX2 R47, R46 ;  /* 0x0000002e002f7308 */ /* 0x0000220000000800 */
[----:B-1----:R-:W-:Y:S01]  /*1a70*/  FADD.FTZ R44, R3, 1 ;  /* 0x3f800000032c7421 */ /* 0x002fe20000010000 */
[----:B0-----:R-:W-:-:S06]  /*1a80*/  FADD.FTZ R46, R45, 1 ;  /* 0x3f8000002d2e7421 */ /* 0x001fcc0000010000 */
[----:B------:R-:W0:Y:S01]  /*1a90*/  MUFU.RCP R3, R44 ;  /* 0x0000002c00037308 */ /* 0x000e220000001000 */
[----:B------:R-:W-:-:S07]  /*1aa0*/  FADD.FTZ R47, R47, 1 ;  /* 0x3f8000002f2f7421 */ /* 0x000fce0000010000 */
[----:B------:R-:W-:Y:S08]  /*1ab0*/  MUFU.RCP R86, R46 ;  /* 0x0000002e00567308 */ /* 0x000ff00000001000 */
[----:B------:R-:W1:Y:S01]  /*1ac0*/  MUFU.RCP R81, R47 ;  /* 0x0000002f00517308 */ /* 0x000e620000001000 */
[----:B0-----:R-:W-:-:S04]  /*1ad0*/  FADD.FTZ R45, -R3, 1 ;  /* 0x3f800000032d7421 */ /* 0x001fc80000010100 */
[----:B------:R-:W-:Y:S01]  /*1ae0*/  FFMA.FTZ R45, R40, R45, 1 ;  /* 0x3f800000282d7423 */ /* 0x000fe2000001002d */
[----:B-1----:R-:W-:-:S04]  /*1af0*/  FADD.FTZ R77, -R81, 1 ;  /* 0x3f800000514d7421 */ /* 0x002fc80000010100 */
[----:B------:R-:W-:Y:S01]  /*1b00*/  FFMA.FTZ R77, R42, R77, 1 ;  /* 0x3f8000002a4d7423 */ /* 0x000fe2000001004d */
[----:B--2---:R0:W-:Y:S04]  /*1b10*/  STS [R53], R78 ;  /* 0x0000004e35007388 */ /* 0x0041e80000000800 */
[----:B---3--:R1:W-:Y:S04]  /*1b20*/  STS [R53+0x80], R80 ;  /* 0x0000805035007388 */ /* 0x0083e80000000800 */
[----:B----4-:R2:W-:Y:S01]  /*1b30*/  STS [R53+0x100], R82 ;  /* 0x0001005235007388 */ /* 0x0105e20000000800 */
[----:B0-----:R-:W-:Y:S01]  /*1b40*/  FADD.FTZ R78, R76, 1 ;  /* 0x3f8000004c4e7421 */ /* 0x001fe20000010000 */
[----:B------:R-:W-:-:S02]  /*1b50*/  FADD.FTZ R76, -R86, 1 ;  /* 0x3f800000564c7421 */ /* 0x000fc40000010100 */
[----:B-----5:R-:W-:Y:S01]  /*1b60*/  STS [R53+0x180], R84 ;  /* 0x0001805435007388 */ /* 0x020fe20000000800 */
[----:B------:R-:W-:-:S03]  /*1b70*/  NOP ;  /* 0x0000000000007918 */ /* 0x000fc60000000000 */
[----:B------:R-:W0:Y:S01]  /*1b80*/  LDS.128 R36, [R70] ;  /* 0x0000000046247984 */ /* 0x000e220000000c00 */
[----:B-1----:R-:W1:Y:S01]  /*1b90*/  MUFU.RCP R80, R78 ;  /* 0x0000004e00507308 */ /* 0x002e620000001000 */
[----:B------:R-:W-:Y:S01]  /*1ba0*/  FFMA.FTZ R76, R41, R76, 1 ;  /* 0x3f800000294c7423 */ /* 0x000fe2000001004c */
[----:B-1----:R-:W-:-:S04]  /*1bb0*/  FADD.FTZ R44, -R80, 1 ;  /* 0x3f800000502c7421 */ /* 0x002fc80000010100 */
[----:B--2---:R-:W-:Y:S01]  /*1bc0*/  FFMA.FTZ R82, R43, R44, 1 ;  /* 0x3f8000002b527423 */ /* 0x004fe2000001002c */
        /* <DEDUP_REMOVED lines=16> */
[----:B------:R-:W-:-:S04]  /*1cd0*/  FMUL.FTZ R80, R43, R80 ;  /* 0x000000502b507220 */ /* 0x000fc80000410000 */
        /* <DEDUP_REMOVED lines=8> */
[----:B------:R-:W-:-:S03]  /*1d60*/  IMAD.WIDE.U32 R78, R0, UR8, R78 ;  /* 0x00000008004e7c25 */ /* 0x000fc6000f8e004e */
[----:B------:R-:W-:Y:S01]  /*1d70*/  LDS R89, [R53+0x180] ;  /* 0x0001800035597984 */ /* 0x000fe20000000800 */
[----:B-1----:R-:W-:Y:S01]  /*1d80*/  IMAD R45, R0, UR9, R79 ;  /* 0x00000009002d7c24 */ /* 0x002fe2000f8e024f */
        /* <DEDUP_REMOVED lines=21> */
[----:B------:R-:W0:Y:S08]  /*1ee0*/  LDC.64 R40, c[0x0][0x430] ;  /* 0x00010c00ff287b82 */ /* 0x000e300000000a00 */
        /* <DEDUP_REMOVED lines=26> */
.L_x_9741:
[----:B------:R-:W2:Y:S01]  /*2090*/  LDCU UR4, c[0x0][0x38c] ;  /* 0x00007180ff0477ac */ /* 0x000ea20008000800 */
[----:B------:R-:W-:Y:S01]  /*20a0*/  FMUL.FTZ R3, R32, R3 ;  /* 0x0000000320037220 */ /* 0x000fe20000410000 */
[----:B------:R-:W-:Y:S01]  /*20b0*/  FMUL.FTZ R94, R33, R86 ;  /* 0x00000056215e7220 */ /* 0x000fe20000410000 */
[----:B------:R-:W-:Y:S01]  /*20c0*/  FMUL.FTZ R95, R34, R81 ;  /* 0x00000051225f7220 */ /* 0x000fe20000410000 */
[----:B------:R-:W-:Y:S01]  /*20d0*/  FMUL.FTZ R96, R35, R80 ;  /* 0x0000005023607220 */ /* 0x000fe20000410000 */
[----:B------:R-:W-:Y:S01]  /*20e0*/  FFMA.FTZ R32, R28, R3, R9 ;  /* 0x000000031c207223 */ /* 0x000fe20000010009 */
[----:B------:R-:W-:Y:S01]  /*20f0*/  CS2R R34, SRZ ;  /* 0x0000000000227805 */ /* 0x000fe2000001ff00 */
[-C--:B-1----:R-:W-:Y:S01]  /*2100*/  FMUL.FTZ R36, R3, R2.reuse ;  /* 0x0000000203247220 */ /* 0x082fe20000410000 */
[----:B------:R-:W-:Y:S01]  /*2110*/  FMUL.FTZ R37, R94, R2 ;  /* 0x000000025e257220 */ /* 0x000fe20000410000 */
[----:B------:R-:W-:Y:S01]  /*2120*/  FFMA.FTZ R9, R29, R94, R32 ;  /* 0x0000005e1d097223 */ /* 0x000fe20000010020 */
[----:B------:R-:W-:Y:S01]  /*2130*/  CS2R R32, SRZ ;  /* 0x0000000000207805 */ /* 0x000fe2000001ff00 */
[-C--:B------:R-:W-:Y:S01]  /*2140*/  FMUL.FTZ R38, R95, R2.reuse ;  /* 0x000000025f267220 */ /* 0x080fe20000410000 */
[----:B------:R-:W-:Y:S01]  /*2150*/  FMUL.FTZ R39, R96, R2 ;  /* 0x0000000260277220 */ /* 0x000fe20000410000 */
[----:B------:R-:W-:-:S04]  /*2160*/  FFMA.FTZ R40, R30, R95, R9 ;  /* 0x0000005f1e287223 */ /* 0x000fc80000010009 */
[----:B------:R-:W-:Y:S01]  /*2170*/  FFMA.FTZ R9, R31, R96, R40 ;  /* 0x000000601f097223 */ /* 0x000fe20000010028 */
[----:B--2---:R-:W-:Y:S01]  /*2180*/  UISETP.GE.AND UP0, UPT, UR4, 0x1, UPT ;  /* 0x000000010400788c */ /* 0x004fe2000bf06270 */
[----:B------:R-:W-:Y:S08]  /*2190*/  BAR.SYNC.DEFER_BLOCKING 0x0 ;  /* 0x0000000000007b1d */ /* 0x000ff00000010000 */
[----:B------:R-:W-:Y:S05]  /*21a0*/  BRA.U !UP0, `(.L_x_9742) ;  /* 0x0000001508307547 */ /* 0x000fea000b800000 */
[----:B------:R-:W1:Y:S01]  /*21b0*/  LDC.64 R74, c[0x0][0x440] ;  /* 0x00011000ff4a7b82 */ /* 0x000e620000000a00 */
[C---:B------:R-:W-:Y:S01]  /*21c0*/  ISETP.NE.AND P0, PT, R21.reuse, 0x1, PT ;  /* 0x000000011500780c */ /* 0x040fe20003f05270 */
[----:B------:R-:W-:Y:S01]  /*21d0*/  HFMA2 R35, -RZ, RZ, 0, 0 ;  /* 0x00000000ff237431 */ /* 0x000fe200000001ff */
[----:B------:R-:W-:Y:S01]  /*21e0*/  SHF.L.U32 R103, R50, 0x8, RZ ;  /* 0x0000000832677819 */ /* 0x000fe200000006ff */
[----:B------:R-:W-:Y:S01]  /*21f0*/  FMUL.FTZ R99, R28, R73 ;  /* 0x000000491c637220 */ /* 0x000fe20000410000 */
[----:B------:R-:W-:Y:S01]  /*2200*/  SHF.L.U32 R104, R21, 0x8, RZ ;  /* 0x0000000815687819 */ /* 0x000fe200000006ff */
[----:B------:R-:W-:Y:S01]  /*2210*/  FMUL.FTZ R100, R29, R72 ;  /* 0x000000481d647220 */ /* 0x000fe20000410000 */
[----:B------:R-:W-:Y:S01]  /*2220*/  IADD3 R86, P1, PT, R52, R54, RZ ;  /* 0x0000003634567210 */ /* 0x000fe20007f3e0ff */
[----:B------:R-:W2:Y:S01]  /*2230*/  LDC.64 R76, c[0x0][0x448] ;  /* 0x00011200ff4c7b82 */ /* 0x000ea20000000a00 */
[----:B------:R-:W-:Y:S01]  /*2240*/  ISETP.GE.AND P2, PT, R22, R51, PT ;  /* 0x000000331600720c */ /* 0x000fe20003f46270 */
[----:B------:R-:W-:Y:S01]  /*2250*/  FMUL.FTZ R101, R30, R93 ;  /* 0x0000005d1e657220 */ /* 0x000fe20000410000 */
[----:B------:R-:W-:Y:S01]  /*2260*/  IADD3 R97, PT, PT, R21, -0x2, RZ ;  /* 0xfffffffe15617810 */ /* 0x000fe20007ffe0ff */
[----:B------:R-:W-:Y:S01]  /*2270*/  FMUL.FTZ R102, R31, R92 ;  /* 0x0000005c1f667220 */ /* 0x000fe20000410000 */
[----:B------:R-:W-:Y:S01]  /*2280*/  IADD3 R98, PT, PT, R52, R60, RZ ;  /* 0x0000003c34627210 */ /* 0x000fe20007ffe0ff */
[----:B------:R-:W3:Y:S01]  /*2290*/  LDCU UR10, c[0x0][0x394] ;  /* 0x00007280ff0a77ac */ /* 0x000ee20008000800 */
[----:B------:R-:W-:Y:S01]  /*22a0*/  ISETP.EQ.AND P0, PT, R60, RZ, P0 ;  /* 0x000000ff3c00720c */ /* 0x000fe20000702270 */
[----:B------:R-:W4:Y:S01]  /*22b0*/  LDC.64 R78, c[0x0][0x3a8] ;  /* 0x0000ea00ff4e7b82 */ /* 0x000f220000000a00 */
[----:B------:R-:W-:Y:S01]  /*22c0*/  LOP3.LUT R103, R103, 0x100, RZ, 0xc0, !PT ;  /* 0x0000010067677812 */ /* 0x000fe200078ec0ff */
[----:B------:R-:W1:Y:S01]  /*22d0*/  LDCU UR12, c[0x0][0x38c] ;  /* 0x00007180ff0c77ac */ /* 0x000e620008000800 */
[----:B------:R-:W-:-:S02]  /*22e0*/  LOP3.LUT R104, R104, 0x100, RZ, 0xc0, !PT ;  /* 0x0000010068687812 */ /* 0x000fc400078ec0ff */
[----:B0-----:R-:W-:Y:S01]  /*22f0*/  IADD3.X R87, PT, PT, RZ, R49, RZ, P1, !PT ;  /* 0x00000031ff577210 */ /* 0x001fe20000ffe4ff */
[----:B------:R-:W0:Y:S02]  /*2300*/  LDCU UR11, c[0x0][0x388] ;  /* 0x00007100ff0b77ac */ /* 0x000e240008000800 */
[----:B------:R-:W0:Y:S01]  /*2310*/  LDC.64 R80, c[0x0][0x3c0] ;  /* 0x0000f000ff507b82 */ /* 0x000e220000000a00 */
[----:B------:R-:W0:Y:S01]  /*2320*/  LDCU.64 UR8, c[0x0][0x540] ;  /* 0x0000a800ff0877ac */ /* 0x000e220008000a00 */
[----:B------:R-:W-:-:S06]  /*2330*/  UMOV UR4, URZ ;  /* 0x000000ff00047c82 */ /* 0x000fcc0008000000 */
[----:B------:R-:W0:Y:S08]  /*2340*/  LDC.64 R82, c[0x0][0x3e0] ;  /* 0x0000f800ff527b82 */ /* 0x000e300000000a00 */
[----:B---3--:R-:W0:Y:S02]  /*2350*/  LDC.64 R84, c[0x0][0x4f0] ;  /* 0x00013c00ff547b82 */ /* 0x008e240000000a00 */
.L_x_9756:
[----:B-1----:R-:W-:Y:S02]  /*2360*/  MOV R40, R22 ;  /* 0x0000001600287202 */ /* 0x002fe40000000f00 */
[----:B------:R-:W-:Y:S02]  /*2370*/  MOV R41, RZ ;  /* 0x000000ff00297202 */ /* 0x000fe40000000f00 */
[-C--:B------:R-:W-:Y:S02]  /*2380*/  ISETP.GE.AND P1, PT, R26, R51.reuse, PT ;  /* 0x000000331a00720c */ /* 0x080fe40003f26270 */
[-C--:B------:R-:W-:Y:S01]  /*2390*/  ISETP.GE.AND P3, PT, R27, R51.reuse, PT ;  /* 0x000000331b00720c */ /* 0x080fe20003f66270 */
[----:B0--3--:R-:W-:Y:S01]  /*23a0*/  IMAD.WIDE.U32 R42, R82, UR4, R40 ;  /* 0x00000004522a7c25 */ /* 0x009fe2000f8e0028 */
        /* <DEDUP_REMOVED lines=11> */
[----:B----4-:R-:W-:Y:S02]  /*2460*/  IMAD.WIDE.U32 R42, R78, UR4, R42 ;  /* 0x000000044e2a7c25 */ /* 0x010fe4000f8e002a */
[----:B------:R-:W4:Y:S04]  /*2470*/  @!P3 LDG.E R108, desc[UR16][R40.64+0x100] ;  /* 0x00010010286cb981 */ /* 0x000f28000c1e1900 */
[----:B------:R-:W5:Y:S04]  /*2480*/  @!P2 LDG.E R90, desc[UR16][R40.64] ;  /* 0x00000010285aa981 */ /* 0x000f68000c1e1900 */
[----:B------:R0:W5:Y:S01]  /*2490*/  @!P4 LDG.E R110, desc[UR16][R40.64+0x180] ;  /* 0x00018010286ec981 */ /* 0x000162000c1e1900 */
[----:B------:R-:W-:Y:S01]  /*24a0*/  IMAD R43, R79, UR4, R43 ;  /* 0x000000044f2b7c24 */ /* 0x000fe2000f8e022b */
[----:B-1----:R-:W-:-:S04]  /*24b0*/  LEA R44, P1, R42, R74, 0x2 ;  /* 0x0000004a2a2c7211 */ /* 0x002fc800078210ff */
[----:B------:R-:W-:-:S05]  /*24c0*/  LEA.HI.X R45, R42, R75, R43, 0x2, P1 ;  /* 0x0000004b2a2d7211 */ /* 0x000fca00008f142b */
[----:B------:R1:W5:Y:S01]  /*24d0*/  LDG.E R105, desc[UR16][R44.64] ;  /* 0x000000102c697981 */ /* 0x000362000c1e1900 */
[----:B0-----:R-:W-:Y:S02]  /*24e0*/  MOV R40, R56 ;  /* 0x0000003800287202 */ /* 0x001fe40000000f00 */
[----:B------:R-:W-:-:S03]  /*24f0*/  MOV R41, R15 ;  /* 0x0000000f00297202 */ /* 0x000fc60000000f00 */
[----:B------:R-:W-:-:S04]  /*2500*/  IMAD.WIDE.U32 R42, R80, UR4, R40 ;  /* 0x00000004502a7c25 */ /* 0x000fc8000f8e0028 */
[----:B------:R-:W-:Y:S01]  /*2510*/  IMAD R43, R81, UR4, R43 ;  /* 0x00000004512b7c24 */ /* 0x000fe2000f8e022b */
[----:B--2---:R-:W-:-:S04]  /*2520*/  LEA R46, P1, R42, R76, 0x2 ;  /* 0x0000004c2a2e7211 */ /* 0x004fc800078210ff */
[----:B------:R-:W-:-:S05]  /*2530*/  LEA.HI.X R47, R42, R77, R43, 0x2, P1 ;  /* 0x0000004d2a2f7211 */ /* 0x000fca00008f142b */
[----:B------:R-:W2:Y:S01]  /*2540*/  LDG.E R46, desc[UR16][R46.64] ;  /* 0x000000102e2e7981 */ /* 0x000ea2000c1e1900 */
[----:B------:R-:W0:Y:S01]  /*2550*/  S2UR UR7, SR_CgaCtaId ;  /* 0x00000000000779c3 */ /* 0x000e220000008800 */
[----:B------:R-:W-:Y:S01]  /*2560*/  UMOV UR6, 0x400 ;  /* 0x0000040000067882 */ /* 0x000fe20000000000 */
[C---:B------:R-:W-:Y:S02]  /*2570*/  ISETP.NE.AND P3, PT, R60.reuse, RZ, PT ;  /* 0x000000ff3c00720c */ /* 0x040fe40003f65270 */
[----:B-1----:R-:W-:Y:S02]  /*2580*/  IADD3 R45, PT, PT, R103, UR4, RZ ;  /* 0x00000004672d7c10 */ /* 0x002fe4000fffe0ff */
[----:B------:R-:W-:Y:S02]  /*2590*/  ISETP.NE.AND P1, PT, R60, 0x1f, PT ;  /* 0x0000001f3c00780c */ /* 0x000fe40003f25270 */
[----:B------:R-:W-:Y:S01]  /*25a0*/  SEL R45, R45, R24, !P3 ;  /* 0x000000182d2d7207 */ /* 0x000fe20005800000 */
[----:B------:R-:W-:Y:S01]  /*25b0*/  BSSY.RECONVERGENT B0, `(.L_x_9743) ;  /* 0x0000025000007945 */ /* 0x000fe20003800200 */
[----:B0-----:R-:W-:-:S06]  /*25c0*/  ULEA UR6, UR7, UR6, 0x18 ;  /* 0x0000000607067291 */ /* 0x001fcc000f8ec0ff */
[----:B------:R-:W-:Y:S01]  /*25d0*/  LEA R45, R45, UR6, 0x2 ;  /* 0x000000062d2d7c11 */ /* 0x000fe2000f8e10ff */
[----:B---3--:R-:W-:Y:S04]  /*25e0*/  STS [R53+0x80], R106 ;  /* 0x0000806a35007388 */ /* 0x008fe80000000800 */
[----:B----4-:R-:W-:Y:S04]  /*25f0*/  STS [R53+0x100], R108 ;  /* 0x0001006c35007388 */ /* 0x010fe80000000800 */
[----:B-----5:R-:W-:Y:S04]  /*2600*/  STS [R53], R90 ;  /* 0x0000005a35007388 */ /* 0x020fe80000000800 */
[----:B------:R0:W-:Y:S01]  /*2610*/  STS [R53+0x180], R110 ;  /* 0x0001806e35007388 */ /* 0x0001e20000000800 */
[----:B------:R-:W-:-:S03]  /*2620*/  NOP ;  /* 0x0000000000007918 */ /* 0x000fc60000000000 */
[----:B------:R-:W2:Y:S01]  /*2630*/  LDS.128 R40, [R70] ;  /* 0x0000000046287984 */ /* 0x000ea20000000c00 */
[----:B------:R-:W-:-:S04]  /*2640*/  FMUL.FTZ R44, R105, 1.4426950216293334961 ;  /* 0x3fb8aa3b692c7820 */ /* 0x000fc80000410000 */
[C---:B------:R-:W-:Y:S01]  /*2650*/  FMUL.FTZ R88, R44.reuse, R73 ;  /* 0x000000492c587220 */ /* 0x040fe20000410000 */
[C---:B0-----:R-:W-:Y:S01]  /*2660*/  FMUL.FTZ R110, R44.reuse, R72 ;  /* 0x000000482c6e7220 */ /* 0x041fe20000410000 */
[C---:B------:R-:W-:Y:S01]  /*2670*/  FMUL.FTZ R108, R44.reuse, R93 ;  /* 0x0000005d2c6c7220 */ /* 0x040fe20000410000 */
[----:B------:R-:W-:-:S03]  /*2680*/  FMUL.FTZ R111, R44, R92 ;  /* 0x0000005c2c6f7220 */ /* 0x000fc60000410000 */
[----:B------:R-:W0:Y:S08]  /*2690*/  MUFU.EX2 R88, R88 ;  /* 0x0000005800587308 */ /* 0x000e300000000800 */
[----:B------:R-:W1:Y:S08]  /*26a0*/  MUFU.EX2 R110, R110 ;  /* 0x0000006e006e7308 */ /* 0x000e700000000800 */
[----:B------:R-:W3:Y:S08]  /*26b0*/  MUFU.EX2 R108, R108 ;  /* 0x0000006c006c7308 */ /* 0x000ef00000000800 */
[----:B------:R-:W4:Y:S01]  /*26c0*/  MUFU.EX2 R111, R111 ;  /* 0x0000006f006f7308 */ /* 0x000f220000000800 */
[----:B0-----:R0:W-:Y:S01]  /*26d0*/  STS [R45+0x648], R88 ;  /* 0x000648582d007388 */ /* 0x0011e20000000800 */
        /* <DEDUP_REMOVED lines=15> */
[----:B------:R0:W1:Y:S01]  /*27d0*/  LDS R90, [R44+0x648] ;  /* 0x000648002c5a7984 */ /* 0x0000620000000800 */
[----:B------:R-:W-:Y:S05]  /*27e0*/  BRA `(.L_x_9745) ;  /* 0x0000000000047947 */ /* 0x000fea0003800000 */
.L_x_9744:
[----:B------:R2:W3:Y:S02]  /*27f0*/  LDS R90, [R18+UR5+0xe4c] ;  /* 0x000e4c05125a7984 */ /* 0x0004e40008000800 */
.L_x_9745:
[----:B------:R-:W-:Y:S05]  /*2800*/  BSYNC.RECONVERGENT B0 ;  /* 0x0000000000007941 */ /* 0x000fea0003800200 */
.L_x_9743:
[----:B0-----:R-:W0:Y:S01]  /*2810*/  @P0 LDC R44, c[0x0][0x38c] ;  /* 0x0000e300ff2c0b82 */ /* 0x001e220000000800 */
[----:B------:R-:W-:Y:S01]  /*2820*/  MOV R47, RZ ;  /* 0x000000ff002f7202 */ /* 0x000fe20000000f00 */
[----:B0-----:R-:W-:-:S04]  /*2830*/  @P0 IMAD R45, R97, R44, UR4 ;  /* 0x00000004612d0e24 */ /* 0x001fc8000f8e022c */
[----:B------:R-:W-:-:S05]  /*2840*/  @P0 IMAD.WIDE R44, R45, 0x8, R66 ;  /* 0x000000082d2c0825 */ /* 0x000fca00078e0242 */
        /* <DEDUP_REMOVED lines=15> */
[----:B0-----:R-:W0:Y:S01]  /*2940*/  SHFL.DOWN PT, R45, R116, 0x1, 0x1f ;  /* 0x08201f00742d7f89 */ /* 0x001e2200000e0000 */
        /* <DEDUP_REMOVED lines=8> */
[----:B0-----:R-:W-:-:S04]  /*29d0*/  @P4 FMUL.FTZ R109, R45, R116 ;  /* 0x000000742d6d4220 */ /* 0x001fc80000410000 */
[----:B------:R-:W0:Y:S01]  /*29e0*/  SHFL.UP PT, R45, R114, 0x2, RZ ;  /* 0x04400000722d7989 */ /* 0x000e2200000e00ff */
[----:B---3--:R-:W-:Y:S01]  /*29f0*/  @P4 FFMA.FTZ R117, R116, R113, R117 ;  /* 0x0000007174754223 */ /* 0x008fe20000010075 */
[----:B------:R-:W-:Y:S02]  /*2a00*/  @P4 MOV R116, R109 ;  /* 0x0000006d00744202 */ /* 0x000fe40000000f00 */
[----:B------:R-:W-:Y:S01]  /*2a10*/  ISETP.GT.U32.AND P4, PT, R23, 0x1d, PT ;  /* 0x0000001d1700780c */ /* 0x000fe20003f84070 */
[----:B----4-:R-:W-:Y:S02]  /*2a20*/  @P1 FMUL.FTZ R89, R89, R44 ;  /* 0x0000002c59591220 */ /* 0x010fe40000410000 */
[----:B------:R-:W1:Y:S01]  /*2a30*/  SHFL.DOWN PT, R109, R116, 0x2, 0x1f ;  /* 0x08401f00746d7f89 */ /* 0x000e6200000e0000 */
[----:B------:R-:W-:-:S03]  /*2a40*/  ISETP.GE.AND P1, PT, R71, 0x2, PT ;  /* 0x000000024700780c */ /* 0x000fc60003f26270 */
[----:B------:R-:W3:Y:S04]  /*2a50*/  SHFL.DOWN PT, R113, R117, 0x2, 0x1f ;  /* 0x08401f0075717f89 */ /* 0x000ee800000e0000 */
[----:B------:R-:W4:Y:S01]  /*2a60*/  SHFL.UP PT, R44, R89, 0x2, RZ ;  /* 0x04400000592c7989 */ /* 0x000f2200000e00ff */
[----:B0-----:R-:W-:-:S05]  /*2a70*/  FFMA.FTZ R45, R89, R45, R114 ;  /* 0x0000002d592d7223 */ /* 0x001fca0000010072 */
[----:B------:R-:W-:Y:S01]  /*2a80*/  FSEL R118, R114, R45, !P1 ;  /* 0x0000002d72767208 */ /* 0x000fe20004800000 */
[----:B-1----:R-:W-:-:S04]  /*2a90*/  @!P4 FMUL.FTZ R109, R116, R109 ;  /* 0x0000006d746dc220 */ /* 0x002fc80000410000 */
[----:B------:R-:W0:Y:S01]  /*2aa0*/  SHFL.UP PT, R45, R118, 0x4, RZ ;  /* 0x04800000762d7989 */ /* 0x000e2200000e00ff */
[----:B---3--:R-:W-:Y:S01]  /*2ab0*/  @!P4 FFMA.FTZ R117, R116, R113, R117 ;  /* 0x000000717475c223 */ /* 0x008fe20000010075 */
[----:B------:R-:W-:Y:S02]  /*2ac0*/  @!P4 MOV R116, R109 ;  /* 0x0000006d0074c202 */ /* 0x000fe40000000f00 */
[----:B------:R-:W-:Y:S01]  /*2ad0*/  ISETP.GT.U32.AND P4, PT, R23, 0x1b, PT ;  /* 0x0000001b1700780c */ /* 0x000fe20003f84070 */
[----:B----4-:R-:W-:Y:S01]  /*2ae0*/  @P1 FMUL.FTZ R89, R89, R44 ;  /* 0x0000002c59591220 */ /* 0x010fe20000410000 */
[----:B------:R-:W1:Y:S01]  /*2af0*/  SHFL.DOWN PT, R113, R117, 0x4, 0x1f ;  /* 0x08801f0075717f89 */ /* 0x000e6200000e0000 */
[----:B------:R-:W-:-:S03]  /*2b00*/  ISETP.GE.AND P1, PT, R71, 0x4, PT ;  /* 0x000000044700780c */ /* 0x000fc60003f26270 */
[----:B------:R-:W3:Y:S04]  /*2b10*/  SHFL.DOWN PT, R109, R116, 0x4, 0x1f ;  /* 0x08801f00746d7f89 */ /* 0x000ee800000e0000 */
[----:B------:R-:W4:Y:S01]  /*2b20*/  SHFL.UP PT, R44, R89, 0x4, RZ ;  /* 0x04800000592c7989 */ /* 0x000f2200000e00ff */
[----:B0-----:R-:W-:-:S05]  /*2b30*/  FFMA.FTZ R45, R89, R45, R118 ;  /* 0x0000002d592d7223 */ /* 0x001fca0000010076 */
[----:B------:R-:W-:Y:S01]  /*2b40*/  FSEL R114, R118, R45, !P1 ;  /* 0x0000002d76727208 */ /* 0x000fe20004800000 */
[C---:B-1----:R-:W-:Y:S01]  /*2b50*/  @!P4 FFMA.FTZ R117, R116.reuse, R113, R117 ;  /* 0x000000717475c223 */ /* 0x042fe20000010075 */
[----:B---3--:R-:W-:-:S03]  /*2b60*/  @!P4 FMUL.FTZ R109, R116, R109 ;  /* 0x0000006d746dc220 */ /* 0x008fc60000410000 */
[----:B------:R-:W0:Y:S01]  /*2b70*/  SHFL.UP PT, R45, R114, 0x8, RZ ;  /* 0x05000000722d7989 */ /* 0x000e2200000e00ff */
[----:B----4-:R-:W-:Y:S01]  /*2b80*/  @P1 FMUL.FTZ R89, R89, R44 ;  /* 0x0000002c59591220 */ /* 0x010fe20000410000 */
[----:B------:R-:W-:Y:S02]  /*2b90*/  @!P4 MOV R116, R109 ;  /* 0x0000006d0074c202 */ /* 0x000fe40000000f00 */
[----:B------:R-:W1:Y:S01]  /*2ba0*/  SHFL.DOWN PT, R113, R117, 0x8, 0x1f ;  /* 0x09001f0075717f89 */ /* 0x000e6200000e0000 */
[----:B------:R-:W-:Y:S02]  /*2bb0*/  ISETP.GE.AND P1, PT, R71, 0x8, PT ;  /* 0x000000084700780c */ /* 0x000fe40003f26270 */
[----:B------:R-:W-:Y:S01]  /*2bc0*/  ISETP.GT.U32.AND P4, PT, R23, 0x17, PT ;  /* 0x000000171700780c */ /* 0x000fe20003f84070 */
[----:B------:R-:W3:Y:S04]  /*2bd0*/  SHFL.UP PT, R44, R89, 0x8, RZ ;  /* 0x05000000592c7989 */ /* 0x000ee800000e00ff */
[----:B------:R-:W4:Y:S01]  /*2be0*/  SHFL.DOWN PT, R109, R116, 0x8, 0x1f ;  /* 0x09001f00746d7f89 */ /* 0x000f2200000e0000 */
[----:B0-----:R-:W-:-:S05]  /*2bf0*/  FFMA.FTZ R45, R89, R45, R114 ;  /* 0x0000002d592d7223 */ /* 0x001fca0000010072 */
[----:B------:R-:W-:Y:S02]  /*2c00*/  FSEL R118, R114, R45, !P1 ;  /* 0x0000002d72767208 */ /* 0x000fe40004800000 */
[C---:B-1----:R-:W-:Y:S01]  /*2c10*/  @!P4 FFMA.FTZ R117, R116.reuse, R113, R117 ;  /* 0x000000717475c223 */ /* 0x042fe20000010075 */
[----:B------:R-:W-:Y:S01]  /*2c20*/  MOV R45, RZ ;  /* 0x000000ff002d7202 */ /* 0x000fe20000000f00 */
[----:B---3--:R-:W-:Y:S01]  /*2c30*/  @P1 FMUL.FTZ R89, R89, R44 ;  /* 0x0000002c59591220 */ /* 0x008fe20000410000 */
[----:B------:R-:W-:Y:S02]  /*2c40*/  ISETP.GE.AND P1, PT, R21, UR10, PT ;  /* 0x0000000a15007c0c */ /* 0x000fe4000bf26270 */
[----:B------:R-:W-:Y:S01]  /*2c50*/  SHFL.DOWN PT, R119, R117, 0x10, 0x1f ;  /* 0x0a001f0075777f89 */ /* 0x000fe200000e0000 */
[----:B----4-:R-:W-:Y:S01]  /*2c60*/  @!P4 FMUL.FTZ R44, R116, R109 ;  /* 0x0000006d742cc220 */ /* 0x010fe20000410000 */
[----:B------:R-:W-:Y:S02]  /*2c70*/  ISETP.NE.OR P1, PT, R60, RZ, P1 ;  /* 0x000000ff3c00720c */ /* 0x000fe40000f25670 */
[----:B------:R-:W0:Y:S02]  /*2c80*/  SHFL.UP PT, R109, R118, 0x10, RZ ;  /* 0x06000000766d7989 */ /* 0x000e2400000e00ff */
[----:B------:R-:W-:-:S02]  /*2c90*/  @!P4 MOV R116, R44 ;  /* 0x0000002c0074c202 */ /* 0x000fc40000000f00 */
[----:B------:R-:W1:Y:S01]  /*2ca0*/  SHFL.UP PT, R114, R89, 0x10, RZ ;  /* 0x0600000059727989 */ /* 0x000e6200000e00ff */
[----:B------:R-:W-:Y:S01]  /*2cb0*/  ISETP.GE.AND P4, PT, R71, 0x10, PT ;  /* 0x000000104700780c */ /* 0x000fe20003f86270 */
[----:B------:R-:W-:Y:S02]  /*2cc0*/  HFMA2 R44, -RZ, RZ, 1.875, 0 ;  /* 0x3f800000ff2c7431 */ /* 0x000fe400000001ff */
[----:B------:R-:W3:Y:S04]  /*2cd0*/  SHFL.DOWN PT, R115, R116, 0x10, 0x1f ;  /* 0x0a001f0074737f89 */ /* 0x000ee800000e0000 */
[----:B------:R-:W4:Y:S01]  /*2ce0*/  @!P1 LDS.64 R44, [UR7+0xec8] ;  /* 0x000ec807ff2c9984 */ /* 0x000f220008000a00 */
[----:B------:R-:W-:Y:S01]  /*2cf0*/  ISETP.GT.U32.AND P1, PT, R23, 0xf, PT ;  /* 0x0000000f1700780c */ /* 0x000fe20003f24070 */
[----:B0-----:R-:W-:-:S04]  /*2d00*/  FFMA.FTZ R109, R89, R109, R118 ;  /* 0x0000006d596d7223 */ /* 0x001fc80000010076 */
[----:B-1----:R-:W-:Y:S01]  /*2d10*/  @P4 FMUL.FTZ R89, R89, R114 ;  /* 0x0000007259594220 */ /* 0x002fe20000410000 */
        /* <DEDUP_REMOVED lines=12> */
[----:B-----5:R-:W0:Y:S02]  /*2de0*/  SHFL.IDX PT, R113, R47, RZ, 0x1f ;  /* 0x00001fff2f717589 */ /* 0x020e2400000e0000 */
[----:B0-----:R-:W-:Y:S01]  /*2df0*/  @P3 FFMA.FTZ R113, R89, R113, R114 ;  /* 0x0000007159713223 */ /* 0x001fe20000010072 */
[----:B------:R-:W-:Y:S01]  /*2e00*/  FFMA.FTZ R89, R115, R45, R122 ;  /* 0x0000002d73597223 */ /* 0x000fe2000001007a */
[----:B------:R-:W-:-:S02]  /*2e10*/  ISETP.NE.AND P3, PT, R60, 0x1f, PT ;  /* 0x0000001f3c00780c */ /* 0x000fc40003f65270 */
[----:B------:R-:W-:Y:S01]  /*2e20*/  FFMA.FTZ R113, R88, R113, R99 ;  /* 0x0000007158717223 */ /* 0x000fe20000010063 */
[----:B------:R-:W-:-:S03]  /*2e30*/  FMUL.FTZ R88, R115, R44 ;  /* 0x0000002c73587220 */ /* 0x000fc60000410000 */
        /* <DEDUP_REMOVED lines=8> */
[-C--:B------:R-:W-:Y:S01]  /*2ec0*/  FMUL.FTZ R116, R46, R114.reuse ;  /* 0x000000722e747220 */ /* 0x080fe20000410000 */
[----:B------:R-:W-:Y:S01]  /*2ed0*/  FMUL.FTZ R45, R94, R45 ;  /* 0x0000002d5e2d7220 */ /* 0x000fe20000410000 */
[----:B------:R-:W-:Y:S01]  /*2ee0*/  FMUL.FTZ R42, R42, R114 ;  /* 0x000000722a2a7220 */ /* 0x000fe20000410000 */
[----:B------:R-:W-:Y:S01]  /*2ef0*/  FMUL.FTZ R47, R46, R115 ;  /* 0x000000732e2f7220 */ /* 0x000fe20000410000 */
[----:B------:R-:W-:Y:S01]  /*2f00*/  FMUL.FTZ R46, R95, R116 ;  /* 0x000000745f2e7220 */ /* 0x000fe20000410000 */
[----:B------:R-:W-:Y:S01]  /*2f10*/  FFMA.FTZ R116, R118, R90, R91 ;  /* 0x0000005a76747223 */ /* 0x000fe2000001005b */
[----:B------:R-:W-:-:S04]  /*2f20*/  IMAD.WIDE.U32 R90, R84, UR4, R86 ;  /* 0x00000004545a7c25 */ /* 0x000fc8000f8e0056 */
[----:B------:R-:W-:Y:S01]  /*2f30*/  FMUL.FTZ R47, R96, R47 ;  /* 0x0000002f602f7220 */ /* 0x000fe20000410000 */
[----:B------:R-:W-:Y:S01]  /*2f40*/  FADD.FTZ R114, -R101, R114 ;  /* 0x0000007265727221 */ /* 0x000fe20000010100 */
[----:B------:R-:W-:Y:S01]  /*2f50*/  FFMA.FTZ R111, R111, R116, R112 ;  /* 0x000000746f6f7223 */ /* 0x000fe20000010070 */
[----:B------:R-:W-:Y:S01]  /*2f60*/  FMUL.FTZ R112, R40, R113 ;  /* 0x0000007128707220 */ /* 0x000fe20000410000 */
[----:B------:R-:W-:Y:S01]  /*2f70*/  IMAD R119, R85, UR4, R91 ;  /* 0x0000000455777c24 */ /* 0x000fe2000f8e025b */
[----:B------:R1:W-:Y:S01]  /*2f80*/  STS.128 [R20+0x210], R44 ;  /* 0x0002102c14007388 */ /* 0x0003e20000000c00 */
[----:B------:R-:W-:Y:S01]  /*2f90*/  BAR.SYNC.DEFER_BLOCKING 0x0 ;  /* 0x0000000000007b1d */ /* 0x000fe20000010000 */
[----:B------:R-:W-:Y:S01]  /*2fa0*/  LEA R40, P3, R90, UR8, 0x2 ;  /* 0x000000085a287c11 */ /* 0x000fe2000f8610ff */
[----:B------:R-:W-:Y:S01]  /*2fb0*/  FMUL.FTZ R91, R41, R109 ;  /* 0x0000006d295b7220 */ /* 0x000fe20000410000 */
[----:B------:R-:W-:Y:S01]  /*2fc0*/  FFMA.FTZ R106, R108, R111, R106 ;  /* 0x0000006f6c6a7223 */ /* 0x000fe2000001006a */
[----:B0-----:R-:W-:Y:S01]  /*2fd0*/  FFMA.FTZ R89, R3, R112, RZ ;  /* 0x0000007003597223 */ /* 0x001fe200000100ff */
[----:B------:R-:W-:Y:S01]  /*2fe0*/  LEA.HI.X R41, R90, UR9, R119, 0x2, P3 ;  /* 0x000000095a297c11 */ /* 0x000fe200098f1477 */
[----:B------:R-:W-:Y:S01]  /*2ff0*/  FADD.FTZ R109, -R100, R109 ;  /* 0x0000006d646d7221 */ /* 0x000fe20000010100 */
[----:B------:R-:W-:Y:S01]  /*3000*/  FFMA.FTZ R110, R110, R106, R107 ;  /* 0x0000006a6e6e7223 */ /* 0x000fe2000001006b */
[----:B-1----:R-:W-:Y:S01]  /*3010*/  IADD3 R45, PT, PT, -R98, UR11, RZ ;  /* 0x0000000b622d7c10 */ /* 0x002fe2000fffe1ff */
[----:B------:R-:W-:Y:S01]  /*3020*/  FFMA.FTZ R44, R94, R91, R89 ;  /* 0x0000005b5e2c7223 */ /* 0x000fe20000010059 */
[----:B------:R-:W-:-:S02]  /*3030*/  FADD.FTZ R46, -R99, R113 ;  /* 0x00000071632e7221 */ /* 0x000fc40000010100 */
[----:B------:R-:W-:Y:S01]  /*3040*/  ISETP.GE.AND P3, PT, R45, 0x1, PT ;  /* 0x000000012d00780c */ /* 0x000fe20003f66270 */
[----:B------:R-:W-:Y:S01]  /*3050*/  FFMA.FTZ R89, R95, R42, R44 ;  /* 0x0000002a5f597223 */ /* 0x000fe2000001002c */
[----:B------:R-:W-:Y:S01]  /*3060*/  ISETP.GE.AND P4, PT, R45, 0x21, PT ;  /* 0x000000212d00780c */ /* 0x000fe20003f86270 */
[----:B------:R-:W-:Y:S01]  /*3070*/  FMUL.FTZ R42, R43, R115 ;  /* 0x000000732b2a7220 */ /* 0x000fe20000410000 */
[C---:B------:R-:W-:Y:S01]  /*3080*/  ISETP.GE.AND P5, PT, R45.reuse, 0x41, PT ;  /* 0x000000412d00780c */ /* 0x040fe20003fa6270 */
[----:B------:R-:W-:Y:S01]  /*3090*/  FMUL.FTZ R44, R106, R72 ;  /* 0x000000486a2c7220 */ /* 0x000fe20000410000 */
[----:B------:R-:W-:Y:S01]  /*30a0*/  ISETP.GE.AND P6, PT, R45, 0x61, PT ;  /* 0x000000612d00780c */ /* 0x000fe20003fc6270 */
[----:B------:R-:W-:Y:S01]  /*30b0*/  FMUL.FTZ R45, R110, R73 ;  /* 0x000000496e2d7220 */ /* 0x000fe20000410000 */
[----:B------:R0:W1:Y:S01]  /*30c0*/  LDS R117, [R25+0x80] ;  /* 0x0000800019757984 */ /* 0x0000620000000800 */
[----:B------:R-:W-:Y:S01]  /*30d0*/  FFMA.FTZ R42, R96, R42, R89 ;  /* 0x0000002a602a7223 */ /* 0x000fe20000010059 */
[----:B------:R-:W-:Y:S01]  /*30e0*/  FMUL.FTZ R43, R111, R93 ;  /* 0x0000005d6f2b7220 */ /* 0x000fe20000410000 */
[----:B------:R-:W-:-:S04]  /*30f0*/  FFMA.FTZ R47, R45, R46, RZ ;  /* 0x0000002e2d2f7223 */ /* 0x000fc800000100ff */
[----:B------:R-:W-:Y:S01]  /*3100*/  FFMA.FTZ R90, R44, R109, R47 ;  /* 0x0000006d2c5a7223 */ /* 0x000fe2000001002f */
[----:B0-----:R-:W-:Y:S06]  /*3110*/  @!P3 BRA `(.L_x_9747) ;  /* 0x000000000008b947 */ /* 0x001fec0003800000 */
[----:B------:R-:W0:Y:S04]  /*3120*/  LDS R47, [R25] ;  /* 0x00000000192f7984 */ /* 0x000e280000000800 */
[----:B0-----:R0:W-:Y:S02]  /*3130*/  REDG.E.ADD.F32.FTZ.RN.STRONG.GPU desc[UR16][R40.64], R47 ;  /* 0x0000002f280079a6 */ /* 0x0011e4000c12f310 */
.L_x_9747:
[----:B------:R-:W-:Y:S05]  /*3140*/  BSYNC.RECONVERGENT B0 ;  /* 0x0000000000007941 */ /* 0x000fea0003800200 */
.L_x_9746:
[----:B------:R-:W-:Y:S04]  /*3150*/  BSSY.RECONVERGENT B0, `(.L_x_9748) ;  /* 0x0000003000007945 */ /* 0x000fe80003800200 */
[----:B------:R-:W-:Y:S05]  /*3160*/  @!P4 BRA `(.L_x_9749) ;  /* 0x000000000004c947 */ /* 0x000fea0003800000 */
[----:B-1----:R3:W-:Y:S02]  /*3170*/  REDG.E.ADD.F32.FTZ.RN.STRONG.GPU desc[UR16][R40.64+0x80], R117 ;  /* 0x00008075280079a6 */ /* 0x0027e4000c12f310 */
.L_x_9749:
[----:B------:R-:W-:Y:S05]  /*3180*/  BSYNC.RECONVERGENT B0 ;  /* 0x0000000000007941 */ /* 0x000fea0003800200 */
.L_x_9748:
[----:B------:R4:W1:Y:S01]  /*3190*/  LDS R89, [R25+0x100] ;  /* 0x0001000019597984 */ /* 0x0008620000000800 */
[----:B------:R-:W-:Y:S01]  /*31a0*/  BSSY.RECONVERGENT B0, `(.L_x_9750) ;  /* 0x0000006000007945 */ /* 0x000fe20003800200 */
[----:B------:R-:W-:Y:S01]  /*31b0*/  FMUL.FTZ R88, R116, R92 ;  /* 0x0000005c74587220 */ /* 0x000fe20000410000 */
[----:B------:R-:W-:Y:S01]  /*31c0*/  FADD.FTZ R115, -R102, R115 ;  /* 0x0000007366737221 */ /* 0x000fe20000010100 */
[----:B0-----:R-:W-:Y:S01]  /*31d0*/  FFMA.FTZ R47, R43, R114, R90 ;  /* 0x000000722b2f7223 */ /* 0x001fe2000001005a */
[----:B------:R-:W-:Y:S06]  /*31e0*/  @!P5 BRA `(.L_x_9751) ;  /* 0x000000000004d947 */ /* 0x000fec0003800000 */
[----:B-1----:R0:W-:Y:S02]  /*31f0*/  REDG.E.ADD.F32.FTZ.RN.STRONG.GPU desc[UR16][R40.64+0x100], R89 ;  /* 0x00010059280079a6 */ /* 0x0021e4000c12f310 */
.L_x_9751:
[----:B------:R-:W-:Y:S05]  /*3200*/  BSYNC.RECONVERGENT B0 ;  /* 0x0000000000007941 */ /* 0x000fea0003800200 */
.L_x_9750:
[----:B01----:R0:W1:Y:S01]  /*3210*/  LDS R89, [R25+0x180] ;  /* 0x0001800019597984 */ /* 0x0030620000000800 */
[----:B------:R-:W-:Y:S01]  /*3220*/  BSSY.RECONVERGENT B0, `(.L_x_9752) ;  /* 0x0000004000007945 */ /* 0x000fe20003800200 */
[----:B------:R-:W-:-:S03]  /*3230*/  FFMA.FTZ R47, R88, R115, R47 ;  /* 0x00000073582f7223 */ /* 0x000fc6000001002f */
[----:B------:R-:W-:Y:S05]  /*3240*/  @!P6 BRA `(.L_x_9753) ;  /* 0x000000000004e947 */ /* 0x000fea0003800000 */
[----:B-1----:R1:W-:Y:S02]  /*3250*/  REDG.E.ADD.F32.FTZ.RN.STRONG.GPU desc[UR16][R40.64+0x180], R89 ;  /* 0x00018059280079a6 */ /* 0x0023e4000c12f310 */
.L_x_9753:
[----:B------:R-:W-:Y:S05]  /*3260*/  BSYNC.RECONVERGENT B0 ;  /* 0x0000000000007941 */ /* 0x000fea0003800200 */
.L_x_9752:
[----:B-1-3--:R-:W1:Y:S01]  /*3270*/  SHFL.DOWN PT, R40, R47, 0x1, 0x1f ;  /* 0x08201f002f287f89 */ /* 0x00ae6200000e0000 */
[----:B------:R-:W-:Y:S01]  /*3280*/  ISETP.GT.AND P3, PT, R71, 0x1e, PT ;  /* 0x0000001e4700780c */ /* 0x000fe20003f64270 */
        /* <DEDUP_REMOVED lines=23> */
[----:B---3--:R-:W-:-:S04]  /*3400*/  @!P3 FADD.FTZ R42, R42, R41 ;  /* 0x000000292a2ab221 */ /* 0x008fc80000010000 */
[----:B------:R-:W1:Y:S01]  /*3410*/  SHFL.DOWN PT, R40, R47, 0x2, 0x1f ;  /* 0x08401f002f287f89 */ /* 0x000e6200000e0000 */
[----:B------:R-:W-:-:S03]  /*3420*/  ISETP.GT.AND P3, PT, R71, 0x1d, PT ;  /* 0x0000001d4700780c */ /* 0x000fc60003f64270 */
[----:B------:R-:W3:Y:S10]  /*3430*/  SHFL.DOWN PT, R41, R42, 0x2, 0x1f ;  /* 0x08401f002a297f89 */ /* 0x000ef400000e0000 */
        /* <DEDUP_REMOVED lines=13> */
[----:B------:R-:W-:-:S03]  /*3510*/  ISETP.NE.AND P3, PT, R71, RZ, PT ;  /* 0x000000ff4700720c */ /* 0x000fc60003f65270 */
[----:B------:R-:W3:Y:S01]  /*3520*/  SHFL.DOWN PT, R41, R42, 0x10, 0x1f ;  /* 0x0a001f002a297f89 */ /* 0x000ee200000e0000 */
[----:B-1----:R-:W-:Y:S01]  /*3530*/  FADD.FTZ R40, R47, R40 ;  /* 0x000000282f287221 */ /* 0x002fe20000010000 */
[----:B---3--:R-:W-:-:S08]  /*3540*/  FADD.FTZ R41, R42, R41 ;  /* 0x000000292a297221 */ /* 0x008fd00000010000 */
        /* <DEDUP_REMOVED lines=8> */
[----:B-1----:R-:W1:Y:S04]  /*35d0*/  @P3 LDS R41, [UR7+0x1ac8] ;  /* 0x001ac807ff293984 */ /* 0x002e680008000800 */
[----:B------:R-:W3:Y:S01]  /*35e0*/  @P3 LDS R40, [UR7+0x16c8] ;  /* 0x0016c807ff283984 */ /* 0x000ee20008000800 */
[----:B-1----:R-:W-:Y:S01]  /*35f0*/  @P3 FADD.FTZ R42, R42, R41 ;  /* 0x000000292a2a3221 */ /* 0x002fe20000010000 */
[----:B---3--:R-:W-:-:S04]  /*3600*/  @P3 FADD.FTZ R47, R47, R40 ;  /* 0x000000282f2f3221 */ /* 0x008fc80000010000 */
[----:B------:R3:W-:Y:S04]  /*3610*/  STS [UR7+0x1ac8], R42 ;  /* 0x001ac82aff007988 */ /* 0x0007e80008000807 */
[----:B------:R3:W-:Y:S02]  /*3620*/  STS [UR7+0x16c8], R47 ;  /* 0x0016c82fff007988 */ /* 0x0007e40008000807 */
.L_x_9755:
[----:B------:R-:W-:Y:S05]  /*3630*/  BSYNC.RECONVERGENT B0 ;  /* 0x0000000000007941 */ /* 0x000fea0003800200 */
.L_x_9754:
[----:B------:R-:W-:-:S04]  /*3640*/  UIADD3 UR4, UPT, UPT, UR4, 0x1, URZ ;  /* 0x0000000104047890 */ /* 0x000fc8000fffe0ff */
[----:B------:R-:W-:-:S09]  /*3650*/  UISETP.GE.AND UP0, UPT, UR4, UR12, UPT ;  /* 0x0000000c0400728c */ /* 0x000fd2000bf06270 */
[----:B------:R-:W-:Y:S05]  /*3660*/  BRA.U !UP0, `(.L_x_9756) ;  /* 0xffffffed083c7547 */ /* 0x000fea000b83ffff */
.L_x_9742:
[----:B------:R-:W-:Y:S01]  /*3670*/  BAR.SYNC.DEFER_BLOCKING 0x0 ;  /* 0x0000000000007b1d */ /* 0x000fe20000010000 */
[-C--:B------:R-:W-:Y:S01]  /*3680*/  ISETP.GE.AND P0, PT, R22, R51.reuse, PT ;  /* 0x000000331600720c */ /* 0x080fe20003f06270 */
[----:B-1----:R-:W-:Y:S01]  /*3690*/  HFMA2 R40, -RZ, RZ, 0, 0 ;  /* 0x00000000ff287431 */ /* 0x002fe200000001ff */
[-C--:B------:R-:W-:Y:S01]  /*36a0*/  ISETP.GE.AND P2, PT, R26, R51.reuse, PT ;  /* 0x000000331a00720c */ /* 0x080fe20003f46270 */
[----:B0-----:R-:W-:Y:S01]  /*36b0*/  HFMA2 R44, -RZ, RZ, 0, 0 ;  /* 0x00000000ff2c7431 */ /* 0x001fe200000001ff */
[-C--:B------:R-:W-:Y:S01]  /*36c0*/  ISETP.GE.AND P3, PT, R27, R51.reuse, PT ;  /* 0x000000331b00720c */ /* 0x080fe20003f66270 */
[----:B------:R-:W0:Y:S01]  /*36d0*/  LDCU.64 UR8, c[0x0][0x500] ;  /* 0x0000a000ff0877ac */ /* 0x000e220008000a00 */
[----:B------:R-:W-:Y:S02]  /*36e0*/  ISETP.GE.AND P4, PT, R48, R51, PT ;  /* 0x000000333000720c */ /* 0x000fe40003f86270 */
[----:B---3--:R-:W-:Y:S01]  /*36f0*/  MOV R42, RZ ;  /* 0x000000ff002a7202 */ /* 0x008fe20000000f00 */
[----:B------:R-:W1:Y:S01]  /*3700*/  LDCU.64 UR10, c[0x0][0x550] ;  /* 0x0000aa00ff0a77ac */ /* 0x000e620008000a00 */
[----:B------:R-:W-:-:S03]  /*3710*/  MOV R46, RZ ;  /* 0x000000ff002e7202 */ /* 0x000fc60000000f00 */
[----:B------:R-:W3:Y:S04]  /*3720*/  @!P0 LDG.E R40, desc[UR16][R68.64] ;  /* 0x0000001044288981 */ /* 0x000ee8000c1e1900 */
[----:B------:R-:W5:Y:S04]  /*3730*/  @!P2 LDG.E R42, desc[UR16][R68.64+0x80] ;  /* 0x00008010442aa981 */ /* 0x000f68000c1e1900 */
[----:B------:R-:W2:Y:S04]  /*3740*/  @!P3 LDG.E R44, desc[UR16][R68.64+0x100] ;  /* 0x00010010442cb981 */ /* 0x000ea8000c1e1900 */
[----:B------:R4:W2:Y:S02]  /*3750*/  @!P4 LDG.E R46, desc[UR16][R68.64+0x180] ;  /* 0x00018010442ec981 */ /* 0x0008a4000c1e1900 */
[----:B----4-:R-:W4:Y:S02]  /*3760*/  LDC.64 R68, c[0x0][0x4f8] ;  /* 0x00013e00ff447b82 */ /* 0x010f240000000a00 */
[----:B---3--:R-:W-:Y:S04]  /*3770*/  STS [R53], R40 ;  /* 0x0000002835007388 */ /* 0x008fe80000000800 */
[----:B-----5:R-:W-:Y:S04]  /*3780*/  STS [R53+0x80], R42 ;  /* 0x0000802a35007388 */ /* 0x020fe80000000800 */
[----:B--2---:R-:W-:Y:S04]  /*3790*/  STS [R53+0x100], R44 ;  /* 0x0001002c35007388 */ /* 0x004fe80000000800 */
[----:B------:R-:W-:Y:S01]  /*37a0*/  STS [R53+0x180], R46 ;  /* 0x0001802e35007388 */ /* 0x000fe20000000800 */
        /* <DEDUP_REMOVED lines=23> */
[----:B---3--:R-:W-:-:S06]  /*3920*/  @!P2 FMUL.FTZ R38, R31, -1.4426950216293334961 ;  /* 0xbfb8aa3b1f26a820 */ /* 0x008fcc0000410000 */
[----:B------:R3:W5:Y:S01]  /*3930*/  @!P3 MUFU.EX2 R37, R29 ;  /* 0x0000001d0025b308 */ /* 0x0007620000000800 */
[----:B------:R-:W1:Y:S07]  /*3940*/  LDS R39, [UR6+0x200] ;  /* 0x00020006ff277984 */ /* 0x000e6e0008000800 */
[----:B------:R0:W4:Y:S01]  /*3950*/  @!P4 MUFU.EX2 R36, R28 ;  /* 0x0000001c0024c308 */ /* 0x0001220000000800 */
[----:B---3--:R-:W-:Y:S02]  /*3960*/  HFMA2 R29, -RZ, RZ, 0, 0 ;  /* 0x00000000ff1d7431 */ /* 0x008fe400000001ff */
[----:B--2---:R-:W-:-:S06]  /*3970*/  @!P5 FADD.FTZ R3, R3, 1 ;  /* 0x3f8000000303d421 */ /* 0x004fcc0000010000 */
[----:B------:R-:W2:Y:S01]  /*3980*/  @!P5 MUFU.RCP R3, R3 ;  /* 0x000000030003d308 */ /* 0x000ea20000001000 */
[----:B0-----:R-:W-:Y:S01]  /*3990*/  MOV R28, R52 ;  /* 0x00000034001c7202 */ /* 0x001fe20000000f00 */
[----:B-----5:R-:W-:-:S04]  /*39a0*/  @!P3 FADD.FTZ R37, R37, 1 ;  /* 0x3f8000002525b421 */ /* 0x020fc80000010000 */
[----:B----4-:R-:W-:Y:S02]  /*39b0*/  IMAD.WIDE.U32 R30, R68, UR18, R28 ;  /* 0x00000012441e7c25 */ /* 0x010fe4000f8e001c */
[----:B------:R-:W0:Y:S02]  /*39c0*/  @!P2 MUFU.EX2 R38, R38 ;  /* 0x000000260026a308 */ /* 0x000e240000000800 */
[----:B------:R-:W-:Y:S01]  /*39d0*/  @!P4 FADD.FTZ R36, R36, 1 ;  /* 0x3f8000002424c421 */ /* 0x000fe20000010000 */
[----:B------:R-:W-:Y:S02]  /*39e0*/  IMAD R31, R69, UR18, R31 ;  /* 0x00000012451f7c24 */ /* 0x000fe4000f8e021f */
[----:B------:R-:W3:Y:S01]  /*39f0*/  LDC.64 R68, c[0x0][0x518] ;  /* 0x00014600ff447b82 */ /* 0x000ee20000000a00 */
[----:B------:R-:W-:Y:S02]  /*3a00*/  IMAD.WIDE.U32 R30, R0, UR8, R30 ;  /* 0x00000008001e7c25 */ /* 0x000fe4000f8e001e */
[----:B------:R-:W4:Y:S02]  /*3a10*/  @!P4 MUFU.RCP R36, R36 ;  /* 0x000000240024c308 */ /* 0x000f240000001000 */
[----:B--2---:R-:W-:Y:S01]  /*3a20*/  @!P5 FMUL.FTZ R32, R32, R3 ;  /* 0x000000032020d220 */ /* 0x004fe20000410000 */
[----:B------:R-:W-:Y:S01]  /*3a30*/  IMAD R40, R0, UR9, R31 ;  /* 0x0000000900287c24 */ /* 0x000fe2000f8e021f */
[----:B------:R-:W-:Y:S01]  /*3a40*/  IADD3 R31, P0, PT, R22, R30, RZ ;  /* 0x0000001e161f7210 */ /* 0x000fe20007f1e0ff */
[----:B------:R-:W2:Y:S03]  /*3a50*/  LDCU.64 UR8, c[0x0][0x560] ;  /* 0x0000ac00ff0877ac */ /* 0x000ea60008000a00 */
[----:B------:R-:W-:Y:S01]  /*3a60*/  IADD3.X R40, PT, PT, RZ, R40, RZ, P0, !PT ;  /* 0x00000028ff287210 */ /* 0x000fe200007fe4ff */
[----:B------:R-:W5:Y:S01]  /*3a70*/  @!P3 MUFU.RCP R37, R37 ;  /* 0x000000250025b308 */ /* 0x000f620000001000 */
[----:B-1----:R-:W-:Y:S01]  /*3a80*/  LEA R30, P0, R31, UR10, 0x2 ;  /* 0x0000000a1f1e7c11 */ /* 0x002fe2000f8010ff */
[----:B0-----:R-:W-:-:S03]  /*3a90*/  @!P2 FADD.FTZ R38, R38, 1 ;  /* 0x3f8000002626a421 */ /* 0x001fc60000010000 */
[----:B------:R-:W-:Y:S02]  /*3aa0*/  LEA.HI.X R31, R31, UR11, R40, 0x2, P0 ;  /* 0x0000000b1f1f7c11 */ /* 0x000fe400080f1428 */
[-C--:B------:R-:W-:Y:S01]  /*3ab0*/  ISETP.GE.AND P6, PT, R22, R39.reuse, PT ;  /* 0x000000271600720c */ /* 0x080fe20003fc6270 */
[----:B------:R-:W0:Y:S01]  /*3ac0*/  @!P2 MUFU.RCP R38, R38 ;  /* 0x000000260026a308 */ /* 0x000e220000001000 */
[-C--:B------:R-:W-:Y:S01]  /*3ad0*/  ISETP.GE.AND P0, PT, R26, R39.reuse, PT ;  /* 0x000000271a00720c */ /* 0x080fe20003f06270 */
[----:B----4-:R-:W-:Y:S01]  /*3ae0*/  @!P4 FMUL.FTZ R33, R33, R36 ;  /* 0x000000242121c220 */ /* 0x010fe20000410000 */
[----:B------:R-:W-:Y:S01]  /*3af0*/  ISETP.GE.AND P5, PT, R27, R39, PT ;  /* 0x000000271b00720c */ /* 0x000fe20003fa6270 */
[----:B---3--:R-:W-:-:S04]  /*3b00*/  IMAD.WIDE.U32 R28, R68, UR18, R28 ;  /* 0x00000012441c7c25 */ /* 0x008fc8000f8e001c */
[----:B------:R-:W-:Y:S02]  /*3b10*/  IMAD R29, R69, UR18, R29 ;  /* 0x00000012451d7c24 */ /* 0x000fe4000f8e021d */
[----:B-----5:R-:W-:Y:S02]  /*3b20*/  @!P3 FMUL.FTZ R34, R34, R37 ;  /* 0x000000252222b220 */ /* 0x020fe40000410000 */
[----:B------:R-:W-:Y:S01]  /*3b30*/  @!P6 STG.E desc[UR16][R30.64], R41 ;  /* 0x000000291e00e986 */ /* 0x000fe2000c101910 */
[----:B------:R-:W-:-:S03]  /*3b40*/  ISETP.GE.AND P6, PT, R48, R39, PT ;  /* 0x000000273000720c */ /* 0x000fc60003fc6270 */
[----:B------:R-:W-:Y:S01]  /*3b50*/  @!P0 STG.E desc[UR16][R30.64+0x80], R43 ;  /* 0x0000802b1e008986 */ /* 0x000fe2000c101910 */
[----:B0-----:R-:W-:-:S03]  /*3b60*/  @!P2 FMUL.FTZ R35, R35, R38 ;  /* 0x000000262323a220 */ /* 0x001fc60000410000 */
[----:B------:R-:W-:Y:S06]  /*3b70*/  @!P5 STG.E desc[UR16][R30.64+0x100], R45 ;  /* 0x0001002d1e00d986 */ /* 0x000fec000c101910 */
        /* <DEDUP_REMOVED lines=10> */
[----:B------:R-:W-:Y:S01]  /*3c20*/  @!P1 STS [UR6+0x200], R51 ;  /* 0x00020033ff009988 */ /* 0x000fe20008000806 */
[----:B------:R-:W-:Y:S01]  /*3c30*/  FADD.FTZ R34, R33, R34 ;  /* 0x0000002221227221 */ /* 0x000fe20000010000 */
[----:B------:R-:W-:Y:S03]  /*3c40*/  BAR.SYNC.DEFER_BLOCKING 0x0 ;  /* 0x0000000000007b1d */ /* 0x000fe60000010000 */
[----:B------:R-:W-:-:S03]  /*3c50*/  FADD.FTZ R11, R34, R35 ;  /* 0x00000023220b7221 */ /* 0x000fc60000010000 */
[----:B------:R-:W0:Y:S01]  /*3c60*/  LDS R31, [UR6+0x200] ;  /* 0x00020006ff1f7984 */ /* 0x000e220008000800 */
[----:B------:R-:W1:Y:S02]  /*3c70*/  LDCU.64 UR6, c[0x0][0x520] ;  /* 0x0000a400ff0677ac */ /* 0x000e640008000a00 */
[----:B-1----:R-:W-:-:S04]  /*3c80*/  IMAD.WIDE.U32 R28, R0, UR6, R28 ;  /* 0x00000006001c7c25 */ /* 0x002fc8000f8e001c */
[----:B------:R-:W-:Y:S01]  /*3c90*/  IMAD R30, R0, UR7, R29 ;  /* 0x00000007001e7c24 */ /* 0x000fe2000f8e021d */
[----:B------:R-:W-:-:S04]  /*3ca0*/  IADD3 R29, P4, PT, R22, R28, RZ ;  /* 0x0000001c161d7210 */ /* 0x000fc80007f9e0ff */
[----:B------:R-:W-:Y:S02]  /*3cb0*/  IADD3.X R30, PT, PT, RZ, R30, RZ, P4, !PT ;  /* 0x0000001eff1e7210 */ /* 0x000fe400027fe4ff */
[----:B--2---:R-:W-:-:S04]  /*3cc0*/  LEA R28, P4, R29, UR8, 0x2 ;  /* 0x000000081d1c7c11 */ /* 0x004fc8000f8810ff */
        /* <DEDUP_REMOVED lines=20> */
.L_x_9732:
        /* <DEDUP_REMOVED lines=34> */
.L_x_9759:
[----:B------:R-:W-:Y:S05]  /*4030*/  BSYNC.RECONVERGENT B0 ;  /* 0x0000000000007941 */ /* 0x000fea0003800200 */
.L_x_9758:
        /* <DEDUP_REMOVED lines=26> */
.L_x_9761:
[----:B------:R-:W-:Y:S05]  /*41e0*/  BSYNC.RECONVERGENT B0 ;  /* 0x0000000000007941 */ /* 0x000fea0003800200 */
.L_x_9760:
[----:B------:R-:W-:Y:S05]  /*41f0*/  @P2 EXIT ;  /* 0x000000000000294d */ /* 0x000fea0003800000 */
[----:B------:R-:W2:Y:S01]  /*4200*/  S2UR UR5, SR_CgaCtaId ;  /* 0x00000000000579c3 */ /* 0x000ea20000008800 */
[----:B------:R-:W-:Y:S01]  /*4210*/  BSSY.RECONVERGENT B0, `(.L_x_9762) ;  /* 0x000001f000007945 */ /* 0x000fe20003800200 */
[----:B------:R-:W-:Y:S01]  /*4220*/  MOV R15, R10 ;  /* 0x0000000a000f7202 */ /* 0x000fe20000000f00 */
[----:B------:R-:W-:Y:S01]  /*4230*/  UMOV UR4, 0x400 ;  /* 0x0000040000047882 */ /* 0x000fe20000000000 */
[----:B------:R-:W3:Y:S01]  /*4240*/  LDCU UR6, c[0x0][0x360] ;  /* 0x00006c00ff0677ac */ /* 0x000ee20008000800 */
[----:B------:R-:W4:Y:S01]  /*4250*/  LDCU.64 UR8, c[0x0][0x4b0] ;  /* 0x00009600ff0877ac */ /* 0x000f220008000a00 */
[----:B------:R-:W0:Y:S01]  /*4260*/  LDCU.64 UR10, c[0x0][0x4d0] ;  /* 0x00009a00ff0a77ac */ /* 0x000e220008000a00 */
[----:B------:R-:W0:Y:S01]  /*4270*/  LDCU.128 UR12, c[0x0][0x530] ;  /* 0x0000a600ff0c77ac */ /* 0x000e220008000c00 */
[----:B--234-:R-:W-:-:S12]  /*4280*/  ULEA UR4, UR5, UR4, 0x18 ;  /* 0x0000000405047291 */ /* 0x01cfd8000f8ec0ff */
.L_x_9763:
[----:B------:R-:W-:Y:S02]  /*4290*/  LEA R0, R15, UR4, 0x2 ;  /* 0x000000040f007c11 */ /* 0x000fe4000f8e10ff */
[----:B-1---5:R-:W-:Y:S02]  /*42a0*/  SHF.R.S32.HI R2, RZ, 0x1f, R15 ;  /* 0x0000001fff027819 */ /* 0x022fe4000001140f */
[----:B0-----:R-:W-:Y:S01]  /*42b0*/  MOV R6, R62 ;  /* 0x0000003e00067202 */ /* 0x001fe20000000f00 */
[----:B--2---:R-:W0:Y:S01]  /*42c0*/  LDS R17, [R0+0x16c8] ;  /* 0x0016c80000117984 */ /* 0x004e220000000800 */
        /* <DEDUP_REMOVED lines=20> */
.L_x_9762:
[----:B------:R-:W-:Y:S05]  /*4410*/  EXIT ;  /* 0x000000000000794d */ /* 0x000fea0003800000 */
.L_x_9764:
        /* <DEDUP_REMOVED lines=14> */
.L_x_10544:


//--------------------- .text._Z25selective_scan_bwd_kernelI32Selective_Scan_bwd_kernel_traitsILi32ELi4ELb0ELb1ELb0ELb0ELb0EffEEv12SSMParamsBwd --------------------------
	.section	.text._Z25selective_scan_bwd_kernelI32Selective_Scan_bwd_kernel_traitsILi32ELi4ELb0ELb1ELb0ELb0ELb0EffEEv12SSMParamsBwd,"ax",@progbits
	.align	128
        .global         _Z25selective_scan_bwd_kernelI32Selective_Scan_bwd_kernel_traitsILi32ELi4ELb0ELb1ELb0ELb0ELb0EffEEv12SSMParamsBwd
        .type           _Z25selective_scan_bwd_kernelI32Selective_Scan_bwd_kernel_traitsILi32ELi4ELb0ELb1ELb0ELb0ELb0EffEEv12SSMParamsBwd,@function
        .size           _Z25selective_scan_bwd_kernelI32Selective_Scan_bwd_kernel_traitsILi32ELi4ELb0ELb1ELb0ELb0ELb0EffEEv12SSMParamsBwd,(.L_x_10545 - _Z25selective_scan_bwd_kernelI32Selective_Scan_bwd_kernel_traitsILi32ELi4ELb0ELb1ELb0ELb0ELb0EffEEv12SSMParamsBwd)
        .other          _Z25selective_scan_bwd_kernelI32Selective_Scan_bwd_kernel_traitsILi32ELi4ELb0ELb1ELb0ELb0ELb0EffEEv12SSMParamsBwd,@"STO_CUDA_ENTRY STV_DEFAULT"
_Z25selective_scan_bwd_kernelI32Selective_Scan_bwd_kernel_traitsILi32ELi4ELb0ELb1ELb0ELb0ELb0EffEEv12SSMParamsBwd:
.text._Z25selective_scan_bwd_kernelI32Selective_Scan_bwd_kernel_traitsILi32ELi4ELb0ELb1ELb0ELb0ELb0EffEEv12SSMParamsBwd:
        /* <DEDUP_REMOVED lines=24> */
[----:B------:R-:W5:Y:S01]  /*0180*/  @P0 LDG.E R60, desc[UR16][R2.64] ;  /* 0x00000010023c0981 */ /* 0x000f62000c1e1900 */
[----:B------:R-:W1:Y:S01]  /*0190*/  LDC.64 R22, c[0x0][0x528] ;  /* 0x00014a00ff167b82 */ /* 0x000e620000000a00 */
[----:B0-----:R-:W-:Y:S01]  /*01a0*/  VIADD R6, R0, 0xffffffe ;  /* 0x0ffffffe00067836 */ /* 0x001fe20000000000 */
[----:B------:R-:W-:-:S03]  /*01b0*/  @P1 LEA.HI.X R5, R103, R5, RZ, 0x2, P3 ;  /* 0x0000000567051211 */ /* 0x000fc600018f14ff */
[----:B------:R0:W3:Y:S02]  /*01c0*/  F2I.FTZ.U32.TRUNC.NTZ R7, R6 ;  /* 0x0000000600077305 */ /* 0x0000e4000021f000 */
[----:B------:R4:W5:Y:S01]  /*01d0*/  @P1 LDG.E R58, desc[UR16][R4.64] ;  /* 0x00000010043a1981 */ /* 0x000962000c1e1900 */
[----:B------:R-:W1:Y:S01]  /*01e0*/  LDC.64 R28, c[0x0][0x448] ;  /* 0x00011200ff1c7b82 */ /* 0x000e620000000a00 */
[----:B0-----:R-:W-:-:S07]  /*01f0*/  HFMA2 R6, -RZ, RZ, 0, 0 ;  /* 0x00000000ff067431 */ /* 0x001fce00000001ff */
[----:B------:R-:W0:Y:S01]  /*0200*/  LDC.64 R100, c[0x0][0x4a8] ;  /* 0x00012a00ff647b82 */ /* 0x000e220000000a00 */
[----:B---3--:R-:W-:-:S07]  /*0210*/  IADD3 R10, PT, PT, RZ, -R7, RZ ;  /* 0x80000007ff0a7210 */ /* 0x008fce0007ffe0ff */
[----:B----4-:R-:W3:Y:S01]  /*0220*/  LDC.64 R4, c[0x0][0x480] ;  /* 0x00012000ff047b82 */ /* 0x010ee20000000a00 */
[----:B------:R-:W-:Y:S01]  /*0230*/  IMAD R3, R10, R9, RZ ;  /* 0x000000090a037224 */ /* 0x000fe200078e02ff */
[----:B------:R-:W-:-:S03]  /*0240*/  IABS R2, R103 ;  /* 0x0000006700027213 */ /* 0x000fc60000000000 */
[----:B------:R-:W-:-:S06]  /*0250*/  IMAD.HI.U32 R7, R7, R3, R6 ;  /* 0x0000000307077227 */ /* 0x000fcc00078e0006 */
[----:B------:R-:W-:-:S04]  /*0260*/  IMAD.HI.U32 R7, R7, R2, RZ ;  /* 0x0000000207077227 */ /* 0x000fc800078e00ff */
[----:B------:R-:W-:-:S04]  /*0270*/  IMAD.MOV R0, RZ, RZ, -R7 ;  /* 0x000000ffff007224 */ /* 0x000fc800078e0a07 */
        /* <DEDUP_REMOVED lines=12> */
[----:B------:R-:W-:Y:S01]  /*0340*/  @!P2 IADD3 R7, PT, PT, R7, 0x1, RZ ;  /* 0x000000010707a810 */ /* 0x000fe20007ffe0ff */
[----:B------:R-:W-:Y:S01]  /*0350*/  IMAD.U32 R5, RZ, RZ, UR7 ;  /* 0x00000007ff057e24 */ /* 0x000fe2000f8e00ff */
[----:B------:R-:W-:Y:S01]  /*0360*/  MOV R2, UR4 ;  /* 0x0000000400027c02 */ /* 0x000fe20008000f00 */
[----:B------:R-:W-:Y:S01]  /*0370*/  UIMAD UR4, UR18, UR13, UR7 ;  /* 0x0000000d120472a4 */ /* 0x000fe2000f8e0207 */
[----:B------:R-:W-:Y:S02]  /*0380*/  ISETP.GE.AND P3, PT, R4, RZ, PT ;  /* 0x000000ff0400720c */ /* 0x000fe40003f66270 */
[----:B------:R-:W-:Y:S01]  /*0390*/  MOV R4, UR6 ;  /* 0x0000000600047c02 */ /* 0x000fe20008000f00 */
[----:B------:R-:W2:Y:S01]  /*03a0*/  LDCU.64 UR6, c[0x0][0x498] ;  /* 0x00009300ff0677ac */ /* 0x000ea20008000a00 */
[----:B------:R-:W-:-:S02]  /*03b0*/  @P1 VIADD R7, R7, 0x1 ;  /* 0x0000000107071836 */ /* 0x000fc40000000000 */
[----:B------:R-:W-:Y:S01]  /*03c0*/  IMAD.U32 R3, RZ, RZ, UR5 ;  /* 0x00000005ff037e24 */ /* 0x000fe2000f8e00ff */
[----:B------:R-:W-:Y:S01]  /*03d0*/  MOV R3, UR8 ;  /* 0x0000000800037c02 */ /* 0x000fe20008000f00 */
[----:B------:R-:W1:Y:S01]  /*03e0*/  LDCU.64 UR8, c[0x0][0x3b0] ;  /* 0x00007600ff0877ac */ /* 0x000e620008000a00 */
[----:B------:R-:W-:Y:S02]  /*03f0*/  MOV R65, R7 ;  /* 0x0000000700417202 */ /* 0x000fe40000000f00 */
[----:B------:R-:W0:Y:S01]  /*0400*/  @P0 LDC.64 R6, c[0x0][0x480] ;  /* 0x00012000ff060b82 */ /* 0x000e220000000a00 */
[----:B------:R-:W-:Y:S01]  /*0410*/  ISETP.NE.AND P2, PT, R8, RZ, PT ;  /* 0x000000ff0800720c */ /* 0x000fe20003f45270 */
[----:B---3--:R-:W-:Y:S01]  /*0420*/  @P0 IMAD R0, R0, UR18, R103 ;  /* 0x0000001200000c24 */ /* 0x008fe2000f8e0267 */
[----:B------:R-:W-:Y:S01]  /*0430*/  LEA R9, R19, 0xffffff80, 0x7 ;  /* 0xffffff8013097811 */ /* 0x000fe200078e38ff */
[----:B------:R-:W-:Y:S01]  /*0440*/  IMAD.WIDE.U32 R2, R103, UR10, R2 ;  /* 0x0000000a67027c25 */ /* 0x000fe2000f8e0002 */
[----:B------:R-:W-:-:S03]  /*0450*/  ISETP.GE.AND P1, PT, R19, 0x1, PT ;  /* 0x000000011300780c */ /* 0x000fc60003f26270 */
[----:B------:R-:W-:Y:S02]  /*0460*/  @P0 IMAD R0, R0, R19, RZ ;  /* 0x0000001300000224 */ /* 0x000fe400078e02ff */
[----:B------:R-:W3:Y:S01]  /*0470*/  LDC.64 R18, c[0x0][0x460] ;  /* 0x00011800ff127b82 */ /* 0x000ee20000000a00 */
[----:B------:R-:W-:Y:S01]  /*0480*/  MOV R5, UR4 ;  /* 0x0000000400057c02 */ /* 0x000fe20008000f00 */
[----:B------:R-:W-:Y:S01]  /*0490*/  IMAD R13, R103, UR11, R3 ;  /* 0x0000000b670d7c24 */ /* 0x000fe2000f8e0203 */
[----:B--2---:R-:W-:Y:S01]  /*04a0*/  UIMAD.WIDE.U32 UR4, UR18, UR6, URZ ;  /* 0x00000006120472a5 */ /* 0x004fe2000f8e00ff */
[----:B----4-:R-:W-:Y:S01]  /*04b0*/  @P0 IMAD R3, R0, R21, RZ ;  /* 0x0000001500030224 */ /* 0x010fe200078e02ff */
[----:B------:R-:W-:Y:S02]  /*04c0*/  @!P3 IADD3 R65, PT, PT, -R65, RZ, RZ ;  /* 0x000000ff4141b210 */ /* 0x000fe40007ffe1ff */
[----:B------:R-:W-:Y:S01]  /*04d0*/  @!P2 LOP3.LUT R65, RZ, R8, RZ, 0x33, !PT ;  /* 0x00000008ff41a212 */ /* 0x000fe200078e33ff */
[----:B------:R-:W2:Y:S01]  /*04e0*/  LDC.64 R20, c[0x0][0x468] ;  /* 0x00011a00ff147b82 */ /* 0x000ea20000000a00 */
[----:B------:R-:W-:-:S02]  /*04f0*/  UIMAD UR5, UR18, UR7, UR5 ;  /* 0x00000007120572a4 */ /* 0x000fc4000f8e0205 */
        /* <DEDUP_REMOVED lines=16> */
[----:B------:R-:W-:Y:S01]  /*0600*/  IADD3 R9, P5, PT, R9, R4, RZ ;  /* 0x0000000409097210 */ /* 0x000fe20007fbe0ff */
[----:B------:R-:W-:Y:S01]  /*0610*/  IMAD.IADD R7, R5, 0x1, R7 ;  /* 0x0000000105077824 */ /* 0x000fe200078e0207 */
[----:B------:R-:W-:Y:S02]  /*0620*/  IADD3.X R4, PT, PT, R0, R13, RZ, P2, !PT ;  /* 0x0000000d00047210 */ /* 0x000fe400017fe4ff */
[----:B---3--:R-:W-:Y:S02]  /*0630*/  LEA R57, P0, R56, R18, 0x2 ;  /* 0x0000001238397211 */ /* 0x008fe400078010ff */
[C---:B------:R-:W-:Y:S01]  /*0640*/  IADD3.X R52, PT, PT, R0.reuse, R3, RZ, P4, !PT ;  /* 0x0000000300347210 */ /* 0x040fe200027fe4ff */
[----:B------:R-:W-:Y:S01]  /*0650*/  IMAD.X R3, R0, 0x1, R11, P3 ;  /* 0x0000000100037824 */ /* 0x000fe200018e060b */
[----:B------:R-:W-:Y:S01]  /*0660*/  LEA.HI.X R56, R56, R19, R4, 0x2, P0 ;  /* 0x0000001338387211 */ /* 0x000fe200000f1404 */
[----:B------:R-:W-:Y:S01]  /*0670*/  IMAD.WIDE.U32 R72, R103, R100, RZ ;  /* 0x0000006467487225 */ /* 0x000fe200078e00ff */
[----:B------:R-:W-:-:S02]  /*0680*/  IADD3.X R0, PT, PT, R0, R7, RZ, P5, !PT ;  /* 0x0000000700007210 */ /* 0x000fc40002ffe4ff */
[----:B--2---:R-:W-:Y:S02]  /*0690*/  LEA R55, P0, R54, R20, 0x2 ;  /* 0x0000001436377211 */ /* 0x004fe400078010ff */
[----:B------:R-:W-:Y:S02]  /*06a0*/  LEA R53, P2, R2, R22, 0x2 ;  /* 0x0000001602357211 */ /* 0x000fe400078410ff */
[----:B------:R-:W-:Y:S01]  /*06b0*/  LEA R31, P3, R9, R28, 0x2 ;  /* 0x0000001c091f7211 */ /* 0x000fe200078610ff */
[----:B------:R-:W-:Y:S01]  /*06c0*/  HFMA2 R99, -RZ, RZ, 0, 0 ;  /* 0x00000000ff637431 */ /* 0x000fe200000001ff */
[----:B------:R-:W-:Y:S01]  /*06d0*/  LEA.HI.X R54, R54, R21, R3, 0x2, P0 ;  /* 0x0000001536367211 */ /* 0x000fe200000f1403 */
[----:B------:R-:W-:Y:S01]  /*06e0*/  IMAD R101, R103, R101, R73 ;  /* 0x0000006567657224 */ /* 0x000fe200078e0249 */
[----:B------:R-:W-:Y:S01]  /*06f0*/  LEA.HI.X R52, R2, R23, R52, 0x2, P2 ;  /* 0x0000001702347211 */ /* 0x000fe200010f1434 */
[----:B------:R-:W-:Y:S01]  /*0700*/  IMAD.MOV.U32 R93, RZ, RZ, RZ ;  /* 0x000000ffff5d7224 */ /* 0x000fe200078e00ff */
[----:B------:R-:W-:Y:S01]  /*0710*/  LEA.HI.X R29, R9, R29, R0, 0x2, P3 ;  /* 0x0000001d091d7211 */ /* 0x000fe200018f1400 */
[----:B------:R-:W-:Y:S06]  /*0720*/  @!P1 BRA `(.L_x_9765) ;  /* 0x0000002000249947 */ /* 0x000fec0003800000 */
[----:B------:R-:W0:Y:S01]  /*0730*/  S2R R70, SR_TID.X ;  /* 0x0000000000467919 */ /* 0x000e220000002100 */
[----:B------:R-:W1:Y:S01]  /*0740*/  LDC.64 R4, c[0x0][0x4b8] ;  /* 0x00012e00ff047b82 */ /* 0x000e620000000a00 */
[----:B------:R-:W2:Y:S01]  /*0750*/  LDCU.64 UR6, c[0x0][0x3a0] ;  /* 0x00007400ff0677ac */ /* 0x000ea20008000a00 */
[----:B------:R-:W-:Y:S01]  /*0760*/  MOV R71, RZ ;  /* 0x000000ff00477202 */ /* 0x000fe20000000f00 */
[----:B------:R-:W-:Y:S01]  /*0770*/  IMAD.MOV.U32 R93, RZ, RZ, RZ ;  /* 0x000000ffff5d7224 */ /* 0x000fe200078e00ff */
        /* <DEDUP_REMOVED lines=18> */
[----:B------:R-:W-:-:S02]  /*08a0*/  IMAD R59, R103, UR9, R67 ;  /* 0x00000009673b7c24 */ /* 0x000fc4000f8e0243 */
[----:B------:R-:W-:Y:S01]  /*08b0*/  IMAD.WIDE.U32 R64, R65, UR10, R2 ;  /* 0x0000000a41407c25 */ /* 0x000fe2000f8e0002 */
[----:B------:R-:W-:Y:S02]  /*08c0*/  LOP3.LUT R3, R30, 0xf80, RZ, 0xc0, !PT ;  /* 0x00000f801e037812 */ /* 0x000fe400078ec0ff */
[----:B------:R-:W-:Y:S01]  /*08d0*/  IADD3 R21, PT, PT, R28, 0x210, RZ ;  /* 0x000002101c157810 */ /* 0x000fe20007ffe0ff */
[----:B--2---:R-:W-:Y:S01]  /*08e0*/  IMAD.U32 R27, RZ, RZ, UR6 ;  /* 0x00000006ff1b7e24 */ /* 0x004fe2000f8e00ff */
[----:B------:R-:W-:Y:S02]  /*08f0*/  LOP3.LUT R26, R3, 0x1f, R70, 0xf8, !PT ;  /* 0x0000001f031a7812 */ /* 0x000fe400078ef846 */
[----:B------:R-:W-:Y:S01]  /*0900*/  IADD3 R19, PT, PT, R65, R19, RZ ;  /* 0x0000001341137210 */ /* 0x000fe20007ffe0ff */
[----:B------:R-:W-:Y:S01]  /*0910*/  IMAD R21, R70, -0xc, R21 ;  /* 0xfffffff446157824 */ /* 0x000fe200078e0215 */
[C---:B------:R-:W-:Y:S02]  /*0920*/  LOP3.LUT R24, R26.reuse, 0x20, RZ, 0xfc, !PT ;  /* 0x000000201a187812 */ /* 0x040fe400078efcff */
[----:B------:R-:W-:-:S02]  /*0930*/  LOP3.LUT R22, R26, 0x40, RZ, 0xfc, !PT ;  /* 0x000000401a167812 */ /* 0x000fc400078efcff */
[----:B------:R-:W-:-:S07]  /*0940*/  LOP3.LUT R20, R26, 0x60, RZ, 0xfc, !PT ;  /* 0x000000601a147812 */ /* 0x000fce00078efcff */
.L_x_9781:
[----:B0-----:R-:W0:Y:S01]  /*0950*/  LDCU UR4, c[0x0][0x388] ;  /* 0x00007100ff0477ac */ /* 0x001e220008000800 */
[----:B------:R-:W-:Y:S01]  /*0960*/  VIADD R18, R27, 0xffffffff ;  /* 0xffffffff1b127836 */ /* 0x000fe20000000000 */
[----:B------:R-:W-:Y:S01]  /*0970*/  SHF.L.U32 R42, R26, 0x2, RZ ;  /* 0x000000021a2a7819 */ /* 0x000fe200000006ff */
[----:B------:R-:W-:Y:S01]  /*0980*/  HFMA2 R6, -RZ, RZ, 0, 0 ;  /* 0x00000000ff067431 */ /* 0x000fe200000001ff */
[----:B------:R-:W-:Y:S01]  /*0990*/  MOV R0, RZ ;  /* 0x000000ff00007202 */ /* 0x000fe20000000f00 */
[----:B------:R-:W-:Y:S01]  /*09a0*/  IMAD.MOV.U32 R10, RZ, RZ, RZ ;  /* 0x000000ffff0a7224 */ /* 0x000fe200078e00ff */
[----:B------:R-:W-:Y:S02]  /*09b0*/  SHF.L.U32 R62, R18, 0x7, RZ ;  /* 0x00000007123e7819 */ /* 0x000fe400000006ff */
        /* <DEDUP_REMOVED lines=10> */
[----:B---3--:R-:W3:Y:S04]  /*0a60*/  @!P1 LDG.E R6, desc[UR16][R2.64+0x80] ;  /* 0x0000801002069981 */ /* 0x008ee8000c1e1900 */
[----:B------:R-:W4:Y:S04]  /*0a70*/  @!P2 LDG.E R8, desc[UR16][R2.64+0x100] ;  /* 0x000100100208a981 */ /* 0x000f28000c1e1900 */
[----:B------:R0:W4:Y:S01]  /*0a80*/  @!P3 LDG.E R10, desc[UR16][R2.64+0x180] ;  /* 0x00018010020ab981 */ /* 0x000122000c1e1900 */
[----:B------:R-:W1:Y:S01]  /*0a90*/  S2UR UR6, SR_CgaCtaId ;  /* 0x00000000000679c3 */ /* 0x000e620000008800 */
[----:B------:R-:W-:Y:S01]  /*0aa0*/  UMOV UR4, 0x400 ;  /* 0x0000040000047882 */ /* 0x000fe20000000000 */
[----:B------:R-:W-:Y:S01]  /*0ab0*/  HFMA2 R12, -RZ, RZ, 0, 0 ;  /* 0x00000000ff0c7431 */ /* 0x000fe200000001ff */
[----:B------:R-:W0:Y:S01]  /*0ac0*/  S2R R16, SR_LANEID ;  /* 0x0000000000107919 */ /* 0x000e220000000000 */
[----:B------:R-:W-:-:S02]  /*0ad0*/  IADD3 R4, P4, PT, R42, R55, RZ ;  /* 0x000000372a047210 */ /* 0x000fc40007f9e0ff */
[----:B------:R-:W-:Y:S02]  /*0ae0*/  CS2R R36, SRZ ;  /* 0x0000000000247805 */ /* 0x000fe4000001ff00 */
[----:B------:R-:W-:Y:S02]  /*0af0*/  CS2R R38, SRZ ;  /* 0x0000000000267805 */ /* 0x000fe4000001ff00 */
[----:B------:R-:W-:Y:S02]  /*0b00*/  MOV R40, RZ ;  /* 0x000000ff00287202 */ /* 0x000fe40000000f00 */
[----:B------:R-:W-:Y:S01]  /*0b10*/  IADD3.X R5, PT, PT, RZ, R54, RZ, P4, !PT ;  /* 0x00000036ff057210 */ /* 0x000fe200027fe4ff */
[----:B-1----:R-:W-:Y:S01]  /*0b20*/  ULEA UR6, UR6, UR4, 0x18 ;  /* 0x0000000406067291 */ /* 0x002fe2000f8ec0ff */
[----:B0-----:R-:W-:Y:S01]  /*0b30*/  IADD3 R2, P4, PT, R42, R53, RZ ;  /* 0x000000352a027210 */ /* 0x001fe20007f9e0ff */
[----:B------:R-:W-:Y:S02]  /*0b40*/  HFMA2 R44, -RZ, RZ, 0, 0 ;  /* 0x00000000ff2c7431 */ /* 0x000fe400000001ff */
[----:B------:R-:W-:Y:S01]  /*0b50*/  IMAD.MOV.U32 R46, RZ, RZ, RZ ;  /* 0x000000ffff2e7224 */ /* 0x000fe200078e00ff */
[----:B------:R-:W0:Y:S01]  /*0b60*/  LDCU UR4, c[0x0][0x38c] ;  /* 0x00007180ff0477ac */ /* 0x000e220008000800 */
[----:B------:R-:W-:-:S02]  /*0b70*/  LEA R15, R16, UR6, 0x2 ;  /* 0x00000006100f7c11 */ /* 0x000fc4000f8e10ff */
[----:B------:R-:W-:-:S03]  /*0b80*/  LEA R14, R16, UR6, 0x4 ;  /* 0x00000006100e7c11 */ /* 0x000fc6000f8e20ff */
[----:B--2---:R1:W-:Y:S04]  /*0b90*/  STS [R15], R0 ;  /* 0x000000000f007388 */ /* 0x0043e80000000800 */
        /* <DEDUP_REMOVED lines=10> */
[----:B-1----:R-:W-:Y:S01]  /*0c40*/  HFMA2 R0, -RZ, RZ, 0, 0 ;  /* 0x00000000ff007431 */ /* 0x002fe200000001ff */
[----:B------:R-:W-:Y:S01]  /*0c50*/  MOV R42, RZ ;  /* 0x000000ff002a7202 */ /* 0x000fe20000000f00 */
[----:B------:R-:W-:Y:S01]  /*0c60*/  IMAD.X R3, RZ, RZ, R52, P4 ;  /* 0x000000ffff037224 */ /* 0x000fe200020e0634 */
[----:B--2---:R-:W-:Y:S04]  /*0c70*/  STS [R15], R12 ;  /* 0x0000000c0f007388 */ /* 0x004fe80000000800 */
[----:B---3--:R1:W-:Y:S04]  /*0c80*/  STS [R15+0x80], R36 ;  /* 0x000080240f007388 */ /* 0x0083e80000000800 */
[----:B----4-:R2:W-:Y:S04]  /*0c90*/  STS [R15+0x100], R38 ;  /* 0x000100260f007388 */ /* 0x0105e80000000800 */
[----:B------:R-:W-:Y:S01]  /*0ca0*/  STS [R15+0x180], R40 ;  /* 0x000180280f007388 */ /* 0x000fe20000000800 */
[----:B------:R-:W-:-:S03]  /*0cb0*/  NOP ;  /* 0x0000000000007918 */ /* 0x000fc60000000000 */
[----:B------:R-:W-:Y:S01]  /*0cc0*/  LDS.128 R8, [R14] ;  /* 0x000000000e087984 */ /* 0x000fe20000000c00 */
[----:B------:R-:W-:Y:S06]  /*0cd0*/  BAR.SYNC.DEFER_BLOCKING 0x0 ;  /* 0x0000000000007b1d */ /* 0x000fec0000010000 */
[----:B------:R-:W3:Y:S04]  /*0ce0*/  @!P0 LDG.E R0, desc[UR16][R2.64] ;  /* 0x0000001002008981 */ /* 0x000ee8000c1e1900 */
[----:B------:R-:W4:Y:S04]  /*0cf0*/  @!P1 LDG.E R42, desc[UR16][R2.64+0x80] ;  /* 0x00008010022a9981 */ /* 0x000f28000c1e1900 */
[----:B------:R-:W4:Y:S04]  /*0d00*/  @!P2 LDG.E R44, desc[UR16][R2.64+0x100] ;  /* 0x00010010022ca981 */ /* 0x000f28000c1e1900 */
[----:B------:R-:W4:Y:S01]  /*0d10*/  @!P3 LDG.E R46, desc[UR16][R2.64+0x180] ;  /* 0x00018010022eb981 */ /* 0x000f22000c1e1900 */
[----:B0-----:R-:W-:Y:S01]  /*0d20*/  UISETP.GE.AND UP0, UPT, UR4, 0x1, UPT ;  /* 0x000000010400788c */ /* 0x001fe2000bf06270 */
[----:B-1----:R-:W-:Y:S01]  /*0d30*/  HFMA2 R36, -RZ, RZ, 0, 0 ;  /* 0x00000000ff247431 */ /* 0x002fe200000001ff */
[----:B--2---:R-:W-:Y:S01]  /*0d40*/  MOV R38, RZ ;  /* 0x000000ff00267202 */ /* 0x004fe20000000f00 */
[----:B---3--:R-:W-:Y:S04]  /*0d50*/  STS [R15], R0 ;  /* 0x000000000f007388 */ /* 0x008fe80000000800 */
[----:B----4-:R-:W-:Y:S04]  /*0d60*/  STS [R15+0x80], R42 ;  /* 0x0000802a0f007388 */ /* 0x010fe80000000800 */
[----:B------:R-:W-:Y:S04]  /*0d70*/  STS [R15+0x100], R44 ;  /* 0x0001002c0f007388 */ /* 0x000fe80000000800 */
        /* <DEDUP_REMOVED lines=13> */
[----:B------:R-:W0:Y:S01]  /*0e50*/  LDC.64 R76, c[0x0][0x3a8] ;  /* 0x0000ea00ff4c7b82 */ /* 0x000e220000000a00 */
[--C-:B------:R-:W-:Y:S01]  /*0e60*/  FADD.FTZ R92, R9, R58.reuse ;  /* 0x0000003a095c7221 */ /* 0x100fe20000010000 */
[--C-:B------:R-:W-:Y:S01]  /*0e70*/  FADD.FTZ R105, R8, R58.reuse ;  /* 0x0000003a08697221 */ /* 0x100fe20000010000 */
[----:B------:R-:W-:Y:S01]  /*0e80*/  IMAD.SHL.U32 R9, R27, 0x100, RZ ;  /* 0x000001001b097824 */ /* 0x000fe200078e00ff */
[----:B------:R-:W-:Y:S01]  /*0e90*/  IADD3 R88, P1, PT, R62, R64, RZ ;  /* 0x000000403e587210 */ /* 0x000fe20007f3e0ff */
[--C-:B------:R-:W-:Y:S01]  /*0ea0*/  FADD.FTZ R3, R10, R58.reuse ;  /* 0x0000003a0a037221 */ /* 0x100fe20000010000 */
[----:B------:R-:W-:Y:S01]  /*0eb0*/  FADD.FTZ R0, R11, R58 ;  /* 0x0000003a0b007221 */ /* 0x000fe20000010000 */
[C---:B------:R-:W-:Y:S01]  /*0ec0*/  ISETP.NE.AND P0, PT, R27.reuse, 0x1, PT ;  /* 0x000000011b00780c */ /* 0x040fe20003f05270 */
        /* <DEDUP_REMOVED lines=23> */
.L_x_9780:
[----:B-1----:R-:W-:Y:S01]  /*1040*/  HFMA2 R45, -RZ, RZ, 0, 0 ;  /* 0x00000000ff2d7431 */ /* 0x002fe200000001ff */
[----:B------:R-:W-:Y:S01]  /*1050*/  MOV R44, R26 ;  /* 0x0000001a002c7202 */ /* 0x000fe20000000f00 */
[----:B------:R-:W-:Y:S01]  /*1060*/  HFMA2 R90, -RZ, RZ, 0, 0 ;  /* 0x00000000ff5a7431 */ /* 0x000fe200000001ff */
[-C--:B------:R-:W-:Y:S01]  /*1070*/  ISETP.GE.AND P1, PT, R24, R17.reuse, PT ;  /* 0x000000111800720c */ /* 0x080fe20003f26270 */
[----:B------:R-:W-:Y:S01]  /*1080*/  IMAD.MOV.U32 R102, RZ, RZ, RZ ;  /* 0x000000ffff667224 */ /* 0x000fe200078e00ff */
[-C--:B------:R-:W-:Y:S02]  /*1090*/  ISETP.GE.AND P3, PT, R22, R17.reuse, PT ;  /* 0x000000111600720c */ /* 0x080fe40003f66270 */
[----:B------:R-:W-:Y:S02]  /*10a0*/  ISETP.GE.AND P4, PT, R20, R17, PT ;  /* 0x000000111400720c */ /* 0x000fe40003f86270 */
[----:B------:R-:W-:Y:S01]  /*10b0*/  MOV R96, RZ ;  /* 0x000000ff00607202 */ /* 0x000fe20000000f00 */
[----:B--2---:R-:W-:Y:S01]  /*10c0*/  IMAD.WIDE.U32 R44, R80, UR4, R44 ;  /* 0x00000004502c7c25 */ /* 0x004fe2000f8e002c */
[----:B------:R-:W-:-:S03]  /*10d0*/  MOV R104, RZ ;  /* 0x000000ff00687202 */ /* 0x000fc60000000f00 */
[----:B------:R-:W-:Y:S01]  /*10e0*/  IMAD R45, R81, UR4, R45 ;  /* 0x00000004512d7c24 */ /* 0x000fe2000f8e022d */
[----:B------:R-:W-:-:S04]  /*10f0*/  LEA R46, P5, R44, R31, 0x2 ;  /* 0x0000001f2c2e7211 */ /* 0x000fc800078a10ff */
[----:B------:R-:W-:-:S05]  /*1100*/  LEA.HI.X R47, R44, R29, R45, 0x2, P5 ;  /* 0x0000001d2c2f7211 */ /* 0x000fca00028f142d */
[----:B------:R-:W2:Y:S04]  /*1110*/  @!P1 LDG.E R96, desc[UR16][R46.64+0x80] ;  /* 0x000080102e609981 */ /* 0x000ea8000c1e1900 */
[----:B---3--:R-:W3:Y:S04]  /*1120*/  @!P3 LDG.E R102, desc[UR16][R46.64+0x100] ;  /* 0x000100102e66b981 */ /* 0x008ee8000c1e1900 */
        /* <DEDUP_REMOVED lines=8> */
[----:B------:R-:W5:Y:S01]  /*11b0*/  LDG.E R100, desc[UR16][R48.64] ;  /* 0x0000001030647981 */ /* 0x000f62000c1e1900 */
[----:B------:R-:W-:Y:S02]  /*11c0*/  MOV R44, R66 ;  /* 0x00000042002c7202 */ /* 0x000fe40000000f00 */
[----:B------:R-:W-:-:S03]  /*11d0*/  MOV R45, R59 ;  /* 0x0000003b002d7202 */ /* 0x000fc60000000f00 */
[----:B------:R-:W-:-:S04]  /*11e0*/  IMAD.WIDE.U32 R44, R84, UR4, R44 ;  /* 0x00000004542c7c25 */ /* 0x000fc8000f8e002c */
[----:B------:R-:W-:Y:S01]  /*11f0*/  IMAD R45, R85, UR4, R45 ;  /* 0x00000004552d7c24 */ /* 0x000fe2000f8e022d */
[----:B----4-:R-:W-:-:S04]  /*1200*/  LEA R50, P1, R44, R82, 0x2 ;  /* 0x000000522c327211 */ /* 0x010fc800078210ff */
[----:B------:R-:W-:Y:S01]  /*1210*/  LEA.HI.X R51, R44, R83, R45, 0x2, P1 ;  /* 0x000000532c337211 */ /* 0x000fe200008f142d */
[----:B--2---:R-:W-:Y:S04]  /*1220*/  STS [R15+0x80], R96 ;  /* 0x000080600f007388 */ /* 0x004fe80000000800 */
[----:B---3--:R-:W-:Y:S04]  /*1230*/  STS [R15+0x100], R102 ;  /* 0x000100660f007388 */ /* 0x008fe80000000800 */
[----:B-----5:R0:W-:Y:S04]  /*1240*/  STS [R15], R90 ;  /* 0x0000005a0f007388 */ /* 0x0201e80000000800 */
[----:B------:R1:W-:Y:S01]  /*1250*/  STS [R15+0x180], R104 ;  /* 0x000180680f007388 */ /* 0x0003e20000000800 */
[----:B------:R-:W-:-:S03]  /*1260*/  NOP ;  /* 0x0000000000007918 */ /* 0x000fc60000000000 */
[----:B------:R-:W2:Y:S01]  /*1270*/  LDG.E R113, desc[UR16][R50.64] ;  /* 0x0000001032717981 */ /* 0x000ea2000c1e1900 */
[----:B------:R-:W3:Y:S01]  /*1280*/  S2UR UR7, SR_CgaCtaId ;  /* 0x00000000000779c3 */ /* 0x000ee20000008800 */
[----:B------:R-:W-:Y:S01]  /*1290*/  UMOV UR6, 0x400 ;  /* 0x0000040000067882 */ /* 0x000fe20000000000 */
[----:B------:R-:W-:Y:S01]  /*12a0*/  ISETP.NE.AND P3, PT, R70, RZ, PT ;  /* 0x000000ff4600720c */ /* 0x000fe20003f65270 */
[----:B------:R-:W4:Y:S01]  /*12b0*/  LDS.128 R44, [R14] ;  /* 0x000000000e2c7984 */ /* 0x000f220000000c00 */
[----:B0-----:R-:W-:Y:S01]  /*12c0*/  IADD3 R90, PT, PT, R8, UR4, RZ ;  /* 0x00000004085a7c10 */ /* 0x001fe2000fffe0ff */
[----:B------:R-:W-:Y:S01]  /*12d0*/  BSSY.RECONVERGENT B0, `(.L_x_9767) ;  /* 0x0000021000007945 */ /* 0x000fe20003800200 */
[----:B------:R-:W-:Y:S02]  /*12e0*/  ISETP.NE.AND P1, PT, R70, 0x1f, PT ;  /* 0x0000001f4600780c */ /* 0x000fe40003f25270 */
[----:B------:R-:W-:Y:S01]  /*12f0*/  SEL R90, R90, R23, !P3 ;  /* 0x000000175a5a7207 */ /* 0x000fe20005800000 */
[----:B------:R-:W-:-:S04]  /*1300*/  FMUL.FTZ R48, R100, 1.4426950216293334961 ;  /* 0x3fb8aa3b64307820 */ /* 0x000fc80000410000 */
[-C--:B------:R-:W-:Y:S01]  /*1310*/  FMUL.FTZ R94, R105, R48.reuse ;  /* 0x00000030695e7220 */ /* 0x080fe20000410000 */
[-C--:B------:R-:W-:Y:S01]  /*1320*/  FMUL.FTZ R111, R92, R48.reuse ;  /* 0x000000305c6f7220 */ /* 0x080fe20000410000 */
[-C--:B-1----:R-:W-:Y:S01]  /*1330*/  FMUL.FTZ R104, R3, R48.reuse ;  /* 0x0000003003687220 */ /* 0x082fe20000410000 */
[----:B------:R-:W-:-:S03]  /*1340*/  FMUL.FTZ R102, R0, R48 ;  /* 0x0000003000667220 */ /* 0x000fc60000410000 */
[----:B------:R-:W0:Y:S01]  /*1350*/  MUFU.EX2 R94, R94 ;  /* 0x0000005e005e7308 */ /* 0x000e220000000800 */
[----:B---3--:R-:W-:-:S07]  /*1360*/  ULEA UR6, UR7, UR6, 0x18 ;  /* 0x0000000607067291 */ /* 0x008fce000f8ec0ff */
[----:B------:R-:W1:Y:S01]  /*1370*/  MUFU.EX2 R111, R111 ;  /* 0x0000006f006f7308 */ /* 0x000e620000000800 */
[----:B------:R-:W-:-:S07]  /*1380*/  LEA R49, R90, UR6, 0x2 ;  /* 0x000000065a317c11 */ /* 0x000fce000f8e10ff */
[----:B------:R-:W3:Y:S01]  /*1390*/  MUFU.EX2 R104, R104 ;  /* 0x0000006800687308 */ /* 0x000ee20000000800 */
[----:B0-----:R0:W-:Y:S01]  /*13a0*/  STS [R49+0x648], R94 ;  /* 0x0006485e31007388 */ /* 0x0011e20000000800 */
[----:B----4-:R-:W-:Y:S01]  /*13b0*/  FMUL.FTZ R95, R11, R44 ;  /* 0x0000002c0b5f7220 */ /* 0x010fe20000410000 */
[----:B------:R-:W-:Y:S01]  /*13c0*/  FMUL.FTZ R106, R10, R45 ;  /* 0x0000002d0a6a7220 */ /* 0x000fe20000410000 */
[----:B------:R-:W-:-:S04]  /*13d0*/  FMUL.FTZ R107, R13, R46 ;  /* 0x0000002e0d6b7220 */ /* 0x000fc80000410000 */
[----:B------:R-:W4:Y:S01]  /*13e0*/  MUFU.EX2 R102, R102 ;  /* 0x0000006600667308 */ /* 0x000f220000000800 */
[----:B------:R-:W-:Y:S01]  /*13f0*/  FMUL.FTZ R109, R12, R47 ;  /* 0x0000002f0c6d7220 */ /* 0x000fe20000410000 */
[----:B------:R-:W-:Y:S01]  /*1400*/  BAR.SYNC.DEFER_BLOCKING 0x0 ;  /* 0x0000000000007b1d */ /* 0x000fe20000010000 */
[-C--:B--2---:R-:W-:Y:S01]  /*1410*/  FMUL.FTZ R50, R4, R113.reuse ;  /* 0x0000007104327220 */ /* 0x084fe20000410000 */
[-C--:B------:R-:W-:Y:S01]  /*1420*/  FMUL.FTZ R51, R5, R113.reuse ;  /* 0x0000007105337220 */ /* 0x080fe20000410000 */
[-C--:B------:R-:W-:Y:S01]  /*1430*/  FMUL.FTZ R115, R6, R113.reuse ;  /* 0x0000007106737220 */ /* 0x080fe20000410000 */
[----:B------:R-:W-:Y:S02]  /*1440*/  FMUL.FTZ R113, R7, R113 ;  /* 0x0000007107717220 */ /* 0x000fe40000410000 */
[----:B01-34-:R-:W-:Y:S05]  /*1450*/  @P1 BRA `(.L_x_9768) ;  /* 0x00000000001c1947 */ /* 0x01bfea0003800000 */
[----:B------:R-:W-:Y:S01]  /*1460*/  ISETP.NE.AND P1, PT, R27, UR10, PT ;  /* 0x0000000a1b007c0c */ /* 0x000fe2000bf25270 */
[----:B------:R-:W-:-:S12]  /*1470*/  IMAD.MOV.U32 R96, RZ, RZ, 0x3f800000 ;  /* 0x3f800000ff607424 */ /* 0x000fd800078e00ff */
[----:B------:R-:W-:Y:S05]  /*1480*/  @!P1 BRA `(.L_x_9769) ;  /* 0x0000000000149947 */ /* 0x000fea0003800000 */
[----:B------:R-:W-:-:S04]  /*1490*/  IADD3 R48, PT, PT, R9, UR4, RZ ;  /* 0x0000000409307c10 */ /* 0x000fc8000fffe0ff */
[----:B------:R-:W-:-:S05]  /*14a0*/  LEA R48, R48, UR6, 0x2 ;  /* 0x0000000630307c11 */ /* 0x000fca000f8e10ff */
[----:B------:R2:W3:Y:S01]  /*14b0*/  LDS R96, [R48+0x648] ;  /* 0x0006480030607984 */ /* 0x0004e20000000800 */
[----:B------:R-:W-:Y:S05]  /*14c0*/  BRA `(.L_x_9769) ;  /* 0x0000000000047947 */ /* 0x000fea0003800000 */
.L_x_9768:
[----:B------:R0:W1:Y:S02]  /*14d0*/  LDS R96, [R30+UR5+0xe4c] ;  /* 0x000e4c051e607984 */ /* 0x0000640008000800 */
.L_x_9769:
[----:B------:R-:W-:Y:S05]  /*14e0*/  BSYNC.RECONVERGENT B0 ;  /* 0x0000000000007941 */ /* 0x000fea0003800200 */
.L_x_9767:
[----:B------:R-:W4:Y:S01]  /*14f0*/  @P0 LDC R49, c[0x0][0x38c] ;  /* 0x0000e300ff310b82 */ /* 0x000f220000000800 */
[----:B------:R-:W-:Y:S02]  /*1500*/  HFMA2 R108, -RZ, RZ, 0, 0 ;  /* 0x00000000ff6c7431 */ /* 0x000fe400000001ff */
        /* <DEDUP_REMOVED lines=13> */
[-C--:B------:R-:W-:Y:S01]  /*15e0*/  FFMA.FTZ R90, R95, R111.reuse, R106 ;  /* 0x0000006f5f5a7223 */ /* 0x080fe2000001006a */
[----:B--2---:R-:W-:Y:S01]  /*15f0*/  FMUL.FTZ R49, R94, R111 ;  /* 0x0000006f5e317220 */ /* 0x004fe20000410000 */
[----:B------:R-:W-:Y:S01]  /*1600*/  ISETP.GT.U32.AND P5, PT, R25, 0x17, PT ;  /* 0x000000171900780c */ /* 0x000fe20003fa4070 */
[----:B------:R-:W1:Y:S01]  /*1610*/  SHFL.DOWN PT, R114, R97, 0x1, 0x1f ;  /* 0x08201f0061727f89 */ /* 0x000e6200000e0000 */
[----:B------:R-:W-:Y:S01]  /*1620*/  MOV R110, R112 ;  /* 0x00000070006e7202 */ /* 0x000fe20000000f00 */
[C---:B------:R-:W-:Y:S01]  /*1630*/  FFMA.FTZ R90, R104.reuse, R90, R107 ;  /* 0x0000005a685a7223 */ /* 0x040fe2000001006b */
[----:B------:R-:W-:Y:S01]  /*1640*/  FMUL.FTZ R49, R104, R49 ;  /* 0x0000003168317220 */ /* 0x000fe20000410000 */
[----:B------:R-:W2:Y:S01]  /*1650*/  SHFL.DOWN PT, R91, R112, 0x1, 0x1f ;  /* 0x08201f00705b7f89 */ /* 0x000ea200000e0000 */
[----:B-1----:R-:W-:Y:S01]  /*1660*/  @P1 FMUL.FTZ R48, R114, R97 ;  /* 0x0000006172301220 */ /* 0x002fe20000410000 */
[----:B--2---:R-:W-:-:S03]  /*1670*/  @P1 FFMA.FTZ R110, R97, R91, R110 ;  /* 0x0000005b616e1223 */ /* 0x004fc6000001006e */
[----:B------:R-:W-:Y:S02]  /*1680*/  @P1 IMAD.MOV.U32 R97, RZ, RZ, R48 ;  /* 0x000000ffff611224 */ /* 0x000fe400078e0030 */
[C---:B------:R-:W-:Y:S01]  /*1690*/  FFMA.FTZ R91, R102.reuse, R90, R109 ;  /* 0x0000005a665b7223 */ /* 0x040fe2000001006d */
[----:B------:R-:W-:Y:S01]  /*16a0*/  FMUL.FTZ R48, R102, R49 ;  /* 0x0000003166307220 */ /* 0x000fe20000410000 */
[----:B------:R-:W-:Y:S01]  /*16b0*/  ISETP.GE.AND P1, PT, R16, 0x1, PT ;  /* 0x000000011000780c */ /* 0x000fe20003f26270 */
[----:B------:R-:W1:Y:S04]  /*16c0*/  SHFL.DOWN PT, R116, R110, 0x2, 0x1f ;  /* 0x08401f006e747f89 */ /* 0x000e6800000e0000 */
[----:B------:R-:W2:Y:S04]  /*16d0*/  SHFL.DOWN PT, R114, R97, 0x2, 0x1f ;  /* 0x08401f0061727f89 */ /* 0x000ea800000e0000 */
[----:B------:R-:W3:Y:S04]  /*16e0*/  SHFL.UP PT, R90, R91, 0x1, RZ ;  /* 0x042000005b5a7989 */ /* 0x000ee800000e00ff */
[----:B------:R-:W5:Y:S01]  /*16f0*/  SHFL.UP PT, R49, R48, 0x1, RZ ;  /* 0x0420000030317989 */ /* 0x000f6200000e00ff */
[C---:B-1----:R-:W-:Y:S01]  /*1700*/  @!P4 FFMA.FTZ R110, R97.reuse, R116, R110 ;  /* 0x00000074616ec223 */ /* 0x042fe2000001006e */
[----:B--2---:R-:W-:-:S04]  /*1710*/  @!P4 FMUL.FTZ R112, R97, R114 ;  /* 0x000000726170c220 */ /* 0x004fc80000410000 */
[----:B------:R-:W1:Y:S01]  /*1720*/  SHFL.DOWN PT, R114, R110, 0x4, 0x1f ;  /* 0x08801f006e727f89 */ /* 0x000e6200000e0000 */
[C---:B---3--:R-:W-:Y:S01]  /*1730*/  FFMA.FTZ R90, R48.reuse, R90, R91 ;  /* 0x0000005a305a7223 */ /* 0x048fe2000001005b */
[----:B------:R-:W-:Y:S02]  /*1740*/  @!P4 MOV R97, R112 ;  /* 0x000000700061c202 */ /* 0x000fe40000000f00 */
[----:B------:R-:W-:Y:S01]  /*1750*/  ISETP.GT.U32.AND P4, PT, R25, 0x1b, PT ;  /* 0x0000001b1900780c */ /* 0x000fe20003f84070 */
[----:B-----5:R-:W-:Y:S01]  /*1760*/  @P1 FMUL.FTZ R48, R48, R49 ;  /* 0x0000003130301220 */ /* 0x020fe20000410000 */
[----:B------:R-:W-:Y:S01]  /*1770*/  FSEL R91, R91, R90, !P1 ;  /* 0x0000005a5b5b7208 */ /* 0x000fe20004800000 */
[----:B------:R-:W2:Y:S01]  /*1780*/  SHFL.DOWN PT, R112, R97, 0x4, 0x1f ;  /* 0x08801f0061707f89 */ /* 0x000ea200000e0000 */
[----:B------:R-:W-:-:S03]  /*1790*/  ISETP.GE.AND P1, PT, R16, 0x2, PT ;  /* 0x000000021000780c */ /* 0x000fc60003f26270 */
[----:B------:R-:W3:Y:S04]  /*17a0*/  SHFL.UP PT, R90, R91, 0x2, RZ ;  /* 0x044000005b5a7989 */ /* 0x000ee800000e00ff */
[----:B------:R-:W5:Y:S02]  /*17b0*/  SHFL.UP PT, R49, R48, 0x2, RZ ;  /* 0x0440000030317989 */ /* 0x000f6400000e00ff */
[----:B-1----:R-:W-:-:S05]  /*17c0*/  @!P4 FFMA.FTZ R110, R97, R114, R110 ;  /* 0x00000072616ec223 */ /* 0x002fca000001006e */
[----:B------:R-:W1:Y:S01]  /*17d0*/  SHFL.DOWN PT, R116, R110, 0x8, 0x1f ;  /* 0x09001f006e747f89 */ /* 0x000e6200000e0000 */
[----:B--2---:R-:W-:Y:S01]  /*17e0*/  @!P4 FMUL.FTZ R112, R97, R112 ;  /* 0x000000706170c220 */ /* 0x004fe20000410000 */
[----:B---3--:R-:W-:-:S04]  /*17f0*/  FFMA.FTZ R90, R48, R90, R91 ;  /* 0x0000005a305a7223 */ /* 0x008fc8000001005b */
[----:B------:R-:W-:Y:S02]  /*1800*/  @!P4 MOV R97, R112 ;  /* 0x000000700061c202 */ /* 0x000fe40000000f00 */
[----:B------:R-:W-:Y:S01]  /*1810*/  ISETP.GE.AND P4, PT, R16, 0x4, PT ;  /* 0x000000041000780c */ /* 0x000fe20003f86270 */
[----:B-----5:R-:W-:Y:S01]  /*1820*/  @P1 FMUL.FTZ R48, R48, R49 ;  /* 0x0000003130301220 */ /* 0x020fe20000410000 */
[----:B------:R-:W-:Y:S01]  /*1830*/  FSEL R117, R91, R90, !P1 ;  /* 0x0000005a5b757208 */ /* 0x000fe20004800000 */
[----:B------:R-:W2:Y:S01]  /*1840*/  SHFL.DOWN PT, R114, R97, 0x8, 0x1f ;  /* 0x09001f0061727f89 */ /* 0x000ea200000e0000 */
[----:B------:R-:W-:Y:S01]  /*1850*/  ISETP.GE.AND P1, PT, R27, UR10, PT ;  /* 0x0000000a1b007c0c */ /* 0x000fe2000bf26270 */
[----:B------:R-:W-:Y:S02]  /*1860*/  HFMA2 R90, -RZ, RZ, 1.875, 0 ;  /* 0x3f800000ff5a7431 */ /* 0x000fe400000001ff */
[----:B------:R-:W-:Y:S01]  /*1870*/  IMAD.MOV.U32 R91, RZ, RZ, RZ ;  /* 0x000000ffff5b7224 */ /* 0x000fe200078e00ff */
[----:B------:R-:W3:Y:S01]  /*1880*/  SHFL.UP PT, R112, R117, 0x4, RZ ;  /* 0x0480000075707989 */ /* 0x000ee200000e00ff */
[----:B------:R-:W-:-:S03]  /*1890*/  ISETP.NE.OR P1, PT, R70, RZ, P1 ;  /* 0x000000ff4600720c */ /* 0x000fc60000f25670 */
[----:B------:R-:W5:Y:S01]  /*18a0*/  SHFL.UP PT, R49, R48, 0x4, RZ ;  /* 0x0480000030317989 */ /* 0x000f6200000e00ff */
[----:B-1----:R-:W-:-:S05]  /*18b0*/  @!P5 FFMA.FTZ R110, R97, R116, R110 ;  /* 0x00000074616ed223 */ /* 0x002fca000001006e */
[----:B------:R-:W1:Y:S04]  /*18c0*/  SHFL.DOWN PT, R116, R110, 0x10, 0x1f ;  /* 0x0a001f006e747f89 */ /* 0x000e6800000e0000 */
[----:B------:R-:W-:Y:S01]  /*18d0*/  @!P1 LDS.64 R90, [UR7+0xec8] ;  /* 0x000ec807ff5a9984 */ /* 0x000fe20008000a00 */
[----:B------:R-:W-:Y:S01]  /*18e0*/  ISETP.GE.AND P1, PT, R16, 0x8, PT ;  /* 0x000000081000780c */ /* 0x000fe20003f26270 */
[----:B--2---:R-:W-:Y:S01]  /*18f0*/  @!P5 FMUL.FTZ R114, R97, R114 ;  /* 0x000000726172d220 */ /* 0x004fe20000410000 */
[----:B---3--:R-:W-:-:S04]  /*1900*/  FFMA.FTZ R112, R48, R112, R117 ;  /* 0x0000007030707223 */ /* 0x008fc80000010075 */
[----:B------:R-:W-:Y:S01]  /*1910*/  @!P5 MOV R97, R114 ;  /* 0x000000720061d202 */ /* 0x000fe20000000f00 */
[----:B-----5:R-:W-:Y:S01]  /*1920*/  @P4 FMUL.FTZ R48, R48, R49 ;  /* 0x0000003130304220 */ /* 0x020fe20000410000 */
[----:B------:R-:W-:-:S03]  /*1930*/  FSEL R117, R117, R112, !P4 ;  /* 0x0000007075757208 */ /* 0x000fc60006000000 */
[----:B------:R-:W2:Y:S01]  /*1940*/  SHFL.DOWN PT, R114, R97, 0x10, 0x1f ;  /* 0x0a001f0061727f89 */ /* 0x000ea200000e0000 */
[----:B------:R-:W-:-:S03]  /*1950*/  ISETP.GT.U32.AND P4, PT, R25, 0xf, PT ;  /* 0x0000000f1900780c */ /* 0x000fc60003f84070 */
[----:B------:R-:W3:Y:S04]  /*1960*/  SHFL.UP PT, R112, R117, 0x8, RZ ;  /* 0x0500000075707989 */ /* 0x000ee800000e00ff */
[----:B------:R-:W5:Y:S06]  /*1970*/  SHFL.UP PT, R49, R48, 0x8, RZ ;  /* 0x0500000030317989 */ /* 0x000f6c00000e00ff */
[----:B-1----:R-:W-:-:S05]  /*1980*/  @!P4 FFMA.FTZ R110, R97, R116, R110 ;  /* 0x00000074616ec223 */ /* 0x002fca000001006e */
[----:B------:R-:W-:Y:S01]  /*1990*/  SHFL.DOWN PT, R121, R110, 0x1, 0x1f ;  /* 0x08201f006e797f89 */ /* 0x000fe200000e0000 */
[----:B--2---:R-:W-:-:S03]  /*19a0*/  @!P4 FMUL.FTZ R114, R97, R114 ;  /* 0x000000726172c220 */ /* 0x004fc60000410000 */
[----:B------:R-:W-:Y:S01]  /*19b0*/  SHFL.IDX PT, R118, R91, RZ, 0x1f ;  /* 0x00001fff5b767589 */ /* 0x000fe200000e0000 */
[----:B---3--:R-:W-:Y:S01]  /*19c0*/  FFMA.FTZ R112, R48, R112, R117 ;  /* 0x0000007030707223 */ /* 0x008fe20000010075 */
[----:B------:R-:W-:Y:S02]  /*19d0*/  @!P4 MOV R97, R114 ;  /* 0x000000720061c202 */ /* 0x000fe40000000f00 */
[----:B------:R-:W-:Y:S01]  /*19e0*/  ISETP.NE.AND P4, PT, R70, 0x1f, PT ;  /* 0x0000001f4600780c */ /* 0x000fe20003f85270 */
[----:B-----5:R-:W-:Y:S01]  /*19f0*/  @P1 FMUL.FTZ R48, R48, R49 ;  /* 0x0000003130301220 */ /* 0x020fe20000410000 */
[----:B------:R-:W-:Y:S01]  /*1a00*/  FSEL R119, R117, R112, !P1 ;  /* 0x0000007075777208 */ /* 0x000fe20004800000 */
[----:B------:R-:W1:Y:S01]  /*1a10*/  SHFL.DOWN PT, R116, R97, 0x1, 0x1f ;  /* 0x08201f0061747f89 */ /* 0x000e6200000e0000 */
[----:B------:R-:W-:-:S03]  /*1a20*/  ISETP.GE.AND P1, PT, R16, 0x10, PT ;  /* 0x000000101000780c */ /* 0x000fc60003f26270 */
[----:B------:R-:W2:Y:S04]  /*1a30*/  SHFL.UP PT, R114, R119, 0x10, RZ ;  /* 0x0600000077727989 */ /* 0x000ea800000e00ff */
[----:B------:R-:W3:Y:S04]  /*1a40*/  SHFL.UP PT, R117, R48, 0x10, RZ ;  /* 0x0600000030757989 */ /* 0x000ee800000e00ff */
[----:B------:R5:W-:Y:S04]  /*1a50*/  SHFL.IDX PT, R112, R110, RZ, 0x1f ;  /* 0x00001fff6e707589 */ /* 0x000be800000e0000 */
[----:B------:R-:W0:Y:S01]  /*1a60*/  SHFL.IDX PT, R49, R97, RZ, 0x1f ;  /* 0x00001fff61317589 */ /* 0x000e2200000e0000 */
[----:B-1----:R-:W-:-:S04]  /*1a70*/  @P4 FFMA.FTZ R118, R116, R118, R121 ;  /* 0x0000007674764223 */ /* 0x002fc80000010079 */
[----:B------:R-:W-:Y:S01]  /*1a80*/  FFMA.FTZ R113, R118, R96, R113 ;  /* 0x0000006076717223 */ /* 0x000fe20000010071 */
[----:B--2---:R-:W-:-:S03]  /*1a90*/  FFMA.FTZ R114, R48, R114, R119 ;  /* 0x0000007230727223 */ /* 0x004fc60000010077 */
[----:B------:R-:W-:Y:S01]  /*1aa0*/  FFMA.FTZ R115, R102, R113, R115 ;  /* 0x0000007166737223 */ /* 0x000fe20000010073 */
[----:B---3--:R-:W-:Y:S01]  /*1ab0*/  @P1 FMUL.FTZ R48, R48, R117 ;  /* 0x0000007530301220 */ /* 0x008fe20000410000 */
[----:B------:R-:W-:Y:S02]  /*1ac0*/  FSEL R96, R119, R114, !P1 ;  /* 0x0000007277607208 */ /* 0x000fe40004800000 */
[-C--:B-----5:R-:W-:Y:S01]  /*1ad0*/  FFMA.FTZ R110, R104, R115.reuse, R51 ;  /* 0x00000073686e7223 */ /* 0x0a0fe20000010033 */
[----:B------:R-:W-:Y:S01]  /*1ae0*/  ISETP.NE.AND P1, PT, R70, RZ, PT ;  /* 0x000000ff4600720c */ /* 0x000fe20003f25270 */
[----:B------:R-:W-:Y:S01]  /*1af0*/  FMUL.FTZ R121, R3, R115 ;  /* 0x0000007303797220 */ /* 0x000fe20000410000 */
[----:B------:R1:W-:Y:S01]  /*1b00*/  SHFL.UP PT, R119, R48, 0x1, RZ ;  /* 0x0420000030777989 */ /* 0x0003e200000e00ff */
[-C--:B------:R-:W-:Y:S01]  /*1b10*/  FFMA.FTZ R117, R111, R110.reuse, R50 ;  /* 0x0000006e6f757223 */ /* 0x080fe20000010032 */
[----:B0-----:R-:W-:Y:S01]  /*1b20*/  FFMA.FTZ R91, R49, R91, R112 ;  /* 0x0000005b315b7223 */ /* 0x001fe20000010070 */
        /* <DEDUP_REMOVED lines=8> */
[----:B------:R0:W-:Y:S04]  /*1bb0*/  @!P1 STS.64 [UR7+0xec8], R90 ;  /* 0x000ec85aff009988 */ /* 0x0001e80008000a07 */
[----:B------:R-:W-:Y:S01]  /*1bc0*/  STS.128 [R28+0x210], R48 ;  /* 0x000210301c007388 */ /* 0x000fe20000000c00 */
[----:B------:R-:W-:Y:S01]  /*1bd0*/  BAR.SYNC.DEFER_BLOCKING 0x0 ;  /* 0x0000000000007b1d */ /* 0x000fe20000010000 */
[----:B0-----:R-:W-:-:S04]  /*1be0*/  IADD3 R90, PT, PT, -R98, UR11, RZ ;  /* 0x0000000b625a7c10 */ /* 0x001fc8000fffe1ff */
[C---:B------:R-:W-:Y:S01]  /*1bf0*/  ISETP.GE.AND P4, PT, R90.reuse, 0x21, PT ;  /* 0x000000215a00780c */ /* 0x040fe20003f86270 */
[----:B------:R-:W-:Y:S01]  /*1c00*/  SHFL.UP PT, R96, R96, 0x1, RZ ;  /* 0x0420000060607989 */ /* 0x000fe200000e00ff */
[C---:B------:R-:W-:Y:S02]  /*1c10*/  ISETP.GE.AND P5, PT, R90.reuse, 0x41, PT ;  /* 0x000000415a00780c */ /* 0x040fe40003fa6270 */
[----:B------:R-:W-:Y:S01]  /*1c20*/  ISETP.GE.AND P6, PT, R90, 0x61, PT ;  /* 0x000000615a00780c */ /* 0x000fe20003fc6270 */
[----:B------:R-:W-:Y:S04]  /*1c30*/  LDS R123, [R21+0x80] ;  /* 0x00008000157b7984 */ /* 0x000fe80000000800 */
[----:B----4-:R-:W0:Y:S02]  /*1c40*/  SHFL.IDX PT, R108, R108, RZ, 0x1f ;  /* 0x00001fff6c6c7589 */ /* 0x010e2400000e0000 */
[----:B0-----:R-:W-:Y:S01]  /*1c50*/  @P3 FFMA.FTZ R108, R119, R108, R96 ;  /* 0x0000006c776c3223 */ /* 0x001fe20000010060 */
[----:B------:R-:W-:-:S04]  /*1c60*/  IMAD.WIDE.U32 R96, R86, UR4, R88 ;  /* 0x0000000456607c25 */ /* 0x000fc8000f8e0058 */
[----:B------:R-:W-:Y:S01]  /*1c70*/  FFMA.FTZ R108, R94, R108, R95 ;  /* 0x0000006c5e6c7223 */ /* 0x000fe2000001005f */
[----:B------:R-:W-:Y:S01]  /*1c80*/  IMAD R119, R87, UR4, R97 ;  /* 0x0000000457777c24 */ /* 0x000fe2000f8e0261 */
[C---:B------:R-:W-:Y:S02]  /*1c90*/  LEA R94, P3, R96.reuse, UR8, 0x2 ;  /* 0x00000008605e7c11 */ /* 0x040fe4000f8610ff */
[----:B------:R-:W-:Y:S01]  /*1ca0*/  FADD.FTZ R97, -R95, R108 ;  /* 0x0000006c5f617221 */ /* 0x000fe20000010100 */
[-C--:B------:R-:W-:Y:S01]  /*1cb0*/  FFMA.FTZ R111, R111, R108.reuse, R106 ;  /* 0x0000006c6f6f7223 */ /* 0x080fe2000001006a */
[----:B------:R-:W-:Y:S01]  /*1cc0*/  LEA.HI.X R95, R96, UR9, R119, 0x2, P3 ;  /* 0x00000009605f7c11 */ /* 0x000fe200098f1477 */
[----:B------:R-:W-:Y:S01]  /*1cd0*/  FFMA.FTZ R48, R4, R108, RZ ;  /* 0x0000006c04307223 */ /* 0x000fe200000100ff */
[----:B------:R-:W-:Y:S01]  /*1ce0*/  ISETP.GE.AND P3, PT, R90, 0x1, PT ;  /* 0x000000015a00780c */ /* 0x000fe20003f66270 */
[----:B------:R-:W-:Y:S01]  /*1cf0*/  FADD.FTZ R49, -R106, R111 ;  /* 0x0000006f6a317221 */ /* 0x000fe20000010100 */
[----:B------:R-:W-:Y:S01]  /*1d00*/  FFMA.FTZ R116, R97, R116, RZ ;  /* 0x0000007461747223 */ /* 0x000fe200000100ff */
[-C--:B------:R-:W-:Y:S01]  /*1d10*/  FFMA.FTZ R50, R104, R111.reuse, R107 ;  /* 0x0000006f68327223 */ /* 0x080fe2000001006b */
[----:B------:R-:W-:-:S02]  /*1d20*/  FFMA.FTZ R91, R5, R111, R48 ;  /* 0x0000006f055b7223 */ /* 0x000fc40000010030 */
[----:B------:R-:W-:Y:S01]  /*1d30*/  FFMA.FTZ R51, R49, R114, R116 ;  /* 0x0000007231337223 */ /* 0x000fe20000010074 */
[----:B------:R-:W-:Y:S01]  /*1d40*/  FADD.FTZ R48, -R107, R50 ;  /* 0x000000326b307221 */ /* 0x000fe20000010100 */
[-C--:B------:R-:W-:Y:S01]  /*1d50*/  FFMA.FTZ R102, R102, R50.reuse, R109 ;  /* 0x0000003266667223 */ /* 0x080fe2000001006d */
[----:B------:R-:W-:Y:S02]  /*1d60*/  FFMA.FTZ R50, R6, R50, R91 ;  /* 0x0000003206327223 */ /* 0x000fe4000001005b */
[----:B------:R-:W-:Y:S01]  /*1d70*/  FFMA.FTZ R90, R48, R121, R51 ;  /* 0x00000079305a7223 */ /* 0x000fe20000010033 */
[----:B------:R-:W-:Y:S01]  /*1d80*/  FADD.FTZ R109, -R109, R102 ;  /* 0x000000666d6d7221 */ /* 0x000fe20000010100 */
[----:B------:R-:W-:-:S03]  /*1d90*/  FFMA.FTZ R50, R7, R102, R50 ;  /* 0x0000006607327223 */ /* 0x000fc60000010032 */
[----:B------:R-:W-:Y:S01]  /*1da0*/  FFMA.FTZ R51, R109, R112, R90 ;  /* 0x000000706d337223 */ /* 0x000fe2000001005a */
[----:B------:R-:W-:Y:S06]  /*1db0*/  @!P3 BRA `(.L_x_9771) ;  /* 0x000000000008b947 */ /* 0x000fec0003800000 */
[----:B------:R-:W0:Y:S04]  /*1dc0*/  LDS R91, [R21] ;  /* 0x00000000155b7984 */ /* 0x000e280000000800 */
[----:B0-----:R0:W-:Y:S02]  /*1dd0*/  REDG.E.ADD.F32.FTZ.RN.STRONG.GPU desc[UR16][R94.64], R91 ;  /* 0x0000005b5e0079a6 */ /* 0x0011e4000c12f310 */
.L_x_9771:
[----:B------:R-:W-:Y:S05]  /*1de0*/  BSYNC.RECONVERGENT B0 ;  /* 0x0000000000007941 */ /* 0x000fea0003800200 */
.L_x_9770:
[----:B------:R-:W-:Y:S04]  /*1df0*/  BSSY.RECONVERGENT B0, `(.L_x_9772) ;  /* 0x0000003000007945 */ /* 0x000fe80003800200 */
[----:B------:R-:W-:Y:S05]  /*1e00*/  @!P4 BRA `(.L_x_9773) ;  /* 0x000000000004c947 */ /* 0x000fea0003800000 */
[----:B------:R1:W-:Y:S02]  /*1e10*/  REDG.E.ADD.F32.FTZ.RN.STRONG.GPU desc[UR16][R94.64+0x80], R123 ;  /* 0x0000807b5e0079a6 */ /* 0x0003e4000c12f310 */
.L_x_9773:
[----:B------:R-:W-:Y:S05]  /*1e20*/  BSYNC.RECONVERGENT B0 ;  /* 0x0000000000007941 */ /* 0x000fea0003800200 */
.L_x_9772:
[----:B0-----:R0:W2:Y:S01]  /*1e30*/  LDS R91, [R21+0x100] ;  /* 0x00010000155b7984 */ /* 0x0010a20000000800 */
[----:B------:R-:W-:Y:S04]  /*1e40*/  BSSY.RECONVERGENT B0, `(.L_x_9774) ;  /* 0x0000003000007945 */ /* 0x000fe80003800200 */
[----:B------:R-:W-:Y:S05]  /*1e50*/  @!P5 BRA `(.L_x_9775) ;  /* 0x000000000004d947 */ /* 0x000fea0003800000 */
[----:B--2---:R3:W-:Y:S02]  /*1e60*/  REDG.E.ADD.F32.FTZ.RN.STRONG.GPU desc[UR16][R94.64+0x100], R91 ;  /* 0x0001005b5e0079a6 */ /* 0x0047e4000c12f310 */
.L_x_9775:
[----:B------:R-:W-:Y:S05]  /*1e70*/  BSYNC.RECONVERGENT B0 ;  /* 0x0000000000007941 */ /* 0x000fea0003800200 */
.L_x_9774:
[----:B--23--:R2:W3:Y:S01]  /*1e80*/  LDS R91, [R21+0x180] ;  /* 0x00018000155b7984 */ /* 0x00c4e20000000800 */
[----:B------:R-:W-:Y:S04]  /*1e90*/  BSSY.RECONVERGENT B0, `(.L_x_9776) ;  /* 0x0000003000007945 */ /* 0x000fe80003800200 */
[----:B------:R-:W-:Y:S05]  /*1ea0*/  @!P6 BRA `(.L_x_9777) ;  /* 0x000000000004e947 */ /* 0x000fea0003800000 */
[----:B---3--:R4:W-:Y:S02]  /*1eb0*/  REDG.E.ADD.F32.FTZ.RN.STRONG.GPU desc[UR16][R94.64+0x180], R91 ;  /* 0x0001805b5e0079a6 */ /* 0x0089e4000c12f310 */
.L_x_9777:
[----:B------:R-:W-:Y:S05]  /*1ec0*/  BSYNC.RECONVERGENT B0 ;  /* 0x0000000000007941 */ /* 0x000fea0003800200 */
.L_x_9776:
[----:B------:R-:W5:Y:S01]  /*1ed0*/  SHFL.DOWN PT, R90, R51, 0x1, 0x1f ;  /* 0x08201f00335a7f89 */ /* 0x000f6200000e0000 */
[----:B------:R-:W-:Y:S01]  /*1ee0*/  ISETP.GT.AND P3, PT, R16, 0x1e, PT ;  /* 0x0000001e1000780c */ /* 0x000fe20003f64270 */
[----:B-1--4-:R-:W-:Y:S01]  /*1ef0*/  FMUL.FTZ R94, R100, R113 ;  /* 0x00000071645e7220 */ /* 0x012fe20000410000 */
[----:B------:R-:W-:Y:S01]  /*1f00*/  ISETP.NE.AND P4, PT, R16, RZ, PT ;  /* 0x000000ff1000720c */ /* 0x000fe20003f85270 */
[----:B---3--:R-:W1:Y:S01]  /*1f10*/  SHFL.DOWN PT, R91, R50, 0x1, 0x1f ;  /* 0x08201f00325b7f89 */ /* 0x008e6200000e0000 */
[----:B------:R-:W-:Y:S01]  /*1f20*/  BSSY.RECONVERGENT B0, `(.L_x_9778) ;  /* 0x000003b000007945 */ /* 0x000fe20003800200 */
[----:B------:R-:W-:-:S08]  /*1f30*/  FMUL.FTZ R94, R109, R94 ;  /* 0x0000005e6d5e7220 */ /* 0x000fd00000410000 */
[----:B-----5:R-:W-:Y:S01]  /*1f40*/  @!P3 FADD.FTZ R51, R51, R90 ;  /* 0x0000005a3333b221 */ /* 0x020fe20000010000 */
[----:B-1----:R-:W-:-:S04]  /*1f50*/  @!P3 FADD.FTZ R50, R50, R91 ;  /* 0x0000005b3232b221 */ /* 0x002fc80000010000 */
        /* <DEDUP_REMOVED lines=14> */
[----:B------:R-:W-:Y:S01]  /*2040*/  FMUL.FTZ R90, R47, R113 ;  /* 0x000000712f5a7220 */ /* 0x000fe20000410000 */
[----:B------:R-:W-:Y:S01]  /*2050*/  FMUL.FTZ R47, R44, R117 ;  /* 0x000000752c2f7220 */ /* 0x000fe20000410000 */
[----:B---3--:R-:W-:-:S02]  /*2060*/  @!P3 FADD.FTZ R50, R50, R91 ;  /* 0x0000005b3232b221 */ /* 0x008fc40000010000 */
[----:B------:R-:W1:Y:S01]  /*2070*/  SHFL.DOWN PT, R96, R51, 0x10, 0x1f ;  /* 0x0a001f0033607f89 */ /* 0x000e6200000e0000 */
[-C--:B------:R-:W-:Y:S01]  /*2080*/  FMUL.FTZ R91, R46, R115.reuse ;  /* 0x000000732e5b7220 */ /* 0x080fe20000410000 */
[-C--:B------:R-:W-:Y:S01]  /*2090*/  FMUL.FTZ R46, R45, R110.reuse ;  /* 0x0000006e2d2e7220 */ /* 0x080fe20000410000 */
[C---:B------:R-:W-:Y:S01]  /*20a0*/  FMUL.FTZ R110, R100.reuse, R110 ;  /* 0x0000006e646e7220 */ /* 0x040fe20000410000 */
[----:B------:R-:W3:Y:S01]  /*20b0*/  SHFL.DOWN PT, R95, R50, 0x10, 0x1f ;  /* 0x0a001f00325f7f89 */ /* 0x000ee200000e0000 */
[C---:B------:R-:W-:Y:S01]  /*20c0*/  FMUL.FTZ R115, R100.reuse, R115 ;  /* 0x0000007364737220 */ /* 0x040fe20000410000 */
[----:B------:R-:W-:Y:S01]  /*20d0*/  FMUL.FTZ R100, R100, R117 ;  /* 0x0000007564647220 */ /* 0x000fe20000410000 */
[----:B------:R-:W-:Y:S01]  /*20e0*/  FMUL.FTZ R110, R49, R110 ;  /* 0x0000006e316e7220 */ /* 0x000fe20000410000 */
[----:B------:R-:W-:Y:S01]  /*20f0*/  ISETP.GT.AND P3, PT, R16, 0xf, PT ;  /* 0x0000000f1000780c */ /* 0x000fe20003f64270 */
        /* <DEDUP_REMOVED lines=15> */
[----:B---3--:R-:W-:-:S04]  /*21f0*/  FADD.FTZ R45, R50, R95 ;  /* 0x0000005f322d7221 */ /* 0x008fc80000010000 */
        /* <DEDUP_REMOVED lines=13> */
.L_x_9779:
[----:B------:R-:W-:Y:S05]  /*22d0*/  BSYNC.RECONVERGENT B0 ;  /* 0x0000000000007941 */ /* 0x000fea0003800200 */
.L_x_9778:
[----:B------:R-:W-:-:S04]  /*22e0*/  UIADD3 UR4, UPT, UPT, UR4, 0x1, URZ ;  /* 0x0000000104047890 */ /* 0x000fc8000fffe0ff */
[----:B------:R-:W-:-:S09]  /*22f0*/  UISETP.GE.AND UP0, UPT, UR4, UR12, UPT ;  /* 0x0000000c0400728c */ /* 0x000fd2000bf06270 */
[----:B------:R-:W-:Y:S05]  /*2300*/  BRA.U !UP0, `(.L_x_9780) ;  /* 0xffffffed084c7547 */ /* 0x000fea000b83ffff */
.L_x_9766:
[----:B------:R-:W-:Y:S01]  /*2310*/  BAR.SYNC.DEFER_BLOCKING 0x0 ;  /* 0x0000000000007b1d */ /* 0x000fe20000010000 */
[----:B------:R-:W-:Y:S02]  /*2320*/  ISETP.NE.AND P5, PT, R70, RZ, PT ;  /* 0x000000ff4600720c */ /* 0x000fe40003fa5270 */
[----:B------:R-:W-:-:S05]  /*2330*/  SHF.R.S32.HI R63, RZ, 0x1f, R62 ;  /* 0x0000001fff3f7819 */ /* 0x000fca000001143e */
[----:B------:R-:W4:Y:S01]  /*2340*/  LDC.64 R32, c[0x0][0x4f8] ;  /* 0x00013e00ff207b82 */ /* 0x000f220000000a00 */
[----:B------:R-:W5:Y:S01]  /*2350*/  LDCU.64 UR8, c[0x0][0x500] ;  /* 0x0000a000ff0877ac */ /* 0x000f620008000a00 */
[----:B------:R-:W0:Y:S01]  /*2360*/  LDCU.64 UR10, c[0x0][0x550] ;  /* 0x0000aa00ff0a77ac */ /* 0x000e220008000a00 */
[----:B------:R1:W-:Y:S01]  /*2370*/  STS.128 [R14], R40 ;  /* 0x000000280e007388 */ /* 0x0003e20000000c00 */
[----:B------:R-:W-:-:S03]  /*2380*/  NOP ;  /* 0x0000000000007918 */ /* 0x000fc60000000000 */
[----:B------:R-:W-:Y:S01]  /*2390*/  LDS R5, [R15] ;  /* 0x000000000f057984 */ /* 0x000fe20000000800 */
[----:B----4-:R-:W-:-:S03]  /*23a0*/  IMAD.WIDE.U32 R2, R32, UR18, R62 ;  /* 0x0000001220027c25 */ /* 0x010fc6000f8e003e */
[----:B------:R-:W-:Y:S01]  /*23b0*/  LDS R7, [R15+0x80] ;  /* 0x000080000f077984 */ /* 0x000fe20000000800 */
[----:B------:R-:W-:-:S03]  /*23c0*/  IMAD R3, R33, UR18, R3 ;  /* 0x0000001221037c24 */ /* 0x000fc6000f8e0203 */
[----:B------:R-:W-:Y:S01]  /*23d0*/  LDS R9, [R15+0x100] ;  /* 0x000100000f097984 */ /* 0x000fe20000000800 */
[C---:B-----5:R-:W-:Y:S01]  /*23e0*/  IMAD.WIDE.U32 R2, R103.reuse, UR8, R2 ;  /* 0x0000000867027c25 */ /* 0x060fe2000f8e0002 */
[----:B-1----:R-:W1:Y:S02]  /*23f0*/  LDC.64 R40, c[0x0][0x518] ;  /* 0x00014600ff287b82 */ /* 0x002e640000000a00 */
[----:B------:R-:W-:Y:S01]  /*2400*/  LDS R11, [R15+0x180] ;  /* 0x000180000f0b7984 */ /* 0x000fe20000000800 */
[----:B------:R-:W-:Y:S01]  /*2410*/  IMAD R0, R103, UR9, R3 ;  /* 0x0000000967007c24 */ /* 0x000fe2000f8e0203 */
[----:B------:R-:W-:Y:S01]  /*2420*/  IADD3 R3, P4, PT, R26, R2, RZ ;  /* 0x000000021a037210 */ /* 0x000fe20007f9e0ff */
[----:B------:R-:W4:Y:S01]  /*2430*/  LDCU.64 UR8, c[0x0][0x560] ;  /* 0x0000ac00ff0877ac */ /* 0x000f220008000a00 */
[----:B------:R-:W-:Y:S02]  /*2440*/  @!P5 STS [UR6+0x200], R17 ;  /* 0x00020011ff00d988 */ /* 0x000fe40008000806 */
[----:B------:R-:W-:Y:S01]  /*2450*/  IADD3.X R0, PT, PT, RZ, R0, RZ, P4, !PT ;  /* 0x00000000ff007210 */ /* 0x000fe200027fe4ff */
[----:B------:R-:W-:Y:S01]  /*2460*/  BAR.SYNC.DEFER_BLOCKING 0x0 ;  /* 0x0000000000007b1d */ /* 0x000fe20000010000 */
[----:B0-----:R-:W-:-:S04]  /*2470*/  LEA R2, P4, R3, UR10, 0x2 ;  /* 0x0000000a03027c11 */ /* 0x001fc8000f8810ff */
[----:B------:R-:W-:Y:S01]  /*2480*/  LEA.HI.X R3, R3, UR11, R0, 0x2, P4 ;  /* 0x0000000b03037c11 */ /* 0x000fe2000a0f1400 */
[----:B-1----:R-:W-:-:S04]  /*2490*/  IMAD.WIDE.U32 R62, R40, UR18, R62 ;  /* 0x00000012283e7c25 */ /* 0x002fc8000f8e003e */
[----:B------:R-:W-:Y:S01]  /*24a0*/  IMAD R63, R41, UR18, R63 ;  /* 0x00000012293f7c24 */ /* 0x000fe2000f8e023f */
[----:B------:R-:W0:Y:S02]  /*24b0*/  LDS R13, [UR6+0x200] ;  /* 0x00020006ff0d7984 */ /* 0x000e240008000800 */
[-C--:B0-----:R-:W-:Y:S02]  /*24c0*/  ISETP.GE.AND P0, PT, R26, R13.reuse, PT ;  /* 0x0000000d1a00720c */ /* 0x081fe40003f06270 */
[-C--:B------:R-:W-:Y:S02]  /*24d0*/  ISETP.GE.AND P1, PT, R24, R13.reuse, PT ;  /* 0x0000000d1800720c */ /* 0x080fe40003f26270 */
[-C--:B------:R-:W-:Y:S02]  /*24e0*/  ISETP.GE.AND P2, PT, R22, R13.reuse, PT ;  /* 0x0000000d1600720c */ /* 0x080fe40003f46270 */
[----:B------:R-:W-:-:S07]  /*24f0*/  ISETP.GE.AND P3, PT, R20, R13, PT ;  /* 0x0000000d1400720c */ /* 0x000fce0003f66270 */
        /* <DEDUP_REMOVED lines=21> */
[----:B------:R-:W-:-:S05]  /*2650*/  IADD3 R3, P4, PT, R26, R2, RZ ;  /* 0x000000021a037210 */ /* 0x000fca0007f9e0ff */
[----:B------:R-:W-:Y:S01]  /*2660*/  IMAD.X R0, RZ, RZ, R0, P4 ;  /* 0x000000ffff007224 */ /* 0x000fe200020e0600 */
[----:B----4-:R-:W-:-:S04]  /*2670*/  LEA R2, P4, R3, UR8, 0x2 ;  /* 0x0000000803027c11 */ /* 0x010fc8000f8810ff */
        /* <DEDUP_REMOVED lines=20> */
.L_x_9765:
[----:B------:R-:W1:Y:S01]  /*27c0*/  LDC.64 R6, c[0x0][0x548] ;  /* 0x00015200ff067b82 */ /* 0x000e620000000a00 */
[----:B0-----:R-:W0:Y:S01]  /*27d0*/  S2R R13, SR_TID.X ;  /* 0x00000000000d7919 */ /* 0x001e220000002100 */
[----:B------:R-:W0:Y:S06]  /*27e0*/  LDCU UR7, c[0x0][0x38c] ;  /* 0x00007180ff0777ac */ /* 0x000e2c0008000800 */
[----:B------:R-:W4:Y:S01]  /*27f0*/  LDC.64 R8, c[0x0][0x568] ;  /* 0x00015a00ff087b82 */ /* 0x000f220000000a00 */
[----:B-1----:R-:W-:-:S04]  /*2800*/  ISETP.NE.U32.AND P1, PT, R6, RZ, PT ;  /* 0x000000ff0600720c */ /* 0x002fc80003f25070 */
[----:B------:R-:W-:Y:S02]  /*2810*/  ISETP.NE.AND.EX P1, PT, R7, RZ, PT, P1 ;  /* 0x000000ff0700720c */ /* 0x000fe40003f25310 */
[----:B----4-:R-:W-:Y:S02]  /*2820*/  ISETP.NE.U32.AND P0, PT, R8, RZ, PT ;  /* 0x000000ff0800720c */ /* 0x010fe40003f05070 */
        /* <DEDUP_REMOVED lines=27> */
.L_x_9783:
[----:B------:R-:W-:Y:S05]  /*29e0*/  BSYNC.RECONVERGENT B0 ;  /* 0x0000000000007941 */ /* 0x000fea0003800200 */
.L_x_9782:
[----:B------:R-:W-:Y:S05]  /*29f0*/  @!P0 BRA `(.L_x_9784) ;  /* 0x0000000000688947 */ /* 0x000fea0003800000 */
[----:B------:R-:W-:Y:S06]  /*2a00*/  BAR.SYNC.DEFER_BLOCKING 0x0 ;  /* 0x0000000000007b1d */ /* 0x000fec0000010000 */
[----:B------:R-:W-:Y:S01]  /*2a10*/  BSSY.RECONVERGENT B0, `(.L_x_9784) ;  /* 0x0000018000007945 */ /* 0x000fe20003800200 */
[----:B------:R-:W4:Y:S01]  /*2a20*/  SHFL.DOWN P0, R0, R93, 0x1, 0x1f ;  /* 0x08201f005d007f89 */ /* 0x000f220000000000 */
[----:B01----:R-:W0:Y:S01]  /*2a30*/  S2R R4, SR_LANEID ;  /* 0x0000000000047919 */ /* 0x003e220000000000 */
[----:B------:R-:W1:Y:S01]  /*2a40*/  S2R R6, SR_TID.X ;  /* 0x0000000000067919 */ /* 0x000e620000002100 */
[----:B----4-:R-:W-:-:S05]  /*2a50*/  @P0 FADD R0, R0, R93 ;  /* 0x0000005d00000221 */ /* 0x010fca0000000000 */
[----:B------:R-:W4:Y:S01]  /*2a60*/  SHFL.DOWN P0, R3, R0, 0x2, 0x1f ;  /* 0x08401f0000037f89 */ /* 0x000f220000000000 */
[----:B0-----:R-:W-:-:S13]  /*2a70*/  ISETP.NE.AND P1, PT, R4, RZ, PT ;  /* 0x000000ff0400720c */ /* 0x001fda0003f25270 */
[----:B------:R-:W0:Y:S01]  /*2a80*/  @!P1 S2R R7, SR_CgaCtaId ;  /* 0x0000000000079919 */ /* 0x000e220000008800 */
[----:B----4-:R-:W-:Y:S01]  /*2a90*/  @P0 FADD R3, R0, R3 ;  /* 0x0000000300030221 */ /* 0x010fe20000000000 */
[----:B------:R-:W-:-:S04]  /*2aa0*/  @!P1 MOV R0, 0x400 ;  /* 0x0000040000009802 */ /* 0x000fc80000000f00 */
[----:B------:R-:W4:Y:S01]  /*2ab0*/  SHFL.DOWN P0, R2, R3, 0x4, 0x1f ;  /* 0x08801f0003027f89 */ /* 0x000f220000000000 */
[----:B0-----:R-:W-:Y:S01]  /*2ac0*/  @!P1 LEA R7, R7, R0, 0x18 ;  /* 0x0000000007079211 */ /* 0x001fe200078ec0ff */
[----:B----4-:R-:W-:-:S05]  /*2ad0*/  @P0 FADD R2, R3, R2 ;  /* 0x0000000203020221 */ /* 0x010fca0000000000 */
        /* <DEDUP_REMOVED lines=11> */
.L_x_9785:
[----:B------:R-:W-:Y:S05]  /*2b90*/  BSYNC.RECONVERGENT B0 ;  /* 0x0000000000007941 */ /* 0x000fea0003800200 */
.L_x_9784:
        /* <DEDUP_REMOVED lines=13> */
.L_x_9787:
        /* <DEDUP_REMOVED lines=25> */
.L_x_9786:
[----:B------:R-:W-:Y:S05]  /*2e00*/  EXIT ;  /* 0x000000000000794d */ /* 0x000fea0003800000 */
.L_x_9788:
        /* <DEDUP_REMOVED lines=15> */
.L_x_10545:


//--------------------- .text._Z25selective_scan_bwd_kernelI32Selective_Scan_bwd_kernel_traitsILi32ELi4ELb0ELb1ELb0ELb0ELb1EffEEv12SSMParamsBwd --------------------------
	.section	.text._Z25selective_scan_bwd_kernelI32Selective_Scan_bwd_kernel_traitsILi32ELi4ELb0ELb1ELb0ELb0ELb1EffEEv12SSMParamsBwd,"ax",@progbits
	.align	128
        .global         _Z25selective_scan_bwd_kernelI32Selective_Scan_bwd_kernel_traitsILi32ELi4ELb0ELb1ELb0ELb0ELb1EffEEv12SSMParamsBwd
        .type           _Z25selective_scan_bwd_kernelI32Selective_Scan_bwd_kernel_traitsILi32ELi4ELb0ELb1ELb0ELb0ELb1EffEEv12SSMParamsBwd,@function
        .size           _Z25selective_scan_bwd_kernelI32Selective_Scan_bwd_kernel_traitsILi32ELi4ELb0ELb1ELb0ELb0ELb1EffEEv12SSMParamsBwd,(.L_x_10546 - _Z25selective_scan_bwd_kernelI32Selective_Scan_bwd_kernel_traitsILi32ELi4ELb0ELb1ELb0ELb0ELb1EffEEv12SSMParamsBwd)
        .other          _Z25selective_scan_bwd_kernelI32Selective_Scan_bwd_kernel_traitsILi32ELi4ELb0ELb1ELb0ELb0ELb1EffEEv12SSMParamsBwd,@"STO_CUDA_ENTRY STV_DEFAULT"
_Z25selective_scan_bwd_kernelI32Selective_Scan_bwd_kernel_traitsILi32ELi4ELb0ELb1ELb0ELb0ELb1EffEEv12SSMParamsBwd:
.text._Z25selective_scan_bwd_kernelI32Selective_Scan_bwd_kernel_traitsILi32ELi4ELb0ELb1ELb0ELb0ELb1EffEEv12SSMParamsBwd:
        /* <DEDUP_REMOVED lines=53> */
[----:B------:R-:W-:Y:S01]  /*0350*/  IMAD.U32 R2, RZ, RZ, UR4 ;  /* 0x00000004ff027e24 */ /* 0x000fe2000f8e00ff */
[----:B------:R-:W-:Y:S01]  /*0360*/  ISETP.GE.AND P3, PT, R4, RZ, PT ;  /* 0x000000ff0400720c */ /* 0x000fe20003f66270 */
[----:B------:R-:W-:Y:S01]  /*0370*/  UIMAD UR4, UR18, UR13, UR7 ;  /* 0x0000000d120472a4 */ /* 0x000fe2000f8e0207 */
[----:B------:R-:W-:Y:S02]  /*0380*/  MOV R4, UR6 ;  /* 0x0000000600047c02 */ /* 0x000fe40008000f00 */
[----:B------:R-:W-:Y:S01]  /*0390*/  MOV R5, UR7 ;  /* 0x0000000700057c02 */ /* 0x000fe20008000f00 */
[----:B------:R-:W2:Y:S01]  /*03a0*/  LDCU.64 UR6, c[0x0][0x498] ;  /* 0x00009300ff0677ac */ /* 0x000ea20008000a00 */
[----:B------:R-:W-:Y:S01]  /*03b0*/  @P1 VIADD R7, R7, 0x1 ;  /* 0x0000000107071836 */ /* 0x000fe20000000000 */
[----:B------:R-:W-:-:S02]  /*03c0*/  MOV R3, UR5 ;  /* 0x0000000500037c02 */ /* 0x000fc40008000f00 */
[----:B------:R-:W-:Y:S01]  /*03d0*/  MOV R3, UR8 ;  /* 0x0000000800037c02 */ /* 0x000fe20008000f00 */
[----:B------:R-:W1:Y:S01]  /*03e0*/  LDCU.64 UR8, c[0x0][0x3b0] ;  /* 0x00007600ff0877ac */ /* 0x000e620008000a00 */
[----:B------:R-:W-:Y:S02]  /*03f0*/  MOV R29, R7 ;  /* 0x00000007001d7202 */ /* 0x000fe40000000f00 */
[----:B------:R-:W-:Y:S01]  /*0400*/  ISETP.NE.AND P2, PT, R8, RZ, PT ;  /* 0x000000ff0800720c */ /* 0x000fe20003f45270 */
[----:B------:R-:W0:Y:S01]  /*0410*/  @P0 LDC.64 R6, c[0x0][0x480] ;  /* 0x00012000ff060b82 */ /* 0x000e220000000a00 */
[----:B---3--:R-:W-:Y:S02]  /*0420*/  @P0 IMAD R0, R0, UR18, R61 ;  /* 0x0000001200000c24 */ /* 0x008fe4000f8e023d */
[----:B------:R-:W-:Y:S01]  /*0430*/  IMAD.WIDE.U32 R2, R61, UR10, R2 ;  /* 0x0000000a3d027c25 */ /* 0x000fe2000f8e0002 */
[----:B------:R-:W-:-:S03]  /*0440*/  MOV R5, UR4 ;  /* 0x0000000400057c02 */ /* 0x000fc60008000f00 */
[----:B------:R-:W-:Y:S01]  /*0450*/  @P0 IMAD R0, R0, R17, RZ ;  /* 0x0000001100000224 */ /* 0x000fe200078e02ff */
[----:B------:R-:W-:Y:S01]  /*0460*/  @!P3 IADD3 R29, PT, PT, -R29, RZ, RZ ;  /* 0x000000ff1d1db210 */ /* 0x000fe20007ffe1ff */
[----:B------:R-:W-:Y:S01]  /*0470*/  IMAD R13, R61, UR11, R3 ;  /* 0x0000000b3d0d7c24 */ /* 0x000fe2000f8e0203 */
[----:B--2---:R-:W-:Y:S01]  /*0480*/  UIMAD.WIDE.U32 UR4, UR18, UR6, URZ ;  /* 0x00000006120472a5 */ /* 0x004fe2000f8e00ff */
[C---:B------:R-:W-:Y:S01]  /*0490*/  LEA R9, R17.reuse, 0xffffff80, 0x7 ;  /* 0xffffff8011097811 */ /* 0x040fe200078e38ff */
[----:B----4-:R-:W-:Y:S01]  /*04a0*/  @P0 IMAD R3, R0, R19, RZ ;  /* 0x0000001300030224 */ /* 0x010fe200078e02ff */
[----:B------:R-:W-:Y:S01]  /*04b0*/  ISETP.GE.AND P1, PT, R17, 0x1, PT ;  /* 0x000000011100780c */ /* 0x000fe20003f26270 */
[----:B------:R-:W2:Y:S01]  /*04c0*/  LDC.64 R18, c[0x0][0x528] ;  /* 0x00014a00ff127b82 */ /* 0x000ea20000000a00 */
[----:B------:R-:W-:Y:S01]  /*04d0*/  @!P2 LOP3.LUT R29, RZ, R8, RZ, 0x33, !PT ;  /* 0x00000008ff1da212 */ /* 0x000fe200078e33ff */
[----:B------:R-:W-:Y:S02]  /*04e0*/  UIMAD UR5, UR18, UR7, UR5 ;  /* 0x00000007120572a4 */ /* 0x000fe4000f8e0205 */
[----:B-1----:R-:W-:-:S04]  /*04f0*/  UIMAD.WIDE.U32 UR6, UR18, UR8, URZ ;  /* 0x00000008120672a5 */ /* 0x002fc8000f8e00ff */
[----:B------:R-:W1:Y:S01]  /*0500*/  LDC.64 R16, c[0x0][0x4a8] ;  /* 0x00012a00ff107b82 */ /* 0x000e620000000a00 */
[----:B------:R-:W-:Y:S01]  /*0510*/  SHF.R.S32.HI R21, RZ, 0x1f, R29 ;  /* 0x0000001fff157819 */ /* 0x000fe2000001141d */
        /* <DEDUP_REMOVED lines=14> */
[----:B------:R-:W-:Y:S02]  /*0600*/  IADD3 R9, P5, PT, R9, R4, RZ ;  /* 0x0000000409097210 */ /* 0x000fe40007fbe0ff */
[----:B------:R-:W-:Y:S02]  /*0610*/  IADD3 R7, PT, PT, R5, R7, RZ ;  /* 0x0000000705077210 */ /* 0x000fe40007ffe0ff */
[----:B------:R-:W-:Y:S02]  /*0620*/  IADD3.X R4, PT, PT, R0, R13, RZ, P2, !PT ;  /* 0x0000000d00047210 */ /* 0x000fe400017fe4ff */
[----:B------:R-:W-:Y:S01]  /*0630*/  LEA R64, P0, R66, R64, 0x2 ;  /* 0x0000004042407211 */ /* 0x000fe200078010ff */
[C---:B------:R-:W-:Y:S01]  /*0640*/  IMAD.X R76, R0.reuse, 0x1, R7, P5 ;  /* 0x00000001004c7824 */ /* 0x040fe200028e0607 */
[----:B------:R-:W-:Y:S01]  /*0650*/  IADD3.X R3, PT, PT, R0, R11, RZ, P3, !PT ;  /* 0x0000000b00037210 */ /* 0x000fe20001ffe4ff */
[----:B-1----:R-:W-:Y:S01]  /*0660*/  IMAD.WIDE.U32 R36, R61, R16, RZ ;  /* 0x000000103d247225 */ /* 0x002fe200078e00ff */
[----:B------:R-:W-:-:S02]  /*0670*/  LEA.HI.X R66, R66, R65, R4, 0x2, P0 ;  /* 0x0000004142427211 */ /* 0x000fc400000f1404 */
        /* <DEDUP_REMOVED lines=45> */
.L_x_9806:
        /* <DEDUP_REMOVED lines=8> */
[----:B------:R-:W-:Y:S01]  /*09d0*/  MOV R13, RZ ;  /* 0x000000ff000d7202 */ /* 0x000fe20000000f00 */
[----:B------:R-:W-:Y:S01]  /*09e0*/  BAR.SYNC.DEFER_BLOCKING 0x0 ;  /* 0x0000000000007b1d */ /* 0x000fe20000010000 */
[----:B------:R-:W-:-:S07]  /*09f0*/  IADD3.X R3, PT, PT, RZ, R66, RZ, P4, !PT ;  /* 0x00000042ff037210 */ /* 0x000fce00027fe4ff */
[----:B------:R-:W1:Y:S01]  /*0a00*/  S2UR UR6, SR_CgaCtaId ;  /* 0x00000000000679c3 */ /* 0x000e620000008800 */
[----:B------:R-:W2:Y:S01]  /*0a10*/  S2R R89, SR_LANEID ;  /* 0x0000000000597919 */ /* 0x000ea20000000000 */
[----:B0-----:R-:W-:Y:S01]  /*0a20*/  IADD3 R88, PT, PT, -R40, UR4, RZ ;  /* 0x0000000428587c10 */ /* 0x001fe2000fffe1ff */
[----:B------:R-:W-:Y:S02]  /*0a30*/  HFMA2 R21, -RZ, RZ, 0, 0 ;  /* 0x00000000ff157431 */ /* 0x000fe400000001ff */
[----:B------:R-:W-:Y:S01]  /*0a40*/  HFMA2 R25, -RZ, RZ, 0, 0 ;  /* 0x00000000ff197431 */ /* 0x000fe200000001ff */
[-C--:B------:R-:W-:Y:S02]  /*0a50*/  ISETP.GE.AND P3, PT, R80, R88.reuse, PT ;  /* 0x000000585000720c */ /* 0x080fe40003f66270 */
[----:B------:R-:W-:Y:S01]  /*0a60*/  MOV R23, RZ ;  /* 0x000000ff00177202 */ /* 0x000fe20000000f00 */
[----:B----4-:R-:W-:Y:S01]  /*0a70*/  HFMA2 R27, -RZ, RZ, 0, 0 ;  /* 0x00000000ff1b7431 */ /* 0x010fe200000001ff */
[-C--:B------:R-:W-:Y:S01]  /*0a80*/  ISETP.GE.AND P2, PT, R83, R88.reuse, PT ;  /* 0x000000585300720c */ /* 0x080fe20003f46270 */
[----:B------:R-:W-:Y:S01]  /*0a90*/  HFMA2 R45, -RZ, RZ, 0, 0 ;  /* 0x00000000ff2d7431 */ /* 0x000fe200000001ff */
[-C--:B------:R-:W-:Y:S01]  /*0aa0*/  ISETP.GE.AND P1, PT, R84, R88.reuse, PT ;  /* 0x000000585400720c */ /* 0x080fe20003f26270 */
[----:B------:R-:W0:Y:S01]  /*0ab0*/  LDCU.64 UR8, c[0x0][0x488] ;  /* 0x00009100ff0877ac */ /* 0x000e220008000a00 */
[----:B------:R-:W-:-:S02]  /*0ac0*/  ISETP.GE.AND P0, PT, R85, R88, PT ;  /* 0x000000585500720c */ /* 0x000fc40003f06270 */
[----:B------:R-:W-:Y:S02]  /*0ad0*/  MOV R43, RZ ;  /* 0x000000ff002b7202 */ /* 0x000fe40000000f00 */
[----:B------:R-:W-:Y:S01]  /*0ae0*/  MOV R41, RZ ;  /* 0x000000ff00297202 */ /* 0x000fe20000000f00 */
[----:B---3--:R-:W3:Y:S01]  /*0af0*/  @!P3 LDG.E R7, desc[UR16][R2.64] ;  /* 0x000000100207b981 */ /* 0x008ee2000c1e1900 */
[----:B------:R-:W-:Y:S01]  /*0b00*/  HFMA2 R49, -RZ, RZ, 0, 0 ;  /* 0x00000000ff317431 */ /* 0x000fe200000001ff */
[----:B------:R-:W-:Y:S01]  /*0b10*/  MOV R47, RZ ;  /* 0x000000ff002f7202 */ /* 0x000fe20000000f00 */
[----:B------:R-:W-:Y:S01]  /*0b20*/  HFMA2 R51, -RZ, RZ, 0, 0 ;  /* 0x00000000ff337431 */ /* 0x000fe200000001ff */
[----:B------:R-:W4:Y:S01]  /*0b30*/  @!P2 LDG.E R9, desc[UR16][R2.64+0x80] ;  /* 0x000080100209a981 */ /* 0x000f22000c1e1900 */
[----:B------:R-:W0:Y:S01]  /*0b40*/  LDC.64 R54, c[0x0][0x508] ;  /* 0x00014200ff367b82 */ /* 0x000e220000000a00 */
[----:B------:R-:W0:Y:S02]  /*0b50*/  LDCU.64 UR10, c[0x0][0x558] ;  /* 0x0000ab00ff0a77ac */ /* 0x000e240008000a00 */
[----:B------:R-:W4:Y:S01]  /*0b60*/  @!P1 LDG.E R13, desc[UR16][R2.64+0x100] ;  /* 0x00010010020d9981 */ /* 0x000f22000c1e1900 */
[----:B------:R-:W0:Y:S03]  /*0b70*/  LDCU.64 UR12, c[0x0][0x490] ;  /* 0x00009200ff0c77ac */ /* 0x000e260008000a00 */
[----:B------:R2:W4:Y:S01]  /*0b80*/  @!P0 LDG.E R15, desc[UR16][R2.64+0x180] ;  /* 0x00018010020f8981 */ /* 0x000522000c1e1900 */
[----:B------:R-:W-:Y:S01]  /*0b90*/  IADD3 R4, P4, PT, R17, R68, RZ ;  /* 0x0000004411047210 */ /* 0x000fe20007f9e0ff */
[----:B------:R-:W-:-:S02]  /*0ba0*/  UMOV UR4, 0x400 ;  /* 0x0000040000047882 */ /* 0x000fc40000000000 */
[----:B-1----:R-:W-:Y:S01]  /*0bb0*/  ULEA UR6, UR6, UR4, 0x18 ;  /* 0x0000000406067291 */ /* 0x002fe2000f8ec0ff */
[----:B------:R-:W-:Y:S01]  /*0bc0*/  IADD3.X R5, PT, PT, RZ, R70, RZ, P4, !PT ;  /* 0x00000046ff057210 */ /* 0x000fe200027fe4ff */
[----:B------:R-:W1:Y:S04]  /*0bd0*/  LDCU UR4, c[0x0][0x38c] ;  /* 0x00007180ff0477ac */ /* 0x000e680008000800 */
[C---:B--2---:R-:W-:Y:S02]  /*0be0*/  LEA R90, R89.reuse, UR6, 0x2 ;  /* 0x00000006595a7c11 */ /* 0x044fe4000f8e10ff */
[----:B------:R-:W-:Y:S02]  /*0bf0*/  LEA R91, R89, UR6, 0x4 ;  /* 0x00000006595b7c11 */ /* 0x000fe4000f8e20ff */
[----:B------:R-:W-:Y:S01]  /*0c00*/  MOV R3, RZ ;  /* 0x000000ff00037202 */ /* 0x000fe20000000f00 */
[----:B---3--:R-:W-:Y:S04]  /*0c10*/  STS [R90], R7 ;  /* 0x000000075a007388 */ /* 0x008fe80000000800 */
[----:B----4-:R-:W-:Y:S04]  /*0c20*/  STS [R90+0x80], R9 ;  /* 0x000080095a007388 */ /* 0x010fe80000000800 */
[----:B------:R2:W-:Y:S04]  /*0c30*/  STS [R90+0x100], R13 ;  /* 0x0001000d5a007388 */ /* 0x0005e80000000800 */
[----:B------:R3:W-:Y:S01]  /*0c40*/  STS [R90+0x180], R15 ;  /* 0x0001800f5a007388 */ /* 0x0007e20000000800 */
[----:B------:R-:W-:-:S03]  /*0c50*/  NOP ;  /* 0x0000000000007918 */ /* 0x000fc60000000000 */
[----:B------:R-:W-:Y:S01]  /*0c60*/  LDS.128 R8, [R91] ;  /* 0x000000005b087984 */ /* 0x000fe20000000c00 */
[----:B------:R-:W-:Y:S01]  /*0c70*/  BAR.SYNC.DEFER_BLOCKING 0x0 ;  /* 0x0000000000007b1d */ /* 0x000fe20000010000 */
[----:B------:R-:W-:-:S07]  /*0c80*/  IADD3 R6, P4, PT, R17, R72, RZ ;  /* 0x0000004811067210 */ /* 0x000fce0007f9e0ff */
[----:B--2---:R-:W2:Y:S01]  /*0c90*/  LDC.64 R12, c[0x0][0x418] ;  /* 0x00010600ff0c7b82 */ /* 0x004ea20000000a00 */
[----:B------:R-:W4:Y:S04]  /*0ca0*/  @!P3 LDG.E R3, desc[UR16][R4.64] ;  /* 0x000000100403b981 */ /* 0x000f28000c1e1900 */
[----:B------:R-:W2:Y:S04]  /*0cb0*/  @!P2 LDG.E R21, desc[UR16][R4.64+0x80] ;  /* 0x000080100415a981 */ /* 0x000ea8000c1e1900 */
[----:B------:R-:W2:Y:S04]  /*0cc0*/  @!P1 LDG.E R23, desc[UR16][R4.64+0x100] ;  /* 0x0001001004179981 */ /* 0x000ea8000c1e1900 */
[----:B------:R1:W2:Y:S01]  /*0cd0*/  @!P0 LDG.E R25, desc[UR16][R4.64+0x180] ;  /* 0x0001801004198981 */ /* 0x0002a2000c1e1900 */
[----:B---3--:R-:W-:Y:S01]  /*0ce0*/  MOV R15, RZ ;  /* 0x000000ff000f7202 */ /* 0x008fe20000000f00 */
[----:B------:R-:W-:Y:S01]  /*0cf0*/  IMAD.X R7, RZ, RZ, R73, P4 ;  /* 0x000000ffff077224 */ /* 0x000fe200020e0649 */
[----:B-1----:R-:W1:Y:S01]  /*0d00*/  LDC.64 R4, c[0x0][0x410] ;  /* 0x00010400ff047b82 */ /* 0x002e620000000a00 */
[----:B----4-:R1:W-:Y:S04]  /*0d10*/  STS [R90], R3 ;  /* 0x000000035a007388 */ /* 0x0103e80000000800 */
[----:B--2---:R2:W-:Y:S04]  /*0d20*/  STS [R90+0x80], R21 ;  /* 0x000080155a007388 */ /* 0x0045e80000000800 */
[----:B------:R3:W-:Y:S04]  /*0d30*/  STS [R90+0x100], R23 ;  /* 0x000100175a007388 */ /* 0x0007e80000000800 */
[----:B------:R4:W-:Y:S01]  /*0d40*/  STS [R90+0x180], R25 ;  /* 0x000180195a007388 */ /* 0x0009e20000000800 */
[----:B------:R-:W-:-:S03]  /*0d50*/  NOP ;  /* 0x0000000000007918 */ /* 0x000fc60000000000 */
[----:B------:R-:W-:Y:S01]  /*0d60*/  LDS.128 R16, [R91] ;  /* 0x000000005b107984 */ /* 0x000fe20000000c00 */
[----:B-1----:R-:W-:-:S04]  /*0d70*/  IMAD.WIDE.U32 R2, R4, UR18, R40 ;  /* 0x0000001204027c25 */ /* 0x002fc8000f8e0028 */
[----:B--2---:R-:W-:Y:S01]  /*0d80*/  HFMA2 R21, -RZ, RZ, 0, 0 ;  /* 0x00000000ff157431 */ /* 0x004fe200000001ff */
[----:B---3--:R-:W1:Y:S08]  /*0d90*/  LDC.64 R22, c[0x0][0x428] ;  /* 0x00010a00ff167b82 */ /* 0x008e700000000a00 */
[----:B------:R-:W-:Y:S06]  /*0da0*/  BAR.SYNC.DEFER_BLOCKING 0x0 ;  /* 0x0000000000007b1d */ /* 0x000fec0000010000 */
[----:B------:R-:W2:Y:S04]  /*0db0*/  @!P3 LDG.E R15, desc[UR16][R6.64] ;  /* 0x00000010060fb981 */ /* 0x000ea8000c1e1900 */
[----:B------:R-:W3:Y:S04]  /*0dc0*/  @!P2 LDG.E R27, desc[UR16][R6.64+0x80] ;  /* 0x00008010061ba981 */ /* 0x000ee8000c1e1900 */
[----:B------:R-:W3:Y:S04]  /*0dd0*/  @!P1 LDG.E R43, desc[UR16][R6.64+0x100] ;  /* 0x00010010062b9981 */ /* 0x000ee8000c1e1900 */
[----:B------:R-:W3:Y:S01]  /*0de0*/  @!P0 LDG.E R45, desc[UR16][R6.64+0x180] ;  /* 0x00018010062d8981 */ /* 0x000ee2000c1e1900 */
[----:B------:R-:W-:-:S02]  /*0df0*/  IMAD R3, R5, UR18, R3 ;  /* 0x0000001205037c24 */ /* 0x000fc4000f8e0203 */
[----:B----4-:R-:W-:Y:S02]  /*0e00*/  IMAD.MOV.U32 R25, RZ, RZ, RZ ;  /* 0x000000ffff197224 */ /* 0x010fe400078e00ff */
[----:B------:R-:W-:-:S04]  /*0e10*/  IMAD.WIDE.U32 R2, R61, R12, R2 ;  /* 0x0000000c3d027225 */ /* 0x000fc800078e0002 */
[----:B------:R-:W-:Y:S01]  /*0e20*/  IMAD R3, R61, R13, R3 ;  /* 0x0000000d3d037224 */ /* 0x000fe200078e0203 */
[----:B------:R-:W-:-:S04]  /*0e30*/  IADD3 R2, P4, PT, R80, R2, RZ ;  /* 0x0000000250027210 */ /* 0x000fc80007f9e0ff */
[----:B------:R-:W-:Y:S02]  /*0e40*/  IADD3.X R3, PT, PT, RZ, R3, RZ, P4, !PT ;  /* 0x00000003ff037210 */ /* 0x000fe400027fe4ff */
[----:B0-----:R-:W-:-:S04]  /*0e50*/  LEA R12, P4, R2, UR8, 0x2 ;  /* 0x00000008020c7c11 */ /* 0x001fc8000f8810ff */
[----:B------:R-:W-:Y:S01]  /*0e60*/  LEA.HI.X R13, R2, UR9, R3, 0x2, P4 ;  /* 0x00000009020d7c11 */ /* 0x000fe2000a0f1403 */
[----:B------:R-:W0:Y:S01]  /*0e70*/  LDCU.64 UR8, c[0x0][0x478] ;  /* 0x00008f00ff0877ac */ /* 0x000e220008000a00 */
[----:B--2---:R2:W-:Y:S04]  /*0e80*/  STS [R90], R15 ;  /* 0x0000000f5a007388 */ /* 0x0045e80000000800 */
[----:B---3--:R-:W-:Y:S04]  /*0e90*/  STS [R90+0x80], R27 ;  /* 0x0000801b5a007388 */ /* 0x008fe80000000800 */
[----:B------:R3:W-:Y:S01]  /*0ea0*/  STS [R90+0x100], R43 ;  /* 0x0001002b5a007388 */ /* 0x0007e20000000800 */
[----:B--2---:R-:W2:Y:S03]  /*0eb0*/  LDC.64 R14, c[0x0][0x420] ;  /* 0x00010800ff0e7b82 */ /* 0x004ea60000000a00 */
[----:B------:R4:W-:Y:S01]  /*0ec0*/  STS [R90+0x180], R45 ;  /* 0x0001802d5a007388 */ /* 0x0009e20000000800 */
[----:B------:R-:W-:-:S03]  /*0ed0*/  NOP ;  /* 0x0000000000007918 */ /* 0x000fc60000000000 */
[----:B------:R-:W-:Y:S01]  /*0ee0*/  LDS.128 R4, [R91] ;  /* 0x000000005b047984 */ /* 0x000fe20000000c00 */
[----:B------:R-:W-:Y:S06]  /*0ef0*/  BAR.SYNC.DEFER_BLOCKING 0x0 ;  /* 0x0000000000007b1d */ /* 0x000fec0000010000 */
[----:B------:R-:W4:Y:S04]  /*0f00*/  @!P3 LDG.E R21, desc[UR16][R12.64] ;  /* 0x000000100c15b981 */ /* 0x000f28000c1e1900 */
[----:B------:R-:W4:Y:S04]  /*0f10*/  @!P2 LDG.E R25, desc[UR16][R12.64+0x80] ;  /* 0x000080100c19a981 */ /* 0x000f28000c1e1900 */
[----:B------:R-:W4:Y:S04]  /*0f20*/  @!P1 LDG.E R47, desc[UR16][R12.64+0x100] ;  /* 0x000100100c2f9981 */ /* 0x000f28000c1e1900 */
[----:B------:R-:W4:Y:S01]  /*0f30*/  @!P0 LDG.E R49, desc[UR16][R12.64+0x180] ;  /* 0x000180100c318981 */ /* 0x000f22000c1e1900 */
[----:B--2---:R-:W-:-:S04]  /*0f40*/  IMAD.WIDE.U32 R2, R14, UR18, R40 ;  /* 0x000000120e027c25 */ /* 0x004fc8000f8e0028 */
[----:B---3--:R-:W-:Y:S01]  /*0f50*/  HFMA2 R43, -RZ, RZ, 0, 0 ;  /* 0x00000000ff2b7431 */ /* 0x008fe200000001ff */
[----:B------:R-:W-:Y:S01]  /*0f60*/  MOV R27, RZ ;  /* 0x000000ff001b7202 */ /* 0x000fe20000000f00 */
[----:B------:R-:W-:Y:S01]  /*0f70*/  IMAD R3, R15, UR18, R3 ;  /* 0x000000120f037c24 */ /* 0x000fe2000f8e0203 */
[----:B----4-:R-:W-:Y:S01]  /*0f80*/  MOV R45, RZ ;  /* 0x000000ff002d7202 */ /* 0x010fe20000000f00 */
[----:B-1----:R-:W-:-:S04]  /*0f90*/  IMAD.WIDE.U32 R2, R61, R22, R2 ;  /* 0x000000163d027225 */ /* 0x002fc800078e0002 */
[----:B------:R-:W-:Y:S01]  /*0fa0*/  IMAD R0, R61, R23, R3 ;  /* 0x000000173d007224 */ /* 0x000fe200078e0203 */
[----:B------:R-:W-:-:S04]  /*0fb0*/  IADD3 R3, P4, PT, R80, R2, RZ ;  /* 0x0000000250037210 */ /* 0x000fc80007f9e0ff */
[----:B------:R-:W-:Y:S02]  /*0fc0*/  IADD3.X R0, PT, PT, RZ, R0, RZ, P4, !PT ;  /* 0x00000000ff007210 */ /* 0x000fe400027fe4ff */
[----:B0-----:R-:W-:-:S04]  /*0fd0*/  LEA R2, P4, R3, UR8, 0x2 ;  /* 0x0000000803027c11 */ /* 0x001fc8000f8810ff */
        /* <DEDUP_REMOVED lines=12> */
[----:B------:R0:W4:Y:S01]  /*10a0*/  @!P0 LDG.E R51, desc[UR16][R2.64+0x180] ;  /* 0x0001801002338981 */ /* 0x000122000c1e1900 */
[----:B-1----:R-:W-:Y:S01]  /*10b0*/  FMUL.FTZ R44, R23, -1.4426950216293334961 ;  /* 0xbfb8aa3b172c7820 */ /* 0x002fe20000410000 */
[----:B------:R-:W-:Y:S01]  /*10c0*/  FMUL.FTZ R12, R21, -1.4426950216293334961 ;  /* 0xbfb8aa3b150c7820 */ /* 0x000fe20000410000 */
[----:B------:R-:W-:Y:S01]  /*10d0*/  FMUL.FTZ R26, R22, -1.4426950216293334961 ;  /* 0xbfb8aa3b161a7820 */ /* 0x000fe20000410000 */
[----:B------:R-:W-:Y:S01]  /*10e0*/  FMUL.FTZ R0, R20, -1.4426950216293334961 ;  /* 0xbfb8aa3b14007820 */ /* 0x000fe20000410000 */
[----:B------:R-:W-:Y:S01]  /*10f0*/  ISETP.NE.AND P1, PT, R34, RZ, PT ;  /* 0x000000ff2200720c */ /* 0x000fe20003f25270 */
[----:B------:R-:W1:Y:S01]  /*1100*/  MUFU.EX2 R25, R12 ;  /* 0x0000000c00197308 */ /* 0x000e620000000800 */
[--C-:B-----5:R-:W-:Y:S01]  /*1110*/  FADD.FTZ R93, R16, R62.reuse ;  /* 0x0000003e105d7221 */ /* 0x120fe20000010000 */
[----:B------:R-:W-:Y:S01]  /*1120*/  UISETP.NE.U32.AND UP0, UPT, UR12, URZ, UPT ;  /* 0x000000ff0c00728c */ /* 0x000fe2000bf05070 */
[--C-:B------:R-:W-:Y:S01]  /*1130*/  FADD.FTZ R92, R17, R62.reuse ;  /* 0x0000003e115c7221 */ /* 0x100fe20000010000 */
[--C-:B------:R-:W-:Y:S01]  /*1140*/  FADD.FTZ R95, R18, R62.reuse ;  /* 0x0000003e125f7221 */ /* 0x100fe20000010000 */
[----:B------:R-:W-:Y:S01]  /*1150*/  FADD.FTZ R94, R19, R62 ;  /* 0x0000003e135e7221 */ /* 0x000fe20000010000 */
[----:B------:R-:W-:-:S02]  /*1160*/  UISETP.NE.AND.EX UP0, UPT, UR13, URZ, UPT, UP0 ;  /* 0x000000ff0d00728c */ /* 0x000fc4000bf05300 */
[----:B------:R-:W0:Y:S08]  /*1170*/  MUFU.EX2 R44, R44 ;  /* 0x0000002c002c7308 */ /* 0x000e300000000800 */
[----:B------:R-:W0:Y:S01]  /*1180*/  MUFU.EX2 R26, R26 ;  /* 0x0000001a001a7308 */ /* 0x000e220000000800 */
[----:B-1----:R-:W-:-:S07]  /*1190*/  FADD.FTZ R25, R25, 1 ;  /* 0x3f80000019197421 */ /* 0x002fce0000010000 */
[----:B------:R-:W1:Y:S01]  /*11a0*/  MUFU.EX2 R0, R0 ;  /* 0x0000000000007308 */ /* 0x000e620000000800 */
[----:B0-----:R-:W-:-:S07]  /*11b0*/  FADD.FTZ R44, R44, 1 ;  /* 0x3f8000002c2c7421 */ /* 0x001fce0000010000 */
[----:B------:R-:W-:Y:S01]  /*11c0*/  MUFU.RCP R44, R44 ;  /* 0x0000002c002c7308 */ /* 0x000fe20000001000 */
[----:B------:R-:W-:-:S07]  /*11d0*/  FADD.FTZ R26, R26, 1 ;  /* 0x3f8000001a1a7421 */ /* 0x000fce0000010000 */
[----:B------:R-:W0:Y:S01]  /*11e0*/  MUFU.RCP R42, R25 ;  /* 0x00000019002a7308 */ /* 0x000e220000001000 */
[----:B-1----:R-:W-:-:S07]  /*11f0*/  FADD.FTZ R24, R0, 1 ;  /* 0x3f80000000187421 */ /* 0x002fce0000010000 */
[----:B------:R-:W-:Y:S08]  /*1200*/  MUFU.RCP R49, R26 ;  /* 0x0000001a00317308 */ /* 0x000ff00000001000 */
[----:B------:R1:W1:Y:S01]  /*1210*/  MUFU.RCP R47, R24 ;  /* 0x00000018002f7308 */ /* 0x0002620000001000 */
[----:B0-----:R-:W-:-:S04]  /*1220*/  FADD.FTZ R0, -R42, 1 ;  /* 0x3f8000002a007421 */ /* 0x001fc80000010100 */
[----:B------:R-:W-:Y:S01]  /*1230*/  FFMA.FTZ R2, R21, R0, 1 ;  /* 0x3f80000015027423 */ /* 0x000fe20000010000 */
[----:B-1----:R-:W-:-:S04]  /*1240*/  FADD.FTZ R24, -R44, 1 ;  /* 0x3f8000002c187421 */ /* 0x002fc80000010100 */
[----:B------:R-:W-:Y:S01]  /*1250*/  FFMA.FTZ R46, R23, R24, 1 ;  /* 0x3f800000172e7423 */ /* 0x000fe20000010018 */
[----:B------:R-:W-:-:S04]  /*1260*/  FADD.FTZ R3, -R47, 1 ;  /* 0x3f8000002f037421 */ /* 0x000fc80000010100 */
[----:B------:R-:W-:Y:S01]  /*1270*/  FFMA.FTZ R3, R20, R3, 1 ;  /* 0x3f80000014037423 */ /* 0x000fe20000010003 */
[----:B--2---:R0:W-:Y:S04]  /*1280*/  STS [R90], R27 ;  /* 0x0000001b5a007388 */ /* 0x0041e80000000800 */
[----:B---3--:R-:W-:Y:S04]  /*1290*/  STS [R90+0x80], R43 ;  /* 0x0000802b5a007388 */ /* 0x008fe80000000800 */
[----:B----4-:R-:W-:Y:S01]  /*12a0*/  STS [R90+0x100], R45 ;  /* 0x0001002d5a007388 */ /* 0x010fe20000000800 */
[----:B0-----:R-:W-:-:S03]  /*12b0*/  FADD.FTZ R27, -R49, 1 ;  /* 0x3f800000311b7421 */ /* 0x001fc60000010100 */
[----:B------:R-:W-:Y:S01]  /*12c0*/  STS [R90+0x180], R51 ;  /* 0x000180335a007388 */ /* 0x000fe20000000800 */
[----:B------:R-:W-:-:S03]  /*12d0*/  NOP ;  /* 0x0000000000007918 */ /* 0x000fc60000000000 */
[----:B------:R-:W0:Y:S01]  /*12e0*/  LDS.128 R12, [R91] ;  /* 0x000000005b0c7984 */ /* 0x000e220000000c00 */
        /* <DEDUP_REMOVED lines=14> */
[----:B------:R-:W-:-:S04]  /*13d0*/  IMAD.WIDE.U32 R2, R54, UR18, R40 ;  /* 0x0000001236027c25 */ /* 0x000fc8000f8e0028 */
[----:B------:R-:W-:Y:S01]  /*13e0*/  FMUL.FTZ R47, R20, R47 ;  /* 0x0000002f142f7220 */ /* 0x000fe20000410000 */
[----:B------:R-:W-:Y:S01]  /*13f0*/  FMUL.FTZ R42, R21, R42 ;  /* 0x0000002a152a7220 */ /* 0x000fe20000410000 */
[----:B------:R-:W-:Y:S01]  /*1400*/  FMUL.FTZ R49, R22, R49 ;  /* 0x0000003116317220 */ /* 0x000fe20000410000 */
[----:B------:R-:W-:Y:S02]  /*1410*/  IMAD R3, R55, UR18, R3 ;  /* 0x0000001237037c24 */ /* 0x000fe4000f8e0203 */
[----:B------:R-:W-:Y:S01]  /*1420*/  IMAD.WIDE.U32 R2, R61, UR8, R2 ;  /* 0x000000083d027c25 */ /* 0x000fe2000f8e0002 */
[----:B------:R0:W-:Y:S01]  /*1430*/  STS.128 [R91], R24 ;  /* 0x000000185b007388 */ /* 0x0001e20000000c00 */
[----:B------:R-:W-:-:S03]  /*1440*/  NOP ;  /* 0x0000000000007918 */ /* 0x000fc60000000000 */
[----:B------:R-:W-:Y:S04]  /*1450*/  LDS R43, [R90] ;  /* 0x000000005a2b7984 */ /* 0x000fe80000000800 */
[----:B------:R-:W-:Y:S04]  /*1460*/  LDS R45, [R90+0x80] ;  /* 0x000080005a2d7984 */ /* 0x000fe80000000800 */
[----:B------:R-:W-:Y:S01]  /*1470*/  LDS R51, [R90+0x100] ;  /* 0x000100005a337984 */ /* 0x000fe20000000800 */
[----:B0-----:R-:W-:Y:S01]  /*1480*/  IMAD R24, R61, UR9, R3 ;  /* 0x000000093d187c24 */ /* 0x001fe2000f8e0203 */
[----:B------:R-:W-:-:S02]  /*1490*/  IADD3 R3, P0, PT, R80, R2, RZ ;  /* 0x0000000250037210 */ /* 0x000fc40007f1e0ff */
[----:B------:R-:W-:Y:S02]  /*14a0*/  LDS R53, [R90+0x180] ;  /* 0x000180005a357984 */ /* 0x000fe40000000800 */
[C---:B------:R-:W-:Y:S01]  /*14b0*/  LEA R2, P5, R3.reuse, UR10, 0x2 ;  /* 0x0000000a03027c11 */ /* 0x040fe2000f8a10ff */
[----:B------:R-:W-:Y:S01]  /*14c0*/  IMAD.X R16, RZ, RZ, R24, P0 ;  /* 0x000000ffff107224 */ /* 0x000fe200000e0618 */
[----:B------:R-:W-:Y:S01]  /*14d0*/  @!P1 STS [UR6+0x200], R88 ;  /* 0x00020058ff009988 */ /* 0x000fe20008000806 */
[----:B------:R-:W-:Y:S03]  /*14e0*/  BAR.SYNC.DEFER_BLOCKING 0x0 ;  /* 0x0000000000007b1d */ /* 0x000fe60000010000 */
[----:B------:R-:W-:-:S03]  /*14f0*/  LEA.HI.X R3, R3, UR11, R16, 0x2, P5 ;  /* 0x0000000b03037c11 */ /* 0x000fc6000a8f1410 */
[----:B------:R-:W0:Y:S02]  /*1500*/  LDS R0, [UR6+0x200] ;  /* 0x00020006ff007984 */ /* 0x000e240008000800 */
        /* <DEDUP_REMOVED lines=26> */
[----:B--2---:R-:W-:Y:S01]  /*16b0*/  IMAD R12, R61, R27, R3 ;  /* 0x0000001b3d0c7224 */ /* 0x004fe200078e0203 */
        /* <DEDUP_REMOVED lines=15> */
.L_x_9790:
[----:B------:R-:W-:Y:S01]  /*17b0*/  BAR.SYNC.DEFER_BLOCKING 0x0 ;  /* 0x0000000000007b1d */ /* 0x000fe20000010000 */
[----:B01----:R-:W-:Y:S01]  /*17c0*/  FMUL.FTZ R3, R4, R47 ;  /* 0x0000002f04037220 */ /* 0x003fe20000410000 */
[----:B------:R-:W-:Y:S01]  /*17d0*/  FMUL.FTZ R101, R5, R42 ;  /* 0x0000002a05657220 */ /* 0x000fe20000410000 */
[----:B------:R-:W-:Y:S01]  /*17e0*/  UISETP.GE.AND UP0, UPT, UR4, 0x1, UPT ;  /* 0x000000010400788c */ /* 0x000fe2000bf06270 */
[----:B------:R-:W-:Y:S01]  /*17f0*/  FMUL.FTZ R0, R7, R0 ;  /* 0x0000000007007220 */ /* 0x000fe20000410000 */
[----:B------:R-:W-:Y:S01]  /*1800*/  FFMA.FTZ R2, R8, R3, R65 ;  /* 0x0000000308027223 */ /* 0x000fe20000010041 */
[----:B------:R-:W-:Y:S01]  /*1810*/  FMUL.FTZ R5, R6, R49 ;  /* 0x0000003106057220 */ /* 0x000fe20000410000 */
[----:B------:R-:W-:Y:S02]  /*1820*/  CS2R R14, SRZ ;  /* 0x00000000000e7805 */ /* 0x000fe4000001ff00 */
[----:B------:R-:W-:Y:S01]  /*1830*/  CS2R R12, SRZ ;  /* 0x00000000000c7805 */ /* 0x000fe2000001ff00 */
[----:B------:R-:W-:Y:S01]  /*1840*/  FFMA.FTZ R7, R9, R101, R2 ;  /* 0x0000006509077223 */ /* 0x000fe20000010002 */
[-C--:B------:R-:W-:Y:S01]  /*1850*/  FMUL.FTZ R16, R3, R60.reuse ;  /* 0x0000003c03107220 */ /* 0x080fe20000410000 */
[-C--:B------:R-:W-:Y:S01]  /*1860*/  FMUL.FTZ R17, R101, R60.reuse ;  /* 0x0000003c65117220 */ /* 0x080fe20000410000 */
[-C--:B------:R-:W-:Y:S01]  /*1870*/  FMUL.FTZ R18, R5, R60.reuse ;  /* 0x0000003c05127220 */ /* 0x080fe20000410000 */
        /* <DEDUP_REMOVED lines=9> */
[----:B------:R-:W-:Y:S01]  /*1910*/  SHF.L.U32 R100, R78, 0x8, RZ ;  /* 0x000000084e647819 */ /* 0x000fe200000006ff */
[----:B------:R-:W-:Y:S01]  /*1920*/  FMUL.FTZ R99, R10, R95 ;  /* 0x0000005f0a637220 */ /* 0x000fe20000410000 */
[----:B------:R-:W-:Y:S01]  /*1930*/  IADD3 R52, P1, PT, R40, R28, RZ ;  /* 0x0000001c28347210 */ /* 0x000fe20007f3e0ff */
[----:B------:R-:W1:Y:S01]  /*1940*/  LDC.64 R42, c[0x0][0x440] ;  /* 0x00011000ff2a7b82 */ /* 0x000e620000000a00 */
[----:B------:R-:W-:Y:S01]  /*1950*/  ISETP.GE.AND P2, PT, R80, R88, PT ;  /* 0x000000585000720c */ /* 0x000fe20003f46270 */
[----:B------:R-:W-:Y:S01]  /*1960*/  FMUL.FTZ R96, R11, R94 ;  /* 0x0000005e0b607220 */ /* 0x000fe20000410000 */
[----:B------:R-:W-:Y:S01]  /*1970*/  IADD3 R2, PT, PT, R78, -0x2, RZ ;  /* 0xfffffffe4e027810 */ /* 0x000fe20007ffe0ff */
[----:B------:R-:W2:Y:S01]  /*1980*/  LDCU UR10, c[0x0][0x394] ;  /* 0x00007280ff0a77ac */ /* 0x000ea20008000800 */
[----:B------:R-:W-:-:S02]  /*1990*/  IADD3 R102, PT, PT, R40, R34, RZ ;  /* 0x0000002228667210 */ /* 0x000fc40007ffe0ff */
[----:B------:R-:W-:Y:S01]  /*19a0*/  ISETP.EQ.AND P0, PT, R34, RZ, P0 ;  /* 0x000000ff2200720c */ /* 0x000fe20000702270 */
[----:B------:R-:W3:Y:S01]  /*19b0*/  LDC.64 R44, c[0x0][0x3c0] ;  /* 0x0000f000ff2c7b82 */ /* 0x000ee20000000a00 */
[----:B------:R-:W-:Y:S01]  /*19c0*/  MOV R15, RZ ;  /* 0x000000ff000f7202 */ /* 0x000fe20000000f00 */
[----:B------:R-:W4:Y:S01]  /*19d0*/  LDCU UR12, c[0x0][0x38c] ;  /* 0x00007180ff0c77ac */ /* 0x000f220008000800 */
[----:B------:R-:W-:Y:S02]  /*19e0*/  LOP3.LUT R98, R98, 0x100, RZ, 0xc0, !PT ;  /* 0x0000010062627812 */ /* 0x000fe400078ec0ff */
[----:B------:R-:W-:Y:S01]  /*19f0*/  LOP3.LUT R100, R100, 0x100, RZ, 0xc0, !PT ;  /* 0x0000010064647812 */ /* 0x000fe200078ec0ff */
[----:B------:R-:W0:Y:S01]  /*1a00*/  LDCU UR11, c[0x0][0x388] ;  /* 0x00007100ff0b77ac */ /* 0x000e220008000800 */
[----:B------:R-:W-:Y:S01]  /*1a10*/  IADD3.X R53, PT, PT, RZ, R86, RZ, P1, !PT ;  /* 0x00000056ff357210 */ /* 0x000fe20000ffe4ff */
[----:B------:R-:W0:Y:S01]  /*1a20*/  LDC.64 R46, c[0x0][0x450] ;  /* 0x00011400ff2e7b82 */ /* 0x000e220000000a00 */
[----:B------:R-:W0:Y:S01]  /*1a30*/  LDCU.64 UR8, c[0x0][0x538] ;  /* 0x0000a700ff0877ac */ /* 0x000e220008000a00 */
[----:B------:R-:W-:-:S06]  /*1a40*/  UMOV UR4, URZ ;  /* 0x000000ff00047c82 */ /* 0x000fcc0008000000 */
[----:B------:R-:W0:Y:S08]  /*1a50*/  LDC.64 R48, c[0x0][0x3e0] ;  /* 0x0000f800ff307b82 */ /* 0x000e300000000a00 */
[----:B--2-4-:R-:W0:Y:S02]  /*1a60*/  LDC.64 R50, c[0x0][0x4d0] ;  /* 0x00013400ff327b82 */ /* 0x014e240000000a00 */
.L_x_9805:
[----:B--2---:R-:W-:Y:S02]  /*1a70*/  HFMA2 R21, -RZ, RZ, 0, 0 ;  /* 0x00000000ff157431 */ /* 0x004fe400000001ff */
[----:B------:R-:W-:Y:S01]  /*1a80*/  IMAD.MOV.U32 R20, RZ, RZ, R80 ;  /* 0x000000ffff147224 */ /* 0x000fe200078e0050 */
[-C--:B------:R-:W-:Y:S01]  /*1a90*/  ISETP.GE.AND P1, PT, R83, R88.reuse, PT ;  /* 0x000000585300720c */ /* 0x080fe20003f26270 */
[----:B------:R-:W-:Y:S01]  /*1aa0*/  HFMA2 R59, -RZ, RZ, 0, 0 ;  /* 0x00000000ff3b7431 */ /* 0x000fe200000001ff */
[-C--:B------:R-:W-:Y:S01]  /*1ab0*/  ISETP.GE.AND P3, PT, R84, R88.reuse, PT ;  /* 0x000000585400720c */ /* 0x080fe20003f66270 */
[----:B------:R-:W-:Y:S01]  /*1ac0*/  HFMA2 R105, -RZ, RZ, 0, 0 ;  /* 0x00000000ff697431 */ /* 0x000fe200000001ff */
[----:B------:R-:W-:Y:S02]  /*1ad0*/  ISETP.GE.AND P4, PT, R85, R88, PT ;  /* 0x000000585500720c */ /* 0x000fe40003f86270 */
[----:B------:R-:W-:Y:S01]  /*1ae0*/  MOV R57, RZ ;  /* 0x000000ff00397202 */ /* 0x000fe20000000f00 */
[----:B---3--:R-:W-:Y:S01]  /*1af0*/  IMAD.WIDE.U32 R20, R44, UR4, R20 ;  /* 0x000000042c147c25 */ /* 0x008fe2000f8e0014 */
[----:B------:R-:W-:-:S03]  /*1b00*/  MOV R55, RZ ;  /* 0x000000ff00377202 */ /* 0x000fc60000000f00 */
[----:B------:R-:W-:Y:S01]  /*1b10*/  IMAD R21, R45, UR4, R21 ;  /* 0x000000042d157c24 */ /* 0x000fe2000f8e0215 */
[----:B------:R-:W-:-:S04]  /*1b20*/  LEA R22, P5, R20, R74, 0x2 ;  /* 0x0000004a14167211 */ /* 0x000fc800078a10ff */
[----:B------:R-:W-:-:S05]  /*1b30*/  LEA.HI.X R23, R20, R76, R21, 0x2, P5 ;  /* 0x0000004c14177211 */ /* 0x000fca00028f1415 */
[----:B------:R-:W2:Y:S04]  /*1b40*/  @!P1 LDG.E R57, desc[UR16][R22.64+0x80] ;  /* 0x0000801016399981 */ /* 0x000ea8000c1e1900 */
[----:B------:R-:W3:Y:S04]  /*1b50*/  @!P3 LDG.E R59, desc[UR16][R22.64+0x100] ;  /* 0x00010010163bb981 */ /* 0x000ee8000c1e1900 */
[----:B----4-:R-:W4:Y:S04]  /*1b60*/  @!P2 LDG.E R55, desc[UR16][R22.64] ;  /* 0x000000101637a981 */ /* 0x010f28000c1e1900 */
[----:B------:R-:W5:Y:S01]  /*1b70*/  @!P4 LDG.E R105, desc[UR16][R22.64+0x180] ;  /* 0x000180101669c981 */ /* 0x000f62000c1e1900 */
[----:B------:R-:W-:-:S02]  /*1b80*/  MOV R20, R32 ;  /* 0x0000002000147202 */ /* 0x000fc40000000f00 */
[----:B------:R-:W-:-:S03]  /*1b90*/  MOV R21, R69 ;  /* 0x0000004500157202 */ /* 0x000fc60000000f00 */
[----:B0-----:R-:W-:-:S04]  /*1ba0*/  IMAD.WIDE.U32 R20, R6, UR4, R20 ;  /* 0x0000000406147c25 */ /* 0x001fc8000f8e0014 */
[----:B------:R-:W-:Y:S01]  /*1bb0*/  IMAD R21, R7, UR4, R21 ;  /* 0x0000000407157c24 */ /* 0x000fe2000f8e0215 */
[----:B-1----:R-:W-:-:S04]  /*1bc0*/  LEA R24, P1, R20, R42, 0x2 ;  /* 0x0000002a14187211 */ /* 0x002fc800078210ff */
[----:B------:R-:W-:-:S05]  /*1bd0*/  LEA.HI.X R25, R20, R43, R21, 0x2, P1 ;  /* 0x0000002b14197211 */ /* 0x000fca00008f1415 */
[----:B------:R-:W5:Y:S01]  /*1be0*/  LDG.E R103, desc[UR16][R24.64] ;  /* 0x0000001018677981 */ /* 0x000f62000c1e1900 */
[----:B------:R-:W-:Y:S01]  /*1bf0*/  MOV R21, R71 ;  /* 0x0000004700157202 */ /* 0x000fe20000000f00 */
[----:B------:R-:W-:-:S04]  /*1c00*/  IMAD.MOV.U32 R20, RZ, RZ, R30 ;  /* 0x000000ffff147224 */ /* 0x000fc800078e001e */
[----:B------:R-:W-:-:S04]  /*1c10*/  IMAD.WIDE.U32 R20, R48, UR4, R20 ;  /* 0x0000000430147c25 */ /* 0x000fc8000f8e0014 */
[----:B------:R-:W-:Y:S01]  /*1c20*/  IMAD R21, R49, UR4, R21 ;  /* 0x0000000431157c24 */ /* 0x000fe2000f8e0215 */
[----:B------:R-:W-:-:S04]  /*1c30*/  LEA R26, P1, R20, R46, 0x2 ;  /* 0x0000002e141a7211 */ /* 0x000fc800078210ff */
[----:B------:R-:W-:Y:S01]  /*1c40*/  LEA.HI.X R27, R20, R47, R21, 0x2, P1 ;  /* 0x0000002f141b7211 */ /* 0x000fe200008f1415 */
[----:B--2---:R-:W-:Y:S04]  /*1c50*/  STS [R90+0x80], R57 ;  /* 0x000080395a007388 */ /* 0x004fe80000000800 */
[----:B---3--:R-:W-:Y:S04]  /*1c60*/  STS [R90+0x100], R59 ;  /* 0x0001003b5a007388 */ /* 0x008fe80000000800 */
[----:B----4-:R-:W-:Y:S04]  /*1c70*/  STS [R90], R55 ;  /* 0x000000375a007388 */ /* 0x010fe80000000800 */
[----:B-----5:R0:W-:Y:S01]  /*1c80*/  STS [R90+0x180], R105 ;  /* 0x000180695a007388 */ /* 0x0201e20000000800 */
[----:B------:R-:W-:-:S03]  /*1c90*/  NOP ;  /* 0x0000000000007918 */ /* 0x000fc60000000000 */
[----:B------:R-:W2:Y:S01]  /*1ca0*/  LDG.E R26, desc[UR16][R26.64] ;  /* 0x000000101a1a7981 */ /* 0x000ea2000c1e1900 */
[----:B------:R-:W1:Y:S01]  /*1cb0*/  S2UR UR7, SR_CgaCtaId ;  /* 0x00000000000779c3 */ /* 0x000e620000008800 */
[----:B------:R-:W-:Y:S01]  /*1cc0*/  UMOV UR6, 0x400 ;  /* 0x0000040000067882 */ /* 0x000fe20000000000 */
[----:B------:R-:W-:Y:S01]  /*1cd0*/  ISETP.NE.AND P3, PT, R34, RZ, PT ;  /* 0x000000ff2200720c */ /* 0x000fe20003f65270 */
[----:B------:R-:W3:Y:S01]  /*1ce0*/  LDS.128 R20, [R91] ;  /* 0x000000005b147984 */ /* 0x000ee20000000c00 */
[----:B------:R-:W-:Y:S01]  /*1cf0*/  IADD3 R54, PT, PT, R98, UR4, RZ ;  /* 0x0000000462367c10 */ /* 0x000fe2000fffe0ff */
[----:B------:R-:W-:Y:S01]  /*1d00*/  BSSY.RECONVERGENT B0, `(.L_x_9792) ;  /* 0x0000021000007945 */ /* 0x000fe20003800200 */
[----:B------:R-:W-:Y:S02]  /*1d10*/  ISETP.NE.AND P1, PT, R34, 0x1f, PT ;  /* 0x0000001f2200780c */ /* 0x000fe40003f25270 */
[----:B------:R-:W-:Y:S01]  /*1d20*/  SEL R54, R54, R81, !P3 ;  /* 0x0000005136367207 */ /* 0x000fe20005800000 */
[----:B------:R-:W-:-:S04]  /*1d30*/  FMUL.FTZ R24, R103, 1.4426950216293334961 ;  /* 0x3fb8aa3b67187820 */ /* 0x000fc80000410000 */
[-C--:B------:R-:W-:Y:S01]  /*1d40*/  FMUL.FTZ R56, R93, R24.reuse ;  /* 0x000000185d387220 */ /* 0x080fe20000410000 */
[-C--:B------:R-:W-:Y:S01]  /*1d50*/  FMUL.FTZ R109, R92, R24.reuse ;  /* 0x000000185c6d7220 */ /* 0x080fe20000410000 */
[-C--:B0-----:R-:W-:Y:S01]  /*1d60*/  FMUL.FTZ R105, R95, R24.reuse ;  /* 0x000000185f697220 */ /* 0x081fe20000410000 */
[----:B------:R-:W-:-:S03]  /*1d70*/  FMUL.FTZ R104, R94, R24 ;  /* 0x000000185e687220 */ /* 0x000fc60000410000 */
[----:B------:R-:W0:Y:S01]  /*1d80*/  MUFU.EX2 R56, R56 ;  /* 0x0000003800387308 */ /* 0x000e220000000800 */
[----:B-1----:R-:W-:-:S06]  /*1d90*/  ULEA UR6, UR7, UR6, 0x18 ;  /* 0x0000000607067291 */ /* 0x002fcc000f8ec0ff */
[----:B------:R-:W-:Y:S01]  /*1da0*/  LEA R25, R54, UR6, 0x2 ;  /* 0x0000000636197c11 */ /* 0x000fe2000f8e10ff */
[----:B------:R-:W1:Y:S08]  /*1db0*/  MUFU.EX2 R109, R109 ;  /* 0x0000006d006d7308 */ /* 0x000e700000000800 */
[----:B------:R-:W4:Y:S01]  /*1dc0*/  MUFU.EX2 R105, R105 ;  /* 0x0000006900697308 */ /* 0x000f220000000800 */
[----:B0-----:R0:W-:Y:S01]  /*1dd0*/  STS [R25+0x648], R56 ;  /* 0x0006483819007388 */ /* 0x0011e20000000800 */
[----:B---3--:R-:W-:Y:S01]  /*1de0*/  FMUL.FTZ R57, R97, R20 ;  /* 0x0000001461397220 */ /* 0x008fe20000410000 */
[----:B------:R-:W-:Y:S01]  /*1df0*/  FMUL.FTZ R106, R4, R21 ;  /* 0x00000015046a7220 */ /* 0x000fe20000410000 */
[----:B------:R-:W-:Y:S01]  /*1e00*/  FMUL.FTZ R108, R99, R22 ;  /* 0x00000016636c7220 */ /* 0x000fe20000410000 */
[----:B------:R-:W-:-:S03]  /*1e10*/  FMUL.FTZ R107, R96, R23 ;  /* 0x00000017606b7220 */ /* 0x000fc60000410000 */
[----:B------:R-:W3:Y:S01]  /*1e20*/  MUFU.EX2 R104, R104 ;  /* 0x0000006800687308 */ /* 0x000ee20000000800 */
[----:B------:R-:W-:Y:S01]  /*1e30*/  BAR.SYNC.DEFER_BLOCKING 0x0 ;  /* 0x0000000000007b1d */ /* 0x000fe20000010000 */
[-C--:B--2---:R-:W-:Y:S01]  /*1e40*/  FMUL.FTZ R116, R3, R26.reuse ;  /* 0x0000001a03747220 */ /* 0x084fe20000410000 */
[-C--:B------:R-:W-:Y:S01]  /*1e50*/  FMUL.FTZ R114, R101, R26.reuse ;  /* 0x0000001a65727220 */ /* 0x080fe20000410000 */
[-C--:B------:R-:W-:Y:S01]  /*1e60*/  FMUL.FTZ R27, R5, R26.reuse ;  /* 0x0000001a051b7220 */ /* 0x080fe20000410000 */
[----:B------:R-:W-:Y:S02]  /*1e70*/  FMUL.FTZ R110, R0, R26 ;  /* 0x0000001a006e7220 */ /* 0x000fe40000410000 */
[----:B01-34-:R-:W-:Y:S05]  /*1e80*/  @P1 BRA `(.L_x_9793) ;  /* 0x00000000001c1947 */ /* 0x01bfea0003800000 */
[----:B------:R-:W-:Y:S02]  /*1e90*/  ISETP.NE.AND P1, PT, R78, UR10, PT ;  /* 0x0000000a4e007c0c */ /* 0x000fe4000bf25270 */
[----:B------:R-:W-:-:S11]  /*1ea0*/  MOV R59, 0x3f800000 ;  /* 0x3f800000003b7802 */ /* 0x000fd60000000f00 */
[----:B------:R-:W-:Y:S05]  /*1eb0*/  @!P1 BRA `(.L_x_9794) ;  /* 0x0000000000149947 */ /* 0x000fea0003800000 */
[----:B------:R-:W-:-:S04]  /*1ec0*/  IADD3 R24, PT, PT, R100, UR4, RZ ;  /* 0x0000000464187c10 */ /* 0x000fc8000fffe0ff */
[----:B------:R-:W-:-:S05]  /*1ed0*/  LEA R24, R24, UR6, 0x2 ;  /* 0x0000000618187c11 */ /* 0x000fca000f8e10ff */
[----:B------:R2:W3:Y:S01]  /*1ee0*/  LDS R59, [R24+0x648] ;  /* 0x00064800183b7984 */ /* 0x0004e20000000800 */
[----:B------:R-:W-:Y:S05]  /*1ef0*/  BRA `(.L_x_9794) ;  /* 0x0000000000047947 */ /* 0x000fea0003800000 */
.L_x_9793:
[----:B------:R0:W1:Y:S02]  /*1f00*/  LDS R59, [R75+UR5+0xe4c] ;  /* 0x000e4c054b3b7984 */ /* 0x0000640008000800 */
.L_x_9794:
[----:B------:R-:W-:Y:S05]  /*1f10*/  BSYNC.RECONVERGENT B0 ;  /* 0x0000000000007941 */ /* 0x000fea0003800200 */
.L_x_9792:
        /* <DEDUP_REMOVED lines=15> */
[----:B------:R-:W-:Y:S01]  /*2010*/  FFMA.FTZ R54, R57, R109, R106 ;  /* 0x0000006d39367223 */ /* 0x000fe2000001006a */
[----:B------:R-:W-:-:S02]  /*2020*/  ISETP.GT.U32.AND P5, PT, R79, 0x17, PT ;  /* 0x000000174f00780c */ /* 0x000fc40003fa4070 */
[----:B------:R-:W1:Y:S01]  /*2030*/  SHFL.DOWN PT, R113, R26, 0x1, 0x1f ;  /* 0x08201f001a717f89 */ /* 0x000e6200000e0000 */
[----:B--2---:R-:W-:Y:S01]  /*2040*/  MOV R25, R55 ;  /* 0x0000003700197202 */ /* 0x004fe20000000f00 */
[----:B------:R-:W-:Y:S02]  /*2050*/  FFMA.FTZ R54, R105, R54, R108 ;  /* 0x0000003669367223 */ /* 0x000fe4000001006c */
[----:B------:R-:W2:Y:S01]  /*2060*/  SHFL.DOWN PT, R58, R55, 0x1, 0x1f ;  /* 0x08201f00373a7f89 */ /* 0x000ea200000e0000 */
[----:B-1----:R-:W-:Y:S01]  /*2070*/  @P1 FMUL.FTZ R24, R113, R26 ;  /* 0x0000001a71181220 */ /* 0x002fe20000410000 */
[----:B------:R-:W-:Y:S01]  /*2080*/  FFMA.FTZ R113, R104, R54, R107 ;  /* 0x0000003668717223 */ /* 0x000fe2000001006b */
[----:B--2---:R-:W-:-:S03]  /*2090*/  @P1 FFMA.FTZ R25, R26, R58, R25 ;  /* 0x0000003a1a191223 */ /* 0x004fc60000010019 */
[----:B------:R-:W-:Y:S01]  /*20a0*/  @P1 MOV R26, R24 ;  /* 0x00000018001a1202 */ /* 0x000fe20000000f00 */
[----:B------:R-:W1:Y:S01]  /*20b0*/  SHFL.UP PT, R54, R113, 0x1, RZ ;  /* 0x0420000071367989 */ /* 0x000e6200000e00ff */
[----:B------:R-:W-:Y:S01]  /*20c0*/  FMUL.FTZ R24, R56, R109 ;  /* 0x0000006d38187220 */ /* 0x000fe20000410000 */
[----:B------:R-:W-:Y:S02]  /*20d0*/  ISETP.GE.AND P1, PT, R89, 0x1, PT ;  /* 0x000000015900780c */ /* 0x000fe40003f26270 */
[----:B------:R-:W2:Y:S01]  /*20e0*/  SHFL.DOWN PT, R115, R26, 0x2, 0x1f ;  /* 0x08401f001a737f89 */ /* 0x000ea200000e0000 */
[----:B------:R-:W-:-:S03]  /*20f0*/  FMUL.FTZ R55, R105, R24 ;  /* 0x0000001869377220 */ /* 0x000fc60000410000 */
[----:B------:R-:W3:Y:S01]  /*2100*/  SHFL.DOWN PT, R112, R25, 0x2, 0x1f ;  /* 0x08401f0019707f89 */ /* 0x000ee200000e0000 */
[----:B------:R-:W-:-:S05]  /*2110*/  FMUL.FTZ R24, R104, R55 ;  /* 0x0000003768187220 */ /* 0x000fca0000410000 */
[----:B------:R-:W5:Y:S01]  /*2120*/  SHFL.UP PT, R55, R24, 0x1, RZ ;  /* 0x0420000018377989 */ /* 0x000f6200000e00ff */
[----:B-1----:R-:W-:Y:S01]  /*2130*/  FFMA.FTZ R54, R24, R54, R113 ;  /* 0x0000003618367223 */ /* 0x002fe20000010071 */
[----:B--2---:R-:W-:-:S04]  /*2140*/  @!P4 FMUL.FTZ R58, R26, R115 ;  /* 0x000000731a3ac220 */ /* 0x004fc80000410000 */
[----:B------:R-:W-:Y:S01]  /*2150*/  FSEL R113, R113, R54, !P1 ;  /* 0x0000003671717208 */ /* 0x000fe20004800000 */
[----:B---3--:R-:W-:Y:S01]  /*2160*/  @!P4 FFMA.FTZ R25, R26, R112, R25 ;  /* 0x000000701a19c223 */ /* 0x008fe20000010019 */
[----:B------:R-:W-:-:S03]  /*2170*/  @!P4 IMAD.MOV.U32 R26, RZ, RZ, R58 ;  /* 0x000000ffff1ac224 */ /* 0x000fc600078e003a */
[----:B------:R-:W1:Y:S01]  /*2180*/  SHFL.UP PT, R54, R113, 0x2, RZ ;  /* 0x0440000071367989 */ /* 0x000e6200000e00ff */
[----:B------:R-:W-:-:S03]  /*2190*/  ISETP.GT.U32.AND P4, PT, R79, 0x1b, PT ;  /* 0x0000001b4f00780c */ /* 0x000fc60003f84070 */
[----:B------:R-:W2:Y:S01]  /*21a0*/  SHFL.DOWN PT, R115, R26, 0x4, 0x1f ;  /* 0x08801f001a737f89 */ /* 0x000ea200000e0000 */
[----:B-----5:R-:W-:Y:S01]  /*21b0*/  @P1 FMUL.FTZ R24, R24, R55 ;  /* 0x0000003718181220 */ /* 0x020fe20000410000 */
[----:B------:R-:W-:Y:S02]  /*21c0*/  ISETP.GE.AND P1, PT, R89, 0x2, PT ;  /* 0x000000025900780c */ /* 0x000fe40003f26270 */
[----:B------:R-:W3:Y:S04]  /*21d0*/  SHFL.DOWN PT, R112, R25, 0x4, 0x1f ;  /* 0x08801f0019707f89 */ /* 0x000ee800000e0000 */
[----:B------:R-:W5:Y:S01]  /*21e0*/  SHFL.UP PT, R55, R24, 0x2, RZ ;  /* 0x0440000018377989 */ /* 0x000f6200000e00ff */
[----:B-1----:R-:W-:Y:S01]  /*21f0*/  FFMA.FTZ R54, R24, R54, R113 ;  /* 0x0000003618367223 */ /* 0x002fe20000010071 */
[----:B--2---:R-:W-:-:S04]  /*2200*/  @!P4 FMUL.FTZ R58, R26, R115 ;  /* 0x000000731a3ac220 */ /* 0x004fc80000410000 */
[----:B------:R-:W-:Y:S01]  /*2210*/  FSEL R115, R113, R54, !P1 ;  /* 0x0000003671737208 */ /* 0x000fe20004800000 */
[----:B------:R-:W-:Y:S02]  /*2220*/  HFMA2 R54, -RZ, RZ, 1.875, 0 ;  /* 0x3f800000ff367431 */ /* 0x000fe400000001ff */
[----:B---3--:R-:W-:Y:S01]  /*2230*/  @!P4 FFMA.FTZ R25, R26, R112, R25 ;  /* 0x000000701a19c223 */ /* 0x008fe20000010019 */
[----:B------:R-:W-:Y:S02]  /*2240*/  @!P4 MOV R26, R58 ;  /* 0x0000003a001ac202 */ /* 0x000fe40000000f00 */
[----:B------:R-:W1:Y:S01]  /*2250*/  SHFL.UP PT, R58, R115, 0x4, RZ ;  /* 0x04800000733a7989 */ /* 0x000e6200000e00ff */
[----:B-----5:R-:W-:Y:S01]  /*2260*/  @P1 FMUL.FTZ R24, R24, R55 ;  /* 0x0000003718181220 */ /* 0x020fe20000410000 */
[----:B------:R-:W-:Y:S02]  /*2270*/  ISETP.GE.AND P1, PT, R78, UR10, PT ;  /* 0x0000000a4e007c0c */ /* 0x000fe4000bf26270 */
[----:B------:R-:W2:Y:S01]  /*2280*/  SHFL.DOWN PT, R117, R26, 0x8, 0x1f ;  /* 0x09001f001a757f89 */ /* 0x000ea200000e0000 */
[----:B------:R-:W-:-:S02]  /*2290*/  MOV R55, RZ ;  /* 0x000000ff00377202 */ /* 0x000fc40000000f00 */
[----:B------:R-:W-:Y:S01]  /*22a0*/  ISETP.NE.OR P1, PT, R34, RZ, P1 ;  /* 0x000000ff2200720c */ /* 0x000fe20000f25670 */
[----:B------:R-:W3:Y:S01]  /*22b0*/  SHFL.DOWN PT, R118, R25, 0x8, 0x1f ;  /* 0x09001f0019767f89 */ /* 0x000ee200000e0000 */
[----:B------:R-:W-:-:S03]  /*22c0*/  ISETP.GE.AND P4, PT, R89, 0x4, PT ;  /* 0x000000045900780c */ /* 0x000fc60003f86270 */
[----:B------:R-:W5:Y:S08]  /*22d0*/  SHFL.UP PT, R113, R24, 0x4, RZ ;  /* 0x0480000018717989 */ /* 0x000f7000000e00ff */
[----:B------:R-:W-:Y:S01]  /*22e0*/  @!P1 LDS.64 R54, [UR7+0xec8] ;  /* 0x000ec807ff369984 */ /* 0x000fe20008000a00 */
[----:B------:R-:W-:Y:S01]  /*22f0*/  ISETP.GE.AND P1, PT, R89, 0x8, PT ;  /* 0x000000085900780c */ /* 0x000fe20003f26270 */
[----:B-1----:R-:W-:Y:S01]  /*2300*/  FFMA.FTZ R58, R24, R58, R115 ;  /* 0x0000003a183a7223 */ /* 0x002fe20000010073 */
[----:B--2---:R-:W-:-:S04]  /*2310*/  @!P5 FMUL.FTZ R112, R26, R117 ;  /* 0x000000751a70d220 */ /* 0x004fc80000410000 */
[----:B------:R-:W-:Y:S01]  /*2320*/  FSEL R115, R115, R58, !P4 ;  /* 0x0000003a73737208 */ /* 0x000fe20006000000 */
[----:B---3--:R-:W-:Y:S01]  /*2330*/  @!P5 FFMA.FTZ R25, R26, R118, R25 ;  /* 0x000000761a19d223 */ /* 0x008fe20000010019 */
[----:B------:R-:W-:-:S03]  /*2340*/  @!P5 MOV R26, R112 ;  /* 0x00000070001ad202 */ /* 0x000fc60000000f00 */
[----:B------:R-:W1:Y:S01]  /*2350*/  SHFL.UP PT, R58, R115, 0x8, RZ ;  /* 0x05000000733a7989 */ /* 0x000e6200000e00ff */
[----:B-----5:R-:W-:Y:S01]  /*2360*/  @P4 FMUL.FTZ R24, R24, R113 ;  /* 0x0000007118184220 */ /* 0x020fe20000410000 */
[----:B------:R-:W-:Y:S02]  /*2370*/  ISETP.GT.U32.AND P4, PT, R79, 0xf, PT ;  /* 0x0000000f4f00780c */ /* 0x000fe40003f84070 */
[----:B------:R-:W2:Y:S04]  /*2380*/  SHFL.DOWN PT, R117, R26, 0x10, 0x1f ;  /* 0x0a001f001a757f89 */ /* 0x000ea800000e0000 */
[----:B------:R-:W3:Y:S04]  /*2390*/  SHFL.DOWN PT, R118, R25, 0x10, 0x1f ;  /* 0x0a001f0019767f89 */ /* 0x000ee800000e0000 */
[----:B------:R-:W5:Y:S01]  /*23a0*/  SHFL.UP PT, R113, R24, 0x8, RZ ;  /* 0x0500000018717989 */ /* 0x000f6200000e00ff */
[----:B-1----:R-:W-:-:S03]  /*23b0*/  FFMA.FTZ R58, R24, R58, R115 ;  /* 0x0000003a183a7223 */ /* 0x002fc60000010073 */
[----:B------:R-:W-:Y:S01]  /*23c0*/  SHFL.IDX PT, R121, R55, RZ, 0x1f ;  /* 0x00001fff37797589 */ /* 0x000fe200000e0000 */
[C---:B--2---:R-:W-:Y:S01]  /*23d0*/  @!P4 FMUL.FTZ R112, R26.reuse, R117 ;  /* 0x000000751a70c220 */ /* 0x044fe20000410000 */
[----:B------:R-:W-:Y:S01]  /*23e0*/  FSEL R117, R115, R58, !P1 ;  /* 0x0000003a73757208 */ /* 0x000fe20004800000 */
[----:B---3--:R-:W-:-:S03]  /*23f0*/  @!P4 FFMA.FTZ R25, R26, R118, R25 ;  /* 0x000000761a19c223 */ /* 0x008fc60000010019 */
[----:B------:R-:W-:Y:S01]  /*2400*/  @!P4 MOV R26, R112 ;  /* 0x00000070001ac202 */ /* 0x000fe20000000f00 */
[----:B------:R-:W1:Y:S01]  /*2410*/  SHFL.UP PT, R58, R117, 0x10, RZ ;  /* 0x06000000753a7989 */ /* 0x000e6200000e00ff */
[----:B------:R-:W-:Y:S01]  /*2420*/  ISETP.NE.AND P4, PT, R34, 0x1f, PT ;  /* 0x0000001f2200780c */ /* 0x000fe20003f85270 */
[----:B-----5:R-:W-:Y:S01]  /*2430*/  @P1 FMUL.FTZ R24, R24, R113 ;  /* 0x0000007118181220 */ /* 0x020fe20000410000 */
[----:B------:R-:W-:Y:S01]  /*2440*/  ISETP.GE.AND P1, PT, R89, 0x10, PT ;  /* 0x000000105900780c */ /* 0x000fe20003f26270 */
[----:B------:R-:W-:Y:S04]  /*2450*/  SHFL.DOWN PT, R119, R25, 0x1, 0x1f ;  /* 0x08201f0019777f89 */ /* 0x000fe800000e0000 */
[----:B------:R-:W2:Y:S04]  /*2460*/  SHFL.DOWN PT, R112, R26, 0x1, 0x1f ;  /* 0x08201f001a707f89 */ /* 0x000ea800000e0000 */
[----:B------:R-:W3:Y:S04]  /*2470*/  SHFL.UP PT, R115, R24, 0x10, RZ ;  /* 0x0600000018737989 */ /* 0x000ee800000e00ff */
[----:B------:R-:W-:Y:S04]  /*2480*/  SHFL.IDX PT, R118, R25, RZ, 0x1f ;  /* 0x00001fff19767589 */ /* 0x000fe800000e0000 */
[----:B------:R-:W5:Y:S01]  /*2490*/  SHFL.IDX PT, R113, R26, RZ, 0x1f ;  /* 0x00001fff1a717589 */ /* 0x000f6200000e0000 */
[----:B-1----:R-:W-:Y:S01]  /*24a0*/  FFMA.FTZ R58, R24, R58, R117 ;  /* 0x0000003a183a7223 */ /* 0x002fe20000010075 */
[----:B--2---:R-:W-:-:S04]  /*24b0*/  @P4 FFMA.FTZ R121, R112, R121, R119 ;  /* 0x0000007970794223 */ /* 0x004fc80000010077 */
[----:B------:R-:W-:Y:S01]  /*24c0*/  FFMA.FTZ R110, R121, R59, R110 ;  /* 0x0000003b796e7223 */ /* 0x000fe2000001006e */
[----:B---3--:R-:W-:Y:S01]  /*24d0*/  @P1 FMUL.FTZ R24, R24, R115 ;  /* 0x0000007318181220 */ /* 0x008fe20000410000 */
[----:B------:R-:W-:Y:S02]  /*24e0*/  FSEL R59, R117, R58, !P1 ;  /* 0x0000003a753b7208 */ /* 0x000fe40004800000 */
[----:B------:R-:W-:Y:S01]  /*24f0*/  FFMA.FTZ R112, R104, R110, R27 ;  /* 0x0000006e68707223 */ /* 0x000fe2000001001b */
[----:B------:R-:W-:Y:S01]  /*2500*/  ISETP.NE.AND P1, PT, R34, RZ, PT ;  /* 0x000000ff2200720c */ /* 0x000fe20003f25270 */
[----:B------:R1:W-:Y:S02]  /*2510*/  SHFL.UP PT, R58, R24, 0x1, RZ ;  /* 0x04200000183a7989 */ /* 0x0003e400000e00ff */
[----:B------:R-:W-:Y:S01]  /*2520*/  FFMA.FTZ R114, R105, R112, R114 ;  /* 0x0000007069727223 */ /* 0x000fe20000010072 */
[C---:B-----5:R-:W-:Y:S01]  /*2530*/  FFMA.FTZ R55, R113.reuse, R55, R118 ;  /* 0x0000003771377223 */ /* 0x060fe20000010076 */
        /* <DEDUP_REMOVED lines=9> */
[----:B------:R2:W-:Y:S01]  /*25d0*/  @!P1 STS.64 [UR7+0xec8], R54 ;  /* 0x000ec836ff009988 */ /* 0x0005e20008000a07 */
[----:B-1----:R-:W-:-:S03]  /*25e0*/  FMUL.FTZ R24, R8, R115 ;  /* 0x0000007308187220 */ /* 0x002fc60000410000 */
[----:B------:R-:W-:Y:S04]  /*25f0*/  SHFL.UP PT, R59, R59, 0x1, RZ ;  /* 0x042000003b3b7989 */ /* 0x000fe800000e00ff */
[----:B------:R-:W-:Y:S01]  /*2600*/  STS.128 [R77+0x210], R24 ;  /* 0x000210184d007388 */ /* 0x000fe20000000c00 */
[----:B--2---:R-:W-:Y:S01]  /*2610*/  IADD3 R54, PT, PT, -R102, UR11, RZ ;  /* 0x0000000b66367c10 */ /* 0x004fe2000fffe1ff */
[----:B------:R-:W-:Y:S03]  /*2620*/  BAR.SYNC.DEFER_BLOCKING 0x0 ;  /* 0x0000000000007b1d */ /* 0x000fe60000010000 */
[C---:B------:R-:W-:Y:S02]  /*2630*/  ISETP.GE.AND P4, PT, R54.reuse, 0x21, PT ;  /* 0x000000213600780c */ /* 0x040fe40003f86270 */
[----:B------:R-:W-:-:S02]  /*2640*/  ISETP.GE.AND P5, PT, R54, 0x41, PT ;  /* 0x000000413600780c */ /* 0x000fc40003fa6270 */
[----:B------:R-:W-:Y:S01]  /*2650*/  ISETP.GE.AND P6, PT, R54, 0x61, PT ;  /* 0x000000613600780c */ /* 0x000fe20003fc6270 */
[----:B------:R-:W-:Y:S04]  /*2660*/  LDS R117, [R82+0x80] ;  /* 0x0000800052757984 */ /* 0x000fe80000000800 */
[----:B----4-:R-:W1:Y:S02]  /*2670*/  SHFL.IDX PT, R111, R111, RZ, 0x1f ;  /* 0x00001fff6f6f7589 */ /* 0x010e6400000e0000 */
[----:B-1----:R-:W-:Y:S01]  /*2680*/  @P3 FFMA.FTZ R111, R58, R111, R59 ;  /* 0x0000006f3a6f3223 */ /* 0x002fe2000001003b */
[----:B------:R-:W-:-:S04]  /*2690*/  IMAD.WIDE.U32 R58, R50, UR4, R52 ;  /* 0x00000004323a7c25 */ /* 0x000fc8000f8e0034 */
[----:B------:R-:W-:Y:S01]  /*26a0*/  FFMA.FTZ R122, R56, R111, R57 ;  /* 0x0000006f387a7223 */ /* 0x000fe20000010039 */
[----:B------:R-:W-:Y:S01]  /*26b0*/  IMAD R111, R51, UR4, R59 ;  /* 0x00000004336f7c24 */ /* 0x000fe2000f8e023b */
[C---:B------:R-:W-:Y:S02]  /*26c0*/  LEA R56, P3, R58.reuse, UR8, 0x2 ;  /* 0x000000083a387c11 */ /* 0x040fe4000f8610ff */
[-C--:B------:R-:W-:Y:S01]  /*26d0*/  FFMA.FTZ R109, R109, R122.reuse, R106 ;  /* 0x0000007a6d6d7223 */ /* 0x080fe2000001006a */
[----:B------:R-:W-:Y:S01]  /*26e0*/  FADD.FTZ R59, -R57, R122 ;  /* 0x0000007a393b7221 */ /* 0x000fe20000010100 */
        /* <DEDUP_REMOVED lines=16> */
[----:B------:R-:W1:Y:S04]  /*27f0*/  LDS R55, [R82] ;  /* 0x0000000052377984 */ /* 0x000e680000000800 */
[----:B-1----:R1:W-:Y:S02]  /*2800*/  REDG.E.ADD.F32.FTZ.RN.STRONG.GPU desc[UR16][R56.64], R55 ;  /* 0x00000037380079a6 */ /* 0x0023e4000c12f310 */
.L_x_9796:
[----:B------:R-:W-:Y:S05]  /*2810*/  BSYNC.RECONVERGENT B0 ;  /* 0x0000000000007941 */ /* 0x000fea0003800200 */
.L_x_9795:
[----:B------:R-:W-:Y:S04]  /*2820*/  BSSY.RECONVERGENT B0, `(.L_x_9797) ;  /* 0x0000003000007945 */ /* 0x000fe80003800200 */
[----:B------:R-:W-:Y:S05]  /*2830*/  @!P4 BRA `(.L_x_9798) ;  /* 0x000000000004c947 */ /* 0x000fea0003800000 */
[----:B------:R2:W-:Y:S02]  /*2840*/  REDG.E.ADD.F32.FTZ.RN.STRONG.GPU desc[UR16][R56.64+0x80], R117 ;  /* 0x00008075380079a6 */ /* 0x0005e4000c12f310 */
.L_x_9798:
[----:B------:R-:W-:Y:S05]  /*2850*/  BSYNC.RECONVERGENT B0 ;  /* 0x0000000000007941 */ /* 0x000fea0003800200 */
.L_x_9797:
[----:B-1----:R1:W3:Y:S01]  /*2860*/  LDS R55, [R82+0x100] ;  /* 0x0001000052377984 */ /* 0x0022e20000000800 */
[----:B------:R-:W-:Y:S04]  /*2870*/  BSSY.RECONVERGENT B0, `(.L_x_9799) ;  /* 0x0000003000007945 */ /* 0x000fe80003800200 */
[----:B------:R-:W-:Y:S05]  /*2880*/  @!P5 BRA `(.L_x_9800) ;  /* 0x000000000004d947 */ /* 0x000fea0003800000 */
[----:B---3--:R4:W-:Y:S02]  /*2890*/  REDG.E.ADD.F32.FTZ.RN.STRONG.GPU desc[UR16][R56.64+0x100], R55 ;  /* 0x00010037380079a6 */ /* 0x0089e4000c12f310 */
.L_x_9800:
[----:B------:R-:W-:Y:S05]  /*28a0*/  BSYNC.RECONVERGENT B0 ;  /* 0x0000000000007941 */ /* 0x000fea0003800200 */
.L_x_9799:
[----:B---34-:R3:W4:Y:S01]  /*28b0*/  LDS R55, [R82+0x180] ;  /* 0x0001800052377984 */ /* 0x0187220000000800 */
[----:B------:R-:W-:Y:S04]  /*28c0*/  BSSY.RECONVERGENT B0, `(.L_x_9801) ;  /* 0x0000003000007945 */ /* 0x000fe80003800200 */
[----:B------:R-:W-:Y:S05]  /*28d0*/  @!P6 BRA `(.L_x_9802) ;  /* 0x000000000004e947 */ /* 0x000fea0003800000 */
[----:B----4-:R4:W-:Y:S02]  /*28e0*/  REDG.E.ADD.F32.FTZ.RN.STRONG.GPU desc[UR16][R56.64+0x180], R55 ;  /* 0x00018037380079a6 */ /* 0x0109e4000c12f310 */
.L_x_9802:
[----:B------:R-:W-:Y:S05]  /*28f0*/  BSYNC.RECONVERGENT B0 ;  /* 0x0000000000007941 */ /* 0x000fea0003800200 */
.L_x_9801:
[----:B----4-:R-:W4:Y:S01]  /*2900*/  SHFL.DOWN PT, R55, R24, 0x1, 0x1f ;  /* 0x08201f0018377f89 */ /* 0x010f2200000e0000 */
[C---:B------:R-:W-:Y:S01]  /*2910*/  ISETP.GT.AND P3, PT, R89.reuse, 0x1e, PT ;  /* 0x0000001e5900780c */ /* 0x040fe20003f64270 */
[----:B------:R-:W-:Y:S01]  /*2920*/  BSSY.RECONVERGENT B0, `(.L_x_9803) ;  /* 0x000003e000007945 */ /* 0x000fe20003800200 */
[----:B------:R-:W-:Y:S01]  /*2930*/  ISETP.NE.AND P4, PT, R89, RZ, PT ;  /* 0x000000ff5900720c */ /* 0x000fe20003f85270 */
[----:B------:R-:W5:Y:S10]  /*2940*/  SHFL.DOWN PT, R26, R27, 0x1, 0x1f ;  /* 0x08201f001b1a7f89 */ /* 0x000f7400000e0000 */
[----:B----4-:R-:W-:Y:S01]  /*2950*/  @!P3 FADD.FTZ R24, R24, R55 ;  /* 0x000000371818b221 */ /* 0x010fe20000010000 */
[----:B-----5:R-:W-:-:S04]  /*2960*/  @!P3 FADD.FTZ R27, R27, R26 ;  /* 0x0000001a1b1bb221 */ /* 0x020fc80000010000 */
[----:B------:R-:W4:Y:S01]  /*2970*/  SHFL.DOWN PT, R55, R24, 0x2, 0x1f ;  /* 0x08401f0018377f89 */ /* 0x000f2200000e0000 */
[----:B------:R-:W-:-:S03]  /*2980*/  ISETP.GT.AND P3, PT, R89, 0x1d, PT ;  /* 0x0000001d5900780c */ /* 0x000fc60003f64270 */
        /* <DEDUP_REMOVED lines=12> */
[----:B------:R-:W-:Y:S01]  /*2a50*/  FMUL.FTZ R55, R22, R112 ;  /* 0x0000007016377220 */ /* 0x000fe20000410000 */
[-C--:B------:R-:W-:Y:S01]  /*2a60*/  FMUL.FTZ R22, R21, R114.reuse ;  /* 0x0000007215167220 */ /* 0x080fe20000410000 */
[----:B------:R-:W-:Y:S01]  /*2a70*/  FMUL.FTZ R114, R103, R114 ;  /* 0x0000007267727220 */ /* 0x000fe20000410000 */
[----:B-----5:R-:W-:Y:S01]  /*2a80*/  @!P3 FADD.FTZ R27, R27, R26 ;  /* 0x0000001a1b1bb221 */ /* 0x020fe20000010000 */
[----:B--2---:R-:W2:Y:S01]  /*2a90*/  SHFL.DOWN PT, R57, R24, 0x10, 0x1f ;  /* 0x0a001f0018397f89 */ /* 0x004ea200000e0000 */
[----:B------:R-:W-:Y:S01]  /*2aa0*/  FMUL.FTZ R26, R23, R110 ;  /* 0x0000006e171a7220 */ /* 0x000fe20000410000 */
[----:B------:R-:W-:Y:S01]  /*2ab0*/  FMUL.FTZ R23, R20, R116 ;  /* 0x0000007414177220 */ /* 0x000fe20000410000 */
[C---:B------:R-:W-:Y:S01]  /*2ac0*/  FMUL.FTZ R110, R103.reuse, R110 ;  /* 0x0000006e676e7220 */ /* 0x040fe20000410000 */
[----:B------:R-:W4:Y:S01]  /*2ad0*/  SHFL.DOWN PT, R54, R27, 0x10, 0x1f ;  /* 0x0a001f001b367f89 */ /* 0x000f2200000e0000 */
[----:B------:R-:W-:Y:S01]  /*2ae0*/  FMUL.FTZ R116, R103, R116 ;  /* 0x0000007467747220 */ /* 0x000fe20000410000 */
[----:B------:R-:W-:Y:S01]  /*2af0*/  FMUL.FTZ R114, R25, R114 ;  /* 0x0000007219727220 */ /* 0x000fe20000410000 */
[----:B------:R-:W-:Y:S01]  /*2b00*/  FMUL.FTZ R110, R107, R110 ;  /* 0x0000006e6b6e7220 */ /* 0x000fe20000410000 */
[----:B------:R-:W-:Y:S01]  /*2b10*/  ISETP.GT.AND P3, PT, R89, 0xf, PT ;  /* 0x0000000f5900780c */ /* 0x000fe20003f64270 */
[----:B------:R-:W-:Y:S01]  /*2b20*/  FMUL.FTZ R59, R59, R116 ;  /* 0x000000743b3b7220 */ /* 0x000fe20000410000 */
[----:B------:R-:W-:Y:S01]  /*2b30*/  FFMA.FTZ R114, R9, R22, R114 ;  /* 0x0000001609727223 */ /* 0x000fe20000010072 */
[-C--:B------:R-:W-:Y:S01]  /*2b40*/  FFMA.FTZ R110, R11, R26.reuse, R110 ;  /* 0x0000001a0b6e7223 */ /* 0x080fe2000001006e */
        /* <DEDUP_REMOVED lines=8> */
[----:B--2---:R-:W-:Y:S01]  /*2bd0*/  FADD.FTZ R21, R24, R57 ;  /* 0x0000003918157221 */ /* 0x004fe20000010000 */
[----:B------:R-:W-:Y:S01]  /*2be0*/  FMUL.FTZ R57, R103, R112 ;  /* 0x0000007067397220 */ /* 0x000fe20000410000 */
[----:B----4-:R-:W-:-:S03]  /*2bf0*/  FADD.FTZ R20, R27, R54 ;  /* 0x000000361b147221 */ /* 0x010fc60000010000 */
[----:B------:R-:W-:Y:S01]  /*2c00*/  FMUL.FTZ R57, R108, R57 ;  /* 0x000000396c397220 */ /* 0x000fe20000410000 */
[----:B------:R-:W-:Y:S01]  /*2c10*/  FSEL R24, R24, R21, P3 ;  /* 0x0000001518187208 */ /* 0x000fe20001800000 */
[----:B------:R2:W-:Y:S02]  /*2c20*/  @!P4 STS.64 [UR6+0x418], R20 ;  /* 0x00041814ff00c988 */ /* 0x0005e40008000a06 */
[----:B------:R-:W-:Y:S01]  /*2c30*/  FFMA.FTZ R57, R10, R55, R57 ;  /* 0x000000370a397223 */ /* 0x000fe20000010039 */
[----:B------:R-:W-:-:S03]  /*2c40*/  FSEL R27, R27, R20, P3 ;  /* 0x000000141b1b7208 */ /* 0x000fc60001800000 */
[----:B------:R-:W-:Y:S01]  /*2c50*/  FADD.FTZ R14, R57, R14 ;  /* 0x0000000e390e7221 */ /* 0x000fe20000010000 */
[----:B------:R-:W-:Y:S06]  /*2c60*/  BAR.SYNC.DEFER_BLOCKING 0x0 ;  /* 0x0000000000007b1d */ /* 0x000fec0000010000 */
[----:B------:R-:W-:Y:S05]  /*2c70*/  @P1 BRA `(.L_x_9804) ;  /* 0x0000000000201947 */ /* 0x000fea0003800000 */
[----:B------:R-:W-:Y:S01]  /*2c80*/  ISETP.NE.AND P3, PT, R78, UR10, PT ;  /* 0x0000000a4e007c0c */ /* 0x000fe2000bf65270 */
[----:B------:R-:W-:-:S12]  /*2c90*/  ULEA UR7, UR4, UR6, 0x2 ;  /* 0x0000000604077291 */ /* 0x000fd8000f8e10ff */
[----:B--2---:R-:W2:Y:S04]  /*2ca0*/  @P3 LDS R21, [UR7+0x1ac8] ;  /* 0x001ac807ff153984 */ /* 0x004ea80008000800 */
[----:B------:R-:W4:Y:S01]  /*2cb0*/  @P3 LDS R20, [UR7+0x16c8] ;  /* 0x0016c807ff143984 */ /* 0x000f220008000800 */
[----:B--2---:R-:W-:Y:S01]  /*2cc0*/  @P3 FADD.FTZ R24, R24, R21 ;  /* 0x0000001518183221 */ /* 0x004fe20000010000 */
[----:B----4-:R-:W-:-:S04]  /*2cd0*/  @P3 FADD.FTZ R27, R27, R20 ;  /* 0x000000141b1b3221 */ /* 0x010fc80000010000 */
[----:B------:R4:W-:Y:S04]  /*2ce0*/  STS [UR7+0x1ac8], R24 ;  /* 0x001ac818ff007988 */ /* 0x0009e80008000807 */
[----:B------:R4:W-:Y:S02]  /*2cf0*/  STS [UR7+0x16c8], R27 ;  /* 0x0016c81bff007988 */ /* 0x0009e40008000807 */
.L_x_9804:
[----:B------:R-:W-:Y:S05]  /*2d00*/  BSYNC.RECONVERGENT B0 ;  /* 0x0000000000007941 */ /* 0x000fea0003800200 */
.L_x_9803:
[----:B------:R-:W-:-:S04]  /*2d10*/  UIADD3 UR4, UPT, UPT, UR4, 0x1, URZ ;  /* 0x0000000104047890 */ /* 0x000fc8000fffe0ff */
[----:B------:R-:W-:-:S09]  /*2d20*/  UISETP.GE.AND UP0, UPT, UR4, UR12, UPT ;  /* 0x0000000c0400728c */ /* 0x000fd2000bf06270 */
[----:B------:R-:W-:Y:S05]  /*2d30*/  BRA.U !UP0, `(.L_x_9805) ;  /* 0xffffffed084c7547 */ /* 0x000fea000b83ffff */
.L_x_9791:
[----:B------:R-:W-:Y:S01]  /*2d40*/  BAR.SYNC.DEFER_BLOCKING 0x0 ;  /* 0x0000000000007b1d */ /* 0x000fe20000010000 */
[----:B------:R-:W-:-:S07]  /*2d50*/  HFMA2 R41, -RZ, RZ, 0, 0 ;  /* 0x00000000ff297431 */ /* 0x000fce00000001ff */
[----:B--2---:R-:W2:Y:S01]  /*2d60*/  LDC.64 R20, c[0x0][0x4f8] ;  /* 0x00013e00ff147b82 */ /* 0x004ea20000000a00 */
[----:B------:R-:W5:Y:S01]  /*2d70*/  LDCU.64 UR8, c[0x0][0x500] ;  /* 0x0000a000ff0877ac */ /* 0x000f620008000a00 */
[----:B------:R-:W0:Y:S06]  /*2d80*/  LDCU.64 UR10, c[0x0][0x550] ;  /* 0x0000aa00ff0a77ac */ /* 0x000e2c0008000a00 */
[----:B------:R-:W1:Y:S01]  /*2d90*/  LDC.64 R22, c[0x0][0x518] ;  /* 0x00014600ff167b82 */ /* 0x000e620000000a00 */
[----:B------:R-:W-:Y:S01]  /*2da0*/  STS.128 [R91], R16 ;  /* 0x000000105b007388 */ /* 0x000fe20000000c00 */
[----:B------:R-:W-:-:S03]  /*2db0*/  NOP ;  /* 0x0000000000007918 */ /* 0x000fc60000000000 */
[----:B------:R-:W-:Y:S01]  /*2dc0*/  LDS R5, [R90] ;  /* 0x000000005a057984 */ /* 0x000fe20000000800 */
[----:B--2---:R-:W-:-:S03]  /*2dd0*/  IMAD.WIDE.U32 R2, R20, UR18, R40 ;  /* 0x0000001214027c25 */ /* 0x004fc6000f8e0028 */
[----:B------:R-:W-:Y:S01]  /*2de0*/  LDS R7, [R90+0x80] ;  /* 0x000080005a077984 */ /* 0x000fe20000000800 */
[----:B------:R-:W-:-:S03]  /*2df0*/  IMAD R3, R21, UR18, R3 ;  /* 0x0000001215037c24 */ /* 0x000fc6000f8e0203 */
[----:B------:R-:W-:Y:S01]  /*2e00*/  LDS R9, [R90+0x100] ;  /* 0x000100005a097984 */ /* 0x000fe20000000800 */
[----:B-----5:R-:W-:-:S03]  /*2e10*/  IMAD.WIDE.U32 R2, R61, UR8, R2 ;  /* 0x000000083d027c25 */ /* 0x020fc6000f8e0002 */
[----:B------:R-:W-:Y:S01]  /*2e20*/  LDS R11, [R90+0x180] ;  /* 0x000180005a0b7984 */ /* 0x000fe20000000800 */
[----:B------:R-:W-:Y:S01]  /*2e30*/  IMAD R4, R61, UR9, R3 ;  /* 0x000000093d047c24 */ /* 0x000fe2000f8e0203 */
[C---:B------:R-:W-:Y:S01]  /*2e40*/  IADD3 R3, P5, PT, R80.reuse, R2, RZ ;  /* 0x0000000250037210 */ /* 0x040fe20007fbe0ff */
[----:B------:R-:W2:Y:S01]  /*2e50*/  LDCU.64 UR8, c[0x0][0x560] ;  /* 0x0000ac00ff0877ac */ /* 0x000ea20008000a00 */
[----:B------:R-:W-:Y:S01]  /*2e60*/  @!P1 STS [UR6+0x200], R88 ;  /* 0x00020058ff009988 */ /* 0x000fe20008000806 */
[----:B------:R-:W-:Y:S06]  /*2e70*/  BAR.SYNC.DEFER_BLOCKING 0x0 ;  /* 0x0000000000007b1d */ /* 0x000fec0000010000 */
[----:B------:R-:W5:Y:S02]  /*2e80*/  LDS R0, [UR6+0x200] ;  /* 0x00020006ff007984 */ /* 0x000f640008000800 */
[----:B-----5:R-:W-:-:S02]  /*2e90*/  ISETP.GE.AND P0, PT, R80, R0, PT ;  /* 0x000000005000720c */ /* 0x020fc40003f06270 */
[-C--:B------:R-:W-:Y:S02]  /*2ea0*/  ISETP.GE.AND P2, PT, R83, R0.reuse, PT ;  /* 0x000000005300720c */ /* 0x080fe40003f46270 */
[-C--:B------:R-:W-:Y:S02]  /*2eb0*/  ISETP.GE.AND P3, PT, R84, R0.reuse, PT ;  /* 0x000000005400720c */ /* 0x080fe40003f66270 */
[----:B------:R-:W-:Y:S02]  /*2ec0*/  ISETP.GE.AND P4, PT, R85, R0, PT ;  /* 0x000000005500720c */ /* 0x000fe40003f86270 */
[----:B------:R-:W-:Y:S02]  /*2ed0*/  IADD3.X R0, PT, PT, RZ, R4, RZ, P5, !PT ;  /* 0x00000004ff007210 */ /* 0x000fe40002ffe4ff */
[----:B0-----:R-:W-:-:S04]  /*2ee0*/  LEA R2, P5, R3, UR10, 0x2 ;  /* 0x0000000a03027c11 */ /* 0x001fc8000f8a10ff */
[----:B------:R-:W-:-:S05]  /*2ef0*/  LEA.HI.X R3, R3, UR11, R0, 0x2, P5 ;  /* 0x0000000b03037c11 */ /* 0x000fca000a8f1400 */
[----:B------:R-:W-:Y:S04]  /*2f00*/  @!P0 STG.E desc[UR16][R2.64], R5 ;  /* 0x0000000502008986 */ /* 0x000fe8000c101910 */
[----:B------:R-:W-:Y:S04]  /*2f10*/  @!P2 STG.E desc[UR16][R2.64+0x80], R7 ;  /* 0x000080070200a986 */ /* 0x000fe8000c101910 */
[----:B------:R-:W-:Y:S04]  /*2f20*/  @!P3 STG.E desc[UR16][R2.64+0x100], R9 ;  /* 0x000100090200b986 */ /* 0x000fe8000c101910 */
[----:B------:R1:W-:Y:S01]  /*2f30*/  @!P4 STG.E desc[UR16][R2.64+0x180], R11 ;  /* 0x0001800b0200c986 */ /* 0x0003e2000c101910 */
[----:B------:R-:W-:Y:S01]  /*2f40*/  BAR.SYNC.DEFER_BLOCKING 0x0 ;  /* 0x0000000000007b1d */ /* 0x000fe20000010000 */
[----:B-1----:R-:W-:-:S04]  /*2f50*/  IMAD.WIDE.U32 R2, R22, UR18, R40 ;  /* 0x0000001216027c25 */ /* 0x002fc8000f8e0028 */
        /* <DEDUP_REMOVED lines=17> */
[C---:B------:R-:W-:Y:S02]  /*3070*/  IADD3 R3, P4, PT, R80.reuse, R2, RZ ;  /* 0x0000000250037210 */ /* 0x040fe40007f9e0ff */
[-C--:B0-----:R-:W-:Y:S02]  /*3080*/  ISETP.GE.AND P0, PT, R80, R0.reuse, PT ;  /* 0x000000005000720c */ /* 0x081fe40003f06270 */
[-C--:B------:R-:W-:Y:S02]  /*3090*/  ISETP.GE.AND P1, PT, R83, R0.reuse, PT ;  /* 0x000000005300720c */ /* 0x080fe40003f26270 */
[-C--:B------:R-:W-:Y:S02]  /*30a0*/  ISETP.GE.AND P2, PT, R84, R0.reuse, PT ;  /* 0x000000005400720c */ /* 0x080fe40003f46270 */
[----:B------:R-:W-:Y:S01]  /*30b0*/  ISETP.GE.AND P3, PT, R85, R0, PT ;  /* 0x000000005500720c */ /* 0x000fe20003f66270 */
[----:B------:R-:W-:Y:S01]  /*30c0*/  IMAD.X R0, RZ, RZ, R4, P4 ;  /* 0x000000ffff007224 */ /* 0x000fe200020e0604 */
[----:B--2---:R-:W-:-:S04]  /*30d0*/  LEA R2, P4, R3, UR8, 0x2 ;  /* 0x0000000803027c11 */ /* 0x004fc8000f8810ff */
[----:B------:R-:W-:Y:S02]  /*30e0*/  LEA.HI.X R3, R3, UR9, R0, 0x2, P4 ;  /* 0x0000000903037c11 */ /* 0x000fe4000a0f1400 */
[----:B------:R-:W-:-:S03]  /*30f0*/  IADD3 R72, P4, PT, R72, -0x200, RZ ;  /* 0xfffffe0048487810 */ /* 0x000fc60007f9e0ff */
[----:B------:R0:W-:Y:S01]  /*3100*/  @!P0 STG.E desc[UR16][R2.64], R17 ;  /* 0x0000001102008986 */ /* 0x0001e2000c101910 */
[----:B------:R-:W-:Y:S02]  /*3110*/  ISETP.GT.AND P0, PT, R78, 0x1, PT ;  /* 0x000000014e00780c */ /* 0x000fe40003f04270 */
[----:B------:R-:W-:Y:S01]  /*3120*/  MOV R78, R87 ;  /* 0x00000057004e7202 */ /* 0x000fe20000000f00 */
        /* <DEDUP_REMOVED lines=11> */
.L_x_9789:
[----:B------:R-:W1:Y:S01]  /*31e0*/  LDC.64 R6, c[0x0][0x548] ;  /* 0x00015200ff067b82 */ /* 0x000e620000000a00 */
[----:B------:R-:W2:Y:S01]  /*31f0*/  S2R R13, SR_TID.X ;  /* 0x00000000000d7919 */ /* 0x000ea20000002100 */
[----:B------:R-:W2:Y:S06]  /*3200*/  LDCU UR7, c[0x0][0x38c] ;  /* 0x00007180ff0777ac */ /* 0x000eac0008000800 */
[----:B------:R-:W0:Y:S01]  /*3210*/  LDC.64 R8, c[0x0][0x568] ;  /* 0x00015a00ff087b82 */ /* 0x000e220000000a00 */
[----:B-1----:R-:W-:-:S04]  /*3220*/  ISETP.NE.U32.AND P1, PT, R6, RZ, PT ;  /* 0x000000ff0600720c */ /* 0x002fc80003f25070 */
[----:B------:R-:W-:Y:S02]  /*3230*/  ISETP.NE.AND.EX P1, PT, R7, RZ, PT, P1 ;  /* 0x000000ff0700720c */ /* 0x000fe40003f25310 */
[----:B0-----:R-:W-:Y:S02]  /*3240*/  ISETP.NE.U32.AND P0, PT, R8, RZ, PT ;  /* 0x000000ff0800720c */ /* 0x001fe40003f05070 */
        /* <DEDUP_REMOVED lines=27> */
.L_x_9808:
[----:B------:R-:W-:Y:S05]  /*3400*/  BSYNC.RECONVERGENT B0 ;  /* 0x0000000000007941 */ /* 0x000fea0003800200 */
.L_x_9807:
        /* <DEDUP_REMOVED lines=26> */
.L_x_9810:
[----:B------:R-:W-:Y:S05]  /*35b0*/  BSYNC.RECONVERGENT B0 ;  /* 0x0000000000007941 */ /* 0x000fea0003800200 */
.L_x_9809:
[----:B------:R-:W-:Y:S05]  /*35c0*/  @P2 EXIT ;  /* 0x000000000000294d */ /* 0x000fea0003800000 */
[----:B------:R-:W1:Y:S01]  /*35d0*/  LDCU.64 UR8, c[0x0][0x4e8] ;  /* 0x00009d00ff0877ac */ /* 0x000e620008000a00 */
[----:B------:R-:W2:Y:S01]  /*35e0*/  S2UR UR5, SR_CgaCtaId ;  /* 0x00000000000579c3 */ /* 0x000ea20000008800 */
        /* <DEDUP_REMOVED lines=9> */
[----:B0-2---:R-:W-:-:S12]  /*3680*/  ULEA UR4, UR5, UR4, 0x18 ;  /* 0x0000000405047291 */ /* 0x005fd8000f8ec0ff */
.L_x_9812:
        /* <DEDUP_REMOVED lines=25> */
.L_x_9811:
[----:B------:R-:W-:Y:S05]  /*3820*/  EXIT ;  /* 0x000000000000794d */ /* 0x000fea0003800000 */
.L_x_9813:
        /* <DEDUP_REMOVED lines=13> */
.L_x_10546:


//--------------------- .text._Z25selective_scan_bwd_kernelI32Selective_Scan_bwd_kernel_traitsILi32ELi4ELb0ELb1ELb0ELb1ELb0EffEEv12SSMParamsBwd --------------------------
	.section	.text._Z25selective_scan_bwd_kernelI32Selective_Scan_bwd_kernel_traitsILi32ELi4ELb0ELb1ELb0ELb1ELb0EffEEv12SSMParamsBwd,"ax",@progbits
	.align	128
        .global         _Z25selective_scan_bwd_kernelI32Selective_Scan_bwd_kernel_traitsILi32ELi4ELb0ELb1ELb0ELb1ELb0EffEEv12SSMParamsBwd
        .type           _Z25selective_scan_bwd_kernelI32Selective_Scan_bwd_kernel_traitsILi32ELi4ELb0ELb1ELb0ELb1ELb0EffEEv12SSMParamsBwd,@function
        .size           _Z25selective_scan_bwd_kernelI32Selective_Scan_bwd_kernel_traitsILi32ELi4ELb0ELb1ELb0ELb1ELb0EffEEv12SSMParamsBwd,(.L_x_10547 - _Z25selective_scan_bwd_kernelI32Selective_Scan_bwd_kernel_traitsILi32ELi4ELb0ELb1ELb0ELb1ELb0EffEEv12SSMParamsBwd)
        .other          _Z25selective_scan_bwd_kernelI32Selective_Scan_bwd_kernel_traitsILi32ELi4ELb0ELb1ELb0ELb1ELb0EffEEv12SSMParamsBwd,@"STO_CUDA_ENTRY STV_DEFAULT"
_Z25selective_scan_bwd_kernelI32Selective_Scan_bwd_kernel_traitsILi32ELi4ELb0ELb1ELb0ELb1ELb0EffEEv12SSMParamsBwd:
.text._Z25selective_scan_bwd_kernelI32Selective_Scan_bwd_kernel_traitsILi32ELi4ELb0ELb1ELb0ELb1ELb0EffEEv12SSMParamsBwd:
        /* <DEDUP_REMOVED lines=30> */
[----:B------:R-:W-:Y:S01]  /*01e0*/  UIMAD.WIDE.U32 UR6, UR18, UR12, URZ ;  /* 0x0000000c120672a5 */ /* 0x000fe2000f8e00ff */
[----:B------:R-:W3:Y:S01]  /*01f0*/  LDC R10, c[0x0][0x394] ;  /* 0x0000e500ff0a7b82 */ /* 0x000ee20000000800 */
[----:B0-----:R-:W-:-:S07]  /*0200*/  HFMA2 R8, -RZ, RZ, 0, 0 ;  /* 0x00000000ff087431 */ /* 0x001fce00000001ff */
[----:B----4-:R-:W0:Y:S01]  /*0210*/  LDC.64 R6, c[0x0][0x480] ;  /* 0x00012000ff067b82 */ /* 0x010e220000000a00 */
[----:B------:R-:W-:-:S05]  /*0220*/  IADD3 R12, PT, PT, RZ, -R9, RZ ;  /* 0x80000009ff0c7210 */ /* 0x000fca0007ffe0ff */
[----:B------:R-:W-:Y:S02]  /*0230*/  IMAD R5, R12, R11, RZ ;  /* 0x0000000b0c057224 */ /* 0x000fe400078e02ff */
[----:B------:R-:W4:Y:S02]  /*0240*/  LDC.64 R28, c[0x0][0x468] ;  /* 0x00011a00ff1c7b82 */ /* 0x000f240000000a00 */
[----:B------:R-:W-:-:S06]  /*0250*/  IMAD.HI.U32 R9, R9, R5, R8 ;  /* 0x0000000509097227 */ /* 0x000fcc00078e0008 */
[----:B------:R-:W-:Y:S01]  /*0260*/  IMAD.HI.U32 R9, R9, R4, RZ ;  /* 0x0000000409097227 */ /* 0x000fe200078e00ff */
[----:B------:R-:W4:Y:S04]  /*0270*/  LDC.64 R30, c[0x0][0x528] ;  /* 0x00014a00ff1e7b82 */ /* 0x000f280000000a00 */
[----:B------:R-:W-:-:S04]  /*0280*/  IADD3 R5, PT, PT, -R9, RZ, RZ ;  /* 0x000000ff09057210 */ /* 0x000fc80007ffe1ff */
[----:B------:R-:W4:Y:S01]  /*0290*/  LDC.64 R24, c[0x0][0x4a8] ;  /* 0x00012a00ff187b82 */ /* 0x000f220000000a00 */
[----:B------:R-:W-:-:S05]  /*02a0*/  IMAD R4, R11, R5, R4 ;  /* 0x000000050b047224 */ /* 0x000fca00078e0204 */
[----:B------:R-:W-:Y:S02]  /*02b0*/  ISETP.GT.U32.AND P2, PT, R11, R4, PT ;  /* 0x000000040b00720c */ /* 0x000fe40003f44070 */
[----:B0-----:R-:W-:-:S04]  /*02c0*/  ISETP.NE.U32.AND P0, PT, R6, RZ, PT ;  /* 0x000000ff0600720c */ /* 0x001fc80003f05070 */
[----:B------:R-:W-:-:S07]  /*02d0*/  ISETP.NE.AND.EX P0, PT, R7, RZ, PT, P0 ;  /* 0x000000ff0700720c */ /* 0x000fce0003f05300 */
[----:B------:R-:W-:-:S04]  /*02e0*/  @!P2 IADD3 R4, PT, PT, R4, -R11, RZ ;  /* 0x8000000b0404a210 */ /* 0x000fc80007ffe0ff */
[----:B------:R-:W-:Y:S01]  /*02f0*/  ISETP.GE.U32.AND P1, PT, R4, R11, PT ;  /* 0x0000000b0400720c */ /* 0x000fe20003f26070 */
[----:B------:R-:W-:Y:S01]  /*0300*/  UIMAD.WIDE.U32 UR4, UR18, UR8, URZ ;  /* 0x00000008120472a5 */ /* 0x000fe2000f8e00ff */
[----:B------:R-:W0:Y:S01]  /*0310*/  @P0 LDC R11, c[0x0][0x384] ;  /* 0x0000e100ff0b0b82 */ /* 0x000e220000000800 */
[----:B------:R-:W-:Y:S02]  /*0320*/  LOP3.LUT R6, R0, R13, RZ, 0x3c, !PT ;  /* 0x0000000d00067212 */ /* 0x000fe400078e3cff */
[----:B------:R-:W-:Y:S01]  /*0330*/  UIMAD UR8, UR18, UR9, UR5 ;  /* 0x00000009120872a4 */ /* 0x000fe2000f8e0205 */
[----:B------:R-:W-:Y:S02]  /*0340*/  @!P2 IADD3 R9, PT, PT, R9, 0x1, RZ ;  /* 0x000000010909a810 */ /* 0x000fe40007ffe0ff */
[----:B------:R-:W-:Y:S01]  /*0350*/  MOV R4, UR4 ;  /* 0x0000000400047c02 */ /* 0x000fe20008000f00 */
[----:B------:R-:W-:Y:S01]  /*0360*/  UIMAD UR4, UR18, UR13, UR7 ;  /* 0x0000000d120472a4 */ /* 0x000fe2000f8e0207 */
[----:B------:R-:W-:Y:S01]  /*0370*/  ISETP.GE.AND P3, PT, R6, RZ, PT ;  /* 0x000000ff0600720c */ /* 0x000fe20003f66270 */
[----:B------:R-:W2:Y:S01]  /*0380*/  @P0 LDC R12, c[0x0][0x38c] ;  /* 0x0000e300ff0c0b82 */ /* 0x000ea20000000800 */
[----:B------:R-:W-:-:S02]  /*0390*/  MOV R6, UR6 ;  /* 0x0000000600067c02 */ /* 0x000fc40008000f00 */
[----:B------:R-:W-:Y:S02]  /*03a0*/  @P1 IADD3 R9, PT, PT, R9, 0x1, RZ ;  /* 0x0000000109091810 */ /* 0x000fe40007ffe0ff */
[----:B------:R-:W-:Y:S01]  /*03b0*/  MOV R7, UR7 ;  /* 0x0000000700077c02 */ /* 0x000fe20008000f00 */
[----:B------:R-:W1:Y:S01]  /*03c0*/  LDCU.64 UR6, c[0x0][0x498] ;  /* 0x00009300ff0677ac */ /* 0x000e620008000a00 */
[----:B------:R-:W-:Y:S01]  /*03d0*/  IMAD.U32 R5, RZ, RZ, UR5 ;  /* 0x00000005ff057e24 */ /* 0x000fe2000f8e00ff */
[----:B------:R-:W-:Y:S01]  /*03e0*/  MOV R5, UR8 ;  /* 0x0000000800057c02 */ /* 0x000fe20008000f00 */
[----:B------:R-:W-:Y:S01]  /*03f0*/  IMAD.MOV.U32 R63, RZ, RZ, R9 ;  /* 0x000000ffff3f7224 */ /* 0x000fe200078e0009 */
[----:B------:R-:W4:Y:S01]  /*0400*/  LDCU.64 UR8, c[0x0][0x3b0] ;  /* 0x00007600ff0877ac */ /* 0x000f220008000a00 */
[----:B------:R-:W2:Y:S01]  /*0410*/  @P0 LDC.64 R8, c[0x0][0x480] ;  /* 0x00012000ff080b82 */ /* 0x000ea20000000a00 */
[----:B------:R-:W-:Y:S01]  /*0420*/  ISETP.NE.AND P2, PT, R13, RZ, PT ;  /* 0x000000ff0d00720c */ /* 0x000fe20003f45270 */
[----:B------:R-:W-:Y:S01]  /*0430*/  IMAD.WIDE.U32 R4, R0, UR10, R4 ;  /* 0x0000000a00047c25 */ /* 0x000fe2000f8e0004 */
[----:B------:R-:W-:-:S03]  /*0440*/  MOV R7, UR4 ;  /* 0x0000000400077c02 */ /* 0x000fc60008000f00 */
[----:B------:R-:W-:Y:S02]  /*0450*/  IMAD R20, R0, UR11, R5 ;  /* 0x0000000b00147c24 */ /* 0x000fe4000f8e0205 */
[----:B0-----:R-:W-:Y:S01]  /*0460*/  @P0 IMAD R5, R11, UR18, R0 ;  /* 0x000000120b050c24 */ /* 0x001fe2000f8e0200 */
[----:B------:R-:W-:Y:S01]  /*0470*/  @!P3 IADD3 R63, PT, PT, -R63, RZ, RZ ;  /* 0x000000ff3f3fb210 */ /* 0x000fe20007ffe1ff */
[----:B-1----:R-:W-:-:S04]  /*0480*/  UIMAD.WIDE.U32 UR4, UR18, UR6, URZ ;  /* 0x00000006120472a5 */ /* 0x002fc8000f8e00ff */
[----:B------:R-:W-:Y:S01]  /*0490*/  @!P2 LOP3.LUT R63, RZ, R13, RZ, 0x33, !PT ;  /* 0x0000000dff3fa212 */ /* 0x000fe200078e33ff */
[----:B---3--:R-:W-:Y:S01]  /*04a0*/  @P0 IMAD R5, R5, R10, RZ ;  /* 0x0000000a05050224 */ /* 0x008fe200078e02ff */
[----:B------:R-:W-:Y:S02]  /*04b0*/  UIMAD UR5, UR18, UR7, UR5 ;  /* 0x00000007120572a4 */ /* 0x000fe4000f8e0205 */
[----:B------:R-:W-:Y:S01]  /*04c0*/  SHF.R.S32.HI R15, RZ, 0x1f, R63 ;  /* 0x0000001fff0f7819 */ /* 0x000fe2000001143f */
[----:B----4-:R-:W-:Y:S01]  /*04d0*/  UIMAD.WIDE.U32 UR6, UR18, UR8, URZ ;  /* 0x00000008120672a5 */ /* 0x010fe2000f8e00ff */
[----:B--2---:R-:W-:Y:S01]  /*04e0*/  @P0 IMAD R5, R5, R12, RZ ;  /* 0x0000000c05050224 */ /* 0x004fe200078e02ff */
[----:B------:R-:W-:Y:S02]  /*04f0*/  LEA R11, R10, 0xffffff80, 0x7 ;  /* 0xffffff800a0b7811 */ /* 0x000fe400078e38ff */
[----:B------:R-:W-:Y:S01]  /*0500*/  CS2R R72, SRZ ;  /* 0x0000000000487805 */ /* 0x000fe2000001ff00 */
[----:B------:R-:W-:Y:S01]  /*0510*/  IMAD.WIDE.U32 R6, R0, UR14, R6 ;  /* 0x0000000e00067c25 */ /* 0x000fe2000f8e0006 */
[----:B------:R-:W-:Y:S01]  /*0520*/  UIMAD UR7, UR18, UR9, UR7 ;  /* 0x00000009120772a4 */ /* 0x000fe2000f8e0207 */
[----:B------:R-:W-:-:S02]  /*0530*/  ISETP.GE.AND P1, PT, R10, 0x1, PT ;  /* 0x000000010a00780c */ /* 0x000fc40003f26270 */
[----:B------:R-:W-:Y:S01]  /*0540*/  @P0 IMAD.WIDE R72, R5, 0x8, R8 ;  /* 0x0000000805480825 */ /* 0x000fe200078e0208 */
[----:B------:R-:W-:-:S03]  /*0550*/  IADD3 R10, P2, PT, R11, R4, RZ ;  /* 0x000000040b0a7210 */ /* 0x000fc60007f5e0ff */
[----:B------:R-:W-:Y:S02]  /*0560*/  IMAD R8, R15, R22, RZ ;  /* 0x000000160f087224 */ /* 0x000fe400078e02ff */
[----:B------:R-:W-:Y:S01]  /*0570*/  IMAD.WIDE.U32 R4, R0, R18, UR4 ;  /* 0x0000000400047e25 */ /* 0x000fe2000f8e0012 */
[----:B------:R-:W-:-:S03]  /*0580*/  IADD3 R14, P3, PT, R11, R6, RZ ;  /* 0x000000060b0e7210 */ /* 0x000fc60007f7e0ff */
        /* <DEDUP_REMOVED lines=9> */
[----:B------:R-:W-:Y:S02]  /*0620*/  LEA R8, P0, R10, R26, 0x2 ;  /* 0x0000001a0a087211 */ /* 0x000fe400078010ff */
[C---:B------:R-:W-:Y:S01]  /*0630*/  IADD3.X R7, PT, PT, R5.reuse, R16, RZ, P3, !PT ;  /* 0x0000001005077210 */ /* 0x040fe20001ffe4ff */
[----:B------:R-:W-:Y:S01]  /*0640*/  IMAD.WIDE.U32 R70, R0, R24, RZ ;  /* 0x0000001800467225 */ /* 0x000fe200078e00ff */
[C---:B------:R-:W-:Y:S02]  /*0650*/  IADD3.X R6, PT, PT, R5.reuse, R12, RZ, P4, !PT ;  /* 0x0000000c05067210 */ /* 0x040fe400027fe4ff */
[----:B------:R-:W-:Y:S02]  /*0660*/  IADD3.X R4, PT, PT, R5, R4, RZ, P5, !PT ;  /* 0x0000000405047210 */ /* 0x000fe40002ffe4ff */
[----:B------:R-:W-:Y:S02]  /*0670*/  LEA.HI.X R10, R10, R27, R9, 0x2, P0 ;  /* 0x0000001b0a0a7211 */ /* 0x000fe400000f1409 */
[----:B------:R-:W-:-:S02]  /*0680*/  LEA R19, P3, R11, R32, 0x2 ;  /* 0x000000200b137211 */ /* 0x000fc400078610ff */
[----:B------:R-:W-:Y:S02]  /*0690*/  LEA R12, P0, R14, R28, 0x2 ;  /* 0x0000001c0e0c7211 */ /* 0x000fe400078010ff */
[----:B------:R-:W-:Y:S01]  /*06a0*/  LEA R16, P2, R18, R30, 0x2 ;  /* 0x0000001e12107211 */ /* 0x000fe200078410ff */
[----:B------:R-:W-:Y:S01]  /*06b0*/  IMAD R9, R0, R25, R71 ;  /* 0x0000001900097224 */ /* 0x000fe200078e0247 */
[----:B------:R-:W-:Y:S01]  /*06c0*/  LEA.HI.X R21, R11, R33, R4, 0x2, P3 ;  /* 0x000000210b157211 */ /* 0x000fe200018f1404 */
[----:B------:R-:W-:Y:S01]  /*06d0*/  IMAD.MOV.U32 R11, RZ, RZ, RZ ;  /* 0x000000ffff0b7224 */ /* 0x000fe200078e00ff */
        /* <DEDUP_REMOVED lines=14> */
[C---:B-1----:R-:W-:Y:S01]  /*07c0*/  IMAD.WIDE.U32 R66, R0.reuse, UR6, RZ ;  /* 0x0000000600427c25 */ /* 0x042fe2000f8e00ff */
[----:B------:R-:W1:Y:S03]  /*07d0*/  LDCU UR6, c[0x0][0x394] ;  /* 0x00007280ff0677ac */ /* 0x000e660008000800 */
[----:B----4-:R-:W-:-:S04]  /*07e0*/  IMAD.WIDE.U32 R64, R0, UR8, RZ ;  /* 0x0000000800407c25 */ /* 0x010fc8000f8e00ff */
[----:B0-----:R-:W-:Y:S01]  /*07f0*/  IMAD.WIDE.U32 R4, R6, UR18, R68 ;  /* 0x0000001206047c25 */ /* 0x001fe2000f8e0044 */
[----:B---3--:R-:W-:Y:S01]  /*0800*/  ULEA UR5, UR5, UR4, 0x18 ;  /* 0x0000000405057291 */ /* 0x008fe2000f8ec0ff */
[C---:B------:R-:W-:Y:S02]  /*0810*/  SHF.L.U32 R20, R68.reuse, 0x2, RZ ;  /* 0x0000000244147819 */ /* 0x040fe400000006ff */
[----:B--2---:R-:W-:Y:S01]  /*0820*/  IMAD R6, R15, UR10, RZ ;  /* 0x0000000a0f067c24 */ /* 0x004fe2000f8e02ff */
[C---:B------:R-:W-:Y:S01]  /*0830*/  LOP3.LUT R25, R68.reuse, 0x1f, RZ, 0xc0, !PT ;  /* 0x0000001f44197812 */ /* 0x040fe200078ec0ff */
[----:B------:R-:W-:Y:S01]  /*0840*/  IMAD R5, R7, UR18, R5 ;  /* 0x0000001207057c24 */ /* 0x000fe2000f8e0205 */
[C---:B------:R-:W-:Y:S01]  /*0850*/  LEA R22, R68.reuse, UR5, 0x4 ;  /* 0x0000000544167c11 */ /* 0x040fe2000f8e20ff */
[C---:B------:R-:W-:Y:S01]  /*0860*/  IMAD R31, R63.reuse, UR11, R6 ;  /* 0x0000000b3f1f7c24 */ /* 0x040fe2000f8e0206 */
[----:B------:R-:W-:Y:S01]  /*0870*/  IADD3 R26, PT, PT, R68, 0x200, RZ ;  /* 0x00000200441a7810 */ /* 0x000fe20007ffe0ff */
[----:B------:R-:W-:Y:S01]  /*0880*/  IMAD.WIDE.U32 R62, R63, UR10, R4 ;  /* 0x0000000a3f3e7c25 */ /* 0x000fe2000f8e0004 */
[----:B------:R-:W-:-:S02]  /*0890*/  LOP3.LUT R5, R20, 0xf80, RZ, 0xc0, !PT ;  /* 0x00000f8014057812 */ /* 0x000fc400078ec0ff */
[----:B------:R-:W-:Y:S01]  /*08a0*/  IADD3 R27, PT, PT, R22, 0x210, RZ ;  /* 0x00000210161b7810 */ /* 0x000fe20007ffe0ff */
[C---:B------:R-:W-:Y:S01]  /*08b0*/  IMAD R15, R0.reuse, UR7, R67 ;  /* 0x00000007000f7c24 */ /* 0x040fe2000f8e0243 */
[----:B------:R-:W-:Y:S01]  /*08c0*/  LOP3.LUT R24, R5, 0x1f, R68, 0xf8, !PT ;  /* 0x0000001f05187812 */ /* 0x000fe200078ef844 */
[----:B------:R-:W-:Y:S01]  /*08d0*/  IMAD R17, R0, UR9, R65 ;  /* 0x0000000900117c24 */ /* 0x000fe2000f8e0241 */
[----:B------:R-:W-:Y:S01]  /*08e0*/  IADD3 R31, PT, PT, R63, R31, RZ ;  /* 0x0000001f3f1f7210 */ /* 0x000fe20007ffe0ff */
[----:B-1----:R-:W-:Y:S01]  /*08f0*/  IMAD.U32 R23, RZ, RZ, UR6 ;  /* 0x00000006ff177e24 */ /* 0x002fe2000f8e00ff */
[----:B------:R-:W-:Y:S01]  /*0900*/  LOP3.LUT R28, R24, 0x20, RZ, 0xfc, !PT ;  /* 0x00000020181c7812 */ /* 0x000fe200078efcff */
[----:B------:R-:W-:Y:S01]  /*0910*/  IMAD R27, R68, -0xc, R27 ;  /* 0xfffffff4441b7824 */ /* 0x000fe200078e021b */
[C---:B------:R-:W-:Y:S02]  /*0920*/  LOP3.LUT R29, R24.reuse, 0x40, RZ, 0xfc, !PT ;  /* 0x00000040181d7812 */ /* 0x040fe400078efcff */
[----:B------:R-:W-:-:S07]  /*0930*/  LOP3.LUT R30, R24, 0x60, RZ, 0xfc, !PT ;  /* 0x00000060181e7812 */ /* 0x000fce00078efcff */
.L_x_9838:
        /* <DEDUP_REMOVED lines=20> */
[----:B------:R-:W1:Y:S01]  /*0a80*/  S2UR UR6, SR_CgaCtaId ;  /* 0x00000000000679c3 */ /* 0x000e620000008800 */
        /* <DEDUP_REMOVED lines=24> */
[----:B------:R-:W-:Y:S01]  /*0c10*/  HFMA2 R77, -RZ, RZ, 0, 0 ;  /* 0x00000000ff4d7431 */ /* 0x000fe200000001ff */
        /* <DEDUP_REMOVED lines=60> */
.L_x_9816:
[----:B------:R-:W-:Y:S05]  /*0fe0*/  BSYNC.RECONVERGENT B0 ;  /* 0x0000000000007941 */ /* 0x000fea0003800200 */
.L_x_9815:
        /* <DEDUP_REMOVED lines=32> */
.L_x_9818:
[----:B------:R-:W-:Y:S05]  /*11f0*/  BSYNC.RECONVERGENT B0 ;  /* 0x0000000000007941 */ /* 0x000fea0003800200 */
.L_x_9817:
        /* <DEDUP_REMOVED lines=32> */
.L_x_9820:
[----:B------:R-:W-:Y:S05]  /*1400*/  BSYNC.RECONVERGENT B0 ;  /* 0x0000000000007941 */ /* 0x000fea0003800200 */
.L_x_9819:
        /* <DEDUP_REMOVED lines=32> */
.L_x_9822:
[----:B------:R-:W-:Y:S05]  /*1610*/  BSYNC.RECONVERGENT B0 ;  /* 0x0000000000007941 */ /* 0x000fea0003800200 */
.L_x_9821:
[----:B------:R-:W2:Y:S01]  /*1620*/  LDCU UR4, c[0x0][0x38c] ;  /* 0x00007180ff0477ac */ /* 0x000ea20008000800 */
[----:B-1----:R-:W-:Y:S01]  /*1630*/  FFMA.FTZ R36, R32, R4, R11 ;  /* 0x0000000420247223 */ /* 0x002fe2000001000b */
[----:B------:R-:W-:Y:S01]  /*1640*/  CS2R R38, SRZ ;  /* 0x0000000000267805 */ /* 0x000fe2000001ff00 */
[-C--:B------:R-:W-:Y:S01]  /*1650*/  FMUL.FTZ R40, R4, R2.reuse ;  /* 0x0000000204287220 */ /* 0x080fe20000410000 */
[-C--:B------:R-:W-:Y:S01]  /*1660*/  FMUL.FTZ R41, R5, R2.reuse ;  /* 0x0000000205297220 */ /* 0x080fe20000410000 */
        /* <DEDUP_REMOVED lines=9> */
[----:B0-----:R-:W0:Y:S01]  /*1700*/  LDC.64 R76, c[0x0][0x3a8] ;  /* 0x0000ea00ff4c7b82 */ /* 0x001e220000000a00 */
[C---:B------:R-:W-:Y:S01]  /*1710*/  ISETP.NE.AND P0, PT, R23.reuse, 0x1, PT ;  /* 0x000000011700780c */ /* 0x040fe20003f05270 */
[----:B------:R-:W-:Y:S01]  /*1720*/  HFMA2 R39, -RZ, RZ, 0, 0 ;  /* 0x00000000ff277431 */ /* 0x000fe200000001ff */
[----:B------:R-:W-:Y:S01]  /*1730*/  SHF.L.U32 R103, R52, 0x8, RZ ;  /* 0x0000000834677819 */ /* 0x000fe200000006ff */
[C---:B------:R-:W-:Y:S01]  /*1740*/  VIADD R97, R23.reuse, 0xfffffffe ;  /* 0xfffffffe17617836 */ /* 0x040fe20000000000 */
[----:B------:R-:W-:Y:S01]  /*1750*/  SHF.L.U32 R104, R23, 0x8, RZ ;  /* 0x0000000817687819 */ /* 0x000fe200000006ff */
[----:B------:R-:W-:Y:S01]  /*1760*/  FMUL.FTZ R99, R32, R57 ;  /* 0x0000003920637220 */ /* 0x000fe20000410000 */
[----:B------:R-:W-:Y:S01]  /*1770*/  IADD3 R88, P1, PT, R60, R62, RZ ;  /* 0x0000003e3c587210 */ /* 0x000fe20007f3e0ff */
[----:B------:R-:W1:Y:S01]  /*1780*/  LDC.64 R78, c[0x0][0x440] ;  /* 0x00011000ff4e7b82 */ /* 0x000e620000000a00 */
[----:B------:R-:W-:Y:S01]  /*1790*/  ISETP.GE.AND P2, PT, R24, R53, PT ;  /* 0x000000351800720c */ /* 0x000fe20003f46270 */
[----:B------:R-:W-:Y:S01]  /*17a0*/  FMUL.FTZ R100, R33, R58 ;  /* 0x0000003a21647220 */ /* 0x000fe20000410000 */
[----:B------:R-:W-:Y:S01]  /*17b0*/  IADD3 R98, PT, PT, R60, R68, RZ ;  /* 0x000000443c627210 */ /* 0x000fe20007ffe0ff */
[----:B------:R-:W-:Y:S01]  /*17c0*/  FMUL.FTZ R101, R34, R59 ;  /* 0x0000003b22657220 */ /* 0x000fe20000410000 */
[----:B------:R-:W-:Y:S01]  /*17d0*/  ISETP.EQ.AND P0, PT, R68, RZ, P0 ;  /* 0x000000ff4400720c */ /* 0x000fe20000702270 */
[----:B------:R-:W-:Y:S01]  /*17e0*/  FMUL.FTZ R102, R35, R96 ;  /* 0x0000006023667220 */ /* 0x000fe20000410000 */
[----:B------:R-:W-:Y:S01]  /*17f0*/  LOP3.LUT R103, R103, 0x100, RZ, 0xc0, !PT ;  /* 0x0000010067677812 */ /* 0x000fe200078ec0ff */
[----:B------:R-:W2:Y:S01]  /*1800*/  LDC.64 R80, c[0x0][0x3c0] ;  /* 0x0000f000ff507b82 */ /* 0x000ea20000000a00 */
[----:B------:R-:W-:Y:S01]  /*1810*/  LOP3.LUT R104, R104, 0x100, RZ, 0xc0, !PT ;  /* 0x0000010068687812 */ /* 0x000fe200078ec0ff */
[----:B------:R-:W3:Y:S01]  /*1820*/  LDCU UR10, c[0x0][0x394] ;  /* 0x00007280ff0a77ac */ /* 0x000ee20008000800 */
[----:B------:R-:W-:Y:S01]  /*1830*/  IADD3.X R89, PT, PT, RZ, R31, RZ, P1, !PT ;  /* 0x0000001fff597210 */ /* 0x000fe20000ffe4ff */
[----:B------:R-:W4:Y:S04]  /*1840*/  LDCU UR12, c[0x0][0x38c] ;  /* 0x00007180ff0c77ac */ /* 0x000f280008000800 */
[----:B------:R-:W0:Y:S01]  /*1850*/  LDC.64 R82, c[0x0][0x450] ;  /* 0x00011400ff527b82 */ /* 0x000e220000000a00 */
[----:B------:R-:W0:Y:S01]  /*1860*/  LDCU UR11, c[0x0][0x388] ;  /* 0x00007100ff0b77ac */ /* 0x000e220008000800 */
[----:B------:R-:W0:Y:S06]  /*1870*/  LDCU.64 UR8, c[0x0][0x538] ;  /* 0x0000a700ff0877ac */ /* 0x000e2c0008000a00 */
[----:B------:R-:W0:Y:S01]  /*1880*/  LDC.64 R84, c[0x0][0x3e0] ;  /* 0x0000f800ff547b82 */ /* 0x000e220000000a00 */
[----:B------:R-:W-:-:S07]  /*1890*/  UMOV UR4, URZ ;  /* 0x000000ff00047c82 */ /* 0x000fce0008000000 */
[----:B---34-:R-:W0:Y:S02]  /*18a0*/  LDC.64 R86, c[0x0][0x4d0] ;  /* 0x00013400ff567b82 */ /* 0x018e240000000a00 */
.L_x_9837:
[----:B-1----:R-:W-:Y:S01]  /*18b0*/  MOV R44, R24 ;  /* 0x00000018002c7202 */ /* 0x002fe20000000f00 */
[----:B------:R-:W-:Y:S01]  /*18c0*/  IMAD.MOV.U32 R91, RZ, RZ, RZ ;  /* 0x000000ffff5b7224 */ /* 0x000fe200078e00ff */
[----:B------:R-:W-:Y:S02]  /*18d0*/  MOV R45, RZ ;  /* 0x000000ff002d7202 */ /* 0x000fe40000000f00 */
[-C--:B------:R-:W-:Y:S02]  /*18e0*/  ISETP.GE.AND P1, PT, R28, R53.reuse, PT ;  /* 0x000000351c00720c */ /* 0x080fe40003f26270 */
[-C--:B------:R-:W-:Y:S01]  /*18f0*/  ISETP.GE.AND P3, PT, R29, R53.reuse, PT ;  /* 0x000000351d00720c */ /* 0x080fe20003f66270 */
[----:B--2---:R-:W-:Y:S01]  /*1900*/  IMAD.WIDE.U32 R44, R80, UR4, R44 ;  /* 0x00000004502c7c25 */ /* 0x004fe2000f8e002c */
[----:B------:R-:W-:Y:S02]  /*1910*/  ISETP.GE.AND P4, PT, R30, R53, PT ;  /* 0x000000351e00720c */ /* 0x000fe40003f86270 */
[----:B------:R-:W-:Y:S01]  /*1920*/  MOV R95, RZ ;  /* 0x000000ff005f7202 */ /* 0x000fe20000000f00 */
[----:B------:R-:W-:Y:S01]  /*1930*/  IMAD R45, R81, UR4, R45 ;  /* 0x00000004512d7c24 */ /* 0x000fe2000f8e022d */
[----:B------:R-:W-:-:S02]  /*1940*/  LEA R46, P5, R44, R19, 0x2 ;  /* 0x000000132c2e7211 */ /* 0x000fc400078a10ff */
[----:B------:R-:W-:Y:S02]  /*1950*/  MOV R107, RZ ;  /* 0x000000ff006b7202 */ /* 0x000fe40000000f00 */
[----:B------:R-:W-:Y:S02]  /*1960*/  MOV R109, RZ ;  /* 0x000000ff006d7202 */ /* 0x000fe40000000f00 */
[----:B------:R-:W-:-:S05]  /*1970*/  LEA.HI.X R47, R44, R21, R45, 0x2, P5 ;  /* 0x000000152c2f7211 */ /* 0x000fca00028f142d */
[----:B------:R-:W2:Y:S04]  /*1980*/  @!P1 LDG.E R95, desc[UR16][R46.64+0x80] ;  /* 0x000080102e5f9981 */ /* 0x000ea8000c1e1900 */
[----:B---3--:R-:W3:Y:S04]  /*1990*/  @!P3 LDG.E R107, desc[UR16][R46.64+0x100] ;  /* 0x000100102e6bb981 */ /* 0x008ee8000c1e1900 */
[----:B------:R-:W4:Y:S04]  /*19a0*/  @!P2 LDG.E R91, desc[UR16][R46.64] ;  /* 0x000000102e5ba981 */ /* 0x000f28000c1e1900 */
[----:B------:R-:W5:Y:S01]  /*19b0*/  @!P4 LDG.E R109, desc[UR16][R46.64+0x180] ;  /* 0x000180102e6dc981 */ /* 0x000f62000c1e1900 */
[----:B------:R-:W-:-:S02]  /*19c0*/  MOV R44, R66 ;  /* 0x00000042002c7202 */ /* 0x000fc40000000f00 */
[----:B------:R-:W-:-:S03]  /*19d0*/  MOV R45, R15 ;  /* 0x0000000f002d7202 */ /* 0x000fc60000000f00 */
        /* <DEDUP_REMOVED lines=17> */
[----:B------:R-:W3:Y:S01]  /*1af0*/  S2UR UR7, SR_CgaCtaId ;  /* 0x00000000000779c3 */ /* 0x000ee20000008800 */
[----:B------:R-:W-:Y:S01]  /*1b00*/  UMOV UR6, 0x400 ;  /* 0x0000040000067882 */ /* 0x000fe20000000000 */
[C---:B------:R-:W-:Y:S01]  /*1b10*/  ISETP.NE.AND P3, PT, R68.reuse, RZ, PT ;  /* 0x000000ff4400720c */ /* 0x040fe20003f65270 */
[----:B------:R-:W4:Y:S01]  /*1b20*/  LDS.128 R44, [R55] ;  /* 0x00000000372c7984 */ /* 0x000f220000000c00 */
[----:B0-----:R-:W-:Y:S01]  /*1b30*/  IADD3 R49, PT, PT, R103, UR4, RZ ;  /* 0x0000000467317c10 */ /* 0x001fe2000fffe0ff */
[----:B------:R-:W-:Y:S01]  /*1b40*/  BSSY.RECONVERGENT B0, `(.L_x_9824) ;  /* 0x0000021000007945 */ /* 0x000fe20003800200 */
[----:B------:R-:W-:Y:S02]  /*1b50*/  ISETP.NE.AND P1, PT, R68, 0x1f, PT ;  /* 0x0000001f4400780c */ /* 0x000fe40003f25270 */
[----:B------:R-:W-:Y:S01]  /*1b60*/  SEL R49, R49, R26, !P3 ;  /* 0x0000001a31317207 */ /* 0x000fe20005800000 */
[----:B------:R-:W-:-:S04]  /*1b70*/  FMUL.FTZ R48, R105, 1.4426950216293334961 ;  /* 0x3fb8aa3b69307820 */ /* 0x000fc80000410000 */
[C---:B------:R-:W-:Y:S01]  /*1b80*/  FMUL.FTZ R93, R48.reuse, R57 ;  /* 0x00000039305d7220 */ /* 0x040fe20000410000 */
[C---:B------:R-:W-:Y:S01]  /*1b90*/  FMUL.FTZ R112, R48.reuse, R58 ;  /* 0x0000003a30707220 */ /* 0x040fe20000410000 */
[C---:B-1----:R-:W-:Y:S01]  /*1ba0*/  FMUL.FTZ R109, R48.reuse, R59 ;  /* 0x0000003b306d7220 */ /* 0x042fe20000410000 */
[----:B------:R-:W-:-:S03]  /*1bb0*/  FMUL.FTZ R107, R48, R96 ;  /* 0x00000060306b7220 */ /* 0x000fc60000410000 */
[----:B------:R-:W0:Y:S01]  /*1bc0*/  MUFU.EX2 R93, R93 ;  /* 0x0000005d005d7308 */ /* 0x000e220000000800 */
[----:B---3--:R-:W-:-:S06]  /*1bd0*/  ULEA UR6, UR7, UR6, 0x18 ;  /* 0x0000000607067291 */ /* 0x008fcc000f8ec0ff */
[----:B------:R-:W-:Y:S01]  /*1be0*/  LEA R90, R49, UR6, 0x2 ;  /* 0x00000006315a7c11 */ /* 0x000fe2000f8e10ff */
[----:B------:R-:W1:Y:S08]  /*1bf0*/  MUFU.EX2 R112, R112 ;  /* 0x0000007000707308 */ /* 0x000e700000000800 */
[----:B------:R-:W3:Y:S01]  /*1c00*/  MUFU.EX2 R109, R109 ;  /* 0x0000006d006d7308 */ /* 0x000ee20000000800 */
[----:B0-----:R0:W-:Y:S01]  /*1c10*/  STS [R90+0x648], R93 ;  /* 0x0006485d5a007388 */ /* 0x0011e20000000800 */
[----:B----4-:R-:W-:Y:S01]  /*1c20*/  FMUL.FTZ R114, R99, R44 ;  /* 0x0000002c63727220 */ /* 0x010fe20000410000 */
[----:B------:R-:W-:Y:S01]  /*1c30*/  FMUL.FTZ R111, R100, R45 ;  /* 0x0000002d646f7220 */ /* 0x000fe20000410000 */
[----:B------:R-:W-:Y:S01]  /*1c40*/  FMUL.FTZ R108, R101, R46 ;  /* 0x0000002e656c7220 */ /* 0x000fe20000410000 */
[----:B------:R-:W-:-:S03]  /*1c50*/  FMUL.FTZ R110, R102, R47 ;  /* 0x0000002f666e7220 */ /* 0x000fc60000410000 */
[----:B------:R-:W4:Y:S01]  /*1c60*/  MUFU.EX2 R107, R107 ;  /* 0x0000006b006b7308 */ /* 0x000f220000000800 */
[----:B------:R-:W-:Y:S01]  /*1c70*/  BAR.SYNC.DEFER_BLOCKING 0x0 ;  /* 0x0000000000007b1d */ /* 0x000fe20000010000 */
[-C--:B--2---:R-:W-:Y:S01]  /*1c80*/  FMUL.FTZ R51, R4, R116.reuse ;  /* 0x0000007404337220 */ /* 0x084fe20000410000 */
[-C--:B------:R-:W-:Y:S01]  /*1c90*/  FMUL.FTZ R50, R5, R116.reuse ;  /* 0x0000007405327220 */ /* 0x080fe20000410000 */
[-C--:B------:R-:W-:Y:S01]  /*1ca0*/  FMUL.FTZ R106, R6, R116.reuse ;  /* 0x00000074066a7220 */ /* 0x080fe20000410000 */
[----:B------:R-:W-:Y:S02]  /*1cb0*/  FMUL.FTZ R116, R7, R116 ;  /* 0x0000007407747220 */ /* 0x000fe40000410000 */
[----:B01-34-:R-:W-:Y:S05]  /*1cc0*/  @P1 BRA `(.L_x_9825) ;  /* 0x00000000001c1947 */ /* 0x01bfea0003800000 */
[----:B------:R-:W-:Y:S01]  /*1cd0*/  ISETP.NE.AND P1, PT, R23, UR10, PT ;  /* 0x0000000a17007c0c */ /* 0x000fe2000bf25270 */
[----:B------:R-:W-:-:S12]  /*1ce0*/  HFMA2 R94, -RZ, RZ, 1.875, 0 ;  /* 0x3f800000ff5e7431 */ /* 0x000fd800000001ff */
[----:B------:R-:W-:Y:S05]  /*1cf0*/  @!P1 BRA `(.L_x_9826) ;  /* 0x0000000000149947 */ /* 0x000fea0003800000 */
[----:B------:R-:W-:-:S05]  /*1d00*/  VIADD R48, R104, UR4 ;  /* 0x0000000468307c36 */ /* 0x000fca0008000000 */
[----:B------:R-:W-:-:S05]  /*1d10*/  LEA R48, R48, UR6, 0x2 ;  /* 0x0000000630307c11 */ /* 0x000fca000f8e10ff */
[----:B------:R2:W3:Y:S01]  /*1d20*/  LDS R94, [R48+0x648] ;  /* 0x00064800305e7984 */ /* 0x0004e20000000800 */
[----:B------:R-:W-:Y:S05]  /*1d30*/  BRA `(.L_x_9826) ;  /* 0x0000000000047947 */ /* 0x000fea0003800000 */
.L_x_9825:
[----:B------:R0:W1:Y:S02]  /*1d40*/  LDS R94, [R20+UR5+0xe4c] ;  /* 0x000e4c05145e7984 */ /* 0x0000640008000800 */
.L_x_9826:
[----:B------:R-:W-:Y:S05]  /*1d50*/  BSYNC.RECONVERGENT B0 ;  /* 0x0000000000007941 */ /* 0x000fea0003800200 */
.L_x_9824:
        /* <DEDUP_REMOVED lines=11> */
[----:B------:R-:W-:Y:S01]  /*1e10*/  FFMA.FTZ R90, R114, R112, R111 ;  /* 0x00000070725a7223 */ /* 0x000fe2000001006f */
[----:B------:R-:W-:Y:S01]  /*1e20*/  ISETP.GT.U32.AND P4, PT, R25, 0x1d, PT ;  /* 0x0000001d1900780c */ /* 0x000fe20003f84070 */
[C---:B------:R-:W-:Y:S01]  /*1e30*/  FMUL.FTZ R113, R112.reuse, R113 ;  /* 0x0000007170717220 */ /* 0x040fe20000410000 */
[----:B------:R-:W-:Y:S01]  /*1e40*/  FFMA.FTZ R91, R112, R91, R51 ;  /* 0x0000005b705b7223 */ /* 0x000fe20000010033 */
[----:B------:R-:W-:Y:S01]  /*1e50*/  FFMA.FTZ R90, R109, R90, R108 ;  /* 0x0000005a6d5a7223 */ /* 0x000fe2000001006c */
[----:B------:R-:W-:Y:S01]  /*1e60*/  ISETP.GT.U32.AND P5, PT, R25, 0x17, PT ;  /* 0x000000171900780c */ /* 0x000fe20003fa4070 */
[----:B------:R-:W-:Y:S01]  /*1e70*/  BSSY.RECONVERGENT B0, `(.L_x_9827) ;  /* 0x000007e000007945 */ /* 0x000fe20003800200 */
[----:B------:R-:W1:Y:S01]  /*1e80*/  SHFL.DOWN PT, R118, R113, 0x1, 0x1f ;  /* 0x08201f0071767f89 */ /* 0x000e6200000e0000 */
[----:B--2---:R-:W-:-:S03]  /*1e90*/  MOV R48, R91 ;  /* 0x0000005b00307202 */ /* 0x004fc60000000f00 */
[----:B------:R-:W2:Y:S01]  /*1ea0*/  SHFL.DOWN PT, R95, R91, 0x1, 0x1f ;  /* 0x08201f005b5f7f89 */ /* 0x000ea200000e0000 */
[----:B-1----:R-:W-:Y:S01]  /*1eb0*/  @P1 FMUL.FTZ R49, R118, R113 ;  /* 0x0000007176311220 */ /* 0x002fe20000410000 */
[----:B------:R-:W-:Y:S01]  /*1ec0*/  FFMA.FTZ R118, R107, R90, R110 ;  /* 0x0000005a6b767223 */ /* 0x000fe2000001006e */
[----:B------:R-:W-:Y:S01]  /*1ed0*/  FMUL.FTZ R90, R93, R112 ;  /* 0x000000705d5a7220 */ /* 0x000fe20000410000 */
[----:B--2---:R-:W-:Y:S02]  /*1ee0*/  @P1 FFMA.FTZ R48, R113, R95, R48 ;  /* 0x0000005f71301223 */ /* 0x004fe40000010030 */
[----:B------:R-:W-:Y:S01]  /*1ef0*/  @P1 MOV R113, R49 ;  /* 0x0000003100711202 */ /* 0x000fe20000000f00 */
[----:B------:R-:W-:Y:S01]  /*1f00*/  FMUL.FTZ R90, R109, R90 ;  /* 0x0000005a6d5a7220 */ /* 0x000fe20000410000 */
[----:B------:R-:W1:Y:S01]  /*1f10*/  SHFL.UP PT, R49, R118, 0x1, RZ ;  /* 0x0420000076317989 */ /* 0x000e6200000e00ff */
[----:B------:R-:W-:Y:S02]  /*1f20*/  ISETP.GE.AND P1, PT, R56, 0x1, PT ;  /* 0x000000013800780c */ /* 0x000fe40003f26270 */
[----:B------:R-:W-:Y:S01]  /*1f30*/  FMUL.FTZ R95, R107, R90 ;  /* 0x0000005a6b5f7220 */ /* 0x000fe20000410000 */
[----:B------:R-:W2:Y:S04]  /*1f40*/  SHFL.DOWN PT, R120, R113, 0x2, 0x1f ;  /* 0x08401f0071787f89 */ /* 0x000ea800000e0000 */
[----:B------:R-:W3:Y:S04]  /*1f50*/  SHFL.DOWN PT, R115, R48, 0x2, 0x1f ;  /* 0x08401f0030737f89 */ /* 0x000ee800000e0000 */
[----:B------:R-:W5:Y:S01]  /*1f60*/  SHFL.UP PT, R90, R95, 0x1, RZ ;  /* 0x042000005f5a7989 */ /* 0x000f6200000e00ff */
[----:B-1----:R-:W-:Y:S01]  /*1f70*/  FFMA.FTZ R49, R95, R49, R118 ;  /* 0x000000315f317223 */ /* 0x002fe20000010076 */
[----:B--2---:R-:W-:-:S04]  /*1f80*/  @!P4 FMUL.FTZ R91, R113, R120 ;  /* 0x00000078715bc220 */ /* 0x004fc80000410000 */
[----:B------:R-:W-:Y:S01]  /*1f90*/  FSEL R118, R118, R49, !P1 ;  /* 0x0000003176767208 */ /* 0x000fe20004800000 */
[----:B---3--:R-:W-:Y:S01]  /*1fa0*/  @!P4 FFMA.FTZ R48, R113, R115, R48 ;  /* 0x000000737130c223 */ /* 0x008fe20000010030 */
[----:B------:R-:W-:-:S03]  /*1fb0*/  @!P4 MOV R113, R91 ;  /* 0x0000005b0071c202 */ /* 0x000fc60000000f00 */
[----:B------:R-:W1:Y:S01]  /*1fc0*/  SHFL.UP PT, R49, R118, 0x2, RZ ;  /* 0x0440000076317989 */ /* 0x000e6200000e00ff */
[----:B------:R-:W-:Y:S01]  /*1fd0*/  ISETP.GT.U32.AND P4, PT, R25, 0x1b, PT ;  /* 0x0000001b1900780c */ /* 0x000fe20003f84070 */
[----:B-----5:R-:W-:Y:S01]  /*1fe0*/  @P1 FMUL.FTZ R95, R95, R90 ;  /* 0x0000005a5f5f1220 */ /* 0x020fe20000410000 */
[----:B------:R-:W-:Y:S01]  /*1ff0*/  ISETP.GE.AND P1, PT, R56, 0x2, PT ;  /* 0x000000023800780c */ /* 0x000fe20003f26270 */
        /* <DEDUP_REMOVED lines=9> */
[----:B------:R-:W-:Y:S01]  /*2090*/  MOV R91, RZ ;  /* 0x000000ff005b7202 */ /* 0x000fe20000000f00 */
[----:B-----5:R-:W-:Y:S01]  /*20a0*/  @P1 FMUL.FTZ R95, R95, R90 ;  /* 0x0000005a5f5f1220 */ /* 0x020fe20000410000 */
[----:B------:R-:W-:Y:S01]  /*20b0*/  ISETP.GE.AND P1, PT, R23, UR10, PT ;  /* 0x0000000a17007c0c */ /* 0x000fe2000bf26270 */
[----:B------:R-:W2:Y:S01]  /*20c0*/  SHFL.DOWN PT, R122, R113, 0x8, 0x1f ;  /* 0x09001f00717a7f89 */ /* 0x000ea200000e0000 */
[----:B------:R-:W-:Y:S01]  /*20d0*/  HFMA2 R90, -RZ, RZ, 1.875, 0 ;  /* 0x3f800000ff5a7431 */ /* 0x000fe200000001ff */
[----:B------:R-:W-:Y:S02]  /*20e0*/  ISETP.GE.AND P4, PT, R56, 0x4, PT ;  /* 0x000000043800780c */ /* 0x000fe40003f86270 */
[----:B------:R-:W3:Y:S01]  /*20f0*/  SHFL.DOWN PT, R117, R48, 0x8, 0x1f ;  /* 0x09001f0030757f89 */ /* 0x000ee200000e0000 */
[----:B------:R-:W-:-:S03]  /*2100*/  ISETP.NE.OR P1, PT, R68, RZ, P1 ;  /* 0x000000ff4400720c */ /* 0x000fc60000f25670 */
[----:B------:R-:W5:Y:S10]  /*2110*/  SHFL.UP PT, R118, R95, 0x4, RZ ;  /* 0x048000005f767989 */ /* 0x000f7400000e00ff */
[----:B------:R-:W-:Y:S01]  /*2120*/  @!P1 LDS.64 R90, [UR7+0xec8] ;  /* 0x000ec807ff5a9984 */ /* 0x000fe20008000a00 */
[----:B------:R-:W-:Y:S01]  /*2130*/  ISETP.GE.AND P1, PT, R56, 0x8, PT ;  /* 0x000000083800780c */ /* 0x000fe20003f26270 */
[----:B-1----:R-:W-:Y:S01]  /*2140*/  FFMA.FTZ R49, R95, R49, R120 ;  /* 0x000000315f317223 */ /* 0x002fe20000010078 */
[----:B--2---:R-:W-:-:S04]  /*2150*/  @!P5 FMUL.FTZ R115, R113, R122 ;  /* 0x0000007a7173d220 */ /* 0x004fc80000410000 */
[----:B------:R-:W-:Y:S01]  /*2160*/  FSEL R120, R120, R49, !P4 ;  /* 0x0000003178787208 */ /* 0x000fe20006000000 */
[----:B---3--:R-:W-:Y:S01]  /*2170*/  @!P5 FFMA.FTZ R48, R113, R117, R48 ;  /* 0x000000757130d223 */ /* 0x008fe20000010030 */
[----:B------:R-:W-:-:S03]  /*2180*/  @!P5 IMAD.MOV.U32 R113, RZ, RZ, R115 ;  /* 0x000000ffff71d224 */ /* 0x000fc600078e0073 */
[----:B------:R-:W1:Y:S01]  /*2190*/  SHFL.UP PT, R49, R120, 0x8, RZ ;  /* 0x0500000078317989 */ /* 0x000e6200000e00ff */
[----:B-----5:R-:W-:Y:S01]  /*21a0*/  @P4 FMUL.FTZ R95, R95, R118 ;  /* 0x000000765f5f4220 */ /* 0x020fe20000410000 */
[----:B------:R-:W-:Y:S02]  /*21b0*/  ISETP.GT.U32.AND P4, PT, R25, 0xf, PT ;  /* 0x0000000f1900780c */ /* 0x000fe40003f84070 */
[----:B------:R-:W2:Y:S04]  /*21c0*/  SHFL.DOWN PT, R122, R113, 0x10, 0x1f ;  /* 0x0a001f00717a7f89 */ /* 0x000ea800000e0000 */
[----:B------:R-:W3:Y:S04]  /*21d0*/  SHFL.DOWN PT, R117, R48, 0x10, 0x1f ;  /* 0x0a001f0030757f89 */ /* 0x000ee800000e0000 */
[----:B------:R-:W5:Y:S01]  /*21e0*/  SHFL.UP PT, R118, R95, 0x8, RZ ;  /* 0x050000005f767989 */ /* 0x000f6200000e00ff */
[----:B-1----:R-:W-:-:S02]  /*21f0*/  FFMA.FTZ R49, R95, R49, R120 ;  /* 0x000000315f317223 */ /* 0x002fc40000010078 */
[C---:B--2---:R-:W-:Y:S01]  /*2200*/  @!P4 FMUL.FTZ R115, R113.reuse, R122 ;  /* 0x0000007a7173c220 */ /* 0x044fe20000410000 */
[----:B------:R-:W-:Y:S02]  /*2210*/  SHFL.IDX PT, R119, R91, RZ, 0x1f ;  /* 0x00001fff5b777589 */ /* 0x000fe400000e0000 */
[----:B------:R-:W-:Y:S01]  /*2220*/  FSEL R122, R120, R49, !P1 ;  /* 0x00000031787a7208 */ /* 0x000fe20004800000 */
[----:B---3--:R-:W-:Y:S01]  /*2230*/  @!P4 FFMA.FTZ R48, R113, R117, R48 ;  /* 0x000000757130c223 */ /* 0x008fe20000010030 */
[----:B------:R-:W-:-:S03]  /*2240*/  @!P4 MOV R113, R115 ;  /* 0x000000730071c202 */ /* 0x000fc60000000f00 */
[----:B------:R-:W1:Y:S01]  /*2250*/  SHFL.UP PT, R115, R122, 0x10, RZ ;  /* 0x060000007a737989 */ /* 0x000e6200000e00ff */
[----:B-----5:R-:W-:Y:S01]  /*2260*/  @P1 FMUL.FTZ R95, R95, R118 ;  /* 0x000000765f5f1220 */ /* 0x020fe20000410000 */
[----:B------:R-:W-:Y:S02]  /*2270*/  ISETP.NE.AND P4, PT, R68, 0x1f, PT ;  /* 0x0000001f4400780c */ /* 0x000fe40003f85270 */
[----:B------:R-:W-:Y:S01]  /*2280*/  SHFL.DOWN PT, R124, R48, 0x1, 0x1f ;  /* 0x08201f00307c7f89 */ /* 0x000fe200000e0000 */
[----:B------:R-:W-:-:S03]  /*2290*/  ISETP.GE.AND P1, PT, R56, 0x10, PT ;  /* 0x000000103800780c */ /* 0x000fc60003f26270 */
[----:B------:R-:W2:Y:S04]  /*22a0*/  SHFL.DOWN PT, R117, R113, 0x1, 0x1f ;  /* 0x08201f0071757f89 */ /* 0x000ea800000e0000 */
[----:B------:R-:W3:Y:S04]  /*22b0*/  SHFL.UP PT, R120, R95, 0x10, RZ ;  /* 0x060000005f787989 */ /* 0x000ee800000e00ff */
[----:B------:R-:W-:Y:S04]  /*22c0*/  SHFL.IDX PT, R118, R48, RZ, 0x1f ;  /* 0x00001fff30767589 */ /* 0x000fe800000e0000 */
[----:B------:R5:W0:Y:S01]  /*22d0*/  SHFL.IDX PT, R49, R113, RZ, 0x1f ;  /* 0x00001fff71317589 */ /* 0x000a2200000e0000 */
[----:B-1----:R-:W-:Y:S01]  /*22e0*/  FFMA.FTZ R115, R95, R115, R122 ;  /* 0x000000735f737223 */ /* 0x002fe2000001007a */
[----:B--2---:R-:W-:-:S04]  /*22f0*/  @P4 FFMA.FTZ R119, R117, R119, R124 ;  /* 0x0000007775774223 */ /* 0x004fc8000001007c */
[----:B------:R-:W-:Y:S01]  /*2300*/  FFMA.FTZ R116, R119, R94, R116 ;  /* 0x0000005e77747223 */ /* 0x000fe20000010074 */
[----:B---3--:R-:W-:Y:S01]  /*2310*/  @P1 FMUL.FTZ R95, R95, R120 ;  /* 0x000000785f5f1220 */ /* 0x008fe20000410000 */
[----:B------:R-:W-:Y:S02]  /*2320*/  FSEL R94, R122, R115, !P1 ;  /* 0x000000737a5e7208 */ /* 0x000fe40004800000 */
[----:B------:R-:W-:Y:S01]  /*2330*/  FFMA.FTZ R106, R107, R116, R106 ;  /* 0x000000746b6a7223 */ /* 0x000fe2000001006a */
[----:B------:R-:W-:Y:S01]  /*2340*/  ISETP.NE.AND P1, PT, R68, RZ, PT ;  /* 0x000000ff4400720c */ /* 0x000fe20003f25270 */
[----:B------:R-:W-:Y:S01]  /*2350*/  FMUL.FTZ R120, R116, R96 ;  /* 0x0000006074787220 */ /* 0x000fe20000410000 */
[----:B------:R-:W-:Y:S01]  /*2360*/  SHFL.UP PT, R95, R95, 0x1, RZ ;  /* 0x042000005f5f7989 */ /* 0x000fe200000e00ff */
[----:B-----5:R-:W-:Y:S01]  /*2370*/  FFMA.FTZ R113, R109, R106, R50 ;  /* 0x0000006a6d717223 */ /* 0x020fe20000010032 */
[C---:B0-----:R-:W-:Y:S01]  /*2380*/  FFMA.FTZ R91, R49.reuse, R91, R118 ;  /* 0x0000005b315b7223 */ /* 0x041fe20000010076 */
        /* <DEDUP_REMOVED lines=8> */
[----:B------:R0:W-:Y:S02]  /*2410*/  @!P1 STS.64 [UR7+0xec8], R90 ;  /* 0x000ec85aff009988 */ /* 0x0001e40008000a07 */
[----:B------:R-:W-:-:S02]  /*2420*/  FMUL.FTZ R48, R32, R117 ;  /* 0x0000007520307220 */ /* 0x000fc40000410000 */
[----:B------:R-:W-:Y:S04]  /*2430*/  SHFL.UP PT, R94, R94, 0x1, RZ ;  /* 0x042000005e5e7989 */ /* 0x000fe800000e00ff */
[----:B------:R-:W-:Y:S01]  /*2440*/  STS.128 [R22+0x210], R48 ;  /* 0x0002103016007388 */ /* 0x000fe20000000c00 */
[----:B0-----:R-:W-:Y:S01]  /*2450*/  IADD3 R90, PT, PT, -R98, UR11, RZ ;  /* 0x0000000b625a7c10 */ /* 0x001fe2000fffe1ff */
[----:B------:R-:W-:Y:S03]  /*2460*/  BAR.SYNC.DEFER_BLOCKING 0x0 ;  /* 0x0000000000007b1d */ /* 0x000fe60000010000 */
[C---:B------:R-:W-:Y:S02]  /*2470*/  ISETP.GE.AND P4, PT, R90.reuse, 0x21, PT ;  /* 0x000000215a00780c */ /* 0x040fe40003f86270 */
[----:B------:R-:W-:-:S02]  /*2480*/  ISETP.GE.AND P5, PT, R90, 0x41, PT ;  /* 0x000000415a00780c */ /* 0x000fc40003fa6270 */
[----:B------:R-:W-:Y:S01]  /*2490*/  ISETP.GE.AND P6, PT, R90, 0x61, PT ;  /* 0x000000615a00780c */ /* 0x000fe20003fc6270 */
[----:B------:R-:W-:Y:S04]  /*24a0*/  LDS R119, [R27+0x80] ;  /* 0x000080001b777984 */ /* 0x000fe80000000800 */
[----:B----4-:R-:W0:Y:S02]  /*24b0*/  SHFL.IDX PT, R92, R92, RZ, 0x1f ;  /* 0x00001fff5c5c7589 */ /* 0x010e2400000e0000 */
[----:B0-----:R-:W-:Y:S01]  /*24c0*/  @P3 FFMA.FTZ R92, R95, R92, R94 ;  /* 0x0000005c5f5c3223 */ /* 0x001fe2000001005e */
[----:B------:R-:W-:-:S04]  /*24d0*/  IMAD.WIDE.U32 R94, R86, UR4, R88 ;  /* 0x00000004565e7c25 */ /* 0x000fc8000f8e0058 */
[----:B------:R-:W-:Y:S01]  /*24e0*/  FFMA.FTZ R121, R93, R92, R114 ;  /* 0x0000005c5d797223 */ /* 0x000fe20000010072 */
[----:B------:R-:W-:Y:S01]  /*24f0*/  IMAD R93, R87, UR4, R95 ;  /* 0x00000004575d7c24 */ /* 0x000fe2000f8e025f */
[----:B------:R-:W-:Y:S02]  /*2500*/  LEA R92, P3, R94, UR8, 0x2 ;  /* 0x000000085e5c7c11 */ /* 0x000fe4000f8610ff */
        /* <DEDUP_REMOVED lines=20> */
.L_x_9828:
[----:B------:R-:W-:Y:S05]  /*2650*/  BSYNC.RECONVERGENT B0 ;  /* 0x0000000000007941 */ /* 0x000fea0003800200 */
.L_x_9827:
[----:B------:R-:W-:Y:S04]  /*2660*/  BSSY.RECONVERGENT B0, `(.L_x_9829) ;  /* 0x0000003000007945 */ /* 0x000fe80003800200 */
[----:B------:R-:W-:Y:S05]  /*2670*/  @!P4 BRA `(.L_x_9830) ;  /* 0x000000000004c947 */ /* 0x000fea0003800000 */
[----:B------:R1:W-:Y:S02]  /*2680*/  REDG.E.ADD.F32.FTZ.RN.STRONG.GPU desc[UR16][R92.64+0x80], R119 ;  /* 0x000080775c0079a6 */ /* 0x0003e4000c12f310 */
.L_x_9830:
[----:B------:R-:W-:Y:S05]  /*2690*/  BSYNC.RECONVERGENT B0 ;  /* 0x0000000000007941 */ /* 0x000fea0003800200 */
.L_x_9829:
[----:B0-----:R0:W2:Y:S01]  /*26a0*/  LDS R91, [R27+0x100] ;  /* 0x000100001b5b7984 */ /* 0x0010a20000000800 */
[----:B------:R-:W-:Y:S04]  /*26b0*/  BSSY.RECONVERGENT B0, `(.L_x_9831) ;  /* 0x0000003000007945 */ /* 0x000fe80003800200 */
[----:B------:R-:W-:Y:S05]  /*26c0*/  @!P5 BRA `(.L_x_9832) ;  /* 0x000000000004d947 */ /* 0x000fea0003800000 */
[----:B--2---:R3:W-:Y:S02]  /*26d0*/  REDG.E.ADD.F32.FTZ.RN.STRONG.GPU desc[UR16][R92.64+0x100], R91 ;  /* 0x0001005b5c0079a6 */ /* 0x0047e4000c12f310 */
.L_x_9832:
[----:B------:R-:W-:Y:S05]  /*26e0*/  BSYNC.RECONVERGENT B0 ;  /* 0x0000000000007941 */ /* 0x000fea0003800200 */
.L_x_9831:
[----:B--23--:R2:W3:Y:S01]  /*26f0*/  LDS R91, [R27+0x180] ;  /* 0x000180001b5b7984 */ /* 0x00c4e20000000800 */
[----:B------:R-:W-:Y:S04]  /*2700*/  BSSY.RECONVERGENT B0, `(.L_x_9833) ;  /* 0x0000003000007945 */ /* 0x000fe80003800200 */
[----:B------:R-:W-:Y:S05]  /*2710*/  @!P6 BRA `(.L_x_9834) ;  /* 0x000000000004e947 */ /* 0x000fea0003800000 */
[----:B---3--:R4:W-:Y:S02]  /*2720*/  REDG.E.ADD.F32.FTZ.RN.STRONG.GPU desc[UR16][R92.64+0x180], R91 ;  /* 0x0001805b5c0079a6 */ /* 0x0089e4000c12f310 */
.L_x_9834:
[----:B------:R-:W-:Y:S05]  /*2730*/  BSYNC.RECONVERGENT B0 ;  /* 0x0000000000007941 */ /* 0x000fea0003800200 */
.L_x_9833:
[----:B---34-:R-:W3:Y:S01]  /*2740*/  SHFL.DOWN PT, R91, R48, 0x1, 0x1f ;  /* 0x08201f00305b7f89 */ /* 0x018ee200000e0000 */
[C---:B------:R-:W-:Y:S01]  /*2750*/  ISETP.GT.AND P3, PT, R56.reuse, 0x1e, PT ;  /* 0x0000001e3800780c */ /* 0x040fe20003f64270 */
[----:B------:R-:W-:Y:S01]  /*2760*/  FMUL.FTZ R90, R47, R116 ;  /* 0x000000742f5a7220 */ /* 0x000fe20000410000 */
[----:B------:R-:W-:Y:S01]  /*2770*/  ISETP.NE.AND P4, PT, R56, RZ, PT ;  /* 0x000000ff3800720c */ /* 0x000fe20003f85270 */
[----:B------:R-:W4:Y:S01]  /*2780*/  SHFL.DOWN PT, R50, R51, 0x1, 0x1f ;  /* 0x08201f0033327f89 */ /* 0x000f2200000e0000 */
[----:B------:R-:W-:Y:S01]  /*2790*/  FMUL.FTZ R47, R44, R118 ;  /* 0x000000762c2f7220 */ /* 0x000fe20000410000 */
[C---:B------:R-:W-:Y:S01]  /*27a0*/  FMUL.FTZ R116, R105.reuse, R116 ;  /* 0x0000007469747220 */ /* 0x040fe20000410000 */
[----:B------:R-:W-:Y:S01]  /*27b0*/  FMUL.FTZ R118, R105, R118 ;  /* 0x0000007669767220 */ /* 0x000fe20000410000 */
[----:B------:R-:W-:Y:S01]  /*27c0*/  BSSY.RECONVERGENT B0, `(.L_x_9835) ;  /* 0x0000038000007945 */ /* 0x000fe20003800200 */
[----:B------:R-:W-:Y:S01]  /*27d0*/  FFMA.FTZ R43, R90, R96, R43 ;  /* 0x000000605a2b7223 */ /* 0x000fe2000001002b */
[----:B------:R-:W-:Y:S01]  /*27e0*/  FMUL.FTZ R116, R49, R116 ;  /* 0x0000007431747220 */ /* 0x000fe20000410000 */
[----:B------:R-:W-:Y:S01]  /*27f0*/  FMUL.FTZ R95, R95, R118 ;  /* 0x000000765f5f7220 */ /* 0x000fe20000410000 */
[----:B------:R-:W-:-:S02]  /*2800*/  FFMA.FTZ R40, R47, R57, R40 ;  /* 0x000000392f287223 */ /* 0x000fc40000010028 */
[----:B------:R-:W-:Y:S01]  /*2810*/  FFMA.FTZ R116, R35, R90, R116 ;  /* 0x0000005a23747223 */ /* 0x000fe20000010074 */
[----:B------:R-:W-:-:S03]  /*2820*/  FFMA.FTZ R95, R32, R47, R95 ;  /* 0x0000002f205f7223 */ /* 0x000fc6000001005f */
        /* <DEDUP_REMOVED lines=18> */
[----:B------:R-:W-:Y:S01]  /*2950*/  FMUL.FTZ R91, R46, R106 ;  /* 0x0000006a2e5b7220 */ /* 0x000fe20000410000 */
[----:B------:R-:W-:Y:S01]  /*2960*/  FMUL.FTZ R46, R45, R113 ;  /* 0x000000712d2e7220 */ /* 0x000fe20000410000 */
[----:B----4-:R-:W-:-:S02]  /*2970*/  @!P3 FADD.FTZ R51, R51, R50 ;  /* 0x000000323333b221 */ /* 0x010fc40000010000 */
[----:B-1----:R-:W1:Y:S01]  /*2980*/  SHFL.DOWN PT, R93, R48, 0x10, 0x1f ;  /* 0x0a001f00305d7f89 */ /* 0x002e6200000e0000 */
[----:B------:R-:W-:Y:S01]  /*2990*/  FMUL.FTZ R50, R105, R113 ;  /* 0x0000007169327220 */ /* 0x000fe20000410000 */
[----:B------:R-:W-:Y:S01]  /*29a0*/  ISETP.GT.AND P3, PT, R56, 0xf, PT ;  /* 0x0000000f3800780c */ /* 0x000fe20003f64270 */
[----:B------:R-:W-:Y:S01]  /*29b0*/  FFMA.FTZ R42, R91, R59, R42 ;  /* 0x0000003b5b2a7223 */ /* 0x000fe2000001002a */
[----:B------:R-:W3:Y:S01]  /*29c0*/  SHFL.DOWN PT, R92, R51, 0x10, 0x1f ;  /* 0x0a001f00335c7f89 */ /* 0x000ee200000e0000 */
[----:B------:R-:W-:Y:S01]  /*29d0*/  FMUL.FTZ R50, R111, R50 ;  /* 0x000000326f327220 */ /* 0x000fe20000410000 */
[----:B------:R-:W-:-:S03]  /*29e0*/  FFMA.FTZ R41, R46, R58, R41 ;  /* 0x0000003a2e297223 */ /* 0x000fc60000010029 */
[----:B------:R-:W-:-:S04]  /*29f0*/  FFMA.FTZ R50, R33, R46, R50 ;  /* 0x0000002e21327223 */ /* 0x000fc80000010032 */
[----:B------:R-:W-:Y:S01]  /*2a00*/  FADD.FTZ R37, R50, R37 ;  /* 0x0000002532257221 */ /* 0x000fe20000010000 */
[----:B-1----:R-:W-:Y:S01]  /*2a10*/  FADD.FTZ R45, R48, R93 ;  /* 0x0000005d302d7221 */ /* 0x002fe20000010000 */
[----:B------:R-:W-:Y:S01]  /*2a20*/  FMUL.FTZ R93, R105, R106 ;  /* 0x0000006a695d7220 */ /* 0x000fe20000410000 */
[----:B---3--:R-:W-:-:S03]  /*2a30*/  FADD.FTZ R44, R51, R92 ;  /* 0x0000005c332c7221 */ /* 0x008fc60000010000 */
        /* <DEDUP_REMOVED lines=16> */
.L_x_9836:
[----:B------:R-:W-:Y:S05]  /*2b40*/  BSYNC.RECONVERGENT B0 ;  /* 0x0000000000007941 */ /* 0x000fea0003800200 */
.L_x_9835:
[----:B------:R-:W-:-:S04]  /*2b50*/  UIADD3 UR4, UPT, UPT, UR4, 0x1, URZ ;  /* 0x0000000104047890 */ /* 0x000fc8000fffe0ff */
[----:B------:R-:W-:-:S09]  /*2b60*/  UISETP.GE.AND UP0, UPT, UR4, UR12, UPT ;  /* 0x0000000c0400728c */ /* 0x000fd2000bf06270 */
[----:B------:R-:W-:Y:S05]  /*2b70*/  BRA.U !UP0, `(.L_x_9837) ;  /* 0xffffffed084c7547 */ /* 0x000fea000b83ffff */
.L_x_9823:
[----:B------:R-:W-:Y:S01]  /*2b80*/  BAR.SYNC.DEFER_BLOCKING 0x0 ;  /* 0x0000000000007b1d */ /* 0x000fe20000010000 */
[-C--:B------:R-:W-:Y:S01]  /*2b90*/  ISETP.GE.AND P0, PT, R24, R53.reuse, PT ;  /* 0x000000351800720c */ /* 0x080fe20003f06270 */
[----:B------:R-:W-:Y:S01]  /*2ba0*/  HFMA2 R33, -RZ, RZ, 0, 0 ;  /* 0x00000000ff217431 */ /* 0x000fe200000001ff */
[-C--:B------:R-:W-:Y:S01]  /*2bb0*/  ISETP.GE.AND P1, PT, R28, R53.reuse, PT ;  /* 0x000000351c00720c */ /* 0x080fe20003f26270 */
[----:B-1----:R-:W-:Y:S01]  /*2bc0*/  HFMA2 R45, -RZ, RZ, 0, 0 ;  /* 0x00000000ff2d7431 */ /* 0x002fe200000001ff */
[----:B------:R-:W-:-:S03]  /*2bd0*/  ISETP.GE.AND P2, PT, R29, R53, PT ;  /* 0x000000351d00720c */ /* 0x000fc60003f46270 */
[----:B0--3--:R-:W0:Y:S01]  /*2be0*/  LDC.64 R48, c[0x0][0x4f8] ;  /* 0x00013e00ff307b82 */ /* 0x009e220000000a00 */
[----:B------:R-:W-:Y:S01]  /*2bf0*/  ISETP.GE.AND P3, PT, R30, R53, PT ;  /* 0x000000351e00720c */ /* 0x000fe20003f66270 */
[----:B------:R-:W1:Y:S01]  /*2c00*/  LDCU.64 UR8, c[0x0][0x500] ;  /* 0x0000a000ff0877ac */ /* 0x000e620008000a00 */
[----:B------:R-:W-:Y:S02]  /*2c10*/  MOV R35, RZ ;  /* 0x000000ff00237202 */ /* 0x000fe40000000f00 */
[----:B------:R-:W-:Y:S01]  /*2c20*/  MOV R47, RZ ;  /* 0x000000ff002f7202 */ /* 0x000fe20000000f00 */
[----:B------:R-:W3:Y:S01]  /*2c30*/  LDCU.64 UR10, c[0x0][0x550] ;  /* 0x0000aa00ff0a77ac */ /* 0x000ee20008000a00 */
[----:B------:R-:W4:Y:S04]  /*2c40*/  @!P0 LDG.E R33, desc[UR16][R74.64] ;  /* 0x000000104a218981 */ /* 0x000f28000c1e1900 */
[----:B------:R-:W5:Y:S04]  /*2c50*/  @!P1 LDG.E R35, desc[UR16][R74.64+0x80] ;  /* 0x000080104a239981 */ /* 0x000f68000c1e1900 */
[----:B------:R-:W2:Y:S04]  /*2c60*/  @!P2 LDG.E R45, desc[UR16][R74.64+0x100] ;  /* 0x000100104a2da981 */ /* 0x000ea8000c1e1900 */
[----:B------:R-:W3:Y:S01]  /*2c70*/  @!P3 LDG.E R47, desc[UR16][R74.64+0x180] ;  /* 0x000180104a2fb981 */ /* 0x000ee2000c1e1900 */
[----:B------:R-:W-:-:S02]  /*2c80*/  ISETP.NE.AND P0, PT, R68, RZ, PT ;  /* 0x000000ff4400720c */ /* 0x000fc40003f05270 */
[----:B------:R-:W-:Y:S01]  /*2c90*/  SHF.R.S32.HI R61, RZ, 0x1f, R60 ;  /* 0x0000001fff3d7819 */ /* 0x000fe2000001143c */
[----:B----4-:R-:W-:Y:S04]  /*2ca0*/  STS [R54], R33 ;  /* 0x0000002136007388 */ /* 0x010fe80000000800 */
[----:B-----5:R-:W-:Y:S04]  /*2cb0*/  STS [R54+0x80], R35 ;  /* 0x0000802336007388 */ /* 0x020fe80000000800 */
[----:B--2---:R-:W-:Y:S04]  /*2cc0*/  STS [R54+0x100], R45 ;  /* 0x0001002d36007388 */ /* 0x004fe80000000800 */
[----:B---3--:R-:W-:Y:S01]  /*2cd0*/  STS [R54+0x180], R47 ;  /* 0x0001802f36007388 */ /* 0x008fe20000000800 */
        /* <DEDUP_REMOVED lines=26> */
[----:B-1----:R-:W-:-:S04]  /*2e80*/  IMAD.WIDE.U32 R4, R0, UR8, R4 ;  /* 0x0000000800047c25 */ /* 0x002fc8000f8e0004 */
[----:B------:R-:W1:Y:S01]  /*2e90*/  @!P4 MUFU.EX2 R7, R7 ;  /* 0x000000070007c308 */ /* 0x000e620000000800 */
[----:B---3--:R-:W-:Y:S01]  /*2ea0*/  IMAD R40, R0, UR9, R5 ;  /* 0x0000000900287c24 */ /* 0x008fe2000f8e0205 */
[----:B------:R-:W-:Y:S01]  /*2eb0*/  IADD3 R5, P1, PT, R24, R4, RZ ;  /* 0x0000000418057210 */ /* 0x000fe20007f3e0ff */
[----:B------:R-:W2:Y:S01]  /*2ec0*/  LDCU.64 UR8, c[0x0][0x560] ;  /* 0x0000ac00ff0877ac */ /* 0x000ea20008000a00 */
[----:B------:R-:W3:Y:S02]  /*2ed0*/  LDS R47, [UR6+0x200] ;  /* 0x00020006ff2f7984 */ /* 0x000ee40008000800 */
[----:B------:R-:W-:Y:S01]  /*2ee0*/  IADD3.X R40, PT, PT, RZ, R40, RZ, P1, !PT ;  /* 0x00000028ff287210 */ /* 0x000fe20000ffe4ff */
[----:B0-----:R-:W-:Y:S01]  /*2ef0*/  @!P5 FADD.FTZ R6, R6, 1 ;  /* 0x3f8000000606d421 */ /* 0x001fe20000010000 */
[C---:B------:R-:W-:Y:S01]  /*2f00*/  LEA R4, P1, R5.reuse, UR10, 0x2 ;  /* 0x0000000a05047c11 */ /* 0x040fe2000f8210ff */
[----:B------:R-:W0:Y:S03]  /*2f10*/  @!P3 MUFU.EX2 R32, R32 ;  /* 0x000000200020b308 */ /* 0x000e260000000800 */
[----:B------:R-:W-:Y:S01]  /*2f20*/  LEA.HI.X R5, R5, UR11, R40, 0x2, P1 ;  /* 0x0000000b05057c11 */ /* 0x000fe200088f1428 */
[----:B-1----:R-:W-:-:S04]  /*2f30*/  @!P4 FADD.FTZ R7, R7, 1 ;  /* 0x3f8000000707c421 */ /* 0x002fc80000010000 */
[----:B------:R-:W1:Y:S08]  /*2f40*/  @!P5 MUFU.RCP R49, R6 ;  /* 0x000000060031d308 */ /* 0x000e700000001000 */
[----:B------:R-:W4:Y:S01]  /*2f50*/  @!P2 MUFU.EX2 R33, R33 ;  /* 0x000000210021a308 */ /* 0x000f220000000800 */
[----:B0-----:R-:W-:-:S07]  /*2f60*/  @!P3 FADD.FTZ R32, R32, 1 ;  /* 0x3f8000002020b421 */ /* 0x001fce0000010000 */
[----:B------:R-:W0:Y:S01]  /*2f70*/  @!P4 MUFU.RCP R34, R7 ;  /* 0x000000070022c308 */ /* 0x000e220000001000 */
[----:B-1----:R-:W-:-:S07]  /*2f80*/  @!P5 FMUL.FTZ R36, R36, R49 ;  /* 0x000000312424d220 */ /* 0x002fce0000410000 */
[----:B------:R-:W1:Y:S01]  /*2f90*/  @!P3 MUFU.RCP R51, R32 ;  /* 0x000000200033b308 */ /* 0x000e620000001000 */
[----:B----4-:R-:W-:Y:S01]  /*2fa0*/  @!P2 FADD.FTZ R33, R33, 1 ;  /* 0x3f8000002121a421 */ /* 0x010fe20000010000 */
[-C--:B---3--:R-:W-:Y:S02]  /*2fb0*/  ISETP.GE.AND P6, PT, R24, R47.reuse, PT ;  /* 0x0000002f1800720c */ /* 0x088fe40003fc6270 */
[-C--:B------:R-:W-:Y:S02]  /*2fc0*/  ISETP.GE.AND P1, PT, R28, R47.reuse, PT ;  /* 0x0000002f1c00720c */ /* 0x080fe40003f26270 */
[----:B------:R-:W-:Y:S02]  /*2fd0*/  ISETP.GE.AND P5, PT, R29, R47, PT ;  /* 0x0000002f1d00720c */ /* 0x000fe40003fa6270 */
[----:B------:R-:W3:Y:S01]  /*2fe0*/  @!P2 MUFU.RCP R6, R33 ;  /* 0x000000210006a308 */ /* 0x000ee20000001000 */
[----:B0-----:R-:W-:-:S06]  /*2ff0*/  @!P4 FMUL.FTZ R37, R37, R34 ;  /* 0x000000222525c220 */ /* 0x001fcc0000410000 */
[----:B------:R-:W-:Y:S01]  /*3000*/  @!P6 STG.E desc[UR16][R4.64], R35 ;  /* 0x000000230400e986 */ /* 0x000fe2000c101910 */
[----:B------:R-:W-:Y:S01]  /*3010*/  ISETP.GE.AND P6, PT, R30, R47, PT ;  /* 0x0000002f1e00720c */ /* 0x000fe20003fc6270 */
[----:B-1----:R-:W-:Y:S01]  /*3020*/  @!P3 FMUL.FTZ R38, R38, R51 ;  /* 0x000000332626b220 */ /* 0x002fe20000410000 */
[----:B------:R-:W0:Y:S01]  /*3030*/  LDC.64 R46, c[0x0][0x518] ;  /* 0x00014600ff2e7b82 */ /* 0x000e220000000a00 */
[----:B------:R-:W-:Y:S04]  /*3040*/  @!P1 STG.E desc[UR16][R4.64+0x80], R45 ;  /* 0x0000802d04009986 */ /* 0x000fe8000c101910 */
[----:B------:R-:W-:Y:S01]  /*3050*/  @!P5 STG.E desc[UR16][R4.64+0x100], R41 ;  /* 0x000100290400d986 */ /* 0x000fe2000c101910 */
[----:B---3--:R-:W-:-:S05]  /*3060*/  @!P2 FMUL.FTZ R39, R39, R6 ;  /* 0x000000062727a220 */ /* 0x008fca0000410000 */
        /* <DEDUP_REMOVED lines=31> */
[----:B------:R-:W-:Y:S01]  /*3260*/  ISETP.GT.AND P0, PT, R23, 0x1, PT ;  /* 0x000000011700780c */ /* 0x000fe20003f04270 */
[----:B------:R-:W-:Y:S02]  /*3270*/  IMAD.MOV.U32 R23, RZ, RZ, R52 ;  /* 0x000000ffff177224 */ /* 0x000fe400078e0034 */
        /* <DEDUP_REMOVED lines=10> */
.L_x_9814:
        /* <DEDUP_REMOVED lines=17> */
[----:B0-----:R-:W0:Y:S01]  /*3430*/  @!P3 S2R R7, SR_CgaCtaId ;  /* 0x000000000007b919 */ /* 0x001e220000008800 */
        /* <DEDUP_REMOVED lines=16> */
.L_x_9840:
[----:B------:R-:W-:Y:S05]  /*3540*/  BSYNC.RECONVERGENT B0 ;  /* 0x0000000000007941 */ /* 0x000fea0003800200 */
.L_x_9839:
        /* <DEDUP_REMOVED lines=26> */
.L_x_9842:
[----:B------:R-:W-:Y:S05]  /*36f0*/  BSYNC.RECONVERGENT B0 ;  /* 0x0000000000007941 */ /* 0x000fea0003800200 */
.L_x_9841:
[----:B------:R-:W-:Y:S05]  /*3700*/  @P2 EXIT ;  /* 0x000000000000294d */ /* 0x000fea0003800000 */
[----:B------:R-:W1:Y:S01]  /*3710*/  LDCU.64 UR8, c[0x0][0x4e8] ;  /* 0x00009d00ff0877ac */ /* 0x000e620008000a00 */
[----:B------:R-:W2:Y:S01]  /*3720*/  S2UR UR5, SR_CgaCtaId ;  /* 0x00000000000579c3 */ /* 0x000ea20000008800 */
[----:B------:R-:W-:Y:S01]  /*3730*/  BSSY.RECONVERGENT B0, `(.L_x_9843) ;  /* 0x0000023000007945 */ /* 0x000fe20003800200 */
[----:B------:R-:W-:Y:S01]  /*3740*/  MOV R15, R10 ;  /* 0x0000000a000f7202 */ /* 0x000fe20000000f00 */
[----:B------:R-:W-:Y:S01]  /*3750*/  UMOV UR4, 0x400 ;  /* 0x0000040000047882 */ /* 0x000fe20000000000 */
[----:B------:R-:W3:Y:S01]  /*3760*/  LDCU UR6, c[0x0][0x360] ;  /* 0x00006c00ff0677ac */ /* 0x000ee20008000800 */
[----:B------:R-:W4:Y:S01]  /*3770*/  LDCU.64 UR10, c[0x0][0x4b0] ;  /* 0x00009600ff0a77ac */ /* 0x000f220008000a00 */
[----:B------:R-:W0:Y:S01]  /*3780*/  LDCU.64 UR12, c[0x0][0x530] ;  /* 0x0000a600ff0c77ac */ /* 0x000e220008000a00 */
[----:B------:R-:W0:Y:S01]  /*3790*/  LDCU.64 UR14, c[0x0][0x4f0] ;  /* 0x00009e00ff0e77ac */ /* 0x000e220008000a00 */
[C---:B-1---5:R-:W-:Y:S01]  /*37a0*/  IMAD.WIDE.U32 R2, R0.reuse, UR8, RZ ;  /* 0x0000000800027c25 */ /* 0x062fe2000f8e00ff */
[----:B------:R-:W1:Y:S03]  /*37b0*/  LDCU.64 UR18, c[0x0][0x540] ;  /* 0x0000a800ff1277ac */ /* 0x000e660008000a00 */
[----:B------:R-:W-:Y:S01]  /*37c0*/  IMAD R21, R0, UR9, R3 ;  /* 0x0000000900157c24 */ /* 0x000fe2000f8e0203 */
[----:B--234-:R-:W-:-:S12]  /*37d0*/  ULEA UR4, UR5, UR4, 0x18 ;  /* 0x0000000405047291 */ /* 0x01cfd8000f8ec0ff */
.L_x_9844:
[----:B------:R-:W-:Y:S02]  /*37e0*/  LEA R0, R15, UR4, 0x2 ;  /* 0x000000040f007c11 */ /* 0x000fe4000f8e10ff */
[----:B0-----:R-:W-:Y:S02]  /*37f0*/  SHF.R.S32.HI R4, RZ, 0x1f, R15 ;  /* 0x0000001fff047819 */ /* 0x001fe4000001140f */
[----:B---3--:R-:W-:Y:S01]  /*3800*/  MOV R6, R2 ;  /* 0x0000000200067202 */ /* 0x008fe20000000f00 */
        /* <DEDUP_REMOVED lines=22> */
.L_x_9843:
[----:B------:R-:W-:Y:S05]  /*3970*/  EXIT ;  /* 0x000000000000794d */ /* 0x000fea0003800000 */
.L_x_9845:
        /* <DEDUP_REMOVED lines=16> */
.L_x_10547:


//--------------------- .text._Z25selective_scan_bwd_kernelI32Selective_Scan_bwd_kernel_traitsILi32ELi4ELb0ELb1ELb0ELb1ELb1EffEEv12SSMParamsBwd --------------------------
	.section	.text._Z25selective_scan_bwd_kernelI32Selective_Scan_bwd_kernel_traitsILi32ELi4ELb0ELb1ELb0ELb1ELb1EffEEv12SSMParamsBwd,"ax",@progbits
	.align	128
        .global         _Z25selective_scan_bwd_kernelI32Selective_Scan_bwd_kernel_traitsILi32ELi4ELb0ELb1ELb0ELb1ELb1EffEEv12SSMParamsBwd
        .type           _Z25selective_scan_bwd_kernelI32Selective_Scan_bwd_kernel_traitsILi32ELi4ELb0ELb1ELb0ELb1ELb1EffEEv12SSMParamsBwd,@function
        .size           _Z25selective_scan_bwd_kernelI32Selective_Scan_bwd_kernel_traitsILi32ELi4ELb0ELb1ELb0ELb1ELb1EffEEv12SSMParamsBwd,(.L_x_10548 - _Z25selective_scan_bwd_kernelI32Selective_Scan_bwd_kernel_traitsILi32ELi4ELb0ELb1ELb0ELb1ELb1EffEEv12SSMParamsBwd)
        .other          _Z25selective_scan_bwd_kernelI32Selective_Scan_bwd_kernel_traitsILi32ELi4ELb0ELb1ELb0ELb1ELb1EffEEv12SSMParamsBwd,@"STO_CUDA_ENTRY STV_DEFAULT"
_Z25selective_scan_bwd_kernelI32Selective_Scan_bwd_kernel_traitsILi32ELi4ELb0ELb1ELb0ELb1ELb1EffEEv12SSMParamsBwd:
.text._Z25selective_scan_bwd_kernelI32Selective_Scan_bwd_kernel_traitsILi32ELi4ELb0ELb1ELb0ELb1ELb1EffEEv12SSMParamsBwd:
        /* <DEDUP_REMOVED lines=98> */
[----:B---3--:R-:W-:Y:S02]  /*0620*/  LEA R81, P0, R80, R18, 0x2 ;  /* 0x0000001250517211 */ /* 0x008fe400078010ff */
[----:B------:R-:W-:Y:S02]  /*0630*/  IADD3 R7, PT, PT, R5, R7, RZ ;  /* 0x0000000705077210 */ /* 0x000fe40007ffe0ff */
[C---:B------:R-:W-:Y:S01]  /*0640*/  IADD3.X R76, PT, PT, R0.reuse, R3, RZ, P4, !PT ;  /* 0x00000003004c7210 */ /* 0x040fe200027fe4ff */
[----:B------:R-:W-:Y:S01]  /*0650*/  IMAD.WIDE.U32 R32, R93, R90, RZ ;  /* 0x0000005a5d207225 */ /* 0x000fe200078e00ff */
[----:B------:R-:W-:-:S02]  /*0660*/  IADD3.X R3, PT, PT, R0, R11, RZ, P3, !PT ;  /* 0x0000000b00037210 */ /* 0x000fc40001ffe4ff */
        /* <DEDUP_REMOVED lines=17> */
[----:B------:R-:W3:Y:S01]  /*0780*/  LDCU.64 UR10, c[0x0][0x4c0] ;  /* 0x00009800ff0a77ac */ /* 0x000ee20008000a00 */
[----:B------:R-:W-:Y:S02]  /*0790*/  MOV R89, RZ ;  /* 0x000000ff00597202 */ /* 0x000fe40000000f00 */
[----:B------:R-:W4:Y:S01]  /*07a0*/  LDC.64 R4, c[0x0][0x4b8] ;  /* 0x00012e00ff047b82 */ /* 0x000f220000000a00 */
[----:B------:R-:W0:Y:S01]  /*07b0*/  LDCU.64 UR8, c[0x0][0x3d8] ;  /* 0x00007b00ff0877ac */ /* 0x000e220008000a00 */
[----:B------:R-:W-:Y:S01]  /*07c0*/  UMOV UR4, 0x400 ;  /* 0x0000040000047882 */ /* 0x000fe20000000000 */
[----:B--2---:R-:W-:Y:S01]  /*07d0*/  IMAD.WIDE.U32 R28, R93, UR6, RZ ;  /* 0x000000065d1c7c25 */ /* 0x004fe2000f8e00ff */
[----:B------:R-:W2:Y:S03]  /*07e0*/  LDCU UR6, c[0x0][0x394] ;  /* 0x00007280ff0677ac */ /* 0x000ea60008000800 */
[----:B---3--:R-:W-:Y:S01]  /*07f0*/  IMAD R0, R27, UR10, RZ ;  /* 0x0000000a1b007c24 */ /* 0x008fe2000f8e02ff */
[----:B-1----:R-:W-:Y:S01]  /*0800*/  ULEA UR5, UR5, UR4, 0x18 ;  /* 0x0000000405057291 */ /* 0x002fe2000f8ec0ff */
[----:B------:R-:W-:-:S02]  /*0810*/  IMAD R85, R93, UR7, R29 ;  /* 0x000000075d557c24 */ /* 0x000fc4000f8e021d */
[----:B------:R-:W-:Y:S02]  /*0820*/  IMAD R63, R25, UR11, R0 ;  /* 0x0000000b193f7c24 */ /* 0x000fe4000f8e0200 */
[----:B0-----:R-:W-:Y:S01]  /*0830*/  IMAD.WIDE.U32 R26, R93, UR8, RZ ;  /* 0x000000085d1a7c25 */ /* 0x001fe2000f8e00ff */
[----:B------:R-:W-:-:S03]  /*0840*/  SHF.L.U32 R74, R30, 0x2, RZ ;  /* 0x000000021e4a7819 */ /* 0x000fc600000006ff */
[----:B----4-:R-:W-:Y:S01]  /*0850*/  IMAD.WIDE.U32 R2, R4, UR18, R30 ;  /* 0x0000001204027c25 */ /* 0x010fe2000f8e001e */
[----:B------:R-:W-:Y:S02]  /*0860*/  LEA R72, R30, UR5, 0x4 ;  /* 0x000000051e487c11 */ /* 0x000fe4000f8e20ff */
[----:B------:R-:W-:Y:S01]  /*0870*/  LOP3.LUT R71, R74, 0xf80, RZ, 0xc0, !PT ;  /* 0x00000f804a477812 */ /* 0x000fe200078ec0ff */
[----:B------:R-:W-:Y:S01]  /*0880*/  IMAD R3, R5, UR18, R3 ;  /* 0x0000001205037c24 */ /* 0x000fe2000f8e0203 */
[----:B--2---:R-:W-:Y:S01]  /*0890*/  MOV R70, UR6 ;  /* 0x0000000600467c02 */ /* 0x004fe20008000f00 */
[----:B------:R-:W-:Y:S01]  /*08a0*/  IMAD R83, R93, UR9, R27 ;  /* 0x000000095d537c24 */ /* 0x000fe2000f8e021b */
[----:B------:R-:W-:Y:S01]  /*08b0*/  LOP3.LUT R71, R71, 0x1f, R30, 0xf8, !PT ;  /* 0x0000001f47477812 */ /* 0x000fe200078ef81e */
[----:B------:R-:W-:Y:S01]  /*08c0*/  IMAD.WIDE.U32 R24, R25, UR10, R2 ;  /* 0x0000000a19187c25 */ /* 0x000fe2000f8e0002 */
[----:B------:R-:W-:Y:S02]  /*08d0*/  IADD3 R3, PT, PT, R72, 0x210, RZ ;  /* 0x0000021048037810 */ /* 0x000fe40007ffe0ff */
[----:B------:R-:W-:-:S02]  /*08e0*/  LOP3.LUT R68, R30, 0x1f, RZ, 0xc0, !PT ;  /* 0x0000001f1e447812 */ /* 0x000fc400078ec0ff */
[C---:B------:R-:W-:Y:S01]  /*08f0*/  IADD3 R66, PT, PT, R30.reuse, 0x200, RZ ;  /* 0x000002001e427810 */ /* 0x040fe20007ffe0ff */
[----:B------:R-:W-:Y:S01]  /*0900*/  IMAD R64, R30, -0xc, R3 ;  /* 0xfffffff41e407824 */ /* 0x000fe200078e0203 */
[C---:B------:R-:W-:Y:S02]  /*0910*/  LOP3.LUT R69, R71.reuse, 0x20, RZ, 0xfc, !PT ;  /* 0x0000002047457812 */ /* 0x040fe400078efcff */
[C---:B------:R-:W-:Y:S02]  /*0920*/  LOP3.LUT R67, R71.reuse, 0x40, RZ, 0xfc, !PT ;  /* 0x0000004047437812 */ /* 0x040fe400078efcff */
[----:B------:R-:W-:Y:S02]  /*0930*/  LOP3.LUT R65, R71, 0x60, RZ, 0xfc, !PT ;  /* 0x0000006047417812 */ /* 0x000fe400078efcff */
[----:B------:R-:W-:-:S07]  /*0940*/  IADD3 R63, PT, PT, R25, R63, RZ ;  /* 0x0000003f193f7210 */ /* 0x000fce0007ffe0ff */
.L_x_9871:
[----:B0-----:R-:W0:Y:S01]  /*0950*/  LDCU UR4, c[0x0][0x388] ;  /* 0x00007100ff0477ac */ /* 0x001e220008000800 */
[----:B------:R-:W-:Y:S01]  /*0960*/  IADD3 R62, PT, PT, R70, -0x1, RZ ;  /* 0xffffffff463e7810 */ /* 0x000fe20007ffe0ff */
[----:B------:R-:W-:Y:S01]  /*0970*/  HFMA2 R0, -RZ, RZ, 0, 0 ;  /* 0x00000000ff007431 */ /* 0x000fe200000001ff */
[----:B------:R-:W-:Y:S01]  /*0980*/  SHF.L.U32 R20, R71, 0x2, RZ ;  /* 0x0000000247147819 */ /* 0x000fe200000006ff */
[----:B------:R-:W-:Y:S01]  /*0990*/  HFMA2 R8, -RZ, RZ, 0, 0 ;  /* 0x00000000ff087431 */ /* 0x000fe200000001ff */
[----:B------:R-:W-:Y:S02]  /*09a0*/  SHF.L.U32 R61, R62, 0x7, RZ ;  /* 0x000000073e3d7819 */ /* 0x000fe400000006ff */
[----:B------:R-:W-:Y:S02]  /*09b0*/  IADD3 R2, P4, PT, R20, R81, RZ ;  /* 0x0000005114027210 */ /* 0x000fe40007f9e0ff */
[----:B------:R-:W-:Y:S02]  /*09c0*/  MOV R4, RZ ;  /* 0x000000ff00047202 */ /* 0x000fe40000000f00 */
        /* <DEDUP_REMOVED lines=14> */
[----:B------:R-:W-:Y:S01]  /*0ab0*/  IADD3 R36, P4, PT, R20, R79, RZ ;  /* 0x0000004f14247210 */ /* 0x000fe20007f9e0ff */
[----:B------:R-:W1:Y:S01]  /*0ac0*/  S2R R86, SR_LANEID ;  /* 0x0000000000567919 */ /* 0x000e620000000000 */
[----:B------:R-:W-:Y:S01]  /*0ad0*/  HFMA2 R12, -RZ, RZ, 0, 0 ;  /* 0x00000000ff0c7431 */ /* 0x000fe200000001ff */
[----:B------:R-:W-:Y:S01]  /*0ae0*/  MOV R14, RZ ;  /* 0x000000ff000e7202 */ /* 0x000fe20000000f00 */
[----:B------:R-:W-:Y:S01]  /*0af0*/  HFMA2 R16, -RZ, RZ, 0, 0 ;  /* 0x00000000ff107431 */ /* 0x000fe200000001ff */
[----:B------:R-:W-:Y:S01]  /*0b00*/  MOV R18, RZ ;  /* 0x000000ff00127202 */ /* 0x000fe20000000f00 */
[----:B------:R-:W-:Y:S01]  /*0b10*/  IMAD.X R37, RZ, RZ, R78, P4 ;  /* 0x000000ffff257224 */ /* 0x000fe200020e064e */
[----:B0-----:R-:W-:-:S06]  /*0b20*/  ULEA UR6, UR6, UR4, 0x18 ;  /* 0x0000000406067291 */ /* 0x001fcc000f8ec0ff */
[C---:B-1----:R-:W-:Y:S02]  /*0b30*/  LEA R59, R86.reuse, UR6, 0x2 ;  /* 0x00000006563b7c11 */ /* 0x042fe4000f8e10ff */
        /* <DEDUP_REMOVED lines=13> */
[----:B------:R-:W-:Y:S01]  /*0c10*/  IADD3 R2, P4, PT, R20, R77, RZ ;  /* 0x0000004d14027210 */ /* 0x000fe20007f9e0ff */
[----:B------:R-:W-:Y:S01]  /*0c20*/  HFMA2 R22, -RZ, RZ, 0, 0 ;  /* 0x00000000ff167431 */ /* 0x000fe200000001ff */
[----:B------:R-:W-:-:S02]  /*0c30*/  MOV R20, RZ ;  /* 0x000000ff00147202 */ /* 0x000fc40000000f00 */
[----:B------:R-:W-:Y:S02]  /*0c40*/  MOV R38, RZ ;  /* 0x000000ff00267202 */ /* 0x000fe40000000f00 */
[----:B------:R-:W-:Y:S01]  /*0c50*/  IADD3.X R3, PT, PT, RZ, R76, RZ, P4, !PT ;  /* 0x0000004cff037210 */ /* 0x000fe200027fe4ff */
[----:B--2---:R0:W-:Y:S04]  /*0c60*/  STS [R59], R12 ;  /* 0x0000000c3b007388 */ /* 0x0041e80000000800 */
[----:B---3--:R1:W-:Y:S04]  /*0c70*/  STS [R59+0x80], R14 ;  /* 0x0000800e3b007388 */ /* 0x0083e80000000800 */
[----:B----4-:R-:W-:Y:S01]  /*0c80*/  STS [R59+0x100], R16 ;  /* 0x000100103b007388 */ /* 0x010fe20000000800 */
[----:B0-----:R-:W0:Y:S03]  /*0c90*/  LDC.64 R12, c[0x0][0x418] ;  /* 0x00010600ff0c7b82 */ /* 0x001e260000000a00 */
[----:B------:R-:W-:Y:S01]  /*0ca0*/  STS [R59+0x180], R18 ;  /* 0x000180123b007388 */ /* 0x000fe20000000800 */
[----:B------:R-:W-:-:S03]  /*0cb0*/  NOP ;  /* 0x0000000000007918 */ /* 0x000fc60000000000 */
[----:B------:R-:W2:Y:S01]  /*0cc0*/  LDS.128 R8, [R58] ;  /* 0x000000003a087984 */ /* 0x000ea20000000c00 */
[----:B-1----:R-:W1:Y:S08]  /*0cd0*/  LDC.64 R14, c[0x0][0x410] ;  /* 0x00010400ff0e7b82 */ /* 0x002e700000000a00 */
        /* <DEDUP_REMOVED lines=47> */
.L_x_9848:
[----:B------:R-:W-:Y:S05]  /*0fd0*/  BSYNC.RECONVERGENT B0 ;  /* 0x0000000000007941 */ /* 0x000fea0003800200 */
.L_x_9847:
[----:B------:R-:W-:Y:S01]  /*0fe0*/  BSSY.RECONVERGENT B0, `(.L_x_9849) ;  /* 0x0000022000007945 */ /* 0x000fe20003800200 */
[----:B------:R-:W-:Y:S01]  /*0ff0*/  FSETP.GTU.FTZ.AND P4, PT, R97, 20, PT ;  /* 0x41a000006100780b */ /* 0x000fe20003f9c000 */
[----:B------:R-:W-:Y:S02]  /*1000*/  FADD.FTZ R90, R11, R82 ;  /* 0x000000520b5a7221 */ /* 0x000fe40000010000 */
        /* <DEDUP_REMOVED lines=31> */
.L_x_9850:
[----:B------:R-:W-:Y:S05]  /*1200*/  BSYNC.RECONVERGENT B0 ;  /* 0x0000000000007941 */ /* 0x000fea0003800200 */
.L_x_9849:
[----:B------:R-:W-:Y:S01]  /*1210*/  HFMA2 R3, -RZ, RZ, 0, 0 ;  /* 0x00000000ff037431 */ /* 0x000fe200000001ff */
[----:B------:R-:W-:Y:S01]  /*1220*/  MOV R2, R61 ;  /* 0x0000003d00027202 */ /* 0x000fe20000000f00 */
[----:B------:R-:W-:Y:S01]  /*1230*/  BSSY.RECONVERGENT B0, `(.L_x_9851) ;  /* 0x0000022000007945 */ /* 0x000fe20003800200 */
[----:B------:R-:W-:-:S03]  /*1240*/  FSETP.GTU.FTZ.AND P5, PT, R90, 20, PT ;  /* 0x41a000005a00780b */ /* 0x000fc60003fbc000 */
[----:B------:R-:W-:Y:S01]  /*1250*/  IMAD.WIDE.U32 R8, R14, UR18, R2 ;  /* 0x000000120e087c25 */ /* 0x000fe2000f8e0002 */
        /* <DEDUP_REMOVED lines=31> */
.L_x_9852:
[----:B------:R-:W-:Y:S05]  /*1450*/  BSYNC.RECONVERGENT B0 ;  /* 0x0000000000007941 */ /* 0x000fea0003800200 */
.L_x_9851:
        /* <DEDUP_REMOVED lines=32> */
.L_x_9854:
[----:B------:R-:W-:Y:S05]  /*1660*/  BSYNC.RECONVERGENT B0 ;  /* 0x0000000000007941 */ /* 0x000fea0003800200 */
.L_x_9853:
[----:B------:R-:W0:Y:S01]  /*1670*/  LDCU.64 UR8, c[0x0][0x488] ;  /* 0x00009100ff0877ac */ /* 0x000e220008000a00 */
[----:B------:R-:W-:Y:S02]  /*1680*/  IMAD R9, R15, UR18, R9 ;  /* 0x000000120f097c24 */ /* 0x000fe4000f8e0209 */
[----:B--2---:R-:W-:Y:S01]  /*1690*/  HFMA2 R0, -RZ, RZ, 0, 0 ;  /* 0x00000000ff007431 */ /* 0x004fe200000001ff */
        /* <DEDUP_REMOVED lines=8> */
[----:B------:R-:W-:-:S02]  /*1720*/  HFMA2 R40, -RZ, RZ, 0, 0 ;  /* 0x00000000ff287431 */ /* 0x000fc400000001ff */
[----:B------:R-:W-:Y:S01]  /*1730*/  HFMA2 R44, -RZ, RZ, 0, 0 ;  /* 0x00000000ff2c7431 */ /* 0x000fe200000001ff */
[----:B------:R-:W-:Y:S01]  /*1740*/  IADD3.X R9, PT, PT, RZ, R9, RZ, P4, !PT ;  /* 0x00000009ff097210 */ /* 0x000fe200027fe4ff */
[----:B------:R-:W3:Y:S01]  /*1750*/  LDCU.64 UR10, c[0x0][0x558] ;  /* 0x0000ab00ff0a77ac */ /* 0x000ee20008000a00 */
[C---:B0-----:R-:W-:Y:S02]  /*1760*/  LEA R14, P4, R8.reuse, UR8, 0x2 ;  /* 0x00000008080e7c11 */ /* 0x041fe4000f8810ff */
[----:B------:R-:W-:Y:S01]  /*1770*/  MOV R42, RZ ;  /* 0x000000ff002a7202 */ /* 0x000fe20000000f00 */
[----:B------:R-:W0:Y:S01]  /*1780*/  LDCU.64 UR12, c[0x0][0x490] ;  /* 0x00009200ff0c77ac */ /* 0x000e220008000a00 */
[----:B------:R-:W-:Y:S02]  /*1790*/  LEA.HI.X R15, R8, UR9, R9, 0x2, P4 ;  /* 0x00000009080f7c11 */ /* 0x000fe4000a0f1409 */
[----:B------:R-:W-:Y:S01]  /*17a0*/  LDS.128 R8, [R58] ;  /* 0x000000003a087984 */ /* 0x000fe20000000c00 */
[----:B------:R-:W4:Y:S01]  /*17b0*/  LDCU.64 UR8, c[0x0][0x478] ;  /* 0x00008f00ff0877ac */ /* 0x000f220008000a00 */
        /* <DEDUP_REMOVED lines=30> */
[----:B------:R-:W-:Y:S01]  /*19a0*/  MUFU.EX2 R21, R14 ;  /* 0x0000000e00157308 */ /* 0x000fe20000000800 */
[----:B------:R-:W-:Y:S01]  /*19b0*/  ISETP.NE.AND P1, PT, R30, RZ, PT ;  /* 0x000000ff1e00720c */ /* 0x000fe20003f25270 */
[----:B------:R-:W-:-:S04]  /*19c0*/  UISETP.NE.U32.AND UP0, UPT, UR12, URZ, UPT ;  /* 0x000000ff0c00728c */ /* 0x000fc8000bf05070 */
[----:B------:R-:W-:Y:S02]  /*19d0*/  UISETP.NE.AND.EX UP0, UPT, UR13, URZ, UPT, UP0 ;  /* 0x000000ff0d00728c */ /* 0x000fe4000bf05300 */
[----:B------:R-:W1:Y:S08]  /*19e0*/  MUFU.EX2 R38, R23 ;  /* 0x0000001700267308 */ /* 0x000e700000000800 */
[----:B------:R-:W0:Y:S08]  /*19f0*/  MUFU.EX2 R0, R0 ;  /* 0x0000000000007308 */ /* 0x000e300000000800 */
[----:B------:R-:W0:Y:S01]  /*1a00*/  MUFU.EX2 R22, R22 ;  /* 0x0000001600167308 */ /* 0x000e220000000800 */
[----:B-1----:R-:W-:Y:S01]  /*1a10*/  FADD.FTZ R38, R38, 1 ;  /* 0x3f80000026267421 */ /* 0x002fe20000010000 */
[----:B0-----:R-:W-:Y:S01]  /*1a20*/  FADD.FTZ R20, R0, 1 ;  /* 0x3f80000000147421 */ /* 0x001fe20000010000 */
[----:B------:R-:W-:-:S05]  /*1a30*/  FADD.FTZ R0, R21, 1 ;  /* 0x3f80000015007421 */ /* 0x000fca0000010000 */
[----:B------:R-:W0:Y:S01]  /*1a40*/  MUFU.RCP R43, R20 ;  /* 0x00000014002b7308 */ /* 0x000e220000001000 */
[----:B------:R-:W-:-:S07]  /*1a50*/  FADD.FTZ R23, R22, 1 ;  /* 0x3f80000016177421 */ /* 0x000fce0000010000 */
[----:B------:R-:W1:Y:S08]  /*1a60*/  MUFU.RCP R48, R0 ;  /* 0x0000000000307308 */ /* 0x000e700000001000 */
[----:B------:R-:W1:Y:S01]  /*1a70*/  MUFU.RCP R45, R23 ;  /* 0x00000017002d7308 */ /* 0x000e620000001000 */
[----:B0-----:R-:W-:-:S04]  /*1a80*/  FADD.FTZ R21, -R43, 1 ;  /* 0x3f8000002b157421 */ /* 0x001fc80000010100 */
[----:B------:R-:W-:Y:S01]  /*1a90*/  FFMA.FTZ R21, R16, R21, 1 ;  /* 0x3f80000010157423 */ /* 0x000fe20000010015 */
[----:B-1----:R-:W-:-:S04]  /*1aa0*/  FADD.FTZ R22, -R48, 1 ;  /* 0x3f80000030167421 */ /* 0x002fc80000010100 */
[----:B------:R-:W-:Y:S01]  /*1ab0*/  FFMA.FTZ R22, R17, R22, 1 ;  /* 0x3f80000011167423 */ /* 0x000fe20000010016 */
[----:B------:R-:W-:-:S04]  /*1ac0*/  FADD.FTZ R39, -R45, 1 ;  /* 0x3f8000002d277421 */ /* 0x000fc80000010100 */
[----:B------:R-:W-:Y:S01]  /*1ad0*/  FFMA.FTZ R39, R18, R39, 1 ;  /* 0x3f80000012277423 */ /* 0x000fe20000010027 */
[----:B--2---:R-:W-:Y:S04]  /*1ae0*/  STS [R59], R40 ;  /* 0x000000283b007388 */ /* 0x004fe80000000800 */
[----:B---3--:R0:W-:Y:S04]  /*1af0*/  STS [R59+0x80], R42 ;  /* 0x0000802a3b007388 */ /* 0x0081e80000000800 */
[----:B----4-:R-:W-:Y:S04]  /*1b00*/  STS [R59+0x100], R44 ;  /* 0x0001002c3b007388 */ /* 0x010fe80000000800 */
[----:B-----5:R-:W-:Y:S01]  /*1b10*/  STS [R59+0x180], R46 ;  /* 0x0001802e3b007388 */ /* 0x020fe20000000800 */
[----:B------:R-:W-:-:S03]  /*1b20*/  NOP ;  /* 0x0000000000007918 */ /* 0x000fc60000000000 */
[----:B------:R-:W1:Y:S01]  /*1b30*/  LDS.128 R12, [R58] ;  /* 0x000000003a0c7984 */ /* 0x000e620000000c00 */
[----:B0-----:R-:W0:Y:S02]  /*1b40*/  MUFU.RCP R42, R38 ;  /* 0x00000026002a7308 */ /* 0x001e240000001000 */
[----:B0-----:R-:W-:-:S04]  /*1b50*/  FADD.FTZ R20, -R42, 1 ;  /* 0x3f8000002a147421 */ /* 0x001fc80000010100 */
        /* <DEDUP_REMOVED lines=16> */
[----:B------:R-:W-:-:S05]  /*1c60*/  FMUL.FTZ R45, R18, R45 ;  /* 0x0000002d122d7220 */ /* 0x000fca0000410000 */
        /* <DEDUP_REMOVED lines=33> */
[----:B------:R-:W1:Y:S08]  /*1e80*/  LDC.64 R16, c[0x0][0x430] ;  /* 0x00010c00ff107b82 */ /* 0x000e700000000a00 */
[----:B------:R-:W2:Y:S01]  /*1e90*/  LDC.64 R18, c[0x0][0x438] ;  /* 0x00010e00ff127b82 */ /* 0x000ea20000000a00 */
[----:B------:R3:W-:Y:S01]  /*1ea0*/  STS.128 [R58], R12 ;  /* 0x0000000c3a007388 */ /* 0x0007e20000000c00 */
[----:B------:R-:W-:-:S03]  /*1eb0*/  NOP ;  /* 0x0000000000007918 */ /* 0x000fc60000000000 */
[----:B0-----:R-:W-:Y:S01]  /*1ec0*/  LDS R21, [R59] ;  /* 0x000000003b157984 */ /* 0x001fe20000000800 */
[----:B-1----:R-:W-:-:S03]  /*1ed0*/  IMAD.WIDE.U32 R2, R16, UR18, R2 ;  /* 0x0000001210027c25 */ /* 0x002fc6000f8e0002 */
[----:B------:R-:W-:Y:S01]  /*1ee0*/  LDS R23, [R59+0x80] ;  /* 0x000080003b177984 */ /* 0x000fe20000000800 */
[----:B------:R-:W-:-:S03]  /*1ef0*/  IMAD R3, R17, UR18, R3 ;  /* 0x0000001211037c24 */ /* 0x000fc6000f8e0203 */
[----:B------:R-:W-:Y:S01]  /*1f00*/  LDS R39, [R59+0x100] ;  /* 0x000100003b277984 */ /* 0x000fe20000000800 */
[----:B--2---:R-:W-:-:S03]  /*1f10*/  IMAD.WIDE.U32 R2, R93, R18, R2 ;  /* 0x000000125d027225 */ /* 0x004fc600078e0002 */
[----:B------:R-:W-:Y:S01]  /*1f20*/  LDS R41, [R59+0x180] ;  /* 0x000180003b297984 */ /* 0x000fe20000000800 */
[----:B---3--:R-:W-:Y:S01]  /*1f30*/  IMAD R12, R93, R19, R3 ;  /* 0x000000135d0c7224 */ /* 0x008fe200078e0203 */
        /* <DEDUP_REMOVED lines=15> */
.L_x_9855:
[----:B------:R-:W2:Y:S01]  /*2030*/  LDCU UR4, c[0x0][0x38c] ;  /* 0x00007180ff0477ac */ /* 0x000ea20008000800 */
[----:B-1----:R-:W-:Y:S01]  /*2040*/  FMUL.FTZ R3, R8, R43 ;  /* 0x0000002b08037220 */ /* 0x002fe20000410000 */
[----:B------:R-:W-:Y:S01]  /*2050*/  FMUL.FTZ R100, R9, R48 ;  /* 0x0000003009647220 */ /* 0x000fe20000410000 */
[----:B------:R-:W-:Y:S01]  /*2060*/  FMUL.FTZ R103, R10, R45 ;  /* 0x0000002d0a677220 */ /* 0x000fe20000410000 */
[----:B------:R-:W-:Y:S01]  /*2070*/  FMUL.FTZ R0, R11, R0 ;  /* 0x000000000b007220 */ /* 0x000fe20000410000 */
[----:B------:R-:W-:Y:S01]  /*2080*/  FFMA.FTZ R2, R4, R3, R89 ;  /* 0x0000000304027223 */ /* 0x000fe20000010059 */
[----:B------:R-:W-:Y:S02]  /*2090*/  CS2R R10, SRZ ;  /* 0x00000000000a7805 */ /* 0x000fe4000001ff00 */
[----:B------:R-:W-:Y:S01]  /*20a0*/  CS2R R8, SRZ ;  /* 0x0000000000087805 */ /* 0x000fe2000001ff00 */
[----:B------:R-:W-:Y:S01]  /*20b0*/  FMUL.FTZ R12, R3, R84 ;  /* 0x00000054030c7220 */ /* 0x000fe20000410000 */
[----:B------:R-:W-:Y:S01]  /*20c0*/  FFMA.FTZ R13, R5, R100, R2 ;  /* 0x00000064050d7223 */ /* 0x000fe20000010002 */
[-C--:B------:R-:W-:Y:S01]  /*20d0*/  FMUL.FTZ R14, R103, R84.reuse ;  /* 0x00000054670e7220 */ /* 0x080fe20000410000 */
[----:B------:R-:W-:-:S02]  /*20e0*/  FMUL.FTZ R15, R0, R84 ;  /* 0x00000054000f7220 */ /* 0x000fc40000410000 */
[----:B------:R-:W-:Y:S01]  /*20f0*/  FFMA.FTZ R2, R6, R103, R13 ;  /* 0x0000006706027223 */ /* 0x000fe2000001000d */
[----:B------:R-:W-:-:S03]  /*2100*/  FMUL.FTZ R13, R100, R84 ;  /* 0x00000054640d7220 */ /* 0x000fc60000410000 */
[----:B------:R-:W-:Y:S01]  /*2110*/  FFMA.FTZ R89, R7, R0, R2 ;  /* 0x0000000007597223 */ /* 0x000fe20000010002 */
[----:B--2---:R-:W-:Y:S01]  /*2120*/  UISETP.GE.AND UP0, UPT, UR4, 0x1, UPT ;  /* 0x000000010400788c */ /* 0x004fe2000bf06270 */
[----:B------:R-:W-:Y:S08]  /*2130*/  BAR.SYNC.DEFER_BLOCKING 0x0 ;  /* 0x0000000000007b1d */ /* 0x000ff00000010000 */
[----:B------:R-:W-:Y:S05]  /*2140*/  BRA.U !UP0, `(.L_x_9856) ;  /* 0x0000001508207547 */ /* 0x000fea000b800000 */
[----:B------:R-:W1:Y:S01]  /*2150*/  LDC.64 R38, c[0x0][0x3a8] ;  /* 0x0000ea00ff267b82 */ /* 0x000e620000000a00 */
[----:B------:R-:W-:Y:S01]  /*2160*/  ISETP.NE.AND P0, PT, R70, 0x1, PT ;  /* 0x000000014600780c */ /* 0x000fe20003f05270 */
        /* <DEDUP_REMOVED lines=25> */
.L_x_9870:
[----:B-1----:R-:W-:Y:S02]  /*2300*/  MOV R16, R71 ;  /* 0x0000004700107202 */ /* 0x002fe40000000f00 */
[----:B------:R-:W-:Y:S02]  /*2310*/  MOV R17, RZ ;  /* 0x000000ff00117202 */ /* 0x000fe40000000f00 */
[-C--:B------:R-:W-:Y:S02]  /*2320*/  ISETP.GE.AND P1, PT, R69, R60.reuse, PT ;  /* 0x0000003c4500720c */ /* 0x080fe40003f26270 */
[-C--:B------:R-:W-:Y:S01]  /*2330*/  ISETP.GE.AND P3, PT, R67, R60.reuse, PT ;  /* 0x0000003c4300720c */ /* 0x080fe20003f66270 */
[----:B----4-:R-:W-:Y:S01]  /*2340*/  IMAD.WIDE.U32 R16, R42, UR4, R16 ;  /* 0x000000042a107c25 */ /* 0x010fe2000f8e0010 */
[----:B------:R-:W-:Y:S02]  /*2350*/  ISETP.GE.AND P4, PT, R65, R60, PT ;  /* 0x0000003c4100720c */ /* 0x000fe40003f86270 */
[----:B------:R-:W-:Y:S01]  /*2360*/  MOV R56, RZ ;  /* 0x000000ff00387202 */ /* 0x000fe20000000f00 */
[----:B------:R-:W-:Y:S01]  /*2370*/  IMAD R17, R43, UR4, R17 ;  /* 0x000000042b117c24 */ /* 0x000fe2000f8e0211 */
[----:B------:R-:W-:-:S02]  /*2380*/  LEA R18, P5, R16, R75, 0x2 ;  /* 0x0000004b10127211 */ /* 0x000fc400078a10ff */
[----:B------:R-:W-:Y:S02]  /*2390*/  MOV R106, RZ ;  /* 0x000000ff006a7202 */ /* 0x000fe40000000f00 */
[----:B------:R-:W-:Y:S02]  /*23a0*/  MOV R52, RZ ;  /* 0x000000ff00347202 */ /* 0x000fe40000000f00 */
[----:B------:R-:W-:Y:S02]  /*23b0*/  MOV R108, RZ ;  /* 0x000000ff006c7202 */ /* 0x000fe40000000f00 */
[----:B------:R-:W-:-:S05]  /*23c0*/  LEA.HI.X R19, R16, R73, R17, 0x2, P5 ;  /* 0x0000004910137211 */ /* 0x000fca00028f1411 */
[----:B---3--:R-:W3:Y:S04]  /*23d0*/  @!P1 LDG.E R56, desc[UR16][R18.64+0x80] ;  /* 0x0000801012389981 */ /* 0x008ee8000c1e1900 */
[----:B------:R-:W4:Y:S04]  /*23e0*/  @!P3 LDG.E R106, desc[UR16][R18.64+0x100] ;  /* 0x00010010126ab981 */ /* 0x000f28000c1e1900 */
[----:B------:R-:W5:Y:S04]  /*23f0*/  @!P2 LDG.E R52, desc[UR16][R18.64] ;  /* 0x000000101234a981 */ /* 0x000f68000c1e1900 */
[----:B------:R-:W5:Y:S01]  /*2400*/  @!P4 LDG.E R108, desc[UR16][R18.64+0x180] ;  /* 0x00018010126cc981 */ /* 0x000f62000c1e1900 */
[----:B------:R-:W-:-:S02]  /*2410*/  MOV R16, R28 ;  /* 0x0000001c00107202 */ /* 0x000fc40000000f00 */
[----:B------:R-:W-:-:S03]  /*2420*/  MOV R17, R85 ;  /* 0x0000005500117202 */ /* 0x000fc60000000f00 */
[----:B-1----:R-:W-:-:S04]  /*2430*/  IMAD.WIDE.U32 R16, R38, UR4, R16 ;  /* 0x0000000426107c25 */ /* 0x002fc8000f8e0010 */
[----:B------:R-:W-:Y:S01]  /*2440*/  IMAD R17, R39, UR4, R17 ;  /* 0x0000000427117c24 */ /* 0x000fe2000f8e0211 */
[----:B--2---:R-:W-:-:S04]  /*2450*/  LEA R20, P1, R16, R40, 0x2 ;  /* 0x0000002810147211 */ /* 0x004fc800078210ff */
[----:B------:R-:W-:-:S05]  /*2460*/  LEA.HI.X R21, R16, R41, R17, 0x2, P1 ;  /* 0x0000002910157211 */ /* 0x000fca00008f1411 */
[----:B------:R1:W2:Y:S01]  /*2470*/  LDG.E R104, desc[UR16][R20.64] ;  /* 0x0000001014687981 */ /* 0x0002a2000c1e1900 */
[----:B------:R-:W-:Y:S01]  /*2480*/  MOV R17, R83 ;  /* 0x0000005300117202 */ /* 0x000fe20000000f00 */
[----:B------:R-:W-:-:S04]  /*2490*/  IMAD.MOV.U32 R16, RZ, RZ, R26 ;  /* 0x000000ffff107224 */ /* 0x000fc800078e001a */
[----:B0-----:R-:W-:-:S04]  /*24a0*/  IMAD.WIDE.U32 R16, R46, UR4, R16 ;  /* 0x000000042e107c25 */ /* 0x001fc8000f8e0010 */
[----:B------:R-:W-:Y:S01]  /*24b0*/  IMAD R17, R47, UR4, R17 ;  /* 0x000000042f117c24 */ /* 0x000fe2000f8e0211 */
[----:B------:R-:W-:-:S04]  /*24c0*/  LEA R22, P1, R16, R44, 0x2 ;  /* 0x0000002c10167211 */ /* 0x000fc800078210ff */
[----:B------:R-:W-:Y:S01]  /*24d0*/  LEA.HI.X R23, R16, R45, R17, 0x2, P1 ;  /* 0x0000002d10177211 */ /* 0x000fe200008f1411 */
[----:B---3--:R-:W-:Y:S04]  /*24e0*/  STS [R59+0x80], R56 ;  /* 0x000080383b007388 */ /* 0x008fe80000000800 */
[----:B----4-:R-:W-:Y:S04]  /*24f0*/  STS [R59+0x100], R106 ;  /* 0x0001006a3b007388 */ /* 0x010fe80000000800 */
[----:B-----5:R-:W-:Y:S04]  /*2500*/  STS [R59], R52 ;  /* 0x000000343b007388 */ /* 0x020fe80000000800 */
[----:B------:R0:W-:Y:S01]  /*2510*/  STS [R59+0x180], R108 ;  /* 0x0001806c3b007388 */ /* 0x0001e20000000800 */
[----:B------:R-:W-:-:S03]  /*2520*/  NOP ;  /* 0x0000000000007918 */ /* 0x000fc60000000000 */
[----:B------:R-:W3:Y:S01]  /*2530*/  LDG.E R113, desc[UR16][R22.64] ;  /* 0x0000001016717981 */ /* 0x000ee2000c1e1900 */
[----:B------:R-:W4:Y:S01]  /*2540*/  S2UR UR7, SR_CgaCtaId ;  /* 0x00000000000779c3 */ /* 0x000f220000008800 */
[----:B------:R-:W-:Y:S01]  /*2550*/  UMOV UR6, 0x400 ;  /* 0x0000040000067882 */ /* 0x000fe20000000000 */
[----:B------:R-:W-:Y:S01]  /*2560*/  ISETP.NE.AND P3, PT, R30, RZ, PT ;  /* 0x000000ff1e00720c */ /* 0x000fe20003f65270 */
[----:B------:R-:W5:Y:S01]  /*2570*/  LDS.128 R16, [R58] ;  /* 0x000000003a107984 */ /* 0x000f620000000c00 */
[----:B-1----:R-:W-:Y:S01]  /*2580*/  IADD3 R21, PT, PT, R96, UR4, RZ ;  /* 0x0000000460157c10 */ /* 0x002fe2000fffe0ff */
[----:B------:R-:W-:Y:S01]  /*2590*/  BSSY.RECONVERGENT B0, `(.L_x_9857) ;  /* 0x0000021000007945 */ /* 0x000fe20003800200 */
[----:B------:R-:W-:Y:S02]  /*25a0*/  ISETP.NE.AND P1, PT, R30, 0x1f, PT ;  /* 0x0000001f1e00780c */ /* 0x000fe40003f25270 */
[----:B------:R-:W-:Y:S01]  /*25b0*/  SEL R21, R21, R66, !P3 ;  /* 0x0000004215157207 */ /* 0x000fe20005800000 */
[----:B--2---:R-:W-:-:S04]  /*25c0*/  FMUL.FTZ R20, R104, 1.4426950216293334961 ;  /* 0x3fb8aa3b68147820 */ /* 0x004fc80000410000 */
[C---:B------:R-:W-:Y:S01]  /*25d0*/  FMUL.FTZ R54, R20.reuse, R95 ;  /* 0x0000005f14367220 */ /* 0x040fe20000410000 */
[C---:B------:R-:W-:Y:S01]  /*25e0*/  FMUL.FTZ R55, R20.reuse, R88 ;  /* 0x0000005814377220 */ /* 0x040fe20000410000 */
[C---:B0-----:R-:W-:Y:S01]  /*25f0*/  FMUL.FTZ R108, R20.reuse, R97 ;  /* 0x00000061146c7220 */ /* 0x041fe20000410000 */
[----:B------:R-:W-:-:S03]  /*2600*/  FMUL.FTZ R106, R20, R90 ;  /* 0x0000005a146a7220 */ /* 0x000fc60000410000 */
[----:B------:R-:W0:Y:S01]  /*2610*/  MUFU.EX2 R54, R54 ;  /* 0x0000003600367308 */ /* 0x000e220000000800 */
[----:B----4-:R-:W-:-:S06]  /*2620*/  ULEA UR6, UR7, UR6, 0x18 ;  /* 0x0000000607067291 */ /* 0x010fcc000f8ec0ff */
[----:B------:R-:W-:Y:S01]  /*2630*/  LEA R21, R21, UR6, 0x2 ;  /* 0x0000000615157c11 */ /* 0x000fe2000f8e10ff */
[----:B------:R-:W1:Y:S08]  /*2640*/  MUFU.EX2 R55, R55 ;  /* 0x0000003700377308 */ /* 0x000e700000000800 */
[----:B------:R-:W2:Y:S01]  /*2650*/  MUFU.EX2 R108, R108 ;  /* 0x0000006c006c7308 */ /* 0x000ea20000000800 */
[----:B0-----:R0:W-:Y:S01]  /*2660*/  STS [R21+0x648], R54 ;  /* 0x0006483615007388 */ /* 0x0011e20000000800 */
[----:B-----5:R-:W-:Y:S01]  /*2670*/  FMUL.FTZ R111, R99, R16 ;  /* 0x00000010636f7220 */ /* 0x020fe20000410000 */
[----:B------:R-:W-:Y:S01]  /*2680*/  FMUL.FTZ R110, R92, R17 ;  /* 0x000000115c6e7220 */ /* 0x000fe20000410000 */
[----:B------:R-:W-:Y:S01]  /*2690*/  FMUL.FTZ R107, R101, R18 ;  /* 0x00000012656b7220 */ /* 0x000fe20000410000 */
[----:B------:R-:W-:-:S03]  /*26a0*/  FMUL.FTZ R109, R94, R19 ;  /* 0x000000135e6d7220 */ /* 0x000fc60000410000 */
[----:B------:R-:W4:Y:S01]  /*26b0*/  MUFU.EX2 R106, R106 ;  /* 0x0000006a006a7308 */ /* 0x000f220000000800 */
[----:B------:R-:W-:Y:S01]  /*26c0*/  BAR.SYNC.DEFER_BLOCKING 0x0 ;  /* 0x0000000000007b1d */ /* 0x000fe20000010000 */
[-C--:B---3--:R-:W-:Y:S01]  /*26d0*/  FMUL.FTZ R22, R3, R113.reuse ;  /* 0x0000007103167220 */ /* 0x088fe20000410000 */
[-C--:B------:R-:W-:Y:S01]  /*26e0*/  FMUL.FTZ R23, R100, R113.reuse ;  /* 0x0000007164177220 */ /* 0x080fe20000410000 */
[-C--:B------:R-:W-:Y:S01]  /*26f0*/  FMUL.FTZ R105, R103, R113.reuse ;  /* 0x0000007167697220 */ /* 0x080fe20000410000 */
[----:B------:R-:W-:Y:S02]  /*2700*/  FMUL.FTZ R113, R0, R113 ;  /* 0x0000007100717220 */ /* 0x000fe40000410000 */
[----:B012-4-:R-:W-:Y:S05]  /*2710*/  @P1 BRA `(.L_x_9858) ;  /* 0x00000000001c1947 */ /* 0x017fea0003800000 */
[----:B------:R-:W-:Y:S01]  /*2720*/  ISETP.NE.AND P1, PT, R70, UR10, PT ;  /* 0x0000000a46007c0c */ /* 0x000fe2000bf25270 */
[----:B------:R-:W-:-:S12]  /*2730*/  HFMA2 R56, -RZ, RZ, 1.875, 0 ;  /* 0x3f800000ff387431 */ /* 0x000fd800000001ff */
[----:B------:R-:W-:Y:S05]  /*2740*/  @!P1 BRA `(.L_x_9859) ;  /* 0x0000000000149947 */ /* 0x000fea0003800000 */
[----:B------:R-:W-:-:S04]  /*2750*/  IADD3 R20, PT, PT, R98, UR4, RZ ;  /* 0x0000000462147c10 */ /* 0x000fc8000fffe0ff */
[----:B------:R-:W-:-:S05]  /*2760*/  LEA R20, R20, UR6, 0x2 ;  /* 0x0000000614147c11 */ /* 0x000fca000f8e10ff */
[----:B------:R0:W1:Y:S01]  /*2770*/  LDS R56, [R20+0x648] ;  /* 0x0006480014387984 */ /* 0x0000620000000800 */
[----:B------:R-:W-:Y:S05]  /*2780*/  BRA `(.L_x_9859) ;  /* 0x0000000000047947 */ /* 0x000fea0003800000 */
.L_x_9858:
[----:B------:R2:W3:Y:S02]  /*2790*/  LDS R56, [R74+UR5+0xe4c] ;  /* 0x000e4c054a387984 */ /* 0x0004e40008000800 */
.L_x_9859:
[----:B------:R-:W-:Y:S05]  /*27a0*/  BSYNC.RECONVERGENT B0 ;  /* 0x0000000000007941 */ /* 0x000fea0003800200 */
.L_x_9857:
[----:B------:R-:W4:Y:S01]  /*27b0*/  @P0 LDC R21, c[0x0][0x38c] ;  /* 0x0000e300ff150b82 */ /* 0x000f220000000800 */
[----:B------:R-:W-:Y:S01]  /*27c0*/  MOV R114, RZ ;  /* 0x000000ff00727202 */ /* 0x000fe20000000f00 */
[----:B----4-:R-:W-:-:S04]  /*27d0*/  @P0 IMAD R21, R2, R21, UR4 ;  /* 0x0000000402150e24 */ /* 0x010fc8000f8e0215 */
[----:B0-----:R-:W-:-:S05]  /*27e0*/  @P0 IMAD.WIDE R20, R21, 0x8, R34 ;  /* 0x0000000815140825 */ /* 0x001fca00078e0222 */
        /* <DEDUP_REMOVED lines=11> */
[----:B------:R-:W-:Y:S01]  /*28a0*/  FFMA.FTZ R52, R111, R55, R110 ;  /* 0x000000376f347223 */ /* 0x000fe2000001006e */
[----:B------:R-:W-:-:S02]  /*28b0*/  ISETP.GT.U32.AND P5, PT, R68, 0x17, PT ;  /* 0x000000174400780c */ /* 0x000fc40003fa4070 */
[----:B------:R-:W1:Y:S01]  /*28c0*/  SHFL.DOWN PT, R57, R112, 0x1, 0x1f ;  /* 0x08201f0070397f89 */ /* 0x000e6200000e0000 */
[----:B0-----:R-:W-:Y:S01]  /*28d0*/  MOV R21, R53 ;  /* 0x0000003500157202 */ /* 0x001fe20000000f00 */
[----:B------:R-:W-:Y:S02]  /*28e0*/  FFMA.FTZ R52, R108, R52, R107 ;  /* 0x000000346c347223 */ /* 0x000fe4000001006b */
[----:B------:R0:W3:Y:S02]  /*28f0*/  SHFL.DOWN PT, R115, R53, 0x1, 0x1f ;  /* 0x08201f0035737f89 */ /* 0x0000e400000e0000 */
[----:B------:R-:W-:Y:S01]  /*2900*/  FFMA.FTZ R52, R106, R52, R109 ;  /* 0x000000346a347223 */ /* 0x000fe2000001006d */
[----:B0-----:R-:W-:-:S04]  /*2910*/  FMUL.FTZ R53, R54, R55 ;  /* 0x0000003736357220 */ /* 0x001fc80000410000 */
[----:B------:R-:W-:Y:S01]  /*2920*/  FMUL.FTZ R53, R108, R53 ;  /* 0x000000356c357220 */ /* 0x000fe20000410000 */
[----:B-1----:R-:W-:-:S03]  /*2930*/  @P1 FMUL.FTZ R20, R57, R112 ;  /* 0x0000007039141220 */ /* 0x002fc60000410000 */
[----:B------:R-:W-:Y:S01]  /*2940*/  FMUL.FTZ R57, R106, R53 ;  /* 0x000000356a397220 */ /* 0x000fe20000410000 */
[----:B---3--:R-:W-:Y:S01]  /*2950*/  @P1 FFMA.FTZ R21, R112, R115, R21 ;  /* 0x0000007370151223 */ /* 0x008fe20000010015 */
[----:B------:R-:W-:Y:S01]  /*2960*/  @P1 MOV R112, R20 ;  /* 0x0000001400701202 */ /* 0x000fe20000000f00 */
[----:B------:R-:W0:Y:S01]  /*2970*/  SHFL.UP PT, R115, R52, 0x1, RZ ;  /* 0x0420000034737989 */ /* 0x000e2200000e00ff */
[----:B------:R-:W-:-:S03]  /*2980*/  ISETP.GE.AND P1, PT, R86, 0x1, PT ;  /* 0x000000015600780c */ /* 0x000fc60003f26270 */
[----:B------:R-:W1:Y:S04]  /*2990*/  SHFL.DOWN PT, R117, R112, 0x2, 0x1f ;  /* 0x08401f0070757f89 */ /* 0x000e6800000e0000 */
[----:B------:R-:W3:Y:S04]  /*29a0*/  SHFL.DOWN PT, R116, R21, 0x2, 0x1f ;  /* 0x08401f0015747f89 */ /* 0x000ee800000e0000 */
[----:B------:R-:W5:Y:S01]  /*29b0*/  SHFL.UP PT, R20, R57, 0x1, RZ ;  /* 0x0420000039147989 */ /* 0x000f6200000e00ff */
[----:B0-----:R-:W-:Y:S01]  /*29c0*/  FFMA.FTZ R115, R57, R115, R52 ;  /* 0x0000007339737223 */ /* 0x001fe20000010034 */
[----:B-1----:R-:W-:-:S04]  /*29d0*/  @!P4 FMUL.FTZ R53, R112, R117 ;  /* 0x000000757035c220 */ /* 0x002fc80000410000 */
[----:B------:R-:W-:Y:S01]  /*29e0*/  FSEL R52, R52, R115, !P1 ;  /* 0x0000007334347208 */ /* 0x000fe20004800000 */
[----:B---3--:R-:W-:Y:S01]  /*29f0*/  @!P4 FFMA.FTZ R21, R112, R116, R21 ;  /* 0x000000747015c223 */ /* 0x008fe20000010015 */
[----:B------:R-:W-:-:S03]  /*2a00*/  @!P4 MOV R112, R53 ;  /* 0x000000350070c202 */ /* 0x000fc60000000f00 */
[----:B------:R-:W0:Y:S01]  /*2a10*/  SHFL.UP PT, R53, R52, 0x2, RZ ;  /* 0x0440000034357989 */ /* 0x000e2200000e00ff */
[----:B------:R-:W-:Y:S01]  /*2a20*/  ISETP.GT.U32.AND P4, PT, R68, 0x1b, PT ;  /* 0x0000001b4400780c */ /* 0x000fe20003f84070 */
[----:B-----5:R-:W-:Y:S01]  /*2a30*/  @P1 FMUL.FTZ R57, R57, R20 ;  /* 0x0000001439391220 */ /* 0x020fe20000410000 */
[----:B------:R-:W-:Y:S01]  /*2a40*/  ISETP.GE.AND P1, PT, R86, 0x2, PT ;  /* 0x000000025600780c */ /* 0x000fe20003f26270 */
[----:B------:R-:W1:Y:S04]  /*2a50*/  SHFL.DOWN PT, R115, R112, 0x4, 0x1f ;  /* 0x08801f0070737f89 */ /* 0x000e6800000e0000 */
[----:B------:R-:W3:Y:S04]  /*2a60*/  SHFL.DOWN PT, R116, R21, 0x4, 0x1f ;  /* 0x08801f0015747f89 */ /* 0x000ee800000e0000 */
[----:B------:R-:W5:Y:S01]  /*2a70*/  SHFL.UP PT, R20, R57, 0x2, RZ ;  /* 0x0440000039147989 */ /* 0x000f6200000e00ff */
[----:B0-----:R-:W-:Y:S01]  /*2a80*/  FFMA.FTZ R53, R57, R53, R52 ;  /* 0x0000003539357223 */ /* 0x001fe20000010034 */
[C---:B-1----:R-:W-:Y:S01]  /*2a90*/  @!P4 FMUL.FTZ R115, R112.reuse, R115 ;  /* 0x000000737073c220 */ /* 0x042fe20000410000 */
[----:B---3--:R-:W-:-:S04]  /*2aa0*/  @!P4 FFMA.FTZ R21, R112, R116, R21 ;  /* 0x000000747015c223 */ /* 0x008fc80000010015 */
[----:B------:R-:W-:Y:S02]  /*2ab0*/  @!P4 MOV R112, R115 ;  /* 0x000000730070c202 */ /* 0x000fe40000000f00 */
[----:B------:R-:W-:Y:S01]  /*2ac0*/  FSEL R116, R52, R53, !P1 ;  /* 0x0000003534747208 */ /* 0x000fe20004800000 */
[----:B-----5:R-:W-:Y:S01]  /*2ad0*/  @P1 FMUL.FTZ R57, R57, R20 ;  /* 0x0000001439391220 */ /* 0x020fe20000410000 */
[----:B------:R-:W0:Y:S01]  /*2ae0*/  SHFL.DOWN PT, R118, R21, 0x8, 0x1f ;  /* 0x09001f0015767f89 */ /* 0x000e2200000e0000 */
[----:B------:R-:W-:Y:S01]  /*2af0*/  ISETP.GE.AND P1, PT, R70, UR10, PT ;  /* 0x0000000a46007c0c */ /* 0x000fe2000bf26270 */
[----:B------:R-:W-:Y:S01]  /*2b00*/  HFMA2 R52, -RZ, RZ, 1.875, 0 ;  /* 0x3f800000ff347431 */ /* 0x000fe200000001ff */
[----:B------:R-:W-:Y:S01]  /*2b10*/  MOV R53, RZ ;  /* 0x000000ff00357202 */ /* 0x000fe20000000f00 */
[----:B------:R-:W1:Y:S01]  /*2b20*/  SHFL.DOWN PT, R117, R112, 0x8, 0x1f ;  /* 0x09001f0070757f89 */ /* 0x000e6200000e0000 */
[----:B------:R-:W-:Y:S02]  /*2b30*/  ISETP.NE.OR P1, PT, R30, RZ, P1 ;  /* 0x000000ff1e00720c */ /* 0x000fe40000f25670 */
[C---:B------:R-:W-:Y:S01]  /*2b40*/  ISETP.GE.AND P4, PT, R86.reuse, 0x4, PT ;  /* 0x000000045600780c */ /* 0x040fe20003f86270 */
[----:B------:R-:W3:Y:S04]  /*2b50*/  SHFL.UP PT, R115, R116, 0x4, RZ ;  /* 0x0480000074737989 */ /* 0x000ee800000e00ff */
[----:B------:R-:W5:Y:S06]  /*2b60*/  SHFL.UP PT, R20, R57, 0x4, RZ ;  /* 0x0480000039147989 */ /* 0x000f6c00000e00ff */
[----:B------:R-:W-:Y:S01]  /*2b70*/  @!P1 LDS.64 R52, [UR7+0xec8] ;  /* 0x000ec807ff349984 */ /* 0x000fe20008000a00 */
[----:B------:R-:W-:Y:S01]  /*2b80*/  ISETP.GE.AND P1, PT, R86, 0x8, PT ;  /* 0x000000085600780c */ /* 0x000fe20003f26270 */
[C---:B0-----:R-:W-:Y:S01]  /*2b90*/  @!P5 FFMA.FTZ R21, R112.reuse, R118, R21 ;  /* 0x000000767015d223 */ /* 0x041fe20000010015 */
[----:B-1----:R-:W-:-:S04]  /*2ba0*/  @!P5 FMUL.FTZ R117, R112, R117 ;  /* 0x000000757075d220 */ /* 0x002fc80000410000 */
[----:B------:R-:W0:Y:S01]  /*2bb0*/  SHFL.DOWN PT, R118, R21, 0x10, 0x1f ;  /* 0x0a001f0015767f89 */ /* 0x000e2200000e0000 */
[C---:B---3--:R-:W-:Y:S01]  /*2bc0*/  FFMA.FTZ R115, R57.reuse, R115, R116 ;  /* 0x0000007339737223 */ /* 0x048fe20000010074 */
[----:B------:R-:W-:Y:S01]  /*2bd0*/  @!P5 MOV R112, R117 ;  /* 0x000000750070d202 */ /* 0x000fe20000000f00 */
[----:B-----5:R-:W-:-:S03]  /*2be0*/  @P4 FMUL.FTZ R57, R57, R20 ;  /* 0x0000001439394220 */ /* 0x020fc60000410000 */
[----:B------:R-:W-:Y:S01]  /*2bf0*/  FSEL R116, R116, R115, !P4 ;  /* 0x0000007374747208 */ /* 0x000fe20006000000 */
[----:B------:R-:W1:Y:S01]  /*2c00*/  SHFL.DOWN PT, R117, R112, 0x10, 0x1f ;  /* 0x0a001f0070757f89 */ /* 0x000e6200000e0000 */
[----:B------:R-:W-:-:S03]  /*2c10*/  ISETP.GT.U32.AND P4, PT, R68, 0xf, PT ;  /* 0x0000000f4400780c */ /* 0x000fc60003f84070 */
[----:B------:R-:W3:Y:S04]  /*2c20*/  SHFL.UP PT, R115, R116, 0x8, RZ ;  /* 0x0500000074737989 */ /* 0x000ee800000e00ff */
[----:B------:R-:W5:Y:S06]  /*2c30*/  SHFL.UP PT, R20, R57, 0x8, RZ ;  /* 0x0500000039147989 */ /* 0x000f6c00000e00ff */
[C---:B0-----:R-:W-:Y:S01]  /*2c40*/  @!P4 FFMA.FTZ R21, R112.reuse, R118, R21 ;  /* 0x000000767015c223 */ /* 0x041fe20000010015 */
[----:B------:R-:W-:Y:S01]  /*2c50*/  SHFL.IDX PT, R122, R53, RZ, 0x1f ;  /* 0x00001fff357a7589 */ /* 0x000fe200000e0000 */
[----:B-1----:R-:W-:-:S03]  /*2c60*/  @!P4 FMUL.FTZ R117, R112, R117 ;  /* 0x000000757075c220 */ /* 0x002fc60000410000 */
[----:B------:R-:W-:Y:S01]  /*2c70*/  SHFL.DOWN PT, R120, R21, 0x1, 0x1f ;  /* 0x08201f0015787f89 */ /* 0x000fe200000e0000 */
[C---:B---3--:R-:W-:Y:S01]  /*2c80*/  FFMA.FTZ R115, R57.reuse, R115, R116 ;  /* 0x0000007339737223 */ /* 0x048fe20000010074 */
[----:B------:R-:W-:Y:S02]  /*2c90*/  @!P4 MOV R112, R117 ;  /* 0x000000750070c202 */ /* 0x000fe40000000f00 */
[----:B------:R-:W-:Y:S01]  /*2ca0*/  ISETP.NE.AND P4, PT, R30, 0x1f, PT ;  /* 0x0000001f1e00780c */ /* 0x000fe20003f85270 */
[----:B-----5:R-:W-:Y:S01]  /*2cb0*/  @P1 FMUL.FTZ R57, R57, R20 ;  /* 0x0000001439391220 */ /* 0x020fe20000410000 */
[----:B------:R-:W-:Y:S01]  /*2cc0*/  FSEL R118, R116, R115, !P1 ;  /* 0x0000007374767208 */ /* 0x000fe20004800000 */
[----:B------:R-:W0:Y:S01]  /*2cd0*/  SHFL.DOWN PT, R119, R112, 0x1, 0x1f ;  /* 0x08201f0070777f89 */ /* 0x000e2200000e0000 */
[----:B------:R-:W-:-:S03]  /*2ce0*/  ISETP.GE.AND P1, PT, R86, 0x10, PT ;  /* 0x000000105600780c */ /* 0x000fc60003f26270 */
[----:B------:R-:W1:Y:S04]  /*2cf0*/  SHFL.UP PT, R117, R118, 0x10, RZ ;  /* 0x0600000076757989 */ /* 0x000e6800000e00ff */
[----:B------:R-:W3:Y:S04]  /*2d00*/  SHFL.UP PT, R116, R57, 0x10, RZ ;  /* 0x0600000039747989 */ /* 0x000ee800000e00ff */
[----:B------:R-:W-:Y:S04]  /*2d10*/  SHFL.IDX PT, R20, R21, RZ, 0x1f ;  /* 0x00001fff15147589 */ /* 0x000fe800000e0000 */
[----:B------:R5:W2:Y:S01]  /*2d20*/  SHFL.IDX PT, R115, R112, RZ, 0x1f ;  /* 0x00001fff70737589 */ /* 0x000aa200000e0000 */
[----:B0-----:R-:W-:-:S04]  /*2d30*/  @P4 FFMA.FTZ R122, R119, R122, R120 ;  /* 0x0000007a777a4223 */ /* 0x001fc80000010078 */
[----:B------:R-:W-:Y:S01]  /*2d40*/  FFMA.FTZ R113, R122, R56, R113 ;  /* 0x000000387a717223 */ /* 0x000fe20000010071 */
[----:B-1----:R-:W-:-:S03]  /*2d50*/  FFMA.FTZ R117, R57, R117, R118 ;  /* 0x0000007539757223 */ /* 0x002fc60000010076 */
[----:B------:R-:W-:Y:S01]  /*2d60*/  FFMA.FTZ R105, R106, R113, R105 ;  /* 0x000000716a697223 */ /* 0x000fe20000010069 */
[----:B---3--:R-:W-:Y:S01]  /*2d70*/  @P1 FMUL.FTZ R57, R57, R116 ;  /* 0x0000007439391220 */ /* 0x008fe20000410000 */
[----:B------:R-:W-:Y:S01]  /*2d80*/  FSEL R56, R118, R117, !P1 ;  /* 0x0000007576387208 */ /* 0x000fe20004800000 */
[----:B------:R-:W-:Y:S01]  /*2d90*/  FMUL.FTZ R116, R113, R90 ;  /* 0x0000005a71747220 */ /* 0x000fe20000410000 */
[----:B-----5:R-:W-:Y:S01]  /*2da0*/  FFMA.FTZ R112, R108, R105, R23 ;  /* 0x000000696c707223 */ /* 0x020fe20000010017 */
[----:B------:R-:W-:Y:S01]  /*2db0*/  ISETP.NE.AND P1, PT, R30, RZ, PT ;  /* 0x000000ff1e00720c */ /* 0x000fe20003f25270 */
[----:B------:R-:W-:Y:S01]  /*2dc0*/  FMUL.FTZ R117, R105, R97 ;  /* 0x0000006169757220 */ /* 0x000fe20000410000 */
[----:B------:R-:W-:Y:S01]  /*2dd0*/  FMUL.FTZ R23, R7, R116 ;  /* 0x0000007407177220 */ /* 0x000fe20000410000 */
[C---:B--2---:R-:W-:Y:S01]  /*2de0*/  FFMA.FTZ R53, R115.reuse, R53, R20 ;  /* 0x0000003573357223 */ /* 0x044fe20000010014 */
[----:B------:R-:W-:Y:S01]  /*2df0*/  FMUL.FTZ R52, R115, R52 ;  /* 0x0000003473347220 */ /* 0x000fe20000410000 */
[----:B------:R-:W-:Y:S01]  /*2e00*/  FFMA.FTZ R115, R55, R112, R22 ;  /* 0x0000007037737223 */ /* 0x000fe20000010016 */
[----:B------:R-:W-:Y:S01]  /*2e10*/  FMUL.FTZ R118, R112, R88 ;  /* 0x0000005870767220 */ /* 0x000fe20000410000 */
[----:B------:R-:W-:Y:S01]  /*2e20*/  FMUL.FTZ R22, R6, R117 ;  /* 0x0000007506167220 */ /* 0x000fe20000410000 */
[----:B------:R-:W-:Y:S01]  /*2e30*/  SHFL.UP PT, R57, R57, 0x1, RZ ;  /* 0x0420000039397989 */ /* 0x000fe200000e00ff */
[----:B------:R-:W-:Y:S01]  /*2e40*/  FMUL.FTZ R119, R115, R95 ;  /* 0x0000005f73777220 */ /* 0x000fe20000410000 */
[----:B------:R-:W-:-:S02]  /*2e50*/  FMUL.FTZ R21, R5, R118 ;  /* 0x0000007605157220 */ /* 0x000fc40000410000 */
[----:B------:R-:W-:Y:S01]  /*2e60*/  SHFL.UP PT, R56, R56, 0x1, RZ ;  /* 0x0420000038387989 */ /* 0x000fe200000e00ff */
[----:B------:R-:W-:-:S03]  /*2e70*/  FMUL.FTZ R20, R4, R119 ;  /* 0x0000007704147220 */ /* 0x000fc60000410000 */
[----:B------:R0:W-:Y:S04]  /*2e80*/  @!P1 STS.64 [UR7+0xec8], R52 ;  /* 0x000ec834ff009988 */ /* 0x0001e80008000a07 */
[----:B------:R-:W-:Y:S01]  /*2e90*/  STS.128 [R72+0x210], R20 ;  /* 0x0002101448007388 */ /* 0x000fe20000000c00 */
[----:B------:R-:W-:Y:S01]  /*2ea0*/  BAR.SYNC.DEFER_BLOCKING 0x0 ;  /* 0x0000000000007b1d */ /* 0x000fe20000010000 */
[----:B0-----:R-:W-:-:S04]  /*2eb0*/  IADD3 R52, PT, PT, -R102, UR11, RZ ;  /* 0x0000000b66347c10 */ /* 0x001fc8000fffe1ff */
[C---:B------:R-:W-:Y:S02]  /*2ec0*/  ISETP.GE.AND P4, PT, R52.reuse, 0x21, PT ;  /* 0x000000213400780c */ /* 0x040fe40003f86270 */
        /* <DEDUP_REMOVED lines=29> */
.L_x_9861:
[----:B------:R-:W-:Y:S05]  /*30a0*/  BSYNC.RECONVERGENT B0 ;  /* 0x0000000000007941 */ /* 0x000fea0003800200 */
.L_x_9860:
[----:B------:R-:W-:Y:S04]  /*30b0*/  BSSY.RECONVERGENT B0, `(.L_x_9862) ;  /* 0x0000003000007945 */ /* 0x000fe80003800200 */
[----:B------:R-:W-:Y:S05]  /*30c0*/  @!P4 BRA `(.L_x_9863) ;  /* 0x000000000004c947 */ /* 0x000fea0003800000 */
[----:B------:R1:W-:Y:S02]  /*30d0*/  REDG.E.ADD.F32.FTZ.RN.STRONG.GPU desc[UR16][R54.64+0x80], R121 ;  /* 0x00008079360079a6 */ /* 0x0003e4000c12f310 */
.L_x_9863:
[----:B------:R-:W-:Y:S05]  /*30e0*/  BSYNC.RECONVERGENT B0 ;  /* 0x0000000000007941 */ /* 0x000fea0003800200 */
.L_x_9862:
[----:B0-----:R0:W2:Y:S01]  /*30f0*/  LDS R53, [R64+0x100] ;  /* 0x0001000040357984 */ /* 0x0010a20000000800 */
[----:B------:R-:W-:Y:S04]  /*3100*/  BSSY.RECONVERGENT B0, `(.L_x_9864) ;  /* 0x0000003000007945 */ /* 0x000fe80003800200 */
[----:B------:R-:W-:Y:S05]  /*3110*/  @!P5 BRA `(.L_x_9865) ;  /* 0x000000000004d947 */ /* 0x000fea0003800000 */
[----:B--2---:R3:W-:Y:S02]  /*3120*/  REDG.E.ADD.F32.FTZ.RN.STRONG.GPU desc[UR16][R54.64+0x100], R53 ;  /* 0x00010035360079a6 */ /* 0x0047e4000c12f310 */
.L_x_9865:
[----:B------:R-:W-:Y:S05]  /*3130*/  BSYNC.RECONVERGENT B0 ;  /* 0x0000000000007941 */ /* 0x000fea0003800200 */
.L_x_9864:
[----:B--23--:R2:W3:Y:S01]  /*3140*/  LDS R53, [R64+0x180] ;  /* 0x0001800040357984 */ /* 0x00c4e20000000800 */
[----:B------:R-:W-:Y:S04]  /*3150*/  BSSY.RECONVERGENT B0, `(.L_x_9866) ;  /* 0x0000003000007945 */ /* 0x000fe80003800200 */
[----:B------:R-:W-:Y:S05]  /*3160*/  @!P6 BRA `(.L_x_9867) ;  /* 0x000000000004e947 */ /* 0x000fea0003800000 */
[----:B---3--:R4:W-:Y:S02]  /*3170*/  REDG.E.ADD.F32.FTZ.RN.STRONG.GPU desc[UR16][R54.64+0x180], R53 ;  /* 0x00018035360079a6 */ /* 0x0089e4000c12f310 */
.L_x_9867:
[----:B------:R-:W-:Y:S05]  /*3180*/  BSYNC.RECONVERGENT B0 ;  /* 0x0000000000007941 */ /* 0x000fea0003800200 */
.L_x_9866:
        /* <DEDUP_REMOVED lines=64> */
.L_x_9869:
[----:B------:R-:W-:Y:S05]  /*3590*/  BSYNC.RECONVERGENT B0 ;  /* 0x0000000000007941 */ /* 0x000fea0003800200 */
.L_x_9868:
[----:B------:R-:W-:-:S04]  /*35a0*/  UIADD3 UR4, UPT, UPT, UR4, 0x1, URZ ;  /* 0x0000000104047890 */ /* 0x000fc8000fffe0ff */
[----:B------:R-:W-:-:S09]  /*35b0*/  UISETP.GE.AND UP0, UPT, UR4, UR12, UPT ;  /* 0x0000000c0400728c */ /* 0x000fd2000bf06270 */
[----:B------:R-:W-:Y:S05]  /*35c0*/  BRA.U !UP0, `(.L_x_9870) ;  /* 0xffffffed084c7547 */ /* 0x000fea000b83ffff */
.L_x_9856:
[----:B------:R-:W-:Y:S01]  /*35d0*/  BAR.SYNC.DEFER_BLOCKING 0x0 ;  /* 0x0000000000007b1d */ /* 0x000fe20000010000 */
[-C--:B------:R-:W-:Y:S01]  /*35e0*/  ISETP.GE.AND P0, PT, R71, R60.reuse, PT ;  /* 0x0000003c4700720c */ /* 0x080fe20003f06270 */
[----:B------:R-:W-:Y:S01]  /*35f0*/  HFMA2 R0, -RZ, RZ, 0, 0 ;  /* 0x00000000ff007431 */ /* 0x000fe200000001ff */
[-C--:B------:R-:W-:Y:S01]  /*3600*/  ISETP.GE.AND P2, PT, R69, R60.reuse, PT ;  /* 0x0000003c4500720c */ /* 0x080fe20003f46270 */
[----:B-1----:R-:W-:Y:S01]  /*3610*/  HFMA2 R16, -RZ, RZ, 0, 0 ;  /* 0x00000000ff107431 */ /* 0x002fe200000001ff */
[-C--:B------:R-:W-:Y:S01]  /*3620*/  ISETP.GE.AND P3, PT, R67, R60.reuse, PT ;  /* 0x0000003c4300720c */ /* 0x080fe20003f66270 */
[----:B------:R-:W1:Y:S01]  /*3630*/  LDCU.64 UR8, c[0x0][0x500] ;  /* 0x0000a000ff0877ac */ /* 0x000e620008000a00 */
[----:B------:R-:W-:Y:S02]  /*3640*/  ISETP.GE.AND P4, PT, R65, R60, PT ;  /* 0x0000003c4100720c */ /* 0x000fe40003f86270 */
[----:B------:R-:W-:Y:S01]  /*3650*/  MOV R2, RZ ;  /* 0x000000ff00027202 */ /* 0x000fe20000000f00 */
[----:B------:R-:W4:Y:S01]  /*3660*/  LDCU.64 UR10, c[0x0][0x550] ;  /* 0x0000aa00ff0a77ac */ /* 0x000f220008000a00 */
[----:B------:R-:W-:-:S03]  /*3670*/  MOV R18, RZ ;  /* 0x000000ff00127202 */ /* 0x000fc60000000f00 */
[----:B------:R-:W5:Y:S04]  /*3680*/  @!P0 LDG.E R0, desc[UR16][R36.64] ;  /* 0x0000001024008981 */ /* 0x000f68000c1e1900 */
[----:B------:R-:W2:Y:S04]  /*3690*/  @!P2 LDG.E R2, desc[UR16][R36.64+0x80] ;  /* 0x000080102402a981 */ /* 0x000ea8000c1e1900 */
[----:B------:R-:W3:Y:S04]  /*36a0*/  @!P3 LDG.E R16, desc[UR16][R36.64+0x100] ;  /* 0x000100102410b981 */ /* 0x000ee8000c1e1900 */
[----:B------:R0:W4:Y:S02]  /*36b0*/  @!P4 LDG.E R18, desc[UR16][R36.64+0x180] ;  /* 0x000180102412c981 */ /* 0x000124000c1e1900 */
[----:B0-----:R-:W0:Y:S02]  /*36c0*/  LDC.64 R36, c[0x0][0x4f8] ;  /* 0x00013e00ff247b82 */ /* 0x001e240000000a00 */
        /* <DEDUP_REMOVED lines=28> */
[----:B------:R3:W4:Y:S01]  /*3890*/  @!P3 MUFU.EX2 R7, R3 ;  /* 0x000000030007b308 */ /* 0x0007220000000800 */
[----:B------:R-:W5:Y:S07]  /*38a0*/  LDS R14, [UR6+0x200] ;  /* 0x00020006ff0e7984 */ /* 0x000f6e0008000800 */
[----:B------:R1:W0:Y:S01]  /*38b0*/  @!P4 MUFU.EX2 R6, R2 ;  /* 0x000000020006c308 */ /* 0x0002220000000800 */
[----:B---3--:R-:W-:Y:S02]  /*38c0*/  HFMA2 R3, -RZ, RZ, 0, 0 ;  /* 0x00000000ff037431 */ /* 0x008fe400000001ff */
[----:B--2---:R-:W-:-:S05]  /*38d0*/  @!P5 FADD.FTZ R0, R0, 1 ;  /* 0x3f8000000000d421 */ /* 0x004fca0000010000 */
[----:B------:R-:W2:Y:S01]  /*38e0*/  @!P5 MUFU.RCP R13, R0 ;  /* 0x00000000000dd308 */ /* 0x000ea20000001000 */
[----:B-1----:R-:W-:Y:S01]  /*38f0*/  MOV R2, R61 ;  /* 0x0000003d00027202 */ /* 0x002fe20000000f00 */
[----:B----4-:R-:W-:-:S04]  /*3900*/  @!P3 FADD.FTZ R7, R7, 1 ;  /* 0x3f8000000707b421 */ /* 0x010fc80000010000 */
[----:B0-----:R-:W-:Y:S02]  /*3910*/  IMAD.WIDE.U32 R4, R36, UR18, R2 ;  /* 0x0000001224047c25 */ /* 0x001fe4000f8e0002 */
[----:B------:R-:W0:Y:S02]  /*3920*/  @!P2 MUFU.EX2 R12, R12 ;  /* 0x0000000c000ca308 */ /* 0x000e240000000800 */
[----:B------:R-:W-:Y:S01]  /*3930*/  @!P4 FADD.FTZ R6, R6, 1 ;  /* 0x3f8000000606c421 */ /* 0x000fe20000010000 */
[----:B------:R-:W-:Y:S02]  /*3940*/  IMAD R5, R37, UR18, R5 ;  /* 0x0000001225057c24 */ /* 0x000fe4000f8e0205 */
[----:B------:R-:W1:Y:S01]  /*3950*/  LDC.64 R36, c[0x0][0x518] ;  /* 0x00014600ff247b82 */ /* 0x000e620000000a00 */
[C---:B------:R-:W-:Y:S02]  /*3960*/  IMAD.WIDE.U32 R4, R93.reuse, UR8, R4 ;  /* 0x000000085d047c25 */ /* 0x040fe4000f8e0004 */
[----:B------:R-:W3:Y:S02]  /*3970*/  @!P4 MUFU.RCP R6, R6 ;  /* 0x000000060006c308 */ /* 0x000ee40000001000 */
[----:B--2---:R-:W-:Y:S01]  /*3980*/  @!P5 FMUL.FTZ R8, R8, R13 ;  /* 0x0000000d0808d220 */ /* 0x004fe20000410000 */
[----:B------:R-:W-:Y:S01]  /*3990*/  IMAD R16, R93, UR9, R5 ;  /* 0x000000095d107c24 */ /* 0x000fe2000f8e0205 */
[----:B------:R-:W-:Y:S01]  /*39a0*/  IADD3 R5, P0, PT, R71, R4, RZ ;  /* 0x0000000447057210 */ /* 0x000fe20007f1e0ff */
[----:B------:R-:W2:Y:S03]  /*39b0*/  LDCU.64 UR8, c[0x0][0x560] ;  /* 0x0000ac00ff0877ac */ /* 0x000ea60008000a00 */
[----:B------:R-:W-:Y:S01]  /*39c0*/  IADD3.X R16, PT, PT, RZ, R16, RZ, P0, !PT ;  /* 0x00000010ff107210 */ /* 0x000fe200007fe4ff */
[----:B------:R-:W4:Y:S01]  /*39d0*/  @!P3 MUFU.RCP R7, R7 ;  /* 0x000000070007b308 */ /* 0x000f220000001000 */
[----:B------:R-:W-:Y:S01]  /*39e0*/  LEA R4, P0, R5, UR10, 0x2 ;  /* 0x0000000a05047c11 */ /* 0x000fe2000f8010ff */
[----:B0-----:R-:W-:-:S03]  /*39f0*/  @!P2 FADD.FTZ R12, R12, 1 ;  /* 0x3f8000000c0ca421 */ /* 0x001fc60000010000 */
[----:B------:R-:W-:Y:S02]  /*3a00*/  LEA.HI.X R5, R5, UR11, R16, 0x2, P0 ;  /* 0x0000000b05057c11 */ /* 0x000fe400080f1410 */
[-C--:B-----5:R-:W-:Y:S01]  /*3a10*/  ISETP.GE.AND P6, PT, R71, R14.reuse, PT ;  /* 0x0000000e4700720c */ /* 0x0a0fe20003fc6270 */
[----:B------:R-:W0:Y:S01]  /*3a20*/  @!P2 MUFU.RCP R12, R12 ;  /* 0x0000000c000ca308 */ /* 0x000e220000001000 */
[----:B------:R-:W-:Y:S01]  /*3a30*/  ISETP.GE.AND P0, PT, R69, R14, PT ;  /* 0x0000000e4500720c */ /* 0x000fe20003f06270 */
[----:B---3--:R-:W-:Y:S01]  /*3a40*/  @!P4 FMUL.FTZ R9, R9, R6 ;  /* 0x000000060909c220 */ /* 0x008fe20000410000 */
[----:B------:R-:W-:Y:S01]  /*3a50*/  ISETP.GE.AND P5, PT, R67, R14, PT ;  /* 0x0000000e4300720c */ /* 0x000fe20003fa6270 */
[----:B-1----:R-:W-:-:S04]  /*3a60*/  IMAD.WIDE.U32 R2, R36, UR18, R2 ;  /* 0x0000001224027c25 */ /* 0x002fc8000f8e0002 */
[----:B------:R-:W-:Y:S02]  /*3a70*/  IMAD R3, R37, UR18, R3 ;  /* 0x0000001225037c24 */ /* 0x000fe4000f8e0203 */
[----:B----4-:R-:W-:Y:S02]  /*3a80*/  @!P3 FMUL.FTZ R10, R10, R7 ;  /* 0x000000070a0ab220 */ /* 0x010fe40000410000 */
        /* <DEDUP_REMOVED lines=27> */
[----:B------:R-:W-:Y:S02]  /*3c40*/  ISETP.GE.AND P3, PT, R65, R0, PT ;  /* 0x000000004100720c */ /* 0x000fe40003f66270 */
[----:B------:R-:W-:-:S02]  /*3c50*/  IADD3.X R0, PT, PT, RZ, R4, RZ, P4, !PT ;  /* 0x00000004ff007210 */ /* 0x000fc400027fe4ff */
        /* <DEDUP_REMOVED lines=17> */
.L_x_9846:
        /* <DEDUP_REMOVED lines=34> */
.L_x_9873:
[----:B------:R-:W-:Y:S05]  /*3f90*/  BSYNC.RECONVERGENT B0 ;  /* 0x0000000000007941 */ /* 0x000fea0003800200 */
.L_x_9872:
        /* <DEDUP_REMOVED lines=26> */
.L_x_9875:
[----:B------:R-:W-:Y:S05]  /*4140*/  BSYNC.RECONVERGENT B0 ;  /* 0x0000000000007941 */ /* 0x000fea0003800200 */
.L_x_9874:
        /* <DEDUP_REMOVED lines=13> */
.L_x_9877:
        /* <DEDUP_REMOVED lines=25> */
.L_x_9876:
[----:B------:R-:W-:Y:S05]  /*43b0*/  EXIT ;  /* 0x000000000000794d */ /* 0x000fea0003800000 */
.L_x_9878:
        /* <DEDUP_REMOVED lines=12> */
.L_x_10548:


//--------------------- .text._Z25selective_scan_bwd_kernelI32Selective_Scan_bwd_kernel_traitsILi32ELi4ELb0ELb1ELb1ELb0ELb0EffEEv12SSMParamsBwd --------------------------
	.section	.text._Z25selective_scan_bwd_kernelI32Selective_Scan_bwd_kernel_traitsILi32ELi4ELb0ELb1ELb1ELb0ELb0EffEEv12SSMParamsBwd,"ax",@progbits
	.align	128
        .global         _Z25selective_scan_bwd_kernelI32Selective_Scan_bwd_kernel_traitsILi32ELi4ELb0ELb1ELb1ELb0ELb0EffEEv12SSMParamsBwd
        .type           _Z25selective_scan_bwd_kernelI32Selective_Scan_bwd_kernel_traitsILi32ELi4ELb0ELb1ELb1ELb0ELb0EffEEv12SSMParamsBwd,@function
        .size           _Z25selective_scan_bwd_kernelI32Selective_Scan_bwd_kernel_traitsILi32ELi4ELb0ELb1ELb1ELb0ELb0EffEEv12SSMParamsBwd,(.L_x_10549 - _Z25selective_scan_bwd_kernelI32Selective_Scan_bwd_kernel_traitsILi32ELi4ELb0ELb1ELb1ELb0ELb0EffEEv12SSMParamsBwd)
        .other          _Z25selective_scan_bwd_kernelI32Selective_Scan_bwd_kernel_traitsILi32ELi4ELb0ELb1ELb1ELb0ELb0EffEEv12SSMParamsBwd,@"STO_CUDA_ENTRY STV_DEFAULT"
_Z25selective_scan_bwd_kernelI32Selective_Scan_bwd_kernel_traitsILi32ELi4ELb0ELb1ELb1ELb0ELb0EffEEv12SSMParamsBwd:
.text._Z25selective_scan_bwd_kernelI32Selective_Scan_bwd_kernel_traitsILi32ELi4ELb0ELb1ELb1ELb0ELb0EffEEv12SSMParamsBwd:
        /* <DEDUP_REMOVED lines=34> */
[----:B----4-:R-:W-:-:S04]  /*0220*/  IMAD.MOV R10, RZ, RZ, -R7 ;  /* 0x000000ffff0a7224 */ /* 0x010fc800078e0a07 */
[----:B------:R-:W-:Y:S01]  /*0230*/  IMAD R3, R10, R9, RZ ;  /* 0x000000090a037224 */ /* 0x000fe200078e02ff */
[----:B------:R-:W-:Y:S02]  /*0240*/  IABS R2, R101 ;  /* 0x0000006500027213 */ /* 0x000fe40000000000 */
[----:B------:R-:W4:Y:S01]  /*0250*/  LDC.64 R32, c[0x0][0x528] ;  /* 0x00014a00ff207b82 */ /* 0x000f220000000a00 */
[----:B------:R-:W-:-:S06]  /*0260*/  IMAD.HI.U32 R7, R7, R3, R6 ;  /* 0x0000000307077227 */ /* 0x000fcc00078e0006 */
[----:B------:R-:W-:Y:S01]  /*0270*/  IMAD.HI.U32 R0, R7, R2, RZ ;  /* 0x0000000207007227 */ /* 0x000fe200078e00ff */
[----:B------:R-:W4:Y:S04]  /*0280*/  LDC.64 R34, c[0x0][0x448] ;  /* 0x00011200ff227b82 */ /* 0x000f280000000a00 */
[----:B------:R-:W-:Y:S02]  /*0290*/  IADD3 R3, PT, PT, -R0, RZ, RZ ;  /* 0x000000ff00037210 */ /* 0x000fe40007ffe1ff */
[----:B---3--:R-:W-:Y:S02]  /*02a0*/  ISETP.NE.U32.AND P0, PT, R4, RZ, PT ;  /* 0x000000ff0400720c */ /* 0x008fe40003f05070 */
[----:B------:R-:W3:Y:S01]  /*02b0*/  LDC.64 R36, c[0x0][0x450] ;  /* 0x00011400ff247b82 */ /* 0x000ee20000000a00 */
[----:B------:R-:W-:Y:S01]  /*02c0*/  IMAD R2, R9, R3, R2 ;  /* 0x0000000309027224 */ /* 0x000fe200078e0202 */
[----:B------:R-:W-:-:S04]  /*02d0*/  ISETP.NE.AND.EX P0, PT, R5, RZ, PT, P0 ;  /* 0x000000ff0500720c */ /* 0x000fc80003f05300 */
[----:B------:R-:W-:Y:S01]  /*02e0*/  ISETP.GT.U32.AND P2, PT, R9, R2, PT ;  /* 0x000000020900720c */ /* 0x000fe20003f44070 */
[----:B------:R-:W-:Y:S01]  /*02f0*/  UIMAD.WIDE.U32 UR6, UR18, UR12, URZ ;  /* 0x0000000c120672a5 */ /* 0x000fe2000f8e00ff */
[----:B------:R-:W0:Y:S08]  /*0300*/  LDC.64 R62, c[0x0][0x4a8] ;  /* 0x00012a00ff3e7b82 */ /* 0x000e300000000a00 */
[----:B------:R-:W2:Y:S03]  /*0310*/  @P0 LDC R10, c[0x0][0x384] ;  /* 0x0000e100ff0a0b82 */ /* 0x000ea60000000800 */
[----:B------:R-:W-:-:S05]  /*0320*/  @!P2 IMAD.IADD R2, R2, 0x1, -R9 ;  /* 0x000000010202a824 */ /* 0x000fca00078e0a09 */
        /* <DEDUP_REMOVED lines=13> */
[----:B------:R-:W-:-:S02]  /*0400*/  @P1 IADD3 R0, PT, PT, R0, 0x1, RZ ;  /* 0x0000000100001810 */ /* 0x000fc40007ffe0ff */
[----:B------:R-:W-:Y:S01]  /*0410*/  MOV R3, UR5 ;  /* 0x0000000500037c02 */ /* 0x000fe20008000f00 */
[----:B------:R-:W-:Y:S01]  /*0420*/  IMAD.U32 R3, RZ, RZ, UR8 ;  /* 0x00000008ff037e24 */ /* 0x000fe2000f8e00ff */
[----:B------:R-:W-:Y:S01]  /*0430*/  ISETP.NE.AND P2, PT, R8, RZ, PT ;  /* 0x000000ff0800720c */ /* 0x000fe20003f45270 */
[----:B------:R-:W-:Y:S01]  /*0440*/  IMAD.MOV.U32 R67, RZ, RZ, R0 ;  /* 0x000000ffff437224 */ /* 0x000fe200078e0000 */
[----:B------:R-:W-:Y:S01]  /*0450*/  LEA R9, R19, 0xffffff80, 0x7 ;  /* 0xffffff8013097811 */ /* 0x000fe200078e38ff */
[----:B------:R-:W-:Y:S01]  /*0460*/  IMAD.WIDE.U32 R2, R101, UR10, R2 ;  /* 0x0000000a65027c25 */ /* 0x000fe2000f8e0002 */
[----:B------:R-:W-:Y:S01]  /*0470*/  ISETP.GE.AND P1, PT, R19, 0x1, PT ;  /* 0x000000011300780c */ /* 0x000fe20003f26270 */
[----:B------:R-:W0:Y:S02]  /*0480*/  LDCU.64 UR8, c[0x0][0x3b0] ;  /* 0x00007600ff0877ac */ /* 0x000e240008000a00 */
[----:B--2---:R-:W-:Y:S02]  /*0490*/  @P0 IMAD R0, R10, UR18, R101 ;  /* 0x000000120a000c24 */ /* 0x004fe4000f8e0265 */
[----:B------:R-:W-:Y:S01]  /*04a0*/  IMAD R13, R101, UR11, R3 ;  /* 0x0000000b650d7c24 */ /* 0x000fe2000f8e0203 */
[----:B------:R-:W2:Y:S01]  /*04b0*/  LDCU.64 UR10, c[0x0][0x3d0] ;  /* 0x00007a00ff0a77ac */ /* 0x000ea20008000a00 */
[----:B------:R-:W-:-:S02]  /*04c0*/  @P0 IMAD R0, R0, R19, RZ ;  /* 0x0000001300000224 */ /* 0x000fc400078e02ff */
[----:B------:R-:W2:Y:S01]  /*04d0*/  LDC.64 R18, c[0x0][0x3e8] ;  /* 0x0000fa00ff127b82 */ /* 0x000ea20000000a00 */
[----:B------:R-:W-:Y:S01]  /*04e0*/  IMAD.U32 R5, RZ, RZ, UR4 ;  /* 0x00000004ff057e24 */ /* 0x000fe2000f8e00ff */
[----:B---3--:R-:W-:Y:S01]  /*04f0*/  UIMAD.WIDE.U32 UR4, UR18, UR6, URZ ;  /* 0x00000006120472a5 */ /* 0x008fe2000f8e00ff */
[----:B------:R-:W-:Y:S02]  /*0500*/  @!P3 IADD3 R67, PT, PT, -R67, RZ, RZ ;  /* 0x000000ff4343b210 */ /* 0x000fe40007ffe1ff */
[----:B------:R-:W-:Y:S01]  /*0510*/  @!P2 LOP3.LUT R67, RZ, R8, RZ, 0x33, !PT ;  /* 0x00000008ff43a212 */ /* 0x000fe200078e33ff */
[----:B------:R-:W-:Y:S01]  /*0520*/  UIMAD UR5, UR18, UR7, UR5 ;  /* 0x00000007120572a4 */ /* 0x000fe2000f8e0205 */
[----:B-1----:R-:W-:Y:S02]  /*0530*/  @P0 IMAD R3, R0, R21, RZ ;  /* 0x0000001500030224 */ /* 0x002fe400078e02ff */
[----:B------:R-:W-:Y:S02]  /*0540*/  SHF.R.S32.HI R39, RZ, 0x1f, R67 ;  /* 0x0000001fff277819 */ /* 0x000fe40000011443 */
[----:B------:R-:W-:Y:S01]  /*0550*/  IADD3 R26, P3, PT, R9, R2, RZ ;  /* 0x00000002091a7210 */ /* 0x000fe20007f7e0ff */
[----:B----4-:R-:W-:Y:S01]  /*0560*/  @P0 IMAD.WIDE R76, R3, 0x8, R6 ;  /* 0x00000008034c0825 */ /* 0x010fe200078e0206 */
[----:B0-----:R-:W-:-:S03]  /*0570*/  UIMAD.WIDE.U32 UR6, UR18, UR8, URZ ;  /* 0x00000008120672a5 */ /* 0x001fc6000f8e00ff */
        /* <DEDUP_REMOVED lines=23> */
[----:B------:R-:W-:-:S02]  /*06f0*/  IADD3.X R3, PT, PT, R0, R7, RZ, P5, !PT ;  /* 0x0000000700037210 */ /* 0x000fc40002ffe4ff */
[C---:B------:R-:W-:Y:S01]  /*0700*/  IADD3.X R2, PT, PT, R0.reuse, R15, RZ, P0, !PT ;  /* 0x0000000f00027210 */ /* 0x040fe200007fe4ff */
[----:B------:R-:W-:Y:S01]  /*0710*/  IMAD.WIDE.U32 R74, R101, R62, RZ ;  /* 0x0000003e654a7225 */ /* 0x000fe200078e00ff */
[----:B------:R-:W-:Y:S02]  /*0720*/  IADD3.X R0, PT, PT, R0, R17, RZ, P2, !PT ;  /* 0x0000001100007210 */ /* 0x000fe400017fe4ff */
[----:B------:R-:W-:Y:S02]  /*0730*/  LEA.HI.X R26, R26, R29, R5, 0x2, P3 ;  /* 0x0000001d1a1a7211 */ /* 0x000fe400018f1405 */
[----:B------:R-:W-:Y:S02]  /*0740*/  LEA R25, P4, R24, R30, 0x2 ;  /* 0x0000001e18197211 */ /* 0x000fe400078810ff */
[----:B------:R-:W-:Y:S02]  /*0750*/  LEA R23, P0, R22, R32, 0x2 ;  /* 0x0000002016177211 */ /* 0x000fe400078010ff */
[----:B------:R-:W-:-:S02]  /*0760*/  LEA R21, P2, R20, R34, 0x2 ;  /* 0x0000002214157211 */ /* 0x000fc400078410ff */
[----:B------:R-:W-:Y:S01]  /*0770*/  LEA R19, P3, R9, R36, 0x2 ;  /* 0x0000002409137211 */ /* 0x000fe200078610ff */
[----:B------:R-:W-:Y:S01]  /*0780*/  IMAD R63, R101, R63, R75 ;  /* 0x0000003f653f7224 */ /* 0x000fe200078e024b */
[----:B------:R-:W-:Y:S01]  /*0790*/  LEA.HI.X R24, R24, R31, R4, 0x2, P4 ;  /* 0x0000001f18187211 */ /* 0x000fe200020f1404 */
[----:B------:R-:W-:Y:S01]  /*07a0*/  IMAD.MOV.U32 R61, RZ, RZ, RZ ;  /* 0x000000ffff3d7224 */ /* 0x000fe200078e00ff */
[----:B------:R-:W-:Y:S02]  /*07b0*/  LEA.HI.X R22, R22, R33, R3, 0x2, P0 ;  /* 0x0000002116167211 */ /* 0x000fe400000f1403 */
[----:B------:R-:W-:Y:S02]  /*07c0*/  LEA.HI.X R20, R20, R35, R2, 0x2, P2 ;  /* 0x0000002314147211 */ /* 0x000fe400010f1402 */
[----:B------:R-:W-:Y:S01]  /*07d0*/  LEA.HI.X R17, R9, R37, R0, 0x2, P3 ;  /* 0x0000002509117211 */ /* 0x000fe200018f1400 */
[----:B------:R-:W-:Y:S06]  /*07e0*/  @!P1 BRA `(.L_x_9879) ;  /* 0x0000002000649947 */ /* 0x000fec0003800000 */
        /* <DEDUP_REMOVED lines=8> */
[----:B------:R-:W4:Y:S01]  /*0870*/  LDCU.64 UR10, c[0x0][0x4e0] ;  /* 0x00009c00ff0a77ac */ /* 0x000f220008000a00 */
[----:B------:R-:W-:-:S06]  /*0880*/  UMOV UR4, 0x400 ;  /* 0x0000040000047882 */ /* 0x000fcc0000000000 */
[----:B------:R-:W4:Y:S01]  /*0890*/  LDC.64 R8, c[0x0][0x4d8] ;  /* 0x00013600ff087b82 */ /* 0x000f220000000a00 */
[----:B--2---:R-:W-:Y:S01]  /*08a0*/  IMAD.WIDE.U32 R70, R101, UR6, RZ ;  /* 0x0000000665467c25 */ /* 0x004fe2000f8e00ff */
[----:B------:R-:W2:Y:S03]  /*08b0*/  LDCU UR6, c[0x0][0x394] ;  /* 0x00007280ff0677ac */ /* 0x000ea60008000800 */
[----:B---3--:R-:W-:Y:S01]  /*08c0*/  IMAD R0, R39, UR8, RZ ;  /* 0x0000000827007c24 */ /* 0x008fe2000f8e02ff */
[----:B-1----:R-:W-:Y:S01]  /*08d0*/  ULEA UR5, UR5, UR4, 0x18 ;  /* 0x0000000405057291 */ /* 0x002fe2000f8ec0ff */
[----:B------:R-:W-:Y:S01]  /*08e0*/  IMAD R57, R101, UR7, R71 ;  /* 0x0000000765397c24 */ /* 0x000fe2000f8e0247 */
[----:B0-----:R-:W-:Y:S01]  /*08f0*/  SHF.L.U32 R18, R72, 0x2, RZ ;  /* 0x0000000248127819 */ /* 0x001fe200000006ff */
[----:B----4-:R-:W-:-:S03]  /*0900*/  IMAD.WIDE.U32 R2, R6, UR18, R72 ;  /* 0x0000001206027c25 */ /* 0x010fc6000f8e0048 */
[----:B------:R-:W-:Y:S02]  /*0910*/  LEA R16, R72, UR5, 0x4 ;  /* 0x0000000548107c11 */ /* 0x000fe4000f8e20ff */
[----:B------:R-:W-:Y:S01]  /*0920*/  LOP3.LUT R15, R18, 0xf80, RZ, 0xc0, !PT ;  /* 0x00000f80120f7812 */ /* 0x000fe200078ec0ff */
[----:B------:R-:W-:Y:S01]  /*0930*/  IMAD R3, R7, UR18, R3 ;  /* 0x0000001207037c24 */ /* 0x000fe2000f8e0203 */
[----:B------:R-:W-:Y:S01]  /*0940*/  LOP3.LUT R12, R72, 0x1f, RZ, 0xc0, !PT ;  /* 0x0000001f480c7812 */ /* 0x000fe200078ec0ff */
[----:B------:R-:W-:Y:S01]  /*0950*/  IMAD R6, R39, UR10, RZ ;  /* 0x0000000a27067c24 */ /* 0x000fe2000f8e02ff */
[--C-:B------:R-:W-:Y:S01]  /*0960*/  LOP3.LUT R15, R15, 0x1f, R72.reuse, 0xf8, !PT ;  /* 0x0000001f0f0f7812 */ /* 0x100fe200078ef848 */
[----:B------:R-:W-:Y:S01]  /*0970*/  IMAD.WIDE.U32 R4, R8, UR18, R72 ;  /* 0x0000001208047c25 */ /* 0x000fe2000f8e0048 */
[----:B------:R-:W-:Y:S02]  /*0980*/  IADD3 R10, PT, PT, R72, 0x200, RZ ;  /* 0x00000200480a7810 */ /* 0x000fe40007ffe0ff */
[----:B------:R-:W-:Y:S01]  /*0990*/  LOP3.LUT R13, R15, 0x20, RZ, 0xfc, !PT ;  /* 0x000000200f0d7812 */ /* 0x000fe200078efcff */
[----:B------:R-:W-:Y:S01]  /*09a0*/  IMAD R5, R9, UR18, R5 ;  /* 0x0000001209057c24 */ /* 0x000fe2000f8e0205 */
[----:B------:R-:W-:Y:S01]  /*09b0*/  LOP3.LUT R11, R15, 0x40, RZ, 0xfc, !PT ;  /* 0x000000400f0b7812 */ /* 0x000fe200078efcff */
[----:B------:R-:W-:Y:S01]  /*09c0*/  IMAD.WIDE.U32 R68, R67, UR8, R2 ;  /* 0x0000000843447c25 */ /* 0x000fe2000f8e0002 */
[----:B------:R-:W-:-:S02]  /*09d0*/  IADD3 R3, PT, PT, R16, 0x400, RZ ;  /* 0x0000040010037810 */ /* 0x000fc40007ffe0ff */
[----:B------:R-:W-:Y:S01]  /*09e0*/  LOP3.LUT R9, R15, 0x60, RZ, 0xfc, !PT ;  /* 0x000000600f097812 */ /* 0x000fe200078efcff */
[C---:B------:R-:W-:Y:S02]  /*09f0*/  IMAD R7, R67.reuse, UR9, R0 ;  /* 0x0000000943077c24 */ /* 0x040fe4000f8e0200 */
[C---:B------:R-:W-:Y:S02]  /*0a00*/  IMAD R29, R67.reuse, UR11, R6 ;  /* 0x0000000b431d7c24 */ /* 0x040fe4000f8e0206 */
[----:B------:R-:W-:Y:S01]  /*0a10*/  IMAD.WIDE.U32 R66, R67, UR10, R4 ;  /* 0x0000000a43427c25 */ /* 0x000fe2000f8e0004 */
[----:B------:R-:W-:-:S03]  /*0a20*/  IADD3 R7, PT, PT, R69, R7, RZ ;  /* 0x0000000745077210 */ /* 0x000fc60007ffe0ff */
[----:B--2---:R-:W-:Y:S02]  /*0a30*/  IMAD.U32 R14, RZ, RZ, UR6 ;  /* 0x00000006ff0e7e24 */ /* 0x004fe4000f8e00ff */
[----:B------:R-:W-:Y:S02]  /*0a40*/  IMAD R8, R72, -0xc, R3 ;  /* 0xfffffff448087824 */ /* 0x000fe400078e0203 */
[----:B------:R-:W-:-:S07]  /*0a50*/  IMAD.IADD R6, R67, 0x1, R29 ;  /* 0x0000000143067824 */ /* 0x000fce00078e021d */
.L_x_9895:
[----:B0-----:R-:W0:Y:S01]  /*0a60*/  LDCU UR4, c[0x0][0x388] ;  /* 0x00007100ff0477ac */ /* 0x001e220008000800 */
[----:B------:R-:W-:Y:S01]  /*0a70*/  IADD3 R5, PT, PT, R14, -0x1, RZ ;  /* 0xffffffff0e057810 */ /* 0x000fe20007ffe0ff */
[----:B------:R-:W-:Y:S02]  /*0a80*/  IMAD.SHL.U32 R36, R15, 0x4, RZ ;  /* 0x000000040f247824 */ /* 0x000fe400078e00ff */
[----:B------:R-:W-:Y:S02]  /*0a90*/  HFMA2 R31, -RZ, RZ, 0, 0 ;  /* 0x00000000ff1f7431 */ /* 0x000fe400000001ff */
[----:B------:R-:W-:Y:S01]  /*0aa0*/  IMAD.MOV.U32 R35, RZ, RZ, RZ ;  /* 0x000000ffff237224 */ /* 0x000fe200078e00ff */
[----:B------:R-:W-:Y:S01]  /*0ab0*/  SHF.L.U32 R64, R5, 0x7, RZ ;  /* 0x0000000705407819 */ /* 0x000fe200000006ff */
[----:B------:R-:W-:Y:S01]  /*0ac0*/  HFMA2 R39, -RZ, RZ, 0, 0 ;  /* 0x00000000ff277431 */ /* 0x000fe200000001ff */
        /* <DEDUP_REMOVED lines=10> */
[----:B---3--:R-:W3:Y:S04]  /*0b70*/  @!P1 LDG.E R35, desc[UR16][R28.64+0x80] ;  /* 0x000080101c239981 */ /* 0x008ee8000c1e1900 */
[----:B----4-:R-:W4:Y:S04]  /*0b80*/  @!P2 LDG.E R37, desc[UR16][R28.64+0x100] ;  /* 0x000100101c25a981 */ /* 0x010f28000c1e1900 */
[----:B------:R-:W4:Y:S01]  /*0b90*/  @!P3 LDG.E R39, desc[UR16][R28.64+0x180] ;  /* 0x000180101c27b981 */ /* 0x000f22000c1e1900 */
[----:B------:R-:W0:Y:S01]  /*0ba0*/  S2UR UR6, SR_CgaCtaId ;  /* 0x00000000000679c3 */ /* 0x000e220000008800 */
[----:B------:R-:W-:Y:S01]  /*0bb0*/  UMOV UR4, 0x400 ;  /* 0x0000040000047882 */ /* 0x000fe20000000000 */
[----:B------:R-:W-:Y:S01]  /*0bc0*/  HFMA2 R51, -RZ, RZ, 0, 0 ;  /* 0x00000000ff337431 */ /* 0x000fe200000001ff */
[----:B------:R-:W1:Y:S01]  /*0bd0*/  S2R R3, SR_LANEID ;  /* 0x0000000000037919 */ /* 0x000e620000000000 */
[C---:B------:R-:W-:Y:S01]  /*0be0*/  IADD3 R32, P4, PT, R36.reuse, R25, RZ ;  /* 0x0000001924207210 */ /* 0x040fe20007f9e0ff */
[----:B------:R-:W-:Y:S01]  /*0bf0*/  IMAD.MOV.U32 R41, RZ, RZ, RZ ;  /* 0x000000ffff297224 */ /* 0x000fe200078e00ff */
[----:B------:R-:W-:Y:S01]  /*0c00*/  MOV R43, RZ ;  /* 0x000000ff002b7202 */ /* 0x000fe20000000f00 */
[----:B------:R-:W-:Y:S01]  /*0c10*/  IMAD.MOV.U32 R49, RZ, RZ, RZ ;  /* 0x000000ffff317224 */ /* 0x000fe200078e00ff */
[----:B------:R-:W-:Y:S01]  /*0c20*/  IADD3.X R33, PT, PT, RZ, R24, RZ, P4, !PT ;  /* 0x00000018ff217210 */ /* 0x000fe200027fe4ff */
[----:B0-----:R-:W-:Y:S01]  /*0c30*/  ULEA UR6, UR6, UR4, 0x18 ;  /* 0x0000000406067291 */ /* 0x001fe2000f8ec0ff */
[----:B------:R-:W-:Y:S01]  /*0c40*/  HFMA2 R79, -RZ, RZ, 0, 0 ;  /* 0x00000000ff4f7431 */ /* 0x000fe200000001ff */
[----:B------:R-:W-:Y:S01]  /*0c50*/  IADD3 R36, P4, PT, R36, R23, RZ ;  /* 0x0000001724247210 */ /* 0x000fe20007f9e0ff */
[----:B------:R-:W-:Y:S01]  /*0c60*/  IMAD.MOV.U32 R53, RZ, RZ, RZ ;  /* 0x000000ffff357224 */ /* 0x000fe200078e00ff */
[----:B------:R-:W-:Y:S01]  /*0c70*/  MOV R55, RZ ;  /* 0x000000ff00377202 */ /* 0x000fe20000000f00 */
[----:B------:R-:W-:Y:S01]  /*0c80*/  IMAD.MOV.U32 R81, RZ, RZ, RZ ;  /* 0x000000ffff517224 */ /* 0x000fe200078e00ff */
[----:B------:R-:W0:Y:S01]  /*0c90*/  LDCU UR4, c[0x0][0x38c] ;  /* 0x00007180ff0477ac */ /* 0x000e220008000800 */
[----:B-1----:R-:W-:-:S02]  /*0ca0*/  LEA R2, R3, UR6, 0x2 ;  /* 0x0000000603027c11 */ /* 0x002fc4000f8e10ff */
        /* <DEDUP_REMOVED lines=44> */
[----:B------:R-:W-:Y:S01]  /*0f70*/  IADD3 R80, P1, PT, R64, R68, RZ ;  /* 0x0000004440507210 */ /* 0x000fe20007f3e0ff */
[--C-:B------:R-:W-:Y:S01]  /*0f80*/  FADD.FTZ R103, R44, R56.reuse ;  /* 0x000000382c677221 */ /* 0x100fe20000010000 */
[--C-:B------:R-:W-:Y:S01]  /*0f90*/  FADD.FTZ R60, R45, R56.reuse ;  /* 0x000000382d3c7221 */ /* 0x100fe20000010000 */
[--C-:B------:R-:W-:Y:S01]  /*0fa0*/  FADD.FTZ R105, R46, R56.reuse ;  /* 0x000000382e697221 */ /* 0x100fe20000010000 */
[----:B------:R-:W-:Y:S01]  /*0fb0*/  FADD.FTZ R112, R47, R56 ;  /* 0x000000382f707221 */ /* 0x000fe20000010000 */
[C---:B------:R-:W-:Y:S01]  /*0fc0*/  ISETP.NE.AND P0, PT, R14.reuse, 0x1, PT ;  /* 0x000000010e00780c */ /* 0x040fe20003f05270 */
[C---:B------:R-:W-:Y:S01]  /*0fd0*/  VIADD R110, R14.reuse, 0xfffffffe ;  /* 0xfffffffe0e6e7836 */ /* 0x040fe20000000000 */
[----:B------:R-:W1:Y:S01]  /*0fe0*/  LDC.64 R90, c[0x0][0x440] ;  /* 0x00011000ff5a7b82 */ /* 0x000e620000000a00 */
[----:B------:R-:W-:Y:S01]  /*0ff0*/  SHF.L.U32 R106, R5, 0x8, RZ ;  /* 0x00000008056a7819 */ /* 0x000fe200000006ff */
[----:B------:R-:W-:Y:S01]  /*1000*/  IMAD.X R81, RZ, RZ, R7, P1 ;  /* 0x000000ffff517224 */ /* 0x000fe200008e0607 */
[----:B------:R-:W-:Y:S01]  /*1010*/  SHF.L.U32 R104, R14, 0x8, RZ ;  /* 0x000000080e687819 */ /* 0x000fe200000006ff */
[----:B------:R-:W-:Y:S01]  /*1020*/  FMUL.FTZ R109, R28, R103 ;  /* 0x000000671c6d7220 */ /* 0x000fe20000410000 */
[C---:B------:R-:W-:Y:S01]  /*1030*/  IADD3 R78, P3, PT, R64.reuse, R66, RZ ;  /* 0x00000042404e7210 */ /* 0x040fe20007f7e0ff */
[----:B------:R-:W-:Y:S01]  /*1040*/  FMUL.FTZ R102, R29, R60 ;  /* 0x0000003c1d667220 */ /* 0x000fe20000410000 */
[----:B------:R-:W-:Y:S01]  /*1050*/  ISETP.GE.AND P2, PT, R15, R4, PT ;  /* 0x000000040f00720c */ /* 0x000fe20003f46270 */
[----:B------:R-:W2:Y:S01]  /*1060*/  LDC.64 R88, c[0x0][0x3c0] ;  /* 0x0000f000ff587b82 */ /* 0x000ea20000000a00 */
[----:B------:R-:W-:Y:S01]  /*1070*/  IADD3 R108, PT, PT, R64, R72, RZ ;  /* 0x00000048406c7210 */ /* 0x000fe20007ffe0ff */
[----:B------:R-:W-:Y:S01]  /*1080*/  FMUL.FTZ R107, R30, R105 ;  /* 0x000000691e6b7220 */ /* 0x000fe20000410000 */
[----:B------:R-:W-:Y:S01]  /*1090*/  MOV R39, RZ ;  /* 0x000000ff00277202 */ /* 0x000fe20000000f00 */
[----:B------:R-:W-:Y:S01]  /*10a0*/  FMUL.FTZ R100, R31, R112 ;  /* 0x000000701f647220 */ /* 0x000fe20000410000 */
[----:B------:R-:W-:Y:S01]  /*10b0*/  ISETP.EQ.AND P0, PT, R72, RZ, P0 ;  /* 0x000000ff4800720c */ /* 0x000fe20000702270 */
[----:B------:R-:W3:Y:S01]  /*10c0*/  LDCU UR12, c[0x0][0x394] ;  /* 0x00007280ff0c77ac */ /* 0x000ee20008000800 */
[----:B------:R-:W-:Y:S01]  /*10d0*/  LOP3.LUT R106, R106, 0x100, RZ, 0xc0, !PT ;  /* 0x000001006a6a7812 */ /* 0x000fe200078ec0ff */
[----:B------:R-:W4:Y:S01]  /*10e0*/  LDC.64 R86, c[0x0][0x3e0] ;  /* 0x0000f800ff567b82 */ /* 0x000f220000000a00 */
[----:B------:R-:W-:Y:S01]  /*10f0*/  LOP3.LUT R104, R104, 0x100, RZ, 0xc0, !PT ;  /* 0x0000010068687812 */ /* 0x000fe200078ec0ff */
        /* <DEDUP_REMOVED lines=8> */
.L_x_9894:
[----:B------:R-:W-:Y:S01]  /*1180*/  MOV R44, R15 ;  /* 0x0000000f002c7202 */ /* 0x000fe20000000f00 */
[----:B------:R-:W-:Y:S01]  /*1190*/  IMAD.MOV.U32 R45, RZ, RZ, RZ ;  /* 0x000000ffff2d7224 */ /* 0x000fe200078e00ff */
[-C--:B------:R-:W-:Y:S01]  /*11a0*/  ISETP.GE.AND P4, PT, R13, R4.reuse, PT ;  /* 0x000000040d00720c */ /* 0x080fe20003f86270 */
[----:B------:R-:W-:Y:S01]  /*11b0*/  HFMA2 R55, -RZ, RZ, 0, 0 ;  /* 0x00000000ff377431 */ /* 0x000fe200000001ff */
[-C--:B------:R-:W-:Y:S01]  /*11c0*/  ISETP.GE.AND P3, PT, R11, R4.reuse, PT ;  /* 0x000000040b00720c */ /* 0x080fe20003f66270 */
[----:B--2---:R-:W-:Y:S01]  /*11d0*/  IMAD.WIDE.U32 R46, R88, UR4, R44 ;  /* 0x00000004582e7c25 */ /* 0x004fe2000f8e002c */
[----:B------:R-:W-:-:S03]  /*11e0*/  ISETP.GE.AND P1, PT, R9, R4, PT ;  /* 0x000000040900720c */ /* 0x000fc60003f26270 */
[----:B------:R-:W-:Y:S01]  /*11f0*/  HFMA2 R99, -RZ, RZ, 0, 0 ;  /* 0x00000000ff637431 */ /* 0x000fe200000001ff */
[----:B------:R-:W-:Y:S01]  /*1200*/  MOV R95, RZ ;  /* 0x000000ff005f7202 */ /* 0x000fe20000000f00 */
[----:B------:R-:W-:Y:S01]  /*1210*/  IMAD R47, R89, UR4, R47 ;  /* 0x00000004592f7c24 */ /* 0x000fe2000f8e022f */
[----:B------:R-:W-:Y:S01]  /*1220*/  LEA R50, P5, R46, R21, 0x2 ;  /* 0x000000152e327211 */ /* 0x000fe200078a10ff */
[----:B------:R-:W-:-:S03]  /*1230*/  IMAD.MOV.U32 R97, RZ, RZ, RZ ;  /* 0x000000ffff617224 */ /* 0x000fc600078e00ff */
[----:B------:R-:W-:-:S05]  /*1240*/  LEA.HI.X R51, R46, R20, R47, 0x2, P5 ;  /* 0x000000142e337211 */ /* 0x000fca00028f142f */
[----:B------:R-:W2:Y:S04]  /*1250*/  @!P2 LDG.E R55, desc[UR16][R50.64] ;  /* 0x000000103237a981 */ /* 0x000ea8000c1e1900 */
[----:B---3--:R-:W3:Y:S04]  /*1260*/  @!P4 LDG.E R95, desc[UR16][R50.64+0x80] ;  /* 0x00008010325fc981 */ /* 0x008ee8000c1e1900 */
[----:B------:R-:W5:Y:S04]  /*1270*/  @!P3 LDG.E R97, desc[UR16][R50.64+0x100] ;  /* 0x000100103261b981 */ /* 0x000f68000c1e1900 */
[----:B------:R-:W5:Y:S01]  /*1280*/  @!P1 LDG.E R99, desc[UR16][R50.64+0x180] ;  /* 0x0001801032639981 */ /* 0x000f62000c1e1900 */
[----:B------:R-:W-:Y:S01]  /*1290*/  MOV R46, R70 ;  /* 0x00000046002e7202 */ /* 0x000fe20000000f00 */
[----:B------:R-:W-:-:S02]  /*12a0*/  IMAD.MOV.U32 R47, RZ, RZ, R57 ;  /* 0x000000ffff2f7224 */ /* 0x000fc400078e0039 */
[----:B----4-:R-:W-:-:S04]  /*12b0*/  IMAD.WIDE.U32 R44, R86, UR4, R44 ;  /* 0x00000004562c7c25 */ /* 0x010fc8000f8e002c */
[----:B0-----:R-:W-:-:S04]  /*12c0*/  IMAD.WIDE.U32 R48, R92, UR4, R46 ;  /* 0x000000045c307c25 */ /* 0x001fc8000f8e002e */
[----:B------:R-:W-:Y:S01]  /*12d0*/  IMAD R47, R93, UR4, R49 ;  /* 0x000000045d2f7c24 */ /* 0x000fe2000f8e0231 */
[----:B-1----:R-:W-:Y:S01]  /*12e0*/  LEA R46, P5, R48, R90, 0x2 ;  /* 0x0000005a302e7211 */ /* 0x002fe200078a10ff */
[----:B------:R-:W-:-:S03]  /*12f0*/  IMAD R45, R87, UR4, R45 ;  /* 0x00000004572d7c24 */ /* 0x000fc6000f8e022d */
[----:B------:R-:W-:Y:S02]  /*1300*/  LEA.HI.X R47, R48, R91, R47, 0x2, P5 ;  /* 0x0000005b302f7211 */ /* 0x000fe400028f142f */
[C---:B------:R-:W-:Y:S01]  /*1310*/  LEA R52, P5, R44.reuse, R19, 0x2 ;  /* 0x000000132c347211 */ /* 0x040fe200078a10ff */
[----:B------:R-:W-:Y:S02]  /*1320*/  HFMA2 R111, -RZ, RZ, 0, 0 ;  /* 0x00000000ff6f7431 */ /* 0x000fe400000001ff */
[----:B------:R-:W-:Y:S01]  /*1330*/  HFMA2 R115, -RZ, RZ, 0, 0 ;  /* 0x00000000ff737431 */ /* 0x000fe200000001ff */
[----:B------:R-:W-:Y:S01]  /*1340*/  LEA.HI.X R53, R44, R17, R45, 0x2, P5 ;  /* 0x000000112c357211 */ /* 0x000fe200028f142d */
[----:B------:R-:W-:Y:S01]  /*1350*/  IMAD.MOV.U32 R117, RZ, RZ, RZ ;  /* 0x000000ffff757224 */ /* 0x000fe200078e00ff */
[----:B------:R-:W-:Y:S01]  /*1360*/  ISETP.GE.AND P5, PT, R15, R4, PT ;  /* 0x000000040f00720c */ /* 0x000fe20003fa6270 */
[----:B------:R0:W4:Y:S01]  /*1370*/  LDG.E R62, desc[UR16][R46.64] ;  /* 0x000000102e3e7981 */ /* 0x000122000c1e1900 */
[----:B------:R-:W-:-:S03]  /*1380*/  MOV R113, RZ ;  /* 0x000000ff00717202 */ /* 0x000fc60000000f00 */
[----:B--2---:R4:W-:Y:S04]  /*1390*/  STS [R2], R55 ;  /* 0x0000003702007388 */ /* 0x0049e80000000800 */
[----:B---3--:R1:W-:Y:S04]  /*13a0*/  STS [R2+0x80], R95 ;  /* 0x0000805f02007388 */ /* 0x0083e80000000800 */
[----:B-----5:R-:W-:Y:S04]  /*13b0*/  STS [R2+0x100], R97 ;  /* 0x0001006102007388 */ /* 0x020fe80000000800 */
[----:B------:R-:W-:Y:S01]  /*13c0*/  STS [R2+0x180], R99 ;  /* 0x0001806302007388 */ /* 0x000fe20000000800 */
[----:B------:R-:W-:-:S03]  /*13d0*/  NOP ;  /* 0x0000000000007918 */ /* 0x000fc60000000000 */
[----:B------:R-:W2:Y:S04]  /*13e0*/  @!P5 LDG.E R111, desc[UR16][R52.64] ;  /* 0x00000010346fd981 */ /* 0x000ea8000c1e1900 */
[----:B------:R-:W3:Y:S04]  /*13f0*/  @!P4 LDG.E R113, desc[UR16][R52.64+0x80] ;  /* 0x000080103471c981 */ /* 0x000ee8000c1e1900 */
[----:B------:R-:W5:Y:S04]  /*1400*/  @!P3 LDG.E R115, desc[UR16][R52.64+0x100] ;  /* 0x000100103473b981 */ /* 0x000f68000c1e1900 */
[----:B------:R1:W5:Y:S01]  /*1410*/  @!P1 LDG.E R117, desc[UR16][R52.64+0x180] ;  /* 0x0001801034759981 */ /* 0x000362000c1e1900 */
[----:B------:R-:W1:Y:S01]  /*1420*/  S2UR UR7, SR_CgaCtaId ;  /* 0x00000000000779c3 */ /* 0x000e620000008800 */
[----:B------:R-:W-:Y:S01]  /*1430*/  UMOV UR6, 0x400 ;  /* 0x0000040000067882 */ /* 0x000fe20000000000 */
[C---:B------:R-:W-:Y:S01]  /*1440*/  ISETP.NE.AND P3, PT, R72.reuse, RZ, PT ;  /* 0x000000ff4800720c */ /* 0x040fe20003f65270 */
[----:B0-----:R-:W0:Y:S01]  /*1450*/  LDS.128 R44, [R0] ;  /* 0x00000000002c7984 */ /* 0x001e220000000c00 */
[----:B------:R-:W-:Y:S01]  /*1460*/  ISETP.NE.AND P1, PT, R72, 0x1f, PT ;  /* 0x0000001f4800780c */ /* 0x000fe20003f25270 */
[----:B------:R-:W-:Y:S01]  /*1470*/  BSSY.RECONVERGENT B0, `(.L_x_9881) ;  /* 0x0000027000007945 */ /* 0x000fe20003800200 */
[----:B----4-:R-:W-:Y:S01]  /*1480*/  FMUL.FTZ R55, R62, 1.4426950216293334961 ;  /* 0x3fb8aa3b3e377820 */ /* 0x010fe20000410000 */
[----:B-1----:R-:W-:-:S03]  /*1490*/  IADD3 R53, PT, PT, R106, UR4, RZ ;  /* 0x000000046a357c10 */ /* 0x002fc6000fffe0ff */
[-C--:B------:R-:W-:Y:S01]  /*14a0*/  FMUL.FTZ R116, R103, R55.reuse ;  /* 0x0000003767747220 */ /* 0x080fe20000410000 */
[-C--:B------:R-:W-:Y:S01]  /*14b0*/  FMUL.FTZ R54, R105, R55.reuse ;  /* 0x0000003769367220 */ /* 0x080fe20000410000 */
[----:B------:R-:W-:Y:S01]  /*14c0*/  FMUL.FTZ R94, R60, R55 ;  /* 0x000000373c5e7220 */ /* 0x000fe20000410000 */
[----:B------:R-:W-:-:S03]  /*14d0*/  SEL R52, R53, R10, !P3 ;  /* 0x0000000a35347207 */ /* 0x000fc60005800000 */
[----:B------:R-:W1:Y:S01]  /*14e0*/  MUFU.EX2 R116, R116 ;  /* 0x0000007400747308 */ /* 0x000e620000000800 */
[----:B------:R-:W-:-:S07]  /*14f0*/  ULEA UR6, UR7, UR6, 0x18 ;  /* 0x0000000607067291 */ /* 0x000fce000f8ec0ff */
[----:B------:R-:W4:Y:S01]  /*1500*/  MUFU.EX2 R54, R54 ;  /* 0x0000003600367308 */ /* 0x000f220000000800 */
[----:B------:R-:W-:Y:S01]  /*1510*/  LEA R95, R52, UR6, 0x2 ;  /* 0x00000006345f7c11 */ /* 0x000fe2000f8e10ff */
[----:B------:R-:W-:-:S06]  /*1520*/  FMUL.FTZ R52, R112, R55 ;  /* 0x0000003770347220 */ /* 0x000fcc0000410000 */
[----:B------:R4:W1:Y:S08]  /*1530*/  MUFU.EX2 R53, R94 ;  /* 0x0000005e00357308 */ /* 0x0008700000000800 */
[----:B------:R-:W1:Y:S01]  /*1540*/  MUFU.EX2 R52, R52 ;  /* 0x0000003400347308 */ /* 0x000e620000000800 */
[----:B0-----:R-:W-:Y:S01]  /*1550*/  FMUL.FTZ R55, R100, R47 ;  /* 0x0000002f64377220 */ /* 0x001fe20000410000 */
[----:B--2---:R-:W-:Y:S04]  /*1560*/  STS [R2+0x200], R111 ;  /* 0x0002006f02007388 */ /* 0x004fe80000000800 */
[----:B---3--:R-:W-:Y:S04]  /*1570*/  STS [R2+0x280], R113 ;  /* 0x0002807102007388 */ /* 0x008fe80000000800 */
[----:B-----5:R-:W-:Y:S04]  /*1580*/  STS [R2+0x300], R115 ;  /* 0x0003007302007388 */ /* 0x020fe80000000800 */
[----:B------:R0:W-:Y:S01]  /*1590*/  STS [R2+0x380], R117 ;  /* 0x0003807502007388 */ /* 0x0001e20000000800 */
[----:B------:R-:W-:-:S03]  /*15a0*/  NOP ;  /* 0x0000000000007918 */ /* 0x000fc60000000000 */
[----:B------:R-:W2:Y:S01]  /*15b0*/  LDS.128 R48, [R0+0x200] ;  /* 0x0002000000307984 */ /* 0x000ea20000000c00 */
[----:B0-----:R-:W-:-:S03]  /*15c0*/  FMUL.FTZ R117, R107, R46 ;  /* 0x0000002e6b757220 */ /* 0x001fc60000410000 */
[----:B-1----:R0:W-:Y:S01]  /*15d0*/  STS [R95+0xa38], R116 ;  /* 0x000a38745f007388 */ /* 0x0021e20000000800 */
[----:B--2---:R-:W-:Y:S01]  /*15e0*/  FMUL.FTZ R113, R34, R50 ;  /* 0x0000003222717220 */ /* 0x004fe20000410000 */
[----:B----4-:R-:W-:Y:S01]  /*15f0*/  FMUL.FTZ R94, R35, R51 ;  /* 0x00000033235e7220 */ /* 0x010fe20000410000 */
[----:B------:R-:W-:Y:S01]  /*1600*/  FMUL.FTZ R114, R32, R48 ;  /* 0x0000003020727220 */ /* 0x000fe20000410000 */
[----:B------:R-:W-:Y:S01]  /*1610*/  FMUL.FTZ R115, R33, R49 ;  /* 0x0000003121737220 */ /* 0x000fe20000410000 */
[----:B------:R-:W-:Y:S01]  /*1620*/  FMUL.FTZ R51, R109, R44 ;  /* 0x0000002c6d337220 */ /* 0x000fe20000410000 */
[----:B------:R-:W-:Y:S01]  /*1630*/  FMUL.FTZ R50, R102, R45 ;  /* 0x0000002d66327220 */ /* 0x000fe20000410000 */
[----:B------:R-:W-:Y:S06]  /*1640*/  BAR.SYNC.DEFER_BLOCKING 0x0 ;  /* 0x0000000000007b1d */ /* 0x000fec0000010000 */
[----:B0-----:R-:W-:Y:S05]  /*1650*/  @P1 BRA `(.L_x_9882) ;  /* 0x00000000001c1947 */ /* 0x001fea0003800000 */
[----:B------:R-:W-:Y:S02]  /*1660*/  ISETP.NE.AND P1, PT, R14, UR12, PT ;  /* 0x0000000c0e007c0c */ /* 0x000fe4000bf25270 */
[----:B------:R-:W-:-:S11]  /*1670*/  MOV R111, 0x3f800000 ;  /* 0x3f800000006f7802 */ /* 0x000fd60000000f00 */
[----:B------:R-:W-:Y:S05]  /*1680*/  @!P1 BRA `(.L_x_9883) ;  /* 0x0000000000149947 */ /* 0x000fea0003800000 */
[----:B------:R-:W-:-:S04]  /*1690*/  IADD3 R48, PT, PT, R104, UR4, RZ ;  /* 0x0000000468307c10 */ /* 0x000fc8000fffe0ff */
[----:B------:R-:W-:-:S05]  /*16a0*/  LEA R48, R48, UR6, 0x2 ;  /* 0x0000000630307c11 */ /* 0x000fca000f8e10ff */
[----:B------:R2:W3:Y:S01]  /*16b0*/  LDS R111, [R48+0xa38] ;  /* 0x000a3800306f7984 */ /* 0x0004e20000000800 */
[----:B------:R-:W-:Y:S05]  /*16c0*/  BRA `(.L_x_9883) ;  /* 0x0000000000047947 */ /* 0x000fea0003800000 */
.L_x_9882:
[----:B------:R0:W1:Y:S02]  /*16d0*/  LDS R111, [R18+UR5+0x123c] ;  /* 0x00123c05126f7984 */ /* 0x0000640008000800 */
.L_x_9883:
[----:B------:R-:W-:Y:S05]  /*16e0*/  BSYNC.RECONVERGENT B0 ;  /* 0x0000000000007941 */ /* 0x000fea0003800200 */
.L_x_9881:
[----:B------:R-:W4:Y:S01]  /*16f0*/  @P0 LDC R49, c[0x0][0x38c] ;  /* 0x0000e300ff310b82 */ /* 0x000f220000000800 */
[----:B------:R-:W-:Y:S02]  /*1700*/  IMAD.MOV.U32 R119, RZ, RZ, RZ ;  /* 0x000000ffff777224 */ /* 0x000fe400078e00ff */
[----:B----4-:R-:W-:-:S04]  /*1710*/  @P0 IMAD R49, R110, R49, UR4 ;  /* 0x000000046e310e24 */ /* 0x010fc8000f8e0231 */
[----:B--2---:R-:W-:-:S05]  /*1720*/  @P0 IMAD.WIDE R48, R49, 0x8, R76 ;  /* 0x0000000831300825 */ /* 0x004fca00078e024c */
[----:B------:R2:W4:Y:S01]  /*1730*/  @P0 LDG.E R119, desc[UR16][R48.64+0x4] ;  /* 0x0000041030770981 */ /* 0x000522000c1e1900 */
[C---:B-1-3--:R-:W-:Y:S01]  /*1740*/  FMUL.FTZ R95, R52.reuse, R111 ;  /* 0x0000006f345f7220 */ /* 0x04afe20000410000 */
        /* <DEDUP_REMOVED lines=10> */
[----:B--2---:R-:W-:Y:S01]  /*17f0*/  FMUL.FTZ R49, R116, R53 ;  /* 0x0000003574317220 */ /* 0x004fe20000410000 */
[----:B------:R-:W-:Y:S01]  /*1800*/  ISETP.GT.U32.AND P5, PT, R12, 0x17, PT ;  /* 0x000000170c00780c */ /* 0x000fe20003fa4070 */
[----:B------:R-:W1:Y:S01]  /*1810*/  SHFL.DOWN PT, R99, R124, 0x1, 0x1f ;  /* 0x08201f007c637f89 */ /* 0x000e6200000e0000 */
[----:B------:R-:W-:Y:S01]  /*1820*/  MOV R125, R97 ;  /* 0x00000061007d7202 */ /* 0x000fe20000000f00 */
[----:B------:R-:W-:Y:S01]  /*1830*/  FMUL.FTZ R49, R54, R49 ;  /* 0x0000003136317220 */ /* 0x000fe20000410000 */
[----:B------:R-:W-:Y:S01]  /*1840*/  ULEA UR7, UR4, UR6, 0x3 ;  /* 0x0000000604077291 */ /* 0x000fe2000f8e18ff */
[----:B------:R-:W2:Y:S01]  /*1850*/  SHFL.DOWN PT, R118, R97, 0x1, 0x1f ;  /* 0x08201f0061767f89 */ /* 0x000ea200000e0000 */
[----:B------:R-:W-:-:S04]  /*1860*/  IMAD.WIDE.U32 R122, R84, UR4, R80 ;  /* 0x00000004547a7c25 */ /* 0x000fc8000f8e0050 */
[----:B------:R-:W-:Y:S01]  /*1870*/  FMUL.FTZ R96, R52, R49 ;  /* 0x0000003134607220 */ /* 0x000fe20000410000 */
[----:B------:R-:W-:Y:S01]  /*1880*/  BSSY.RECONVERGENT B0, `(.L_x_9884) ;  /* 0x0000080000007945 */ /* 0x000fe20003800200 */
[----:B------:R-:W3:Y:S04]  /*1890*/  SHFL.UP PT, R48, R95, 0x1, RZ ;  /* 0x042000005f307989 */ /* 0x000ee800000e00ff */
[----:B------:R-:W5:Y:S01]  /*18a0*/  SHFL.UP PT, R49, R96, 0x1, RZ ;  /* 0x0420000060317989 */ /* 0x000f6200000e00ff */
[----:B-1----:R-:W-:Y:S01]  /*18b0*/  @P1 FMUL.FTZ R98, R99, R124 ;  /* 0x0000007c63621220 */ /* 0x002fe20000410000 */
[----:B--2---:R-:W-:-:S04]  /*18c0*/  @P1 FFMA.FTZ R125, R124, R118, R125 ;  /* 0x000000767c7d1223 */ /* 0x004fc8000001007d */
[----:B------:R-:W-:Y:S02]  /*18d0*/  @P1 MOV R124, R98 ;  /* 0x00000062007c1202 */ /* 0x000fe40000000f00 */
[----:B------:R-:W-:Y:S01]  /*18e0*/  ISETP.GE.AND P1, PT, R3, 0x1, PT ;  /* 0x000000010300780c */ /* 0x000fe20003f26270 */
[----:B---3--:R-:W-:Y:S01]  /*18f0*/  FFMA.FTZ R48, R96, R48, R95 ;  /* 0x0000003060307223 */ /* 0x008fe2000001005f */
[----:B------:R-:W1:Y:S04]  /*1900*/  SHFL.DOWN PT, R98, R125, 0x2, 0x1f ;  /* 0x08401f007d627f89 */ /* 0x000e6800000e0000 */
[----:B------:R-:W2:Y:S01]  /*1910*/  SHFL.DOWN PT, R97, R124, 0x2, 0x1f ;  /* 0x08401f007c617f89 */ /* 0x000ea200000e0000 */
[----:B------:R-:W-:-:S05]  /*1920*/  FSEL R95, R95, R48, !P1 ;  /* 0x000000305f5f7208 */ /* 0x000fca0004800000 */
[----:B------:R-:W3:Y:S01]  /*1930*/  SHFL.UP PT, R48, R95, 0x2, RZ ;  /* 0x044000005f307989 */ /* 0x000ee200000e00ff */
[----:B-----5:R-:W-:Y:S01]  /*1940*/  @P1 FMUL.FTZ R96, R96, R49 ;  /* 0x0000003160601220 */ /* 0x020fe20000410000 */
[----:B------:R-:W-:-:S04]  /*1950*/  ISETP.GE.AND P1, PT, R3, 0x2, PT ;  /* 0x000000020300780c */ /* 0x000fc80003f26270 */
[----:B------:R-:W5:Y:S01]  /*1960*/  SHFL.UP PT, R49, R96, 0x2, RZ ;  /* 0x0440000060317989 */ /* 0x000f6200000e00ff */
[C---:B-1----:R-:W-:Y:S01]  /*1970*/  @!P4 FFMA.FTZ R125, R124.reuse, R98, R125 ;  /* 0x000000627c7dc223 */ /* 0x042fe2000001007d */
[----:B--2---:R-:W-:-:S04]  /*1980*/  @!P4 FMUL.FTZ R97, R124, R97 ;  /* 0x000000617c61c220 */ /* 0x004fc80000410000 */
[----:B------:R-:W1:Y:S01]  /*1990*/  SHFL.DOWN PT, R98, R125, 0x4, 0x1f ;  /* 0x08801f007d627f89 */ /* 0x000e6200000e0000 */
[----:B------:R-:W-:Y:S01]  /*19a0*/  @!P4 MOV R124, R97 ;  /* 0x00000061007cc202 */ /* 0x000fe20000000f00 */
[----:B---3--:R-:W-:Y:S01]  /*19b0*/  FFMA.FTZ R48, R96, R48, R95 ;  /* 0x0000003060307223 */ /* 0x008fe2000001005f */
[----:B------:R-:W-:-:S03]  /*19c0*/  ISETP.GT.U32.AND P4, PT, R12, 0x1b, PT ;  /* 0x0000001b0c00780c */ /* 0x000fc60003f84070 */
[----:B------:R-:W2:Y:S01]  /*19d0*/  SHFL.DOWN PT, R99, R124, 0x4, 0x1f ;  /* 0x08801f007c637f89 */ /* 0x000ea200000e0000 */
[----:B------:R-:W-:Y:S01]  /*19e0*/  FSEL R97, R95, R48, !P1 ;  /* 0x000000305f617208 */ /* 0x000fe20004800000 */
[----:B-----5:R-:W-:Y:S01]  /*19f0*/  @P1 FMUL.FTZ R96, R96, R49 ;  /* 0x0000003160601220 */ /* 0x020fe20000410000 */
[----:B------:R-:W-:-:S03]  /*1a00*/  ISETP.GE.AND P1, PT, R14, UR12, PT ;  /* 0x0000000c0e007c0c */ /* 0x000fc6000bf26270 */
[----:B------:R-:W3:Y:S01]  /*1a10*/  SHFL.UP PT, R48, R97, 0x4, RZ ;  /* 0x0480000061307989 */ /* 0x000ee200000e00ff */
[----:B------:R-:W-:-:S03]  /*1a20*/  ISETP.NE.OR P1, PT, R72, RZ, P1 ;  /* 0x000000ff4800720c */ /* 0x000fc60000f25670 */
[----:B------:R-:W5:Y:S01]  /*1a30*/  SHFL.UP PT, R49, R96, 0x4, RZ ;  /* 0x0480000060317989 */ /* 0x000f6200000e00ff */
[----:B-1----:R-:W-:Y:S01]  /*1a40*/  @!P4 FFMA.FTZ R125, R124, R98, R125 ;  /* 0x000000627c7dc223 */ /* 0x002fe2000001007d */
[----:B------:R-:W-:-:S04]  /*1a50*/  HFMA2 R98, -RZ, RZ, 1.875, 0 ;  /* 0x3f800000ff627431 */ /* 0x000fc800000001ff */
[----:B------:R-:W1:Y:S01]  /*1a60*/  SHFL.DOWN PT, R118, R125, 0x8, 0x1f ;  /* 0x09001f007d767f89 */ /* 0x000e6200000e0000 */
[----:B--2---:R-:W-:Y:S01]  /*1a70*/  @!P4 FMUL.FTZ R95, R124, R99 ;  /* 0x000000637c5fc220 */ /* 0x004fe20000410000 */
[----:B------:R-:W-:-:S03]  /*1a80*/  MOV R99, RZ ;  /* 0x000000ff00637202 */ /* 0x000fc60000000f00 */
[----:B------:R-:W-:Y:S01]  /*1a90*/  @!P4 IMAD.MOV.U32 R124, RZ, RZ, R95 ;  /* 0x000000ffff7cc224 */ /* 0x000fe200078e005f */
[C---:B------:R-:W-:Y:S01]  /*1aa0*/  ISETP.GE.AND P4, PT, R3.reuse, 0x4, PT ;  /* 0x000000040300780c */ /* 0x040fe20003f86270 */
[----:B---3--:R-:W-:Y:S01]  /*1ab0*/  FFMA.FTZ R48, R96, R48, R97 ;  /* 0x0000003060307223 */ /* 0x008fe20000010061 */
[----:B------:R-:W-:Y:S01]  /*1ac0*/  @!P1 LDS.64 R98, [UR7+0x12b8] ;  /* 0x0012b807ff629984 */ /* 0x000fe20008000a00 */
[----:B------:R-:W-:-:S03]  /*1ad0*/  ISETP.GE.AND P1, PT, R3, 0x8, PT ;  /* 0x000000080300780c */ /* 0x000fc60003f26270 */
[----:B------:R-:W2:Y:S01]  /*1ae0*/  SHFL.DOWN PT, R121, R124, 0x8, 0x1f ;  /* 0x09001f007c797f89 */ /* 0x000ea200000e0000 */
[----:B------:R-:W-:-:S05]  /*1af0*/  FSEL R95, R97, R48, !P4 ;  /* 0x00000030615f7208 */ /* 0x000fca0006000000 */
[----:B------:R-:W3:Y:S01]  /*1b00*/  SHFL.UP PT, R48, R95, 0x8, RZ ;  /* 0x050000005f307989 */ /* 0x000ee200000e00ff */
[----:B-----5:R-:W-:Y:S01]  /*1b10*/  @P4 FMUL.FTZ R96, R96, R49 ;  /* 0x0000003160604220 */ /* 0x020fe20000410000 */
[----:B------:R-:W-:Y:S01]  /*1b20*/  ISETP.GT.U32.AND P4, PT, R12, 0xf, PT ;  /* 0x0000000f0c00780c */ /* 0x000fe20003f84070 */
[----:B-1----:R-:W-:-:S03]  /*1b30*/  @!P5 FFMA.FTZ R125, R124, R118, R125 ;  /* 0x000000767c7dd223 */ /* 0x002fc6000001007d */
[----:B------:R-:W1:Y:S04]  /*1b40*/  SHFL.UP PT, R49, R96, 0x8, RZ ;  /* 0x0500000060317989 */ /* 0x000e6800000e00ff */
[----:B------:R-:W5:Y:S01]  /*1b50*/  SHFL.DOWN PT, R118, R125, 0x10, 0x1f ;  /* 0x0a001f007d767f89 */ /* 0x000f6200000e0000 */
[----:B--2---:R-:W-:-:S05]  /*1b60*/  @!P5 FMUL.FTZ R97, R124, R121 ;  /* 0x000000797c61d220 */ /* 0x004fca0000410000 */
[----:B------:R-:W-:Y:S01]  /*1b70*/  @!P5 MOV R124, R97 ;  /* 0x00000061007cd202 */ /* 0x000fe20000000f00 */
[----:B---3--:R-:W-:-:S04]  /*1b80*/  FFMA.FTZ R48, R96, R48, R95 ;  /* 0x0000003060307223 */ /* 0x008fc8000001005f */
[----:B------:R-:W2:Y:S01]  /*1b90*/  SHFL.DOWN PT, R97, R124, 0x10, 0x1f ;  /* 0x0a001f007c617f89 */ /* 0x000ea200000e0000 */
[----:B------:R-:W-:Y:S01]  /*1ba0*/  FSEL R95, R95, R48, !P1 ;  /* 0x000000305f5f7208 */ /* 0x000fe20004800000 */
[----:B-1----:R-:W-:Y:S01]  /*1bb0*/  @P1 FMUL.FTZ R96, R96, R49 ;  /* 0x0000003160601220 */ /* 0x002fe20000410000 */
[----:B------:R-:W-:-:S03]  /*1bc0*/  ISETP.GE.AND P1, PT, R3, 0x10, PT ;  /* 0x000000100300780c */ /* 0x000fc60003f26270 */
[----:B------:R-:W1:Y:S01]  /*1bd0*/  SHFL.UP PT, R48, R95, 0x10, RZ ;  /* 0x060000005f307989 */ /* 0x000e6200000e00ff */
[----:B-----5:R-:W-:-:S03]  /*1be0*/  @!P4 FFMA.FTZ R125, R124, R118, R125 ;  /* 0x000000767c7dc223 */ /* 0x020fc6000001007d */
[----:B------:R-:W3:Y:S01]  /*1bf0*/  SHFL.UP PT, R121, R96, 0x10, RZ ;  /* 0x0600000060797989 */ /* 0x000ee200000e00ff */
[----:B--2---:R-:W-:-:S03]  /*1c00*/  @!P4 FMUL.FTZ R49, R124, R97 ;  /* 0x000000617c31c220 */ /* 0x004fc60000410000 */
[----:B------:R-:W-:Y:S01]  /*1c10*/  SHFL.IDX PT, R97, R99, RZ, 0x1f ;  /* 0x00001fff63617589 */ /* 0x000fe200000e0000 */
[----:B------:R-:W-:Y:S02]  /*1c20*/  @!P4 IMAD.MOV.U32 R124, RZ, RZ, R49 ;  /* 0x000000ffff7cc224 */ /* 0x000fe400078e0031 */
[C---:B-1----:R-:W-:Y:S02]  /*1c30*/  FFMA.FTZ R118, R96.reuse, R48, R95 ;  /* 0x0000003060767223 */ /* 0x042fe4000001005f */
[----:B------:R-:W-:Y:S01]  /*1c40*/  SHFL.DOWN PT, R48, R125, 0x1, 0x1f ;  /* 0x08201f007d307f89 */ /* 0x000fe200000e0000 */
[----:B---3--:R-:W-:Y:S02]  /*1c50*/  @P1 FMUL.FTZ R96, R96, R121 ;  /* 0x0000007960601220 */ /* 0x008fe40000410000 */
[----:B------:R-:W-:Y:S01]  /*1c60*/  FSEL R120, R95, R118, !P1 ;  /* 0x000000765f787208 */ /* 0x000fe20004800000 */
[----:B------:R-:W1:Y:S01]  /*1c70*/  SHFL.DOWN PT, R49, R124, 0x1, 0x1f ;  /* 0x08201f007c317f89 */ /* 0x000e6200000e0000 */
[----:B------:R-:W-:-:S03]  /*1c80*/  ISETP.NE.AND P1, PT, R72, 0x1f, PT ;  /* 0x0000001f4800780c */ /* 0x000fc60003f25270 */
[----:B------:R2:W-:Y:S04]  /*1c90*/  SHFL.UP PT, R95, R96, 0x1, RZ ;  /* 0x04200000605f7989 */ /* 0x0005e800000e00ff */
[----:B------:R-:W-:Y:S04]  /*1ca0*/  SHFL.UP PT, R120, R120, 0x1, RZ ;  /* 0x0420000078787989 */ /* 0x000fe800000e00ff */
[----:B------:R-:W-:Y:S04]  /*1cb0*/  SHFL.IDX PT, R121, R125, RZ, 0x1f ;  /* 0x00001fff7d797589 */ /* 0x000fe800000e0000 */
[----:B------:R-:W3:Y:S01]  /*1cc0*/  SHFL.IDX PT, R118, R124, RZ, 0x1f ;  /* 0x00001fff7c767589 */ /* 0x000ee200000e0000 */
[----:B-1----:R-:W-:Y:S01]  /*1cd0*/  @P1 FFMA.FTZ R97, R49, R97, R48 ;  /* 0x0000006131611223 */ /* 0x002fe20000010030 */
[----:B------:R-:W-:-:S04]  /*1ce0*/  IMAD.WIDE.U32 R48, R82, UR4, R78 ;  /* 0x0000000452307c25 */ /* 0x000fc8000f8e004e */
[----:B------:R-:W-:Y:S01]  /*1cf0*/  FFMA.FTZ R111, R97, R111, R94 ;  /* 0x0000006f616f7223 */ /* 0x000fe2000001005e */
[----:B------:R-:W-:Y:S01]  /*1d00*/  IMAD R97, R85, UR4, R123 ;  /* 0x0000000455617c24 */ /* 0x000fe2000f8e027b */
[----:B------:R-:W-:Y:S01]  /*1d10*/  LEA R94, P1, R122, UR8, 0x2 ;  /* 0x000000087a5e7c11 */ /* 0x000fe2000f8210ff */
[----:B------:R-:W-:Y:S02]  /*1d20*/  IMAD R49, R83, UR4, R49 ;  /* 0x0000000453317c24 */ /* 0x000fe4000f8e0231 */
[-C--:B------:R-:W-:Y:S01]  /*1d30*/  FFMA.FTZ R113, R52, R111.reuse, R113 ;  /* 0x0000006f34717223 */ /* 0x080fe20000010071 */
[----:B--2---:R-:W-:Y:S01]  /*1d40*/  LEA R96, P4, R48, UR10, 0x2 ;  /* 0x0000000a30607c11 */ /* 0x004fe2000f8810ff */
[----:B------:R-:W-:Y:S02]  /*1d50*/  FMUL.FTZ R123, R112, R111 ;  /* 0x0000006f707b7220 */ /* 0x000fe40000410000 */
[----:B------:R-:W-:Y:S01]  /*1d60*/  FFMA.FTZ R115, R54, R113, R115 ;  /* 0x0000007136737223 */ /* 0x000fe20000010073 */
[----:B---3--:R-:W-:-:S03]  /*1d70*/  FFMA.FTZ R99, R118, R99, R121 ;  /* 0x0000006376637223 */ /* 0x008fc60000010079 */
[----:B------:R-:W-:Y:S01]  /*1d80*/  FFMA.FTZ R121, R53, R115, R114 ;  /* 0x0000007335797223 */ /* 0x000fe20000010072 */
[----:B------:R-:W-:Y:S01]  /*1d90*/  FMUL.FTZ R98, R118, R98 ;  /* 0x0000006276627220 */ /* 0x000fe20000410000 */
[----:B------:R-:W-:Y:S02]  /*1da0*/  IADD3 R118, PT, PT, -R108, UR13, RZ ;  /* 0x0000000d6c767c10 */ /* 0x000fe4000fffe1ff */
[----:B------:R-:W-:Y:S02]  /*1db0*/  FMUL.FTZ R125, R103, R121 ;  /* 0x00000079677d7220 */ /* 0x000fe40000410000 */
[C---:B------:R-:W-:Y:S02]  /*1dc0*/  ISETP.GE.AND P5, PT, R118.reuse, 0x41, PT ;  /* 0x000000417600780c */ /* 0x040fe40003fa6270 */
[----:B------:R-:W-:Y:S01]  /*1dd0*/  ISETP.GE.AND P6, PT, R118, 0x61, PT ;  /* 0x000000617600780c */ /* 0x000fe20003fc6270 */
[----:B----4-:R-:W1:Y:S02]  /*1de0*/  SHFL.IDX PT, R119, R119, RZ, 0x1f ;  /* 0x00001fff77777589 */ /* 0x010e6400000e0000 */
[----:B-1----:R-:W-:Y:S01]  /*1df0*/  @P3 FFMA.FTZ R119, R95, R119, R120 ;  /* 0x000000775f773223 */ /* 0x002fe20000010078 */
[----:B------:R-:W-:-:S02]  /*1e00*/  LEA.HI.X R95, R122, UR9, R97, 0x2, P1 ;  /* 0x000000097a5f7c11 */ /* 0x000fc400088f1461 */
[----:B------:R-:W-:Y:S01]  /*1e10*/  LEA.HI.X R97, R48, UR11, R49, 0x2, P4 ;  /* 0x0000000b30617c11 */ /* 0x000fe2000a0f1431 */
[----:B------:R-:W-:Y:S01]  /*1e20*/  FFMA.FTZ R119, R116, R119, R51 ;  /* 0x0000007774777223 */ /* 0x000fe20000010033 */
[----:B------:R-:W-:Y:S01]  /*1e30*/  ISETP.NE.AND P1, PT, R72, RZ, PT ;  /* 0x000000ff4800720c */ /* 0x000fe20003f25270 */
[----:B------:R-:W-:Y:S01]  /*1e40*/  FMUL.FTZ R49, R60, R115 ;  /* 0x000000733c317220 */ /* 0x000fe20000410000 */
[C---:B------:R-:W-:Y:S01]  /*1e50*/  ISETP.GE.AND P3, PT, R118.reuse, 0x1, PT ;  /* 0x000000017600780c */ /* 0x040fe20003f66270 */
[----:B------:R-:W-:Y:S01]  /*1e60*/  FFMA.FTZ R53, R53, R119, R50 ;  /* 0x0000007735357223 */ /* 0x000fe20000010032 */
[----:B------:R-:W-:Y:S01]  /*1e70*/  FADD.FTZ R114, -R51, R119 ;  /* 0x0000007733727221 */ /* 0x000fe20000010100 */
[----:B------:R-:W-:Y:S02]  /*1e80*/  ISETP.GE.AND P4, PT, R118, 0x21, PT ;  /* 0x000000217600780c */ /* 0x000fe40003f86270 */
[----:B------:R-:W-:Y:S01]  /*1e90*/  FFMA.FTZ R54, R54, R53, R117 ;  /* 0x0000003536367223 */ /* 0x000fe20000010075 */
[----:B------:R-:W-:Y:S01]  /*1ea0*/  FADD.FTZ R116, -R50, R53 ;  /* 0x0000003532747221 */ /* 0x000fe20000010100 */
[----:B------:R-:W-:Y:S01]  /*1eb0*/  FFMA.FTZ R51, R114, R125, RZ ;  /* 0x0000007d72337223 */ /* 0x000fe200000100ff */
[----:B------:R-:W-:Y:S01]  /*1ec0*/  FMUL.FTZ R50, R105, R113 ;  /* 0x0000007169327220 */ /* 0x000fe20000410000 */
[----:B------:R-:W-:Y:S01]  /*1ed0*/  FADD.FTZ R117, -R117, R54 ;  /* 0x0000003675757221 */ /* 0x000fe20000010100 */
[----:B------:R-:W-:Y:S01]  /*1ee0*/  FFMA.FTZ R120, R52, R54, R55 ;  /* 0x0000003634787223 */ /* 0x000fe20000010037 */
[----:B------:R-:W-:Y:S01]  /*1ef0*/  FFMA.FTZ R48, R116, R49, R51 ;  /* 0x0000003174307223 */ /* 0x000fe20000010033 */
[----:B------:R-:W-:Y:S01]  /*1f00*/  FMUL.FTZ R51, R31, R123 ;  /* 0x0000007b1f337220 */ /* 0x000fe20000410000 */
[----:B------:R-:W-:Y:S01]  /*1f10*/  FMUL.FTZ R49, R29, R49 ;  /* 0x000000311d317220 */ /* 0x000fe20000410000 */
[----:B------:R1:W-:Y:S01]  /*1f20*/  @!P1 STS.64 [UR7+0x12b8], R98 ;  /* 0x0012b862ff009988 */ /* 0x0003e20008000a07 */
[-C--:B------:R-:W-:Y:S01]  /*1f30*/  FFMA.FTZ R52, R117, R50.reuse, R48 ;  /* 0x0000003275347223 */ /* 0x080fe20000010030 */
[----:B------:R-:W-:Y:S01]  /*1f40*/  FMUL.FTZ R50, R30, R50 ;  /* 0x000000321e327220 */ /* 0x000fe20000410000 */
[----:B------:R-:W-:Y:S01]  /*1f50*/  FMUL.FTZ R48, R28, R125 ;  /* 0x0000007d1c307220 */ /* 0x000fe20000410000 */
[----:B------:R-:W-:Y:S01]  /*1f60*/  FADD.FTZ R122, -R55, R120 ;  /* 0x00000078377a7221 */ /* 0x000fe20000010100 */
[----:B------:R-:W-:Y:S01]  /*1f70*/  FMUL.FTZ R53, R33, R53 ;  /* 0x0000003521357220 */ /* 0x000fe20000410000 */
[----:B------:R-:W-:Y:S01]  /*1f80*/  FMUL.FTZ R54, R34, R54 ;  /* 0x0000003622367220 */ /* 0x000fe20000410000 */
[----:B------:R-:W-:Y:S01]  /*1f90*/  FMUL.FTZ R55, R35, R120 ;  /* 0x0000007823377220 */ /* 0x000fe20000410000 */
[----:B------:R1:W-:Y:S01]  /*1fa0*/  STS.128 [R16+0x400], R48 ;  /* 0x0004003010007388 */ /* 0x0003e20000000c00 */
[----:B------:R-:W-:Y:S01]  /*1fb0*/  FFMA.FTZ R123, R122, R123, R52 ;  /* 0x0000007b7a7b7223 */ /* 0x000fe20000010034 */
[----:B------:R-:W-:Y:S01]  /*1fc0*/  FMUL.FTZ R52, R32, R119 ;  /* 0x0000007720347220 */ /* 0x000fe20000410000 */
[----:B------:R-:W-:Y:S06]  /*1fd0*/  BAR.SYNC.DEFER_BLOCKING 0x0 ;  /* 0x0000000000007b1d */ /* 0x000fec0000010000 */
[----:B------:R1:W2:Y:S04]  /*1fe0*/  LDS R119, [R8] ;  /* 0x0000000008777984 */ /* 0x0002a80000000800 */
[----:B------:R1:W3:Y:S04]  /*1ff0*/  LDS R125, [R8+0x80] ;  /* 0x00008000087d7984 */ /* 0x0002e80000000800 */
[----:B------:R1:W4:Y:S04]  /*2000*/  LDS R118, [R8+0x100] ;  /* 0x0001000008767984 */ /* 0x0003280000000800 */
[----:B------:R1:W0:Y:S04]  /*2010*/  LDS R99, [R8+0x180] ;  /* 0x0001800008637984 */ /* 0x0002280000000800 */
[----:B------:R1:W-:Y:S01]  /*2020*/  STS.128 [R16+0x600], R52 ;  /* 0x0006003410007388 */ /* 0x0003e20000000c00 */
[----:B------:R-:W-:Y:S06]  /*2030*/  BAR.SYNC.DEFER_BLOCKING 0x0 ;  /* 0x0000000000007b1d */ /* 0x000fec0000010000 */
[----:B------:R-:W-:Y:S05]  /*2040*/  @!P3 BRA `(.L_x_9885) ;  /* 0x00000000000cb947 */ /* 0x000fea0003800000 */
[----:B-1----:R-:W1:Y:S04]  /*2050*/  LDS R49, [R8+0x200] ;  /* 0x0002000008317984 */ /* 0x002e680000000800 */
[----:B--2---:R2:W-:Y:S04]  /*2060*/  REDG.E.ADD.F32.FTZ.RN.STRONG.GPU desc[UR16][R94.64], R119 ;  /* 0x000000775e0079a6 */ /* 0x0045e8000c12f310 */
[----:B-1----:R2:W-:Y:S02]  /*2070*/  REDG.E.ADD.F32.FTZ.RN.STRONG.GPU desc[UR16][R96.64], R49 ;  /* 0x00000031600079a6 */ /* 0x0025e4000c12f310 */
.L_x_9885:
[----:B------:R-:W-:Y:S05]  /*2080*/  BSYNC.RECONVERGENT B0 ;  /* 0x0000000000007941 */ /* 0x000fea0003800200 */
.L_x_9884:
[----:B-12---:R1:W2:Y:S01]  /*2090*/  LDS R49, [R8+0x280] ;  /* 0x0002800008317984 */ /* 0x0062a20000000800 */
[----:B------:R-:W-:Y:S04]  /*20a0*/  BSSY.RECONVERGENT B0, `(.L_x_9886) ;  /* 0x0000004000007945 */ /* 0x000fe80003800200 */
[----:B------:R-:W-:Y:S05]  /*20b0*/  @!P4 BRA `(.L_x_9887) ;  /* 0x000000000008c947 */ /* 0x000fea0003800000 */
[----:B---3--:R3:W-:Y:S04]  /*20c0*/  REDG.E.ADD.F32.FTZ.RN.STRONG.GPU desc[UR16][R94.64+0x80], R125 ;  /* 0x0000807d5e0079a6 */ /* 0x0087e8000c12f310 */
[----:B--2---:R3:W-:Y:S02]  /*20d0*/  REDG.E.ADD.F32.FTZ.RN.STRONG.GPU desc[UR16][R96.64+0x80], R49 ;  /* 0x00008031600079a6 */ /* 0x0047e4000c12f310 */
.L_x_9887:
[----:B------:R-:W-:Y:S05]  /*20e0*/  BSYNC.RECONVERGENT B0 ;  /* 0x0000000000007941 */ /* 0x000fea0003800200 */
.L_x_9886:
[----:B--23--:R2:W3:Y:S01]  /*20f0*/  LDS R49, [R8+0x300] ;  /* 0x0003000008317984 */ /* 0x00c4e20000000800 */
[----:B------:R-:W-:Y:S04]  /*2100*/  BSSY.RECONVERGENT B0, `(.L_x_9888) ;  /* 0x0000004000007945 */ /* 0x000fe80003800200 */
[----:B------:R-:W-:Y:S05]  /*2110*/  @!P5 BRA `(.L_x_9889) ;  /* 0x000000000008d947 */ /* 0x000fea0003800000 */
[----:B----4-:R4:W-:Y:S04]  /*2120*/  REDG.E.ADD.F32.FTZ.RN.STRONG.GPU desc[UR16][R94.64+0x100], R118 ;  /* 0x000100765e0079a6 */ /* 0x0109e8000c12f310 */
[----:B---3--:R4:W-:Y:S02]  /*2130*/  REDG.E.ADD.F32.FTZ.RN.STRONG.GPU desc[UR16][R96.64+0x100], R49 ;  /* 0x00010031600079a6 */ /* 0x0089e4000c12f310 */
.L_x_9889:
[----:B------:R-:W-:Y:S05]  /*2140*/  BSYNC.RECONVERGENT B0 ;  /* 0x0000000000007941 */ /* 0x000fea0003800200 */
.L_x_9888:
[----:B---34-:R3:W4:Y:S01]  /*2150*/  LDS R49, [R8+0x380] ;  /* 0x0003800008317984 */ /* 0x0187220000000800 */
[----:B------:R-:W-:Y:S04]  /*2160*/  BSSY.RECONVERGENT B0, `(.L_x_9890) ;  /* 0x0000004000007945 */ /* 0x000fe80003800200 */
[----:B------:R-:W-:Y:S05]  /*2170*/  @!P6 BRA `(.L_x_9891) ;  /* 0x000000000008e947 */ /* 0x000fea0003800000 */
[----:B0-----:R0:W-:Y:S04]  /*2180*/  REDG.E.ADD.F32.FTZ.RN.STRONG.GPU desc[UR16][R94.64+0x180], R99 ;  /* 0x000180635e0079a6 */ /* 0x0011e8000c12f310 */
[----:B----4-:R0:W-:Y:S02]  /*2190*/  REDG.E.ADD.F32.FTZ.RN.STRONG.GPU desc[UR16][R96.64+0x180], R49 ;  /* 0x00018031600079a6 */ /* 0x0101e4000c12f310 */
.L_x_9891:
[----:B------:R-:W-:Y:S05]  /*21a0*/  BSYNC.RECONVERGENT B0 ;  /* 0x0000000000007941 */ /* 0x000fea0003800200 */
.L_x_9890:
[----:B------:R-:W5:Y:S01]  /*21b0*/  SHFL.DOWN P3, R50, R123, 0x1, 0x1f ;  /* 0x08201f007b327f89 */ /* 0x000f620000060000 */
        /* <DEDUP_REMOVED lines=22> */
[----:B------:R-:W-:Y:S01]  /*2320*/  FADD.FTZ R37, R116, R37 ;  /* 0x0000002574257221 */ /* 0x000fe20000010000 */
[----:B-----5:R-:W-:Y:S01]  /*2330*/  @P3 FADD R50, R123, R50 ;  /* 0x000000327b323221 */ /* 0x020fe20000000000 */
[----:B------:R-:W-:Y:S01]  /*2340*/  FADD.FTZ R38, R117, R38 ;  /* 0x0000002675267221 */ /* 0x000fe20000010000 */
[----:B------:R-:W-:Y:S01]  /*2350*/  FADD.FTZ R36, R121, R36 ;  /* 0x0000002479247221 */ /* 0x000fe20000010000 */
[----:B------:R-:W-:-:S02]  /*2360*/  FADD.FTZ R39, R122, R39 ;  /* 0x000000277a277221 */ /* 0x000fc40000010000 */
[----:B0---4-:R-:W0:Y:S02]  /*2370*/  SHFL.DOWN P3, R49, R50, 0x2, 0x1f ;  /* 0x08401f0032317f89 */ /* 0x011e240000060000 */
[----:B0-----:R-:W-:-:S05]  /*2380*/  @P3 FADD R49, R50, R49 ;  /* 0x0000003132313221 */ /* 0x001fca0000000000 */
[----:B------:R-:W0:Y:S02]  /*2390*/  SHFL.DOWN P3, R52, R49, 0x4, 0x1f ;  /* 0x08801f0031347f89 */ /* 0x000e240000060000 */
[----:B0-----:R-:W-:-:S05]  /*23a0*/  @P3 FADD R52, R49, R52 ;  /* 0x0000003431343221 */ /* 0x001fca0000000000 */
[----:B------:R-:W0:Y:S02]  /*23b0*/  SHFL.DOWN P3, R51, R52, 0x8, 0x1f ;  /* 0x09001f0034337f89 */ /* 0x000e240000060000 */
[----:B0-----:R-:W-:-:S05]  /*23c0*/  @P3 FADD R51, R52, R51 ;  /* 0x0000003334333221 */ /* 0x001fca0000000000 */
[----:B------:R-:W0:Y:S02]  /*23d0*/  SHFL.DOWN P3, R54, R51, 0x10, 0x1f ;  /* 0x0a001f0033367f89 */ /* 0x000e240000060000 */
        /* <DEDUP_REMOVED lines=9> */
.L_x_9893:
[----:B------:R-:W-:Y:S05]  /*2470*/  BSYNC.RECONVERGENT B0 ;  /* 0x0000000000007941 */ /* 0x000fea0003800200 */
.L_x_9892:
[----:B------:R-:W-:-:S04]  /*2480*/  UIADD3 UR4, UPT, UPT, UR4, 0x1, URZ ;  /* 0x0000000104047890 */ /* 0x000fc8000fffe0ff */
[----:B------:R-:W-:-:S09]  /*2490*/  UISETP.GE.AND UP0, UPT, UR4, UR14, UPT ;  /* 0x0000000e0400728c */ /* 0x000fd2000bf06270 */
[----:B------:R-:W-:Y:S05]  /*24a0*/  BRA.U !UP0, `(.L_x_9894) ;  /* 0xffffffed08347547 */ /* 0x000fea000b83ffff */
.L_x_9880:
[----:B------:R-:W-:Y:S01]  /*24b0*/  BAR.SYNC.DEFER_BLOCKING 0x0 ;  /* 0x0000000000007b1d */ /* 0x000fe20000010000 */
[----:B------:R-:W-:Y:S02]  /*24c0*/  ISETP.NE.AND P5, PT, R72, RZ, PT ;  /* 0x000000ff4800720c */ /* 0x000fe40003fa5270 */
[----:B------:R-:W-:-:S05]  /*24d0*/  SHF.R.S32.HI R65, RZ, 0x1f, R64 ;  /* 0x0000001fff417819 */ /* 0x000fca0000011440 */
[----:B------:R-:W5:Y:S01]  /*24e0*/  LDC.64 R44, c[0x0][0x4f8] ;  /* 0x00013e00ff2c7b82 */ /* 0x000f620000000a00 */
[----:B------:R-:W0:Y:S01]  /*24f0*/  LDCU.64 UR8, c[0x0][0x500] ;  /* 0x0000a000ff0877ac */ /* 0x000e220008000a00 */
[----:B------:R-:W1:Y:S06]  /*2500*/  LDCU.64 UR10, c[0x0][0x550] ;  /* 0x0000aa00ff0a77ac */ /* 0x000e6c0008000a00 */
[----:B------:R-:W2:Y:S01]  /*2510*/  LDC.64 R48, c[0x0][0x518] ;  /* 0x00014600ff307b82 */ /* 0x000ea20000000a00 */
[----:B------:R-:W-:Y:S01]  /*2520*/  STS.128 [R0], R40 ;  /* 0x0000002800007388 */ /* 0x000fe20000000c00 */
[----:B------:R-:W-:-:S03]  /*2530*/  NOP ;  /* 0x0000000000007918 */ /* 0x000fc60000000000 */
[----:B------:R-:W-:Y:S01]  /*2540*/  LDS R3, [R2] ;  /* 0x0000000002037984 */ /* 0x000fe20000000800 */
[----:B-----5:R-:W-:-:S03]  /*2550*/  IMAD.WIDE.U32 R28, R44, UR18, R64 ;  /* 0x000000122c1c7c25 */ /* 0x020fc6000f8e0040 */
[----:B------:R-:W-:Y:S01]  /*2560*/  LDS R31, [R2+0x80] ;  /* 0x00008000021f7984 */ /* 0x000fe20000000800 */
[----:B------:R-:W-:Y:S02]  /*2570*/  IMAD R29, R45, UR18, R29 ;  /* 0x000000122d1d7c24 */ /* 0x000fe4000f8e021d */
[----:B--2---:R-:W-:Y:S01]  /*2580*/  IMAD.WIDE.U32 R64, R48, UR18, R64 ;  /* 0x0000001230407c25 */ /* 0x004fe2000f8e0040 */
[----:B------:R-:W-:Y:S03]  /*2590*/  LDS R33, [R2+0x100] ;  /* 0x0001000002217984 */ /* 0x000fe60000000800 */
[C---:B0-----:R-:W-:Y:S01]  /*25a0*/  IMAD.WIDE.U32 R28, R101.reuse, UR8, R28 ;  /* 0x00000008651c7c25 */ /* 0x041fe2000f8e001c */
[----:B------:R-:W-:Y:S03]  /*25b0*/  LDS R35, [R2+0x180] ;  /* 0x0001800002237984 */ /* 0x000fe60000000800 */
[----:B------:R-:W-:Y:S01]  /*25c0*/  IMAD R32, R101, UR9, R29 ;  /* 0x0000000965207c24 */ /* 0x000fe2000f8e021d */
[----:B------:R-:W-:Y:S01]  /*25d0*/  @!P5 STS [UR6+0x200], R4 ;  /* 0x00020004ff00d988 */ /* 0x000fe20008000806 */
[----:B------:R-:W-:Y:S01]  /*25e0*/  BAR.SYNC.DEFER_BLOCKING 0x0 ;  /* 0x0000000000007b1d */ /* 0x000fe20000010000 */
[----:B------:R-:W-:Y:S01]  /*25f0*/  IADD3 R29, P4, PT, R15, R28, RZ ;  /* 0x0000001c0f1d7210 */ /* 0x000fe20007f9e0ff */
[----:B------:R-:W-:-:S04]  /*2600*/  IMAD R65, R49, UR18, R65 ;  /* 0x0000001231417c24 */ /* 0x000fc8000f8e0241 */
[----:B------:R-:W0:Y:S01]  /*2610*/  LDCU.64 UR8, c[0x0][0x560] ;  /* 0x0000ac00ff0877ac */ /* 0x000e220008000a00 */
[----:B------:R-:W2:Y:S02]  /*2620*/  LDS R30, [UR6+0x200] ;  /* 0x00020006ff1e7984 */ /* 0x000ea40008000800 */
        /* <DEDUP_REMOVED lines=17> */
[----:B-1----:R-:W-:-:S03]  /*2740*/  FADD.FTZ R36, R36, R59 ;  /* 0x0000003b24247221 */ /* 0x002fc60000010000 */
[----:B------:R0:W-:Y:S01]  /*2750*/  LDS R47, [R2+0x180] ;  /* 0x00018000022f7984 */ /* 0x0001e20000000800 */
[----:B------:R-:W-:-:S03]  /*2760*/  FADD.FTZ R37, R36, R37 ;  /* 0x0000002524257221 */ /* 0x000fc60000010000 */
[----:B------:R-:W-:Y:S01]  /*2770*/  @!P5 STS [UR6+0x200], R4 ;  /* 0x00020004ff00d988 */ /* 0x000fe20008000806 */
[----:B------:R-:W-:Y:S01]  /*2780*/  FADD.FTZ R38, R37, R38 ;  /* 0x0000002625267221 */ /* 0x000fe20000010000 */
[----:B------:R-:W-:Y:S01]  /*2790*/  BAR.SYNC.DEFER_BLOCKING 0x0 ;  /* 0x0000000000007b1d */ /* 0x000fe20000010000 */
[----:B------:R-:W-:Y:S02]  /*27a0*/  IADD3 R23, P5, PT, R23, -0x200, RZ ;  /* 0xfffffe0017177810 */ /* 0x000fe40007fbe0ff */
[----:B------:R-:W-:Y:S02]  /*27b0*/  FADD.FTZ R59, R38, R39 ;  /* 0x00000027263b7221 */ /* 0x000fe40000010000 */
[----:B------:R-:W-:Y:S01]  /*27c0*/  IADD3.X R22, PT, PT, R22, -0x1, RZ, P5, !PT ;  /* 0xffffffff16167810 */ /* 0x000fe20002ffe4ff */
        /* <DEDUP_REMOVED lines=27> */
.L_x_9879:
[----:B------:R-:W1:Y:S01]  /*2980*/  LDC.64 R6, c[0x0][0x548] ;  /* 0x00015200ff067b82 */ /* 0x000e620000000a00 */
[----:B------:R-:W2:Y:S01]  /*2990*/  S2R R12, SR_TID.X ;  /* 0x00000000000c7919 */ /* 0x000ea20000002100 */
[----:B------:R-:W2:Y:S06]  /*29a0*/  LDCU UR7, c[0x0][0x38c] ;  /* 0x00007180ff0777ac */ /* 0x000eac0008000800 */
[----:B---3--:R-:W3:Y:S01]  /*29b0*/  LDC.64 R8, c[0x0][0x568] ;  /* 0x00015a00ff087b82 */ /* 0x008ee20000000a00 */
        /* <DEDUP_REMOVED lines=30> */
.L_x_9897:
[----:B------:R-:W-:Y:S05]  /*2ba0*/  BSYNC.RECONVERGENT B0 ;  /* 0x0000000000007941 */ /* 0x000fea0003800200 */
.L_x_9896:
        /* <DEDUP_REMOVED lines=26> */
.L_x_9899:
[----:B------:R-:W-:Y:S05]  /*2d50*/  BSYNC.RECONVERGENT B0 ;  /* 0x0000000000007941 */ /* 0x000fea0003800200 */
.L_x_9898:
[----:B------:R-:W-:Y:S05]  /*2d60*/  @P2 EXIT ;  /* 0x000000000000294d */ /* 0x000fea0003800000 */
[----:B------:R-:W2:Y:S01]  /*2d70*/  S2UR UR5, SR_CgaCtaId ;  /* 0x00000000000579c3 */ /* 0x000ea20000008800 */
[----:B0-----:R-:W-:Y:S01]  /*2d80*/  IMAD.MOV.U32 R7, RZ, RZ, R12 ;  /* 0x000000ffff077224 */ /* 0x001fe200078e000c */
[----:B------:R-:W-:Y:S01]  /*2d90*/  UMOV UR4, 0x400 ;  /* 0x0000040000047882 */ /* 0x000fe20000000000 */
[----:B------:R-:W0:Y:S01]  /*2da0*/  LDCU UR6, c[0x0][0x360] ;  /* 0x00006c00ff0677ac */ /* 0x000e220008000800 */
[----:B------:R-:W3:Y:S01]  /*2db0*/  LDCU.64 UR8, c[0x0][0x4b0] ;  /* 0x00009600ff0877ac */ /* 0x000ee20008000a00 */
[----:B------:R-:W0:Y:S02]  /*2dc0*/  LDCU.64 UR10, c[0x0][0x530] ;  /* 0x0000a600ff0a77ac */ /* 0x000e240008000a00 */
[----:B0-23--:R-:W-:-:S12]  /*2dd0*/  ULEA UR4, UR5, UR4, 0x18 ;  /* 0x0000000405047291 */ /* 0x00dfd8000f8ec0ff */
.L_x_9900:
        /* <DEDUP_REMOVED lines=15> */
.L_x_9901:
        /* <DEDUP_REMOVED lines=11> */
.L_x_10549:


//--------------------- .text._Z25selective_scan_bwd_kernelI32Selective_Scan_bwd_kernel_traitsILi32ELi4ELb0ELb1ELb1ELb0ELb1EffEEv12SSMParamsBwd --------------------------
	.section	.text._Z25selective_scan_bwd_kernelI32Selective_Scan_bwd_kernel_traitsILi32ELi4ELb0ELb1ELb1ELb0ELb1EffEEv12SSMParamsBwd,"ax",@progbits
	.align	128
        .global         _Z25selective_scan_bwd_kernelI32Selective_Scan_bwd_kernel_traitsILi32ELi4ELb0ELb1ELb1ELb0ELb1EffEEv12SSMParamsBwd
        .type           _Z25selective_scan_bwd_kernelI32Selective_Scan_bwd_kernel_traitsILi32ELi4ELb0ELb1ELb1ELb0ELb1EffEEv12SSMParamsBwd,@function
        .size           _Z25selective_scan_bwd_kernelI32Selective_Scan_bwd_kernel_traitsILi32ELi4ELb0ELb1ELb1ELb0ELb1EffEEv12SSMParamsBwd,(.L_x_10550 - _Z25selective_scan_bwd_kernelI32Selective_Scan_bwd_kernel_traitsILi32ELi4ELb0ELb1ELb1ELb0ELb1EffEEv12SSMParamsBwd)
        .other          _Z25selective_scan_bwd_kernelI32Selective_Scan_bwd_kernel_traitsILi32ELi4ELb0ELb1ELb1ELb0ELb1EffEEv12SSMParamsBwd,@"STO_CUDA_ENTRY STV_DEFAULT"
_Z25selective_scan_bwd_kernelI32Selective_Scan_bwd_kernel_traitsILi32ELi4ELb0ELb1ELb1ELb0ELb1EffEEv12SSMParamsBwd:
.text._Z25selective_scan_bwd_kernelI32Selective_Scan_bwd_kernel_traitsILi32ELi4ELb0ELb1ELb1ELb0ELb1EffEEv12SSMParamsBwd:
        /* <DEDUP_REMOVED lines=31> */
[----:B---3--:R-:W-:-:S02]  /*01f0*/  IABS R4, R0 ;  /* 0x0000000000047213 */ /* 0x008fc40000000000 */
[----:B------:R-:W-:-:S04]  /*0200*/  CS2R R64, SRZ ;  /* 0x0000000000407805 */ /* 0x000fc8000001ff00 */
[----:B------:R-:W0:Y:S01]  /*0210*/  LDC.64 R32, c[0x0][0x528] ;  /* 0x00014a00ff207b82 */ /* 0x000e220000000a00 */
[----:B----4-:R-:W-:-:S05]  /*0220*/  IADD3 R12, PT, PT, RZ, -R9, RZ ;  /* 0x80000009ff0c7210 */ /* 0x010fca0007ffe0ff */
[----:B------:R-:W-:Y:S02]  /*0230*/  IMAD R5, R12, R11, RZ ;  /* 0x0000000b0c057224 */ /* 0x000fe400078e02ff */
[----:B------:R-:W3:Y:S02]  /*0240*/  LDC.64 R6, c[0x0][0x480] ;  /* 0x00012000ff067b82 */ /* 0x000ee40000000a00 */
[----:B------:R-:W-:Y:S01]  /*0250*/  IMAD.HI.U32 R9, R9, R5, R8 ;  /* 0x0000000509097227 */ /* 0x000fe200078e0008 */
[----:B------:R-:W-:Y:S02]  /*0260*/  UIMAD.WIDE.U32 UR6, UR18, UR12, URZ ;  /* 0x0000000c120672a5 */ /* 0x000fe4000f8e00ff */
[----:B------:R-:W-:-:S03]  /*0270*/  UIMAD.WIDE.U32 UR4, UR18, UR8, URZ ;  /* 0x00000008120472a5 */ /* 0x000fc6000f8e00ff */
[----:B------:R-:W4:Y:S01]  /*0280*/  LDC R12, c[0x0][0x394] ;  /* 0x0000e500ff0c7b82 */ /* 0x000f220000000800 */
[----:B------:R-:W-:-:S05]  /*0290*/  IMAD.HI.U32 R10, R9, R4, RZ ;  /* 0x00000004090a7227 */ /* 0x000fca00078e00ff */
[----:B------:R-:W-:Y:S02]  /*02a0*/  IADD3 R5, PT, PT, -R10, RZ, RZ ;  /* 0x000000ff0a057210 */ /* 0x000fe40007ffe1ff */
[----:B------:R-:W0:Y:S03]  /*02b0*/  LDC.64 R34, c[0x0][0x448] ;  /* 0x00011200ff227b82 */ /* 0x000e260000000a00 */
[----:B------:R-:W-:-:S05]  /*02c0*/  IMAD R4, R11, R5, R4 ;  /* 0x000000050b047224 */ /* 0x000fca00078e0204 */
[----:B------:R-:W-:Y:S01]  /*02d0*/  ISETP.GT.U32.AND P2, PT, R11, R4, PT ;  /* 0x000000040b00720c */ /* 0x000fe20003f44070 */
[----:B------:R-:W0:Y:S01]  /*02e0*/  LDC.64 R36, c[0x0][0x450] ;  /* 0x00011400ff247b82 */ /* 0x000e220000000a00 */
[----:B---3--:R-:W-:-:S04]  /*02f0*/  ISETP.NE.U32.AND P0, PT, R6, RZ, PT ;  /* 0x000000ff0600720c */ /* 0x008fc80003f05070 */
[----:B------:R-:W-:-:S03]  /*0300*/  ISETP.NE.AND.EX P0, PT, R7, RZ, PT, P0 ;  /* 0x000000ff0700720c */ /* 0x000fc60003f05300 */
[----:B------:R-:W3:Y:S04]  /*0310*/  LDC.64 R26, c[0x0][0x4a8] ;  /* 0x00012a00ff1a7b82 */ /* 0x000ee80000000a00 */
[----:B------:R-:W-:-:S04]  /*0320*/  @!P2 IADD3 R4, PT, PT, R4, -R11, RZ ;  /* 0x8000000b0404a210 */ /* 0x000fc80007ffe0ff */
[----:B------:R-:W-:Y:S02]  /*0330*/  ISETP.GE.U32.AND P1, PT, R4, R11, PT ;  /* 0x0000000b0400720c */ /* 0x000fe40003f26070 */
[----:B------:R-:W2:Y:S01]  /*0340*/  @P0 LDC R11, c[0x0][0x384] ;  /* 0x0000e100ff0b0b82 */ /* 0x000ea20000000800 */
[----:B------:R-:W-:Y:S01]  /*0350*/  LOP3.LUT R6, R0, R13, RZ, 0x3c, !PT ;  /* 0x0000000d00067212 */ /* 0x000fe200078e3cff */
[----:B------:R-:W-:Y:S01]  /*0360*/  UIMAD UR8, UR18, UR9, UR5 ;  /* 0x00000009120872a4 */ /* 0x000fe2000f8e0205 */
[----:B------:R-:W-:Y:S01]  /*0370*/  IMAD.U32 R4, RZ, RZ, UR4 ;  /* 0x00000004ff047e24 */ /* 0x000fe2000f8e00ff */
[----:B------:R-:W-:Y:S01]  /*0380*/  UIMAD UR4, UR18, UR13, UR7 ;  /* 0x0000000d120472a4 */ /* 0x000fe2000f8e0207 */
[----:B------:R-:W-:Y:S01]  /*0390*/  ISETP.GE.AND P3, PT, R6, RZ, PT ;  /* 0x000000ff0600720c */ /* 0x000fe20003f66270 */
[----:B------:R-:W-:Y:S01]  /*03a0*/  @!P2 VIADD R10, R10, 0x1 ;  /* 0x000000010a0aa836 */ /* 0x000fe20000000000 */
[----:B------:R-:W-:Y:S01]  /*03b0*/  MOV R6, UR6 ;  /* 0x0000000600067c02 */ /* 0x000fe20008000f00 */
[----:B------:R-:W1:Y:S01]  /*03c0*/  @P0 LDC R16, c[0x0][0x38c] ;  /* 0x0000e300ff100b82 */ /* 0x000e620000000800 */
[----:B------:R-:W-:Y:S01]  /*03d0*/  MOV R7, UR7 ;  /* 0x0000000700077c02 */ /* 0x000fe20008000f00 */
[----:B------:R-:W4:Y:S01]  /*03e0*/  LDCU.64 UR6, c[0x0][0x498] ;  /* 0x00009300ff0677ac */ /* 0x000f220008000a00 */
[----:B------:R-:W-:-:S02]  /*03f0*/  MOV R5, UR5 ;  /* 0x0000000500057c02 */ /* 0x000fc40008000f00 */
[----:B------:R-:W-:Y:S01]  /*0400*/  MOV R5, UR8 ;  /* 0x0000000800057c02 */ /* 0x000fe20008000f00 */
[----:B------:R-:W0:Y:S01]  /*0410*/  LDCU.64 UR8, c[0x0][0x3b0] ;  /* 0x00007600ff0877ac */ /* 0x000e220008000a00 */
[----:B------:R-:W-:Y:S01]  /*0420*/  ISETP.NE.AND P2, PT, R13, RZ, PT ;  /* 0x000000ff0d00720c */ /* 0x000fe20003f45270 */
[----:B------:R-:W3:Y:S01]  /*0430*/  @P0 LDC.64 R8, c[0x0][0x480] ;  /* 0x00012000ff080b82 */ /* 0x000ee20000000a00 */
[----:B------:R-:W-:Y:S01]  /*0440*/  @P1 IADD3 R10, PT, PT, R10, 0x1, RZ ;  /* 0x000000010a0a1810 */ /* 0x000fe20007ffe0ff */
[----:B------:R-:W-:-:S03]  /*0450*/  IMAD.WIDE.U32 R4, R0, UR10, R4 ;  /* 0x0000000a00047c25 */ /* 0x000fc6000f8e0004 */
[----:B------:R-:W-:Y:S01]  /*0460*/  MOV R55, R10 ;  /* 0x0000000a00377202 */ /* 0x000fe20000000f00 */
[----:B------:R-:W-:Y:S01]  /*0470*/  IMAD R21, R0, UR11, R5 ;  /* 0x0000000b00157c24 */ /* 0x000fe2000f8e0205 */
[----:B------:R-:W3:Y:S02]  /*0480*/  LDCU.64 UR10, c[0x0][0x3d0] ;  /* 0x00007a00ff0a77ac */ /* 0x000ee40008000a00 */
[----:B------:R-:W-:Y:S01]  /*0490*/  @!P3 IADD3 R55, PT, PT, -R55, RZ, RZ ;  /* 0x000000ff3737b210 */ /* 0x000fe20007ffe1ff */
[----:B--2---:R-:W-:Y:S02]  /*04a0*/  @P0 IMAD R5, R11, UR18, R0 ;  /* 0x000000120b050c24 */ /* 0x004fe4000f8e0200 */
[----:B------:R-:W-:Y:S02]  /*04b0*/  @!P2 LOP3.LUT R55, RZ, R13, RZ, 0x33, !PT ;  /* 0x0000000dff37a212 */ /* 0x000fe400078e33ff */
[----:B------:R-:W-:Y:S01]  /*04c0*/  MOV R7, UR4 ;  /* 0x0000000400077c02 */ /* 0x000fe20008000f00 */
[----:B----4-:R-:W-:Y:S01]  /*04d0*/  UIMAD.WIDE.U32 UR4, UR18, UR6, URZ ;  /* 0x00000006120472a5 */ /* 0x010fe2000f8e00ff */
[----:B------:R-:W-:Y:S01]  /*04e0*/  LEA R11, R12, 0xffffff80, 0x7 ;  /* 0xffffff800c0b7811 */ /* 0x000fe200078e38ff */
[----:B------:R-:W-:Y:S01]  /*04f0*/  @P0 IMAD R5, R5, R12, RZ ;  /* 0x0000000c05050224 */ /* 0x000fe200078e02ff */
[----:B------:R-:W-:Y:S01]  /*0500*/  SHF.R.S32.HI R39, RZ, 0x1f, R55 ;  /* 0x0000001fff277819 */ /* 0x000fe20000011437 */
[----:B------:R-:W-:Y:S01]  /*0510*/  UIMAD UR5, UR18, UR7, UR5 ;  /* 0x00000007120572a4 */ /* 0x000fe2000f8e0205 */
[----:B------:R-:W-:Y:S01]  /*0520*/  IADD3 R20, P3, PT, R11, R4, RZ ;  /* 0x000000040b147210 */ /* 0x000fe20007f7e0ff */
[----:B-1----:R-:W-:-:S02]  /*0530*/  @P0 IMAD R5, R5, R16, RZ ;  /* 0x0000001005050224 */ /* 0x002fc400078e02ff */
[----:B------:R-:W-:Y:S01]  /*0540*/  IMAD R4, R39, R22, RZ ;  /* 0x0000001627047224 */ /* 0x000fe200078e02ff */
[----:B0-----:R-:W-:Y:S01]  /*0550*/  UIMAD.WIDE.U32 UR6, UR18, UR8, URZ ;  /* 0x00000008120672a5 */ /* 0x001fe2000f8e00ff */
[----:B---3--:R-:W-:-:S04]  /*0560*/  @P0 IMAD.WIDE R64, R5, 0x8, R8 ;  /* 0x0000000805400825 */ /* 0x008fc800078e0208 */
[----:B------:R-:W-:Y:S02]  /*0570*/  IMAD R23, R55, R23, R4 ;  /* 0x0000001737177224 */ /* 0x000fe400078e0204 */
[C---:B------:R-:W-:Y:S01]  /*0580*/  IMAD.WIDE.U32 R4, R0.reuse, R14, UR4 ;  /* 0x0000000400047e25 */ /* 0x040fe2000f8e000e */
[----:B------:R-:W-:Y:S02]  /*0590*/  UIMAD.WIDE.U32 UR4, UR18, UR10, URZ ;  /* 0x0000000a120472a5 */ /* 0x000fe4000f8e00ff */
[----:B------:R-:W-:Y:S01]  /*05a0*/  UIMAD UR7, UR18, UR9, UR7 ;  /* 0x00000009120772a4 */ /* 0x000fe2000f8e0207 */
[----:B------:R-:W-:Y:S01]  /*05b0*/  IMAD.WIDE.U32 R6, R0, UR14, R6 ;  /* 0x0000000e00067c25 */ /* 0x000fe2000f8e0006 */
[----:B------:R-:W-:Y:S01]  /*05c0*/  UIMAD UR5, UR18, UR11, UR5 ;  /* 0x0000000b120572a4 */ /* 0x000fe2000f8e0205 */
[----:B------:R-:W-:Y:S02]  /*05d0*/  IADD3 R13, P5, PT, R11, R4, RZ ;  /* 0x000000040b0d7210 */ /* 0x000fe40007fbe0ff */
[----:B------:R-:W-:-:S02]  /*05e0*/  IMAD R8, R39, R24, RZ ;  /* 0x0000001827087224 */ /* 0x000fc400078e02ff */
[----:B------:R-:W-:Y:S01]  /*05f0*/  IMAD R9, R0, R15, R5 ;  /* 0x0000000f00097224 */ /* 0x000fe200078e0205 */
[----:B------:R-:W-:Y:S01]  /*0600*/  ISETP.GE.AND P1, PT, R12, 0x1, PT ;  /* 0x000000010c00780c */ /* 0x000fe20003f26270 */
[----:B------:R-:W-:Y:S01]  /*0610*/  IMAD.WIDE.U32 R4, R55, R22, UR6 ;  /* 0x0000000637047e25 */ /* 0x000fe2000f8e0016 */
[----:B------:R-:W-:-:S03]  /*0620*/  IADD3 R17, P4, PT, R11, R6, RZ ;  /* 0x000000060b117210 */ /* 0x000fc60007f9e0ff */
[----:B------:R-:W-:Y:S02]  /*0630*/  IMAD R19, R0, UR15, R7 ;  /* 0x0000000f00137c24 */ /* 0x000fe4000f8e0207 */
[C---:B------:R-:W-:Y:S01]  /*0640*/  IMAD R25, R55.reuse, R25, R8 ;  /* 0x0000001937197224 */ /* 0x040fe200078e0208 */
[----:B------:R-:W-:Y:S01]  /*0650*/  SHF.R.S32.HI R8, RZ, 0x1f, R11 ;  /* 0x0000001fff087819 */ /* 0x000fe2000001140b */
[----:B------:R-:W-:Y:S01]  /*0660*/  IMAD.WIDE.U32 R6, R55, R24, UR4 ;  /* 0x0000000437067e25 */ /* 0x000fe2000f8e0018 */
[----:B------:R-:W-:Y:S02]  /*0670*/  IADD3 R23, PT, PT, R5, R23, RZ ;  /* 0x0000001705177210 */ /* 0x000fe40007ffe0ff */
[----:B------:R-:W-:Y:S02]  /*0680*/  IADD3 R15, P0, PT, R11, R4, RZ ;  /* 0x000000040b0f7210 */ /* 0x000fe40007f1e0ff */
[C---:B------:R-:W-:Y:S02]  /*0690*/  IADD3.X R5, PT, PT, R8.reuse, R21, RZ, P3, !PT ;  /* 0x0000001508057210 */ /* 0x040fe40001ffe4ff */
[----:B------:R-:W-:-:S02]  /*06a0*/  IADD3.X R12, PT, PT, R8, R19, RZ, P4, !PT ;  /* 0x00000013080c7210 */ /* 0x000fc400027fe4ff */
[----:B------:R-:W-:Y:S02]  /*06b0*/  IADD3 R11, P2, PT, R11, R6, RZ ;  /* 0x000000060b0b7210 */ /* 0x000fe40007f5e0ff */
[----:B------:R-:W-:Y:S02]  /*06c0*/  IADD3 R25, PT, PT, R7, R25, RZ ;  /* 0x0000001907197210 */ /* 0x000fe40007ffe0ff */
[----:B------:R-:W-:Y:S02]  /*06d0*/  LEA R19, P3, R20, R28, 0x2 ;  /* 0x0000001c14137211 */ /* 0x000fe400078610ff */
[----:B------:R-:W-:Y:S01]  /*06e0*/  LEA R10, P4, R17, R30, 0x2 ;  /* 0x0000001e110a7211 */ /* 0x000fe200078810ff */
[C---:B------:R-:W-:Y:S01]  /*06f0*/  IMAD.X R6, R8.reuse, 0x1, R9, P5 ;  /* 0x0000000108067824 */ /* 0x040fe200028e0609 */
[----:B------:R-:W-:Y:S01]  /*0700*/  IADD3.X R4, PT, PT, R8, R23, RZ, P0, !PT ;  /* 0x0000001708047210 */ /* 0x000fe200007fe4ff */
[----:B------:R-:W-:Y:S01]  /*0710*/  IMAD.WIDE.U32 R62, R0, R26, RZ ;  /* 0x0000001a003e7225 */ /* 0x000fe200078e00ff */
[----:B------:R-:W-:-:S02]  /*0720*/  IADD3.X R18, PT, PT, R8, R25, RZ, P2, !PT ;  /* 0x0000001908127210 */ /* 0x000fc400017fe4ff */
[----:B------:R-:W-:Y:S02]  /*0730*/  LEA.HI.X R20, R20, R29, R5, 0x2, P3 ;  /* 0x0000001d14147211 */ /* 0x000fe400018f1405 */
[----:B------:R-:W-:Y:S02]  /*0740*/  LEA.HI.X R17, R17, R31, R12, 0x2, P4 ;  /* 0x0000001f11117211 */ /* 0x000fe400020f140c */
[----:B------:R-:W-:Y:S02]  /*0750*/  LEA R12, P0, R13, R32, 0x2 ;  /* 0x000000200d0c7211 */ /* 0x000fe400078010ff */
        /* <DEDUP_REMOVED lines=10> */
[----:B------:R-:W0:Y:S01]  /*0800*/  LDC.64 R22, c[0x0][0x4b8] ;  /* 0x00012e00ff167b82 */ /* 0x000e220000000a00 */
[----:B------:R-:W1:Y:S01]  /*0810*/  LDCU.64 UR8, c[0x0][0x4c0] ;  /* 0x00009800ff0877ac */ /* 0x000e620008000a00 */
[----:B------:R-:W-:Y:S01]  /*0820*/  MOV R61, RZ ;  /* 0x000000ff003d7202 */ /* 0x000fe20000000f00 */
[----:B------:R-:W2:Y:S05]  /*0830*/  LDCU.64 UR10, c[0x0][0x4e0] ;  /* 0x00009c00ff0a77ac */ /* 0x000eaa0008000a00 */
[----:B------:R-:W3:Y:S01]  /*0840*/  LDC.64 R24, c[0x0][0x4d8] ;  /* 0x00013600ff187b82 */ /* 0x000ee20000000a00 */
[----:B------:R-:W4:Y:S01]  /*0850*/  LDCU.64 UR6, c[0x0][0x3a0] ;  /* 0x00007400ff0677ac */ /* 0x000f220008000a00 */
[----:B------:R-:W-:-:S06]  /*0860*/  UMOV UR4, 0x400 ;  /* 0x0000040000047882 */ /* 0x000fcc0000000000 */
[----:B------:R-:W3:Y:S01]  /*0870*/  S2UR UR5, SR_CgaCtaId ;  /* 0x00000000000579c3 */ /* 0x000ee20000008800 */
[C---:B-1----:R-:W-:Y:S02]  /*0880*/  IMAD R4, R39.reuse, UR8, RZ ;  /* 0x0000000827047c24 */ /* 0x042fe4000f8e02ff */
[----:B--2---:R-:W-:Y:S02]  /*0890*/  IMAD R11, R39, UR10, RZ ;  /* 0x0000000a270b7c24 */ /* 0x004fe4000f8e02ff */
[----:B------:R-:W-:Y:S01]  /*08a0*/  IMAD R29, R55, UR9, R4 ;  /* 0x00000009371d7c24 */ /* 0x000fe2000f8e0204 */
[----:B------:R-:W-:Y:S01]  /*08b0*/  MOV R4, R19 ;  /* 0x0000001300047202 */ /* 0x000fe20000000f00 */
[----:B----4-:R-:W-:Y:S01]  /*08c0*/  IMAD.WIDE.U32 R58, R0, UR6, RZ ;  /* 0x00000006003a7c25 */ /* 0x010fe2000f8e00ff */
[----:B------:R-:W1:Y:S03]  /*08d0*/  LDCU UR6, c[0x0][0x394] ;  /* 0x00007280ff0677ac */ /* 0x000e660008000800 */
[----:B0-----:R-:W-:-:S04]  /*08e0*/  IMAD.WIDE.U32 R6, R22, UR18, R60 ;  /* 0x0000001216067c25 */ /* 0x001fc8000f8e003c */
[----:B---3--:R-:W-:-:S04]  /*08f0*/  IMAD.WIDE.U32 R8, R24, UR18, R60 ;  /* 0x0000001218087c25 */ /* 0x008fc8000f8e003c */
[----:B------:R-:W-:Y:S01]  /*0900*/  IMAD R7, R23, UR18, R7 ;  /* 0x0000001217077c24 */ /* 0x000fe2000f8e0207 */
[----:B------:R-:W-:Y:S01]  /*0910*/  ULEA UR5, UR5, UR4, 0x18 ;  /* 0x0000000405057291 */ /* 0x000fe2000f8ec0ff */
[----:B------:R-:W-:Y:S01]  /*0920*/  IMAD R9, R25, UR18, R9 ;  /* 0x0000001219097c24 */ /* 0x000fe2000f8e0209 */
[C---:B------:R-:W-:Y:S01]  /*0930*/  IADD3 R23, PT, PT, R60.reuse, 0x200, RZ ;  /* 0x000002003c177810 */ /* 0x040fe20007ffe0ff */
[C---:B------:R-:W-:Y:S01]  /*0940*/  IMAD.WIDE.U32 R56, R55.reuse, UR8, R6 ;  /* 0x0000000837387c25 */ /* 0x040fe2000f8e0006 */
[----:B------:R-:W-:Y:S02]  /*0950*/  MOV R6, R20 ;  /* 0x0000001400067202 */ /* 0x000fe40000000f00 */
[----:B------:R-:W-:Y:S01]  /*0960*/  LEA R19, R60, UR5, 0x4 ;  /* 0x000000053c137c11 */ /* 0x000fe2000f8e20ff */
[C---:B------:R-:W-:Y:S01]  /*0970*/  IMAD R53, R55.reuse, UR11, R11 ;  /* 0x0000000b37357c24 */ /* 0x040fe2000f8e020b */
[----:B------:R-:W-:Y:S01]  /*0980*/  MOV R7, RZ ;  /* 0x000000ff00077202 */ /* 0x000fe20000000f00 */
[----:B------:R-:W-:Y:S01]  /*0990*/  IMAD.WIDE.U32 R54, R55, UR10, R8 ;  /* 0x0000000a37367c25 */ /* 0x000fe2000f8e0008 */
[----:B------:R-:W-:-:S02]  /*09a0*/  MOV R8, R10 ;  /* 0x0000000a00087202 */ /* 0x000fc40000000f00 */
[----:B------:R-:W-:Y:S01]  /*09b0*/  MOV R10, R17 ;  /* 0x00000011000a7202 */ /* 0x000fe20000000f00 */
[----:B------:R-:W-:Y:S01]  /*09c0*/  IMAD.SHL.U32 R17, R60, 0x4, RZ ;  /* 0x000000043c117824 */ /* 0x000fe200078e00ff */
[----:B------:R-:W-:Y:S01]  /*09d0*/  IADD3 R25, PT, PT, R19, 0x400, RZ ;  /* 0x0000040013197810 */ /* 0x000fe20007ffe0ff */
[----:B------:R-:W-:Y:S01]  /*09e0*/  IMAD R11, R0, UR7, R59 ;  /* 0x00000007000b7c24 */ /* 0x000fe2000f8e023b */
[----:B------:R-:W-:Y:S01]  /*09f0*/  MOV R9, RZ ;  /* 0x000000ff00097202 */ /* 0x000fe20000000f00 */
[----:B------:R-:W-:Y:S01]  /*0a00*/  IMAD.IADD R52, R57, 0x1, R29 ;  /* 0x0000000139347824 */ /* 0x000fe200078e021d */
[----:B------:R-:W-:Y:S01]  /*0a10*/  LOP3.LUT R21, R17, 0xf80, RZ, 0xc0, !PT ;  /* 0x00000f8011157812 */ /* 0x000fe200078ec0ff */
[----:B------:R-:W-:Y:S01]  /*0a20*/  IMAD R24, R60, -0xc, R25 ;  /* 0xfffffff43c187824 */ /* 0x000fe200078e0219 */
[----:B-1----:R-:W-:Y:S02]  /*0a30*/  MOV R20, UR6 ;  /* 0x0000000600147c02 */ /* 0x002fe40008000f00 */
[----:B------:R-:W-:-:S02]  /*0a40*/  LOP3.LUT R22, R21, 0x1f, R60, 0xf8, !PT ;  /* 0x0000001f15167812 */ /* 0x000fc400078ef83c */
[----:B------:R-:W-:Y:S02]  /*0a50*/  LOP3.LUT R21, R60, 0x1f, RZ, 0xc0, !PT ;  /* 0x0000001f3c157812 */ /* 0x000fe400078ec0ff */
[C---:B------:R-:W-:Y:S02]  /*0a60*/  LOP3.LUT R25, R22.reuse, 0x20, RZ, 0xfc, !PT ;  /* 0x0000002016197812 */ /* 0x040fe400078efcff */
[C---:B------:R-:W-:Y:S02]  /*0a70*/  LOP3.LUT R26, R22.reuse, 0x40, RZ, 0xfc, !PT ;  /* 0x00000040161a7812 */ /* 0x040fe400078efcff */
[----:B------:R-:W-:Y:S02]  /*0a80*/  LOP3.LUT R27, R22, 0x60, RZ, 0xfc, !PT ;  /* 0x00000060161b7812 */ /* 0x000fe400078efcff */
[----:B------:R-:W-:-:S07]  /*0a90*/  IADD3 R53, PT, PT, R55, R53, RZ ;  /* 0x0000003537357210 */ /* 0x000fce0007ffe0ff */
.L_x_9919:
        /* <DEDUP_REMOVED lines=12> */
[----:B------:R-:W2:Y:S01]  /*0b60*/  S2R R70, SR_LANEID ;  /* 0x0000000000467919 */ /* 0x000ea20000000000 */
[----:B0-----:R-:W-:Y:S01]  /*0b70*/  IADD3 R69, PT, PT, -R66, UR4, RZ ;  /* 0x0000000442457c10 */ /* 0x001fe2000fffe1ff */
[----:B------:R-:W-:Y:S02]  /*0b80*/  HFMA2 R40, -RZ, RZ, 0, 0 ;  /* 0x00000000ff287431 */ /* 0x000fe400000001ff */
[----:B------:R-:W-:Y:S01]  /*0b90*/  HFMA2 R48, -RZ, RZ, 0, 0 ;  /* 0x00000000ff307431 */ /* 0x000fe200000001ff */
[-C--:B------:R-:W-:Y:S01]  /*0ba0*/  ISETP.GE.AND P3, PT, R22, R69.reuse, PT ;  /* 0x000000451600720c */ /* 0x080fe20003f66270 */
[----:B------:R-:W-:Y:S01]  /*0bb0*/  IMAD.MOV.U32 R44, RZ, RZ, RZ ;  /* 0x000000ffff2c7224 */ /* 0x000fe200078e00ff */
[-C--:B------:R-:W-:Y:S02]  /*0bc0*/  ISETP.GE.AND P2, PT, R25, R69.reuse, PT ;  /* 0x000000451900720c */ /* 0x080fe40003f46270 */
[----:B------:R-:W-:Y:S01]  /*0bd0*/  MOV R46, RZ ;  /* 0x000000ff002e7202 */ /* 0x000fe20000000f00 */
[----:B----4-:R-:W-:Y:S01]  /*0be0*/  HFMA2 R50, -RZ, RZ, 0, 0 ;  /* 0x00000000ff327431 */ /* 0x010fe200000001ff */
[-C--:B------:R-:W-:Y:S01]  /*0bf0*/  ISETP.GE.AND P1, PT, R26, R69.reuse, PT ;  /* 0x000000451a00720c */ /* 0x080fe20003f26270 */
[----:B------:R-:W-:Y:S01]  /*0c00*/  IMAD.MOV.U32 R72, RZ, RZ, RZ ;  /* 0x000000ffff487224 */ /* 0x000fe200078e00ff */
[----:B------:R-:W-:-:S02]  /*0c10*/  ISETP.GE.AND P0, PT, R27, R69, PT ;  /* 0x000000451b00720c */ /* 0x000fc40003f06270 */
[----:B------:R-:W-:Y:S01]  /*0c20*/  MOV R74, RZ ;  /* 0x000000ff004a7202 */ /* 0x000fe20000000f00 */
[----:B------:R-:W-:Y:S01]  /*0c30*/  HFMA2 R67, -RZ, RZ, 0, 0 ;  /* 0x00000000ff437431 */ /* 0x000fe200000001ff */
[----:B------:R-:W0:Y:S01]  /*0c40*/  LDCU.64 UR8, c[0x0][0x488] ;  /* 0x00009100ff0877ac */ /* 0x000e220008000a00 */
[----:B------:R-:W3:Y:S01]  /*0c50*/  @!P3 LDG.E R30, desc[UR16][R28.64] ;  /* 0x000000101c1eb981 */ /* 0x000ee2000c1e1900 */
[----:B------:R-:W-:Y:S01]  /*0c60*/  IMAD.MOV.U32 R76, RZ, RZ, RZ ;  /* 0x000000ffff4c7224 */ /* 0x000fe200078e00ff */
[----:B------:R-:W-:Y:S01]  /*0c70*/  MOV R78, RZ ;  /* 0x000000ff004e7202 */ /* 0x000fe20000000f00 */
[----:B------:R-:W-:Y:S01]  /*0c80*/  IMAD.MOV.U32 R80, RZ, RZ, RZ ;  /* 0x000000ffff507224 */ /* 0x000fe200078e00ff */
[----:B------:R-:W4:Y:S01]  /*0c90*/  @!P2 LDG.E R34, desc[UR16][R28.64+0x80] ;  /* 0x000080101c22a981 */ /* 0x000f22000c1e1900 */
[----:B------:R-:W0:Y:S03]  /*0ca0*/  LDCU.64 UR10, c[0x0][0x558] ;  /* 0x0000ab00ff0a77ac */ /* 0x000e260008000a00 */
[----:B------:R-:W4:Y:S01]  /*0cb0*/  @!P1 LDG.E R36, desc[UR16][R28.64+0x100] ;  /* 0x000100101c249981 */ /* 0x000f22000c1e1900 */
[----:B------:R-:W0:Y:S03]  /*0cc0*/  LDCU.64 UR12, c[0x0][0x490] ;  /* 0x00009200ff0c77ac */ /* 0x000e260008000a00 */
[----:B------:R-:W4:Y:S01]  /*0cd0*/  @!P0 LDG.E R38, desc[UR16][R28.64+0x180] ;  /* 0x000180101c268981 */ /* 0x000f22000c1e1900 */
[----:B------:R-:W-:Y:S01]  /*0ce0*/  UMOV UR4, 0x400 ;  /* 0x0000040000047882 */ /* 0x000fe20000000000 */
[----:B------:R-:W-:Y:S01]  /*0cf0*/  IADD3 R32, P4, PT, R35, R8, RZ ;  /* 0x0000000823207210 */ /* 0x000fe20007f9e0ff */
[----:B-1----:R-:W-:-:S02]  /*0d00*/  ULEA UR6, UR6, UR4, 0x18 ;  /* 0x0000000406067291 */ /* 0x002fc4000f8ec0ff */
[----:B------:R-:W1:Y:S01]  /*0d10*/  LDCU UR4, c[0x0][0x38c] ;  /* 0x00007180ff0477ac */ /* 0x000e620008000800 */
[----:B------:R-:W-:-:S03]  /*0d20*/  IADD3.X R33, PT, PT, RZ, R10, RZ, P4, !PT ;  /* 0x0000000aff217210 */ /* 0x000fc600027fe4ff */
[C---:B--2---:R-:W-:Y:S02]  /*0d30*/  LEA R71, R70.reuse, UR6, 0x2 ;  /* 0x0000000646477c11 */ /* 0x044fe4000f8e10ff */
        /* <DEDUP_REMOVED lines=8> */
[----:B--2---:R-:W-:Y:S02]  /*0dc0*/  IADD3 R34, P4, PT, R35, R12, RZ ;  /* 0x0000000c23227210 */ /* 0x004fe40007f9e0ff */
[----:B---3--:R-:W-:-:S05]  /*0dd0*/  MOV R36, RZ ;  /* 0x000000ff00247202 */ /* 0x008fca0000000f00 */
[----:B----4-:R-:W2:Y:S01]  /*0de0*/  LDC.64 R38, c[0x0][0x410] ;  /* 0x00010400ff267b82 */ /* 0x010ea20000000a00 */
        /* <DEDUP_REMOVED lines=13> */
[----:B------:R-:W-:-:S07]  /*0ec0*/  IMAD.WIDE.U32 R32, R38, UR18, R66 ;  /* 0x0000001226207c25 */ /* 0x000fce000f8e0042 */
[----:B--2---:R-:W2:Y:S01]  /*0ed0*/  LDC.64 R46, c[0x0][0x420] ;  /* 0x00010800ff2e7b82 */ /* 0x004ea20000000a00 */
[----:B------:R-:W2:Y:S04]  /*0ee0*/  @!P3 LDG.E R36, desc[UR16][R34.64] ;  /* 0x000000102224b981 */ /* 0x000ea8000c1e1900 */
[----:B------:R-:W2:Y:S04]  /*0ef0*/  @!P2 LDG.E R50, desc[UR16][R34.64+0x80] ;  /* 0x000080102232a981 */ /* 0x000ea8000c1e1900 */
[----:B------:R-:W2:Y:S04]  /*0f00*/  @!P1 LDG.E R72, desc[UR16][R34.64+0x100] ;  /* 0x0001001022489981 */ /* 0x000ea8000c1e1900 */
[----:B------:R-:W2:Y:S01]  /*0f10*/  @!P0 LDG.E R74, desc[UR16][R34.64+0x180] ;  /* 0x00018010224a8981 */ /* 0x000ea2000c1e1900 */
[----:B------:R-:W-:-:S02]  /*0f20*/  IMAD R33, R39, UR18, R33 ;  /* 0x0000001227217c24 */ /* 0x000fc4000f8e0221 */
[----:B----4-:R-:W-:Y:S02]  /*0f30*/  HFMA2 R48, -RZ, RZ, 0, 0 ;  /* 0x00000000ff307431 */ /* 0x010fe400000001ff */
[----:B---3--:R-:W-:Y:S01]  /*0f40*/  IMAD.WIDE.U32 R32, R0, R44, R32 ;  /* 0x0000002c00207225 */ /* 0x008fe200078e0020 */
[----:B------:R-:W-:-:S03]  /*0f50*/  MOV R44, RZ ;  /* 0x000000ff002c7202 */ /* 0x000fc60000000f00 */
[----:B------:R-:W-:Y:S01]  /*0f60*/  IMAD R33, R0, R45, R33 ;  /* 0x0000002d00217224 */ /* 0x000fe200078e0221 */
[----:B------:R-:W-:-:S04]  /*0f70*/  IADD3 R32, P4, PT, R22, R32, RZ ;  /* 0x0000002016207210 */ /* 0x000fc80007f9e0ff */
[----:B------:R-:W-:Y:S02]  /*0f80*/  IADD3.X R33, PT, PT, RZ, R33, RZ, P4, !PT ;  /* 0x00000021ff217210 */ /* 0x000fe400027fe4ff */
[----:B0-----:R-:W-:-:S04]  /*0f90*/  LEA R38, P4, R32, UR8, 0x2 ;  /* 0x0000000820267c11 */ /* 0x001fc8000f8810ff */
[----:B------:R-:W-:Y:S01]  /*0fa0*/  LEA.HI.X R39, R32, UR9, R33, 0x2, P4 ;  /* 0x0000000920277c11 */ /* 0x000fe2000a0f1421 */
[----:B------:R-:W0:Y:S01]  /*0fb0*/  LDCU.64 UR8, c[0x0][0x478] ;  /* 0x00008f00ff0877ac */ /* 0x000e220008000a00 */
[----:B--2---:R-:W-:Y:S04]  /*0fc0*/  STS [R71], R36 ;  /* 0x0000002447007388 */ /* 0x004fe80000000800 */
[----:B------:R2:W-:Y:S04]  /*0fd0*/  STS [R71+0x80], R50 ;  /* 0x0000803247007388 */ /* 0x0005e80000000800 */
[----:B------:R-:W-:Y:S04]  /*0fe0*/  STS [R71+0x100], R72 ;  /* 0x0001004847007388 */ /* 0x000fe80000000800 */
[----:B------:R3:W-:Y:S01]  /*0ff0*/  STS [R71+0x180], R74 ;  /* 0x0001804a47007388 */ /* 0x0007e20000000800 */
[----:B------:R-:W-:-:S03]  /*1000*/  NOP ;  /* 0x0000000000007918 */ /* 0x000fc60000000000 */
[----:B------:R-:W-:Y:S01]  /*1010*/  LDS.128 R32, [R92] ;  /* 0x000000005c207984 */ /* 0x000fe20000000c00 */
[----:B--2---:R-:W2:Y:S08]  /*1020*/  LDC.64 R50, c[0x0][0x428] ;  /* 0x00010a00ff327b82 */ /* 0x004eb00000000a00 */
[----:B------:R-:W-:Y:S06]  /*1030*/  BAR.SYNC.DEFER_BLOCKING 0x0 ;  /* 0x0000000000007b1d */ /* 0x000fec0000010000 */
[----:B------:R-:W4:Y:S04]  /*1040*/  @!P3 LDG.E R44, desc[UR16][R38.64] ;  /* 0x00000010262cb981 */ /* 0x000f28000c1e1900 */
[----:B------:R-:W4:Y:S04]  /*1050*/  @!P2 LDG.E R48, desc[UR16][R38.64+0x80] ;  /* 0x000080102630a981 */ /* 0x000f28000c1e1900 */
[----:B------:R-:W4:Y:S04]  /*1060*/  @!P1 LDG.E R76, desc[UR16][R38.64+0x100] ;  /* 0x00010010264c9981 */ /* 0x000f28000c1e1900 */
[----:B------:R1:W4:Y:S01]  /*1070*/  @!P0 LDG.E R78, desc[UR16][R38.64+0x180] ;  /* 0x00018010264e8981 */ /* 0x000322000c1e1900 */
[----:B------:R-:W-:-:S04]  /*1080*/  IMAD.WIDE.U32 R36, R46, UR18, R66 ;  /* 0x000000122e247c25 */ /* 0x000fc8000f8e0042 */
[----:B---3--:R-:W-:Y:S01]  /*1090*/  HFMA2 R74, -RZ, RZ, 0, 0 ;  /* 0x00000000ff4a7431 */ /* 0x008fe200000001ff */
[----:B------:R-:W-:Y:S01]  /*10a0*/  MOV R72, RZ ;  /* 0x000000ff00487202 */ /* 0x000fe20000000f00 */
[----:B------:R-:W-:Y:S02]  /*10b0*/  IMAD R37, R47, UR18, R37 ;  /* 0x000000122f257c24 */ /* 0x000fe4000f8e0225 */
[----:B--2---:R-:W-:-:S04]  /*10c0*/  IMAD.WIDE.U32 R36, R0, R50, R36 ;  /* 0x0000003200247225 */ /* 0x004fc800078e0024 */
[----:B------:R-:W-:Y:S02]  /*10d0*/  HFMA2 R50, -RZ, RZ, 0, 0 ;  /* 0x00000000ff327431 */ /* 0x000fe400000001ff */
[----:B------:R-:W-:Y:S01]  /*10e0*/  IMAD R45, R0, R51, R37 ;  /* 0x00000033002d7224 */ /* 0x000fe200078e0225 */
[----:B------:R-:W-:-:S04]  /*10f0*/  IADD3 R37, P4, PT, R22, R36, RZ ;  /* 0x0000002416257210 */ /* 0x000fc80007f9e0ff */
[----:B-1----:R-:W-:Y:S02]  /*1100*/  IADD3.X R38, PT, PT, RZ, R45, RZ, P4, !PT ;  /* 0x0000002dff267210 */ /* 0x002fe400027fe4ff */
[----:B0-----:R-:W-:-:S04]  /*1110*/  LEA R36, P4, R37, UR8, 0x2 ;  /* 0x0000000825247c11 */ /* 0x001fc8000f8810ff */
[----:B------:R-:W-:Y:S01]  /*1120*/  LEA.HI.X R37, R37, UR9, R38, 0x2, P4 ;  /* 0x0000000925257c11 */ /* 0x000fe2000a0f1426 */
[----:B------:R-:W0:Y:S01]  /*1130*/  LDCU.64 UR8, c[0x0][0x510] ;  /* 0x0000a200ff0877ac */ /* 0x000e220008000a00 */
[----:B----4-:R-:W-:Y:S04]  /*1140*/  STS [R71], R44 ;  /* 0x0000002c47007388 */ /* 0x010fe80000000800 */
        /* <DEDUP_REMOVED lines=15> */
[--C-:B-----5:R-:W-:Y:S01]  /*1240*/  FADD.FTZ R96, R41, R3.reuse ;  /* 0x0000000329607221 */ /* 0x120fe20000010000 */
[----:B------:R-:W1:Y:S01]  /*1250*/  MUFU.EX2 R38, R38 ;  /* 0x0000002600267308 */ /* 0x000e620000000800 */
[--C-:B------:R-:W-:Y:S01]  /*1260*/  FADD.FTZ R93, R40, R3.reuse ;  /* 0x00000003285d7221 */ /* 0x100fe20000010000 */
[----:B------:R-:W-:Y:S01]  /*1270*/  UISETP.NE.U32.AND UP0, UPT, UR12, URZ, UPT ;  /* 0x000000ff0c00728c */ /* 0x000fe2000bf05070 */
[--C-:B------:R-:W-:Y:S01]  /*1280*/  FADD.FTZ R97, R42, R3.reuse ;  /* 0x000000032a617221 */ /* 0x100fe20000010000 */
[----:B------:R-:W-:-:S02]  /*1290*/  FADD.FTZ R98, R43, R3 ;  /* 0x000000032b627221 */ /* 0x000fc40000010000 */
[----:B------:R-:W-:Y:S02]  /*12a0*/  UISETP.NE.AND.EX UP0, UPT, UR13, URZ, UPT, UP0 ;  /* 0x000000ff0d00728c */ /* 0x000fe4000bf05300 */
[----:B------:R-:W0:Y:S08]  /*12b0*/  MUFU.EX2 R75, R75 ;  /* 0x0000004b004b7308 */ /* 0x000e300000000800 */
[----:B------:R-:W0:Y:S01]  /*12c0*/  MUFU.EX2 R49, R39 ;  /* 0x0000002700317308 */ /* 0x000e220000000800 */
[----:B-1----:R-:W-:-:S07]  /*12d0*/  FADD.FTZ R48, R38, 1 ;  /* 0x3f80000026307421 */ /* 0x002fce0000010000 */
[----:B------:R1:W1:Y:S01]  /*12e0*/  MUFU.EX2 R73, R51 ;  /* 0x0000003300497308 */ /* 0x0002620000000800 */
[----:B0-----:R-:W-:-:S07]  /*12f0*/  FADD.FTZ R78, R75, 1 ;  /* 0x3f8000004b4e7421 */ /* 0x001fce0000010000 */
[----:B------:R-:W0:Y:S01]  /*1300*/  MUFU.RCP R78, R78 ;  /* 0x0000004e004e7308 */ /* 0x000e220000001000 */
[----:B-1----:R-:W-:-:S07]  /*1310*/  FADD.FTZ R51, R49, 1 ;  /* 0x3f80000031337421 */ /* 0x002fce0000010000 */
[----:B------:R0:W1:Y:S01]  /*1320*/  MUFU.RCP R77, R48 ;  /* 0x00000030004d7308 */ /* 0x0000620000001000 */
[----:B------:R-:W-:-:S07]  /*1330*/  FADD.FTZ R73, R73, 1 ;  /* 0x3f80000049497421 */ /* 0x000fce0000010000 */
[----:B------:R-:W-:Y:S01]  /*1340*/  MUFU.RCP R76, R51 ;  /* 0x00000033004c7308 */ /* 0x000fe20000001000 */
[----:B0-----:R-:W-:-:S07]  /*1350*/  FADD.FTZ R48, -R78, 1 ;  /* 0x3f8000004e307421 */ /* 0x001fce0000010100 */
[----:B------:R-:W0:Y:S01]  /*1360*/  MUFU.RCP R79, R73 ;  /* 0x00000049004f7308 */ /* 0x000e220000001000 */
[----:B-1----:R-:W-:-:S04]  /*1370*/  FADD.FTZ R49, -R77, 1 ;  /* 0x3f8000004d317421 */ /* 0x002fc80000010100 */
[----:B------:R-:W-:Y:S01]  /*1380*/  FFMA.FTZ R49, R44, R49, 1 ;  /* 0x3f8000002c317423 */ /* 0x000fe20000010031 */
[----:B0-----:R-:W-:-:S04]  /*1390*/  FADD.FTZ R75, -R79, 1 ;  /* 0x3f8000004f4b7421 */ /* 0x001fc80000010100 */
        /* <DEDUP_REMOVED lines=86> */
.L_x_9903:
        /* <DEDUP_REMOVED lines=8> */
[----:B-1----:R-:W-:Y:S01]  /*1980*/  FMUL.FTZ R36, R99, R2 ;  /* 0x0000000263247220 */ /* 0x002fe20000410000 */
        /* <DEDUP_REMOVED lines=9> */
[----:B------:R-:W-:Y:S01]  /*1a20*/  ISETP.NE.AND P0, PT, R20, 0x1, PT ;  /* 0x000000011400780c */ /* 0x000fe20003f05270 */
[----:B------:R-:W-:Y:S01]  /*1a30*/  IMAD.IADD R109, R66, 0x1, R60 ;  /* 0x00000001426d7824 */ /* 0x000fe200078e023c */
[----:B------:R-:W-:Y:S01]  /*1a40*/  SHF.L.U32 R104, R68, 0x8, RZ ;  /* 0x0000000844687819 */ /* 0x000fe200000006ff */
[----:B------:R-:W-:Y:S01]  /*1a50*/  FMUL.FTZ R107, R28, R93 ;  /* 0x0000005d1c6b7220 */ /* 0x000fe20000410000 */
[----:B------:R-:W-:Y:S01]  /*1a60*/  SHF.L.U32 R103, R20, 0x8, RZ ;  /* 0x0000000814677819 */ /* 0x000fe200000006ff */
[----:B------:R-:W-:Y:S01]  /*1a70*/  FMUL.FTZ R108, R29, R96 ;  /* 0x000000601d6c7220 */ /* 0x000fe20000410000 */
[C---:B------:R-:W-:Y:S01]  /*1a80*/  IADD3 R74, P1, PT, R66.reuse, R56, RZ ;  /* 0x00000038424a7210 */ /* 0x040fe20007f3e0ff */
[----:B------:R-:W1:Y:S01]  /*1a90*/  LDC.64 R84, c[0x0][0x440] ;  /* 0x00011000ff547b82 */ /* 0x000e620000000a00 */
[----:B------:R-:W-:Y:S01]  /*1aa0*/  IADD3 R72, P3, PT, R66, R54, RZ ;  /* 0x0000003642487210 */ /* 0x000fe20007f7e0ff */
[----:B------:R-:W-:Y:S01]  /*1ab0*/  FMUL.FTZ R105, R30, R97 ;  /* 0x000000611e697220 */ /* 0x000fe20000410000 */
[----:B------:R-:W-:Y:S01]  /*1ac0*/  ISETP.GE.AND P2, PT, R22, R69, PT ;  /* 0x000000451600720c */ /* 0x000fe20003f46270 */
[----:B------:R-:W-:Y:S01]  /*1ad0*/  FMUL.FTZ R106, R31, R98 ;  /* 0x000000621f6a7220 */ /* 0x000fe20000410000 */
[----:B------:R-:W-:Y:S01]  /*1ae0*/  IADD3 R110, PT, PT, R20, -0x2, RZ ;  /* 0xfffffffe146e7810 */ /* 0x000fe20007ffe0ff */
[----:B------:R-:W2:Y:S01]  /*1af0*/  LDCU UR12, c[0x0][0x394] ;  /* 0x00007280ff0c77ac */ /* 0x000ea20008000800 */
[----:B------:R-:W-:Y:S01]  /*1b00*/  ISETP.EQ.AND P0, PT, R60, RZ, P0 ;  /* 0x000000ff3c00720c */ /* 0x000fe20000702270 */
[----:B------:R-:W3:Y:S01]  /*1b10*/  LDC.64 R82, c[0x0][0x3c0] ;  /* 0x0000f000ff527b82 */ /* 0x000ee20000000a00 */
[----:B------:R-:W-:Y:S01]  /*1b20*/  MOV R35, RZ ;  /* 0x000000ff00237202 */ /* 0x000fe20000000f00 */
[----:B------:R-:W4:Y:S01]  /*1b30*/  LDCU UR14, c[0x0][0x38c] ;  /* 0x00007180ff0e77ac */ /* 0x000f220008000800 */
[----:B------:R-:W-:-:S02]  /*1b40*/  LOP3.LUT R104, R104, 0x100, RZ, 0xc0, !PT ;  /* 0x0000010068687812 */ /* 0x000fc400078ec0ff */
[----:B------:R-:W-:Y:S01]  /*1b50*/  LOP3.LUT R103, R103, 0x100, RZ, 0xc0, !PT ;  /* 0x0000010067677812 */ /* 0x000fe200078ec0ff */
[----:B------:R-:W0:Y:S01]  /*1b60*/  LDCU UR13, c[0x0][0x388] ;  /* 0x00007100ff0d77ac */ /* 0x000e220008000800 */
[----:B------:R-:W-:Y:S01]  /*1b70*/  IADD3.X R75, PT, PT, RZ, R52, RZ, P1, !PT ;  /* 0x00000034ff4b7210 */ /* 0x000fe20000ffe4ff */
[----:B------:R-:W0:Y:S01]  /*1b80*/  LDC.64 R80, c[0x0][0x3e0] ;  /* 0x0000f800ff507b82 */ /* 0x000e220000000a00 */
[----:B------:R-:W-:Y:S01]  /*1b90*/  IADD3.X R73, PT, PT, RZ, R53, RZ, P3, !PT ;  /* 0x00000035ff497210 */ /* 0x000fe20001ffe4ff */
[----:B------:R-:W0:Y:S01]  /*1ba0*/  LDCU.64 UR8, c[0x0][0x538] ;  /* 0x0000a700ff0877ac */ /* 0x000e220008000a00 */
[----:B------:R-:W0:Y:S05]  /*1bb0*/  LDCU.64 UR10, c[0x0][0x540] ;  /* 0x0000a800ff0a77ac */ /* 0x000e2a0008000a00 */
[----:B------:R-:W0:Y:S01]  /*1bc0*/  LDC.64 R78, c[0x0][0x4d0] ;  /* 0x00013400ff4e7b82 */ /* 0x000e220000000a00 */
[----:B------:R-:W-:-:S07]  /*1bd0*/  UMOV UR4, URZ ;  /* 0x000000ff00047c82 */ /* 0x000fce0008000000 */
[----:B--2-4-:R-:W0:Y:S02]  /*1be0*/  LDC.64 R76, c[0x0][0x4f0] ;  /* 0x00013c00ff4c7b82 */ /* 0x014e240000000a00 */
.L_x_9918:
[----:B------:R-:W-:Y:S01]  /*1bf0*/  HFMA2 R41, -RZ, RZ, 0, 0 ;  /* 0x00000000ff297431 */ /* 0x000fe200000001ff */
[----:B------:R-:W-:Y:S01]  /*1c00*/  MOV R40, R22 ;  /* 0x0000001600287202 */ /* 0x000fe20000000f00 */
[----:B------:R-:W-:Y:S01]  /*1c10*/  HFMA2 R90, -RZ, RZ, 0, 0 ;  /* 0x00000000ff5a7431 */ /* 0x000fe200000001ff */
[-C--:B------:R-:W-:Y:S01]  /*1c20*/  ISETP.GE.AND P4, PT, R25, R69.reuse, PT ;  /* 0x000000451900720c */ /* 0x080fe20003f86270 */
[----:B0---4-:R-:W-:Y:S01]  /*1c30*/  IMAD.MOV.U32 R50, RZ, RZ, RZ ;  /* 0x000000ffff327224 */ /* 0x011fe200078e00ff */
[-C--:B------:R-:W-:Y:S02]  /*1c40*/  ISETP.GE.AND P3, PT, R26, R69.reuse, PT ;  /* 0x000000451a00720c */ /* 0x080fe40003f66270 */
[----:B------:R-:W-:Y:S02]  /*1c50*/  ISETP.GE.AND P1, PT, R27, R69, PT ;  /* 0x000000451b00720c */ /* 0x000fe40003f26270 */
[----:B------:R-:W-:Y:S01]  /*1c60*/  MOV R88, RZ ;  /* 0x000000ff00587202 */ /* 0x000fe20000000f00 */
[----:B---3--:R-:W-:Y:S01]  /*1c70*/  IMAD.WIDE.U32 R42, R82, UR4, R40 ;  /* 0x00000004522a7c25 */ /* 0x008fe2000f8e0028 */
[----:B------:R-:W-:-:S03]  /*1c80*/  MOV R94, RZ ;  /* 0x000000ff005e7202 */ /* 0x000fc60000000f00 */
[----:B------:R-:W-:Y:S01]  /*1c90*/  IMAD R43, R83, UR4, R43 ;  /* 0x00000004532b7c24 */ /* 0x000fe2000f8e022b */
[----:B------:R-:W-:-:S04]  /*1ca0*/  LEA R46, P5, R42, R14, 0x2 ;  /* 0x0000000e2a2e7211 */ /* 0x000fc800078a10ff */
[----:B------:R-:W-:-:S05]  /*1cb0*/  LEA.HI.X R47, R42, R15, R43, 0x2, P5 ;  /* 0x0000000f2a2f7211 */ /* 0x000fca00028f142b */
[----:B--2---:R-:W2:Y:S04]  /*1cc0*/  @!P2 LDG.E R50, desc[UR16][R46.64] ;  /* 0x000000102e32a981 */ /* 0x004ea8000c1e1900 */
[----:B------:R-:W3:Y:S04]  /*1cd0*/  @!P4 LDG.E R88, desc[UR16][R46.64+0x80] ;  /* 0x000080102e58c981 */ /* 0x000ee8000c1e1900 */
[----:B------:R-:W4:Y:S04]  /*1ce0*/  @!P3 LDG.E R90, desc[UR16][R46.64+0x100] ;  /* 0x000100102e5ab981 */ /* 0x000f28000c1e1900 */
[----:B------:R-:W5:Y:S01]  /*1cf0*/  @!P1 LDG.E R94, desc[UR16][R46.64+0x180] ;  /* 0x000180102e5e9981 */ /* 0x000f62000c1e1900 */
[----:B------:R-:W-:Y:S01]  /*1d00*/  MOV R42, R58 ;  /* 0x0000003a002a7202 */ /* 0x000fe20000000f00 */
[----:B0-----:R-:W-:Y:S01]  /*1d10*/  IMAD.WIDE.U32 R40, R80, UR4, R40 ;  /* 0x0000000450287c25 */ /* 0x001fe2000f8e0028 */
[----:B------:R-:W-:-:S03]  /*1d20*/  MOV R43, R11 ;  /* 0x0000000b002b7202 */ /* 0x000fc60000000f00 */
[----:B------:R-:W-:Y:S02]  /*1d30*/  IMAD R41, R81, UR4, R41 ;  /* 0x0000000451297c24 */ /* 0x000fe4000f8e0229 */
[----:B------:R-:W-:-:S04]  /*1d40*/  IMAD.WIDE.U32 R44, R86, UR4, R42 ;  /* 0x00000004562c7c25 */ /* 0x000fc8000f8e002a */
[----:B------:R-:W-:Y:S01]  /*1d50*/  IMAD R43, R87, UR4, R45 ;  /* 0x00000004572b7c24 */ /* 0x000fe2000f8e022d */
[----:B-1----:R-:W-:-:S04]  /*1d60*/  LEA R42, P5, R44, R84, 0x2 ;  /* 0x000000542c2a7211 */ /* 0x002fc800078a10ff */
[----:B------:R-:W-:Y:S02]  /*1d70*/  LEA.HI.X R43, R44, R85, R43, 0x2, P5 ;  /* 0x000000552c2b7211 */ /* 0x000fe400028f142b */
[C---:B------:R-:W-:Y:S01]  /*1d80*/  LEA R48, P5, R40.reuse, R16, 0x2 ;  /* 0x0000001028307211 */ /* 0x040fe200078a10ff */
[----:B------:R-:W-:Y:S02]  /*1d90*/  HFMA2 R118, -RZ, RZ, 0, 0 ;  /* 0x00000000ff767431 */ /* 0x000fe400000001ff */
[----:B------:R-:W-:Y:S01]  /*1da0*/  HFMA2 R122, -RZ, RZ, 0, 0 ;  /* 0x00000000ff7a7431 */ /* 0x000fe200000001ff */
[----:B------:R-:W-:Y:S01]  /*1db0*/  LEA.HI.X R49, R40, R18, R41, 0x2, P5 ;  /* 0x0000001228317211 */ /* 0x000fe200028f1429 */
[----:B------:R-:W-:Y:S01]  /*1dc0*/  IMAD.MOV.U32 R114, RZ, RZ, RZ ;  /* 0x000000ffff727224 */ /* 0x000fe200078e00ff */
[----:B------:R-:W-:Y:S01]  /*1dd0*/  ISETP.GE.AND P5, PT, R22, R69, PT ;  /* 0x000000451600720c */ /* 0x000fe20003fa6270 */
[----:B------:R0:W5:Y:S01]  /*1de0*/  LDG.E R102, desc[UR16][R42.64] ;  /* 0x000000102a667981 */ /* 0x000162000c1e1900 */
[----:B------:R-:W-:-:S03]  /*1df0*/  MOV R120, RZ ;  /* 0x000000ff00787202 */ /* 0x000fc60000000f00 */
[----:B--2---:R1:W-:Y:S04]  /*1e00*/  STS [R71], R50 ;  /* 0x0000003247007388 */ /* 0x0043e80000000800 */
[----:B---3--:R-:W-:Y:S04]  /*1e10*/  STS [R71+0x80], R88 ;  /* 0x0000805847007388 */ /* 0x008fe80000000800 */
[----:B----4-:R-:W-:Y:S04]  /*1e20*/  STS [R71+0x100], R90 ;  /* 0x0001005a47007388 */ /* 0x010fe80000000800 */
[----:B-----5:R-:W-:Y:S01]  /*1e30*/  STS [R71+0x180], R94 ;  /* 0x0001805e47007388 */ /* 0x020fe20000000800 */
[----:B------:R-:W-:-:S03]  /*1e40*/  NOP ;  /* 0x0000000000007918 */ /* 0x000fc60000000000 */
[----:B------:R-:W2:Y:S04]  /*1e50*/  @!P5 LDG.E R114, desc[UR16][R48.64] ;  /* 0x000000103072d981 */ /* 0x000ea8000c1e1900 */
[----:B------:R-:W3:Y:S04]  /*1e60*/  @!P4 LDG.E R118, desc[UR16][R48.64+0x80] ;  /* 0x000080103076c981 */ /* 0x000ee8000c1e1900 */
[----:B------:R-:W4:Y:S04]  /*1e70*/  @!P3 LDG.E R120, desc[UR16][R48.64+0x100] ;  /* 0x000100103078b981 */ /* 0x000f28000c1e1900 */
[----:B------:R5:W4:Y:S01]  /*1e80*/  @!P1 LDG.E R122, desc[UR16][R48.64+0x180] ;  /* 0x00018010307a9981 */ /* 0x000b22000c1e1900 */
[----:B------:R-:W1:Y:S01]  /*1e90*/  S2UR UR7, SR_CgaCtaId ;  /* 0x00000000000779c3 */ /* 0x000e620000008800 */
[----:B------:R-:W-:Y:S01]  /*1ea0*/  UMOV UR6, 0x400 ;  /* 0x0000040000067882 */ /* 0x000fe20000000000 */
[C---:B------:R-:W-:Y:S01]  /*1eb0*/  ISETP.NE.AND P3, PT, R60.reuse, RZ, PT ;  /* 0x000000ff3c00720c */ /* 0x040fe20003f65270 */
[----:B0-----:R-:W0:Y:S01]  /*1ec0*/  LDS.128 R40, [R92] ;  /* 0x000000005c287984 */ /* 0x001e220000000c00 */
[----:B------:R-:W-:Y:S01]  /*1ed0*/  ISETP.NE.AND P1, PT, R60, 0x1f, PT ;  /* 0x0000001f3c00780c */ /* 0x000fe20003f25270 */
[----:B------:R-:W-:Y:S01]  /*1ee0*/  BSSY.RECONVERGENT B0, `(.L_x_9905) ;  /* 0x0000027000007945 */ /* 0x000fe20003800200 */
[----:B------:R-:W-:Y:S01]  /*1ef0*/  FMUL.FTZ R51, R102, 1.4426950216293334961 ;  /* 0x3fb8aa3b66337820 */ /* 0x000fe20000410000 */
[----:B-----5:R-:W-:-:S03]  /*1f00*/  IADD3 R48, PT, PT, R104, UR4, RZ ;  /* 0x0000000468307c10 */ /* 0x020fc6000fffe0ff */
[-C--:B------:R-:W-:Y:S01]  /*1f10*/  FMUL.FTZ R116, R93, R51.reuse ;  /* 0x000000335d747220 */ /* 0x080fe20000410000 */
[-C--:B------:R-:W-:Y:S01]  /*1f20*/  FMUL.FTZ R49, R96, R51.reuse ;  /* 0x0000003360317220 */ /* 0x080fe20000410000 */
[----:B-1----:R-:W-:Y:S01]  /*1f30*/  FMUL.FTZ R50, R97, R51 ;  /* 0x0000003361327220 */ /* 0x002fe20000410000 */
[----:B------:R-:W-:-:S03]  /*1f40*/  SEL R48, R48, R23, !P3 ;  /* 0x0000001730307207 */ /* 0x000fc60005800000 */
[----:B------:R-:W1:Y:S01]  /*1f50*/  MUFU.EX2 R116, R116 ;  /* 0x0000007400747308 */ /* 0x000e620000000800 */
[----:B------:R-:W-:-:S07]  /*1f60*/  ULEA UR6, UR7, UR6, 0x18 ;  /* 0x0000000607067291 */ /* 0x000fce000f8ec0ff */
[----:B------:R-:W0:Y:S01]  /*1f70*/  MUFU.EX2 R49, R49 ;  /* 0x0000003100317308 */ /* 0x000e220000000800 */
[----:B------:R-:W-:Y:S01]  /*1f80*/  LEA R89, R48, UR6, 0x2 ;  /* 0x0000000630597c11 */ /* 0x000fe2000f8e10ff */
[----:B------:R-:W-:-:S06]  /*1f90*/  FMUL.FTZ R48, R98, R51 ;  /* 0x0000003362307220 */ /* 0x000fcc0000410000 */
[----:B------:R-:W1:Y:S08]  /*1fa0*/  MUFU.EX2 R50, R50 ;  /* 0x0000003200327308 */ /* 0x000e700000000800 */
[----:B------:R-:W1:Y:S01]  /*1fb0*/  MUFU.EX2 R48, R48 ;  /* 0x0000003000307308 */ /* 0x000e620000000800 */
[----:B0-----:R-:W-:Y:S01]  /*1fc0*/  FMUL.FTZ R117, R105, R42 ;  /* 0x0000002a69757220 */ /* 0x001fe20000410000 */
[----:B------:R-:W-:Y:S01]  /*1fd0*/  FMUL.FTZ R51, R106, R43 ;  /* 0x0000002b6a337220 */ /* 0x000fe20000410000 */
[----:B--2---:R-:W-:Y:S04]  /*1fe0*/  STS [R71+0x200], R114 ;  /* 0x0002007247007388 */ /* 0x004fe80000000800 */
[----:B---3--:R-:W-:Y:S04]  /*1ff0*/  STS [R71+0x280], R118 ;  /* 0x0002807647007388 */ /* 0x008fe80000000800 */
[----:B----4-:R-:W-:Y:S04]  /*2000*/  STS [R71+0x300], R120 ;  /* 0x0003007847007388 */ /* 0x010fe80000000800 */
[----:B------:R-:W-:Y:S01]  /*2010*/  STS [R71+0x380], R122 ;  /* 0x0003807a47007388 */ /* 0x000fe20000000800 */
[----:B------:R-:W-:-:S03]  /*2020*/  NOP ;  /* 0x0000000000007918 */ /* 0x000fc60000000000 */
[----:B------:R-:W0:Y:S04]  /*2030*/  LDS.128 R44, [R92+0x200] ;  /* 0x000200005c2c7984 */ /* 0x000e280000000c00 */
[----:B-1----:R1:W-:Y:S01]  /*2040*/  STS [R89+0xa38], R116 ;  /* 0x000a387459007388 */ /* 0x0023e20000000800 */
[----:B0-----:R-:W-:Y:S01]  /*2050*/  FMUL.FTZ R113, R101, R46 ;  /* 0x0000002e65717220 */ /* 0x001fe20000410000 */
[----:B------:R-:W-:Y:S01]  /*2060*/  FMUL.FTZ R88, R112, R47 ;  /* 0x0000002f70587220 */ /* 0x000fe20000410000 */
[----:B------:R-:W-:Y:S01]  /*2070*/  FMUL.FTZ R114, R99, R44 ;  /* 0x0000002c63727220 */ /* 0x000fe20000410000 */
[----:B------:R-:W-:Y:S01]  /*2080*/  FMUL.FTZ R115, R100, R45 ;  /* 0x0000002d64737220 */ /* 0x000fe20000410000 */
[----:B------:R-:W-:Y:S01]  /*2090*/  FMUL.FTZ R47, R107, R40 ;  /* 0x000000286b2f7220 */ /* 0x000fe20000410000 */
[----:B------:R-:W-:Y:S01]  /*20a0*/  FMUL.FTZ R46, R108, R41 ;  /* 0x000000296c2e7220 */ /* 0x000fe20000410000 */
[----:B------:R-:W-:Y:S06]  /*20b0*/  BAR.SYNC.DEFER_BLOCKING 0x0 ;  /* 0x0000000000007b1d */ /* 0x000fec0000010000 */
[----:B-1----:R-:W-:Y:S05]  /*20c0*/  @P1 BRA `(.L_x_9906) ;  /* 0x00000000001c1947 */ /* 0x002fea0003800000 */
[----:B------:R-:W-:Y:S02]  /*20d0*/  ISETP.NE.AND P1, PT, R20, UR12, PT ;  /* 0x0000000c14007c0c */ /* 0x000fe4000bf25270 */
[----:B------:R-:W-:-:S11]  /*20e0*/  MOV R111, 0x3f800000 ;  /* 0x3f800000006f7802 */ /* 0x000fd60000000f00 */
[----:B------:R-:W-:Y:S05]  /*20f0*/  @!P1 BRA `(.L_x_9907) ;  /* 0x0000000000149947 */ /* 0x000fea0003800000 */
[----:B------:R-:W-:-:S05]  /*2100*/  VIADD R44, R103, UR4 ;  /* 0x00000004672c7c36 */ /* 0x000fca0008000000 */
[----:B------:R-:W-:-:S05]  /*2110*/  LEA R44, R44, UR6, 0x2 ;  /* 0x000000062c2c7c11 */ /* 0x000fca000f8e10ff */
[----:B------:R2:W3:Y:S01]  /*2120*/  LDS R111, [R44+0xa38] ;  /* 0x000a38002c6f7984 */ /* 0x0004e20000000800 */
[----:B------:R-:W-:Y:S05]  /*2130*/  BRA `(.L_x_9907) ;  /* 0x0000000000047947 */ /* 0x000fea0003800000 */
.L_x_9906:
[----:B------:R0:W1:Y:S02]  /*2140*/  LDS R111, [R17+UR5+0x123c] ;  /* 0x00123c05116f7984 */ /* 0x0000640008000800 */
.L_x_9907:
[----:B------:R-:W-:Y:S05]  /*2150*/  BSYNC.RECONVERGENT B0 ;  /* 0x0000000000007941 */ /* 0x000fea0003800200 */
.L_x_9905:
[----:B------:R-:W4:Y:S01]  /*2160*/  @P0 LDC R45, c[0x0][0x38c] ;  /* 0x0000e300ff2d0b82 */ /* 0x000f220000000800 */
[----:B------:R-:W-:Y:S01]  /*2170*/  MOV R119, RZ ;  /* 0x000000ff00777202 */ /* 0x000fe20000000f00 */
[----:B----4-:R-:W-:-:S04]  /*2180*/  @P0 IMAD R45, R110, R45, UR4 ;  /* 0x000000046e2d0e24 */ /* 0x010fc8000f8e022d */
[----:B--2---:R-:W-:-:S05]  /*2190*/  @P0 IMAD.WIDE R44, R45, 0x8, R64 ;  /* 0x000000082d2c0825 */ /* 0x004fca00078e0240 */
[----:B------:R2:W4:Y:S01]  /*21a0*/  @P0 LDG.E R119, desc[UR16][R44.64+0x4] ;  /* 0x000004102c770981 */ /* 0x000522000c1e1900 */
[C---:B-1-3--:R-:W-:Y:S01]  /*21b0*/  FMUL.FTZ R89, R48.reuse, R111 ;  /* 0x0000006f30597220 */ /* 0x04afe20000410000 */
[----:B------:R-:W-:Y:S01]  /*21c0*/  FFMA.FTZ R91, R48, R88, R113 ;  /* 0x00000058305b7223 */ /* 0x000fe20000010071 */
[----:B------:R-:W-:Y:S01]  /*21d0*/  FFMA.FTZ R90, R47, R49, R46 ;  /* 0x000000312f5a7223 */ /* 0x000fe2000001002e */
[C---:B------:R-:W-:Y:S01]  /*21e0*/  ISETP.NE.AND P1, PT, R21.reuse, 0x1f, PT ;  /* 0x0000001f1500780c */ /* 0x040fe20003f25270 */
        /* <DEDUP_REMOVED lines=45> */
[----:B------:R-:W-:-:S04]  /*24c0*/  IMAD.MOV.U32 R94, RZ, RZ, 0x3f800000 ;  /* 0x3f800000ff5e7424 */ /* 0x000fc800078e00ff */
[----:B------:R-:W1:Y:S01]  /*24d0*/  SHFL.DOWN PT, R118, R125, 0x8, 0x1f ;  /* 0x09001f007d767f89 */ /* 0x000e6200000e0000 */
[----:B--2---:R-:W-:Y:S01]  /*24e0*/  @!P4 FMUL.FTZ R89, R124, R95 ;  /* 0x0000005f7c59c220 */ /* 0x004fe20000410000 */
[----:B------:R-:W-:-:S04]  /*24f0*/  HFMA2 R95, -RZ, RZ, 0, 0 ;  /* 0x00000000ff5f7431 */ /* 0x000fc800000001ff */
[----:B------:R-:W-:Y:S01]  /*2500*/  @!P4 MOV R124, R89 ;  /* 0x00000059007cc202 */ /* 0x000fe20000000f00 */
[----:B---3--:R-:W-:Y:S01]  /*2510*/  FFMA.FTZ R44, R90, R44, R91 ;  /* 0x0000002c5a2c7223 */ /* 0x008fe2000001005b */
[----:B------:R-:W-:-:S03]  /*2520*/  ISETP.GE.AND P4, PT, R70, 0x4, PT ;  /* 0x000000044600780c */ /* 0x000fc60003f86270 */
[----:B------:R-:W2:Y:S01]  /*2530*/  SHFL.DOWN PT, R121, R124, 0x8, 0x1f ;  /* 0x09001f007c797f89 */ /* 0x000ea200000e0000 */
[----:B------:R-:W-:-:S03]  /*2540*/  FSEL R89, R91, R44, !P4 ;  /* 0x0000002c5b597208 */ /* 0x000fc60006000000 */
[----:B------:R-:W-:Y:S01]  /*2550*/  @!P1 LDS.64 R94, [UR7+0x12b8] ;  /* 0x0012b807ff5e9984 */ /* 0x000fe20008000a00 */
[----:B------:R-:W-:-:S03]  /*2560*/  ISETP.GE.AND P1, PT, R70, 0x8, PT ;  /* 0x000000084600780c */ /* 0x000fc60003f26270 */
[----:B------:R-:W3:Y:S02]  /*2570*/  SHFL.UP PT, R44, R89, 0x8, RZ ;  /* 0x05000000592c7989 */ /* 0x000ee400000e00ff */
[----:B-----5:R-:W-:Y:S01]  /*2580*/  @P4 FMUL.FTZ R90, R90, R45 ;  /* 0x0000002d5a5a4220 */ /* 0x020fe20000410000 */
[----:B-1----:R-:W-:Y:S01]  /*2590*/  @!P5 FFMA.FTZ R125, R124, R118, R125 ;  /* 0x000000767c7dd223 */ /* 0x002fe2000001007d */
[----:B------:R-:W-:-:S03]  /*25a0*/  ISETP.GT.U32.AND P4, PT, R21, 0xf, PT ;  /* 0x0000000f1500780c */ /* 0x000fc60003f84070 */
        /* <DEDUP_REMOVED lines=13> */
[----:B------:R-:W-:Y:S02]  /*2680*/  SHFL.IDX PT, R91, R95, RZ, 0x1f ;  /* 0x00001fff5f5b7589 */ /* 0x000fe400000e0000 */
[----:B------:R-:W-:Y:S01]  /*2690*/  @!P4 MOV R124, R45 ;  /* 0x0000002d007cc202 */ /* 0x000fe20000000f00 */
        /* <DEDUP_REMOVED lines=20> */
[C---:B---3--:R-:W-:Y:S01]  /*27e0*/  FFMA.FTZ R95, R118.reuse, R95, R121 ;  /* 0x0000005f765f7223 */ /* 0x048fe20000010079 */
[----:B------:R-:W-:Y:S01]  /*27f0*/  FMUL.FTZ R94, R118, R94 ;  /* 0x0000005e765e7220 */ /* 0x000fe20000410000 */
[----:B----4-:R-:W1:Y:S02]  /*2800*/  SHFL.IDX PT, R119, R119, RZ, 0x1f ;  /* 0x00001fff77777589 */ /* 0x010e6400000e0000 */
[----:B-1----:R-:W-:Y:S01]  /*2810*/  @P3 FFMA.FTZ R119, R89, R119, R120 ;  /* 0x0000007759773223 */ /* 0x002fe20000010078 */
[----:B------:R-:W-:-:S02]  /*2820*/  LEA.HI.X R89, R122, UR9, R91, 0x2, P1 ;  /* 0x000000097a597c11 */ /* 0x000fc400088f145b */
[----:B------:R-:W-:Y:S01]  /*2830*/  LEA.HI.X R91, R44, UR11, R45, 0x2, P4 ;  /* 0x0000000b2c5b7c11 */ /* 0x000fe2000a0f142d */
[----:B------:R-:W-:Y:S01]  /*2840*/  FFMA.FTZ R116, R116, R119, R47 ;  /* 0x0000007774747223 */ /* 0x000fe2000001002f */
[CC--:B------:R-:W-:Y:S01]  /*2850*/  FFMA.FTZ R119, R49.reuse, R115.reuse, R114 ;  /* 0x0000007331777223 */ /* 0x0c0fe20000010072 */
[----:B------:R-:W-:Y:S01]  /*2860*/  ISETP.NE.AND P1, PT, R60, RZ, PT ;  /* 0x000000ff3c00720c */ /* 0x000fe20003f25270 */
[----:B------:R-:W-:Y:S01]  /*2870*/  FMUL.FTZ R45, R96, R115 ;  /* 0x00000073602d7220 */ /* 0x000fe20000410000 */
[----:B------:R-:W-:Y:S01]  /*2880*/  FFMA.FTZ R49, R49, R116, R46 ;  /* 0x0000007431317223 */ /* 0x000fe2000001002e */
[----:B------:R-:W-:Y:S01]  /*2890*/  FADD.FTZ R114, -R47, R116 ;  /* 0x000000742f727221 */ /* 0x000fe20000010100 */
[----:B------:R-:W-:Y:S01]  /*28a0*/  FMUL.FTZ R125, R93, R119 ;  /* 0x000000775d7d7220 */ /* 0x000fe20000410000 */
[----:B------:R-:W-:Y:S01]  /*28b0*/  IADD3 R120, PT, PT, -R109, UR13, RZ ;  /* 0x0000000d6d787c10 */ /* 0x000fe2000fffe1ff */
        /* <DEDUP_REMOVED lines=13> */
[----:B------:R-:W-:Y:S01]  /*2990*/  ISETP.GE.AND P3, PT, R120, 0x1, PT ;  /* 0x000000017800780c */ /* 0x000fe20003f66270 */
[----:B------:R-:W-:Y:S01]  /*29a0*/  FADD.FTZ R122, -R51, R121 ;  /* 0x00000079337a7221 */ /* 0x000fe20000010100 */
[----:B------:R-:W-:Y:S01]  /*29b0*/  FMUL.FTZ R49, R100, R49 ;  /* 0x0000003164317220 */ /* 0x000fe20000410000 */
[----:B------:R-:W-:Y:S01]  /*29c0*/  FMUL.FTZ R50, R101, R50 ;  /* 0x0000003265327220 */ /* 0x000fe20000410000 */
[----:B------:R1:W-:Y:S01]  /*29d0*/  STS.128 [R19+0x400], R44 ;  /* 0x0004002c13007388 */ /* 0x0003e20000000c00 */
[----:B------:R-:W-:Y:S01]  /*29e0*/  FFMA.FTZ R123, R122, R123, R48 ;  /* 0x0000007b7a7b7223 */ /* 0x000fe20000010030 */
[----:B------:R-:W-:Y:S01]  /*29f0*/  FMUL.FTZ R48, R99, R116 ;  /* 0x0000007463307220 */ /* 0x000fe20000410000 */
[----:B------:R-:W-:Y:S01]  /*2a00*/  FMUL.FTZ R51, R112, R121 ;  /* 0x0000007970337220 */ /* 0x000fe20000410000 */
[----:B------:R-:W-:Y:S01]  /*2a10*/  BAR.SYNC.DEFER_BLOCKING 0x0 ;  /* 0x0000000000007b1d */ /* 0x000fe20000010000 */
[----:B------:R-:W-:-:S02]  /*2a20*/  ISETP.GE.AND P4, PT, R120, 0x21, PT ;  /* 0x000000217800780c */ /* 0x000fc40003f86270 */
[C---:B------:R-:W-:Y:S02]  /*2a30*/  ISETP.GE.AND P5, PT, R120.reuse, 0x41, PT ;  /* 0x000000417800780c */ /* 0x040fe40003fa6270 */
[----:B------:R-:W-:Y:S01]  /*2a40*/  ISETP.GE.AND P6, PT, R120, 0x61, PT ;  /* 0x000000617800780c */ /* 0x000fe20003fc6270 */
        /* <DEDUP_REMOVED lines=10> */
.L_x_9909:
[----:B------:R-:W-:Y:S05]  /*2af0*/  BSYNC.RECONVERGENT B0 ;  /* 0x0000000000007941 */ /* 0x000fea0003800200 */
.L_x_9908:
[----:B-12---:R1:W2:Y:S01]  /*2b00*/  LDS R45, [R24+0x280] ;  /* 0x00028000182d7984 */ /* 0x0062a20000000800 */
[----:B------:R-:W-:Y:S04]  /*2b10*/  BSSY.RECONVERGENT B0, `(.L_x_9910) ;  /* 0x0000004000007945 */ /* 0x000fe80003800200 */
[----:B------:R-:W-:Y:S05]  /*2b20*/  @!P4 BRA `(.L_x_9911) ;  /* 0x000000000008c947 */ /* 0x000fea0003800000 */
[----:B---3--:R3:W-:Y:S04]  /*2b30*/  REDG.E.ADD.F32.FTZ.RN.STRONG.GPU desc[UR16][R88.64+0x80], R125 ;  /* 0x0000807d580079a6 */ /* 0x0087e8000c12f310 */
[----:B--2---:R3:W-:Y:S02]  /*2b40*/  REDG.E.ADD.F32.FTZ.RN.STRONG.GPU desc[UR16][R90.64+0x80], R45 ;  /* 0x0000802d5a0079a6 */ /* 0x0047e4000c12f310 */
.L_x_9911:
[----:B------:R-:W-:Y:S05]  /*2b50*/  BSYNC.RECONVERGENT B0 ;  /* 0x0000000000007941 */ /* 0x000fea0003800200 */
.L_x_9910:
[----:B--23--:R2:W3:Y:S01]  /*2b60*/  LDS R45, [R24+0x300] ;  /* 0x00030000182d7984 */ /* 0x00c4e20000000800 */
[----:B------:R-:W-:Y:S04]  /*2b70*/  BSSY.RECONVERGENT B0, `(.L_x_9912) ;  /* 0x0000004000007945 */ /* 0x000fe80003800200 */
[----:B------:R-:W-:Y:S05]  /*2b80*/  @!P5 BRA `(.L_x_9913) ;  /* 0x000000000008d947 */ /* 0x000fea0003800000 */
[----:B----4-:R4:W-:Y:S04]  /*2b90*/  REDG.E.ADD.F32.FTZ.RN.STRONG.GPU desc[UR16][R88.64+0x100], R116 ;  /* 0x00010074580079a6 */ /* 0x0109e8000c12f310 */
[----:B---3--:R4:W-:Y:S02]  /*2ba0*/  REDG.E.ADD.F32.FTZ.RN.STRONG.GPU desc[UR16][R90.64+0x100], R45 ;  /* 0x0001002d5a0079a6 */ /* 0x0089e4000c12f310 */
.L_x_9913:
[----:B------:R-:W-:Y:S05]  /*2bb0*/  BSYNC.RECONVERGENT B0 ;  /* 0x0000000000007941 */ /* 0x000fea0003800200 */
.L_x_9912:
[----:B---34-:R3:W4:Y:S01]  /*2bc0*/  LDS R45, [R24+0x380] ;  /* 0x00038000182d7984 */ /* 0x0187220000000800 */
[----:B------:R-:W-:Y:S04]  /*2bd0*/  BSSY.RECONVERGENT B0, `(.L_x_9914) ;  /* 0x0000004000007945 */ /* 0x000fe80003800200 */
[----:B------:R-:W-:Y:S05]  /*2be0*/  @!P6 BRA `(.L_x_9915) ;  /* 0x000000000008e947 */ /* 0x000fea0003800000 */
[----:B0-----:R0:W-:Y:S04]  /*2bf0*/  REDG.E.ADD.F32.FTZ.RN.STRONG.GPU desc[UR16][R88.64+0x180], R95 ;  /* 0x0001805f580079a6 */ /* 0x0011e8000c12f310 */
[----:B----4-:R0:W-:Y:S02]  /*2c00*/  REDG.E.ADD.F32.FTZ.RN.STRONG.GPU desc[UR16][R90.64+0x180], R45 ;  /* 0x0001802d5a0079a6 */ /* 0x0101e4000c12f310 */
.L_x_9915:
[----:B------:R-:W-:Y:S05]  /*2c10*/  BSYNC.RECONVERGENT B0 ;  /* 0x0000000000007941 */ /* 0x000fea0003800200 */
.L_x_9914:
        /* <DEDUP_REMOVED lines=44> */
.L_x_9917:
[----:B------:R-:W-:Y:S05]  /*2ee0*/  BSYNC.RECONVERGENT B0 ;  /* 0x0000000000007941 */ /* 0x000fea0003800200 */
.L_x_9916:
[----:B------:R-:W-:-:S04]  /*2ef0*/  UIADD3 UR4, UPT, UPT, UR4, 0x1, URZ ;  /* 0x0000000104047890 */ /* 0x000fc8000fffe0ff */
[----:B------:R-:W-:-:S09]  /*2f00*/  UISETP.GE.AND UP0, UPT, UR4, UR14, UPT ;  /* 0x0000000e0400728c */ /* 0x000fd2000bf06270 */
[----:B------:R-:W-:Y:S05]  /*2f10*/  BRA.U !UP0, `(.L_x_9918) ;  /* 0xffffffed08347547 */ /* 0x000fea000b83ffff */
.L_x_9904:
[----:B------:R-:W-:Y:S01]  /*2f20*/  BAR.SYNC.DEFER_BLOCKING 0x0 ;  /* 0x0000000000007b1d */ /* 0x000fe20000010000 */
[----:B------:R-:W-:-:S07]  /*2f30*/  HFMA2 R67, -RZ, RZ, 0, 0 ;  /* 0x00000000ff437431 */ /* 0x000fce00000001ff */
[----:B------:R-:W5:Y:S01]  /*2f40*/  LDC.64 R46, c[0x0][0x4f8] ;  /* 0x00013e00ff2e7b82 */ /* 0x000f620000000a00 */
[----:B------:R-:W0:Y:S01]  /*2f50*/  LDCU.64 UR8, c[0x0][0x500] ;  /* 0x0000a000ff0877ac */ /* 0x000e220008000a00 */
[----:B------:R-:W1:Y:S06]  /*2f60*/  LDCU.64 UR10, c[0x0][0x550] ;  /* 0x0000aa00ff0a77ac */ /* 0x000e6c0008000a00 */
[----:B------:R-:W2:Y:S01]  /*2f70*/  LDC.64 R48, c[0x0][0x518] ;  /* 0x00014600ff307b82 */ /* 0x000ea20000000a00 */
[----:B------:R3:W-:Y:S01]  /*2f80*/  STS.128 [R92], R36 ;  /* 0x000000245c007388 */ /* 0x0007e20000000c00 */
[----:B------:R-:W-:-:S03]  /*2f90*/  NOP ;  /* 0x0000000000007918 */ /* 0x000fc60000000000 */
[----:B------:R-:W-:Y:S01]  /*2fa0*/  LDS R31, [R71] ;  /* 0x00000000471f7984 */ /* 0x000fe20000000800 */
[----:B-----5:R-:W-:-:S03]  /*2fb0*/  IMAD.WIDE.U32 R28, R46, UR18, R66 ;  /* 0x000000122e1c7c25 */ /* 0x020fc6000f8e0042 */
[----:B------:R-:W-:Y:S01]  /*2fc0*/  LDS R41, [R71+0x80] ;  /* 0x0000800047297984 */ /* 0x000fe20000000800 */
[----:B------:R-:W-:-:S03]  /*2fd0*/  IMAD R29, R47, UR18, R29 ;  /* 0x000000122f1d7c24 */ /* 0x000fc6000f8e021d */
[----:B------:R-:W-:Y:S01]  /*2fe0*/  LDS R43, [R71+0x100] ;  /* 0x00010000472b7984 */ /* 0x000fe20000000800 */
[----:B0-----:R-:W-:-:S03]  /*2ff0*/  IMAD.WIDE.U32 R28, R0, UR8, R28 ;  /* 0x00000008001c7c25 */ /* 0x001fc6000f8e001c */
[----:B------:R-:W-:Y:S01]  /*3000*/  LDS R45, [R71+0x180] ;  /* 0x00018000472d7984 */ /* 0x000fe20000000800 */
[----:B---3--:R-:W-:Y:S01]  /*3010*/  IMAD R36, R0, UR9, R29 ;  /* 0x0000000900247c24 */ /* 0x008fe2000f8e021d */
[C---:B------:R-:W-:Y:S01]  /*3020*/  IADD3 R29, P5, PT, R22.reuse, R28, RZ ;  /* 0x0000001c161d7210 */ /* 0x040fe20007fbe0ff */
[----:B------:R-:W0:Y:S01]  /*3030*/  LDCU.64 UR8, c[0x0][0x560] ;  /* 0x0000ac00ff0877ac */ /* 0x000e220008000a00 */
[----:B------:R-:W-:Y:S01]  /*3040*/  @!P1 STS [UR6+0x200], R69 ;  /* 0x00020045ff009988 */ /* 0x000fe20008000806 */
[----:B------:R-:W-:Y:S06]  /*3050*/  BAR.SYNC.DEFER_BLOCKING 0x0 ;  /* 0x0000000000007b1d */ /* 0x000fec0000010000 */
[----:B------:R-:W3:Y:S02]  /*3060*/  LDS R30, [UR6+0x200] ;  /* 0x00020006ff1e7984 */ /* 0x000ee40008000800 */
[----:B---3--:R-:W-:-:S02]  /*3070*/  ISETP.GE.AND P0, PT, R22, R30, PT ;  /* 0x0000001e1600720c */ /* 0x008fc40003f06270 */
[-C--:B------:R-:W-:Y:S02]  /*3080*/  ISETP.GE.AND P2, PT, R25, R30.reuse, PT ;  /* 0x0000001e1900720c */ /* 0x080fe40003f46270 */
[-C--:B------:R-:W-:Y:S02]  /*3090*/  ISETP.GE.AND P3, PT, R26, R30.reuse, PT ;  /* 0x0000001e1a00720c */ /* 0x080fe40003f66270 */
[----:B------:R-:W-:Y:S02]  /*30a0*/  ISETP.GE.AND P4, PT, R27, R30, PT ;  /* 0x0000001e1b00720c */ /* 0x000fe40003f86270 */
[----:B------:R-:W-:Y:S02]  /*30b0*/  IADD3.X R30, PT, PT, RZ, R36, RZ, P5, !PT ;  /* 0x00000024ff1e7210 */ /* 0x000fe40002ffe4ff */
[----:B-1----:R-:W-:-:S04]  /*30c0*/  LEA R28, P5, R29, UR10, 0x2 ;  /* 0x0000000a1d1c7c11 */ /* 0x002fc8000f8a10ff */
[----:B------:R-:W-:Y:S02]  /*30d0*/  LEA.HI.X R29, R29, UR11, R30, 0x2, P5 ;  /* 0x0000000b1d1d7c11 */ /* 0x000fe4000a8f141e */
[----:B------:R-:W-:-:S03]  /*30e0*/  IADD3 R12, P5, PT, R12, -0x200, RZ ;  /* 0xfffffe000c0c7810 */ /* 0x000fc60007fbe0ff */
[----:B------:R-:W-:Y:S01]  /*30f0*/  @!P0 STG.E desc[UR16][R28.64], R31 ;  /* 0x0000001f1c008986 */ /* 0x000fe2000c101910 */
[----:B------:R-:W-:-:S03]  /*3100*/  IADD3.X R13, PT, PT, R13, -0x1, RZ, P5, !PT ;  /* 0xffffffff0d0d7810 */ /* 0x000fc60002ffe4ff */
[----:B------:R-:W-:Y:S04]  /*3110*/  @!P2 STG.E desc[UR16][R28.64+0x80], R41 ;  /* 0x000080291c00a986 */ /* 0x000fe8000c101910 */
[----:B------:R-:W-:Y:S04]  /*3120*/  @!P3 STG.E desc[UR16][R28.64+0x100], R43 ;  /* 0x0001002b1c00b986 */ /* 0x000fe8000c101910 */
[----:B------:R2:W-:Y:S01]  /*3130*/  @!P4 STG.E desc[UR16][R28.64+0x180], R45 ;  /* 0x0001802d1c00c986 */ /* 0x0005e2000c101910 */
[----:B------:R-:W-:Y:S01]  /*3140*/  BAR.SYNC.DEFER_BLOCKING 0x0 ;  /* 0x0000000000007b1d */ /* 0x000fe20000010000 */
[----:B--2---:R-:W-:-:S04]  /*3150*/  IMAD.WIDE.U32 R28, R48, UR18, R66 ;  /* 0x00000012301c7c25 */ /* 0x004fc8000f8e0042 */
        /* <DEDUP_REMOVED lines=14> */
[----:B------:R-:W2:Y:S02]  /*3240*/  LDCU.64 UR6, c[0x0][0x520] ;  /* 0x0000a400ff0677ac */ /* 0x000ea40008000a00 */
[----:B--2---:R-:W-:-:S04]  /*3250*/  IMAD.WIDE.U32 R28, R0, UR6, R28 ;  /* 0x00000006001c7c25 */ /* 0x004fc8000f8e001c */
[----:B------:R-:W-:Y:S01]  /*3260*/  IMAD R36, R0, UR7, R29 ;  /* 0x0000000700247c24 */ /* 0x000fe2000f8e021d */
[C---:B------:R-:W-:Y:S02]  /*3270*/  IADD3 R29, P4, PT, R22.reuse, R28, RZ ;  /* 0x0000001c161d7210 */ /* 0x040fe40007f9e0ff */
[-C--:B-1----:R-:W-:Y:S02]  /*3280*/  ISETP.GE.AND P0, PT, R22, R30.reuse, PT ;  /* 0x0000001e1600720c */ /* 0x082fe40003f06270 */
[-C--:B------:R-:W-:Y:S02]  /*3290*/  ISETP.GE.AND P1, PT, R25, R30.reuse, PT ;  /* 0x0000001e1900720c */ /* 0x080fe40003f26270 */
[-C--:B------:R-:W-:Y:S02]  /*32a0*/  ISETP.GE.AND P2, PT, R26, R30.reuse, PT ;  /* 0x0000001e1a00720c */ /* 0x080fe40003f46270 */
[----:B------:R-:W-:Y:S01]  /*32b0*/  ISETP.GE.AND P3, PT, R27, R30, PT ;  /* 0x0000001e1b00720c */ /* 0x000fe20003f66270 */
[----:B------:R-:W-:Y:S01]  /*32c0*/  IMAD.X R30, RZ, RZ, R36, P4 ;  /* 0x000000ffff1e7224 */ /* 0x000fe200020e0624 */
[----:B0-----:R-:W-:-:S04]  /*32d0*/  LEA R28, P4, R29, UR8, 0x2 ;  /* 0x000000081d1c7c11 */ /* 0x001fc8000f8810ff */
        /* <DEDUP_REMOVED lines=16> */
.L_x_9902:
        /* <DEDUP_REMOVED lines=13> */
[----:B-1----:R-:W-:Y:S02]  /*34b0*/  @P1 FADD R2, R2, R7 ;  /* 0x0000000702021221 */ /* 0x002fe40000000000 */
[----:B------:R-:W1:Y:S03]  /*34c0*/  S2R R7, SR_TID.X ;  /* 0x0000000000077919 */ /* 0x000e660000002100 */
[----:B------:R-:W3:Y:S01]  /*34d0*/  SHFL.DOWN P1, R3, R2, 0x2, 0x1f ;  /* 0x08401f0002037f89 */ /* 0x000ee20000020000 */
[----:B--2---:R-:W-:-:S13]  /*34e0*/  ISETP.NE.AND P3, PT, R6, RZ, PT ;  /* 0x000000ff0600720c */ /* 0x004fda0003f65270 */
[----:B------:R-:W2:Y:S01]  /*34f0*/  @!P3 S2R R17, SR_CgaCtaId ;  /* 0x000000000011b919 */ /* 0x000ea20000008800 */
[----:B---3--:R-:W-:Y:S01]  /*3500*/  @P1 FADD R3, R2, R3 ;  /* 0x0000000302031221 */ /* 0x008fe20000000000 */
[----:B------:R-:W-:-:S04]  /*3510*/  @!P3 MOV R2, 0x400 ;  /* 0x000004000002b802 */ /* 0x000fc80000000f00 */
[----:B------:R-:W3:Y:S01]  /*3520*/  SHFL.DOWN P1, R4, R3, 0x4, 0x1f ;  /* 0x08801f0003047f89 */ /* 0x000ee20000020000 */
[----:B--2---:R-:W-:Y:S01]  /*3530*/  @!P3 LEA R17, R17, R2, 0x18 ;  /* 0x000000021111b211 */ /* 0x004fe200078ec0ff */
[----:B---3--:R-:W-:-:S05]  /*3540*/  @P1 FADD R4, R3, R4 ;  /* 0x0000000403041221 */ /* 0x008fca0000000000 */
[----:B------:R-:W2:Y:S02]  /*3550*/  SHFL.DOWN P1, R11, R4, 0x8, 0x1f ;  /* 0x09001f00040b7f89 */ /* 0x000ea40000020000 */
[----:B--2---:R-:W-:-:S05]  /*3560*/  @P1 FADD R11, R4, R11 ;  /* 0x0000000b040b1221 */ /* 0x004fca0000000000 */
[----:B------:R-:W2:Y:S02]  /*3570*/  SHFL.DOWN P1, R6, R11, 0x10, 0x1f ;  /* 0x0a001f000b067f89 */ /* 0x000ea40000020000 */
[----:B--2---:R-:W-:Y:S01]  /*3580*/  @P1 FADD R6, R11, R6 ;  /* 0x000000060b061221 */ /* 0x004fe20000000000 */
[----:B-1----:R-:W-:-:S04]  /*3590*/  ISETP.NE.AND P1, PT, R7, RZ, PT ;  /* 0x000000ff0700720c */ /* 0x002fc80003f25270 */
[----:B------:R1:W-:Y:S01]  /*35a0*/  @!P3 STS [R17+0x804], R6 ;  /* 0x000804061100b388 */ /* 0x0003e20000000800 */
[----:B------:R-:W-:Y:S08]  /*35b0*/  BAR.SYNC.DEFER_BLOCKING 0x0 ;  /* 0x0000000000007b1d */ /* 0x000ff00000010000 */
[----:B------:R-:W-:Y:S05]  /*35c0*/  @P1 BRA `(.L_x_9921) ;  /* 0x00000000000c1947 */ /* 0x000fea0003800000 */
[----:B------:R-:W-:-:S04]  /*35d0*/  LEA R2, P1, R0, R12, 0x2 ;  /* 0x0000000c00027211 */ /* 0x000fc800078210ff */
[----:B------:R-:W-:-:S05]  /*35e0*/  LEA.HI.X R3, R0, R13, RZ, 0x2, P1 ;  /* 0x0000000d00037211 */ /* 0x000fca00008f14ff */
[----:B------:R2:W-:Y:S04]  /*35f0*/  REDG.E.ADD.F32.FTZ.RN.STRONG.GPU desc[UR16][R2.64], R6 ;  /* 0x00000006020079a6 */ /* 0x0005e8000c12f310 */
.L_x_9921:
[----:B------:R-:W-:Y:S05]  /*3600*/  BSYNC.RECONVERGENT B0 ;  /* 0x0000000000007941 */ /* 0x000fea0003800200 */
.L_x_9920:
        /* <DEDUP_REMOVED lines=26> */
.L_x_9923:
[----:B------:R-:W-:Y:S05]  /*37b0*/  BSYNC.RECONVERGENT B0 ;  /* 0x0000000000007941 */ /* 0x000fea0003800200 */
.L_x_9922:
[----:B------:R-:W-:Y:S05]  /*37c0*/  @P2 EXIT ;  /* 0x000000000000294d */ /* 0x000fea0003800000 */
[----:B------:R-:W3:Y:S01]  /*37d0*/  S2UR UR5, SR_CgaCtaId ;  /* 0x00000000000579c3 */ /* 0x000ee20000008800 */
[----:B------:R-:W-:Y:S01]  /*37e0*/  MOV R9, R10 ;  /* 0x0000000a00097202 */ /* 0x000fe20000000f00 */
[----:B------:R-:W-:Y:S01]  /*37f0*/  UMOV UR4, 0x400 ;  /* 0x0000040000047882 */ /* 0x000fe20000000000 */
[----:B------:R-:W0:Y:S01]  /*3800*/  LDCU UR6, c[0x0][0x360] ;  /* 0x00006c00ff0677ac */ /* 0x000e220008000800 */
[----:B------:R-:W0:Y:S01]  /*3810*/  LDCU.64 UR8, c[0x0][0x4b0] ;  /* 0x00009600ff0877ac */ /* 0x000e220008000a00 */
[----:B------:R-:W0:Y:S02]  /*3820*/  LDCU.64 UR10, c[0x0][0x530] ;  /* 0x0000a600ff0a77ac */ /* 0x000e240008000a00 */
[----:B0--3--:R-:W-:-:S12]  /*3830*/  ULEA UR4, UR5, UR4, 0x18 ;  /* 0x0000000405047291 */ /* 0x009fd8000f8ec0ff */
.L_x_9924:
[C---:B------:R-:W-:Y:S02]  /*3840*/  LEA R0, R9.reuse, UR4, 0x2 ;  /* 0x0000000409007c11 */ /* 0x040fe4000f8e10ff */
[----:B--2--5:R-:W-:Y:S02]  /*3850*/  SHF.R.S32.HI R2, RZ, 0x1f, R9 ;  /* 0x0000001fff027819 */ /* 0x024fe40000011409 */
[----:B------:R-:W-:Y:S01]  /*3860*/  MOV R4, R62 ;  /* 0x0000003e00047202 */ /* 0x000fe20000000f00 */
[----:B01----:R-:W0:Y:S02]  /*3870*/  LDS R11, [R0+0x1ab8] ;  /* 0x001ab800000b7984 */ /* 0x003e240000000800 */
        /* <DEDUP_REMOVED lines=11> */
.L_x_9925:
        /* <DEDUP_REMOVED lines=13> */
.L_x_10550:


//--------------------- .text._Z25selective_scan_bwd_kernelI32Selective_Scan_bwd_kernel_traitsILi32ELi4ELb0ELb1ELb1ELb1ELb0EffEEv12SSMParamsBwd --------------------------
	.section	.text._Z25selective_scan_bwd_kernelI32Selective_Scan_bwd_kernel_traitsILi32ELi4ELb0ELb1ELb1ELb1ELb0EffEEv12SSMParamsBwd,"ax",@progbits
	.align	128
        .global         _Z25selective_scan_bwd_kernelI32Selective_Scan_bwd_kernel_traitsILi32ELi4ELb0ELb1ELb1ELb1ELb0EffEEv12SSMParamsBwd
        .type           _Z25selective_scan_bwd_kernelI32Selective_Scan_bwd_kernel_traitsILi32ELi4ELb0ELb1ELb1ELb1ELb0EffEEv12SSMParamsBwd,@function
        .size           _Z25selective_scan_bwd_kernelI32Selective_Scan_bwd_kernel_traitsILi32ELi4ELb0ELb1ELb1ELb1ELb0EffEEv12SSMParamsBwd,(.L_x_10551 - _Z25selective_scan_bwd_kernelI32Selective_Scan_bwd_kernel_traitsILi32ELi4ELb0ELb1ELb1ELb1ELb0EffEEv12SSMParamsBwd)
        .other          _Z25selective_scan_bwd_kernelI32Selective_Scan_bwd_kernel_traitsILi32ELi4ELb0ELb1ELb1ELb1ELb0EffEEv12SSMParamsBwd,@"STO_CUDA_ENTRY STV_DEFAULT"
_Z25selective_scan_bwd_kernelI32Selective_Scan_bwd_kernel_traitsILi32ELi4ELb0ELb1ELb1ELb1ELb0EffEEv12SSMParamsBwd:
.text._Z25selective_scan_bwd_kernelI32Selective_Scan_bwd_kernel_traitsILi32ELi4ELb0ELb1ELb1ELb1ELb0EffEEv12SSMParamsBwd:
        /* <DEDUP_REMOVED lines=50> */
[----:B------:R-:W-:Y:S01]  /*0320*/  @!P2 IMAD.IADD R2, R2, 0x1, -R9 ;  /* 0x000000010202a824 */ /* 0x000fe200078e0a09 */
[----:B------:R-:W-:-:S04]  /*0330*/  UIMAD.WIDE.U32 UR4, UR18, UR8, URZ ;  /* 0x00000008120472a5 */ /* 0x000fc8000f8e00ff */
[----:B------:R-:W-:Y:S01]  /*0340*/  ISETP.GE.U32.AND P1, PT, R2, R9, PT ;  /* 0x000000090200720c */ /* 0x000fe20003f26070 */
[----:B------:R-:W-:Y:S01]  /*0350*/  UIMAD UR8, UR18, UR9, UR5 ;  /* 0x00000009120872a4 */ /* 0x000fe2000f8e0205 */
[----:B------:R-:W-:Y:S01]  /*0360*/  LOP3.LUT R4, R103, R8, RZ, 0x3c, !PT ;  /* 0x0000000867047212 */ /* 0x000fe200078e3cff */
[----:B------:R-:W1:Y:S01]  /*0370*/  @P0 LDC R21, c[0x0][0x38c] ;  /* 0x0000e300ff150b82 */ /* 0x000e620000000800 */
[----:B------:R-:W-:Y:S02]  /*0380*/  @!P2 IADD3 R0, PT, PT, R0, 0x1, RZ ;  /* 0x000000010000a810 */ /* 0x000fe40007ffe0ff */
[----:B------:R-:W-:Y:S01]  /*0390*/  MOV R2, UR4 ;  /* 0x0000000400027c02 */ /* 0x000fe20008000f00 */
[----:B------:R-:W-:Y:S01]  /*03a0*/  UIMAD UR4, UR18, UR13, UR7 ;  /* 0x0000000d120472a4 */ /* 0x000fe2000f8e0207 */
[----:B------:R-:W-:Y:S02]  /*03b0*/  ISETP.GE.AND P3, PT, R4, RZ, PT ;  /* 0x000000ff0400720c */ /* 0x000fe40003f66270 */
[----:B------:R-:W-:Y:S01]  /*03c0*/  MOV R4, UR6 ;  /* 0x0000000600047c02 */ /* 0x000fe20008000f00 */
[----:B------:R-:W4:Y:S01]  /*03d0*/  @P0 LDC.64 R6, c[0x0][0x480] ;  /* 0x00012000ff060b82 */ /* 0x000f220000000a00 */
[----:B------:R-:W-:Y:S01]  /*03e0*/  MOV R5, UR7 ;  /* 0x0000000700057c02 */ /* 0x000fe20008000f00 */
[----:B------:R-:W3:Y:S01]  /*03f0*/  LDCU.64 UR6, c[0x0][0x498] ;  /* 0x00009300ff0677ac */ /* 0x000ee20008000a00 */
[----:B------:R-:W-:-:S02]  /*0400*/  MOV R3, UR5 ;  /* 0x0000000500037c02 */ /* 0x000fc40008000f00 */
[----:B------:R-:W-:Y:S01]  /*0410*/  MOV R3, UR8 ;  /* 0x0000000800037c02 */ /* 0x000fe20008000f00 */
[----:B------:R-:W0:Y:S01]  /*0420*/  LDCU.64 UR8, c[0x0][0x3b0] ;  /* 0x00007600ff0877ac */ /* 0x000e220008000a00 */
        /* <DEDUP_REMOVED lines=11> */
[----:B------:R-:W-:Y:S01]  /*04e0*/  IMAD.U32 R5, RZ, RZ, UR4 ;  /* 0x00000004ff057e24 */ /* 0x000fe2000f8e00ff */
[----:B---3--:R-:W-:Y:S01]  /*04f0*/  UIMAD.WIDE.U32 UR4, UR18, UR6, URZ ;  /* 0x00000006120472a5 */ /* 0x008fe2000f8e00ff */
[----:B------:R-:W-:Y:S01]  /*0500*/  @!P3 IADD3 R65, PT, PT, -R65, RZ, RZ ;  /* 0x000000ff4141b210 */ /* 0x000fe20007ffe1ff */
[----:B-1----:R-:W-:-:S03]  /*0510*/  @P0 IMAD R3, R0, R21, RZ ;  /* 0x0000001500030224 */ /* 0x002fc600078e02ff */
[----:B------:R-:W-:Y:S01]  /*0520*/  @!P2 LOP3.LUT R65, RZ, R8, RZ, 0x33, !PT ;  /* 0x00000008ff41a212 */ /* 0x000fe200078e33ff */
[----:B------:R-:W-:Y:S01]  /*0530*/  UIMAD UR5, UR18, UR7, UR5 ;  /* 0x00000007120572a4 */ /* 0x000fe2000f8e0205 */
[----:B------:R-:W-:Y:S02]  /*0540*/  IADD3 R26, P3, PT, R9, R2, RZ ;  /* 0x00000002091a7210 */ /* 0x000fe40007f7e0ff */
[----:B------:R-:W-:Y:S01]  /*0550*/  SHF.R.S32.HI R39, RZ, 0x1f, R65 ;  /* 0x0000001fff277819 */ /* 0x000fe20000011441 */
        /* <DEDUP_REMOVED lines=23> */
[----:B------:R-:W-:-:S02]  /*06d0*/  LEA R27, P3, R26, R28, 0x2 ;  /* 0x0000001c1a1b7211 */ /* 0x000fc400078610ff */
[C---:B------:R-:W-:Y:S02]  /*06e0*/  IADD3.X R3, PT, PT, R0.reuse, R7, RZ, P5, !PT ;  /* 0x0000000700037210 */ /* 0x040fe40002ffe4ff */
[C---:B------:R-:W-:Y:S02]  /*06f0*/  IADD3.X R4, PT, PT, R0.reuse, R11, RZ, P4, !PT ;  /* 0x0000000b00047210 */ /* 0x040fe400027fe4ff */
[C---:B------:R-:W-:Y:S01]  /*0700*/  IADD3.X R2, PT, PT, R0.reuse, R15, RZ, P0, !PT ;  /* 0x0000000f00027210 */ /* 0x040fe200007fe4ff */
[----:B------:R-:W-:Y:S01]  /*0710*/  IMAD.WIDE.U32 R72, R103, R98, RZ ;  /* 0x0000006267487225 */ /* 0x000fe200078e00ff */
[----:B------:R-:W-:Y:S02]  /*0720*/  IADD3.X R0, PT, PT, R0, R17, RZ, P2, !PT ;  /* 0x0000001100007210 */ /* 0x000fe400017fe4ff */
[----:B------:R-:W-:Y:S02]  /*0730*/  LEA.HI.X R26, R26, R29, R5, 0x2, P3 ;  /* 0x0000001d1a1a7211 */ /* 0x000fe400018f1405 */
[----:B------:R-:W-:-:S02]  /*0740*/  LEA R25, P4, R24, R30, 0x2 ;  /* 0x0000001e18197211 */ /* 0x000fc400078810ff */
[----:B------:R-:W-:Y:S02]  /*0750*/  LEA R23, P0, R22, R32, 0x2 ;  /* 0x0000002016177211 */ /* 0x000fe400078010ff */
[----:B------:R-:W-:Y:S02]  /*0760*/  LEA R21, P2, R20, R34, 0x2 ;  /* 0x0000002214157211 */ /* 0x000fe400078410ff */
[----:B------:R-:W-:Y:S01]  /*0770*/  LEA R19, P3, R9, R36, 0x2 ;  /* 0x0000002409137211 */ /* 0x000fe200078610ff */
[----:B------:R-:W-:Y:S01]  /*0780*/  IMAD R99, R103, R99, R73 ;  /* 0x0000006367637224 */ /* 0x000fe200078e0249 */
[----:B------:R-:W-:Y:S01]  /*0790*/  LEA.HI.X R24, R24, R31, R4, 0x2, P4 ;  /* 0x0000001f18187211 */ /* 0x000fe200020f1404 */
[----:B------:R-:W-:Y:S01]  /*07a0*/  IMAD.MOV.U32 R61, RZ, RZ, RZ ;  /* 0x000000ffff3d7224 */ /* 0x000fe200078e00ff */
[----:B------:R-:W-:Y:S02]  /*07b0*/  LEA.HI.X R22, R22, R33, R3, 0x2, P0 ;  /* 0x0000002116167211 */ /* 0x000fe400000f1403 */
        /* <DEDUP_REMOVED lines=32> */
[----:B------:R-:W-:Y:S01]  /*09c0*/  IMAD R7, R65, UR9, R0 ;  /* 0x0000000941077c24 */ /* 0x000fe2000f8e0200 */
[----:B------:R-:W-:Y:S01]  /*09d0*/  LOP3.LUT R9, R15, 0x60, RZ, 0xfc, !PT ;  /* 0x000000600f097812 */ /* 0x000fe200078efcff */
[----:B------:R-:W-:Y:S01]  /*09e0*/  IMAD.WIDE.U32 R66, R65, UR8, R2 ;  /* 0x0000000841427c25 */ /* 0x000fe2000f8e0002 */
[----:B------:R-:W-:-:S03]  /*09f0*/  IADD3 R3, PT, PT, R16, 0x400, RZ ;  /* 0x0000040010037810 */ /* 0x000fc60007ffe0ff */
[----:B------:R-:W-:Y:S01]  /*0a00*/  IMAD R29, R65, UR11, R6 ;  /* 0x0000000b411d7c24 */ /* 0x000fe2000f8e0206 */
[----:B------:R-:W-:Y:S01]  /*0a10*/  IADD3 R7, PT, PT, R67, R7, RZ ;  /* 0x0000000743077210 */ /* 0x000fe20007ffe0ff */
[----:B------:R-:W-:-:S04]  /*0a20*/  IMAD.WIDE.U32 R64, R65, UR10, R4 ;  /* 0x0000000a41407c25 */ /* 0x000fc8000f8e0004 */
[----:B--2---:R-:W-:Y:S01]  /*0a30*/  IMAD.U32 R14, RZ, RZ, UR6 ;  /* 0x00000006ff0e7e24 */ /* 0x004fe2000f8e00ff */
[----:B------:R-:W-:Y:S01]  /*0a40*/  IADD3 R6, PT, PT, R65, R29, RZ ;  /* 0x0000001d41067210 */ /* 0x000fe20007ffe0ff */
[----:B------:R-:W-:-:S07]  /*0a50*/  IMAD R8, R70, -0xc, R3 ;  /* 0xfffffff446087824 */ /* 0x000fce00078e0203 */
.L_x_9950:
[----:B0-----:R-:W0:Y:S01]  /*0a60*/  LDCU UR4, c[0x0][0x388] ;  /* 0x00007100ff0477ac */ /* 0x001e220008000800 */
[----:B------:R-:W-:Y:S01]  /*0a70*/  IADD3 R5, PT, PT, R14, -0x1, RZ ;  /* 0xffffffff0e057810 */ /* 0x000fe20007ffe0ff */
[----:B------:R-:W-:Y:S02]  /*0a80*/  IMAD.SHL.U32 R40, R15, 0x4, RZ ;  /* 0x000000040f287824 */ /* 0x000fe400078e00ff */
        /* <DEDUP_REMOVED lines=22> */
[----:B------:R-:W-:Y:S01]  /*0bf0*/  IADD3 R76, P4, PT, R40, R25, RZ ;  /* 0x00000019284c7210 */ /* 0x000fe20007f9e0ff */
[----:B------:R-:W-:Y:S01]  /*0c00*/  IMAD.MOV.U32 R36, RZ, RZ, RZ ;  /* 0x000000ffff247224 */ /* 0x000fe200078e00ff */
[----:B------:R-:W-:-:S02]  /*0c10*/  MOV R44, RZ ;  /* 0x000000ff002c7202 */ /* 0x000fc40000000f00 */
[----:B------:R-:W-:Y:S01]  /*0c20*/  IADD3.X R77, PT, PT, RZ, R24, RZ, P4, !PT ;  /* 0x00000018ff4d7210 */ /* 0x000fe200027fe4ff */
        /* <DEDUP_REMOVED lines=16> */
[----:B0-----:R-:W-:Y:S01]  /*0d30*/  IMAD.MOV.U32 R0, RZ, RZ, RZ ;  /* 0x000000ffff007224 */ /* 0x001fe200078e00ff */
        /* <DEDUP_REMOVED lines=60> */
.L_x_9928:
[----:B------:R-:W-:Y:S05]  /*1100*/  BSYNC.RECONVERGENT B0 ;  /* 0x0000000000007941 */ /* 0x000fea0003800200 */
.L_x_9927:
[----:B------:R-:W-:Y:S04]  /*1110*/  BSSY.RECONVERGENT B0, `(.L_x_9929) ;  /* 0x0000020000007945 */ /* 0x000fe80003800200 */
        /* <DEDUP_REMOVED lines=31> */
.L_x_9930:
[----:B------:R-:W-:Y:S05]  /*1310*/  BSYNC.RECONVERGENT B0 ;  /* 0x0000000000007941 */ /* 0x000fea0003800200 */
.L_x_9929:
        /* <DEDUP_REMOVED lines=32> */
.L_x_9932:
[----:B------:R-:W-:Y:S05]  /*1520*/  BSYNC.RECONVERGENT B0 ;  /* 0x0000000000007941 */ /* 0x000fea0003800200 */
.L_x_9931:
        /* <DEDUP_REMOVED lines=32> */
.L_x_9934:
[----:B------:R-:W-:Y:S05]  /*1730*/  BSYNC.RECONVERGENT B0 ;  /* 0x0000000000007941 */ /* 0x000fea0003800200 */
.L_x_9933:
[----:B------:R-:W2:Y:S01]  /*1740*/  LDCU UR4, c[0x0][0x38c] ;  /* 0x00007180ff0477ac */ /* 0x000ea20008000800 */
[----:B01----:R-:W-:Y:S01]  /*1750*/  FFMA.FTZ R0, R28, R32, R61 ;  /* 0x000000201c007223 */ /* 0x003fe2000001003d */
[----:B------:R-:W-:Y:S02]  /*1760*/  CS2R R38, SRZ ;  /* 0x0000000000267805 */ /* 0x000fe4000001ff00 */
[----:B------:R-:W-:Y:S01]  /*1770*/  CS2R R36, SRZ ;  /* 0x0000000000247805 */ /* 0x000fe2000001ff00 */
[-C--:B------:R-:W-:Y:S01]  /*1780*/  FMUL.FTZ R40, R32, R58.reuse ;  /* 0x0000003a20287220 */ /* 0x080fe20000410000 */
[----:B------:R-:W-:Y:S01]  /*1790*/  FFMA.FTZ R41, R29, R33, R0 ;  /* 0x000000211d297223 */ /* 0x000fe20000010000 */
[-C--:B------:R-:W-:Y:S01]  /*17a0*/  FMUL.FTZ R42, R34, R58.reuse ;  /* 0x0000003a222a7220 */ /* 0x080fe20000410000 */
[----:B------:R-:W-:Y:S02]  /*17b0*/  FMUL.FTZ R43, R35, R58 ;  /* 0x0000003a232b7220 */ /* 0x000fe40000410000 */
[----:B------:R-:W-:Y:S01]  /*17c0*/  FFMA.FTZ R0, R30, R34, R41 ;  /* 0x000000221e007223 */ /* 0x000fe20000010029 */
[----:B------:R-:W-:-:S03]  /*17d0*/  FMUL.FTZ R41, R33, R58 ;  /* 0x0000003a21297220 */ /* 0x000fc60000410000 */
[----:B------:R-:W-:Y:S01]  /*17e0*/  FFMA.FTZ R61, R31, R35, R0 ;  /* 0x000000231f3d7223 */ /* 0x000fe20000010000 */
[----:B--2---:R-:W-:Y:S01]  /*17f0*/  UISETP.GE.AND UP0, UPT, UR4, 0x1, UPT ;  /* 0x000000010400788c */ /* 0x004fe2000bf06270 */
[----:B------:R-:W-:Y:S08]  /*1800*/  BAR.SYNC.DEFER_BLOCKING 0x0 ;  /* 0x0000000000007b1d */ /* 0x000ff00000010000 */
[----:B------:R-:W-:Y:S05]  /*1810*/  BRA.U !UP0, `(.L_x_9935) ;  /* 0x0000001508447547 */ /* 0x000fea000b800000 */
[----:B------:R-:W0:Y:S01]  /*1820*/  LDC.64 R92, c[0x0][0x3a8] ;  /* 0x0000ea00ff5c7b82 */ /* 0x000e220000000a00 */
[----:B------:R-:W-:Y:S01]  /*1830*/  IMAD.SHL.U32 R106, R5, 0x100, RZ ;  /* 0x00000100056a7824 */ /* 0x000fe200078e00ff */
[C---:B------:R-:W-:Y:S01]  /*1840*/  ISETP.NE.AND P0, PT, R14.reuse, 0x1, PT ;  /* 0x000000010e00780c */ /* 0x040fe20003f05270 */
[----:B------:R-:W-:Y:S01]  /*1850*/  HFMA2 R39, -RZ, RZ, 0, 0 ;  /* 0x00000000ff277431 */ /* 0x000fe200000001ff */
[----:B------:R-:W-:Y:S01]  /*1860*/  SHF.L.U32 R104, R14, 0x8, RZ ;  /* 0x000000080e687819 */ /* 0x000fe200000006ff */
[----:B------:R-:W-:Y:S01]  /*1870*/  FMUL.FTZ R111, R28, R105 ;  /* 0x000000691c6f7220 */ /* 0x000fe20000410000 */
[C---:B------:R-:W-:Y:S01]  /*1880*/  IADD3 R80, P1, PT, R62.reuse, R66, RZ ;  /* 0x000000423e507210 */ /* 0x040fe20007f3e0ff */
[----:B------:R-:W-:Y:S01]  /*1890*/  FMUL.FTZ R110, R29, R98 ;  /* 0x000000621d6e7220 */ /* 0x000fe20000410000 */
[----:B------:R-:W1:Y:S01]  /*18a0*/  LDC.64 R90, c[0x0][0x440] ;  /* 0x00011000ff5a7b82 */ /* 0x000e620000000a00 */
[----:B------:R-:W-:Y:S01]  /*18b0*/  IADD3 R78, P3, PT, R62, R64, RZ ;  /* 0x000000403e4e7210 */ /* 0x000fe20007f7e0ff */
[----:B------:R-:W-:Y:S01]  /*18c0*/  FMUL.FTZ R109, R30, R107 ;  /* 0x0000006b1e6d7220 */ /* 0x000fe20000410000 */
[----:B------:R-:W-:Y:S01]  /*18d0*/  ISETP.GE.AND P2, PT, R15, R4, PT ;  /* 0x000000040f00720c */ /* 0x000fe20003f46270 */
[----:B------:R-:W-:Y:S01]  /*18e0*/  FMUL.FTZ R108, R31, R114 ;  /* 0x000000721f6c7220 */ /* 0x000fe20000410000 */
[----:B------:R-:W-:Y:S01]  /*18f0*/  IADD3 R113, PT, PT, R14, -0x2, RZ ;  /* 0xfffffffe0e717810 */ /* 0x000fe20007ffe0ff */
[----:B------:R-:W2:Y:S01]  /*1900*/  LDCU UR12, c[0x0][0x394] ;  /* 0x00007280ff0c77ac */ /* 0x000ea20008000800 */
[----:B------:R-:W-:Y:S01]  /*1910*/  IADD3 R112, PT, PT, R62, R70, RZ ;  /* 0x000000463e707210 */ /* 0x000fe20007ffe0ff */
[----:B------:R-:W3:Y:S01]  /*1920*/  LDC.64 R88, c[0x0][0x3c0] ;  /* 0x0000f000ff587b82 */ /* 0x000ee20000000a00 */
[----:B------:R-:W-:Y:S01]  /*1930*/  ISETP.EQ.AND P0, PT, R70, RZ, P0 ;  /* 0x000000ff4600720c */ /* 0x000fe20000702270 */
        /* <DEDUP_REMOVED lines=12> */
.L_x_9949:
[----:B------:R-:W-:Y:S01]  /*1a00*/  MOV R45, RZ ;  /* 0x000000ff002d7202 */ /* 0x000fe20000000f00 */
[----:B------:R-:W-:Y:S01]  /*1a10*/  IMAD.MOV.U32 R44, RZ, RZ, R15 ;  /* 0x000000ffff2c7224 */ /* 0x000fe200078e000f */
[-C--:B------:R-:W-:Y:S02]  /*1a20*/  ISETP.GE.AND P4, PT, R13, R4.reuse, PT ;  /* 0x000000040d00720c */ /* 0x080fe40003f86270 */
[-C--:B------:R-:W-:Y:S01]  /*1a30*/  ISETP.GE.AND P3, PT, R11, R4.reuse, PT ;  /* 0x000000040b00720c */ /* 0x080fe20003f66270 */
[----:B---3--:R-:W-:Y:S01]  /*1a40*/  IMAD.WIDE.U32 R46, R88, UR4, R44 ;  /* 0x00000004582e7c25 */ /* 0x008fe2000f8e002c */
        /* <DEDUP_REMOVED lines=8> */
[----:B--2---:R-:W2:Y:S04]  /*1ad0*/  @!P2 LDG.E R0, desc[UR16][R50.64] ;  /* 0x000000103200a981 */ /* 0x004ea8000c1e1900 */
[----:B------:R-:W3:Y:S04]  /*1ae0*/  @!P4 LDG.E R54, desc[UR16][R50.64+0x80] ;  /* 0x000080103236c981 */ /* 0x000ee8000c1e1900 */
[----:B----4-:R-:W4:Y:S04]  /*1af0*/  @!P3 LDG.E R94, desc[UR16][R50.64+0x100] ;  /* 0x00010010325eb981 */ /* 0x010f28000c1e1900 */
[----:B------:R-:W5:Y:S01]  /*1b00*/  @!P1 LDG.E R96, desc[UR16][R50.64+0x180] ;  /* 0x0001801032609981 */ /* 0x000f62000c1e1900 */
[----:B------:R-:W-:Y:S01]  /*1b10*/  MOV R46, R68 ;  /* 0x00000044002e7202 */ /* 0x000fe20000000f00 */
[----:B------:R-:W-:-:S02]  /*1b20*/  IMAD.MOV.U32 R47, RZ, RZ, R57 ;  /* 0x000000ffff2f7224 */ /* 0x000fc400078e0039 */
[----:B0-----:R-:W-:-:S04]  /*1b30*/  IMAD.WIDE.U32 R44, R86, UR4, R44 ;  /* 0x00000004562c7c25 */ /* 0x001fc8000f8e002c */
[----:B------:R-:W-:-:S04]  /*1b40*/  IMAD.WIDE.U32 R48, R92, UR4, R46 ;  /* 0x000000045c307c25 */ /* 0x000fc8000f8e002e */
[----:B------:R-:W-:Y:S01]  /*1b50*/  IMAD R47, R93, UR4, R49 ;  /* 0x000000045d2f7c24 */ /* 0x000fe2000f8e0231 */
[----:B-1----:R-:W-:Y:S01]  /*1b60*/  LEA R46, P5, R48, R90, 0x2 ;  /* 0x0000005a302e7211 */ /* 0x002fe200078a10ff */
[----:B------:R-:W-:-:S03]  /*1b70*/  IMAD R45, R87, UR4, R45 ;  /* 0x00000004572d7c24 */ /* 0x000fc6000f8e022d */
[----:B------:R-:W-:Y:S02]  /*1b80*/  LEA.HI.X R47, R48, R91, R47, 0x2, P5 ;  /* 0x0000005b302f7211 */ /* 0x000fe400028f142f */
[C---:B------:R-:W-:Y:S02]  /*1b90*/  LEA R52, P5, R44.reuse, R19, 0x2 ;  /* 0x000000132c347211 */ /* 0x040fe400078a10ff */
[----:B------:R-:W-:Y:S01]  /*1ba0*/  MOV R100, RZ ;  /* 0x000000ff00647202 */ /* 0x000fe20000000f00 */
[----:B------:R0:W5:Y:S01]  /*1bb0*/  LDG.E R102, desc[UR16][R46.64] ;  /* 0x000000102e667981 */ /* 0x000162000c1e1900 */
[----:B------:R-:W-:Y:S02]  /*1bc0*/  LEA.HI.X R53, R44, R17, R45, 0x2, P5 ;  /* 0x000000112c357211 */ /* 0x000fe400028f142d */
[----:B------:R-:W-:Y:S02]  /*1bd0*/  ISETP.GE.AND P5, PT, R15, R4, PT ;  /* 0x000000040f00720c */ /* 0x000fe40003fa6270 */
[----:B------:R-:W-:-:S02]  /*1be0*/  MOV R116, RZ ;  /* 0x000000ff00747202 */ /* 0x000fc40000000f00 */
[----:B------:R-:W-:Y:S02]  /*1bf0*/  MOV R118, RZ ;  /* 0x000000ff00767202 */ /* 0x000fe40000000f00 */
[----:B------:R-:W-:Y:S01]  /*1c00*/  MOV R120, RZ ;  /* 0x000000ff00787202 */ /* 0x000fe20000000f00 */
[----:B--2---:R1:W-:Y:S04]  /*1c10*/  STS [R3], R0 ;  /* 0x0000000003007388 */ /* 0x0043e80000000800 */
[----:B---3--:R-:W-:Y:S04]  /*1c20*/  STS [R3+0x80], R54 ;  /* 0x0000803603007388 */ /* 0x008fe80000000800 */
[----:B----4-:R2:W-:Y:S04]  /*1c30*/  STS [R3+0x100], R94 ;  /* 0x0001005e03007388 */ /* 0x0105e80000000800 */
[----:B-----5:R-:W-:Y:S01]  /*1c40*/  STS [R3+0x180], R96 ;  /* 0x0001806003007388 */ /* 0x020fe20000000800 */
[----:B------:R-:W-:-:S03]  /*1c50*/  NOP ;  /* 0x0000000000007918 */ /* 0x000fc60000000000 */
[----:B------:R-:W3:Y:S04]  /*1c60*/  @!P5 LDG.E R100, desc[UR16][R52.64] ;  /* 0x000000103464d981 */ /* 0x000ee8000c1e1900 */
[----:B------:R-:W4:Y:S04]  /*1c70*/  @!P4 LDG.E R116, desc[UR16][R52.64+0x80] ;  /* 0x000080103474c981 */ /* 0x000f28000c1e1900 */
[----:B------:R-:W5:Y:S04]  /*1c80*/  @!P3 LDG.E R118, desc[UR16][R52.64+0x100] ;  /* 0x000100103476b981 */ /* 0x000f68000c1e1900 */
[----:B------:R2:W5:Y:S04]  /*1c90*/  @!P1 LDG.E R120, desc[UR16][R52.64+0x180] ;  /* 0x0001801034789981 */ /* 0x000568000c1e1900 */
[----:B0-----:R-:W0:Y:S01]  /*1ca0*/  LDS.128 R44, [R2] ;  /* 0x00000000022c7984 */ /* 0x001e220000000c00 */
[----:B------:R-:W0:Y:S01]  /*1cb0*/  S2UR UR7, SR_CgaCtaId ;  /* 0x00000000000779c3 */ /* 0x000e220000008800 */
[----:B-1----:R-:W-:-:S04]  /*1cc0*/  FMUL.FTZ R0, R102, 1.4426950216293334961 ;  /* 0x3fb8aa3b66007820 */ /* 0x002fc80000410000 */
[C---:B--2---:R-:W-:Y:S01]  /*1cd0*/  FMUL.FTZ R94, R0.reuse, R105 ;  /* 0x00000069005e7220 */ /* 0x044fe20000410000 */
[----:B------:R-:W-:-:S03]  /*1ce0*/  FMUL.FTZ R54, R0, R98 ;  /* 0x0000006200367220 */ /* 0x000fc60000410000 */
[----:B------:R-:W1:Y:S01]  /*1cf0*/  MUFU.EX2 R52, R94 ;  /* 0x0000005e00347308 */ /* 0x000e620000000800 */
[C---:B------:R-:W-:Y:S01]  /*1d00*/  FMUL.FTZ R55, R0.reuse, R107 ;  /* 0x0000006b00377220 */ /* 0x040fe20000410000 */
[----:B------:R-:W-:Y:S01]  /*1d10*/  FMUL.FTZ R123, R0, R114 ;  /* 0x00000072007b7220 */ /* 0x000fe20000410000 */
[----:B------:R-:W-:Y:S01]  /*1d20*/  UMOV UR6, 0x400 ;  /* 0x0000040000067882 */ /* 0x000fe20000000000 */
[----:B------:R-:W-:Y:S02]  /*1d30*/  ISETP.NE.AND P3, PT, R70, RZ, PT ;  /* 0x000000ff4600720c */ /* 0x000fe40003f65270 */
[----:B------:R-:W-:Y:S02]  /*1d40*/  IADD3 R53, PT, PT, R106, UR4, RZ ;  /* 0x000000046a357c10 */ /* 0x000fe4000fffe0ff */
[----:B------:R-:W-:Y:S01]  /*1d50*/  ISETP.NE.AND P1, PT, R70, 0x1f, PT ;  /* 0x0000001f4600780c */ /* 0x000fe20003f25270 */
[----:B------:R-:W2:Y:S01]  /*1d60*/  MUFU.EX2 R54, R54 ;  /* 0x0000003600367308 */ /* 0x000ea20000000800 */
[----:B------:R-:W-:Y:S01]  /*1d70*/  SEL R53, R53, R10, !P3 ;  /* 0x0000000a35357207 */ /* 0x000fe20005800000 */
[----:B0-----:R-:W-:-:S06]  /*1d80*/  ULEA UR6, UR7, UR6, 0x18 ;  /* 0x0000000607067291 */ /* 0x001fcc000f8ec0ff */
[----:B------:R-:W0:Y:S01]  /*1d90*/  MUFU.EX2 R55, R55 ;  /* 0x0000003700377308 */ /* 0x000e220000000800 */
[----:B------:R-:W-:-:S07]  /*1da0*/  LEA R53, R53, UR6, 0x2 ;  /* 0x0000000635357c11 */ /* 0x000fce000f8e10ff */
[----:B------:R-:W0:Y:S01]  /*1db0*/  MUFU.EX2 R123, R123 ;  /* 0x0000007b007b7308 */ /* 0x000e220000000800 */
[----:B------:R-:W-:Y:S01]  /*1dc0*/  BSSY.RECONVERGENT B0, `(.L_x_9936) ;  /* 0x000001a000007945 */ /* 0x000fe20003800200 */
[----:B---3--:R-:W-:Y:S04]  /*1dd0*/  STS [R3+0x200], R100 ;  /* 0x0002006403007388 */ /* 0x008fe80000000800 */
[----:B----4-:R3:W-:Y:S04]  /*1de0*/  STS [R3+0x280], R116 ;  /* 0x0002807403007388 */ /* 0x0107e80000000800 */
[----:B-----5:R4:W-:Y:S04]  /*1df0*/  STS [R3+0x300], R118 ;  /* 0x0003007603007388 */ /* 0x0209e80000000800 */
[----:B------:R5:W-:Y:S01]  /*1e00*/  STS [R3+0x380], R120 ;  /* 0x0003807803007388 */ /* 0x000be20000000800 */
[----:B------:R-:W-:-:S03]  /*1e10*/  NOP ;  /* 0x0000000000007918 */ /* 0x000fc60000000000 */
[----:B------:R-:W2:Y:S04]  /*1e20*/  LDS.128 R48, [R2+0x200] ;  /* 0x0002000002307984 */ /* 0x000ea80000000c00 */
[----:B-1----:R1:W-:Y:S01]  /*1e30*/  STS [R53+0xa38], R52 ;  /* 0x000a383435007388 */ /* 0x0023e20000000800 */
[----:B---3--:R-:W-:Y:S01]  /*1e40*/  FMUL.FTZ R116, R110, R45 ;  /* 0x0000002d6e747220 */ /* 0x008fe20000410000 */
[----:B----4-:R-:W-:Y:S01]  /*1e50*/  FMUL.FTZ R118, R109, R46 ;  /* 0x0000002e6d767220 */ /* 0x010fe20000410000 */
[----:B-----5:R-:W-:Y:S01]  /*1e60*/  FMUL.FTZ R120, R108, R47 ;  /* 0x0000002f6c787220 */ /* 0x020fe20000410000 */
[----:B--2---:R-:W-:Y:S01]  /*1e70*/  FMUL.FTZ R0, R33, R49 ;  /* 0x0000003121007220 */ /* 0x004fe20000410000 */
[----:B------:R-:W-:Y:S01]  /*1e80*/  FMUL.FTZ R121, R32, R48 ;  /* 0x0000003020797220 */ /* 0x000fe20000410000 */
[----:B------:R-:W-:Y:S01]  /*1e90*/  FMUL.FTZ R50, R34, R50 ;  /* 0x0000003222327220 */ /* 0x000fe20000410000 */
[----:B------:R-:W-:Y:S01]  /*1ea0*/  FMUL.FTZ R115, R35, R51 ;  /* 0x0000003323737220 */ /* 0x000fe20000410000 */
[----:B------:R-:W-:Y:S01]  /*1eb0*/  FMUL.FTZ R49, R111, R44 ;  /* 0x0000002c6f317220 */ /* 0x000fe20000410000 */
[----:B------:R-:W-:Y:S06]  /*1ec0*/  BAR.SYNC.DEFER_BLOCKING 0x0 ;  /* 0x0000000000007b1d */ /* 0x000fec0000010000 */
[----:B01----:R-:W-:Y:S05]  /*1ed0*/  @P1 BRA `(.L_x_9937) ;  /* 0x00000000001c1947 */ /* 0x003fea0003800000 */
[----:B------:R-:W-:Y:S01]  /*1ee0*/  ISETP.NE.AND P1, PT, R14, UR12, PT ;  /* 0x0000000c0e007c0c */ /* 0x000fe2000bf25270 */
[----:B------:R-:W-:-:S12]  /*1ef0*/  HFMA2 R96, -RZ, RZ, 1.875, 0 ;  /* 0x3f800000ff607431 */ /* 0x000fd800000001ff */
[----:B------:R-:W-:Y:S05]  /*1f00*/  @!P1 BRA `(.L_x_9938) ;  /* 0x0000000000149947 */ /* 0x000fea0003800000 */
[----:B------:R-:W-:-:S05]  /*1f10*/  VIADD R48, R104, UR4 ;  /* 0x0000000468307c36 */ /* 0x000fca0008000000 */
[----:B------:R-:W-:-:S05]  /*1f20*/  LEA R48, R48, UR6, 0x2 ;  /* 0x0000000630307c11 */ /* 0x000fca000f8e10ff */
[----:B------:R2:W3:Y:S01]  /*1f30*/  LDS R96, [R48+0xa38] ;  /* 0x000a380030607984 */ /* 0x0004e20000000800 */
[----:B------:R-:W-:Y:S05]  /*1f40*/  BRA `(.L_x_9938) ;  /* 0x0000000000047947 */ /* 0x000fea0003800000 */
.L_x_9937:
[----:B------:R0:W1:Y:S02]  /*1f50*/  LDS R96, [R18+UR5+0x123c] ;  /* 0x00123c0512607984 */ /* 0x0000640008000800 */
.L_x_9938:
[----:B------:R-:W-:Y:S05]  /*1f60*/  BSYNC.RECONVERGENT B0 ;  /* 0x0000000000007941 */ /* 0x000fea0003800200 */
.L_x_9936:
[----:B--2---:R-:W2:Y:S01]  /*1f70*/  @P0 LDC R48, c[0x0][0x38c] ;  /* 0x0000e300ff300b82 */ /* 0x004ea20000000800 */
[----:B------:R-:W-:Y:S01]  /*1f80*/  MOV R53, RZ ;  /* 0x000000ff00357202 */ /* 0x000fe20000000f00 */
[----:B--2---:R-:W-:-:S04]  /*1f90*/  @P0 IMAD R95, R113, R48, UR4 ;  /* 0x00000004715f0e24 */ /* 0x004fc8000f8e0230 */
[----:B------:R-:W-:-:S05]  /*1fa0*/  @P0 IMAD.WIDE R94, R95, 0x8, R74 ;  /* 0x000000085f5e0825 */ /* 0x000fca00078e024a */
        /* <DEDUP_REMOVED lines=22> */
[----:B------:R-:W3:Y:S01]  /*2110*/  SHFL.UP PT, R51, R48, 0x1, RZ ;  /* 0x0420000030337989 */ /* 0x000ee200000e00ff */
[----:B------:R-:W-:-:S03]  /*2120*/  IMAD R117, R85, UR4, R127 ;  /* 0x0000000455757c24 */ /* 0x000fc6000f8e027f */
[----:B------:R-:W5:Y:S01]  /*2130*/  SHFL.UP PT, R94, R129, 0x1, RZ ;  /* 0x04200000815e7989 */ /* 0x000f6200000e00ff */
[----:B-1----:R-:W-:Y:S01]  /*2140*/  @P1 FMUL.FTZ R95, R100, R119 ;  /* 0x00000077645f1220 */ /* 0x002fe20000410000 */
[----:B--2---:R-:W-:-:S04]  /*2150*/  @P1 FFMA.FTZ R128, R119, R101, R128 ;  /* 0x0000006577801223 */ /* 0x004fc80000010080 */
[----:B------:R-:W-:Y:S01]  /*2160*/  @P1 MOV R119, R95 ;  /* 0x0000005f00771202 */ /* 0x000fe20000000f00 */
[----:B------:R-:W-:Y:S01]  /*2170*/  IMAD.MOV.U32 R101, RZ, RZ, RZ ;  /* 0x000000ffff657224 */ /* 0x000fe200078e00ff */
        /* <DEDUP_REMOVED lines=10> */
[----:B--2---:R-:W-:-:S05]  /*2220*/  @!P4 FMUL.FTZ R95, R119, R100 ;  /* 0x00000064775fc220 */ /* 0x004fca0000410000 */
[----:B------:R-:W-:Y:S01]  /*2230*/  @!P4 MOV R119, R95 ;  /* 0x0000005f0077c202 */ /* 0x000fe20000000f00 */
[----:B---3--:R-:W-:Y:S01]  /*2240*/  FFMA.FTZ R51, R129, R51, R48 ;  /* 0x0000003381337223 */ /* 0x008fe20000010030 */
[----:B------:R-:W1:Y:S01]  /*2250*/  SHFL.DOWN PT, R95, R128, 0x4, 0x1f ;  /* 0x08801f00805f7f89 */ /* 0x000e6200000e0000 */
        /* <DEDUP_REMOVED lines=8> */
[C---:B-1----:R-:W-:Y:S01]  /*22e0*/  @!P4 FFMA.FTZ R128, R119.reuse, R95, R128 ;  /* 0x0000005f7780c223 */ /* 0x042fe20000010080 */
[----:B--2---:R-:W-:-:S04]  /*22f0*/  @!P4 FMUL.FTZ R51, R119, R122 ;  /* 0x0000007a7733c220 */ /* 0x004fc80000410000 */
[----:B------:R-:W1:Y:S01]  /*2300*/  SHFL.DOWN PT, R95, R128, 0x8, 0x1f ;  /* 0x09001f00805f7f89 */ /* 0x000e6200000e0000 */
[----:B------:R-:W-:Y:S01]  /*2310*/  @!P4 MOV R119, R51 ;  /* 0x000000330077c202 */ /* 0x000fe20000000f00 */
[----:B---3--:R-:W-:Y:S01]  /*2320*/  FFMA.FTZ R51, R129, R48, R100 ;  /* 0x0000003081337223 */ /* 0x008fe20000010064 */
[----:B------:R-:W-:-:S03]  /*2330*/  ISETP.GE.AND P4, PT, R60, 0x4, PT ;  /* 0x000000043c00780c */ /* 0x000fc60003f86270 */
[----:B------:R-:W2:Y:S01]  /*2340*/  SHFL.DOWN PT, R122, R119, 0x8, 0x1f ;  /* 0x09001f00777a7f89 */ /* 0x000ea200000e0000 */
[----:B------:R-:W-:Y:S01]  /*2350*/  FSEL R48, R100, R51, !P4 ;  /* 0x0000003364307208 */ /* 0x000fe20006000000 */
[----:B------:R-:W-:-:S04]  /*2360*/  HFMA2 R100, -RZ, RZ, 1.875, 0 ;  /* 0x3f800000ff647431 */ /* 0x000fc800000001ff */
[----:B------:R-:W3:Y:S04]  /*2370*/  SHFL.UP PT, R51, R48, 0x8, RZ ;  /* 0x0500000030337989 */ /* 0x000ee800000e00ff */
[----:B-----5:R-:W-:Y:S01]  /*2380*/  @P4 FMUL.FTZ R129, R129, R94 ;  /* 0x0000005e81814220 */ /* 0x020fe20000410000 */
[----:B------:R-:W-:Y:S01]  /*2390*/  ISETP.GT.U32.AND P4, PT, R12, 0xf, PT ;  /* 0x0000000f0c00780c */ /* 0x000fe20003f84070 */
[----:B------:R-:W-:Y:S01]  /*23a0*/  @!P1 LDS.64 R100, [UR7+0x12b8] ;  /* 0x0012b807ff649984 */ /* 0x000fe20008000a00 */
[----:B------:R-:W-:Y:S01]  /*23b0*/  ISETP.GE.AND P1, PT, R60, 0x8, PT ;  /* 0x000000083c00780c */ /* 0x000fe20003f26270 */
[C---:B-1----:R-:W-:Y:S02]  /*23c0*/  @!P5 FFMA.FTZ R128, R119.reuse, R95, R128 ;  /* 0x0000005f7780d223 */ /* 0x042fe40000010080 */
[----:B------:R-:W1:Y:S04]  /*23d0*/  SHFL.UP PT, R94, R129, 0x8, RZ ;  /* 0x05000000815e7989 */ /* 0x000e6800000e00ff */
[----:B------:R-:W5:Y:S01]  /*23e0*/  SHFL.DOWN PT, R95, R128, 0x10, 0x1f ;  /* 0x0a001f00805f7f89 */ /* 0x000f6200000e0000 */
[----:B--2---:R-:W-:-:S05]  /*23f0*/  @!P5 FMUL.FTZ R122, R119, R122 ;  /* 0x0000007a777ad220 */ /* 0x004fca0000410000 */
[----:B------:R-:W-:Y:S01]  /*2400*/  @!P5 MOV R119, R122 ;  /* 0x0000007a0077d202 */ /* 0x000fe20000000f00 */
[----:B---3--:R-:W-:-:S04]  /*2410*/  FFMA.FTZ R51, R129, R51, R48 ;  /* 0x0000003381337223 */ /* 0x008fc80000010030 */
[----:B------:R-:W2:Y:S01]  /*2420*/  SHFL.DOWN PT, R124, R119, 0x10, 0x1f ;  /* 0x0a001f00777c7f89 */ /* 0x000ea200000e0000 */
[----:B------:R-:W-:Y:S01]  /*2430*/  FSEL R48, R48, R51, !P1 ;  /* 0x0000003330307208 */ /* 0x000fe20004800000 */
[----:B-1----:R-:W-:-:S04]  /*2440*/  @P1 FMUL.FTZ R129, R129, R94 ;  /* 0x0000005e81811220 */ /* 0x002fc80000410000 */
[----:B------:R-:W1:Y:S01]  /*2450*/  SHFL.UP PT, R51, R48, 0x10, RZ ;  /* 0x0600000030337989 */ /* 0x000e6200000e00ff */
[----:B------:R-:W-:Y:S01]  /*2460*/  ISETP.GE.AND P1, PT, R60, 0x10, PT ;  /* 0x000000103c00780c */ /* 0x000fe20003f26270 */
[C---:B-----5:R-:W-:Y:S02]  /*2470*/  @!P4 FFMA.FTZ R128, R119.reuse, R95, R128 ;  /* 0x0000005f7780c223 */ /* 0x060fe40000010080 */
[----:B------:R-:W3:Y:S04]  /*2480*/  SHFL.UP PT, R122, R129, 0x10, RZ ;  /* 0x06000000817a7989 */ /* 0x000ee800000e00ff */
[----:B------:R-:W-:Y:S04]  /*2490*/  SHFL.DOWN PT, R97, R128, 0x1, 0x1f ;  /* 0x08201f0080617f89 */ /* 0x000fe800000e0000 */
[----:B------:R-:W-:Y:S01]  /*24a0*/  SHFL.IDX PT, R94, R101, RZ, 0x1f ;  /* 0x00001fff655e7589 */ /* 0x000fe200000e0000 */
[----:B--2---:R-:W-:-:S05]  /*24b0*/  @!P4 FMUL.FTZ R124, R119, R124 ;  /* 0x0000007c777cc220 */ /* 0x004fca0000410000 */
[----:B------:R-:W-:Y:S01]  /*24c0*/  @!P4 MOV R119, R124 ;  /* 0x0000007c0077c202 */ /* 0x000fe20000000f00 */
[----:B-1----:R-:W-:-:S04]  /*24d0*/  FFMA.FTZ R51, R129, R51, R48 ;  /* 0x0000003381337223 */ /* 0x002fc80000010030 */
[----:B------:R-:W1:Y:S01]  /*24e0*/  SHFL.DOWN PT, R124, R119, 0x1, 0x1f ;  /* 0x08201f00777c7f89 */ /* 0x000e6200000e0000 */
[----:B---3--:R-:W-:Y:S01]  /*24f0*/  @P1 FMUL.FTZ R129, R129, R122 ;  /* 0x0000007a81811220 */ /* 0x008fe20000410000 */
[----:B------:R-:W-:Y:S02]  /*2500*/  FSEL R122, R48, R51, !P1 ;  /* 0x00000033307a7208 */ /* 0x000fe40004800000 */
[----:B------:R-:W-:Y:S01]  /*2510*/  ISETP.NE.AND P1, PT, R70, 0x1f, PT ;  /* 0x0000001f4600780c */ /* 0x000fe20003f25270 */
[----:B------:R-:W-:Y:S04]  /*2520*/  SHFL.IDX PT, R51, R128, RZ, 0x1f ;  /* 0x00001fff80337589 */ /* 0x000fe800000e0000 */
[----:B------:R-:W-:Y:S04]  /*2530*/  SHFL.UP PT, R95, R129, 0x1, RZ ;  /* 0x04200000815f7989 */ /* 0x000fe800000e00ff */
[----:B------:R-:W-:Y:S04]  /*2540*/  SHFL.UP PT, R122, R122, 0x1, RZ ;  /* 0x042000007a7a7989 */ /* 0x000fe800000e00ff */
[----:B------:R-:W2:Y:S01]  /*2550*/  SHFL.IDX PT, R48, R119, RZ, 0x1f ;  /* 0x00001fff77307589 */ /* 0x000ea200000e0000 */
[----:B-1----:R-:W-:Y:S01]  /*2560*/  @P1 FFMA.FTZ R94, R124, R94, R97 ;  /* 0x0000005e7c5e1223 */ /* 0x002fe20000010061 */
[----:B------:R-:W-:-:S04]  /*2570*/  IMAD.WIDE.U32 R124, R82, UR4, R78 ;  /* 0x00000004527c7c25 */ /* 0x000fc8000f8e004e */
[----:B------:R-:W-:Y:S01]  /*2580*/  FFMA.FTZ R115, R94, R96, R115 ;  /* 0x000000605e737223 */ /* 0x000fe20000010073 */
[----:B------:R-:W-:Y:S01]  /*2590*/  LEA R94, P1, R126, UR8, 0x2 ;  /* 0x000000087e5e7c11 */ /* 0x000fe2000f8210ff */
[----:B------:R-:W-:Y:S01]  /*25a0*/  IMAD R97, R83, UR4, R125 ;  /* 0x0000000453617c24 */ /* 0x000fe2000f8e027d */
[----:B------:R-:W-:-:S04]  /*25b0*/  LEA R96, P4, R124, UR10, 0x2 ;  /* 0x0000000a7c607c11 */ /* 0x000fc8000f8810ff */
[----:B------:R-:W-:Y:S01]  /*25c0*/  LEA.HI.X R97, R124, UR11, R97, 0x2, P4 ;  /* 0x0000000b7c617c11 */ /* 0x000fe2000a0f1461 */
[----:B------:R-:W-:Y:S01]  /*25d0*/  FMUL.FTZ R124, R115, R114 ;  /* 0x00000072737c7220 */ /* 0x000fe20000410000 */
[C---:B--2---:R-:W-:Y:S01]  /*25e0*/  FFMA.FTZ R101, R48.reuse, R101, R51 ;  /* 0x0000006530657223 */ /* 0x044fe20000010033 */
[----:B------:R-:W-:Y:S01]  /*25f0*/  FMUL.FTZ R100, R48, R100 ;  /* 0x0000006430647220 */ /* 0x000fe20000410000 */
[----:B----4-:R-:W1:Y:S02]  /*2600*/  SHFL.IDX PT, R53, R53, RZ, 0x1f ;  /* 0x00001fff35357589 */ /* 0x010e6400000e0000 */
[----:B-1----:R-:W-:Y:S01]  /*2610*/  @P3 FFMA.FTZ R53, R95, R53, R122 ;  /* 0x000000355f353223 */ /* 0x002fe2000001007a */
[----:B------:R-:W-:Y:S01]  /*2620*/  LEA.HI.X R95, R126, UR9, R117, 0x2, P1 ;  /* 0x000000097e5f7c11 */ /* 0x000fe200088f1475 */
[----:B------:R-:W-:Y:S01]  /*2630*/  FFMA.FTZ R117, R123, R115, R50 ;  /* 0x000000737b757223 */ /* 0x000fe20000010032 */
[----:B------:R-:W-:Y:S01]  /*2640*/  ISETP.NE.AND P1, PT, R70, RZ, PT ;  /* 0x000000ff4600720c */ /* 0x000fe20003f25270 */
[----:B------:R-:W-:Y:S01]  /*2650*/  FFMA.FTZ R53, R52, R53, R49 ;  /* 0x0000003534357223 */ /* 0x000fe20000010031 */
[----:B------:R-:W-:Y:S01]  /*2660*/  IADD3 R52, PT, PT, -R112, UR13, RZ ;  /* 0x0000000d70347c10 */ /* 0x000fe2000fffe1ff */
[----:B------:R-:W-:Y:S01]  /*2670*/  FFMA.FTZ R119, R55, R117, R0 ;  /* 0x0000007537777223 */ /* 0x000fe20000010000 */
[----:B------:R-:W-:Y:S01]  /*2680*/  FMUL.FTZ R50, R117, R107 ;  /* 0x0000006b75327220 */ /* 0x000fe20000410000 */
[----:B------:R-:W-:Y:S01]  /*2690*/  FADD.FTZ R0, -R49, R53 ;  /* 0x0000003531007221 */ /* 0x000fe20000010100 */
[----:B------:R-:W-:Y:S01]  /*26a0*/  ISETP.GE.AND P3, PT, R52, 0x1, PT ;  /* 0x000000013400780c */ /* 0x000fe20003f66270 */
[C---:B------:R-:W-:Y:S01]  /*26b0*/  FFMA.FTZ R121, R54.reuse, R119, R121 ;  /* 0x0000007736797223 */ /* 0x040fe20000010079 */
[----:B------:R-:W-:Y:S01]  /*26c0*/  FFMA.FTZ R54, R54, R53, R116 ;  /* 0x0000003536367223 */ /* 0x000fe20000010074 */
[----:B------:R-:W-:Y:S01]  /*26d0*/  FMUL.FTZ R49, R119, R98 ;  /* 0x0000006277317220 */ /* 0x000fe20000410000 */
[----:B------:R-:W-:Y:S01]  /*26e0*/  ISETP.GE.AND P4, PT, R52, 0x21, PT ;  /* 0x000000213400780c */ /* 0x000fe20003f86270 */
[----:B------:R-:W-:Y:S01]  /*26f0*/  FMUL.FTZ R125, R121, R105 ;  /* 0x00000069797d7220 */ /* 0x000fe20000410000 */
[----:B------:R-:W-:Y:S01]  /*2700*/  FFMA.FTZ R55, R55, R54, R118 ;  /* 0x0000003637377223 */ /* 0x000fe20000010076 */
[----:B------:R-:W-:Y:S01]  /*2710*/  FADD.FTZ R116, -R116, R54 ;  /* 0x0000003674747221 */ /* 0x000fe20000010100 */
[----:B------:R1:W-:Y:S01]  /*2720*/  @!P1 STS.64 [UR7+0x12b8], R100 ;  /* 0x0012b864ff009988 */ /* 0x0003e20008000a07 */
[----:B------:R-:W-:Y:S01]  /*2730*/  FFMA.FTZ R51, R0, R125, RZ ;  /* 0x0000007d00337223 */ /* 0x000fe200000100ff */
[----:B------:R-:W-:Y:S01]  /*2740*/  FADD.FTZ R118, -R118, R55 ;  /* 0x0000003776767221 */ /* 0x000fe20000010100 */
[----:B------:R-:W-:Y:S01]  /*2750*/  FFMA.FTZ R122, R123, R55, R120 ;  /* 0x000000377b7a7223 */ /* 0x000fe20000010078 */
[----:B------:R-:W-:Y:S01]  /*2760*/  FMUL.FTZ R48, R28, R125 ;  /* 0x0000007d1c307220 */ /* 0x000fe20000410000 */
[-C--:B------:R-:W-:Y:S01]  /*2770*/  FFMA.FTZ R127, R116, R49.reuse, R51 ;  /* 0x00000031747f7223 */ /* 0x080fe20000010033 */
[----:B------:R-:W-:Y:S01]  /*2780*/  FMUL.FTZ R51, R31, R124 ;  /* 0x0000007c1f337220 */ /* 0x000fe20000410000 */
[----:B------:R-:W-:Y:S01]  /*2790*/  FMUL.FTZ R49, R29, R49 ;  /* 0x000000311d317220 */ /* 0x000fe20000410000 */
[----:B------:R-:W-:Y:S01]  /*27a0*/  ISETP.GE.AND P5, PT, R52, 0x41, PT ;  /* 0x000000413400780c */ /* 0x000fe20003fa6270 */
[-C--:B------:R-:W-:Y:S01]  /*27b0*/  FFMA.FTZ R123, R118, R50.reuse, R127 ;  /* 0x00000032767b7223 */ /* 0x080fe2000001007f */
[----:B------:R-:W-:Y:S01]  /*27c0*/  FMUL.FTZ R50, R30, R50 ;  /* 0x000000321e327220 */ /* 0x000fe20000410000 */
[----:B------:R-:W-:Y:S01]  /*27d0*/  ISETP.GE.AND P6, PT, R52, 0x61, PT ;  /* 0x000000613400780c */ /* 0x000fe20003fc6270 */
[----:B------:R-:W-:Y:S01]  /*27e0*/  FMUL.FTZ R52, R32, R53 ;  /* 0x0000003520347220 */ /* 0x000fe20000410000 */
[----:B------:R-:W-:Y:S01]  /*27f0*/  FMUL.FTZ R53, R33, R54 ;  /* 0x0000003621357220 */ /* 0x000fe20000410000 */
[----:B------:R-:W-:Y:S01]  /*2800*/  FMUL.FTZ R54, R34, R55 ;  /* 0x0000003722367220 */ /* 0x000fe20000410000 */
[----:B------:R1:W-:Y:S01]  /*2810*/  STS.128 [R16+0x400], R48 ;  /* 0x0004003010007388 */ /* 0x0003e20000000c00 */
[----:B------:R-:W-:Y:S01]  /*2820*/  FMUL.FTZ R55, R35, R122 ;  /* 0x0000007a23377220 */ /* 0x000fe20000410000 */
[----:B------:R-:W-:Y:S01]  /*2830*/  FADD.FTZ R120, -R120, R122 ;  /* 0x0000007a78787221 */ /* 0x000fe20000010100 */
[----:B------:R-:W-:Y:S03]  /*2840*/  BAR.SYNC.DEFER_BLOCKING 0x0 ;  /* 0x0000000000007b1d */ /* 0x000fe60000010000 */
[----:B------:R-:W-:-:S03]  /*2850*/  FFMA.FTZ R123, R120, R124, R123 ;  /* 0x0000007c787b7223 */ /* 0x000fc6000001007b */
        /* <DEDUP_REMOVED lines=10> */
.L_x_9940:
[----:B------:R-:W-:Y:S05]  /*2900*/  BSYNC.RECONVERGENT B0 ;  /* 0x0000000000007941 */ /* 0x000fea0003800200 */
.L_x_9939:
[----:B-12---:R1:W2:Y:S01]  /*2910*/  LDS R49, [R8+0x280] ;  /* 0x0002800008317984 */ /* 0x0062a20000000800 */
[----:B------:R-:W-:Y:S04]  /*2920*/  BSSY.RECONVERGENT B0, `(.L_x_9941) ;  /* 0x0000004000007945 */ /* 0x000fe80003800200 */
[----:B------:R-:W-:Y:S05]  /*2930*/  @!P4 BRA `(.L_x_9942) ;  /* 0x000000000008c947 */ /* 0x000fea0003800000 */
[----:B---3--:R3:W-:Y:S04]  /*2940*/  REDG.E.ADD.F32.FTZ.RN.STRONG.GPU desc[UR16][R94.64+0x80], R127 ;  /* 0x0000807f5e0079a6 */ /* 0x0087e8000c12f310 */
[----:B--2---:R3:W-:Y:S02]  /*2950*/  REDG.E.ADD.F32.FTZ.RN.STRONG.GPU desc[UR16][R96.64+0x80], R49 ;  /* 0x00008031600079a6 */ /* 0x0047e4000c12f310 */
.L_x_9942:
[----:B------:R-:W-:Y:S05]  /*2960*/  BSYNC.RECONVERGENT B0 ;  /* 0x0000000000007941 */ /* 0x000fea0003800200 */
.L_x_9941:
[----:B--23--:R2:W3:Y:S01]  /*2970*/  LDS R49, [R8+0x300] ;  /* 0x0003000008317984 */ /* 0x00c4e20000000800 */
[----:B------:R-:W-:Y:S04]  /*2980*/  BSSY.RECONVERGENT B0, `(.L_x_9943) ;  /* 0x0000004000007945 */ /* 0x000fe80003800200 */
[----:B------:R-:W-:Y:S05]  /*2990*/  @!P5 BRA `(.L_x_9944) ;  /* 0x000000000008d947 */ /* 0x000fea0003800000 */
[----:B----4-:R4:W-:Y:S04]  /*29a0*/  REDG.E.ADD.F32.FTZ.RN.STRONG.GPU desc[UR16][R94.64+0x100], R129 ;  /* 0x000100815e0079a6 */ /* 0x0109e8000c12f310 */
[----:B---3--:R4:W-:Y:S02]  /*29b0*/  REDG.E.ADD.F32.FTZ.RN.STRONG.GPU desc[UR16][R96.64+0x100], R49 ;  /* 0x00010031600079a6 */ /* 0x0089e4000c12f310 */
.L_x_9944:
[----:B------:R-:W-:Y:S05]  /*29c0*/  BSYNC.RECONVERGENT B0 ;  /* 0x0000000000007941 */ /* 0x000fea0003800200 */
.L_x_9943:
[----:B---34-:R3:W4:Y:S01]  /*29d0*/  LDS R49, [R8+0x380] ;  /* 0x0003800008317984 */ /* 0x0187220000000800 */
[----:B------:R-:W-:Y:S04]  /*29e0*/  BSSY.RECONVERGENT B0, `(.L_x_9945) ;  /* 0x0000004000007945 */ /* 0x000fe80003800200 */
[----:B------:R-:W-:Y:S05]  /*29f0*/  @!P6 BRA `(.L_x_9946) ;  /* 0x000000000008e947 */ /* 0x000fea0003800000 */
[----:B0-----:R0:W-:Y:S04]  /*2a00*/  REDG.E.ADD.F32.FTZ.RN.STRONG.GPU desc[UR16][R94.64+0x180], R101 ;  /* 0x000180655e0079a6 */ /* 0x0011e8000c12f310 */
[----:B----4-:R0:W-:Y:S02]  /*2a10*/  REDG.E.ADD.F32.FTZ.RN.STRONG.GPU desc[UR16][R96.64+0x180], R49 ;  /* 0x00018031600079a6 */ /* 0x0101e4000c12f310 */
.L_x_9946:
[----:B------:R-:W-:Y:S05]  /*2a20*/  BSYNC.RECONVERGENT B0 ;  /* 0x0000000000007941 */ /* 0x000fea0003800200 */
.L_x_9945:
        /* <DEDUP_REMOVED lines=44> */
.L_x_9948:
[----:B------:R-:W-:Y:S05]  /*2cf0*/  BSYNC.RECONVERGENT B0 ;  /* 0x0000000000007941 */ /* 0x000fea0003800200 */
.L_x_9947:
[----:B------:R-:W-:-:S04]  /*2d00*/  UIADD3 UR4, UPT, UPT, UR4, 0x1, URZ ;  /* 0x0000000104047890 */ /* 0x000fc8000fffe0ff */
[----:B------:R-:W-:-:S09]  /*2d10*/  UISETP.GE.AND UP0, UPT, UR4, UR14, UPT ;  /* 0x0000000e0400728c */ /* 0x000fd2000bf06270 */
[----:B------:R-:W-:Y:S05]  /*2d20*/  BRA.U !UP0, `(.L_x_9949) ;  /* 0xffffffed08347547 */ /* 0x000fea000b83ffff */
.L_x_9935:
[----:B------:R-:W-:Y:S01]  /*2d30*/  BAR.SYNC.DEFER_BLOCKING 0x0 ;  /* 0x0000000000007b1d */ /* 0x000fe20000010000 */
[-C--:B------:R-:W-:Y:S01]  /*2d40*/  ISETP.GE.AND P0, PT, R15, R4.reuse, PT ;  /* 0x000000040f00720c */ /* 0x080fe20003f06270 */
[----:B------:R-:W-:Y:S01]  /*2d50*/  HFMA2 R0, -RZ, RZ, 0, 0 ;  /* 0x00000000ff007431 */ /* 0x000fe200000001ff */
[-C--:B------:R-:W-:Y:S01]  /*2d60*/  ISETP.GE.AND P1, PT, R13, R4.reuse, PT ;  /* 0x000000040d00720c */ /* 0x080fe20003f26270 */
[----:B------:R-:W-:Y:S01]  /*2d70*/  HFMA2 R34, -RZ, RZ, 0, 0 ;  /* 0x00000000ff227431 */ /* 0x000fe200000001ff */
[-C--:B------:R-:W-:Y:S01]  /*2d80*/  ISETP.GE.AND P2, PT, R11, R4.reuse, PT ;  /* 0x000000040b00720c */ /* 0x080fe20003f46270 */
[----:B------:R-:W5:Y:S01]  /*2d90*/  LDCU.64 UR8, c[0x0][0x500] ;  /* 0x0000a000ff0877ac */ /* 0x000f620008000a00 */
[----:B------:R-:W-:Y:S02]  /*2da0*/  ISETP.GE.AND P3, PT, R9, R4, PT ;  /* 0x000000040900720c */ /* 0x000fe40003f66270 */
[----:B------:R-:W-:Y:S01]  /*2db0*/  MOV R32, RZ ;  /* 0x000000ff00207202 */ /* 0x000fe20000000f00 */
[----:B------:R-:W0:Y:S01]  /*2dc0*/  LDCU.64 UR10, c[0x0][0x550] ;  /* 0x0000aa00ff0a77ac */ /* 0x000e220008000a00 */
[----:B------:R-:W-:-:S03]  /*2dd0*/  MOV R44, RZ ;  /* 0x000000ff002c7202 */ /* 0x000fc60000000f00 */
[----:B------:R-:W2:Y:S04]  /*2de0*/  @!P0 LDG.E R0, desc[UR16][R76.64] ;  /* 0x000000104c008981 */ /* 0x000ea8000c1e1900 */
[----:B------:R-:W3:Y:S04]  /*2df0*/  @!P1 LDG.E R32, desc[UR16][R76.64+0x80] ;  /* 0x000080104c209981 */ /* 0x000ee8000c1e1900 */
[----:B------:R-:W4:Y:S04]  /*2e00*/  @!P2 LDG.E R34, desc[UR16][R76.64+0x100] ;  /* 0x000100104c22a981 */ /* 0x000f28000c1e1900 */
[----:B------:R-:W5:Y:S01]  /*2e10*/  @!P3 LDG.E R44, desc[UR16][R76.64+0x180] ;  /* 0x000180104c2cb981 */ /* 0x000f62000c1e1900 */
[----:B------:R-:W-:-:S02]  /*2e20*/  ISETP.NE.AND P0, PT, R70, RZ, PT ;  /* 0x000000ff4600720c */ /* 0x000fc40003f05270 */
[----:B------:R-:W-:Y:S01]  /*2e30*/  SHF.R.S32.HI R63, RZ, 0x1f, R62 ;  /* 0x0000001fff3f7819 */ /* 0x000fe2000001143e */
[----:B--2---:R-:W-:Y:S04]  /*2e40*/  STS [R3], R0 ;  /* 0x0000000003007388 */ /* 0x004fe80000000800 */
[----:B---3--:R-:W-:Y:S04]  /*2e50*/  STS [R3+0x80], R32 ;  /* 0x0000802003007388 */ /* 0x008fe80000000800 */
[----:B----4-:R-:W-:Y:S04]  /*2e60*/  STS [R3+0x100], R34 ;  /* 0x0001002203007388 */ /* 0x010fe80000000800 */
[----:B-----5:R2:W-:Y:S01]  /*2e70*/  STS [R3+0x180], R44 ;  /* 0x0001802c03007388 */ /* 0x0205e20000000800 */
[----:B------:R-:W-:-:S03]  /*2e80*/  NOP ;  /* 0x0000000000007918 */ /* 0x000fc60000000000 */
[----:B------:R-:W3:Y:S01]  /*2e90*/  LDS.128 R28, [R2] ;  /* 0x00000000021c7984 */ /* 0x000ee20000000c00 */
[----:B--2---:R-:W2:Y:S08]  /*2ea0*/  LDC.64 R44, c[0x0][0x4f8] ;  /* 0x00013e00ff2c7b82 */ /* 0x004eb00000000a00 */
[----:B------:R-:W-:Y:S06]  /*2eb0*/  BAR.SYNC.DEFER_BLOCKING 0x0 ;  /* 0x0000000000007b1d */ /* 0x000fec0000010000 */
[----:B------:R4:W-:Y:S01]  /*2ec0*/  STS.128 [R2], R40 ;  /* 0x0000002802007388 */ /* 0x0009e20000000c00 */
[----:B------:R-:W-:-:S03]  /*2ed0*/  NOP ;  /* 0x0000000000007918 */ /* 0x000fc60000000000 */
[----:B------:R-:W-:Y:S04]  /*2ee0*/  LDS R33, [R3] ;  /* 0x0000000003217984 */ /* 0x000fe80000000800 */
[----:B------:R-:W-:Y:S01]  /*2ef0*/  LDS R35, [R3+0x80] ;  /* 0x0000800003237984 */ /* 0x000fe20000000800 */
[--C-:B---3--:R-:W-:Y:S01]  /*2f00*/  FADD.FTZ R28, R28, R56.reuse ;  /* 0x000000381c1c7221 */ /* 0x108fe20000010000 */
        /* <DEDUP_REMOVED lines=13> */
[----:B--2---:R-:W-:-:S04]  /*2fe0*/  IMAD.WIDE.U32 R28, R44, UR18, R62 ;  /* 0x000000122c1c7c25 */ /* 0x004fc8000f8e003e */
[----:B------:R-:W-:Y:S01]  /*2ff0*/  @!P3 FMUL.FTZ R31, R46, -1.4426950216293334961 ;  /* 0xbfb8aa3b2e1fb820 */ /* 0x000fe20000410000 */
[----:B------:R-:W2:Y:S01]  /*3000*/  @!P5 MUFU.EX2 R0, R0 ;  /* 0x000000000000d308 */ /* 0x000ea20000000800 */
[----:B------:R-:W3:Y:S01]  /*3010*/  LDC.64 R46, c[0x0][0x518] ;  /* 0x00014600ff2e7b82 */ /* 0x000ee20000000a00 */
[----:B------:R-:W-:Y:S02]  /*3020*/  IMAD R29, R45, UR18, R29 ;  /* 0x000000122d1d7c24 */ /* 0x000fe4000f8e021d */
[----:B------:R-:W-:Y:S01]  /*3030*/  @!P2 FMUL.FTZ R32, R32, -1.4426950216293334961 ;  /* 0xbfb8aa3b2020a820 */ /* 0x000fe20000410000 */
[----:B------:R-:W-:-:S03]  /*3040*/  IMAD.WIDE.U32 R28, R103, UR8, R28 ;  /* 0x00000008671c7c25 */ /* 0x000fc6000f8e001c */
[----:B------:R-:W5:Y:S01]  /*3050*/  @!P4 MUFU.EX2 R30, R30 ;  /* 0x0000001e001ec308 */ /* 0x000f620000000800 */
[----:B----4-:R-:W-:Y:S01]  /*3060*/  IMAD R40, R103, UR9, R29 ;  /* 0x0000000967287c24 */ /* 0x010fe2000f8e021d */
[----:B------:R-:W-:Y:S01]  /*3070*/  IADD3 R29, P1, PT, R15, R28, RZ ;  /* 0x0000001c0f1d7210 */ /* 0x000fe20007f3e0ff */
[----:B------:R-:W4:Y:S01]  /*3080*/  LDCU.64 UR8, c[0x0][0x560] ;  /* 0x0000ac00ff0877ac */ /* 0x000f220008000a00 */
[----:B------:R-:W1:Y:S03]  /*3090*/  LDS R34, [UR6+0x200] ;  /* 0x00020006ff227984 */ /* 0x000e660008000800 */
[----:B------:R-:W-:Y:S02]  /*30a0*/  IMAD.X R40, RZ, RZ, R40, P1 ;  /* 0x000000ffff287224 */ /* 0x000fe400008e0628 */
[----:B--2---:R-:W-:Y:S01]  /*30b0*/  @!P5 FADD.FTZ R0, R0, 1 ;  /* 0x3f8000000000d421 */ /* 0x004fe20000010000 */
[C---:B0-----:R-:W-:Y:S01]  /*30c0*/  LEA R28, P1, R29.reuse, UR10, 0x2 ;  /* 0x0000000a1d1c7c11 */ /* 0x041fe2000f8210ff */
[----:B------:R-:W0:Y:S03]  /*30d0*/  @!P3 MUFU.EX2 R31, R31 ;  /* 0x0000001f001fb308 */ /* 0x000e260000000800 */
[----:B------:R-:W-:Y:S01]  /*30e0*/  LEA.HI.X R29, R29, UR11, R40, 0x2, P1 ;  /* 0x0000000b1d1d7c11 */ /* 0x000fe200088f1428 */
[----:B-----5:R-:W-:Y:S01]  /*30f0*/  @!P4 FADD.FTZ R30, R30, 1 ;  /* 0x3f8000001e1ec421 */ /* 0x020fe20000010000 */
[----:B---3--:R-:W-:-:S03]  /*3100*/  IMAD.WIDE.U32 R62, R46, UR18, R62 ;  /* 0x000000122e3e7c25 */ /* 0x008fc6000f8e003e */
[----:B------:R-:W2:Y:S01]  /*3110*/  @!P5 MUFU.RCP R45, R0 ;  /* 0x00000000002dd308 */ /* 0x000ea20000001000 */
[----:B------:R-:W-:-:S07]  /*3120*/  IMAD R63, R47, UR18, R63 ;  /* 0x000000122f3f7c24 */ /* 0x000fce000f8e023f */
[----:B------:R-:W3:Y:S01]  /*3130*/  @!P2 MUFU.EX2 R32, R32 ;  /* 0x000000200020a308 */ /* 0x000ee20000000800 */
[----:B0-----:R-:W-:-:S07]  /*3140*/  @!P3 FADD.FTZ R31, R31, 1 ;  /* 0x3f8000001f1fb421 */ /* 0x001fce0000010000 */
[----:B------:R-:W0:Y:S01]  /*3150*/  @!P4 MUFU.RCP R30, R30 ;  /* 0x0000001e001ec308 */ /* 0x000e220000001000 */
[----:B--2---:R-:W-:-:S07]  /*3160*/  @!P5 FMUL.FTZ R36, R36, R45 ;  /* 0x0000002d2424d220 */ /* 0x004fce0000410000 */
[----:B------:R-:W2:Y:S01]  /*3170*/  @!P3 MUFU.RCP R31, R31 ;  /* 0x0000001f001fb308 */ /* 0x000ea20000001000 */
[----:B---3--:R-:W-:Y:S01]  /*3180*/  @!P2 FADD.FTZ R32, R32, 1 ;  /* 0x3f8000002020a421 */ /* 0x008fe20000010000 */
[-C--:B-1----:R-:W-:Y:S02]  /*3190*/  ISETP.GE.AND P6, PT, R15, R34.reuse, PT ;  /* 0x000000220f00720c */ /* 0x082fe40003fc6270 */
[-C--:B------:R-:W-:Y:S02]  /*31a0*/  ISETP.GE.AND P1, PT, R13, R34.reuse, PT ;  /* 0x000000220d00720c */ /* 0x080fe40003f26270 */
[----:B------:R-:W-:Y:S02]  /*31b0*/  ISETP.GE.AND P5, PT, R11, R34, PT ;  /* 0x000000220b00720c */ /* 0x000fe40003fa6270 */
[----:B------:R-:W1:Y:S01]  /*31c0*/  @!P2 MUFU.RCP R32, R32 ;  /* 0x000000200020a308 */ /* 0x000e620000001000 */
[----:B0-----:R-:W-:-:S06]  /*31d0*/  @!P4 FMUL.FTZ R37, R37, R30 ;  /* 0x0000001e2525c220 */ /* 0x001fcc0000410000 */
[----:B------:R-:W-:Y:S01]  /*31e0*/  @!P6 STG.E desc[UR16][R28.64], R33 ;  /* 0x000000211c00e986 */ /* 0x000fe2000c101910 */
[----:B------:R-:W-:Y:S01]  /*31f0*/  ISETP.GE.AND P6, PT, R9, R34, PT ;  /* 0x000000220900720c */ /* 0x000fe20003fc6270 */
[----:B--2---:R-:W-:Y:S02]  /*3200*/  @!P3 FMUL.FTZ R38, R38, R31 ;  /* 0x0000001f2626b220 */ /* 0x004fe40000410000 */
[----:B------:R-:W-:Y:S04]  /*3210*/  @!P1 STG.E desc[UR16][R28.64+0x80], R35 ;  /* 0x000080231c009986 */ /* 0x000fe8000c101910 */
[----:B------:R-:W-:Y:S01]  /*3220*/  @!P5 STG.E desc[UR16][R28.64+0x100], R41 ;  /* 0x000100291c00d986 */ /* 0x000fe2000c101910 */
[----:B-1----:R-:W-:Y:S01]  /*3230*/  @!P2 FMUL.FTZ R39, R39, R32 ;  /* 0x000000202727a220 */ /* 0x002fe20000410000 */
[----:B------:R-:W-:-:S04]  /*3240*/  IADD3 R25, P5, PT, R25, -0x200, RZ ;  /* 0xfffffe0019197810 */ /* 0x000fc80007fbe0ff */
[----:B------:R-:W-:Y:S01]  /*3250*/  @!P6 STG.E desc[UR16][R28.64+0x180], R43 ;  /* 0x0001802b1c00e986 */ /* 0x000fe2000c101910 */
[----:B------:R-:W-:Y:S01]  /*3260*/  IADD3.X R24, PT, PT, R24, -0x1, RZ, P5, !PT ;  /* 0xffffffff18187810 */ /* 0x000fe20002ffe4ff */
        /* <DEDUP_REMOVED lines=17> */
[----:B------:R-:W-:-:S04]  /*3380*/  IADD3 R28, P4, PT, R15, R28, RZ ;  /* 0x0000001c0f1c7210 */ /* 0x000fc80007f9e0ff */
[----:B0-----:R-:W-:Y:S02]  /*3390*/  IADD3.X R3, PT, PT, RZ, R2, RZ, P4, !PT ;  /* 0x00000002ff037210 */ /* 0x001fe400027fe4ff */
[----:B----4-:R-:W-:-:S04]  /*33a0*/  LEA R2, P4, R28, UR8, 0x2 ;  /* 0x000000081c027c11 */ /* 0x010fc8000f8810ff */
        /* <DEDUP_REMOVED lines=20> */
.L_x_9926:
        /* <DEDUP_REMOVED lines=34> */
.L_x_9952:
[----:B------:R-:W-:Y:S05]  /*3710*/  BSYNC.RECONVERGENT B0 ;  /* 0x0000000000007941 */ /* 0x000fea0003800200 */
.L_x_9951:
        /* <DEDUP_REMOVED lines=26> */
.L_x_9954:
[----:B------:R-:W-:Y:S05]  /*38c0*/  BSYNC.RECONVERGENT B0 ;  /* 0x0000000000007941 */ /* 0x000fea0003800200 */
.L_x_9953:
        /* <DEDUP_REMOVED lines=8> */
.L_x_9955:
        /* <DEDUP_REMOVED lines=15> */
.L_x_9956:
        /* <DEDUP_REMOVED lines=12> */
.L_x_10551:


//--------------------- .text._Z25selective_scan_bwd_kernelI32Selective_Scan_bwd_kernel_traitsILi32ELi4ELb0ELb1ELb1ELb1ELb1EffEEv12SSMParamsBwd --------------------------
	.section	.text._Z25selective_scan_bwd_kernelI32Selective_Scan_bwd_kernel_traitsILi32ELi4ELb0ELb1ELb1ELb1ELb1EffEEv12SSMParamsBwd,"ax",@progbits
	.align	128
        .global         _Z25selective_scan_bwd_kernelI32Selective_Scan_bwd_kernel_traitsILi32ELi4ELb0ELb1ELb1ELb1ELb1EffEEv12SSMParamsBwd
        .type           _Z25selective_scan_bwd_kernelI32Selective_Scan_bwd_kernel_traitsILi32ELi4ELb0ELb1ELb1ELb1ELb1EffEEv12SSMParamsBwd,@function
        .size           _Z25selective_scan_bwd_kernelI32Selective_Scan_bwd_kernel_traitsILi32ELi4ELb0ELb1ELb1ELb1ELb1EffEEv12SSMParamsBwd,(.L_x_10552 - _Z25selective_scan_bwd_kernelI32Selective_Scan_bwd_kernel_traitsILi32ELi4ELb0ELb1ELb1ELb1ELb1EffEEv12SSMParamsBwd)
        .other          _Z25selective_scan_bwd_kernelI32Selective_Scan_bwd_kernel_traitsILi32ELi4ELb0ELb1ELb1ELb1ELb1EffEEv12SSMParamsBwd,@"STO_CUDA_ENTRY STV_DEFAULT"
_Z25selective_scan_bwd_kernelI32Selective_Scan_bwd_kernel_traitsILi32ELi4ELb0ELb1ELb1ELb1ELb1EffEEv12SSMParamsBwd:
.text._Z25selective_scan_bwd_kernelI32Selective_Scan_bwd_kernel_traitsILi32ELi4ELb0ELb1ELb1ELb1ELb1EffEEv12SSMParamsBwd:
        /* <DEDUP_REMOVED lines=55> */
[----:B------:R-:W-:Y:S01]  /*0370*/  MOV R4, UR4 ;  /* 0x0000000400047c02 */ /* 0x000fe20008000f00 */
[----:B------:R-:W-:Y:S01]  /*0380*/  UIMAD UR4, UR18, UR13, UR7 ;  /* 0x0000000d120472a4 */ /* 0x000fe2000f8e0207 */
[----:B------:R-:W-:Y:S02]  /*0390*/  ISETP.GE.AND P3, PT, R6, RZ, PT ;  /* 0x000000ff0600720c */ /* 0x000fe40003f66270 */
[----:B------:R-:W-:Y:S01]  /*03a0*/  MOV R6, UR6 ;  /* 0x0000000600067c02 */ /* 0x000fe20008000f00 */
[----:B------:R-:W1:Y:S01]  /*03b0*/  @P0 LDC R16, c[0x0][0x38c] ;  /* 0x0000e300ff100b82 */ /* 0x000e620000000800 */
[----:B------:R-:W-:Y:S01]  /*03c0*/  MOV R7, UR7 ;  /* 0x0000000700077c02 */ /* 0x000fe20008000f00 */
[----:B------:R-:W4:Y:S01]  /*03d0*/  LDCU.64 UR6, c[0x0][0x498] ;  /* 0x00009300ff0677ac */ /* 0x000f220008000a00 */
[----:B------:R-:W-:-:S02]  /*03e0*/  MOV R5, UR5 ;  /* 0x0000000500057c02 */ /* 0x000fc40008000f00 */
[----:B------:R-:W-:Y:S02]  /*03f0*/  @!P2 IADD3 R10, PT, PT, R10, 0x1, RZ ;  /* 0x000000010a0aa810 */ /* 0x000fe40007ffe0ff */
[----:B------:R-:W-:Y:S01]  /*0400*/  MOV R5, UR8 ;  /* 0x0000000800057c02 */ /* 0x000fe20008000f00 */
[----:B------:R-:W0:Y:S01]  /*0410*/  @P0 LDC.64 R8, c[0x0][0x480] ;  /* 0x00012000ff080b82 */ /* 0x000e220000000a00 */
[----:B------:R-:W-:Y:S01]  /*0420*/  ISETP.NE.AND P2, PT, R13, RZ, PT ;  /* 0x000000ff0d00720c */ /* 0x000fe20003f45270 */
[----:B------:R-:W3:Y:S01]  /*0430*/  LDCU.64 UR8, c[0x0][0x3b0] ;  /* 0x00007600ff0877ac */ /* 0x000ee20008000a00 */
[----:B------:R-:W-:Y:S01]  /*0440*/  @P1 IADD3 R10, PT, PT, R10, 0x1, RZ ;  /* 0x000000010a0a1810 */ /* 0x000fe20007ffe0ff */
[----:B------:R-:W-:-:S03]  /*0450*/  IMAD.WIDE.U32 R4, R0, UR10, R4 ;  /* 0x0000000a00047c25 */ /* 0x000fc6000f8e0004 */
[----:B------:R-:W-:Y:S01]  /*0460*/  MOV R55, R10 ;  /* 0x0000000a00377202 */ /* 0x000fe20000000f00 */
[----:B------:R-:W-:Y:S01]  /*0470*/  IMAD R21, R0, UR11, R5 ;  /* 0x0000000b00157c24 */ /* 0x000fe2000f8e0205 */
[----:B------:R-:W0:Y:S02]  /*0480*/  LDCU.64 UR10, c[0x0][0x3d0] ;  /* 0x00007a00ff0a77ac */ /* 0x000e240008000a00 */
        /* <DEDUP_REMOVED lines=12> */
[----:B---3--:R-:W-:Y:S01]  /*0550*/  UIMAD.WIDE.U32 UR6, UR18, UR8, URZ ;  /* 0x00000008120672a5 */ /* 0x008fe2000f8e00ff */
[----:B0-----:R-:W-:-:S04]  /*0560*/  @P0 IMAD.WIDE R64, R5, 0x8, R8 ;  /* 0x0000000805400825 */ /* 0x001fc800078e0208 */
[----:B------:R-:W-:Y:S02]  /*0570*/  IMAD R23, R55, R23, R4 ;  /* 0x0000001737177224 */ /* 0x000fe400078e0204 */
[C---:B------:R-:W-:Y:S01]  /*0580*/  IMAD.WIDE.U32 R4, R0.reuse, R14, UR4 ;  /* 0x0000000400047e25 */ /* 0x040fe2000f8e000e */
[----:B------:R-:W-:Y:S02]  /*0590*/  UIMAD.WIDE.U32 UR4, UR18, UR10, URZ ;  /* 0x0000000a120472a5 */ /* 0x000fe4000f8e00ff */
[----:B------:R-:W-:Y:S01]  /*05a0*/  UIMAD UR7, UR18, UR9, UR7 ;  /* 0x00000009120772a4 */ /* 0x000fe2000f8e0207 */
[----:B------:R-:W-:Y:S01]  /*05b0*/  IMAD.WIDE.U32 R6, R0, UR14, R6 ;  /* 0x0000000e00067c25 */ /* 0x000fe2000f8e0006 */
[----:B------:R-:W-:-:S03]  /*05c0*/  UIMAD UR5, UR18, UR11, UR5 ;  /* 0x0000000b120572a4 */ /* 0x000fc6000f8e0205 */
[----:B------:R-:W-:Y:S01]  /*05d0*/  IMAD R8, R39, R24, RZ ;  /* 0x0000001827087224 */ /* 0x000fe200078e02ff */
[C---:B------:R-:W-:Y:S01]  /*05e0*/  IADD3 R13, P5, PT, R11.reuse, R4, RZ ;  /* 0x000000040b0d7210 */ /* 0x040fe20007fbe0ff */
[----:B------:R-:W-:Y:S01]  /*05f0*/  IMAD R9, R0, R15, R5 ;  /* 0x0000000f00097224 */ /* 0x000fe200078e0205 */
[----:B------:R-:W-:Y:S01]  /*0600*/  ISETP.GE.AND P1, PT, R12, 0x1, PT ;  /* 0x000000010c00780c */ /* 0x000fe20003f26270 */
[----:B------:R-:W-:Y:S01]  /*0610*/  IMAD R19, R0, UR15, R7 ;  /* 0x0000000f00137c24 */ /* 0x000fe2000f8e0207 */
[----:B------:R-:W-:Y:S01]  /*0620*/  IADD3 R17, P4, PT, R11, R6, RZ ;  /* 0x000000060b117210 */ /* 0x000fe20007f9e0ff */
[----:B------:R-:W-:-:S04]  /*0630*/  IMAD.WIDE.U32 R4, R55, R22, UR6 ;  /* 0x0000000637047e25 */ /* 0x000fc8000f8e0016 */
[C---:B------:R-:W-:Y:S01]  /*0640*/  IMAD R25, R55.reuse, R25, R8 ;  /* 0x0000001937197224 */ /* 0x040fe200078e0208 */
[----:B------:R-:W-:Y:S01]  /*0650*/  SHF.R.S32.HI R8, RZ, 0x1f, R11 ;  /* 0x0000001fff087819 */ /* 0x000fe2000001140b */
[----:B------:R-:W-:Y:S01]  /*0660*/  IMAD.WIDE.U32 R6, R55, R24, UR4 ;  /* 0x0000000437067e25 */ /* 0x000fe2000f8e0018 */
[----:B------:R-:W-:Y:S02]  /*0670*/  IADD3 R15, P0, PT, R11, R4, RZ ;  /* 0x000000040b0f7210 */ /* 0x000fe40007f1e0ff */
[C---:B------:R-:W-:Y:S01]  /*0680*/  IADD3.X R12, PT, PT, R8.reuse, R19, RZ, P4, !PT ;  /* 0x00000013080c7210 */ /* 0x040fe200027fe4ff */
[----:B------:R-:W-:Y:S01]  /*0690*/  IMAD.IADD R23, R5, 0x1, R23 ;  /* 0x0000000105177824 */ /* 0x000fe200078e0217 */
[----:B------:R-:W-:Y:S02]  /*06a0*/  IADD3.X R5, PT, PT, R8, R21, RZ, P3, !PT ;  /* 0x0000001508057210 */ /* 0x000fe40001ffe4ff */
[----:B------:R-:W-:Y:S02]  /*06b0*/  IADD3 R11, P2, PT, R11, R6, RZ ;  /* 0x000000060b0b7210 */ /* 0x000fe40007f5e0ff */
[----:B------:R-:W-:-:S02]  /*06c0*/  IADD3 R25, PT, PT, R7, R25, RZ ;  /* 0x0000001907197210 */ /* 0x000fc40007ffe0ff */
[----:B------:R-:W-:Y:S02]  /*06d0*/  LEA R19, P3, R20, R28, 0x2 ;  /* 0x0000001c14137211 */ /* 0x000fe400078610ff */
[C---:B------:R-:W-:Y:S01]  /*06e0*/  LEA R10, P4, R17.reuse, R30, 0x2 ;  /* 0x0000001e110a7211 */ /* 0x040fe200078810ff */
[----:B------:R-:W-:Y:S01]  /*06f0*/  IMAD.WIDE.U32 R62, R0, R26, RZ ;  /* 0x0000001a003e7225 */ /* 0x000fe200078e00ff */
[C---:B------:R-:W-:Y:S02]  /*0700*/  IADD3.X R4, PT, PT, R8.reuse, R23, RZ, P0, !PT ;  /* 0x0000001708047210 */ /* 0x040fe400007fe4ff */
[----:B------:R-:W-:Y:S02]  /*0710*/  IADD3.X R18, PT, PT, R8, R25, RZ, P2, !PT ;  /* 0x0000001908127210 */ /* 0x000fe400017fe4ff */
[----:B------:R-:W-:Y:S02]  /*0720*/  LEA.HI.X R20, R20, R29, R5, 0x2, P3 ;  /* 0x0000001d14147211 */ /* 0x000fe400018f1405 */
[----:B------:R-:W-:-:S02]  /*0730*/  LEA.HI.X R17, R17, R31, R12, 0x2, P4 ;  /* 0x0000001f11117211 */ /* 0x000fc400020f140c */
        /* <DEDUP_REMOVED lines=43> */
[----:B------:R-:W-:Y:S02]  /*09f0*/  MOV R9, RZ ;  /* 0x000000ff00097202 */ /* 0x000fe40000000f00 */
        /* <DEDUP_REMOVED lines=8> */
[----:B------:R-:W-:Y:S02]  /*0a80*/  IADD3 R52, PT, PT, R57, R29, RZ ;  /* 0x0000001d39347210 */ /* 0x000fe40007ffe0ff */
[----:B------:R-:W-:-:S07]  /*0a90*/  IADD3 R53, PT, PT, R55, R53, RZ ;  /* 0x0000003537357210 */ /* 0x000fce0007ffe0ff */
.L_x_9982:
        /* <DEDUP_REMOVED lines=104> */
.L_x_9959:
[----:B------:R-:W-:Y:S05]  /*1120*/  BSYNC.RECONVERGENT B0 ;  /* 0x0000000000007941 */ /* 0x000fea0003800200 */
.L_x_9958:
        /* <DEDUP_REMOVED lines=34> */
.L_x_9961:
[----:B------:R-:W-:Y:S05]  /*1350*/  BSYNC.RECONVERGENT B0 ;  /* 0x0000000000007941 */ /* 0x000fea0003800200 */
.L_x_9960:
[----:B--2---:R-:W-:Y:S01]  /*1360*/  HFMA2 R49, -RZ, RZ, 0, 0 ;  /* 0x00000000ff317431 */ /* 0x004fe200000001ff */
        /* <DEDUP_REMOVED lines=35> */
.L_x_9963:
[----:B------:R-:W-:Y:S05]  /*15a0*/  BSYNC.RECONVERGENT B0 ;  /* 0x0000000000007941 */ /* 0x000fea0003800200 */
.L_x_9962:
        /* <DEDUP_REMOVED lines=32> */
.L_x_9965:
[----:B------:R-:W-:Y:S05]  /*17b0*/  BSYNC.RECONVERGENT B0 ;  /* 0x0000000000007941 */ /* 0x000fea0003800200 */
.L_x_9964:
        /* <DEDUP_REMOVED lines=30> */
[----:B------:R-:W-:Y:S01]  /*19a0*/  IADD3 R37, P4, PT, R22, R36, RZ ;  /* 0x0000002416257210 */ /* 0x000fe20007f9e0ff */
[----:B------:R-:W-:-:S03]  /*19b0*/  HFMA2 R73, -RZ, RZ, 0, 0 ;  /* 0x00000000ff497431 */ /* 0x000fc600000001ff */
        /* <DEDUP_REMOVED lines=20> */
[----:B------:R-:W-:Y:S01]  /*1b00*/  UISETP.NE.U32.AND UP0, UPT, UR12, URZ, UPT ;  /* 0x000000ff0c00728c */ /* 0x000fe2000bf05070 */
[----:B------:R-:W1:Y:S03]  /*1b10*/  MUFU.EX2 R38, R38 ;  /* 0x0000002600267308 */ /* 0x000e660000000800 */
[----:B------:R-:W-:-:S05]  /*1b20*/  UISETP.NE.AND.EX UP0, UPT, UR13, URZ, UPT, UP0 ;  /* 0x000000ff0d00728c */ /* 0x000fca000bf05300 */
        /* <DEDUP_REMOVED lines=9> */
[----:B------:R-:W1:Y:S01]  /*1bc0*/  MUFU.RCP R74, R46 ;  /* 0x0000002e004a7308 */ /* 0x000e620000001000 */
[----:B0-----:R-:W-:-:S04]  /*1bd0*/  FADD.FTZ R44, -R76, 1 ;  /* 0x3f8000004c2c7421 */ /* 0x001fc80000010100 */
[----:B------:R-:W-:-:S03]  /*1be0*/  FFMA.FTZ R78, R43, R44, 1 ;  /* 0x3f8000002b4e7423 */ /* 0x000fc6000001002c */
[----:B------:R-:W0:Y:S01]  /*1bf0*/  MUFU.RCP R83, R47 ;  /* 0x0000002f00537308 */ /* 0x000e220000001000 */
[----:B-1----:R-:W-:-:S04]  /*1c00*/  FADD.FTZ R45, -R81, 1 ;  /* 0x3f800000512d7421 */ /* 0x002fc80000010100 */
[----:B------:R-:W-:Y:S01]  /*1c10*/  FFMA.FTZ R45, R40, R45, 1 ;  /* 0x3f800000282d7423 */ /* 0x000fe2000001002d */
[----:B------:R-:W-:-:S04]  /*1c20*/  FADD.FTZ R50, -R74, 1 ;  /* 0x3f8000004a327421 */ /* 0x000fc80000010100 */
[----:B------:R-:W-:Y:S01]  /*1c30*/  FFMA.FTZ R50, R41, R50, 1 ;  /* 0x3f80000029327423 */ /* 0x000fe20000010032 */
[----:B0-----:R-:W-:-:S04]  /*1c40*/  FADD.FTZ R51, -R83, 1 ;  /* 0x3f80000053337421 */ /* 0x001fc80000010100 */
[----:B------:R-:W-:Y:S01]  /*1c50*/  FFMA.FTZ R51, R42, R51, 1 ;  /* 0x3f8000002a337423 */ /* 0x000fe20000010033 */
[----:B--2---:R-:W-:Y:S04]  /*1c60*/  STS [R70], R73 ;  /* 0x0000004946007388 */ /* 0x004fe80000000800 */
[----:B---3--:R-:W-:Y:S04]  /*1c70*/  STS [R70+0x80], R75 ;  /* 0x0000804b46007388 */ /* 0x008fe80000000800 */
[----:B----4-:R-:W-:Y:S04]  /*1c80*/  STS [R70+0x100], R77 ;  /* 0x0001004d46007388 */ /* 0x010fe80000000800 */
[----:B-----5:R-:W-:Y:S01]  /*1c90*/  STS [R70+0x180], R79 ;  /* 0x0001804f46007388 */ /* 0x020fe20000000800 */
[----:B------:R-:W-:-:S03]  /*1ca0*/  NOP ;  /* 0x0000000000007918 */ /* 0x000fc60000000000 */
[----:B------:R-:W0:Y:S02]  /*1cb0*/  LDS.128 R36, [R92] ;  /* 0x000000005c247984 */ /* 0x000e240000000c00 */
        /* <DEDUP_REMOVED lines=62> */
[----:B------:R-:W-:Y:S03]  /*20a0*/  @!P1 STS [UR6+0x200], R71 ;  /* 0x00020047ff009988 */ /* 0x000fe60008000806 */
[----:B------:R-:W-:Y:S01]  /*20b0*/  IMAD.X R38, RZ, RZ, R38, P5 ;  /* 0x000000ffff267224 */ /* 0x000fe200028e0626 */
        /* <DEDUP_REMOVED lines=12> */
.L_x_9966:
        /* <DEDUP_REMOVED lines=25> */
[C---:B------:R-:W-:Y:S01]  /*2310*/  IADD3 R74, P1, PT, R69.reuse, R56, RZ ;  /* 0x00000038454a7210 */ /* 0x040fe20007f3e0ff */
[----:B0-----:R-:W0:Y:S01]  /*2320*/  LDC.64 R84, c[0x0][0x440] ;  /* 0x00011000ff547b82 */ /* 0x001e220000000a00 */
        /* <DEDUP_REMOVED lines=21> */
.L_x_9981:
[----:B------:R-:W-:Y:S02]  /*2480*/  MOV R40, R22 ;  /* 0x0000001600287202 */ /* 0x000fe40000000f00 */
[----:B------:R-:W-:Y:S02]  /*2490*/  MOV R41, RZ ;  /* 0x000000ff00297202 */ /* 0x000fe40000000f00 */
        /* <DEDUP_REMOVED lines=18> */
[----:B-1----:R-:W-:-:S04]  /*25c0*/  IMAD.WIDE.U32 R44, R86, UR4, R42 ;  /* 0x00000004562c7c25 */ /* 0x002fc8000f8e002a */
[----:B------:R-:W-:Y:S01]  /*25d0*/  IMAD R43, R87, UR4, R45 ;  /* 0x00000004572b7c24 */ /* 0x000fe2000f8e022d */
[----:B------:R-:W-:Y:S01]  /*25e0*/  LEA R42, P5, R44, R84, 0x2 ;  /* 0x000000542c2a7211 */ /* 0x000fe200078a10ff */
        /* <DEDUP_REMOVED lines=19> */
[----:B------:R-:W5:Y:S03]  /*2720*/  S2UR UR7, SR_CgaCtaId ;  /* 0x00000000000779c3 */ /* 0x000f660000008800 */
[----:B0-----:R-:W0:Y:S01]  /*2730*/  LDS.128 R40, [R92] ;  /* 0x000000005c287984 */ /* 0x001e220000000c00 */
[----:B-1----:R-:W-:Y:S01]  /*2740*/  FMUL.FTZ R51, R104, 1.4426950216293334961 ;  /* 0x3fb8aa3b68337820 */ /* 0x002fe20000410000 */
[----:B------:R-:W-:Y:S01]  /*2750*/  UMOV UR6, 0x400 ;  /* 0x0000040000067882 */ /* 0x000fe20000000000 */
[----:B------:R-:W-:-:S02]  /*2760*/  ISETP.NE.AND P3, PT, R60, RZ, PT ;  /* 0x000000ff3c00720c */ /* 0x000fc40003f65270 */
[----:B------:R-:W-:Y:S01]  /*2770*/  FMUL.FTZ R50, R51, R97 ;  /* 0x0000006133327220 */ /* 0x000fe20000410000 */
[----:B-----5:R-:W-:-:S04]  /*2780*/  IADD3 R48, PT, PT, R106, UR4, RZ ;  /* 0x000000046a307c10 */ /* 0x020fc8000fffe0ff */
[----:B------:R-:W-:Y:S01]  /*2790*/  SEL R48, R48, R23, !P3 ;  /* 0x0000001730307207 */ /* 0x000fe20005800000 */
[----:B------:R-:W1:Y:S01]  /*27a0*/  MUFU.EX2 R50, R50 ;  /* 0x0000003200327308 */ /* 0x000e620000000800 */
[C---:B------:R-:W-:Y:S01]  /*27b0*/  FMUL.FTZ R121, R51.reuse, R96 ;  /* 0x0000006033797220 */ /* 0x040fe20000410000 */
[----:B------:R-:W-:Y:S01]  /*27c0*/  FMUL.FTZ R122, R51, R99 ;  /* 0x00000063337a7220 */ /* 0x000fe20000410000 */
[----:B------:R-:W-:Y:S01]  /*27d0*/  ULEA UR6, UR7, UR6, 0x18 ;  /* 0x0000000607067291 */ /* 0x000fe2000f8ec0ff */
[----:B------:R-:W-:-:S05]  /*27e0*/  ISETP.NE.AND P1, PT, R60, 0x1f, PT ;  /* 0x0000001f3c00780c */ /* 0x000fca0003f25270 */
[----:B------:R-:W-:Y:S01]  /*27f0*/  LEA R49, R48, UR6, 0x2 ;  /* 0x0000000630317c11 */ /* 0x000fe2000f8e10ff */
[----:B------:R-:W-:Y:S01]  /*2800*/  FMUL.FTZ R48, R51, R98 ;  /* 0x0000006233307220 */ /* 0x000fe20000410000 */
[----:B------:R-:W0:Y:S08]  /*2810*/  MUFU.EX2 R121, R121 ;  /* 0x0000007900797308 */ /* 0x000e300000000800 */
[----:B------:R-:W1:Y:S08]  /*2820*/  MUFU.EX2 R122, R122 ;  /* 0x0000007a007a7308 */ /* 0x000e700000000800 */
[----:B------:R-:W1:Y:S01]  /*2830*/  MUFU.EX2 R48, R48 ;  /* 0x0000003000307308 */ /* 0x000e620000000800 */
[----:B------:R-:W-:Y:S01]  /*2840*/  BSSY.RECONVERGENT B0, `(.L_x_9968) ;  /* 0x000001a000007945 */ /* 0x000fe20003800200 */
        /* <DEDUP_REMOVED lines=8> */
[----:B-1----:R1:W-:Y:S02]  /*28d0*/  STS [R49+0xa38], R50 ;  /* 0x000a383231007388 */ /* 0x0023e40000000800 */
[----:B-1----:R-:W-:Y:S01]  /*28e0*/  FMUL.FTZ R49, R108, R43 ;  /* 0x0000002b6c317220 */ /* 0x002fe20000410000 */
[----:B0-----:R-:W-:Y:S01]  /*28f0*/  FMUL.FTZ R88, R114, R47 ;  /* 0x0000002f72587220 */ /* 0x001fe20000410000 */
[----:B------:R-:W-:Y:S01]  /*2900*/  FMUL.FTZ R100, R101, R44 ;  /* 0x0000002c65647220 */ /* 0x000fe20000410000 */
[----:B------:R-:W-:Y:S01]  /*2910*/  FMUL.FTZ R117, R102, R45 ;  /* 0x0000002d66757220 */ /* 0x000fe20000410000 */
[----:B------:R-:W-:Y:S01]  /*2920*/  FMUL.FTZ R113, R103, R46 ;  /* 0x0000002e67717220 */ /* 0x000fe20000410000 */
[----:B------:R-:W-:Y:S01]  /*2930*/  FMUL.FTZ R47, R107, R42 ;  /* 0x0000002a6b2f7220 */ /* 0x000fe20000410000 */
[----:B------:R-:W-:Y:S06]  /*2940*/  BAR.SYNC.DEFER_BLOCKING 0x0 ;  /* 0x0000000000007b1d */ /* 0x000fec0000010000 */
[----:B------:R-:W-:Y:S05]  /*2950*/  @P1 BRA `(.L_x_9969) ;  /* 0x00000000001c1947 */ /* 0x000fea0003800000 */
[----:B------:R-:W-:Y:S01]  /*2960*/  ISETP.NE.AND P1, PT, R20, UR12, PT ;  /* 0x0000000c14007c0c */ /* 0x000fe2000bf25270 */
[----:B------:R-:W-:-:S12]  /*2970*/  HFMA2 R115, -RZ, RZ, 1.875, 0 ;  /* 0x3f800000ff737431 */ /* 0x000fd800000001ff */
[----:B------:R-:W-:Y:S05]  /*2980*/  @!P1 BRA `(.L_x_9970) ;  /* 0x0000000000149947 */ /* 0x000fea0003800000 */
[----:B------:R-:W-:-:S04]  /*2990*/  IADD3 R44, PT, PT, R105, UR4, RZ ;  /* 0x00000004692c7c10 */ /* 0x000fc8000fffe0ff */
[----:B------:R-:W-:-:S05]  /*29a0*/  LEA R44, R44, UR6, 0x2 ;  /* 0x000000062c2c7c11 */ /* 0x000fca000f8e10ff */
[----:B------:R0:W1:Y:S01]  /*29b0*/  LDS R115, [R44+0xa38] ;  /* 0x000a38002c737984 */ /* 0x0000620000000800 */
[----:B------:R-:W-:Y:S05]  /*29c0*/  BRA `(.L_x_9970) ;  /* 0x0000000000047947 */ /* 0x000fea0003800000 */
.L_x_9969:
[----:B------:R2:W3:Y:S02]  /*29d0*/  LDS R115, [R17+UR5+0x123c] ;  /* 0x00123c0511737984 */ /* 0x0004e40008000800 */
.L_x_9970:
[----:B------:R-:W-:Y:S05]  /*29e0*/  BSYNC.RECONVERGENT B0 ;  /* 0x0000000000007941 */ /* 0x000fea0003800200 */
.L_x_9968:
[----:B------:R-:W4:Y:S01]  /*29f0*/  @P0 LDC R45, c[0x0][0x38c] ;  /* 0x0000e300ff2d0b82 */ /* 0x000f220000000800 */
[----:B------:R-:W-:Y:S01]  /*2a00*/  MOV R116, RZ ;  /* 0x000000ff00747202 */ /* 0x000fe20000000f00 */
[----:B----4-:R-:W-:-:S04]  /*2a10*/  @P0 IMAD R45, R112, R45, UR4 ;  /* 0x00000004702d0e24 */ /* 0x010fc8000f8e022d */
[----:B0-----:R-:W-:-:S05]  /*2a20*/  @P0 IMAD.WIDE R44, R45, 0x8, R64 ;  /* 0x000000082d2c0825 */ /* 0x001fca00078e0240 */
        /* <DEDUP_REMOVED lines=12> */
[----:B0-----:R-:W-:Y:S01]  /*2af0*/  FMUL.FTZ R45, R50, R121 ;  /* 0x00000079322d7220 */ /* 0x001fe20000410000 */
[----:B------:R-:W-:Y:S01]  /*2b00*/  ISETP.GT.U32.AND P5, PT, R21, 0x17, PT ;  /* 0x000000171500780c */ /* 0x000fe20003fa4070 */
[----:B------:R-:W0:Y:S01]  /*2b10*/  SHFL.DOWN PT, R94, R123, 0x1, 0x1f ;  /* 0x08201f007b5e7f89 */ /* 0x000e2200000e0000 */
[----:B------:R-:W-:Y:S01]  /*2b20*/  MOV R90, R91 ;  /* 0x0000005b005a7202 */ /* 0x000fe20000000f00 */
[----:B------:R-:W-:Y:S01]  /*2b30*/  FMUL.FTZ R45, R122, R45 ;  /* 0x0000002d7a2d7220 */ /* 0x000fe20000410000 */
[----:B------:R-:W-:Y:S01]  /*2b40*/  ULEA UR7, UR4, UR6, 0x3 ;  /* 0x0000000604077291 */ /* 0x000fe2000f8e18ff */
[----:B------:R-:W1:Y:S01]  /*2b50*/  SHFL.DOWN PT, R95, R91, 0x1, 0x1f ;  /* 0x08201f005b5f7f89 */ /* 0x000e6200000e0000 */
[----:B------:R-:W-:-:S04]  /*2b60*/  IMAD.WIDE.U32 R124, R78, UR4, R74 ;  /* 0x000000044e7c7c25 */ /* 0x000fc8000f8e004a */
[----:B------:R-:W-:Y:S01]  /*2b70*/  FMUL.FTZ R120, R48, R45 ;  /* 0x0000002d30787220 */ /* 0x000fe20000410000 */
[----:B------:R-:W-:Y:S01]  /*2b80*/  BSSY.RECONVERGENT B0, `(.L_x_9971) ;  /* 0x0000080000007945 */ /* 0x000fe20003800200 */
[----:B------:R-:W3:Y:S04]  /*2b90*/  SHFL.UP PT, R44, R89, 0x1, RZ ;  /* 0x04200000592c7989 */ /* 0x000ee800000e00ff */
[----:B------:R-:W5:Y:S01]  /*2ba0*/  SHFL.UP PT, R45, R120, 0x1, RZ ;  /* 0x04200000782d7989 */ /* 0x000f6200000e00ff */
[----:B0-----:R-:W-:Y:S01]  /*2bb0*/  @P1 FMUL.FTZ R46, R94, R123 ;  /* 0x0000007b5e2e1220 */ /* 0x001fe20000410000 */
[----:B------:R-:W-:Y:S02]  /*2bc0*/  HFMA2 R94, -RZ, RZ, 1.875, 0 ;  /* 0x3f800000ff5e7431 */ /* 0x000fe400000001ff */
[----:B-1----:R-:W-:-:S02]  /*2bd0*/  @P1 FFMA.FTZ R90, R123, R95, R90 ;  /* 0x0000005f7b5a1223 */ /* 0x002fc4000001005a */
[----:B------:R-:W-:Y:S02]  /*2be0*/  @P1 MOV R123, R46 ;  /* 0x0000002e007b1202 */ /* 0x000fe40000000f00 */
[----:B------:R-:W-:Y:S01]  /*2bf0*/  ISETP.GE.AND P1, PT, R93, 0x1, PT ;  /* 0x000000015d00780c */ /* 0x000fe20003f26270 */
[----:B---3--:R-:W-:Y:S01]  /*2c00*/  FFMA.FTZ R44, R120, R44, R89 ;  /* 0x0000002c782c7223 */ /* 0x008fe20000010059 */
[----:B------:R-:W0:Y:S01]  /*2c10*/  SHFL.DOWN PT, R91, R90, 0x2, 0x1f ;  /* 0x08401f005a5b7f89 */ /* 0x000e2200000e0000 */
[----:B------:R-:W-:-:S03]  /*2c20*/  MOV R95, RZ ;  /* 0x000000ff005f7202 */ /* 0x000fc60000000f00 */
[----:B------:R-:W1:Y:S01]  /*2c30*/  SHFL.DOWN PT, R46, R123, 0x2, 0x1f ;  /* 0x08401f007b2e7f89 */ /* 0x000e6200000e0000 */
[----:B------:R-:W-:-:S05]  /*2c40*/  FSEL R89, R89, R44, !P1 ;  /* 0x0000002c59597208 */ /* 0x000fca0004800000 */
[----:B------:R-:W3:Y:S01]  /*2c50*/  SHFL.UP PT, R44, R89, 0x2, RZ ;  /* 0x04400000592c7989 */ /* 0x000ee200000e00ff */
[----:B-----5:R-:W-:Y:S01]  /*2c60*/  @P1 FMUL.FTZ R120, R120, R45 ;  /* 0x0000002d78781220 */ /* 0x020fe20000410000 */
[----:B------:R-:W-:-:S04]  /*2c70*/  ISETP.GE.AND P1, PT, R93, 0x2, PT ;  /* 0x000000025d00780c */ /* 0x000fc80003f26270 */
[----:B------:R-:W5:Y:S01]  /*2c80*/  SHFL.UP PT, R45, R120, 0x2, RZ ;  /* 0x04400000782d7989 */ /* 0x000f6200000e00ff */
[C---:B0-----:R-:W-:Y:S01]  /*2c90*/  @!P4 FFMA.FTZ R90, R123.reuse, R91, R90 ;  /* 0x0000005b7b5ac223 */ /* 0x041fe2000001005a */
[----:B-1----:R-:W-:-:S05]  /*2ca0*/  @!P4 FMUL.FTZ R46, R123, R46 ;  /* 0x0000002e7b2ec220 */ /* 0x002fca0000410000 */
[----:B------:R-:W-:Y:S01]  /*2cb0*/  @!P4 MOV R123, R46 ;  /* 0x0000002e007bc202 */ /* 0x000fe20000000f00 */
[----:B---3--:R-:W-:Y:S01]  /*2cc0*/  FFMA.FTZ R44, R120, R44, R89 ;  /* 0x0000002c782c7223 */ /* 0x008fe20000010059 */
[----:B------:R-:W-:-:S03]  /*2cd0*/  ISETP.GT.U32.AND P4, PT, R21, 0x1b, PT ;  /* 0x0000001b1500780c */ /* 0x000fc60003f84070 */
[----:B------:R-:W0:Y:S01]  /*2ce0*/  SHFL.DOWN PT, R46, R123, 0x4, 0x1f ;  /* 0x08801f007b2e7f89 */ /* 0x000e2200000e0000 */
[----:B------:R-:W-:Y:S01]  /*2cf0*/  FSEL R91, R89, R44, !P1 ;  /* 0x0000002c595b7208 */ /* 0x000fe20004800000 */
[----:B-----5:R-:W-:Y:S01]  /*2d00*/  @P1 FMUL.FTZ R120, R120, R45 ;  /* 0x0000002d78781220 */ /* 0x020fe20000410000 */
[----:B------:R-:W-:Y:S01]  /*2d10*/  ISETP.GE.AND P1, PT, R20, UR12, PT ;  /* 0x0000000c14007c0c */ /* 0x000fe2000bf26270 */
[----:B------:R-:W1:Y:S03]  /*2d20*/  SHFL.DOWN PT, R89, R90, 0x4, 0x1f ;  /* 0x08801f005a597f89 */ /* 0x000e6600000e0000 */
[----:B------:R-:W-:Y:S01]  /*2d30*/  ISETP.NE.OR P1, PT, R60, RZ, P1 ;  /* 0x000000ff3c00720c */ /* 0x000fe20000f25670 */
[----:B------:R-:W3:Y:S04]  /*2d40*/  SHFL.UP PT, R44, R91, 0x4, RZ ;  /* 0x048000005b2c7989 */ /* 0x000ee800000e00ff */
[----:B------:R-:W5:Y:S08]  /*2d50*/  SHFL.UP PT, R45, R120, 0x4, RZ ;  /* 0x04800000782d7989 */ /* 0x000f7000000e00ff */
[----:B------:R-:W-:Y:S01]  /*2d60*/  @!P1 LDS.64 R94, [UR7+0x12b8] ;  /* 0x0012b807ff5e9984 */ /* 0x000fe20008000a00 */
[----:B------:R-:W-:Y:S01]  /*2d70*/  ISETP.GE.AND P1, PT, R93, 0x8, PT ;  /* 0x000000085d00780c */ /* 0x000fe20003f26270 */
[C---:B0-----:R-:W-:Y:S01]  /*2d80*/  @!P4 FMUL.FTZ R46, R123.reuse, R46 ;  /* 0x0000002e7b2ec220 */ /* 0x041fe20000410000 */
[----:B-1----:R-:W-:-:S04]  /*2d90*/  @!P4 FFMA.FTZ R90, R123, R89, R90 ;  /* 0x000000597b5ac223 */ /* 0x002fc8000001005a */
[----:B------:R-:W-:Y:S02]  /*2da0*/  @!P4 MOV R123, R46 ;  /* 0x0000002e007bc202 */ /* 0x000fe40000000f00 */
[----:B------:R-:W-:Y:S01]  /*2db0*/  ISETP.GE.AND P4, PT, R93, 0x4, PT ;  /* 0x000000045d00780c */ /* 0x000fe20003f86270 */
[C---:B---3--:R-:W-:Y:S02]  /*2dc0*/  FFMA.FTZ R44, R120.reuse, R44, R91 ;  /* 0x0000002c782c7223 */ /* 0x048fe4000001005b */
[----:B------:R-:W0:Y:S03]  /*2dd0*/  SHFL.DOWN PT, R46, R123, 0x8, 0x1f ;  /* 0x09001f007b2e7f89 */ /* 0x000e2600000e0000 */
[----:B------:R-:W-:Y:S02]  /*2de0*/  FSEL R89, R91, R44, !P4 ;  /* 0x0000002c5b597208 */ /* 0x000fe40006000000 */
[----:B------:R-:W1:Y:S04]  /*2df0*/  SHFL.DOWN PT, R91, R90, 0x8, 0x1f ;  /* 0x09001f005a5b7f89 */ /* 0x000e6800000e0000 */
[----:B------:R-:W3:Y:S01]  /*2e00*/  SHFL.UP PT, R44, R89, 0x8, RZ ;  /* 0x05000000592c7989 */ /* 0x000ee200000e00ff */
[----:B-----5:R-:W-:Y:S01]  /*2e10*/  @P4 FMUL.FTZ R120, R120, R45 ;  /* 0x0000002d78784220 */ /* 0x020fe20000410000 */
[----:B------:R-:W-:-:S04]  /*2e20*/  ISETP.GT.U32.AND P4, PT, R21, 0xf, PT ;  /* 0x0000000f1500780c */ /* 0x000fc80003f84070 */
[----:B------:R-:W5:Y:S01]  /*2e30*/  SHFL.UP PT, R45, R120, 0x8, RZ ;  /* 0x05000000782d7989 */ /* 0x000f6200000e00ff */
[C---:B0-----:R-:W-:Y:S01]  /*2e40*/  @!P5 FMUL.FTZ R46, R123.reuse, R46 ;  /* 0x0000002e7b2ed220 */ /* 0x041fe20000410000 */
[----:B-1----:R-:W-:-:S03]  /*2e50*/  @!P5 FFMA.FTZ R90, R123, R91, R90 ;  /* 0x0000005b7b5ad223 */ /* 0x002fc6000001005a */
[----:B------:R-:W-:Y:S02]  /*2e60*/  @!P5 IMAD.MOV.U32 R123, RZ, RZ, R46 ;  /* 0x000000ffff7bd224 */ /* 0x000fe400078e002e */
[C---:B---3--:R-:W-:Y:S01]  /*2e70*/  FFMA.FTZ R44, R120.reuse, R44, R89 ;  /* 0x0000002c782c7223 */ /* 0x048fe20000010059 */
[----:B------:R-:W0:Y:S04]  /*2e80*/  SHFL.DOWN PT, R91, R90, 0x10, 0x1f ;  /* 0x0a001f005a5b7f89 */ /* 0x000e2800000e0000 */
[----:B------:R-:W1:Y:S01]  /*2e90*/  SHFL.DOWN PT, R46, R123, 0x10, 0x1f ;  /* 0x0a001f007b2e7f89 */ /* 0x000e6200000e0000 */
[----:B------:R-:W-:Y:S01]  /*2ea0*/  FSEL R89, R89, R44, !P1 ;  /* 0x0000002c59597208 */ /* 0x000fe20004800000 */
[----:B-----5:R-:W-:Y:S01]  /*2eb0*/  @P1 FMUL.FTZ R120, R120, R45 ;  /* 0x0000002d78781220 */ /* 0x020fe20000410000 */
[----:B------:R-:W-:-:S03]  /*2ec0*/  ISETP.GE.AND P1, PT, R93, 0x10, PT ;  /* 0x000000105d00780c */ /* 0x000fc60003f26270 */
[----:B------:R-:W3:Y:S04]  /*2ed0*/  SHFL.UP PT, R44, R89, 0x10, RZ ;  /* 0x06000000592c7989 */ /* 0x000ee800000e00ff */
[----:B------:R-:W5:Y:S01]  /*2ee0*/  SHFL.UP PT, R119, R120, 0x10, RZ ;  /* 0x0600000078777989 */ /* 0x000f6200000e00ff */
[----:B0-----:R-:W-:-:S03]  /*2ef0*/  @!P4 FFMA.FTZ R90, R123, R91, R90 ;  /* 0x0000005b7b5ac223 */ /* 0x001fc6000001005a */
[----:B------:R-:W-:Y:S01]  /*2f00*/  SHFL.IDX PT, R91, R95, RZ, 0x1f ;  /* 0x00001fff5f5b7589 */ /* 0x000fe200000e0000 */
[----:B-1----:R-:W-:-:S05]  /*2f10*/  @!P4 FMUL.FTZ R45, R123, R46 ;  /* 0x0000002e7b2dc220 */ /* 0x002fca0000410000 */
[----:B------:R-:W-:Y:S01]  /*2f20*/  @!P4 MOV R123, R45 ;  /* 0x0000002d007bc202 */ /* 0x000fe20000000f00 */
[C---:B---3--:R-:W-:Y:S02]  /*2f30*/  FFMA.FTZ R46, R120.reuse, R44, R89 ;  /* 0x0000002c782e7223 */ /* 0x048fe40000010059 */
[----:B------:R-:W-:Y:S01]  /*2f40*/  SHFL.DOWN PT, R44, R90, 0x1, 0x1f ;  /* 0x08201f005a2c7f89 */ /* 0x000fe200000e0000 */
[----:B-----5:R-:W-:Y:S02]  /*2f50*/  @P1 FMUL.FTZ R120, R120, R119 ;  /* 0x0000007778781220 */ /* 0x020fe40000410000 */
[----:B------:R-:W-:Y:S01]  /*2f60*/  FSEL R89, R89, R46, !P1 ;  /* 0x0000002e59597208 */ /* 0x000fe20004800000 */
[----:B------:R-:W0:Y:S01]  /*2f70*/  SHFL.DOWN PT, R45, R123, 0x1, 0x1f ;  /* 0x08201f007b2d7f89 */ /* 0x000e2200000e0000 */
[----:B------:R-:W-:-:S03]  /*2f80*/  ISETP.NE.AND P1, PT, R60, 0x1f, PT ;  /* 0x0000001f3c00780c */ /* 0x000fc60003f25270 */
[----:B------:R-:W-:Y:S04]  /*2f90*/  SHFL.UP PT, R120, R120, 0x1, RZ ;  /* 0x0420000078787989 */ /* 0x000fe800000e00ff */
[----:B------:R-:W-:Y:S04]  /*2fa0*/  SHFL.UP PT, R89, R89, 0x1, RZ ;  /* 0x0420000059597989 */ /* 0x000fe800000e00ff */
[----:B------:R-:W-:Y:S04]  /*2fb0*/  SHFL.IDX PT, R119, R90, RZ, 0x1f ;  /* 0x00001fff5a777589 */ /* 0x000fe800000e0000 */
[----:B------:R1:W3:Y:S01]  /*2fc0*/  SHFL.IDX PT, R46, R123, RZ, 0x1f ;  /* 0x00001fff7b2e7589 */ /* 0x0002e200000e0000 */
[----:B0-----:R-:W-:Y:S01]  /*2fd0*/  @P1 FFMA.FTZ R91, R45, R91, R44 ;  /* 0x0000005b2d5b1223 */ /* 0x001fe2000001002c */
[----:B------:R-:W-:Y:S01]  /*2fe0*/  IMAD.WIDE.U32 R44, R76, UR4, R72 ;  /* 0x000000044c2c7c25 */ /* 0x000fe2000f8e0048 */
[----:B-1----:R-:W-:-:S03]  /*2ff0*/  IADD3 R123, PT, PT, -R111, UR13, RZ ;  /* 0x0000000d6f7b7c10 */ /* 0x002fc6000fffe1ff */
[----:B------:R-:W-:Y:S01]  /*3000*/  FFMA.FTZ R115, R91, R115, R88 ;  /* 0x000000735b737223 */ /* 0x000fe20000010058 */
[----:B------:R-:W-:Y:S01]  /*3010*/  IMAD R91, R79, UR4, R125 ;  /* 0x000000044f5b7c24 */ /* 0x000fe2000f8e027d */
[----:B------:R-:W-:Y:S01]  /*3020*/  LEA R88, P1, R124, UR8, 0x2 ;  /* 0x000000087c587c11 */ /* 0x000fe2000f8210ff */
[----:B------:R-:W-:Y:S02]  /*3030*/  IMAD R45, R77, UR4, R45 ;  /* 0x000000044d2d7c24 */ /* 0x000fe4000f8e022d */
[----:B------:R-:W-:Y:S01]  /*3040*/  FFMA.FTZ R113, R48, R115, R113 ;  /* 0x0000007330717223 */ /* 0x000fe20000010071 */
[----:B------:R-:W-:Y:S02]  /*3050*/  LEA R90, P4, R44, UR10, 0x2 ;  /* 0x0000000a2c5a7c11 */ /* 0x000fe4000f8810ff */
[C---:B------:R-:W-:Y:S01]  /*3060*/  ISETP.GE.AND P5, PT, R123.reuse, 0x41, PT ;  /* 0x000000417b00780c */ /* 0x040fe20003fa6270 */
[----:B------:R-:W-:Y:S01]  /*3070*/  FFMA.FTZ R117, R122, R113, R117 ;  /* 0x000000717a757223 */ /* 0x000fe20000010075 */
[----:B------:R-:W-:Y:S01]  /*3080*/  ISETP.GE.AND P6, PT, R123, 0x61, PT ;  /* 0x000000617b00780c */ /* 0x000fe20003fc6270 */
[----:B---3--:R-:W-:-:S02]  /*3090*/  FFMA.FTZ R95, R46, R95, R119 ;  /* 0x0000005f2e5f7223 */ /* 0x008fc40000010077 */
[----:B------:R-:W-:Y:S01]  /*30a0*/  FFMA.FTZ R119, R121, R117, R100 ;  /* 0x0000007579777223 */ /* 0x000fe20000010064 */
[----:B------:R-:W-:Y:S01]  /*30b0*/  FMUL.FTZ R94, R46, R94 ;  /* 0x0000005e2e5e7220 */ /* 0x000fe20000410000 */
[----:B------:R-:W-:Y:S02]  /*30c0*/  FMUL.FTZ R46, R113, R99 ;  /* 0x00000063712e7220 */ /* 0x000fe40000410000 */
[----:B------:R-:W-:Y:S01]  /*30d0*/  FMUL.FTZ R125, R119, R97 ;  /* 0x00000061777d7220 */ /* 0x000fe20000410000 */
[----:B----4-:R-:W0:Y:S02]  /*30e0*/  SHFL.IDX PT, R116, R116, RZ, 0x1f ;  /* 0x00001fff74747589 */ /* 0x010e2400000e0000 */
[----:B0-----:R-:W-:Y:S01]  /*30f0*/  @P3 FFMA.FTZ R116, R120, R116, R89 ;  /* 0x0000007478743223 */ /* 0x001fe20000010059 */
[----:B------:R-:W-:Y:S01]  /*3100*/  LEA.HI.X R89, R124, UR9, R91, 0x2, P1 ;  /* 0x000000097c597c11 */ /* 0x000fe200088f145b */
[----:B------:R-:W-:Y:S01]  /*3110*/  FMUL.FTZ R124, R115, R98 ;  /* 0x00000062737c7220 */ /* 0x000fe20000410000 */
[----:B------:R-:W-:Y:S01]  /*3120*/  LEA.HI.X R91, R44, UR11, R45, 0x2, P4 ;  /* 0x0000000b2c5b7c11 */ /* 0x000fe2000a0f142d */
[----:B------:R-:W-:Y:S01]  /*3130*/  FFMA.FTZ R50, R50, R116, R51 ;  /* 0x0000007432327223 */ /* 0x000fe20000010033 */
[----:B------:R-:W-:Y:S01]  /*3140*/  ISETP.NE.AND P1, PT, R60, RZ, PT ;  /* 0x000000ff3c00720c */ /* 0x000fe20003f25270 */
[----:B------:R-:W-:Y:S01]  /*3150*/  FMUL.FTZ R45, R117, R96 ;  /* 0x00000060752d7220 */ /* 0x000fe20000410000 */
[----:B------:R-:W-:Y:S01]  /*3160*/  ISETP.GE.AND P3, PT, R123, 0x1, PT ;  /* 0x000000017b00780c */ /* 0x000fe20003f66270 */
[----:B------:R-:W-:Y:S01]  /*3170*/  FFMA.FTZ R121, R121, R50, R118 ;  /* 0x0000003279797223 */ /* 0x000fe20000010076 */
[----:B------:R-:W-:Y:S01]  /*3180*/  FADD.FTZ R100, -R51, R50 ;  /* 0x0000003233647221 */ /* 0x000fe20000010100 */
[----:B------:R-:W-:-:S02]  /*3190*/  ISETP.GE.AND P4, PT, R123, 0x21, PT ;  /* 0x000000217b00780c */ /* 0x000fc40003f86270 */
[----:B------:R-:W-:Y:S01]  /*31a0*/  FFMA.FTZ R122, R122, R121, R47 ;  /* 0x000000797a7a7223 */ /* 0x000fe2000001002f */
[----:B------:R-:W-:Y:S01]  /*31b0*/  FADD.FTZ R118, -R118, R121 ;  /* 0x0000007976767221 */ /* 0x000fe20000010100 */
[----:B------:R-:W-:Y:S02]  /*31c0*/  FFMA.FTZ R51, R100, R125, RZ ;  /* 0x0000007d64337223 */ /* 0x000fe400000100ff */
[----:B------:R-:W-:Y:S01]  /*31d0*/  FADD.FTZ R116, -R47, R122 ;  /* 0x0000007a2f747221 */ /* 0x000fe20000010100 */
[----:B------:R-:W-:Y:S01]  /*31e0*/  FMUL.FTZ R47, R31, R124 ;  /* 0x0000007c1f2f7220 */ /* 0x000fe20000410000 */
[-C--:B------:R-:W-:Y:S01]  /*31f0*/  FFMA.FTZ R44, R118, R45.reuse, R51 ;  /* 0x0000002d762c7223 */ /* 0x080fe20000010033 */
[----:B------:R-:W-:Y:S01]  /*3200*/  FFMA.FTZ R51, R48, R122, R49 ;  /* 0x0000007a30337223 */ /* 0x000fe20000010031 */
[----:B------:R-:W-:Y:S01]  /*3210*/  FMUL.FTZ R45, R29, R45 ;  /* 0x0000002d1d2d7220 */ /* 0x000fe20000410000 */
[----:B------:R0:W-:Y:S01]  /*3220*/  @!P1 STS.64 [UR7+0x12b8], R94 ;  /* 0x0012b85eff009988 */ /* 0x0001e20008000a07 */
[-C--:B------:R-:W-:Y:S01]  /*3230*/  FFMA.FTZ R48, R116, R46.reuse, R44 ;  /* 0x0000002e74307223 */ /* 0x080fe2000001002c */
[----:B------:R-:W-:Y:S01]  /*3240*/  FMUL.FTZ R46, R30, R46 ;  /* 0x0000002e1e2e7220 */ /* 0x000fe20000410000 */
[----:B------:R-:W-:Y:S01]  /*3250*/  FMUL.FTZ R44, R28, R125 ;  /* 0x0000007d1c2c7220 */ /* 0x000fe20000410000 */
[----:B------:R-:W-:Y:S01]  /*3260*/  FADD.FTZ R120, -R49, R51 ;  /* 0x0000003331787221 */ /* 0x000fe20000010100 */
[----:B------:R-:W-:Y:S01]  /*3270*/  FMUL.FTZ R49, R102, R121 ;  /* 0x0000007966317220 */ /* 0x000fe20000410000 */
[----:B------:R-:W-:-:S02]  /*3280*/  FMUL.FTZ R51, R114, R51 ;  /* 0x0000003372337220 */ /* 0x000fc40000410000 */
[----:B------:R0:W-:Y:S01]  /*3290*/  STS.128 [R19+0x400], R44 ;  /* 0x0004002c13007388 */ /* 0x0001e20000000c00 */
[----:B------:R-:W-:Y:S01]  /*32a0*/  FFMA.FTZ R124, R120, R124, R48 ;  /* 0x0000007c787c7223 */ /* 0x000fe20000010030 */
[----:B------:R-:W-:Y:S01]  /*32b0*/  FMUL.FTZ R48, R101, R50 ;  /* 0x0000003265307220 */ /* 0x000fe20000410000 */
[----:B------:R-:W-:Y:S01]  /*32c0*/  FMUL.FTZ R50, R103, R122 ;  /* 0x0000007a67327220 */ /* 0x000fe20000410000 */
[----:B------:R-:W-:Y:S06]  /*32d0*/  BAR.SYNC.DEFER_BLOCKING 0x0 ;  /* 0x0000000000007b1d */ /* 0x000fec0000010000 */
[----:B------:R0:W1:Y:S04]  /*32e0*/  LDS R121, [R24] ;  /* 0x0000000018797984 */ /* 0x0000680000000800 */
[----:B------:R0:W3:Y:S04]  /*32f0*/  LDS R123, [R24+0x80] ;  /* 0x00008000187b7984 */ /* 0x0000e80000000800 */
[----:B------:R0:W4:Y:S04]  /*3300*/  LDS R125, [R24+0x100] ;  /* 0x00010000187d7984 */ /* 0x0001280000000800 */
[----:B------:R0:W0:Y:S04]  /*3310*/  LDS R95, [R24+0x180] ;  /* 0x00018000185f7984 */ /* 0x0000280000000800 */
[----:B------:R0:W-:Y:S01]  /*3320*/  STS.128 [R19+0x600], R48 ;  /* 0x0006003013007388 */ /* 0x0001e20000000c00 */
[----:B------:R-:W-:Y:S06]  /*3330*/  BAR.SYNC.DEFER_BLOCKING 0x0 ;  /* 0x0000000000007b1d */ /* 0x000fec0000010000 */
[----:B------:R-:W-:Y:S05]  /*3340*/  @!P3 BRA `(.L_x_9972) ;  /* 0x00000000000cb947 */ /* 0x000fea0003800000 */
[----:B0-----:R-:W0:Y:S04]  /*3350*/  LDS R45, [R24+0x200] ;  /* 0x00020000182d7984 */ /* 0x001e280000000800 */
[----:B-1----:R1:W-:Y:S04]  /*3360*/  REDG.E.ADD.F32.FTZ.RN.STRONG.GPU desc[UR16][R88.64], R121 ;  /* 0x00000079580079a6 */ /* 0x0023e8000c12f310 */
[----:B0-----:R1:W-:Y:S02]  /*3370*/  REDG.E.ADD.F32.FTZ.RN.STRONG.GPU desc[UR16][R90.64], R45 ;  /* 0x0000002d5a0079a6 */ /* 0x0013e4000c12f310 */
.L_x_9972:
[----:B------:R-:W-:Y:S05]  /*3380*/  BSYNC.RECONVERGENT B0 ;  /* 0x0000000000007941 */ /* 0x000fea0003800200 */
.L_x_9971:
[----:B01----:R0:W1:Y:S01]  /*3390*/  LDS R45, [R24+0x280] ;  /* 0x00028000182d7984 */ /* 0x0030620000000800 */
[----:B------:R-:W-:Y:S04]  /*33a0*/  BSSY.RECONVERGENT B0, `(.L_x_9973) ;  /* 0x0000004000007945 */ /* 0x000fe80003800200 */
[----:B------:R-:W-:Y:S05]  /*33b0*/  @!P4 BRA `(.L_x_9974) ;  /* 0x000000000008c947 */ /* 0x000fea0003800000 */
[----:B---3--:R3:W-:Y:S04]  /*33c0*/  REDG.E.ADD.F32.FTZ.RN.STRONG.GPU desc[UR16][R88.64+0x80], R123 ;  /* 0x0000807b580079a6 */ /* 0x0087e8000c12f310 */
[----:B-1----:R3:W-:Y:S02]  /*33d0*/  REDG.E.ADD.F32.FTZ.RN.STRONG.GPU desc[UR16][R90.64+0x80], R45 ;  /* 0x0000802d5a0079a6 */ /* 0x0027e4000c12f310 */
.L_x_9974:
[----:B------:R-:W-:Y:S05]  /*33e0*/  BSYNC.RECONVERGENT B0 ;  /* 0x0000000000007941 */ /* 0x000fea0003800200 */
.L_x_9973:
[----:B-1-3--:R1:W3:Y:S01]  /*33f0*/  LDS R45, [R24+0x300] ;  /* 0x00030000182d7984 */ /* 0x00a2e20000000800 */
[----:B------:R-:W-:Y:S04]  /*3400*/  BSSY.RECONVERGENT B0, `(.L_x_9975) ;  /* 0x0000004000007945 */ /* 0x000fe80003800200 */
[----:B------:R-:W-:Y:S05]  /*3410*/  @!P5 BRA `(.L_x_9976) ;  /* 0x000000000008d947 */ /* 0x000fea0003800000 */
[----:B----4-:R4:W-:Y:S04]  /*3420*/  REDG.E.ADD.F32.FTZ.RN.STRONG.GPU desc[UR16][R88.64+0x100], R125 ;  /* 0x0001007d580079a6 */ /* 0x0109e8000c12f310 */
[----:B---3--:R4:W-:Y:S02]  /*3430*/  REDG.E.ADD.F32.FTZ.RN.STRONG.GPU desc[UR16][R90.64+0x100], R45 ;  /* 0x0001002d5a0079a6 */ /* 0x0089e4000c12f310 */
.L_x_9976:
[----:B------:R-:W-:Y:S05]  /*3440*/  BSYNC.RECONVERGENT B0 ;  /* 0x0000000000007941 */ /* 0x000fea0003800200 */
.L_x_9975:
[----:B---34-:R3:W4:Y:S01]  /*3450*/  LDS R45, [R24+0x380] ;  /* 0x00038000182d7984 */ /* 0x0187220000000800 */
[----:B------:R-:W-:Y:S04]  /*3460*/  BSSY.RECONVERGENT B0, `(.L_x_9977) ;  /* 0x0000004000007945 */ /* 0x000fe80003800200 */
[----:B------:R-:W-:Y:S05]  /*3470*/  @!P6 BRA `(.L_x_9978) ;  /* 0x000000000008e947 */ /* 0x000fea0003800000 */
[----:B------:R0:W-:Y:S04]  /*3480*/  REDG.E.ADD.F32.FTZ.RN.STRONG.GPU desc[UR16][R88.64+0x180], R95 ;  /* 0x0001805f580079a6 */ /* 0x0001e8000c12f310 */
[----:B----4-:R0:W-:Y:S02]  /*3490*/  REDG.E.ADD.F32.FTZ.RN.STRONG.GPU desc[UR16][R90.64+0x180], R45 ;  /* 0x0001802d5a0079a6 */ /* 0x0101e4000c12f310 */
.L_x_9978:
[----:B------:R-:W-:Y:S05]  /*34a0*/  BSYNC.RECONVERGENT B0 ;  /* 0x0000000000007941 */ /* 0x000fea0003800200 */
.L_x_9977:
[----:B0---4-:R-:W0:Y:S01]  /*34b0*/  SHFL.DOWN P3, R45, R124, 0x1, 0x1f ;  /* 0x08201f007c2d7f89 */ /* 0x011e220000060000 */
        /* <DEDUP_REMOVED lines=23> */
[----:B0-----:R-:W-:Y:S01]  /*3630*/  @P3 FADD R45, R124, R45 ;  /* 0x0000002d7c2d3221 */ /* 0x001fe20000000000 */
[----:B------:R-:W-:Y:S01]  /*3640*/  FADD.FTZ R34, R113, R34 ;  /* 0x0000002271227221 */ /* 0x000fe20000010000 */
[----:B------:R-:W-:Y:S01]  /*3650*/  FADD.FTZ R32, R119, R32 ;  /* 0x0000002077207221 */ /* 0x000fe20000010000 */
[----:B------:R-:W-:-:S02]  /*3660*/  FADD.FTZ R35, R120, R35 ;  /* 0x0000002378237221 */ /* 0x000fc40000010000 */
[----:B------:R-:W0:Y:S02]  /*3670*/  SHFL.DOWN P3, R46, R45, 0x2, 0x1f ;  /* 0x08401f002d2e7f89 */ /* 0x000e240000060000 */
        /* <DEDUP_REMOVED lines=15> */
.L_x_9980:
[----:B------:R-:W-:Y:S05]  /*3770*/  BSYNC.RECONVERGENT B0 ;  /* 0x0000000000007941 */ /* 0x000fea0003800200 */
.L_x_9979:
[----:B------:R-:W-:-:S04]  /*3780*/  UIADD3 UR4, UPT, UPT, UR4, 0x1, URZ ;  /* 0x0000000104047890 */ /* 0x000fc8000fffe0ff */
[----:B------:R-:W-:-:S09]  /*3790*/  UISETP.GE.AND UP0, UPT, UR4, UR14, UPT ;  /* 0x0000000e0400728c */ /* 0x000fd2000bf06270 */
[----:B------:R-:W-:Y:S05]  /*37a0*/  BRA.U !UP0, `(.L_x_9981) ;  /* 0xffffffed08347547 */ /* 0x000fea000b83ffff */
.L_x_9967:
[----:B------:R-:W-:Y:S01]  /*37b0*/  BAR.SYNC.DEFER_BLOCKING 0x0 ;  /* 0x0000000000007b1d */ /* 0x000fe20000010000 */
[-C--:B------:R-:W-:Y:S01]  /*37c0*/  ISETP.GE.AND P0, PT, R22, R71.reuse, PT ;  /* 0x000000471600720c */ /* 0x080fe20003f06270 */
[----:B------:R-:W-:Y:S01]  /*37d0*/  HFMA2 R41, -RZ, RZ, 0, 0 ;  /* 0x00000000ff297431 */ /* 0x000fe200000001ff */
[-C--:B------:R-:W-:Y:S01]  /*37e0*/  ISETP.GE.AND P2, PT, R25, R71.reuse, PT ;  /* 0x000000471900720c */ /* 0x080fe20003f46270 */
[----:B0-----:R-:W-:Y:S01]  /*37f0*/  HFMA2 R45, -RZ, RZ, 0, 0 ;  /* 0x00000000ff2d7431 */ /* 0x001fe200000001ff */
[----:B------:R-:W-:-:S03]  /*3800*/  ISETP.GE.AND P3, PT, R26, R71, PT ;  /* 0x000000471a00720c */ /* 0x000fc60003f66270 */
[----:B----4-:R-:W0:Y:S01]  /*3810*/  LDC.64 R48, c[0x0][0x4f8] ;  /* 0x00013e00ff307b82 */ /* 0x010e220000000a00 */
[----:B------:R-:W-:Y:S01]  /*3820*/  ISETP.GE.AND P4, PT, R27, R71, PT ;  /* 0x000000471b00720c */ /* 0x000fe20003f86270 */
[----:B------:R-:W4:Y:S01]  /*3830*/  LDCU.64 UR8, c[0x0][0x500] ;  /* 0x0000a000ff0877ac */ /* 0x000f220008000a00 */
[----:B------:R-:W-:Y:S02]  /*3840*/  MOV R43, RZ ;  /* 0x000000ff002b7202 */ /* 0x000fe40000000f00 */
[----:B------:R-:W-:Y:S01]  /*3850*/  MOV R47, RZ ;  /* 0x000000ff002f7202 */ /* 0x000fe20000000f00 */
[----:B------:R-:W5:Y:S01]  /*3860*/  LDCU.64 UR10, c[0x0][0x550] ;  /* 0x0000aa00ff0a77ac */ /* 0x000f620008000a00 */
[----:B------:R-:W2:Y:S04]  /*3870*/  @!P0 LDG.E R41, desc[UR16][R66.64] ;  /* 0x0000001042298981 */ /* 0x000ea8000c1e1900 */
[----:B------:R-:W3:Y:S04]  /*3880*/  @!P2 LDG.E R43, desc[UR16][R66.64+0x80] ;  /* 0x00008010422ba981 */ /* 0x000ee8000c1e1900 */
[----:B------:R-:W4:Y:S04]  /*3890*/  @!P3 LDG.E R45, desc[UR16][R66.64+0x100] ;  /* 0x00010010422db981 */ /* 0x000f28000c1e1900 */
[----:B------:R-:W5:Y:S04]  /*38a0*/  @!P4 LDG.E R47, desc[UR16][R66.64+0x180] ;  /* 0x00018010422fc981 */ /* 0x000f68000c1e1900 */
[----:B--2---:R-:W-:Y:S04]  /*38b0*/  STS [R70], R41 ;  /* 0x0000002946007388 */ /* 0x004fe80000000800 */
[----:B---3--:R-:W-:Y:S04]  /*38c0*/  STS [R70+0x80], R43 ;  /* 0x0000802b46007388 */ /* 0x008fe80000000800 */
[----:B----4-:R-:W-:Y:S04]  /*38d0*/  STS [R70+0x100], R45 ;  /* 0x0001002d46007388 */ /* 0x010fe80000000800 */
[----:B-----5:R-:W-:Y:S01]  /*38e0*/  STS [R70+0x180], R47 ;  /* 0x0001802f46007388 */ /* 0x020fe20000000800 */
        /* <DEDUP_REMOVED lines=21> */
[----:B---3--:R2:W3:Y:S01]  /*3a40*/  @!P5 MUFU.EX2 R36, R28 ;  /* 0x0000001c0024d308 */ /* 0x0084e20000000800 */
[----:B------:R-:W-:-:S03]  /*3a50*/  @!P3 FMUL.FTZ R38, R30, -1.4426950216293334961 ;  /* 0xbfb8aa3b1e26b820 */ /* 0x000fc60000410000 */
[----:B------:R-:W-:-:S04]  /*3a60*/  @!P2 FMUL.FTZ R39, R31, -1.4426950216293334961 ;  /* 0xbfb8aa3b1f27a820 */ /* 0x000fc80000410000 */
[----:B------:R4:W5:Y:S01]  /*3a70*/  @!P4 MUFU.EX2 R37, R29 ;  /* 0x0000001d0025c308 */ /* 0x0009620000000800 */
[----:B--2---:R-:W-:-:S07]  /*3a80*/  MOV R28, R69 ;  /* 0x00000045001c7202 */ /* 0x004fce0000000f00 */
[----:B------:R-:W2:Y:S01]  /*3a90*/  @!P3 MUFU.EX2 R38, R38 ;  /* 0x000000260026b308 */ /* 0x000ea20000000800 */
[----:B------:R-:W1:Y:S01]  /*3aa0*/  LDS R40, [UR6+0x200] ;  /* 0x00020006ff287984 */ /* 0x000e620008000800 */
[----:B----4-:R-:W-:Y:S02]  /*3ab0*/  HFMA2 R29, -RZ, RZ, 0, 0 ;  /* 0x00000000ff1d7431 */ /* 0x010fe400000001ff */
[----:B---3--:R-:W-:-:S04]  /*3ac0*/  @!P5 FADD.FTZ R36, R36, 1 ;  /* 0x3f8000002424d421 */ /* 0x008fc80000010000 */
[----:B------:R-:W3:Y:S01]  /*3ad0*/  @!P2 MUFU.EX2 R39, R39 ;  /* 0x000000270027a308 */ /* 0x000ee20000000800 */
[----:B-----5:R-:W-:Y:S01]  /*3ae0*/  @!P4 FADD.FTZ R37, R37, 1 ;  /* 0x3f8000002525c421 */ /* 0x020fe20000010000 */
[----:B0-----:R-:W-:-:S04]  /*3af0*/  IMAD.WIDE.U32 R30, R48, UR18, R28 ;  /* 0x00000012301e7c25 */ /* 0x001fc8000f8e001c */
[----:B------:R-:W-:Y:S02]  /*3b00*/  IMAD R31, R49, UR18, R31 ;  /* 0x00000012311f7c24 */ /* 0x000fe4000f8e021f */
[----:B--2---:R-:W-:Y:S01]  /*3b10*/  @!P3 FADD.FTZ R38, R38, 1 ;  /* 0x3f8000002626b421 */ /* 0x004fe20000010000 */
[----:B------:R-:W0:Y:S01]  /*3b20*/  @!P5 MUFU.RCP R49, R36 ;  /* 0x000000240031d308 */ /* 0x000e220000001000 */
[----:B------:R-:W-:-:S04]  /*3b30*/  IMAD.WIDE.U32 R30, R0, UR8, R30 ;  /* 0x00000008001e7c25 */ /* 0x000fc8000f8e001e */
[----:B------:R-:W-:Y:S01]  /*3b40*/  IMAD R44, R0, UR9, R31 ;  /* 0x00000009002c7c24 */ /* 0x000fe2000f8e021f */
[----:B------:R-:W-:Y:S01]  /*3b50*/  IADD3 R31, P0, PT, R22, R30, RZ ;  /* 0x0000001e161f7210 */ /* 0x000fe20007f1e0ff */
[----:B---3--:R-:W-:Y:S01]  /*3b60*/  @!P2 FADD.FTZ R39, R39, 1 ;  /* 0x3f8000002727a421 */ /* 0x008fe20000010000 */
[----:B------:R-:W2:Y:S01]  /*3b70*/  @!P4 MUFU.RCP R42, R37 ;  /* 0x00000025002ac308 */ /* 0x000ea20000001000 */
[----:B------:R-:W3:Y:S01]  /*3b80*/  LDCU.64 UR8, c[0x0][0x560] ;  /* 0x0000ac00ff0877ac */ /* 0x000ee20008000a00 */
[----:B------:R-:W-:Y:S02]  /*3b90*/  IADD3.X R44, PT, PT, RZ, R44, RZ, P0, !PT ;  /* 0x0000002cff2c7210 */ /* 0x000fe400007fe4ff */
[----:B------:R-:W-:-:S04]  /*3ba0*/  LEA R30, P0, R31, UR10, 0x2 ;  /* 0x0000000a1f1e7c11 */ /* 0x000fc8000f8010ff */
[----:B------:R-:W-:Y:S01]  /*3bb0*/  LEA.HI.X R31, R31, UR11, R44, 0x2, P0 ;  /* 0x0000000b1f1f7c11 */ /* 0x000fe200080f142c */
[----:B0-----:R-:W-:Y:S01]  /*3bc0*/  @!P5 FMUL.FTZ R32, R32, R49 ;  /* 0x000000312020d220 */ /* 0x001fe20000410000 */
[----:B------:R-:W0:Y:S01]  /*3bd0*/  @!P3 MUFU.RCP R51, R38 ;  /* 0x000000260033b308 */ /* 0x000e220000001000 */
[----:B------:R-:W4:Y:S01]  /*3be0*/  LDC.64 R48, c[0x0][0x518] ;  /* 0x00014600ff307b82 */ /* 0x000f220000000a00 */
[-C--:B-1----:R-:W-:Y:S02]  /*3bf0*/  ISETP.GE.AND P6, PT, R22, R40.reuse, PT ;  /* 0x000000281600720c */ /* 0x082fe40003fc6270 */
[----:B------:R-:W-:Y:S01]  /*3c00*/  ISETP.GE.AND P0, PT, R25, R40, PT ;  /* 0x000000281900720c */ /* 0x000fe20003f06270 */
[----:B--2---:R-:W-:Y:S01]  /*3c10*/  @!P4 FMUL.FTZ R33, R33, R42 ;  /* 0x0000002a2121c220 */ /* 0x004fe20000410000 */
[-C--:B------:R-:W-:Y:S02]  /*3c20*/  ISETP.GE.AND P5, PT, R26, R40.reuse, PT ;  /* 0x000000281a00720c */ /* 0x080fe40003fa6270 */
[----:B------:R-:W1:Y:S07]  /*3c30*/  @!P2 MUFU.RCP R36, R39 ;  /* 0x000000270024a308 */ /* 0x000e6e0000001000 */
[----:B------:R-:W-:Y:S01]  /*3c40*/  @!P6 STG.E desc[UR16][R30.64], R41 ;  /* 0x000000291e00e986 */ /* 0x000fe2000c101910 */
[----:B------:R-:W-:Y:S01]  /*3c50*/  ISETP.GE.AND P6, PT, R27, R40, PT ;  /* 0x000000281b00720c */ /* 0x000fe20003fc6270 */
[----:B0-----:R-:W-:-:S02]  /*3c60*/  @!P3 FMUL.FTZ R34, R34, R51 ;  /* 0x000000332222b220 */ /* 0x001fc40000410000 */
[----:B------:R-:W-:Y:S04]  /*3c70*/  @!P0 STG.E desc[UR16][R30.64+0x80], R43 ;  /* 0x0000802b1e008986 */ /* 0x000fe8000c101910 */
[----:B------:R-:W-:Y:S01]  /*3c80*/  @!P5 STG.E desc[UR16][R30.64+0x100], R45 ;  /* 0x0001002d1e00d986 */ /* 0x000fe2000c101910 */
[----:B-1----:R-:W-:Y:S01]  /*3c90*/  @!P2 FMUL.FTZ R35, R35, R36 ;  /* 0x000000242323a220 */ /* 0x002fe20000410000 */
[----:B----4-:R-:W-:Y:S01]  /*3ca0*/  IMAD.WIDE.U32 R28, R48, UR18, R28 ;  /* 0x00000012301c7c25 */ /* 0x010fe2000f8e001c */
[----:B------:R-:W-:-:S03]  /*3cb0*/  IADD3 R8, P5, PT, R8, -0x200, RZ ;  /* 0xfffffe0008087810 */ /* 0x000fc60007fbe0ff */
[----:B------:R-:W-:Y:S01]  /*3cc0*/  @!P6 STG.E desc[UR16][R30.64+0x180], R47 ;  /* 0x0001802f1e00e986 */ /* 0x000fe2000c101910 */
[----:B------:R-:W-:Y:S01]  /*3cd0*/  IMAD R29, R49, UR18, R29 ;  /* 0x00000012311d7c24 */ /* 0x000fe2000f8e021d */
        /* <DEDUP_REMOVED lines=24> */
[----:B---3--:R-:W-:-:S04]  /*3e60*/  LEA R28, P4, R29, UR8, 0x2 ;  /* 0x000000081d1c7c11 */ /* 0x008fc8000f8810ff */
        /* <DEDUP_REMOVED lines=16> */
.L_x_9957:
        /* <DEDUP_REMOVED lines=34> */
.L_x_9984:
[----:B------:R-:W-:Y:S05]  /*4190*/  BSYNC.RECONVERGENT B0 ;  /* 0x0000000000007941 */ /* 0x000fea0003800200 */
.L_x_9983:
        /* <DEDUP_REMOVED lines=26> */
.L_x_9986:
[----:B------:R-:W-:Y:S05]  /*4340*/  BSYNC.RECONVERGENT B0 ;  /* 0x0000000000007941 */ /* 0x000fea0003800200 */
.L_x_9985:
[----:B------:R-:W-:Y:S05]  /*4350*/  @P2 EXIT ;  /* 0x000000000000294d */ /* 0x000fea0003800000 */
[----:B------:R-:W3:Y:S01]  /*4360*/  S2UR UR5, SR_CgaCtaId ;  /* 0x00000000000579c3 */ /* 0x000ee20000008800 */
[----:B------:R-:W-:Y:S01]  /*4370*/  MOV R9, R10 ;  /* 0x0000000a00097202 */ /* 0x000fe20000000f00 */
[----:B------:R-:W-:Y:S01]  /*4380*/  UMOV UR4, 0x400 ;  /* 0x0000040000047882 */ /* 0x000fe20000000000 */
[----:B------:R-:W4:Y:S01]  /*4390*/  LDCU UR6, c[0x0][0x360] ;  /* 0x00006c00ff0677ac */ /* 0x000f220008000800 */
[----:B------:R-:W0:Y:S01]  /*43a0*/  LDCU.64 UR8, c[0x0][0x4b0] ;  /* 0x00009600ff0877ac */ /* 0x000e220008000a00 */
[----:B------:R-:W0:Y:S02]  /*43b0*/  LDCU.64 UR10, c[0x0][0x530] ;  /* 0x0000a600ff0a77ac */ /* 0x000e240008000a00 */
[----:B0--34-:R-:W-:-:S12]  /*43c0*/  ULEA UR4, UR5, UR4, 0x18 ;  /* 0x0000000405047291 */ /* 0x019fd8000f8ec0ff */
.L_x_9987:
        /* <DEDUP_REMOVED lines=15> */
.L_x_9988:
        /* <DEDUP_REMOVED lines=12> */
.L_x_10552:


//--------------------- .text._Z25selective_scan_bwd_kernelI32Selective_Scan_bwd_kernel_traitsILi32ELi4ELb1ELb0ELb0ELb0ELb0EffEEv12SSMParamsBwd --------------------------
	.section	.text._Z25selective_scan_bwd_kernelI32Selective_Scan_bwd_kernel_traitsILi32ELi4ELb1ELb0ELb0ELb0ELb0EffEEv12SSMParamsBwd,"ax",@progbits
	.align	128
        .global         _Z25selective_scan_bwd_kernelI32Selective_Scan_bwd_kernel_traitsILi32ELi4ELb1ELb0ELb0ELb0ELb0EffEEv12SSMParamsBwd
        .type           _Z25selective_scan_bwd_kernelI32Selective_Scan_bwd_kernel_traitsILi32ELi4ELb1ELb0ELb0ELb0ELb0EffEEv12SSMParamsBwd,@function
        .size           _Z25selective_scan_bwd_kernelI32Selective_Scan_bwd_kernel_traitsILi32ELi4ELb1ELb0ELb0ELb0ELb0EffEEv12SSMParamsBwd,(.L_x_10553 - _Z25selective_scan_bwd_kernelI32Selective_Scan_bwd_kernel_traitsILi32ELi4ELb1ELb0ELb0ELb0ELb0EffEEv12SSMParamsBwd)
        .other          _Z25selective_scan_bwd_kernelI32Selective_Scan_bwd_kernel_traitsILi32ELi4ELb1ELb0ELb0ELb0ELb0EffEEv12SSMParamsBwd,@"STO_CUDA_ENTRY STV_DEFAULT"
_Z25selective_scan_bwd_kernelI32Selective_Scan_bwd_kernel_traitsILi32ELi4ELb1ELb0ELb0ELb0ELb0EffEEv12SSMParamsBwd:
.text._Z25selective_scan_bwd_kernelI32Selective_Scan_bwd_kernel_traitsILi32ELi4ELb1ELb0ELb0ELb0ELb0EffEEv12SSMParamsBwd:
        /* <DEDUP_REMOVED lines=30> */
[----:B------:R-:W1:Y:S01]  /*01e0*/  @P0 LDC R9, c[0x0][0x384] ;  /* 0x0000e100ff090b82 */ /* 0x000e620000000800 */
[----:B--2---:R-:W-:Y:S02]  /*01f0*/  MOV R4, UR6 ;  /* 0x0000000600047c02 */ /* 0x004fe40008000f00 */
[----:B------:R-:W-:Y:S01]  /*0200*/  MOV R5, UR7 ;  /* 0x0000000700057c02 */ /* 0x000fe20008000f00 */
[----:B------:R-:W2:Y:S01]  /*0210*/  LDCU.64 UR6, c[0x0][0x498] ;  /* 0x00009300ff0677ac */ /* 0x000ea20008000a00 */
[----:B------:R-:W-:-:S03]  /*0220*/  MOV R3, UR5 ;  /* 0x0000000500037c02 */ /* 0x000fc60008000f00 */
[----:B------:R-:W0:Y:S01]  /*0230*/  @P0 LDC R17, c[0x0][0x38c] ;  /* 0x0000e300ff110b82 */ /* 0x000e220000000800 */
[----:B------:R-:W-:Y:S02]  /*0240*/  MOV R3, UR9 ;  /* 0x0000000900037c02 */ /* 0x000fe40008000f00 */
[----:B------:R-:W-:Y:S01]  /*0250*/  MOV R5, UR8 ;  /* 0x0000000800057c02 */ /* 0x000fe20008000f00 */
[----:B------:R-:W2:Y:S01]  /*0260*/  LDCU.64 UR8, c[0x0][0x3b8] ;  /* 0x00007700ff0877ac */ /* 0x000ea20008000a00 */
[----:B------:R-:W-:-:S03]  /*0270*/  MOV R2, UR4 ;  /* 0x0000000400027c02 */ /* 0x000fc60008000f00 */
[----:B------:R-:W3:Y:S02]  /*0280*/  @P0 LDC.64 R6, c[0x0][0x480] ;  /* 0x00012000ff060b82 */ /* 0x000ee40000000a00 */
[----:B------:R-:W-:Y:S01]  /*0290*/  IMAD.WIDE.U32 R2, R44, UR10, R2 ;  /* 0x0000000a2c027c25 */ /* 0x000fe2000f8e0002 */
[----:B----4-:R-:W-:-:S03]  /*02a0*/  ISETP.GE.AND P1, PT, R15, 0x1, PT ;  /* 0x000000010f00780c */ /* 0x010fc60003f26270 */
[----:B------:R-:W-:Y:S01]  /*02b0*/  IMAD R11, R44, UR11, R3 ;  /* 0x0000000b2c0b7c24 */ /* 0x000fe2000f8e0203 */
[----:B------:R-:W4:Y:S01]  /*02c0*/  LDCU.64 UR10, c[0x0][0x3d8] ;  /* 0x00007b00ff0a77ac */ /* 0x000f220008000a00 */
[----:B-1----:R-:W-:Y:S01]  /*02d0*/  @P0 IMAD R0, R9, UR18, R44 ;  /* 0x0000001209000c24 */ /* 0x002fe2000f8e022c */
[----:B------:R-:W-:Y:S01]  /*02e0*/  LEA R9, R15, 0xffffff80, 0x7 ;  /* 0xffffff800f097811 */ /* 0x000fe200078e38ff */
[----:B------:R-:W1:Y:S01]  /*02f0*/  LDC.64 R32, c[0x0][0x460] ;  /* 0x00011800ff207b82 */ /* 0x000e620000000a00 */
[----:B--2---:R-:W-:Y:S01]  /*0300*/  UIMAD.WIDE.U32 UR4, UR18, UR6, URZ ;  /* 0x00000006120472a5 */ /* 0x004fe2000f8e00ff */
[----:B------:R-:W-:Y:S02]  /*0310*/  @P0 IMAD R0, R0, R15, RZ ;  /* 0x0000000f00000224 */ /* 0x000fe400078e02ff */
[----:B------:R-:W-:-:S04]  /*0320*/  IMAD.WIDE.U32 R4, R44, UR14, R4 ;  /* 0x0000000e2c047c25 */ /* 0x000fc8000f8e0004 */
[----:B------:R-:W2:Y:S01]  /*0330*/  LDC.64 R14, c[0x0][0x468] ;  /* 0x00011a00ff0e7b82 */ /* 0x000ea20000000a00 */
[----:B------:R-:W-:Y:S01]  /*0340*/  UIMAD UR5, UR18, UR7, UR5 ;  /* 0x00000007120572a4 */ /* 0x000fe2000f8e0205 */
[----:B------:R-:W-:-:S06]  /*0350*/  IMAD.WIDE.U32 R40, R44, UR8, RZ ;  /* 0x000000082c287c25 */ /* 0x000fcc000f8e00ff */
[----:B------:R-:W2:Y:S01]  /*0360*/  LDC.64 R18, c[0x0][0x528] ;  /* 0x00014a00ff127b82 */ /* 0x000ea20000000a00 */
[----:B------:R-:W-:Y:S01]  /*0370*/  IMAD R29, R44, UR15, R5 ;  /* 0x0000000f2c1d7c24 */ /* 0x000fe2000f8e0205 */
[C---:B------:R-:W-:Y:S01]  /*0380*/  IADD3 R31, P3, PT, R9.reuse, R2, RZ ;  /* 0x00000002091f7210 */ /* 0x040fe20007f7e0ff */
[----:B0-----:R-:W-:Y:S02]  /*0390*/  @P0 IMAD R5, R0, R17, RZ ;  /* 0x0000001100050224 */ /* 0x001fe400078e02ff */
[----:B------:R-:W-:Y:S01]  /*03a0*/  IMAD R0, R44, UR9, R41 ;  /* 0x000000092c007c24 */ /* 0x000fe2000f8e0229 */
[----:B------:R-:W-:Y:S01]  /*03b0*/  LEA R41, P4, R40, R12, 0x2 ;  /* 0x0000000c28297211 */ /* 0x000fe200078810ff */
        /* <DEDUP_REMOVED lines=8> */
[----:B----4-:R-:W-:Y:S01]  /*0440*/  IMAD.WIDE.U32 R36, R44, UR10, RZ ;  /* 0x0000000a2c247c25 */ /* 0x010fe2000f8e00ff */
[C---:B------:R-:W-:Y:S02]  /*0450*/  IADD3.X R6, PT, PT, R0.reuse, R11, RZ, P3, !PT ;  /* 0x0000000b00067210 */ /* 0x040fe40001ffe4ff */
[C---:B------:R-:W-:Y:S02]  /*0460*/  IADD3.X R29, PT, PT, R0.reuse, R29, RZ, P2, !PT ;  /* 0x0000001d001d7210 */ /* 0x040fe400017fe4ff */
[----:B------:R-:W-:Y:S01]  /*0470*/  IADD3.X R27, PT, PT, R0, R27, RZ, P0, !PT ;  /* 0x0000001b001b7210 */ /* 0x000fe200007fe4ff */
[----:B------:R-:W-:Y:S01]  /*0480*/  IMAD R0, R44, UR11, R37 ;  /* 0x0000000b2c007c24 */ /* 0x000fe2000f8e0225 */
[----:B------:R-:W-:-:S02]  /*0490*/  LEA R38, P0, R36, R38, 0x2 ;  /* 0x0000002624267211 */ /* 0x000fc400078010ff */
[C---:B-1----:R-:W-:Y:S02]  /*04a0*/  LEA R32, P2, R31.reuse, R32, 0x2 ;  /* 0x000000201f207211 */ /* 0x042fe400078410ff */
[----:B--2---:R-:W-:Y:S02]  /*04b0*/  LEA R30, P3, R4, R14, 0x2 ;  /* 0x0000000e041e7211 */ /* 0x004fe400078610ff */
[----:B------:R-:W-:Y:S02]  /*04c0*/  LEA R28, P4, R2, R18, 0x2 ;  /* 0x00000012021c7211 */ /* 0x000fe400078810ff */
[----:B------:R-:W-:Y:S01]  /*04d0*/  LEA.HI.X R36, R36, R39, R0, 0x2, P0 ;  /* 0x0000002724247211 */ /* 0x000fe200000f1400 */
[----:B------:R-:W-:Y:S01]  /*04e0*/  HFMA2 R39, -RZ, RZ, 0, 0 ;  /* 0x00000000ff277431 */ /* 0x000fe200000001ff */
[----:B------:R-:W-:Y:S02]  /*04f0*/  LEA.HI.X R31, R31, R33, R6, 0x2, P2 ;  /* 0x000000211f1f7211 */ /* 0x000fe400010f1406 */
[----:B------:R-:W-:-:S02]  /*0500*/  LEA.HI.X R29, R4, R15, R29, 0x2, P3 ;  /* 0x0000000f041d7211 */ /* 0x000fc400018f141d */
[----:B------:R-:W-:Y:S02]  /*0510*/  LEA.HI.X R27, R2, R19, R27, 0x2, P4 ;  /* 0x00000013021b7211 */ /* 0x000fe400020f141b */
[----:B------:R-:W-:Y:S01]  /*0520*/  MOV R37, RZ ;  /* 0x000000ff00257202 */ /* 0x000fe20000000f00 */
[----:B------:R-:W-:Y:S06]  /*0530*/  @!P1 BRA `(.L_x_9989) ;  /* 0x0000001400e49947 */ /* 0x000fec0003800000 */
[----:B------:R-:W0:Y:S01]  /*0540*/  S2UR UR5, SR_CgaCtaId ;  /* 0x00000000000579c3 */ /* 0x000e220000008800 */
[----:B------:R-:W1:Y:S01]  /*0550*/  S2R R35, SR_TID.X ;  /* 0x0000000000237919 */ /* 0x000e620000002100 */
[----:B------:R-:W2:Y:S01]  /*0560*/  LDCU.64 UR6, c[0x0][0x3a0] ;  /* 0x00007400ff0677ac */ /* 0x000ea20008000a00 */
[----:B------:R-:W-:Y:S02]  /*0570*/  MOV R37, RZ ;  /* 0x000000ff00257202 */ /* 0x000fe40000000f00 */
[----:B------:R-:W-:Y:S01]  /*0580*/  MOV R39, RZ ;  /* 0x000000ff00277202 */ /* 0x000fe20000000f00 */
[----:B------:R-:W-:Y:S01]  /*0590*/  UMOV UR4, 0x400 ;  /* 0x0000040000047882 */ /* 0x000fe20000000000 */
[----:B------:R-:W3:Y:S01]  /*05a0*/  LDCU UR8, c[0x0][0x394] ;  /* 0x00007280ff0877ac */ /* 0x000ee20008000800 */
[----:B------:R-:W4:Y:S01]  /*05b0*/  LDC.64 R4, c[0x0][0x440] ;  /* 0x00011000ff047b82 */ /* 0x000f220000000a00 */
[----:B--2---:R-:W-:Y:S01]  /*05c0*/  IMAD.WIDE.U32 R2, R44, UR6, RZ ;  /* 0x000000062c027c25 */ /* 0x004fe2000f8e00ff */
[----:B0-----:R-:W-:-:S03]  /*05d0*/  ULEA UR4, UR5, UR4, 0x18 ;  /* 0x0000000405047291 */ /* 0x001fc6000f8ec0ff */
[----:B------:R-:W-:-:S03]  /*05e0*/  IMAD R33, R44, UR7, R3 ;  /* 0x000000072c217c24 */ /* 0x000fc6000f8e0203 */
[----:B------:R-:W-:Y:S02]  /*05f0*/  MOV R26, UR4 ;  /* 0x00000004001a7c02 */ /* 0x000fe40008000f00 */
[C---:B----4-:R-:W-:Y:S02]  /*0600*/  LEA R34, P0, R2.reuse, R4, 0x2 ;  /* 0x0000000402227211 */ /* 0x050fe400078010ff */
[C---:B-1----:R-:W-:Y:S02]  /*0610*/  LOP3.LUT R58, R35.reuse, 0x1f, RZ, 0xc0, !PT ;  /* 0x0000001f233a7812 */ /* 0x042fe400078ec0ff */
[----:B------:R-:W-:Y:S02]  /*0620*/  LEA.HI.X R33, R2, R5, R33, 0x2, P0 ;  /* 0x0000000502217211 */ /* 0x000fe400000f1421 */
[C---:B------:R-:W-:Y:S02]  /*0630*/  IADD3 R0, PT, PT, R35.reuse, 0x200, RZ ;  /* 0x0000020023007810 */ /* 0x040fe40007ffe0ff */
[----:B---3--:R-:W-:-:S07]  /*0640*/  LEA R56, R35, R26, 0x2 ;  /* 0x0000001a23387211 */ /* 0x008fce00078e10ff */
.L_x_9997:
[----:B------:R-:W-:Y:S01]  /*0650*/  BAR.SYNC.DEFER_BLOCKING 0x0 ;  /* 0x0000000000007b1d */ /* 0x000fe20000010000 */
[----:B0-----:R-:W-:Y:S02]  /*0660*/  MOV R2, R32 ;  /* 0x0000002000027202 */ /* 0x001fe40000000f00 */
[----:B------:R-:W-:-:S03]  /*0670*/  MOV R3, R31 ;  /* 0x0000001f00037202 */ /* 0x000fc60000000f00 */
[----:B------:R-:W0:Y:S01]  /*0680*/  LDCU UR7, c[0x0][0x38c] ;  /* 0x00007180ff0777ac */ /* 0x000e220008000800 */
[----:B------:R-:W-:-:S06]  /*0690*/  IMAD.WIDE.U32 R4, R35, 0x10, R2 ;  /* 0x0000001023047825 */ /* 0x000fcc00078e0002 */
[----:B------:R-:W2:Y:S01]  /*06a0*/  LDG.E.128 R4, desc[UR16][R4.64] ;  /* 0x0000001004047981 */ /* 0x000ea2000c1e1d00 */
[----:B------:R-:W-:Y:S02]  /*06b0*/  MOV R2, R30 ;  /* 0x0000001e00027202 */ /* 0x000fe40000000f00 */
[----:B------:R-:W-:Y:S01]  /*06c0*/  MOV R3, R29 ;  /* 0x0000001d00037202 */ /* 0x000fe20000000f00 */
[----:B------:R-:W1:Y:S02]  /*06d0*/  S2R R51, SR_LANEID ;  /* 0x0000000000337919 */ /* 0x000e640000000000 */
[----:B------:R-:W-:Y:S01]  /*06e0*/  IMAD.WIDE.U32 R12, R35, 0x10, R2 ;  /* 0x00000010230c7825 */ /* 0x000fe200078e0002 */
[----:B-1----:R-:W-:-:S05]  /*06f0*/  LEA R45, R51, R26, 0x4 ;  /* 0x0000001a332d7211 */ /* 0x002fca00078e20ff */
[----:B--2---:R-:W-:Y:S01]  /*0700*/  STS.128 [R45], R4 ;  /* 0x000000042d007388 */ /* 0x004fe20000000c00 */
[----:B------:R-:W-:-:S03]  /*0710*/  NOP ;  /* 0x0000000000007918 */ /* 0x000fc60000000000 */
[----:B------:R-:W-:Y:S01]  /*0720*/  LDS.128 R8, [R45] ;  /* 0x000000002d087984 */ /* 0x000fe20000000c00 */
[----:B------:R-:W-:Y:S06]  /*0730*/  BAR.SYNC.DEFER_BLOCKING 0x0 ;  /* 0x0000000000007b1d */ /* 0x000fec0000010000 */
[----:B------:R-:W2:Y:S01]  /*0740*/  LDG.E.128 R12, desc[UR16][R12.64] ;  /* 0x000000100c0c7981 */ /* 0x000ea2000c1e1d00 */
[----:B------:R-:W-:Y:S02]  /*0750*/  MOV R2, R28 ;  /* 0x0000001c00027202 */ /* 0x000fe40000000f00 */
[----:B------:R-:W-:-:S03]  /*0760*/  MOV R3, R27 ;  /* 0x0000001b00037202 */ /* 0x000fc60000000f00 */
[----:B------:R-:W-:Y:S01]  /*0770*/  IMAD.WIDE.U32 R16, R35, 0x10, R2 ;  /* 0x0000001023107825 */ /* 0x000fe200078e0002 */
[----:B--2---:R1:W-:Y:S01]  /*0780*/  STS.128 [R45], R12 ;  /* 0x0000000c2d007388 */ /* 0x0043e20000000c00 */
[----:B------:R-:W-:-:S03]  /*0790*/  NOP ;  /* 0x0000000000007918 */ /* 0x000fc60000000000 */
[----:B------:R-:W-:Y:S01]  /*07a0*/  LDS.128 R20, [R45] ;  /* 0x000000002d147984 */ /* 0x000fe20000000c00 */
[----:B------:R-:W-:Y:S06]  /*07b0*/  BAR.SYNC.DEFER_BLOCKING 0x0 ;  /* 0x0000000000007b1d */ /* 0x000fec0000010000 */
[----:B------:R-:W2:Y:S01]  /*07c0*/  LDG.E.128 R16, desc[UR16][R16.64] ;  /* 0x0000001010107981 */ /* 0x000ea2000c1e1d00 */
[----:B0-----:R-:W-:Y:S01]  /*07d0*/  UISETP.GE.AND UP0, UPT, UR7, 0x1, UPT ;  /* 0x000000010700788c */ /* 0x001fe2000bf06270 */
[----:B-1----:R-:W-:Y:S02]  /*07e0*/  CS2R R14, SRZ ;  /* 0x00000000000e7805 */ /* 0x002fe4000001ff00 */
[----:B------:R-:W-:Y:S01]  /*07f0*/  CS2R R12, SRZ ;  /* 0x00000000000c7805 */ /* 0x000fe2000001ff00 */
[----:B------:R-:W-:Y:S01]  /*0800*/  UIADD3 UR9, UPT, UPT, UR8, -0x1, URZ ;  /* 0xffffffff08097890 */ /* 0x000fe2000fffe0ff */
[----:B--2---:R-:W-:Y:S01]  /*0810*/  STS.128 [R45], R16 ;  /* 0x000000102d007388 */ /* 0x004fe20000000c00 */
[----:B------:R-:W-:-:S03]  /*0820*/  NOP ;  /* 0x0000000000007918 */ /* 0x000fc60000000000 */
[----:B------:R-:W0:Y:S02]  /*0830*/  LDS.128 R4, [R45] ;  /* 0x000000002d047984 */ /* 0x000e240000000c00 */
[----:B0-----:R-:W-:Y:S01]  /*0840*/  FFMA.FTZ R2, R8, R4, R39 ;  /* 0x0000000408027223 */ /* 0x001fe20000010027 */
[-C--:B-----5:R-:W-:Y:S01]  /*0850*/  FMUL.FTZ R16, R4, R43.reuse ;  /* 0x0000002b04107220 */ /* 0x0a0fe20000410000 */
[-C--:B------:R-:W-:Y:S01]  /*0860*/  FMUL.FTZ R17, R5, R43.reuse ;  /* 0x0000002b05117220 */ /* 0x080fe20000410000 */
[----:B------:R-:W-:Y:S01]  /*0870*/  FMUL.FTZ R18, R6, R43 ;  /* 0x0000002b06127220 */ /* 0x000fe20000410000 */
        /* <DEDUP_REMOVED lines=20> */
[----:B------:R-:W-:Y:S01]  /*09c0*/  MOV R60, R33 ;  /* 0x00000021003c7202 */ /* 0x000fe20000000f00 */
[----:B------:R-:W-:Y:S01]  /*09d0*/  FMUL.FTZ R65, R8, R53 ;  /* 0x0000003508417220 */ /* 0x000fe20000410000 */
[----:B------:R-:W2:Y:S01]  /*09e0*/  LDC.64 R2, c[0x0][0x3e0] ;  /* 0x0000f800ff027b82 */ /* 0x000ea20000000a00 */
[----:B------:R-:W-:Y:S01]  /*09f0*/  MOV R59, R41 ;  /* 0x00000029003b7202 */ /* 0x000fe20000000f00 */
        /* <DEDUP_REMOVED lines=8> */
[----:B------:R-:W-:Y:S01]  /*0a80*/  HFMA2 R15, -RZ, RZ, 0, 0 ;  /* 0x00000000ff0f7431 */ /* 0x000fe200000001ff */
[----:B------:R-:W-:Y:S01]  /*0a90*/  MOV R63, R26 ;  /* 0x0000001a003f7202 */ /* 0x000fe20000000f00 */
[----:B------:R-:W-:Y:S01]  /*0aa0*/  UIADD3 UR10, UPT, UPT, -UR7, URZ, URZ ;  /* 0x000000ff070a7290 */ /* 0x000fe2000fffe1ff */
[----:B------:R-:W-:Y:S01]  /*0ab0*/  ISETP.EQ.AND P0, PT, R35, RZ, !P0 ;  /* 0x000000ff2300720c */ /* 0x000fe20004702270 */
[----:B------:R-:W0:Y:S01]  /*0ac0*/  LDCU UR11, c[0x0][0x394] ;  /* 0x00007280ff0b77ac */ /* 0x000e220008000800 */
[----:B------:R-:W-:Y:S01]  /*0ad0*/  MOV R71, UR4 ;  /* 0x0000000400477c02 */ /* 0x000fe20008000f00 */
[----:B------:R-:W4:Y:S01]  /*0ae0*/  LDC R74, c[0x0][0x394] ;  /* 0x0000e500ff4a7b82 */ /* 0x000f220000000800 */
[----:B-1----:R-:W-:Y:S01]  /*0af0*/  SHF.L.U64.HI R73, R22, 0x2, R23 ;  /* 0x0000000216497819 */ /* 0x002fe20000010217 */
[----:B------:R-:W-:Y:S01]  /*0b00*/  ULOP3.LUT UR6, UR6, 0x400, URZ, 0xc0, !UPT ;  /* 0x0000040006067892 */ /* 0x000fe2000f8ec0ff */
[----:B------:R-:W-:-:S02]  /*0b10*/  MOV R23, UR5 ;  /* 0x0000000500177c02 */ /* 0x000fc40008000f00 */
[----:B--2---:R-:W-:Y:S02]  /*0b20*/  SHF.L.U64.HI R69, R2, 0x2, R3 ;  /* 0x0000000202457819 */ /* 0x004fe40000010203 */
[----:B0--3--:R-:W-:-:S07]  /*0b30*/  SHF.L.U64.HI R21, R20, 0x2, R21 ;  /* 0x0000000214157819 */ /* 0x009fce0000010215 */
.L_x_9996:
[----:B------:R-:W-:Y:S01]  /*0b40*/  IMAD.MOV.U32 R46, RZ, RZ, R57 ;  /* 0x000000ffff2e7224 */ /* 0x000fe200078e0039 */
[----:B------:R-:W-:-:S05]  /*0b50*/  MOV R47, R60 ;  /* 0x0000003c002f7202 */ /* 0x000fca0000000f00 */
[----:B------:R0:W2:Y:S01]  /*0b60*/  LDG.E R70, desc[UR16][R46.64] ;  /* 0x000000102e467981 */ /* 0x0000a2000c1e1900 */
[----:B------:R-:W-:Y:S02]  /*0b70*/  MOV R48, R61 ;  /* 0x0000003d00307202 */ /* 0x000fe40000000f00 */
[----:B------:R-:W-:-:S05]  /*0b80*/  MOV R49, R64 ;  /* 0x0000004000317202 */ /* 0x000fca0000000f00 */
[----:B------:R1:W3:Y:S01]  /*0b90*/  LDG.E R75, desc[UR16][R48.64] ;  /* 0x00000010304b7981 */ /* 0x0002e2000c1e1900 */
[----:B0-----:R-:W-:Y:S02]  /*0ba0*/  MOV R46, R59 ;  /* 0x0000003b002e7202 */ /* 0x001fe40000000f00 */
[----:B------:R-:W-:-:S05]  /*0bb0*/  MOV R47, R62 ;  /* 0x0000003e002f7202 */ /* 0x000fca0000000f00 */
[----:B------:R-:W3:Y:S01]  /*0bc0*/  LDG.E R72, desc[UR16][R46.64] ;  /* 0x000000102e487981 */ /* 0x000ee2000c1e1900 */
[----:B------:R-:W-:Y:S02]  /*0bd0*/  SEL R77, R71, R0, !P1 ;  /* 0x00000000474d7207 */ /* 0x000fe40004800000 */
[----:B------:R-:W-:Y:S02]  /*0be0*/  ISETP.NE.AND P1, PT, R35, 0x1f, PT ;  /* 0x0000001f2300780c */ /* 0x000fe40003f25270 */
[----:B------:R-:W-:Y:S01]  /*0bf0*/  LEA R77, R77, R26, 0x2 ;  /* 0x0000001a4d4d7211 */ /* 0x000fe200078e10ff */
[----:B------:R-:W-:Y:S01]  /*0c00*/  BSSY.RECONVERGENT B0, `(.L_x_9991) ;  /* 0x0000018000007945 */ /* 0x000fe20003800200 */
[----:B--2---:R-:W-:-:S04]  /*0c10*/  FMUL.FTZ R3, R70, 1.4426950216293334961 ;  /* 0x3fb8aa3b46037820 */ /* 0x004fc80000410000 */
[-C--:B------:R-:W-:Y:S01]  /*0c20*/  FMUL.FTZ R76, R53, R3.reuse ;  /* 0x00000003354c7220 */ /* 0x080fe20000410000 */
[-C--:B------:R-:W-:Y:S01]  /*0c30*/  FMUL.FTZ R81, R50, R3.reuse ;  /* 0x0000000332517220 */ /* 0x080fe20000410000 */
[-C--:B------:R-:W-:Y:S01]  /*0c40*/  FMUL.FTZ R78, R55, R3.reuse ;  /* 0x00000003374e7220 */ /* 0x080fe20000410000 */
[----:B-1----:R-:W-:-:S03]  /*0c50*/  FMUL.FTZ R49, R52, R3 ;  /* 0x0000000334317220 */ /* 0x002fc60000410000 */
[----:B------:R-:W0:Y:S08]  /*0c60*/  MUFU.EX2 R76, R76 ;  /* 0x0000004c004c7308 */ /* 0x000e300000000800 */
[----:B------:R-:W1:Y:S01]  /*0c70*/  MUFU.EX2 R81, R81 ;  /* 0x0000005100517308 */ /* 0x000e620000000800 */
[----:B---3--:R-:W-:-:S07]  /*0c80*/  FMUL.FTZ R72, R72, R75 ;  /* 0x0000004b48487220 */ /* 0x008fce0000410000 */
[----:B------:R-:W2:Y:S08]  /*0c90*/  MUFU.EX2 R78, R78 ;  /* 0x0000004e004e7308 */ /* 0x000eb00000000800 */
[----:B------:R-:W3:Y:S01]  /*0ca0*/  MUFU.EX2 R49, R49 ;  /* 0x0000003100317308 */ /* 0x000ee20000000800 */
[----:B0-----:R0:W-:Y:S01]  /*0cb0*/  STS [R77+0x448], R76 ;  /* 0x0004484c4d007388 */ /* 0x0011e20000000800 */
[-C--:B------:R-:W-:Y:S01]  /*0cc0*/  FMUL.FTZ R80, R4, R72.reuse ;  /* 0x0000004804507220 */ /* 0x080fe20000410000 */
[-C--:B------:R-:W-:Y:S01]  /*0cd0*/  FMUL.FTZ R79, R5, R72.reuse ;  /* 0x00000048054f7220 */ /* 0x080fe20000410000 */
[-C--:B------:R-:W-:Y:S01]  /*0ce0*/  FMUL.FTZ R82, R6, R72.reuse ;  /* 0x0000004806527220 */ /* 0x080fe20000410000 */
[----:B------:R-:W-:Y:S01]  /*0cf0*/  FMUL.FTZ R72, R7, R72 ;  /* 0x0000004807487220 */ /* 0x000fe20000410000 */
[----:B------:R-:W-:Y:S06]  /*0d00*/  BAR.SYNC.DEFER_BLOCKING 0x0 ;  /* 0x0000000000007b1d */ /* 0x000fec0000010000 */
[----:B-1----:R-:W-:Y:S05]  /*0d10*/  @P1 BRA `(.L_x_9992) ;  /* 0x0000000000141947 */ /* 0x002fea0003800000 */
[----:B------:R-:W-:Y:S01]  /*0d20*/  UISETP.NE.AND UP0, UPT, UR8, UR11, UPT ;  /* 0x0000000b0800728c */ /* 0x000fe2000bf05270 */
[----:B------:R-:W-:-:S08]  /*0d30*/  MOV R3, 0x3f800000 ;  /* 0x3f80000000037802 */ /* 0x000fd00000000f00 */
[----:B------:R-:W-:Y:S05]  /*0d40*/  BRA.U !UP0, `(.L_x_9993) ;  /* 0x00000001080c7547 */ /* 0x000fea000b800000 */
[----:B------:R1:W0:Y:S01]  /*0d50*/  LDS R3, [R63+UR6+0x448] ;  /* 0x000448063f037984 */ /* 0x0002220008000800 */
[----:B------:R-:W-:Y:S05]  /*0d60*/  BRA `(.L_x_9993) ;  /* 0x0000000000047947 */ /* 0x000fea0003800000 */
.L_x_9992:
[----:B------:R1:W0:Y:S02]  /*0d70*/  LDS R3, [R56+0xc4c] ;  /* 0x000c4c0038037984 */ /* 0x0002240000000800 */
.L_x_9993:
[----:B------:R-:W-:Y:S05]  /*0d80*/  BSYNC.RECONVERGENT B0 ;  /* 0x0000000000007941 */ /* 0x000fea0003800200 */
.L_x_9991:
[----:B------:R-:W-:Y:S01]  /*0d90*/  UISETP.NE.AND UP0, UPT, UR8, 0x1, UPT ;  /* 0x000000010800788c */ /* 0x000fe2000bf05270 */
[----:B------:R-:W-:-:S05]  /*0da0*/  HFMA2 R83, -RZ, RZ, 0, 0 ;  /* 0x00000000ff537431 */ /* 0x000fca00000001ff */
[----:B------:R-:W-:-:S04]  /*0db0*/  PLOP3.LUT P1, PT, PT, PT, UP0, 0x80, 0x8 ;  /* 0x000000000008781c */ /* 0x000fc80003f2f008 */
[----:B------:R-:W-:-:S13]  /*0dc0*/  ISETP.NE.OR P1, PT, R35, RZ, !P1 ;  /* 0x000000ff2300720c */ /* 0x000fda0004f25670 */
[----:B------:R-:W-:-:S05]  /*0dd0*/  @!P1 IMAD.WIDE R46, R23, 0x8, R24 ;  /* 0x00000008172e9825 */ /* 0x000fca00078e0218 */
[----:B------:R5:W4:Y:S01]  /*0de0*/  @!P1 LDG.E R83, desc[UR16][R46.64+0x4] ;  /* 0x000004102e539981 */ /* 0x000b22000c1e1900 */
[C---:B0--3--:R-:W-:Y:S01]  /*0df0*/  FMUL.FTZ R75, R49.reuse, R3 ;  /* 0x00000003314b7220 */ /* 0x049fe20000410000 */
[----:B------:R-:W-:Y:S01]  /*0e00*/  FFMA.FTZ R77, R49, R72, R82 ;  /* 0x00000048314d7223 */ /* 0x000fe20000010052 */
[----:B------:R-:W-:Y:S01]  /*0e10*/  FFMA.FTZ R48, R65, R81, R66 ;  /* 0x0000005141307223 */ /* 0x000fe20000010042 */
[----:B------:R-:W-:Y:S01]  /*0e20*/  ISETP.NE.AND P1, PT, R58, 0x1f, PT ;  /* 0x0000001f3a00780c */ /* 0x000fe20003f25270 */
[C---:B--2---:R-:W-:Y:S01]  /*0e30*/  FMUL.FTZ R84, R78.reuse, R75 ;  /* 0x0000004b4e547220 */ /* 0x044fe20000410000 */
[C---:B------:R-:W-:Y:S01]  /*0e40*/  FFMA.FTZ R77, R78.reuse, R77, R79 ;  /* 0x0000004d4e4d7223 */ /* 0x040fe2000001004f */
[----:B------:R-:W-:Y:S01]  /*0e50*/  FFMA.FTZ R48, R78, R48, R67 ;  /* 0x000000304e307223 */ /* 0x000fe20000010043 */
[----:B------:R-:W-:Y:S01]  /*0e60*/  ISETP.GT.U32.AND P2, PT, R58, 0x1d, PT ;  /* 0x0000001d3a00780c */ /* 0x000fe20003f44070 */
[C---:B------:R-:W-:Y:S01]  /*0e70*/  FMUL.FTZ R75, R81.reuse, R84 ;  /* 0x00000054514b7220 */ /* 0x040fe20000410000 */
[----:B------:R-:W-:Y:S01]  /*0e80*/  FFMA.FTZ R85, R81, R77, R80 ;  /* 0x0000004d51557223 */ /* 0x000fe20000010050 */
[----:B------:R-:W-:Y:S01]  /*0e90*/  FFMA.FTZ R77, R49, R48, R68 ;  /* 0x00000030314d7223 */ /* 0x000fe20000010044 */
[----:B-----5:R-:W-:Y:S01]  /*0ea0*/  FMUL.FTZ R47, R76, R81 ;  /* 0x000000514c2f7220 */ /* 0x020fe20000410000 */
[----:B------:R-:W-:Y:S01]  /*0eb0*/  ISETP.GT.AND P3, PT, R51, 0x17, PT ;  /* 0x000000173300780c */ /* 0x000fe20003f64270 */
[----:B------:R-:W0:Y:S01]  /*0ec0*/  SHFL.DOWN PT, R86, R75, 0x1, 0x1f ;  /* 0x08201f004b567f89 */ /* 0x000e2200000e0000 */
[----:B------:R-:W-:Y:S01]  /*0ed0*/  MOV R48, R85 ;  /* 0x0000005500307202 */ /* 0x000fe20000000f00 */
[----:B------:R-:W-:Y:S01]  /*0ee0*/  FMUL.FTZ R84, R78, R47 ;  /* 0x0000002f4e547220 */ /* 0x000fe20000410000 */
[----:B------:R-:W-:Y:S01]  /*0ef0*/  ISETP.NE.AND P4, PT, R35, RZ, PT ;  /* 0x000000ff2300720c */ /* 0x000fe20003f85270 */
[----:B------:R-:W2:Y:S01]  /*0f00*/  SHFL.DOWN PT, R87, R85, 0x1, 0x1f ;  /* 0x08201f0055577f89 */ /* 0x000ea200000e0000 */
[----:B------:R-:W-:Y:S01]  /*0f10*/  BSSY.RECONVERGENT B0, `(.L_x_9994) ;  /* 0x00000a1000007945 */ /* 0x000fe20003800200 */
[----:B------:R-:W-:-:S02]  /*0f20*/  FMUL.FTZ R84, R49, R84 ;  /* 0x0000005431547220 */ /* 0x000fc40000410000 */
[----:B------:R-:W3:Y:S01]  /*0f30*/  SHFL.UP PT, R46, R77, 0x1, RZ ;  /* 0x042000004d2e7989 */ /* 0x000ee200000e00ff */
[----:B0-----:R-:W-:Y:S01]  /*0f40*/  @P1 FMUL.FTZ R47, R86, R75 ;  /* 0x0000004b562f1220 */ /* 0x001fe20000410000 */
[----:B--2---:R-:W-:-:S04]  /*0f50*/  @P1 FFMA.FTZ R48, R75, R87, R48 ;  /* 0x000000574b301223 */ /* 0x004fc80000010030 */
[----:B------:R-:W-:Y:S02]  /*0f60*/  @P1 MOV R75, R47 ;  /* 0x0000002f004b1202 */ /* 0x000fe40000000f00 */
[----:B------:R-:W0:Y:S01]  /*0f70*/  SHFL.UP PT, R47, R84, 0x1, RZ ;  /* 0x04200000542f7989 */ /* 0x000e2200000e00ff */
[C---:B---3--:R-:W-:Y:S01]  /*0f80*/  FFMA.FTZ R46, R84.reuse, R46, R77 ;  /* 0x0000002e542e7223 */ /* 0x048fe2000001004d */
[----:B------:R-:W-:Y:S02]  /*0f90*/  ISETP.GE.AND P1, PT, R51, 0x1, PT ;  /* 0x000000013300780c */ /* 0x000fe40003f26270 */
[----:B------:R-:W2:Y:S02]  /*0fa0*/  SHFL.DOWN PT, R86, R75, 0x2, 0x1f ;  /* 0x08401f004b567f89 */ /* 0x000ea400000e0000 */
[----:B------:R-:W-:Y:S02]  /*0fb0*/  FSEL R77, R77, R46, !P1 ;  /* 0x0000002e4d4d7208 */ /* 0x000fe40004800000 */
[----:B------:R-:W3:Y:S04]  /*0fc0*/  SHFL.DOWN PT, R87, R48, 0x2, 0x1f ;  /* 0x08401f0030577f89 */ /* 0x000ee800000e0000 */
[----:B------:R-:W5:Y:S03]  /*0fd0*/  SHFL.UP PT, R46, R77, 0x2, RZ ;  /* 0x044000004d2e7989 */ /* 0x000f6600000e00ff */
[----:B0-----:R-:W-:Y:S01]  /*0fe0*/  @P1 FMUL.FTZ R84, R84, R47 ;  /* 0x0000002f54541220 */ /* 0x001fe20000410000 */
[----:B------:R-:W-:Y:S01]  /*0ff0*/  ISETP.GE.AND P1, PT, R51, 0x2, PT ;  /* 0x000000023300780c */ /* 0x000fe20003f26270 */
[----:B--2---:R-:W-:-:S03]  /*1000*/  @!P2 FMUL.FTZ R85, R75, R86 ;  /* 0x000000564b55a220 */ /* 0x004fc60000410000 */
[----:B------:R-:W0:Y:S01]  /*1010*/  SHFL.UP PT, R47, R84, 0x2, RZ ;  /* 0x04400000542f7989 */ /* 0x000e2200000e00ff */
[----:B---3--:R-:W-:Y:S01]  /*1020*/  @!P2 FFMA.FTZ R48, R75, R87, R48 ;  /* 0x000000574b30a223 */ /* 0x008fe20000010030 */
[----:B------:R-:W-:Y:S02]  /*1030*/  @!P2 MOV R75, R85 ;  /* 0x00000055004ba202 */ /* 0x000fe40000000f00 */
[----:B------:R-:W-:Y:S01]  /*1040*/  ISETP.GT.U32.AND P2, PT, R58, 0x1b, PT ;  /* 0x0000001b3a00780c */ /* 0x000fe20003f44070 */
[----:B-----5:R-:W-:Y:S01]  /*1050*/  FFMA.FTZ R46, R84, R46, R77 ;  /* 0x0000002e542e7223 */ /* 0x020fe2000001004d */
[----:B------:R-:W2:Y:S04]  /*1060*/  SHFL.DOWN PT, R87, R48, 0x4, 0x1f ;  /* 0x08801f0030577f89 */ /* 0x000ea800000e0000 */
[----:B------:R-:W3:Y:S01]  /*1070*/  SHFL.DOWN PT, R86, R75, 0x4, 0x1f ;  /* 0x08801f004b567f89 */ /* 0x000ee200000e0000 */
[----:B------:R-:W-:-:S05]  /*1080*/  FSEL R85, R77, R46, !P1 ;  /* 0x0000002e4d557208 */ /* 0x000fca0004800000 */
[----:B------:R-:W5:Y:S01]  /*1090*/  SHFL.UP PT, R46, R85, 0x4, RZ ;  /* 0x04800000552e7989 */ /* 0x000f6200000e00ff */
[----:B0-----:R-:W-:Y:S01]  /*10a0*/  @P1 FMUL.FTZ R84, R84, R47 ;  /* 0x0000002f54541220 */ /* 0x001fe20000410000 */
[----:B------:R-:W-:-:S04]  /*10b0*/  ISETP.GE.AND P1, PT, R51, 0x4, PT ;  /* 0x000000043300780c */ /* 0x000fc80003f26270 */
[----:B------:R-:W0:Y:S01]  /*10c0*/  SHFL.UP PT, R47, R84, 0x4, RZ ;  /* 0x04800000542f7989 */ /* 0x000e2200000e00ff */
[C---:B--2---:R-:W-:Y:S01]  /*10d0*/  @!P2 FFMA.FTZ R48, R75.reuse, R87, R48 ;  /* 0x000000574b30a223 */ /* 0x044fe20000010030 */
[----:B---3--:R-:W-:-:S04]  /*10e0*/  @!P2 FMUL.FTZ R77, R75, R86 ;  /* 0x000000564b4da220 */ /* 0x008fc80000410000 */
[----:B------:R-:W2:Y:S01]  /*10f0*/  SHFL.DOWN PT, R89, R48, 0x8, 0x1f ;  /* 0x09001f0030597f89 */ /* 0x000ea200000e0000 */
[----:B------:R-:W-:Y:S01]  /*1100*/  @!P2 MOV R75, R77 ;  /* 0x0000004d004ba202 */ /* 0x000fe20000000f00 */
[----:B-----5:R-:W-:Y:S01]  /*1110*/  FFMA.FTZ R46, R84, R46, R85 ;  /* 0x0000002e542e7223 */ /* 0x020fe20000010055 */
[----:B------:R-:W-:-:S03]  /*1120*/  ISETP.GT.U32.AND P2, PT, R58, 0x17, PT ;  /* 0x000000173a00780c */ /* 0x000fc60003f44070 */
[----:B------:R-:W3:Y:S01]  /*1130*/  SHFL.DOWN PT, R88, R75, 0x8, 0x1f ;  /* 0x09001f004b587f89 */ /* 0x000ee200000e0000 */
[----:B------:R-:W-:Y:S01]  /*1140*/  FSEL R77, R85, R46, !P1 ;  /* 0x0000002e554d7208 */ /* 0x000fe20004800000 */
[----:B------:R-:W-:-:S04]  /*1150*/  HFMA2 R46, -RZ, RZ, 1.875, 0 ;  /* 0x3f800000ff2e7431 */ /* 0x000fc800000001ff */
[----:B------:R-:W5:Y:S01]  /*1160*/  SHFL.UP PT, R86, R77, 0x8, RZ ;  /* 0x050000004d567989 */ /* 0x000f6200000e00ff */
[----:B0-----:R-:W-:Y:S01]  /*1170*/  @P1 FMUL.FTZ R84, R84, R47 ;  /* 0x0000002f54541220 */ /* 0x001fe20000410000 */
[----:B------:R-:W-:Y:S02]  /*1180*/  MOV R47, RZ ;  /* 0x000000ff002f7202 */ /* 0x000fe40000000f00 */
[----:B------:R-:W-:Y:S02]  /*1190*/  ISETP.GE.AND P1, PT, R51, 0x8, PT ;  /* 0x000000083300780c */ /* 0x000fe40003f26270 */
[----:B------:R-:W0:Y:S01]  /*11a0*/  SHFL.UP PT, R85, R84, 0x8, RZ ;  /* 0x0500000054557989 */ /* 0x000e2200000e00ff */
[----:B--2---:R-:W-:-:S03]  /*11b0*/  @!P2 FFMA.FTZ R48, R75, R89, R48 ;  /* 0x000000594b30a223 */ /* 0x004fc60000010030 */
[----:B------:R-:W-:Y:S04]  /*11c0*/  @P0 LDS.64 R46, [R54] ;  /* 0x00000000362e0984 */ /* 0x000fe80000000a00 */
[----:B------:R-:W2:Y:S01]  /*11d0*/  SHFL.DOWN PT, R89, R48, 0x10, 0x1f ;  /* 0x0a001f0030597f89 */ /* 0x000ea200000e0000 */
[----:B---3--:R-:W-:-:S05]  /*11e0*/  @!P2 FMUL.FTZ R87, R75, R88 ;  /* 0x000000584b57a220 */ /* 0x008fca0000410000 */
[----:B------:R-:W-:Y:S01]  /*11f0*/  @!P2 MOV R75, R87 ;  /* 0x00000057004ba202 */ /* 0x000fe20000000f00 */
[----:B-----5:R-:W-:Y:S01]  /*1200*/  FFMA.FTZ R86, R84, R86, R77 ;  /* 0x0000005654567223 */ /* 0x020fe2000001004d */
[----:B------:R-:W-:-:S03]  /*1210*/  ISETP.GT.U32.AND P2, PT, R58, 0xf, PT ;  /* 0x0000000f3a00780c */ /* 0x000fc60003f44070 */
[----:B------:R-:W3:Y:S01]  /*1220*/  SHFL.DOWN PT, R88, R75, 0x10, 0x1f ;  /* 0x0a001f004b587f89 */ /* 0x000ee200000e0000 */
[----:B------:R-:W-:Y:S01]  /*1230*/  FSEL R77, R77, R86, !P1 ;  /* 0x000000564d4d7208 */ /* 0x000fe20004800000 */
[----:B0-----:R-:W-:Y:S01]  /*1240*/  @P1 FMUL.FTZ R84, R84, R85 ;  /* 0x0000005554541220 */ /* 0x001fe20000410000 */
[----:B------:R-:W-:-:S03]  /*1250*/  ISETP.GE.AND P1, PT, R51, 0x10, PT ;  /* 0x000000103300780c */ /* 0x000fc60003f26270 */
[----:B------:R-:W0:Y:S04]  /*1260*/  SHFL.UP PT, R86, R77, 0x10, RZ ;  /* 0x060000004d567989 */ /* 0x000e2800000e00ff */
[----:B------:R-:W5:Y:S01]  /*1270*/  SHFL.UP PT, R85, R84, 0x10, RZ ;  /* 0x0600000054557989 */ /* 0x000f6200000e00ff */
[----:B--2---:R-:W-:-:S03]  /*1280*/  @!P2 FFMA.FTZ R48, R75, R89, R48 ;  /* 0x000000594b30a223 */ /* 0x004fc60000010030 */
[----:B------:R-:W-:Y:S01]  /*1290*/  SHFL.IDX PT, R89, R47, RZ, 0x1f ;  /* 0x00001fff2f597589 */ /* 0x000fe200000e0000 */
[----:B---3--:R-:W-:-:S03]  /*12a0*/  @!P2 FMUL.FTZ R87, R75, R88 ;  /* 0x000000584b57a220 */ /* 0x008fc60000410000 */
[----:B------:R-:W-:Y:S02]  /*12b0*/  SHFL.DOWN PT, R88, R48, 0x1, 0x1f ;  /* 0x08201f0030587f89 */ /* 0x000fe400000e0000 */
[----:B------:R-:W-:Y:S01]  /*12c0*/  @!P2 MOV R75, R87 ;  /* 0x00000057004ba202 */ /* 0x000fe20000000f00 */
[C---:B0-----:R-:W-:Y:S01]  /*12d0*/  FFMA.FTZ R86, R84.reuse, R86, R77 ;  /* 0x0000005654567223 */ /* 0x041fe2000001004d */
[----:B------:R-:W-:Y:S01]  /*12e0*/  ISETP.NE.AND P2, PT, R35, 0x1f, PT ;  /* 0x0000001f2300780c */ /* 0x000fe20003f45270 */
[----:B------:R-:W-:Y:S01]  /*12f0*/  SHFL.IDX PT, R48, R48, RZ, 0x1f ;  /* 0x00001fff30307589 */ /* 0x000fe200000e0000 */
[----:B-----5:R-:W-:Y:S02]  /*1300*/  @P1 FMUL.FTZ R84, R84, R85 ;  /* 0x0000005554541220 */ /* 0x020fe40000410000 */
[----:B------:R-:W-:Y:S01]  /*1310*/  FSEL R86, R77, R86, !P1 ;  /* 0x000000564d567208 */ /* 0x000fe20004800000 */
[----:B------:R-:W0:Y:S01]  /*1320*/  SHFL.DOWN PT, R87, R75, 0x1, 0x1f ;  /* 0x08201f004b577f89 */ /* 0x000e2200000e0000 */
[----:B------:R-:W-:-:S03]  /*1330*/  ISETP.NE.AND P1, PT, R35, RZ, PT ;  /* 0x000000ff2300720c */ /* 0x000fc60003f25270 */
[----:B------:R-:W-:Y:S04]  /*1340*/  SHFL.UP PT, R84, R84, 0x1, RZ ;  /* 0x0420000054547989 */ /* 0x000fe800000e00ff */
[----:B------:R-:W-:Y:S04]  /*1350*/  SHFL.UP PT, R77, R86, 0x1, RZ ;  /* 0x04200000564d7989 */ /* 0x000fe800000e00ff */
[----:B------:R-:W2:Y:S01]  /*1360*/  SHFL.IDX PT, R75, R75, RZ, 0x1f ;  /* 0x00001fff4b4b7589 */ /* 0x000ea200000e0000 */
[----:B0-----:R-:W-:Y:S01]  /*1370*/  @P2 FFMA.FTZ R89, R87, R89, R88 ;  /* 0x0000005957592223 */ /* 0x001fe20000010058 */
[----:B------:R-:W-:-:S03]  /*1380*/  ISETP.GT.AND P2, PT, R51, 0x1e, PT ;  /* 0x0000001e3300780c */ /* 0x000fc60003f44270 */
[----:B------:R-:W-:Y:S01]  /*1390*/  FFMA.FTZ R72, R89, R3, R72 ;  /* 0x0000000359487223 */ /* 0x000fe20000010048 */
[C---:B--2---:R-:W-:Y:S01]  /*13a0*/  FFMA.FTZ R47, R75.reuse, R47, R48 ;  /* 0x0000002f4b2f7223 */ /* 0x044fe20000010030 */
[----:B------:R-:W-:-:S05]  /*13b0*/  FMUL.FTZ R46, R75, R46 ;  /* 0x0000002e4b2e7220 */ /* 0x000fca0000410000 */
[----:B------:R-:W-:Y:S04]  /*13c0*/  @!P4 STS.64 [R54], R46 ;  /* 0x0000002e3600c388 */ /* 0x000fe80000000a00 */
[----:B----4-:R-:W0:Y:S02]  /*13d0*/  SHFL.IDX PT, R85, R83, RZ, 0x1f ;  /* 0x00001fff53557589 */ /* 0x010e2400000e0000 */
[----:B0-----:R-:W-:Y:S01]  /*13e0*/  @P1 FFMA.FTZ R85, R84, R85, R77 ;  /* 0x0000005554551223 */ /* 0x001fe2000001004d */
[-C--:B------:R-:W-:Y:S01]  /*13f0*/  FFMA.FTZ R77, R49, R72.reuse, R82 ;  /* 0x00000048314d7223 */ /* 0x080fe20000010052 */
[----:B------:R-:W-:Y:S02]  /*1400*/  FMUL.FTZ R82, R52, R72 ;  /* 0x0000004834527220 */ /* 0x000fe40000410000 */
[----:B------:R-:W-:Y:S01]  /*1410*/  FFMA.FTZ R76, R76, R85, R65 ;  /* 0x000000554c4c7223 */ /* 0x000fe20000010041 */
[-C--:B------:R-:W-:Y:S01]  /*1420*/  FFMA.FTZ R79, R78, R77.reuse, R79 ;  /* 0x0000004d4e4f7223 */ /* 0x080fe2000001004f */
[----:B------:R-:W-:Y:S01]  /*1430*/  FMUL.FTZ R91, R70, R77 ;  /* 0x0000004d465b7220 */ /* 0x000fe20000410000 */
[----:B------:R-:W-:Y:S01]  /*1440*/  FADD.FTZ R19, R82, R19 ;  /* 0x0000001352137221 */ /* 0x000fe20000010000 */
        /* <DEDUP_REMOVED lines=10> */
[----:B------:R-:W-:Y:S01]  /*14f0*/  FMUL.FTZ R83, R55, R77 ;  /* 0x0000004d37537220 */ /* 0x000fe20000410000 */
[----:B------:R-:W-:Y:S01]  /*1500*/  FFMA.FTZ R49, R49, R88, R68 ;  /* 0x0000005831317223 */ /* 0x000fe20000010044 */
[----:B------:R-:W-:Y:S01]  /*1510*/  FADD.FTZ R84, -R67, R88 ;  /* 0x0000005843547221 */ /* 0x000fe20000010100 */
        /* <DEDUP_REMOVED lines=9> */
[----:B------:R-:W-:Y:S01]  /*15b0*/  FADD.FTZ R18, R83, R18 ;  /* 0x0000001253127221 */ /* 0x000fe20000010000 */
[----:B------:R-:W0:Y:S01]  /*15c0*/  SHFL.DOWN PT, R49, R86, 0x1, 0x1f ;  /* 0x08201f0056317f89 */ /* 0x000e2200000e0000 */
[----:B------:R-:W-:Y:S01]  /*15d0*/  FFMA.FTZ R91, R10, R77, R91 ;  /* 0x0000004d0a5b7223 */ /* 0x000fe2000001005b */
[----:B------:R-:W-:Y:S01]  /*15e0*/  FFMA.FTZ R75, R8, R81, R75 ;  /* 0x00000051084b7223 */ /* 0x000fe2000001004b */
[----:B------:R-:W-:Y:S01]  /*15f0*/  FADD.FTZ R17, R80, R17 ;  /* 0x0000001150117221 */ /* 0x000fe20000010000 */
[----:B------:R-:W2:Y:S01]  /*1600*/  SHFL.DOWN PT, R88, R85, 0x1, 0x1f ;  /* 0x08201f0055587f89 */ /* 0x000ea200000e0000 */
        /* <DEDUP_REMOVED lines=26> */
[----:B0-----:R-:W-:Y:S01]  /*17b0*/  FADD.FTZ R49, R86, R89 ;  /* 0x0000005956317221 */ /* 0x001fe20000010000 */
[C---:B------:R-:W-:Y:S01]  /*17c0*/  FMUL.FTZ R89, R70.reuse, R79 ;  /* 0x0000004f46597220 */ /* 0x040fe20000410000 */
[----:B--2---:R-:W-:Y:S01]  /*17d0*/  FADD.FTZ R48, R85, R88 ;  /* 0x0000005855307221 */ /* 0x004fe20000010000 */
[----:B------:R-:W-:Y:S02]  /*17e0*/  FMUL.FTZ R88, R70, R72 ;  /* 0x0000004846587220 */ /* 0x000fe40000410000 */
[----:B------:R-:W-:Y:S01]  /*17f0*/  FMUL.FTZ R78, R78, R89 ;  /* 0x000000594e4e7220 */ /* 0x000fe20000410000 */
[----:B------:R-:W-:Y:S01]  /*1800*/  FSEL R86, R86, R49, P3 ;  /* 0x0000003156567208 */ /* 0x000fe20001800000 */
[----:B------:R-:W-:Y:S01]  /*1810*/  FMUL.FTZ R88, R87, R88 ;  /* 0x0000005857587220 */ /* 0x000fe20000410000 */
[----:B------:R0:W-:Y:S01]  /*1820*/  @!P2 STS.64 [R26+0x218], R48 ;  /* 0x000218301a00a388 */ /* 0x0001e20000000a00 */
[----:B------:R-:W-:-:S02]  /*1830*/  FFMA.FTZ R78, R9, R79, R78 ;  /* 0x0000004f094e7223 */ /* 0x000fc4000001004e */
[----:B------:R-:W-:Y:S02]  /*1840*/  FFMA.FTZ R88, R11, R72, R88 ;  /* 0x000000480b587223 */ /* 0x000fe40000010058 */
[----:B------:R-:W-:Y:S02]  /*1850*/  FADD.FTZ R13, R78, R13 ;  /* 0x0000000d4e0d7221 */ /* 0x000fe40000010000 */
        /* <DEDUP_REMOVED lines=12> */
.L_x_9995:
[----:B------:R-:W-:Y:S05]  /*1920*/  BSYNC.RECONVERGENT B0 ;  /* 0x0000000000007941 */ /* 0x000fea0003800200 */
.L_x_9994:
[----:B------:R-:W-:Y:S01]  /*1930*/  UIADD3 UR10, UPT, UPT, UR10, 0x1, URZ ;  /* 0x000000010a0a7890 */ /* 0x000fe2000fffe0ff */
[----:B------:R-:W-:Y:S01]  /*1940*/  LEA R61, P2, R2, R61, 0x2 ;  /* 0x0000003d023d7211 */ /* 0x000fe200078410ff */
[----:B------:R-:W-:Y:S01]  /*1950*/  VIADD R54, R54, 0x8 ;  /* 0x0000000836367836 */ /* 0x000fe20000000000 */
[----:B------:R-:W-:Y:S01]  /*1960*/  LEA R59, P3, R20, R59, 0x2 ;  /* 0x0000003b143b7211 */ /* 0x000fe200078610ff */
[----:B------:R-:W-:Y:S01]  /*1970*/  UISETP.NE.AND UP0, UPT, UR10, URZ, UPT ;  /* 0x000000ff0a00728c */ /* 0x000fe2000bf05270 */
[----:B------:R-:W-:Y:S02]  /*1980*/  LEA R57, P4, R22, R57, 0x2 ;  /* 0x0000003916397211 */ /* 0x000fe400078810ff */
[----:B01----:R-:W-:Y:S02]  /*1990*/  IADD3 R63, PT, PT, R63, 0x4, RZ ;  /* 0x000000043f3f7810 */ /* 0x003fe40007ffe0ff */
[----:B------:R-:W-:Y:S02]  /*19a0*/  IADD3 R23, PT, PT, R23, 0x1, RZ ;  /* 0x0000000117177810 */ /* 0x000fe40007ffe0ff */
[----:B------:R-:W-:-:S02]  /*19b0*/  IADD3 R71, PT, PT, R71, 0x1, RZ ;  /* 0x0000000147477810 */ /* 0x000fc40007ffe0ff */
[----:B------:R-:W-:Y:S02]  /*19c0*/  IADD3.X R64, PT, PT, R64, R69, RZ, P2, !PT ;  /* 0x0000004540407210 */ /* 0x000fe400017fe4ff */
[----:B------:R-:W-:Y:S02]  /*19d0*/  IADD3.X R62, PT, PT, R62, R21, RZ, P3, !PT ;  /* 0x000000153e3e7210 */ /* 0x000fe40001ffe4ff */
[----:B------:R-:W-:Y:S01]  /*19e0*/  IADD3.X R60, PT, PT, R60, R73, RZ, P4, !PT ;  /* 0x000000493c3c7210 */ /* 0x000fe200027fe4ff */
[----:B------:R-:W-:Y:S06]  /*19f0*/  BRA.U UP0, `(.L_x_9996) ;  /* 0xfffffff100507547 */ /* 0x000fec000b83ffff */
.L_x_9990:
[----:B------:R-:W-:Y:S01]  /*1a00*/  BAR.SYNC.DEFER_BLOCKING 0x0 ;  /* 0x0000000000007b1d */ /* 0x000fe20000010000 */
[----:B------:R-:W-:Y:S01]  /*1a10*/  USHF.L.U32 UR6, UR9, 0x7, URZ ;  /* 0x0000000709067899 */ /* 0x000fe200080006ff */
[----:B------:R-:W-:Y:S01]  /*1a20*/  IADD3 R30, P1, PT, R30, -0x200, RZ ;  /* 0xfffffe001e1e7810 */ /* 0x000fe20007f3e0ff */
[----:B------:R-:W-:Y:S01]  /*1a30*/  UISETP.GT.AND UP0, UPT, UR8, 0x1, UPT ;  /* 0x000000010800788c */ /* 0x000fe2000bf04270 */
[----:B------:R-:W-:Y:S01]  /*1a40*/  IADD3 R32, P2, PT, R32, -0x200, RZ ;  /* 0xfffffe0020207810 */ /* 0x000fe20007f5e0ff */
[----:B------:R-:W-:-:S03]  /*1a50*/  USHF.R.S32.HI UR7, URZ, 0x1f, UR6 ;  /* 0x0000001fff077899 */ /* 0x000fc60008011406 */
[----:B------:R-:W0:Y:S01]  /*1a60*/  LDC.64 R8, c[0x0][0x500] ;  /* 0x00014000ff087b82 */ /* 0x000e220000000a00 */
[----:B------:R-:W1:Y:S01]  /*1a70*/  LDCU.64 UR10, c[0x0][0x4f8] ;  /* 0x00009f00ff0a77ac */ /* 0x000e620008000a00 */
[----:B------:R-:W-:Y:S02]  /*1a80*/  IADD3.X R29, PT, PT, R29, -0x1, RZ, P1, !PT ;  /* 0xffffffff1d1d7810 */ /* 0x000fe40000ffe4ff */
[----:B------:R-:W-:Y:S01]  /*1a90*/  IADD3.X R31, PT, PT, R31, -0x1, RZ, P2, !PT ;  /* 0xffffffff1f1f7810 */ /* 0x000fe200017fe4ff */
[----:B------:R-:W-:-:S03]  /*1aa0*/  UMOV UR8, UR9 ;  /* 0x0000000900087c82 */ /* 0x000fc60008000000 */
[----:B------:R-:W2:Y:S08]  /*1ab0*/  LDC.64 R10, c[0x0][0x550] ;  /* 0x00015400ff0a7b82 */ /* 0x000eb00000000a00 */
[----:B------:R-:W3:Y:S01]  /*1ac0*/  LDC.64 R20, c[0x0][0x560] ;  /* 0x00015800ff147b82 */ /* 0x000ee20000000a00 */
[----:B------:R4:W-:Y:S01]  /*1ad0*/  STS.128 [R45], R16 ;  /* 0x000000102d007388 */ /* 0x0009e20000000c00 */
[----:B------:R-:W-:-:S03]  /*1ae0*/  NOP ;  /* 0x0000000000007918 */ /* 0x000fc60000000000 */
[----:B------:R-:W5:Y:S01]  /*1af0*/  LDS.128 R4, [R45] ;  /* 0x000000002d047984 */ /* 0x000f620000000c00 */
[----:B-1----:R-:W-:-:S04]  /*1b00*/  UIMAD.WIDE.U32 UR4, UR18, UR10, UR6 ;  /* 0x0000000a120472a5 */ /* 0x002fc8000f8e0006 */
[----:B------:R-:W-:Y:S01]  /*1b10*/  UIMAD UR5, UR18, UR11, UR5 ;  /* 0x0000000b120572a4 */ /* 0x000fe2000f8e0205 */
[----:B----4-:R-:W1:Y:S05]  /*1b20*/  LDC.64 R18, c[0x0][0x520] ;  /* 0x00014800ff127b82 */ /* 0x010e6a0000000a00 */
[----:B0-----:R-:W-:-:S04]  /*1b30*/  IMAD.WIDE.U32 R2, R44, R8, UR4 ;  /* 0x000000042c027e25 */ /* 0x001fc8000f8e0008 */
[----:B------:R-:W-:Y:S01]  /*1b40*/  IMAD R3, R44, R9, R3 ;  /* 0x000000092c037224 */ /* 0x000fe200078e0203 */
[C---:B--2---:R-:W-:Y:S01]  /*1b50*/  LEA R8, P0, R2.reuse, R10, 0x2 ;  /* 0x0000000a02087211 */ /* 0x044fe200078010ff */
[----:B------:R-:W0:Y:S03]  /*1b60*/  LDCU.64 UR4, c[0x0][0x518] ;  /* 0x0000a300ff0477ac */ /* 0x000e260008000a00 */
[----:B------:R-:W-:-:S03]  /*1b70*/  LEA.HI.X R9, R2, R11, R3, 0x2, P0 ;  /* 0x0000000b02097211 */ /* 0x000fc600000f1403 */
[----:B------:R-:W-:Y:S01]  /*1b80*/  IMAD.WIDE.U32 R2, R35, 0x10, R8 ;  /* 0x0000001023027825 */ /* 0x000fe200078e0008 */
[----:B0-----:R-:W-:-:S04]  /*1b90*/  UIMAD.WIDE.U32 UR6, UR18, UR4, UR6 ;  /* 0x00000004120672a5 */ /* 0x001fc8000f8e0006 */
[----:B------:R-:W-:Y:S01]  /*1ba0*/  UIMAD UR7, UR18, UR5, UR7 ;  /* 0x00000005120772a4 */ /* 0x000fe2000f8e0207 */
[----:B-----5:R3:W-:Y:S01]  /*1bb0*/  STG.E.128 desc[UR16][R2.64], R4 ;  /* 0x0000000402007986 */ /* 0x0207e2000c101d10 */
[----:B------:R-:W-:Y:S04]  /*1bc0*/  BAR.SYNC.DEFER_BLOCKING 0x0 ;  /* 0x0000000000007b1d */ /* 0x000fe80000010000 */
[----:B-1----:R-:W-:-:S04]  /*1bd0*/  IMAD.WIDE.U32 R16, R44, R18, UR6 ;  /* 0x000000062c107e25 */ /* 0x002fc8000f8e0012 */
[----:B------:R-:W-:Y:S01]  /*1be0*/  IMAD R17, R44, R19, R17 ;  /* 0x000000132c117224 */ /* 0x000fe200078e0211 */
[----:B---3--:R-:W-:-:S04]  /*1bf0*/  LEA R2, P0, R16, R20, 0x2 ;  /* 0x0000001410027211 */ /* 0x008fc800078010ff */
[----:B------:R-:W-:Y:S02]  /*1c00*/  LEA.HI.X R3, R16, R21, R17, 0x2, P0 ;  /* 0x0000001510037211 */ /* 0x000fe400000f1411 */
[----:B------:R-:W-:Y:S01]  /*1c10*/  IADD3 R28, P0, PT, R28, -0x200, RZ ;  /* 0xfffffe001c1c7810 */ /* 0x000fe20007f1e0ff */
[----:B------:R-:W-:Y:S01]  /*1c20*/  IMAD.WIDE.U32 R2, R35, 0x10, R2 ;  /* 0x0000001023027825 */ /* 0x000fe200078e0002 */
[----:B------:R0:W-:Y:S01]  /*1c30*/  STS.128 [R45], R12 ;  /* 0x0000000c2d007388 */ /* 0x0001e20000000c00 */
[----:B------:R-:W-:-:S03]  /*1c40*/  NOP ;  /* 0x0000000000007918 */ /* 0x000fc60000000000 */
[----:B------:R-:W1:Y:S01]  /*1c50*/  LDS.128 R8, [R45] ;  /* 0x000000002d087984 */ /* 0x000e620000000c00 */
[----:B------:R-:W-:Y:S01]  /*1c60*/  IADD3.X R27, PT, PT, R27, -0x1, RZ, P0, !PT ;  /* 0xffffffff1b1b7810 */ /* 0x000fe200007fe4ff */
[----:B0-----:R-:W-:-:S04]  /*1c70*/  FADD.FTZ R12, R37, R12 ;  /* 0x0000000c250c7221 */ /* 0x001fc80000010000 */
[----:B------:R-:W-:-:S04]  /*1c80*/  FADD.FTZ R13, R12, R13 ;  /* 0x0000000d0c0d7221 */ /* 0x000fc80000010000 */
[----:B------:R-:W-:-:S04]  /*1c90*/  FADD.FTZ R14, R13, R14 ;  /* 0x0000000e0d0e7221 */ /* 0x000fc80000010000 */
[----:B------:R-:W-:Y:S01]  /*1ca0*/  FADD.FTZ R37, R14, R15 ;  /* 0x0000000f0e257221 */ /* 0x000fe20000010000 */
[----:B-1----:R0:W-:Y:S01]  /*1cb0*/  STG.E.128 desc[UR16][R2.64], R8 ;  /* 0x0000000802007986 */ /* 0x0021e2000c101d10 */
[----:B------:R-:W-:Y:S05]  /*1cc0*/  BRA.U UP0, `(.L_x_9997) ;  /* 0xffffffe900607547 */ /* 0x000fea000b83ffff */
.L_x_9989:
[----:B------:R-:W1:Y:S01]  /*1cd0*/  LDC.64 R6, c[0x0][0x548] ;  /* 0x00015200ff067b82 */ /* 0x000e620000000a00 */
[----:B------:R-:W2:Y:S01]  /*1ce0*/  S2R R19, SR_TID.X ;  /* 0x0000000000137919 */ /* 0x000ea20000002100 */
[----:B------:R-:W2:Y:S06]  /*1cf0*/  LDCU UR7, c[0x0][0x38c] ;  /* 0x00007180ff0777ac */ /* 0x000eac0008000800 */
[----:B0-----:R-:W0:Y:S01]  /*1d00*/  LDC.64 R8, c[0x0][0x568] ;  /* 0x00015a00ff087b82 */ /* 0x001e220000000a00 */
        /* <DEDUP_REMOVED lines=30> */
.L_x_9999:
[----:B------:R-:W-:Y:S05]  /*1ef0*/  BSYNC.RECONVERGENT B0 ;  /* 0x0000000000007941 */ /* 0x000fea0003800200 */
.L_x_9998:
        /* <DEDUP_REMOVED lines=26> */
.L_x_10001:
[----:B------:R-:W-:Y:S05]  /*20a0*/  BSYNC.RECONVERGENT B0 ;  /* 0x0000000000007941 */ /* 0x000fea0003800200 */
.L_x_10000:
        /* <DEDUP_REMOVED lines=22> */
.L_x_10003:
        /* <DEDUP_REMOVED lines=51> */
.L_x_10002:
[----:B------:R-:W-:Y:S05]  /*2540*/  EXIT ;  /* 0x000000000000794d */ /* 0x000fea0003800000 */
.L_x_10004:
        /* <DEDUP_REMOVED lines=11> */
.L_x_10553:


//--------------------- .text._Z25selective_scan_bwd_kernelI32Selective_Scan_bwd_kernel_traitsILi32ELi4ELb1ELb0ELb0ELb0ELb1EffEEv12SSMParamsBwd --------------------------
	.section	.text._Z25selective_scan_bwd_kernelI32Selective_Scan_bwd_kernel_traitsILi32ELi4ELb1ELb0ELb0ELb0ELb1EffEEv12SSMParamsBwd,"ax",@progbits
	.align	128
        .global         _Z25selective_scan_bwd_kernelI32Selective_Scan_bwd_kernel_traitsILi32ELi4ELb1ELb0ELb0ELb0ELb1EffEEv12SSMParamsBwd
        .type           _Z25selective_scan_bwd_kernelI32Selective_Scan_bwd_kernel_traitsILi32ELi4ELb1ELb0ELb0ELb0ELb1EffEEv12SSMParamsBwd,@function
        .size           _Z25selective_scan_bwd_kernelI32Selective_Scan_bwd_kernel_traitsILi32ELi4ELb1ELb0ELb0ELb0ELb1EffEEv12SSMParamsBwd,(.L_x_10554 - _Z25selective_scan_bwd_kernelI32Selective_Scan_bwd_kernel_traitsILi32ELi4ELb1ELb0ELb0ELb0ELb1EffEEv12SSMParamsBwd)
        .other          _Z25selective_scan_bwd_kernelI32Selective_Scan_bwd_kernel_traitsILi32ELi4ELb1ELb0ELb0ELb0ELb1EffEEv12SSMParamsBwd,@"STO_CUDA_ENTRY STV_DEFAULT"
_Z25selective_scan_bwd_kernelI32Selective_Scan_bwd_kernel_traitsILi32ELi4ELb1ELb0ELb0ELb0ELb1EffEEv12SSMParamsBwd:
.text._Z25selective_scan_bwd_kernelI32Selective_Scan_bwd_kernel_traitsILi32ELi4ELb1ELb0ELb0ELb0ELb1EffEEv12SSMParamsBwd:
        /* <DEDUP_REMOVED lines=35> */
[----:B------:R-:W-:-:S02]  /*0230*/  MOV R5, UR5 ;  /* 0x0000000500057c02 */ /* 0x000fc40008000f00 */
[----:B------:R-:W-:Y:S01]  /*0240*/  MOV R5, UR9 ;  /* 0x0000000900057c02 */ /* 0x000fe20008000f00 */
[----:B------:R-:W0:Y:S01]  /*0250*/  @P0 LDC R18, c[0x0][0x38c] ;  /* 0x0000e300ff120b82 */ /* 0x000e220000000800 */
[----:B------:R-:W-:Y:S01]  /*0260*/  MOV R7, UR8 ;  /* 0x0000000800077c02 */ /* 0x000fe20008000f00 */
[----:B------:R-:W2:Y:S01]  /*0270*/  LDCU.64 UR8, c[0x0][0x3b8] ;  /* 0x00007700ff0877ac */ /* 0x000ea20008000a00 */
[----:B------:R-:W-:-:S05]  /*0280*/  MOV R4, UR4 ;  /* 0x0000000400047c02 */ /* 0x000fca0008000f00 */
[----:B------:R-:W3:Y:S01]  /*0290*/  @P0 LDC.64 R8, c[0x0][0x480] ;  /* 0x00012000ff080b82 */ /* 0x000ee20000000a00 */
[----:B------:R-:W-:Y:S01]  /*02a0*/  IMAD.WIDE.U32 R4, R0, UR10, R4 ;  /* 0x0000000a00047c25 */ /* 0x000fe2000f8e0004 */
[----:B----4-:R-:W-:-:S03]  /*02b0*/  LEA R13, R14, 0xffffff80, 0x7 ;  /* 0xffffff800e0d7811 */ /* 0x010fc600078e38ff */
[C---:B------:R-:W-:Y:S01]  /*02c0*/  IMAD R12, R0.reuse, UR11, R5 ;  /* 0x0000000b000c7c24 */ /* 0x040fe2000f8e0205 */
[----:B------:R-:W4:Y:S01]  /*02d0*/  LDCU.64 UR10, c[0x0][0x3d8] ;  /* 0x00007b00ff0a77ac */ /* 0x000f220008000a00 */
[----:B-1----:R-:W-:Y:S01]  /*02e0*/  @P0 IMAD R3, R3, UR18, R0 ;  /* 0x0000001203030c24 */ /* 0x002fe2000f8e0200 */
[----:B------:R-:W1:Y:S01]  /*02f0*/  LDC.64 R24, c[0x0][0x460] ;  /* 0x00011800ff187b82 */ /* 0x000e620000000a00 */
[----:B--2---:R-:W-:Y:S01]  /*0300*/  UIMAD.WIDE.U32 UR4, UR18, UR6, URZ ;  /* 0x00000006120472a5 */ /* 0x004fe2000f8e00ff */
[----:B------:R-:W-:Y:S01]  /*0310*/  IADD3 R19, P3, PT, R13, R4, RZ ;  /* 0x000000040d137210 */ /* 0x000fe20007f7e0ff */
[----:B------:R-:W-:-:S05]  /*0320*/  IMAD.WIDE.U32 R6, R0, UR14, R6 ;  /* 0x0000000e00067c25 */ /* 0x000fca000f8e0006 */
[----:B------:R-:W2:Y:S01]  /*0330*/  LDC.64 R26, c[0x0][0x468] ;  /* 0x00011a00ff1a7b82 */ /* 0x000ea20000000a00 */
[----:B------:R-:W-:Y:S01]  /*0340*/  @P0 IMAD R3, R3, R14, RZ ;  /* 0x0000000e03030224 */ /* 0x000fe200078e02ff */
[----:B------:R-:W-:Y:S01]  /*0350*/  UIMAD UR5, UR18, UR7, UR5 ;  /* 0x00000007120572a4 */ /* 0x000fe2000f8e0205 */
[----:B------:R-:W-:-:S05]  /*0360*/  IMAD.WIDE.U32 R4, R0, UR8, RZ ;  /* 0x0000000800047c25 */ /* 0x000fca000f8e00ff */
[----:B------:R-:W2:Y:S01]  /*0370*/  LDC.64 R28, c[0x0][0x528] ;  /* 0x00014a00ff1c7b82 */ /* 0x000ea20000000a00 */
[----:B0-----:R-:W-:Y:S01]  /*0380*/  @P0 IMAD R11, R3, R18, RZ ;  /* 0x00000012030b0224 */ /* 0x001fe200078e02ff */
[----:B------:R-:W-:Y:S01]  /*0390*/  IADD3 R15, P2, PT, R13, R6, RZ ;  /* 0x000000060d0f7210 */ /* 0x000fe20007f5e0ff */
[----:B------:R-:W-:Y:S01]  /*03a0*/  IMAD R5, R0, UR9, R5 ;  /* 0x0000000900057c24 */ /* 0x000fe2000f8e0205 */
[----:B------:R-:W-:Y:S01]  /*03b0*/  LEA R3, P4, R4, R20, 0x2 ;  /* 0x0000001404037211 */ /* 0x000fe200078810ff */
[C---:B------:R-:W-:Y:S02]  /*03c0*/  IMAD R10, R0.reuse, UR15, R7 ;  /* 0x0000000f000a7c24 */ /* 0x040fe4000f8e0207 */
[----:B------:R-:W-:Y:S01]  /*03d0*/  IMAD.WIDE.U32 R6, R0, R16, UR4 ;  /* 0x0000000400067e25 */ /* 0x000fe2000f8e0010 */
[----:B------:R-:W-:Y:S02]  /*03e0*/  CS2R R52, SRZ ;  /* 0x0000000000347805 */ /* 0x000fe4000001ff00 */
[----:B------:R-:W-:-:S02]  /*03f0*/  ISETP.GE.AND P1, PT, R14, 0x1, PT ;  /* 0x000000010e00780c */ /* 0x000fc40003f26270 */
[----:B------:R-:W-:Y:S01]  /*0400*/  LEA.HI.X R4, R4, R21, R5, 0x2, P4 ;  /* 0x0000001504047211 */ /* 0x000fe200020f1405 */
[----:B---3--:R-:W-:Y:S01]  /*0410*/  @P0 IMAD.WIDE R52, R11, 0x8, R8 ;  /* 0x000000080b340825 */ /* 0x008fe200078e0208 */
[----:B------:R-:W-:Y:S02]  /*0420*/  SHF.R.S32.HI R5, RZ, 0x1f, R13 ;  /* 0x0000001fff057819 */ /* 0x000fe4000001140d */
[----:B------:R-:W-:Y:S01]  /*0430*/  IADD3 R13, P0, PT, R13, R6, RZ ;  /* 0x000000060d0d7210 */ /* 0x000fe20007f1e0ff */
[C---:B------:R-:W-:Y:S02]  /*0440*/  IMAD R8, R0.reuse, R17, R7 ;  /* 0x0000001100087224 */ /* 0x040fe400078e0207 */
[C---:B----4-:R-:W-:Y:S01]  /*0450*/  IMAD.WIDE.U32 R6, R0.reuse, UR10, RZ ;  /* 0x0000000a00067c25 */ /* 0x050fe2000f8e00ff */
[C---:B------:R-:W-:Y:S02]  /*0460*/  IADD3.X R12, PT, PT, R5.reuse, R12, RZ, P3, !PT ;  /* 0x0000000c050c7210 */ /* 0x040fe40001ffe4ff */
[C---:B------:R-:W-:Y:S01]  /*0470*/  IADD3.X R10, PT, PT, R5.reuse, R10, RZ, P2, !PT ;  /* 0x0000000a050a7210 */ /* 0x040fe200017fe4ff */
[----:B------:R-:W-:Y:S01]  /*0480*/  IMAD R7, R0, UR11, R7 ;  /* 0x0000000b00077c24 */ /* 0x000fe2000f8e0207 */
[----:B------:R-:W-:-:S02]  /*0490*/  IADD3.X R8, PT, PT, R5, R8, RZ, P0, !PT ;  /* 0x0000000805087210 */ /* 0x000fc400007fe4ff */
[C---:B------:R-:W-:Y:S02]  /*04a0*/  LEA R5, P0, R6.reuse, R22, 0x2 ;  /* 0x0000001606057211 */ /* 0x040fe400078010ff */
[----:B-1----:R-:W-:Y:S02]  /*04b0*/  LEA R18, P2, R19, R24, 0x2 ;  /* 0x0000001813127211 */ /* 0x002fe400078410ff */
[----:B--2---:R-:W-:Y:S02]  /*04c0*/  LEA R14, P3, R15, R26, 0x2 ;  /* 0x0000001a0f0e7211 */ /* 0x004fe400078610ff */
[----:B------:R-:W-:Y:S02]  /*04d0*/  LEA R16, P4, R13, R28, 0x2 ;  /* 0x0000001c0d107211 */ /* 0x000fe400078810ff */
[----:B------:R-:W-:Y:S01]  /*04e0*/  LEA.HI.X R6, R6, R23, R7, 0x2, P0 ;  /* 0x0000001706067211 */ /* 0x000fe200000f1407 */
[----:B------:R-:W-:Y:S01]  /*04f0*/  HFMA2 R7, -RZ, RZ, 0, 0 ;  /* 0x00000000ff077431 */ /* 0x000fe200000001ff */
[----:B------:R-:W-:-:S02]  /*0500*/  LEA.HI.X R19, R19, R25, R12, 0x2, P2 ;  /* 0x0000001913137211 */ /* 0x000fc400010f140c */
[----:B------:R-:W-:Y:S02]  /*0510*/  LEA.HI.X R15, R15, R27, R10, 0x2, P3 ;  /* 0x0000001b0f0f7211 */ /* 0x000fe400018f140a */
        /* <DEDUP_REMOVED lines=13> */
[----:B------:R-:W-:Y:S01]  /*05f0*/  IMAD R11, R0, UR7, R13 ;  /* 0x00000007000b7c24 */ /* 0x000fe2000f8e020d */
[----:B------:R-:W-:Y:S02]  /*0600*/  MOV R13, R19 ;  /* 0x00000013000d7202 */ /* 0x000fe40000000f00 */
[----:B------:R-:W-:Y:S02]  /*0610*/  MOV R19, UR4 ;  /* 0x0000000400137c02 */ /* 0x000fe40008000f00 */
[----:B----4-:R-:W-:Y:S02]  /*0620*/  LEA R10, P0, R12, R20, 0x2 ;  /* 0x000000140c0a7211 */ /* 0x010fe400078010ff */
[----:B-1----:R-:W-:Y:S02]  /*0630*/  IADD3 R48, PT, PT, R8, 0x200, RZ ;  /* 0x0000020008307810 */ /* 0x002fe40007ffe0ff */
[----:B------:R-:W-:Y:S02]  /*0640*/  LEA.HI.X R11, R12, R21, R11, 0x2, P0 ;  /* 0x000000150c0b7211 */ /* 0x000fe400000f140b */
[----:B------:R-:W-:-:S02]  /*0650*/  MOV R12, R18 ;  /* 0x00000012000c7202 */ /* 0x000fc40000000f00 */
[C---:B------:R-:W-:Y:S02]  /*0660*/  LOP3.LUT R18, R8.reuse, 0x1f, RZ, 0xc0, !PT ;  /* 0x0000001f08127812 */ /* 0x040fe400078ec0ff */
[----:B---3--:R-:W-:-:S07]  /*0670*/  LEA R49, R8, R19, 0x2 ;  /* 0x0000001308317211 */ /* 0x008fce00078e10ff */
.L_x_10014:
[----:B------:R-:W-:Y:S01]  /*0680*/  BAR.SYNC.DEFER_BLOCKING 0x0 ;  /* 0x0000000000007b1d */ /* 0x000fe20000010000 */
[----:B0-----:R-:W-:-:S05]  /*0690*/  IMAD.WIDE.U32 R28, R8, 0x10, R12 ;  /* 0x00000010081c7825 */ /* 0x001fca00078e000c */
[----:B------:R-:W0:Y:S01]  /*06a0*/  S2R R54, SR_LANEID ;  /* 0x0000000000367919 */ /* 0x000e220000000000 */
[C---:B------:R-:W-:Y:S01]  /*06b0*/  IMAD.WIDE.U32 R24, R8.reuse, 0x10, R14 ;  /* 0x0000001008187825 */ /* 0x040fe200078e000e */
[----:B------:R-:W1:Y:S01]  /*06c0*/  LDCU.128 UR12, c[0x0][0x410] ;  /* 0x00008200ff0c77ac */ /* 0x000e620008000c00 */
[----:B------:R-:W2:Y:S02]  /*06d0*/  LDC.64 R42, c[0x0][0x478] ;  /* 0x00011e00ff2a7b82 */ /* 0x000ea40000000a00 */
[----:B------:R-:W-:Y:S01]  /*06e0*/  IMAD.WIDE.U32 R32, R8, 0x10, R16 ;  /* 0x0000001008207825 */ /* 0x000fe200078e0010 */
[----:B------:R-:W-:Y:S01]  /*06f0*/  UIADD3 UR19, UPT, UPT, UR8, -0x1, URZ ;  /* 0xffffffff08137890 */ /* 0x000fe2000fffe0ff */
[----:B------:R-:W-:Y:S01]  /*0700*/  UMOV UR5, URZ ;  /* 0x000000ff00057c82 */ /* 0x000fe20008000000 */
[----:B------:R-:W3:Y:S03]  /*0710*/  LDCU.64 UR10, c[0x0][0x508] ;  /* 0x0000a100ff0a77ac */ /* 0x000ee60008000a00 */
[----:B------:R-:W4:Y:S01]  /*0720*/  LDC.64 R64, c[0x0][0x558] ;  /* 0x00015600ff407b82 */ /* 0x000f220000000a00 */
[----:B------:R-:W3:Y:S01]  /*0730*/  LDCU.64 UR20, c[0x0][0x490] ;  /* 0x00009200ff1477ac */ /* 0x000ee20008000a00 */
[----:B------:R-:W3:Y:S01]  /*0740*/  LDG.E.128 R28, desc[UR16][R28.64] ;  /* 0x000000101c1c7981 */ /* 0x000ee2000c1e1d00 */
[----:B0-----:R-:W-:-:S05]  /*0750*/  LEA R51, R54, R19, 0x4 ;  /* 0x0000001336337211 */ /* 0x001fca00078e20ff */
[----:B---3--:R0:W-:Y:S01]  /*0760*/  STS.128 [R51], R28 ;  /* 0x0000001c33007388 */ /* 0x0081e20000000c00 */
[----:B------:R-:W-:-:S03]  /*0770*/  NOP ;  /* 0x0000000000007918 */ /* 0x000fc60000000000 */
[----:B------:R-:W-:Y:S01]  /*0780*/  LDS.128 R20, [R51] ;  /* 0x0000000033147984 */ /* 0x000fe20000000c00 */
[----:B------:R-:W-:Y:S01]  /*0790*/  BAR.SYNC.DEFER_BLOCKING 0x0 ;  /* 0x0000000000007b1d */ /* 0x000fe20000010000 */
[----:B------:R-:W-:-:S07]  /*07a0*/  USHF.L.U32 UR4, UR19, 0x7, URZ ;  /* 0x0000000713047899 */ /* 0x000fce00080006ff */
[----:B0-----:R-:W0:Y:S01]  /*07b0*/  LDC.64 R28, c[0x0][0x488] ;  /* 0x00012200ff1c7b82 */ /* 0x001e220000000a00 */
[----:B------:R-:W3:Y:S04]  /*07c0*/  LDG.E.128 R24, desc[UR16][R24.64] ;  /* 0x0000001018187981 */ /* 0x000ee8000c1e1d00 */
[----:B---3--:R3:W-:Y:S01]  /*07d0*/  STS.128 [R51], R24 ;  /* 0x0000001833007388 */ /* 0x0087e20000000c00 */
[----:B------:R-:W-:-:S03]  /*07e0*/  NOP ;  /* 0x0000000000007918 */ /* 0x000fc60000000000 */
[----:B------:R-:W-:Y:S01]  /*07f0*/  LDS.128 R36, [R51] ;  /* 0x0000000033247984 */ /* 0x000fe20000000c00 */
[----:B------:R-:W-:Y:S06]  /*0800*/  BAR.SYNC.DEFER_BLOCKING 0x0 ;  /* 0x0000000000007b1d */ /* 0x000fec0000010000 */
[----:B------:R-:W2:Y:S01]  /*0810*/  LDG.E.128 R32, desc[UR16][R32.64] ;  /* 0x0000001020207981 */ /* 0x000ea2000c1e1d00 */
[----:B-1----:R-:W-:-:S04]  /*0820*/  UIMAD.WIDE.U32 UR6, UR18, UR12, UR4 ;  /* 0x0000000c120672a5 */ /* 0x002fc8000f8e0004 */
[----:B------:R-:W-:Y:S02]  /*0830*/  UIMAD UR9, UR18, UR13, UR7 ;  /* 0x0000000d120972a4 */ /* 0x000fe4000f8e0207 */
[----:B---3--:R-:W-:Y:S02]  /*0840*/  MOV R25, UR7 ;  /* 0x0000000700197c02 */ /* 0x008fe40008000f00 */
        /* <DEDUP_REMOVED lines=8> */
[----:B--2---:R1:W-:Y:S01]  /*08d0*/  STS.128 [R51], R32 ;  /* 0x0000002033007388 */ /* 0x0043e20000000c00 */
[----:B------:R-:W-:-:S03]  /*08e0*/  NOP ;  /* 0x0000000000007918 */ /* 0x000fc60000000000 */
[----:B------:R-:W-:Y:S01]  /*08f0*/  LDS.128 R24, [R51] ;  /* 0x0000000033187984 */ /* 0x000fe20000000c00 */
[----:B------:R-:W-:Y:S06]  /*0900*/  BAR.SYNC.DEFER_BLOCKING 0x0 ;  /* 0x0000000000007b1d */ /* 0x000fec0000010000 */
[----:B------:R-:W2:Y:S01]  /*0910*/  LDG.E.128 R28, desc[UR16][R28.64] ;  /* 0x000000101c1c7981 */ /* 0x000ea2000c1e1d00 */
[----:B0-----:R-:W-:-:S04]  /*0920*/  UIMAD.WIDE.U32 UR6, UR18, UR12, UR4 ;  /* 0x0000000c120672a5 */ /* 0x001fc8000f8e0004 */
[----:B------:R-:W-:Y:S02]  /*0930*/  UIMAD UR9, UR18, UR13, UR7 ;  /* 0x0000000d120972a4 */ /* 0x000fe4000f8e0207 */
[----:B------:R-:W-:Y:S02]  /*0940*/  MOV R41, UR7 ;  /* 0x0000000700297c02 */ /* 0x000fe40008000f00 */
[----:B------:R-:W-:Y:S02]  /*0950*/  MOV R40, UR6 ;  /* 0x0000000600287c02 */ /* 0x000fe40008000f00 */
[----:B------:R-:W-:-:S03]  /*0960*/  MOV R41, UR9 ;  /* 0x0000000900297c02 */ /* 0x000fc60008000f00 */
[----:B-1----:R-:W-:-:S04]  /*0970*/  IMAD.WIDE.U32 R32, R0, UR14, R40 ;  /* 0x0000000e00207c25 */ /* 0x002fc8000f8e0028 */
[----:B------:R-:W-:Y:S01]  /*0980*/  IMAD R33, R0, UR15, R33 ;  /* 0x0000000f00217c24 */ /* 0x000fe2000f8e0221 */
[----:B------:R-:W-:-:S04]  /*0990*/  LEA R40, P0, R32, R42, 0x2 ;  /* 0x0000002a20287211 */ /* 0x000fc800078010ff */
[----:B------:R-:W-:-:S03]  /*09a0*/  LEA.HI.X R41, R32, R43, R33, 0x2, P0 ;  /* 0x0000002b20297211 */ /* 0x000fc600000f1421 */
[----:B------:R-:W-:Y:S01]  /*09b0*/  IMAD.WIDE.U32 R40, R8, 0x10, R40 ;  /* 0x0000001008287825 */ /* 0x000fe200078e0028 */
[----:B--2---:R-:W-:Y:S01]  /*09c0*/  STS.128 [R51], R28 ;  /* 0x0000001c33007388 */ /* 0x004fe20000000c00 */
[----:B------:R-:W-:-:S03]  /*09d0*/  NOP ;  /* 0x0000000000007918 */ /* 0x000fc60000000000 */
[----:B------:R-:W0:Y:S01]  /*09e0*/  LDS.128 R32, [R51] ;  /* 0x0000000033207984 */ /* 0x000e220000000c00 */
[----:B------:R-:W-:Y:S06]  /*09f0*/  BAR.SYNC.DEFER_BLOCKING 0x0 ;  /* 0x0000000000007b1d */ /* 0x000fec0000010000 */
[----:B------:R-:W2:Y:S01]  /*0a00*/  LDG.E.128 R40, desc[UR16][R40.64] ;  /* 0x0000001028287981 */ /* 0x000ea2000c1e1d00 */
[----:B------:R-:W-:Y:S02]  /*0a10*/  UIMAD.WIDE.U32 UR6, UR18, UR10, UR4 ;  /* 0x0000000a120672a5 */ /* 0x000fe4000f8e0004 */
[----:B------:R-:W-:-:S02]  /*0a20*/  UISETP.NE.U32.AND UP0, UPT, UR20, URZ, UPT ;  /* 0x000000ff1400728c */ /* 0x000fc4000bf05070 */
[----:B------:R-:W-:Y:S02]  /*0a30*/  UIMAD UR7, UR18, UR11, UR7 ;  /* 0x0000000b120772a4 */ /* 0x000fe4000f8e0207 */
[----:B------:R-:W-:Y:S01]  /*0a40*/  UISETP.NE.AND.EX UP0, UPT, UR21, URZ, UPT, UP0 ;  /* 0x000000ff1500728c */ /* 0x000fe2000bf05300 */
[----:B------:R-:W1:Y:S01]  /*0a50*/  LDCU UR10, c[0x0][0x38c] ;  /* 0x00007180ff0a77ac */ /* 0x000e620008000800 */
[----:B0-----:R-:W-:Y:S01]  /*0a60*/  FMUL.FTZ R44, R32, -1.4426950216293334961 ;  /* 0xbfb8aa3b202c7820 */ /* 0x001fe20000410000 */
[----:B------:R-:W-:Y:S01]  /*0a70*/  FMUL.FTZ R46, R33, -1.4426950216293334961 ;  /* 0xbfb8aa3b212e7820 */ /* 0x000fe20000410000 */
[----:B------:R-:W-:Y:S01]  /*0a80*/  FMUL.FTZ R47, R34, -1.4426950216293334961 ;  /* 0xbfb8aa3b222f7820 */ /* 0x000fe20000410000 */
[----:B------:R-:W-:-:S03]  /*0a90*/  FMUL.FTZ R56, R35, -1.4426950216293334961 ;  /* 0xbfb8aa3b23387820 */ /* 0x000fc60000410000 */
[----:B------:R-:W0:Y:S08]  /*0aa0*/  MUFU.EX2 R44, R44 ;  /* 0x0000002c002c7308 */ /* 0x000e300000000800 */
[----:B------:R-:W3:Y:S08]  /*0ab0*/  MUFU.EX2 R46, R46 ;  /* 0x0000002e002e7308 */ /* 0x000ef00000000800 */
[----:B------:R-:W4:Y:S01]  /*0ac0*/  MUFU.EX2 R47, R47 ;  /* 0x0000002f002f7308 */ /* 0x000f220000000800 */
[----:B0-----:R-:W-:-:S07]  /*0ad0*/  FADD.FTZ R45, R44, 1 ;  /* 0x3f8000002c2d7421 */ /* 0x001fce0000010000 */
[----:B------:R-:W0:Y:S01]  /*0ae0*/  MUFU.EX2 R56, R56 ;  /* 0x0000003800387308 */ /* 0x000e220000000800 */
[----:B---3--:R-:W-:-:S07]  /*0af0*/  FADD.FTZ R58, R46, 1 ;  /* 0x3f8000002e3a7421 */ /* 0x008fce0000010000 */
[----:B------:R-:W-:Y:S01]  /*0b00*/  MUFU.RCP R58, R58 ;  /* 0x0000003a003a7308 */ /* 0x000fe20000001000 */
[----:B----4-:R-:W-:-:S07]  /*0b10*/  FADD.FTZ R44, R47, 1 ;  /* 0x3f8000002f2c7421 */ /* 0x010fce0000010000 */
[----:B------:R-:W-:Y:S01]  /*0b20*/  MUFU.RCP R59, R44 ;  /* 0x0000002c003b7308 */ /* 0x000fe20000001000 */
[----:B0-----:R-:W-:-:S07]  /*0b30*/  FADD.FTZ R46, R56, 1 ;  /* 0x3f800000382e7421 */ /* 0x001fce0000010000 */
[----:B------:R-:W0:Y:S08]  /*0b40*/  MUFU.RCP R55, R45 ;  /* 0x0000002d00377308 */ /* 0x000e300000001000 */
[----:B------:R-:W3:Y:S01]  /*0b50*/  MUFU.RCP R62, R46 ;  /* 0x0000002e003e7308 */ /* 0x000ee20000001000 */
[----:B0-----:R-:W-:-:S04]  /*0b60*/  FADD.FTZ R47, -R55, 1 ;  /* 0x3f800000372f7421 */ /* 0x001fc80000010100 */
[----:B------:R-:W-:Y:S01]  /*0b70*/  FFMA.FTZ R47, R32, R47, 1 ;  /* 0x3f800000202f7423 */ /* 0x000fe2000001002f */
[----:B---3--:R-:W-:-:S04]  /*0b80*/  FADD.FTZ R56, -R62, 1 ;  /* 0x3f8000003e387421 */ /* 0x008fc80000010100 */
[----:B------:R-:W-:Y:S01]  /*0b90*/  FFMA.FTZ R56, R35, R56, 1 ;  /* 0x3f80000023387423 */ /* 0x000fe20000010038 */
[----:B--2---:R0:W-:Y:S01]  /*0ba0*/  STS.128 [R51], R40 ;  /* 0x0000002833007388 */ /* 0x0041e20000000c00 */
[----:B------:R-:W-:-:S03]  /*0bb0*/  NOP ;  /* 0x0000000000007918 */ /* 0x000fc60000000000 */
[----:B------:R-:W2:Y:S01]  /*0bc0*/  LDS.128 R28, [R51] ;  /* 0x00000000331c7984 */ /* 0x000ea20000000c00 */
[----:B0-----:R-:W-:Y:S01]  /*0bd0*/  FADD.FTZ R41, -R59, 1 ;  /* 0x3f8000003b297421 */ /* 0x001fe20000010100 */
[----:B------:R-:W-:-:S03]  /*0be0*/  FADD.FTZ R40, -R58, 1 ;  /* 0x3f8000003a287421 */ /* 0x000fc60000010100 */
[----:B------:R-:W-:Y:S01]  /*0bf0*/  FFMA.FTZ R43, R34, R41, 1 ;  /* 0x3f800000222b7423 */ /* 0x000fe20000010029 */
[----:B------:R-:W-:Y:S01]  /*0c00*/  FFMA.FTZ R42, R33, R40, 1 ;  /* 0x3f800000212a7423 */ /* 0x000fe20000010028 */
        /* <DEDUP_REMOVED lines=20> */
[----:B------:R-:W3:Y:S01]  /*0d50*/  LDS.128 R44, [R51] ;  /* 0x00000000332c7984 */ /* 0x000ee20000000c00 */
[----:B0-----:R-:W-:-:S04]  /*0d60*/  IMAD.WIDE.U32 R60, R0, R56, UR6 ;  /* 0x00000006003c7e25 */ /* 0x001fc8000f8e0038 */
[----:B------:R-:W-:Y:S01]  /*0d70*/  IMAD R57, R0, R57, R61 ;  /* 0x0000003900397224 */ /* 0x000fe200078e023d */
[----:B------:R-:W-:Y:S01]  /*0d80*/  LEA R56, P0, R60, R64, 0x2 ;  /* 0x000000403c387211 */ /* 0x000fe200078010ff */
[----:B--2--5:R-:W-:-:S03]  /*0d90*/  FADD.FTZ R41, R36, R2 ;  /* 0x0000000224297221 */ /* 0x024fc60000010000 */
[----:B------:R-:W-:Y:S01]  /*0da0*/  LEA.HI.X R57, R60, R65, R57, 0x2, P0 ;  /* 0x000000413c397211 */ /* 0x000fe200000f1439 */
[--C-:B------:R-:W-:Y:S01]  /*0db0*/  FADD.FTZ R40, R37, R2.reuse ;  /* 0x0000000225287221 */ /* 0x100fe20000010000 */
[--C-:B------:R-:W-:Y:S01]  /*0dc0*/  FADD.FTZ R43, R38, R2.reuse ;  /* 0x00000002262b7221 */ /* 0x100fe20000010000 */
[----:B------:R-:W-:Y:S01]  /*0dd0*/  FADD.FTZ R42, R39, R2 ;  /* 0x00000002272a7221 */ /* 0x000fe20000010000 */
[----:B------:R-:W-:-:S05]  /*0de0*/  IMAD.WIDE.U32 R56, R8, 0x10, R56 ;  /* 0x0000001008387825 */ /* 0x000fca00078e0038 */
[----:B---3--:R0:W-:Y:S01]  /*0df0*/  STG.E.128 desc[UR16][R56.64], R44 ;  /* 0x0000002c38007986 */ /* 0x0081e2000c101d10 */
        /* <DEDUP_REMOVED lines=9> */
[----:B------:R-:W3:Y:S01]  /*0e90*/  LDS.128 R32, [R51] ;  /* 0x0000000033207984 */ /* 0x000ee20000000c00 */
[----:B-1----:R-:W-:-:S04]  /*0ea0*/  UIMAD.WIDE.U32 UR6, UR18, UR12, UR4 ;  /* 0x0000000c120672a5 */ /* 0x002fc8000f8e0004 */
[----:B------:R-:W-:Y:S02]  /*0eb0*/  UIMAD UR9, UR18, UR13, UR7 ;  /* 0x0000000d120972a4 */ /* 0x000fe4000f8e0207 */
[----:B------:R-:W-:Y:S02]  /*0ec0*/  MOV R37, UR7 ;  /* 0x0000000700257c02 */ /* 0x000fe40008000f00 */
[----:B------:R-:W-:Y:S02]  /*0ed0*/  MOV R36, UR6 ;  /* 0x0000000600247c02 */ /* 0x000fe40008000f00 */
[----:B------:R-:W-:-:S03]  /*0ee0*/  MOV R37, UR9 ;  /* 0x0000000900257c02 */ /* 0x000fc60008000f00 */
[----:B------:R-:W-:-:S04]  /*0ef0*/  IMAD.WIDE.U32 R36, R0, UR14, R36 ;  /* 0x0000000e00247c25 */ /* 0x000fc8000f8e0024 */
[----:B------:R-:W-:Y:S01]  /*0f00*/  IMAD R37, R0, UR15, R37 ;  /* 0x0000000f00257c24 */ /* 0x000fe2000f8e0225 */
[----:B------:R-:W-:-:S04]  /*0f10*/  LEA R38, P0, R36, UR20, 0x2 ;  /* 0x0000001424267c11 */ /* 0x000fc8000f8010ff */
[----:B------:R-:W-:-:S03]  /*0f20*/  LEA.HI.X R39, R36, UR21, R37, 0x2, P0 ;  /* 0x0000001524277c11 */ /* 0x000fc600080f1425 */
[----:B--2---:R-:W-:-:S05]  /*0f30*/  IMAD.WIDE.U32 R28, R8, 0x10, R38 ;  /* 0x00000010081c7825 */ /* 0x004fca00078e0026 */
[----:B---3--:R1:W-:Y:S02]  /*0f40*/  STG.E.128 desc[UR16][R28.64], R32 ;  /* 0x000000201c007986 */ /* 0x0083e4000c101d10 */
.L_x_10006:
[----:B------:R-:W-:Y:S01]  /*0f50*/  BAR.SYNC.DEFER_BLOCKING 0x0 ;  /* 0x0000000000007b1d */ /* 0x000fe20000010000 */
[----:B-1----:R-:W-:Y:S01]  /*0f60*/  FMUL.FTZ R33, R24, R55 ;  /* 0x0000003718217220 */ /* 0x002fe20000410000 */
[----:B------:R-:W-:Y:S01]  /*0f70*/  FMUL.FTZ R32, R25, R58 ;  /* 0x0000003a19207220 */ /* 0x000fe20000410000 */
[----:B------:R-:W-:Y:S01]  /*0f80*/  UISETP.GE.AND UP0, UPT, UR10, 0x1, UPT ;  /* 0x000000010a00788c */ /* 0x000fe2000bf06270 */
[----:B------:R-:W-:Y:S01]  /*0f90*/  FMUL.FTZ R55, R26, R59 ;  /* 0x0000003b1a377220 */ /* 0x000fe20000410000 */
[----:B------:R-:W-:Y:S01]  /*0fa0*/  FFMA.FTZ R28, R20, R33, R7 ;  /* 0x00000021141c7223 */ /* 0x000fe20000010007 */
[----:B0-----:R-:W-:Y:S01]  /*0fb0*/  FMUL.FTZ R56, R27, R62 ;  /* 0x0000003e1b387220 */ /* 0x001fe20000410000 */
        /* <DEDUP_REMOVED lines=23> */
[----:B------:R-:W-:Y:S01]  /*1130*/  UIADD3 UR11, UPT, UPT, -UR10, URZ, URZ ;  /* 0x000000ff0a0b7290 */ /* 0x000fe2000fffe1ff */
[----:B------:R-:W-:Y:S01]  /*1140*/  MOV R63, R10 ;  /* 0x0000000a003f7202 */ /* 0x000fe20000000f00 */
[----:B------:R-:W2:Y:S01]  /*1150*/  LDCU UR12, c[0x0][0x394] ;  /* 0x00007280ff0c77ac */ /* 0x000ea20008000800 */
[----:B------:R-:W3:Y:S01]  /*1160*/  LDC.64 R34, c[0x0][0x3e0] ;  /* 0x0000f800ff227b82 */ /* 0x000ee20000000a00 */
[----:B------:R-:W-:-:S02]  /*1170*/  MOV R62, R11 ;  /* 0x0000000b003e7202 */ /* 0x000fc40000000f00 */
[----:B------:R-:W-:Y:S01]  /*1180*/  MOV R65, R3 ;  /* 0x0000000300417202 */ /* 0x000fe20000000f00 */
[----:B------:R-:W-:Y:S01]  /*1190*/  ULOP3.LUT UR9, UR9, 0x400, URZ, 0xc0, !UPT ;  /* 0x0000040009097892 */ /* 0x000fe2000f8ec0ff */
[----:B------:R-:W-:Y:S02]  /*11a0*/  MOV R64, R4 ;  /* 0x0000000400407202 */ /* 0x000fe40000000f00 */
[----:B------:R-:W-:Y:S01]  /*11b0*/  MOV R67, R5 ;  /* 0x0000000500437202 */ /* 0x000fe20000000f00 */
[----:B------:R-:W4:Y:S01]  /*11c0*/  LDC.64 R36, c[0x0][0x3c0] ;  /* 0x0000f000ff247b82 */ /* 0x000f220000000a00 */
[----:B0-----:R-:W-:Y:S01]  /*11d0*/  ISETP.LE.AND P0, PT, R24, UR8, PT ;  /* 0x0000000818007c0c */ /* 0x001fe2000bf03270 */
[----:B------:R-:W-:Y:S01]  /*11e0*/  HFMA2 R24, -RZ, RZ, 0, 0 ;  /* 0x00000000ff187431 */ /* 0x000fe200000001ff */
[----:B------:R-:W-:Y:S02]  /*11f0*/  MOV R66, R6 ;  /* 0x0000000600427202 */ /* 0x000fe40000000f00 */
[----:B------:R-:W-:-:S02]  /*1200*/  MOV R68, R19 ;  /* 0x0000001300447202 */ /* 0x000fc40000000f00 */
[----:B------:R-:W-:Y:S01]  /*1210*/  ISETP.EQ.AND P0, PT, R8, RZ, !P0 ;  /* 0x000000ff0800720c */ /* 0x000fe20004702270 */
[----:B------:R-:W0:Y:S01]  /*1220*/  LDC R74, c[0x0][0x394] ;  /* 0x0000e500ff4a7b82 */ /* 0x000e220000000800 */
[----:B-1----:R-:W-:Y:S02]  /*1230*/  SHF.L.U64.HI R73, R38, 0x2, R39 ;  /* 0x0000000226497819 */ /* 0x002fe40000010227 */
[----:B------:R-:W-:Y:S02]  /*1240*/  MOV R71, UR6 ;  /* 0x0000000600477c02 */ /* 0x000fe40008000f00 */
[----:B------:R-:W-:Y:S02]  /*1250*/  MOV R39, UR7 ;  /* 0x0000000700277c02 */ /* 0x000fe40008000f00 */
[----:B---3--:R-:W-:Y:S02]  /*1260*/  SHF.L.U64.HI R69, R34, 0x2, R35 ;  /* 0x0000000222457819 */ /* 0x008fe40000010223 */
[----:B--2-4-:R-:W-:-:S07]  /*1270*/  SHF.L.U64.HI R37, R36, 0x2, R37 ;  /* 0x0000000224257819 */ /* 0x014fce0000010225 */
.L_x_10013:
        /* <DEDUP_REMOVED lines=9> */
[----:B------:R-:W-:-:S04]  /*1310*/  SEL R78, R71, R48, !P1 ;  /* 0x00000030474e7207 */ /* 0x000fc80004800000 */
[----:B------:R-:W-:Y:S02]  /*1320*/  LEA R77, R78, R19, 0x2 ;  /* 0x000000134e4d7211 */ /* 0x000fe400078e10ff */
        /* <DEDUP_REMOVED lines=24> */
.L_x_10009:
[----:B------:R2:W0:Y:S02]  /*14b0*/  LDS R35, [R49+0xc4c] ;  /* 0x000c4c0031237984 */ /* 0x0004240000000800 */
.L_x_10010:
[----:B------:R-:W-:Y:S05]  /*14c0*/  BSYNC.RECONVERGENT B0 ;  /* 0x0000000000007941 */ /* 0x000fea0003800200 */
.L_x_10008:
[----:B------:R-:W-:Y:S01]  /*14d0*/  UISETP.NE.AND UP0, UPT, UR8, 0x1, UPT ;  /* 0x000000010800788c */ /* 0x000fe2000bf05270 */
[----:B------:R-:W-:-:S05]  /*14e0*/  HFMA2 R83, -RZ, RZ, 0, 0 ;  /* 0x00000000ff537431 */ /* 0x000fca00000001ff */
[----:B------:R-:W-:-:S04]  /*14f0*/  PLOP3.LUT P1, PT, PT, PT, UP0, 0x80, 0x8 ;  /* 0x000000000008781c */ /* 0x000fc80003f2f008 */
[----:B------:R-:W-:-:S13]  /*1500*/  ISETP.NE.OR P1, PT, R8, RZ, !P1 ;  /* 0x000000ff0800720c */ /* 0x000fda0004f25670 */
[----:B------:R-:W-:-:S05]  /*1510*/  @!P1 IMAD.WIDE R44, R39, 0x8, R52 ;  /* 0x00000008272c9825 */ /* 0x000fca00078e0234 */
[----:B------:R5:W2:Y:S01]  /*1520*/  @!P1 LDG.E R83, desc[UR16][R44.64+0x4] ;  /* 0x000004102c539981 */ /* 0x000aa2000c1e1900 */
[C---:B0---4-:R-:W-:Y:S01]  /*1530*/  FMUL.FTZ R75, R47.reuse, R35 ;  /* 0x000000232f4b7220 */ /* 0x051fe20000410000 */
[----:B-1----:R-:W-:Y:S01]  /*1540*/  FFMA.FTZ R77, R47, R72, R82 ;  /* 0x000000482f4d7223 */ /* 0x002fe20000010052 */
        /* <DEDUP_REMOVED lines=8> */
[C---:B------:R-:W-:Y:S01]  /*15d0*/  FFMA.FTZ R77, R47.reuse, R46, R60 ;  /* 0x0000002e2f4d7223 */ /* 0x040fe2000001003c */
[----:B-----5:R-:W-:Y:S01]  /*15e0*/  FMUL.FTZ R45, R76, R81 ;  /* 0x000000514c2d7220 */ /* 0x020fe20000410000 */
[----:B------:R-:W-:Y:S01]  /*15f0*/  ISETP.GT.AND P3, PT, R54, 0x17, PT ;  /* 0x000000173600780c */ /* 0x000fe20003f64270 */
[----:B------:R-:W0:Y:S01]  /*1600*/  SHFL.DOWN PT, R86, R75, 0x1, 0x1f ;  /* 0x08201f004b567f89 */ /* 0x000e2200000e0000 */
[----:B------:R-:W-:Y:S01]  /*1610*/  MOV R46, R85 ;  /* 0x00000055002e7202 */ /* 0x000fe20000000f00 */
[----:B------:R-:W-:Y:S01]  /*1620*/  FMUL.FTZ R84, R78, R45 ;  /* 0x0000002d4e547220 */ /* 0x000fe20000410000 */
[----:B------:R-:W-:Y:S01]  /*1630*/  ISETP.NE.AND P4, PT, R8, RZ, PT ;  /* 0x000000ff0800720c */ /* 0x000fe20003f85270 */
[----:B------:R-:W1:Y:S01]  /*1640*/  SHFL.DOWN PT, R87, R85, 0x1, 0x1f ;  /* 0x08201f0055577f89 */ /* 0x000e6200000e0000 */
[----:B------:R-:W-:Y:S01]  /*1650*/  BSSY.RECONVERGENT B0, `(.L_x_10011) ;  /* 0x00000a1000007945 */ /* 0x000fe20003800200 */
[----:B------:R-:W-:-:S02]  /*1660*/  FMUL.FTZ R84, R47, R84 ;  /* 0x000000542f547220 */ /* 0x000fc40000410000 */
[----:B------:R-:W3:Y:S01]  /*1670*/  SHFL.UP PT, R44, R77, 0x1, RZ ;  /* 0x042000004d2c7989 */ /* 0x000ee200000e00ff */
[----:B0-----:R-:W-:Y:S01]  /*1680*/  @P1 FMUL.FTZ R45, R86, R75 ;  /* 0x0000004b562d1220 */ /* 0x001fe20000410000 */
[----:B-1----:R-:W-:-:S04]  /*1690*/  @P1 FFMA.FTZ R46, R75, R87, R46 ;  /* 0x000000574b2e1223 */ /* 0x002fc8000001002e */
[----:B------:R-:W-:Y:S02]  /*16a0*/  @P1 MOV R75, R45 ;  /* 0x0000002d004b1202 */ /* 0x000fe40000000f00 */
[----:B------:R-:W0:Y:S01]  /*16b0*/  SHFL.UP PT, R45, R84, 0x1, RZ ;  /* 0x04200000542d7989 */ /* 0x000e2200000e00ff */
[----:B---3--:R-:W-:Y:S01]  /*16c0*/  FFMA.FTZ R44, R84, R44, R77 ;  /* 0x0000002c542c7223 */ /* 0x008fe2000001004d */
[----:B------:R-:W-:Y:S02]  /*16d0*/  ISETP.GE.AND P1, PT, R54, 0x1, PT ;  /* 0x000000013600780c */ /* 0x000fe40003f26270 */
[----:B------:R-:W1:Y:S02]  /*16e0*/  SHFL.DOWN PT, R86, R75, 0x2, 0x1f ;  /* 0x08401f004b567f89 */ /* 0x000e6400000e0000 */
[----:B------:R-:W-:Y:S02]  /*16f0*/  FSEL R77, R77, R44, !P1 ;  /* 0x0000002c4d4d7208 */ /* 0x000fe40004800000 */
[----:B------:R-:W3:Y:S04]  /*1700*/  SHFL.DOWN PT, R87, R46, 0x2, 0x1f ;  /* 0x08401f002e577f89 */ /* 0x000ee800000e0000 */
[----:B------:R-:W4:Y:S03]  /*1710*/  SHFL.UP PT, R44, R77, 0x2, RZ ;  /* 0x044000004d2c7989 */ /* 0x000f2600000e00ff */
[----:B0-----:R-:W-:Y:S01]  /*1720*/  @P1 FMUL.FTZ R84, R84, R45 ;  /* 0x0000002d54541220 */ /* 0x001fe20000410000 */
[----:B------:R-:W-:Y:S01]  /*1730*/  ISETP.GE.AND P1, PT, R54, 0x2, PT ;  /* 0x000000023600780c */ /* 0x000fe20003f26270 */
[----:B-1----:R-:W-:-:S03]  /*1740*/  @!P2 FMUL.FTZ R85, R75, R86 ;  /* 0x000000564b55a220 */ /* 0x002fc60000410000 */
[----:B------:R-:W0:Y:S01]  /*1750*/  SHFL.UP PT, R45, R84, 0x2, RZ ;  /* 0x04400000542d7989 */ /* 0x000e2200000e00ff */
[----:B---3--:R-:W-:Y:S01]  /*1760*/  @!P2 FFMA.FTZ R46, R75, R87, R46 ;  /* 0x000000574b2ea223 */ /* 0x008fe2000001002e */
[----:B------:R-:W-:Y:S02]  /*1770*/  @!P2 MOV R75, R85 ;  /* 0x00000055004ba202 */ /* 0x000fe40000000f00 */
[----:B------:R-:W-:Y:S01]  /*1780*/  ISETP.GT.U32.AND P2, PT, R18, 0x1b, PT ;  /* 0x0000001b1200780c */ /* 0x000fe20003f44070 */
[----:B----4-:R-:W-:Y:S01]  /*1790*/  FFMA.FTZ R44, R84, R44, R77 ;  /* 0x0000002c542c7223 */ /* 0x010fe2000001004d */
        /* <DEDUP_REMOVED lines=14> */
[----:B------:R-:W-:Y:S01]  /*1880*/  FSEL R77, R85, R44, !P1 ;  /* 0x0000002c554d7208 */ /* 0x000fe20004800000 */
[----:B------:R-:W-:-:S04]  /*1890*/  HFMA2 R44, -RZ, RZ, 1.875, 0 ;  /* 0x3f800000ff2c7431 */ /* 0x000fc800000001ff */
[----:B------:R-:W4:Y:S01]  /*18a0*/  SHFL.UP PT, R86, R77, 0x8, RZ ;  /* 0x050000004d567989 */ /* 0x000f2200000e00ff */
[----:B0-----:R-:W-:Y:S01]  /*18b0*/  @P1 FMUL.FTZ R84, R84, R45 ;  /* 0x0000002d54541220 */ /* 0x001fe20000410000 */
[----:B------:R-:W-:Y:S02]  /*18c0*/  MOV R45, RZ ;  /* 0x000000ff002d7202 */ /* 0x000fe40000000f00 */
[----:B------:R-:W-:Y:S02]  /*18d0*/  ISETP.GE.AND P1, PT, R54, 0x8, PT ;  /* 0x000000083600780c */ /* 0x000fe40003f26270 */
        /* <DEDUP_REMOVED lines=14> */
[----:B-1----:R-:W-:-:S03]  /*19c0*/  @!P2 FFMA.FTZ R46, R75, R89, R46 ;  /* 0x000000594b2ea223 */ /* 0x002fc6000001002e */
[----:B------:R-:W-:Y:S01]  /*19d0*/  SHFL.IDX PT, R89, R45, RZ, 0x1f ;  /* 0x00001fff2d597589 */ /* 0x000fe200000e0000 */
[----:B---3--:R-:W-:-:S03]  /*19e0*/  @!P2 FMUL.FTZ R87, R75, R88 ;  /* 0x000000584b57a220 */ /* 0x008fc60000410000 */
[----:B------:R-:W-:Y:S02]  /*19f0*/  SHFL.DOWN PT, R88, R46, 0x1, 0x1f ;  /* 0x08201f002e587f89 */ /* 0x000fe400000e0000 */
[----:B------:R-:W-:Y:S01]  /*1a00*/  @!P2 MOV R75, R87 ;  /* 0x00000057004ba202 */ /* 0x000fe20000000f00 */
[----:B0-----:R-:W-:Y:S01]  /*1a10*/  FFMA.FTZ R86, R84, R86, R77 ;  /* 0x0000005654567223 */ /* 0x001fe2000001004d */
[----:B------:R-:W-:Y:S01]  /*1a20*/  ISETP.NE.AND P2, PT, R8, 0x1f, PT ;  /* 0x0000001f0800780c */ /* 0x000fe20003f45270 */
[----:B------:R-:W-:Y:S01]  /*1a30*/  SHFL.IDX PT, R46, R46, RZ, 0x1f ;  /* 0x00001fff2e2e7589 */ /* 0x000fe200000e0000 */
[----:B----4-:R-:W-:Y:S02]  /*1a40*/  @P1 FMUL.FTZ R84, R84, R85 ;  /* 0x0000005554541220 */ /* 0x010fe40000410000 */
[----:B------:R-:W-:Y:S01]  /*1a50*/  FSEL R86, R77, R86, !P1 ;  /* 0x000000564d567208 */ /* 0x000fe20004800000 */
[----:B------:R-:W0:Y:S01]  /*1a60*/  SHFL.DOWN PT, R87, R75, 0x1, 0x1f ;  /* 0x08201f004b577f89 */ /* 0x000e2200000e0000 */
[----:B------:R-:W-:-:S03]  /*1a70*/  ISETP.NE.AND P1, PT, R8, RZ, PT ;  /* 0x000000ff0800720c */ /* 0x000fc60003f25270 */
[----:B------:R-:W-:Y:S04]  /*1a80*/  SHFL.UP PT, R84, R84, 0x1, RZ ;  /* 0x0420000054547989 */ /* 0x000fe800000e00ff */
[----:B------:R-:W-:Y:S04]  /*1a90*/  SHFL.UP PT, R77, R86, 0x1, RZ ;  /* 0x04200000564d7989 */ /* 0x000fe800000e00ff */
[----:B------:R-:W1:Y:S01]  /*1aa0*/  SHFL.IDX PT, R75, R75, RZ, 0x1f ;  /* 0x00001fff4b4b7589 */ /* 0x000e6200000e0000 */
[----:B0-----:R-:W-:Y:S01]  /*1ab0*/  @P2 FFMA.FTZ R89, R87, R89, R88 ;  /* 0x0000005957592223 */ /* 0x001fe20000010058 */
[----:B------:R-:W-:-:S03]  /*1ac0*/  ISETP.GT.AND P2, PT, R54, 0x1e, PT ;  /* 0x0000001e3600780c */ /* 0x000fc60003f44270 */
[----:B------:R-:W-:Y:S01]  /*1ad0*/  FFMA.FTZ R72, R89, R35, R72 ;  /* 0x0000002359487223 */ /* 0x000fe20000010048 */
[C---:B-1----:R-:W-:Y:S01]  /*1ae0*/  FFMA.FTZ R45, R75.reuse, R45, R46 ;  /* 0x0000002d4b2d7223 */ /* 0x042fe2000001002e */
[----:B------:R-:W-:-:S05]  /*1af0*/  FMUL.FTZ R44, R75, R44 ;  /* 0x0000002c4b2c7220 */ /* 0x000fca0000410000 */
[----:B------:R-:W-:Y:S04]  /*1b00*/  @!P4 STS.64 [R61], R44 ;  /* 0x0000002c3d00c388 */ /* 0x000fe80000000a00 */
[----:B--2---:R-:W0:Y:S02]  /*1b10*/  SHFL.IDX PT, R85, R83, RZ, 0x1f ;  /* 0x00001fff53557589 */ /* 0x004e2400000e0000 */
[----:B0-----:R-:W-:Y:S01]  /*1b20*/  @P1 FFMA.FTZ R85, R84, R85, R77 ;  /* 0x0000005554551223 */ /* 0x001fe2000001004d */
[----:B------:R-:W-:-:S03]  /*1b30*/  FFMA.FTZ R77, R47, R72, R82 ;  /* 0x000000482f4d7223 */ /* 0x000fc60000010052 */
[----:B------:R-:W-:Y:S01]  /*1b40*/  FFMA.FTZ R76, R76, R85, R57 ;  /* 0x000000554c4c7223 */ /* 0x000fe20000010039 */
[-C--:B------:R-:W-:Y:S01]  /*1b50*/  FFMA.FTZ R79, R78, R77.reuse, R79 ;  /* 0x0000004d4e4f7223 */ /* 0x080fe2000001004f */
[----:B------:R-:W-:Y:S02]  /*1b60*/  FMUL.FTZ R93, R70, R77 ;  /* 0x0000004d465d7220 */ /* 0x000fe40000410000 */
        /* <DEDUP_REMOVED lines=15> */
[----:B------:R-:W-:Y:S01]  /*1c60*/  FMUL.FTZ R82, R42, R72 ;  /* 0x000000482a527220 */ /* 0x000fe20000410000 */
[----:B------:R-:W-:Y:S01]  /*1c70*/  FADD.FTZ R87, -R60, R89 ;  /* 0x000000593c577221 */ /* 0x000fe20000010100 */
[C---:B------:R-:W-:Y:S01]  /*1c80*/  FFMA.FTZ R85, R83.reuse, R84, R86 ;  /* 0x0000005453557223 */ /* 0x040fe20000010056 */
[----:B------:R-:W-:Y:S01]  /*1c90*/  FFMA.FTZ R86, R56, R89, R47 ;  /* 0x0000005938567223 */ /* 0x000fe2000001002f */
[----:B------:R-:W-:Y:S01]  /*1ca0*/  FMUL.FTZ R91, R70, R79 ;  /* 0x0000004f465b7220 */ /* 0x000fe20000410000 */
[----:B------:R-:W-:Y:S01]  /*1cb0*/  FMUL.FTZ R93, R84, R93 ;  /* 0x0000005d545d7220 */ /* 0x000fe20000410000 */
[C---:B------:R-:W-:Y:S01]  /*1cc0*/  FFMA.FTZ R85, R82.reuse, R87, R85 ;  /* 0x0000005752557223 */ /* 0x040fe20000010055 */
[----:B------:R-:W-:Y:S01]  /*1cd0*/  FADD.FTZ R31, R82, R31 ;  /* 0x0000001f521f7221 */ /* 0x000fe20000010000 */
[----:B------:R-:W0:Y:S01]  /*1ce0*/  SHFL.DOWN PT, R47, R86, 0x1, 0x1f ;  /* 0x08201f00562f7f89 */ /* 0x000e2200000e0000 */
[----:B------:R-:W-:Y:S01]  /*1cf0*/  FMUL.FTZ R78, R78, R91 ;  /* 0x0000005b4e4e7220 */ /* 0x000fe20000410000 */
[----:B------:R-:W-:Y:S01]  /*1d00*/  FFMA.FTZ R93, R22, R77, R93 ;  /* 0x0000004d165d7223 */ /* 0x000fe2000001005d */
[----:B------:R-:W-:Y:S01]  /*1d10*/  FADD.FTZ R30, R83, R30 ;  /* 0x0000001e531e7221 */ /* 0x000fe20000010000 */
[----:B------:R-:W1:Y:S01]  /*1d20*/  SHFL.DOWN PT, R88, R85, 0x1, 0x1f ;  /* 0x08201f0055587f89 */ /* 0x000e6200000e0000 */
[----:B------:R-:W-:Y:S01]  /*1d30*/  FFMA.FTZ R78, R21, R79, R78 ;  /* 0x0000004f154e7223 */ /* 0x000fe2000001004e */
        /* <DEDUP_REMOVED lines=19> */
[----:B------:R-:W2:Y:S01]  /*1e70*/  @!P2 S2R R47, SR_CgaCtaId ;  /* 0x00000000002fa919 */ /* 0x000ea20000008800 */
[----:B------:R-:W-:Y:S01]  /*1e80*/  @!P2 MOV R90, 0x400 ;  /* 0x00000400005aa802 */ /* 0x000fe20000000f00 */
[----:B0-----:R-:W-:Y:S01]  /*1e90*/  @!P3 FADD.FTZ R86, R86, R89 ;  /* 0x000000595656b221 */ /* 0x001fe20000010000 */
[----:B-1----:R-:W-:-:S04]  /*1ea0*/  @!P3 FADD.FTZ R85, R85, R88 ;  /* 0x000000585555b221 */ /* 0x002fc80000010000 */
[----:B------:R-:W0:Y:S01]  /*1eb0*/  SHFL.DOWN PT, R89, R86, 0x10, 0x1f ;  /* 0x0a001f0056597f89 */ /* 0x000e2200000e0000 */
[----:B------:R-:W-:-:S03]  /*1ec0*/  ISETP.GT.AND P3, PT, R54, 0xf, PT ;  /* 0x0000000f3600780c */ /* 0x000fc60003f64270 */
[----:B------:R-:W1:Y:S01]  /*1ed0*/  SHFL.DOWN PT, R88, R85, 0x10, 0x1f ;  /* 0x0a001f0055587f89 */ /* 0x000e6200000e0000 */
[----:B--2---:R-:W-:Y:S01]  /*1ee0*/  @!P2 LEA R19, R47, R90, 0x18 ;  /* 0x0000005a2f13a211 */ /* 0x004fe200078ec0ff */
[----:B0-----:R-:W-:Y:S01]  /*1ef0*/  FADD.FTZ R47, R86, R89 ;  /* 0x00000059562f7221 */ /* 0x001fe20000010000 */
[C---:B------:R-:W-:Y:S01]  /*1f00*/  FMUL.FTZ R89, R70.reuse, R81 ;  /* 0x0000005146597220 */ /* 0x040fe20000410000 */
[----:B-1----:R-:W-:Y:S01]  /*1f10*/  FADD.FTZ R46, R85, R88 ;  /* 0x00000058552e7221 */ /* 0x002fe20000010000 */
        /* <DEDUP_REMOVED lines=20> */
.L_x_10012:
[----:B------:R-:W-:Y:S05]  /*2060*/  BSYNC.RECONVERGENT B0 ;  /* 0x0000000000007941 */ /* 0x000fea0003800200 */
.L_x_10011:
        /* <DEDUP_REMOVED lines=13> */
.L_x_10007:
[----:B------:R-:W-:Y:S01]  /*2140*/  BAR.SYNC.DEFER_BLOCKING 0x0 ;  /* 0x0000000000007b1d */ /* 0x000fe20000010000 */
[----:B------:R-:W-:Y:S01]  /*2150*/  UISETP.GT.AND UP0, UPT, UR8, 0x1, UPT ;  /* 0x000000010800788c */ /* 0x000fe2000bf04270 */
[----:B------:R-:W-:Y:S02]  /*2160*/  IADD3 R14, P1, PT, R14, -0x200, RZ ;  /* 0xfffffe000e0e7810 */ /* 0x000fe40007f3e0ff */
[----:B------:R-:W-:Y:S02]  /*2170*/  IADD3 R12, P2, PT, R12, -0x200, RZ ;  /* 0xfffffe000c0c7810 */ /* 0x000fe40007f5e0ff */
[----:B------:R-:W0:Y:S02]  /*2180*/  LDCU.64 UR10, c[0x0][0x4f8] ;  /* 0x00009f00ff0a77ac */ /* 0x000e240008000a00 */
[----:B------:R-:W1:Y:S01]  /*2190*/  LDC.64 R34, c[0x0][0x500] ;  /* 0x00014000ff227b82 */ /* 0x000e620000000a00 */
[----:B------:R-:W-:Y:S01]  /*21a0*/  IADD3.X R15, PT, PT, R15, -0x1, RZ, P1, !PT ;  /* 0xffffffff0f0f7810 */ /* 0x000fe20000ffe4ff */
[----:B------:R-:W-:Y:S01]  /*21b0*/  UMOV UR5, URZ ;  /* 0x000000ff00057c82 */ /* 0x000fe20008000000 */
[----:B------:R-:W-:Y:S01]  /*21c0*/  IADD3.X R13, PT, PT, R13, -0x1, RZ, P2, !PT ;  /* 0xffffffff0d0d7810 */ /* 0x000fe200017fe4ff */
[----:B------:R-:W-:-:S04]  /*21d0*/  UMOV UR8, UR19 ;  /* 0x0000001300087c82 */ /* 0x000fc80008000000 */
[----:B------:R-:W2:Y:S08]  /*21e0*/  LDC.64 R36, c[0x0][0x550] ;  /* 0x00015400ff247b82 */ /* 0x000eb00000000a00 */
[----:B------:R-:W3:Y:S01]  /*21f0*/  LDC.64 R38, c[0x0][0x560] ;  /* 0x00015800ff267b82 */ /* 0x000ee20000000a00 */
[----:B------:R-:W-:Y:S01]  /*2200*/  STS.128 [R51], R28 ;  /* 0x0000001c33007388 */ /* 0x000fe20000000c00 */
[----:B------:R-:W-:-:S03]  /*2210*/  NOP ;  /* 0x0000000000007918 */ /* 0x000fc60000000000 */
[----:B------:R-:W4:Y:S01]  /*2220*/  LDS.128 R20, [R51] ;  /* 0x0000000033147984 */ /* 0x000f220000000c00 */
[----:B0-----:R-:W-:-:S04]  /*2230*/  UIMAD.WIDE.U32 UR6, UR18, UR10, UR4 ;  /* 0x0000000a120672a5 */ /* 0x001fc8000f8e0004 */
[----:B------:R-:W-:-:S06]  /*2240*/  UIMAD UR7, UR18, UR11, UR7 ;  /* 0x0000000b120772a4 */ /* 0x000fcc000f8e0207 */
[----:B-1----:R-:W-:-:S04]  /*2250*/  IMAD.WIDE.U32 R32, R0, R34, UR6 ;  /* 0x0000000600207e25 */ /* 0x002fc8000f8e0022 */
[----:B------:R-:W-:Y:S01]  /*2260*/  IMAD R33, R0, R35, R33 ;  /* 0x0000002300217224 */ /* 0x000fe200078e0221 */
[C---:B--2---:R-:W-:Y:S01]  /*2270*/  LEA R34, P0, R32.reuse, R36, 0x2 ;  /* 0x0000002420227211 */ /* 0x044fe200078010ff */
[----:B------:R-:W0:Y:S03]  /*2280*/  LDCU.64 UR6, c[0x0][0x518] ;  /* 0x0000a300ff0677ac */ /* 0x000e260008000a00 */
[----:B------:R-:W-:Y:S02]  /*2290*/  LEA.HI.X R35, R32, R37, R33, 0x2, P0 ;  /* 0x0000002520237211 */ /* 0x000fe400000f1421 */
[----:B------:R-:W1:Y:S01]  /*22a0*/  LDC.64 R36, c[0x0][0x520] ;  /* 0x00014800ff247b82 */ /* 0x000e620000000a00 */
[----:B------:R-:W-:Y:S01]  /*22b0*/  IMAD.WIDE.U32 R32, R8, 0x10, R34 ;  /* 0x0000001008207825 */ /* 0x000fe200078e0022 */
[----:B0-----:R-:W-:-:S04]  /*22c0*/  UIMAD.WIDE.U32 UR4, UR18, UR6, UR4 ;  /* 0x00000006120472a5 */ /* 0x001fc8000f8e0004 */
[----:B------:R-:W-:Y:S01]  /*22d0*/  UIMAD UR5, UR18, UR7, UR5 ;  /* 0x00000007120572a4 */ /* 0x000fe2000f8e0205 */
[----:B----4-:R3:W-:Y:S01]  /*22e0*/  STG.E.128 desc[UR16][R32.64], R20 ;  /* 0x0000001420007986 */ /* 0x0107e2000c101d10 */
        /* <DEDUP_REMOVED lines=17> */
.L_x_10005:
        /* <DEDUP_REMOVED lines=13> */
[----:B-1----:R-:W-:-:S05]  /*24d0*/  @P1 FADD R2, R2, R7 ;  /* 0x0000000702021221 */ /* 0x002fca0000000000 */
[----:B------:R-:W1:Y:S01]  /*24e0*/  SHFL.DOWN P1, R11, R2, 0x2, 0x1f ;  /* 0x08401f00020b7f89 */ /* 0x000e620000020000 */
[----:B--2---:R-:W-:Y:S02]  /*24f0*/  ISETP.NE.AND P3, PT, R10, RZ, PT ;  /* 0x000000ff0a00720c */ /* 0x004fe40003f65270 */
[----:B------:R-:W2:Y:S11]  /*2500*/  S2R R10, SR_TID.X ;  /* 0x00000000000a7919 */ /* 0x000eb60000002100 */
[----:B------:R-:W3:Y:S01]  /*2510*/  @!P3 S2R R19, SR_CgaCtaId ;  /* 0x000000000013b919 */ /* 0x000ee20000008800 */
[----:B-1----:R-:W-:Y:S01]  /*2520*/  @P1 FADD R11, R2, R11 ;  /* 0x0000000b020b1221 */ /* 0x002fe20000000000 */
[----:B------:R-:W-:-:S04]  /*2530*/  @!P3 MOV R2, 0x400 ;  /* 0x000004000002b802 */ /* 0x000fc80000000f00 */
[----:B------:R-:W1:Y:S01]  /*2540*/  SHFL.DOWN P1, R8, R11, 0x4, 0x1f ;  /* 0x08801f000b087f89 */ /* 0x000e620000020000 */
[----:B---3--:R-:W-:Y:S01]  /*2550*/  @!P3 LEA R2, R19, R2, 0x18 ;  /* 0x000000021302b211 */ /* 0x008fe200078ec0ff */
[----:B-1----:R-:W-:-:S05]  /*2560*/  @P1 FADD R8, R11, R8 ;  /* 0x000000080b081221 */ /* 0x002fca0000000000 */
        /* <DEDUP_REMOVED lines=11> */
.L_x_10016:
[----:B------:R-:W-:Y:S05]  /*2620*/  BSYNC.RECONVERGENT B0 ;  /* 0x0000000000007941 */ /* 0x000fea0003800200 */
.L_x_10015:
[----:B------:R-:W-:Y:S05]  /*2630*/  @!P0 BRA `(.L_x_10017) ;  /* 0x0000000000688947 */ /* 0x000fea0003800000 */
[----:B------:R-:W-:Y:S06]  /*2640*/  BAR.SYNC.DEFER_BLOCKING 0x0 ;  /* 0x0000000000007b1d */ /* 0x000fec0000010000 */
[----:B------:R-:W-:Y:S01]  /*2650*/  BSSY.RECONVERGENT B0, `(.L_x_10017) ;  /* 0x0000018000007945 */ /* 0x000fe20003800200 */
[----:B-1---5:R-:W1:Y:S01]  /*2660*/  SHFL.DOWN P0, R2, R9, 0x1, 0x1f ;  /* 0x08201f0009027f89 */ /* 0x022e620000000000 */
[----:B--2---:R-:W2:Y:S01]  /*2670*/  S2R R10, SR_LANEID ;  /* 0x00000000000a7919 */ /* 0x004ea20000000000 */
        /* <DEDUP_REMOVED lines=21> */
.L_x_10018:
[----:B------:R-:W-:Y:S05]  /*27d0*/  BSYNC.RECONVERGENT B0 ;  /* 0x0000000000007941 */ /* 0x000fea0003800200 */
.L_x_10017:
[----:B------:R-:W-:Y:S05]  /*27e0*/  @P2 EXIT ;  /* 0x000000000000294d */ /* 0x000fea0003800000 */
[----:B------:R-:W3:Y:S01]  /*27f0*/  LDCU.64 UR8, c[0x0][0x4e8] ;  /* 0x00009d00ff0877ac */ /* 0x000ee20008000a00 */
[----:B------:R-:W4:Y:S01]  /*2800*/  S2UR UR5, SR_CgaCtaId ;  /* 0x00000000000579c3 */ /* 0x000f220000008800 */
[----:B------:R-:W-:Y:S01]  /*2810*/  BSSY.RECONVERGENT B0, `(.L_x_10019) ;  /* 0x0000046000007945 */ /* 0x000fe20003800200 */
[----:B-12---:R-:W-:Y:S01]  /*2820*/  MOV R7, R18 ;  /* 0x0000001200077202 */ /* 0x006fe20000000f00 */
[----:B------:R-:W1:Y:S01]  /*2830*/  LDCU.64 UR10, c[0x0][0x4c8] ;  /* 0x00009900ff0a77ac */ /* 0x000e620008000a00 */
[----:B------:R-:W2:Y:S01]  /*2840*/  LDCU.64 UR12, c[0x0][0x4a8] ;  /* 0x00009500ff0c77ac */ /* 0x000ea20008000a00 */
[----:B------:R-:W-:Y:S01]  /*2850*/  UMOV UR4, 0x400 ;  /* 0x0000040000047882 */ /* 0x000fe20000000000 */
[----:B------:R-:W0:Y:S01]  /*2860*/  LDCU UR6, c[0x0][0x360] ;  /* 0x00006c00ff0677ac */ /* 0x000e220008000800 */
[----:B------:R-:W0:Y:S01]  /*2870*/  LDCU.64 UR28, c[0x0][0x3e0] ;  /* 0x00007c00ff1c77ac */ /* 0x000e220008000a00 */
[C---:B---3--:R-:W-:Y:S01]  /*2880*/  IMAD.WIDE.U32 R8, R0.reuse, UR8, RZ ;  /* 0x0000000800087c25 */ /* 0x048fe2000f8e00ff */
[----:B------:R-:W3:Y:S03]  /*2890*/  LDCU.64 UR30, c[0x0][0x3c0] ;  /* 0x00007800ff1e77ac */ /* 0x000ee60008000a00 */
[C---:B-1----:R-:W-:Y:S01]  /*28a0*/  IMAD.WIDE.U32 R10, R0.reuse, UR10, RZ ;  /* 0x0000000a000a7c25 */ /* 0x042fe2000f8e00ff */
[----:B------:R-:W1:Y:S03]  /*28b0*/  LDCU.64 UR14, c[0x0][0x4b0] ;  /* 0x00009600ff0e77ac */ /* 0x000e660008000a00 */
[C---:B--2---:R-:W-:Y:S01]  /*28c0*/  IMAD.WIDE.U32 R12, R0.reuse, UR12, RZ ;  /* 0x0000000c000c7c25 */ /* 0x044fe2000f8e00ff */
[----:B------:R-:W2:Y:S03]  /*28d0*/  LDCU.64 UR18, c[0x0][0x4d0] ;  /* 0x00009a00ff1277ac */ /* 0x000ea60008000a00 */
[----:B0-----:R-:W-:-:S02]  /*28e0*/  IMAD R31, R0, UR9, R9 ;  /* 0x00000009001f7c24 */ /* 0x001fc4000f8e0209 */
[C---:B------:R-:W-:Y:S01]  /*28f0*/  IMAD R29, R0.reuse, UR11, R11 ;  /* 0x0000000b001d7c24 */ /* 0x040fe2000f8e020b */
[----:B------:R-:W0:Y:S01]  /*2900*/  LDCU.64 UR24, c[0x0][0x4f0] ;  /* 0x00009e00ff1877ac */ /* 0x000e220008000a00 */
[----:B------:R-:W-:Y:S01]  /*2910*/  IMAD R27, R0, UR13, R13 ;  /* 0x0000000d001b7c24 */ /* 0x000fe2000f8e020d */
[----:B------:R-:W0:Y:S01]  /*2920*/  LDCU.64 UR26, c[0x0][0x540] ;  /* 0x0000a800ff1a77ac */ /* 0x000e220008000a00 */
[----:B------:R-:W0:Y:S01]  /*2930*/  LDCU.128 UR20, c[0x0][0x530] ;  /* 0x0000a600ff1477ac */ /* 0x000e220008000c00 */
[----:B---34-:R-:W-:-:S12]  /*2940*/  ULEA UR4, UR5, UR4, 0x18 ;  /* 0x0000000405047291 */ /* 0x018fd8000f8ec0ff */
.L_x_10020:
[C---:B------:R-:W-:Y:S01]  /*2950*/  LEA R0, R7.reuse, UR4, 0x2 ;  /* 0x0000000407007c11 */ /* 0x040fe2000f8e10ff */
[C---:B---3--:R-:W-:Y:S01]  /*2960*/  IMAD.WIDE.U32 R18, R7.reuse, UR28, RZ ;  /* 0x0000001c07127c25 */ /* 0x048fe2000f8e00ff */
[----:B-----5:R-:W-:Y:S02]  /*2970*/  SHF.R.S32.HI R2, RZ, 0x1f, R7 ;  /* 0x0000001fff027819 */ /* 0x020fe40000011407 */
[----:B------:R-:W-:Y:S01]  /*2980*/  MOV R14, R12 ;  /* 0x0000000c000e7202 */ /* 0x000fe20000000f00 */
[----:B------:R-:W3:Y:S01]  /*2990*/  LDS R25, [R0+0x14c8] ;  /* 0x0014c80000197984 */ /* 0x000ee20000000800 */
        /* <DEDUP_REMOVED lines=13> */
[----:B---3--:R0:W-:Y:S04]  /*2a70*/  REDG.E.ADD.F32.FTZ.RN.STRONG.GPU desc[UR16][R16.64], R25 ;  /* 0x00000019100079a6 */ /* 0x0081e8000c12f310 */
[----:B------:R-:W1:Y:S01]  /*2a80*/  LDG.E R21, desc[UR16][R20.64] ;  /* 0x0000001014157981 */ /* 0x000e62000c1e1900 */
[----:B------:R-:W-:Y:S01]  /*2a90*/  MOV R14, R10 ;  /* 0x0000000a000e7202 */ /* 0x000fe20000000f00 */
[C---:B--2---:R-:W-:Y:S01]  /*2aa0*/  IMAD R22, R2.reuse, UR18, RZ ;  /* 0x0000001202167c24 */ /* 0x044fe2000f8e02ff */
        /* <DEDUP_REMOVED lines=29> */
.L_x_10019:
[----:B------:R-:W-:Y:S05]  /*2c80*/  EXIT ;  /* 0x000000000000794d */ /* 0x000fea0003800000 */
.L_x_10021:
        /* <DEDUP_REMOVED lines=15> */
.L_x_10554:


//--------------------- .text._Z25selective_scan_bwd_kernelI32Selective_Scan_bwd_kernel_traitsILi32ELi4ELb1ELb0ELb0ELb1ELb0EffEEv12SSMParamsBwd --------------------------
	.section	.text._Z25selective_scan_bwd_kernelI32Selective_Scan_bwd_kernel_traitsILi32ELi4ELb1ELb0ELb0ELb1ELb0EffEEv12SSMParamsBwd,"ax",@progbits
	.align	128
        .global         _Z25selective_scan_bwd_kernelI32Selective_Scan_bwd_kernel_traitsILi32ELi4ELb1ELb0ELb0ELb1ELb0EffEEv12SSMParamsBwd
        .type           _Z25selective_scan_bwd_kernelI32Selective_Scan_bwd_kernel_traitsILi32ELi4ELb1ELb0ELb0ELb1ELb0EffEEv12SSMParamsBwd,@function
        .size           _Z25selective_scan_bwd_kernelI32Selective_Scan_bwd_kernel_traitsILi32ELi4ELb1ELb0ELb0ELb1ELb0EffEEv12SSMParamsBwd,(.L_x_10555 - _Z25selective_scan_bwd_kernelI32Selective_Scan_bwd_kernel_traitsILi32ELi4ELb1ELb0ELb0ELb1ELb0EffEEv12SSMParamsBwd)
        .other          _Z25selective_scan_bwd_kernelI32Selective_Scan_bwd_kernel_traitsILi32ELi4ELb1ELb0ELb0ELb1ELb0EffEEv12SSMParamsBwd,@"STO_CUDA_ENTRY STV_DEFAULT"
_Z25selective_scan_bwd_kernelI32Selective_Scan_bwd_kernel_traitsILi32ELi4ELb1ELb0ELb0ELb1ELb0EffEEv12SSMParamsBwd:
.text._Z25selective_scan_bwd_kernelI32Selective_Scan_bwd_kernel_traitsILi32ELi4ELb1ELb0ELb0ELb1ELb0EffEEv12SSMParamsBwd:
        /* <DEDUP_REMOVED lines=97> */
[----:B----4-:R-:W-:Y:S02]  /*0610*/  LEA R36, P0, R4, R6, 0x2 ;  /* 0x0000000604247211 */ /* 0x010fe400078010ff */
[----:B-1----:R-:W-:Y:S02]  /*0620*/  LOP3.LUT R47, R34, 0x1f, RZ, 0xc0, !PT ;  /* 0x0000001f222f7812 */ /* 0x002fe400078ec0ff */
[----:B------:R-:W-:Y:S02]  /*0630*/  LEA.HI.X R37, R4, R7, R37, 0x2, P0 ;  /* 0x0000000704257211 */ /* 0x000fe400000f1425 */
[C---:B------:R-:W-:Y:S02]  /*0640*/  IADD3 R44, PT, PT, R34.reuse, 0x200, RZ ;  /* 0x00000200222c7810 */ /* 0x040fe40007ffe0ff */
[----:B---3--:R-:W-:-:S07]  /*0650*/  LEA R54, R34, R45, 0x2 ;  /* 0x0000002d22367211 */ /* 0x008fce00078e10ff */
.L_x_10038:
[----:B------:R-:W-:Y:S01]  /*0660*/  BAR.SYNC.DEFER_BLOCKING 0x0 ;  /* 0x0000000000007b1d */ /* 0x000fe20000010000 */
[----:B0-----:R-:W-:-:S06]  /*0670*/  IMAD.WIDE.U32 R4, R34, 0x10, R38 ;  /* 0x0000001022047825 */ /* 0x001fcc00078e0026 */
[----:B------:R-:W2:Y:S01]  /*0680*/  LDG.E.128 R4, desc[UR16][R4.64] ;  /* 0x0000001004047981 */ /* 0x000ea2000c1e1d00 */
[----:B------:R-:W-:Y:S01]  /*0690*/  IMAD.WIDE.U32 R26, R34, 0x10, R40 ;  /* 0x00000010221a7825 */ /* 0x000fe200078e0028 */
[----:B------:R-:W0:Y:S02]  /*06a0*/  S2R R56, SR_LANEID ;  /* 0x0000000000387919 */ /* 0x000e240000000000 */
[----:B0-----:R-:W-:-:S05]  /*06b0*/  LEA R46, R56, R45, 0x4 ;  /* 0x0000002d382e7211 */ /* 0x001fca00078e20ff */
[----:B--2---:R-:W-:Y:S01]  /*06c0*/  STS.128 [R46], R4 ;  /* 0x000000042e007388 */ /* 0x004fe20000000c00 */
[----:B------:R-:W-:-:S03]  /*06d0*/  NOP ;  /* 0x0000000000007918 */ /* 0x000fc60000000000 */
[----:B------:R-:W-:Y:S01]  /*06e0*/  LDS.128 R12, [R46] ;  /* 0x000000002e0c7984 */ /* 0x000fe20000000c00 */
[----:B------:R-:W-:Y:S06]  /*06f0*/  BAR.SYNC.DEFER_BLOCKING 0x0 ;  /* 0x0000000000007b1d */ /* 0x000fec0000010000 */
[----:B------:R-:W2:Y:S01]  /*0700*/  LDG.E.128 R20, desc[UR16][R26.64] ;  /* 0x000000101a147981 */ /* 0x000ea2000c1e1d00 */
[----:B------:R-:W-:-:S03]  /*0710*/  IMAD.WIDE.U32 R16, R34, 0x10, R42 ;  /* 0x0000001022107825 */ /* 0x000fc600078e002a */
[----:B--2---:R-:W-:Y:S01]  /*0720*/  STS.128 [R46], R20 ;  /* 0x000000142e007388 */ /* 0x004fe20000000c00 */
[----:B------:R-:W-:-:S03]  /*0730*/  NOP ;  /* 0x0000000000007918 */ /* 0x000fc60000000000 */
[----:B------:R-:W0:Y:S01]  /*0740*/  LDS.128 R8, [R46] ;  /* 0x000000002e087984 */ /* 0x000e220000000c00 */
[----:B------:R-:W-:Y:S06]  /*0750*/  BAR.SYNC.DEFER_BLOCKING 0x0 ;  /* 0x0000000000007b1d */ /* 0x000fec0000010000 */
[----:B------:R-:W2:Y:S01]  /*0760*/  LDG.E.128 R16, desc[UR16][R16.64] ;  /* 0x0000001010107981 */ /* 0x000ea2000c1e1d00 */
[----:B------:R-:W-:Y:S01]  /*0770*/  BSSY.RECONVERGENT B0, `(.L_x_10023) ;  /* 0x000002b000007945 */ /* 0x000fe20003800200 */
[--C-:B0----5:R-:W-:Y:S01]  /*0780*/  FADD.FTZ R55, R8, R28.reuse ;  /* 0x0000001c08377221 */ /* 0x121fe20000010000 */
[--C-:B------:R-:W-:Y:S01]  /*0790*/  FADD.FTZ R58, R9, R28.reuse ;  /* 0x0000001c093a7221 */ /* 0x100fe20000010000 */
[--C-:B------:R-:W-:Y:S01]  /*07a0*/  FADD.FTZ R57, R10, R28.reuse ;  /* 0x0000001c0a397221 */ /* 0x100fe20000010000 */
[----:B------:R-:W-:-:S02]  /*07b0*/  FADD.FTZ R72, R11, R28 ;  /* 0x0000001c0b487221 */ /* 0x000fc40000010000 */
[----:B------:R-:W-:Y:S02]  /*07c0*/  FSETP.GTU.FTZ.AND P3, PT, R55, 20, PT ;  /* 0x41a000003700780b */ /* 0x000fe40003f7c000 */
[----:B------:R-:W-:Y:S02]  /*07d0*/  FSETP.GTU.FTZ.AND P2, PT, R58, 20, PT ;  /* 0x41a000003a00780b */ /* 0x000fe40003f5c000 */
[----:B------:R-:W-:Y:S02]  /*07e0*/  FSETP.GTU.FTZ.AND P0, PT, R57, 20, PT ;  /* 0x41a000003900780b */ /* 0x000fe40003f1c000 */
[----:B------:R-:W-:Y:S01]  /*07f0*/  FSETP.GTU.FTZ.AND P1, PT, R72, 20, PT ;  /* 0x41a000004800780b */ /* 0x000fe20003f3c000 */
[----:B--2---:R0:W-:Y:S01]  /*0800*/  STS.128 [R46], R16 ;  /* 0x000000102e007388 */ /* 0x0041e20000000c00 */
[----:B------:R-:W-:-:S03]  /*0810*/  NOP ;  /* 0x0000000000007918 */ /* 0x000fc60000000000 */
[----:B------:R0:W1:Y:S02]  /*0820*/  LDS.128 R4, [R46] ;  /* 0x000000002e047984 */ /* 0x0000640000000c00 */
[----:B------:R-:W-:Y:S06]  /*0830*/  @P3 BRA `(.L_x_10024) ;  /* 0x0000000000783947 */ /* 0x000fec0003800000 */
        /* <DEDUP_REMOVED lines=30> */
.L_x_10024:
[----:B------:R-:W-:Y:S05]  /*0a20*/  BSYNC.RECONVERGENT B0 ;  /* 0x0000000000007941 */ /* 0x000fea0003800200 */
.L_x_10023:
        /* <DEDUP_REMOVED lines=32> */
.L_x_10026:
[----:B------:R-:W-:Y:S05]  /*0c30*/  BSYNC.RECONVERGENT B0 ;  /* 0x0000000000007941 */ /* 0x000fea0003800200 */
.L_x_10025:
        /* <DEDUP_REMOVED lines=32> */
.L_x_10028:
[----:B------:R-:W-:Y:S05]  /*0e40*/  BSYNC.RECONVERGENT B0 ;  /* 0x0000000000007941 */ /* 0x000fea0003800200 */
.L_x_10027:
        /* <DEDUP_REMOVED lines=32> */
.L_x_10030:
[----:B------:R-:W-:Y:S05]  /*1050*/  BSYNC.RECONVERGENT B0 ;  /* 0x0000000000007941 */ /* 0x000fea0003800200 */
.L_x_10029:
[----:B------:R-:W2:Y:S01]  /*1060*/  LDCU UR7, c[0x0][0x38c] ;  /* 0x00007180ff0777ac */ /* 0x000ea20008000800 */
[----:B-1----:R-:W-:Y:S01]  /*1070*/  FFMA.FTZ R8, R12, R4, R33 ;  /* 0x000000040c087223 */ /* 0x002fe20000010021 */
[----:B------:R-:W-:Y:S01]  /*1080*/  CS2R R10, SRZ ;  /* 0x00000000000a7805 */ /* 0x000fe2000001ff00 */
[-C--:B0-----:R-:W-:Y:S01]  /*1090*/  FMUL.FTZ R16, R4, R2.reuse ;  /* 0x0000000204107220 */ /* 0x081fe20000410000 */
[-C--:B------:R-:W-:Y:S01]  /*10a0*/  FMUL.FTZ R17, R5, R2.reuse ;  /* 0x0000000205117220 */ /* 0x080fe20000410000 */
[----:B------:R-:W-:Y:S01]  /*10b0*/  FFMA.FTZ R3, R13, R5, R8 ;  /* 0x000000050d037223 */ /* 0x000fe20000010008 */
[----:B------:R-:W-:Y:S01]  /*10c0*/  CS2R R8, SRZ ;  /* 0x0000000000087805 */ /* 0x000fe2000001ff00 */
[-C--:B------:R-:W-:Y:S01]  /*10d0*/  FMUL.FTZ R18, R6, R2.reuse ;  /* 0x0000000206127220 */ /* 0x080fe20000410000 */
[----:B------:R-:W-:Y:S01]  /*10e0*/  FMUL.FTZ R19, R7, R2 ;  /* 0x0000000207137220 */ /* 0x000fe20000410000 */
[----:B------:R-:W-:Y:S01]  /*10f0*/  FFMA.FTZ R20, R14, R6, R3 ;  /* 0x000000060e147223 */ /* 0x000fe20000010003 */
[----:B------:R-:W-:-:S03]  /*1100*/  UIADD3 UR9, UPT, UPT, UR8, -0x1, URZ ;  /* 0xffffffff08097890 */ /* 0x000fc6000fffe0ff */
[----:B------:R-:W-:Y:S01]  /*1110*/  FFMA.FTZ R33, R15, R7, R20 ;  /* 0x000000070f217223 */ /* 0x000fe20000010014 */
[----:B--2---:R-:W-:Y:S01]  /*1120*/  UISETP.GE.AND UP0, UPT, UR7, 0x1, UPT ;  /* 0x000000010700788c */ /* 0x004fe2000bf06270 */
[----:B------:R-:W-:Y:S08]  /*1130*/  BAR.SYNC.DEFER_BLOCKING 0x0 ;  /* 0x0000000000007b1d */ /* 0x000ff00000010000 */
[----:B------:R-:W-:Y:S05]  /*1140*/  BRA.U !UP0, `(.L_x_10031) ;  /* 0x0000001108387547 */ /* 0x000fea000b800000 */
[----:B------:R-:W0:Y:S01]  /*1150*/  LDC R3, c[0x0][0x394] ;  /* 0x0000e500ff037b82 */ /* 0x000e220000000800 */
[----:B------:R-:W-:Y:S01]  /*1160*/  USHF.L.U32 UR4, UR9, 0x8, URZ ;  /* 0x0000000809047899 */ /* 0x000fe200080006ff */
[----:B------:R-:W-:Y:S01]  /*1170*/  HFMA2 R11, -RZ, RZ, 0, 0 ;  /* 0x00000000ff0b7431 */ /* 0x000fe200000001ff */
[----:B------:R-:W-:Y:S01]  /*1180*/  UIADD3 UR5, UPT, UPT, UR8, -0x2, URZ ;  /* 0xfffffffe08057890 */ /* 0x000fe2000fffe0ff */
[----:B------:R-:W-:Y:S01]  /*1190*/  ISETP.NE.AND P1, PT, R34, RZ, PT ;  /* 0x000000ff2200720c */ /* 0x000fe20003f25270 */
        /* <DEDUP_REMOVED lines=8> */
[----:B------:R-:W-:Y:S01]  /*1220*/  IADD3 R66, PT, PT, R45, 0xcc8, RZ ;  /* 0x00000cc82d427810 */ /* 0x000fe20007ffe0ff */
[----:B------:R-:W-:Y:S01]  /*1230*/  UIADD3 UR10, UPT, UPT, -UR7, URZ, URZ ;  /* 0x000000ff070a7290 */ /* 0x000fe2000fffe1ff */
[----:B------:R-:W-:Y:S01]  /*1240*/  MOV R65, R36 ;  /* 0x0000002400417202 */ /* 0x000fe20000000f00 */
        /* <DEDUP_REMOVED lines=11> */
[----:B------:R-:W-:Y:S01]  /*1300*/  ISETP.EQ.AND P0, PT, R34, RZ, !P0 ;  /* 0x000000ff2200720c */ /* 0x000fe20004702270 */
[----:B------:R-:W0:Y:S01]  /*1310*/  LDC R78, c[0x0][0x394] ;  /* 0x0000e500ff4e7b82 */ /* 0x000e220000000800 */
[----:B-1----:R-:W-:-:S02]  /*1320*/  SHF.L.U64.HI R73, R48, 0x2, R49 ;  /* 0x0000000230497819 */ /* 0x002fc40000010231 */
[----:B------:R-:W-:Y:S02]  /*1330*/  MOV R71, UR4 ;  /* 0x0000000400477c02 */ /* 0x000fe40008000f00 */
[----:B------:R-:W-:Y:S02]  /*1340*/  MOV R49, UR5 ;  /* 0x0000000500317c02 */ /* 0x000fe40008000f00 */
[----:B--2---:R-:W-:Y:S02]  /*1350*/  SHF.L.U64.HI R21, R20, 0x2, R21 ;  /* 0x0000000214157819 */ /* 0x004fe40000010215 */
[----:B---34-:R-:W-:-:S07]  /*1360*/  SHF.L.U64.HI R23, R22, 0x2, R23 ;  /* 0x0000000216177819 */ /* 0x018fce0000010217 */
.L_x_10037:
[----:B------:R-:W-:Y:S02]  /*1370*/  MOV R50, R65 ;  /* 0x0000004100327202 */ /* 0x000fe40000000f00 */
[----:B------:R-:W-:-:S05]  /*1380*/  MOV R51, R64 ;  /* 0x0000004000337202 */ /* 0x000fca0000000f00 */
[----:B-1----:R1:W2:Y:S01]  /*1390*/  LDG.E R74, desc[UR16][R50.64] ;  /* 0x00000010324a7981 */ /* 0x0022a2000c1e1900 */
[----:B------:R-:W-:Y:S02]  /*13a0*/  MOV R53, R60 ;  /* 0x0000003c00357202 */ /* 0x000fe40000000f00 */
[----:B------:R-:W-:-:S05]  /*13b0*/  MOV R52, R61 ;  /* 0x0000003d00347202 */ /* 0x000fca0000000f00 */
[----:B------:R3:W4:Y:S01]  /*13c0*/  LDG.E R53, desc[UR16][R52.64] ;  /* 0x0000001034357981 */ /* 0x000722000c1e1900 */
[----:B-1----:R-:W-:Y:S02]  /*13d0*/  MOV R50, R63 ;  /* 0x0000003f00327202 */ /* 0x002fe40000000f00 */
[----:B------:R-:W-:-:S05]  /*13e0*/  MOV R51, R62 ;  /* 0x0000003e00337202 */ /* 0x000fca0000000f00 */
[----:B------:R-:W4:Y:S01]  /*13f0*/  LDG.E R76, desc[UR16][R50.64] ;  /* 0x00000010324c7981 */ /* 0x000f22000c1e1900 */
[----:B------:R-:W-:Y:S02]  /*1400*/  SEL R80, R71, R44, !P1 ;  /* 0x0000002c47507207 */ /* 0x000fe40004800000 */
[----:B------:R-:W-:Y:S02]  /*1410*/  ISETP.NE.AND P1, PT, R34, 0x1f, PT ;  /* 0x0000001f2200780c */ /* 0x000fe40003f25270 */
[----:B------:R-:W-:Y:S01]  /*1420*/  LEA R80, R80, R45, 0x2 ;  /* 0x0000002d50507211 */ /* 0x000fe200078e10ff */
[----:B------:R-:W-:Y:S01]  /*1430*/  BSSY.RECONVERGENT B0, `(.L_x_10032) ;  /* 0x0000018000007945 */ /* 0x000fe20003800200 */
[----:B--2---:R-:W-:-:S04]  /*1440*/  FMUL.FTZ R75, R74, 1.4426950216293334961 ;  /* 0x3fb8aa3b4a4b7820 */ /* 0x004fc80000410000 */
[C---:B------:R-:W-:Y:S01]  /*1450*/  FMUL.FTZ R79, R75.reuse, R55 ;  /* 0x000000374b4f7220 */ /* 0x040fe20000410000 */
[C---:B------:R-:W-:Y:S01]  /*1460*/  FMUL.FTZ R81, R75.reuse, R58 ;  /* 0x0000003a4b517220 */ /* 0x040fe20000410000 */
[C---:B------:R-:W-:Y:S01]  /*1470*/  FMUL.FTZ R3, R75.reuse, R57 ;  /* 0x000000394b037220 */ /* 0x040fe20000410000 */
        /* <DEDUP_REMOVED lines=18> */
.L_x_10033:
[----:B------:R1:W2:Y:S02]  /*15a0*/  LDS R75, [R54+0xc4c] ;  /* 0x000c4c00364b7984 */ /* 0x0002a40000000800 */
.L_x_10034:
[----:B------:R-:W-:Y:S05]  /*15b0*/  BSYNC.RECONVERGENT B0 ;  /* 0x0000000000007941 */ /* 0x000fea0003800200 */
.L_x_10032:
        /* <DEDUP_REMOVED lines=18> */
[----:B------:R-:W-:Y:S01]  /*16e0*/  ISETP.NE.AND P4, PT, R56, RZ, PT ;  /* 0x000000ff3800720c */ /* 0x000fe20003f85270 */
[----:B------:R-:W0:Y:S01]  /*16f0*/  SHFL.DOWN PT, R89, R80, 0x1, 0x1f ;  /* 0x08201f0050597f89 */ /* 0x000e2200000e0000 */
[----:B------:R-:W-:Y:S01]  /*1700*/  MOV R83, R87 ;  /* 0x0000005700537202 */ /* 0x000fe20000000f00 */
[----:B------:R-:W-:Y:S01]  /*1710*/  FMUL.FTZ R85, R3, R50 ;  /* 0x0000003203557220 */ /* 0x000fe20000410000 */
[----:B------:R-:W-:Y:S01]  /*1720*/  ISETP.NE.AND P3, PT, R34, RZ, PT ;  /* 0x000000ff2200720c */ /* 0x000fe20003f65270 */
[----:B------:R-:W2:Y:S01]  /*1730*/  SHFL.DOWN PT, R88, R87, 0x1, 0x1f ;  /* 0x08201f0057587f89 */ /* 0x000ea200000e0000 */
[----:B------:R-:W-:Y:S01]  /*1740*/  BSSY.RECONVERGENT B0, `(.L_x_10035) ;  /* 0x00000a1000007945 */ /* 0x000fe20003800200 */
[----:B------:R-:W-:-:S02]  /*1750*/  FMUL.FTZ R85, R52, R85 ;  /* 0x0000005534557220 */ /* 0x000fc40000410000 */
[----:B------:R-:W4:Y:S01]  /*1760*/  SHFL.UP PT, R51, R86, 0x1, RZ ;  /* 0x0420000056337989 */ /* 0x000f2200000e00ff */
[----:B0-----:R-:W-:Y:S01]  /*1770*/  @P1 FMUL.FTZ R50, R89, R80 ;  /* 0x0000005059321220 */ /* 0x001fe20000410000 */
[----:B--2---:R-:W-:-:S04]  /*1780*/  @P1 FFMA.FTZ R83, R80, R88, R83 ;  /* 0x0000005850531223 */ /* 0x004fc80000010053 */
[----:B------:R-:W-:Y:S02]  /*1790*/  @P1 MOV R80, R50 ;  /* 0x0000003200501202 */ /* 0x000fe40000000f00 */
[----:B------:R-:W0:Y:S01]  /*17a0*/  SHFL.UP PT, R50, R85, 0x1, RZ ;  /* 0x0420000055327989 */ /* 0x000e2200000e00ff */
[C---:B----4-:R-:W-:Y:S01]  /*17b0*/  FFMA.FTZ R51, R85.reuse, R51, R86 ;  /* 0x0000003355337223 */ /* 0x050fe20000010056 */
[----:B------:R-:W-:Y:S02]  /*17c0*/  ISETP.GE.AND P1, PT, R56, 0x1, PT ;  /* 0x000000013800780c */ /* 0x000fe40003f26270 */
[----:B------:R-:W2:Y:S02]  /*17d0*/  SHFL.DOWN PT, R87, R80, 0x2, 0x1f ;  /* 0x08401f0050577f89 */ /* 0x000ea400000e0000 */
[----:B------:R-:W-:Y:S02]  /*17e0*/  FSEL R86, R86, R51, !P1 ;  /* 0x0000003356567208 */ /* 0x000fe40004800000 */
[----:B------:R-:W4:Y:S04]  /*17f0*/  SHFL.DOWN PT, R88, R83, 0x2, 0x1f ;  /* 0x08401f0053587f89 */ /* 0x000f2800000e0000 */
[----:B------:R-:W5:Y:S03]  /*1800*/  SHFL.UP PT, R51, R86, 0x2, RZ ;  /* 0x0440000056337989 */ /* 0x000f6600000e00ff */
[----:B0-----:R-:W-:Y:S01]  /*1810*/  @P1 FMUL.FTZ R85, R85, R50 ;  /* 0x0000003255551220 */ /* 0x001fe20000410000 */
[----:B------:R-:W-:Y:S01]  /*1820*/  ISETP.GE.AND P1, PT, R56, 0x2, PT ;  /* 0x000000023800780c */ /* 0x000fe20003f26270 */
[----:B--2---:R-:W-:-:S03]  /*1830*/  @!P2 FMUL.FTZ R87, R80, R87 ;  /* 0x000000575057a220 */ /* 0x004fc60000410000 */
[----:B------:R-:W0:Y:S01]  /*1840*/  SHFL.UP PT, R50, R85, 0x2, RZ ;  /* 0x0440000055327989 */ /* 0x000e2200000e00ff */
[----:B----4-:R-:W-:Y:S01]  /*1850*/  @!P2 FFMA.FTZ R83, R80, R88, R83 ;  /* 0x000000585053a223 */ /* 0x010fe20000010053 */
[----:B------:R-:W-:Y:S02]  /*1860*/  @!P2 MOV R80, R87 ;  /* 0x000000570050a202 */ /* 0x000fe40000000f00 */
[----:B------:R-:W-:Y:S01]  /*1870*/  ISETP.GT.U32.AND P2, PT, R47, 0x1b, PT ;  /* 0x0000001b2f00780c */ /* 0x000fe20003f44070 */
[----:B-----5:R-:W-:Y:S01]  /*1880*/  FFMA.FTZ R51, R85, R51, R86 ;  /* 0x0000003355337223 */ /* 0x020fe20000010056 */
[----:B------:R-:W2:Y:S04]  /*1890*/  SHFL.DOWN PT, R88, R83, 0x4, 0x1f ;  /* 0x08801f0053587f89 */ /* 0x000ea800000e0000 */
[----:B------:R-:W4:Y:S01]  /*18a0*/  SHFL.DOWN PT, R87, R80, 0x4, 0x1f ;  /* 0x08801f0050577f89 */ /* 0x000f2200000e0000 */
[----:B------:R-:W-:-:S05]  /*18b0*/  FSEL R90, R86, R51, !P1 ;  /* 0x00000033565a7208 */ /* 0x000fca0004800000 */
[----:B------:R-:W5:Y:S01]  /*18c0*/  SHFL.UP PT, R51, R90, 0x4, RZ ;  /* 0x048000005a337989 */ /* 0x000f6200000e00ff */
[----:B0-----:R-:W-:Y:S01]  /*18d0*/  @P1 FMUL.FTZ R85, R85, R50 ;  /* 0x0000003255551220 */ /* 0x001fe20000410000 */
[----:B------:R-:W-:-:S04]  /*18e0*/  ISETP.GE.AND P1, PT, R56, 0x4, PT ;  /* 0x000000043800780c */ /* 0x000fc80003f26270 */
[----:B------:R-:W0:Y:S01]  /*18f0*/  SHFL.UP PT, R50, R85, 0x4, RZ ;  /* 0x0480000055327989 */ /* 0x000e2200000e00ff */
[C---:B--2---:R-:W-:Y:S01]  /*1900*/  @!P2 FFMA.FTZ R83, R80.reuse, R88, R83 ;  /* 0x000000585053a223 */ /* 0x044fe20000010053 */
[----:B----4-:R-:W-:-:S05]  /*1910*/  @!P2 FMUL.FTZ R86, R80, R87 ;  /* 0x000000575056a220 */ /* 0x010fca0000410000 */
[----:B------:R-:W-:Y:S01]  /*1920*/  @!P2 MOV R80, R86 ;  /* 0x000000560050a202 */ /* 0x000fe20000000f00 */
[----:B-----5:R-:W-:Y:S01]  /*1930*/  FFMA.FTZ R51, R85, R51, R90 ;  /* 0x0000003355337223 */ /* 0x020fe2000001005a */
[----:B------:R-:W-:-:S03]  /*1940*/  ISETP.GT.U32.AND P2, PT, R47, 0x17, PT ;  /* 0x000000172f00780c */ /* 0x000fc60003f44070 */
[----:B------:R-:W2:Y:S01]  /*1950*/  SHFL.DOWN PT, R89, R80, 0x8, 0x1f ;  /* 0x09001f0050597f89 */ /* 0x000ea200000e0000 */
[----:B------:R-:W-:Y:S02]  /*1960*/  FSEL R88, R90, R51, !P1 ;  /* 0x000000335a587208 */ /* 0x000fe40004800000 */
[----:B------:R-:W-:Y:S01]  /*1970*/  MOV R51, RZ ;  /* 0x000000ff00337202 */ /* 0x000fe20000000f00 */
[----:B------:R-:W4:Y:S01]  /*1980*/  SHFL.DOWN PT, R90, R83, 0x8, 0x1f ;  /* 0x09001f00535a7f89 */ /* 0x000f2200000e0000 */
[----:B0-----:R-:W-:-:S03]  /*1990*/  @P1 FMUL.FTZ R85, R85, R50 ;  /* 0x0000003255551220 */ /* 0x001fc60000410000 */
[----:B------:R-:W0:Y:S01]  /*19a0*/  SHFL.UP PT, R87, R88, 0x8, RZ ;  /* 0x0500000058577989 */ /* 0x000e2200000e00ff */
[----:B------:R-:W-:Y:S01]  /*19b0*/  HFMA2 R50, -RZ, RZ, 1.875, 0 ;  /* 0x3f800000ff327431 */ /* 0x000fe200000001ff */
[----:B------:R-:W-:Y:S02]  /*19c0*/  ISETP.GE.AND P1, PT, R56, 0x8, PT ;  /* 0x000000083800780c */ /* 0x000fe40003f26270 */
[----:B------:R-:W5:Y:S04]  /*19d0*/  SHFL.UP PT, R86, R85, 0x8, RZ ;  /* 0x0500000055567989 */ /* 0x000f6800000e00ff */
[----:B------:R-:W-:Y:S01]  /*19e0*/  @P0 LDS.64 R50, [R66] ;  /* 0x0000000042320984 */ /* 0x000fe20000000a00 */
[C---:B--2---:R-:W-:Y:S01]  /*19f0*/  @!P2 FMUL.FTZ R89, R80.reuse, R89 ;  /* 0x000000595059a220 */ /* 0x044fe20000410000 */
[----:B----4-:R-:W-:-:S04]  /*1a00*/  @!P2 FFMA.FTZ R83, R80, R90, R83 ;  /* 0x0000005a5053a223 */ /* 0x010fc80000010053 */
[----:B------:R-:W-:Y:S02]  /*1a10*/  @!P2 MOV R80, R89 ;  /* 0x000000590050a202 */ /* 0x000fe40000000f00 */
[----:B------:R-:W-:Y:S01]  /*1a20*/  ISETP.GT.U32.AND P2, PT, R47, 0xf, PT ;  /* 0x0000000f2f00780c */ /* 0x000fe20003f44070 */
[C---:B0-----:R-:W-:Y:S01]  /*1a30*/  FFMA.FTZ R87, R85.reuse, R87, R88 ;  /* 0x0000005755577223 */ /* 0x041fe20000010058 */
[----:B------:R-:W0:Y:S01]  /*1a40*/  SHFL.DOWN PT, R91, R83, 0x10, 0x1f ;  /* 0x0a001f00535b7f89 */ /* 0x000e2200000e0000 */
[----:B-----5:R-:W-:-:S03]  /*1a50*/  @P1 FMUL.FTZ R85, R85, R86 ;  /* 0x0000005655551220 */ /* 0x020fc60000410000 */
[----:B------:R-:W2:Y:S01]  /*1a60*/  SHFL.DOWN PT, R89, R80, 0x10, 0x1f ;  /* 0x0a001f0050597f89 */ /* 0x000ea200000e0000 */
[----:B------:R-:W-:Y:S02]  /*1a70*/  FSEL R88, R88, R87, !P1 ;  /* 0x0000005758587208 */ /* 0x000fe40004800000 */
[----:B------:R-:W-:Y:S01]  /*1a80*/  ISETP.GE.AND P1, PT, R56, 0x10, PT ;  /* 0x000000103800780c */ /* 0x000fe20003f26270 */
[----:B------:R-:W-:Y:S04]  /*1a90*/  SHFL.UP PT, R90, R85, 0x10, RZ ;  /* 0x06000000555a7989 */ /* 0x000fe800000e00ff */
[----:B------:R-:W4:Y:S01]  /*1aa0*/  SHFL.UP PT, R86, R88, 0x10, RZ ;  /* 0x0600000058567989 */ /* 0x000f2200000e00ff */
[C---:B0-----:R-:W-:Y:S01]  /*1ab0*/  @!P2 FFMA.FTZ R83, R80.reuse, R91, R83 ;  /* 0x0000005b5053a223 */ /* 0x041fe20000010053 */
[----:B--2---:R-:W-:-:S04]  /*1ac0*/  @!P2 FMUL.FTZ R87, R80, R89 ;  /* 0x000000595057a220 */ /* 0x004fc80000410000 */
[----:B------:R-:W-:Y:S01]  /*1ad0*/  SHFL.DOWN PT, R89, R83, 0x1, 0x1f ;  /* 0x08201f0053597f89 */ /* 0x000fe200000e0000 */
[----:B------:R-:W-:-:S03]  /*1ae0*/  @!P2 MOV R80, R87 ;  /* 0x000000570050a202 */ /* 0x000fc60000000f00 */
[----:B------:R-:W-:Y:S01]  /*1af0*/  SHFL.IDX PT, R83, R83, RZ, 0x1f ;  /* 0x00001fff53537589 */ /* 0x000fe200000e0000 */
[----:B------:R-:W-:Y:S01]  /*1b00*/  ISETP.NE.AND P2, PT, R34, 0x1f, PT ;  /* 0x0000001f2200780c */ /* 0x000fe20003f45270 */
[C---:B----4-:R-:W-:Y:S01]  /*1b10*/  FFMA.FTZ R91, R85.reuse, R86, R88 ;  /* 0x00000056555b7223 */ /* 0x050fe20000010058 */
[----:B------:R-:W-:Y:S01]  /*1b20*/  @P1 FMUL.FTZ R85, R85, R90 ;  /* 0x0000005a55551220 */ /* 0x000fe20000410000 */
[----:B------:R-:W-:Y:S03]  /*1b30*/  SHFL.IDX PT, R87, R51, RZ, 0x1f ;  /* 0x00001fff33577589 */ /* 0x000fe600000e0000 */
        /* <DEDUP_REMOVED lines=8> */
[----:B------:R-:W-:-:S04]  /*1bc0*/  FFMA.FTZ R75, R87, R75, R84 ;  /* 0x0000004b574b7223 */ /* 0x000fc80000010054 */
[----:B------:R-:W-:Y:S01]  /*1bd0*/  FFMA.FTZ R77, R52, R75, R77 ;  /* 0x0000004b344d7223 */ /* 0x000fe2000001004d */
[C---:B--2---:R-:W-:Y:S01]  /*1be0*/  FFMA.FTZ R51, R80.reuse, R51, R83 ;  /* 0x0000003350337223 */ /* 0x044fe20000010053 */
[----:B------:R-:W-:Y:S01]  /*1bf0*/  FMUL.FTZ R50, R80, R50 ;  /* 0x0000003250327220 */ /* 0x000fe20000410000 */
[C---:B------:R-:W-:Y:S01]  /*1c00*/  FMUL.FTZ R80, R74.reuse, R75 ;  /* 0x0000004b4a507220 */ /* 0x040fe20000410000 */
[----:B------:R-:W-:-:S03]  /*1c10*/  FMUL.FTZ R93, R74, R77 ;  /* 0x0000004d4a5d7220 */ /* 0x000fc60000410000 */
[----:B------:R-:W-:Y:S04]  /*1c20*/  @!P3 STS.64 [R66], R50 ;  /* 0x000000324200b388 */ /* 0x000fe80000000a00 */
[----:B---3--:R-:W0:Y:S02]  /*1c30*/  SHFL.IDX PT, R90, R53, RZ, 0x1f ;  /* 0x00001fff355a7589 */ /* 0x008e2400000e0000 */
[----:B0-----:R-:W-:Y:S01]  /*1c40*/  @P1 FFMA.FTZ R90, R85, R90, R88 ;  /* 0x0000005a555a1223 */ /* 0x001fe20000010058 */
[----:B------:R-:W-:Y:S01]  /*1c50*/  FMUL.FTZ R85, R77, R57 ;  /* 0x000000394d557220 */ /* 0x000fe20000410000 */
[----:B------:R-:W-:Y:S02]  /*1c60*/  FMUL.FTZ R88, R75, R72 ;  /* 0x000000484b587220 */ /* 0x000fe40000410000 */
[----:B------:R-:W-:Y:S01]  /*1c70*/  FFMA.FTZ R90, R79, R90, R70 ;  /* 0x0000005a4f5a7223 */ /* 0x000fe20000010046 */
[----:B------:R-:W-:Y:S01]  /*1c80*/  FFMA.FTZ R79, R3, R77, R82 ;  /* 0x0000004d034f7223 */ /* 0x000fe20000010052 */
[----:B------:R-:W-:Y:S01]  /*1c90*/  FADD.FTZ R19, R88, R19 ;  /* 0x0000001358137221 */ /* 0x000fe20000010000 */
[----:B------:R-:W-:Y:S01]  /*1ca0*/  FADD.FTZ R18, R85, R18 ;  /* 0x0000001255127221 */ /* 0x000fe20000010000 */
[CC--:B------:R-:W-:Y:S01]  /*1cb0*/  FFMA.FTZ R84, R81.reuse, R90.reuse, R69 ;  /* 0x0000005a51547223 */ /* 0x0c0fe20000010045 */
[----:B------:R-:W-:Y:S01]  /*1cc0*/  FFMA.FTZ R81, R81, R79, R76 ;  /* 0x0000004f51517223 */ /* 0x000fe2000001004c */
[----:B------:R-:W-:Y:S01]  /*1cd0*/  FFMA.FTZ R82, R4, R90, RZ ;  /* 0x0000005a04527223 */ /* 0x000fe200000100ff */
[----:B------:R-:W-:Y:S01]  /*1ce0*/  FADD.FTZ R76, -R70, R90 ;  /* 0x0000005a464c7221 */ /* 0x000fe20000010100 */
[-C--:B------:R-:W-:Y:S01]  /*1cf0*/  FFMA.FTZ R89, R3, R84.reuse, R68 ;  /* 0x0000005403597223 */ /* 0x080fe20000010044 */
        /* <DEDUP_REMOVED lines=9> */
[----:B------:R-:W-:Y:S01]  /*1d90*/  FADD.FTZ R89, -R67, R92 ;  /* 0x0000005c43597221 */ /* 0x000fe20000010100 */
[----:B------:R-:W-:Y:S01]  /*1da0*/  FMUL.FTZ R83, R74, R81 ;  /* 0x000000514a537220 */ /* 0x000fe20000410000 */
[----:B------:R-:W-:Y:S01]  /*1db0*/  FFMA.FTZ R90, R7, R92, R90 ;  /* 0x0000005c075a7223 */ /* 0x000fe2000001005a */
[----:B------:R-:W-:Y:S01]  /*1dc0*/  FFMA.FTZ R87, R85, R86, R52 ;  /* 0x0000005655577223 */ /* 0x000fe20000010034 */
[----:B------:R-:W-:Y:S01]  /*1dd0*/  @!P4 MOV R92, 0x400 ;  /* 0x00000400005cc802 */ /* 0x000fe20000000f00 */
[----:B------:R-:W-:Y:S01]  /*1de0*/  FMUL.FTZ R93, R86, R93 ;  /* 0x0000005d565d7220 */ /* 0x000fe20000410000 */
[----:B------:R-:W-:Y:S01]  /*1df0*/  FMUL.FTZ R83, R76, R83 ;  /* 0x000000534c537220 */ /* 0x000fe20000410000 */
[----:B------:R-:W-:Y:S01]  /*1e00*/  FFMA.FTZ R87, R88, R89, R87 ;  /* 0x0000005958577223 */ /* 0x000fe20000010057 */
[----:B------:R-:W0:Y:S01]  /*1e10*/  SHFL.DOWN PT, R53, R90, 0x1, 0x1f ;  /* 0x08201f005a357f89 */ /* 0x000e2200000e0000 */
        /* <DEDUP_REMOVED lines=20> */
[----:B0-----:R-:W-:-:S02]  /*1f60*/  @!P2 FADD.FTZ R90, R90, R53 ;  /* 0x000000355a5aa221 */ /* 0x001fc40000010000 */
[----:B------:R-:W0:Y:S01]  /*1f70*/  @!P4 S2R R53, SR_CgaCtaId ;  /* 0x000000000035c919 */ /* 0x000e220000008800 */
[----:B--2---:R-:W-:Y:S01]  /*1f80*/  @!P2 FADD.FTZ R87, R87, R52 ;  /* 0x000000345757a221 */ /* 0x004fe20000010000 */
[----:B------:R-:W-:Y:S01]  /*1f90*/  ISETP.GT.AND P2, PT, R56, 0x17, PT ;  /* 0x000000173800780c */ /* 0x000fe20003f44270 */
[----:B------:R-:W2:Y:S04]  /*1fa0*/  SHFL.DOWN PT, R91, R90, 0x8, 0x1f ;  /* 0x09001f005a5b7f89 */ /* 0x000ea800000e0000 */
[----:B------:R-:W3:Y:S08]  /*1fb0*/  SHFL.DOWN PT, R52, R87, 0x8, 0x1f ;  /* 0x09001f0057347f89 */ /* 0x000ef000000e0000 */
[----:B--2---:R-:W-:Y:S01]  /*1fc0*/  @!P2 FADD.FTZ R90, R90, R91 ;  /* 0x0000005b5a5aa221 */ /* 0x004fe20000010000 */
[----:B---3--:R-:W-:-:S04]  /*1fd0*/  @!P2 FADD.FTZ R87, R87, R52 ;  /* 0x000000345757a221 */ /* 0x008fc80000010000 */
[----:B------:R-:W2:Y:S01]  /*1fe0*/  SHFL.DOWN PT, R91, R90, 0x10, 0x1f ;  /* 0x0a001f005a5b7f89 */ /* 0x000ea200000e0000 */
[----:B0-----:R-:W-:Y:S02]  /*1ff0*/  @!P4 LEA R45, R53, R92, 0x18 ;  /* 0x0000005c352dc211 */ /* 0x001fe400078ec0ff */
[----:B------:R-:W-:Y:S01]  /*2000*/  ISETP.GT.AND P2, PT, R56, 0xf, PT ;  /* 0x0000000f3800780c */ /* 0x000fe20003f44270 */
[----:B------:R-:W0:Y:S01]  /*2010*/  SHFL.DOWN PT, R52, R87, 0x10, 0x1f ;  /* 0x0a001f0057347f89 */ /* 0x000e2200000e0000 */
[----:B--2---:R-:W-:Y:S01]  /*2020*/  FADD.FTZ R53, R90, R91 ;  /* 0x0000005b5a357221 */ /* 0x004fe20000010000 */
[----:B------:R-:W-:Y:S01]  /*2030*/  FMUL.FTZ R91, R74, R79 ;  /* 0x0000004f4a5b7220 */ /* 0x000fe20000410000 */
[----:B0-----:R-:W-:-:S03]  /*2040*/  FADD.FTZ R52, R87, R52 ;  /* 0x0000003457347221 */ /* 0x001fc60000010000 */
[----:B------:R-:W-:Y:S01]  /*2050*/  FMUL.FTZ R82, R82, R91 ;  /* 0x0000005b52527220 */ /* 0x000fe20000410000 */
[----:B------:R-:W-:Y:S01]  /*2060*/  FSEL R90, R90, R53, P2 ;  /* 0x000000355a5a7208 */ /* 0x000fe20001000000 */
[----:B------:R0:W-:Y:S02]  /*2070*/  @!P4 STS.64 [R45+0x218], R52 ;  /* 0x000218342d00c388 */ /* 0x0001e40000000a00 */
        /* <DEDUP_REMOVED lines=13> */
.L_x_10036:
[----:B------:R-:W-:Y:S05]  /*2150*/  BSYNC.RECONVERGENT B0 ;  /* 0x0000000000007941 */ /* 0x000fea0003800200 */
.L_x_10035:
        /* <DEDUP_REMOVED lines=13> */
.L_x_10031:
[----:B------:R-:W-:Y:S06]  /*2230*/  BAR.SYNC.DEFER_BLOCKING 0x0 ;  /* 0x0000000000007b1d */ /* 0x000fec0000010000 */
[----:B------:R-:W0:Y:S02]  /*2240*/  LDCU.64 UR10, c[0x0][0x4f8] ;  /* 0x00009f00ff0a77ac */ /* 0x000e240008000a00 */
[----:B------:R-:W2:Y:S01]  /*2250*/  LDC.64 R22, c[0x0][0x500] ;  /* 0x00014000ff167b82 */ /* 0x000ea20000000a00 */
[----:B------:R3:W4:Y:S01]  /*2260*/  LDG.E.128 R4, desc[UR16][R26.64] ;  /* 0x000000101a047981 */ /* 0x000722000c1e1d00 */
[----:B------:R-:W-:-:S02]  /*2270*/  USHF.L.U32 UR6, UR9, 0x7, URZ ;  /* 0x0000000709067899 */ /* 0x000fc400080006ff */
[----:B------:R-:W-:Y:S02]  /*2280*/  UISETP.GT.AND UP0, UPT, UR8, 0x1, UPT ;  /* 0x000000010800788c */ /* 0x000fe4000bf04270 */
[----:B------:R-:W-:Y:S01]  /*2290*/  USHF.R.S32.HI UR7, URZ, 0x1f, UR6 ;  /* 0x0000001fff077899 */ /* 0x000fe20008011406 */
[----:B------:R-:W-:-:S03]  /*22a0*/  UMOV UR8, UR9 ;  /* 0x0000000900087c82 */ /* 0x000fc60008000000 */
[----:B0-----:R-:W-:Y:S01]  /*22b0*/  UIMAD.WIDE.U32 UR4, UR18, UR10, UR6 ;  /* 0x0000000a120472a5 */ /* 0x001fe2000f8e0006 */
[----:B---3--:R-:W0:Y:S03]  /*22c0*/  LDC.64 R26, c[0x0][0x550] ;  /* 0x00015400ff1a7b82 */ /* 0x008e260000000a00 */
[----:B------:R-:W-:Y:S01]  /*22d0*/  UIMAD UR5, UR18, UR11, UR5 ;  /* 0x0000000b120572a4 */ /* 0x000fe2000f8e0205 */
[----:B----4-:R-:W-:Y:S01]  /*22e0*/  STS.128 [R46], R4 ;  /* 0x000000042e007388 */ /* 0x010fe20000000c00 */
[----:B------:R-:W-:-:S03]  /*22f0*/  NOP ;  /* 0x0000000000007918 */ /* 0x000fc60000000000 */
[----:B------:R-:W3:Y:S01]  /*2300*/  LDS.128 R12, [R46] ;  /* 0x000000002e0c7984 */ /* 0x000ee20000000c00 */
[----:B------:R-:W-:Y:S06]  /*2310*/  BAR.SYNC.DEFER_BLOCKING 0x0 ;  /* 0x0000000000007b1d */ /* 0x000fec0000010000 */
[----:B------:R4:W-:Y:S01]  /*2320*/  STS.128 [R46], R16 ;  /* 0x000000102e007388 */ /* 0x0009e20000000c00 */
[--C-:B---3--:R-:W-:Y:S01]  /*2330*/  FADD.FTZ R13, R13, R28.reuse ;  /* 0x0000001c0d0d7221 */ /* 0x108fe20000010000 */
[--C-:B------:R-:W-:Y:S01]  /*2340*/  FADD.FTZ R14, R14, R28.reuse ;  /* 0x0000001c0e0e7221 */ /* 0x100fe20000010000 */
[--C-:B------:R-:W-:Y:S01]  /*2350*/  FADD.FTZ R12, R12, R28.reuse ;  /* 0x0000001c0c0c7221 */ /* 0x100fe20000010000 */
[----:B------:R-:W-:Y:S01]  /*2360*/  FADD.FTZ R15, R15, R28 ;  /* 0x0000001c0f0f7221 */ /* 0x000fe20000010000 */
[----:B----4-:R-:W3:Y:S01]  /*2370*/  LDC.64 R18, c[0x0][0x520] ;  /* 0x00014800ff127b82 */ /* 0x010ee20000000a00 */
[----:B------:R-:W-:-:S02]  /*2380*/  FSETP.GTU.FTZ.AND P1, PT, R13, 20, PT ;  /* 0x41a000000d00780b */ /* 0x000fc40003f3c000 */
[----:B------:R-:W-:Y:S02]  /*2390*/  FSETP.GTU.FTZ.AND P2, PT, R14, 20, PT ;  /* 0x41a000000e00780b */ /* 0x000fe40003f5c000 */
[----:B------:R-:W-:Y:S02]  /*23a0*/  FSETP.GTU.FTZ.AND P0, PT, R12, 20, PT ;  /* 0x41a000000c00780b */ /* 0x000fe40003f1c000 */
[----:B------:R-:W-:-:S07]  /*23b0*/  FSETP.GTU.FTZ.AND P3, PT, R15, 20, PT ;  /* 0x41a000000f00780b */ /* 0x000fce0003f7c000 */
[----:B------:R-:W-:Y:S02]  /*23c0*/  @!P1 FMUL.FTZ R4, R13, -1.4426950216293334961 ;  /* 0xbfb8aa3b0d049820 */ /* 0x000fe40000410000 */
[----:B------:R-:W-:Y:S02]  /*23d0*/  @!P2 FMUL.FTZ R13, R14, -1.4426950216293334961 ;  /* 0xbfb8aa3b0e0da820 */ /* 0x000fe40000410000 */
[----:B------:R-:W-:Y:S02]  /*23e0*/  @!P0 FMUL.FTZ R3, R12, -1.4426950216293334961 ;  /* 0xbfb8aa3b0c038820 */ /* 0x000fe40000410000 */
[----:B------:R4:W5:Y:S01]  /*23f0*/  @!P1 MUFU.EX2 R12, R4 ;  /* 0x00000004000c9308 */ /* 0x0009620000000800 */
[----:B------:R-:W-:Y:S01]  /*2400*/  NOP ;  /* 0x0000000000007918 */ /* 0x000fe20000000000 */
[----:B------:R-:W-:-:S06]  /*2410*/  @!P3 FMUL.FTZ R20, R15, -1.4426950216293334961 ;  /* 0xbfb8aa3b0f14b820 */ /* 0x000fcc0000410000 */
[----:B------:R-:W1:Y:S01]  /*2420*/  @!P2 MUFU.EX2 R13, R13 ;  /* 0x0000000d000da308 */ /* 0x000e620000000800 */
[----:B----4-:R-:W4:Y:S07]  /*2430*/  LDS.128 R4, [R46] ;  /* 0x000000002e047984 */ /* 0x010f2e0000000c00 */
[----:B------:R-:W3:Y:S01]  /*2440*/  @!P0 MUFU.EX2 R3, R3 ;  /* 0x0000000300038308 */ /* 0x000ee20000000800 */
[----:B-----5:R-:W-:-:S07]  /*2450*/  @!P1 FADD.FTZ R14, R12, 1 ;  /* 0x3f8000000c0e9421 */ /* 0x020fce0000010000 */
[----:B------:R-:W5:Y:S01]  /*2460*/  @!P3 MUFU.EX2 R20, R20 ;  /* 0x000000140014b308 */ /* 0x000f620000000800 */
[----:B-1----:R-:W-:Y:S01]  /*2470*/  @!P2 FADD.FTZ R15, R13, 1 ;  /* 0x3f8000000d0fa421 */ /* 0x002fe20000010000 */
[C---:B--2---:R-:W-:Y:S01]  /*2480*/  IMAD.WIDE.U32 R12, R0.reuse, R22, UR4 ;  /* 0x00000004000c7e25 */ /* 0x044fe2000f8e0016 */
[----:B------:R-:W1:Y:S03]  /*2490*/  LDCU.64 UR4, c[0x0][0x518] ;  /* 0x0000a300ff0477ac */ /* 0x000e660008000a00 */
[----:B------:R-:W-:Y:S01]  /*24a0*/  IMAD R13, R0, R23, R13 ;  /* 0x00000017000d7224 */ /* 0x000fe200078e020d */
[C---:B0-----:R-:W-:Y:S01]  /*24b0*/  LEA R16, P4, R12.reuse, R26, 0x2 ;  /* 0x0000001a0c107211 */ /* 0x041fe200078810ff */
[----:B------:R-:W0:Y:S01]  /*24c0*/  @!P1 MUFU.RCP R14, R14 ;  /* 0x0000000e000e9308 */ /* 0x000e220000001000 */
[----:B---3--:R-:W-:Y:S02]  /*24d0*/  @!P0 FADD.FTZ R3, R3, 1 ;  /* 0x3f80000003038421 */ /* 0x008fe40000010000 */
[----:B------:R-:W-:-:S03]  /*24e0*/  LEA.HI.X R17, R12, R27, R13, 0x2, P4 ;  /* 0x0000001b0c117211 */ /* 0x000fc600020f140d */
[----:B------:R-:W-:-:S04]  /*24f0*/  IMAD.WIDE.U32 R16, R34, 0x10, R16 ;  /* 0x0000001022107825 */ /* 0x000fc800078e0010 */
[----:B-----5:R-:W-:Y:S01]  /*2500*/  @!P3 FADD.FTZ R20, R20, 1 ;  /* 0x3f8000001414b421 */ /* 0x020fe20000010000 */
[----:B------:R-:W2:Y:S01]  /*2510*/  @!P0 MUFU.RCP R3, R3 ;  /* 0x0000000300038308 */ /* 0x000ea20000001000 */
[----:B-1----:R-:W-:Y:S01]  /*2520*/  UIMAD.WIDE.U32 UR6, UR18, UR4, UR6 ;  /* 0x00000004120672a5 */ /* 0x002fe2000f8e0006 */
[----:B----4-:R1:W-:Y:S06]  /*2530*/  STG.E.128 desc[UR16][R16.64], R4 ;  /* 0x0000000410007986 */ /* 0x0103ec000c101d10 */
[----:B------:R-:W3:Y:S01]  /*2540*/  @!P2 MUFU.RCP R15, R15 ;  /* 0x0000000f000fa308 */ /* 0x000ee20000001000 */
[----:B0-----:R-:W-:Y:S01]  /*2550*/  @!P1 FMUL.FTZ R9, R9, R14 ;  /* 0x0000000e09099220 */ /* 0x001fe20000410000 */
[----:B------:R-:W-:Y:S01]  /*2560*/  UIMAD UR7, UR18, UR5, UR7 ;  /* 0x00000005120772a4 */ /* 0x000fe2000f8e0207 */
[----:B------:R-:W-:Y:S01]  /*2570*/  BAR.SYNC.DEFER_BLOCKING 0x0 ;  /* 0x0000000000007b1d */ /* 0x000fe20000010000 */
[----:B------:R-:W-:-:S04]  /*2580*/  IADD3 R38, P1, PT, R38, -0x200, RZ ;  /* 0xfffffe0026267810 */ /* 0x000fc80007f3e0ff */
[----:B------:R-:W-:Y:S01]  /*2590*/  IADD3.X R39, PT, PT, R39, -0x1, RZ, P1, !PT ;  /* 0xffffffff27277810 */ /* 0x000fe20000ffe4ff */
[----:B------:R-:W0:Y:S01]  /*25a0*/  @!P3 MUFU.RCP R20, R20 ;  /* 0x000000140014b308 */ /* 0x000e220000001000 */
[----:B--2---:R-:W-:Y:S01]  /*25b0*/  @!P0 FMUL.FTZ R8, R8, R3 ;  /* 0x0000000308088220 */ /* 0x004fe20000410000 */
[----:B---3--:R-:W-:Y:S01]  /*25c0*/  @!P2 FMUL.FTZ R10, R10, R15 ;  /* 0x0000000f0a0aa220 */ /* 0x008fe20000410000 */
[----:B-1----:R-:W-:Y:S01]  /*25d0*/  IMAD.WIDE.U32 R4, R0, R18, UR6 ;  /* 0x0000000600047e25 */ /* 0x002fe2000f8e0012 */
[----:B------:R-:W-:-:S03]  /*25e0*/  IADD3 R40, P2, PT, R40, -0x200, RZ ;  /* 0xfffffe0028287810 */ /* 0x000fc60007f5e0ff */
[----:B------:R-:W-:Y:S01]  /*25f0*/  IMAD R3, R0, R19, R5 ;  /* 0x0000001300037224 */ /* 0x000fe200078e0205 */
[----:B------:R-:W-:Y:S01]  /*2600*/  IADD3.X R41, PT, PT, R41, -0x1, RZ, P2, !PT ;  /* 0xffffffff29297810 */ /* 0x000fe200017fe4ff */
[----:B0-----:R-:W-:Y:S02]  /*2610*/  @!P3 FMUL.FTZ R11, R11, R20 ;  /* 0x000000140b0bb220 */ /* 0x001fe40000410000 */
[----:B------:R-:W0:Y:S03]  /*2620*/  LDC.64 R20, c[0x0][0x560] ;  /* 0x00015800ff147b82 */ /* 0x000e260000000a00 */
[----:B------:R1:W-:Y:S01]  /*2630*/  STS.128 [R46], R8 ;  /* 0x000000082e007388 */ /* 0x0003e20000000c00 */
[----:B------:R-:W-:-:S03]  /*2640*/  NOP ;  /* 0x0000000000007918 */ /* 0x000fc60000000000 */
[----:B------:R-:W2:Y:S01]  /*2650*/  LDS.128 R12, [R46] ;  /* 0x000000002e0c7984 */ /* 0x000ea20000000c00 */
[----:B-1----:R-:W-:-:S04]  /*2660*/  FADD.FTZ R8, R8, R35 ;  /* 0x0000002308087221 */ /* 0x002fc80000010000 */
[----:B------:R-:W-:Y:S01]  /*2670*/  FADD.FTZ R9, R8, R9 ;  /* 0x0000000908097221 */ /* 0x000fe20000010000 */
[----:B0-----:R-:W-:-:S03]  /*2680*/  LEA R6, P0, R4, R20, 0x2 ;  /* 0x0000001404067211 */ /* 0x001fc600078010ff */
[----:B------:R-:W-:Y:S01]  /*2690*/  FADD.FTZ R10, R9, R10 ;  /* 0x0000000a090a7221 */ /* 0x000fe20000010000 */
[----:B------:R-:W-:Y:S02]  /*26a0*/  LEA.HI.X R7, R4, R21, R3, 0x2, P0 ;  /* 0x0000001504077211 */ /* 0x000fe400000f1403 */
[----:B------:R-:W-:Y:S01]  /*26b0*/  IADD3 R42, P0, PT, R42, -0x200, RZ ;  /* 0xfffffe002a2a7810 */ /* 0x000fe20007f1e0ff */
[----:B------:R-:W-:Y:S01]  /*26c0*/  FADD.FTZ R35, R10, R11 ;  /* 0x0000000b0a237221 */ /* 0x000fe20000010000 */
[----:B------:R-:W-:Y:S02]  /*26d0*/  IMAD.WIDE.U32 R4, R34, 0x10, R6 ;  /* 0x0000001022047825 */ /* 0x000fe400078e0006 */
[----:B------:R-:W-:-:S03]  /*26e0*/  IADD3.X R43, PT, PT, R43, -0x1, RZ, P0, !PT ;  /* 0xffffffff2b2b7810 */ /* 0x000fc600007fe4ff */
[----:B--2---:R0:W-:Y:S01]  /*26f0*/  STG.E.128 desc[UR16][R4.64], R12 ;  /* 0x0000000c04007986 */ /* 0x0041e2000c101d10 */
[----:B------:R-:W-:Y:S05]  /*2700*/  BRA.U UP0, `(.L_x_10038) ;  /* 0xffffffdd00d47547 */ /* 0x000fea000b83ffff */
.L_x_10022:
        /* <DEDUP_REMOVED lines=13> */
[----:B0-----:R-:W0:Y:S01]  /*27e0*/  S2R R12, SR_TID.X ;  /* 0x00000000000c7919 */ /* 0x001e220000002100 */
        /* <DEDUP_REMOVED lines=17> */
[----:B------:R-:W-:-:S04]  /*2900*/  LEA R2, P1, R0, R8, 0x2 ;  /* 0x0000000800027211 */ /* 0x000fc800078210ff */
[----:B------:R-:W-:-:S05]  /*2910*/  LEA.HI.X R3, R0, R9, RZ, 0x2, P1 ;  /* 0x0000000900037211 */ /* 0x000fca00008f14ff */
[----:B------:R1:W-:Y:S04]  /*2920*/  REDG.E.ADD.F32.FTZ.RN.STRONG.GPU desc[UR16][R2.64], R6 ;  /* 0x00000006020079a6 */ /* 0x0003e8000c12f310 */
.L_x_10040:
[----:B------:R-:W-:Y:S05]  /*2930*/  BSYNC.RECONVERGENT B0 ;  /* 0x0000000000007941 */ /* 0x000fea0003800200 */
.L_x_10039:
        /* <DEDUP_REMOVED lines=26> */
.L_x_10042:
[----:B------:R-:W-:Y:S05]  /*2ae0*/  BSYNC.RECONVERGENT B0 ;  /* 0x0000000000007941 */ /* 0x000fea0003800200 */
.L_x_10041:
        /* <DEDUP_REMOVED lines=9> */
[C---:B-1---5:R-:W-:Y:S01]  /*2b80*/  IMAD.WIDE.U32 R2, R0.reuse, UR8, RZ ;  /* 0x0000000800027c25 */ /* 0x062fe2000f8e00ff */
        /* <DEDUP_REMOVED lines=12> */
.L_x_10044:
        /* <DEDUP_REMOVED lines=51> */
.L_x_10043:
[----:B------:R-:W-:Y:S05]  /*2f80*/  EXIT ;  /* 0x000000000000794d */ /* 0x000fea0003800000 */
.L_x_10045:
        /* <DEDUP_REMOVED lines=15> */
.L_x_10555:


//--------------------- .text._Z25selective_scan_bwd_kernelI32Selective_Scan_bwd_kernel_traitsILi32ELi4ELb1ELb0ELb0ELb1ELb1EffEEv12SSMParamsBwd --------------------------
	.section	.text._Z25selective_scan_bwd_kernelI32Selective_Scan_bwd_kernel_traitsILi32ELi4ELb1ELb0ELb0ELb1ELb1EffEEv12SSMParamsBwd,"ax",@progbits
	.align	128
        .global         _Z25selective_scan_bwd_kernelI32Selective_Scan_bwd_kernel_traitsILi32ELi4ELb1ELb0ELb0ELb1ELb1EffEEv12SSMParamsBwd
        .type           _Z25selective_scan_bwd_kernelI32Selective_Scan_bwd_kernel_traitsILi32ELi4ELb1ELb0ELb0ELb1ELb1EffEEv12SSMParamsBwd,@function
        .size           _Z25selective_scan_bwd_kernelI32Selective_Scan_bwd_kernel_traitsILi32ELi4ELb1ELb0ELb0ELb1ELb1EffEEv12SSMParamsBwd,(.L_x_10556 - _Z25selective_scan_bwd_kernelI32Selective_Scan_bwd_kernel_traitsILi32ELi4ELb1ELb0ELb0ELb1ELb1EffEEv12SSMParamsBwd)
        .other          _Z25selective_scan_bwd_kernelI32Selective_Scan_bwd_kernel_traitsILi32ELi4ELb1ELb0ELb0ELb1ELb1EffEEv12SSMParamsBwd,@"STO_CUDA_ENTRY STV_DEFAULT"
_Z25selective_scan_bwd_kernelI32Selective_Scan_bwd_kernel_traitsILi32ELi4ELb1ELb0ELb0ELb1ELb1EffEEv12SSMParamsBwd:
.text._Z25selective_scan_bwd_kernelI32Selective_Scan_bwd_kernel_traitsILi32ELi4ELb1ELb0ELb0ELb1ELb1EffEEv12SSMParamsBwd:
        /* <DEDUP_REMOVED lines=38> */
[----:B------:R-:W-:Y:S01]  /*0260*/  MOV R5, UR8 ;  /* 0x0000000800057c02 */ /* 0x000fe20008000f00 */
[----:B------:R-:W0:Y:S01]  /*0270*/  LDCU.64 UR8, c[0x0][0x3b8] ;  /* 0x00007700ff0877ac */ /* 0x000e220008000a00 */
[----:B------:R-:W-:-:S05]  /*0280*/  MOV R2, UR4 ;  /* 0x0000000400027c02 */ /* 0x000fca0008000f00 */
        /* <DEDUP_REMOVED lines=11> */
[C---:B0-----:R-:W-:Y:S01]  /*0340*/  ISETP.GE.AND P1, PT, R6.reuse, 0x1, PT ;  /* 0x000000010600780c */ /* 0x041fe20003f26270 */
[----:B------:R-:W-:Y:S01]  /*0350*/  @P0 IMAD R3, R3, R6, RZ ;  /* 0x0000000603030224 */ /* 0x000fe200078e02ff */
[----:B------:R-:W-:Y:S01]  /*0360*/  LEA R11, R6, 0xffffff80, 0x7 ;  /* 0xffffff80060b7811 */ /* 0x000fe200078e38ff */
[C---:B------:R-:W-:Y:S01]  /*0370*/  IMAD.WIDE.U32 R6, R0.reuse, UR8, RZ ;  /* 0x0000000800067c25 */ /* 0x040fe2000f8e00ff */
[----:B------:R-:W-:Y:S02]  /*0380*/  CS2R R48, SRZ ;  /* 0x0000000000307805 */ /* 0x000fe4000001ff00 */
[C---:B------:R-:W-:Y:S01]  /*0390*/  IADD3 R13, P4, PT, R11.reuse, R4, RZ ;  /* 0x000000040b0d7210 */ /* 0x040fe20007f9e0ff */
[----:B------:R-:W-:Y:S01]  /*03a0*/  IMAD R17, R0, UR15, R5 ;  /* 0x0000000f00117c24 */ /* 0x000fe2000f8e0205 */
[----:B------:R-:W-:Y:S01]  /*03b0*/  IADD3 R15, P3, PT, R11, R2, RZ ;  /* 0x000000020b0f7210 */ /* 0x000fe20007f7e0ff */
[----:B-1----:R-:W-:Y:S01]  /*03c0*/  @P0 IMAD R3, R3, R10, RZ ;  /* 0x0000000a03030224 */ /* 0x002fe200078e02ff */
[----:B------:R-:W-:Y:S01]  /*03d0*/  LEA R2, P2, R6, R22, 0x2 ;  /* 0x0000001606027211 */ /* 0x000fe200078410ff */
[----:B------:R-:W-:-:S02]  /*03e0*/  IMAD R7, R0, UR9, R7 ;  /* 0x0000000900077c24 */ /* 0x000fc4000f8e0207 */
[----:B------:R-:W-:-:S04]  /*03f0*/  IMAD.WIDE.U32 R4, R0, R20, UR4 ;  /* 0x0000000400047e25 */ /* 0x000fc8000f8e0014 */
[----:B---3--:R-:W-:Y:S01]  /*0400*/  @P0 IMAD.WIDE R48, R3, 0x8, R8 ;  /* 0x0000000803300825 */ /* 0x008fe200078e0208 */
[----:B------:R-:W-:Y:S02]  /*0410*/  SHF.R.S32.HI R8, RZ, 0x1f, R11 ;  /* 0x0000001fff087819 */ /* 0x000fe4000001140b */
[----:B------:R-:W-:Y:S01]  /*0420*/  LEA.HI.X R3, R6, R23, R7, 0x2, P2 ;  /* 0x0000001706037211 */ /* 0x000fe200010f1407 */
        /* <DEDUP_REMOVED lines=18> */
[----:B------:R-:W0:Y:S01]  /*0550*/  S2UR UR5, SR_CgaCtaId ;  /* 0x00000000000579c3 */ /* 0x000e220000008800 */
[----:B------:R-:W1:Y:S01]  /*0560*/  LDCU.64 UR6, c[0x0][0x3a0] ;  /* 0x00007400ff0677ac */ /* 0x000e620008000a00 */
[----:B------:R-:W2:Y:S01]  /*0570*/  S2R R6, SR_TID.X ;  /* 0x0000000000067919 */ /* 0x000ea20000002100 */
[----:B------:R-:W-:Y:S01]  /*0580*/  MOV R19, RZ ;  /* 0x000000ff00137202 */ /* 0x000fe20000000f00 */
[----:B------:R-:W-:Y:S01]  /*0590*/  UMOV UR4, 0x400 ;  /* 0x0000040000047882 */ /* 0x000fe20000000000 */
[----:B------:R-:W3:Y:S03]  /*05a0*/  LDCU UR8, c[0x0][0x394] ;  /* 0x00007280ff0877ac */ /* 0x000ee60008000800 */
[----:B------:R-:W4:Y:S01]  /*05b0*/  LDC.64 R16, c[0x0][0x440] ;  /* 0x00011000ff107b82 */ /* 0x000f220000000a00 */
[----:B-1----:R-:W-:-:S04]  /*05c0*/  IMAD.WIDE.U32 R10, R0, UR6, RZ ;  /* 0x00000006000a7c25 */ /* 0x002fc8000f8e00ff */
[----:B------:R-:W-:Y:S01]  /*05d0*/  IMAD R7, R0, UR7, R11 ;  /* 0x0000000700077c24 */ /* 0x000fe2000f8e020b */
[----:B0-----:R-:W-:Y:S01]  /*05e0*/  ULEA UR4, UR5, UR4, 0x18 ;  /* 0x0000000405047291 */ /* 0x001fe2000f8ec0ff */
[----:B----4-:R-:W-:Y:S02]  /*05f0*/  LEA R8, P0, R10, R16, 0x2 ;  /* 0x000000100a087211 */ /* 0x010fe400078010ff */
[----:B--2---:R-:W-:Y:S02]  /*0600*/  LOP3.LUT R14, R6, 0x1f, RZ, 0xc0, !PT ;  /* 0x0000001f060e7812 */ /* 0x004fe400078ec0ff */
[----:B------:R-:W-:Y:S02]  /*0610*/  LEA.HI.X R10, R10, R17, R7, 0x2, P0 ;  /* 0x000000110a0a7211 */ /* 0x000fe400000f1407 */
[----:B------:R-:W-:Y:S02]  /*0620*/  MOV R17, UR4 ;  /* 0x0000000400117c02 */ /* 0x000fe40008000f00 */
[----:B------:R-:W-:-:S02]  /*0630*/  MOV R7, RZ ;  /* 0x000000ff00077202 */ /* 0x000fc40000000f00 */
[C---:B------:R-:W-:Y:S02]  /*0640*/  IADD3 R16, PT, PT, R6.reuse, 0x200, RZ ;  /* 0x0000020006107810 */ /* 0x040fe40007ffe0ff */
[----:B---3--:R-:W-:-:S07]  /*0650*/  LEA R11, R6, R17, 0x2 ;  /* 0x00000011060b7211 */ /* 0x008fce00078e10ff */
.L_x_10063:
[----:B------:R-:W-:Y:S01]  /*0660*/  BAR.SYNC.DEFER_BLOCKING 0x0 ;  /* 0x0000000000007b1d */ /* 0x000fe20000010000 */
[----:B0-----:R-:W-:Y:S02]  /*0670*/  MOV R20, R18 ;  /* 0x0000001200147202 */ /* 0x001fe40000000f00 */
[----:B------:R-:W-:-:S03]  /*0680*/  MOV R21, R15 ;  /* 0x0000000f00157202 */ /* 0x000fc60000000f00 */
[----:B------:R-:W-:-:S06]  /*0690*/  IMAD.WIDE.U32 R28, R6, 0x10, R20 ;  /* 0x00000010061c7825 */ /* 0x000fcc00078e0014 */
[----:B------:R-:W2:Y:S01]  /*06a0*/  LDG.E.128 R28, desc[UR16][R28.64] ;  /* 0x000000101c1c7981 */ /* 0x000ea2000c1e1d00 */
[----:B------:R-:W-:Y:S01]  /*06b0*/  IMAD.WIDE.U32 R50, R6, 0x10, R12 ;  /* 0x0000001006327825 */ /* 0x000fe200078e000c */
[----:B------:R-:W0:Y:S02]  /*06c0*/  S2R R52, SR_LANEID ;  /* 0x0000000000347919 */ /* 0x000e240000000000 */
[----:B0-----:R-:W-:-:S05]  /*06d0*/  LEA R47, R52, R17, 0x4 ;  /* 0x00000011342f7211 */ /* 0x001fca00078e20ff */
[----:B--2---:R0:W-:Y:S01]  /*06e0*/  STS.128 [R47], R28 ;  /* 0x0000001c2f007388 */ /* 0x0041e20000000c00 */
[----:B------:R-:W-:-:S03]  /*06f0*/  NOP ;  /* 0x0000000000007918 */ /* 0x000fc60000000000 */
[----:B------:R-:W-:Y:S01]  /*0700*/  LDS.128 R20, [R47] ;  /* 0x000000002f147984 */ /* 0x000fe20000000c00 */
[----:B------:R-:W-:Y:S06]  /*0710*/  BAR.SYNC.DEFER_BLOCKING 0x0 ;  /* 0x0000000000007b1d */ /* 0x000fec0000010000 */
[----:B------:R-:W2:Y:S01]  /*0720*/  LDG.E.128 R32, desc[UR16][R50.64] ;  /* 0x0000001032207981 */ /* 0x000ea2000c1e1d00 */
[----:B------:R-:W-:Y:S02]  /*0730*/  MOV R24, R44 ;  /* 0x0000002c00187202 */ /* 0x000fe40000000f00 */
[----:B------:R-:W-:-:S03]  /*0740*/  MOV R25, R9 ;  /* 0x0000000900197202 */ /* 0x000fc60000000f00 */
[----:B------:R-:W-:Y:S01]  /*0750*/  IMAD.WIDE.U32 R36, R6, 0x10, R24 ;  /* 0x0000001006247825 */ /* 0x000fe200078e0018 */
[----:B--2---:R-:W-:Y:S01]  /*0760*/  STS.128 [R47], R32 ;  /* 0x000000202f007388 */ /* 0x004fe20000000c00 */
[----:B------:R-:W-:-:S03]  /*0770*/  NOP ;  /* 0x0000000000007918 */ /* 0x000fc60000000000 */
[----:B------:R-:W1:Y:S01]  /*0780*/  LDS.128 R24, [R47] ;  /* 0x000000002f187984 */ /* 0x000e620000000c00 */
[----:B------:R-:W-:Y:S06]  /*0790*/  BAR.SYNC.DEFER_BLOCKING 0x0 ;  /* 0x0000000000007b1d */ /* 0x000fec0000010000 */
[----:B0-----:R-:W2:Y:S01]  /*07a0*/  LDG.E.128 R28, desc[UR16][R36.64] ;  /* 0x00000010241c7981 */ /* 0x001ea2000c1e1d00 */
[----:B------:R-:W-:Y:S01]  /*07b0*/  BSSY.RECONVERGENT B0, `(.L_x_10047) ;  /* 0x000002a000007945 */ /* 0x000fe20003800200 */
[--C-:B-1---5:R-:W-:Y:S01]  /*07c0*/  FADD.FTZ R53, R24, R45.reuse ;  /* 0x0000002d18357221 */ /* 0x122fe20000010000 */
        /* <DEDUP_REMOVED lines=8> */
[----:B------:R-:W-:-:S05]  /*0850*/  NOP ;  /* 0x0000000000007918 */ /* 0x000fca0000000000 */
        /* <DEDUP_REMOVED lines=31> */
.L_x_10048:
[----:B------:R-:W-:Y:S05]  /*0a50*/  BSYNC.RECONVERGENT B0 ;  /* 0x0000000000007941 */ /* 0x000fea0003800200 */
.L_x_10047:
        /* <DEDUP_REMOVED lines=32> */
.L_x_10050:
[----:B------:R-:W-:Y:S05]  /*0c60*/  BSYNC.RECONVERGENT B0 ;  /* 0x0000000000007941 */ /* 0x000fea0003800200 */
.L_x_10049:
        /* <DEDUP_REMOVED lines=32> */
.L_x_10052:
[----:B------:R-:W-:Y:S05]  /*0e70*/  BSYNC.RECONVERGENT B0 ;  /* 0x0000000000007941 */ /* 0x000fea0003800200 */
.L_x_10051:
        /* <DEDUP_REMOVED lines=32> */
.L_x_10054:
[----:B------:R-:W-:Y:S05]  /*1080*/  BSYNC.RECONVERGENT B0 ;  /* 0x0000000000007941 */ /* 0x000fea0003800200 */
.L_x_10053:
[----:B------:R-:W1:Y:S01]  /*1090*/  LDCU.128 UR12, c[0x0][0x410] ;  /* 0x00008200ff0c77ac */ /* 0x000e620008000c00 */
[----:B0-----:R-:W0:Y:S01]  /*10a0*/  LDC.64 R28, c[0x0][0x488] ;  /* 0x00012200ff1c7b82 */ /* 0x001e220000000a00 */
[----:B------:R-:W-:Y:S01]  /*10b0*/  UIADD3 UR19, UPT, UPT, UR8, -0x1, URZ ;  /* 0xffffffff08137890 */ /* 0x000fe2000fffe0ff */
[----:B------:R-:W-:Y:S01]  /*10c0*/  UMOV UR5, URZ ;  /* 0x000000ff00057c82 */ /* 0x000fe20008000000 */
[----:B------:R-:W2:Y:S05]  /*10d0*/  LDCU.64 UR10, c[0x0][0x508] ;  /* 0x0000a100ff0a77ac */ /* 0x000eaa0008000a00 */
[----:B------:R-:W3:Y:S01]  /*10e0*/  LDC.64 R36, c[0x0][0x478] ;  /* 0x00011e00ff247b82 */ /* 0x000ee20000000a00 */
[----:B------:R-:W-:-:S07]  /*10f0*/  USHF.L.U32 UR4, UR19, 0x7, URZ ;  /* 0x0000000713047899 */ /* 0x000fce00080006ff */
        /* <DEDUP_REMOVED lines=11> */
[----:B------:R-:W-:Y:S01]  /*11b0*/  LDS.128 R24, [R47] ;  /* 0x000000002f187984 */ /* 0x000fe20000000c00 */
[----:B------:R-:W-:Y:S01]  /*11c0*/  IMAD.WIDE.U32 R28, R6, 0x10, R28 ;  /* 0x00000010061c7825 */ /* 0x000fe200078e001c */
[----:B------:R-:W-:Y:S06]  /*11d0*/  BAR.SYNC.DEFER_BLOCKING 0x0 ;  /* 0x0000000000007b1d */ /* 0x000fec0000010000 */
[----:B------:R-:W5:Y:S01]  /*11e0*/  LDG.E.128 R28, desc[UR16][R28.64] ;  /* 0x000000101c1c7981 */ /* 0x000f62000c1e1d00 */
[----:B0-----:R-:W-:-:S04]  /*11f0*/  UIMAD.WIDE.U32 UR6, UR18, UR12, UR4 ;  /* 0x0000000c120672a5 */ /* 0x001fc8000f8e0004 */
[----:B------:R-:W-:Y:S02]  /*1200*/  UIMAD UR9, UR18, UR13, UR7 ;  /* 0x0000000d120972a4 */ /* 0x000fe4000f8e0207 */
[----:B------:R-:W-:Y:S02]  /*1210*/  MOV R33, UR7 ;  /* 0x0000000700217c02 */ /* 0x000fe40008000f00 */
[----:B------:R-:W-:Y:S02]  /*1220*/  MOV R32, UR6 ;  /* 0x0000000600207c02 */ /* 0x000fe40008000f00 */
[----:B------:R-:W-:-:S03]  /*1230*/  MOV R33, UR9 ;  /* 0x0000000900217c02 */ /* 0x000fc60008000f00 */
[----:B------:R-:W-:-:S04]  /*1240*/  IMAD.WIDE.U32 R32, R0, UR14, R32 ;  /* 0x0000000e00207c25 */ /* 0x000fc8000f8e0020 */
[----:B------:R-:W-:Y:S01]  /*1250*/  IMAD R33, R0, UR15, R33 ;  /* 0x0000000f00217c24 */ /* 0x000fe2000f8e0221 */
[----:B---3--:R-:W-:-:S04]  /*1260*/  LEA R36, P0, R32, R36, 0x2 ;  /* 0x0000002420247211 */ /* 0x008fc800078010ff */
[----:B------:R-:W-:-:S03]  /*1270*/  LEA.HI.X R37, R32, R37, R33, 0x2, P0 ;  /* 0x0000002520257211 */ /* 0x000fc600000f1421 */
[----:B------:R-:W-:Y:S01]  /*1280*/  IMAD.WIDE.U32 R36, R6, 0x10, R36 ;  /* 0x0000001006247825 */ /* 0x000fe200078e0024 */
[----:B-----5:R-:W-:Y:S01]  /*1290*/  STS.128 [R47], R28 ;  /* 0x0000001c2f007388 */ /* 0x020fe20000000c00 */
[----:B------:R-:W-:-:S03]  /*12a0*/  NOP ;  /* 0x0000000000007918 */ /* 0x000fc60000000000 */
[----:B------:R-:W0:Y:S01]  /*12b0*/  LDS.128 R32, [R47] ;  /* 0x000000002f207984 */ /* 0x000e220000000c00 */
[----:B------:R-:W-:Y:S06]  /*12c0*/  BAR.SYNC.DEFER_BLOCKING 0x0 ;  /* 0x0000000000007b1d */ /* 0x000fec0000010000 */
[----:B------:R-:W3:Y:S01]  /*12d0*/  LDG.E.128 R36, desc[UR16][R36.64] ;  /* 0x0000001024247981 */ /* 0x000ee2000c1e1d00 */
[----:B--2---:R-:W-:-:S04]  /*12e0*/  UIMAD.WIDE.U32 UR6, UR18, UR10, UR4 ;  /* 0x0000000a120672a5 */ /* 0x004fc8000f8e0004 */
[----:B------:R-:W-:Y:S01]  /*12f0*/  UIMAD UR7, UR18, UR11, UR7 ;  /* 0x0000000b120772a4 */ /* 0x000fe2000f8e0207 */
[----:B------:R-:W1:Y:S01]  /*1300*/  LDCU.64 UR10, c[0x0][0x490] ;  /* 0x00009200ff0a77ac */ /* 0x000e620008000a00 */
[----:B0-----:R-:W-:Y:S01]  /*1310*/  FMUL.FTZ R40, R32, -1.4426950216293334961 ;  /* 0xbfb8aa3b20287820 */ /* 0x001fe20000410000 */
[----:B------:R-:W-:Y:S01]  /*1320*/  FMUL.FTZ R42, R33, -1.4426950216293334961 ;  /* 0xbfb8aa3b212a7820 */ /* 0x000fe20000410000 */
[----:B------:R-:W-:Y:S01]  /*1330*/  FMUL.FTZ R43, R34, -1.4426950216293334961 ;  /* 0xbfb8aa3b222b7820 */ /* 0x000fe20000410000 */
[----:B------:R-:W-:-:S03]  /*1340*/  FMUL.FTZ R58, R35, -1.4426950216293334961 ;  /* 0xbfb8aa3b233a7820 */ /* 0x000fc60000410000 */
[----:B------:R-:W0:Y:S01]  /*1350*/  MUFU.EX2 R40, R40 ;  /* 0x0000002800287308 */ /* 0x000e220000000800 */
[----:B-1----:R-:W-:-:S07]  /*1360*/  UISETP.NE.U32.AND UP0, UPT, UR10, URZ, UPT ;  /* 0x000000ff0a00728c */ /* 0x002fce000bf05070 */
[----:B------:R-:W1:Y:S01]  /*1370*/  MUFU.EX2 R42, R42 ;  /* 0x0000002a002a7308 */ /* 0x000e620000000800 */
[----:B------:R-:W-:-:S07]  /*1380*/  UISETP.NE.AND.EX UP0, UPT, UR11, URZ, UPT, UP0 ;  /* 0x000000ff0b00728c */ /* 0x000fce000bf05300 */
[----:B------:R-:W2:Y:S01]  /*1390*/  MUFU.EX2 R43, R43 ;  /* 0x0000002b002b7308 */ /* 0x000ea20000000800 */
[----:B0-----:R-:W-:-:S07]  /*13a0*/  FADD.FTZ R41, R40, 1 ;  /* 0x3f80000028297421 */ /* 0x001fce0000010000 */
[----:B------:R-:W0:Y:S01]  /*13b0*/  MUFU.EX2 R58, R58 ;  /* 0x0000003a003a7308 */ /* 0x000e220000000800 */
[----:B-1----:R-:W-:-:S07]  /*13c0*/  FADD.FTZ R40, R42, 1 ;  /* 0x3f8000002a287421 */ /* 0x002fce0000010000 */
[----:B------:R-:W-:Y:S01]  /*13d0*/  MUFU.RCP R64, R40 ;  /* 0x0000002800407308 */ /* 0x000fe20000001000 */
[----:B--2---:R-:W-:-:S07]  /*13e0*/  FADD.FTZ R42, R43, 1 ;  /* 0x3f8000002b2a7421 */ /* 0x004fce0000010000 */
[----:B------:R-:W-:Y:S01]  /*13f0*/  MUFU.RCP R65, R42 ;  /* 0x0000002a00417308 */ /* 0x000fe20000001000 */
[----:B0-----:R-:W-:-:S07]  /*1400*/  FADD.FTZ R59, R58, 1 ;  /* 0x3f8000003a3b7421 */ /* 0x001fce0000010000 */
[----:B------:R-:W0:Y:S08]  /*1410*/  MUFU.RCP R57, R41 ;  /* 0x0000002900397308 */ /* 0x000e300000001000 */
[----:B------:R-:W1:Y:S01]  /*1420*/  MUFU.RCP R66, R59 ;  /* 0x0000003b00427308 */ /* 0x000e620000001000 */
[----:B0-----:R-:W-:-:S04]  /*1430*/  FADD.FTZ R43, -R57, 1 ;  /* 0x3f800000392b7421 */ /* 0x001fc80000010100 */
[----:B------:R-:W-:Y:S01]  /*1440*/  FFMA.FTZ R43, R32, R43, 1 ;  /* 0x3f800000202b7423 */ /* 0x000fe2000001002b */
[----:B-1----:R-:W-:-:S04]  /*1450*/  FADD.FTZ R58, -R66, 1 ;  /* 0x3f800000423a7421 */ /* 0x002fc80000010100 */
[----:B------:R-:W-:Y:S01]  /*1460*/  FFMA.FTZ R58, R35, R58, 1 ;  /* 0x3f800000233a7423 */ /* 0x000fe2000001003a */
[----:B---3--:R0:W-:Y:S01]  /*1470*/  STS.128 [R47], R36 ;  /* 0x000000242f007388 */ /* 0x0081e20000000c00 */
[----:B------:R-:W-:-:S03]  /*1480*/  NOP ;  /* 0x0000000000007918 */ /* 0x000fc60000000000 */
[----:B------:R-:W1:Y:S01]  /*1490*/  LDS.128 R28, [R47] ;  /* 0x000000002f1c7984 */ /* 0x000e620000000c00 */
[----:B0-----:R-:W-:Y:S01]  /*14a0*/  FADD.FTZ R37, -R65, 1 ;  /* 0x3f80000041257421 */ /* 0x001fe20000010100 */
[----:B------:R-:W-:-:S03]  /*14b0*/  FADD.FTZ R36, -R64, 1 ;  /* 0x3f80000040247421 */ /* 0x000fc60000010100 */
        /* <DEDUP_REMOVED lines=20> */
[----:B------:R-:W-:Y:S01]  /*1600*/  STS.128 [R47], R36 ;  /* 0x000000242f007388 */ /* 0x000fe20000000c00 */
[----:B------:R-:W-:-:S03]  /*1610*/  NOP ;  /* 0x0000000000007918 */ /* 0x000fc60000000000 */
[----:B------:R-:W1:Y:S01]  /*1620*/  LDS.128 R40, [R47] ;  /* 0x000000002f287984 */ /* 0x000e620000000c00 */
[----:B0-----:R-:W-:-:S04]  /*1630*/  IMAD.WIDE.U32 R62, R0, R58, UR6 ;  /* 0x00000006003e7e25 */ /* 0x001fc8000f8e003a */
[----:B------:R-:W-:Y:S01]  /*1640*/  IMAD R59, R0, R59, R63 ;  /* 0x0000003b003b7224 */ /* 0x000fe200078e023f */
[----:B----4-:R-:W-:-:S04]  /*1650*/  LEA R60, P0, R62, R60, 0x2 ;  /* 0x0000003c3e3c7211 */ /* 0x010fc800078010ff */
[----:B------:R-:W-:-:S03]  /*1660*/  LEA.HI.X R61, R62, R61, R59, 0x2, P0 ;  /* 0x0000003d3e3d7211 */ /* 0x000fc600000f143b */
[----:B------:R-:W-:-:S05]  /*1670*/  IMAD.WIDE.U32 R60, R6, 0x10, R60 ;  /* 0x00000010063c7825 */ /* 0x000fca00078e003c */
[----:B-1----:R0:W-:Y:S01]  /*1680*/  STG.E.128 desc[UR16][R60.64], R40 ;  /* 0x000000283c007986 */ /* 0x0021e2000c101d10 */
        /* <DEDUP_REMOVED lines=21> */
.L_x_10055:
[----:B------:R-:W2:Y:S01]  /*17e0*/  LDCU UR10, c[0x0][0x38c] ;  /* 0x00007180ff0a77ac */ /* 0x000ea20008000800 */
[----:B-1----:R-:W-:Y:S01]  /*17f0*/  FMUL.FTZ R33, R24, R57 ;  /* 0x0000003918217220 */ /* 0x002fe20000410000 */
[----:B------:R-:W-:Y:S01]  /*1800*/  FMUL.FTZ R32, R25, R64 ;  /* 0x0000004019207220 */ /* 0x000fe20000410000 */
[----:B------:R-:W-:Y:S01]  /*1810*/  FMUL.FTZ R57, R26, R65 ;  /* 0x000000411a397220 */ /* 0x000fe20000410000 */
[----:B------:R-:W-:Y:S01]  /*1820*/  FMUL.FTZ R70, R27, R66 ;  /* 0x000000421b467220 */ /* 0x000fe20000410000 */
[----:B------:R-:W-:Y:S01]  /*1830*/  FFMA.FTZ R24, R20, R33, R7 ;  /* 0x0000002114187223 */ /* 0x000fe20000010007 */
[----:B------:R-:W-:Y:S01]  /*1840*/  CS2R R26, SRZ ;  /* 0x00000000001a7805 */ /* 0x000fe2000001ff00 */
[-C--:B------:R-:W-:Y:S01]  /*1850*/  FMUL.FTZ R28, R33, R46.reuse ;  /* 0x0000002e211c7220 */ /* 0x080fe20000410000 */
        /* <DEDUP_REMOVED lines=14> */
[----:B------:R-:W-:Y:S01]  /*1940*/  FMUL.FTZ R69, R20, R53 ;  /* 0x0000003514457220 */ /* 0x000fe20000410000 */
[----:B------:R-:W-:Y:S01]  /*1950*/  ULOP3.LUT UR6, UR6, 0x100, URZ, 0xc0, !UPT ;  /* 0x0000010006067892 */ /* 0x000fe2000f8ec0ff */
[----:B------:R-:W-:Y:S01]  /*1960*/  FMUL.FTZ R68, R21, R54 ;  /* 0x0000003615447220 */ /* 0x000fe20000410000 */
[----:B------:R-:W-:Y:S01]  /*1970*/  UIMAD UR7, UR7, UR10, URZ ;  /* 0x0000000a070772a4 */ /* 0x000fe2000f8e02ff */
[----:B------:R-:W2:Y:S01]  /*1980*/  LDC.64 R36, c[0x0][0x3c0] ;  /* 0x0000f000ff247b82 */ /* 0x000ea20000000a00 */
[----:B------:R-:W-:Y:S01]  /*1990*/  USHF.L.U32 UR9, UR8, 0xa, URZ ;  /* 0x0000000a08097899 */ /* 0x000fe200080006ff */
[----:B------:R-:W-:Y:S01]  /*19a0*/  FMUL.FTZ R67, R22, R55 ;  /* 0x0000003716437220 */ /* 0x000fe20000410000 */
[----:B------:R-:W-:Y:S01]  /*19b0*/  FMUL.FTZ R66, R23, R56 ;  /* 0x0000003817427220 */ /* 0x000fe20000410000 */
[----:B------:R-:W-:Y:S01]  /*19c0*/  IADD3 R65, PT, PT, R17, 0xcc8, RZ ;  /* 0x00000cc811417810 */ /* 0x000fe20007ffe0ff */
[----:B------:R-:W-:Y:S01]  /*19d0*/  UIADD3 UR11, UPT, UPT, -UR10, URZ, URZ ;  /* 0x000000ff0a0b7290 */ /* 0x000fe2000fffe1ff */
[----:B------:R-:W-:Y:S01]  /*19e0*/  MOV R64, R8 ;  /* 0x0000000800407202 */ /* 0x000fe20000000f00 */
[----:B------:R-:W3:Y:S01]  /*19f0*/  LDCU UR12, c[0x0][0x394] ;  /* 0x00007280ff0c77ac */ /* 0x000ee20008000800 */
[----:B------:R-:W4:Y:S01]  /*1a00*/  LDC.64 R38, c[0x0][0x3a8] ;  /* 0x0000ea00ff267b82 */ /* 0x000f220000000a00 */
[----:B------:R-:W-:-:S02]  /*1a10*/  MOV R63, R10 ;  /* 0x0000000a003f7202 */ /* 0x000fc40000000f00 */
[----:B------:R-:W-:Y:S01]  /*1a20*/  MOV R62, R2 ;  /* 0x00000002003e7202 */ /* 0x000fe20000000f00 */
[----:B------:R-:W-:Y:S01]  /*1a30*/  ULOP3.LUT UR9, UR9, 0x400, URZ, 0xc0, !UPT ;  /* 0x0000040009097892 */ /* 0x000fe2000f8ec0ff */
[----:B0-----:R-:W-:Y:S02]  /*1a40*/  MOV R61, R3 ;  /* 0x00000003003d7202 */ /* 0x001fe40000000f00 */
[----:B------:R-:W-:Y:S01]  /*1a50*/  MOV R60, R4 ;  /* 0x00000004003c7202 */ /* 0x000fe20000000f00 */
[----:B------:R-:W0:Y:S01]  /*1a60*/  LDC.64 R34, c[0x0][0x3e0] ;  /* 0x0000f800ff227b82 */ /* 0x000e220000000a00 */
[----:B-1----:R-:W-:Y:S01]  /*1a70*/  ISETP.LE.AND P0, PT, R27, UR8, PT ;  /* 0x000000081b007c0c */ /* 0x002fe2000bf03270 */
[----:B------:R-:W-:Y:S01]  /*1a80*/  HFMA2 R27, -RZ, RZ, 0, 0 ;  /* 0x00000000ff1b7431 */ /* 0x000fe200000001ff */
[----:B------:R-:W-:Y:S02]  /*1a90*/  MOV R59, R5 ;  /* 0x00000005003b7202 */ /* 0x000fe40000000f00 */
[----:B------:R-:W-:-:S02]  /*1aa0*/  MOV R58, R17 ;  /* 0x00000011003a7202 */ /* 0x000fc40000000f00 */
[----:B------:R-:W-:Y:S01]  /*1ab0*/  ISETP.EQ.AND P0, PT, R6, RZ, !P0 ;  /* 0x000000ff0600720c */ /* 0x000fe20004702270 */
[----:B------:R-:W1:Y:S01]  /*1ac0*/  LDC R73, c[0x0][0x394] ;  /* 0x0000e500ff497b82 */ /* 0x000e620000000800 */
[----:B--2---:R-:W-:Y:S02]  /*1ad0*/  SHF.L.U64.HI R74, R36, 0x2, R37 ;  /* 0x00000002244a7819 */ /* 0x004fe40000010225 */
[----:B------:R-:W-:Y:S02]  /*1ae0*/  MOV R37, UR7 ;  /* 0x0000000700257c02 */ /* 0x000fe40008000f00 */
[----:B----4-:R-:W-:Y:S02]  /*1af0*/  SHF.L.U64.HI R76, R38, 0x2, R39 ;  /* 0x00000002264c7819 */ /* 0x010fe40000010227 */
[----:B------:R-:W-:Y:S02]  /*1b00*/  MOV R39, UR6 ;  /* 0x0000000600277c02 */ /* 0x000fe40008000f00 */
[----:B0--3--:R-:W-:-:S07]  /*1b10*/  SHF.L.U64.HI R72, R34, 0x2, R35 ;  /* 0x0000000222487819 */ /* 0x009fce0000010223 */
.L_x_10062:
[----:B------:R-:W-:Y:S02]  /*1b20*/  MOV R40, R64 ;  /* 0x0000004000287202 */ /* 0x000fe40000000f00 */
[----:B------:R-:W-:-:S05]  /*1b30*/  MOV R41, R63 ;  /* 0x0000003f00297202 */ /* 0x000fca0000000f00 */
[----:B------:R0:W2:Y:S01]  /*1b40*/  LDG.E R71, desc[UR16][R40.64] ;  /* 0x0000001028477981 */ /* 0x0000a2000c1e1900 */
[----:B------:R-:W-:Y:S02]  /*1b50*/  MOV R42, R60 ;  /* 0x0000003c002a7202 */ /* 0x000fe40000000f00 */
[----:B------:R-:W-:-:S05]  /*1b60*/  MOV R43, R59 ;  /* 0x0000003b002b7202 */ /* 0x000fca0000000f00 */
[----:B------:R3:W4:Y:S01]  /*1b70*/  LDG.E R42, desc[UR16][R42.64] ;  /* 0x000000102a2a7981 */ /* 0x000722000c1e1900 */
[----:B0-----:R-:W-:Y:S02]  /*1b80*/  MOV R40, R62 ;  /* 0x0000003e00287202 */ /* 0x001fe40000000f00 */
        /* <DEDUP_REMOVED lines=11> */
[----:B------:R-:W0:Y:S08]  /*1c40*/  MUFU.EX2 R82, R82 ;  /* 0x0000005200527308 */ /* 0x000e300000000800 */
[----:B------:R-:W2:Y:S08]  /*1c50*/  MUFU.EX2 R84, R84 ;  /* 0x0000005400547308 */ /* 0x000eb00000000800 */
[----:B------:R-:W3:Y:S08]  /*1c60*/  MUFU.EX2 R88, R88 ;  /* 0x0000005800587308 */ /* 0x000ef00000000800 */
[----:B------:R-:W1:Y:S01]  /*1c70*/  MUFU.EX2 R43, R43 ;  /* 0x0000002b002b7308 */ /* 0x000e620000000800 */
[----:B0-----:R0:W-:Y:S01]  /*1c80*/  STS [R79+0x448], R82 ;  /* 0x000448524f007388 */ /* 0x0011e20000000800 */
[----:B----4-:R-:W-:-:S04]  /*1c90*/  FMUL.FTZ R42, R75, R42 ;  /* 0x0000002a4b2a7220 */ /* 0x010fc80000410000 */
        /* <DEDUP_REMOVED lines=9> */
[----:B------:R0:W2:Y:S01]  /*1d30*/  LDS R78, [R58+UR9+0x448] ;  /* 0x000448093a4e7984 */ /* 0x0000a20008000800 */
[----:B------:R-:W-:Y:S05]  /*1d40*/  BRA `(.L_x_10059) ;  /* 0x0000000000047947 */ /* 0x000fea0003800000 */
.L_x_10058:
[----:B------:R3:W4:Y:S02]  /*1d50*/  LDS R78, [R11+0xc4c] ;  /* 0x000c4c000b4e7984 */ /* 0x0007240000000800 */
.L_x_10059:
[----:B------:R-:W-:Y:S05]  /*1d60*/  BSYNC.RECONVERGENT B0 ;  /* 0x0000000000007941 */ /* 0x000fea0003800200 */
.L_x_10057:
        /* <DEDUP_REMOVED lines=16> */
[C---:B------:R-:W-:Y:S01]  /*1e70*/  FFMA.FTZ R86, R43.reuse, R42, R66 ;  /* 0x0000002a2b567223 */ /* 0x040fe20000010042 */
[----:B-----5:R-:W-:Y:S01]  /*1e80*/  FMUL.FTZ R41, R82, R84 ;  /* 0x0000005452297220 */ /* 0x020fe20000410000 */
[----:B------:R-:W-:Y:S01]  /*1e90*/  ISETP.NE.AND P4, PT, R52, RZ, PT ;  /* 0x000000ff3400720c */ /* 0x000fe20003f85270 */
[----:B------:R-:W1:Y:S01]  /*1ea0*/  SHFL.DOWN PT, R90, R75, 0x1, 0x1f ;  /* 0x08201f004b5a7f89 */ /* 0x000e6200000e0000 */
[----:B------:R-:W-:Y:S01]  /*1eb0*/  MOV R42, R87 ;  /* 0x00000057002a7202 */ /* 0x000fe20000000f00 */
[----:B------:R-:W-:Y:S01]  /*1ec0*/  FMUL.FTZ R40, R88, R41 ;  /* 0x0000002958287220 */ /* 0x000fe20000410000 */
[----:B------:R-:W-:Y:S01]  /*1ed0*/  ISETP.NE.AND P3, PT, R6, RZ, PT ;  /* 0x000000ff0600720c */ /* 0x000fe20003f65270 */
[----:B------:R-:W2:Y:S01]  /*1ee0*/  SHFL.DOWN PT, R89, R87, 0x1, 0x1f ;  /* 0x08201f0057597f89 */ /* 0x000ea200000e0000 */
[----:B------:R-:W-:Y:S01]  /*1ef0*/  BSSY.RECONVERGENT B0, `(.L_x_10060) ;  /* 0x00000a1000007945 */ /* 0x000fe20003800200 */
[----:B------:R-:W-:-:S02]  /*1f00*/  FMUL.FTZ R83, R43, R40 ;  /* 0x000000282b537220 */ /* 0x000fc40000410000 */
[----:B------:R-:W4:Y:S04]  /*1f10*/  SHFL.UP PT, R85, R86, 0x1, RZ ;  /* 0x0420000056557989 */ /* 0x000f2800000e00ff */
[----:B------:R-:W5:Y:S01]  /*1f20*/  SHFL.UP PT, R40, R83, 0x1, RZ ;  /* 0x0420000053287989 */ /* 0x000f6200000e00ff */
[----:B------:R-:W-:Y:S01]  /*1f30*/  @!P4 MOV R91, 0x400 ;  /* 0x00000400005bc802 */ /* 0x000fe20000000f00 */
[----:B-1----:R-:W-:Y:S01]  /*1f40*/  @P1 FMUL.FTZ R41, R90, R75 ;  /* 0x0000004b5a291220 */ /* 0x002fe20000410000 */
[----:B--2---:R-:W-:-:S04]  /*1f50*/  @P1 FFMA.FTZ R42, R75, R89, R42 ;  /* 0x000000594b2a1223 */ /* 0x004fc8000001002a */
[----:B------:R-:W-:Y:S02]  /*1f60*/  @P1 MOV R75, R41 ;  /* 0x00000029004b1202 */ /* 0x000fe40000000f00 */
[----:B------:R-:W-:Y:S01]  /*1f70*/  ISETP.GE.AND P1, PT, R52, 0x1, PT ;  /* 0x000000013400780c */ /* 0x000fe20003f26270 */
[----:B----4-:R-:W-:Y:S01]  /*1f80*/  FFMA.FTZ R85, R83, R85, R86 ;  /* 0x0000005553557223 */ /* 0x010fe20000010056 */
[----:B------:R-:W1:Y:S04]  /*1f90*/  SHFL.DOWN PT, R87, R42, 0x2, 0x1f ;  /* 0x08401f002a577f89 */ /* 0x000e6800000e0000 */
[----:B------:R-:W2:Y:S01]  /*1fa0*/  SHFL.DOWN PT, R90, R75, 0x2, 0x1f ;  /* 0x08401f004b5a7f89 */ /* 0x000ea200000e0000 */
[----:B------:R-:W-:-:S05]  /*1fb0*/  FSEL R86, R86, R85, !P1 ;  /* 0x0000005556567208 */ /* 0x000fca0004800000 */
[----:B------:R-:W4:Y:S01]  /*1fc0*/  SHFL.UP PT, R41, R86, 0x2, RZ ;  /* 0x0440000056297989 */ /* 0x000f2200000e00ff */
[----:B-----5:R-:W-:Y:S01]  /*1fd0*/  @P1 FMUL.FTZ R83, R83, R40 ;  /* 0x0000002853531220 */ /* 0x020fe20000410000 */
[----:B------:R-:W-:-:S04]  /*1fe0*/  ISETP.GE.AND P1, PT, R52, 0x2, PT ;  /* 0x000000023400780c */ /* 0x000fc80003f26270 */
[----:B------:R-:W5:Y:S01]  /*1ff0*/  SHFL.UP PT, R40, R83, 0x2, RZ ;  /* 0x0440000053287989 */ /* 0x000f6200000e00ff */
[C---:B-1----:R-:W-:Y:S01]  /*2000*/  @!P2 FFMA.FTZ R42, R75.reuse, R87, R42 ;  /* 0x000000574b2aa223 */ /* 0x042fe2000001002a */
[----:B--2---:R-:W-:-:S05]  /*2010*/  @!P2 FMUL.FTZ R85, R75, R90 ;  /* 0x0000005a4b55a220 */ /* 0x004fca0000410000 */
[----:B------:R-:W-:Y:S01]  /*2020*/  @!P2 MOV R75, R85 ;  /* 0x00000055004ba202 */ /* 0x000fe20000000f00 */
[----:B----4-:R-:W-:Y:S01]  /*2030*/  FFMA.FTZ R41, R83, R41, R86 ;  /* 0x0000002953297223 */ /* 0x010fe20000010056 */
[----:B------:R-:W-:-:S03]  /*2040*/  ISETP.GT.U32.AND P2, PT, R14, 0x1b, PT ;  /* 0x0000001b0e00780c */ /* 0x000fc60003f44070 */
[----:B------:R-:W1:Y:S01]  /*2050*/  SHFL.DOWN PT, R92, R75, 0x4, 0x1f ;  /* 0x08801f004b5c7f89 */ /* 0x000e6200000e0000 */
[----:B------:R-:W-:Y:S01]  /*2060*/  FSEL R90, R86, R41, !P1 ;  /* 0x00000029565a7208 */ /* 0x000fe20004800000 */
[----:B-----5:R-:W-:Y:S01]  /*2070*/  @P1 FMUL.FTZ R83, R83, R40 ;  /* 0x0000002853531220 */ /* 0x020fe20000410000 */
[----:B------:R-:W-:Y:S01]  /*2080*/  ISETP.GE.AND P1, PT, R52, 0x4, PT ;  /* 0x000000043400780c */ /* 0x000fe20003f26270 */
[----:B------:R-:W2:Y:S04]  /*2090*/  SHFL.DOWN PT, R86, R42, 0x4, 0x1f ;  /* 0x08801f002a567f89 */ /* 0x000ea800000e0000 */
[----:B------:R-:W4:Y:S04]  /*20a0*/  SHFL.UP PT, R41, R90, 0x4, RZ ;  /* 0x048000005a297989 */ /* 0x000f2800000e00ff */
[----:B------:R-:W5:Y:S01]  /*20b0*/  SHFL.UP PT, R40, R83, 0x4, RZ ;  /* 0x0480000053287989 */ /* 0x000f6200000e00ff */
[C---:B-1----:R-:W-:Y:S01]  /*20c0*/  @!P2 FMUL.FTZ R85, R75.reuse, R92 ;  /* 0x0000005c4b55a220 */ /* 0x042fe20000410000 */
[----:B--2---:R-:W-:-:S04]  /*20d0*/  @!P2 FFMA.FTZ R42, R75, R86, R42 ;  /* 0x000000564b2aa223 */ /* 0x004fc8000001002a */
[----:B------:R-:W-:Y:S02]  /*20e0*/  @!P2 MOV R75, R85 ;  /* 0x00000055004ba202 */ /* 0x000fe40000000f00 */
[----:B------:R-:W-:Y:S01]  /*20f0*/  ISETP.GT.U32.AND P2, PT, R14, 0x17, PT ;  /* 0x000000170e00780c */ /* 0x000fe20003f44070 */
[C---:B----4-:R-:W-:Y:S01]  /*2100*/  FFMA.FTZ R41, R83.reuse, R41, R90 ;  /* 0x0000002953297223 */ /* 0x050fe2000001005a */
[----:B------:R-:W1:Y:S01]  /*2110*/  SHFL.DOWN PT, R89, R42, 0x8, 0x1f ;  /* 0x09001f002a597f89 */ /* 0x000e6200000e0000 */
[----:B-----5:R-:W-:-:S03]  /*2120*/  @P1 FMUL.FTZ R83, R83, R40 ;  /* 0x0000002853531220 */ /* 0x020fc60000410000 */
[----:B------:R-:W2:Y:S01]  /*2130*/  SHFL.DOWN PT, R87, R75, 0x8, 0x1f ;  /* 0x09001f004b577f89 */ /* 0x000ea200000e0000 */
[----:B------:R-:W-:Y:S01]  /*2140*/  FSEL R92, R90, R41, !P1 ;  /* 0x000000295a5c7208 */ /* 0x000fe20004800000 */
[----:B------:R-:W-:Y:S01]  /*2150*/  HFMA2 R40, -RZ, RZ, 1.875, 0 ;  /* 0x3f800000ff287431 */ /* 0x000fe200000001ff */
[----:B------:R-:W-:Y:S01]  /*2160*/  MOV R41, RZ ;  /* 0x000000ff00297202 */ /* 0x000fe20000000f00 */
[----:B------:R-:W-:Y:S01]  /*2170*/  SHFL.UP PT, R86, R83, 0x8, RZ ;  /* 0x0500000053567989 */ /* 0x000fe200000e00ff */
[----:B------:R-:W-:-:S03]  /*2180*/  ISETP.GE.AND P1, PT, R52, 0x8, PT ;  /* 0x000000083400780c */ /* 0x000fc60003f26270 */
[----:B------:R-:W4:Y:S04]  /*2190*/  SHFL.UP PT, R85, R92, 0x8, RZ ;  /* 0x050000005c557989 */ /* 0x000f2800000e00ff */
[----:B------:R-:W-:Y:S01]  /*21a0*/  @P0 LDS.64 R40, [R65] ;  /* 0x0000000041280984 */ /* 0x000fe20000000a00 */
[C---:B-1----:R-:W-:Y:S01]  /*21b0*/  @!P2 FFMA.FTZ R42, R75.reuse, R89, R42 ;  /* 0x000000594b2aa223 */ /* 0x042fe2000001002a */
[----:B--2---:R-:W-:-:S04]  /*21c0*/  @!P2 FMUL.FTZ R87, R75, R87 ;  /* 0x000000574b57a220 */ /* 0x004fc80000410000 */
[----:B------:R-:W1:Y:S01]  /*21d0*/  SHFL.DOWN PT, R89, R42, 0x10, 0x1f ;  /* 0x0a001f002a597f89 */ /* 0x000e6200000e0000 */
[----:B------:R-:W-:Y:S02]  /*21e0*/  @!P2 MOV R75, R87 ;  /* 0x00000057004ba202 */ /* 0x000fe40000000f00 */
[----:B------:R-:W-:Y:S01]  /*21f0*/  ISETP.GT.U32.AND P2, PT, R14, 0xf, PT ;  /* 0x0000000f0e00780c */ /* 0x000fe20003f44070 */
[C---:B----4-:R-:W-:Y:S01]  /*2200*/  FFMA.FTZ R85, R83.reuse, R85, R92 ;  /* 0x0000005553557223 */ /* 0x050fe2000001005c */
[----:B------:R-:W-:Y:S01]  /*2210*/  @P1 FMUL.FTZ R83, R83, R86 ;  /* 0x0000005653531220 */ /* 0x000fe20000410000 */
[----:B------:R-:W2:Y:S03]  /*2220*/  SHFL.DOWN PT, R90, R75, 0x10, 0x1f ;  /* 0x0a001f004b5a7f89 */ /* 0x000ea600000e0000 */
[----:B------:R-:W-:Y:S01]  /*2230*/  FSEL R92, R92, R85, !P1 ;  /* 0x000000555c5c7208 */ /* 0x000fe20004800000 */
[----:B------:R-:W-:Y:S01]  /*2240*/  SHFL.UP PT, R87, R83, 0x10, RZ ;  /* 0x0600000053577989 */ /* 0x000fe200000e00ff */
[----:B------:R-:W-:-:S03]  /*2250*/  ISETP.GE.AND P1, PT, R52, 0x10, PT ;  /* 0x000000103400780c */ /* 0x000fc60003f26270 */
[----:B------:R-:W4:Y:S02]  /*2260*/  SHFL.UP PT, R85, R92, 0x10, RZ ;  /* 0x060000005c557989 */ /* 0x000f2400000e00ff */
[C---:B-1----:R-:W-:Y:S01]  /*2270*/  @!P2 FFMA.FTZ R42, R75.reuse, R89, R42 ;  /* 0x000000594b2aa223 */ /* 0x042fe2000001002a */
        /* <DEDUP_REMOVED lines=9> */
[----:B------:R-:W1:Y:S01]  /*2310*/  SHFL.DOWN PT, R85, R75, 0x1, 0x1f ;  /* 0x08201f004b557f89 */ /* 0x000e6200000e0000 */
[----:B------:R-:W-:-:S03]  /*2320*/  ISETP.NE.AND P1, PT, R6, RZ, PT ;  /* 0x000000ff0600720c */ /* 0x000fc60003f25270 */
[----:B------:R-:W-:Y:S04]  /*2330*/  SHFL.UP PT, R83, R83, 0x1, RZ ;  /* 0x0420000053537989 */ /* 0x000fe800000e00ff */
[----:B------:R-:W-:Y:S04]  /*2340*/  SHFL.UP PT, R92, R89, 0x1, RZ ;  /* 0x04200000595c7989 */ /* 0x000fe800000e00ff */
[----:B------:R-:W2:Y:S01]  /*2350*/  SHFL.IDX PT, R75, R75, RZ, 0x1f ;  /* 0x00001fff4b4b7589 */ /* 0x000ea200000e0000 */
[----:B-1----:R-:W-:Y:S01]  /*2360*/  @P2 FFMA.FTZ R86, R85, R86, R90 ;  /* 0x0000005655562223 */ /* 0x002fe2000001005a */
[----:B------:R-:W-:-:S03]  /*2370*/  ISETP.GT.AND P2, PT, R52, 0x1e, PT ;  /* 0x0000001e3400780c */ /* 0x000fc60003f44270 */
[----:B------:R-:W-:-:S04]  /*2380*/  FFMA.FTZ R78, R86, R78, R81 ;  /* 0x0000004e564e7223 */ /* 0x000fc80000010051 */
[----:B------:R-:W-:Y:S01]  /*2390*/  FFMA.FTZ R80, R43, R78, R80 ;  /* 0x0000004e2b507223 */ /* 0x000fe20000010050 */
[C---:B--2---:R-:W-:Y:S01]  /*23a0*/  FFMA.FTZ R41, R75.reuse, R41, R42 ;  /* 0x000000294b297223 */ /* 0x044fe2000001002a */
[----:B------:R-:W-:Y:S01]  /*23b0*/  FMUL.FTZ R40, R75, R40 ;  /* 0x000000284b287220 */ /* 0x000fe20000410000 */
[----:B------:R-:W-:-:S04]  /*23c0*/  FMUL.FTZ R75, R71, R78 ;  /* 0x0000004e474b7220 */ /* 0x000fc80000410000 */
[----:B------:R-:W-:Y:S04]  /*23d0*/  @!P3 STS.64 [R65], R40 ;  /* 0x000000284100b388 */ /* 0x000fe80000000a00 */
[----:B---3--:R-:W1:Y:S02]  /*23e0*/  SHFL.IDX PT, R87, R79, RZ, 0x1f ;  /* 0x00001fff4f577589 */ /* 0x008e6400000e0000 */
[----:B-1----:R-:W-:-:S04]  /*23f0*/  @P1 FFMA.FTZ R87, R83, R87, R92 ;  /* 0x0000005753571223 */ /* 0x002fc8000001005c */
[----:B------:R-:W-:Y:S01]  /*2400*/  FFMA.FTZ R86, R82, R87, R69 ;  /* 0x0000005752567223 */ /* 0x000fe20000010045 */
[----:B------:R-:W-:-:S03]  /*2410*/  FFMA.FTZ R82, R88, R80, R77 ;  /* 0x0000005058527223 */ /* 0x000fc6000001004d */
        /* <DEDUP_REMOVED lines=17> */
[----:B------:R-:W-:Y:S01]  /*2530*/  FFMA.FTZ R81, R79, R90, R81 ;  /* 0x0000005a4f517223 */ /* 0x000fe20000010051 */
[----:B------:R-:W-:Y:S01]  /*2540*/  FFMA.FTZ R85, R70, R43, R85 ;  /* 0x0000002b46557223 */ /* 0x000fe20000010055 */
[C---:B------:R-:W-:Y:S01]  /*2550*/  FADD.FTZ R31, R92.reuse, R31 ;  /* 0x0000001f5c1f7221 */ /* 0x040fe20000010000 */
[----:B------:R-:W-:Y:S01]  /*2560*/  FMUL.FTZ R40, R83, R75 ;  /* 0x0000004b53287220 */ /* 0x000fe20000410000 */
[----:B------:R-:W-:Y:S01]  /*2570*/  FFMA.FTZ R81, R92, R83, R81 ;  /* 0x000000535c517223 */ /* 0x000fe20000010051 */
[----:B------:R-:W-:Y:S01]  /*2580*/  FADD.FTZ R30, R79, R30 ;  /* 0x0000001e4f1e7221 */ /* 0x000fe20000010000 */
[----:B------:R-:W1:Y:S01]  /*2590*/  SHFL.DOWN PT, R87, R85, 0x1, 0x1f ;  /* 0x08201f0055577f89 */ /* 0x000e6200000e0000 */
[----:B------:R-:W-:Y:S01]  /*25a0*/  FFMA.FTZ R40, R23, R78, R40 ;  /* 0x0000004e17287223 */ /* 0x000fe20000010028 */
[----:B------:R-:W-:Y:S01]  /*25b0*/  FADD.FTZ R29, R88, R29 ;  /* 0x0000001d581d7221 */ /* 0x000fe20000010000 */
[----:B------:R-:W-:Y:S01]  /*25c0*/  FADD.FTZ R28, R35, R28 ;  /* 0x0000001c231c7221 */ /* 0x000fe20000010000 */
[----:B------:R-:W2:Y:S01]  /*25d0*/  SHFL.DOWN PT, R43, R81, 0x1, 0x1f ;  /* 0x08201f00512b7f89 */ /* 0x000ea200000e0000 */
        /* <DEDUP_REMOVED lines=16> */
[----:B------:R-:W3:Y:S09]  /*26e0*/  @!P4 S2R R43, SR_CgaCtaId ;  /* 0x00000000002bc919 */ /* 0x000ef20000008800 */
[----:B-1----:R-:W-:Y:S01]  /*26f0*/  @!P2 FADD.FTZ R85, R85, R89 ;  /* 0x000000595555a221 */ /* 0x002fe20000010000 */
[----:B--2---:R-:W-:-:S04]  /*2700*/  @!P2 FADD.FTZ R81, R81, R87 ;  /* 0x000000575151a221 */ /* 0x004fc80000010000 */
[----:B------:R-:W1:Y:S01]  /*2710*/  SHFL.DOWN PT, R89, R85, 0x10, 0x1f ;  /* 0x0a001f0055597f89 */ /* 0x000e6200000e0000 */
[----:B------:R-:W-:-:S03]  /*2720*/  ISETP.GT.AND P2, PT, R52, 0xf, PT ;  /* 0x0000000f3400780c */ /* 0x000fc60003f44270 */
[----:B------:R-:W2:Y:S01]  /*2730*/  SHFL.DOWN PT, R87, R81, 0x10, 0x1f ;  /* 0x0a001f0051577f89 */ /* 0x000ea200000e0000 */
[----:B---3--:R-:W-:Y:S01]  /*2740*/  @!P4 LEA R17, R43, R91, 0x18 ;  /* 0x0000005b2b11c211 */ /* 0x008fe200078ec0ff */
[----:B-1----:R-:W-:Y:S01]  /*2750*/  FADD.FTZ R43, R85, R89 ;  /* 0x00000059552b7221 */ /* 0x002fe20000010000 */
[----:B------:R-:W-:Y:S01]  /*2760*/  FMUL.FTZ R89, R71, R80 ;  /* 0x0000005047597220 */ /* 0x000fe20000410000 */
[----:B--2---:R-:W-:Y:S01]  /*2770*/  FADD.FTZ R42, R81, R87 ;  /* 0x00000057512a7221 */ /* 0x004fe20000010000 */
[C---:B------:R-:W-:Y:S01]  /*2780*/  FMUL.FTZ R87, R71.reuse, R82 ;  /* 0x0000005247577220 */ /* 0x040fe20000410000 */
[----:B------:R-:W-:Y:S01]  /*2790*/  FMUL.FTZ R71, R71, R84 ;  /* 0x0000005447477220 */ /* 0x000fe20000410000 */
[----:B------:R-:W-:Y:S01]  /*27a0*/  FMUL.FTZ R89, R90, R89 ;  /* 0x000000595a597220 */ /* 0x000fe20000410000 */
[----:B------:R-:W-:Y:S01]  /*27b0*/  FSEL R85, R85, R43, P2 ;  /* 0x0000002b55557208 */ /* 0x000fe20001000000 */
[----:B------:R-:W-:Y:S01]  /*27c0*/  FMUL.FTZ R87, R77, R87 ;  /* 0x000000574d577220 */ /* 0x000fe20000410000 */
[----:B------:R-:W-:Y:S01]  /*27d0*/  FMUL.FTZ R71, R86, R71 ;  /* 0x0000004756477220 */ /* 0x000fe20000410000 */
[----:B------:R1:W-:Y:S01]  /*27e0*/  @!P4 STS.64 [R17+0x218], R42 ;  /* 0x0002182a1100c388 */ /* 0x0003e20000000a00 */
[----:B------:R-:W-:Y:S01]  /*27f0*/  FFMA.FTZ R89, R22, R80, R89 ;  /* 0x0000005016597223 */ /* 0x000fe20000010059 */
[----:B------:R-:W-:Y:S01]  /*2800*/  FFMA.FTZ R82, R21, R82, R87 ;  /* 0x0000005215527223 */ /* 0x000fe20000010057 */
[----:B------:R-:W-:-:S02]  /*2810*/  FFMA.FTZ R71, R20, R84, R71 ;  /* 0x0000005414477223 */ /* 0x000fc40000010047 */
        /* <DEDUP_REMOVED lines=14> */
.L_x_10061:
[----:B------:R-:W-:Y:S05]  /*2900*/  BSYNC.RECONVERGENT B0 ;  /* 0x0000000000007941 */ /* 0x000fea0003800200 */
.L_x_10060:
[----:B------:R-:W-:Y:S01]  /*2910*/  UIADD3 UR11, UPT, UPT, UR11, 0x1, URZ ;  /* 0x000000010b0b7890 */ /* 0x000fe2000fffe0ff */
[----:B------:R-:W-:Y:S02]  /*2920*/  LEA R60, P2, R34, R60, 0x2 ;  /* 0x0000003c223c7211 */ /* 0x000fe400078410ff */
[----:B------:R-:W-:Y:S01]  /*2930*/  LEA R62, P3, R36, R62, 0x2 ;  /* 0x0000003e243e7211 */ /* 0x000fe200078610ff */
[----:B------:R-:W-:Y:S01]  /*2940*/  UISETP.NE.AND UP0, UPT, UR11, URZ, UPT ;  /* 0x000000ff0b00728c */ /* 0x000fe2000bf05270 */
[----:B------:R-:W-:Y:S02]  /*2950*/  LEA R64, P4, R38, R64, 0x2 ;  /* 0x0000004026407211 */ /* 0x000fe400078810ff */
[----:B01----:R-:W-:Y:S02]  /*2960*/  IADD3 R58, PT, PT, R58, 0x4, RZ ;  /* 0x000000043a3a7810 */ /* 0x003fe40007ffe0ff */
[----:B------:R-:W-:Y:S02]  /*2970*/  IADD3 R65, PT, PT, R65, 0x8, RZ ;  /* 0x0000000841417810 */ /* 0x000fe40007ffe0ff */
[----:B------:R-:W-:-:S02]  /*2980*/  IADD3 R37, PT, PT, R37, 0x1, RZ ;  /* 0x0000000125257810 */ /* 0x000fc40007ffe0ff */
[----:B------:R-:W-:Y:S02]  /*2990*/  IADD3 R39, PT, PT, R39, 0x1, RZ ;  /* 0x0000000127277810 */ /* 0x000fe40007ffe0ff */
[----:B------:R-:W-:Y:S02]  /*29a0*/  IADD3.X R59, PT, PT, R59, R72, RZ, P2, !PT ;  /* 0x000000483b3b7210 */ /* 0x000fe400017fe4ff */
[----:B------:R-:W-:Y:S02]  /*29b0*/  IADD3.X R61, PT, PT, R61, R74, RZ, P3, !PT ;  /* 0x0000004a3d3d7210 */ /* 0x000fe40001ffe4ff */
[----:B------:R-:W-:Y:S01]  /*29c0*/  IADD3.X R63, PT, PT, R63, R76, RZ, P4, !PT ;  /* 0x0000004c3f3f7210 */ /* 0x000fe200027fe4ff */
[----:B------:R-:W-:Y:S06]  /*29d0*/  BRA.U UP0, `(.L_x_10062) ;  /* 0xfffffff100507547 */ /* 0x000fec000b83ffff */
.L_x_10056:
[----:B------:R-:W-:Y:S06]  /*29e0*/  BAR.SYNC.DEFER_BLOCKING 0x0 ;  /* 0x0000000000007b1d */ /* 0x000fec0000010000 */
[----:B------:R-:W1:Y:S02]  /*29f0*/  LDCU.64 UR10, c[0x0][0x4f8] ;  /* 0x00009f00ff0a77ac */ /* 0x000e640008000a00 */
[----:B------:R-:W2:Y:S08]  /*2a00*/  LDC.64 R38, c[0x0][0x500] ;  /* 0x00014000ff267b82 */ /* 0x000eb00000000a00 */
[----:B0-----:R-:W0:Y:S01]  /*2a10*/  LDC.64 R40, c[0x0][0x550] ;  /* 0x00015400ff287b82 */ /* 0x001e220000000a00 */
[----:B------:R-:W3:Y:S01]  /*2a20*/  LDG.E.128 R20, desc[UR16][R50.64] ;  /* 0x0000001032147981 */ /* 0x000ee2000c1e1d00 */
[----:B------:R-:W-:Y:S01]  /*2a30*/  UMOV UR5, URZ ;  /* 0x000000ff00057c82 */ /* 0x000fe20008000000 */
[----:B------:R-:W-:-:S02]  /*2a40*/  UISETP.GT.AND UP0, UPT, UR8, 0x1, UPT ;  /* 0x000000010800788c */ /* 0x000fc4000bf04270 */
[----:B-1----:R-:W-:Y:S01]  /*2a50*/  UIMAD.WIDE.U32 UR6, UR18, UR10, UR4 ;  /* 0x0000000a120672a5 */ /* 0x002fe2000f8e0004 */
[----:B------:R-:W-:-:S03]  /*2a60*/  UMOV UR8, UR19 ;  /* 0x0000001300087c82 */ /* 0x000fc60008000000 */
[----:B------:R-:W-:Y:S01]  /*2a70*/  UIMAD UR7, UR18, UR11, UR7 ;  /* 0x0000000b120772a4 */ /* 0x000fe2000f8e0207 */
[----:B---3--:R-:W-:Y:S01]  /*2a80*/  STS.128 [R47], R20 ;  /* 0x000000142f007388 */ /* 0x008fe20000000c00 */
[----:B------:R-:W-:-:S03]  /*2a90*/  NOP ;  /* 0x0000000000007918 */ /* 0x000fc60000000000 */
[----:B------:R-:W1:Y:S01]  /*2aa0*/  LDS.128 R32, [R47] ;  /* 0x000000002f207984 */ /* 0x000e620000000c00 */
[----:B------:R-:W-:Y:S06]  /*2ab0*/  BAR.SYNC.DEFER_BLOCKING 0x0 ;  /* 0x0000000000007b1d */ /* 0x000fec0000010000 */
[----:B------:R2:W-:Y:S01]  /*2ac0*/  STS.128 [R47], R28 ;  /* 0x0000001c2f007388 */ /* 0x0005e20000000c00 */
[--C-:B-1----:R-:W-:Y:S01]  /*2ad0*/  FADD.FTZ R33, R33, R45.reuse ;  /* 0x0000002d21217221 */ /* 0x102fe20000010000 */
[--C-:B------:R-:W-:Y:S01]  /*2ae0*/  FADD.FTZ R32, R32, R45.reuse ;  /* 0x0000002d20207221 */ /* 0x100fe20000010000 */
[--C-:B------:R-:W-:Y:S01]  /*2af0*/  FADD.FTZ R34, R34, R45.reuse ;  /* 0x0000002d22227221 */ /* 0x100fe20000010000 */
[----:B------:R-:W-:Y:S01]  /*2b00*/  FADD.FTZ R35, R35, R45 ;  /* 0x0000002d23237221 */ /* 0x000fe20000010000 */
[----:B--2---:R-:W-:Y:S01]  /*2b10*/  IMAD.WIDE.U32 R28, R0, R38, UR6 ;  /* 0x00000006001c7e25 */ /* 0x004fe2000f8e0026 */
[----:B------:R-:W-:Y:S01]  /*2b20*/  FSETP.GTU.FTZ.AND P1, PT, R33, 20, PT ;  /* 0x41a000002100780b */ /* 0x000fe20003f3c000 */
[----:B------:R-:W1:Y:S01]  /*2b30*/  LDCU.64 UR6, c[0x0][0x518] ;  /* 0x0000a300ff0677ac */ /* 0x000e620008000a00 */
[----:B------:R-:W-:Y:S01]  /*2b40*/  FSETP.GTU.FTZ.AND P0, PT, R32, 20, PT ;  /* 0x41a000002000780b */ /* 0x000fe20003f1c000 */
[----:B------:R-:W-:Y:S01]  /*2b50*/  IMAD R29, R0, R39, R29 ;  /* 0x00000027001d7224 */ /* 0x000fe200078e021d */
[----:B------:R-:W-:-:S02]  /*2b60*/  FSETP.GTU.FTZ.AND P2, PT, R34, 20, PT ;  /* 0x41a000002200780b */ /* 0x000fc40003f5c000 */
[----:B------:R-:W-:-:S07]  /*2b70*/  FSETP.GTU.FTZ.AND P3, PT, R35, 20, PT ;  /* 0x41a000002300780b */ /* 0x000fce0003f7c000 */
[----:B------:R-:W-:Y:S02]  /*2b80*/  @!P1 FMUL.FTZ R20, R33, -1.4426950216293334961 ;  /* 0xbfb8aa3b21149820 */ /* 0x000fe40000410000 */
[----:B------:R-:W-:Y:S02]  /*2b90*/  @!P0 FMUL.FTZ R32, R32, -1.4426950216293334961 ;  /* 0xbfb8aa3b20208820 */ /* 0x000fe40000410000 */
[----:B------:R2:W3:Y:S01]  /*2ba0*/  @!P1 MUFU.EX2 R33, R20 ;  /* 0x0000001400219308 */ /* 0x0004e20000000800 */
[----:B------:R-:W-:Y:S01]  /*2bb0*/  NOP ;  /* 0x0000000000007918 */ /* 0x000fe20000000000 */
[----:B------:R-:W-:-:S06]  /*2bc0*/  @!P2 FMUL.FTZ R34, R34, -1.4426950216293334961 ;  /* 0xbfb8aa3b2222a820 */ /* 0x000fcc0000410000 */
[----:B------:R-:W4:Y:S01]  /*2bd0*/  @!P0 MUFU.EX2 R32, R32 ;  /* 0x0000002000208308 */ /* 0x000f220000000800 */
[----:B--2---:R-:W2:Y:S01]  /*2be0*/  LDS.128 R20, [R47] ;  /* 0x000000002f147984 */ /* 0x004ea20000000c00 */
[----:B------:R-:W-:Y:S01]  /*2bf0*/  @!P3 FMUL.FTZ R35, R35, -1.4426950216293334961 ;  /* 0xbfb8aa3b2323b820 */ /* 0x000fe20000410000 */
[----:B-1----:R-:W-:-:S04]  /*2c00*/  UIMAD.WIDE.U32 UR4, UR18, UR6, UR4 ;  /* 0x00000006120472a5 */ /* 0x002fc8000f8e0004 */
[----:B------:R-:W-:Y:S01]  /*2c10*/  UIMAD UR5, UR18, UR7, UR5 ;  /* 0x00000007120572a4 */ /* 0x000fe2000f8e0205 */
[----:B------:R-:W1:Y:S01]  /*2c20*/  @!P2 MUFU.EX2 R34, R34 ;  /* 0x000000220022a308 */ /* 0x000e620000000800 */
[----:B---3--:R-:W-:-:S07]  /*2c30*/  @!P1 FADD.FTZ R30, R33, 1 ;  /* 0x3f800000211e9421 */ /* 0x008fce0000010000 */
[----:B------:R-:W3:Y:S01]  /*2c40*/  @!P3 MUFU.EX2 R35, R35 ;  /* 0x000000230023b308 */ /* 0x000ee20000000800 */
[----:B----4-:R-:W-:-:S07]  /*2c50*/  @!P0 FADD.FTZ R32, R32, 1 ;  /* 0x3f80000020208421 */ /* 0x010fce0000010000 */
[----:B------:R0:W4:Y:S01]  /*2c60*/  @!P0 MUFU.RCP R37, R32 ;  /* 0x0000002000258308 */ /* 0x0001220000001000 */
[----:B-1----:R-:W-:-:S07]  /*2c70*/  @!P2 FADD.FTZ R34, R34, 1 ;  /* 0x3f8000002222a421 */ /* 0x002fce0000010000 */
[----:B------:R-:W1:Y:S01]  /*2c80*/  @!P1 MUFU.RCP R30, R30 ;  /* 0x0000001e001e9308 */ /* 0x000e620000001000 */
[----:B0-----:R-:W-:Y:S01]  /*2c90*/  LEA R32, P4, R28, R40, 0x2 ;  /* 0x000000281c207211 */ /* 0x001fe200078810ff */
[----:B---3--:R-:W-:-:S03]  /*2ca0*/  @!P3 FADD.FTZ R35, R35, 1 ;  /* 0x3f8000002323b421 */ /* 0x008fc60000010000 */
[----:B------:R-:W-:-:S03]  /*2cb0*/  LEA.HI.X R33, R28, R41, R29, 0x2, P4 ;  /* 0x000000291c217211 */ /* 0x000fc600020f141d */
[----:B------:R-:W0:Y:S01]  /*2cc0*/  @!P2 MUFU.RCP R31, R34 ;  /* 0x00000022001fa308 */ /* 0x000e220000001000 */
[----:B----4-:R-:W-:Y:S01]  /*2cd0*/  @!P0 FMUL.FTZ R24, R24, R37 ;  /* 0x0000002518188220 */ /* 0x010fe20000410000 */
[----:B------:R-:W-:-:S05]  /*2ce0*/  IMAD.WIDE.U32 R32, R6, 0x10, R32 ;  /* 0x0000001006207825 */ /* 0x000fca00078e0020 */
[----:B--2---:R2:W-:Y:S01]  /*2cf0*/  STG.E.128 desc[UR16][R32.64], R20 ;  /* 0x0000001420007986 */ /* 0x0045e2000c101d10 */
[----:B------:R3:W4:Y:S01]  /*2d00*/  @!P3 MUFU.RCP R36, R35 ;  /* 0x000000230024b308 */ /* 0x0007220000001000 */
[----:B-1----:R-:W-:Y:S01]  /*2d10*/  @!P1 FMUL.FTZ R25, R25, R30 ;  /* 0x0000001e19199220 */ /* 0x002fe20000410000 */
[----:B------:R-:W-:Y:S01]  /*2d20*/  BAR.SYNC.DEFER_BLOCKING 0x0 ;  /* 0x0000000000007b1d */ /* 0x000fe20000010000 */
[----:B------:R-:W-:-:S04]  /*2d30*/  IADD3 R18, P1, PT, R18, -0x200, RZ ;  /* 0xfffffe0012127810 */ /* 0x000fc80007f3e0ff */
[----:B------:R-:W-:Y:S01]  /*2d40*/  IADD3.X R15, PT, PT, R15, -0x1, RZ, P1, !PT ;  /* 0xffffffff0f0f7810 */ /* 0x000fe20000ffe4ff */
[----:B0-----:R-:W-:Y:S02]  /*2d50*/  @!P2 FMUL.FTZ R26, R26, R31 ;  /* 0x0000001f1a1aa220 */ /* 0x001fe40000410000 */
[----:B---3--:R-:W2:Y:S01]  /*2d60*/  LDC.64 R34, c[0x0][0x520] ;  /* 0x00014800ff227b82 */ /* 0x008ea20000000a00 */
[----:B------:R-:W-:-:S04]  /*2d70*/  IADD3 R12, P2, PT, R12, -0x200, RZ ;  /* 0xfffffe000c0c7810 */ /* 0x000fc80007f5e0ff */
[----:B------:R-:W-:Y:S01]  /*2d80*/  IADD3.X R13, PT, PT, R13, -0x1, RZ, P2, !PT ;  /* 0xffffffff0d0d7810 */ /* 0x000fe200017fe4ff */
[----:B----4-:R-:W-:Y:S02]  /*2d90*/  @!P3 FMUL.FTZ R27, R27, R36 ;  /* 0x000000241b1bb220 */ /* 0x010fe40000410000 */
[----:B------:R-:W0:Y:S03]  /*2da0*/  LDC.64 R36, c[0x0][0x560] ;  /* 0x00015800ff247b82 */ /* 0x000e260000000a00 */
[----:B------:R1:W-:Y:S01]  /*2db0*/  STS.128 [R47], R24 ;  /* 0x000000182f007388 */ /* 0x0003e20000000c00 */
[----:B------:R-:W-:-:S03]  /*2dc0*/  NOP ;  /* 0x0000000000007918 */ /* 0x000fc60000000000 */
[----:B------:R-:W3:Y:S01]  /*2dd0*/  LDS.128 R28, [R47] ;  /* 0x000000002f1c7984 */ /* 0x000ee20000000c00 */
[----:B--2---:R-:W-:-:S04]  /*2de0*/  IMAD.WIDE.U32 R20, R0, R34, UR4 ;  /* 0x0000000400147e25 */ /* 0x004fc8000f8e0022 */
[----:B------:R-:W-:Y:S01]  /*2df0*/  IMAD R21, R0, R35, R21 ;  /* 0x0000002300157224 */ /* 0x000fe200078e0215 */
[----:B0-----:R-:W-:Y:S01]  /*2e00*/  LEA R22, P0, R20, R36, 0x2 ;  /* 0x0000002414167211 */ /* 0x001fe200078010ff */
[----:B-1----:R-:W-:-:S03]  /*2e10*/  FADD.FTZ R24, R24, R19 ;  /* 0x0000001318187221 */ /* 0x002fc60000010000 */
[----:B------:R-:W-:Y:S01]  /*2e20*/  LEA.HI.X R23, R20, R37, R21, 0x2, P0 ;  /* 0x0000002514177211 */ /* 0x000fe200000f1415 */
[----:B------:R-:W-:Y:S01]  /*2e30*/  FADD.FTZ R25, R24, R25 ;  /* 0x0000001918197221 */ /* 0x000fe20000010000 */
[----:B------:R-:W-:Y:S01]  /*2e40*/  IADD3 R44, P0, PT, R44, -0x200, RZ ;  /* 0xfffffe002c2c7810 */ /* 0x000fe20007f1e0ff */
[----:B------:R-:W-:-:S04]  /*2e50*/  IMAD.WIDE.U32 R20, R6, 0x10, R22 ;  /* 0x0000001006147825 */ /* 0x000fc800078e0016 */
[----:B------:R-:W-:Y:S01]  /*2e60*/  FADD.FTZ R26, R25, R26 ;  /* 0x0000001a191a7221 */ /* 0x000fe20000010000 */
[----:B------:R-:W-:-:S03]  /*2e70*/  IADD3.X R9, PT, PT, R9, -0x1, RZ, P0, !PT ;  /* 0xffffffff09097810 */ /* 0x000fc600007fe4ff */
[----:B------:R-:W-:Y:S01]  /*2e80*/  FADD.FTZ R19, R26, R27 ;  /* 0x0000001b1a137221 */ /* 0x000fe20000010000 */
[----:B---3--:R0:W-:Y:S01]  /*2e90*/  STG.E.128 desc[UR16][R20.64], R28 ;  /* 0x0000001c14007986 */ /* 0x0081e2000c101d10 */
[----:B------:R-:W-:Y:S05]  /*2ea0*/  BRA.U UP0, `(.L_x_10063) ;  /* 0xffffffd500ec7547 */ /* 0x000fea000b83ffff */
.L_x_10046:
        /* <DEDUP_REMOVED lines=34> */
.L_x_10065:
[----:B------:R-:W-:Y:S05]  /*30d0*/  BSYNC.RECONVERGENT B0 ;  /* 0x0000000000007941 */ /* 0x000fea0003800200 */
.L_x_10064:
        /* <DEDUP_REMOVED lines=26> */
.L_x_10067:
[----:B------:R-:W-:Y:S05]  /*3280*/  BSYNC.RECONVERGENT B0 ;  /* 0x0000000000007941 */ /* 0x000fea0003800200 */
.L_x_10066:
[----:B------:R-:W-:Y:S05]  /*3290*/  @P2 EXIT ;  /* 0x000000000000294d */ /* 0x000fea0003800000 */
[----:B------:R-:W2:Y:S01]  /*32a0*/  LDCU.64 UR8, c[0x0][0x4e8] ;  /* 0x00009d00ff0877ac */ /* 0x000ea20008000a00 */
[----:B------:R-:W3:Y:S01]  /*32b0*/  S2UR UR5, SR_CgaCtaId ;  /* 0x00000000000579c3 */ /* 0x000ee20000008800 */
[----:B------:R-:W-:Y:S01]  /*32c0*/  BSSY.RECONVERGENT B0, `(.L_x_10068) ;  /* 0x0000045000007945 */ /* 0x000fe20003800200 */
[----:B------:R-:W4:Y:S01]  /*32d0*/  LDCU.64 UR10, c[0x0][0x4c8] ;  /* 0x00009900ff0a77ac */ /* 0x000f220008000a00 */
[----:B------:R-:W1:Y:S01]  /*32e0*/  LDCU.64 UR12, c[0x0][0x4a8] ;  /* 0x00009500ff0c77ac */ /* 0x000e620008000a00 */
[----:B------:R-:W-:Y:S01]  /*32f0*/  UMOV UR4, 0x400 ;  /* 0x0000040000047882 */ /* 0x000fe20000000000 */
[----:B------:R-:W0:Y:S01]  /*3300*/  LDCU UR6, c[0x0][0x360] ;  /* 0x00006c00ff0677ac */ /* 0x000e220008000800 */
[----:B------:R-:W0:Y:S01]  /*3310*/  LDCU.64 UR28, c[0x0][0x3e0] ;  /* 0x00007c00ff1c77ac */ /* 0x000e220008000a00 */
[C---:B--2---:R-:W-:Y:S01]  /*3320*/  IMAD.WIDE.U32 R6, R0.reuse, UR8, RZ ;  /* 0x0000000800067c25 */ /* 0x044fe2000f8e00ff */
[----:B------:R-:W2:Y:S03]  /*3330*/  LDCU.64 UR30, c[0x0][0x3c0] ;  /* 0x00007800ff1e77ac */ /* 0x000ea60008000a00 */
[C---:B----4-:R-:W-:Y:S01]  /*3340*/  IMAD.WIDE.U32 R8, R0.reuse, UR10, RZ ;  /* 0x0000000a00087c25 */ /* 0x050fe2000f8e00ff */
[----:B------:R-:W4:Y:S03]  /*3350*/  LDCU.64 UR14, c[0x0][0x4b0] ;  /* 0x00009600ff0e77ac */ /* 0x000f260008000a00 */
[C---:B-1----:R-:W-:Y:S01]  /*3360*/  IMAD.WIDE.U32 R10, R0.reuse, UR12, RZ ;  /* 0x0000000c000a7c25 */ /* 0x042fe2000f8e00ff */
[----:B------:R-:W1:Y:S03]  /*3370*/  LDCU.64 UR18, c[0x0][0x4d0] ;  /* 0x00009a00ff1277ac */ /* 0x000e660008000a00 */
[----:B0-----:R-:W-:-:S02]  /*3380*/  IMAD R31, R0, UR9, R7 ;  /* 0x00000009001f7c24 */ /* 0x001fc4000f8e0207 */
[C---:B------:R-:W-:Y:S01]  /*3390*/  IMAD R29, R0.reuse, UR11, R9 ;  /* 0x0000000b001d7c24 */ /* 0x040fe2000f8e0209 */
[----:B------:R-:W0:Y:S01]  /*33a0*/  LDCU.64 UR24, c[0x0][0x4f0] ;  /* 0x00009e00ff1877ac */ /* 0x000e220008000a00 */
[----:B------:R-:W-:Y:S01]  /*33b0*/  IMAD R27, R0, UR13, R11 ;  /* 0x0000000d001b7c24 */ /* 0x000fe2000f8e020b */
[----:B------:R-:W0:Y:S01]  /*33c0*/  LDCU.64 UR26, c[0x0][0x540] ;  /* 0x0000a800ff1a77ac */ /* 0x000e220008000a00 */
[----:B------:R-:W0:Y:S01]  /*33d0*/  LDCU.128 UR20, c[0x0][0x530] ;  /* 0x0000a600ff1477ac */ /* 0x000e220008000c00 */
[----:B--23--:R-:W-:-:S12]  /*33e0*/  ULEA UR4, UR5, UR4, 0x18 ;  /* 0x0000000405047291 */ /* 0x00cfd8000f8ec0ff */
.L_x_10069:
        /* <DEDUP_REMOVED lines=21> */
[C---:B-1----:R-:W-:Y:S01]  /*3540*/  IMAD R20, R22.reuse, UR18, RZ ;  /* 0x0000001216147c24 */ /* 0x042fe2000f8e02ff */
        /* <DEDUP_REMOVED lines=29> */
.L_x_10068:
[----:B------:R-:W-:Y:S05]  /*3720*/  EXIT ;  /* 0x000000000000794d */ /* 0x000fea0003800000 */
.L_x_10070:
        /* <DEDUP_REMOVED lines=13> */
.L_x_10556:


//--------------------- .text._Z25selective_scan_bwd_kernelI32Selective_Scan_bwd_kernel_traitsILi32ELi4ELb1ELb0ELb1ELb0ELb0EffEEv12SSMParamsBwd --------------------------
	.section	.text._Z25selective_scan_bwd_kernelI32Selective_Scan_bwd_kernel_traitsILi32ELi4ELb1ELb0ELb1ELb0ELb0EffEEv12SSMParamsBwd,"ax",@progbits
	.align	128
        .global         _Z25selective_scan_bwd_kernelI32Selective_Scan_bwd_kernel_traitsILi32ELi4ELb1ELb0ELb1ELb0ELb0EffEEv12SSMParamsBwd
        .type           _Z25selective_scan_bwd_kernelI32Selective_Scan_bwd_kernel_traitsILi32ELi4ELb1ELb0ELb1ELb0ELb0EffEEv12SSMParamsBwd,@function
        .size           _Z25selective_scan_bwd_kernelI32Selective_Scan_bwd_kernel_traitsILi32ELi4ELb1ELb0ELb1ELb0ELb0EffEEv12SSMParamsBwd,(.L_x_10557 - _Z25selective_scan_bwd_kernelI32Selective_Scan_bwd_kernel_traitsILi32ELi4ELb1ELb0ELb1ELb0ELb0EffEEv12SSMParamsBwd)
        .other          _Z25selective_scan_bwd_kernelI32Selective_Scan_bwd_kernel_traitsILi32ELi4ELb1ELb0ELb1ELb0ELb0EffEEv12SSMParamsBwd,@"STO_CUDA_ENTRY STV_DEFAULT"
_Z25selective_scan_bwd_kernelI32Selective_Scan_bwd_kernel_traitsILi32ELi4ELb1ELb0ELb1ELb0ELb0EffEEv12SSMParamsBwd:
.text._Z25selective_scan_bwd_kernelI32Selective_Scan_bwd_kernel_traitsILi32ELi4ELb1ELb0ELb1ELb0ELb0EffEEv12SSMParamsBwd:
        /* <DEDUP_REMOVED lines=50> */
[----:B------:R-:W-:-:S02]  /*0320*/  @!P2 IADD3 R2, PT, PT, R2, -R9, RZ ;  /* 0x800000090202a210 */ /* 0x000fc40007ffe0ff */
[----:B------:R-:W-:Y:S02]  /*0330*/  MOV R3, UR5 ;  /* 0x0000000500037c02 */ /* 0x000fe40008000f00 */
[----:B------:R-:W-:Y:S01]  /*0340*/  ISETP.GE.U32.AND P1, PT, R2, R9, PT ;  /* 0x000000090200720c */ /* 0x000fe20003f26070 */
[----:B------:R-:W2:Y:S01]  /*0350*/  @P0 LDC R22, c[0x0][0x38c] ;  /* 0x0000e300ff160b82 */ /* 0x000ea20000000800 */
[----:B------:R-:W-:Y:S02]  /*0360*/  MOV R2, UR4 ;  /* 0x0000000400027c02 */ /* 0x000fe40008000f00 */
[----:B------:R-:W-:Y:S02]  /*0370*/  MOV R3, UR9 ;  /* 0x0000000900037c02 */ /* 0x000fe40008000f00 */
[----:B------:R-:W-:Y:S02]  /*0380*/  LOP3.LUT R6, R55, R10, RZ, 0x3c, !PT ;  /* 0x0000000a37067212 */ /* 0x000fe400078e3cff */
[----:B------:R-:W-:-:S02]  /*0390*/  MOV R5, UR7 ;  /* 0x0000000700057c02 */ /* 0x000fc40008000f00 */
[----:B------:R-:W-:Y:S01]  /*03a0*/  MOV R5, UR8 ;  /* 0x0000000800057c02 */ /* 0x000fe20008000f00 */
[----:B------:R-:W1:Y:S01]  /*03b0*/  LDCU.64 UR8, c[0x0][0x498] ;  /* 0x00009300ff0877ac */ /* 0x000e620008000a00 */
[----:B------:R-:W-:Y:S01]  /*03c0*/  ISETP.GE.AND P3, PT, R6, RZ, PT ;  /* 0x000000ff0600720c */ /* 0x000fe20003f66270 */
[C---:B------:R-:W-:Y:S01]  /*03d0*/  IMAD.WIDE.U32 R2, R55.reuse, UR10, R2 ;  /* 0x0000000a37027c25 */ /* 0x040fe2000f8e0002 */
[----:B------:R-:W0:Y:S01]  /*03e0*/  @P0 LDC.64 R6, c[0x0][0x480] ;  /* 0x00012000ff060b82 */ /* 0x000e220000000a00 */
[----:B------:R-:W-:Y:S02]  /*03f0*/  @!P2 IADD3 R8, PT, PT, R8, 0x1, RZ ;  /* 0x000000010808a810 */ /* 0x000fe40007ffe0ff */
[----:B------:R-:W-:Y:S01]  /*0400*/  IMAD R14, R55, UR11, R3 ;  /* 0x0000000b370e7c24 */ /* 0x000fe2000f8e0203 */
[----:B------:R-:W4:Y:S01]  /*0410*/  LDCU.64 UR10, c[0x0][0x3d0] ;  /* 0x00007a00ff0a77ac */ /* 0x000f220008000a00 */
[----:B------:R-:W-:Y:S02]  /*0420*/  ISETP.NE.AND P2, PT, R10, RZ, PT ;  /* 0x000000ff0a00720c */ /* 0x000fe40003f45270 */
[----:B------:R-:W-:Y:S01]  /*0430*/  @P1 IADD3 R8, PT, PT, R8, 0x1, RZ ;  /* 0x0000000108081810 */ /* 0x000fe20007ffe0ff */
[----:B---3--:R-:W-:-:S03]  /*0440*/  @P0 IMAD R3, R12, UR18, R55 ;  /* 0x000000120c030c24 */ /* 0x008fc6000f8e0237 */
[----:B------:R-:W-:Y:S01]  /*0450*/  MOV R11, R8 ;  /* 0x00000008000b7202 */ /* 0x000fe20000000f00 */
[----:B------:R-:W-:Y:S01]  /*0460*/  @P0 IMAD R3, R3, R20, RZ ;  /* 0x0000001403030224 */ /* 0x000fe200078e02ff */
[C---:B------:R-:W-:Y:S01]  /*0470*/  LEA R9, R20.reuse, 0xffffff80, 0x7 ;  /* 0xffffff8014097811 */ /* 0x040fe200078e38ff */
[----:B-1----:R-:W-:Y:S01]  /*0480*/  UIMAD.WIDE.U32 UR4, UR18, UR8, URZ ;  /* 0x00000008120472a5 */ /* 0x002fe2000f8e00ff */
[----:B------:R-:W-:Y:S02]  /*0490*/  ISETP.GE.AND P1, PT, R20, 0x1, PT ;  /* 0x000000011400780c */ /* 0x000fe40003f26270 */
[----:B------:R-:W-:Y:S01]  /*04a0*/  @!P3 IADD3 R11, PT, PT, -R11, RZ, RZ ;  /* 0x000000ff0b0bb210 */ /* 0x000fe20007ffe1ff */
[----:B------:R-:W1:Y:S01]  /*04b0*/  LDC.64 R20, c[0x0][0x4a8] ;  /* 0x00012a00ff147b82 */ /* 0x000e620000000a00 */
[----:B------:R-:W-:Y:S01]  /*04c0*/  @!P2 LOP3.LUT R11, RZ, R10, RZ, 0x33, !PT ;  /* 0x0000000aff0ba212 */ /* 0x000fe200078e33ff */
[----:B------:R-:W-:Y:S01]  /*04d0*/  UIMAD UR5, UR18, UR9, UR5 ;  /* 0x00000009120572a4 */ /* 0x000fe2000f8e0205 */
[----:B--2---:R-:W-:Y:S01]  /*04e0*/  @P0 IMAD R3, R3, R22, RZ ;  /* 0x0000001603030224 */ /* 0x004fe200078e02ff */
[----:B------:R-:W-:Y:S01]  /*04f0*/  MOV R4, UR6 ;  /* 0x0000000600047c02 */ /* 0x000fe20008000f00 */
[----:B------:R-:W2:Y:S01]  /*0500*/  LDCU.64 UR8, c[0x0][0x4c8] ;  /* 0x00009900ff0877ac */ /* 0x000ea20008000a00 */
[----:B------:R-:W-:-:S02]  /*0510*/  CS2R R38, SRZ ;  /* 0x0000000000267805 */ /* 0x000fc4000001ff00 */
[----:B------:R-:W-:Y:S01]  /*0520*/  SHF.R.S32.HI R13, RZ, 0x1f, R11 ;  /* 0x0000001fff0d7819 */ /* 0x000fe2000001140b */
[----:B----4-:R-:W-:Y:S01]  /*0530*/  UIMAD.WIDE.U32 UR6, UR18, UR10, URZ ;  /* 0x0000000a120672a5 */ /* 0x010fe2000f8e00ff */
[----:B------:R-:W-:Y:S01]  /*0540*/  IADD3 R69, P2, PT, R9, R2, RZ ;  /* 0x0000000209457210 */ /* 0x000fe20007f5e0ff */
[----:B0-----:R-:W-:Y:S02]  /*0550*/  @P0 IMAD.WIDE R38, R3, 0x8, R6 ;  /* 0x0000000803260825 */ /* 0x001fe400078e0206 */
[----:B------:R-:W-:Y:S02]  /*0560*/  UIMAD UR7, UR18, UR11, UR7 ;  /* 0x0000000b120772a4 */ /* 0x000fe4000f8e0207 */
[----:B------:R-:W-:-:S04]  /*0570*/  IMAD.WIDE.U32 R2, R55, R16, UR4 ;  /* 0x0000000437027e25 */ /* 0x000fc8000f8e0010 */
[----:B------:R-:W-:-:S04]  /*0580*/  IMAD.WIDE.U32 R4, R55, UR14, R4 ;  /* 0x0000000e37047c25 */ /* 0x000fc8000f8e0004 */
[----:B------:R-:W-:Y:S02]  /*0590*/  IMAD R6, R13, R18, RZ ;  /* 0x000000120d067224 */ /* 0x000fe400078e02ff */
[C---:B------:R-:W-:Y:S01]  /*05a0*/  IMAD R10, R55.reuse, R17, R3 ;  /* 0x00000011370a7224 */ /* 0x040fe200078e0203 */
[----:B------:R-:W-:Y:S01]  /*05b0*/  SHF.R.S32.HI R3, RZ, 0x1f, R9 ;  /* 0x0000001fff037819 */ /* 0x000fe20000011409 */
[----:B------:R-:W-:Y:S01]  /*05c0*/  IMAD R12, R55, UR15, R5 ;  /* 0x0000000f370c7c24 */ /* 0x000fe2000f8e0205 */
[----:B------:R-:W-:Y:S01]  /*05d0*/  IADD3 R71, P3, PT, R9, R4, RZ ;  /* 0x0000000409477210 */ /* 0x000fe20007f7e0ff */
[----:B------:R-:W-:Y:S01]  /*05e0*/  IMAD.WIDE.U32 R4, R11, R18, UR6 ;  /* 0x000000060b047e25 */ /* 0x000fe2000f8e0012 */
[----:B------:R-:W-:-:S03]  /*05f0*/  IADD3.X R8, PT, PT, R3, R14, RZ, P2, !PT ;  /* 0x0000000e03087210 */ /* 0x000fc600017fe4ff */
[----:B------:R-:W-:Y:S01]  /*0600*/  IMAD R7, R11, R19, R6 ;  /* 0x000000130b077224 */ /* 0x000fe200078e0206 */
[----:B------:R-:W-:Y:S02]  /*0610*/  LEA R56, P0, R69, R56, 0x2 ;  /* 0x0000003845387211 */ /* 0x000fe400078010ff */
[----:B------:R-:W-:Y:S02]  /*0620*/  IADD3 R73, P4, PT, R9, R2, RZ ;  /* 0x0000000209497210 */ /* 0x000fe40007f9e0ff */
[----:B------:R-:W-:Y:S02]  /*0630*/  IADD3.X R6, PT, PT, R3, R12, RZ, P3, !PT ;  /* 0x0000000c03067210 */ /* 0x000fe40001ffe4ff */
[----:B------:R-:W-:Y:S02]  /*0640*/  LEA R58, P2, R71, R58, 0x2 ;  /* 0x0000003a473a7211 */ /* 0x000fe400078410ff */
[----:B------:R-:W-:Y:S02]  /*0650*/  IADD3 R9, P5, PT, R9, R4, RZ ;  /* 0x0000000409097210 */ /* 0x000fe40007fbe0ff */
[----:B------:R-:W-:Y:S01]  /*0660*/  IADD3 R2, PT, PT, R5, R7, RZ ;  /* 0x0000000705027210 */ /* 0x000fe20007ffe0ff */
[----:B--2---:R-:W-:Y:S01]  /*0670*/  IMAD.WIDE.U32 R36, R55, UR8, RZ ;  /* 0x0000000837247c25 */ /* 0x004fe2000f8e00ff */
[----:B------:R-:W-:-:S02]  /*0680*/  LEA.HI.X R69, R69, R57, R8, 0x2, P0 ;  /* 0x0000003945457211 */ /* 0x000fc400000f1408 */
[----:B------:R-:W-:Y:S02]  /*0690*/  IADD3.X R4, PT, PT, R3, R10, RZ, P4, !PT ;  /* 0x0000000a03047210 */ /* 0x000fe400027fe4ff */
[----:B------:R-:W-:Y:S02]  /*06a0*/  LEA R60, P0, R73, R60, 0x2 ;  /* 0x0000003c493c7211 */ /* 0x000fe400078010ff */
[----:B------:R-:W-:Y:S01]  /*06b0*/  LEA.HI.X R71, R71, R59, R6, 0x2, P2 ;  /* 0x0000003b47477211 */ /* 0x000fe200010f1406 */
[----:B-1----:R-:W-:Y:S01]  /*06c0*/  IMAD.WIDE.U32 R34, R55, R20, RZ ;  /* 0x0000001437227225 */ /* 0x002fe200078e00ff */
[----:B------:R-:W-:Y:S02]  /*06d0*/  IADD3.X R2, PT, PT, R3, R2, RZ, P5, !PT ;  /* 0x0000000203027210 */ /* 0x000fe40002ffe4ff */
[----:B------:R-:W-:Y:S01]  /*06e0*/  LEA R62, P2, R9, R62, 0x2 ;  /* 0x0000003e093e7211 */ /* 0x000fe200078410ff */
        /* <DEDUP_REMOVED lines=15> */
[----:B------:R-:W2:Y:S01]  /*07e0*/  LDCU.64 UR8, c[0x0][0x3b8] ;  /* 0x00007700ff0877ac */ /* 0x000ea20008000a00 */
[----:B------:R-:W4:Y:S01]  /*07f0*/  LDCU UR12, c[0x0][0x394] ;  /* 0x00007280ff0c77ac */ /* 0x000f220008000800 */
[----:B------:R-:W-:Y:S01]  /*0800*/  UMOV UR4, 0x400 ;  /* 0x0000040000047882 */ /* 0x000fe20000000000 */
[----:B---3--:R-:W-:Y:S01]  /*0810*/  IMAD.WIDE.U32 R30, R55, UR6, RZ ;  /* 0x00000006371e7c25 */ /* 0x008fe2000f8e00ff */
[----:B-1----:R-:W-:-:S03]  /*0820*/  ULEA UR4, UR5, UR4, 0x18 ;  /* 0x0000000405047291 */ /* 0x002fc6000f8ec0ff */
[----:B--2---:R-:W-:-:S03]  /*0830*/  IMAD.WIDE.U32 R28, R55, UR8, RZ ;  /* 0x00000008371c7c25 */ /* 0x004fc6000f8e00ff */
[----:B0-----:R-:W-:Y:S01]  /*0840*/  LEA R64, R32, UR4, 0x4 ;  /* 0x0000000420407c11 */ /* 0x001fe2000f8e20ff */
[----:B----4-:R-:W-:Y:S01]  /*0850*/  IMAD.WIDE.U32 R2, R4, UR18, R32 ;  /* 0x0000001204027c25 */ /* 0x010fe2000f8e0020 */
[----:B------:R-:W-:Y:S02]  /*0860*/  MOV R66, UR12 ;  /* 0x0000000c00427c02 */ /* 0x000fe40008000f00 */
[----:B------:R-:W-:Y:S01]  /*0870*/  LOP3.LUT R84, R32, 0x1f, RZ, 0xc0, !PT ;  /* 0x0000001f20547812 */ /* 0x000fe200078ec0ff */
[----:B------:R-:W-:Y:S01]  /*0880*/  IMAD R3, R5, UR18, R3 ;  /* 0x0000001205037c24 */ /* 0x000fe2000f8e0203 */
[----:B------:R-:W-:Y:S01]  /*0890*/  IADD3 R5, PT, PT, R64, 0x210, RZ ;  /* 0x0000021040057810 */ /* 0x000fe20007ffe0ff */
[----:B------:R-:W-:Y:S01]  /*08a0*/  IMAD R4, R13, UR10, RZ ;  /* 0x0000000a0d047c24 */ /* 0x000fe2000f8e02ff */
[C---:B------:R-:W-:Y:S01]  /*08b0*/  IADD3 R68, PT, PT, R32.reuse, 0x200, RZ ;  /* 0x0000020020447810 */ /* 0x040fe20007ffe0ff */
[----:B------:R-:W-:Y:S01]  /*08c0*/  IMAD.WIDE.U32 R2, R11, UR10, R2 ;  /* 0x0000000a0b027c25 */ /* 0x000fe2000f8e0002 */
[----:B------:R-:W-:-:S03]  /*08d0*/  LEA R85, R32, UR4, 0x2 ;  /* 0x0000000420557c11 */ /* 0x000fc6000f8e10ff */
[----:B------:R-:W-:Y:S02]  /*08e0*/  IMAD R7, R11, UR11, R4 ;  /* 0x0000000b0b077c24 */ /* 0x000fe4000f8e0204 */
[C---:B------:R-:W-:Y:S02]  /*08f0*/  IMAD R65, R55.reuse, UR7, R31 ;  /* 0x0000000737417c24 */ /* 0x040fe4000f8e021f */
[----:B------:R-:W-:Y:S01]  /*0900*/  IMAD R67, R55, UR9, R29 ;  /* 0x0000000937437c24 */ /* 0x000fe2000f8e021d */
[----:B------:R-:W-:Y:S01]  /*0910*/  IADD3 R72, PT, PT, R3, R7, RZ ;  /* 0x0000000703487210 */ /* 0x000fe20007ffe0ff */
[----:B------:R-:W-:-:S07]  /*0920*/  IMAD R70, R32, -0xc, R5 ;  /* 0xfffffff420467824 */ /* 0x000fce00078e0205 */
.L_x_10087:
[----:B------:R-:W-:Y:S01]  /*0930*/  BAR.SYNC.DEFER_BLOCKING 0x0 ;  /* 0x0000000000007b1d */ /* 0x000fe20000010000 */
[----:B0-----:R-:W-:Y:S02]  /*0940*/  MOV R4, R56 ;  /* 0x0000003800047202 */ /* 0x001fe40000000f00 */
[----:B------:R-:W-:-:S03]  /*0950*/  MOV R5, R69 ;  /* 0x0000004500057202 */ /* 0x000fc60000000f00 */
[----:B------:R-:W-:-:S06]  /*0960*/  IMAD.WIDE.U32 R4, R32, 0x10, R4 ;  /* 0x0000001020047825 */ /* 0x000fcc00078e0004 */
[----:B------:R-:W2:Y:S01]  /*0970*/  LDG.E.128 R4, desc[UR16][R4.64] ;  /* 0x0000001004047981 */ /* 0x000ea2000c1e1d00 */
[----:B------:R-:W0:Y:S01]  /*0980*/  S2UR UR5, SR_CgaCtaId ;  /* 0x00000000000579c3 */ /* 0x000e220000008800 */
[----:B------:R-:W-:Y:S01]  /*0990*/  UMOV UR4, 0x400 ;  /* 0x0000040000047882 */ /* 0x000fe20000000000 */
[----:B------:R-:W-:Y:S01]  /*09a0*/  MOV R8, R58 ;  /* 0x0000003a00087202 */ /* 0x000fe20000000f00 */
[----:B------:R-:W1:Y:S01]  /*09b0*/  S2R R76, SR_LANEID ;  /* 0x00000000004c7919 */ /* 0x000e620000000000 */
[----:B------:R-:W-:-:S03]  /*09c0*/  MOV R9, R71 ;  /* 0x0000004700097202 */ /* 0x000fc60000000f00 */
[----:B------:R-:W-:Y:S01]  /*09d0*/  IMAD.WIDE.U32 R12, R32, 0x10, R8 ;  /* 0x00000010200c7825 */ /* 0x000fe200078e0008 */
[----:B0-----:R-:W-:Y:S01]  /*09e0*/  ULEA UR5, UR5, UR4, 0x18 ;  /* 0x0000000405057291 */ /* 0x001fe2000f8ec0ff */
[----:B------:R-:W0:Y:S05]  /*09f0*/  LDCU UR4, c[0x0][0x38c] ;  /* 0x00007180ff0477ac */ /* 0x000e2a0008000800 */
[----:B-1----:R-:W-:-:S05]  /*0a00*/  LEA R74, R76, UR5, 0x4 ;  /* 0x000000054c4a7c11 */ /* 0x002fca000f8e20ff */
[----:B--2---:R1:W-:Y:S01]  /*0a10*/  STS.128 [R74], R4 ;  /* 0x000000044a007388 */ /* 0x0043e20000000c00 */
[----:B------:R-:W-:-:S03]  /*0a20*/  NOP ;  /* 0x0000000000007918 */ /* 0x000fc60000000000 */
[----:B------:R-:W-:Y:S01]  /*0a30*/  LDS.128 R8, [R74] ;  /* 0x000000004a087984 */ /* 0x000fe20000000c00 */
[----:B------:R-:W-:Y:S06]  /*0a40*/  BAR.SYNC.DEFER_BLOCKING 0x0 ;  /* 0x0000000000007b1d */ /* 0x000fec0000010000 */
[----:B------:R-:W2:Y:S01]  /*0a50*/  LDG.E.128 R12, desc[UR16][R12.64] ;  /* 0x000000100c0c7981 */ /* 0x000ea2000c1e1d00 */
[----:B-1----:R-:W-:Y:S02]  /*0a60*/  MOV R4, R60 ;  /* 0x0000003c00047202 */ /* 0x002fe40000000f00 */
        /* <DEDUP_REMOVED lines=8> */
[----:B------:R-:W-:Y:S02]  /*0af0*/  IADD3 R77, PT, PT, R66, -0x1, RZ ;  /* 0xffffffff424d7810 */ /* 0x000fe40007ffe0ff */
[----:B-1----:R-:W-:Y:S01]  /*0b00*/  CS2R R14, SRZ ;  /* 0x00000000000e7805 */ /* 0x002fe2000001ff00 */
[----:B--2---:R-:W-:Y:S01]  /*0b10*/  STS.128 [R74], R16 ;  /* 0x000000104a007388 */ /* 0x004fe20000000c00 */
[----:B------:R-:W-:-:S03]  /*0b20*/  NOP ;  /* 0x0000000000007918 */ /* 0x000fc60000000000 */
[----:B------:R-:W0:Y:S02]  /*0b30*/  LDS.128 R4, [R74] ;  /* 0x000000004a047984 */ /* 0x000e240000000c00 */
[----:B0-----:R-:W-:Y:S01]  /*0b40*/  FFMA.FTZ R12, R8, R4, R61 ;  /* 0x00000004080c7223 */ /* 0x001fe2000001003d */
[-C--:B-----5:R-:W-:Y:S01]  /*0b50*/  FMUL.FTZ R16, R4, R0.reuse ;  /* 0x0000000004107220 */ /* 0x0a0fe20000410000 */
[-C--:B------:R-:W-:Y:S01]  /*0b60*/  FMUL.FTZ R17, R5, R0.reuse ;  /* 0x0000000005117220 */ /* 0x080fe20000410000 */
[-C--:B------:R-:W-:Y:S01]  /*0b70*/  FMUL.FTZ R18, R6, R0.reuse ;  /* 0x0000000006127220 */ /* 0x080fe20000410000 */
[----:B------:R-:W-:Y:S01]  /*0b80*/  FFMA.FTZ R25, R9, R5, R12 ;  /* 0x0000000509197223 */ /* 0x000fe2000001000c */
[----:B------:R-:W-:Y:S01]  /*0b90*/  CS2R R12, SRZ ;  /* 0x00000000000c7805 */ /* 0x000fe2000001ff00 */
[----:B------:R-:W-:Y:S02]  /*0ba0*/  FMUL.FTZ R19, R7, R0 ;  /* 0x0000000007137220 */ /* 0x000fe40000410000 */
[----:B------:R-:W-:-:S04]  /*0bb0*/  FFMA.FTZ R24, R10, R6, R25 ;  /* 0x000000060a187223 */ /* 0x000fc80000010019 */
[----:B------:R-:W-:Y:S01]  /*0bc0*/  FFMA.FTZ R61, R11, R7, R24 ;  /* 0x000000070b3d7223 */ /* 0x000fe20000010018 */
[----:B------:R-:W-:Y:S06]  /*0bd0*/  BAR.SYNC.DEFER_BLOCKING 0x0 ;  /* 0x0000000000007b1d */ /* 0x000fec0000010000 */
[----:B----4-:R-:W-:Y:S05]  /*0be0*/  BRA.U !UP0, `(.L_x_10072) ;  /* 0x0000001508107547 */ /* 0x010fea000b800000 */
[----:B------:R-:W0:Y:S01]  /*0bf0*/  LDC.64 R40, c[0x0][0x440] ;  /* 0x00011000ff287b82 */ /* 0x000e220000000a00 */
[----:B------:R-:W-:Y:S01]  /*0c00*/  SHF.L.U32 R51, R77, 0x7, RZ ;  /* 0x000000074d337819 */ /* 0x000fe200000006ff */
[--C-:B------:R-:W-:Y:S01]  /*0c10*/  FADD.FTZ R87, R20, R54.reuse ;  /* 0x0000003614577221 */ /* 0x100fe20000010000 */
[--C-:B------:R-:W-:Y:S01]  /*0c20*/  FADD.FTZ R86, R21, R54.reuse ;  /* 0x0000003615567221 */ /* 0x100fe20000010000 */
[----:B------:R-:W-:Y:S01]  /*0c30*/  MOV R20, R62 ;  /* 0x0000003e00147202 */ /* 0x000fe20000000f00 */
[--C-:B------:R-:W-:Y:S01]  /*0c40*/  FADD.FTZ R89, R22, R54.reuse ;  /* 0x0000003616597221 */ /* 0x100fe20000010000 */
[----:B------:R-:W-:Y:S01]  /*0c50*/  MOV R21, R75 ;  /* 0x0000004b00157202 */ /* 0x000fe20000000f00 */
[----:B------:R-:W-:Y:S01]  /*0c60*/  FADD.FTZ R96, R23, R54 ;  /* 0x0000003617607221 */ /* 0x000fe20000010000 */
[----:B------:R-:W1:Y:S01]  /*0c70*/  LDC.64 R42, c[0x0][0x448] ;  /* 0x00011200ff2a7b82 */ /* 0x000e620000000a00 */
[----:B------:R-:W-:Y:S01]  /*0c80*/  ISETP.NE.AND P0, PT, R66, 0x1, PT ;  /* 0x000000014200780c */ /* 0x000fe20003f05270 */
[----:B------:R-:W-:Y:S01]  /*0c90*/  HFMA2 R15, -RZ, RZ, 0, 0 ;  /* 0x00000000ff0f7431 */ /* 0x000fe200000001ff */
[----:B------:R-:W-:Y:S01]  /*0ca0*/  SHF.L.U32 R94, R77, 0x8, RZ ;  /* 0x000000084d5e7819 */ /* 0x000fe200000006ff */
[----:B------:R-:W-:Y:S01]  /*0cb0*/  IMAD.WIDE.U32 R52, R32, 0x10, R20 ;  /* 0x0000001020347825 */ /* 0x000fe200078e0014 */
[----:B------:R-:W-:-:S03]  /*0cc0*/  SHF.L.U32 R93, R66, 0x8, RZ ;  /* 0x00000008425d7819 */ /* 0x000fc600000006ff */
[----:B------:R-:W-:Y:S01]  /*0cd0*/  FMUL.FTZ R92, R8, R87 ;  /* 0x00000057085c7220 */ /* 0x000fe20000410000 */
[C---:B------:R-:W-:Y:S01]  /*0ce0*/  IADD3 R50, P2, PT, R51.reuse, R2, RZ ;  /* 0x0000000233327210 */ /* 0x040fe20007f5e0ff */
[----:B------:R-:W2:Y:S01]  /*0cf0*/  LDC.64 R82, c[0x0][0x3e0] ;  /* 0x0000f800ff527b82 */ /* 0x000ea20000000a00 */
[----:B------:R-:W-:Y:S01]  /*0d00*/  IADD3 R97, PT, PT, R51, R32, RZ ;  /* 0x0000002033617210 */ /* 0x000fe20007ffe0ff */
[----:B------:R-:W-:Y:S01]  /*0d10*/  FMUL.FTZ R91, R9, R86 ;  /* 0x00000056095b7220 */ /* 0x000fe20000410000 */
[----:B------:R-:W-:Y:S01]  /*0d20*/  ISETP.NE.AND P1, PT, R32, RZ, PT ;  /* 0x000000ff2000720c */ /* 0x000fe20003f25270 */
[----:B------:R-:W-:Y:S01]  /*0d30*/  FMUL.FTZ R90, R10, R89 ;  /* 0x000000590a5a7220 */ /* 0x000fe20000410000 */
[----:B------:R-:W-:Y:S01]  /*0d40*/  IADD3 R95, PT, PT, R66, -0x2, RZ ;  /* 0xfffffffe425f7810 */ /* 0x000fe20007ffe0ff */
[----:B------:R-:W-:Y:S01]  /*0d50*/  FMUL.FTZ R88, R11, R96 ;  /* 0x000000600b587220 */ /* 0x000fe20000410000 */
[----:B------:R-:W-:Y:S01]  /*0d60*/  ISETP.EQ.AND P0, PT, R32, RZ, P0 ;  /* 0x000000ff2000720c */ /* 0x000fe20000702270 */
[----:B------:R-:W3:Y:S01]  /*0d70*/  LDC.64 R44, c[0x0][0x3c0] ;  /* 0x0000f000ff2c7b82 */ /* 0x000ee20000000a00 */
[----:B------:R-:W-:Y:S01]  /*0d80*/  LOP3.LUT R94, R94, 0x100, RZ, 0xc0, !PT ;  /* 0x000001005e5e7812 */ /* 0x000fe200078ec0ff */
[----:B------:R-:W4:Y:S01]  /*0d90*/  LDCU UR10, c[0x0][0x394] ;  /* 0x00007280ff0a77ac */ /* 0x000f220008000800 */
[----:B------:R-:W-:-:S02]  /*0da0*/  LOP3.LUT R93, R93, 0x100, RZ, 0xc0, !PT ;  /* 0x000001005d5d7812 */ /* 0x000fc400078ec0ff */
[----:B------:R-:W-:Y:S01]  /*0db0*/  IADD3.X R51, PT, PT, RZ, R72, RZ, P2, !PT ;  /* 0x00000048ff337210 */ /* 0x000fe200017fe4ff */
[----:B------:R-:W0:Y:S02]  /*0dc0*/  LDCU UR11, c[0x0][0x38c] ;  /* 0x00007180ff0b77ac */ /* 0x000e240008000800 */
[----:B------:R-:W0:Y:S01]  /*0dd0*/  LDC.64 R46, c[0x0][0x3a8] ;  /* 0x0000ea00ff2e7b82 */ /* 0x000e220000000a00 */
[----:B------:R-:W0:Y:S01]  /*0de0*/  LDCU UR7, c[0x0][0x388] ;  /* 0x00007100ff0777ac */ /* 0x000e220008000800 */
[----:B------:R-:W0:Y:S06]  /*0df0*/  LDCU.64 UR8, c[0x0][0x540] ;  /* 0x0000a800ff0877ac */ /* 0x000e2c0008000a00 */
[----:B------:R-:W0:Y:S01]  /*0e00*/  LDC.64 R48, c[0x0][0x4f0] ;  /* 0x00013c00ff307b82 */ /* 0x000e220000000a00 */
[----:B------:R-:W-:-:S05]  /*0e10*/  UMOV UR4, URZ ;  /* 0x000000ff00047c82 */ /* 0x000fca0008000000 */
.L_x_10086:
[----:B--2---:R-:W-:Y:S01]  /*0e20*/  IMAD.WIDE.U32 R22, R82, UR4, RZ ;  /* 0x0000000452167c25 */ /* 0x004fe2000f8e00ff */
[----:B------:R-:W-:Y:S02]  /*0e30*/  MOV R20, R30 ;  /* 0x0000001e00147202 */ /* 0x000fe40000000f00 */
[----:B------:R-:W-:Y:S01]  /*0e40*/  MOV R21, R65 ;  /* 0x0000004100157202 */ /* 0x000fe20000000f00 */
[----:B------:R-:W-:Y:S01]  /*0e50*/  IMAD R23, R83, UR4, R23 ;  /* 0x0000000453177c24 */ /* 0x000fe2000f8e0217 */
[----:B---3--:R-:W-:Y:S01]  /*0e60*/  LEA R24, P2, R22, R52, 0x2 ;  /* 0x0000003416187211 */ /* 0x008fe200078410ff */
[----:B0-----:R-:W-:-:S03]  /*0e70*/  IMAD.WIDE.U32 R20, R46, UR4, R20 ;  /* 0x000000042e147c25 */ /* 0x001fc6000f8e0014 */
[----:B------:R-:W-:Y:S01]  /*0e80*/  LEA.HI.X R25, R22, R53, R23, 0x2, P2 ;  /* 0x0000003516197211 */ /* 0x000fe200010f1417 */
[----:B------:R-:W-:-:S05]  /*0e90*/  IMAD R21, R47, UR4, R21 ;  /* 0x000000042f157c24 */ /* 0x000fca000f8e0215 */
[----:B------:R-:W2:Y:S01]  /*0ea0*/  LDG.E.128 R24, desc[UR16][R24.64] ;  /* 0x0000001018187981 */ /* 0x000ea2000c1e1d00 */
[----:B------:R-:W-:-:S04]  /*0eb0*/  LEA R78, P2, R20, R40, 0x2 ;  /* 0x00000028144e7211 */ /* 0x000fc800078410ff */
[----:B------:R-:W-:-:S05]  /*0ec0*/  LEA.HI.X R79, R20, R41, R21, 0x2, P2 ;  /* 0x00000029144f7211 */ /* 0x000fca00010f1415 */
[----:B------:R0:W5:Y:S01]  /*0ed0*/  LDG.E R98, desc[UR16][R78.64] ;  /* 0x000000104e627981 */ /* 0x000162000c1e1900 */
[----:B------:R-:W-:Y:S02]  /*0ee0*/  MOV R20, R28 ;  /* 0x0000001c00147202 */ /* 0x000fe40000000f00 */
[----:B------:R-:W-:-:S03]  /*0ef0*/  MOV R21, R67 ;  /* 0x0000004300157202 */ /* 0x000fc60000000f00 */
[----:B---3--:R-:W-:-:S04]  /*0f00*/  IMAD.WIDE.U32 R20, R44, UR4, R20 ;  /* 0x000000042c147c25 */ /* 0x008fc8000f8e0014 */
[----:B------:R-:W-:Y:S01]  /*0f10*/  IMAD R21, R45, UR4, R21 ;  /* 0x000000042d157c24 */ /* 0x000fe2000f8e0215 */
[----:B-1----:R-:W-:-:S04]  /*0f20*/  LEA R80, P2, R20, R42, 0x2 ;  /* 0x0000002a14507211 */ /* 0x002fc800078410ff */
[----:B------:R-:W-:-:S05]  /*0f30*/  LEA.HI.X R81, R20, R43, R21, 0x2, P2 ;  /* 0x0000002b14517211 */ /* 0x000fca00010f1415 */
[----:B------:R-:W3:Y:S01]  /*0f40*/  LDG.E R80, desc[UR16][R80.64] ;  /* 0x0000001050507981 */ /* 0x000ee2000c1e1900 */
[----:B------:R-:W-:Y:S01]  /*0f50*/  IADD3 R101, PT, PT, R94, UR4, RZ ;  /* 0x000000045e657c10 */ /* 0x000fe2000fffe0ff */
[----:B------:R-:W-:Y:S03]  /*0f60*/  BSSY.RECONVERGENT B0, `(.L_x_10073) ;  /* 0x0000023000007945 */ /* 0x000fe60003800200 */
[----:B------:R-:W-:Y:S02]  /*0f70*/  SEL R101, R101, R68, !P1 ;  /* 0x0000004465657207 */ /* 0x000fe40004800000 */
[----:B------:R-:W-:Y:S02]  /*0f80*/  ISETP.NE.AND P1, PT, R32, 0x1f, PT ;  /* 0x0000001f2000780c */ /* 0x000fe40003f25270 */
[----:B0-----:R-:W-:Y:S01]  /*0f90*/  LEA R78, R101, UR5, 0x2 ;  /* 0x00000005654e7c11 */ /* 0x001fe2000f8e10ff */
[----:B--2---:R-:W-:Y:S01]  /*0fa0*/  STS.128 [R74], R24 ;  /* 0x000000184a007388 */ /* 0x004fe20000000c00 */
[----:B------:R-:W-:-:S03]  /*0fb0*/  NOP ;  /* 0x0000000000007918 */ /* 0x000fc60000000000 */
[----:B------:R-:W3:Y:S01]  /*0fc0*/  LDS.128 R20, [R74] ;  /* 0x000000004a147984 */ /* 0x000ee20000000c00 */
[----:B-----5:R-:W-:-:S04]  /*0fd0*/  FMUL.FTZ R99, R98, 1.4426950216293334961 ;  /* 0x3fb8aa3b62637820 */ /* 0x020fc80000410000 */
[-C--:B------:R-:W-:Y:S01]  /*0fe0*/  FMUL.FTZ R79, R87, R99.reuse ;  /* 0x00000063574f7220 */ /* 0x080fe20000410000 */
[-C--:B------:R-:W-:Y:S01]  /*0ff0*/  FMUL.FTZ R100, R86, R99.reuse ;  /* 0x0000006356647220 */ /* 0x080fe20000410000 */
[-C--:B------:R-:W-:Y:S01]  /*1000*/  FMUL.FTZ R101, R89, R99.reuse ;  /* 0x0000006359657220 */ /* 0x080fe20000410000 */
[----:B------:R-:W-:-:S03]  /*1010*/  FMUL.FTZ R103, R96, R99 ;  /* 0x0000006360677220 */ /* 0x000fc60000410000 */
[----:B------:R-:W0:Y:S08]  /*1020*/  MUFU.EX2 R79, R79 ;  /* 0x0000004f004f7308 */ /* 0x000e300000000800 */
[----:B------:R-:W1:Y:S08]  /*1030*/  MUFU.EX2 R100, R100 ;  /* 0x0000006400647308 */ /* 0x000e700000000800 */
[----:B------:R-:W2:Y:S01]  /*1040*/  MUFU.EX2 R101, R101 ;  /* 0x0000006500657308 */ /* 0x000ea20000000800 */
[----:B0-----:R0:W-:Y:S07]  /*1050*/  STS [R78+0x648], R79 ;  /* 0x0006484f4e007388 */ /* 0x0011ee0000000800 */
[----:B------:R-:W0:Y:S01]  /*1060*/  MUFU.EX2 R103, R103 ;  /* 0x0000006700677308 */ /* 0x000e220000000800 */
        /* <DEDUP_REMOVED lines=9> */
[----:B-12-4-:R-:W-:Y:S05]  /*1100*/  @P1 BRA `(.L_x_10074) ;  /* 0x00000000001c1947 */ /* 0x016fea0003800000 */
[----:B----4-:R-:W-:Y:S01]  /*1110*/  ISETP.NE.AND P1, PT, R66, UR10, PT ;  /* 0x0000000a42007c0c */ /* 0x010fe2000bf25270 */
[----:B------:R-:W-:-:S12]  /*1120*/  HFMA2 R106, -RZ, RZ, 1.875, 0 ;  /* 0x3f800000ff6a7431 */ /* 0x000fd800000001ff */
[----:B------:R-:W-:Y:S05]  /*1130*/  @!P1 BRA `(.L_x_10075) ;  /* 0x0000000000149947 */ /* 0x000fea0003800000 */
[----:B------:R-:W-:-:S04]  /*1140*/  IADD3 R24, PT, PT, R93, UR4, RZ ;  /* 0x000000045d187c10 */ /* 0x000fc8000fffe0ff */
[----:B------:R-:W-:-:S05]  /*1150*/  LEA R24, R24, UR5, 0x2 ;  /* 0x0000000518187c11 */ /* 0x000fca000f8e10ff */
[----:B------:R3:W1:Y:S01]  /*1160*/  LDS R106, [R24+0x648] ;  /* 0x00064800186a7984 */ /* 0x0006620000000800 */
[----:B------:R-:W-:Y:S05]  /*1170*/  BRA `(.L_x_10075) ;  /* 0x0000000000047947 */ /* 0x000fea0003800000 */
.L_x_10074:
[----:B------:R1:W2:Y:S02]  /*1180*/  LDS R106, [R85+0xe4c] ;  /* 0x000e4c00556a7984 */ /* 0x0002a40000000800 */
.L_x_10075:
[----:B----4-:R-:W-:Y:S05]  /*1190*/  BSYNC.RECONVERGENT B0 ;  /* 0x0000000000007941 */ /* 0x010fea0003800200 */
.L_x_10073:
[----:B---3--:R-:W3:Y:S01]  /*11a0*/  @P0 LDC R24, c[0x0][0x38c] ;  /* 0x0000e300ff180b82 */ /* 0x008ee20000000800 */
[----:B------:R-:W-:Y:S01]  /*11b0*/  MOV R26, RZ ;  /* 0x000000ff001a7202 */ /* 0x000fe20000000f00 */
[----:B---3--:R-:W-:-:S04]  /*11c0*/  @P0 IMAD R25, R95, R24, UR4 ;  /* 0x000000045f190e24 */ /* 0x008fc8000f8e0218 */
[----:B------:R-:W-:-:S05]  /*11d0*/  @P0 IMAD.WIDE R24, R25, 0x8, R38 ;  /* 0x0000000819180825 */ /* 0x000fca00078e0226 */
[----:B------:R3:W4:Y:S01]  /*11e0*/  @P0 LDG.E R26, desc[UR16][R24.64+0x4] ;  /* 0x00000410181a0981 */ /* 0x000722000c1e1900 */
[----:B------:R-:W-:Y:S01]  /*11f0*/  FFMA.FTZ R27, R92, R100, R91 ;  /* 0x000000645c1b7223 */ /* 0x000fe2000001005b */
[C---:B012---:R-:W-:Y:S01]  /*1200*/  FMUL.FTZ R78, R103.reuse, R106 ;  /* 0x0000006a674e7220 */ /* 0x047fe20000410000 */
[----:B------:R-:W-:Y:S01]  /*1210*/  FFMA.FTZ R107, R103, R81, R104 ;  /* 0x00000051676b7223 */ /* 0x000fe20000010068 */
[----:B------:R-:W-:Y:S01]  /*1220*/  ISETP.NE.AND P2, PT, R84, 0x1f, PT ;  /* 0x0000001f5400780c */ /* 0x000fe20003f45270 */
[----:B------:R-:W-:Y:S01]  /*1230*/  FFMA.FTZ R27, R101, R27, R90 ;  /* 0x0000001b651b7223 */ /* 0x000fe2000001005a */
[----:B------:R-:W-:Y:S01]  /*1240*/  ISETP.GE.AND P1, PT, R76, 0x1, PT ;  /* 0x000000014c00780c */ /* 0x000fe20003f26270 */
[----:B------:R-:W0:Y:S01]  /*1250*/  S2UR UR6, SR_CgaCtaId ;  /* 0x00000000000679c3 */ /* 0x000e220000008800 */
[----:B------:R-:W-:Y:S01]  /*1260*/  UMOV UR5, 0x400 ;  /* 0x0000040000057882 */ /* 0x000fe20000000000 */
[----:B------:R-:W-:Y:S01]  /*1270*/  FFMA.FTZ R105, R103, R27, R88 ;  /* 0x0000001b67697223 */ /* 0x000fe20000010058 */
[C---:B------:R-:W-:Y:S01]  /*1280*/  FMUL.FTZ R27, R101.reuse, R78 ;  /* 0x0000004e651b7220 */ /* 0x040fe20000410000 */
[----:B------:R-:W-:Y:S01]  /*1290*/  FFMA.FTZ R78, R101, R107, R102 ;  /* 0x0000006b654e7223 */ /* 0x000fe20000010066 */
[----:B---3--:R-:W-:Y:S01]  /*12a0*/  FMUL.FTZ R24, R79, R100 ;  /* 0x000000644f187220 */ /* 0x008fe20000410000 */
[----:B------:R-:W-:Y:S01]  /*12b0*/  ISETP.NE.AND P3, PT, R32, 0x1f, PT ;  /* 0x0000001f2000780c */ /* 0x000fe20003f65270 */
[----:B------:R-:W1:Y:S01]  /*12c0*/  SHFL.UP PT, R107, R105, 0x1, RZ ;  /* 0x04200000696b7989 */ /* 0x000e6200000e00ff */
[C---:B------:R-:W-:Y:S01]  /*12d0*/  FMUL.FTZ R27, R100.reuse, R27 ;  /* 0x0000001b641b7220 */ /* 0x040fe20000410000 */
[----:B------:R-:W-:Y:S01]  /*12e0*/  FFMA.FTZ R108, R100, R78, R99 ;  /* 0x0000004e646c7223 */ /* 0x000fe20000010063 */
[----:B------:R-:W-:Y:S01]  /*12f0*/  FMUL.FTZ R24, R101, R24 ;  /* 0x0000001865187220 */ /* 0x000fe20000410000 */
[----:B------:R-:W-:Y:S02]  /*1300*/  BSSY.RECONVERGENT B0, `(.L_x_10076) ;  /* 0x0000080000007945 */ /* 0x000fe40003800200 */
[----:B------:R-:W2:Y:S01]  /*1310*/  SHFL.DOWN PT, R110, R27, 0x1, 0x1f ;  /* 0x08201f001b6e7f89 */ /* 0x000ea200000e0000 */
[----:B------:R-:W-:-:S03]  /*1320*/  FMUL.FTZ R78, R103, R24 ;  /* 0x00000018674e7220 */ /* 0x000fc60000410000 */
[----:B------:R-:W3:Y:S04]  /*1330*/  SHFL.DOWN PT, R109, R108, 0x1, 0x1f ;  /* 0x08201f006c6d7f89 */ /* 0x000ee800000e0000 */
[----:B------:R-:W5:Y:S01]  /*1340*/  SHFL.UP PT, R25, R78, 0x1, RZ ;  /* 0x042000004e197989 */ /* 0x000f6200000e00ff */
[----:B0-----:R-:W-:-:S04]  /*1350*/  ULEA UR5, UR6, UR5, 0x18 ;  /* 0x0000000506057291 */ /* 0x001fc8000f8ec0ff */
[----:B------:R-:W-:Y:S01]  /*1360*/  ULEA UR6, UR4, UR5, 0x3 ;  /* 0x0000000504067291 */ /* 0x000fe2000f8e18ff */
[----:B-1----:R-:W-:-:S05]  /*1370*/  FFMA.FTZ R24, R78, R107, R105 ;  /* 0x0000006b4e187223 */ /* 0x002fca0000010069 */
[----:B------:R-:W-:Y:S01]  /*1380*/  FSEL R105, R105, R24, !P1 ;  /* 0x0000001869697208 */ /* 0x000fe20004800000 */
[----:B--2---:R-:W-:-:S04]  /*1390*/  @P2 FMUL.FTZ R107, R110, R27 ;  /* 0x0000001b6e6b2220 */ /* 0x004fc80000410000 */
[----:B------:R-:W0:Y:S01]  /*13a0*/  SHFL.UP PT, R24, R105, 0x2, RZ ;  /* 0x0440000069187989 */ /* 0x000e2200000e00ff */
[----:B---3--:R-:W-:Y:S01]  /*13b0*/  @P2 FFMA.FTZ R108, R27, R109, R108 ;  /* 0x0000006d1b6c2223 */ /* 0x008fe2000001006c */
[----:B------:R-:W-:Y:S01]  /*13c0*/  @P2 MOV R27, R107 ;  /* 0x0000006b001b2202 */ /* 0x000fe20000000f00 */
[----:B-----5:R-:W-:Y:S01]  /*13d0*/  @P1 FMUL.FTZ R78, R78, R25 ;  /* 0x000000194e4e1220 */ /* 0x020fe20000410000 */
[----:B------:R-:W-:Y:S02]  /*13e0*/  ISETP.GT.U32.AND P2, PT, R84, 0x1d, PT ;  /* 0x0000001d5400780c */ /* 0x000fe40003f44070 */
[----:B------:R-:W1:Y:S01]  /*13f0*/  SHFL.DOWN PT, R111, R108, 0x2, 0x1f ;  /* 0x08401f006c6f7f89 */ /* 0x000e6200000e0000 */
[----:B------:R-:W-:-:S03]  /*1400*/  ISETP.GE.AND P1, PT, R76, 0x2, PT ;  /* 0x000000024c00780c */ /* 0x000fc60003f26270 */
[----:B------:R-:W2:Y:S04]  /*1410*/  SHFL.DOWN PT, R110, R27, 0x2, 0x1f ;  /* 0x08401f001b6e7f89 */ /* 0x000ea800000e0000 */
[----:B------:R-:W3:Y:S01]  /*1420*/  SHFL.UP PT, R25, R78, 0x2, RZ ;  /* 0x044000004e197989 */ /* 0x000ee200000e00ff */
[----:B0-----:R-:W-:-:S05]  /*1430*/  FFMA.FTZ R24, R78, R24, R105 ;  /* 0x000000184e187223 */ /* 0x001fca0000010069 */
[----:B------:R-:W-:Y:S01]  /*1440*/  FSEL R107, R105, R24, !P1 ;  /* 0x00000018696b7208 */ /* 0x000fe20004800000 */
[----:B-1----:R-:W-:-:S04]  /*1450*/  @!P2 FFMA.FTZ R108, R27, R111, R108 ;  /* 0x0000006f1b6ca223 */ /* 0x002fc8000001006c */
[----:B------:R-:W0:Y:S01]  /*1460*/  SHFL.UP PT, R24, R107, 0x4, RZ ;  /* 0x048000006b187989 */ /* 0x000e2200000e00ff */
[----:B--2---:R-:W-:Y:S01]  /*1470*/  @!P2 FMUL.FTZ R109, R27, R110 ;  /* 0x0000006e1b6da220 */ /* 0x004fe20000410000 */
[----:B---3--:R-:W-:Y:S02]  /*1480*/  @P1 FMUL.FTZ R78, R78, R25 ;  /* 0x000000194e4e1220 */ /* 0x008fe40000410000 */
[----:B------:R-:W1:Y:S02]  /*1490*/  SHFL.DOWN PT, R111, R108, 0x4, 0x1f ;  /* 0x08801f006c6f7f89 */ /* 0x000e6400000e0000 */
[----:B------:R-:W-:Y:S02]  /*14a0*/  @!P2 MOV R27, R109 ;  /* 0x0000006d001ba202 */ /* 0x000fe40000000f00 */
[----:B------:R-:W-:Y:S01]  /*14b0*/  ISETP.GT.U32.AND P2, PT, R84, 0x1b, PT ;  /* 0x0000001b5400780c */ /* 0x000fe20003f44070 */
[----:B------:R-:W2:Y:S01]  /*14c0*/  SHFL.UP PT, R25, R78, 0x4, RZ ;  /* 0x048000004e197989 */ /* 0x000ea200000e00ff */
[----:B------:R-:W-:-:S03]  /*14d0*/  ISETP.GE.AND P1, PT, R76, 0x4, PT ;  /* 0x000000044c00780c */ /* 0x000fc60003f26270 */
[----:B------:R-:W3:Y:S01]  /*14e0*/  SHFL.DOWN PT, R110, R27, 0x4, 0x1f ;  /* 0x08801f001b6e7f89 */ /* 0x000ee200000e0000 */
[----:B0-----:R-:W-:-:S05]  /*14f0*/  FFMA.FTZ R24, R78, R24, R107 ;  /* 0x000000184e187223 */ /* 0x001fca000001006b */
[----:B------:R-:W-:Y:S02]  /*1500*/  FSEL R105, R107, R24, !P1 ;  /* 0x000000186b697208 */ /* 0x000fe40004800000 */
[C---:B-1----:R-:W-:Y:S02]  /*1510*/  @!P2 FFMA.FTZ R108, R27.reuse, R111, R108 ;  /* 0x0000006f1b6ca223 */ /* 0x042fe4000001006c */
[----:B--2---:R-:W-:Y:S01]  /*1520*/  @P1 FMUL.FTZ R78, R78, R25 ;  /* 0x000000194e4e1220 */ /* 0x004fe20000410000 */
[----:B------:R-:W0:Y:S01]  /*1530*/  SHFL.UP PT, R24, R105, 0x8, RZ ;  /* 0x0500000069187989 */ /* 0x000e2200000e00ff */
[----:B------:R-:W-:Y:S01]  /*1540*/  ISETP.GE.AND P1, PT, R76, 0x8, PT ;  /* 0x000000084c00780c */ /* 0x000fe20003f26270 */
[----:B---3--:R-:W-:Y:S02]  /*1550*/  @!P2 FMUL.FTZ R109, R27, R110 ;  /* 0x0000006e1b6da220 */ /* 0x008fe40000410000 */
[----:B------:R-:W1:Y:S03]  /*1560*/  SHFL.UP PT, R25, R78, 0x8, RZ ;  /* 0x050000004e197989 */ /* 0x000e6600000e00ff */
[----:B------:R-:W-:-:S02]  /*1570*/  @!P2 MOV R27, R109 ;  /* 0x0000006d001ba202 */ /* 0x000fc40000000f00 */
[----:B------:R-:W2:Y:S01]  /*1580*/  SHFL.DOWN PT, R109, R108, 0x8, 0x1f ;  /* 0x09001f006c6d7f89 */ /* 0x000ea200000e0000 */
[----:B------:R-:W-:-:S03]  /*1590*/  ISETP.GT.U32.AND P2, PT, R84, 0x17, PT ;  /* 0x000000175400780c */ /* 0x000fc60003f44070 */
[----:B------:R-:W3:Y:S01]  /*15a0*/  SHFL.DOWN PT, R110, R27, 0x8, 0x1f ;  /* 0x09001f001b6e7f89 */ /* 0x000ee200000e0000 */
[C---:B0-----:R-:W-:Y:S01]  /*15b0*/  FFMA.FTZ R24, R78.reuse, R24, R105 ;  /* 0x000000184e187223 */ /* 0x041fe20000010069 */
[----:B-1----:R-:W-:-:S04]  /*15c0*/  @P1 FMUL.FTZ R78, R78, R25 ;  /* 0x000000194e4e1220 */ /* 0x002fc80000410000 */
[----:B------:R-:W-:Y:S02]  /*15d0*/  FSEL R107, R105, R24, !P1 ;  /* 0x00000018696b7208 */ /* 0x000fe40004800000 */
[----:B------:R-:W-:Y:S01]  /*15e0*/  ISETP.GE.AND P1, PT, R66, UR10, PT ;  /* 0x0000000a42007c0c */ /* 0x000fe2000bf26270 */
[----:B------:R-:W-:Y:S01]  /*15f0*/  SHFL.UP PT, R105, R78, 0x10, RZ ;  /* 0x060000004e697989 */ /* 0x000fe200000e00ff */
[C---:B--2---:R-:W-:Y:S02]  /*1600*/  @!P2 FFMA.FTZ R108, R27.reuse, R109, R108 ;  /* 0x0000006d1b6ca223 */ /* 0x044fe4000001006c */
[----:B------:R-:W-:Y:S01]  /*1610*/  ISETP.NE.OR P1, PT, R32, RZ, P1 ;  /* 0x000000ff2000720c */ /* 0x000fe20000f25670 */
[----:B------:R-:W0:Y:S01]  /*1620*/  SHFL.UP PT, R109, R107, 0x10, RZ ;  /* 0x060000006b6d7989 */ /* 0x000e2200000e00ff */
[----:B---3--:R-:W-:Y:S01]  /*1630*/  @!P2 FMUL.FTZ R24, R27, R110 ;  /* 0x0000006e1b18a220 */ /* 0x008fe20000410000 */
[----:B------:R-:W-:Y:S02]  /*1640*/  MOV R25, RZ ;  /* 0x000000ff00197202 */ /* 0x000fe40000000f00 */
[----:B------:R-:W1:Y:S02]  /*1650*/  SHFL.DOWN PT, R111, R108, 0x10, 0x1f ;  /* 0x0a001f006c6f7f89 */ /* 0x000e6400000e0000 */
[----:B------:R-:W-:Y:S01]  /*1660*/  @!P2 MOV R27, R24 ;  /* 0x00000018001ba202 */ /* 0x000fe20000000f00 */
[----:B------:R-:W-:Y:S01]  /*1670*/  HFMA2 R24, -RZ, RZ, 1.875, 0 ;  /* 0x3f800000ff187431 */ /* 0x000fe200000001ff */
[----:B------:R-:W-:-:S03]  /*1680*/  ISETP.GE.AND P2, PT, R76, 0x10, PT ;  /* 0x000000104c00780c */ /* 0x000fc60003f46270 */
[----:B------:R-:W2:Y:S04]  /*1690*/  SHFL.DOWN PT, R112, R27, 0x10, 0x1f ;  /* 0x0a001f001b707f89 */ /* 0x000ea800000e0000 */
[----:B------:R-:W3:Y:S01]  /*16a0*/  @!P1 LDS.64 R24, [UR6+0xec8] ;  /* 0x000ec806ff189984 */ /* 0x000ee20008000a00 */
[----:B------:R-:W-:Y:S01]  /*16b0*/  ISETP.GT.U32.AND P1, PT, R84, 0xf, PT ;  /* 0x0000000f5400780c */ /* 0x000fe20003f24070 */
[----:B0-----:R-:W-:-:S04]  /*16c0*/  FFMA.FTZ R110, R78, R109, R107 ;  /* 0x0000006d4e6e7223 */ /* 0x001fc8000001006b */
[----:B------:R-:W-:Y:S01]  /*16d0*/  @P2 FMUL.FTZ R78, R78, R105 ;  /* 0x000000694e4e2220 */ /* 0x000fe20000410000 */
[----:B------:R-:W-:-:S05]  /*16e0*/  FSEL R110, R107, R110, !P2 ;  /* 0x0000006e6b6e7208 */ /* 0x000fca0005000000 */
[----:B------:R-:W-:Y:S02]  /*16f0*/  SHFL.UP PT, R78, R78, 0x1, RZ ;  /* 0x042000004e4e7989 */ /* 0x000fe400000e00ff */
[C---:B-1----:R-:W-:Y:S01]  /*1700*/  @!P1 FFMA.FTZ R108, R27.reuse, R111, R108 ;  /* 0x0000006f1b6c9223 */ /* 0x042fe2000001006c */
[----:B------:R-:W-:Y:S01]  /*1710*/  ISETP.NE.AND P2, PT, R32, RZ, PT ;  /* 0x000000ff2000720c */ /* 0x000fe20003f45270 */
[----:B------:R-:W-:Y:S01]  /*1720*/  SHFL.UP PT, R105, R110, 0x1, RZ ;  /* 0x042000006e697989 */ /* 0x000fe200000e00ff */
[----:B--2---:R-:W-:-:S03]  /*1730*/  @!P1 FMUL.FTZ R107, R27, R112 ;  /* 0x000000701b6b9220 */ /* 0x004fc60000410000 */
[----:B------:R-:W-:Y:S02]  /*1740*/  SHFL.IDX PT, R112, R108, RZ, 0x1f ;  /* 0x00001fff6c707589 */ /* 0x000fe400000e0000 */
[----:B------:R-:W-:Y:S02]  /*1750*/  @!P1 MOV R27, R107 ;  /* 0x0000006b001b9202 */ /* 0x000fe40000000f00 */
[----:B------:R-:W-:Y:S01]  /*1760*/  ISETP.NE.AND P1, PT, R32, RZ, PT ;  /* 0x000000ff2000720c */ /* 0x000fe20003f25270 */
[----:B------:R-:W-:Y:S04]  /*1770*/  SHFL.DOWN PT, R114, R108, 0x1, 0x1f ;  /* 0x08201f006c727f89 */ /* 0x000fe800000e0000 */
[----:B------:R-:W-:Y:S04]  /*1780*/  SHFL.IDX PT, R107, R27, RZ, 0x1f ;  /* 0x00001fff1b6b7589 */ /* 0x000fe800000e0000 */
[----:B------:R-:W-:Y:S04]  /*1790*/  SHFL.DOWN PT, R111, R27, 0x1, 0x1f ;  /* 0x08201f001b6f7f89 */ /* 0x000fe800000e0000 */
[----:B---3--:R-:W0:Y:S02]  /*17a0*/  SHFL.IDX PT, R116, R25, RZ, 0x1f ;  /* 0x00001fff19747589 */ /* 0x008e2400000e0000 */
[----:B0-----:R-:W-:-:S04]  /*17b0*/  @P3 FFMA.FTZ R116, R111, R116, R114 ;  /* 0x000000746f743223 */ /* 0x001fc80000010072 */
[----:B------:R-:W-:Y:S01]  /*17c0*/  FFMA.FTZ R111, R116, R106, R81 ;  /* 0x0000006a746f7223 */ /* 0x000fe20000010051 */
[----:B----4-:R-:W0:Y:S02]  /*17d0*/  SHFL.IDX PT, R109, R26, RZ, 0x1f ;  /* 0x00001fff1a6d7589 */ /* 0x010e2400000e0000 */
[----:B0-----:R-:W-:Y:S01]  /*17e0*/  @P1 FFMA.FTZ R109, R78, R109, R105 ;  /* 0x0000006d4e6d1223 */ /* 0x001fe20000010069 */
[----:B------:R-:W-:-:S03]  /*17f0*/  FMUL.FTZ R78, R107, R24 ;  /* 0x000000186b4e7220 */ /* 0x000fc60000410000 */
[----:B------:R-:W-:Y:S01]  /*1800*/  FFMA.FTZ R109, R79, R109, R92 ;  /* 0x0000006d4f6d7223 */ /* 0x000fe2000001005c */
[----:B------:R-:W-:-:S03]  /*1810*/  FFMA.FTZ R79, R107, R25, R112 ;  /* 0x000000196b4f7223 */ /* 0x000fc60000010070 */
[-C--:B------:R-:W-:Y:S01]  /*1820*/  FFMA.FTZ R110, R100, R109.reuse, R91 ;  /* 0x0000006d646e7223 */ /* 0x080fe2000001005b */
[-C--:B------:R-:W-:Y:S01]  /*1830*/  FMUL.FTZ R25, R80, R109.reuse ;  /* 0x0000006d50197220 */ /* 0x080fe20000410000 */
[----:B------:R0:W-:Y:S01]  /*1840*/  @!P2 STS.64 [UR6+0xec8], R78 ;  /* 0x000ec84eff00a988 */ /* 0x0001e20008000a06 */
[----:B------:R-:W-:Y:S01]  /*1850*/  FMUL.FTZ R115, R20, R109 ;  /* 0x0000006d14737220 */ /* 0x000fe20000410000 */
[-C--:B------:R-:W-:Y:S01]  /*1860*/  FFMA.FTZ R105, R101, R110.reuse, R90 ;  /* 0x0000006e65697223 */ /* 0x080fe2000001005a */
[----:B------:R-:W-:Y:S01]  /*1870*/  FMUL.FTZ R26, R80, R110 ;  /* 0x0000006e501a7220 */ /* 0x000fe20000410000 */
[----:B------:R-:W-:Y:S02]  /*1880*/  FMUL.FTZ R24, R4, R25 ;  /* 0x0000001904187220 */ /* 0x000fe40000410000 */
[-C--:B------:R-:W-:Y:S01]  /*1890*/  FFMA.FTZ R107, R103, R105.reuse, R88 ;  /* 0x00000069676b7223 */ /* 0x080fe20000010058 */
[C---:B------:R-:W-:Y:S01]  /*18a0*/  FMUL.FTZ R27, R80.reuse, R105 ;  /* 0x00000069501b7220 */ /* 0x040fe20000410000 */
[----:B------:R-:W-:Y:S01]  /*18b0*/  FMUL.FTZ R25, R5, R26 ;  /* 0x0000001a05197220 */ /* 0x000fe20000410000 */
[----:B------:R-:W-:Y:S01]  /*18c0*/  FFMA.FTZ R103, R103, R111, R104 ;  /* 0x0000006f67677223 */ /* 0x000fe20000010068 */
[----:B------:R-:W-:Y:S01]  /*18d0*/  FMUL.FTZ R80, R80, R107 ;  /* 0x0000006b50507220 */ /* 0x000fe20000410000 */
[----:B------:R-:W-:Y:S01]  /*18e0*/  FMUL.FTZ R26, R6, R27 ;  /* 0x0000001b061a7220 */ /* 0x000fe20000410000 */
[----:B0-----:R-:W-:Y:S01]  /*18f0*/  FFMA.FTZ R78, R4, R115, RZ ;  /* 0x00000073044e7223 */ /* 0x001fe200000100ff */
        /* <DEDUP_REMOVED lines=11> */
[----:B------:R-:W-:Y:S02]  /*19b0*/  FADD.FTZ R105, -R90, R105 ;  /* 0x000000695a697221 */ /* 0x000fe40000010100 */
[----:B------:R-:W-:Y:S01]  /*19c0*/  LEA.HI.X R21, R80, UR9, R117, 0x2, P3 ;  /* 0x0000000950157c11 */ /* 0x000fe200098f1475 */
[----:B------:R-:W-:Y:S01]  /*19d0*/  FFMA.FTZ R81, R5, R81, R78 ;  /* 0x0000005105517223 */ /* 0x000fe2000001004e */
[----:B0-----:R-:W-:Y:S01]  /*19e0*/  IADD3 R24, PT, PT, -R97, UR7, RZ ;  /* 0x0000000761187c10 */ /* 0x001fe2000fffe1ff */
        /* <DEDUP_REMOVED lines=9> */
[----:B------:R0:W1:Y:S01]  /*1a80*/  LDS R113, [R70+0x80] ;  /* 0x0000800046717984 */ /* 0x0000620000000800 */
[----:B------:R-:W-:Y:S02]  /*1a90*/  FMUL.FTZ R22, R86, R101 ;  /* 0x0000006556167220 */ /* 0x000fe40000410000 */
[----:B------:R-:W-:Y:S01]  /*1aa0*/  FFMA.FTZ R24, R7, R23, R24 ;  /* 0x0000001707187223 */ /* 0x000fe20000010018 */
[----:B------:R-:W-:Y:S01]  /*1ab0*/  FMUL.FTZ R23, R89, R103 ;  /* 0x0000006759177220 */ /* 0x000fe20000410000 */
[----:B------:R-:W-:Y:S01]  /*1ac0*/  FFMA.FTZ R80, R22, R27, R79 ;  /* 0x0000001b16507223 */ /* 0x000fe2000001004f */
[----:B------:R-:W-:Y:S06]  /*1ad0*/  @!P3 BRA `(.L_x_10077) ;  /* 0x000000000008b947 */ /* 0x000fec0003800000 */
[----:B------:R-:W2:Y:S04]  /*1ae0*/  LDS R79, [R70] ;  /* 0x00000000464f7984 */ /* 0x000ea80000000800 */
[----:B--2---:R2:W-:Y:S02]  /*1af0*/  REDG.E.ADD.F32.FTZ.RN.STRONG.GPU desc[UR16][R20.64], R79 ;  /* 0x0000004f140079a6 */ /* 0x0045e4000c12f310 */
.L_x_10077:
[----:B------:R-:W-:Y:S05]  /*1b00*/  BSYNC.RECONVERGENT B0 ;  /* 0x0000000000007941 */ /* 0x000fea0003800200 */
.L_x_10076:
[----:B------:R-:W-:Y:S04]  /*1b10*/  BSSY.RECONVERGENT B0, `(.L_x_10078) ;  /* 0x0000003000007945 */ /* 0x000fe80003800200 */
[----:B------:R-:W-:Y:S05]  /*1b20*/  @!P4 BRA `(.L_x_10079) ;  /* 0x000000000004c947 */ /* 0x000fea0003800000 */
[----:B-1----:R3:W-:Y:S02]  /*1b30*/  REDG.E.ADD.F32.FTZ.RN.STRONG.GPU desc[UR16][R20.64+0x80], R113 ;  /* 0x00008071140079a6 */ /* 0x0027e4000c12f310 */
.L_x_10079:
[----:B------:R-:W-:Y:S05]  /*1b40*/  BSYNC.RECONVERGENT B0 ;  /* 0x0000000000007941 */ /* 0x000fea0003800200 */
.L_x_10078:
[----:B------:R4:W0:Y:S01]  /*1b50*/  LDS R81, [R70+0x100] ;  /* 0x0001000046517984 */ /* 0x0008220000000800 */
[----:B------:R-:W-:Y:S01]  /*1b60*/  BSSY.RECONVERGENT B0, `(.L_x_10080) ;  /* 0x0000006000007945 */ /* 0x000fe20003800200 */
[----:B------:R-:W-:Y:S01]  /*1b70*/  FMUL.FTZ R78, R96, R111 ;  /* 0x0000006f604e7220 */ /* 0x000fe20000410000 */
[----:B------:R-:W-:Y:S01]  /*1b80*/  FADD.FTZ R107, -R88, R107 ;  /* 0x0000006b586b7221 */ /* 0x000fe20000010100 */
[----:B--2---:R-:W-:Y:S01]  /*1b90*/  FFMA.FTZ R79, R23, R105, R80 ;  /* 0x00000069174f7223 */ /* 0x004fe20000010050 */
[----:B------:R-:W-:Y:S06]  /*1ba0*/  @!P5 BRA `(.L_x_10081) ;  /* 0x000000000004d947 */ /* 0x000fec0003800000 */
[----:B0-----:R2:W-:Y:S02]  /*1bb0*/  REDG.E.ADD.F32.FTZ.RN.STRONG.GPU desc[UR16][R20.64+0x100], R81 ;  /* 0x00010051140079a6 */ /* 0x0015e4000c12f310 */
.L_x_10081:
[----:B------:R-:W-:Y:S05]  /*1bc0*/  BSYNC.RECONVERGENT B0 ;  /* 0x0000000000007941 */ /* 0x000fea0003800200 */
.L_x_10080:
[----:B0-2---:R0:W2:Y:S01]  /*1bd0*/  LDS R81, [R70+0x180] ;  /* 0x0001800046517984 */ /* 0x0050a20000000800 */
[----:B------:R-:W-:Y:S01]  /*1be0*/  BSSY.RECONVERGENT B0, `(.L_x_10082) ;  /* 0x0000004000007945 */ /* 0x000fe20003800200 */
[----:B------:R-:W-:-:S03]  /*1bf0*/  FFMA.FTZ R79, R78, R107, R79 ;  /* 0x0000006b4e4f7223 */ /* 0x000fc6000001004f */
[----:B------:R-:W-:Y:S05]  /*1c00*/  @!P6 BRA `(.L_x_10083) ;  /* 0x000000000004e947 */ /* 0x000fea0003800000 */
[----:B--2---:R2:W-:Y:S02]  /*1c10*/  REDG.E.ADD.F32.FTZ.RN.STRONG.GPU desc[UR16][R20.64+0x180], R81 ;  /* 0x00018051140079a6 */ /* 0x0045e4000c12f310 */
.L_x_10083:
[----:B------:R-:W-:Y:S05]  /*1c20*/  BSYNC.RECONVERGENT B0 ;  /* 0x0000000000007941 */ /* 0x000fea0003800200 */
.L_x_10082:
[----:B--23--:R-:W2:Y:S01]  /*1c30*/  SHFL.DOWN PT, R20, R79, 0x1, 0x1f ;  /* 0x08201f004f147f89 */ /* 0x00cea200000e0000 */
[----:B------:R-:W-:Y:S01]  /*1c40*/  ISETP.GT.AND P3, PT, R76, 0x1e, PT ;  /* 0x0000001e4c00780c */ /* 0x000fe20003f64270 */
[C---:B------:R-:W-:Y:S01]  /*1c50*/  FMUL.FTZ R80, R98.reuse, R101 ;  /* 0x0000006562507220 */ /* 0x040fe20000410000 */
[C---:B------:R-:W-:Y:S01]  /*1c60*/  FMUL.FTZ R100, R98.reuse, R103 ;  /* 0x0000006762647220 */ /* 0x040fe20000410000 */
[----:B------:R-:W3:Y:S01]  /*1c70*/  SHFL.DOWN PT, R21, R24, 0x1, 0x1f ;  /* 0x08201f0018157f89 */ /* 0x000ee200000e0000 */
        /* <DEDUP_REMOVED lines=37> */
[----:B------:R-:W-:-:S03]  /*1ed0*/  ISETP.NE.AND P3, PT, R76, RZ, PT ;  /* 0x000000ff4c00720c */ /* 0x000fc60003f65270 */
[----:B------:R-:W3:Y:S01]  /*1ee0*/  SHFL.DOWN PT, R21, R24, 0x10, 0x1f ;  /* 0x0a001f0018157f89 */ /* 0x000ee200000e0000 */
[----:B--2---:R-:W-:Y:S01]  /*1ef0*/  FADD.FTZ R20, R79, R20 ;  /* 0x000000144f147221 */ /* 0x004fe20000010000 */
        /* <DEDUP_REMOVED lines=9> */
[----:B--2---:R-:W2:Y:S04]  /*1f90*/  @P2 LDS R21, [UR6+0x1ac8] ;  /* 0x001ac806ff152984 */ /* 0x004ea80008000800 */
[----:B------:R-:W3:Y:S01]  /*1fa0*/  @P2 LDS R20, [UR6+0x16c8] ;  /* 0x0016c806ff142984 */ /* 0x000ee20008000800 */
[----:B--2---:R-:W-:Y:S01]  /*1fb0*/  @P2 FADD.FTZ R24, R24, R21 ;  /* 0x0000001518182221 */ /* 0x004fe20000010000 */
[----:B---3--:R-:W-:-:S04]  /*1fc0*/  @P2 FADD.FTZ R79, R79, R20 ;  /* 0x000000144f4f2221 */ /* 0x008fc80000010000 */
[----:B------:R3:W-:Y:S04]  /*1fd0*/  STS [UR6+0x1ac8], R24 ;  /* 0x001ac818ff007988 */ /* 0x0007e80008000806 */
[----:B------:R3:W-:Y:S02]  /*1fe0*/  STS [UR6+0x16c8], R79 ;  /* 0x0016c84fff007988 */ /* 0x0007e40008000806 */
.L_x_10085:
[----:B------:R-:W-:Y:S05]  /*1ff0*/  BSYNC.RECONVERGENT B0 ;  /* 0x0000000000007941 */ /* 0x000fea0003800200 */
.L_x_10084:
[----:B------:R-:W-:-:S04]  /*2000*/  UIADD3 UR4, UPT, UPT, UR4, 0x1, URZ ;  /* 0x0000000104047890 */ /* 0x000fc8000fffe0ff */
[----:B------:R-:W-:-:S09]  /*2010*/  UISETP.GE.AND UP0, UPT, UR4, UR11, UPT ;  /* 0x0000000b0400728c */ /* 0x000fd2000bf06270 */
[----:B------:R-:W-:Y:S05]  /*2020*/  BRA.U !UP0, `(.L_x_10086) ;  /* 0xffffffed087c7547 */ /* 0x000fea000b83ffff */
.L_x_10072:
[----:B------:R-:W-:Y:S01]  /*2030*/  BAR.SYNC.DEFER_BLOCKING 0x0 ;  /* 0x0000000000007b1d */ /* 0x000fe20000010000 */
[----:B--2---:R-:W-:Y:S02]  /*2040*/  SHF.L.U32 R20, R77, 0x7, RZ ;  /* 0x000000074d147819 */ /* 0x004fe400000006ff */
[----:B------:R-:W-:Y:S02]  /*2050*/  IADD3 R62, P1, PT, R62, -0x200, RZ ;  /* 0xfffffe003e3e7810 */ /* 0x000fe40007f3e0ff */
[----:B------:R-:W-:-:S03]  /*2060*/  SHF.R.S32.HI R21, RZ, 0x1f, R20 ;  /* 0x0000001fff157819 */ /* 0x000fc60000011414 */
[----:B------:R-:W2:Y:S01]  /*2070*/  LDC.64 R10, c[0x0][0x4f8] ;  /* 0x00013e00ff0a7b82 */ /* 0x000ea20000000a00 */
        /* <DEDUP_REMOVED lines=9> */
[----:B------:R1:W-:Y:S01]  /*2110*/  STS.128 [R74], R16 ;  /* 0x000000104a007388 */ /* 0x0003e20000000c00 */
[----:B------:R-:W-:-:S03]  /*2120*/  NOP ;  /* 0x0000000000007918 */ /* 0x000fc60000000000 */
[----:B------:R-:W3:Y:S01]  /*2130*/  LDS.128 R4, [R74] ;  /* 0x000000004a047984 */ /* 0x000ee20000000c00 */
[----:B--2---:R-:W-:-:S04]  /*2140*/  IMAD.WIDE.U32 R8, R10, UR18, R20 ;  /* 0x000000120a087c25 */ /* 0x004fc8000f8e0014 */
[----:B------:R-:W-:Y:S02]  /*2150*/  IMAD R9, R11, UR18, R9 ;  /* 0x000000120b097c24 */ /* 0x000fe4000f8e0209 */
[C---:B-----5:R-:W-:Y:S01]  /*2160*/  IMAD.WIDE.U32 R8, R55.reuse, UR4, R8 ;  /* 0x0000000437087c25 */ /* 0x060fe2000f8e0008 */
[----:B-1----:R-:W1:Y:S03]  /*2170*/  LDC.64 R18, c[0x0][0x518] ;  /* 0x00014600ff127b82 */ /* 0x002e660000000a00 */
[----:B------:R-:W-:Y:S01]  /*2180*/  IMAD R9, R55, UR5, R9 ;  /* 0x0000000537097c24 */ /* 0x000fe2000f8e0209 */
[C---:B0-----:R-:W-:Y:S01]  /*2190*/  LEA R16, P0, R8.reuse, R22, 0x2 ;  /* 0x0000001608107211 */ /* 0x041fe200078010ff */
[----:B------:R-:W0:Y:S03]  /*21a0*/  LDCU.64 UR4, c[0x0][0x520] ;  /* 0x0000a400ff0477ac */ /* 0x000e260008000a00 */
[----:B------:R-:W-:-:S02]  /*21b0*/  LEA.HI.X R17, R8, R23, R9, 0x2, P0 ;  /* 0x0000001708117211 */ /* 0x000fc400000f1409 */
[----:B------:R-:W2:Y:S01]  /*21c0*/  LDC.64 R22, c[0x0][0x560] ;  /* 0x00015800ff167b82 */ /* 0x000ea20000000a00 */
[----:B------:R-:W-:-:S04]  /*21d0*/  IMAD.WIDE.U32 R16, R32, 0x10, R16 ;  /* 0x0000001020107825 */ /* 0x000fc800078e0010 */
[----:B-1----:R-:W-:-:S04]  /*21e0*/  IMAD.WIDE.U32 R20, R18, UR18, R20 ;  /* 0x0000001212147c25 */ /* 0x002fc8000f8e0014 */
[----:B------:R-:W-:Y:S01]  /*21f0*/  IMAD R21, R19, UR18, R21 ;  /* 0x0000001213157c24 */ /* 0x000fe2000f8e0215 */
[----:B---3--:R1:W-:Y:S01]  /*2200*/  STG.E.128 desc[UR16][R16.64], R4 ;  /* 0x0000000410007986 */ /* 0x0083e2000c101d10 */
[C---:B0-----:R-:W-:Y:S01]  /*2210*/  IMAD.WIDE.U32 R18, R55.reuse, UR4, R20 ;  /* 0x0000000437127c25 */ /* 0x041fe2000f8e0014 */
[----:B------:R-:W-:Y:S03]  /*2220*/  BAR.SYNC.DEFER_BLOCKING 0x0 ;  /* 0x0000000000007b1d */ /* 0x000fe60000010000 */
[----:B-1----:R-:W-:Y:S01]  /*2230*/  IMAD R5, R55, UR5, R19 ;  /* 0x0000000537057c24 */ /* 0x002fe2000f8e0213 */
[----:B--2---:R-:W-:-:S04]  /*2240*/  LEA R4, P0, R18, R22, 0x2 ;  /* 0x0000001612047211 */ /* 0x004fc800078010ff */
[----:B------:R-:W-:Y:S02]  /*2250*/  LEA.HI.X R5, R18, R23, R5, 0x2, P0 ;  /* 0x0000001712057211 */ /* 0x000fe400000f1405 */
[----:B------:R-:W-:Y:S02]  /*2260*/  ISETP.GT.AND P0, PT, R66, 0x1, PT ;  /* 0x000000014200780c */ /* 0x000fe40003f04270 */
[----:B------:R-:W-:Y:S01]  /*2270*/  MOV R66, R77 ;  /* 0x0000004d00427202 */ /* 0x000fe20000000f00 */
[----:B------:R0:W-:Y:S01]  /*2280*/  STS.128 [R74], R12 ;  /* 0x0000000c4a007388 */ /* 0x0001e20000000c00 */
[----:B------:R-:W-:-:S03]  /*2290*/  NOP ;  /* 0x0000000000007918 */ /* 0x000fc60000000000 */
[----:B------:R-:W1:Y:S01]  /*22a0*/  LDS.128 R8, [R74] ;  /* 0x000000004a087984 */ /* 0x000e620000000c00 */
[----:B------:R-:W-:-:S04]  /*22b0*/  IMAD.WIDE.U32 R4, R32, 0x10, R4 ;  /* 0x0000001020047825 */ /* 0x000fc800078e0004 */
[----:B0-----:R-:W-:-:S04]  /*22c0*/  FADD.FTZ R12, R63, R12 ;  /* 0x0000000c3f0c7221 */ /* 0x001fc80000010000 */
[----:B------:R-:W-:-:S04]  /*22d0*/  FADD.FTZ R13, R12, R13 ;  /* 0x0000000d0c0d7221 */ /* 0x000fc80000010000 */
[----:B------:R-:W-:-:S04]  /*22e0*/  FADD.FTZ R14, R13, R14 ;  /* 0x0000000e0d0e7221 */ /* 0x000fc80000010000 */
[----:B------:R-:W-:Y:S01]  /*22f0*/  FADD.FTZ R63, R14, R15 ;  /* 0x0000000f0e3f7221 */ /* 0x000fe20000010000 */
[----:B-1----:R0:W-:Y:S01]  /*2300*/  STG.E.128 desc[UR16][R4.64], R8 ;  /* 0x0000000804007986 */ /* 0x0021e2000c101d10 */
[----:B------:R-:W-:Y:S05]  /*2310*/  @P0 BRA `(.L_x_10087) ;  /* 0xffffffe400840947 */ /* 0x000fea000383ffff */
.L_x_10071:
        /* <DEDUP_REMOVED lines=34> */
.L_x_10089:
[----:B------:R-:W-:Y:S05]  /*2540*/  BSYNC.RECONVERGENT B0 ;  /* 0x0000000000007941 */ /* 0x000fea0003800200 */
.L_x_10088:
        /* <DEDUP_REMOVED lines=26> */
.L_x_10091:
[----:B------:R-:W-:Y:S05]  /*26f0*/  BSYNC.RECONVERGENT B0 ;  /* 0x0000000000007941 */ /* 0x000fea0003800200 */
.L_x_10090:
[----:B------:R-:W-:Y:S05]  /*2700*/  @P2 EXIT ;  /* 0x000000000000294d */ /* 0x000fea0003800000 */
[----:B------:R-:W2:Y:S01]  /*2710*/  S2UR UR5, SR_CgaCtaId ;  /* 0x00000000000579c3 */ /* 0x000ea20000008800 */
[----:B------:R-:W-:Y:S01]  /*2720*/  BSSY.RECONVERGENT B0, `(.L_x_10092) ;  /* 0x000001f000007945 */ /* 0x000fe20003800200 */
[----:B0-----:R-:W-:Y:S01]  /*2730*/  MOV R11, R12 ;  /* 0x0000000c000b7202 */ /* 0x001fe20000000f00 */
[----:B------:R-:W-:Y:S01]  /*2740*/  UMOV UR4, 0x400 ;  /* 0x0000040000047882 */ /* 0x000fe20000000000 */
[----:B------:R-:W0:Y:S01]  /*2750*/  LDCU UR6, c[0x0][0x360] ;  /* 0x00006c00ff0677ac */ /* 0x000e220008000800 */
[----:B------:R-:W3:Y:S01]  /*2760*/  LDCU.64 UR8, c[0x0][0x4b0] ;  /* 0x00009600ff0877ac */ /* 0x000ee20008000a00 */
[----:B------:R-:W0:Y:S01]  /*2770*/  LDCU.64 UR10, c[0x0][0x4d0] ;  /* 0x00009a00ff0a77ac */ /* 0x000e220008000a00 */
[----:B------:R-:W0:Y:S01]  /*2780*/  LDCU.128 UR12, c[0x0][0x530] ;  /* 0x0000a600ff0c77ac */ /* 0x000e220008000c00 */
[----:B--23--:R-:W-:-:S12]  /*2790*/  ULEA UR4, UR5, UR4, 0x18 ;  /* 0x0000000405047291 */ /* 0x00cfd8000f8ec0ff */
.L_x_10093:
[----:B-----5:R-:W-:Y:S02]  /*27a0*/  LEA R0, R11, UR4, 0x2 ;  /* 0x000000040b007c11 */ /* 0x020fe4000f8e10ff */
[----:B-1----:R-:W-:Y:S02]  /*27b0*/  SHF.R.S32.HI R2, RZ, 0x1f, R11 ;  /* 0x0000001fff027819 */ /* 0x002fe4000001140b */
[----:B------:R-:W-:Y:S01]  /*27c0*/  MOV R58, R34 ;  /* 0x00000022003a7202 */ /* 0x000fe20000000f00 */
[----:B---3--:R-:W1:Y:S01]  /*27d0*/  LDS R13, [R0+0x16c8] ;  /* 0x0016c800000d7984 */ /* 0x008e620000000800 */
[----:B------:R-:W-:Y:S01]  /*27e0*/  MOV R56, R36 ;  /* 0x0000002400387202 */ /* 0x000fe20000000f00 */
[C---:B------:R-:W-:Y:S02]  /*27f0*/  IMAD R4, R2.reuse, UR8, RZ ;  /* 0x0000000802047c24 */ /* 0x040fe4000f8e02ff */
[----:B------:R-:W2:Y:S01]  /*2800*/  LDS R15, [R0+0x1ac8] ;  /* 0x001ac800000f7984 */ /* 0x000ea20000000800 */
[----:B0-----:R-:W-:-:S02]  /*2810*/  IMAD R8, R2, UR10, RZ ;  /* 0x0000000a02087c24 */ /* 0x001fc4000f8e02ff */
        /* <DEDUP_REMOVED lines=16> */
.L_x_10092:
[----:B------:R-:W-:Y:S05]  /*2920*/  EXIT ;  /* 0x000000000000794d */ /* 0x000fea0003800000 */
.L_x_10094:
        /* <DEDUP_REMOVED lines=13> */
.L_x_10557:


//--------------------- .text._Z25selective_scan_bwd_kernelI32Selective_Scan_bwd_kernel_traitsILi32ELi4ELb1ELb0ELb1ELb0ELb1EffEEv12SSMParamsBwd --------------------------
	.section	.text._Z25selective_scan_bwd_kernelI32Selective_Scan_bwd_kernel_traitsILi32ELi4ELb1ELb0ELb1ELb0ELb1EffEEv12SSMParamsBwd,"ax",@progbits
	.align	128
        .global         _Z25selective_scan_bwd_kernelI32Selective_Scan_bwd_kernel_traitsILi32ELi4ELb1ELb0ELb1ELb0ELb1EffEEv12SSMParamsBwd
        .type           _Z25selective_scan_bwd_kernelI32Selective_Scan_bwd_kernel_traitsILi32ELi4ELb1ELb0ELb1ELb0ELb1EffEEv12SSMParamsBwd,@function
        .size           _Z25selective_scan_bwd_kernelI32Selective_Scan_bwd_kernel_traitsILi32ELi4ELb1ELb0ELb1ELb0ELb1EffEEv12SSMParamsBwd,(.L_x_10558 - _Z25selective_scan_bwd_kernelI32Selective_Scan_bwd_kernel_traitsILi32ELi4ELb1ELb0ELb1ELb0ELb1EffEEv12SSMParamsBwd)
        .other          _Z25selective_scan_bwd_kernelI32Selective_Scan_bwd_kernel_traitsILi32ELi4ELb1ELb0ELb1ELb0ELb1EffEEv12SSMParamsBwd,@"STO_CUDA_ENTRY STV_DEFAULT"
_Z25selective_scan_bwd_kernelI32Selective_Scan_bwd_kernel_traitsILi32ELi4ELb1ELb0ELb1ELb0ELb1EffEEv12SSMParamsBwd:
.text._Z25selective_scan_bwd_kernelI32Selective_Scan_bwd_kernel_traitsILi32ELi4ELb1ELb0ELb1ELb0ELb1EffEEv12SSMParamsBwd:
        /* <DEDUP_REMOVED lines=38> */
[----:B------:R-:W-:Y:S02]  /*0260*/  UIMAD.WIDE.U32 UR4, UR18, UR8, URZ ;  /* 0x00000008120472a5 */ /* 0x000fe4000f8e00ff */
[----:B------:R-:W-:-:S03]  /*0270*/  UIMAD.WIDE.U32 UR6, UR18, UR12, URZ ;  /* 0x0000000c120672a5 */ /* 0x000fc6000f8e00ff */
[----:B------:R-:W4:Y:S01]  /*0280*/  LDC.64 R10, c[0x0][0x4a0] ;  /* 0x00012800ff0a7b82 */ /* 0x000f220000000a00 */
[----:B------:R-:W-:-:S05]  /*0290*/  IMAD.HI.U32 R0, R7, R2, RZ ;  /* 0x0000000207007227 */ /* 0x000fca00078e00ff */
[----:B------:R-:W-:Y:S02]  /*02a0*/  IADD3 R3, PT, PT, -R0, RZ, RZ ;  /* 0x000000ff00037210 */ /* 0x000fe40007ffe1ff */
[----:B------:R-:W0:Y:S03]  /*02b0*/  LDC.64 R68, c[0x0][0x4a8] ;  /* 0x00012a00ff447b82 */ /* 0x000e260000000a00 */
[----:B------:R-:W-:-:S05]  /*02c0*/  IMAD R2, R9, R3, R2 ;  /* 0x0000000309027224 */ /* 0x000fca00078e0202 */
[----:B------:R-:W-:Y:S02]  /*02d0*/  ISETP.GT.U32.AND P2, PT, R9, R2, PT ;  /* 0x000000020900720c */ /* 0x000fe40003f44070 */
[----:B---3--:R-:W-:-:S04]  /*02e0*/  ISETP.NE.U32.AND P0, PT, R4, RZ, PT ;  /* 0x000000ff0400720c */ /* 0x008fc80003f05070 */
[----:B------:R-:W-:Y:S01]  /*02f0*/  ISETP.NE.AND.EX P0, PT, R5, RZ, PT, P0 ;  /* 0x000000ff0500720c */ /* 0x000fe20003f05300 */
[----:B------:R-:W-:Y:S02]  /*0300*/  UIMAD UR9, UR18, UR9, UR5 ;  /* 0x00000009120972a4 */ /* 0x000fe4000f8e0205 */
[----:B------:R-:W-:-:S04]  /*0310*/  UIMAD UR8, UR18, UR13, UR7 ;  /* 0x0000000d120872a4 */ /* 0x000fc8000f8e0207 */
[-C--:B------:R-:W-:Y:S02]  /*0320*/  @!P2 IADD3 R2, PT, PT, R2, -R9.reuse, RZ ;  /* 0x800000090202a210 */ /* 0x080fe40007ffe0ff */
[----:B------:R-:W-:Y:S02]  /*0330*/  MOV R3, UR5 ;  /* 0x0000000500037c02 */ /* 0x000fe40008000f00 */
[----:B------:R-:W-:Y:S02]  /*0340*/  ISETP.GE.U32.AND P1, PT, R2, R9, PT ;  /* 0x000000090200720c */ /* 0x000fe40003f26070 */
[----:B------:R-:W3:Y:S01]  /*0350*/  @P0 LDC R12, c[0x0][0x384] ;  /* 0x0000e100ff0c0b82 */ /* 0x000ee20000000800 */
[----:B------:R-:W-:Y:S02]  /*0360*/  MOV R2, UR4 ;  /* 0x0000000400027c02 */ /* 0x000fe40008000f00 */
[----:B------:R-:W-:Y:S02]  /*0370*/  MOV R3, UR9 ;  /* 0x0000000900037c02 */ /* 0x000fe40008000f00 */
[----:B------:R-:W-:-:S02]  /*0380*/  MOV R5, UR7 ;  /* 0x0000000700057c02 */ /* 0x000fc40008000f00 */
[C---:B------:R-:W-:Y:S01]  /*0390*/  LOP3.LUT R6, R73.reuse, R8, RZ, 0x3c, !PT ;  /* 0x0000000849067212 */ /* 0x040fe200078e3cff */
[C---:B------:R-:W-:Y:S01]  /*03a0*/  IMAD.WIDE.U32 R2, R73.reuse, UR10, R2 ;  /* 0x0000000a49027c25 */ /* 0x040fe2000f8e0002 */
[----:B------:R-:W-:Y:S01]  /*03b0*/  MOV R5, UR8 ;  /* 0x0000000800057c02 */ /* 0x000fe20008000f00 */
[----:B------:R-:W2:Y:S01]  /*03c0*/  @P0 LDC R21, c[0x0][0x38c] ;  /* 0x0000e300ff150b82 */ /* 0x000ea20000000800 */
[----:B------:R-:W1:Y:S01]  /*03d0*/  LDCU.64 UR8, c[0x0][0x498] ;  /* 0x00009300ff0877ac */ /* 0x000e620008000a00 */
[----:B------:R-:W-:Y:S01]  /*03e0*/  IMAD R19, R73, UR11, R3 ;  /* 0x0000000b49137c24 */ /* 0x000fe2000f8e0203 */
[----:B------:R-:W-:Y:S01]  /*03f0*/  ISETP.GE.AND P3, PT, R6, RZ, PT ;  /* 0x000000ff0600720c */ /* 0x000fe20003f66270 */
[----:B------:R-:W4:Y:S01]  /*0400*/  LDCU.64 UR10, c[0x0][0x3d0] ;  /* 0x00007a00ff0a77ac */ /* 0x000f220008000a00 */
[----:B------:R-:W-:Y:S02]  /*0410*/  @!P2 IADD3 R0, PT, PT, R0, 0x1, RZ ;  /* 0x000000010000a810 */ /* 0x000fe40007ffe0ff */
[----:B------:R-:W-:Y:S01]  /*0420*/  ISETP.NE.AND P2, PT, R8, RZ, PT ;  /* 0x000000ff0800720c */ /* 0x000fe20003f45270 */
[----:B------:R-:W0:Y:S01]  /*0430*/  @P0 LDC.64 R6, c[0x0][0x480] ;  /* 0x00012000ff060b82 */ /* 0x000e220000000a00 */
[----:B------:R-:W-:-:S04]  /*0440*/  @P1 IADD3 R0, PT, PT, R0, 0x1, RZ ;  /* 0x0000000100001810 */ /* 0x000fc80007ffe0ff */
[----:B------:R-:W-:Y:S01]  /*0450*/  MOV R65, R0 ;  /* 0x0000000000417202 */ /* 0x000fe20000000f00 */
[----:B---3--:R-:W-:-:S03]  /*0460*/  @P0 IMAD R0, R12, UR18, R73 ;  /* 0x000000120c000c24 */ /* 0x008fc6000f8e0249 */
[----:B------:R-:W-:Y:S01]  /*0470*/  @!P3 IADD3 R65, PT, PT, -R65, RZ, RZ ;  /* 0x000000ff4141b210 */ /* 0x000fe20007ffe1ff */
[----:B-1----:R-:W-:Y:S02]  /*0480*/  UIMAD.WIDE.U32 UR4, UR18, UR8, URZ ;  /* 0x00000008120472a5 */ /* 0x002fe4000f8e00ff */
[----:B------:R-:W-:Y:S01]  /*0490*/  @!P2 LOP3.LUT R65, RZ, R8, RZ, 0x33, !PT ;  /* 0x00000008ff41a212 */ /* 0x000fe200078e33ff */
[----:B------:R-:W-:Y:S01]  /*04a0*/  @P0 IMAD R0, R0, R13, RZ ;  /* 0x0000000d00000224 */ /* 0x000fe200078e02ff */
[----:B------:R-:W-:Y:S01]  /*04b0*/  MOV R4, UR6 ;  /* 0x0000000600047c02 */ /* 0x000fe20008000f00 */
[----:B----4-:R-:W-:Y:S01]  /*04c0*/  UIMAD.WIDE.U32 UR6, UR18, UR10, URZ ;  /* 0x0000000a120672a5 */ /* 0x010fe2000f8e00ff */
[----:B------:R-:W-:Y:S01]  /*04d0*/  SHF.R.S32.HI R35, RZ, 0x1f, R65 ;  /* 0x0000001fff237819 */ /* 0x000fe20000011441 */
[----:B------:R-:W-:Y:S01]  /*04e0*/  UIMAD UR5, UR18, UR9, UR5 ;  /* 0x00000009120572a4 */ /* 0x000fe2000f8e0205 */
[----:B------:R-:W-:Y:S01]  /*04f0*/  LEA R9, R13, 0xffffff80, 0x7 ;  /* 0xffffff800d097811 */ /* 0x000fe200078e38ff */
[----:B------:R-:W1:Y:S01]  /*0500*/  LDCU.64 UR8, c[0x0][0x4c8] ;  /* 0x00009900ff0877ac */ /* 0x000e620008000a00 */
[----:B------:R-:W-:Y:S01]  /*0510*/  IMAD.WIDE.U32 R4, R73, UR14, R4 ;  /* 0x0000000e49047c25 */ /* 0x000fe2000f8e0004 */
[----:B------:R-:W-:Y:S01]  /*0520*/  CS2R R28, SRZ ;  /* 0x00000000001c7805 */ /* 0x000fe2000001ff00 */
[----:B------:R-:W-:-:S02]  /*0530*/  UIMAD UR7, UR18, UR11, UR7 ;  /* 0x0000000b120772a4 */ /* 0x000fc4000f8e0207 */
[----:B--2---:R-:W-:Y:S02]  /*0540*/  @P0 IMAD R3, R0, R21, RZ ;  /* 0x0000001500030224 */ /* 0x004fe400078e02ff */
[----:B------:R-:W-:Y:S01]  /*0550*/  IMAD R0, R35, R22, RZ ;  /* 0x0000001623007224 */ /* 0x000fe200078e02ff */
[----:B------:R-:W-:Y:S01]  /*0560*/  ISETP.GE.AND P1, PT, R13, 0x1, PT ;  /* 0x000000010d00780c */ /* 0x000fe20003f26270 */
[----:B0-----:R-:W-:Y:S01]  /*0570*/  @P0 IMAD.WIDE R28, R3, 0x8, R6 ;  /* 0x00000008031c0825 */ /* 0x001fe200078e0206 */
[C---:B------:R-:W-:Y:S02]  /*0580*/  IADD3 R15, P2, PT, R9.reuse, R2, RZ ;  /* 0x00000002090f7210 */ /* 0x040fe40007f5e0ff */
[----:B------:R-:W-:Y:S01]  /*0590*/  IADD3 R13, P3, PT, R9, R4, RZ ;  /* 0x00000004090d7210 */ /* 0x000fe20007f7e0ff */
[C---:B------:R-:W-:Y:S02]  /*05a0*/  IMAD R17, R73.reuse, UR15, R5 ;  /* 0x0000000f49117c24 */ /* 0x040fe4000f8e0205 */
[----:B------:R-:W-:-:S04]  /*05b0*/  IMAD.WIDE.U32 R2, R73, R10, UR4 ;  /* 0x0000000449027e25 */ /* 0x000fc8000f8e000a */
[----:B------:R-:W-:-:S04]  /*05c0*/  IMAD.WIDE.U32 R4, R65, R22, UR6 ;  /* 0x0000000641047e25 */ /* 0x000fc8000f8e0016 */
[----:B------:R-:W-:Y:S01]  /*05d0*/  IMAD R7, R65, R23, R0 ;  /* 0x0000001741077224 */ /* 0x000fe200078e0200 */
[----:B------:R-:W-:Y:S02]  /*05e0*/  SHF.R.S32.HI R0, RZ, 0x1f, R9 ;  /* 0x0000001fff007819 */ /* 0x000fe40000011409 */
[C---:B------:R-:W-:Y:S02]  /*05f0*/  IADD3 R2, P4, PT, R9.reuse, R2, RZ ;  /* 0x0000000209027210 */ /* 0x040fe40007f9e0ff */
[----:B------:R-:W-:Y:S02]  /*0600*/  IADD3 R9, P5, PT, R9, R4, RZ ;  /* 0x0000000409097210 */ /* 0x000fe40007fbe0ff */
[C---:B------:R-:W-:Y:S02]  /*0610*/  IADD3.X R6, PT, PT, R0.reuse, R19, RZ, P2, !PT ;  /* 0x0000001300067210 */ /* 0x040fe400017fe4ff */
[----:B------:R-:W-:Y:S02]  /*0620*/  IADD3.X R4, PT, PT, R0, R17, RZ, P3, !PT ;  /* 0x0000001100047210 */ /* 0x000fe40001ffe4ff */
[----:B------:R-:W-:Y:S01]  /*0630*/  LEA R14, P2, R13, R26, 0x2 ;  /* 0x0000001a0d0e7211 */ /* 0x000fe200078410ff */
[----:B------:R-:W-:Y:S01]  /*0640*/  IMAD R11, R73, R11, R3 ;  /* 0x0000000b490b7224 */ /* 0x000fe200078e0203 */
[----:B------:R-:W-:-:S02]  /*0650*/  LEA R16, P0, R15, R24, 0x2 ;  /* 0x000000180f107211 */ /* 0x000fc400078010ff */
[----:B------:R-:W-:Y:S02]  /*0660*/  IADD3 R7, PT, PT, R5, R7, RZ ;  /* 0x0000000705077210 */ /* 0x000fe40007ffe0ff */
[----:B------:R-:W-:Y:S01]  /*0670*/  LEA.HI.X R13, R13, R27, R4, 0x2, P2 ;  /* 0x0000001b0d0d7211 */ /* 0x000fe200010f1404 */
[----:B-1----:R-:W-:Y:S01]  /*0680*/  IMAD.WIDE.U32 R26, R73, UR8, RZ ;  /* 0x00000008491a7c25 */ /* 0x002fe2000f8e00ff */
[C---:B------:R-:W-:Y:S02]  /*0690*/  IADD3.X R11, PT, PT, R0.reuse, R11, RZ, P4, !PT ;  /* 0x0000000b000b7210 */ /* 0x040fe400027fe4ff */
[----:B------:R-:W-:Y:S01]  /*06a0*/  LEA.HI.X R15, R15, R25, R6, 0x2, P0 ;  /* 0x000000190f0f7211 */ /* 0x000fe200000f1406 */
        /* <DEDUP_REMOVED lines=20> */
[----:B------:R-:W4:Y:S01]  /*07f0*/  LDCU UR12, c[0x0][0x394] ;  /* 0x00007280ff0c77ac */ /* 0x000f220008000800 */
[----:B------:R-:W-:Y:S01]  /*0800*/  UMOV UR4, 0x400 ;  /* 0x0000040000047882 */ /* 0x000fe20000000000 */
[----:B--2---:R-:W-:-:S04]  /*0810*/  IMAD R0, R35, UR10, RZ ;  /* 0x0000000a23007c24 */ /* 0x004fc8000f8e02ff */
[----:B------:R-:W-:Y:S01]  /*0820*/  IMAD R37, R65, UR11, R0 ;  /* 0x0000000b41257c24 */ /* 0x000fe2000f8e0200 */
[----:B-1----:R-:W-:Y:S01]  /*0830*/  ULEA UR4, UR5, UR4, 0x18 ;  /* 0x0000000405047291 */ /* 0x002fe2000f8ec0ff */
[----:B---3--:R-:W-:-:S04]  /*0840*/  IMAD.WIDE.U32 R32, R73, UR6, RZ ;  /* 0x0000000649207c25 */ /* 0x008fc8000f8e00ff */
[----:B0-----:R-:W-:Y:S01]  /*0850*/  IMAD.WIDE.U32 R34, R73, UR8, RZ ;  /* 0x0000000849227c25 */ /* 0x001fe2000f8e00ff */
[----:B------:R-:W-:-:S03]  /*0860*/  LEA R8, R30, UR4, 0x4 ;  /* 0x000000041e087c11 */ /* 0x000fc6000f8e20ff */
[----:B----4-:R-:W-:Y:S01]  /*0870*/  IMAD.WIDE.U32 R2, R4, UR18, R30 ;  /* 0x0000001204027c25 */ /* 0x010fe2000f8e001e */
[----:B------:R-:W-:Y:S02]  /*0880*/  MOV R7, UR12 ;  /* 0x0000000c00077c02 */ /* 0x000fe40008000f00 */
[C---:B------:R-:W-:Y:S01]  /*0890*/  LOP3.LUT R6, R30.reuse, 0x1f, RZ, 0xc0, !PT ;  /* 0x0000001f1e067812 */ /* 0x040fe200078ec0ff */
[----:B------:R-:W-:Y:S01]  /*08a0*/  IMAD R3, R5, UR18, R3 ;  /* 0x0000001205037c24 */ /* 0x000fe2000f8e0203 */
[C---:B------:R-:W-:Y:S01]  /*08b0*/  IADD3 R5, PT, PT, R30.reuse, 0x200, RZ ;  /* 0x000002001e057810 */ /* 0x040fe20007ffe0ff */
[----:B------:R-:W-:Y:S01]  /*08c0*/  IMAD R19, R73, UR7, R33 ;  /* 0x0000000749137c24 */ /* 0x000fe2000f8e0221 */
[----:B------:R-:W-:Y:S01]  /*08d0*/  LEA R4, R30, UR4, 0x2 ;  /* 0x000000041e047c11 */ /* 0x000fe2000f8e10ff */
[----:B------:R-:W-:Y:S01]  /*08e0*/  IMAD.WIDE.U32 R64, R65, UR10, R2 ;  /* 0x0000000a41407c25 */ /* 0x000fe2000f8e0002 */
[----:B------:R-:W-:-:S03]  /*08f0*/  IADD3 R3, PT, PT, R8, 0x210, RZ ;  /* 0x0000021008037810 */ /* 0x000fc60007ffe0ff */
[----:B------:R-:W-:Y:S01]  /*0900*/  IMAD R17, R73, UR9, R35 ;  /* 0x0000000949117c24 */ /* 0x000fe2000f8e0223 */
[----:B------:R-:W-:Y:S01]  /*0910*/  IADD3 R0, PT, PT, R65, R37, RZ ;  /* 0x0000002541007210 */ /* 0x000fe20007ffe0ff */
[----:B------:R-:W-:-:S07]  /*0920*/  IMAD R2, R30, -0xc, R3 ;  /* 0xfffffff41e027824 */ /* 0x000fce00078e0203 */
.L_x_10112:
[----:B------:R-:W-:Y:S01]  /*0930*/  BAR.SYNC.DEFER_BLOCKING 0x0 ;  /* 0x0000000000007b1d */ /* 0x000fe20000010000 */
[----:B0-----:R-:W-:Y:S02]  /*0940*/  MOV R36, R16 ;  /* 0x0000001000247202 */ /* 0x001fe40000000f00 */
[----:B------:R-:W-:-:S05]  /*0950*/  MOV R37, R15 ;  /* 0x0000000f00257202 */ /* 0x000fca0000000f00 */
[----:B------:R-:W0:Y:S01]  /*0960*/  S2UR UR5, SR_CgaCtaId ;  /* 0x00000000000579c3 */ /* 0x000e220000008800 */
[----:B-1----:R-:W1:Y:S01]  /*0970*/  S2R R70, SR_LANEID ;  /* 0x0000000000467919 */ /* 0x002e620000000000 */
[----:B------:R-:W-:Y:S01]  /*0980*/  IMAD.WIDE.U32 R44, R30, 0x10, R36 ;  /* 0x000000101e2c7825 */ /* 0x000fe200078e0024 */
[----:B------:R-:W-:-:S03]  /*0990*/  UMOV UR4, 0x400 ;  /* 0x0000040000047882 */ /* 0x000fc60000000000 */
[----:B------:R-:W-:Y:S01]  /*09a0*/  HFMA2 R67, -RZ, RZ, 0, 0 ;  /* 0x00000000ff437431 */ /* 0x000fe200000001ff */
[----:B------:R-:W-:Y:S01]  /*09b0*/  IADD3 R68, PT, PT, R7, -0x1, RZ ;  /* 0xffffffff07447810 */ /* 0x000fe20007ffe0ff */
[----:B------:R-:W2:Y:S01]  /*09c0*/  LDCU.64 UR6, c[0x0][0x510] ;  /* 0x0000a200ff0677ac */ /* 0x000ea20008000a00 */
[----:B---3--:R-:W3:Y:S01]  /*09d0*/  LDC.64 R56, c[0x0][0x488] ;  /* 0x00012200ff387b82 */ /* 0x008ee20000000a00 */
[----:B------:R-:W4:Y:S07]  /*09e0*/  LDCU.64 UR8, c[0x0][0x490] ;  /* 0x00009200ff0877ac */ /* 0x000f2e0008000a00 */
[----:B------:R-:W2:Y:S01]  /*09f0*/  LDC.64 R58, c[0x0][0x420] ;  /* 0x00010800ff3a7b82 */ /* 0x000ea20000000a00 */
[----:B------:R-:W4:Y:S01]  /*0a00*/  LDG.E.128 R44, desc[UR16][R44.64] ;  /* 0x000000102c2c7981 */ /* 0x000f22000c1e1d00 */
[----:B------:R-:W-:-:S02]  /*0a10*/  MOV R36, R14 ;  /* 0x0000000e00247202 */ /* 0x000fc40000000f00 */
[----:B------:R-:W-:Y:S01]  /*0a20*/  MOV R37, R13 ;  /* 0x0000000d00257202 */ /* 0x000fe20000000f00 */
[----:B0-----:R-:W-:-:S03]  /*0a30*/  ULEA UR5, UR5, UR4, 0x18 ;  /* 0x0000000405057291 */ /* 0x001fc6000f8ec0ff */
[----:B------:R-:W0:Y:S01]  /*0a40*/  LDC.64 R60, c[0x0][0x428] ;  /* 0x00010a00ff3c7b82 */ /* 0x000e220000000a00 */
[----:B------:R-:W-:Y:S01]  /*0a50*/  IMAD.WIDE.U32 R40, R30, 0x10, R36 ;  /* 0x000000101e287825 */ /* 0x000fe200078e0024 */
[----:B------:R-:W-:Y:S01]  /*0a60*/  SHF.L.U32 R66, R68, 0x7, RZ ;  /* 0x0000000744427819 */ /* 0x000fe200000006ff */
[----:B------:R-:W0:Y:S05]  /*0a70*/  LDCU UR4, c[0x0][0x38c] ;  /* 0x00007180ff0477ac */ /* 0x000e2a0008000800 */
[----:B------:R-:W0:Y:S01]  /*0a80*/  LDC.64 R62, c[0x0][0x478] ;  /* 0x00011e00ff3e7b82 */ /* 0x000e220000000a00 */
[----:B-1----:R-:W-:-:S07]  /*0a90*/  LEA R22, R70, UR5, 0x4 ;  /* 0x0000000546167c11 */ /* 0x002fce000f8e20ff */
[----:B------:R-:W1:Y:S01]  /*0aa0*/  LDC.64 R82, c[0x0][0x558] ;  /* 0x00015600ff527b82 */ /* 0x000e620000000a00 */
[----:B----4-:R4:W-:Y:S01]  /*0ab0*/  STS.128 [R22], R44 ;  /* 0x0000002c16007388 */ /* 0x0109e20000000c00 */
[----:B------:R-:W-:-:S03]  /*0ac0*/  NOP ;  /* 0x0000000000007918 */ /* 0x000fc60000000000 */
[----:B------:R-:W-:Y:S03]  /*0ad0*/  LDS.128 R36, [R22] ;  /* 0x0000000016247984 */ /* 0x000fe60000000c00 */
[----:B------:R-:W-:Y:S01]  /*0ae0*/  BAR.SYNC.DEFER_BLOCKING 0x0 ;  /* 0x0000000000007b1d */ /* 0x000fe20000010000 */
[----:B----4-:R-:W-:-:S07]  /*0af0*/  MOV R44, R12 ;  /* 0x0000000c002c7202 */ /* 0x010fce0000000f00 */
[----:B------:R-:W4:Y:S01]  /*0b00*/  LDC.64 R46, c[0x0][0x418] ;  /* 0x00010600ff2e7b82 */ /* 0x000f220000000a00 */
[----:B------:R-:W3:Y:S01]  /*0b10*/  LDG.E.128 R40, desc[UR16][R40.64] ;  /* 0x0000001028287981 */ /* 0x000ee2000c1e1d00 */
[----:B------:R-:W-:-:S03]  /*0b20*/  MOV R45, R11 ;  /* 0x0000000b002d7202 */ /* 0x000fc60000000f00 */
[----:B------:R-:W-:-:S03]  /*0b30*/  IMAD.WIDE.U32 R48, R30, 0x10, R44 ;  /* 0x000000101e307825 */ /* 0x000fc600078e002c */
[----:B------:R-:W2:Y:S01]  /*0b40*/  LDC.64 R44, c[0x0][0x410] ;  /* 0x00010400ff2c7b82 */ /* 0x000ea20000000a00 */
[----:B---3--:R2:W-:Y:S01]  /*0b50*/  STS.128 [R22], R40 ;  /* 0x0000002816007388 */ /* 0x0085e20000000c00 */
[----:B------:R-:W-:-:S03]  /*0b60*/  NOP ;  /* 0x0000000000007918 */ /* 0x000fc60000000000 */
[----:B------:R-:W-:Y:S03]  /*0b70*/  LDS.128 R52, [R22] ;  /* 0x0000000016347984 */ /* 0x000fe60000000c00 */
[----:B------:R-:W-:Y:S06]  /*0b80*/  BAR.SYNC.DEFER_BLOCKING 0x0 ;  /* 0x0000000000007b1d */ /* 0x000fec0000010000 */
[----:B------:R-:W3:Y:S01]  /*0b90*/  LDG.E.128 R48, desc[UR16][R48.64] ;  /* 0x0000001030307981 */ /* 0x000ee2000c1e1d00 */
[----:B--2---:R-:W-:-:S04]  /*0ba0*/  IMAD.WIDE.U32 R40, R44, UR18, R66 ;  /* 0x000000122c287c25 */ /* 0x004fc8000f8e0042 */
[----:B------:R-:W-:Y:S02]  /*0bb0*/  IMAD R41, R45, UR18, R41 ;  /* 0x000000122d297c24 */ /* 0x000fe4000f8e0229 */
[----:B----4-:R-:W-:-:S04]  /*0bc0*/  IMAD.WIDE.U32 R40, R73, R46, R40 ;  /* 0x0000002e49287225 */ /* 0x010fc800078e0028 */
[----:B------:R-:W-:Y:S01]  /*0bd0*/  IMAD R3, R73, R47, R41 ;  /* 0x0000002f49037224 */ /* 0x000fe200078e0229 */
[----:B------:R-:W-:-:S04]  /*0be0*/  LEA R44, P0, R40, R56, 0x2 ;  /* 0x00000038282c7211 */ /* 0x000fc800078010ff */
[----:B------:R-:W-:-:S03]  /*0bf0*/  LEA.HI.X R45, R40, R57, R3, 0x2, P0 ;  /* 0x00000039282d7211 */ /* 0x000fc600000f1403 */
[----:B------:R-:W-:Y:S01]  /*0c00*/  IMAD.WIDE.U32 R44, R30, 0x10, R44 ;  /* 0x000000101e2c7825 */ /* 0x000fe200078e002c */
[----:B---3--:R0:W-:Y:S01]  /*0c10*/  STS.128 [R22], R48 ;  /* 0x0000003016007388 */ /* 0x0081e20000000c00 */
[----:B------:R-:W-:-:S03]  /*0c20*/  NOP ;  /* 0x0000000000007918 */ /* 0x000fc60000000000 */
[----:B------:R-:W-:Y:S01]  /*0c30*/  LDS.128 R40, [R22] ;  /* 0x0000000016287984 */ /* 0x000fe20000000c00 */
[----:B------:R-:W-:Y:S06]  /*0c40*/  BAR.SYNC.DEFER_BLOCKING 0x0 ;  /* 0x0000000000007b1d */ /* 0x000fec0000010000 */
[----:B------:R-:W2:Y:S01]  /*0c50*/  LDG.E.128 R44, desc[UR16][R44.64] ;  /* 0x000000102c2c7981 */ /* 0x000ea2000c1e1d00 */
[----:B------:R-:W-:-:S04]  /*0c60*/  IMAD.WIDE.U32 R56, R58, UR18, R66 ;  /* 0x000000123a387c25 */ /* 0x000fc8000f8e0042 */
[----:B------:R-:W-:Y:S02]  /*0c70*/  IMAD R57, R59, UR18, R57 ;  /* 0x000000123b397c24 */ /* 0x000fe4000f8e0239 */
[----:B0-----:R-:W-:-:S04]  /*0c80*/  IMAD.WIDE.U32 R48, R73, R60, R56 ;  /* 0x0000003c49307225 */ /* 0x001fc800078e0038 */
[----:B------:R-:W-:Y:S01]  /*0c90*/  IMAD R3, R73, R61, R49 ;  /* 0x0000003d49037224 */ /* 0x000fe200078e0231 */
        /* <DEDUP_REMOVED lines=8> */
[----:B------:R-:W-:-:S04]  /*0d20*/  UISETP.NE.U32.AND UP0, UPT, UR8, URZ, UPT ;  /* 0x000000ff0800728c */ /* 0x000fc8000bf05070 */
[----:B------:R-:W-:Y:S01]  /*0d30*/  UISETP.NE.AND.EX UP0, UPT, UR9, URZ, UPT, UP0 ;  /* 0x000000ff0900728c */ /* 0x000fe2000bf05300 */
        /* <DEDUP_REMOVED lines=11> */
[----:B----4-:R-:W-:Y:S02]  /*0df0*/  FADD.FTZ R63, R74, 1 ;  /* 0x3f8000004a3f7421 */ /* 0x010fe40000010000 */
[----:B------:R-:W3:Y:S05]  /*0e00*/  LDC.64 R74, c[0x0][0x508] ;  /* 0x00014200ff4a7b82 */ /* 0x000eea0000000a00 */
[----:B------:R-:W4:Y:S01]  /*0e10*/  MUFU.RCP R78, R63 ;  /* 0x0000003f004e7308 */ /* 0x000f220000001000 */
[----:B0-----:R-:W-:-:S07]  /*0e20*/  FADD.FTZ R60, R3, 1 ;  /* 0x3f800000033c7421 */ /* 0x001fce0000010000 */
[----:B------:R-:W-:Y:S08]  /*0e30*/  MUFU.RCP R72, R62 ;  /* 0x0000003e00487308 */ /* 0x000ff00000001000 */
[----:B------:R4:W0:Y:S01]  /*0e40*/  MUFU.RCP R79, R60 ;  /* 0x0000003c004f7308 */ /* 0x0008220000001000 */
[----:B---3--:R-:W-:-:S04]  /*0e50*/  IMAD.WIDE.U32 R76, R74, UR18, R66 ;  /* 0x000000124a4c7c25 */ /* 0x008fc8000f8e0042 */
[----:B------:R-:W-:Y:S02]  /*0e60*/  IMAD R77, R75, UR18, R77 ;  /* 0x000000124b4d7c24 */ /* 0x000fe4000f8e024d */
[----:B----4-:R-:W-:Y:S01]  /*0e70*/  FADD.FTZ R60, -R78, 1 ;  /* 0x3f8000004e3c7421 */ /* 0x010fe20000010100 */
[----:B------:R-:W-:-:S04]  /*0e80*/  IMAD.WIDE.U32 R74, R73, UR6, R76 ;  /* 0x00000006494a7c25 */ /* 0x000fc8000f8e004c */
[----:B------:R-:W-:Y:S01]  /*0e90*/  FFMA.FTZ R62, R51, R60, 1 ;  /* 0x3f800000333e7423 */ /* 0x000fe2000001003c */
[----:B-1----:R-:W-:Y:S01]  /*0ea0*/  LEA R76, P0, R74, R82, 0x2 ;  /* 0x000000524a4c7211 */ /* 0x002fe200078010ff */
[----:B0-----:R-:W-:-:S04]  /*0eb0*/  FADD.FTZ R3, -R79, 1 ;  /* 0x3f8000004f037421 */ /* 0x001fc80000010100 */
[----:B------:R-:W-:Y:S01]  /*0ec0*/  FFMA.FTZ R3, R48, R3, 1 ;  /* 0x3f80000030037423 */ /* 0x000fe20000010003 */
[----:B--2---:R0:W-:Y:S01]  /*0ed0*/  STS.128 [R22], R56 ;  /* 0x0000003816007388 */ /* 0x0041e20000000c00 */
        /* <DEDUP_REMOVED lines=19> */
[----:B------:R-:W-:-:S02]  /*1010*/  IMAD R3, R73, UR7, R75 ;  /* 0x0000000749037c24 */ /* 0x000fc4000f8e024b */
[----:B------:R-:W-:Y:S01]  /*1020*/  FMUL.FTZ R72, R49, R72 ;  /* 0x0000004831487220 */ /* 0x000fe20000410000 */
[----:B------:R-:W-:Y:S01]  /*1030*/  FMUL.FTZ R81, R50, R81 ;  /* 0x0000005132517220 */ /* 0x000fe20000410000 */
[----:B------:R-:W-:Y:S01]  /*1040*/  FMUL.FTZ R78, R51, R78 ;  /* 0x0000004e334e7220 */ /* 0x000fe20000410000 */
[----:B------:R-:W-:Y:S01]  /*1050*/  LEA.HI.X R77, R74, R83, R3, 0x2, P0 ;  /* 0x000000534a4d7211 */ /* 0x000fe200000f1403 */
[----:B------:R-:W-:Y:S01]  /*1060*/  FMUL.FTZ R3, R48, R79 ;  /* 0x0000004f30037220 */ /* 0x000fe20000410000 */
[----:B------:R0:W-:Y:S01]  /*1070*/  STS.128 [R22], R56 ;  /* 0x0000003816007388 */ /* 0x0001e20000000c00 */
[----:B------:R-:W-:-:S03]  /*1080*/  NOP ;  /* 0x0000000000007918 */ /* 0x000fc60000000000 */
[----:B------:R-:W1:Y:S01]  /*1090*/  LDS.128 R60, [R22] ;  /* 0x00000000163c7984 */ /* 0x000e620000000c00 */
[--C-:B0----5:R-:W-:Y:S01]  /*10a0*/  FADD.FTZ R57, R52, R18.reuse ;  /* 0x0000001234397221 */ /* 0x121fe20000010000 */
[----:B------:R-:W-:Y:S01]  /*10b0*/  FADD.FTZ R56, R53, R18 ;  /* 0x0000001235387221 */ /* 0x000fe20000010000 */
[----:B------:R-:W-:-:S04]  /*10c0*/  IMAD.WIDE.U32 R52, R30, 0x10, R76 ;  /* 0x000000101e347825 */ /* 0x000fc800078e004c */
[--C-:B------:R-:W-:Y:S01]  /*10d0*/  FADD.FTZ R59, R54, R18.reuse ;  /* 0x00000012363b7221 */ /* 0x100fe20000010000 */
[----:B------:R-:W-:Y:S01]  /*10e0*/  FADD.FTZ R58, R55, R18 ;  /* 0x00000012373a7221 */ /* 0x000fe20000010000 */
[----:B-1----:R0:W-:Y:S01]  /*10f0*/  STG.E.128 desc[UR16][R52.64], R60 ;  /* 0x0000003c34007986 */ /* 0x0021e2000c101d10 */
[----:B------:R-:W-:Y:S05]  /*1100*/  BRA.U !UP0, `(.L_x_10096) ;  /* 0x0000000108487547 */ /* 0x000fea000b800000 */
[----:B------:R-:W-:Y:S01]  /*1110*/  BAR.SYNC.DEFER_BLOCKING 0x0 ;  /* 0x0000000000007b1d */ /* 0x000fe20000010000 */
[----:B------:R-:W-:Y:S01]  /*1120*/  FMUL.FTZ R44, R44, R3 ;  /* 0x000000032c2c7220 */ /* 0x000fe20000410000 */
[----:B------:R-:W-:Y:S01]  /*1130*/  FMUL.FTZ R45, R45, R72 ;  /* 0x000000482d2d7220 */ /* 0x000fe20000410000 */
[----:B------:R-:W-:Y:S01]  /*1140*/  FMUL.FTZ R46, R46, R81 ;  /* 0x000000512e2e7220 */ /* 0x000fe20000410000 */
[----:B------:R-:W-:-:S04]  /*1150*/  FMUL.FTZ R47, R47, R78 ;  /* 0x0000004e2f2f7220 */ /* 0x000fc80000410000 */
[----:B------:R-:W1:Y:S08]  /*1160*/  LDC.64 R54, c[0x0][0x430] ;  /* 0x00010c00ff367b82 */ /* 0x000e700000000a00 */
[----:B0-----:R-:W0:Y:S01]  /*1170*/  LDC.64 R60, c[0x0][0x438] ;  /* 0x00010e00ff3c7b82 */ /* 0x001e220000000a00 */
[----:B------:R-:W-:Y:S01]  /*1180*/  STS.128 [R22], R44 ;  /* 0x0000002c16007388 */ /* 0x000fe20000000c00 */
[----:B------:R-:W-:-:S03]  /*1190*/  NOP ;  /* 0x0000000000007918 */ /* 0x000fc60000000000 */
[----:B------:R-:W2:Y:S01]  /*11a0*/  LDS.128 R48, [R22] ;  /* 0x0000000016307984 */ /* 0x000ea20000000c00 */
[----:B-1----:R-:W-:-:S04]  /*11b0*/  IMAD.WIDE.U32 R52, R54, UR18, R66 ;  /* 0x0000001236347c25 */ /* 0x002fc8000f8e0042 */
[----:B------:R-:W-:Y:S02]  /*11c0*/  IMAD R53, R55, UR18, R53 ;  /* 0x0000001237357c24 */ /* 0x000fe4000f8e0235 */
[----:B0-----:R-:W-:-:S04]  /*11d0*/  IMAD.WIDE.U32 R52, R73, R60, R52 ;  /* 0x0000003c49347225 */ /* 0x001fc800078e0034 */
[----:B------:R-:W-:Y:S01]  /*11e0*/  IMAD R53, R73, R61, R53 ;  /* 0x0000003d49357224 */ /* 0x000fe200078e0235 */
[----:B------:R-:W-:-:S04]  /*11f0*/  LEA R54, P0, R52, UR8, 0x2 ;  /* 0x0000000834367c11 */ /* 0x000fc8000f8010ff */
[----:B------:R-:W-:-:S03]  /*1200*/  LEA.HI.X R55, R52, UR9, R53, 0x2, P0 ;  /* 0x0000000934377c11 */ /* 0x000fc600080f1435 */
[----:B------:R-:W-:-:S05]  /*1210*/  IMAD.WIDE.U32 R52, R30, 0x10, R54 ;  /* 0x000000101e347825 */ /* 0x000fca00078e0036 */
[----:B--2---:R1:W-:Y:S02]  /*1220*/  STG.E.128 desc[UR16][R52.64], R48 ;  /* 0x0000003034007986 */ /* 0x0043e4000c101d10 */
.L_x_10096:
[----:B------:R-:W-:Y:S01]  /*1230*/  BAR.SYNC.DEFER_BLOCKING 0x0 ;  /* 0x0000000000007b1d */ /* 0x000fe20000010000 */
[----:B------:R-:W-:Y:S01]  /*1240*/  FMUL.FTZ R3, R40, R3 ;  /* 0x0000000328037220 */ /* 0x000fe20000410000 */
[----:B0-----:R-:W-:Y:S01]  /*1250*/  FMUL.FTZ R60, R41, R72 ;  /* 0x00000048293c7220 */ /* 0x001fe20000410000 */
        /* <DEDUP_REMOVED lines=10> */
[----:B-1----:R-:W-:Y:S01]  /*1300*/  FFMA.FTZ R48, R38, R61, R23 ;  /* 0x0000003d26307223 */ /* 0x002fe20000010017 */
[----:B------:R-:W-:-:S03]  /*1310*/  FMUL.FTZ R47, R72, R20 ;  /* 0x00000014482f7220 */ /* 0x000fc60000410000 */
[----:B------:R-:W-:Y:S01]  /*1320*/  FFMA.FTZ R23, R39, R72, R48 ;  /* 0x0000004827177223 */ /* 0x000fe20000010030 */
[----:B------:R-:W-:Y:S06]  /*1330*/  BRA.U !UP0, `(.L_x_10097) ;  /* 0x0000001108fc7547 */ /* 0x000fec000b800000 */
[----:B------:R-:W0:Y:S01]  /*1340*/  LDC.64 R62, c[0x0][0x440] ;  /* 0x00011000ff3e7b82 */ /* 0x000e220000000a00 */
[----:B------:R-:W-:Y:S01]  /*1350*/  MOV R48, R10 ;  /* 0x0000000a00307202 */ /* 0x000fe20000000f00 */
[----:B------:R-:W-:Y:S01]  /*1360*/  HFMA2 R40, -RZ, RZ, 0, 0 ;  /* 0x00000000ff287431 */ /* 0x000fe200000001ff */
[----:B------:R-:W-:Y:S01]  /*1370*/  MOV R49, R9 ;  /* 0x0000000900317202 */ /* 0x000fe20000000f00 */
[----:B------:R-:W-:Y:S01]  /*1380*/  FMUL.FTZ R94, R36, R57 ;  /* 0x00000039245e7220 */ /* 0x000fe20000410000 */
[----:B------:R-:W-:Y:S01]  /*1390*/  ISETP.NE.AND P0, PT, R7, 0x1, PT ;  /* 0x000000010700780c */ /* 0x000fe20003f05270 */
[----:B------:R-:W-:Y:S01]  /*13a0*/  FMUL.FTZ R95, R37, R56 ;  /* 0x00000038255f7220 */ /* 0x000fe20000410000 */
[----:B------:R-:W-:Y:S01]  /*13b0*/  SHF.L.U32 R98, R68, 0x8, RZ ;  /* 0x0000000844627819 */ /* 0x000fe200000006ff */
[----:B------:R-:W1:Y:S01]  /*13c0*/  LDC.64 R74, c[0x0][0x448] ;  /* 0x00011200ff4a7b82 */ /* 0x000e620000000a00 */
[----:B------:R-:W-:Y:S01]  /*13d0*/  SHF.L.U32 R99, R7, 0x8, RZ ;  /* 0x0000000807637819 */ /* 0x000fe200000006ff */
[----:B------:R-:W-:Y:S01]  /*13e0*/  FMUL.FTZ R96, R38, R59 ;  /* 0x0000003b26607220 */ /* 0x000fe20000410000 */
[----:B------:R-:W-:Y:S01]  /*13f0*/  IADD3 R84, P2, PT, R66, R64, RZ ;  /* 0x0000004042547210 */ /* 0x000fe20007f5e0ff */
[----:B------:R-:W-:Y:S01]  /*1400*/  FMUL.FTZ R97, R39, R58 ;  /* 0x0000003a27617220 */ /* 0x000fe20000410000 */
[C---:B------:R-:W-:Y:S01]  /*1410*/  ISETP.NE.AND P1, PT, R30.reuse, RZ, PT ;  /* 0x000000ff1e00720c */ /* 0x040fe20003f25270 */
[----:B------:R-:W-:Y:S01]  /*1420*/  IMAD.WIDE.U32 R86, R30, 0x10, R48 ;  /* 0x000000101e567825 */ /* 0x000fe200078e0030 */
[----:B------:R-:W-:Y:S01]  /*1430*/  IADD3 R90, PT, PT, R7, -0x2, RZ ;  /* 0xfffffffe075a7810 */ /* 0x000fe20007ffe0ff */
[----:B------:R-:W2:Y:S01]  /*1440*/  LDC.64 R76, c[0x0][0x3e0] ;  /* 0x0000f800ff4c7b82 */ /* 0x000ea20000000a00 */
[----:B------:R-:W-:Y:S01]  /*1450*/  IADD3 R91, PT, PT, R66, R30, RZ ;  /* 0x0000001e425b7210 */ /* 0x000fe20007ffe0ff */
[----:B------:R-:W3:Y:S01]  /*1460*/  LDCU UR10, c[0x0][0x394] ;  /* 0x00007280ff0a77ac */ /* 0x000ee20008000800 */
[----:B------:R-:W-:-:S02]  /*1470*/  ISETP.EQ.AND P0, PT, R30, RZ, P0 ;  /* 0x000000ff1e00720c */ /* 0x000fc40000702270 */
[----:B------:R-:W-:Y:S01]  /*1480*/  LOP3.LUT R98, R98, 0x100, RZ, 0xc0, !PT ;  /* 0x0000010062627812 */ /* 0x000fe200078ec0ff */
        /* <DEDUP_REMOVED lines=9> */
.L_x_10111:
[----:B--2---:R-:W-:Y:S01]  /*1520*/  IMAD.WIDE.U32 R50, R76, UR4, RZ ;  /* 0x000000044c327c25 */ /* 0x004fe2000f8e00ff */
[----:B------:R-:W-:Y:S02]  /*1530*/  MOV R48, R32 ;  /* 0x0000002000307202 */ /* 0x000fe40000000f00 */
[----:B------:R-:W-:Y:S01]  /*1540*/  MOV R49, R19 ;  /* 0x0000001300317202 */ /* 0x000fe20000000f00 */
[----:B------:R-:W-:Y:S01]  /*1550*/  IMAD R51, R77, UR4, R51 ;  /* 0x000000044d337c24 */ /* 0x000fe2000f8e0233 */
[----:B----4-:R-:W-:Y:S01]  /*1560*/  LEA R52, P2, R50, R86, 0x2 ;  /* 0x0000005632347211 */ /* 0x010fe200078410ff */
[----:B0-----:R-:W-:-:S03]  /*1570*/  IMAD.WIDE.U32 R48, R80, UR4, R48 ;  /* 0x0000000450307c25 */ /* 0x001fc6000f8e0030 */
[----:B------:R-:W-:Y:S01]  /*1580*/  LEA.HI.X R53, R50, R87, R51, 0x2, P2 ;  /* 0x0000005732357211 */ /* 0x000fe200010f1433 */
[----:B------:R-:W-:-:S05]  /*1590*/  IMAD R49, R81, UR4, R49 ;  /* 0x0000000451317c24 */ /* 0x000fca000f8e0231 */
[----:B------:R-:W2:Y:S01]  /*15a0*/  LDG.E.128 R52, desc[UR16][R52.64] ;  /* 0x0000001034347981 */ /* 0x000ea2000c1e1d00 */
[----:B------:R-:W-:-:S04]  /*15b0*/  LEA R88, P2, R48, R62, 0x2 ;  /* 0x0000003e30587211 */ /* 0x000fc800078410ff */
[----:B------:R-:W-:-:S05]  /*15c0*/  LEA.HI.X R89, R48, R63, R49, 0x2, P2 ;  /* 0x0000003f30597211 */ /* 0x000fca00010f1431 */
[----:B---3--:R0:W3:Y:S01]  /*15d0*/  LDG.E R100, desc[UR16][R88.64] ;  /* 0x0000001058647981 */ /* 0x0080e2000c1e1900 */
[----:B------:R-:W-:Y:S02]  /*15e0*/  MOV R48, R34 ;  /* 0x0000002200307202 */ /* 0x000fe40000000f00 */
[----:B------:R-:W-:-:S03]  /*15f0*/  MOV R49, R17 ;  /* 0x0000001100317202 */ /* 0x000fc60000000f00 */
[----:B------:R-:W-:-:S04]  /*1600*/  IMAD.WIDE.U32 R48, R78, UR4, R48 ;  /* 0x000000044e307c25 */ /* 0x000fc8000f8e0030 */
[----:B------:R-:W-:Y:S01]  /*1610*/  IMAD R49, R79, UR4, R49 ;  /* 0x000000044f317c24 */ /* 0x000fe2000f8e0231 */
[----:B-1----:R-:W-:-:S04]  /*1620*/  LEA R92, P2, R48, R74, 0x2 ;  /* 0x0000004a305c7211 */ /* 0x002fc800078410ff */
[----:B------:R-:W-:-:S05]  /*1630*/  LEA.HI.X R93, R48, R75, R49, 0x2, P2 ;  /* 0x0000004b305d7211 */ /* 0x000fca00010f1431 */
[----:B------:R-:W4:Y:S01]  /*1640*/  LDG.E R92, desc[UR16][R92.64] ;  /* 0x000000105c5c7981 */ /* 0x000f22000c1e1900 */
[----:B0-----:R-:W-:Y:S01]  /*1650*/  IADD3 R88, PT, PT, R98, UR4, RZ ;  /* 0x0000000462587c10 */ /* 0x001fe2000fffe0ff */
[----:B------:R-:W-:Y:S03]  /*1660*/  BSSY.RECONVERGENT B0, `(.L_x_10098) ;  /* 0x0000023000007945 */ /* 0x000fe60003800200 */
[----:B------:R-:W-:Y:S02]  /*1670*/  SEL R88, R88, R5, !P1 ;  /* 0x0000000558587207 */ /* 0x000fe40004800000 */
[----:B------:R-:W-:Y:S02]  /*1680*/  ISETP.NE.AND P1, PT, R30, 0x1f, PT ;  /* 0x0000001f1e00780c */ /* 0x000fe40003f25270 */
[----:B------:R-:W-:Y:S01]  /*1690*/  LEA R88, R88, UR5, 0x2 ;  /* 0x0000000558587c11 */ /* 0x000fe2000f8e10ff */
[----:B--2---:R-:W-:Y:S01]  /*16a0*/  STS.128 [R22], R52 ;  /* 0x0000003416007388 */ /* 0x004fe20000000c00 */
[----:B------:R-:W-:-:S03]  /*16b0*/  NOP ;  /* 0x0000000000007918 */ /* 0x000fc60000000000 */
[----:B------:R-:W4:Y:S01]  /*16c0*/  LDS.128 R48, [R22] ;  /* 0x0000000016307984 */ /* 0x000f220000000c00 */
[----:B---3--:R-:W-:-:S04]  /*16d0*/  FMUL.FTZ R101, R100, 1.4426950216293334961 ;  /* 0x3fb8aa3b64657820 */ /* 0x008fc80000410000 */
        /* <DEDUP_REMOVED lines=8> */
[----:B------:R-:W3:Y:S01]  /*1760*/  MUFU.EX2 R106, R106 ;  /* 0x0000006a006a7308 */ /* 0x000ee20000000800 */
        /* <DEDUP_REMOVED lines=17> */
.L_x_10099:
[----:B------:R0:W1:Y:S02]  /*1880*/  LDS R108, [R4+0xe4c] ;  /* 0x000e4c00046c7984 */ /* 0x0000640000000800 */
.L_x_10100:
[----:B------:R-:W-:Y:S05]  /*1890*/  BSYNC.RECONVERGENT B0 ;  /* 0x0000000000007941 */ /* 0x000fea0003800200 */
.L_x_10098:
[----:B------:R-:W5:Y:S01]  /*18a0*/  @P0 LDC R53, c[0x0][0x38c] ;  /* 0x0000e300ff350b82 */ /* 0x000f620000000800 */
[----:B------:R-:W-:Y:S01]  /*18b0*/  MOV R54, RZ ;  /* 0x000000ff00367202 */ /* 0x000fe20000000f00 */
[----:B-----5:R-:W-:-:S04]  /*18c0*/  @P0 IMAD R53, R90, R53, UR4 ;  /* 0x000000045a350e24 */ /* 0x020fc8000f8e0235 */
[----:B--2---:R-:W-:-:S05]  /*18d0*/  @P0 IMAD.WIDE R52, R53, 0x8, R28 ;  /* 0x0000000835340825 */ /* 0x004fca00078e021c */
[----:B------:R2:W5:Y:S01]  /*18e0*/  @P0 LDG.E R54, desc[UR16][R52.64+0x4] ;  /* 0x0000041034360981 */ /* 0x000562000c1e1900 */
[----:B------:R-:W-:Y:S01]  /*18f0*/  FFMA.FTZ R55, R94, R105, R95 ;  /* 0x000000695e377223 */ /* 0x000fe2000001005f */
[C---:B-1-34-:R-:W-:Y:S01]  /*1900*/  FMUL.FTZ R104, R106.reuse, R108 ;  /* 0x0000006c6a687220 */ /* 0x05afe20000410000 */
[----:B------:R-:W-:Y:S01]  /*1910*/  FFMA.FTZ R110, R106, R93, R109 ;  /* 0x0000005d6a6e7223 */ /* 0x000fe2000001006d */
[----:B------:R-:W-:Y:S01]  /*1920*/  ISETP.NE.AND P2, PT, R6, 0x1f, PT ;  /* 0x0000001f0600780c */ /* 0x000fe20003f45270 */
[C---:B------:R-:W-:Y:S01]  /*1930*/  FFMA.FTZ R88, R103.reuse, R55, R96 ;  /* 0x0000003767587223 */ /* 0x040fe20000010060 */
[----:B------:R-:W-:Y:S01]  /*1940*/  ISETP.GE.AND P1, PT, R70, 0x1, PT ;  /* 0x000000014600780c */ /* 0x000fe20003f26270 */
[C---:B------:R-:W-:Y:S01]  /*1950*/  FFMA.FTZ R110, R103.reuse, R110, R101 ;  /* 0x0000006e676e7223 */ /* 0x040fe20000010065 */
[----:B------:R-:W1:Y:S01]  /*1960*/  S2UR UR6, SR_CgaCtaId ;  /* 0x00000000000679c3 */ /* 0x000e620000008800 */
[----:B------:R-:W-:Y:S01]  /*1970*/  FFMA.FTZ R107, R106, R88, R97 ;  /* 0x000000586a6b7223 */ /* 0x000fe20000010061 */
[----:B------:R-:W-:Y:S01]  /*1980*/  FMUL.FTZ R88, R103, R104 ;  /* 0x0000006867587220 */ /* 0x000fe20000410000 */
[----:B------:R-:W-:Y:S01]  /*1990*/  FFMA.FTZ R110, R105, R110, R102 ;  /* 0x0000006e696e7223 */ /* 0x000fe20000010066 */
[----:B--2---:R-:W-:Y:S01]  /*19a0*/  FMUL.FTZ R52, R89, R105 ;  /* 0x0000006959347220 */ /* 0x004fe20000410000 */
[----:B------:R-:W-:Y:S01]  /*19b0*/  UMOV UR5, 0x400 ;  /* 0x0000040000057882 */ /* 0x000fe20000000000 */
[----:B------:R-:W2:Y:S01]  /*19c0*/  SHFL.UP PT, R104, R107, 0x1, RZ ;  /* 0x042000006b687989 */ /* 0x000ea200000e00ff */
[----:B------:R-:W-:Y:S01]  /*19d0*/  FMUL.FTZ R55, R105, R88 ;  /* 0x0000005869377220 */ /* 0x000fe20000410000 */
[----:B------:R-:W-:Y:S01]  /*19e0*/  FMUL.FTZ R53, R103, R52 ;  /* 0x0000003467357220 */ /* 0x000fe20000410000 */
[----:B------:R-:W-:Y:S01]  /*19f0*/  ISETP.NE.AND P3, PT, R30, 0x1f, PT ;  /* 0x0000001f1e00780c */ /* 0x000fe20003f65270 */
[----:B------:R-:W3:Y:S01]  /*1a00*/  SHFL.DOWN PT, R111, R110, 0x1, 0x1f ;  /* 0x08201f006e6f7f89 */ /* 0x000ee200000e0000 */
[----:B------:R-:W-:Y:S01]  /*1a10*/  BSSY.RECONVERGENT B0, `(.L_x_10101) ;  /* 0x000007f000007945 */ /* 0x000fe20003800200 */
[----:B------:R-:W-:-:S02]  /*1a20*/  FMUL.FTZ R88, R106, R53 ;  /* 0x000000356a587220 */ /* 0x000fc40000410000 */
[----:B------:R-:W4:Y:S04]  /*1a30*/  SHFL.DOWN PT, R112, R55, 0x1, 0x1f ;  /* 0x08201f0037707f89 */ /* 0x000f2800000e0000 */
[----:B------:R-:W0:Y:S01]  /*1a40*/  SHFL.UP PT, R53, R88, 0x1, RZ ;  /* 0x0420000058357989 */ /* 0x000e2200000e00ff */
[----:B-1----:R-:W-:-:S04]  /*1a50*/  ULEA UR5, UR6, UR5, 0x18 ;  /* 0x0000000506057291 */ /* 0x002fc8000f8ec0ff */
[----:B------:R-:W-:Y:S01]  /*1a60*/  ULEA UR6, UR4, UR5, 0x3 ;  /* 0x0000000504067291 */ /* 0x000fe2000f8e18ff */
[----:B--2---:R-:W-:Y:S01]  /*1a70*/  FFMA.FTZ R104, R88, R104, R107 ;  /* 0x0000006858687223 */ /* 0x004fe2000001006b */
[----:B---3--:R-:W-:-:S04]  /*1a80*/  @P2 FFMA.FTZ R110, R55, R111, R110 ;  /* 0x0000006f376e2223 */ /* 0x008fc8000001006e */
[----:B------:R-:W-:Y:S01]  /*1a90*/  FSEL R107, R107, R104, !P1 ;  /* 0x000000686b6b7208 */ /* 0x000fe20004800000 */
[----:B----4-:R-:W-:-:S04]  /*1aa0*/  @P2 FMUL.FTZ R104, R112, R55 ;  /* 0x0000003770682220 */ /* 0x010fc80000410000 */
[----:B------:R-:W1:Y:S01]  /*1ab0*/  SHFL.UP PT, R52, R107, 0x2, RZ ;  /* 0x044000006b347989 */ /* 0x000e6200000e00ff */
[----:B0-----:R-:W-:Y:S01]  /*1ac0*/  @P1 FMUL.FTZ R88, R88, R53 ;  /* 0x0000003558581220 */ /* 0x001fe20000410000 */
[----:B------:R-:W-:Y:S02]  /*1ad0*/  @P2 MOV R55, R104 ;  /* 0x0000006800372202 */ /* 0x000fe40000000f00 */
[----:B------:R-:W0:Y:S01]  /*1ae0*/  SHFL.DOWN PT, R112, R110, 0x2, 0x1f ;  /* 0x08401f006e707f89 */ /* 0x000e2200000e0000 */
[----:B------:R-:W-:Y:S02]  /*1af0*/  ISETP.GT.U32.AND P2, PT, R6, 0x1d, PT ;  /* 0x0000001d0600780c */ /* 0x000fe40003f44070 */
[----:B------:R-:W-:Y:S01]  /*1b00*/  ISETP.GE.AND P1, PT, R70, 0x2, PT ;  /* 0x000000024600780c */ /* 0x000fe20003f26270 */
[----:B------:R-:W2:Y:S04]  /*1b10*/  SHFL.DOWN PT, R104, R55, 0x2, 0x1f ;  /* 0x08401f0037687f89 */ /* 0x000ea800000e0000 */
[----:B------:R-:W3:Y:S01]  /*1b20*/  SHFL.UP PT, R53, R88, 0x2, RZ ;  /* 0x0440000058357989 */ /* 0x000ee200000e00ff */
[----:B-1----:R-:W-:-:S05]  /*1b30*/  FFMA.FTZ R52, R88, R52, R107 ;  /* 0x0000003458347223 */ /* 0x002fca000001006b */
[----:B0-----:R-:W-:Y:S01]  /*1b40*/  @!P2 FFMA.FTZ R110, R55, R112, R110 ;  /* 0x00000070376ea223 */ /* 0x001fe2000001006e */
[----:B------:R-:W-:Y:S01]  /*1b50*/  FSEL R111, R107, R52, !P1 ;  /* 0x000000346b6f7208 */ /* 0x000fe20004800000 */
[----:B--2---:R-:W-:-:S03]  /*1b60*/  @!P2 FMUL.FTZ R104, R55, R104 ;  /* 0x000000683768a220 */ /* 0x004fc60000410000 */
[----:B------:R-:W0:Y:S01]  /*1b70*/  SHFL.DOWN PT, R112, R110, 0x4, 0x1f ;  /* 0x08801f006e707f89 */ /* 0x000e2200000e0000 */
[----:B---3--:R-:W-:-:S03]  /*1b80*/  @P1 FMUL.FTZ R88, R88, R53 ;  /* 0x0000003558581220 */ /* 0x008fc60000410000 */
[----:B------:R-:W1:Y:S01]  /*1b90*/  SHFL.UP PT, R52, R111, 0x4, RZ ;  /* 0x048000006f347989 */ /* 0x000e6200000e00ff */
[----:B------:R-:W-:Y:S02]  /*1ba0*/  @!P2 MOV R55, R104 ;  /* 0x000000680037a202 */ /* 0x000fe40000000f00 */
[----:B------:R-:W-:Y:S01]  /*1bb0*/  ISETP.GT.U32.AND P2, PT, R6, 0x1b, PT ;  /* 0x0000001b0600780c */ /* 0x000fe20003f44070 */
[----:B------:R-:W2:Y:S01]  /*1bc0*/  SHFL.UP PT, R53, R88, 0x4, RZ ;  /* 0x0480000058357989 */ /* 0x000ea200000e00ff */
[----:B------:R-:W-:-:S03]  /*1bd0*/  ISETP.GE.AND P1, PT, R70, 0x4, PT ;  /* 0x000000044600780c */ /* 0x000fc60003f26270 */
[----:B------:R-:W3:Y:S08]  /*1be0*/  SHFL.DOWN PT, R104, R55, 0x4, 0x1f ;  /* 0x08801f0037687f89 */ /* 0x000ef000000e0000 */
[----:B0-----:R-:W-:Y:S01]  /*1bf0*/  @!P2 FFMA.FTZ R110, R55, R112, R110 ;  /* 0x00000070376ea223 */ /* 0x001fe2000001006e */
[----:B-1----:R-:W-:-:S04]  /*1c00*/  FFMA.FTZ R52, R88, R52, R111 ;  /* 0x0000003458347223 */ /* 0x002fc8000001006f */
[----:B------:R-:W0:Y:S01]  /*1c10*/  SHFL.DOWN PT, R112, R110, 0x8, 0x1f ;  /* 0x09001f006e707f89 */ /* 0x000e2200000e0000 */
[----:B--2---:R-:W-:Y:S01]  /*1c20*/  @P1 FMUL.FTZ R88, R88, R53 ;  /* 0x0000003558581220 */ /* 0x004fe20000410000 */
[----:B------:R-:W-:Y:S02]  /*1c30*/  FSEL R107, R111, R52, !P1 ;  /* 0x000000346f6b7208 */ /* 0x000fe40004800000 */
[----:B------:R-:W-:Y:S01]  /*1c40*/  ISETP.GE.AND P1, PT, R70, 0x8, PT ;  /* 0x000000084600780c */ /* 0x000fe20003f26270 */
[----:B---3--:R-:W-:Y:S01]  /*1c50*/  @!P2 FMUL.FTZ R104, R55, R104 ;  /* 0x000000683768a220 */ /* 0x008fe20000410000 */
[----:B------:R-:W-:Y:S04]  /*1c60*/  SHFL.UP PT, R53, R88, 0x8, RZ ;  /* 0x0500000058357989 */ /* 0x000fe800000e00ff */
[----:B------:R-:W1:Y:S01]  /*1c70*/  SHFL.UP PT, R52, R107, 0x8, RZ ;  /* 0x050000006b347989 */ /* 0x000e6200000e00ff */
[----:B------:R-:W-:-:S02]  /*1c80*/  @!P2 MOV R55, R104 ;  /* 0x000000680037a202 */ /* 0x000fc40000000f00 */
[----:B------:R-:W-:-:S03]  /*1c90*/  ISETP.GT.U32.AND P2, PT, R6, 0x17, PT ;  /* 0x000000170600780c */ /* 0x000fc60003f44070 */
[----:B------:R-:W2:Y:S10]  /*1ca0*/  SHFL.DOWN PT, R104, R55, 0x8, 0x1f ;  /* 0x09001f0037687f89 */ /* 0x000eb400000e0000 */
[----:B0-----:R-:W-:-:S05]  /*1cb0*/  @!P2 FFMA.FTZ R110, R55, R112, R110 ;  /* 0x00000070376ea223 */ /* 0x001fca000001006e */
[----:B------:R-:W-:Y:S01]  /*1cc0*/  SHFL.DOWN PT, R113, R110, 0x10, 0x1f ;  /* 0x0a001f006e717f89 */ /* 0x000fe200000e0000 */
[C---:B-1----:R-:W-:Y:S01]  /*1cd0*/  FFMA.FTZ R52, R88.reuse, R52, R107 ;  /* 0x0000003458347223 */ /* 0x042fe2000001006b */
[----:B------:R-:W-:Y:S01]  /*1ce0*/  @P1 FMUL.FTZ R88, R88, R53 ;  /* 0x0000003558581220 */ /* 0x000fe20000410000 */
[----:B------:R-:W-:-:S03]  /*1cf0*/  MOV R53, RZ ;  /* 0x000000ff00357202 */ /* 0x000fc60000000f00 */
[----:B------:R-:W-:Y:S01]  /*1d00*/  FSEL R111, R107, R52, !P1 ;  /* 0x000000346b6f7208 */ /* 0x000fe20004800000 */
[----:B--2---:R-:W-:Y:S01]  /*1d10*/  @!P2 FMUL.FTZ R52, R55, R104 ;  /* 0x000000683734a220 */ /* 0x004fe20000410000 */
[----:B------:R-:W-:Y:S01]  /*1d20*/  SHFL.UP PT, R107, R88, 0x10, RZ ;  /* 0x06000000586b7989 */ /* 0x000fe200000e00ff */
[----:B------:R-:W-:-:S03]  /*1d30*/  ISETP.GE.AND P1, PT, R7, UR10, PT ;  /* 0x0000000a07007c0c */ /* 0x000fc6000bf26270 */
[----:B------:R-:W0:Y:S01]  /*1d40*/  SHFL.UP PT, R104, R111, 0x10, RZ ;  /* 0x060000006f687989 */ /* 0x000e2200000e00ff */
[----:B------:R-:W-:Y:S01]  /*1d50*/  @!P2 MOV R55, R52 ;  /* 0x000000340037a202 */ /* 0x000fe20000000f00 */
[----:B------:R-:W-:Y:S01]  /*1d60*/  HFMA2 R52, -RZ, RZ, 1.875, 0 ;  /* 0x3f800000ff347431 */ /* 0x000fe200000001ff */
[----:B------:R-:W-:Y:S02]  /*1d70*/  ISETP.NE.OR P1, PT, R30, RZ, P1 ;  /* 0x000000ff1e00720c */ /* 0x000fe40000f25670 */
[----:B------:R-:W-:Y:S01]  /*1d80*/  ISETP.GE.AND P2, PT, R70, 0x10, PT ;  /* 0x000000104600780c */ /* 0x000fe20003f46270 */
[----:B------:R-:W1:Y:S10]  /*1d90*/  SHFL.DOWN PT, R112, R55, 0x10, 0x1f ;  /* 0x0a001f0037707f89 */ /* 0x000e7400000e0000 */
[----:B------:R-:W2:Y:S01]  /*1da0*/  @!P1 LDS.64 R52, [UR6+0xec8] ;  /* 0x000ec806ff349984 */ /* 0x000ea20008000a00 */
[----:B------:R-:W-:Y:S01]  /*1db0*/  ISETP.GT.U32.AND P1, PT, R6, 0xf, PT ;  /* 0x0000000f0600780c */ /* 0x000fe20003f24070 */
[C---:B0-----:R-:W-:Y:S01]  /*1dc0*/  FFMA.FTZ R104, R88.reuse, R104, R111 ;  /* 0x0000006858687223 */ /* 0x041fe2000001006f */
[----:B------:R-:W-:-:S04]  /*1dd0*/  @P2 FMUL.FTZ R88, R88, R107 ;  /* 0x0000006b58582220 */ /* 0x000fc80000410000 */
[----:B------:R-:W-:-:S07]  /*1de0*/  FSEL R104, R111, R104, !P2 ;  /* 0x000000686f687208 */ /* 0x000fce0005000000 */
[C---:B-1----:R-:W-:Y:S01]  /*1df0*/  @!P1 FMUL.FTZ R112, R55.reuse, R112 ;  /* 0x0000007037709220 */ /* 0x042fe20000410000 */
[----:B------:R-:W-:Y:S01]  /*1e00*/  SHFL.UP PT, R88, R88, 0x1, RZ ;  /* 0x0420000058587989 */ /* 0x000fe200000e00ff */
[----:B------:R-:W-:Y:S01]  /*1e10*/  @!P1 FFMA.FTZ R110, R55, R113, R110 ;  /* 0x00000071376e9223 */ /* 0x000fe2000001006e */
[C---:B------:R-:W-:Y:S02]  /*1e20*/  ISETP.NE.AND P2, PT, R30.reuse, RZ, PT ;  /* 0x000000ff1e00720c */ /* 0x040fe40003f45270 */
[----:B------:R-:W-:Y:S01]  /*1e30*/  SHFL.UP PT, R107, R104, 0x1, RZ ;  /* 0x04200000686b7989 */ /* 0x000fe200000e00ff */
[----:B------:R-:W-:Y:S02]  /*1e40*/  @!P1 MOV R55, R112 ;  /* 0x0000007000379202 */ /* 0x000fe40000000f00 */
[----:B------:R-:W-:Y:S01]  /*1e50*/  ISETP.NE.AND P1, PT, R30, RZ, PT ;  /* 0x000000ff1e00720c */ /* 0x000fe20003f25270 */
[----:B------:R-:W-:Y:S04]  /*1e60*/  SHFL.IDX PT, R116, R110, RZ, 0x1f ;  /* 0x00001fff6e747589 */ /* 0x000fe800000e0000 */
[----:B------:R-:W-:Y:S04]  /*1e70*/  SHFL.IDX PT, R113, R55, RZ, 0x1f ;  /* 0x00001fff37717589 */ /* 0x000fe800000e0000 */
[----:B------:R-:W-:Y:S04]  /*1e80*/  SHFL.DOWN PT, R115, R55, 0x1, 0x1f ;  /* 0x08201f0037737f89 */ /* 0x000fe800000e0000 */
[----:B------:R-:W-:Y:S04]  /*1e90*/  SHFL.DOWN PT, R118, R110, 0x1, 0x1f ;  /* 0x08201f006e767f89 */ /* 0x000fe800000e0000 */
[----:B--2---:R-:W0:Y:S02]  /*1ea0*/  SHFL.IDX PT, R114, R53, RZ, 0x1f ;  /* 0x00001fff35727589 */ /* 0x004e2400000e0000 */
[----:B0-----:R-:W-:-:S02]  /*1eb0*/  @P3 FFMA.FTZ R114, R115, R114, R118 ;  /* 0x0000007273723223 */ /* 0x001fc40000010076 */
[----:B-----5:R-:W0:Y:S02]  /*1ec0*/  SHFL.IDX PT, R111, R54, RZ, 0x1f ;  /* 0x00001fff366f7589 */ /* 0x020e2400000e0000 */
[----:B0-----:R-:W-:Y:S01]  /*1ed0*/  @P1 FFMA.FTZ R111, R88, R111, R107 ;  /* 0x0000006f586f1223 */ /* 0x001fe2000001006b */
[----:B------:R-:W-:-:S03]  /*1ee0*/  FMUL.FTZ R88, R113, R52 ;  /* 0x0000003471587220 */ /* 0x000fc60000410000 */
[----:B------:R-:W-:Y:S01]  /*1ef0*/  FFMA.FTZ R111, R89, R111, R94 ;  /* 0x0000006f596f7223 */ /* 0x000fe2000001005e */
[----:B------:R-:W-:Y:S01]  /*1f00*/  FFMA.FTZ R89, R113, R53, R116 ;  /* 0x0000003571597223 */ /* 0x000fe20000010074 */
[----:B------:R-:W-:Y:S02]  /*1f10*/  FFMA.FTZ R113, R114, R108, R93 ;  /* 0x0000006c72717223 */ /* 0x000fe4000001005d */
[-C--:B------:R-:W-:Y:S01]  /*1f20*/  FFMA.FTZ R112, R105, R111.reuse, R95 ;  /* 0x0000006f69707223 */ /* 0x080fe2000001005f */
[-C--:B------:R-:W-:Y:S01]  /*1f30*/  FMUL.FTZ R52, R92, R111.reuse ;  /* 0x0000006f5c347220 */ /* 0x080fe20000410000 */
[----:B------:R0:W-:Y:S01]  /*1f40*/  @!P2 STS.64 [UR6+0xec8], R88 ;  /* 0x000ec858ff00a988 */ /* 0x0001e20008000a06 */
[----:B------:R-:W-:Y:S01]  /*1f50*/  FMUL.FTZ R108, R48, R111 ;  /* 0x0000006f306c7220 */ /* 0x000fe20000410000 */
[-C--:B------:R-:W-:Y:S01]  /*1f60*/  FFMA.FTZ R107, R103, R112.reuse, R96 ;  /* 0x00000070676b7223 */ /* 0x080fe20000010060 */
[----:B------:R-:W-:Y:S01]  /*1f70*/  FMUL.FTZ R53, R92, R112 ;  /* 0x000000705c357220 */ /* 0x000fe20000410000 */
[----:B------:R-:W-:-:S02]  /*1f80*/  FMUL.FTZ R52, R3, R52 ;  /* 0x0000003403347220 */ /* 0x000fc40000410000 */
        /* <DEDUP_REMOVED lines=9> */
[----:B0-----:R-:W-:Y:S01]  /*2020*/  FFMA.FTZ R89, R3, R108, RZ ;  /* 0x0000006c03597223 */ /* 0x001fe200000100ff */
[----:B------:R-:W-:Y:S01]  /*2030*/  IMAD R109, R83, UR4, R93 ;  /* 0x00000004536d7c24 */ /* 0x000fe2000f8e025d */
[C---:B------:R-:W-:Y:S01]  /*2040*/  LEA R48, P3, R92.reuse, UR8, 0x2 ;  /* 0x000000085c307c11 */ /* 0x040fe2000f8610ff */
[----:B------:R-:W-:Y:S01]  /*2050*/  FMUL.FTZ R93, R49, R112 ;  /* 0x00000070315d7220 */ /* 0x000fe20000410000 */
[----:B------:R0:W-:Y:S01]  /*2060*/  STS.128 [R8+0x210], R52 ;  /* 0x0002103408007388 */ /* 0x0001e20000000c00 */
[----:B------:R-:W-:Y:S01]  /*2070*/  FFMA.FTZ R105, R105, R101, R102 ;  /* 0x0000006569697223 */ /* 0x000fe20000010066 */
[----:B------:R-:W-:Y:S01]  /*2080*/  LEA.HI.X R49, R92, UR9, R109, 0x2, P3 ;  /* 0x000000095c317c11 */ /* 0x000fe200098f146d */
[----:B------:R-:W-:Y:S01]  /*2090*/  FMUL.FTZ R50, R50, R107 ;  /* 0x0000006b32327220 */ /* 0x000fe20000410000 */
[----:B------:R-:W-:Y:S01]  /*20a0*/  BAR.SYNC.DEFER_BLOCKING 0x0 ;  /* 0x0000000000007b1d */ /* 0x000fe20000010000 */
[----:B------:R-:W-:Y:S01]  /*20b0*/  FMUL.FTZ R51, R51, R104 ;  /* 0x0000006833337220 */ /* 0x000fe20000410000 */
[----:B------:R-:W-:Y:S01]  /*20c0*/  FADD.FTZ R92, -R96, R107 ;  /* 0x0000006b605c7221 */ /* 0x000fe20000010100 */
[----:B0-----:R-:W-:Y:S01]  /*20d0*/  IADD3 R53, PT, PT, -R91, UR7, RZ ;  /* 0x000000075b357c10 */ /* 0x001fe2000fffe1ff */
[----:B------:R-:W-:Y:S01]  /*20e0*/  FFMA.FTZ R52, R60, R93, R89 ;  /* 0x0000005d3c347223 */ /* 0x000fe20000010059 */
[----:B------:R-:W-:Y:S01]  /*20f0*/  FADD.FTZ R54, -R94, R111 ;  /* 0x0000006f5e367221 */ /* 0x000fe20000010100 */
[----:B------:R-:W-:Y:S01]  /*2100*/  FADD.FTZ R55, -R95, R112 ;  /* 0x000000705f377221 */ /* 0x000fe20000010100 */
[----:B------:R-:W-:Y:S01]  /*2110*/  ISETP.GE.AND P3, PT, R53, 0x1, PT ;  /* 0x000000013500780c */ /* 0x000fe20003f66270 */
[----:B------:R-:W-:Y:S01]  /*2120*/  FFMA.FTZ R93, R61, R50, R52 ;  /* 0x000000323d5d7223 */ /* 0x000fe20000010034 */
[C---:B------:R-:W-:Y:S01]  /*2130*/  ISETP.GE.AND P4, PT, R53.reuse, 0x21, PT ;  /* 0x000000213500780c */ /* 0x040fe20003f86270 */
[----:B------:R-:W-:Y:S01]  /*2140*/  FMUL.FTZ R50, R56, R101 ;  /* 0x0000006538327220 */ /* 0x000fe20000410000 */
[C---:B------:R-:W-:Y:S01]  /*2150*/  ISETP.GE.AND P5, PT, R53.reuse, 0x41, PT ;  /* 0x000000413500780c */ /* 0x040fe20003fa6270 */
[----:B------:R-:W-:Y:S01]  /*2160*/  FFMA.FTZ R52, R72, R51, R93 ;  /* 0x0000003348347223 */ /* 0x000fe2000001005d */
[----:B------:R-:W-:Y:S01]  /*2170*/  ISETP.GE.AND P6, PT, R53, 0x61, PT ;  /* 0x000000613500780c */ /* 0x000fe20003fc6270 */
[----:B------:R-:W-:Y:S01]  /*2180*/  FMUL.FTZ R53, R57, R105 ;  /* 0x0000006939357220 */ /* 0x000fe20000410000 */
[----:B------:R0:W1:Y:S01]  /*2190*/  LDS R115, [R2+0x80] ;  /* 0x0000800002737984 */ /* 0x0000620000000800 */
[----:B------:R-:W-:-:S02]  /*21a0*/  FMUL.FTZ R51, R59, R106 ;  /* 0x0000006a3b337220 */ /* 0x000fc40000410000 */
[----:B------:R-:W-:-:S04]  /*21b0*/  FFMA.FTZ R89, R53, R54, RZ ;  /* 0x0000003635597223 */ /* 0x000fc800000100ff */
[----:B------:R-:W-:Y:S01]  /*21c0*/  FFMA.FTZ R102, R50, R55, R89 ;  /* 0x0000003732667223 */ /* 0x000fe20000010059 */
[----:B0-----:R-:W-:Y:S06]  /*21d0*/  @!P3 BRA `(.L_x_10102) ;  /* 0x000000000008b947 */ /* 0x001fec0003800000 */
[----:B------:R-:W0:Y:S04]  /*21e0*/  LDS R89, [R2] ;  /* 0x0000000002597984 */ /* 0x000e280000000800 */
[----:B0-----:R0:W-:Y:S02]  /*21f0*/  REDG.E.ADD.F32.FTZ.RN.STRONG.GPU desc[UR16][R48.64], R89 ;  /* 0x00000059300079a6 */ /* 0x0011e4000c12f310 */
.L_x_10102:
[----:B------:R-:W-:Y:S05]  /*2200*/  BSYNC.RECONVERGENT B0 ;  /* 0x0000000000007941 */ /* 0x000fea0003800200 */
.L_x_10101:
[----:B------:R-:W-:Y:S04]  /*2210*/  BSSY.RECONVERGENT B0, `(.L_x_10103) ;  /* 0x0000003000007945 */ /* 0x000fe80003800200 */
[----:B------:R-:W-:Y:S05]  /*2220*/  @!P4 BRA `(.L_x_10104) ;  /* 0x000000000004c947 */ /* 0x000fea0003800000 */
[----:B-1----:R2:W-:Y:S02]  /*2230*/  REDG.E.ADD.F32.FTZ.RN.STRONG.GPU desc[UR16][R48.64+0x80], R115 ;  /* 0x00008073300079a6 */ /* 0x0025e4000c12f310 */
.L_x_10104:
[----:B------:R-:W-:Y:S05]  /*2240*/  BSYNC.RECONVERGENT B0 ;  /* 0x0000000000007941 */ /* 0x000fea0003800200 */
.L_x_10103:
[----:B------:R3:W4:Y:S01]  /*2250*/  LDS R103, [R2+0x100] ;  /* 0x0001000002677984 */ /* 0x0007220000000800 */
[----:B------:R-:W-:Y:S01]  /*2260*/  BSSY.RECONVERGENT B0, `(.L_x_10105) ;  /* 0x0000006000007945 */ /* 0x000fe20003800200 */
[----:B------:R-:W-:Y:S01]  /*2270*/  FMUL.FTZ R88, R58, R113 ;  /* 0x000000713a587220 */ /* 0x000fe20000410000 */
[----:B------:R-:W-:Y:S01]  /*2280*/  FADD.FTZ R93, -R97, R104 ;  /* 0x00000068615d7221 */ /* 0x000fe20000010100 */
[----:B0-----:R-:W-:Y:S01]  /*2290*/  FFMA.FTZ R89, R51, R92, R102 ;  /* 0x0000005c33597223 */ /* 0x001fe20000010066 */
[----:B------:R-:W-:Y:S06]  /*22a0*/  @!P5 BRA `(.L_x_10106) ;  /* 0x000000000004d947 */ /* 0x000fec0003800000 */
[----:B----4-:R0:W-:Y:S02]  /*22b0*/  REDG.E.ADD.F32.FTZ.RN.STRONG.GPU desc[UR16][R48.64+0x100], R103 ;  /* 0x00010067300079a6 */ /* 0x0101e4000c12f310 */
.L_x_10106:
[----:B------:R-:W-:Y:S05]  /*22c0*/  BSYNC.RECONVERGENT B0 ;  /* 0x0000000000007941 */ /* 0x000fea0003800200 */
.L_x_10105:
[----:B0---4-:R0:W4:Y:S01]  /*22d0*/  LDS R103, [R2+0x180] ;  /* 0x0001800002677984 */ /* 0x0111220000000800 */
[----:B------:R-:W-:Y:S01]  /*22e0*/  BSSY.RECONVERGENT B0, `(.L_x_10107) ;  /* 0x0000004000007945 */ /* 0x000fe20003800200 */
[----:B------:R-:W-:-:S03]  /*22f0*/  FFMA.FTZ R89, R88, R93, R89 ;  /* 0x0000005d58597223 */ /* 0x000fc60000010059 */
[----:B------:R-:W-:Y:S05]  /*2300*/  @!P6 BRA `(.L_x_10108) ;  /* 0x000000000004e947 */ /* 0x000fea0003800000 */
[----:B----4-:R4:W-:Y:S02]  /*2310*/  REDG.E.ADD.F32.FTZ.RN.STRONG.GPU desc[UR16][R48.64+0x180], R103 ;  /* 0x00018067300079a6 */ /* 0x0109e4000c12f310 */
.L_x_10108:
[----:B------:R-:W-:Y:S05]  /*2320*/  BSYNC.RECONVERGENT B0 ;  /* 0x0000000000007941 */ /* 0x000fea0003800200 */
.L_x_10107:
[----:B--2-4-:R-:W2:Y:S01]  /*2330*/  SHFL.DOWN PT, R48, R89, 0x1, 0x1f ;  /* 0x08201f0059307f89 */ /* 0x014ea200000e0000 */
        /* <DEDUP_REMOVED lines=42> */
[----:B------:R-:W4:Y:S01]  /*25e0*/  SHFL.DOWN PT, R49, R52, 0x10, 0x1f ;  /* 0x0a001f0034317f89 */ /* 0x000f2200000e0000 */
[----:B--2---:R-:W-:Y:S01]  /*25f0*/  FADD.FTZ R48, R89, R48 ;  /* 0x0000003059307221 */ /* 0x004fe20000010000 */
        /* <DEDUP_REMOVED lines=15> */
.L_x_10110:
[----:B------:R-:W-:Y:S05]  /*26f0*/  BSYNC.RECONVERGENT B0 ;  /* 0x0000000000007941 */ /* 0x000fea0003800200 */
.L_x_10109:
[----:B------:R-:W-:-:S04]  /*2700*/  UIADD3 UR4, UPT, UPT, UR4, 0x1, URZ ;  /* 0x0000000104047890 */ /* 0x000fc8000fffe0ff */
[----:B------:R-:W-:-:S09]  /*2710*/  UISETP.GE.AND UP0, UPT, UR4, UR11, UPT ;  /* 0x0000000b0400728c */ /* 0x000fd2000bf06270 */
[----:B------:R-:W-:Y:S05]  /*2720*/  BRA.U !UP0, `(.L_x_10111) ;  /* 0xffffffed087c7547 */ /* 0x000fea000b83ffff */
.L_x_10097:
[----:B------:R-:W-:Y:S01]  /*2730*/  BAR.SYNC.DEFER_BLOCKING 0x0 ;  /* 0x0000000000007b1d */ /* 0x000fe20000010000 */
[----:B------:R-:W-:Y:S01]  /*2740*/  HFMA2 R51, -RZ, RZ, 0, 0 ;  /* 0x00000000ff337431 */ /* 0x000fe200000001ff */
[----:B------:R-:W-:Y:S02]  /*2750*/  MOV R50, R66 ;  /* 0x0000004200327202 */ /* 0x000fe40000000f00 */
[----:B------:R-:W-:-:S04]  /*2760*/  IADD3 R10, P1, PT, R10, -0x200, RZ ;  /* 0xfffffe000a0a7810 */ /* 0x000fc80007f3e0ff */
[----:B----4-:R-:W2:Y:S01]  /*2770*/  LDC.64 R52, c[0x0][0x4f8] ;  /* 0x00013e00ff347b82 */ /* 0x010ea20000000a00 */
[----:B------:R-:W4:Y:S01]  /*2780*/  LDCU.64 UR4, c[0x0][0x500] ;  /* 0x0000a000ff0477ac */ /* 0x000f220008000a00 */
        /* <DEDUP_REMOVED lines=8> */
[----:B------:R5:W-:Y:S01]  /*2810*/  STS.128 [R22], R44 ;  /* 0x0000002c16007388 */ /* 0x000be20000000c00 */
[----:B------:R-:W-:-:S03]  /*2820*/  NOP ;  /* 0x0000000000007918 */ /* 0x000fc60000000000 */
[----:B------:R-:W0:Y:S01]  /*2830*/  LDS.128 R36, [R22] ;  /* 0x0000000016247984 */ /* 0x000e220000000c00 */
[----:B--2---:R-:W-:-:S04]  /*2840*/  IMAD.WIDE.U32 R48, R52, UR18, R50 ;  /* 0x0000001234307c25 */ /* 0x004fc8000f8e0032 */
[----:B------:R-:W-:Y:S02]  /*2850*/  IMAD R49, R53, UR18, R49 ;  /* 0x0000001235317c24 */ /* 0x000fe4000f8e0231 */
[----:B------:R-:W2:Y:S01]  /*2860*/  LDC.64 R52, c[0x0][0x518] ;  /* 0x00014600ff347b82 */ /* 0x000ea20000000a00 */
[----:B----4-:R-:W-:-:S04]  /*2870*/  IMAD.WIDE.U32 R48, R73, UR4, R48 ;  /* 0x0000000449307c25 */ /* 0x010fc8000f8e0030 */
[----:B------:R-:W-:Y:S01]  /*2880*/  IMAD R3, R73, UR5, R49 ;  /* 0x0000000549037c24 */ /* 0x000fe2000f8e0231 */
[C---:B-----5:R-:W-:Y:S01]  /*2890*/  LEA R44, P0, R48.reuse, R54, 0x2 ;  /* 0x00000036302c7211 */ /* 0x060fe200078010ff */
[----:B------:R-:W4:Y:S03]  /*28a0*/  LDCU.64 UR4, c[0x0][0x520] ;  /* 0x0000a400ff0477ac */ /* 0x000f260008000a00 */
[----:B------:R-:W-:Y:S02]  /*28b0*/  LEA.HI.X R45, R48, R55, R3, 0x2, P0 ;  /* 0x00000037302d7211 */ /* 0x000fe400000f1403 */
[----:B------:R-:W5:Y:S01]  /*28c0*/  LDC.64 R54, c[0x0][0x560] ;  /* 0x00015800ff367b82 */ /* 0x000f620000000a00 */
[----:B------:R-:W-:-:S04]  /*28d0*/  IMAD.WIDE.U32 R48, R30, 0x10, R44 ;  /* 0x000000101e307825 */ /* 0x000fc800078e002c */
[----:B--2---:R-:W-:-:S04]  /*28e0*/  IMAD.WIDE.U32 R50, R52, UR18, R50 ;  /* 0x0000001234327c25 */ /* 0x004fc8000f8e0032 */
[----:B------:R-:W-:Y:S02]  /*28f0*/  IMAD R51, R53, UR18, R51 ;  /* 0x0000001235337c24 */ /* 0x000fe4000f8e0233 */
[C---:B----4-:R-:W-:Y:S01]  /*2900*/  IMAD.WIDE.U32 R50, R73.reuse, UR4, R50 ;  /* 0x0000000449327c25 */ /* 0x050fe2000f8e0032 */
[----:B0-----:R5:W-:Y:S03]  /*2910*/  STG.E.128 desc[UR16][R48.64], R36 ;  /* 0x0000002430007986 */ /* 0x001be6000c101d10 */
[----:B------:R-:W-:Y:S01]  /*2920*/  IMAD R3, R73, UR5, R51 ;  /* 0x0000000549037c24 */ /* 0x000fe2000f8e0233 */
[----:B------:R-:W-:Y:S01]  /*2930*/  BAR.SYNC.DEFER_BLOCKING 0x0 ;  /* 0x0000000000007b1d */ /* 0x000fe20000010000 */
[----:B-----5:R-:W-:-:S04]  /*2940*/  LEA R36, P0, R50, R54, 0x2 ;  /* 0x0000003632247211 */ /* 0x020fc800078010ff */
[----:B------:R-:W-:Y:S02]  /*2950*/  LEA.HI.X R37, R50, R55, R3, 0x2, P0 ;  /* 0x0000003732257211 */ /* 0x000fe400000f1403 */
[----:B------:R-:W-:Y:S02]  /*2960*/  ISETP.GT.AND P0, PT, R7, 0x1, PT ;  /* 0x000000010700780c */ /* 0x000fe40003f04270 */
[----:B------:R-:W-:Y:S01]  /*2970*/  MOV R7, R68 ;  /* 0x0000004400077202 */ /* 0x000fe20000000f00 */
[----:B------:R-:W-:Y:S01]  /*2980*/  IMAD.WIDE.U32 R36, R30, 0x10, R36 ;  /* 0x000000101e247825 */ /* 0x000fe200078e0024 */
[----:B------:R0:W-:Y:S01]  /*2990*/  STS.128 [R22], R40 ;  /* 0x0000002816007388 */ /* 0x0001e20000000c00 */
[----:B------:R-:W-:-:S03]  /*29a0*/  NOP ;  /* 0x0000000000007918 */ /* 0x000fc60000000000 */
[----:B------:R-:W2:Y:S01]  /*29b0*/  LDS.128 R44, [R22] ;  /* 0x00000000162c7984 */ /* 0x000ea20000000c00 */
[----:B0-----:R-:W-:-:S04]  /*29c0*/  FADD.FTZ R40, R21, R40 ;  /* 0x0000002815287221 */ /* 0x001fc80000010000 */
[----:B------:R-:W-:-:S04]  /*29d0*/  FADD.FTZ R41, R40, R41 ;  /* 0x0000002928297221 */ /* 0x000fc80000010000 */
[----:B------:R-:W-:-:S04]  /*29e0*/  FADD.FTZ R42, R41, R42 ;  /* 0x0000002a292a7221 */ /* 0x000fc80000010000 */
[----:B------:R-:W-:Y:S01]  /*29f0*/  FADD.FTZ R21, R42, R43 ;  /* 0x0000002b2a157221 */ /* 0x000fe20000010000 */
[----:B--2---:R0:W-:Y:S01]  /*2a00*/  STG.E.128 desc[UR16][R36.64], R44 ;  /* 0x0000002c24007986 */ /* 0x0041e2000c101d10 */
[----:B------:R-:W-:Y:S05]  /*2a10*/  @P0 BRA `(.L_x_10112) ;  /* 0xffffffdc00c40947 */ /* 0x000fea000383ffff */
.L_x_10095:
[----:B------:R-:W2:Y:S01]  /*2a20*/  LDC.64 R6, c[0x0][0x548] ;  /* 0x00015200ff067b82 */ /* 0x000ea20000000a00 */
[----:B------:R-:W4:Y:S01]  /*2a30*/  S2R R12, SR_TID.X ;  /* 0x00000000000c7919 */ /* 0x000f220000002100 */
[----:B------:R-:W4:Y:S06]  /*2a40*/  LDCU UR7, c[0x0][0x38c] ;  /* 0x00007180ff0777ac */ /* 0x000f2c0008000800 */
[----:B------:R-:W1:Y:S01]  /*2a50*/  LDC.64 R8, c[0x0][0x568] ;  /* 0x00015a00ff087b82 */ /* 0x000e620000000a00 */
[----:B--2---:R-:W-:-:S04]  /*2a60*/  ISETP.NE.U32.AND P1, PT, R6, RZ, PT ;  /* 0x000000ff0600720c */ /* 0x004fc80003f25070 */
[----:B------:R-:W-:Y:S02]  /*2a70*/  ISETP.NE.AND.EX P1, PT, R7, RZ, PT, P1 ;  /* 0x000000ff0700720c */ /* 0x000fe40003f25310 */
[----:B-1----:R-:W-:Y:S02]  /*2a80*/  ISETP.NE.U32.AND P0, PT, R8, RZ, PT ;  /* 0x000000ff0800720c */ /* 0x002fe40003f05070 */
[----:B----4-:R-:W-:Y:S02]  /*2a90*/  ISETP.GE.AND P2, PT, R12, UR7, PT ;  /* 0x000000070c007c0c */ /* 0x010fe4000bf46270 */
[----:B------:R-:W-:-:S07]  /*2aa0*/  ISETP.NE.AND.EX P0, PT, R9, RZ, PT, P0 ;  /* 0x000000ff0900720c */ /* 0x000fce0003f05300 */
[----:B------:R-:W-:Y:S06]  /*2ab0*/  @!P1 BRA `(.L_x_10113) ;  /* 0x0000000000649947 */ /* 0x000fec0003800000 */
[----:B------:R-:W1:Y:S01]  /*2ac0*/  SHFL.DOWN P1, R0, R23, 0x1, 0x1f ;  /* 0x08201f0017007f89 */ /* 0x000e620000020000 */
        /* <DEDUP_REMOVED lines=9> */
[----:B---3--:R-:W1:Y:S01]  /*2b60*/  SHFL.DOWN P1, R2, R3, 0x4, 0x1f ;  /* 0x08801f0003027f89 */ /* 0x008e620000020000 */
        /* <DEDUP_REMOVED lines=13> */
.L_x_10114:
[----:B------:R-:W-:Y:S05]  /*2c40*/  BSYNC.RECONVERGENT B0 ;  /* 0x0000000000007941 */ /* 0x000fea0003800200 */
.L_x_10113:
[----:B------:R-:W-:Y:S05]  /*2c50*/  @!P0 BRA `(.L_x_10115) ;  /* 0x0000000000688947 */ /* 0x000fea0003800000 */
[----:B------:R-:W-:Y:S06]  /*2c60*/  BAR.SYNC.DEFER_BLOCKING 0x0 ;  /* 0x0000000000007b1d */ /* 0x000fec0000010000 */
[----:B------:R-:W-:Y:S01]  /*2c70*/  BSSY.RECONVERGENT B0, `(.L_x_10115) ;  /* 0x0000018000007945 */ /* 0x000fe20003800200 */
[----:B------:R-:W4:Y:S01]  /*2c80*/  SHFL.DOWN P0, R0, R21, 0x1, 0x1f ;  /* 0x08201f0015007f89 */ /* 0x000f220000000000 */
[----:B-12---:R-:W1:Y:S01]  /*2c90*/  S2R R4, SR_LANEID ;  /* 0x0000000000047919 */ /* 0x006e620000000000 */
[----:B------:R-:W2:Y:S01]  /*2ca0*/  S2R R6, SR_TID.X ;  /* 0x0000000000067919 */ /* 0x000ea20000002100 */
[----:B----4-:R-:W-:-:S05]  /*2cb0*/  @P0 FADD R0, R0, R21 ;  /* 0x0000001500000221 */ /* 0x010fca0000000000 */
[----:B------:R-:W4:Y:S01]  /*2cc0*/  SHFL.DOWN P0, R3, R0, 0x2, 0x1f ;  /* 0x08401f0000037f89 */ /* 0x000f220000000000 */
[----:B-1----:R-:W-:-:S13]  /*2cd0*/  ISETP.NE.AND P1, PT, R4, RZ, PT ;  /* 0x000000ff0400720c */ /* 0x002fda0003f25270 */
[----:B------:R-:W1:Y:S01]  /*2ce0*/  @!P1 S2R R7, SR_CgaCtaId ;  /* 0x0000000000079919 */ /* 0x000e620000008800 */
[----:B----4-:R-:W-:Y:S01]  /*2cf0*/  @P0 FADD R3, R0, R3 ;  /* 0x0000000300030221 */ /* 0x010fe20000000000 */
[----:B------:R-:W-:-:S04]  /*2d00*/  @!P1 MOV R0, 0x400 ;  /* 0x0000040000009802 */ /* 0x000fc80000000f00 */
[----:B---3--:R-:W3:Y:S01]  /*2d10*/  SHFL.DOWN P0, R2, R3, 0x4, 0x1f ;  /* 0x08801f0003027f89 */ /* 0x008ee20000000000 */
        /* <DEDUP_REMOVED lines=13> */
.L_x_10116:
[----:B------:R-:W-:Y:S05]  /*2df0*/  BSYNC.RECONVERGENT B0 ;  /* 0x0000000000007941 */ /* 0x000fea0003800200 */
.L_x_10115:
[----:B------:R-:W-:Y:S05]  /*2e00*/  @P2 EXIT ;  /* 0x000000000000294d */ /* 0x000fea0003800000 */
[----:B------:R-:W4:Y:S01]  /*2e10*/  S2UR UR5, SR_CgaCtaId ;  /* 0x00000000000579c3 */ /* 0x000f220000008800 */
[----:B------:R-:W-:Y:S01]  /*2e20*/  BSSY.RECONVERGENT B0, `(.L_x_10117) ;  /* 0x000001f000007945 */ /* 0x000fe20003800200 */
[----:B-1----:R-:W-:Y:S01]  /*2e30*/  MOV R11, R12 ;  /* 0x0000000c000b7202 */ /* 0x002fe20000000f00 */
[----:B------:R-:W-:Y:S01]  /*2e40*/  UMOV UR4, 0x400 ;  /* 0x0000040000047882 */ /* 0x000fe20000000000 */
[----:B------:R-:W1:Y:S01]  /*2e50*/  LDCU UR6, c[0x0][0x360] ;  /* 0x00006c00ff0677ac */ /* 0x000e620008000800 */
[----:B------:R-:W0:Y:S01]  /*2e60*/  LDCU.64 UR8, c[0x0][0x4b0] ;  /* 0x00009600ff0877ac */ /* 0x000e220008000a00 */
[----:B------:R-:W0:Y:S01]  /*2e70*/  LDCU.64 UR10, c[0x0][0x4d0] ;  /* 0x00009a00ff0a77ac */ /* 0x000e220008000a00 */
[----:B------:R-:W0:Y:S01]  /*2e80*/  LDCU.128 UR12, c[0x0][0x530] ;  /* 0x0000a600ff0c77ac */ /* 0x000e220008000c00 */
[----:B-1--4-:R-:W-:-:S12]  /*2e90*/  ULEA UR4, UR5, UR4, 0x18 ;  /* 0x0000000405047291 */ /* 0x012fd8000f8ec0ff */
.L_x_10118:
[----:B------:R-:W-:Y:S02]  /*2ea0*/  LEA R0, R11, UR4, 0x2 ;  /* 0x000000040b007c11 */ /* 0x000fe4000f8e10ff */
[----:B--23--:R-:W-:Y:S02]  /*2eb0*/  SHF.R.S32.HI R2, RZ, 0x1f, R11 ;  /* 0x0000001fff027819 */ /* 0x00cfe4000001140b */
[----:B------:R-:W-:Y:S01]  /*2ec0*/  MOV R68, R24 ;  /* 0x0000001800447202 */ /* 0x000fe20000000f00 */
[----:B-1----:R-:W1:Y:S01]  /*2ed0*/  LDS R13, [R0+0x16c8] ;  /* 0x0016c800000d7984 */ /* 0x002e620000000800 */
        /* <DEDUP_REMOVED lines=20> */
.L_x_10117:
[----:B------:R-:W-:Y:S05]  /*3020*/  EXIT ;  /* 0x000000000000794d */ /* 0x000fea0003800000 */
.L_x_10119:
        /* <DEDUP_REMOVED lines=13> */
.L_x_10558:


//--------------------- .text._Z25selective_scan_bwd_kernelI32Selective_Scan_bwd_kernel_traitsILi32ELi4ELb1ELb0ELb1ELb1ELb0EffEEv12SSMParamsBwd --------------------------
	.section	.text._Z25selective_scan_bwd_kernelI32Selective_Scan_bwd_kernel_traitsILi32ELi4ELb1ELb0ELb1ELb1ELb0EffEEv12SSMParamsBwd,"ax",@progbits
	.align	128
        .global         _Z25selective_scan_bwd_kernelI32Selective_Scan_bwd_kernel_traitsILi32ELi4ELb1ELb0ELb1ELb1ELb0EffEEv12SSMParamsBwd
        .type           _Z25selective_scan_bwd_kernelI32Selective_Scan_bwd_kernel_traitsILi32ELi4ELb1ELb0ELb1ELb1ELb0EffEEv12SSMParamsBwd,@function
        .size           _Z25selective_scan_bwd_kernelI32Selective_Scan_bwd_kernel_traitsILi32ELi4ELb1ELb0ELb1ELb1ELb0EffEEv12SSMParamsBwd,(.L_x_10559 - _Z25selective_scan_bwd_kernelI32Selective_Scan_bwd_kernel_traitsILi32ELi4ELb1ELb0ELb1ELb1ELb0EffEEv12SSMParamsBwd)
        .other          _Z25selective_scan_bwd_kernelI32Selective_Scan_bwd_kernel_traitsILi32ELi4ELb1ELb0ELb1ELb1ELb0EffEEv12SSMParamsBwd,@"STO_CUDA_ENTRY STV_DEFAULT"
_Z25selective_scan_bwd_kernelI32Selective_Scan_bwd_kernel_traitsILi32ELi4ELb1ELb0ELb1ELb1ELb0EffEEv12SSMParamsBwd:
.text._Z25selective_scan_bwd_kernelI32Selective_Scan_bwd_kernel_traitsILi32ELi4ELb1ELb0ELb1ELb1ELb0EffEEv12SSMParamsBwd:
        /* <DEDUP_REMOVED lines=64> */
[----:B------:R-:W-:Y:S01]  /*0400*/  ISETP.NE.AND P2, PT, R8, RZ, PT ;  /* 0x000000ff0800720c */ /* 0x000fe20003f45270 */
[----:B------:R-:W4:Y:S01]  /*0410*/  @P0 LDC.64 R6, c[0x0][0x480] ;  /* 0x00012000ff060b82 */ /* 0x000f220000000a00 */
[----:B------:R-:W-:-:S04]  /*0420*/  @P1 IADD3 R0, PT, PT, R0, 0x1, RZ ;  /* 0x0000000100001810 */ /* 0x000fc80007ffe0ff */
[----:B------:R-:W-:Y:S01]  /*0430*/  MOV R23, R0 ;  /* 0x0000000000177202 */ /* 0x000fe20000000f00 */
[----:B---3--:R-:W-:Y:S01]  /*0440*/  @P0 IMAD R0, R10, UR18, R13 ;  /* 0x000000120a000c24 */ /* 0x008fe2000f8e020d */
[----:B------:R-:W-:-:S03]  /*0450*/  LEA R9, R19, 0xffffff80, 0x7 ;  /* 0xffffff8013097811 */ /* 0x000fc600078e38ff */
[----:B------:R-:W-:Y:S01]  /*0460*/  @!P3 IADD3 R23, PT, PT, -R23, RZ, RZ ;  /* 0x000000ff1717b210 */ /* 0x000fe20007ffe1ff */
[----:B------:R-:W-:Y:S01]  /*0470*/  @P0 IMAD R0, R0, R19, RZ ;  /* 0x0000001300000224 */ /* 0x000fe200078e02ff */
[----:B------:R-:W-:Y:S01]  /*0480*/  @!P2 LOP3.LUT R23, RZ, R8, RZ, 0x33, !PT ;  /* 0x00000008ff17a212 */ /* 0x000fe200078e33ff */
[----:B-1----:R-:W-:Y:S01]  /*0490*/  UIMAD.WIDE.U32 UR4, UR18, UR8, URZ ;  /* 0x00000008120472a5 */ /* 0x002fe2000f8e00ff */
[----:B------:R-:W-:Y:S01]  /*04a0*/  ISETP.GE.AND P1, PT, R19, 0x1, PT ;  /* 0x000000011300780c */ /* 0x000fe20003f26270 */
[----:B--2---:R-:W-:Y:S01]  /*04b0*/  @P0 IMAD R3, R0, R21, RZ ;  /* 0x0000001500030224 */ /* 0x004fe200078e02ff */
[----:B------:R-:W1:Y:S01]  /*04c0*/  LDC.64 R18, c[0x0][0x4a8] ;  /* 0x00012a00ff127b82 */ /* 0x000e620000000a00 */
[----:B------:R-:W-:Y:S01]  /*04d0*/  MOV R4, UR6 ;  /* 0x0000000600047c02 */ /* 0x000fe20008000f00 */
[----:B0-----:R-:W-:Y:S01]  /*04e0*/  UIMAD.WIDE.U32 UR6, UR18, UR10, URZ ;  /* 0x0000000a120672a5 */ /* 0x001fe2000f8e00ff */
[----:B------:R-:W-:Y:S01]  /*04f0*/  SHF.R.S32.HI R21, RZ, 0x1f, R23 ;  /* 0x0000001fff157819 */ /* 0x000fe20000011417 */
[----:B------:R-:W-:Y:S01]  /*0500*/  UIMAD UR5, UR18, UR9, UR5 ;  /* 0x00000009120572a4 */ /* 0x000fe2000f8e0205 */
[----:B------:R-:W0:Y:S01]  /*0510*/  LDCU.64 UR8, c[0x0][0x4c8] ;  /* 0x00009900ff0877ac */ /* 0x000e220008000a00 */
[----:B------:R-:W-:Y:S01]  /*0520*/  IMAD.WIDE.U32 R4, R13, UR14, R4 ;  /* 0x0000000e0d047c25 */ /* 0x000fe2000f8e0004 */
[----:B------:R-:W-:Y:S01]  /*0530*/  CS2R R46, SRZ ;  /* 0x00000000002e7805 */ /* 0x000fe2000001ff00 */
[----:B------:R-:W-:-:S02]  /*0540*/  UIMAD UR7, UR18, UR11, UR7 ;  /* 0x0000000b120772a4 */ /* 0x000fc4000f8e0207 */
[----:B------:R-:W-:Y:S01]  /*0550*/  IMAD R0, R21, R16, RZ ;  /* 0x0000001015007224 */ /* 0x000fe200078e02ff */
[----:B------:R-:W-:Y:S01]  /*0560*/  IADD3 R81, P2, PT, R9, R2, RZ ;  /* 0x0000000209517210 */ /* 0x000fe20007f5e0ff */
[----:B----4-:R-:W-:Y:S01]  /*0570*/  @P0 IMAD.WIDE R46, R3, 0x8, R6 ;  /* 0x00000008032e0825 */ /* 0x010fe200078e0206 */
        /* <DEDUP_REMOVED lines=11> */
[----:B------:R-:W-:-:S02]  /*0630*/  IADD3.X R4, PT, PT, R0, R11, RZ, P3, !PT ;  /* 0x0000000b00047210 */ /* 0x000fc40001ffe4ff */
[----:B------:R-:W-:Y:S02]  /*0640*/  LEA R70, P2, R83, R70, 0x2 ;  /* 0x0000004653467211 */ /* 0x000fe400078410ff */
[----:B------:R-:W-:Y:S01]  /*0650*/  IADD3 R7, PT, PT, R5, R7, RZ ;  /* 0x0000000705077210 */ /* 0x000fe20007ffe0ff */
[----:B0-----:R-:W-:Y:S01]  /*0660*/  IMAD.WIDE.U32 R44, R13, UR8, RZ ;  /* 0x000000080d2c7c25 */ /* 0x001fe2000f8e00ff */
[----:B------:R-:W-:Y:S02]  /*0670*/  LEA.HI.X R81, R81, R69, R6, 0x2, P0 ;  /* 0x0000004551517211 */ /* 0x000fe400000f1406 */
[----:B------:R-:W-:Y:S02]  /*0680*/  IADD3.X R85, PT, PT, R0, R85, RZ, P4, !PT ;  /* 0x0000005500557210 */ /* 0x000fe400027fe4ff */
[----:B------:R-:W-:Y:S02]  /*0690*/  LEA R72, P0, R2, R72, 0x2 ;  /* 0x0000004802487211 */ /* 0x000fe400078010ff */
[----:B------:R-:W-:Y:S01]  /*06a0*/  LEA.HI.X R83, R83, R71, R4, 0x2, P2 ;  /* 0x0000004753537211 */ /* 0x000fe200010f1404 */
[----:B-1----:R-:W-:Y:S01]  /*06b0*/  IMAD.WIDE.U32 R42, R13, R18, RZ ;  /* 0x000000120d2a7225 */ /* 0x002fe200078e00ff */
[----:B------:R-:W-:-:S02]  /*06c0*/  IADD3.X R0, PT, PT, R0, R7, RZ, P5, !PT ;  /* 0x0000000700007210 */ /* 0x000fc40002ffe4ff */
        /* <DEDUP_REMOVED lines=16> */
[----:B------:R-:W1:Y:S01]  /*07d0*/  LDCU.64 UR8, c[0x0][0x3b8] ;  /* 0x00007700ff0877ac */ /* 0x000e620008000a00 */
[----:B------:R-:W4:Y:S01]  /*07e0*/  LDCU UR12, c[0x0][0x394] ;  /* 0x00007280ff0c77ac */ /* 0x000f220008000800 */
[----:B------:R-:W-:Y:S01]  /*07f0*/  UMOV UR4, 0x400 ;  /* 0x0000040000047882 */ /* 0x000fe20000000000 */
[----:B--2---:R-:W-:-:S02]  /*0800*/  IMAD R0, R21, UR10, RZ ;  /* 0x0000000a15007c24 */ /* 0x004fc4000f8e02ff */
[----:B---3--:R-:W-:Y:S01]  /*0810*/  IMAD.WIDE.U32 R38, R13, UR6, RZ ;  /* 0x000000060d267c25 */ /* 0x008fe2000f8e00ff */
[----:B-1----:R-:W-:-:S03]  /*0820*/  ULEA UR4, UR5, UR4, 0x18 ;  /* 0x0000000405047291 */ /* 0x002fc6000f8ec0ff */
[----:B------:R-:W-:-:S03]  /*0830*/  IMAD.WIDE.U32 R36, R13, UR8, RZ ;  /* 0x000000080d247c25 */ /* 0x000fc6000f8e00ff */
[----:B0-----:R-:W-:Y:S01]  /*0840*/  LEA R76, R40, UR4, 0x4 ;  /* 0x00000004284c7c11 */ /* 0x001fe2000f8e20ff */
[----:B----4-:R-:W-:Y:S01]  /*0850*/  IMAD.WIDE.U32 R2, R4, UR18, R40 ;  /* 0x0000001204027c25 */ /* 0x010fe2000f8e0028 */
[----:B------:R-:W-:Y:S02]  /*0860*/  MOV R78, UR12 ;  /* 0x0000000c004e7c02 */ /* 0x000fe40008000f00 */
[C---:B------:R-:W-:Y:S01]  /*0870*/  LOP3.LUT R80, R40.reuse, 0x1f, RZ, 0xc0, !PT ;  /* 0x0000001f28507812 */ /* 0x040fe200078ec0ff */
[----:B------:R-:W-:Y:S01]  /*0880*/  IMAD R3, R5, UR18, R3 ;  /* 0x0000001205037c24 */ /* 0x000fe2000f8e0203 */
[C---:B------:R-:W-:Y:S01]  /*0890*/  IADD3 R82, PT, PT, R40.reuse, 0x200, RZ ;  /* 0x0000020028527810 */ /* 0x040fe20007ffe0ff */
[C---:B------:R-:W-:Y:S01]  /*08a0*/  IMAD R5, R23.reuse, UR11, R0 ;  /* 0x0000000b17057c24 */ /* 0x040fe2000f8e0200 */
[----:B------:R-:W-:Y:S01]  /*08b0*/  LEA R84, R40, UR4, 0x2 ;  /* 0x0000000428547c11 */ /* 0x000fe2000f8e10ff */
[----:B------:R-:W-:Y:S01]  /*08c0*/  IMAD.WIDE.U32 R14, R23, UR10, R2 ;  /* 0x0000000a170e7c25 */ /* 0x000fe2000f8e0002 */
[----:B------:R-:W-:-:S03]  /*08d0*/  IADD3 R3, PT, PT, R76, 0x210, RZ ;  /* 0x000002104c037810 */ /* 0x000fc60007ffe0ff */
[----:B------:R-:W-:Y:S01]  /*08e0*/  IMAD R77, R13, UR7, R39 ;  /* 0x000000070d4d7c24 */ /* 0x000fe2000f8e0227 */
[----:B------:R-:W-:Y:S01]  /*08f0*/  IADD3 R88, PT, PT, R15, R5, RZ ;  /* 0x000000050f587210 */ /* 0x000fe20007ffe0ff */
[----:B------:R-:W-:Y:S02]  /*0900*/  IMAD R79, R13, UR9, R37 ;  /* 0x000000090d4f7c24 */ /* 0x000fe4000f8e0225 */
[----:B------:R-:W-:-:S07]  /*0910*/  IMAD R86, R40, -0xc, R3 ;  /* 0xfffffff428567824 */ /* 0x000fce00078e0203 */
.L_x_10144:
        /* <DEDUP_REMOVED lines=11> */
[----:B0-----:R-:W-:-:S06]  /*09d0*/  ULEA UR5, UR5, UR4, 0x18 ;  /* 0x0000000405057291 */ /* 0x001fcc000f8ec0ff */
[----:B-1----:R-:W-:-:S05]  /*09e0*/  LEA R89, R94, UR5, 0x4 ;  /* 0x000000055e597c11 */ /* 0x002fca000f8e20ff */
        /* <DEDUP_REMOVED lines=56> */
.L_x_10122:
[----:B------:R-:W-:Y:S05]  /*0d70*/  BSYNC.RECONVERGENT B0 ;  /* 0x0000000000007941 */ /* 0x000fea0003800200 */
.L_x_10121:
        /* <DEDUP_REMOVED lines=32> */
.L_x_10124:
[----:B------:R-:W-:Y:S05]  /*0f80*/  BSYNC.RECONVERGENT B0 ;  /* 0x0000000000007941 */ /* 0x000fea0003800200 */
.L_x_10123:
        /* <DEDUP_REMOVED lines=32> */
.L_x_10126:
[----:B------:R-:W-:Y:S05]  /*1190*/  BSYNC.RECONVERGENT B0 ;  /* 0x0000000000007941 */ /* 0x000fea0003800200 */
.L_x_10125:
        /* <DEDUP_REMOVED lines=32> */
.L_x_10128:
[----:B------:R-:W-:Y:S05]  /*13a0*/  BSYNC.RECONVERGENT B0 ;  /* 0x0000000000007941 */ /* 0x000fea0003800200 */
.L_x_10127:
[----:B------:R-:W2:Y:S01]  /*13b0*/  LDCU UR4, c[0x0][0x38c] ;  /* 0x00007180ff0477ac */ /* 0x000ea20008000800 */
[----:B-1----:R-:W-:Y:S01]  /*13c0*/  FFMA.FTZ R2, R20, R4, R73 ;  /* 0x0000000414027223 */ /* 0x002fe20000010049 */
[----:B------:R-:W-:Y:S02]  /*13d0*/  IADD3 R95, PT, PT, R78, -0x1, RZ ;  /* 0xffffffff4e5f7810 */ /* 0x000fe40007ffe0ff */
[----:B0-----:R-:W-:Y:S02]  /*13e0*/  CS2R R18, SRZ ;  /* 0x0000000000127805 */ /* 0x001fe4000001ff00 */
[----:B------:R-:W-:Y:S01]  /*13f0*/  CS2R R16, SRZ ;  /* 0x0000000000107805 */ /* 0x000fe2000001ff00 */
[----:B------:R-:W-:Y:S01]  /*1400*/  FFMA.FTZ R3, R21, R5, R2 ;  /* 0x0000000515037223 */ /* 0x000fe20000010002 */
[-C--:B------:R-:W-:Y:S01]  /*1410*/  FMUL.FTZ R24, R4, R66.reuse ;  /* 0x0000004204187220 */ /* 0x080fe20000410000 */
[-C--:B------:R-:W-:Y:S01]  /*1420*/  FMUL.FTZ R25, R5, R66.reuse ;  /* 0x0000004205197220 */ /* 0x080fe20000410000 */
[----:B------:R-:W-:Y:S01]  /*1430*/  FMUL.FTZ R26, R6, R66 ;  /* 0x00000042061a7220 */ /* 0x000fe20000410000 */
[----:B------:R-:W-:Y:S01]  /*1440*/  FFMA.FTZ R2, R22, R6, R3 ;  /* 0x0000000616027223 */ /* 0x000fe20000010003 */
[----:B------:R-:W-:-:S03]  /*1450*/  FMUL.FTZ R27, R7, R66 ;  /* 0x00000042071b7220 */ /* 0x000fc60000410000 */
[----:B------:R-:W-:Y:S01]  /*1460*/  FFMA.FTZ R73, R23, R7, R2 ;  /* 0x0000000717497223 */ /* 0x000fe20000010002 */
[----:B--2---:R-:W-:Y:S01]  /*1470*/  UISETP.GE.AND UP0, UPT, UR4, 0x1, UPT ;  /* 0x000000010400788c */ /* 0x004fe2000bf06270 */
[----:B------:R-:W-:Y:S08]  /*1480*/  BAR.SYNC.DEFER_BLOCKING 0x0 ;  /* 0x0000000000007b1d */ /* 0x000ff00000010000 */
[----:B------:R-:W-:Y:S05]  /*1490*/  BRA.U !UP0, `(.L_x_10129) ;  /* 0x0000001508007547 */ /* 0x000fea000b800000 */
[----:B------:R-:W0:Y:S01]  /*14a0*/  LDC.64 R50, c[0x0][0x440] ;  /* 0x00011000ff327b82 */ /* 0x000e220000000a00 */
[----:B------:R-:W-:Y:S01]  /*14b0*/  SHF.L.U32 R11, R95, 0x7, RZ ;  /* 0x000000075f0b7819 */ /* 0x000fe200000006ff */
[----:B------:R-:W-:Y:S01]  /*14c0*/  HFMA2 R19, -RZ, RZ, 0, 0 ;  /* 0x00000000ff137431 */ /* 0x000fe200000001ff */
[----:B------:R-:W-:Y:S01]  /*14d0*/  MOV R28, R74 ;  /* 0x0000004a001c7202 */ /* 0x000fe20000000f00 */
[----:B------:R-:W-:Y:S01]  /*14e0*/  FMUL.FTZ R3, R20, R97 ;  /* 0x0000006114037220 */ /* 0x000fe20000410000 */
[----:B------:R-:W-:Y:S01]  /*14f0*/  MOV R29, R87 ;  /* 0x00000057001d7202 */ /* 0x000fe20000000f00 */
[----:B------:R-:W-:Y:S01]  /*1500*/  FMUL.FTZ R8, R21, R96 ;  /* 0x0000006015087220 */ /* 0x000fe20000410000 */
[----:B------:R-:W-:Y:S01]  /*1510*/  ISETP.NE.AND P0, PT, R78, 0x1, PT ;  /* 0x000000014e00780c */ /* 0x000fe20003f05270 */
[----:B------:R-:W1:Y:S01]  /*1520*/  LDC.64 R52, c[0x0][0x448] ;  /* 0x00011200ff347b82 */ /* 0x000e620000000a00 */
[----:B------:R-:W-:Y:S01]  /*1530*/  SHF.L.U32 R12, R95, 0x8, RZ ;  /* 0x000000085f0c7819 */ /* 0x000fe200000006ff */
[----:B------:R-:W-:Y:S01]  /*1540*/  FMUL.FTZ R9, R22, R99 ;  /* 0x0000006316097220 */ /* 0x000fe20000410000 */
[----:B------:R-:W-:Y:S01]  /*1550*/  SHF.L.U32 R98, R78, 0x8, RZ ;  /* 0x000000084e627819 */ /* 0x000fe200000006ff */
[----:B------:R-:W-:Y:S01]  /*1560*/  FMUL.FTZ R10, R23, R0 ;  /* 0x00000000170a7220 */ /* 0x000fe20000410000 */
[----:B------:R-:W-:Y:S01]  /*1570*/  IADD3 R62, P2, PT, R11, R14, RZ ;  /* 0x0000000e0b3e7210 */ /* 0x000fe20007f5e0ff */
[C---:B------:R-:W-:Y:S01]  /*1580*/  IMAD.WIDE.U32 R64, R40.reuse, 0x10, R28 ;  /* 0x0000001028407825 */ /* 0x040fe200078e001c */
[----:B------:R-:W-:Y:S01]  /*1590*/  ISETP.NE.AND P1, PT, R40, RZ, PT ;  /* 0x000000ff2800720c */ /* 0x000fe20003f25270 */
[----:B------:R-:W2:Y:S01]  /*15a0*/  LDC.64 R54, c[0x0][0x3e0] ;  /* 0x0000f800ff367b82 */ /* 0x000ea20000000a00 */
[----:B------:R-:W-:Y:S01]  /*15b0*/  IADD3 R2, PT, PT, R78, -0x2, RZ ;  /* 0xfffffffe4e027810 */ /* 0x000fe20007ffe0ff */
[----:B------:R-:W3:Y:S01]  /*15c0*/  LDCU UR10, c[0x0][0x394] ;  /* 0x00007280ff0a77ac */ /* 0x000ee20008000800 */
[----:B------:R-:W-:-:S02]  /*15d0*/  ISETP.EQ.AND P0, PT, R40, RZ, P0 ;  /* 0x000000ff2800720c */ /* 0x000fc40000702270 */
[----:B------:R-:W-:Y:S01]  /*15e0*/  IADD3 R11, PT, PT, R11, R40, RZ ;  /* 0x000000280b0b7210 */ /* 0x000fe20007ffe0ff */
[----:B------:R-:W4:Y:S01]  /*15f0*/  LDCU UR11, c[0x0][0x38c] ;  /* 0x00007180ff0b77ac */ /* 0x000f220008000800 */
[----:B------:R-:W-:Y:S01]  /*1600*/  LOP3.LUT R12, R12, 0x100, RZ, 0xc0, !PT ;  /* 0x000001000c0c7812 */ /* 0x000fe200078ec0ff */
[----:B------:R-:W0:Y:S01]  /*1610*/  LDC.64 R56, c[0x0][0x3c0] ;  /* 0x0000f000ff387b82 */ /* 0x000e220000000a00 */
[----:B------:R-:W-:Y:S01]  /*1620*/  LOP3.LUT R98, R98, 0x100, RZ, 0xc0, !PT ;  /* 0x0000010062627812 */ /* 0x000fe200078ec0ff */
[----:B------:R-:W0:Y:S01]  /*1630*/  LDCU UR7, c[0x0][0x388] ;  /* 0x00007100ff0777ac */ /* 0x000e220008000800 */
[----:B------:R-:W-:Y:S01]  /*1640*/  IADD3.X R63, PT, PT, RZ, R88, RZ, P2, !PT ;  /* 0x00000058ff3f7210 */ /* 0x000fe200017fe4ff */
[----:B------:R-:W0:Y:S04]  /*1650*/  LDCU.64 UR8, c[0x0][0x540] ;  /* 0x0000a800ff0877ac */ /* 0x000e280008000a00 */
[----:B------:R-:W0:Y:S01]  /*1660*/  LDC.64 R58, c[0x0][0x3a8] ;  /* 0x0000ea00ff3a7b82 */ /* 0x000e220000000a00 */
[----:B------:R-:W-:-:S07]  /*1670*/  UMOV UR4, URZ ;  /* 0x000000ff00047c82 */ /* 0x000fce0008000000 */
[----:B---34-:R-:W0:Y:S02]  /*1680*/  LDC.64 R60, c[0x0][0x4f0] ;  /* 0x00013c00ff3c7b82 */ /* 0x018e240000000a00 */
.L_x_10143:
        /* <DEDUP_REMOVED lines=11> */
[----:B------:R0:W3:Y:S01]  /*1740*/  LDG.E R100, desc[UR16][R90.64] ;  /* 0x000000105a647981 */ /* 0x0000e2000c1e1900 */
[----:B------:R-:W-:Y:S02]  /*1750*/  MOV R28, R36 ;  /* 0x00000024001c7202 */ /* 0x000fe40000000f00 */
[----:B------:R-:W-:-:S03]  /*1760*/  MOV R29, R79 ;  /* 0x0000004f001d7202 */ /* 0x000fc60000000f00 */
[----:B------:R-:W-:-:S04]  /*1770*/  IMAD.WIDE.U32 R28, R56, UR4, R28 ;  /* 0x00000004381c7c25 */ /* 0x000fc8000f8e001c */
[----:B------:R-:W-:Y:S01]  /*1780*/  IMAD R29, R57, UR4, R29 ;  /* 0x00000004391d7c24 */ /* 0x000fe2000f8e021d */
[----:B-1----:R-:W-:-:S04]  /*1790*/  LEA R92, P2, R28, R52, 0x2 ;  /* 0x000000341c5c7211 */ /* 0x002fc800078410ff */
[----:B------:R-:W-:-:S05]  /*17a0*/  LEA.HI.X R93, R28, R53, R29, 0x2, P2 ;  /* 0x000000351c5d7211 */ /* 0x000fca00010f141d */
[----:B----4-:R-:W4:Y:S01]  /*17b0*/  LDG.E R92, desc[UR16][R92.64] ;  /* 0x000000105c5c7981 */ /* 0x010f22000c1e1900 */
        /* <DEDUP_REMOVED lines=9> */
[C---:B------:R-:W-:Y:S01]  /*1850*/  FMUL.FTZ R90, R101.reuse, R97 ;  /* 0x00000061655a7220 */ /* 0x040fe20000410000 */
[C---:B------:R-:W-:Y:S01]  /*1860*/  FMUL.FTZ R103, R101.reuse, R96 ;  /* 0x0000006065677220 */ /* 0x040fe20000410000 */
[C---:B------:R-:W-:Y:S01]  /*1870*/  FMUL.FTZ R104, R101.reuse, R99 ;  /* 0x0000006365687220 */ /* 0x040fe20000410000 */
        /* <DEDUP_REMOVED lines=23> */
.L_x_10131:
[----:B------:R0:W1:Y:S02]  /*19f0*/  LDS R110, [R84+0xe4c] ;  /* 0x000e4c00546e7984 */ /* 0x0000640000000800 */
.L_x_10132:
[----:B------:R-:W-:Y:S05]  /*1a00*/  BSYNC.RECONVERGENT B0 ;  /* 0x0000000000007941 */ /* 0x000fea0003800200 */
.L_x_10130:
[----:B------:R-:W5:Y:S01]  /*1a10*/  @P0 LDC R33, c[0x0][0x38c] ;  /* 0x0000e300ff210b82 */ /* 0x000f620000000800 */
[----:B------:R-:W-:Y:S01]  /*1a20*/  MOV R34, RZ ;  /* 0x000000ff00227202 */ /* 0x000fe20000000f00 */
[----:B-----5:R-:W-:-:S04]  /*1a30*/  @P0 IMAD R33, R2, R33, UR4 ;  /* 0x0000000402210e24 */ /* 0x020fc8000f8e0221 */
[----:B--2---:R-:W-:-:S05]  /*1a40*/  @P0 IMAD.WIDE R32, R33, 0x8, R46 ;  /* 0x0000000821200825 */ /* 0x004fca00078e022e */
[----:B------:R2:W5:Y:S01]  /*1a50*/  @P0 LDG.E R34, desc[UR16][R32.64+0x4] ;  /* 0x0000041020220981 */ /* 0x000562000c1e1900 */
[----:B------:R-:W-:Y:S01]  /*1a60*/  FFMA.FTZ R35, R3, R103, R8 ;  /* 0x0000006703237223 */ /* 0x000fe20000010008 */
[C---:B-1-34-:R-:W-:Y:S01]  /*1a70*/  FMUL.FTZ R91, R107.reuse, R110 ;  /* 0x0000006e6b5b7220 */ /* 0x05afe20000410000 */
[C---:B------:R-:W-:Y:S01]  /*1a80*/  FFMA.FTZ R105, R107.reuse, R93, R108 ;  /* 0x0000005d6b697223 */ /* 0x040fe2000001006c */
[----:B------:R-:W-:Y:S01]  /*1a90*/  ISETP.NE.AND P2, PT, R80, 0x1f, PT ;  /* 0x0000001f5000780c */ /* 0x000fe20003f45270 */
[C---:B------:R-:W-:Y:S01]  /*1aa0*/  FFMA.FTZ R35, R104.reuse, R35, R9 ;  /* 0x0000002368237223 */ /* 0x040fe20000010009 */
[C---:B------:R-:W-:Y:S01]  /*1ab0*/  FMUL.FTZ R112, R104.reuse, R91 ;  /* 0x0000005b68707220 */ /* 0x040fe20000410000 */
[----:B------:R-:W-:Y:S01]  /*1ac0*/  FFMA.FTZ R91, R104, R105, R101 ;  /* 0x00000069685b7223 */ /* 0x000fe20000010065 */
[----:B------:R-:W-:Y:S01]  /*1ad0*/  ISETP.GE.AND P1, PT, R94, 0x1, PT ;  /* 0x000000015e00780c */ /* 0x000fe20003f26270 */
[----:B------:R-:W-:Y:S01]  /*1ae0*/  FFMA.FTZ R106, R107, R35, R10 ;  /* 0x000000236b6a7223 */ /* 0x000fe2000001000a */
[C---:B------:R-:W-:Y:S01]  /*1af0*/  FMUL.FTZ R35, R103.reuse, R112 ;  /* 0x0000007067237220 */ /* 0x040fe20000410000 */
[----:B--2---:R-:W-:Y:S01]  /*1b00*/  FMUL.FTZ R33, R90, R103 ;  /* 0x000000675a217220 */ /* 0x004fe20000410000 */
[----:B------:R-:W-:Y:S01]  /*1b10*/  FFMA.FTZ R112, R103, R91, R102 ;  /* 0x0000005b67707223 */ /* 0x000fe20000010066 */
[----:B------:R-:W1:Y:S01]  /*1b20*/  S2UR UR6, SR_CgaCtaId ;  /* 0x00000000000679c3 */ /* 0x000e620000008800 */
[----:B------:R-:W2:Y:S01]  /*1b30*/  SHFL.UP PT, R105, R106, 0x1, RZ ;  /* 0x042000006a697989 */ /* 0x000ea200000e00ff */
[----:B------:R-:W-:Y:S01]  /*1b40*/  FMUL.FTZ R32, R104, R33 ;  /* 0x0000002168207220 */ /* 0x000fe20000410000 */
[----:B------:R-:W-:Y:S01]  /*1b50*/  UMOV UR5, 0x400 ;  /* 0x0000040000057882 */ /* 0x000fe20000000000 */
[----:B------:R-:W-:Y:S01]  /*1b60*/  ISETP.NE.AND P3, PT, R40, 0x1f, PT ;  /* 0x0000001f2800780c */ /* 0x000fe20003f65270 */
[----:B------:R-:W3:Y:S01]  /*1b70*/  SHFL.DOWN PT, R114, R35, 0x1, 0x1f ;  /* 0x08201f0023727f89 */ /* 0x000ee200000e0000 */
[----:B------:R-:W-:Y:S01]  /*1b80*/  FMUL.FTZ R91, R107, R32 ;  /* 0x000000206b5b7220 */ /* 0x000fe20000410000 */
[----:B------:R-:W-:Y:S02]  /*1b90*/  BSSY.RECONVERGENT B0, `(.L_x_10133) ;  /* 0x000007e000007945 */ /* 0x000fe40003800200 */
[----:B------:R-:W4:Y:S04]  /*1ba0*/  SHFL.DOWN PT, R109, R112, 0x1, 0x1f ;  /* 0x08201f00706d7f89 */ /* 0x000f2800000e0000 */
[----:B------:R-:W0:Y:S01]  /*1bb0*/  SHFL.UP PT, R32, R91, 0x1, RZ ;  /* 0x042000005b207989 */ /* 0x000e2200000e00ff */
[----:B-1----:R-:W-:Y:S01]  /*1bc0*/  ULEA UR5, UR6, UR5, 0x18 ;  /* 0x0000000506057291 */ /* 0x002fe2000f8ec0ff */
[----:B--2---:R-:W-:-:S03]  /*1bd0*/  FFMA.FTZ R105, R91, R105, R106 ;  /* 0x000000695b697223 */ /* 0x004fc6000001006a */
[----:B------:R-:W-:Y:S02]  /*1be0*/  ULEA UR6, UR4, UR5, 0x3 ;  /* 0x0000000504067291 */ /* 0x000fe4000f8e18ff */
[----:B------:R-:W-:Y:S01]  /*1bf0*/  FSEL R106, R106, R105, !P1 ;  /* 0x000000696a6a7208 */ /* 0x000fe20004800000 */
[----:B---3--:R-:W-:Y:S01]  /*1c00*/  @P2 FMUL.FTZ R105, R114, R35 ;  /* 0x0000002372692220 */ /* 0x008fe20000410000 */
[----:B----4-:R-:W-:-:S03]  /*1c10*/  @P2 FFMA.FTZ R112, R35, R109, R112 ;  /* 0x0000006d23702223 */ /* 0x010fc60000010070 */
[----:B------:R-:W1:Y:S01]  /*1c20*/  SHFL.UP PT, R33, R106, 0x2, RZ ;  /* 0x044000006a217989 */ /* 0x000e6200000e00ff */
[----:B------:R-:W-:Y:S01]  /*1c30*/  @P2 MOV R35, R105 ;  /* 0x0000006900232202 */ /* 0x000fe20000000f00 */
[----:B0-----:R-:W-:Y:S01]  /*1c40*/  @P1 FMUL.FTZ R91, R91, R32 ;  /* 0x000000205b5b1220 */ /* 0x001fe20000410000 */
[----:B------:R-:W-:Y:S01]  /*1c50*/  ISETP.GT.U32.AND P2, PT, R80, 0x1d, PT ;  /* 0x0000001d5000780c */ /* 0x000fe20003f44070 */
[----:B------:R-:W0:Y:S01]  /*1c60*/  SHFL.DOWN PT, R109, R112, 0x2, 0x1f ;  /* 0x08401f00706d7f89 */ /* 0x000e2200000e0000 */
[----:B------:R-:W-:-:S03]  /*1c70*/  ISETP.GE.AND P1, PT, R94, 0x2, PT ;  /* 0x000000025e00780c */ /* 0x000fc60003f26270 */
[----:B------:R-:W2:Y:S04]  /*1c80*/  SHFL.DOWN PT, R116, R35, 0x2, 0x1f ;  /* 0x08401f0023747f89 */ /* 0x000ea800000e0000 */
[----:B------:R-:W3:Y:S01]  /*1c90*/  SHFL.UP PT, R32, R91, 0x2, RZ ;  /* 0x044000005b207989 */ /* 0x000ee200000e00ff */
[----:B-1----:R-:W-:-:S03]  /*1ca0*/  FFMA.FTZ R33, R91, R33, R106 ;  /* 0x000000215b217223 */ /* 0x002fc6000001006a */
[C---:B0-----:R-:W-:Y:S02]  /*1cb0*/  @!P2 FFMA.FTZ R112, R35.reuse, R109, R112 ;  /* 0x0000006d2370a223 */ /* 0x041fe40000010070 */
[----:B------:R-:W-:Y:S01]  /*1cc0*/  FSEL R114, R106, R33, !P1 ;  /* 0x000000216a727208 */ /* 0x000fe20004800000 */
[----:B--2---:R-:W-:Y:S02]  /*1cd0*/  @!P2 FMUL.FTZ R105, R35, R116 ;  /* 0x000000742369a220 */ /* 0x004fe40000410000 */
        /* <DEDUP_REMOVED lines=9> */
[C---:B-1----:R-:W-:Y:S01]  /*1d70*/  FFMA.FTZ R33, R91.reuse, R33, R114 ;  /* 0x000000215b217223 */ /* 0x042fe20000010072 */
[----:B--2---:R-:W-:-:S04]  /*1d80*/  @P1 FMUL.FTZ R91, R91, R32 ;  /* 0x000000205b5b1220 */ /* 0x004fc80000410000 */
[----:B------:R-:W-:Y:S02]  /*1d90*/  FSEL R106, R114, R33, !P1 ;  /* 0x00000021726a7208 */ /* 0x000fe40004800000 */
[----:B------:R-:W-:Y:S01]  /*1da0*/  ISETP.GE.AND P1, PT, R94, 0x8, PT ;  /* 0x000000085e00780c */ /* 0x000fe20003f26270 */
[----:B---3--:R-:W-:Y:S01]  /*1db0*/  @!P2 FMUL.FTZ R105, R35, R116 ;  /* 0x000000742369a220 */ /* 0x008fe20000410000 */
[----:B------:R-:W-:Y:S04]  /*1dc0*/  SHFL.UP PT, R32, R91, 0x8, RZ ;  /* 0x050000005b207989 */ /* 0x000fe800000e00ff */
[----:B------:R-:W0:Y:S01]  /*1dd0*/  SHFL.UP PT, R33, R106, 0x8, RZ ;  /* 0x050000006a217989 */ /* 0x000e2200000e00ff */
[----:B------:R-:W-:Y:S02]  /*1de0*/  @!P2 MOV R35, R105 ;  /* 0x000000690023a202 */ /* 0x000fe40000000f00 */
[----:B------:R-:W-:Y:S01]  /*1df0*/  ISETP.GT.U32.AND P2, PT, R80, 0x17, PT ;  /* 0x000000175000780c */ /* 0x000fe20003f44070 */
[----:B------:R-:W1:Y:S04]  /*1e00*/  SHFL.DOWN PT, R105, R112, 0x8, 0x1f ;  /* 0x09001f0070697f89 */ /* 0x000e6800000e0000 */
[----:B------:R-:W2:Y:S01]  /*1e10*/  SHFL.DOWN PT, R116, R35, 0x8, 0x1f ;  /* 0x09001f0023747f89 */ /* 0x000ea200000e0000 */
[C---:B0-----:R-:W-:Y:S01]  /*1e20*/  FFMA.FTZ R33, R91.reuse, R33, R106 ;  /* 0x000000215b217223 */ /* 0x041fe2000001006a */
[----:B------:R-:W-:Y:S01]  /*1e30*/  @P1 FMUL.FTZ R91, R91, R32 ;  /* 0x000000205b5b1220 */ /* 0x000fe20000410000 */
[----:B------:R-:W-:-:S05]  /*1e40*/  HFMA2 R32, -RZ, RZ, 1.875, 0 ;  /* 0x3f800000ff207431 */ /* 0x000fca00000001ff */
[C---:B-1----:R-:W-:Y:S01]  /*1e50*/  @!P2 FFMA.FTZ R112, R35.reuse, R105, R112 ;  /* 0x000000692370a223 */ /* 0x042fe20000010070 */
[----:B------:R-:W-:Y:S02]  /*1e60*/  FSEL R114, R106, R33, !P1 ;  /* 0x000000216a727208 */ /* 0x000fe40004800000 */
[----:B------:R-:W-:Y:S01]  /*1e70*/  SHFL.UP PT, R106, R91, 0x10, RZ ;  /* 0x060000005b6a7989 */ /* 0x000fe200000e00ff */
[----:B--2---:R-:W-:Y:S01]  /*1e80*/  @!P2 FMUL.FTZ R33, R35, R116 ;  /* 0x000000742321a220 */ /* 0x004fe20000410000 */
[----:B------:R-:W-:Y:S02]  /*1e90*/  ISETP.GE.AND P1, PT, R78, UR10, PT ;  /* 0x0000000a4e007c0c */ /* 0x000fe4000bf26270 */
[----:B------:R-:W0:Y:S02]  /*1ea0*/  SHFL.UP PT, R105, R114, 0x10, RZ ;  /* 0x0600000072697989 */ /* 0x000e2400000e00ff */
[----:B------:R-:W-:Y:S02]  /*1eb0*/  @!P2 MOV R35, R33 ;  /* 0x000000210023a202 */ /* 0x000fe40000000f00 */
[----:B------:R-:W-:Y:S01]  /*1ec0*/  ISETP.NE.OR P1, PT, R40, RZ, P1 ;  /* 0x000000ff2800720c */ /* 0x000fe20000f25670 */
[----:B------:R-:W1:Y:S01]  /*1ed0*/  SHFL.DOWN PT, R113, R112, 0x10, 0x1f ;  /* 0x0a001f0070717f89 */ /* 0x000e6200000e0000 */
[----:B------:R-:W-:-:S02]  /*1ee0*/  ISETP.GE.AND P2, PT, R94, 0x10, PT ;  /* 0x000000105e00780c */ /* 0x000fc40003f46270 */
[----:B------:R-:W-:Y:S01]  /*1ef0*/  MOV R33, RZ ;  /* 0x000000ff00217202 */ /* 0x000fe20000000f00 */
[----:B------:R-:W2:Y:S08]  /*1f00*/  SHFL.DOWN PT, R116, R35, 0x10, 0x1f ;  /* 0x0a001f0023747f89 */ /* 0x000eb000000e0000 */
[----:B------:R-:W3:Y:S01]  /*1f10*/  @!P1 LDS.64 R32, [UR6+0xec8] ;  /* 0x000ec806ff209984 */ /* 0x000ee20008000a00 */
[----:B------:R-:W-:Y:S01]  /*1f20*/  ISETP.GT.U32.AND P1, PT, R80, 0xf, PT ;  /* 0x0000000f5000780c */ /* 0x000fe20003f24070 */
[C---:B0-----:R-:W-:Y:S01]  /*1f30*/  FFMA.FTZ R105, R91.reuse, R105, R114 ;  /* 0x000000695b697223 */ /* 0x041fe20000010072 */
[----:B------:R-:W-:-:S04]  /*1f40*/  @P2 FMUL.FTZ R91, R91, R106 ;  /* 0x0000006a5b5b2220 */ /* 0x000fc80000410000 */
[----:B------:R-:W-:Y:S02]  /*1f50*/  FSEL R105, R114, R105, !P2 ;  /* 0x0000006972697208 */ /* 0x000fe40005000000 */
[----:B------:R-:W-:Y:S05]  /*1f60*/  SHFL.UP PT, R91, R91, 0x1, RZ ;  /* 0x042000005b5b7989 */ /* 0x000fea00000e00ff */
[C---:B-1----:R-:W-:Y:S01]  /*1f70*/  @!P1 FFMA.FTZ R112, R35.reuse, R113, R112 ;  /* 0x0000007123709223 */ /* 0x042fe20000010070 */
[----:B--2---:R-:W-:Y:S01]  /*1f80*/  @!P1 FMUL.FTZ R109, R35, R116 ;  /* 0x00000074236d9220 */ /* 0x004fe20000410000 */
[C---:B------:R-:W-:Y:S01]  /*1f90*/  ISETP.NE.AND P2, PT, R40.reuse, RZ, PT ;  /* 0x000000ff2800720c */ /* 0x040fe20003f45270 */
[----:B------:R-:W-:Y:S03]  /*1fa0*/  SHFL.UP PT, R106, R105, 0x1, RZ ;  /* 0x04200000696a7989 */ /* 0x000fe600000e00ff */
[----:B------:R-:W-:Y:S01]  /*1fb0*/  @!P1 MOV R35, R109 ;  /* 0x0000006d00239202 */ /* 0x000fe20000000f00 */
[----:B------:R-:W-:Y:S01]  /*1fc0*/  SHFL.IDX PT, R116, R112, RZ, 0x1f ;  /* 0x00001fff70747589 */ /* 0x000fe200000e0000 */
[----:B------:R-:W-:-:S03]  /*1fd0*/  ISETP.NE.AND P1, PT, R40, RZ, PT ;  /* 0x000000ff2800720c */ /* 0x000fc60003f25270 */
[----:B------:R-:W-:Y:S04]  /*1fe0*/  SHFL.IDX PT, R113, R35, RZ, 0x1f ;  /* 0x00001fff23717589 */ /* 0x000fe800000e0000 */
[----:B------:R-:W-:Y:S04]  /*1ff0*/  SHFL.DOWN PT, R115, R35, 0x1, 0x1f ;  /* 0x08201f0023737f89 */ /* 0x000fe800000e0000 */
[----:B------:R-:W-:Y:S04]  /*2000*/  SHFL.DOWN PT, R118, R112, 0x1, 0x1f ;  /* 0x08201f0070767f89 */ /* 0x000fe800000e0000 */
[----:B---3--:R-:W0:Y:S02]  /*2010*/  SHFL.IDX PT, R114, R33, RZ, 0x1f ;  /* 0x00001fff21727589 */ /* 0x008e2400000e0000 */
[----:B0-----:R-:W-:-:S02]  /*2020*/  @P3 FFMA.FTZ R114, R115, R114, R118 ;  /* 0x0000007273723223 */ /* 0x001fc40000010076 */
[----:B-----5:R-:W0:Y:S02]  /*2030*/  SHFL.IDX PT, R111, R34, RZ, 0x1f ;  /* 0x00001fff226f7589 */ /* 0x020e2400000e0000 */
[----:B0-----:R-:W-:Y:S01]  /*2040*/  @P1 FFMA.FTZ R111, R91, R111, R106 ;  /* 0x0000006f5b6f1223 */ /* 0x001fe2000001006a */
[----:B------:R-:W-:-:S03]  /*2050*/  FFMA.FTZ R91, R113, R33, R116 ;  /* 0x00000021715b7223 */ /* 0x000fc60000010074 */
[----:B------:R-:W-:Y:S01]  /*2060*/  FFMA.FTZ R111, R90, R111, R3 ;  /* 0x0000006f5a6f7223 */ /* 0x000fe20000010003 */
[----:B------:R-:W-:Y:S01]  /*2070*/  FMUL.FTZ R90, R113, R32 ;  /* 0x00000020715a7220 */ /* 0x000fe20000410000 */
        /* <DEDUP_REMOVED lines=29> */
[----:B------:R-:W-:Y:S01]  /*2250*/  FADD.FTZ R92, -R9, R105 ;  /* 0x00000069095c7221 */ /* 0x000fe20000010100 */
[----:B0-----:R-:W-:Y:S01]  /*2260*/  IADD3 R32, PT, PT, -R11, UR7, RZ ;  /* 0x000000070b207c10 */ /* 0x001fe2000fffe1ff */
[----:B------:R-:W-:Y:S01]  /*2270*/  FADD.FTZ R34, -R3, R111 ;  /* 0x0000006f03227221 */ /* 0x000fe20000010100 */
[----:B------:R-:W-:-:S02]  /*2280*/  FMUL.FTZ R33, R103, R97 ;  /* 0x0000006167217220 */ /* 0x000fc40000410000 */
[C---:B------:R-:W-:Y:S02]  /*2290*/  ISETP.GE.AND P3, PT, R32.reuse, 0x1, PT ;  /* 0x000000012000780c */ /* 0x040fe40003f66270 */
        /* <DEDUP_REMOVED lines=13> */
.L_x_10134:
[----:B------:R-:W-:Y:S05]  /*2370*/  BSYNC.RECONVERGENT B0 ;  /* 0x0000000000007941 */ /* 0x000fea0003800200 */
.L_x_10133:
[----:B------:R-:W-:Y:S04]  /*2380*/  BSSY.RECONVERGENT B0, `(.L_x_10135) ;  /* 0x0000003000007945 */ /* 0x000fe80003800200 */
[----:B------:R-:W-:Y:S05]  /*2390*/  @!P4 BRA `(.L_x_10136) ;  /* 0x000000000004c947 */ /* 0x000fea0003800000 */
[----:B-1----:R3:W-:Y:S02]  /*23a0*/  REDG.E.ADD.F32.FTZ.RN.STRONG.GPU desc[UR16][R28.64+0x80], R115 ;  /* 0x000080731c0079a6 */ /* 0x0027e4000c12f310 */
.L_x_10136:
[----:B------:R-:W-:Y:S05]  /*23b0*/  BSYNC.RECONVERGENT B0 ;  /* 0x0000000000007941 */ /* 0x000fea0003800200 */
.L_x_10135:
[----:B------:R4:W0:Y:S01]  /*23c0*/  LDS R93, [R86+0x100] ;  /* 0x00010000565d7984 */ /* 0x0008220000000800 */
[----:B------:R-:W-:Y:S01]  /*23d0*/  BSSY.RECONVERGENT B0, `(.L_x_10137) ;  /* 0x0000006000007945 */ /* 0x000fe20003800200 */
[----:B------:R-:W-:Y:S01]  /*23e0*/  FMUL.FTZ R90, R113, R0 ;  /* 0x00000000715a7220 */ /* 0x000fe20000410000 */
[----:B------:R-:W-:Y:S01]  /*23f0*/  FADD.FTZ R91, -R10, R106 ;  /* 0x0000006a0a5b7221 */ /* 0x000fe20000010100 */
[----:B--2---:R-:W-:Y:S01]  /*2400*/  FFMA.FTZ R35, R31, R92, R102 ;  /* 0x0000005c1f237223 */ /* 0x004fe20000010066 */
[----:B------:R-:W-:Y:S06]  /*2410*/  @!P5 BRA `(.L_x_10138) ;  /* 0x000000000004d947 */ /* 0x000fec0003800000 */
[----:B0-----:R2:W-:Y:S02]  /*2420*/  REDG.E.ADD.F32.FTZ.RN.STRONG.GPU desc[UR16][R28.64+0x100], R93 ;  /* 0x0001005d1c0079a6 */ /* 0x0015e4000c12f310 */
.L_x_10138:
[----:B------:R-:W-:Y:S05]  /*2430*/  BSYNC.RECONVERGENT B0 ;  /* 0x0000000000007941 */ /* 0x000fea0003800200 */
.L_x_10137:
[----:B0-2---:R0:W2:Y:S01]  /*2440*/  LDS R93, [R86+0x180] ;  /* 0x00018000565d7984 */ /* 0x0050a20000000800 */
[----:B------:R-:W-:Y:S01]  /*2450*/  BSSY.RECONVERGENT B0, `(.L_x_10139) ;  /* 0x0000004000007945 */ /* 0x000fe20003800200 */
[----:B------:R-:W-:-:S03]  /*2460*/  FFMA.FTZ R35, R90, R91, R35 ;  /* 0x0000005b5a237223 */ /* 0x000fc60000010023 */
[----:B------:R-:W-:Y:S05]  /*2470*/  @!P6 BRA `(.L_x_10140) ;  /* 0x000000000004e947 */ /* 0x000fea0003800000 */
[----:B--2---:R2:W-:Y:S02]  /*2480*/  REDG.E.ADD.F32.FTZ.RN.STRONG.GPU desc[UR16][R28.64+0x180], R93 ;  /* 0x0001805d1c0079a6 */ /* 0x0045e4000c12f310 */
.L_x_10140:
[----:B------:R-:W-:Y:S05]  /*2490*/  BSYNC.RECONVERGENT B0 ;  /* 0x0000000000007941 */ /* 0x000fea0003800200 */
.L_x_10139:
[----:B--23--:R-:W2:Y:S01]  /*24a0*/  SHFL.DOWN PT, R28, R35, 0x1, 0x1f ;  /* 0x08201f00231c7f89 */ /* 0x00cea200000e0000 */
[----:B------:R-:W-:Y:S01]  /*24b0*/  ISETP.GT.AND P3, PT, R94, 0x1e, PT ;  /* 0x0000001e5e00780c */ /* 0x000fe20003f64270 */
[C---:B------:R-:W-:Y:S01]  /*24c0*/  FMUL.FTZ R93, R100.reuse, R107 ;  /* 0x0000006b645d7220 */ /* 0x040fe20000410000 */
[----:B------:R-:W-:Y:S01]  /*24d0*/  FMUL.FTZ R102, R100, R101 ;  /* 0x0000006564667220 */ /* 0x000fe20000410000 */
        /* <DEDUP_REMOVED lines=56> */
.L_x_10142:
[----:B------:R-:W-:Y:S05]  /*2860*/  BSYNC.RECONVERGENT B0 ;  /* 0x0000000000007941 */ /* 0x000fea0003800200 */
.L_x_10141:
[----:B------:R-:W-:-:S04]  /*2870*/  UIADD3 UR4, UPT, UPT, UR4, 0x1, URZ ;  /* 0x0000000104047890 */ /* 0x000fc8000fffe0ff */
[----:B------:R-:W-:-:S09]  /*2880*/  UISETP.GE.AND UP0, UPT, UR4, UR11, UPT ;  /* 0x0000000b0400728c */ /* 0x000fd2000bf06270 */
[----:B------:R-:W-:Y:S05]  /*2890*/  BRA.U !UP0, `(.L_x_10143) ;  /* 0xffffffed087c7547 */ /* 0x000fea000b83ffff */
.L_x_10129:
[----:B------:R-:W-:Y:S08]  /*28a0*/  BAR.SYNC.DEFER_BLOCKING 0x0 ;  /* 0x0000000000007b1d */ /* 0x000ff00000010000 */
[----:B--2---:R-:W2:Y:S01]  /*28b0*/  LDC.64 R28, c[0x0][0x4f8] ;  /* 0x00013e00ff1c7b82 */ /* 0x004ea20000000a00 */
[----:B------:R-:W5:Y:S01]  /*28c0*/  LDCU.64 UR4, c[0x0][0x500] ;  /* 0x0000a000ff0477ac */ /* 0x000f620008000a00 */
[----:B------:R-:W-:-:S06]  /*28d0*/  SHF.L.U32 R20, R95, 0x7, RZ ;  /* 0x000000075f147819 */ /* 0x000fcc00000006ff */
[----:B------:R-:W0:Y:S01]  /*28e0*/  LDC.64 R30, c[0x0][0x550] ;  /* 0x00015400ff1e7b82 */ /* 0x000e220000000a00 */
[----:B------:R-:W3:Y:S01]  /*28f0*/  LDG.E.128 R48, desc[UR16][R48.64] ;  /* 0x0000001030307981 */ /* 0x000ee2000c1e1d00 */
[----:B------:R-:W-:-:S03]  /*2900*/  SHF.R.S32.HI R21, RZ, 0x1f, R20 ;  /* 0x0000001fff157819 */ /* 0x000fc60000011414 */
[----:B---3--:R-:W-:Y:S01]  /*2910*/  STS.128 [R89], R48 ;  /* 0x0000003059007388 */ /* 0x008fe20000000c00 */
        /* <DEDUP_REMOVED lines=8> */
[----:B-1----:R-:W1:Y:S01]  /*29a0*/  LDC.64 R24, c[0x0][0x560] ;  /* 0x00015800ff187b82 */ /* 0x002e620000000a00 */
[----:B------:R-:W-:-:S02]  /*29b0*/  FSETP.GTU.FTZ.AND P1, PT, R5, 20, PT ;  /* 0x41a000000500780b */ /* 0x000fc40003f3c000 */
[----:B------:R-:W-:Y:S02]  /*29c0*/  FSETP.GTU.FTZ.AND P2, PT, R6, 20, PT ;  /* 0x41a000000600780b */ /* 0x000fe40003f5c000 */
[----:B------:R-:W-:Y:S02]  /*29d0*/  FSETP.GTU.FTZ.AND P0, PT, R4, 20, PT ;  /* 0x41a000000400780b */ /* 0x000fe40003f1c000 */
[----:B------:R-:W-:-:S07]  /*29e0*/  FSETP.GTU.FTZ.AND P3, PT, R7, 20, PT ;  /* 0x41a000000700780b */ /* 0x000fce0003f7c000 */
[----:B------:R-:W-:Y:S02]  /*29f0*/  @!P1 FMUL.FTZ R2, R5, -1.4426950216293334961 ;  /* 0xbfb8aa3b05029820 */ /* 0x000fe40000410000 */
[----:B------:R-:W-:Y:S02]  /*2a00*/  @!P2 FMUL.FTZ R3, R6, -1.4426950216293334961 ;  /* 0xbfb8aa3b0603a820 */ /* 0x000fe40000410000 */
[----:B------:R-:W-:Y:S02]  /*2a10*/  @!P0 FMUL.FTZ R0, R4, -1.4426950216293334961 ;  /* 0xbfb8aa3b04008820 */ /* 0x000fe40000410000 */
[----:B------:R-:W3:Y:S01]  /*2a20*/  @!P1 MUFU.EX2 R2, R2 ;  /* 0x0000000200029308 */ /* 0x000ee20000000800 */
[----:B------:R-:W-:Y:S01]  /*2a30*/  @!P3 FMUL.FTZ R8, R7, -1.4426950216293334961 ;  /* 0xbfb8aa3b0708b820 */ /* 0x000fe20000410000 */
[----:B------:R-:W-:-:S06]  /*2a40*/  NOP ;  /* 0x0000000000007918 */ /* 0x000fcc0000000000 */
[----:B------:R-:W4:Y:S01]  /*2a50*/  @!P2 MUFU.EX2 R3, R3 ;  /* 0x000000030003a308 */ /* 0x000f220000000800 */
[----:B------:R-:W1:Y:S07]  /*2a60*/  LDS.128 R4, [R89] ;  /* 0x0000000059047984 */ /* 0x000e6e0000000c00 */
[----:B------:R-:W5:Y:S01]  /*2a70*/  @!P0 MUFU.EX2 R0, R0 ;  /* 0x0000000000008308 */ /* 0x000f620000000800 */
[----:B---3--:R-:W-:-:S07]  /*2a80*/  @!P1 FADD.FTZ R10, R2, 1 ;  /* 0x3f800000020a9421 */ /* 0x008fce0000010000 */
[----:B------:R-:W3:Y:S01]  /*2a90*/  @!P3 MUFU.EX2 R8, R8 ;  /* 0x000000080008b308 */ /* 0x000ee20000000800 */
[----:B----4-:R-:W-:Y:S01]  /*2aa0*/  @!P2 FADD.FTZ R11, R3, 1 ;  /* 0x3f800000030ba421 */ /* 0x010fe20000010000 */
[----:B--2---:R-:W-:-:S04]  /*2ab0*/  IMAD.WIDE.U32 R2, R28, UR18, R20 ;  /* 0x000000121c027c25 */ /* 0x004fc8000f8e0014 */
[----:B------:R-:W-:Y:S02]  /*2ac0*/  IMAD R3, R29, UR18, R3 ;  /* 0x000000121d037c24 */ /* 0x000fe4000f8e0203 */
[----:B------:R-:W2:Y:S01]  /*2ad0*/  @!P1 MUFU.RCP R10, R10 ;  /* 0x0000000a000a9308 */ /* 0x000ea20000001000 */
[----:B-----5:R-:W-:Y:S01]  /*2ae0*/  @!P0 FADD.FTZ R0, R0, 1 ;  /* 0x3f80000000008421 */ /* 0x020fe20000010000 */
[----:B------:R-:W-:-:S06]  /*2af0*/  IMAD.WIDE.U32 R2, R13, UR4, R2 ;  /* 0x000000040d027c25 */ /* 0x000fcc000f8e0002 */
[----:B------:R4:W5:Y:S01]  /*2b00*/  @!P0 MUFU.RCP R23, R0 ;  /* 0x0000000000178308 */ /* 0x0009620000001000 */
[----:B---3--:R-:W-:Y:S01]  /*2b10*/  @!P3 FADD.FTZ R12, R8, 1 ;  /* 0x3f800000080cb421 */ /* 0x008fe20000010000 */
[----:B0-----:R-:W-:-:S06]  /*2b20*/  LEA R8, P4, R2, R30, 0x2 ;  /* 0x0000001e02087211 */ /* 0x001fcc00078810ff */
[----:B------:R-:W0:Y:S01]  /*2b30*/  @!P2 MUFU.RCP R11, R11 ;  /* 0x0000000b000ba308 */ /* 0x000e220000001000 */
[----:B----4-:R-:W-:Y:S02]  /*2b40*/  IMAD R0, R13, UR5, R3 ;  /* 0x000000050d007c24 */ /* 0x010fe4000f8e0203 */
[----:B--2---:R-:W-:Y:S01]  /*2b50*/  @!P1 FMUL.FTZ R17, R17, R10 ;  /* 0x0000000a11119220 */ /* 0x004fe20000410000 */
[----:B------:R-:W2:Y:S01]  /*2b60*/  LDCU.64 UR4, c[0x0][0x520] ;  /* 0x0000a400ff0477ac */ /* 0x000ea20008000a00 */
[----:B------:R-:W-:Y:S02]  /*2b70*/  IADD3 R74, P1, PT, R74, -0x200, RZ ;  /* 0xfffffe004a4a7810 */ /* 0x000fe40007f3e0ff */
[----:B------:R-:W-:Y:S01]  /*2b80*/  LEA.HI.X R9, R2, R31, R0, 0x2, P4 ;  /* 0x0000001f02097211 */ /* 0x000fe200020f1400 */
[----:B------:R-:W3:Y:S01]  /*2b90*/  @!P3 MUFU.RCP R12, R12 ;  /* 0x0000000c000cb308 */ /* 0x000ee20000001000 */
[----:B-----5:R-:W-:Y:S01]  /*2ba0*/  @!P0 FMUL.FTZ R16, R16, R23 ;  /* 0x0000001710108220 */ /* 0x020fe20000410000 */
[----:B------:R-:W-:Y:S01]  /*2bb0*/  IADD3 R70, P4, PT, R70, -0x200, RZ ;  /* 0xfffffe0046467810 */ /* 0x000fe20007f9e0ff */
[----:B------:R-:W-:Y:S01]  /*2bc0*/  IMAD.WIDE.U32 R2, R40, 0x10, R8 ;  /* 0x0000001028027825 */ /* 0x000fe200078e0008 */
[----:B------:R-:W4:Y:S01]  /*2bd0*/  LDC.64 R22, c[0x0][0x518] ;  /* 0x00014600ff167b82 */ /* 0x000f220000000a00 */
[----:B------:R-:W-:-:S02]  /*2be0*/  IADD3.X R87, PT, PT, R87, -0x1, RZ, P1, !PT ;  /* 0xffffffff57577810 */ /* 0x000fc40000ffe4ff */
[----:B------:R-:W-:Y:S01]  /*2bf0*/  IADD3.X R83, PT, PT, R83, -0x1, RZ, P4, !PT ;  /* 0xffffffff53537810 */ /* 0x000fe200027fe4ff */
[----:B-1----:R1:W-:Y:S01]  /*2c00*/  STG.E.128 desc[UR16][R2.64], R4 ;  /* 0x0000000402007986 */ /* 0x0023e2000c101d10 */
[----:B0-----:R-:W-:-:S03]  /*2c10*/  @!P2 FMUL.FTZ R18, R18, R11 ;  /* 0x0000000b1212a220 */ /* 0x001fc60000410000 */
[----:B------:R-:W-:Y:S01]  /*2c20*/  BAR.SYNC.DEFER_BLOCKING 0x0 ;  /* 0x0000000000007b1d */ /* 0x000fe20000010000 */
[----:B------:R-:W-:Y:S01]  /*2c30*/  IADD3 R72, P2, PT, R72, -0x200, RZ ;  /* 0xfffffe0048487810 */ /* 0x000fe20007f5e0ff */
[----:B---3--:R-:W-:Y:S01]  /*2c40*/  @!P3 FMUL.FTZ R19, R19, R12 ;  /* 0x0000000c1313b220 */ /* 0x008fe20000410000 */
[----:B------:R-:W-:Y:S02]  /*2c50*/  IADD3 R68, P3, PT, R68, -0x200, RZ ;  /* 0xfffffe0044447810 */ /* 0x000fe40007f7e0ff */
[----:B------:R-:W-:Y:S02]  /*2c60*/  IADD3.X R85, PT, PT, R85, -0x1, RZ, P2, !PT ;  /* 0xffffffff55557810 */ /* 0x000fe400017fe4ff */
[----:B------:R-:W-:Y:S01]  /*2c70*/  IADD3.X R81, PT, PT, R81, -0x1, RZ, P3, !PT ;  /* 0xffffffff51517810 */ /* 0x000fe20001ffe4ff */
[----:B----4-:R-:W-:-:S04]  /*2c80*/  IMAD.WIDE.U32 R20, R22, UR18, R20 ;  /* 0x0000001216147c25 */ /* 0x010fc8000f8e0014 */
[----:B------:R-:W-:Y:S01]  /*2c90*/  IMAD R21, R23, UR18, R21 ;  /* 0x0000001217157c24 */ /* 0x000fe2000f8e0215 */
[----:B------:R0:W-:Y:S01]  /*2ca0*/  STS.128 [R89], R16 ;  /* 0x0000001059007388 */ /* 0x0001e20000000c00 */
[----:B------:R-:W-:-:S03]  /*2cb0*/  NOP ;  /* 0x0000000000007918 */ /* 0x000fc60000000000 */
[----:B------:R-:W3:Y:S01]  /*2cc0*/  LDS.128 R8, [R89] ;  /* 0x0000000059087984 */ /* 0x000ee20000000c00 */
[----:B--2---:R-:W-:-:S04]  /*2cd0*/  IMAD.WIDE.U32 R20, R13, UR4, R20 ;  /* 0x000000040d147c25 */ /* 0x004fc8000f8e0014 */
[----:B------:R-:W-:Y:S01]  /*2ce0*/  IMAD R0, R13, UR5, R21 ;  /* 0x000000050d007c24 */ /* 0x000fe2000f8e0215 */
[----:B-1----:R-:W-:Y:S01]  /*2cf0*/  LEA R2, P0, R20, R24, 0x2 ;  /* 0x0000001814027211 */ /* 0x002fe200078010ff */
[----:B0-----:R-:W-:-:S03]  /*2d00*/  FADD.FTZ R16, R16, R75 ;  /* 0x0000004b10107221 */ /* 0x001fc60000010000 */
[----:B------:R-:W-:Y:S02]  /*2d10*/  LEA.HI.X R3, R20, R25, R0, 0x2, P0 ;  /* 0x0000001914037211 */ /* 0x000fe400000f1400 */
[----:B------:R-:W-:Y:S01]  /*2d20*/  ISETP.GT.AND P0, PT, R78, 0x1, PT ;  /* 0x000000014e00780c */ /* 0x000fe20003f04270 */
[----:B------:R-:W-:Y:S01]  /*2d30*/  FADD.FTZ R17, R16, R17 ;  /* 0x0000001110117221 */ /* 0x000fe20000010000 */
[----:B------:R-:W-:Y:S01]  /*2d40*/  MOV R78, R95 ;  /* 0x0000005f004e7202 */ /* 0x000fe20000000f00 */
[----:B------:R-:W-:-:S04]  /*2d50*/  IMAD.WIDE.U32 R2, R40, 0x10, R2 ;  /* 0x0000001028027825 */ /* 0x000fc800078e0002 */
[----:B------:R-:W-:-:S04]  /*2d60*/  FADD.FTZ R18, R17, R18 ;  /* 0x0000001211127221 */ /* 0x000fc80000010000 */
[----:B------:R-:W-:Y:S01]  /*2d70*/  FADD.FTZ R75, R18, R19 ;  /* 0x00000013124b7221 */ /* 0x000fe20000010000 */
[----:B---3--:R0:W-:Y:S01]  /*2d80*/  STG.E.128 desc[UR16][R2.64], R8 ;  /* 0x0000000802007986 */ /* 0x0081e2000c101d10 */
[----:B------:R-:W-:Y:S05]  /*2d90*/  @P0 BRA `(.L_x_10144) ;  /* 0xffffffd800e00947 */ /* 0x000fea000383ffff */
.L_x_10120:
        /* <DEDUP_REMOVED lines=34> */
.L_x_10146:
[----:B------:R-:W-:Y:S05]  /*2fc0*/  BSYNC.RECONVERGENT B0 ;  /* 0x0000000000007941 */ /* 0x000fea0003800200 */
.L_x_10145:
        /* <DEDUP_REMOVED lines=26> */
.L_x_10148:
[----:B------:R-:W-:Y:S05]  /*3170*/  BSYNC.RECONVERGENT B0 ;  /* 0x0000000000007941 */ /* 0x000fea0003800200 */
.L_x_10147:
        /* <DEDUP_REMOVED lines=10> */
.L_x_10150:
        /* <DEDUP_REMOVED lines=24> */
.L_x_10149:
[----:B------:R-:W-:Y:S05]  /*33a0*/  EXIT ;  /* 0x000000000000794d */ /* 0x000fea0003800000 */
.L_x_10151:
        /* <DEDUP_REMOVED lines=13> */
.L_x_10559:


//--------------------- .text._Z25selective_scan_bwd_kernelI32Selective_Scan_bwd_kernel_traitsILi32ELi4ELb1ELb0ELb1ELb1ELb1EffEEv12SSMParamsBwd --------------------------
	.section	.text._Z25selective_scan_bwd_kernelI32Selective_Scan_bwd_kernel_traitsILi32ELi4ELb1ELb0ELb1ELb1ELb1EffEEv12SSMParamsBwd,"ax",@progbits
	.align	128
        .global         _Z25selective_scan_bwd_kernelI32Selective_Scan_bwd_kernel_traitsILi32ELi4ELb1ELb0ELb1ELb1ELb1EffEEv12SSMParamsBwd
        .type           _Z25selective_scan_bwd_kernelI32Selective_Scan_bwd_kernel_traitsILi32ELi4ELb1ELb0ELb1ELb1ELb1EffEEv12SSMParamsBwd,@function
        .size           _Z25selective_scan_bwd_kernelI32Selective_Scan_bwd_kernel_traitsILi32ELi4ELb1ELb0ELb1ELb1ELb1EffEEv12SSMParamsBwd,(.L_x_10560 - _Z25selective_scan_bwd_kernelI32Selective_Scan_bwd_kernel_traitsILi32ELi4ELb1ELb0ELb1ELb1ELb1EffEEv12SSMParamsBwd)
        .other          _Z25selective_scan_bwd_kernelI32Selective_Scan_bwd_kernel_traitsILi32ELi4ELb1ELb0ELb1ELb1ELb1EffEEv12SSMParamsBwd,@"STO_CUDA_ENTRY STV_DEFAULT"
_Z25selective_scan_bwd_kernelI32Selective_Scan_bwd_kernel_traitsILi32ELi4ELb1ELb0ELb1ELb1ELb1EffEEv12SSMParamsBwd:
.text._Z25selective_scan_bwd_kernelI32Selective_Scan_bwd_kernel_traitsILi32ELi4ELb1ELb0ELb1ELb1ELb1EffEEv12SSMParamsBwd:
        /* <DEDUP_REMOVED lines=49> */
[----:B------:R-:W-:-:S04]  /*0310*/  @!P2 IADD3 R4, PT, PT, R4, -R11, RZ ;  /* 0x8000000b0404a210 */ /* 0x000fc80007ffe0ff */
[----:B------:R-:W-:Y:S02]  /*0320*/  ISETP.GE.U32.AND P1, PT, R4, R11, PT ;  /* 0x0000000b0400720c */ /* 0x000fe40003f26070 */
[----:B------:R-:W3:Y:S01]  /*0330*/  @P0 LDC R11, c[0x0][0x384] ;  /* 0x0000e100ff0b0b82 */ /* 0x000ee20000000800 */
[----:B------:R-:W-:Y:S02]  /*0340*/  MOV R5, UR5 ;  /* 0x0000000500057c02 */ /* 0x000fe40008000f00 */
[----:B------:R-:W-:Y:S02]  /*0350*/  LOP3.LUT R8, R0, R13, RZ, 0x3c, !PT ;  /* 0x0000000d00087212 */ /* 0x000fe400078e3cff */
[----:B------:R-:W-:Y:S02]  /*0360*/  MOV R4, UR4 ;  /* 0x0000000400047c02 */ /* 0x000fe40008000f00 */
[----:B------:R-:W-:Y:S01]  /*0370*/  MOV R5, UR9 ;  /* 0x0000000900057c02 */ /* 0x000fe20008000f00 */
[----:B------:R-:W2:Y:S01]  /*0380*/  @P0 LDC R18, c[0x0][0x38c] ;  /* 0x0000e300ff120b82 */ /* 0x000ea20000000800 */
[----:B------:R-:W-:-:S02]  /*0390*/  MOV R7, UR7 ;  /* 0x0000000700077c02 */ /* 0x000fc40008000f00 */
[----:B------:R-:W-:Y:S01]  /*03a0*/  MOV R7, UR8 ;  /* 0x0000000800077c02 */ /* 0x000fe20008000f00 */
[----:B------:R-:W1:Y:S01]  /*03b0*/  LDCU.64 UR8, c[0x0][0x498] ;  /* 0x00009300ff0877ac */ /* 0x000e620008000a00 */
[----:B------:R-:W-:Y:S01]  /*03c0*/  ISETP.GE.AND P3, PT, R8, RZ, PT ;  /* 0x000000ff0800720c */ /* 0x000fe20003f66270 */
[C---:B------:R-:W-:Y:S02]  /*03d0*/  IMAD.WIDE.U32 R4, R0.reuse, UR10, R4 ;  /* 0x0000000a00047c25 */ /* 0x040fe4000f8e0004 */
[----:B------:R-:W0:Y:S02]  /*03e0*/  @P0 LDC.64 R8, c[0x0][0x480] ;  /* 0x00012000ff080b82 */ /* 0x000e240000000a00 */
[----:B------:R-:W-:Y:S01]  /*03f0*/  IMAD R16, R0, UR11, R5 ;  /* 0x0000000b00107c24 */ /* 0x000fe2000f8e0205 */
[----:B------:R-:W0:Y:S01]  /*0400*/  LDCU.64 UR10, c[0x0][0x3d0] ;  /* 0x00007a00ff0a77ac */ /* 0x000e220008000a00 */
[----:B------:R-:W-:Y:S02]  /*0410*/  @!P2 IADD3 R10, PT, PT, R10, 0x1, RZ ;  /* 0x000000010a0aa810 */ /* 0x000fe40007ffe0ff */
[----:B------:R-:W-:-:S02]  /*0420*/  ISETP.NE.AND P2, PT, R13, RZ, PT ;  /* 0x000000ff0d00720c */ /* 0x000fc40003f45270 */
[----:B------:R-:W-:Y:S01]  /*0430*/  @P1 IADD3 R10, PT, PT, R10, 0x1, RZ ;  /* 0x000000010a0a1810 */ /* 0x000fe20007ffe0ff */
[----:B---3--:R-:W-:-:S03]  /*0440*/  @P0 IMAD R5, R11, UR18, R0 ;  /* 0x000000120b050c24 */ /* 0x008fc6000f8e0200 */
[----:B------:R-:W-:Y:S01]  /*0450*/  MOV R57, R10 ;  /* 0x0000000a00397202 */ /* 0x000fe20000000f00 */
[----:B----4-:R-:W-:Y:S01]  /*0460*/  @P0 IMAD R5, R5, R12, RZ ;  /* 0x0000000c05050224 */ /* 0x010fe200078e02ff */
[----:B-1----:R-:W-:Y:S01]  /*0470*/  UIMAD.WIDE.U32 UR4, UR18, UR8, URZ ;  /* 0x00000008120472a5 */ /* 0x002fe2000f8e00ff */
[----:B------:R-:W-:Y:S02]  /*0480*/  LEA R11, R12, 0xffffff80, 0x7 ;  /* 0xffffff800c0b7811 */ /* 0x000fe400078e38ff */
[----:B------:R-:W-:Y:S01]  /*0490*/  @!P3 IADD3 R57, PT, PT, -R57, RZ, RZ ;  /* 0x000000ff3939b210 */ /* 0x000fe20007ffe1ff */
[----:B------:R-:W-:Y:S01]  /*04a0*/  UIMAD UR5, UR18, UR9, UR5 ;  /* 0x00000009120572a4 */ /* 0x000fe2000f8e0205 */
[----:B------:R-:W-:Y:S01]  /*04b0*/  @!P2 LOP3.LUT R57, RZ, R13, RZ, 0x33, !PT ;  /* 0x0000000dff39a212 */ /* 0x000fe200078e33ff */
[----:B--2---:R-:W-:Y:S01]  /*04c0*/  @P0 IMAD R5, R5, R18, RZ ;  /* 0x0000001205050224 */ /* 0x004fe200078e02ff */
[----:B------:R-:W-:Y:S02]  /*04d0*/  MOV R6, UR6 ;  /* 0x0000000600067c02 */ /* 0x000fe40008000f00 */
[----:B------:R-:W-:Y:S01]  /*04e0*/  CS2R R62, SRZ ;  /* 0x00000000003e7805 */ /* 0x000fe2000001ff00 */
[----:B------:R-:W1:Y:S01]  /*04f0*/  LDCU.64 UR8, c[0x0][0x4c8] ;  /* 0x00009900ff0877ac */ /* 0x000e620008000a00 */
[----:B------:R-:W-:Y:S01]  /*0500*/  IADD3 R17, P2, PT, R11, R4, RZ ;  /* 0x000000040b117210 */ /* 0x000fe20007f5e0ff */
[----:B0-----:R-:W-:Y:S01]  /*0510*/  @P0 IMAD.WIDE R62, R5, 0x8, R8 ;  /* 0x00000008053e0825 */ /* 0x001fe200078e0208 */
[----:B------:R-:W-:Y:S01]  /*0520*/  SHF.R.S32.HI R13, RZ, 0x1f, R57 ;  /* 0x0000001fff0d7819 */ /* 0x000fe20000011439 */
[----:B------:R-:W-:-:S02]  /*0530*/  UIMAD.WIDE.U32 UR6, UR18, UR10, URZ ;  /* 0x0000000a120672a5 */ /* 0x000fc4000f8e00ff */
[----:B------:R-:W-:Y:S01]  /*0540*/  IMAD.WIDE.U32 R4, R0, R20, UR4 ;  /* 0x0000000400047e25 */ /* 0x000fe2000f8e0014 */
[----:B------:R-:W-:Y:S01]  /*0550*/  ISETP.GE.AND P1, PT, R12, 0x1, PT ;  /* 0x000000010c00780c */ /* 0x000fe20003f26270 */
[----:B------:R-:W-:Y:S02]  /*0560*/  UIMAD UR7, UR18, UR11, UR7 ;  /* 0x0000000b120772a4 */ /* 0x000fe4000f8e0207 */
        /* <DEDUP_REMOVED lines=10> */
[----:B------:R-:W-:Y:S02]  /*0610*/  IADD3.X R8, PT, PT, R5, R14, RZ, P3, !PT ;  /* 0x0000000e05087210 */ /* 0x000fe40001ffe4ff */
[----:B------:R-:W-:Y:S02]  /*0620*/  IADD3 R21, P4, PT, R11, R4, RZ ;  /* 0x000000040b157210 */ /* 0x000fe40007f9e0ff */
[----:B------:R-:W-:Y:S02]  /*0630*/  LEA R14, P2, R19, R26, 0x2 ;  /* 0x0000001a130e7211 */ /* 0x000fe400078410ff */
[----:B------:R-:W-:Y:S02]  /*0640*/  IADD3 R11, P5, PT, R11, R6, RZ ;  /* 0x000000060b0b7210 */ /* 0x000fe40007fbe0ff */
[----:B------:R-:W-:-:S02]  /*0650*/  IADD3 R4, PT, PT, R7, R9, RZ ;  /* 0x0000000907047210 */ /* 0x000fc40007ffe0ff */
[----:B------:R-:W-:Y:S01]  /*0660*/  LEA.HI.X R17, R17, R25, R10, 0x2, P0 ;  /* 0x0000001911117211 */ /* 0x000fe200000f140a */
[C---:B-1----:R-:W-:Y:S01]  /*0670*/  IMAD.WIDE.U32 R24, R0.reuse, UR8, RZ ;  /* 0x0000000800187c25 */ /* 0x042fe2000f8e00ff */
[----:B------:R-:W-:Y:S02]  /*0680*/  LEA.HI.X R19, R19, R27, R8, 0x2, P2 ;  /* 0x0000001b13137211 */ /* 0x000fe400010f1408 */
[C---:B------:R-:W-:Y:S01]  /*0690*/  IADD3.X R6, PT, PT, R5.reuse, R12, RZ, P4, !PT ;  /* 0x0000000c05067210 */ /* 0x040fe200027fe4ff */
[C---:B------:R-:W-:Y:S01]  /*06a0*/  IMAD.WIDE.U32 R26, R0.reuse, R28, RZ ;  /* 0x0000001c001a7225 */ /* 0x040fe200078e00ff */
[----:B------:R-:W-:Y:S02]  /*06b0*/  IADD3.X R4, PT, PT, R5, R4, RZ, P5, !PT ;  /* 0x0000000405047210 */ /* 0x000fe40002ffe4ff */
[----:B------:R-:W-:Y:S01]  /*06c0*/  LEA R10, P2, R11, R32, 0x2 ;  /* 0x000000200b0a7211 */ /* 0x000fe200078410ff */
[C---:B------:R-:W-:Y:S01]  /*06d0*/  IMAD R5, R0.reuse, UR9, R25 ;  /* 0x0000000900057c24 */ /* 0x040fe2000f8e0219 */
        /* <DEDUP_REMOVED lines=8> */
[----:B------:R-:W0:Y:S01]  /*0760*/  LDC.64 R30, c[0x0][0x4d8] ;  /* 0x00013600ff1e7b82 */ /* 0x000e220000000a00 */
[----:B------:R-:W1:Y:S01]  /*0770*/  LDCU.64 UR10, c[0x0][0x4e0] ;  /* 0x00009c00ff0a77ac */ /* 0x000e620008000a00 */
[----:B------:R-:W-:Y:S02]  /*0780*/  MOV R29, RZ ;  /* 0x000000ff001d7202 */ /* 0x000fe40000000f00 */
[----:B------:R-:W-:Y:S01]  /*0790*/  MOV R6, R14 ;  /* 0x0000000e00067202 */ /* 0x000fe20000000f00 */
[----:B------:R-:W2:Y:S01]  /*07a0*/  LDCU.64 UR6, c[0x0][0x3a0] ;  /* 0x00007400ff0677ac */ /* 0x000ea20008000a00 */
[----:B------:R-:W-:Y:S02]  /*07b0*/  MOV R11, RZ ;  /* 0x000000ff000b7202 */ /* 0x000fe40000000f00 */
[----:B------:R-:W3:Y:S01]  /*07c0*/  S2UR UR5, SR_CgaCtaId ;  /* 0x00000000000579c3 */ /* 0x000ee20000008800 */
[----:B------:R-:W4:Y:S01]  /*07d0*/  LDCU.64 UR8, c[0x0][0x3b8] ;  /* 0x00007700ff0877ac */ /* 0x000f220008000a00 */
[----:B------:R-:W4:Y:S01]  /*07e0*/  LDCU UR12, c[0x0][0x394] ;  /* 0x00007280ff0c77ac */ /* 0x000f220008000800 */
[----:B------:R-:W-:Y:S01]  /*07f0*/  UMOV UR4, 0x400 ;  /* 0x0000040000047882 */ /* 0x000fe20000000000 */
[----:B-1----:R-:W-:-:S04]  /*0800*/  IMAD R4, R13, UR10, RZ ;  /* 0x0000000a0d047c24 */ /* 0x002fc8000f8e02ff */
[----:B------:R-:W-:Y:S01]  /*0810*/  IMAD R35, R57, UR11, R4 ;  /* 0x0000000b39237c24 */ /* 0x000fe2000f8e0204 */
[----:B------:R-:W-:Y:S01]  /*0820*/  MOV R4, R16 ;  /* 0x0000001000047202 */ /* 0x000fe20000000f00 */
[----:B--2---:R-:W-:-:S04]  /*0830*/  IMAD.WIDE.U32 R60, R0, UR6, RZ ;  /* 0x00000006003c7c25 */ /* 0x004fc8000f8e00ff */
[----:B------:R-:W-:Y:S02]  /*0840*/  IMAD R13, R0, UR7, R61 ;  /* 0x00000007000d7c24 */ /* 0x000fe4000f8e023d */
[----:B0-----:R-:W-:Y:S01]  /*0850*/  IMAD.WIDE.U32 R8, R30, UR18, R28 ;  /* 0x000000121e087c25 */ /* 0x001fe2000f8e001c */
[----:B---3--:R-:W-:Y:S01]  /*0860*/  ULEA UR4, UR5, UR4, 0x18 ;  /* 0x0000000405047291 */ /* 0x008fe2000f8ec0ff */
[----:B----4-:R-:W-:Y:S02]  /*0870*/  MOV R14, UR12 ;  /* 0x0000000c000e7c02 */ /* 0x010fe40008000f00 */
[----:B------:R-:W-:Y:S01]  /*0880*/  IMAD R9, R31, UR18, R9 ;  /* 0x000000121f097c24 */ /* 0x000fe2000f8e0209 */
[----:B------:R-:W-:Y:S01]  /*0890*/  LOP3.LUT R16, R28, 0x1f, RZ, 0xc0, !PT ;  /* 0x0000001f1c107812 */ /* 0x000fe200078ec0ff */
[----:B------:R-:W-:Y:S01]  /*08a0*/  IMAD.WIDE.U32 R30, R0, UR8, RZ ;  /* 0x00000008001e7c25 */ /* 0x000fe2000f8e00ff */
[C---:B------:R-:W-:Y:S02]  /*08b0*/  IADD3 R18, PT, PT, R28.reuse, 0x200, RZ ;  /* 0x000002001c127810 */ /* 0x040fe40007ffe0ff */
[----:B------:R-:W-:Y:S01]  /*08c0*/  LEA R20, R28, UR4, 0x2 ;  /* 0x000000041c147c11 */ /* 0x000fe2000f8e10ff */
[----:B------:R-:W-:Y:S01]  /*08d0*/  IMAD.WIDE.U32 R56, R57, UR10, R8 ;  /* 0x0000000a39387c25 */ /* 0x000fe2000f8e0008 */
[----:B------:R-:W-:-:S02]  /*08e0*/  MOV R8, R12 ;  /* 0x0000000c00087202 */ /* 0x000fc40000000f00 */
[----:B------:R-:W-:Y:S01]  /*08f0*/  LEA R12, R28, UR4, 0x4 ;  /* 0x000000041c0c7c11 */ /* 0x000fe2000f8e20ff */
[----:B------:R-:W-:Y:S01]  /*0900*/  IMAD R15, R0, UR9, R31 ;  /* 0x00000009000f7c24 */ /* 0x000fe2000f8e021f */
[----:B------:R-:W-:Y:S02]  /*0910*/  MOV R9, RZ ;  /* 0x000000ff00097202 */ /* 0x000fe40000000f00 */
[----:B------:R-:W-:Y:S02]  /*0920*/  IADD3 R33, PT, PT, R12, 0x210, RZ ;  /* 0x000002100c217810 */ /* 0x000fe40007ffe0ff */
[----:B------:R-:W-:-:S03]  /*0930*/  IADD3 R58, PT, PT, R57, R35, RZ ;  /* 0x00000023393a7210 */ /* 0x000fc60007ffe0ff */
[----:B------:R-:W-:-:S07]  /*0940*/  IMAD R22, R28, -0xc, R33 ;  /* 0xfffffff41c167824 */ /* 0x000fce00078e0221 */
.L_x_10177:
[----:B------:R-:W-:Y:S01]  /*0950*/  BAR.SYNC.DEFER_BLOCKING 0x0 ;  /* 0x0000000000007b1d */ /* 0x000fe20000010000 */
[----:B0-----:R-:W-:Y:S02]  /*0960*/  MOV R32, R4 ;  /* 0x0000000400207202 */ /* 0x001fe40000000f00 */
[----:B------:R-:W-:-:S05]  /*0970*/  MOV R33, R17 ;  /* 0x0000001100217202 */ /* 0x000fca0000000f00 */
[----:B------:R-:W0:Y:S01]  /*0980*/  S2UR UR5, SR_CgaCtaId ;  /* 0x00000000000579c3 */ /* 0x000e220000008800 */
[----:B------:R-:W-:Y:S01]  /*0990*/  IMAD.WIDE.U32 R44, R28, 0x10, R32 ;  /* 0x000000101c2c7825 */ /* 0x000fe200078e0020 */
[----:B------:R-:W1:Y:S01]  /*09a0*/  S2R R65, SR_LANEID ;  /* 0x0000000000417919 */ /* 0x000e620000000000 */
[----:B------:R-:W-:Y:S01]  /*09b0*/  UMOV UR4, 0x400 ;  /* 0x0000040000047882 */ /* 0x000fe20000000000 */
[----:B------:R-:W-:Y:S02]  /*09c0*/  MOV R40, R8 ;  /* 0x0000000800287202 */ /* 0x000fe40000000f00 */
[----:B------:R-:W-:Y:S02]  /*09d0*/  MOV R41, R21 ;  /* 0x0000001500297202 */ /* 0x000fe40000000f00 */
[----:B------:R-:W2:Y:S01]  /*09e0*/  LDC.64 R52, c[0x0][0x410] ;  /* 0x00010400ff347b82 */ /* 0x000ea20000000a00 */
[----:B------:R-:W-:-:S07]  /*09f0*/  IADD3 R64, PT, PT, R14, -0x1, RZ ;  /* 0xffffffff0e407810 */ /* 0x000fce0007ffe0ff */
[----:B------:R-:W3:Y:S01]  /*0a00*/  LDC.64 R54, c[0x0][0x418] ;  /* 0x00010600ff367b82 */ /* 0x000ee20000000a00 */
[----:B------:R-:W4:Y:S01]  /*0a10*/  LDG.E.128 R44, desc[UR16][R44.64] ;  /* 0x000000102c2c7981 */ /* 0x000f22000c1e1d00 */
[----:B------:R-:W-:Y:S02]  /*0a20*/  MOV R32, R6 ;  /* 0x0000000600207202 */ /* 0x000fe40000000f00 */
[----:B------:R-:W-:Y:S01]  /*0a30*/  MOV R33, R19 ;  /* 0x0000001300217202 */ /* 0x000fe20000000f00 */
[----:B0-----:R-:W-:-:S03]  /*0a40*/  ULEA UR5, UR5, UR4, 0x18 ;  /* 0x0000000405057291 */ /* 0x001fc6000f8ec0ff */
[----:B------:R-:W0:Y:S01]  /*0a50*/  LDC.64 R74, c[0x0][0x488] ;  /* 0x00012200ff4a7b82 */ /* 0x000e220000000a00 */
[----:B------:R-:W-:Y:S02]  /*0a60*/  IMAD.WIDE.U32 R66, R28, 0x10, R32 ;  /* 0x000000101c427825 */ /* 0x000fe400078e0020 */
[----:B-1----:R-:W-:-:S05]  /*0a70*/  LEA R59, R65, UR5, 0x4 ;  /* 0x00000005413b7c11 */ /* 0x002fca000f8e20ff */
[----:B----4-:R1:W-:Y:S01]  /*0a80*/  STS.128 [R59], R44 ;  /* 0x0000002c3b007388 */ /* 0x0103e20000000c00 */
[----:B------:R-:W-:-:S03]  /*0a90*/  NOP ;  /* 0x0000000000007918 */ /* 0x000fc60000000000 */
[----:B------:R-:W-:Y:S01]  /*0aa0*/  LDS.128 R32, [R59] ;  /* 0x000000003b207984 */ /* 0x000fe20000000c00 */
[----:B------:R-:W-:Y:S06]  /*0ab0*/  BAR.SYNC.DEFER_BLOCKING 0x0 ;  /* 0x0000000000007b1d */ /* 0x000fec0000010000 */
[----:B------:R-:W4:Y:S01]  /*0ac0*/  LDG.E.128 R36, desc[UR16][R66.64] ;  /* 0x0000001042247981 */ /* 0x000f22000c1e1d00 */
[----:B------:R-:W-:-:S03]  /*0ad0*/  IMAD.WIDE.U32 R48, R28, 0x10, R40 ;  /* 0x000000101c307825 */ /* 0x000fc600078e0028 */
[----:B----4-:R-:W-:Y:S01]  /*0ae0*/  STS.128 [R59], R36 ;  /* 0x000000243b007388 */ /* 0x010fe20000000c00 */
[----:B------:R-:W-:-:S03]  /*0af0*/  NOP ;  /* 0x0000000000007918 */ /* 0x000fc60000000000 */
[----:B------:R-:W4:Y:S01]  /*0b00*/  LDS.128 R40, [R59] ;  /* 0x000000003b287984 */ /* 0x000f220000000c00 */
[----:B------:R-:W-:Y:S06]  /*0b10*/  BAR.SYNC.DEFER_BLOCKING 0x0 ;  /* 0x0000000000007b1d */ /* 0x000fec0000010000 */
[----:B-1----:R3:W3:Y:S01]  /*0b20*/  LDG.E.128 R44, desc[UR16][R48.64] ;  /* 0x00000010302c7981 */ /* 0x0026e2000c1e1d00 */
[----:B------:R-:W-:Y:S01]  /*0b30*/  HFMA2 R69, -RZ, RZ, 0, 0 ;  /* 0x00000000ff457431 */ /* 0x000fe200000001ff */
[----:B------:R-:W-:Y:S01]  /*0b40*/  SHF.L.U32 R68, R64, 0x7, RZ ;  /* 0x0000000740447819 */ /* 0x000fe200000006ff */
[----:B------:R-:W-:Y:S04]  /*0b50*/  BSSY.RECONVERGENT B0, `(.L_x_10153) ;  /* 0x0000032000007945 */ /* 0x000fe80003800200 */
[----:B--2---:R-:W-:-:S04]  /*0b60*/  IMAD.WIDE.U32 R50, R52, UR18, R68 ;  /* 0x0000001234327c25 */ /* 0x004fc8000f8e0044 */
[--C-:B----45:R-:W-:Y:S01]  /*0b70*/  FADD.FTZ R71, R40, R3.reuse ;  /* 0x0000000328477221 */ /* 0x130fe20000010000 */
[--C-:B------:R-:W-:Y:S01]  /*0b80*/  FADD.FTZ R70, R41, R3.reuse ;  /* 0x0000000329467221 */ /* 0x100fe20000010000 */
[----:B------:R-:W-:Y:S01]  /*0b90*/  FADD.FTZ R73, R42, R3 ;  /* 0x000000032a497221 */ /* 0x000fe20000010000 */
[----:B------:R-:W-:Y:S02]  /*0ba0*/  IMAD R51, R53, UR18, R51 ;  /* 0x0000001235337c24 */ /* 0x000fe4000f8e0233 */
[----:B------:R-:W-:Y:S01]  /*0bb0*/  FADD.FTZ R72, R43, R3 ;  /* 0x000000032b487221 */ /* 0x000fe20000010000 */
[----:B------:R-:W-:Y:S01]  /*0bc0*/  FSETP.GTU.FTZ.AND P2, PT, R71, 20, PT ;  /* 0x41a000004700780b */ /* 0x000fe20003f5c000 */
[----:B---3--:R-:W-:Y:S01]  /*0bd0*/  IMAD.WIDE.U32 R48, R0, R54, R50 ;  /* 0x0000003600307225 */ /* 0x008fe200078e0032 */
[----:B------:R-:W-:Y:S02]  /*0be0*/  FSETP.GTU.FTZ.AND P3, PT, R70, 20, PT ;  /* 0x41a000004600780b */ /* 0x000fe40003f7c000 */
[----:B------:R-:W-:Y:S01]  /*0bf0*/  FSETP.GTU.FTZ.AND P1, PT, R72, 20, PT ;  /* 0x41a000004800780b */ /* 0x000fe20003f3c000 */
[----:B------:R-:W-:Y:S01]  /*0c00*/  IMAD R49, R0, R55, R49 ;  /* 0x0000003700317224 */ /* 0x000fe200078e0231 */
[----:B------:R0:W-:Y:S01]  /*0c10*/  STS.128 [R59], R44 ;  /* 0x0000002c3b007388 */ /* 0x0001e20000000c00 */
[----:B------:R-:W-:-:S03]  /*0c20*/  NOP ;  /* 0x0000000000007918 */ /* 0x000fc60000000000 */
[----:B------:R1:W2:Y:S01]  /*0c30*/  LDS.128 R36, [R59] ;  /* 0x000000003b247984 */ /* 0x0002a20000000c00 */
[----:B0-----:R-:W-:-:S04]  /*0c40*/  LEA R44, P0, R48, R74, 0x2 ;  /* 0x0000004a302c7211 */ /* 0x001fc800078010ff */
[----:B------:R-:W-:Y:S02]  /*0c50*/  LEA.HI.X R45, R48, R75, R49, 0x2, P0 ;  /* 0x0000004b302d7211 */ /* 0x000fe400000f1431 */
[----:B------:R-:W-:Y:S01]  /*0c60*/  FSETP.GTU.FTZ.AND P0, PT, R73, 20, PT ;  /* 0x41a000004900780b */ /* 0x000fe20003f1c000 */
[----:B------:R-:W-:Y:S01]  /*0c70*/  IMAD.WIDE.U32 R40, R28, 0x10, R44 ;  /* 0x000000101c287825 */ /* 0x000fe200078e002c */
[----:B-1----:R-:W-:Y:S11]  /*0c80*/  @P2 BRA `(.L_x_10154) ;  /* 0x0000000000782947 */ /* 0x002ff60003800000 */
        /* <DEDUP_REMOVED lines=30> */
.L_x_10154:
[----:B------:R-:W-:Y:S05]  /*0e70*/  BSYNC.RECONVERGENT B0 ;  /* 0x0000000000007941 */ /* 0x000fea0003800200 */
.L_x_10153:
        /* <DEDUP_REMOVED lines=32> */
.L_x_10156:
[----:B------:R-:W-:Y:S05]  /*1080*/  BSYNC.RECONVERGENT B0 ;  /* 0x0000000000007941 */ /* 0x000fea0003800200 */
.L_x_10155:
        /* <DEDUP_REMOVED lines=32> */
.L_x_10158:
[----:B------:R-:W-:Y:S05]  /*1290*/  BSYNC.RECONVERGENT B0 ;  /* 0x0000000000007941 */ /* 0x000fea0003800200 */
.L_x_10157:
        /* <DEDUP_REMOVED lines=32> */
.L_x_10160:
[----:B------:R-:W-:Y:S05]  /*14a0*/  BSYNC.RECONVERGENT B0 ;  /* 0x0000000000007941 */ /* 0x000fea0003800200 */
.L_x_10159:
[----:B------:R-:W-:Y:S08]  /*14b0*/  BAR.SYNC.DEFER_BLOCKING 0x0 ;  /* 0x0000000000007b1d */ /* 0x000ff00000010000 */
[----:B------:R-:W0:Y:S01]  /*14c0*/  LDC.64 R46, c[0x0][0x420] ;  /* 0x00010800ff2e7b82 */ /* 0x000e220000000a00 */
[----:B------:R-:W1:Y:S01]  /*14d0*/  LDCU.64 UR6, c[0x0][0x510] ;  /* 0x0000a200ff0677ac */ /* 0x000e620008000a00 */
[----:B------:R-:W3:Y:S06]  /*14e0*/  LDCU.64 UR8, c[0x0][0x490] ;  /* 0x00009200ff0877ac */ /* 0x000eec0008000a00 */
[----:B------:R-:W4:Y:S08]  /*14f0*/  LDC.64 R48, c[0x0][0x428] ;  /* 0x00010a00ff307b82 */ /* 0x000f300000000a00 */
[----:B------:R-:W5:Y:S01]  /*1500*/  LDC.64 R50, c[0x0][0x478] ;  /* 0x00011e00ff327b82 */ /* 0x000f620000000a00 */
[----:B------:R-:W2:Y:S01]  /*1510*/  LDG.E.128 R40, desc[UR16][R40.64] ;  /* 0x0000001028287981 */ /* 0x000ea2000c1e1d00 */
[----:B0-----:R-:W-:-:S06]  /*1520*/  IMAD.WIDE.U32 R44, R46, UR18, R68 ;  /* 0x000000122e2c7c25 */ /* 0x001fcc000f8e0044 */
[----:B------:R-:W0:Y:S01]  /*1530*/  LDC.64 R82, c[0x0][0x558] ;  /* 0x00015600ff527b82 */ /* 0x000e220000000a00 */
[----:B------:R-:W-:Y:S02]  /*1540*/  IMAD R45, R47, UR18, R45 ;  /* 0x000000122f2d7c24 */ /* 0x000fe4000f8e022d */
[----:B----4-:R-:W-:-:S04]  /*1550*/  IMAD.WIDE.U32 R44, R0, R48, R44 ;  /* 0x00000030002c7225 */ /* 0x010fc800078e002c */
[----:B------:R-:W-:Y:S01]  /*1560*/  IMAD R45, R0, R49, R45 ;  /* 0x00000031002d7224 */ /* 0x000fe200078e022d */
[----:B-----5:R-:W-:-:S04]  /*1570*/  LEA R48, P0, R44, R50, 0x2 ;  /* 0x000000322c307211 */ /* 0x020fc800078010ff */
[----:B------:R-:W-:-:S03]  /*1580*/  LEA.HI.X R49, R44, R51, R45, 0x2, P0 ;  /* 0x000000332c317211 */ /* 0x000fc600000f142d */
[----:B------:R-:W-:Y:S01]  /*1590*/  IMAD.WIDE.U32 R48, R28, 0x10, R48 ;  /* 0x000000101c307825 */ /* 0x000fe200078e0030 */
[----:B--2---:R-:W-:Y:S01]  /*15a0*/  STS.128 [R59], R40 ;  /* 0x000000283b007388 */ /* 0x004fe20000000c00 */
[----:B------:R-:W-:-:S03]  /*15b0*/  NOP ;  /* 0x0000000000007918 */ /* 0x000fc60000000000 */
[----:B------:R-:W2:Y:S01]  /*15c0*/  LDS.128 R44, [R59] ;  /* 0x000000003b2c7984 */ /* 0x000ea20000000c00 */
[----:B------:R-:W-:Y:S06]  /*15d0*/  BAR.SYNC.DEFER_BLOCKING 0x0 ;  /* 0x0000000000007b1d */ /* 0x000fec0000010000 */
[----:B------:R-:W4:Y:S01]  /*15e0*/  LDG.E.128 R48, desc[UR16][R48.64] ;  /* 0x0000001030307981 */ /* 0x000f22000c1e1d00 */
[----:B---3--:R-:W-:-:S04]  /*15f0*/  UISETP.NE.U32.AND UP0, UPT, UR8, URZ, UPT ;  /* 0x000000ff0800728c */ /* 0x008fc8000bf05070 */
[----:B------:R-:W-:Y:S01]  /*1600*/  UISETP.NE.AND.EX UP0, UPT, UR9, URZ, UPT, UP0 ;  /* 0x000000ff0900728c */ /* 0x000fe2000bf05300 */
[----:B--2---:R-:W-:Y:S01]  /*1610*/  FMUL.FTZ R52, R44, -1.4426950216293334961 ;  /* 0xbfb8aa3b2c347820 */ /* 0x004fe20000410000 */
[----:B------:R-:W-:Y:S01]  /*1620*/  FMUL.FTZ R54, R45, -1.4426950216293334961 ;  /* 0xbfb8aa3b2d367820 */ /* 0x000fe20000410000 */
[----:B------:R-:W-:Y:S01]  /*1630*/  FMUL.FTZ R74, R47, -1.4426950216293334961 ;  /* 0xbfb8aa3b2f4a7820 */ /* 0x000fe20000410000 */
[----:B------:R-:W-:-:S03]  /*1640*/  FMUL.FTZ R55, R46, -1.4426950216293334961 ;  /* 0xbfb8aa3b2e377820 */ /* 0x000fc60000410000 */
[----:B------:R-:W2:Y:S08]  /*1650*/  MUFU.EX2 R52, R52 ;  /* 0x0000003400347308 */ /* 0x000eb00000000800 */
[----:B------:R-:W3:Y:S08]  /*1660*/  MUFU.EX2 R54, R54 ;  /* 0x0000003600367308 */ /* 0x000ef00000000800 */
[----:B------:R-:W5:Y:S01]  /*1670*/  MUFU.EX2 R74, R74 ;  /* 0x0000004a004a7308 */ /* 0x000f620000000800 */
[----:B--2---:R-:W-:-:S07]  /*1680*/  FADD.FTZ R53, R52, 1 ;  /* 0x3f80000034357421 */ /* 0x004fce0000010000 */
[----:B------:R-:W-:Y:S01]  /*1690*/  MUFU.EX2 R55, R55 ;  /* 0x0000003700377308 */ /* 0x000fe20000000800 */
[----:B---3--:R-:W-:-:S07]  /*16a0*/  FADD.FTZ R52, R54, 1 ;  /* 0x3f80000036347421 */ /* 0x008fce0000010000 */
[----:B------:R-:W-:Y:S01]  /*16b0*/  MUFU.RCP R79, R53 ;  /* 0x00000035004f7308 */ /* 0x000fe20000001000 */
[----:B-----5:R-:W-:-:S07]  /*16c0*/  FADD.FTZ R54, R74, 1 ;  /* 0x3f8000004a367421 */ /* 0x020fce0000010000 */
[----:B------:R-:W2:Y:S08]  /*16d0*/  MUFU.RCP R80, R54 ;  /* 0x0000003600507308 */ /* 0x000eb00000001000 */
[----:B------:R-:W3:Y:S01]  /*16e0*/  MUFU.RCP R78, R52 ;  /* 0x00000034004e7308 */ /* 0x000ee20000001000 */
[----:B--2---:R-:W-:-:S04]  /*16f0*/  FADD.FTZ R74, -R80, 1 ;  /* 0x3f800000504a7421 */ /* 0x004fc80000010100 */
[----:B------:R-:W-:Y:S02]  /*1700*/  FFMA.FTZ R54, R47, R74, 1 ;  /* 0x3f8000002f367423 */ /* 0x000fe4000001004a */
[----:B------:R-:W2:Y:S02]  /*1710*/  LDC.64 R74, c[0x0][0x508] ;  /* 0x00014200ff4a7b82 */ /* 0x000ea40000000a00 */
[----:B--2---:R-:W-:-:S04]  /*1720*/  IMAD.WIDE.U32 R76, R74, UR18, R68 ;  /* 0x000000124a4c7c25 */ /* 0x004fc8000f8e0044 */
[----:B------:R-:W-:Y:S02]  /*1730*/  IMAD R77, R75, UR18, R77 ;  /* 0x000000124b4d7c24 */ /* 0x000fe4000f8e024d */
[----:B-1----:R-:W-:-:S04]  /*1740*/  IMAD.WIDE.U32 R74, R0, UR6, R76 ;  /* 0x00000006004a7c25 */ /* 0x002fc8000f8e004c */
[----:B------:R-:W-:Y:S01]  /*1750*/  IMAD R75, R0, UR7, R75 ;  /* 0x00000007004b7c24 */ /* 0x000fe2000f8e024b */
[----:B----4-:R1:W-:Y:S01]  /*1760*/  STS.128 [R59], R48 ;  /* 0x000000303b007388 */ /* 0x0103e20000000c00 */
[----:B------:R-:W-:-:S03]  /*1770*/  NOP ;  /* 0x0000000000007918 */ /* 0x000fc60000000000 */
[----:B------:R-:W2:Y:S01]  /*1780*/  LDS.128 R40, [R59] ;  /* 0x000000003b287984 */ /* 0x000ea20000000c00 */
[----:B-1----:R-:W-:Y:S01]  /*1790*/  FADD.FTZ R51, R55, 1 ;  /* 0x3f80000037337421 */ /* 0x002fe20000010000 */
[----:B------:R-:W-:Y:S01]  /*17a0*/  FADD.FTZ R49, -R79, 1 ;  /* 0x3f8000004f317421 */ /* 0x000fe20000010100 */
[----:B---3--:R-:W-:Y:S02]  /*17b0*/  FADD.FTZ R50, -R78, 1 ;  /* 0x3f8000004e327421 */ /* 0x008fe40000010100 */
[----:B------:R-:W1:Y:S01]  /*17c0*/  MUFU.RCP R81, R51 ;  /* 0x0000003300517308 */ /* 0x000e620000001000 */
[----:B------:R-:W-:Y:S01]  /*17d0*/  FFMA.FTZ R49, R44, R49, 1 ;  /* 0x3f8000002c317423 */ /* 0x000fe20000010031 */
[----:B------:R-:W-:Y:S01]  /*17e0*/  FFMA.FTZ R50, R45, R50, 1 ;  /* 0x3f8000002d327423 */ /* 0x000fe20000010032 */
[----:B-1----:R-:W-:-:S04]  /*17f0*/  FADD.FTZ R53, -R81, 1 ;  /* 0x3f80000051357421 */ /* 0x002fc80000010100 */
[----:B------:R-:W-:Y:S01]  /*1800*/  FFMA.FTZ R53, R46, R53, 1 ;  /* 0x3f8000002e357423 */ /* 0x000fe20000010035 */
[----:B--2---:R-:W-:Y:S01]  /*1810*/  FMUL.FTZ R48, R36, R40 ;  /* 0x0000002824307220 */ /* 0x004fe20000410000 */
        /* <DEDUP_REMOVED lines=14> */
[----:B------:R-:W-:Y:S01]  /*1900*/  FMUL.FTZ R50, R52, R53 ;  /* 0x0000003534327220 */ /* 0x000fe20000410000 */
[----:B------:R-:W-:Y:S06]  /*1910*/  BAR.SYNC.DEFER_BLOCKING 0x0 ;  /* 0x0000000000007b1d */ /* 0x000fec0000010000 */
[----:B------:R0:W-:Y:S01]  /*1920*/  STS.128 [R59], R48 ;  /* 0x000000303b007388 */ /* 0x0001e20000000c00 */
[----:B------:R-:W-:-:S03]  /*1930*/  NOP ;  /* 0x0000000000007918 */ /* 0x000fc60000000000 */
[----:B------:R-:W1:Y:S01]  /*1940*/  LDS.128 R52, [R59] ;  /* 0x000000003b347984 */ /* 0x000e620000000c00 */
[----:B0-----:R-:W-:-:S04]  /*1950*/  LEA R48, P0, R74, R82, 0x2 ;  /* 0x000000524a307211 */ /* 0x001fc800078010ff */
        /* <DEDUP_REMOVED lines=22> */
.L_x_10161:
[----:B------:R-:W2:Y:S01]  /*1ac0*/  LDCU UR4, c[0x0][0x38c] ;  /* 0x00007180ff0477ac */ /* 0x000ea20008000800 */
[----:B0-----:R-:W-:Y:S01]  /*1ad0*/  FMUL.FTZ R53, R36, R79 ;  /* 0x0000004f24357220 */ /* 0x001fe20000410000 */
        /* <DEDUP_REMOVED lines=11> */
[----:B-1----:R-:W-:-:S04]  /*1b90*/  FFMA.FTZ R44, R34, R89, R9 ;  /* 0x00000059222c7223 */ /* 0x002fc80000010009 */
[----:B------:R-:W-:Y:S01]  /*1ba0*/  FFMA.FTZ R9, R35, R88, R44 ;  /* 0x0000005823097223 */ /* 0x000fe2000001002c */
[----:B--2---:R-:W-:Y:S01]  /*1bb0*/  UISETP.GE.AND UP0, UPT, UR4, 0x1, UPT ;  /* 0x000000010400788c */ /* 0x004fe2000bf06270 */
[----:B------:R-:W-:Y:S08]  /*1bc0*/  BAR.SYNC.DEFER_BLOCKING 0x0 ;  /* 0x0000000000007b1d */ /* 0x000ff00000010000 */
[----:B------:R-:W-:Y:S05]  /*1bd0*/  BRA.U !UP0, `(.L_x_10162) ;  /* 0x0000001508007547 */ /* 0x000fea000b800000 */
        /* <DEDUP_REMOVED lines=30> */
.L_x_10176:
        /* <DEDUP_REMOVED lines=19> */
[----:B------:R-:W-:Y:S01]  /*1ef0*/  IADD3 R105, PT, PT, R100, UR4, RZ ;  /* 0x0000000464697c10 */ /* 0x000fe2000fffe0ff */
[----:B------:R-:W-:Y:S03]  /*1f00*/  BSSY.RECONVERGENT B0, `(.L_x_10163) ;  /* 0x0000023000007945 */ /* 0x000fe60003800200 */
[----:B------:R-:W-:Y:S02]  /*1f10*/  SEL R105, R105, R18, !P1 ;  /* 0x0000001269697207 */ /* 0x000fe40004800000 */
[----:B------:R-:W-:Y:S02]  /*1f20*/  ISETP.NE.AND P1, PT, R28, 0x1f, PT ;  /* 0x0000001f1c00780c */ /* 0x000fe40003f25270 */
[----:B0-----:R-:W-:Y:S01]  /*1f30*/  LEA R90, R105, UR5, 0x2 ;  /* 0x00000005695a7c11 */ /* 0x001fe2000f8e10ff */
        /* <DEDUP_REMOVED lines=28> */
[----:B------:R0:W1:Y:S01]  /*2100*/  LDS R93, [R48+0x648] ;  /* 0x00064800305d7984 */ /* 0x0000620000000800 */
[----:B------:R-:W-:Y:S05]  /*2110*/  BRA `(.L_x_10165) ;  /* 0x0000000000047947 */ /* 0x000fea0003800000 */
.L_x_10164:
[----:B------:R2:W4:Y:S02]  /*2120*/  LDS R93, [R20+0xe4c] ;  /* 0x000e4c00145d7984 */ /* 0x0005240000000800 */
.L_x_10165:
[----:B------:R-:W-:Y:S05]  /*2130*/  BSYNC.RECONVERGENT B0 ;  /* 0x0000000000007941 */ /* 0x000fea0003800200 */
.L_x_10163:
[----:B------:R-:W5:Y:S01]  /*2140*/  @P0 LDC R49, c[0x0][0x38c] ;  /* 0x0000e300ff310b82 */ /* 0x000f620000000800 */
[----:B------:R-:W-:Y:S01]  /*2150*/  MOV R50, RZ ;  /* 0x000000ff00327202 */ /* 0x000fe20000000f00 */
[----:B-----5:R-:W-:-:S04]  /*2160*/  @P0 IMAD R49, R94, R49, UR4 ;  /* 0x000000045e310e24 */ /* 0x020fc8000f8e0231 */
[----:B0-----:R-:W-:-:S05]  /*2170*/  @P0 IMAD.WIDE R48, R49, 0x8, R62 ;  /* 0x0000000831300825 */ /* 0x001fca00078e023e */
[----:B------:R0:W5:Y:S01]  /*2180*/  @P0 LDG.E R50, desc[UR16][R48.64+0x4] ;  /* 0x0000041030320981 */ /* 0x000162000c1e1900 */
[----:B------:R-:W-:Y:S01]  /*2190*/  FFMA.FTZ R51, R96, R107, R97 ;  /* 0x0000006b60337223 */ /* 0x000fe20000010061 */
[C---:B-1-34-:R-:W-:Y:S01]  /*21a0*/  FMUL.FTZ R108, R109.reuse, R93 ;  /* 0x0000005d6d6c7220 */ /* 0x05afe20000410000 */
[----:B------:R-:W-:Y:S01]  /*21b0*/  FFMA.FTZ R110, R109, R92, R106 ;  /* 0x0000005c6d6e7223 */ /* 0x000fe2000001006a */
[----:B------:R-:W-:Y:S01]  /*21c0*/  ISETP.NE.AND P2, PT, R16, 0x1f, PT ;  /* 0x0000001f1000780c */ /* 0x000fe20003f45270 */
[----:B------:R-:W-:Y:S01]  /*21d0*/  FFMA.FTZ R90, R105, R51, R98 ;  /* 0x00000033695a7223 */ /* 0x000fe20000010062 */
[----:B------:R-:W-:Y:S01]  /*21e0*/  ISETP.GE.AND P1, PT, R65, 0x1, PT ;  /* 0x000000014100780c */ /* 0x000fe20003f26270 */
[----:B------:R-:W-:Y:S01]  /*21f0*/  FFMA.FTZ R110, R105, R110, R103 ;  /* 0x0000006e696e7223 */ /* 0x000fe20000010067 */
[----:B------:R-:W1:Y:S01]  /*2200*/  S2UR UR6, SR_CgaCtaId ;  /* 0x00000000000679c3 */ /* 0x000e620000008800 */
[----:B------:R-:W-:Y:S01]  /*2210*/  FFMA.FTZ R111, R109, R90, R99 ;  /* 0x0000005a6d6f7223 */ /* 0x000fe20000010063 */
[----:B------:R-:W-:Y:S01]  /*2220*/  FMUL.FTZ R90, R105, R108 ;  /* 0x0000006c695a7220 */ /* 0x000fe20000410000 */
[----:B------:R-:W-:Y:S01]  /*2230*/  FFMA.FTZ R110, R107, R110, R104 ;  /* 0x0000006e6b6e7223 */ /* 0x000fe20000010068 */
[----:B0-----:R-:W-:Y:S01]  /*2240*/  FMUL.FTZ R48, R91, R107 ;  /* 0x0000006b5b307220 */ /* 0x001fe20000410000 */
[----:B------:R-:W-:Y:S01]  /*2250*/  UMOV UR5, 0x400 ;  /* 0x0000040000057882 */ /* 0x000fe20000000000 */
[----:B------:R-:W0:Y:S01]  /*2260*/  SHFL.UP PT, R108, R111, 0x1, RZ ;  /* 0x042000006f6c7989 */ /* 0x000e2200000e00ff */
[----:B------:R-:W-:Y:S01]  /*2270*/  FMUL.FTZ R51, R107, R90 ;  /* 0x0000005a6b337220 */ /* 0x000fe20000410000 */
[----:B------:R-:W-:Y:S01]  /*2280*/  FMUL.FTZ R48, R105, R48 ;  /* 0x0000003069307220 */ /* 0x000fe20000410000 */
[----:B------:R-:W-:Y:S01]  /*2290*/  MOV R114, R110 ;  /* 0x0000006e00727202 */ /* 0x000fe20000000f00 */
[----:B------:R-:W3:Y:S01]  /*22a0*/  SHFL.DOWN PT, R115, R110, 0x1, 0x1f ;  /* 0x08201f006e737f89 */ /* 0x000ee200000e0000 */
[----:B------:R-:W-:Y:S01]  /*22b0*/  ISETP.NE.AND P3, PT, R28, 0x1f, PT ;  /* 0x0000001f1c00780c */ /* 0x000fe20003f65270 */
[----:B------:R-:W-:Y:S01]  /*22c0*/  FMUL.FTZ R90, R109, R48 ;  /* 0x000000306d5a7220 */ /* 0x000fe20000410000 */
[----:B------:R-:W-:Y:S01]  /*22d0*/  BSSY.RECONVERGENT B0, `(.L_x_10166) ;  /* 0x000007e000007945 */ /* 0x000fe20003800200 */
[----:B------:R-:W4:Y:S04]  /*22e0*/  SHFL.DOWN PT, R112, R51, 0x1, 0x1f ;  /* 0x08201f0033707f89 */ /* 0x000f2800000e0000 */
[----:B------:R-:W2:Y:S01]  /*22f0*/  SHFL.UP PT, R49, R90, 0x1, RZ ;  /* 0x042000005a317989 */ /* 0x000ea200000e00ff */
[----:B-1----:R-:W-:-:S04]  /*2300*/  ULEA UR5, UR6, UR5, 0x18 ;  /* 0x0000000506057291 */ /* 0x002fc8000f8ec0ff */
[----:B------:R-:W-:Y:S01]  /*2310*/  ULEA UR6, UR4, UR5, 0x3 ;  /* 0x0000000504067291 */ /* 0x000fe2000f8e18ff */
[----:B0-----:R-:W-:Y:S01]  /*2320*/  FFMA.FTZ R108, R90, R108, R111 ;  /* 0x0000006c5a6c7223 */ /* 0x001fe2000001006f */
[----:B---3--:R-:W-:-:S04]  /*2330*/  @P2 FFMA.FTZ R114, R51, R115, R114 ;  /* 0x0000007333722223 */ /* 0x008fc80000010072 */
[----:B------:R-:W-:Y:S01]  /*2340*/  FSEL R111, R111, R108, !P1 ;  /* 0x0000006c6f6f7208 */ /* 0x000fe20004800000 */
[----:B----4-:R-:W-:Y:S01]  /*2350*/  @P2 FMUL.FTZ R108, R112, R51 ;  /* 0x00000033706c2220 */ /* 0x010fe20000410000 */
[----:B------:R-:W0:Y:S01]  /*2360*/  SHFL.DOWN PT, R110, R114, 0x2, 0x1f ;  /* 0x08401f00726e7f89 */ /* 0x000e2200000e0000 */
[----:B--2---:R-:W-:-:S03]  /*2370*/  @P1 FMUL.FTZ R90, R90, R49 ;  /* 0x000000315a5a1220 */ /* 0x004fc60000410000 */
[----:B------:R-:W1:Y:S01]  /*2380*/  SHFL.UP PT, R48, R111, 0x2, RZ ;  /* 0x044000006f307989 */ /* 0x000e6200000e00ff */
[----:B------:R-:W-:Y:S02]  /*2390*/  @P2 MOV R51, R108 ;  /* 0x0000006c00332202 */ /* 0x000fe40000000f00 */
        /* <DEDUP_REMOVED lines=17> */
[----:B------:R-:W0:Y:S01]  /*24b0*/  SHFL.DOWN PT, R110, R114, 0x8, 0x1f ;  /* 0x09001f00726e7f89 */ /* 0x000e2200000e0000 */
[C---:B-1----:R-:W-:Y:S01]  /*24c0*/  FFMA.FTZ R48, R90.reuse, R48, R115 ;  /* 0x000000305a307223 */ /* 0x042fe20000010073 */
[----:B------:R-:W-:-:S04]  /*24d0*/  @P1 FMUL.FTZ R90, R90, R49 ;  /* 0x000000315a5a1220 */ /* 0x000fc80000410000 */
[----:B------:R-:W-:Y:S01]  /*24e0*/  FSEL R111, R115, R48, !P1 ;  /* 0x00000030736f7208 */ /* 0x000fe20004800000 */
[----:B--2---:R-:W-:Y:S01]  /*24f0*/  @!P2 FMUL.FTZ R108, R51, R108 ;  /* 0x0000006c336ca220 */ /* 0x004fe20000410000 */
[----:B------:R-:W-:Y:S01]  /*2500*/  SHFL.UP PT, R49, R90, 0x8, RZ ;  /* 0x050000005a317989 */ /* 0x000fe200000e00ff */
[----:B------:R-:W-:-:S03]  /*2510*/  ISETP.GE.AND P1, PT, R65, 0x8, PT ;  /* 0x000000084100780c */ /* 0x000fc60003f26270 */
[----:B------:R-:W1:Y:S01]  /*2520*/  SHFL.UP PT, R48, R111, 0x8, RZ ;  /* 0x050000006f307989 */ /* 0x000e6200000e00ff */
[----:B------:R-:W-:Y:S02]  /*2530*/  @!P2 MOV R51, R108 ;  /* 0x0000006c0033a202 */ /* 0x000fe40000000f00 */
        /* <DEDUP_REMOVED lines=46> */
[----:B------:R-:W-:Y:S01]  /*2820*/  FMUL.FTZ R48, R53, R48 ;  /* 0x0000003035307220 */ /* 0x000fe20000410000 */
[----:B------:R-:W-:Y:S01]  /*2830*/  FADD.FTZ R110, -R96, R110 ;  /* 0x0000006e606e7221 */ /* 0x000fe20000010100 */
[-C--:B------:R-:W-:Y:S01]  /*2840*/  FFMA.FTZ R112, R109, R111.reuse, R99 ;  /* 0x0000006f6d707223 */ /* 0x080fe20000010063 */
[C---:B------:R-:W-:Y:S01]  /*2850*/  FMUL.FTZ R50, R113.reuse, R111 ;  /* 0x0000006f71327220 */ /* 0x040fe20000410000 */
[----:B------:R-:W-:Y:S01]  /*2860*/  FMUL.FTZ R49, R52, R49 ;  /* 0x0000003134317220 */ /* 0x000fe20000410000 */
[----:B------:R-:W-:Y:S01]  /*2870*/  FMUL.FTZ R46, R46, R111 ;  /* 0x0000006f2e2e7220 */ /* 0x000fe20000410000 */
[----:B------:R-:W-:Y:S01]  /*2880*/  FMUL.FTZ R51, R113, R112 ;  /* 0x0000007071337220 */ /* 0x000fe20000410000 */
[----:B------:R-:W-:Y:S01]  /*2890*/  FMUL.FTZ R50, R89, R50 ;  /* 0x0000003259327220 */ /* 0x000fe20000410000 */
[----:B------:R-:W-:Y:S01]  /*28a0*/  FFMA.FTZ R113, R117, R93, R92 ;  /* 0x0000005d75717223 */ /* 0x000fe2000001005c */
[----:B------:R-:W-:-:S04]  /*28b0*/  IMAD.WIDE.U32 R92, R82, UR4, R84 ;  /* 0x00000004525c7c25 */ /* 0x000fc8000f8e0054 */
[----:B------:R-:W-:Y:S01]  /*28c0*/  FMUL.FTZ R51, R88, R51 ;  /* 0x0000003358337220 */ /* 0x000fe20000410000 */
[----:B0-----:R-:W-:Y:S01]  /*28d0*/  FFMA.FTZ R91, R53, R114, RZ ;  /* 0x00000072355b7223 */ /* 0x001fe200000100ff */
[----:B------:R-:W-:Y:S01]  /*28e0*/  FFMA.FTZ R106, R109, R113, R106 ;  /* 0x000000716d6a7223 */ /* 0x000fe2000001006a */
[----:B------:R-:W-:Y:S01]  /*28f0*/  IMAD R109, R83, UR4, R93 ;  /* 0x00000004536d7c24 */ /* 0x000fe2000f8e025d */
[C---:B------:R-:W-:Y:S01]  /*2900*/  LEA R44, P3, R92.reuse, UR8, 0x2 ;  /* 0x000000085c2c7c11 */ /* 0x040fe2000f8610ff */
[----:B------:R0:W-:Y:S01]  /*2910*/  STS.128 [R12+0x210], R48 ;  /* 0x000210300c007388 */ /* 0x0001e20000000c00 */
[----:B------:R-:W-:Y:S01]  /*2920*/  FMUL.FTZ R93, R45, R108 ;  /* 0x0000006c2d5d7220 */ /* 0x000fe20000410000 */
[----:B------:R-:W-:Y:S01]  /*2930*/  FFMA.FTZ R103, R105, R106, R103 ;  /* 0x0000006a69677223 */ /* 0x000fe20000010067 */
[----:B------:R-:W-:Y:S01]  /*2940*/  LEA.HI.X R45, R92, UR9, R109, 0x2, P3 ;  /* 0x000000095c2d7c11 */ /* 0x000fe200098f146d */
[----:B------:R-:W-:Y:S01]  /*2950*/  BAR.SYNC.DEFER_BLOCKING 0x0 ;  /* 0x0000000000007b1d */ /* 0x000fe20000010000 */
[----:B------:R-:W-:Y:S01]  /*2960*/  FMUL.FTZ R47, R47, R112 ;  /* 0x000000702f2f7220 */ /* 0x000fe20000410000 */
[----:B------:R-:W-:Y:S01]  /*2970*/  FFMA.FTZ R107, R107, R103, R104 ;  /* 0x000000676b6b7223 */ /* 0x000fe20000010068 */
[----:B------:R-:W-:Y:S01]  /*2980*/  FADD.FTZ R90, -R98, R111 ;  /* 0x0000006f625a7221 */ /* 0x000fe20000010100 */
[----:B0-----:R-:W-:Y:S01]  /*2990*/  IADD3 R49, PT, PT, -R95, UR7, RZ ;  /* 0x000000075f317c10 */ /* 0x001fe2000fffe1ff */
[----:B------:R-:W-:Y:S01]  /*29a0*/  FFMA.FTZ R48, R52, R93, R91 ;  /* 0x0000005d34307223 */ /* 0x000fe2000001005b */
[----:B------:R-:W-:-:S02]  /*29b0*/  FADD.FTZ R51, -R97, R108 ;  /* 0x0000006c61337221 */ /* 0x000fc40000010100 */
[----:B------:R-:W-:Y:S01]  /*29c0*/  ISETP.GE.AND P3, PT, R49, 0x1, PT ;  /* 0x000000013100780c */ /* 0x000fe20003f66270 */
[----:B------:R-:W-:Y:S01]  /*29d0*/  FFMA.FTZ R93, R89, R46, R48 ;  /* 0x0000002e595d7223 */ /* 0x000fe20000010030 */
[----:B------:R-:W-:Y:S01]  /*29e0*/  ISETP.GE.AND P4, PT, R49, 0x21, PT ;  /* 0x000000213100780c */ /* 0x000fe20003f86270 */
[----:B------:R-:W-:Y:S01]  /*29f0*/  FMUL.FTZ R46, R103, R70 ;  /* 0x00000046672e7220 */ /* 0x000fe20000410000 */
[C---:B------:R-:W-:Y:S01]  /*2a00*/  ISETP.GE.AND P5, PT, R49.reuse, 0x41, PT ;  /* 0x000000413100780c */ /* 0x040fe20003fa6270 */
[----:B------:R-:W-:Y:S01]  /*2a10*/  FFMA.FTZ R48, R88, R47, R93 ;  /* 0x0000002f58307223 */ /* 0x000fe2000001005d */
[----:B------:R-:W-:Y:S01]  /*2a20*/  ISETP.GE.AND P6, PT, R49, 0x61, PT ;  /* 0x000000613100780c */ /* 0x000fe20003fc6270 */
[----:B------:R-:W-:Y:S01]  /*2a30*/  FMUL.FTZ R49, R107, R71 ;  /* 0x000000476b317220 */ /* 0x000fe20000410000 */
[----:B------:R0:W1:Y:S01]  /*2a40*/  LDS R115, [R22+0x80] ;  /* 0x0000800016737984 */ /* 0x0000620000000800 */
[----:B------:R-:W-:Y:S02]  /*2a50*/  FMUL.FTZ R47, R106, R73 ;  /* 0x000000496a2f7220 */ /* 0x000fe40000410000 */
[----:B------:R-:W-:-:S04]  /*2a60*/  FFMA.FTZ R91, R49, R110, RZ ;  /* 0x0000006e315b7223 */ /* 0x000fc800000100ff */
[----:B------:R-:W-:Y:S01]  /*2a70*/  FFMA.FTZ R92, R46, R51, R91 ;  /* 0x000000332e5c7223 */ /* 0x000fe2000001005b */
[----:B0-----:R-:W-:Y:S06]  /*2a80*/  @!P3 BRA `(.L_x_10167) ;  /* 0x000000000008b947 */ /* 0x001fec0003800000 */
[----:B------:R-:W0:Y:S04]  /*2a90*/  LDS R91, [R22] ;  /* 0x00000000165b7984 */ /* 0x000e280000000800 */
[----:B0-----:R0:W-:Y:S02]  /*2aa0*/  REDG.E.ADD.F32.FTZ.RN.STRONG.GPU desc[UR16][R44.64], R91 ;  /* 0x0000005b2c0079a6 */ /* 0x0011e4000c12f310 */
.L_x_10167:
[----:B------:R-:W-:Y:S05]  /*2ab0*/  BSYNC.RECONVERGENT B0 ;  /* 0x0000000000007941 */ /* 0x000fea0003800200 */
.L_x_10166:
[----:B------:R-:W-:Y:S04]  /*2ac0*/  BSSY.RECONVERGENT B0, `(.L_x_10168) ;  /* 0x0000003000007945 */ /* 0x000fe80003800200 */
[----:B------:R-:W-:Y:S05]  /*2ad0*/  @!P4 BRA `(.L_x_10169) ;  /* 0x000000000004c947 */ /* 0x000fea0003800000 */
[----:B-1----:R2:W-:Y:S02]  /*2ae0*/  REDG.E.ADD.F32.FTZ.RN.STRONG.GPU desc[UR16][R44.64+0x80], R115 ;  /* 0x000080732c0079a6 */ /* 0x0025e4000c12f310 */
.L_x_10169:
[----:B------:R-:W-:Y:S05]  /*2af0*/  BSYNC.RECONVERGENT B0 ;  /* 0x0000000000007941 */ /* 0x000fea0003800200 */
.L_x_10168:
[----:B------:R3:W4:Y:S01]  /*2b00*/  LDS R105, [R22+0x100] ;  /* 0x0001000016697984 */ /* 0x0007220000000800 */
[----:B------:R-:W-:Y:S01]  /*2b10*/  BSSY.RECONVERGENT B0, `(.L_x_10170) ;  /* 0x0000006000007945 */ /* 0x000fe20003800200 */
[----:B------:R-:W-:Y:S01]  /*2b20*/  FMUL.FTZ R50, R113, R72 ;  /* 0x0000004871327220 */ /* 0x000fe20000410000 */
[----:B------:R-:W-:Y:S01]  /*2b30*/  FADD.FTZ R93, -R99, R112 ;  /* 0x00000070635d7221 */ /* 0x000fe20000010100 */
[----:B0-----:R-:W-:Y:S01]  /*2b40*/  FFMA.FTZ R91, R47, R90, R92 ;  /* 0x0000005a2f5b7223 */ /* 0x001fe2000001005c */
[----:B------:R-:W-:Y:S06]  /*2b50*/  @!P5 BRA `(.L_x_10171) ;  /* 0x000000000004d947 */ /* 0x000fec0003800000 */
[----:B----4-:R0:W-:Y:S02]  /*2b60*/  REDG.E.ADD.F32.FTZ.RN.STRONG.GPU desc[UR16][R44.64+0x100], R105 ;  /* 0x000100692c0079a6 */ /* 0x0101e4000c12f310 */
.L_x_10171:
[----:B------:R-:W-:Y:S05]  /*2b70*/  BSYNC.RECONVERGENT B0 ;  /* 0x0000000000007941 */ /* 0x000fea0003800200 */
.L_x_10170:
[----:B0---4-:R0:W4:Y:S01]  /*2b80*/  LDS R105, [R22+0x180] ;  /* 0x0001800016697984 */ /* 0x0111220000000800 */
[----:B------:R-:W-:Y:S01]  /*2b90*/  BSSY.RECONVERGENT B0, `(.L_x_10172) ;  /* 0x0000004000007945 */ /* 0x000fe20003800200 */
[----:B------:R-:W-:-:S03]  /*2ba0*/  FFMA.FTZ R91, R50, R93, R91 ;  /* 0x0000005d325b7223 */ /* 0x000fc6000001005b */
[----:B------:R-:W-:Y:S05]  /*2bb0*/  @!P6 BRA `(.L_x_10173) ;  /* 0x000000000004e947 */ /* 0x000fea0003800000 */
[----:B----4-:R4:W-:Y:S02]  /*2bc0*/  REDG.E.ADD.F32.FTZ.RN.STRONG.GPU desc[UR16][R44.64+0x180], R105 ;  /* 0x000180692c0079a6 */ /* 0x0109e4000c12f310 */
.L_x_10173:
[----:B------:R-:W-:Y:S05]  /*2bd0*/  BSYNC.RECONVERGENT B0 ;  /* 0x0000000000007941 */ /* 0x000fea0003800200 */
.L_x_10172:
        /* <DEDUP_REMOVED lines=60> */
.L_x_10175:
[----:B------:R-:W-:Y:S05]  /*2fa0*/  BSYNC.RECONVERGENT B0 ;  /* 0x0000000000007941 */ /* 0x000fea0003800200 */
.L_x_10174:
[----:B------:R-:W-:-:S04]  /*2fb0*/  UIADD3 UR4, UPT, UPT, UR4, 0x1, URZ ;  /* 0x0000000104047890 */ /* 0x000fc8000fffe0ff */
[----:B------:R-:W-:-:S09]  /*2fc0*/  UISETP.GE.AND UP0, UPT, UR4, UR11, UPT ;  /* 0x0000000b0400728c */ /* 0x000fd2000bf06270 */
[----:B------:R-:W-:Y:S05]  /*2fd0*/  BRA.U !UP0, `(.L_x_10176) ;  /* 0xffffffed08787547 */ /* 0x000fea000b83ffff */
.L_x_10162:
[----:B------:R-:W-:Y:S08]  /*2fe0*/  BAR.SYNC.DEFER_BLOCKING 0x0 ;  /* 0x0000000000007b1d */ /* 0x000ff00000010000 */
[----:B------:R-:W5:Y:S01]  /*2ff0*/  LDC.64 R52, c[0x0][0x4f8] ;  /* 0x00013e00ff347b82 */ /* 0x000f620000000a00 */
[----:B------:R-:W0:Y:S07]  /*3000*/  LDCU.64 UR4, c[0x0][0x500] ;  /* 0x0000a000ff0477ac */ /* 0x000e2e0008000a00 */
[----:B------:R-:W1:Y:S01]  /*3010*/  LDC.64 R54, c[0x0][0x550] ;  /* 0x00015400ff367b82 */ /* 0x000e620000000a00 */
[----:B------:R-:W2:Y:S04]  /*3020*/  LDG.E.128 R32, desc[UR16][R66.64] ;  /* 0x0000001042207981 */ /* 0x000ea8000c1e1d00 */
[----:B--2---:R-:W-:Y:S01]  /*3030*/  STS.128 [R59], R32 ;  /* 0x000000203b007388 */ /* 0x004fe20000000c00 */
[----:B------:R-:W-:-:S03]  /*3040*/  NOP ;  /* 0x0000000000007918 */ /* 0x000fc60000000000 */
[----:B------:R-:W2:Y:S01]  /*3050*/  LDS.128 R44, [R59] ;  /* 0x000000003b2c7984 */ /* 0x000ea20000000c00 */
[----:B------:R-:W-:Y:S06]  /*3060*/  BAR.SYNC.DEFER_BLOCKING 0x0 ;  /* 0x0000000000007b1d */ /* 0x000fec0000010000 */
[----:B------:R3:W-:Y:S01]  /*3070*/  STS.128 [R59], R40 ;  /* 0x000000283b007388 */ /* 0x0007e20000000c00 */
[--C-:B--2---:R-:W-:Y:S01]  /*3080*/  FADD.FTZ R45, R45, R3.reuse ;  /* 0x000000032d2d7221 */ /* 0x104fe20000010000 */
[--C-:B------:R-:W-:Y:S01]  /*3090*/  FADD.FTZ R44, R44, R3.reuse ;  /* 0x000000032c2c7221 */ /* 0x100fe20000010000 */
[--C-:B------:R-:W-:Y:S01]  /*30a0*/  FADD.FTZ R46, R46, R3.reuse ;  /* 0x000000032e2e7221 */ /* 0x100fe20000010000 */
[----:B------:R-:W-:-:S02]  /*30b0*/  FADD.FTZ R49, R47, R3 ;  /* 0x000000032f317221 */ /* 0x000fc40000010000 */
[----:B------:R-:W-:Y:S02]  /*30c0*/  FSETP.GTU.FTZ.AND P1, PT, R45, 20, PT ;  /* 0x41a000002d00780b */ /* 0x000fe40003f3c000 */
[----:B------:R-:W-:Y:S02]  /*30d0*/  FSETP.GTU.FTZ.AND P0, PT, R44, 20, PT ;  /* 0x41a000002c00780b */ /* 0x000fe40003f1c000 */
[----:B------:R-:W-:Y:S02]  /*30e0*/  FSETP.GTU.FTZ.AND P2, PT, R46, 20, PT ;  /* 0x41a000002e00780b */ /* 0x000fe40003f5c000 */
[----:B------:R-:W-:-:S07]  /*30f0*/  FSETP.GTU.FTZ.AND P3, PT, R49, 20, PT ;  /* 0x41a000003100780b */ /* 0x000fce0003f7c000 */
[----:B------:R-:W-:Y:S02]  /*3100*/  @!P1 FMUL.FTZ R32, R45, -1.4426950216293334961 ;  /* 0xbfb8aa3b2d209820 */ /* 0x000fe40000410000 */
[----:B------:R-:W-:Y:S02]  /*3110*/  @!P0 FMUL.FTZ R44, R44, -1.4426950216293334961 ;  /* 0xbfb8aa3b2c2c8820 */ /* 0x000fe40000410000 */
[----:B------:R2:W0:Y:S01]  /*3120*/  @!P1 MUFU.EX2 R45, R32 ;  /* 0x00000020002d9308 */ /* 0x0004220000000800 */
[----:B------:R-:W-:Y:S01]  /*3130*/  @!P2 FMUL.FTZ R47, R46, -1.4426950216293334961 ;  /* 0xbfb8aa3b2e2fa820 */ /* 0x000fe20000410000 */
[----:B------:R-:W-:-:S06]  /*3140*/  NOP ;  /* 0x0000000000007918 */ /* 0x000fcc0000000000 */
[----:B------:R-:W5:Y:S01]  /*3150*/  @!P0 MUFU.EX2 R44, R44 ;  /* 0x0000002c002c8308 */ /* 0x000f620000000800 */
[----:B--2---:R-:W2:Y:S01]  /*3160*/  LDS.128 R32, [R59] ;  /* 0x000000003b207984 */ /* 0x004ea20000000c00 */
[----:B------:R-:W-:-:S06]  /*3170*/  @!P3 FMUL.FTZ R49, R49, -1.4426950216293334961 ;  /* 0xbfb8aa3b3131b820 */ /* 0x000fcc0000410000 */
[----:B----4-:R0:W4:Y:S08]  /*3180*/  @!P2 MUFU.EX2 R48, R47 ;  /* 0x0000002f0030a308 */ /* 0x0101300000000800 */
[----:B------:R-:W1:Y:S01]  /*3190*/  @!P3 MUFU.EX2 R49, R49 ;  /* 0x000000310031b308 */ /* 0x000e620000000800 */
[----:B0-----:R-:W-:Y:S01]  /*31a0*/  @!P1 FADD.FTZ R47, R45, 1 ;  /* 0x3f8000002d2f9421 */ /* 0x001fe20000010000 */
[----:B-----5:R-:W-:-:S06]  /*31b0*/  @!P0 FADD.FTZ R46, R44, 1 ;  /* 0x3f8000002c2e8421 */ /* 0x020fcc0000010000 */
[----:B------:R0:W5:Y:S01]  /*31c0*/  @!P1 MUFU.RCP R50, R47 ;  /* 0x0000002f00329308 */ /* 0x0001620000001000 */
[----:B----4-:R-:W-:-:S07]  /*31d0*/  @!P2 FADD.FTZ R48, R48, 1 ;  /* 0x3f8000003030a421 */ /* 0x010fce0000010000 */
[----:B------:R4:W2:Y:S01]  /*31e0*/  @!P0 MUFU.RCP R51, R46 ;  /* 0x0000002e00338308 */ /* 0x0008a20000001000 */
[----:B0-----:R-:W-:Y:S02]  /*31f0*/  HFMA2 R47, -RZ, RZ, 0, 0 ;  /* 0x00000000ff2f7431 */ /* 0x001fe400000001ff */
[----:B-1----:R-:W-:-:S05]  /*3200*/  @!P3 FADD.FTZ R49, R49, 1 ;  /* 0x3f8000003131b421 */ /* 0x002fca0000010000 */
[----:B---3--:R-:W0:Y:S01]  /*3210*/  @!P2 MUFU.RCP R43, R48 ;  /* 0x00000030002ba308 */ /* 0x008e220000001000 */
[----:B----4-:R-:W-:Y:S01]  /*3220*/  MOV R46, R68 ;  /* 0x00000044002e7202 */ /* 0x010fe20000000f00 */
[----:B-----5:R-:W-:Y:S01]  /*3230*/  @!P1 FMUL.FTZ R37, R37, R50 ;  /* 0x0000003225259220 */ /* 0x020fe20000410000 */
[----:B------:R-:W-:-:S03]  /*3240*/  IADD3 R10, P1, PT, R10, -0x200, RZ ;  /* 0xfffffe000a0a7810 */ /* 0x000fc60007f3e0ff */
[----:B------:R-:W-:Y:S01]  /*3250*/  IMAD.WIDE.U32 R44, R52, UR18, R46 ;  /* 0x00000012342c7c25 */ /* 0x000fe2000f8e002e */
[----:B------:R-:W-:Y:S01]  /*3260*/  IADD3.X R23, PT, PT, R23, -0x1, RZ, P1, !PT ;  /* 0xffffffff17177810 */ /* 0x000fe20000ffe4ff */
[----:B------:R1:W3:Y:S02]  /*3270*/  @!P3 MUFU.RCP R42, R49 ;  /* 0x00000031002ab308 */ /* 0x0002e40000001000 */
[----:B--2---:R-:W-:Y:S01]  /*3280*/  @!P0 FMUL.FTZ R36, R36, R51 ;  /* 0x0000003324248220 */ /* 0x004fe20000410000 */
[----:B------:R-:W-:Y:S01]  /*3290*/  IMAD R45, R53, UR18, R45 ;  /* 0x00000012352d7c24 */ /* 0x000fe2000f8e022d */
[----:B------:R-:W2:Y:S01]  /*32a0*/  LDC.64 R50, c[0x0][0x518] ;  /* 0x00014600ff327b82 */ /* 0x000ea20000000a00 */
[----:B------:R-:W-:-:S04]  /*32b0*/  IMAD.WIDE.U32 R40, R0, UR4, R44 ;  /* 0x0000000400287c25 */ /* 0x000fc8000f8e002c */
[----:B0-----:R-:W-:Y:S01]  /*32c0*/  @!P2 FMUL.FTZ R38, R38, R43 ;  /* 0x0000002b2626a220 */ /* 0x001fe20000410000 */
[----:B------:R-:W-:Y:S01]  /*32d0*/  IMAD R41, R0, UR5, R41 ;  /* 0x0000000500297c24 */ /* 0x000fe2000f8e0229 */
[----:B------:R-:W-:Y:S01]  /*32e0*/  LEA R44, P4, R40, R54, 0x2 ;  /* 0x00000036282c7211 */ /* 0x000fe200078810ff */
[----:B-1----:R-:W0:Y:S01]  /*32f0*/  LDC.64 R48, c[0x0][0x560] ;  /* 0x00015800ff307b82 */ /* 0x002e220000000a00 */
[----:B------:R-:W1:Y:S01]  /*3300*/  LDCU.64 UR4, c[0x0][0x520] ;  /* 0x0000a400ff0477ac */ /* 0x000e620008000a00 */
[----:B------:R-:W-:Y:S02]  /*3310*/  IADD3 R8, P2, PT, R8, -0x200, RZ ;  /* 0xfffffe0008087810 */ /* 0x000fe40007f5e0ff */
[----:B------:R-:W-:Y:S01]  /*3320*/  LEA.HI.X R45, R40, R55, R41, 0x2, P4 ;  /* 0x00000037282d7211 */ /* 0x000fe200020f1429 */
[----:B---3--:R-:W-:Y:S01]  /*3330*/  @!P3 FMUL.FTZ R39, R39, R42 ;  /* 0x0000002a2727b220 */ /* 0x008fe20000410000 */
[----:B------:R-:W-:Y:S02]  /*3340*/  IADD3 R4, P3, PT, R4, -0x200, RZ ;  /* 0xfffffe0004047810 */ /* 0x000fe40007f7e0ff */
[----:B------:R-:W-:Y:S01]  /*3350*/  IADD3 R6, P4, PT, R6, -0x200, RZ ;  /* 0xfffffe0006067810 */ /* 0x000fe20007f9e0ff */
[----:B------:R-:W-:Y:S01]  /*3360*/  IMAD.WIDE.U32 R44, R28, 0x10, R44 ;  /* 0x000000101c2c7825 */ /* 0x000fe200078e002c */
[----:B------:R-:W-:-:S02]  /*3370*/  IADD3.X R21, PT, PT, R21, -0x1, RZ, P2, !PT ;  /* 0xffffffff15157810 */ /* 0x000fc400017fe4ff */
[----:B------:R-:W-:Y:S02]  /*3380*/  IADD3.X R17, PT, PT, R17, -0x1, RZ, P3, !PT ;  /* 0xffffffff11117810 */ /* 0x000fe40001ffe4ff */
[----:B------:R3:W-:Y:S01]  /*3390*/  STG.E.128 desc[UR16][R44.64], R32 ;  /* 0x000000202c007986 */ /* 0x0007e2000c101d10 */
[----:B--2---:R-:W-:Y:S01]  /*33a0*/  IMAD.WIDE.U32 R46, R50, UR18, R46 ;  /* 0x00000012322e7c25 */ /* 0x004fe2000f8e002e */
[----:B------:R-:W-:Y:S01]  /*33b0*/  IADD3.X R19, PT, PT, R19, -0x1, RZ, P4, !PT ;  /* 0xffffffff13137810 */ /* 0x000fe200027fe4ff */
[----:B------:R-:W-:Y:S02]  /*33c0*/  BAR.SYNC.DEFER_BLOCKING 0x0 ;  /* 0x0000000000007b1d */ /* 0x000fe40000010000 */
[----:B------:R-:W-:Y:S02]  /*33d0*/  IMAD R47, R51, UR18, R47 ;  /* 0x00000012332f7c24 */ /* 0x000fe4000f8e022f */
[----:B-1----:R-:W-:-:S04]  /*33e0*/  IMAD.WIDE.U32 R46, R0, UR4, R46 ;  /* 0x00000004002e7c25 */ /* 0x002fc8000f8e002e */
[----:B---3--:R-:W-:Y:S01]  /*33f0*/  IMAD R33, R0, UR5, R47 ;  /* 0x0000000500217c24 */ /* 0x008fe2000f8e022f */
[----:B0-----:R-:W-:-:S04]  /*3400*/  LEA R32, P0, R46, R48, 0x2 ;  /* 0x000000302e207211 */ /* 0x001fc800078010ff */
        /* <DEDUP_REMOVED lines=13> */
.L_x_10152:
        /* <DEDUP_REMOVED lines=34> */
.L_x_10179:
[----:B------:R-:W-:Y:S05]  /*3700*/  BSYNC.RECONVERGENT B0 ;  /* 0x0000000000007941 */ /* 0x000fea0003800200 */
.L_x_10178:
        /* <DEDUP_REMOVED lines=26> */
.L_x_10181:
[----:B------:R-:W-:Y:S05]  /*38b0*/  BSYNC.RECONVERGENT B0 ;  /* 0x0000000000007941 */ /* 0x000fea0003800200 */
.L_x_10180:
        /* <DEDUP_REMOVED lines=10> */
.L_x_10183:
        /* <DEDUP_REMOVED lines=24> */
.L_x_10182:
[----:B------:R-:W-:Y:S05]  /*3ae0*/  EXIT ;  /* 0x000000000000794d */ /* 0x000fea0003800000 */
.L_x_10184:
        /* <DEDUP_REMOVED lines=9> */
.L_x_10560:


//--------------------- .text._Z25selective_scan_bwd_kernelI32Selective_Scan_bwd_kernel_traitsILi32ELi4ELb1ELb1ELb0ELb0ELb0EffEEv12SSMParamsBwd --------------------------
	.section	.text._Z25selective_scan_bwd_kernelI32Selective_Scan_bwd_kernel_traitsILi32ELi4ELb1ELb1ELb0ELb0ELb0EffEEv12SSMParamsBwd,"ax",@progbits
	.align	128
        .global         _Z25selective_scan_bwd_kernelI32Selective_Scan_bwd_kernel_traitsILi32ELi4ELb1ELb1ELb0ELb0ELb0EffEEv12SSMParamsBwd
        .type           _Z25selective_scan_bwd_kernelI32Selective_Scan_bwd_kernel_traitsILi32ELi4ELb1ELb1ELb0ELb0ELb0EffEEv12SSMParamsBwd,@function
        .size           _Z25selective_scan_bwd_kernelI32Selective_Scan_bwd_kernel_traitsILi32ELi4ELb1ELb1ELb0ELb0ELb0EffEEv12SSMParamsBwd,(.L_x_10561 - _Z25selective_scan_bwd_kernelI32Selective_Scan_bwd_kernel_traitsILi32ELi4ELb1ELb1ELb0ELb0ELb0EffEEv12SSMParamsBwd)
        .other          _Z25selective_scan_bwd_kernelI32Selective_Scan_bwd_kernel_traitsILi32ELi4ELb1ELb1ELb0ELb0ELb0EffEEv12SSMParamsBwd,@"STO_CUDA_ENTRY STV_DEFAULT"
_Z25selective_scan_bwd_kernelI32Selective_Scan_bwd_kernel_traitsILi32ELi4ELb1ELb1ELb0ELb0ELb0EffEEv12SSMParamsBwd:
.text._Z25selective_scan_bwd_kernelI32Selective_Scan_bwd_kernel_traitsILi32ELi4ELb1ELb1ELb0ELb0ELb0EffEEv12SSMParamsBwd:
        /* <DEDUP_REMOVED lines=103> */
[C---:B------:R-:W-:Y:S02]  /*0670*/  IADD3.X R4, PT, PT, R0.reuse, R11, RZ, P3, !PT ;  /* 0x0000000b00047210 */ /* 0x040fe40001ffe4ff */
[----:B------:R-:W-:Y:S02]  /*0680*/  LEA R58, P0, R67, R58, 0x2 ;  /* 0x0000003a433a7211 */ /* 0x000fe400078010ff */
        /* <DEDUP_REMOVED lines=29> */
[----:B------:R-:W-:Y:S01]  /*0860*/  LOP3.LUT R84, R32, 0x1f, RZ, 0xc0, !PT ;  /* 0x0000001f20547812 */ /* 0x000fe200078ec0ff */
[----:B------:R-:W-:Y:S01]  /*0870*/  IMAD R3, R5, UR18, R3 ;  /* 0x0000001205037c24 */ /* 0x000fe2000f8e0203 */
[----:B------:R-:W-:Y:S01]  /*0880*/  IADD3 R5, PT, PT, R64, 0x210, RZ ;  /* 0x0000021040057810 */ /* 0x000fe20007ffe0ff */
[----:B------:R-:W-:Y:S01]  /*0890*/  IMAD R61, R53, UR7, R31 ;  /* 0x00000007353d7c24 */ /* 0x000fe2000f8e021f */
[C---:B------:R-:W-:Y:S01]  /*08a0*/  IADD3 R68, PT, PT, R32.reuse, 0x200, RZ ;  /* 0x0000020020447810 */ /* 0x040fe20007ffe0ff */
[----:B------:R-:W-:Y:S01]  /*08b0*/  IMAD.WIDE.U32 R2, R21, UR10, R2 ;  /* 0x0000000a15027c25 */ /* 0x000fe2000f8e0002 */
[----:B------:R-:W-:-:S03]  /*08c0*/  LEA R85, R32, UR4, 0x2 ;  /* 0x0000000420557c11 */ /* 0x000fc6000f8e10ff */
[----:B------:R-:W-:Y:S01]  /*08d0*/  IMAD R63, R53, UR9, R29 ;  /* 0x00000009353f7c24 */ /* 0x000fe2000f8e021d */
[----:B------:R-:W-:Y:S01]  /*08e0*/  IADD3 R72, PT, PT, R3, R7, RZ ;  /* 0x0000000703487210 */ /* 0x000fe20007ffe0ff */
[----:B------:R-:W-:-:S07]  /*08f0*/  IMAD R70, R32, -0xc, R5 ;  /* 0xfffffff420467824 */ /* 0x000fce00078e0205 */
.L_x_10201:
        /* <DEDUP_REMOVED lines=29> */
[----:B-1----:R-:W-:-:S02]  /*0ad0*/  CS2R R14, SRZ ;  /* 0x00000000000e7805 */ /* 0x002fc4000001ff00 */
[----:B------:R-:W-:Y:S01]  /*0ae0*/  CS2R R12, SRZ ;  /* 0x00000000000c7805 */ /* 0x000fe2000001ff00 */
        /* <DEDUP_REMOVED lines=48> */
.L_x_10200:
[----:B0-----:R-:W-:-:S04]  /*0df0*/  IMAD.WIDE.U32 R20, R82, UR4, RZ ;  /* 0x0000000452147c25 */ /* 0x001fc8000f8e00ff */
[----:B------:R-:W-:Y:S01]  /*0e00*/  IMAD R21, R83, UR4, R21 ;  /* 0x0000000453157c24 */ /* 0x000fe2000f8e0215 */
[----:B---3--:R-:W-:-:S04]  /*0e10*/  LEA R24, P2, R20, R50, 0x2 ;  /* 0x0000003214187211 */ /* 0x008fc800078410ff */
[----:B------:R-:W-:-:S06]  /*0e20*/  LEA.HI.X R25, R20, R51, R21, 0x2, P2 ;  /* 0x0000003314197211 */ /* 0x000fcc00010f1415 */
[----:B------:R-:W5:Y:S01]  /*0e30*/  LDG.E.128 R24, desc[UR16][R24.64] ;  /* 0x0000001018187981 */ /* 0x000f62000c1e1d00 */
[----:B------:R-:W-:Y:S02]  /*0e40*/  MOV R20, R30 ;  /* 0x0000001e00147202 */ /* 0x000fe40000000f00 */
[----:B------:R-:W-:-:S03]  /*0e50*/  MOV R21, R61 ;  /* 0x0000003d00157202 */ /* 0x000fc60000000f00 */
[----:B--2---:R-:W-:-:S04]  /*0e60*/  IMAD.WIDE.U32 R20, R40, UR4, R20 ;  /* 0x0000000428147c25 */ /* 0x004fc8000f8e0014 */
[----:B------:R-:W-:Y:S01]  /*0e70*/  IMAD R0, R41, UR4, R21 ;  /* 0x0000000429007c24 */ /* 0x000fe2000f8e0215 */
[----:B-1----:R-:W-:-:S04]  /*0e80*/  LEA R76, P2, R20, R38, 0x2 ;  /* 0x00000026144c7211 */ /* 0x002fc800078410ff */
[----:B------:R-:W-:-:S05]  /*0e90*/  LEA.HI.X R77, R20, R39, R0, 0x2, P2 ;  /* 0x00000027144d7211 */ /* 0x000fca00010f1400 */
[----:B------:R0:W2:Y:S01]  /*0ea0*/  LDG.E R97, desc[UR16][R76.64] ;  /* 0x000000104c617981 */ /* 0x0000a2000c1e1900 */
[----:B------:R-:W-:Y:S02]  /*0eb0*/  MOV R20, R28 ;  /* 0x0000001c00147202 */ /* 0x000fe40000000f00 */
[----:B------:R-:W-:-:S03]  /*0ec0*/  MOV R21, R63 ;  /* 0x0000003f00157202 */ /* 0x000fc60000000f00 */
[----:B------:R-:W-:-:S04]  /*0ed0*/  IMAD.WIDE.U32 R20, R44, UR4, R20 ;  /* 0x000000042c147c25 */ /* 0x000fc8000f8e0014 */
[----:B------:R-:W-:Y:S01]  /*0ee0*/  IMAD R0, R45, UR4, R21 ;  /* 0x000000042d007c24 */ /* 0x000fe2000f8e0215 */
[----:B---3--:R-:W-:-:S04]  /*0ef0*/  LEA R78, P2, R20, R42, 0x2 ;  /* 0x0000002a144e7211 */ /* 0x008fc800078410ff */
[----:B------:R-:W-:Y:S01]  /*0f00*/  LEA.HI.X R79, R20, R43, R0, 0x2, P2 ;  /* 0x0000002b144f7211 */ /* 0x000fe200010f1400 */
[----:B-----5:R1:W-:Y:S01]  /*0f10*/  STS.128 [R73], R24 ;  /* 0x0000001849007388 */ /* 0x0203e20000000c00 */
[----:B------:R-:W-:-:S03]  /*0f20*/  NOP ;  /* 0x0000000000007918 */ /* 0x000fc60000000000 */
[----:B------:R-:W3:Y:S01]  /*0f30*/  LDG.E R78, desc[UR16][R78.64] ;  /* 0x000000104e4e7981 */ /* 0x000ee2000c1e1900 */
[----:B0-----:R-:W-:Y:S01]  /*0f40*/  IADD3 R77, PT, PT, R94, UR4, RZ ;  /* 0x000000045e4d7c10 */ /* 0x001fe2000fffe0ff */
[----:B------:R-:W-:Y:S02]  /*0f50*/  BSSY.RECONVERGENT B0, `(.L_x_10187) ;  /* 0x0000021000007945 */ /* 0x000fe40003800200 */
[----:B------:R-:W0:Y:S01]  /*0f60*/  LDS.128 R20, [R73] ;  /* 0x0000000049147984 */ /* 0x000e220000000c00 */
[----:B------:R-:W-:Y:S02]  /*0f70*/  SEL R76, R77, R68, !P1 ;  /* 0x000000444d4c7207 */ /* 0x000fe40004800000 */
[----:B------:R-:W-:Y:S02]  /*0f80*/  ISETP.NE.AND P1, PT, R32, 0x1f, PT ;  /* 0x0000001f2000780c */ /* 0x000fe40003f25270 */
[----:B-1----:R-:W-:Y:S01]  /*0f90*/  LEA R25, R76, UR5, 0x2 ;  /* 0x000000054c197c11 */ /* 0x002fe2000f8e10ff */
[----:B--2---:R-:W-:-:S04]  /*0fa0*/  FMUL.FTZ R80, R97, 1.4426950216293334961 ;  /* 0x3fb8aa3b61507820 */ /* 0x004fc80000410000 */
[-C--:B------:R-:W-:Y:S01]  /*0fb0*/  FMUL.FTZ R0, R87, R80.reuse ;  /* 0x0000005057007220 */ /* 0x080fe20000410000 */
[-C--:B------:R-:W-:Y:S01]  /*0fc0*/  FMUL.FTZ R101, R89, R80.reuse ;  /* 0x0000005059657220 */ /* 0x080fe20000410000 */
[-C--:B------:R-:W-:Y:S01]  /*0fd0*/  FMUL.FTZ R99, R96, R80.reuse ;  /* 0x0000005060637220 */ /* 0x080fe20000410000 */
[----:B------:R-:W-:-:S03]  /*0fe0*/  FMUL.FTZ R81, R86, R80 ;  /* 0x0000005056517220 */ /* 0x000fc60000410000 */
[----:B------:R-:W1:Y:S08]  /*0ff0*/  MUFU.EX2 R0, R0 ;  /* 0x0000000000007308 */ /* 0x000e700000000800 */
[----:B------:R2:W2:Y:S08]  /*1000*/  MUFU.EX2 R77, R81 ;  /* 0x00000051004d7308 */ /* 0x0004b00000000800 */
[----:B------:R-:W2:Y:S01]  /*1010*/  MUFU.EX2 R101, R101 ;  /* 0x0000006500657308 */ /* 0x000ea20000000800 */
[----:B-1----:R1:W-:Y:S01]  /*1020*/  STS [R25+0x648], R0 ;  /* 0x0006480019007388 */ /* 0x0023e20000000800 */
[----:B0-----:R-:W-:Y:S01]  /*1030*/  FMUL.FTZ R105, R93, R20 ;  /* 0x000000145d697220 */ /* 0x001fe20000410000 */
[----:B------:R-:W-:Y:S01]  /*1040*/  FMUL.FTZ R102, R90, R21 ;  /* 0x000000155a667220 */ /* 0x000fe20000410000 */
[----:B------:R-:W-:Y:S01]  /*1050*/  FMUL.FTZ R100, R91, R22 ;  /* 0x000000165b647220 */ /* 0x000fe20000410000 */
[----:B------:R-:W-:-:S03]  /*1060*/  FMUL.FTZ R98, R88, R23 ;  /* 0x0000001758627220 */ /* 0x000fc60000410000 */
[----:B------:R-:W0:Y:S01]  /*1070*/  MUFU.EX2 R99, R99 ;  /* 0x0000006300637308 */ /* 0x000e220000000800 */
[----:B------:R-:W-:Y:S01]  /*1080*/  BAR.SYNC.DEFER_BLOCKING 0x0 ;  /* 0x0000000000007b1d */ /* 0x000fe20000010000 */
[-C--:B---3--:R-:W-:Y:S01]  /*1090*/  FMUL.FTZ R26, R4, R78.reuse ;  /* 0x0000004e041a7220 */ /* 0x088fe20000410000 */
[-C--:B------:R-:W-:Y:S01]  /*10a0*/  FMUL.FTZ R76, R5, R78.reuse ;  /* 0x0000004e054c7220 */ /* 0x080fe20000410000 */
[-C--:B------:R-:W-:Y:S01]  /*10b0*/  FMUL.FTZ R106, R6, R78.reuse ;  /* 0x0000004e066a7220 */ /* 0x080fe20000410000 */
[----:B------:R-:W-:Y:S02]  /*10c0*/  FMUL.FTZ R104, R7, R78 ;  /* 0x0000004e07687220 */ /* 0x000fe40000410000 */
[----:B012-4-:R-:W-:Y:S05]  /*10d0*/  @P1 BRA `(.L_x_10188) ;  /* 0x00000000001c1947 */ /* 0x017fea0003800000 */
[----:B----4-:R-:W-:Y:S01]  /*10e0*/  ISETP.NE.AND P1, PT, R66, UR10, PT ;  /* 0x0000000a42007c0c */ /* 0x010fe2000bf25270 */
[----:B------:R-:W-:-:S12]  /*10f0*/  HFMA2 R80, -RZ, RZ, 1.875, 0 ;  /* 0x3f800000ff507431 */ /* 0x000fd800000001ff */
[----:B------:R-:W-:Y:S05]  /*1100*/  @!P1 BRA `(.L_x_10189) ;  /* 0x0000000000149947 */ /* 0x000fea0003800000 */
[----:B------:R-:W-:-:S04]  /*1110*/  IADD3 R24, PT, PT, R92, UR4, RZ ;  /* 0x000000045c187c10 */ /* 0x000fc8000fffe0ff */
[----:B------:R-:W-:-:S05]  /*1120*/  LEA R24, R24, UR5, 0x2 ;  /* 0x0000000518187c11 */ /* 0x000fca000f8e10ff */
[----:B------:R2:W3:Y:S01]  /*1130*/  LDS R80, [R24+0x648] ;  /* 0x0006480018507984 */ /* 0x0004e20000000800 */
[----:B------:R-:W-:Y:S05]  /*1140*/  BRA `(.L_x_10189) ;  /* 0x0000000000047947 */ /* 0x000fea0003800000 */
.L_x_10188:
[----:B------:R0:W1:Y:S02]  /*1150*/  LDS R80, [R85+0xe4c] ;  /* 0x000e4c0055507984 */ /* 0x0000640000000800 */
.L_x_10189:
[----:B----4-:R-:W-:Y:S05]  /*1160*/  BSYNC.RECONVERGENT B0 ;  /* 0x0000000000007941 */ /* 0x010fea0003800200 */
.L_x_10187:
[----:B--2---:R-:W2:Y:S01]  /*1170*/  @P0 LDC R24, c[0x0][0x38c] ;  /* 0x0000e300ff180b82 */ /* 0x004ea20000000800 */
[----:B------:R-:W-:Y:S01]  /*1180*/  MOV R27, RZ ;  /* 0x000000ff001b7202 */ /* 0x000fe20000000f00 */
[----:B--2---:R-:W-:-:S04]  /*1190*/  @P0 IMAD R25, R95, R24, UR4 ;  /* 0x000000045f190e24 */ /* 0x004fc8000f8e0218 */
[----:B------:R-:W-:-:S05]  /*11a0*/  @P0 IMAD.WIDE R24, R25, 0x8, R36 ;  /* 0x0000000819180825 */ /* 0x000fca00078e0224 */
[----:B------:R2:W4:Y:S01]  /*11b0*/  @P0 LDG.E R27, desc[UR16][R24.64+0x4] ;  /* 0x00000410181b0981 */ /* 0x000522000c1e1900 */
[C---:B-1-3--:R-:W-:Y:S01]  /*11c0*/  FMUL.FTZ R78, R99.reuse, R80 ;  /* 0x00000050634e7220 */ /* 0x04afe20000410000 */
[----:B------:R-:W-:Y:S01]  /*11d0*/  FFMA.FTZ R79, R99, R104, R106 ;  /* 0x00000068634f7223 */ /* 0x000fe2000001006a */
[C---:B------:R-:W-:Y:S01]  /*11e0*/  ISETP.NE.AND P1, PT, R84.reuse, 0x1f, PT ;  /* 0x0000001f5400780c */ /* 0x040fe20003f25270 */
[----:B------:R-:W1:Y:S01]  /*11f0*/  S2UR UR6, SR_CgaCtaId ;  /* 0x00000000000679c3 */ /* 0x000e620000008800 */
[C---:B------:R-:W-:Y:S01]  /*1200*/  FMUL.FTZ R78, R101.reuse, R78 ;  /* 0x0000004e654e7220 */ /* 0x040fe20000410000 */
[----:B------:R-:W-:Y:S01]  /*1210*/  FFMA.FTZ R79, R101, R79, R76 ;  /* 0x0000004f654f7223 */ /* 0x000fe2000001004c */
[C---:B------:R-:W-:Y:S01]  /*1220*/  ISETP.GT.U32.AND P2, PT, R84.reuse, 0x1d, PT ;  /* 0x0000001d5400780c */ /* 0x040fe20003f44070 */
[----:B------:R-:W-:Y:S01]  /*1230*/  UMOV UR5, 0x400 ;  /* 0x0000040000057882 */ /* 0x000fe20000000000 */
[C---:B------:R-:W-:Y:S01]  /*1240*/  FMUL.FTZ R81, R77.reuse, R78 ;  /* 0x0000004e4d517220 */ /* 0x040fe20000410000 */
[----:B------:R-:W-:Y:S01]  /*1250*/  FFMA.FTZ R107, R77, R79, R26 ;  /* 0x0000004f4d6b7223 */ /* 0x000fe2000001001a */
[----:B------:R-:W-:Y:S01]  /*1260*/  FFMA.FTZ R78, R105, R77, R102 ;  /* 0x0000004d694e7223 */ /* 0x000fe20000010066 */
[----:B------:R-:W-:Y:S01]  /*1270*/  ISETP.GT.U32.AND P3, PT, R84, 0x17, PT ;  /* 0x000000175400780c */ /* 0x000fe20003f64070 */
[----:B------:R-:W-:Y:S01]  /*1280*/  BSSY.RECONVERGENT B0, `(.L_x_10190) ;  /* 0x0000082000007945 */ /* 0x000fe20003800200 */
[----:B------:R-:W3:Y:S01]  /*1290*/  SHFL.DOWN PT, R108, R81, 0x1, 0x1f ;  /* 0x08201f00516c7f89 */ /* 0x000ee200000e0000 */
[----:B--2---:R-:W-:Y:S01]  /*12a0*/  MOV R24, R107 ;  /* 0x0000006b00187202 */ /* 0x004fe20000000f00 */
[----:B------:R-:W-:-:S02]  /*12b0*/  FFMA.FTZ R78, R101, R78, R100 ;  /* 0x0000004e654e7223 */ /* 0x000fc40000010064 */
[----:B------:R-:W2:Y:S01]  /*12c0*/  SHFL.DOWN PT, R79, R107, 0x1, 0x1f ;  /* 0x08201f006b4f7f89 */ /* 0x000ea200000e0000 */
[----:B-1----:R-:W-:-:S04]  /*12d0*/  ULEA UR5, UR6, UR5, 0x18 ;  /* 0x0000000506057291 */ /* 0x002fc8000f8ec0ff */
[----:B------:R-:W-:Y:S01]  /*12e0*/  ULEA UR6, UR4, UR5, 0x3 ;  /* 0x0000000504067291 */ /* 0x000fe2000f8e18ff */
[----:B---3--:R-:W-:Y:S01]  /*12f0*/  @P1 FMUL.FTZ R25, R108, R81 ;  /* 0x000000516c191220 */ /* 0x008fe20000410000 */
[----:B------:R-:W-:Y:S01]  /*1300*/  FFMA.FTZ R108, R99, R78, R98 ;  /* 0x0000004e636c7223 */ /* 0x000fe20000010062 */
[----:B------:R-:W-:Y:S01]  /*1310*/  FMUL.FTZ R78, R0, R77 ;  /* 0x0000004d004e7220 */ /* 0x000fe20000410000 */
[----:B--2---:R-:W-:Y:S02]  /*1320*/  @P1 FFMA.FTZ R24, R81, R79, R24 ;  /* 0x0000004f51181223 */ /* 0x004fe40000010018 */
[----:B------:R-:W-:Y:S01]  /*1330*/  @P1 MOV R81, R25 ;  /* 0x0000001900511202 */ /* 0x000fe20000000f00 */
[----:B------:R-:W1:Y:S01]  /*1340*/  SHFL.UP PT, R79, R108, 0x1, RZ ;  /* 0x042000006c4f7989 */ /* 0x000e6200000e00ff */
[----:B------:R-:W-:Y:S01]  /*1350*/  FMUL.FTZ R78, R101, R78 ;  /* 0x0000004e654e7220 */ /* 0x000fe20000410000 */
[----:B------:R-:W-:Y:S02]  /*1360*/  ISETP.GE.AND P1, PT, R74, 0x1, PT ;  /* 0x000000014a00780c */ /* 0x000fe40003f26270 */
[----:B------:R-:W2:Y:S01]  /*1370*/  SHFL.DOWN PT, R110, R81, 0x2, 0x1f ;  /* 0x08401f00516e7f89 */ /* 0x000ea200000e0000 */
[----:B------:R-:W-:-:S03]  /*1380*/  FMUL.FTZ R25, R99, R78 ;  /* 0x0000004e63197220 */ /* 0x000fc60000410000 */
        /* <DEDUP_REMOVED lines=16> */
[----:B------:R-:W-:Y:S02]  /*1490*/  FSEL R108, R108, R79, !P1 ;  /* 0x0000004f6c6c7208 */ /* 0x000fe40004800000 */
[----:B------:R-:W-:Y:S01]  /*14a0*/  MOV R79, RZ ;  /* 0x000000ff004f7202 */ /* 0x000fe20000000f00 */
[----:B---3--:R-:W-:Y:S01]  /*14b0*/  @!P2 FFMA.FTZ R24, R81, R109, R24 ;  /* 0x0000006d5118a223 */ /* 0x008fe20000010018 */
[----:B------:R-:W-:Y:S02]  /*14c0*/  @!P2 MOV R81, R107 ;  /* 0x0000006b0051a202 */ /* 0x000fe40000000f00 */
[----:B------:R-:W1:Y:S01]  /*14d0*/  SHFL.UP PT, R107, R108, 0x4, RZ ;  /* 0x048000006c6b7989 */ /* 0x000e6200000e00ff */
[----:B-----5:R-:W-:Y:S01]  /*14e0*/  @P1 FMUL.FTZ R25, R25, R78 ;  /* 0x0000004e19191220 */ /* 0x020fe20000410000 */
[----:B------:R-:W-:Y:S01]  /*14f0*/  ISETP.GE.AND P1, PT, R66, UR10, PT ;  /* 0x0000000a42007c0c */ /* 0x000fe2000bf26270 */
[----:B------:R-:W-:Y:S01]  /*1500*/  HFMA2 R78, -RZ, RZ, 1.875, 0 ;  /* 0x3f800000ff4e7431 */ /* 0x000fe200000001ff */
[----:B------:R-:W2:Y:S01]  /*1510*/  SHFL.DOWN PT, R112, R81, 0x8, 0x1f ;  /* 0x09001f0051707f89 */ /* 0x000ea200000e0000 */
[----:B------:R-:W-:-:S02]  /*1520*/  ISETP.GE.AND P2, PT, R74, 0x4, PT ;  /* 0x000000044a00780c */ /* 0x000fc40003f46270 */
[----:B------:R-:W-:Y:S01]  /*1530*/  ISETP.NE.OR P1, PT, R32, RZ, P1 ;  /* 0x000000ff2000720c */ /* 0x000fe20000f25670 */
[----:B------:R-:W3:Y:S04]  /*1540*/  SHFL.DOWN PT, R111, R24, 0x8, 0x1f ;  /* 0x09001f00186f7f89 */ /* 0x000ee800000e0000 */
        /* <DEDUP_REMOVED lines=30> */
[----:B--2---:R-:W-:Y:S01]  /*1730*/  @P2 FFMA.FTZ R113, R111, R113, R114 ;  /* 0x000000716f712223 */ /* 0x004fe20000010072 */
[----:B------:R-:W-:-:S03]  /*1740*/  ISETP.NE.AND P2, PT, R32, RZ, PT ;  /* 0x000000ff2000720c */ /* 0x000fc60003f45270 */
[----:B------:R-:W-:Y:S01]  /*1750*/  FFMA.FTZ R104, R113, R80, R104 ;  /* 0x0000005071687223 */ /* 0x000fe20000010068 */
[----:B---3--:R-:W-:Y:S01]  /*1760*/  @P1 FMUL.FTZ R25, R25, R108 ;  /* 0x0000006c19191220 */ /* 0x008fe20000410000 */
[----:B------:R-:W-:Y:S02]  /*1770*/  FSEL R80, R112, R107, !P1 ;  /* 0x0000006b70507208 */ /* 0x000fe40004800000 */
[-C--:B------:R-:W-:Y:S01]  /*1780*/  FFMA.FTZ R106, R99, R104.reuse, R106 ;  /* 0x00000068636a7223 */ /* 0x080fe2000001006a */
[----:B------:R-:W-:Y:S01]  /*1790*/  FMUL.FTZ R112, R96, R104 ;  /* 0x0000006860707220 */ /* 0x000fe20000410000 */
[----:B------:R1:W-:Y:S01]  /*17a0*/  SHFL.UP PT, R113, R25, 0x1, RZ ;  /* 0x0420000019717989 */ /* 0x0003e200000e00ff */
[----:B------:R-:W-:Y:S01]  /*17b0*/  ISETP.NE.AND P1, PT, R32, RZ, PT ;  /* 0x000000ff2000720c */ /* 0x000fe20003f25270 */
[-C--:B------:R-:W-:Y:S01]  /*17c0*/  FFMA.FTZ R108, R101, R106.reuse, R76 ;  /* 0x0000006a656c7223 */ /* 0x080fe2000001004c */
[----:B-----5:R-:W-:Y:S01]  /*17d0*/  FFMA.FTZ R79, R109, R79, R110 ;  /* 0x0000004f6d4f7223 */ /* 0x020fe2000001006e */
[----:B------:R-:W-:Y:S01]  /*17e0*/  FMUL.FTZ R107, R89, R106 ;  /* 0x0000006a596b7220 */ /* 0x000fe20000410000 */
[----:B------:R-:W-:Y:S01]  /*17f0*/  FMUL.FTZ R78, R109, R78 ;  /* 0x0000004e6d4e7220 */ /* 0x000fe20000410000 */
[-C--:B------:R-:W-:Y:S01]  /*1800*/  FFMA.FTZ R110, R77, R108.reuse, R26 ;  /* 0x0000006c4d6e7223 */ /* 0x080fe2000001001a */
[----:B------:R-:W-:Y:S01]  /*1810*/  FMUL.FTZ R111, R86, R108 ;  /* 0x0000006c566f7220 */ /* 0x000fe20000410000 */
[----:B------:R-:W-:Y:S01]  /*1820*/  FMUL.FTZ R26, R10, R107 ;  /* 0x0000006b0a1a7220 */ /* 0x000fe20000410000 */
[----:B------:R-:W-:Y:S01]  /*1830*/  SHFL.UP PT, R80, R80, 0x1, RZ ;  /* 0x0420000050507989 */ /* 0x000fe200000e00ff */
[----:B------:R-:W-:Y:S01]  /*1840*/  FMUL.FTZ R115, R87, R110 ;  /* 0x0000006e57737220 */ /* 0x000fe20000410000 */
[----:B-1----:R-:W-:-:S02]  /*1850*/  FMUL.FTZ R25, R9, R111 ;  /* 0x0000006f09197220 */ /* 0x002fc40000410000 */
[----:B------:R-:W-:Y:S01]  /*1860*/  @!P2 STS.64 [UR6+0xec8], R78 ;  /* 0x000ec84eff00a988 */ /* 0x000fe20008000a06 */
[----:B------:R-:W-:-:S03]  /*1870*/  FMUL.FTZ R24, R8, R115 ;  /* 0x0000007308187220 */ /* 0x000fc60000410000 */
[----:B----4-:R1:W2:Y:S02]  /*1880*/  SHFL.IDX PT, R114, R27, RZ, 0x1f ;  /* 0x00001fff1b727589 */ /* 0x0102a400000e0000 */
[----:B-1----:R-:W-:-:S05]  /*1890*/  FMUL.FTZ R27, R11, R112 ;  /* 0x000000700b1b7220 */ /* 0x002fca0000410000 */
[----:B------:R1:W-:Y:S01]  /*18a0*/  STS.128 [R64+0x210], R24 ;  /* 0x0002101840007388 */ /* 0x0003e20000000c00 */
[----:B------:R-:W-:Y:S01]  /*18b0*/  BAR.SYNC.DEFER_BLOCKING 0x0 ;  /* 0x0000000000007b1d */ /* 0x000fe20000010000 */
[----:B--2---:R-:W-:Y:S01]  /*18c0*/  @P1 FFMA.FTZ R114, R113, R114, R80 ;  /* 0x0000007271721223 */ /* 0x004fe20000010050 */
[----:B------:R-:W-:-:S04]  /*18d0*/  IMAD.WIDE.U32 R80, R46, UR4, R48 ;  /* 0x000000042e507c25 */ /* 0x000fc8000f8e0030 */
[----:B------:R-:W-:Y:S01]  /*18e0*/  FFMA.FTZ R114, R0, R114, R105 ;  /* 0x0000007200727223 */ /* 0x000fe20000010069 */
[----:B------:R-:W-:Y:S01]  /*18f0*/  IMAD R81, R47, UR4, R81 ;  /* 0x000000042f517c24 */ /* 0x000fe2000f8e0251 */
[C---:B------:R-:W-:Y:S02]  /*1900*/  LEA R76, P3, R80.reuse, UR8, 0x2 ;  /* 0x00000008504c7c11 */ /* 0x040fe4000f8610ff */
[----:B-1----:R-:W-:Y:S01]  /*1910*/  IADD3 R26, PT, PT, -R103, UR7, RZ ;  /* 0x00000007671a7c10 */ /* 0x002fe2000fffe1ff */
        /* <DEDUP_REMOVED lines=8> */
[----:B------:R1:W2:Y:S01]  /*19a0*/  LDS R109, [R70+0x80] ;  /* 0x00008000466d7984 */ /* 0x0002a20000000800 */
[----:B------:R-:W-:Y:S01]  /*19b0*/  FFMA.FTZ R25, R5, R113, R24 ;  /* 0x0000007105197223 */ /* 0x000fe20000010018 */
[----:B------:R-:W-:Y:S01]  /*19c0*/  FFMA.FTZ R115, R102, R111, R115 ;  /* 0x0000006f66737223 */ /* 0x000fe20000010073 */
[----:B------:R-:W-:Y:S01]  /*19d0*/  FADD.FTZ R100, -R100, R101 ;  /* 0x0000006564647221 */ /* 0x000fe20000010100 */
[-C--:B------:R-:W-:Y:S01]  /*19e0*/  FFMA.FTZ R99, R99, R101.reuse, R98 ;  /* 0x0000006563637223 */ /* 0x080fe20000010062 */
[----:B------:R-:W-:Y:S01]  /*19f0*/  ISETP.GE.AND P4, PT, R26, 0x21, PT ;  /* 0x000000211a00780c */ /* 0x000fe20003f86270 */
[----:B------:R-:W-:Y:S01]  /*1a00*/  FFMA.FTZ R24, R6, R101, R25 ;  /* 0x0000006506187223 */ /* 0x000fe20000010019 */
[----:B------:R-:W-:Y:S01]  /*1a10*/  ISETP.GE.AND P5, PT, R26, 0x41, PT ;  /* 0x000000411a00780c */ /* 0x000fe20003fa6270 */
[----:B------:R-:W-:Y:S01]  /*1a20*/  FADD.FTZ R25, -R98, R99 ;  /* 0x0000006362197221 */ /* 0x000fe20000010100 */
[----:B------:R-:W-:Y:S01]  /*1a30*/  ISETP.GE.AND P6, PT, R26, 0x61, PT ;  /* 0x000000611a00780c */ /* 0x000fe20003fc6270 */
[----:B------:R-:W-:Y:S01]  /*1a40*/  FFMA.FTZ R26, R100, R107, R115 ;  /* 0x0000006b641a7223 */ /* 0x000fe20000010073 */
[----:B------:R-:W-:-:S03]  /*1a50*/  FFMA.FTZ R24, R7, R99, R24 ;  /* 0x0000006307187223 */ /* 0x000fc60000010018 */
[----:B------:R-:W-:Y:S01]  /*1a60*/  FFMA.FTZ R27, R25, R112, R26 ;  /* 0x00000070191b7223 */ /* 0x000fe2000001001a */
[----:B-1----:R-:W-:Y:S07]  /*1a70*/  @!P3 BRA `(.L_x_10191) ;  /* 0x000000000008b947 */ /* 0x002fee0003800000 */
[----:B------:R-:W1:Y:S04]  /*1a80*/  LDS R79, [R70] ;  /* 0x00000000464f7984 */ /* 0x000e680000000800 */
[----:B-1----:R1:W-:Y:S02]  /*1a90*/  REDG.E.ADD.F32.FTZ.RN.STRONG.GPU desc[UR16][R76.64], R79 ;  /* 0x0000004f4c0079a6 */ /* 0x0023e4000c12f310 */
.L_x_10191:
[----:B------:R-:W-:Y:S05]  /*1aa0*/  BSYNC.RECONVERGENT B0 ;  /* 0x0000000000007941 */ /* 0x000fea0003800200 */
.L_x_10190:
[----:B------:R-:W-:Y:S04]  /*1ab0*/  BSSY.RECONVERGENT B0, `(.L_x_10192) ;  /* 0x0000003000007945 */ /* 0x000fe80003800200 */
[----:B------:R-:W-:Y:S05]  /*1ac0*/  @!P4 BRA `(.L_x_10193) ;  /* 0x000000000004c947 */ /* 0x000fea0003800000 */
[----:B--2---:R3:W-:Y:S02]  /*1ad0*/  REDG.E.ADD.F32.FTZ.RN.STRONG.GPU desc[UR16][R76.64+0x80], R109 ;  /* 0x0000806d4c0079a6 */ /* 0x0047e4000c12f310 */
.L_x_10193:
[----:B------:R-:W-:Y:S05]  /*1ae0*/  BSYNC.RECONVERGENT B0 ;  /* 0x0000000000007941 */ /* 0x000fea0003800200 */
.L_x_10192:
[----:B-1----:R1:W4:Y:S01]  /*1af0*/  LDS R79, [R70+0x100] ;  /* 0x00010000464f7984 */ /* 0x0023220000000800 */
[----:B------:R-:W-:Y:S04]  /*1b00*/  BSSY.RECONVERGENT B0, `(.L_x_10194) ;  /* 0x0000003000007945 */ /* 0x000fe80003800200 */
[----:B------:R-:W-:Y:S05]  /*1b10*/  @!P5 BRA `(.L_x_10195) ;  /* 0x000000000004d947 */ /* 0x000fea0003800000 */
[----:B----4-:R4:W-:Y:S02]  /*1b20*/  REDG.E.ADD.F32.FTZ.RN.STRONG.GPU desc[UR16][R76.64+0x100], R79 ;  /* 0x0001004f4c0079a6 */ /* 0x0109e4000c12f310 */
.L_x_10195:
[----:B------:R-:W-:Y:S05]  /*1b30*/  BSYNC.RECONVERGENT B0 ;  /* 0x0000000000007941 */ /* 0x000fea0003800200 */
.L_x_10194:
[----:B----4-:R4:W0:Y:S01]  /*1b40*/  LDS R79, [R70+0x180] ;  /* 0x00018000464f7984 */ /* 0x0108220000000800 */
[----:B------:R-:W-:Y:S04]  /*1b50*/  BSSY.RECONVERGENT B0, `(.L_x_10196) ;  /* 0x0000003000007945 */ /* 0x000fe80003800200 */
[----:B------:R-:W-:Y:S05]  /*1b60*/  @!P6 BRA `(.L_x_10197) ;  /* 0x000000000004e947 */ /* 0x000fea0003800000 */
[----:B0-----:R0:W-:Y:S02]  /*1b70*/  REDG.E.ADD.F32.FTZ.RN.STRONG.GPU desc[UR16][R76.64+0x180], R79 ;  /* 0x0001804f4c0079a6 */ /* 0x0011e4000c12f310 */
.L_x_10197:
[----:B------:R-:W-:Y:S05]  /*1b80*/  BSYNC.RECONVERGENT B0 ;  /* 0x0000000000007941 */ /* 0x000fea0003800200 */
.L_x_10196:
[----:B0--3--:R-:W0:Y:S01]  /*1b90*/  SHFL.DOWN PT, R77, R24, 0x1, 0x1f ;  /* 0x08201f00184d7f89 */ /* 0x009e2200000e0000 */
[----:B------:R-:W-:Y:S01]  /*1ba0*/  ISETP.GT.AND P3, PT, R74, 0x1e, PT ;  /* 0x0000001e4a00780c */ /* 0x000fe20003f64270 */
[----:B------:R-:W-:Y:S01]  /*1bb0*/  FMUL.FTZ R79, R22, R106 ;  /* 0x0000006a164f7220 */ /* 0x000fe20000410000 */
[----:B------:R-:W-:Y:S01]  /*1bc0*/  ISETP.NE.AND P4, PT, R74, RZ, PT ;  /* 0x000000ff4a00720c */ /* 0x000fe20003f85270 */
[----:B------:R-:W3:Y:S01]  /*1bd0*/  SHFL.DOWN PT, R26, R27, 0x1, 0x1f ;  /* 0x08201f001b1a7f89 */ /* 0x000ee200000e0000 */
[----:B------:R-:W-:Y:S01]  /*1be0*/  FMUL.FTZ R22, R21, R108 ;  /* 0x0000006c15167220 */ /* 0x000fe20000410000 */
[----:B------:R-:W-:Y:S01]  /*1bf0*/  BSSY.RECONVERGENT B0, `(.L_x_10198) ;  /* 0x000003a000007945 */ /* 0x000fe20003800200 */
[----:B------:R-:W-:Y:S02]  /*1c00*/  FFMA.FTZ R18, R89, R79, R18 ;  /* 0x0000004f59127223 */ /* 0x000fe40000010012 */
[----:B------:R-:W-:-:S05]  /*1c10*/  FFMA.FTZ R17, R86, R22, R17 ;  /* 0x0000001656117223 */ /* 0x000fca0000010011 */
        /* <DEDUP_REMOVED lines=17> */
[----:B---3--:R-:W-:-:S03]  /*1d30*/  @!P3 FADD.FTZ R27, R27, R26 ;  /* 0x0000001a1b1bb221 */ /* 0x008fc60000010000 */
[----:B------:R-:W0:Y:S01]  /*1d40*/  SHFL.DOWN PT, R81, R24, 0x10, 0x1f ;  /* 0x0a001f0018517f89 */ /* 0x000e2200000e0000 */
[-C--:B------:R-:W-:Y:S01]  /*1d50*/  FMUL.FTZ R26, R23, R104.reuse ;  /* 0x00000068171a7220 */ /* 0x080fe20000410000 */
[----:B------:R-:W-:Y:S01]  /*1d60*/  FMUL.FTZ R104, R97, R104 ;  /* 0x0000006861687220 */ /* 0x000fe20000410000 */
[----:B------:R-:W-:Y:S01]  /*1d70*/  FMUL.FTZ R23, R20, R110 ;  /* 0x0000006e14177220 */ /* 0x000fe20000410000 */
[----:B------:R-:W3:Y:S01]  /*1d80*/  SHFL.DOWN PT, R76, R27, 0x10, 0x1f ;  /* 0x0a001f001b4c7f89 */ /* 0x000ee200000e0000 */
[----:B------:R-:W-:Y:S01]  /*1d90*/  FMUL.FTZ R102, R102, R77 ;  /* 0x0000004d66667220 */ /* 0x000fe20000410000 */
[----:B------:R-:W-:Y:S01]  /*1da0*/  FMUL.FTZ R104, R25, R104 ;  /* 0x0000006819687220 */ /* 0x000fe20000410000 */
[----:B------:R-:W-:Y:S01]  /*1db0*/  ISETP.GT.AND P3, PT, R74, 0xf, PT ;  /* 0x0000000f4a00780c */ /* 0x000fe20003f64270 */
[----:B------:R-:W-:Y:S01]  /*1dc0*/  FFMA.FTZ R19, R96, R26, R19 ;  /* 0x0000001a60137223 */ /* 0x000fe20000010013 */
[----:B------:R-:W-:Y:S01]  /*1dd0*/  FFMA.FTZ R102, R9, R22, R102 ;  /* 0x0000001609667223 */ /* 0x000fe20000010066 */
[----:B------:R-:W-:Y:S01]  /*1de0*/  FFMA.FTZ R104, R11, R26, R104 ;  /* 0x0000001a0b687223 */ /* 0x000fe20000010068 */
[----:B------:R-:W-:-:S02]  /*1df0*/  FFMA.FTZ R16, R87, R23, R16 ;  /* 0x0000001757107223 */ /* 0x000fc40000010010 */
[----:B------:R-:W-:Y:S01]  /*1e00*/  FADD.FTZ R13, R102, R13 ;  /* 0x0000000d660d7221 */ /* 0x000fe20000010000 */
[----:B------:R-:W-:Y:S01]  /*1e10*/  FADD.FTZ R15, R104, R15 ;  /* 0x0000000f680f7221 */ /* 0x000fe20000010000 */
[----:B0-----:R-:W-:Y:S01]  /*1e20*/  FADD.FTZ R21, R24, R81 ;  /* 0x0000005118157221 */ /* 0x001fe20000010000 */
[C---:B------:R-:W-:Y:S01]  /*1e30*/  FMUL.FTZ R81, R97.reuse, R106 ;  /* 0x0000006a61517220 */ /* 0x040fe20000410000 */
[----:B------:R-:W-:Y:S01]  /*1e40*/  FMUL.FTZ R97, R97, R110 ;  /* 0x0000006e61617220 */ /* 0x000fe20000410000 */
[C---:B---3--:R-:W-:Y:S02]  /*1e50*/  FADD.FTZ R20, R27.reuse, R76 ;  /* 0x0000004c1b147221 */ /* 0x048fe40000010000 */
[----:B------:R-:W-:Y:S01]  /*1e60*/  FMUL.FTZ R81, R100, R81 ;  /* 0x0000005164517220 */ /* 0x000fe20000410000 */
[----:B------:R-:W-:Y:S01]  /*1e70*/  FMUL.FTZ R97, R0, R97 ;  /* 0x0000006100617220 */ /* 0x000fe20000410000 */
[----:B------:R-:W-:Y:S01]  /*1e80*/  FSEL R24, R24, R21, P3 ;  /* 0x0000001518187208 */ /* 0x000fe20001800000 */
[----:B------:R0:W-:Y:S01]  /*1e90*/  @!P4 STS.64 [UR5+0x418], R20 ;  /* 0x00041814ff00c988 */ /* 0x0001e20008000a05 */
[----:B------:R-:W-:Y:S01]  /*1ea0*/  FFMA.FTZ R81, R10, R79, R81 ;  /* 0x0000004f0a517223 */ /* 0x000fe20000010051 */
[----:B------:R-:W-:Y:S01]  /*1eb0*/  FFMA.FTZ R97, R8, R23, R97 ;  /* 0x0000001708617223 */ /* 0x000fe20000010061 */
[----:B------:R-:W-:-:S02]  /*1ec0*/  FSEL R27, R27, R20, P3 ;  /* 0x000000141b1b7208 */ /* 0x000fc40001800000 */
[----:B------:R-:W-:Y:S01]  /*1ed0*/  FADD.FTZ R14, R81, R14 ;  /* 0x0000000e510e7221 */ /* 0x000fe20000010000 */
[----:B------:R-:W-:Y:S01]  /*1ee0*/  FADD.FTZ R12, R97, R12 ;  /* 0x0000000c610c7221 */ /* 0x000fe20000010000 */
[----:B------:R-:W-:Y:S06]  /*1ef0*/  BAR.SYNC.DEFER_BLOCKING 0x0 ;  /* 0x0000000000007b1d */ /* 0x000fec0000010000 */
[----:B------:R-:W-:Y:S05]  /*1f00*/  @P2 BRA `(.L_x_10199) ;  /* 0x0000000000202947 */ /* 0x000fea0003800000 */
[----:B------:R-:W-:Y:S01]  /*1f10*/  ISETP.NE.AND P2, PT, R66, UR10, PT ;  /* 0x0000000a42007c0c */ /* 0x000fe2000bf45270 */
[----:B------:R-:W-:-:S12]  /*1f20*/  ULEA UR6, UR4, UR5, 0x2 ;  /* 0x0000000504067291 */ /* 0x000fd8000f8e10ff */
[----:B0-----:R-:W0:Y:S04]  /*1f30*/  @P2 LDS R21, [UR6+0x1ac8] ;  /* 0x001ac806ff152984 */ /* 0x001e280008000800 */
[----:B------:R-:W3:Y:S01]  /*1f40*/  @P2 LDS R0, [UR6+0x16c8] ;  /* 0x0016c806ff002984 */ /* 0x000ee20008000800 */
[----:B0-----:R-:W-:Y:S01]  /*1f50*/  @P2 FADD.FTZ R24, R24, R21 ;  /* 0x0000001518182221 */ /* 0x001fe20000010000 */
[----:B---3--:R-:W-:-:S04]  /*1f60*/  @P2 FADD.FTZ R27, R27, R0 ;  /* 0x000000001b1b2221 */ /* 0x008fc80000010000 */
[----:B------:R3:W-:Y:S04]  /*1f70*/  STS [UR6+0x1ac8], R24 ;  /* 0x001ac818ff007988 */ /* 0x0007e80008000806 */
[----:B------:R3:W-:Y:S02]  /*1f80*/  STS [UR6+0x16c8], R27 ;  /* 0x0016c81bff007988 */ /* 0x0007e40008000806 */
.L_x_10199:
[----:B------:R-:W-:Y:S05]  /*1f90*/  BSYNC.RECONVERGENT B0 ;  /* 0x0000000000007941 */ /* 0x000fea0003800200 */
.L_x_10198:
[----:B------:R-:W-:-:S04]  /*1fa0*/  UIADD3 UR4, UPT, UPT, UR4, 0x1, URZ ;  /* 0x0000000104047890 */ /* 0x000fc8000fffe0ff */
[----:B------:R-:W-:-:S09]  /*1fb0*/  UISETP.GE.AND UP0, UPT, UR4, UR11, UPT ;  /* 0x0000000b0400728c */ /* 0x000fd2000bf06270 */
[----:B------:R-:W-:Y:S05]  /*1fc0*/  BRA.U !UP0, `(.L_x_10200) ;  /* 0xffffffed08887547 */ /* 0x000fea000b83ffff */
.L_x_10186:
[----:B------:R-:W-:Y:S01]  /*1fd0*/  BAR.SYNC.DEFER_BLOCKING 0x0 ;  /* 0x0000000000007b1d */ /* 0x000fe20000010000 */
[----:B0-----:R-:W-:Y:S02]  /*1fe0*/  SHF.L.U32 R20, R75, 0x7, RZ ;  /* 0x000000074b147819 */ /* 0x001fe400000006ff */
[----:B------:R-:W-:Y:S02]  /*1ff0*/  IADD3 R62, P1, PT, R62, -0x200, RZ ;  /* 0xfffffe003e3e7810 */ /* 0x000fe40007f3e0ff */
[----:B------:R-:W-:-:S03]  /*2000*/  SHF.R.S32.HI R21, RZ, 0x1f, R20 ;  /* 0x0000001fff157819 */ /* 0x000fc60000011414 */
[----:B------:R-:W0:Y:S01]  /*2010*/  LDC.64 R10, c[0x0][0x4f8] ;  /* 0x00013e00ff0a7b82 */ /* 0x000e220000000a00 */
[----:B------:R-:W5:Y:S01]  /*2020*/  LDCU.64 UR4, c[0x0][0x500] ;  /* 0x0000a000ff0477ac */ /* 0x000f620008000a00 */
        /* <DEDUP_REMOVED lines=8> */
[----:B------:R2:W-:Y:S01]  /*20b0*/  STS.128 [R73], R16 ;  /* 0x0000001049007388 */ /* 0x0005e20000000c00 */
[----:B------:R-:W-:-:S03]  /*20c0*/  NOP ;  /* 0x0000000000007918 */ /* 0x000fc60000000000 */
[----:B------:R-:W3:Y:S01]  /*20d0*/  LDS.128 R4, [R73] ;  /* 0x0000000049047984 */ /* 0x000ee20000000c00 */
[----:B0-----:R-:W-:-:S04]  /*20e0*/  IMAD.WIDE.U32 R8, R10, UR18, R20 ;  /* 0x000000120a087c25 */ /* 0x001fc8000f8e0014 */
[----:B------:R-:W-:Y:S02]  /*20f0*/  IMAD R9, R11, UR18, R9 ;  /* 0x000000120b097c24 */ /* 0x000fe4000f8e0209 */
[C---:B-----5:R-:W-:Y:S01]  /*2100*/  IMAD.WIDE.U32 R8, R53.reuse, UR4, R8 ;  /* 0x0000000435087c25 */ /* 0x060fe2000f8e0008 */
[----:B--2---:R-:W0:Y:S03]  /*2110*/  LDC.64 R18, c[0x0][0x518] ;  /* 0x00014600ff127b82 */ /* 0x004e260000000a00 */
[----:B------:R-:W-:Y:S01]  /*2120*/  IMAD R0, R53, UR5, R9 ;  /* 0x0000000535007c24 */ /* 0x000fe2000f8e0209 */
[C---:B-1----:R-:W-:Y:S01]  /*2130*/  LEA R16, P0, R8.reuse, R22, 0x2 ;  /* 0x0000001608107211 */ /* 0x042fe200078010ff */
[----:B------:R-:W1:Y:S03]  /*2140*/  LDCU.64 UR4, c[0x0][0x520] ;  /* 0x0000a400ff0477ac */ /* 0x000e660008000a00 */
[----:B------:R-:W-:-:S02]  /*2150*/  LEA.HI.X R17, R8, R23, R0, 0x2, P0 ;  /* 0x0000001708117211 */ /* 0x000fc400000f1400 */
[----:B------:R-:W2:Y:S01]  /*2160*/  LDC.64 R22, c[0x0][0x560] ;  /* 0x00015800ff167b82 */ /* 0x000ea20000000a00 */
[----:B------:R-:W-:-:S04]  /*2170*/  IMAD.WIDE.U32 R16, R32, 0x10, R16 ;  /* 0x0000001020107825 */ /* 0x000fc800078e0010 */
[----:B0-----:R-:W-:-:S04]  /*2180*/  IMAD.WIDE.U32 R20, R18, UR18, R20 ;  /* 0x0000001212147c25 */ /* 0x001fc8000f8e0014 */
[----:B------:R-:W-:Y:S01]  /*2190*/  IMAD R21, R19, UR18, R21 ;  /* 0x0000001213157c24 */ /* 0x000fe2000f8e0215 */
[----:B---3--:R2:W-:Y:S01]  /*21a0*/  STG.E.128 desc[UR16][R16.64], R4 ;  /* 0x0000000410007986 */ /* 0x0085e2000c101d10 */
[C---:B-1----:R-:W-:Y:S01]  /*21b0*/  IMAD.WIDE.U32 R18, R53.reuse, UR4, R20 ;  /* 0x0000000435127c25 */ /* 0x042fe2000f8e0014 */
[----:B------:R-:W-:Y:S03]  /*21c0*/  BAR.SYNC.DEFER_BLOCKING 0x0 ;  /* 0x0000000000007b1d */ /* 0x000fe60000010000 */
[----:B------:R-:W-:Y:S01]  /*21d0*/  IMAD R0, R53, UR5, R19 ;  /* 0x0000000535007c24 */ /* 0x000fe2000f8e0213 */
[----:B--2---:R-:W-:-:S04]  /*21e0*/  LEA R4, P0, R18, R22, 0x2 ;  /* 0x0000001612047211 */ /* 0x004fc800078010ff */
[----:B------:R-:W-:Y:S02]  /*21f0*/  LEA.HI.X R5, R18, R23, R0, 0x2, P0 ;  /* 0x0000001712057211 */ /* 0x000fe400000f1400 */
[----:B------:R-:W-:Y:S02]  /*2200*/  ISETP.GT.AND P0, PT, R66, 0x1, PT ;  /* 0x000000014200780c */ /* 0x000fe40003f04270 */
[----:B------:R-:W-:Y:S01]  /*2210*/  MOV R66, R75 ;  /* 0x0000004b00427202 */ /* 0x000fe20000000f00 */
[----:B------:R-:W-:Y:S01]  /*2220*/  IMAD.WIDE.U32 R4, R32, 0x10, R4 ;  /* 0x0000001020047825 */ /* 0x000fe200078e0004 */
[----:B------:R0:W-:Y:S01]  /*2230*/  STS.128 [R73], R12 ;  /* 0x0000000c49007388 */ /* 0x0001e20000000c00 */
[----:B------:R-:W-:-:S03]  /*2240*/  NOP ;  /* 0x0000000000007918 */ /* 0x000fc60000000000 */
[----:B------:R-:W1:Y:S01]  /*2250*/  LDS.128 R8, [R73] ;  /* 0x0000000049087984 */ /* 0x000e620000000c00 */
[----:B0-----:R-:W-:-:S04]  /*2260*/  FADD.FTZ R12, R59, R12 ;  /* 0x0000000c3b0c7221 */ /* 0x001fc80000010000 */
[----:B------:R-:W-:-:S04]  /*2270*/  FADD.FTZ R13, R12, R13 ;  /* 0x0000000d0c0d7221 */ /* 0x000fc80000010000 */
[----:B------:R-:W-:-:S04]  /*2280*/  FADD.FTZ R14, R13, R14 ;  /* 0x0000000e0d0e7221 */ /* 0x000fc80000010000 */
[----:B------:R-:W-:Y:S01]  /*2290*/  FADD.FTZ R59, R14, R15 ;  /* 0x0000000f0e3b7221 */ /* 0x000fe20000010000 */
[----:B-1----:R0:W-:Y:S01]  /*22a0*/  STG.E.128 desc[UR16][R4.64], R8 ;  /* 0x0000000804007986 */ /* 0x0021e2000c101d10 */
[----:B------:R-:W-:Y:S05]  /*22b0*/  @P0 BRA `(.L_x_10201) ;  /* 0xffffffe400900947 */ /* 0x000fea000383ffff */
.L_x_10185:
        /* <DEDUP_REMOVED lines=34> */
.L_x_10203:
[----:B------:R-:W-:Y:S05]  /*24e0*/  BSYNC.RECONVERGENT B0 ;  /* 0x0000000000007941 */ /* 0x000fea0003800200 */
.L_x_10202:
        /* <DEDUP_REMOVED lines=26> */
.L_x_10205:
[----:B------:R-:W-:Y:S05]  /*2690*/  BSYNC.RECONVERGENT B0 ;  /* 0x0000000000007941 */ /* 0x000fea0003800200 */
.L_x_10204:
[----:B------:R-:W-:Y:S05]  /*26a0*/  @P2 EXIT ;  /* 0x000000000000294d */ /* 0x000fea0003800000 */
[----:B------:R-:W1:Y:S01]  /*26b0*/  LDCU.64 UR8, c[0x0][0x4e8] ;  /* 0x00009d00ff0877ac */ /* 0x000e620008000a00 */
[----:B------:R-:W2:Y:S01]  /*26c0*/  S2UR UR5, SR_CgaCtaId ;  /* 0x00000000000579c3 */ /* 0x000ea20000008800 */
[----:B------:R-:W-:Y:S01]  /*26d0*/  BSSY.RECONVERGENT B0, `(.L_x_10206) ;  /* 0x0000022000007945 */ /* 0x000fe20003800200 */
[----:B------:R-:W-:Y:S01]  /*26e0*/  UMOV UR4, 0x400 ;  /* 0x0000040000047882 */ /* 0x000fe20000000000 */
[----:B------:R-:W3:Y:S01]  /*26f0*/  LDCU UR6, c[0x0][0x360] ;  /* 0x00006c00ff0677ac */ /* 0x000ee20008000800 */
[----:B------:R-:W0:Y:S01]  /*2700*/  LDCU.64 UR10, c[0x0][0x4b0] ;  /* 0x00009600ff0a77ac */ /* 0x000e220008000a00 */
[----:B------:R-:W0:Y:S01]  /*2710*/  LDCU.64 UR12, c[0x0][0x530] ;  /* 0x0000a600ff0c77ac */ /* 0x000e220008000a00 */
[----:B------:R-:W0:Y:S01]  /*2720*/  LDCU.64 UR14, c[0x0][0x4f0] ;  /* 0x00009e00ff0e77ac */ /* 0x000e220008000a00 */
[C---:B-1----:R-:W-:Y:S01]  /*2730*/  IMAD.WIDE.U32 R2, R53.reuse, UR8, RZ ;  /* 0x0000000835027c25 */ /* 0x042fe2000f8e00ff */
[----:B------:R-:W1:Y:S03]  /*2740*/  LDCU.64 UR18, c[0x0][0x540] ;  /* 0x0000a800ff1277ac */ /* 0x000e660008000a00 */
[----:B------:R-:W-:Y:S01]  /*2750*/  IMAD R53, R53, UR9, R3 ;  /* 0x0000000935357c24 */ /* 0x000fe2000f8e0203 */
[----:B0-23--:R-:W-:-:S12]  /*2760*/  ULEA UR4, UR5, UR4, 0x18 ;  /* 0x0000000405047291 */ /* 0x00dfd8000f8ec0ff */
.L_x_10207:
        /* <DEDUP_REMOVED lines=25> */
.L_x_10206:
[----:B------:R-:W-:Y:S05]  /*2900*/  EXIT ;  /* 0x000000000000794d */ /* 0x000fea0003800000 */
.L_x_10208:
        /* <DEDUP_REMOVED lines=15> */
.L_x_10561:


//--------------------- .text._Z25selective_scan_bwd_kernelI32Selective_Scan_bwd_kernel_traitsILi32ELi4ELb1ELb1ELb0ELb0ELb1EffEEv12SSMParamsBwd --------------------------
	.section	.text._Z25selective_scan_bwd_kernelI32Selective_Scan_bwd_kernel_traitsILi32ELi4ELb1ELb1ELb0ELb0ELb1EffEEv12SSMParamsBwd,"ax",@progbits
	.align	128
        .global         _Z25selective_scan_bwd_kernelI32Selective_Scan_bwd_kernel_traitsILi32ELi4ELb1ELb1ELb0ELb0ELb1EffEEv12SSMParamsBwd
        .type           _Z25selective_scan_bwd_kernelI32Selective_Scan_bwd_kernel_traitsILi32ELi4ELb1ELb1ELb0ELb0ELb1EffEEv12SSMParamsBwd,@function
        .size           _Z25selective_scan_bwd_kernelI32Selective_Scan_bwd_kernel_traitsILi32ELi4ELb1ELb1ELb0ELb0ELb1EffEEv12SSMParamsBwd,(.L_x_10562 - _Z25selective_scan_bwd_kernelI32Selective_Scan_bwd_kernel_traitsILi32ELi4ELb1ELb1ELb0ELb0ELb1EffEEv12SSMParamsBwd)
        .other          _Z25selective_scan_bwd_kernelI32Selective_Scan_bwd_kernel_traitsILi32ELi4ELb1ELb1ELb0ELb0ELb1EffEEv12SSMParamsBwd,@"STO_CUDA_ENTRY STV_DEFAULT"
_Z25selective_scan_bwd_kernelI32Selective_Scan_bwd_kernel_traitsILi32ELi4ELb1ELb1ELb0ELb0ELb1EffEEv12SSMParamsBwd:
.text._Z25selective_scan_bwd_kernelI32Selective_Scan_bwd_kernel_traitsILi32ELi4ELb1ELb1ELb0ELb0ELb1EffEEv12SSMParamsBwd:
        /* <DEDUP_REMOVED lines=46> */
[----:B------:R-:W-:-:S06]  /*02e0*/  UIMAD.WIDE.U32 UR6, UR18, UR12, URZ ;  /* 0x0000000c120672a5 */ /* 0x000fcc000f8e00ff */
[----:B------:R-:W-:Y:S01]  /*02f0*/  @!P2 IADD3 R0, PT, PT, R0, -R9, RZ ;  /* 0x800000090000a210 */ /* 0x000fe20007ffe0ff */
[----:B------:R-:W-:-:S03]  /*0300*/  UIMAD.WIDE.U32 UR4, UR18, UR8, URZ ;  /* 0x00000008120472a5 */ /* 0x000fc6000f8e00ff */
[----:B------:R-:W-:Y:S01]  /*0310*/  ISETP.GE.U32.AND P1, PT, R0, R9, PT ;  /* 0x000000090000720c */ /* 0x000fe20003f26070 */
[----:B------:R-:W-:Y:S01]  /*0320*/  UIMAD UR8, UR18, UR9, UR5 ;  /* 0x00000009120872a4 */ /* 0x000fe2000f8e0205 */
[----:B------:R-:W-:Y:S01]  /*0330*/  LOP3.LUT R4, R67, R8, RZ, 0x3c, !PT ;  /* 0x0000000843047212 */ /* 0x000fe200078e3cff */
[----:B------:R-:W3:Y:S01]  /*0340*/  @P0 LDC R0, c[0x0][0x384] ;  /* 0x0000e100ff000b82 */ /* 0x000ee20000000800 */
[----:B------:R-:W-:Y:S02]  /*0350*/  @!P2 IADD3 R7, PT, PT, R7, 0x1, RZ ;  /* 0x000000010707a810 */ /* 0x000fe40007ffe0ff */
[----:B------:R-:W-:Y:S01]  /*0360*/  MOV R2, UR4 ;  /* 0x0000000400027c02 */ /* 0x000fe20008000f00 */
[----:B------:R-:W-:Y:S01]  /*0370*/  UIMAD UR4, UR18, UR13, UR7 ;  /* 0x0000000d120472a4 */ /* 0x000fe2000f8e0207 */
[----:B------:R-:W-:Y:S02]  /*0380*/  ISETP.GE.AND P3, PT, R4, RZ, PT ;  /* 0x000000ff0400720c */ /* 0x000fe40003f66270 */
[----:B------:R-:W-:Y:S01]  /*0390*/  MOV R4, UR6 ;  /* 0x0000000600047c02 */ /* 0x000fe20008000f00 */
[----:B------:R-:W2:Y:S01]  /*03a0*/  @P0 LDC R19, c[0x0][0x38c] ;  /* 0x0000e300ff130b82 */ /* 0x000ea20000000800 */
[----:B------:R-:W-:Y:S01]  /*03b0*/  MOV R5, UR7 ;  /* 0x0000000700057c02 */ /* 0x000fe20008000f00 */
[----:B------:R-:W1:Y:S01]  /*03c0*/  LDCU.64 UR6, c[0x0][0x498] ;  /* 0x00009300ff0677ac */ /* 0x000e620008000a00 */
[----:B------:R-:W-:-:S02]  /*03d0*/  @P1 IADD3 R7, PT, PT, R7, 0x1, RZ ;  /* 0x0000000107071810 */ /* 0x000fc40007ffe0ff */
[----:B------:R-:W-:Y:S02]  /*03e0*/  MOV R3, UR5 ;  /* 0x0000000500037c02 */ /* 0x000fe40008000f00 */
[----:B------:R-:W-:Y:S01]  /*03f0*/  MOV R3, UR8 ;  /* 0x0000000800037c02 */ /* 0x000fe20008000f00 */
[----:B------:R-:W4:Y:S01]  /*0400*/  LDCU.64 UR8, c[0x0][0x3b0] ;  /* 0x00007600ff0877ac */ /* 0x000f220008000a00 */
[----:B------:R-:W-:Y:S02]  /*0410*/  ISETP.NE.AND P2, PT, R8, RZ, PT ;  /* 0x000000ff0800720c */ /* 0x000fe40003f45270 */
[----:B------:R-:W-:Y:S02]  /*0420*/  MOV R23, R7 ;  /* 0x0000000700177202 */ /* 0x000fe40000000f00 */
[----:B------:R-:W0:Y:S01]  /*0430*/  @P0 LDC.64 R6, c[0x0][0x480] ;  /* 0x00012000ff060b82 */ /* 0x000e220000000a00 */
[----:B------:R-:W-:Y:S02]  /*0440*/  MOV R5, UR4 ;  /* 0x0000000400057c02 */ /* 0x000fe40008000f00 */
[----:B------:R-:W-:Y:S01]  /*0450*/  @!P3 IADD3 R23, PT, PT, -R23, RZ, RZ ;  /* 0x000000ff1717b210 */ /* 0x000fe20007ffe1ff */
[----:B---3--:R-:W-:Y:S01]  /*0460*/  @P0 IMAD R0, R0, UR18, R67 ;  /* 0x0000001200000c24 */ /* 0x008fe2000f8e0243 */
[----:B-1----:R-:W-:-:S04]  /*0470*/  UIMAD.WIDE.U32 UR4, UR18, UR6, URZ ;  /* 0x00000006120472a5 */ /* 0x002fc8000f8e00ff */
[----:B------:R-:W-:Y:S01]  /*0480*/  @!P2 LOP3.LUT R23, RZ, R8, RZ, 0x33, !PT ;  /* 0x00000008ff17a212 */ /* 0x000fe200078e33ff */
[C---:B------:R-:W-:Y:S01]  /*0490*/  IMAD.WIDE.U32 R2, R67.reuse, UR10, R2 ;  /* 0x0000000a43027c25 */ /* 0x040fe2000f8e0002 */
[----:B------:R-:W-:Y:S02]  /*04a0*/  UIMAD UR5, UR18, UR7, UR5 ;  /* 0x00000007120572a4 */ /* 0x000fe4000f8e0205 */
[----:B----4-:R-:W-:Y:S01]  /*04b0*/  UIMAD.WIDE.U32 UR6, UR18, UR8, URZ ;  /* 0x00000008120672a5 */ /* 0x010fe2000f8e00ff */
[----:B------:R-:W-:Y:S01]  /*04c0*/  @P0 IMAD R0, R0, R17, RZ ;  /* 0x0000001100000224 */ /* 0x000fe200078e02ff */
[----:B------:R-:W-:Y:S01]  /*04d0*/  SHF.R.S32.HI R25, RZ, 0x1f, R23 ;  /* 0x0000001fff197819 */ /* 0x000fe20000011417 */
[----:B------:R-:W-:Y:S01]  /*04e0*/  IMAD R13, R67, UR11, R3 ;  /* 0x0000000b430d7c24 */ /* 0x000fe2000f8e0203 */
[----:B------:R-:W-:Y:S01]  /*04f0*/  LEA R9, R17, 0xffffff80, 0x7 ;  /* 0xffffff8011097811 */ /* 0x000fe200078e38ff */
[----:B------:R-:W-:Y:S01]  /*0500*/  IMAD.WIDE.U32 R4, R67, UR14, R4 ;  /* 0x0000000e43047c25 */ /* 0x000fe2000f8e0004 */
[----:B------:R-:W-:-:S03]  /*0510*/  UIMAD UR7, UR18, UR9, UR7 ;  /* 0x00000009120772a4 */ /* 0x000fc6000f8e0207 */
[----:B--2---:R-:W-:Y:S01]  /*0520*/  @P0 IMAD R3, R0, R19, RZ ;  /* 0x0000001300030224 */ /* 0x004fe200078e02ff */
[----:B------:R-:W-:Y:S01]  /*0530*/  CS2R R18, SRZ ;  /* 0x0000000000127805 */ /* 0x000fe2000001ff00 */
[----:B------:R-:W-:Y:S01]  /*0540*/  IMAD R0, R25, R14, RZ ;  /* 0x0000000e19007224 */ /* 0x000fe200078e02ff */
[----:B------:R-:W-:Y:S01]  /*0550*/  ISETP.GE.AND P1, PT, R17, 0x1, PT ;  /* 0x000000011100780c */ /* 0x000fe20003f26270 */
[----:B0-----:R-:W-:Y:S01]  /*0560*/  @P0 IMAD.WIDE R18, R3, 0x8, R6 ;  /* 0x0000000803120825 */ /* 0x001fe200078e0206 */
[C---:B------:R-:W-:Y:S02]  /*0570*/  IADD3 R55, P2, PT, R9.reuse, R2, RZ ;  /* 0x0000000209377210 */ /* 0x040fe40007f5e0ff */
[----:B------:R-:W-:Y:S01]  /*0580*/  IADD3 R53, P3, PT, R9, R4, RZ ;  /* 0x0000000409357210 */ /* 0x000fe20007f7e0ff */
        /* <DEDUP_REMOVED lines=53> */
.L_x_10226:
[----:B------:R-:W-:Y:S01]  /*08e0*/  BAR.SYNC.DEFER_BLOCKING 0x0 ;  /* 0x0000000000007b1d */ /* 0x000fe20000010000 */
[----:B0-----:R-:W-:Y:S02]  /*08f0*/  MOV R4, R58 ;  /* 0x0000003a00047202 */ /* 0x001fe40000000f00 */
[----:B------:R-:W-:-:S05]  /*0900*/  MOV R5, R55 ;  /* 0x0000003700057202 */ /* 0x000fca0000000f00 */
[----:B------:R-:W0:Y:S01]  /*0910*/  S2UR UR5, SR_CgaCtaId ;  /* 0x00000000000579c3 */ /* 0x000e220000008800 */
[----:B-1----:R-:W1:Y:S01]  /*0920*/  S2R R70, SR_LANEID ;  /* 0x0000000000467919 */ /* 0x002e620000000000 */
[----:B------:R-:W-:Y:S01]  /*0930*/  IMAD.WIDE.U32 R28, R14, 0x10, R4 ;  /* 0x000000100e1c7825 */ /* 0x000fe200078e0004 */
[----:B------:R-:W-:Y:S01]  /*0940*/  UMOV UR4, 0x400 ;  /* 0x0000040000047882 */ /* 0x000fe20000000000 */
[----:B------:R-:W-:Y:S02]  /*0950*/  MOV R24, R54 ;  /* 0x0000003600187202 */ /* 0x000fe40000000f00 */
[----:B------:R-:W-:Y:S02]  /*0960*/  MOV R25, R51 ;  /* 0x0000003300197202 */ /* 0x000fe40000000f00 */
[----:B------:R-:W2:Y:S01]  /*0970*/  LDC.64 R34, c[0x0][0x410] ;  /* 0x00010400ff227b82 */ /* 0x000ea20000000a00 */
[----:B------:R-:W-:-:S07]  /*0980*/  HFMA2 R37, -RZ, RZ, 0, 0 ;  /* 0x00000000ff257431 */ /* 0x000fce00000001ff */
[----:B---3--:R-:W3:Y:S01]  /*0990*/  LDC.64 R40, c[0x0][0x418] ;  /* 0x00010600ff287b82 */ /* 0x008ee20000000a00 */
[----:B------:R-:W-:Y:S01]  /*09a0*/  IADD3 R66, PT, PT, R48, -0x1, RZ ;  /* 0xffffffff30427810 */ /* 0x000fe20007ffe0ff */
[----:B------:R-:W4:Y:S01]  /*09b0*/  LDG.E.128 R28, desc[UR16][R28.64] ;  /* 0x000000101c1c7981 */ /* 0x000f22000c1e1d00 */
[----:B------:R-:W-:Y:S01]  /*09c0*/  MOV R4, R56 ;  /* 0x0000003800047202 */ /* 0x000fe20000000f00 */
[----:B------:R-:W3:Y:S01]  /*09d0*/  LDCU.64 UR6, c[0x0][0x510] ;  /* 0x0000a200ff0677ac */ /* 0x000ee20008000a00 */
[----:B------:R-:W-:Y:S01]  /*09e0*/  MOV R5, R53 ;  /* 0x0000003500057202 */ /* 0x000fe20000000f00 */
[----:B0-----:R-:W-:Y:S02]  /*09f0*/  ULEA UR5, UR5, UR4, 0x18 ;  /* 0x0000000405057291 */ /* 0x001fe4000f8ec0ff */
[----:B------:R-:W0:Y:S01]  /*0a00*/  LDC.64 R42, c[0x0][0x488] ;  /* 0x00012200ff2a7b82 */ /* 0x000e220000000a00 */
[C---:B------:R-:W-:Y:S01]  /*0a10*/  IMAD.WIDE.U32 R20, R14.reuse, 0x10, R4 ;  /* 0x000000100e147825 */ /* 0x040fe200078e0004 */
[----:B------:R-:W0:Y:S03]  /*0a20*/  LDCU.64 UR8, c[0x0][0x490] ;  /* 0x00009200ff0877ac */ /* 0x000e260008000a00 */
[----:B------:R-:W-:Y:S01]  /*0a30*/  IMAD.WIDE.U32 R32, R14, 0x10, R24 ;  /* 0x000000100e207825 */ /* 0x000fe200078e0018 */
[----:B------:R-:W-:Y:S01]  /*0a40*/  SHF.L.U32 R36, R66, 0x7, RZ ;  /* 0x0000000742247819 */ /* 0x000fe200000006ff */
[----:B------:R-:W0:Y:S01]  /*0a50*/  LDCU UR4, c[0x0][0x38c] ;  /* 0x00007180ff0477ac */ /* 0x000e220008000800 */
[----:B------:R-:W0:Y:S01]  /*0a60*/  LDC.64 R44, c[0x0][0x428] ;  /* 0x00010a00ff2c7b82 */ /* 0x000e220000000a00 */
[----:B-1----:R-:W-:-:S07]  /*0a70*/  LEA R64, R70, UR5, 0x4 ;  /* 0x0000000546407c11 */ /* 0x002fce000f8e20ff */
[----:B------:R-:W1:Y:S08]  /*0a80*/  LDC.64 R46, c[0x0][0x478] ;  /* 0x00011e00ff2e7b82 */ /* 0x000e700000000a00 */
[----:B------:R-:W1:Y:S08]  /*0a90*/  LDC.64 R72, c[0x0][0x508] ;  /* 0x00014200ff487b82 */ /* 0x000e700000000a00 */
[----:B------:R-:W1:Y:S01]  /*0aa0*/  LDC.64 R78, c[0x0][0x558] ;  /* 0x00015600ff4e7b82 */ /* 0x000e620000000a00 */
[----:B----4-:R4:W-:Y:S01]  /*0ab0*/  STS.128 [R64], R28 ;  /* 0x0000001c40007388 */ /* 0x0109e20000000c00 */
[----:B------:R-:W-:-:S03]  /*0ac0*/  NOP ;  /* 0x0000000000007918 */ /* 0x000fc60000000000 */
[----:B------:R-:W-:Y:S03]  /*0ad0*/  LDS.128 R4, [R64] ;  /* 0x0000000040047984 */ /* 0x000fe60000000c00 */
[----:B------:R-:W-:Y:S06]  /*0ae0*/  BAR.SYNC.DEFER_BLOCKING 0x0 ;  /* 0x0000000000007b1d */ /* 0x000fec0000010000 */
[----:B------:R-:W2:Y:S04]  /*0af0*/  LDG.E.128 R20, desc[UR16][R20.64] ;  /* 0x0000001014147981 */ /* 0x000ea8000c1e1d00 */
[----:B--2---:R2:W-:Y:S01]  /*0b00*/  STS.128 [R64], R20 ;  /* 0x0000001440007388 */ /* 0x0045e20000000c00 */
[----:B------:R-:W-:-:S03]  /*0b10*/  NOP ;  /* 0x0000000000007918 */ /* 0x000fc60000000000 */
[----:B------:R-:W1:Y:S01]  /*0b20*/  LDS.128 R24, [R64] ;  /* 0x0000000040187984 */ /* 0x000e620000000c00 */
[----:B------:R-:W-:Y:S06]  /*0b30*/  BAR.SYNC.DEFER_BLOCKING 0x0 ;  /* 0x0000000000007b1d */ /* 0x000fec0000010000 */
[----:B----4-:R0:W4:Y:S01]  /*0b40*/  LDG.E.128 R28, desc[UR16][R32.64] ;  /* 0x00000010201c7981 */ /* 0x010122000c1e1d00 */
[----:B--2---:R-:W-:-:S04]  /*0b50*/  IMAD.WIDE.U32 R20, R34, UR18, R36 ;  /* 0x0000001222147c25 */ /* 0x004fc8000f8e0024 */
[----:B------:R-:W-:Y:S02]  /*0b60*/  IMAD R21, R35, UR18, R21 ;  /* 0x0000001223157c24 */ /* 0x000fe4000f8e0215 */
[----:B---3--:R-:W-:-:S04]  /*0b70*/  IMAD.WIDE.U32 R20, R67, R40, R20 ;  /* 0x0000002843147225 */ /* 0x008fc800078e0014 */
[----:B------:R-:W-:Y:S01]  /*0b80*/  IMAD R0, R67, R41, R21 ;  /* 0x0000002943007224 */ /* 0x000fe200078e0215 */
[----:B0-----:R-:W-:-:S04]  /*0b90*/  LEA R32, P0, R20, R42, 0x2 ;  /* 0x0000002a14207211 */ /* 0x001fc800078010ff */
[----:B------:R-:W-:Y:S02]  /*0ba0*/  LEA.HI.X R33, R20, R43, R0, 0x2, P0 ;  /* 0x0000002b14217211 */ /* 0x000fe400000f1400 */
[----:B------:R-:W0:Y:S01]  /*0bb0*/  LDC.64 R42, c[0x0][0x420] ;  /* 0x00010800ff2a7b82 */ /* 0x000e220000000a00 */
[----:B------:R-:W-:Y:S01]  /*0bc0*/  IMAD.WIDE.U32 R32, R14, 0x10, R32 ;  /* 0x000000100e207825 */ /* 0x000fe200078e0020 */
[----:B----4-:R2:W-:Y:S01]  /*0bd0*/  STS.128 [R64], R28 ;  /* 0x0000001c40007388 */ /* 0x0105e20000000c00 */
[----:B------:R-:W-:-:S03]  /*0be0*/  NOP ;  /* 0x0000000000007918 */ /* 0x000fc60000000000 */
[----:B------:R-:W-:Y:S02]  /*0bf0*/  LDS.128 R20, [R64] ;  /* 0x0000000040147984 */ /* 0x000fe40000000c00 */
[----:B------:R-:W-:Y:S06]  /*0c00*/  BAR.SYNC.DEFER_BLOCKING 0x0 ;  /* 0x0000000000007b1d */ /* 0x000fec0000010000 */
[----:B------:R-:W3:Y:S01]  /*0c10*/  LDG.E.128 R32, desc[UR16][R32.64] ;  /* 0x0000001020207981 */ /* 0x000ee2000c1e1d00 */
[----:B0-----:R-:W-:-:S04]  /*0c20*/  IMAD.WIDE.U32 R40, R42, UR18, R36 ;  /* 0x000000122a287c25 */ /* 0x001fc8000f8e0024 */
[----:B------:R-:W-:Y:S02]  /*0c30*/  IMAD R41, R43, UR18, R41 ;  /* 0x000000122b297c24 */ /* 0x000fe4000f8e0229 */
[----:B--2---:R-:W-:-:S04]  /*0c40*/  IMAD.WIDE.U32 R28, R67, R44, R40 ;  /* 0x0000002c431c7225 */ /* 0x004fc800078e0028 */
[----:B------:R-:W-:Y:S01]  /*0c50*/  IMAD R0, R67, R45, R29 ;  /* 0x0000002d43007224 */ /* 0x000fe200078e021d */
[----:B-1----:R-:W-:-:S04]  /*0c60*/  LEA R40, P0, R28, R46, 0x2 ;  /* 0x0000002e1c287211 */ /* 0x002fc800078010ff */
[----:B------:R-:W-:-:S03]  /*0c70*/  LEA.HI.X R41, R28, R47, R0, 0x2, P0 ;  /* 0x0000002f1c297211 */ /* 0x000fc600000f1400 */
[----:B------:R-:W-:Y:S01]  /*0c80*/  IMAD.WIDE.U32 R40, R14, 0x10, R40 ;  /* 0x000000100e287825 */ /* 0x000fe200078e0028 */
[----:B---3--:R-:W-:Y:S01]  /*0c90*/  STS.128 [R64], R32 ;  /* 0x0000002040007388 */ /* 0x008fe20000000c00 */
[----:B------:R-:W-:-:S03]  /*0ca0*/  NOP ;  /* 0x0000000000007918 */ /* 0x000fc60000000000 */
[----:B------:R-:W0:Y:S01]  /*0cb0*/  LDS.128 R28, [R64] ;  /* 0x00000000401c7984 */ /* 0x000e220000000c00 */
[----:B------:R-:W-:Y:S06]  /*0cc0*/  BAR.SYNC.DEFER_BLOCKING 0x0 ;  /* 0x0000000000007b1d */ /* 0x000fec0000010000 */
[----:B------:R-:W2:Y:S01]  /*0cd0*/  LDG.E.128 R40, desc[UR16][R40.64] ;  /* 0x0000001028287981 */ /* 0x000ea2000c1e1d00 */
[----:B------:R-:W-:-:S04]  /*0ce0*/  IMAD.WIDE.U32 R74, R72, UR18, R36 ;  /* 0x00000012484a7c25 */ /* 0x000fc8000f8e0024 */
[--C-:B-----5:R-:W-:Y:S01]  /*0cf0*/  FADD.FTZ R71, R24, R60.reuse ;  /* 0x0000003c18477221 */ /* 0x120fe20000010000 */
[----:B------:R-:W-:Y:S01]  /*0d00*/  UISETP.NE.U32.AND UP0, UPT, UR8, URZ, UPT ;  /* 0x000000ff0800728c */ /* 0x000fe2000bf05070 */
[----:B------:R-:W-:Y:S01]  /*0d10*/  FADD.FTZ R80, R27, R60 ;  /* 0x0000003c1b507221 */ /* 0x000fe20000010000 */
[----:B------:R-:W-:Y:S02]  /*0d20*/  IMAD R75, R73, UR18, R75 ;  /* 0x00000012494b7c24 */ /* 0x000fe4000f8e024b */
[----:B------:R-:W-:Y:S01]  /*0d30*/  UISETP.NE.AND.EX UP0, UPT, UR9, URZ, UPT, UP0 ;  /* 0x000000ff0900728c */ /* 0x000fe2000bf05300 */
[----:B------:R-:W-:-:S04]  /*0d40*/  IMAD.WIDE.U32 R72, R67, UR6, R74 ;  /* 0x0000000643487c25 */ /* 0x000fc8000f8e004a */
[----:B0-----:R-:W-:Y:S01]  /*0d50*/  FMUL.FTZ R0, R28, -1.4426950216293334961 ;  /* 0xbfb8aa3b1c007820 */ /* 0x001fe20000410000 */
[----:B------:R-:W-:Y:S01]  /*0d60*/  FMUL.FTZ R44, R29, -1.4426950216293334961 ;  /* 0xbfb8aa3b1d2c7820 */ /* 0x000fe20000410000 */
[----:B------:R-:W-:Y:S01]  /*0d70*/  FMUL.FTZ R45, R30, -1.4426950216293334961 ;  /* 0xbfb8aa3b1e2d7820 */ /* 0x000fe20000410000 */
[----:B------:R-:W-:Y:S01]  /*0d80*/  FMUL.FTZ R46, R31, -1.4426950216293334961 ;  /* 0xbfb8aa3b1f2e7820 */ /* 0x000fe20000410000 */
[----:B------:R-:W-:Y:S01]  /*0d90*/  LEA R74, P0, R72, R78, 0x2 ;  /* 0x0000004e484a7211 */ /* 0x000fe200078010ff */
[----:B------:R-:W-:Y:S01]  /*0da0*/  FADD.FTZ R78, R25, R60 ;  /* 0x0000003c194e7221 */ /* 0x000fe20000010000 */
[----:B------:R-:W0:Y:S08]  /*0db0*/  MUFU.EX2 R0, R0 ;  /* 0x0000000000007308 */ /* 0x000e300000000800 */
[----:B------:R-:W1:Y:S08]  /*0dc0*/  MUFU.EX2 R44, R44 ;  /* 0x0000002c002c7308 */ /* 0x000e700000000800 */
[----:B------:R-:W3:Y:S01]  /*0dd0*/  MUFU.EX2 R45, R45 ;  /* 0x0000002d002d7308 */ /* 0x000ee20000000800 */
[----:B0-----:R-:W-:-:S07]  /*0de0*/  FADD.FTZ R3, R0, 1 ;  /* 0x3f80000000037421 */ /* 0x001fce0000010000 */
[----:B------:R-:W0:Y:S01]  /*0df0*/  MUFU.EX2 R46, R46 ;  /* 0x0000002e002e7308 */ /* 0x000e220000000800 */
[----:B-1----:R-:W-:-:S07]  /*0e00*/  FADD.FTZ R0, R44, 1 ;  /* 0x3f8000002c007421 */ /* 0x002fce0000010000 */
[----:B------:R-:W-:Y:S01]  /*0e10*/  MUFU.RCP R76, R0 ;  /* 0x00000000004c7308 */ /* 0x000fe20000001000 */
[----:B---3--:R-:W-:-:S07]  /*0e20*/  FADD.FTZ R44, R45, 1 ;  /* 0x3f8000002d2c7421 */ /* 0x008fce0000010000 */
[----:B------:R-:W-:Y:S01]  /*0e30*/  MUFU.RCP R77, R44 ;  /* 0x0000002c004d7308 */ /* 0x000fe20000001000 */
[----:B0-----:R-:W-:-:S07]  /*0e40*/  FADD.FTZ R47, R46, 1 ;  /* 0x3f8000002e2f7421 */ /* 0x001fce0000010000 */
[----:B------:R-:W-:Y:S08]  /*0e50*/  MUFU.RCP R3, R3 ;  /* 0x0000000300037308 */ /* 0x000ff00000001000 */
[----:B------:R-:W0:Y:S02]  /*0e60*/  MUFU.RCP R82, R47 ;  /* 0x0000002f00527308 */ /* 0x000e240000001000 */
[----:B0-----:R-:W-:-:S04]  /*0e70*/  FADD.FTZ R46, -R82, 1 ;  /* 0x3f800000522e7421 */ /* 0x001fc80000010100 */
[----:B------:R-:W-:Y:S01]  /*0e80*/  FFMA.FTZ R46, R31, R46, 1 ;  /* 0x3f8000001f2e7423 */ /* 0x000fe2000001002e */
[----:B--2---:R0:W-:Y:S01]  /*0e90*/  STS.128 [R64], R40 ;  /* 0x0000002840007388 */ /* 0x0041e20000000c00 */
[----:B------:R-:W-:-:S03]  /*0ea0*/  NOP ;  /* 0x0000000000007918 */ /* 0x000fc60000000000 */
[----:B------:R-:W1:Y:S01]  /*0eb0*/  LDS.128 R32, [R64] ;  /* 0x0000000040207984 */ /* 0x000e620000000c00 */
        /* <DEDUP_REMOVED lines=23> */
[----:B------:R-:W-:Y:S01]  /*1030*/  FMUL.FTZ R82, R31, R82 ;  /* 0x000000521f527220 */ /* 0x000fe20000410000 */
[----:B------:R-:W-:Y:S01]  /*1040*/  LEA.HI.X R75, R72, R79, R0, 0x2, P0 ;  /* 0x0000004f484b7211 */ /* 0x000fe200000f1400 */
[----:B------:R-:W-:Y:S02]  /*1050*/  FADD.FTZ R79, R26, R60 ;  /* 0x0000003c1a4f7221 */ /* 0x000fe40000010000 */
[----:B------:R-:W-:Y:S01]  /*1060*/  IMAD.WIDE.U32 R24, R14, 0x10, R74 ;  /* 0x000000100e187825 */ /* 0x000fe200078e004a */
[----:B------:R-:W-:Y:S01]  /*1070*/  STS.128 [R64], R40 ;  /* 0x0000002840007388 */ /* 0x000fe20000000c00 */
[----:B------:R-:W-:-:S03]  /*1080*/  NOP ;  /* 0x0000000000007918 */ /* 0x000fc60000000000 */
[----:B------:R-:W0:Y:S04]  /*1090*/  LDS.128 R44, [R64] ;  /* 0x00000000402c7984 */ /* 0x000e280000000c00 */
[----:B0-----:R0:W-:Y:S01]  /*10a0*/  STG.E.128 desc[UR16][R24.64], R44 ;  /* 0x0000002c18007986 */ /* 0x0011e2000c101d10 */
        /* <DEDUP_REMOVED lines=8> */
[----:B------:R-:W-:Y:S01]  /*1130*/  STS.128 [R64], R32 ;  /* 0x0000002040007388 */ /* 0x000fe20000000c00 */
[----:B------:R-:W-:-:S03]  /*1140*/  NOP ;  /* 0x0000000000007918 */ /* 0x000fc60000000000 */
[----:B0-----:R-:W0:Y:S01]  /*1150*/  LDS.128 R24, [R64] ;  /* 0x0000000040187984 */ /* 0x001e220000000c00 */
[----:B-1----:R-:W-:-:S04]  /*1160*/  IMAD.WIDE.U32 R28, R30, UR18, R36 ;  /* 0x000000121e1c7c25 */ /* 0x002fc8000f8e0024 */
[----:B------:R-:W-:Y:S02]  /*1170*/  IMAD R29, R31, UR18, R29 ;  /* 0x000000121f1d7c24 */ /* 0x000fe4000f8e021d */
[----:B--2---:R-:W-:-:S04]  /*1180*/  IMAD.WIDE.U32 R28, R67, R40, R28 ;  /* 0x00000028431c7225 */ /* 0x004fc800078e001c */
[----:B------:R-:W-:Y:S01]  /*1190*/  IMAD R29, R67, R41, R29 ;  /* 0x00000029431d7224 */ /* 0x000fe200078e021d */
[----:B------:R-:W-:-:S04]  /*11a0*/  LEA R30, P0, R28, UR8, 0x2 ;  /* 0x000000081c1e7c11 */ /* 0x000fc8000f8010ff */
[----:B------:R-:W-:-:S03]  /*11b0*/  LEA.HI.X R31, R28, UR9, R29, 0x2, P0 ;  /* 0x000000091c1f7c11 */ /* 0x000fc600080f141d */
[----:B------:R-:W-:-:S05]  /*11c0*/  IMAD.WIDE.U32 R28, R14, 0x10, R30 ;  /* 0x000000100e1c7825 */ /* 0x000fca00078e001e */
[----:B0-----:R1:W-:Y:S02]  /*11d0*/  STG.E.128 desc[UR16][R28.64], R24 ;  /* 0x000000181c007986 */ /* 0x0013e4000c101d10 */
.L_x_10210:
        /* <DEDUP_REMOVED lines=8> */
[----:B------:R-:W-:Y:S01]  /*1260*/  CS2R R22, SRZ ;  /* 0x0000000000167805 */ /* 0x000fe2000001ff00 */
[----:B01----:R-:W-:Y:S01]  /*1270*/  FFMA.FTZ R25, R5, R81, R0 ;  /* 0x0000005105197223 */ /* 0x003fe20000010000 */
        /* <DEDUP_REMOVED lines=37> */
.L_x_10225:
[----:B0-2---:R-:W-:-:S04]  /*14d0*/  IMAD.WIDE.U32 R28, R88, UR4, RZ ;  /* 0x00000004581c7c25 */ /* 0x005fc8000f8e00ff */
[----:B------:R-:W-:Y:S01]  /*14e0*/  IMAD R29, R89, UR4, R29 ;  /* 0x00000004591d7c24 */ /* 0x000fe2000f8e021d */
[----:B----4-:R-:W-:-:S04]  /*14f0*/  LEA R32, P2, R28, R76, 0x2 ;  /* 0x0000004c1c207211 */ /* 0x010fc800078410ff */
[----:B------:R-:W-:-:S06]  /*1500*/  LEA.HI.X R33, R28, R77, R29, 0x2, P2 ;  /* 0x0000004d1c217211 */ /* 0x000fcc00010f141d */
[----:B---3--:R-:W3:Y:S01]  /*1510*/  LDG.E.128 R32, desc[UR16][R32.64] ;  /* 0x0000001020207981 */ /* 0x008ee2000c1e1d00 */
        /* <DEDUP_REMOVED lines=13> */
[----:B---3--:R1:W-:Y:S01]  /*15f0*/  STS.128 [R64], R32 ;  /* 0x0000002040007388 */ /* 0x0083e20000000c00 */
[----:B------:R-:W-:-:S03]  /*1600*/  NOP ;  /* 0x0000000000007918 */ /* 0x000fc60000000000 */
[----:B------:R-:W3:Y:S01]  /*1610*/  LDG.E R84, desc[UR16][R84.64] ;  /* 0x0000001054547981 */ /* 0x000ee2000c1e1900 */
[----:B------:R-:W-:Y:S01]  /*1620*/  IADD3 R0, PT, PT, R92, UR4, RZ ;  /* 0x000000045c007c10 */ /* 0x000fe2000fffe0ff */
[----:B------:R-:W-:Y:S02]  /*1630*/  BSSY.RECONVERGENT B0, `(.L_x_10212) ;  /* 0x0000021000007945 */ /* 0x000fe40003800200 */
[----:B------:R-:W4:Y:S01]  /*1640*/  LDS.128 R28, [R64] ;  /* 0x00000000401c7984 */ /* 0x000f220000000c00 */
[----:B0-----:R-:W-:Y:S02]  /*1650*/  SEL R82, R0, R39, !P1 ;  /* 0x0000002700527207 */ /* 0x001fe40004800000 */
[----:B------:R-:W-:Y:S02]  /*1660*/  ISETP.NE.AND P1, PT, R14, 0x1f, PT ;  /* 0x0000001f0e00780c */ /* 0x000fe40003f25270 */
[----:B-1----:R-:W-:Y:S01]  /*1670*/  LEA R32, R82, UR5, 0x2 ;  /* 0x0000000552207c11 */ /* 0x002fe2000f8e10ff */
[----:B--2---:R-:W-:-:S04]  /*1680*/  FMUL.FTZ R86, R100, 1.4426950216293334961 ;  /* 0x3fb8aa3b64567820 */ /* 0x004fc80000410000 */
[-C--:B------:R-:W-:Y:S01]  /*1690*/  FMUL.FTZ R83, R71, R86.reuse ;  /* 0x0000005647537220 */ /* 0x080fe20000410000 */
[-C--:B------:R-:W-:Y:S01]  /*16a0*/  FMUL.FTZ R103, R79, R86.reuse ;  /* 0x000000564f677220 */ /* 0x080fe20000410000 */
[-C--:B------:R-:W-:Y:S01]  /*16b0*/  FMUL.FTZ R101, R80, R86.reuse ;  /* 0x0000005650657220 */ /* 0x080fe20000410000 */
[----:B------:R-:W-:-:S03]  /*16c0*/  FMUL.FTZ R87, R78, R86 ;  /* 0x000000564e577220 */ /* 0x000fc60000410000 */
[----:B------:R-:W0:Y:S08]  /*16d0*/  MUFU.EX2 R83, R83 ;  /* 0x0000005300537308 */ /* 0x000e300000000800 */
[----:B------:R1:W2:Y:S08]  /*16e0*/  MUFU.EX2 R0, R87 ;  /* 0x0000005700007308 */ /* 0x0002b00000000800 */
[----:B------:R-:W1:Y:S01]  /*16f0*/  MUFU.EX2 R103, R103 ;  /* 0x0000006700677308 */ /* 0x000e620000000800 */
[----:B0-----:R0:W-:Y:S01]  /*1700*/  STS [R32+0x648], R83 ;  /* 0x0006485320007388 */ /* 0x0011e20000000800 */
[----:B----4-:R-:W-:Y:S01]  /*1710*/  FMUL.FTZ R106, R95, R28 ;  /* 0x0000001c5f6a7220 */ /* 0x010fe20000410000 */
        /* <DEDUP_REMOVED lines=15> */
[----:B------:R2:W3:Y:S01]  /*1810*/  LDS R87, [R32+0x648] ;  /* 0x0006480020577984 */ /* 0x0004e20000000800 */
[----:B------:R-:W-:Y:S05]  /*1820*/  BRA `(.L_x_10214) ;  /* 0x0000000000047947 */ /* 0x000fea0003800000 */
.L_x_10213:
[----:B------:R0:W1:Y:S02]  /*1830*/  LDS R87, [R68+0xe4c] ;  /* 0x000e4c0044577984 */ /* 0x0000640000000800 */
.L_x_10214:
[----:B------:R-:W-:Y:S05]  /*1840*/  BSYNC.RECONVERGENT B0 ;  /* 0x0000000000007941 */ /* 0x000fea0003800200 */
.L_x_10212:
        /* <DEDUP_REMOVED lines=8> */
[----:B------:R-:W1:Y:S01]  /*18d0*/  S2UR UR6, SR_CgaCtaId ;  /* 0x00000000000679c3 */ /* 0x000e620000008800 */
        /* <DEDUP_REMOVED lines=8> */
[----:B------:R-:W-:Y:S01]  /*1960*/  UMOV UR5, 0x400 ;  /* 0x0000040000057882 */ /* 0x000fe20000000000 */
[----:B------:R-:W3:Y:S01]  /*1970*/  SHFL.DOWN PT, R110, R109, 0x1, 0x1f ;  /* 0x08201f006d6e7f89 */ /* 0x000ee200000e0000 */
[----:B--2---:R-:W-:Y:S01]  /*1980*/  MOV R32, R107 ;  /* 0x0000006b00207202 */ /* 0x004fe20000000f00 */
[----:B------:R-:W-:Y:S02]  /*1990*/  BSSY.RECONVERGENT B0, `(.L_x_10215) ;  /* 0x000007f000007945 */ /* 0x000fe40003800200 */
        /* <DEDUP_REMOVED lines=67> */
[----:B------:R-:W-:Y:S04]  /*1dd0*/  SHFL.IDX PT, R111, R32, RZ, 0x1f ;  /* 0x00001fff206f7589 */ /* 0x000fe800000e0000 */
[----:B------:R-:W3:Y:S04]  /*1de0*/  SHFL.IDX PT, R112, R109, RZ, 0x1f ;  /* 0x00001fff6d707589 */ /* 0x000ee800000e0000 */
[----:B------:R-:W5:Y:S01]  /*1df0*/  SHFL.UP PT, R110, R33, 0x10, RZ ;  /* 0x06000000216e7989 */ /* 0x000f6200000e00ff */
[----:B-1----:R-:W-:Y:S01]  /*1e00*/  FFMA.FTZ R107, R33, R107, R114 ;  /* 0x0000006b216b7223 */ /* 0x002fe20000010072 */
[----:B--2---:R-:W-:Y:S01]  /*1e10*/  @P2 FFMA.FTZ R115, R113, R115, R116 ;  /* 0x0000007371732223 */ /* 0x004fe20000010074 */
[----:B------:R-:W-:-:S03]  /*1e20*/  ISETP.NE.AND P2, PT, R14, RZ, PT ;  /* 0x000000ff0e00720c */ /* 0x000fc60003f45270 */
[----:B------:R-:W-:Y:S01]  /*1e30*/  FFMA.FTZ R108, R115, R87, R108 ;  /* 0x00000057736c7223 */ /* 0x000fe2000001006c */
[----:B------:R-:W-:-:S03]  /*1e40*/  FSEL R87, R114, R107, !P1 ;  /* 0x0000006b72577208 */ /* 0x000fc60004800000 */
[----:B------:R-:W-:Y:S01]  /*1e50*/  FFMA.FTZ R107, R101, R108, R82 ;  /* 0x0000006c656b7223 */ /* 0x000fe20000010052 */
[C---:B---3--:R-:W-:Y:S01]  /*1e60*/  FFMA.FTZ R85, R112.reuse, R85, R111 ;  /* 0x0000005570557223 */ /* 0x048fe2000001006f */
[----:B------:R-:W-:Y:S01]  /*1e70*/  FMUL.FTZ R84, R112, R84 ;  /* 0x0000005470547220 */ /* 0x000fe20000410000 */
[----:B------:R-:W-:Y:S01]  /*1e80*/  FMUL.FTZ R112, R80, R108 ;  /* 0x0000006c50707220 */ /* 0x000fe20000410000 */
[-C--:B------:R-:W-:Y:S01]  /*1e90*/  FFMA.FTZ R111, R103, R107.reuse, R34 ;  /* 0x0000006b676f7223 */ /* 0x080fe20000010022 */
[----:B-----5:R-:W-:Y:S01]  /*1ea0*/  @P1 FMUL.FTZ R33, R33, R110 ;  /* 0x0000006e21211220 */ /* 0x020fe20000410000 */
[----:B------:R-:W-:Y:S01]  /*1eb0*/  FMUL.FTZ R113, R79, R107 ;  /* 0x0000006b4f717220 */ /* 0x000fe20000410000 */
[----:B------:R1:W-:Y:S01]  /*1ec0*/  @!P2 STS.64 [UR6+0xec8], R84 ;  /* 0x000ec854ff00a988 */ /* 0x0003e20008000a06 */
[-C--:B------:R-:W-:Y:S01]  /*1ed0*/  FFMA.FTZ R109, R0, R111.reuse, R35 ;  /* 0x0000006f006d7223 */ /* 0x080fe20000010023 */
[----:B------:R-:W-:Y:S01]  /*1ee0*/  FMUL.FTZ R114, R78, R111 ;  /* 0x0000006f4e727220 */ /* 0x000fe20000410000 */
[----:B------:R-:W-:Y:S01]  /*1ef0*/  FMUL.FTZ R35, R7, R112 ;  /* 0x0000007007237220 */ /* 0x000fe20000410000 */
[----:B------:R2:W-:Y:S01]  /*1f00*/  SHFL.UP PT, R117, R33, 0x1, RZ ;  /* 0x0420000021757989 */ /* 0x0005e200000e00ff */
[----:B------:R-:W-:Y:S01]  /*1f10*/  FMUL.FTZ R119, R71, R109 ;  /* 0x0000006d47777220 */ /* 0x000fe20000410000 */
[----:B------:R-:W-:Y:S01]  /*1f20*/  FMUL.FTZ R34, R6, R113 ;  /* 0x0000007106227220 */ /* 0x000fe20000410000 */
[----:B------:R-:W-:Y:S01]  /*1f30*/  ISETP.NE.AND P1, PT, R14, RZ, PT ;  /* 0x000000ff0e00720c */ /* 0x000fe20003f25270 */
[----:B------:R-:W-:Y:S01]  /*1f40*/  SHFL.UP PT, R82, R87, 0x1, RZ ;  /* 0x0420000057527989 */ /* 0x000fe200000e00ff */
[----:B------:R-:W-:Y:S01]  /*1f50*/  FMUL.FTZ R32, R4, R119 ;  /* 0x0000007704207220 */ /* 0x000fe20000410000 */
[----:B-1----:R-:W-:Y:S01]  /*1f60*/  IADD3 R84, PT, PT, -R99, UR7, RZ ;  /* 0x0000000763547c10 */ /* 0x002fe2000fffe1ff */
[----:B--2---:R-:W-:-:S03]  /*1f70*/  FMUL.FTZ R33, R5, R114 ;  /* 0x0000007205217220 */ /* 0x004fc60000410000 */
[C---:B------:R-:W-:Y:S02]  /*1f80*/  ISETP.GE.AND P4, PT, R84.reuse, 0x21, PT ;  /* 0x000000215400780c */ /* 0x040fe40003f86270 */
[C---:B------:R-:W-:Y:S01]  /*1f90*/  ISETP.GE.AND P5, PT, R84.reuse, 0x41, PT ;  /* 0x000000415400780c */ /* 0x040fe20003fa6270 */
[----:B------:R-:W-:Y:S01]  /*1fa0*/  STS.128 [R50+0x210], R32 ;  /* 0x0002102032007388 */ /* 0x000fe20000000c00 */
[----:B------:R-:W-:Y:S01]  /*1fb0*/  BAR.SYNC.DEFER_BLOCKING 0x0 ;  /* 0x0000000000007b1d */ /* 0x000fe20000010000 */
[----:B------:R-:W-:-:S05]  /*1fc0*/  ISETP.GE.AND P6, PT, R84, 0x61, PT ;  /* 0x000000615400780c */ /* 0x000fca0003fc6270 */
[----:B------:R-:W-:Y:S04]  /*1fd0*/  LDS R115, [R38+0x80] ;  /* 0x0000800026737984 */ /* 0x000fe80000000800 */
[----:B----4-:R1:W2:Y:S02]  /*1fe0*/  SHFL.IDX PT, R110, R86, RZ, 0x1f ;  /* 0x00001fff566e7589 */ /* 0x0102a400000e0000 */
[----:B-1----:R-:W-:-:S04]  /*1ff0*/  IMAD.WIDE.U32 R86, R72, UR4, R74 ;  /* 0x0000000448567c25 */ /* 0x002fc8000f8e004a */
[----:B--2---:R-:W-:Y:S01]  /*2000*/  @P1 FFMA.FTZ R110, R117, R110, R82 ;  /* 0x0000006e756e1223 */ /* 0x004fe20000010052 */
[----:B------:R-:W-:-:S03]  /*2010*/  LEA R82, P3, R86, UR8, 0x2 ;  /* 0x0000000856527c11 */ /* 0x000fc6000f8610ff */
[----:B------:R-:W-:Y:S01]  /*2020*/  FFMA.FTZ R110, R83, R110, R106 ;  /* 0x0000006e536e7223 */ /* 0x000fe2000001006a */
[----:B------:R-:W-:-:S03]  /*2030*/  IMAD R83, R73, UR4, R87 ;  /* 0x0000000449537c24 */ /* 0x000fc6000f8e0257 */
        /* <DEDUP_REMOVED lines=8> */
[----:B------:R-:W-:Y:S02]  /*20c0*/  FFMA.FTZ R34, R81, R116, R34 ;  /* 0x0000007451227223 */ /* 0x000fe40000010022 */
[----:B------:R-:W-:Y:S01]  /*20d0*/  FFMA.FTZ R33, R105, R114, R32 ;  /* 0x0000007269217223 */ /* 0x000fe20000010020 */
[----:B------:R-:W-:Y:S01]  /*20e0*/  FADD.FTZ R102, -R102, R35 ;  /* 0x0000002366667221 */ /* 0x000fe20000010100 */
[-C--:B------:R-:W-:Y:S01]  /*20f0*/  FFMA.FTZ R101, R101, R35.reuse, R104 ;  /* 0x0000002365657223 */ /* 0x080fe20000010068 */
[----:B------:R-:W-:-:S02]  /*2100*/  FFMA.FTZ R35, R91, R35, R34 ;  /* 0x000000235b237223 */ /* 0x000fc40000010022 */
[----:B------:R-:W-:Y:S01]  /*2110*/  FFMA.FTZ R34, R102, R113, R33 ;  /* 0x0000007166227223 */ /* 0x000fe20000010021 */
[----:B------:R-:W-:Y:S01]  /*2120*/  FADD.FTZ R33, -R104, R101 ;  /* 0x0000006568217221 */ /* 0x000fe20000010100 */
[----:B------:R-:W-:-:S03]  /*2130*/  FFMA.FTZ R32, R98, R101, R35 ;  /* 0x0000006562207223 */ /* 0x000fc60000010023 */
[----:B------:R-:W-:Y:S01]  /*2140*/  FFMA.FTZ R35, R33, R112, R34 ;  /* 0x0000007021237223 */ /* 0x000fe20000010022 */
[----:B------:R-:W-:Y:S06]  /*2150*/  @!P3 BRA `(.L_x_10216) ;  /* 0x000000000008b947 */ /* 0x000fec0003800000 */
[----:B------:R-:W1:Y:S04]  /*2160*/  LDS R85, [R38] ;  /* 0x0000000026557984 */ /* 0x000e680000000800 */
[----:B-1----:R1:W-:Y:S02]  /*2170*/  REDG.E.ADD.F32.FTZ.RN.STRONG.GPU desc[UR16][R82.64], R85 ;  /* 0x00000055520079a6 */ /* 0x0023e4000c12f310 */
.L_x_10216:
[----:B------:R-:W-:Y:S05]  /*2180*/  BSYNC.RECONVERGENT B0 ;  /* 0x0000000000007941 */ /* 0x000fea0003800200 */
.L_x_10215:
[----:B------:R-:W-:Y:S04]  /*2190*/  BSSY.RECONVERGENT B0, `(.L_x_10217) ;  /* 0x0000003000007945 */ /* 0x000fe80003800200 */
[----:B------:R-:W-:Y:S05]  /*21a0*/  @!P4 BRA `(.L_x_10218) ;  /* 0x000000000004c947 */ /* 0x000fea0003800000 */
[----:B------:R2:W-:Y:S02]  /*21b0*/  REDG.E.ADD.F32.FTZ.RN.STRONG.GPU desc[UR16][R82.64+0x80], R115 ;  /* 0x00008073520079a6 */ /* 0x0005e4000c12f310 */
.L_x_10218:
[----:B------:R-:W-:Y:S05]  /*21c0*/  BSYNC.RECONVERGENT B0 ;  /* 0x0000000000007941 */ /* 0x000fea0003800200 */
.L_x_10217:
[----:B-1----:R1:W3:Y:S01]  /*21d0*/  LDS R85, [R38+0x100] ;  /* 0x0001000026557984 */ /* 0x0022e20000000800 */
[----:B------:R-:W-:Y:S04]  /*21e0*/  BSSY.RECONVERGENT B0, `(.L_x_10219) ;  /* 0x0000003000007945 */ /* 0x000fe80003800200 */
[----:B------:R-:W-:Y:S05]  /*21f0*/  @!P5 BRA `(.L_x_10220) ;  /* 0x000000000004d947 */ /* 0x000fea0003800000 */
[----:B---3--:R4:W-:Y:S02]  /*2200*/  REDG.E.ADD.F32.FTZ.RN.STRONG.GPU desc[UR16][R82.64+0x100], R85 ;  /* 0x00010055520079a6 */ /* 0x0089e4000c12f310 */
.L_x_10220:
[----:B------:R-:W-:Y:S05]  /*2210*/  BSYNC.RECONVERGENT B0 ;  /* 0x0000000000007941 */ /* 0x000fea0003800200 */
.L_x_10219:
[----:B---34-:R3:W4:Y:S01]  /*2220*/  LDS R85, [R38+0x180] ;  /* 0x0001800026557984 */ /* 0x0187220000000800 */
[----:B------:R-:W-:Y:S04]  /*2230*/  BSSY.RECONVERGENT B0, `(.L_x_10221) ;  /* 0x0000003000007945 */ /* 0x000fe80003800200 */
[----:B------:R-:W-:Y:S05]  /*2240*/  @!P6 BRA `(.L_x_10222) ;  /* 0x000000000004e947 */ /* 0x000fea0003800000 */
[----:B----4-:R4:W-:Y:S02]  /*2250*/  REDG.E.ADD.F32.FTZ.RN.STRONG.GPU desc[UR16][R82.64+0x180], R85 ;  /* 0x00018055520079a6 */ /* 0x0109e4000c12f310 */
.L_x_10222:
[----:B------:R-:W-:Y:S05]  /*2260*/  BSYNC.RECONVERGENT B0 ;  /* 0x0000000000007941 */ /* 0x000fea0003800200 */
.L_x_10221:
[----:B------:R-:W5:Y:S01]  /*2270*/  SHFL.DOWN PT, R34, R35, 0x1, 0x1f ;  /* 0x08201f0023227f89 */ /* 0x000f6200000e0000 */
[C---:B------:R-:W-:Y:S01]  /*2280*/  ISETP.GT.AND P3, PT, R70.reuse, 0x1e, PT ;  /* 0x0000001e4600780c */ /* 0x040fe20003f64270 */
[-C--:B--2-4-:R-:W-:Y:S01]  /*2290*/  FMUL.FTZ R82, R31, R108.reuse ;  /* 0x0000006c1f527220 */ /* 0x094fe20000410000 */
[----:B------:R-:W-:Y:S01]  /*22a0*/  ISETP.NE.AND P4, PT, R70, RZ, PT ;  /* 0x000000ff4600720c */ /* 0x000fe20003f85270 */
[----:B------:R-:W2:Y:S01]  /*22b0*/  SHFL.DOWN PT, R83, R32, 0x1, 0x1f ;  /* 0x08201f0020537f89 */ /* 0x000ea200000e0000 */
[-C--:B------:R-:W-:Y:S01]  /*22c0*/  FMUL.FTZ R31, R28, R109.reuse ;  /* 0x0000006d1c1f7220 */ /* 0x080fe20000410000 */
        /* <DEDUP_REMOVED lines=11> */
[----:B-----5:R-:W-:Y:S01]  /*2380*/  @!P3 FADD.FTZ R35, R35, R34 ;  /* 0x000000222323b221 */ /* 0x020fe20000010000 */
[----:B--2---:R-:W-:-:S04]  /*2390*/  @!P3 FADD.FTZ R32, R32, R83 ;  /* 0x000000532020b221 */ /* 0x004fc80000010000 */
        /* <DEDUP_REMOVED lines=14> */
[----:B------:R-:W-:Y:S01]  /*2480*/  FMUL.FTZ R34, R100, R111 ;  /* 0x0000006f64227220 */ /* 0x000fe20000410000 */
[----:B----4-:R-:W-:-:S03]  /*2490*/  @!P3 FADD.FTZ R32, R32, R83 ;  /* 0x000000532020b221 */ /* 0x010fc60000010000 */
[----:B------:R-:W2:Y:S01]  /*24a0*/  SHFL.DOWN PT, R84, R35, 0x10, 0x1f ;  /* 0x0a001f0023547f89 */ /* 0x000ea200000e0000 */
[-C--:B------:R-:W-:Y:S01]  /*24b0*/  FMUL.FTZ R83, R30, R107.reuse ;  /* 0x0000006b1e537220 */ /* 0x080fe20000410000 */
[----:B------:R-:W-:Y:S01]  /*24c0*/  FMUL.FTZ R107, R100, R107 ;  /* 0x0000006b646b7220 */ /* 0x000fe20000410000 */
[----:B------:R-:W-:Y:S01]  /*24d0*/  FMUL.FTZ R30, R29, R111 ;  /* 0x0000006f1d1e7220 */ /* 0x000fe20000410000 */
[----:B------:R-:W4:Y:S01]  /*24e0*/  SHFL.DOWN PT, R85, R32, 0x10, 0x1f ;  /* 0x0a001f0020557f89 */ /* 0x000f2200000e0000 */
[----:B------:R-:W-:Y:S01]  /*24f0*/  FMUL.FTZ R34, R105, R34 ;  /* 0x0000002269227220 */ /* 0x000fe20000410000 */
[----:B------:R-:W-:Y:S01]  /*2500*/  FMUL.FTZ R107, R102, R107 ;  /* 0x0000006b666b7220 */ /* 0x000fe20000410000 */
[----:B------:R-:W-:Y:S01]  /*2510*/  ISETP.GT.AND P3, PT, R70, 0xf, PT ;  /* 0x0000000f4600780c */ /* 0x000fe20003f64270 */
[-C--:B------:R-:W-:Y:S01]  /*2520*/  FFMA.FTZ R26, R79, R83.reuse, R26 ;  /* 0x000000534f1a7223 */ /* 0x080fe2000001001a */
[-C--:B------:R-:W-:Y:S01]  /*2530*/  FFMA.FTZ R34, R5, R30.reuse, R34 ;  /* 0x0000001e05227223 */ /* 0x080fe20000010022 */
[----:B------:R-:W-:Y:S01]  /*2540*/  FFMA.FTZ R107, R6, R83, R107 ;  /* 0x00000053066b7223 */ /* 0x000fe2000001006b */
[----:B------:R-:W-:-:S02]  /*2550*/  FFMA.FTZ R25, R78, R30, R25 ;  /* 0x0000001e4e197223 */ /* 0x000fc40000010019 */
[----:B------:R-:W-:Y:S01]  /*2560*/  FADD.FTZ R21, R34, R21 ;  /* 0x0000001522157221 */ /* 0x000fe20000010000 */
[----:B------:R-:W-:Y:S01]  /*2570*/  FADD.FTZ R22, R107, R22 ;  /* 0x000000166b167221 */ /* 0x000fe20000010000 */
[----:B--2---:R-:W-:Y:S01]  /*2580*/  FADD.FTZ R28, R35, R84 ;  /* 0x00000054231c7221 */ /* 0x004fe20000010000 */
        /* <DEDUP_REMOVED lines=14> */
.L_x_10224:
[----:B------:R-:W-:Y:S05]  /*2670*/  BSYNC.RECONVERGENT B0 ;  /* 0x0000000000007941 */ /* 0x000fea0003800200 */
.L_x_10223:
[----:B------:R-:W-:-:S04]  /*2680*/  UIADD3 UR4, UPT, UPT, UR4, 0x1, URZ ;  /* 0x0000000104047890 */ /* 0x000fc8000fffe0ff */
[----:B------:R-:W-:-:S09]  /*2690*/  UISETP.GE.AND UP0, UPT, UR4, UR11, UPT ;  /* 0x0000000b0400728c */ /* 0x000fd2000bf06270 */
[----:B------:R-:W-:Y:S05]  /*26a0*/  BRA.U !UP0, `(.L_x_10225) ;  /* 0xffffffed08887547 */ /* 0x000fea000b83ffff */
.L_x_10211:
        /* <DEDUP_REMOVED lines=47> */
.L_x_10209:
        /* <DEDUP_REMOVED lines=34> */
.L_x_10228:
[----:B------:R-:W-:Y:S05]  /*2bc0*/  BSYNC.RECONVERGENT B0 ;  /* 0x0000000000007941 */ /* 0x000fea0003800200 */
.L_x_10227:
        /* <DEDUP_REMOVED lines=26> */
.L_x_10230:
[----:B------:R-:W-:Y:S05]  /*2d70*/  BSYNC.RECONVERGENT B0 ;  /* 0x0000000000007941 */ /* 0x000fea0003800200 */
.L_x_10229:
[----:B------:R-:W-:Y:S05]  /*2d80*/  @P2 EXIT ;  /* 0x000000000000294d */ /* 0x000fea0003800000 */
[----:B------:R-:W1:Y:S01]  /*2d90*/  LDCU.64 UR8, c[0x0][0x4e8] ;  /* 0x00009d00ff0877ac */ /* 0x000e620008000a00 */
[----:B------:R-:W2:Y:S01]  /*2da0*/  S2UR UR5, SR_CgaCtaId ;  /* 0x00000000000579c3 */ /* 0x000ea20000008800 */
[----:B------:R-:W-:Y:S01]  /*2db0*/  BSSY.RECONVERGENT B0, `(.L_x_10231) ;  /* 0x0000022000007945 */ /* 0x000fe20003800200 */
[----:B------:R-:W-:Y:S01]  /*2dc0*/  UMOV UR4, 0x400 ;  /* 0x0000040000047882 */ /* 0x000fe20000000000 */
[----:B------:R-:W4:Y:S01]  /*2dd0*/  LDCU UR6, c[0x0][0x360] ;  /* 0x00006c00ff0677ac */ /* 0x000f220008000800 */
[----:B------:R-:W0:Y:S01]  /*2de0*/  LDCU.64 UR10, c[0x0][0x4b0] ;  /* 0x00009600ff0a77ac */ /* 0x000e220008000a00 */
[----:B------:R-:W0:Y:S01]  /*2df0*/  LDCU.64 UR12, c[0x0][0x530] ;  /* 0x0000a600ff0c77ac */ /* 0x000e220008000a00 */
[----:B------:R-:W0:Y:S01]  /*2e00*/  LDCU.64 UR14, c[0x0][0x4f0] ;  /* 0x00009e00ff0e77ac */ /* 0x000e220008000a00 */
[C---:B-1----:R-:W-:Y:S01]  /*2e10*/  IMAD.WIDE.U32 R2, R67.reuse, UR8, RZ ;  /* 0x0000000843027c25 */ /* 0x042fe2000f8e00ff */
[----:B------:R-:W1:Y:S03]  /*2e20*/  LDCU.64 UR18, c[0x0][0x540] ;  /* 0x0000a800ff1277ac */ /* 0x000e660008000a00 */
[----:B------:R-:W-:Y:S01]  /*2e30*/  IMAD R67, R67, UR9, R3 ;  /* 0x0000000943437c24 */ /* 0x000fe2000f8e0203 */
[----:B0-2-4-:R-:W-:-:S12]  /*2e40*/  ULEA UR4, UR5, UR4, 0x18 ;  /* 0x0000000405047291 */ /* 0x015fd8000f8ec0ff */
.L_x_10232:
        /* <DEDUP_REMOVED lines=25> */
.L_x_10231:
[----:B------:R-:W-:Y:S05]  /*2fe0*/  EXIT ;  /* 0x000000000000794d */ /* 0x000fea0003800000 */
.L_x_10233:
        /* <DEDUP_REMOVED lines=9> */
.L_x_10562:


//--------------------- .text._Z25selective_scan_bwd_kernelI32Selective_Scan_bwd_kernel_traitsILi32ELi4ELb1ELb1ELb0ELb1ELb0EffEEv12SSMParamsBwd --------------------------
	.section	.text._Z25selective_scan_bwd_kernelI32Selective_Scan_bwd_kernel_traitsILi32ELi4ELb1ELb1ELb0ELb1ELb0EffEEv12SSMParamsBwd,"ax",@progbits
	.align	128
        .global         _Z25selective_scan_bwd_kernelI32Selective_Scan_bwd_kernel_traitsILi32ELi4ELb1ELb1ELb0ELb1ELb0EffEEv12SSMParamsBwd
        .type           _Z25selective_scan_bwd_kernelI32Selective_Scan_bwd_kernel_traitsILi32ELi4ELb1ELb1ELb0ELb1ELb0EffEEv12SSMParamsBwd,@function
        .size           _Z25selective_scan_bwd_kernelI32Selective_Scan_bwd_kernel_traitsILi32ELi4ELb1ELb1ELb0ELb1ELb0EffEEv12SSMParamsBwd,(.L_x_10563 - _Z25selective_scan_bwd_kernelI32Selective_Scan_bwd_kernel_traitsILi32ELi4ELb1ELb1ELb0ELb1ELb0EffEEv12SSMParamsBwd)
        .other          _Z25selective_scan_bwd_kernelI32Selective_Scan_bwd_kernel_traitsILi32ELi4ELb1ELb1ELb0ELb1ELb0EffEEv12SSMParamsBwd,@"STO_CUDA_ENTRY STV_DEFAULT"
_Z25selective_scan_bwd_kernelI32Selective_Scan_bwd_kernel_traitsILi32ELi4ELb1ELb1ELb0ELb1ELb0EffEEv12SSMParamsBwd:
.text._Z25selective_scan_bwd_kernelI32Selective_Scan_bwd_kernel_traitsILi32ELi4ELb1ELb1ELb0ELb1ELb0EffEEv12SSMParamsBwd:
        /* <DEDUP_REMOVED lines=144> */
.L_x_10258:
        /* <DEDUP_REMOVED lines=13> */
[----:B--2---:R0:W-:Y:S01]  /*09d0*/  STS.128 [R61], R4 ;  /* 0x000000043d007388 */ /* 0x0041e20000000c00 */
[----:B------:R-:W-:-:S03]  /*09e0*/  NOP ;  /* 0x0000000000007918 */ /* 0x000fc60000000000 */
[----:B------:R-:W-:Y:S01]  /*09f0*/  LDS.128 R12, [R61] ;  /* 0x000000003d0c7984 */ /* 0x000fe20000000c00 */
[----:B------:R-:W-:Y:S06]  /*0a00*/  BAR.SYNC.DEFER_BLOCKING 0x0 ;  /* 0x0000000000007b1d */ /* 0x000fec0000010000 */
[----:B------:R-:W2:Y:S01]  /*0a10*/  LDG.E.128 R20, desc[UR16][R38.64] ;  /* 0x0000001026147981 */ /* 0x000ea2000c1e1d00 */
[----:B0-----:R-:W-:Y:S02]  /*0a20*/  MOV R4, R48 ;  /* 0x0000003000047202 */ /* 0x001fe40000000f00 */
        /* <DEDUP_REMOVED lines=50> */
.L_x_10236:
[----:B------:R-:W-:Y:S05]  /*0d50*/  BSYNC.RECONVERGENT B0 ;  /* 0x0000000000007941 */ /* 0x000fea0003800200 */
.L_x_10235:
        /* <DEDUP_REMOVED lines=32> */
.L_x_10238:
[----:B------:R-:W-:Y:S05]  /*0f60*/  BSYNC.RECONVERGENT B0 ;  /* 0x0000000000007941 */ /* 0x000fea0003800200 */
.L_x_10237:
        /* <DEDUP_REMOVED lines=32> */
.L_x_10240:
[----:B------:R-:W-:Y:S05]  /*1170*/  BSYNC.RECONVERGENT B0 ;  /* 0x0000000000007941 */ /* 0x000fea0003800200 */
.L_x_10239:
        /* <DEDUP_REMOVED lines=32> */
.L_x_10242:
[----:B------:R-:W-:Y:S05]  /*1380*/  BSYNC.RECONVERGENT B0 ;  /* 0x0000000000007941 */ /* 0x000fea0003800200 */
.L_x_10241:
[----:B------:R-:W2:Y:S01]  /*1390*/  LDCU UR4, c[0x0][0x38c] ;  /* 0x00007180ff0477ac */ /* 0x000ea20008000800 */
[----:B-1----:R-:W-:Y:S01]  /*13a0*/  FFMA.FTZ R0, R12, R4, R45 ;  /* 0x000000040c007223 */ /* 0x002fe2000001002d */
[----:B------:R-:W-:Y:S02]  /*13b0*/  IADD3 R77, PT, PT, R54, -0x1, RZ ;  /* 0xffffffff364d7810 */ /* 0x000fe40007ffe0ff */
[----:B------:R-:W-:Y:S02]  /*13c0*/  CS2R R10, SRZ ;  /* 0x00000000000a7805 */ /* 0x000fe4000001ff00 */
[----:B------:R-:W-:Y:S01]  /*13d0*/  CS2R R8, SRZ ;  /* 0x0000000000087805 */ /* 0x000fe2000001ff00 */
[----:B0-----:R-:W-:Y:S01]  /*13e0*/  FFMA.FTZ R17, R13, R5, R0 ;  /* 0x000000050d117223 */ /* 0x001fe20000010000 */
        /* <DEDUP_REMOVED lines=40> */
.L_x_10257:
        /* <DEDUP_REMOVED lines=23> */
[----:B------:R-:W1:Y:S01]  /*17e0*/  LDS.128 R20, [R61] ;  /* 0x000000003d147984 */ /* 0x000e620000000c00 */
[----:B------:R-:W-:Y:S02]  /*17f0*/  SEL R83, R83, R56, !P1 ;  /* 0x0000003853537207 */ /* 0x000fe40004800000 */
[----:B------:R-:W-:Y:S02]  /*1800*/  ISETP.NE.AND P1, PT, R32, 0x1f, PT ;  /* 0x0000001f2000780c */ /* 0x000fe40003f25270 */
[----:B0-----:R-:W-:Y:S01]  /*1810*/  LEA R24, R83, UR5, 0x2 ;  /* 0x0000000553187c11 */ /* 0x001fe2000f8e10ff */
[----:B--2---:R-:W-:-:S04]  /*1820*/  FMUL.FTZ R82, R99, 1.4426950216293334961 ;  /* 0x3fb8aa3b63527820 */ /* 0x004fc80000410000 */
[C---:B------:R-:W-:Y:S01]  /*1830*/  FMUL.FTZ R79, R82.reuse, R85 ;  /* 0x00000055524f7220 */ /* 0x040fe20000410000 */
[C---:B------:R-:W-:Y:S01]  /*1840*/  FMUL.FTZ R0, R82.reuse, R90 ;  /* 0x0000005a52007220 */ /* 0x040fe20000410000 */
[C---:B------:R-:W-:Y:S01]  /*1850*/  FMUL.FTZ R103, R82.reuse, R87 ;  /* 0x0000005752677220 */ /* 0x040fe20000410000 */
[----:B------:R-:W-:-:S03]  /*1860*/  FMUL.FTZ R101, R82, R100 ;  /* 0x0000006452657220 */ /* 0x000fc60000410000 */
[----:B------:R-:W0:Y:S08]  /*1870*/  MUFU.EX2 R79, R79 ;  /* 0x0000004f004f7308 */ /* 0x000e300000000800 */
[----:B------:R-:W2:Y:S08]  /*1880*/  MUFU.EX2 R0, R0 ;  /* 0x0000000000007308 */ /* 0x000eb00000000800 */
[----:B------:R-:W4:Y:S01]  /*1890*/  MUFU.EX2 R103, R103 ;  /* 0x0000006700677308 */ /* 0x000f220000000800 */
[----:B0-----:R0:W-:Y:S01]  /*18a0*/  STS [R24+0x648], R79 ;  /* 0x0006484f18007388 */ /* 0x0011e20000000800 */
[----:B-1----:R-:W-:Y:S01]  /*18b0*/  FMUL.FTZ R106, R97, R20 ;  /* 0x00000014616a7220 */ /* 0x002fe20000410000 */
[----:B------:R-:W-:Y:S01]  /*18c0*/  FMUL.FTZ R105, R96, R21 ;  /* 0x0000001560697220 */ /* 0x000fe20000410000 */
[----:B------:R-:W-:Y:S01]  /*18d0*/  FMUL.FTZ R102, R95, R22 ;  /* 0x000000165f667220 */ /* 0x000fe20000410000 */
[----:B------:R-:W-:-:S03]  /*18e0*/  FMUL.FTZ R104, R94, R23 ;  /* 0x000000175e687220 */ /* 0x000fc60000410000 */
[----:B------:R-:W1:Y:S01]  /*18f0*/  MUFU.EX2 R101, R101 ;  /* 0x0000006500657308 */ /* 0x000e620000000800 */
        /* <DEDUP_REMOVED lines=13> */
.L_x_10245:
[----:B------:R0:W1:Y:S02]  /*19d0*/  LDS R82, [R86+0xe4c] ;  /* 0x000e4c0056527984 */ /* 0x0000640000000800 */
.L_x_10246:
[----:B------:R-:W-:Y:S05]  /*19e0*/  BSYNC.RECONVERGENT B0 ;  /* 0x0000000000007941 */ /* 0x000fea0003800200 */
.L_x_10244:
        /* <DEDUP_REMOVED lines=8> */
[----:B------:R-:W1:Y:S01]  /*1a70*/  S2UR UR6, SR_CgaCtaId ;  /* 0x00000000000679c3 */ /* 0x000e620000008800 */
[C---:B------:R-:W-:Y:S01]  /*1a80*/  FMUL.FTZ R83, R103.reuse, R80 ;  /* 0x0000005067537220 */ /* 0x040fe20000410000 */
[C---:B------:R-:W-:Y:S01]  /*1a90*/  FFMA.FTZ R81, R103.reuse, R81, R26 ;  /* 0x0000005167517223 */ /* 0x040fe2000001001a */
        /* <DEDUP_REMOVED lines=89> */
[----:B------:R-:W-:Y:S01]  /*2030*/  FFMA.FTZ R114, R103, R108, R26 ;  /* 0x0000006c67727223 */ /* 0x000fe2000001001a */
[----:B-----5:R-:W-:Y:S01]  /*2040*/  @P1 FMUL.FTZ R25, R25, R112 ;  /* 0x0000007019191220 */ /* 0x020fe20000410000 */
[----:B------:R-:W-:Y:S01]  /*2050*/  FMUL.FTZ R107, R108, R87 ;  /* 0x000000576c6b7220 */ /* 0x000fe20000410000 */
[----:B------:R-:W-:Y:S01]  /*2060*/  SHFL.UP PT, R82, R82, 0x1, RZ ;  /* 0x0420000052527989 */ /* 0x000fe200000e00ff */
[----:B------:R-:W-:Y:S01]  /*2070*/  FFMA.FTZ R112, R0, R114, R27 ;  /* 0x0000007200707223 */ /* 0x000fe2000001001b */
[----:B------:R-:W-:Y:S01]  /*2080*/  FMUL.FTZ R118, R114, R90 ;  /* 0x0000005a72767220 */ /* 0x000fe20000410000 */
[----:B------:R-:W-:Y:S01]  /*2090*/  FMUL.FTZ R27, R15, R116 ;  /* 0x000000740f1b7220 */ /* 0x000fe20000410000 */
[----:B------:R1:W-:Y:S01]  /*20a0*/  SHFL.UP PT, R111, R25, 0x1, RZ ;  /* 0x04200000196f7989 */ /* 0x0003e200000e00ff */
[----:B------:R-:W-:Y:S01]  /*20b0*/  FMUL.FTZ R113, R112, R85 ;  /* 0x0000005570717220 */ /* 0x000fe20000410000 */
[----:B------:R-:W-:Y:S01]  /*20c0*/  FMUL.FTZ R26, R14, R107 ;  /* 0x0000006b0e1a7220 */ /* 0x000fe20000410000 */
[----:B------:R-:W-:Y:S01]  /*20d0*/  ISETP.NE.AND P1, PT, R32, RZ, PT ;  /* 0x000000ff2000720c */ /* 0x000fe20003f25270 */
[----:B------:R2:W-:Y:S01]  /*20e0*/  @!P2 STS.64 [UR6+0xec8], R80 ;  /* 0x000ec850ff00a988 */ /* 0x0005e20008000a06 */
[----:B------:R-:W-:Y:S01]  /*20f0*/  FMUL.FTZ R24, R12, R113 ;  /* 0x000000710c187220 */ /* 0x000fe20000410000 */
[----:B-1----:R-:W-:-:S05]  /*2100*/  FMUL.FTZ R25, R13, R118 ;  /* 0x000000760d197220 */ /* 0x002fca0000410000 */
[----:B------:R-:W-:Y:S01]  /*2110*/  STS.128 [R52+0x210], R24 ;  /* 0x0002101834007388 */ /* 0x000fe20000000c00 */
[----:B--2---:R-:W-:Y:S01]  /*2120*/  IADD3 R80, PT, PT, -R93, UR7, RZ ;  /* 0x000000075d507c10 */ /* 0x004fe2000fffe1ff */
[----:B------:R-:W-:Y:S03]  /*2130*/  BAR.SYNC.DEFER_BLOCKING 0x0 ;  /* 0x0000000000007b1d */ /* 0x000fe60000010000 */
[C---:B------:R-:W-:Y:S02]  /*2140*/  ISETP.GE.AND P4, PT, R80.reuse, 0x21, PT ;  /* 0x000000215000780c */ /* 0x040fe40003f86270 */
[C---:B------:R-:W-:Y:S02]  /*2150*/  ISETP.GE.AND P5, PT, R80.reuse, 0x41, PT ;  /* 0x000000415000780c */ /* 0x040fe40003fa6270 */
[----:B------:R-:W-:Y:S01]  /*2160*/  ISETP.GE.AND P6, PT, R80, 0x61, PT ;  /* 0x000000615000780c */ /* 0x000fe20003fc6270 */
[----:B------:R-:W-:Y:S04]  /*2170*/  LDS R109, [R58+0x80] ;  /* 0x000080003a6d7984 */ /* 0x000fe80000000800 */
[----:B----4-:R-:W1:Y:S02]  /*2180*/  SHFL.IDX PT, R78, R78, RZ, 0x1f ;  /* 0x00001fff4e4e7589 */ /* 0x010e6400000e0000 */
[----:B-1----:R-:W-:Y:S01]  /*2190*/  @P1 FFMA.FTZ R78, R111, R78, R82 ;  /* 0x0000004e6f4e1223 */ /* 0x002fe20000010052 */
        /* <DEDUP_REMOVED lines=24> */
.L_x_10248:
[----:B------:R-:W-:Y:S05]  /*2320*/  BSYNC.RECONVERGENT B0 ;  /* 0x0000000000007941 */ /* 0x000fea0003800200 */
.L_x_10247:
[----:B------:R-:W-:Y:S04]  /*2330*/  BSSY.RECONVERGENT B0, `(.L_x_10249) ;  /* 0x0000003000007945 */ /* 0x000fe80003800200 */
[----:B------:R-:W-:Y:S05]  /*2340*/  @!P4 BRA `(.L_x_10250) ;  /* 0x000000000004c947 */ /* 0x000fea0003800000 */
[----:B------:R2:W-:Y:S02]  /*2350*/  REDG.E.ADD.F32.FTZ.RN.STRONG.GPU desc[UR16][R78.64+0x80], R109 ;  /* 0x0000806d4e0079a6 */ /* 0x0005e4000c12f310 */
.L_x_10250:
[----:B------:R-:W-:Y:S05]  /*2360*/  BSYNC.RECONVERGENT B0 ;  /* 0x0000000000007941 */ /* 0x000fea0003800200 */
.L_x_10249:
[----:B-1----:R1:W3:Y:S01]  /*2370*/  LDS R81, [R58+0x100] ;  /* 0x000100003a517984 */ /* 0x0022e20000000800 */
[----:B------:R-:W-:Y:S04]  /*2380*/  BSSY.RECONVERGENT B0, `(.L_x_10251) ;  /* 0x0000003000007945 */ /* 0x000fe80003800200 */
[----:B------:R-:W-:Y:S05]  /*2390*/  @!P5 BRA `(.L_x_10252) ;  /* 0x000000000004d947 */ /* 0x000fea0003800000 */
[----:B---3--:R4:W-:Y:S02]  /*23a0*/  REDG.E.ADD.F32.FTZ.RN.STRONG.GPU desc[UR16][R78.64+0x100], R81 ;  /* 0x000100514e0079a6 */ /* 0x0089e4000c12f310 */
.L_x_10252:
[----:B------:R-:W-:Y:S05]  /*23b0*/  BSYNC.RECONVERGENT B0 ;  /* 0x0000000000007941 */ /* 0x000fea0003800200 */
.L_x_10251:
[----:B---34-:R3:W4:Y:S01]  /*23c0*/  LDS R81, [R58+0x180] ;  /* 0x000180003a517984 */ /* 0x0187220000000800 */
[----:B------:R-:W-:Y:S04]  /*23d0*/  BSSY.RECONVERGENT B0, `(.L_x_10253) ;  /* 0x0000003000007945 */ /* 0x000fe80003800200 */
[----:B------:R-:W-:Y:S05]  /*23e0*/  @!P6 BRA `(.L_x_10254) ;  /* 0x000000000004e947 */ /* 0x000fea0003800000 */
[----:B----4-:R4:W-:Y:S02]  /*23f0*/  REDG.E.ADD.F32.FTZ.RN.STRONG.GPU desc[UR16][R78.64+0x180], R81 ;  /* 0x000180514e0079a6 */ /* 0x0109e4000c12f310 */
.L_x_10254:
[----:B------:R-:W-:Y:S05]  /*2400*/  BSYNC.RECONVERGENT B0 ;  /* 0x0000000000007941 */ /* 0x000fea0003800200 */
.L_x_10253:
[----:B--2-4-:R-:W2:Y:S01]  /*2410*/  SHFL.DOWN PT, R79, R24, 0x1, 0x1f ;  /* 0x08201f00184f7f89 */ /* 0x014ea200000e0000 */
[C---:B------:R-:W-:Y:S01]  /*2420*/  ISETP.GT.AND P3, PT, R76.reuse, 0x1e, PT ;  /* 0x0000001e4c00780c */ /* 0x040fe20003f64270 */
[----:B------:R-:W-:Y:S01]  /*2430*/  BSSY.RECONVERGENT B0, `(.L_x_10255) ;  /* 0x000003e000007945 */ /* 0x000fe20003800200 */
[----:B------:R-:W-:Y:S01]  /*2440*/  ISETP.NE.AND P4, PT, R76, RZ, PT ;  /* 0x000000ff4c00720c */ /* 0x000fe20003f85270 */
        /* <DEDUP_REMOVED lines=18> */
[-C--:B------:R-:W-:Y:S01]  /*2570*/  FMUL.FTZ R22, R21, R114.reuse ;  /* 0x0000007215167220 */ /* 0x080fe20000410000 */
[----:B------:R-:W-:Y:S01]  /*2580*/  FMUL.FTZ R114, R99, R114 ;  /* 0x0000007263727220 */ /* 0x000fe20000410000 */
[----:B----4-:R-:W-:Y:S01]  /*2590*/  @!P3 FADD.FTZ R27, R27, R26 ;  /* 0x0000001a1b1bb221 */ /* 0x010fe20000010000 */
        /* <DEDUP_REMOVED lines=16> */
[----:B--2---:R-:W-:Y:S01]  /*26a0*/  FADD.FTZ R21, R24, R81 ;  /* 0x0000005118157221 */ /* 0x004fe20000010000 */
[C---:B------:R-:W-:Y:S01]  /*26b0*/  FMUL.FTZ R81, R99.reuse, R108 ;  /* 0x0000006c63517220 */ /* 0x040fe20000410000 */
[----:B------:R-:W-:Y:S01]  /*26c0*/  FMUL.FTZ R99, R99, R112 ;  /* 0x0000007063637220 */ /* 0x000fe20000410000 */
[----:B----4-:R-:W-:-:S02]  /*26d0*/  FADD.FTZ R20, R27, R78 ;  /* 0x0000004e1b147221 */ /* 0x010fc40000010000 */
[----:B------:R-:W-:Y:S01]  /*26e0*/  FMUL.FTZ R81, R102, R81 ;  /* 0x0000005166517220 */ /* 0x000fe20000410000 */
[----:B------:R-:W-:Y:S01]  /*26f0*/  FMUL.FTZ R99, R0, R99 ;  /* 0x0000006300637220 */ /* 0x000fe20000410000 */
[----:B------:R-:W-:Y:S01]  /*2700*/  FSEL R24, R24, R21, P3 ;  /* 0x0000001518187208 */ /* 0x000fe20001800000 */
[----:B------:R2:W-:Y:S01]  /*2710*/  @!P4 STS.64 [UR5+0x418], R20 ;  /* 0x00041814ff00c988 */ /* 0x0005e20008000a05 */
[----:B------:R-:W-:Y:S01]  /*2720*/  FFMA.FTZ R81, R14, R79, R81 ;  /* 0x0000004f0e517223 */ /* 0x000fe20000010051 */
[----:B------:R-:W-:Y:S01]  /*2730*/  FFMA.FTZ R99, R12, R23, R99 ;  /* 0x000000170c637223 */ /* 0x000fe20000010063 */
[----:B------:R-:W-:Y:S02]  /*2740*/  FSEL R27, R27, R20, P3 ;  /* 0x000000141b1b7208 */ /* 0x000fe40001800000 */
[----:B------:R-:W-:Y:S01]  /*2750*/  FADD.FTZ R10, R81, R10 ;  /* 0x0000000a510a7221 */ /* 0x000fe20000010000 */
        /* <DEDUP_REMOVED lines=11> */
.L_x_10256:
[----:B------:R-:W-:Y:S05]  /*2810*/  BSYNC.RECONVERGENT B0 ;  /* 0x0000000000007941 */ /* 0x000fea0003800200 */
.L_x_10255:
[----:B------:R-:W-:-:S04]  /*2820*/  UIADD3 UR4, UPT, UPT, UR4, 0x1, URZ ;  /* 0x0000000104047890 */ /* 0x000fc8000fffe0ff */
[----:B------:R-:W-:-:S09]  /*2830*/  UISETP.GE.AND UP0, UPT, UR4, UR11, UPT ;  /* 0x0000000b0400728c */ /* 0x000fd2000bf06270 */
[----:B------:R-:W-:Y:S05]  /*2840*/  BRA.U !UP0, `(.L_x_10257) ;  /* 0xffffffed08887547 */ /* 0x000fea000b83ffff */
.L_x_10243:
[----:B------:R-:W-:Y:S08]  /*2850*/  BAR.SYNC.DEFER_BLOCKING 0x0 ;  /* 0x0000000000007b1d */ /* 0x000ff00000010000 */
[----:B----4-:R-:W4:Y:S01]  /*2860*/  LDC.64 R24, c[0x0][0x4f8] ;  /* 0x00013e00ff187b82 */ /* 0x010f220000000a00 */
[----:B------:R-:W5:Y:S01]  /*2870*/  LDCU.64 UR4, c[0x0][0x500] ;  /* 0x0000a000ff0477ac */ /* 0x000f620008000a00 */
[----:B--2---:R-:W-:-:S06]  /*2880*/  SHF.L.U32 R20, R77, 0x7, RZ ;  /* 0x000000074d147819 */ /* 0x004fcc00000006ff */
[----:B------:R-:W2:Y:S01]  /*2890*/  LDC.64 R26, c[0x0][0x550] ;  /* 0x00015400ff1a7b82 */ /* 0x000ea20000000a00 */
        /* <DEDUP_REMOVED lines=11> */
[----:B0-----:R-:W0:Y:S01]  /*2950*/  LDC.64 R18, c[0x0][0x518] ;  /* 0x00014600ff127b82 */ /* 0x001e220000000a00 */
[----:B------:R-:W-:-:S02]  /*2960*/  FSETP.GTU.FTZ.AND P1, PT, R13, 20, PT ;  /* 0x41a000000d00780b */ /* 0x000fc40003f3c000 */
[----:B------:R-:W-:Y:S02]  /*2970*/  FSETP.GTU.FTZ.AND P2, PT, R14, 20, PT ;  /* 0x41a000000e00780b */ /* 0x000fe40003f5c000 */
[----:B------:R-:W-:Y:S02]  /*2980*/  FSETP.GTU.FTZ.AND P0, PT, R12, 20, PT ;  /* 0x41a000000c00780b */ /* 0x000fe40003f1c000 */
[----:B------:R-:W-:-:S07]  /*2990*/  FSETP.GTU.FTZ.AND P3, PT, R15, 20, PT ;  /* 0x41a000000f00780b */ /* 0x000fce0003f7c000 */
[----:B------:R-:W-:Y:S02]  /*29a0*/  @!P1 FMUL.FTZ R4, R13, -1.4426950216293334961 ;  /* 0xbfb8aa3b0d049820 */ /* 0x000fe40000410000 */
[----:B------:R-:W-:Y:S02]  /*29b0*/  @!P2 FMUL.FTZ R5, R14, -1.4426950216293334961 ;  /* 0xbfb8aa3b0e05a820 */ /* 0x000fe40000410000 */
[----:B------:R-:W-:Y:S02]  /*29c0*/  @!P0 FMUL.FTZ R0, R12, -1.4426950216293334961 ;  /* 0xbfb8aa3b0c008820 */ /* 0x000fe40000410000 */
[----:B------:R-:W-:Y:S01]  /*29d0*/  @!P1 MUFU.EX2 R12, R4 ;  /* 0x00000004000c9308 */ /* 0x000fe20000000800 */
[----:B------:R-:W-:-:S07]  /*29e0*/  @!P3 FMUL.FTZ R14, R15, -1.4426950216293334961 ;  /* 0xbfb8aa3b0f0eb820 */ /* 0x000fce0000410000 */
[----:B------:R3:W1:Y:S01]  /*29f0*/  @!P2 MUFU.EX2 R13, R5 ;  /* 0x00000005000da308 */ /* 0x0006620000000800 */
[----:B------:R-:W-:-:S07]  /*2a00*/  NOP ;  /* 0x0000000000007918 */ /* 0x000fce0000000000 */
[----:B------:R-:W5:Y:S01]  /*2a10*/  @!P0 MUFU.EX2 R0, R0 ;  /* 0x0000000000008308 */ /* 0x000f620000000800 */
[----:B---3--:R-:W3:Y:S07]  /*2a20*/  LDS.128 R4, [R61] ;  /* 0x000000003d047984 */ /* 0x008eee0000000c00 */
[----:B------:R4:W2:Y:S01]  /*2a30*/  @!P3 MUFU.EX2 R22, R14 ;  /* 0x0000000e0016b308 */ /* 0x0008a20000000800 */
[----:B-1----:R-:W-:-:S07]  /*2a40*/  @!P2 FADD.FTZ R15, R13, 1 ;  /* 0x3f8000000d0fa421 */ /* 0x002fce0000010000 */
[----:B------:R-:W1:Y:S01]  /*2a50*/  @!P2 MUFU.RCP R15, R15 ;  /* 0x0000000f000fa308 */ /* 0x000e620000001000 */
[----:B----4-:R-:W-:Y:S01]  /*2a60*/  @!P1 FADD.FTZ R14, R12, 1 ;  /* 0x3f8000000c0e9421 */ /* 0x010fe20000010000 */
[----:B------:R-:W-:-:S04]  /*2a70*/  IMAD.WIDE.U32 R12, R24, UR18, R20 ;  /* 0x00000012180c7c25 */ /* 0x000fc8000f8e0014 */
[----:B-----5:R-:W-:Y:S01]  /*2a80*/  @!P0 FADD.FTZ R0, R0, 1 ;  /* 0x3f80000000008421 */ /* 0x020fe20000010000 */
[----:B------:R-:W-:-:S03]  /*2a90*/  IMAD R13, R25, UR18, R13 ;  /* 0x00000012190d7c24 */ /* 0x000fc6000f8e020d */
[----:B------:R4:W5:Y:S01]  /*2aa0*/  @!P0 MUFU.RCP R23, R0 ;  /* 0x0000000000178308 */ /* 0x0009620000001000 */
[----:B--2---:R-:W-:Y:S01]  /*2ab0*/  @!P3 FADD.FTZ R22, R22, 1 ;  /* 0x3f8000001616b421 */ /* 0x004fe20000010000 */
[----:B------:R-:W-:-:S04]  /*2ac0*/  IMAD.WIDE.U32 R12, R41, UR4, R12 ;  /* 0x00000004290c7c25 */ /* 0x000fc8000f8e000c */
[----:B0-----:R-:W-:Y:S01]  /*2ad0*/  IMAD.WIDE.U32 R20, R18, UR18, R20 ;  /* 0x0000001212147c25 */ /* 0x001fe2000f8e0014 */
[----:B------:R-:W-:Y:S01]  /*2ae0*/  LEA R16, P4, R12, R26, 0x2 ;  /* 0x0000001a0c107211 */ /* 0x000fe200078810ff */
[----:B------:R-:W0:Y:S02]  /*2af0*/  @!P1 MUFU.RCP R14, R14 ;  /* 0x0000000e000e9308 */ /* 0x000e240000001000 */
[----:B-1----:R-:W-:Y:S01]  /*2b00*/  @!P2 FMUL.FTZ R10, R10, R15 ;  /* 0x0000000f0a0aa220 */ /* 0x002fe20000410000 */
[----:B----4-:R-:W-:Y:S01]  /*2b10*/  IMAD R0, R41, UR5, R13 ;  /* 0x0000000529007c24 */ /* 0x010fe2000f8e020d */
[----:B------:R-:W1:Y:S01]  /*2b20*/  LDCU.64 UR4, c[0x0][0x520] ;  /* 0x0000a400ff0477ac */ /* 0x000e620008000a00 */
[----:B------:R-:W-:Y:S01]  /*2b30*/  IMAD R21, R19, UR18, R21 ;  /* 0x0000001213157c24 */ /* 0x000fe2000f8e0215 */
[----:B------:R-:W-:Y:S02]  /*2b40*/  IADD3 R48, P2, PT, R48, -0x200, RZ ;  /* 0xfffffe0030307810 */ /* 0x000fe40007f5e0ff */
[----:B------:R-:W-:Y:S01]  /*2b50*/  LEA.HI.X R17, R12, R27, R0, 0x2, P4 ;  /* 0x0000001b0c117211 */ /* 0x000fe200020f1400 */
[----:B------:R-:W2:Y:S01]  /*2b60*/  @!P3 MUFU.RCP R22, R22 ;  /* 0x000000160016b308 */ /* 0x000ea20000001000 */
[----:B-----5:R-:W-:Y:S01]  /*2b70*/  @!P0 FMUL.FTZ R8, R8, R23 ;  /* 0x0000001708088220 */ /* 0x020fe20000410000 */
[----:B------:R-:W-:Y:S01]  /*2b80*/  IADD3 R46, P4, PT, R46, -0x200, RZ ;  /* 0xfffffe002e2e7810 */ /* 0x000fe20007f9e0ff */
[----:B------:R-:W-:Y:S01]  /*2b90*/  IMAD.WIDE.U32 R16, R32, 0x10, R16 ;  /* 0x0000001020107825 */ /* 0x000fe200078e0010 */
[----:B------:R-:W-:-:S02]  /*2ba0*/  IADD3.X R57, PT, PT, R57, -0x1, RZ, P2, !PT ;  /* 0xffffffff39397810 */ /* 0x000fc400017fe4ff */
[----:B------:R-:W-:Y:S02]  /*2bb0*/  IADD3.X R55, PT, PT, R55, -0x1, RZ, P4, !PT ;  /* 0xffffffff37377810 */ /* 0x000fe400027fe4ff */
[----:B---3--:R3:W-:Y:S01]  /*2bc0*/  STG.E.128 desc[UR16][R16.64], R4 ;  /* 0x0000000410007986 */ /* 0x0087e2000c101d10 */
[----:B0-----:R-:W-:Y:S01]  /*2bd0*/  @!P1 FMUL.FTZ R9, R9, R14 ;  /* 0x0000000e09099220 */ /* 0x001fe20000410000 */
[----:B------:R-:W-:Y:S01]  /*2be0*/  BAR.SYNC.DEFER_BLOCKING 0x0 ;  /* 0x0000000000007b1d */ /* 0x000fe20000010000 */
[----:B-1----:R-:W-:Y:S01]  /*2bf0*/  IMAD.WIDE.U32 R18, R41, UR4, R20 ;  /* 0x0000000429127c25 */ /* 0x002fe2000f8e0014 */
[----:B------:R-:W-:-:S03]  /*2c00*/  IADD3 R50, P1, PT, R50, -0x200, RZ ;  /* 0xfffffe0032327810 */ /* 0x000fc60007f3e0ff */
[----:B--2---:R-:W-:Y:S01]  /*2c10*/  @!P3 FMUL.FTZ R11, R11, R22 ;  /* 0x000000160b0bb220 */ /* 0x004fe20000410000 */
[----:B------:R-:W-:Y:S02]  /*2c20*/  IMAD R0, R41, UR5, R19 ;  /* 0x0000000529007c24 */ /* 0x000fe4000f8e0213 */
[----:B------:R-:W3:Y:S01]  /*2c30*/  LDC.64 R22, c[0x0][0x560] ;  /* 0x00015800ff167b82 */ /* 0x000ee20000000a00 */
[----:B------:R-:W-:Y:S02]  /*2c40*/  IADD3 R44, P3, PT, R44, -0x200, RZ ;  /* 0xfffffe002c2c7810 */ /* 0x000fe40007f7e0ff */
[----:B------:R-:W-:Y:S02]  /*2c50*/  IADD3.X R59, PT, PT, R59, -0x1, RZ, P1, !PT ;  /* 0xffffffff3b3b7810 */ /* 0x000fe40000ffe4ff */
[----:B------:R-:W-:Y:S01]  /*2c60*/  IADD3.X R53, PT, PT, R53, -0x1, RZ, P3, !PT ;  /* 0xffffffff35357810 */ /* 0x000fe20001ffe4ff */
[----:B------:R0:W-:Y:S01]  /*2c70*/  STS.128 [R61], R8 ;  /* 0x000000083d007388 */ /* 0x0001e20000000c00 */
[----:B------:R-:W-:-:S03]  /*2c80*/  NOP ;  /* 0x0000000000007918 */ /* 0x000fc60000000000 */
[----:B------:R-:W1:Y:S01]  /*2c90*/  LDS.128 R12, [R61] ;  /* 0x000000003d0c7984 */ /* 0x000e620000000c00 */
[----:B---3--:R-:W-:-:S04]  /*2ca0*/  LEA R4, P0, R18, R22, 0x2 ;  /* 0x0000001612047211 */ /* 0x008fc800078010ff */
[----:B------:R-:W-:Y:S02]  /*2cb0*/  LEA.HI.X R5, R18, R23, R0, 0x2, P0 ;  /* 0x0000001712057211 */ /* 0x000fe400000f1400 */
[----:B------:R-:W-:Y:S01]  /*2cc0*/  ISETP.GT.AND P0, PT, R54, 0x1, PT ;  /* 0x000000013600780c */ /* 0x000fe20003f04270 */
[----:B0-----:R-:W-:Y:S01]  /*2cd0*/  FADD.FTZ R8, R8, R47 ;  /* 0x0000002f08087221 */ /* 0x001fe20000010000 */
[----:B------:R-:W-:Y:S01]  /*2ce0*/  IMAD.WIDE.U32 R4, R32, 0x10, R4 ;  /* 0x0000001020047825 */ /* 0x000fe200078e0004 */
[----:B------:R-:W-:-:S03]  /*2cf0*/  MOV R54, R77 ;  /* 0x0000004d00367202 */ /* 0x000fc60000000f00 */
[----:B------:R-:W-:-:S04]  /*2d00*/  FADD.FTZ R9, R8, R9 ;  /* 0x0000000908097221 */ /* 0x000fc80000010000 */
[----:B------:R-:W-:-:S04]  /*2d10*/  FADD.FTZ R10, R9, R10 ;  /* 0x0000000a090a7221 */ /* 0x000fc80000010000 */
[----:B------:R-:W-:Y:S01]  /*2d20*/  FADD.FTZ R47, R10, R11 ;  /* 0x0000000b0a2f7221 */ /* 0x000fe20000010000 */
[----:B-1----:R0:W-:Y:S01]  /*2d30*/  STG.E.128 desc[UR16][R4.64], R12 ;  /* 0x0000000c04007986 */ /* 0x0021e2000c101d10 */
[----:B------:R-:W-:Y:S05]  /*2d40*/  @P0 BRA `(.L_x_10258) ;  /* 0xffffffd800ec0947 */ /* 0x000fea000383ffff */
.L_x_10234:
        /* <DEDUP_REMOVED lines=34> */
.L_x_10260:
[----:B------:R-:W-:Y:S05]  /*2f70*/  BSYNC.RECONVERGENT B0 ;  /* 0x0000000000007941 */ /* 0x000fea0003800200 */
.L_x_10259:
        /* <DEDUP_REMOVED lines=26> */
.L_x_10262:
[----:B------:R-:W-:Y:S05]  /*3120*/  BSYNC.RECONVERGENT B0 ;  /* 0x0000000000007941 */ /* 0x000fea0003800200 */
.L_x_10261:
        /* <DEDUP_REMOVED lines=13> */
.L_x_10264:
        /* <DEDUP_REMOVED lines=25> */
.L_x_10263:
[----:B------:R-:W-:Y:S05]  /*3390*/  EXIT ;  /* 0x000000000000794d */ /* 0x000fea0003800000 */
.L_x_10265:
        /* <DEDUP_REMOVED lines=14> */
.L_x_10563:


//--------------------- .text._Z25selective_scan_bwd_kernelI32Selective_Scan_bwd_kernel_traitsILi32ELi4ELb1ELb1ELb0ELb1ELb1EffEEv12SSMParamsBwd --------------------------
	.section	.text._Z25selective_scan_bwd_kernelI32Selective_Scan_bwd_kernel_traitsILi32ELi4ELb1ELb1ELb0ELb1ELb1EffEEv12SSMParamsBwd,"ax",@progbits
	.align	128
        .global         _Z25selective_scan_bwd_kernelI32Selective_Scan_bwd_kernel_traitsILi32ELi4ELb1ELb1ELb0ELb1ELb1EffEEv12SSMParamsBwd
        .type           _Z25selective_scan_bwd_kernelI32Selective_Scan_bwd_kernel_traitsILi32ELi4ELb1ELb1ELb0ELb1ELb1EffEEv12SSMParamsBwd,@function
        .size           _Z25selective_scan_bwd_kernelI32Selective_Scan_bwd_kernel_traitsILi32ELi4ELb1ELb1ELb0ELb1ELb1EffEEv12SSMParamsBwd,(.L_x_10564 - _Z25selective_scan_bwd_kernelI32Selective_Scan_bwd_kernel_traitsILi32ELi4ELb1ELb1ELb0ELb1ELb1EffEEv12SSMParamsBwd)
        .other          _Z25selective_scan_bwd_kernelI32Selective_Scan_bwd_kernel_traitsILi32ELi4ELb1ELb1ELb0ELb1ELb1EffEEv12SSMParamsBwd,@"STO_CUDA_ENTRY STV_DEFAULT"
_Z25selective_scan_bwd_kernelI32Selective_Scan_bwd_kernel_traitsILi32ELi4ELb1ELb1ELb0ELb1ELb1EffEEv12SSMParamsBwd:
.text._Z25selective_scan_bwd_kernelI32Selective_Scan_bwd_kernel_traitsILi32ELi4ELb1ELb1ELb0ELb1ELb1EffEEv12SSMParamsBwd:
        /* <DEDUP_REMOVED lines=49> */
[----:B------:R-:W-:Y:S01]  /*0310*/  UIMAD UR8, UR18, UR9, UR5 ;  /* 0x00000009120872a4 */ /* 0x000fe2000f8e0205 */
[----:B------:R-:W-:Y:S02]  /*0320*/  LOP3.LUT R6, R0, R13, RZ, 0x3c, !PT ;  /* 0x0000000d00067212 */ /* 0x000fe400078e3cff */
[----:B------:R-:W-:Y:S02]  /*0330*/  @!P2 IADD3 R9, PT, PT, R9, 0x1, RZ ;  /* 0x000000010909a810 */ /* 0x000fe40007ffe0ff */
[----:B------:R-:W-:Y:S01]  /*0340*/  MOV R4, UR4 ;  /* 0x0000000400047c02 */ /* 0x000fe20008000f00 */
[----:B------:R-:W-:Y:S01]  /*0350*/  UIMAD UR4, UR18, UR13, UR7 ;  /* 0x0000000d120472a4 */ /* 0x000fe2000f8e0207 */
[----:B------:R-:W-:Y:S01]  /*0360*/  ISETP.GE.AND P3, PT, R6, RZ, PT ;  /* 0x000000ff0600720c */ /* 0x000fe20003f66270 */
[----:B------:R-:W2:Y:S01]  /*0370*/  @P0 LDC R22, c[0x0][0x38c] ;  /* 0x0000e300ff160b82 */ /* 0x000ea20000000800 */
[----:B------:R-:W-:-:S02]  /*0380*/  MOV R5, UR5 ;  /* 0x0000000500057c02 */ /* 0x000fc40008000f00 */
[----:B------:R-:W-:Y:S02]  /*0390*/  @P1 IADD3 R9, PT, PT, R9, 0x1, RZ ;  /* 0x0000000109091810 */ /* 0x000fe40007ffe0ff */
[----:B------:R-:W-:Y:S02]  /*03a0*/  MOV R6, UR6 ;  /* 0x0000000600067c02 */ /* 0x000fe40008000f00 */
[----:B------:R-:W-:Y:S01]  /*03b0*/  MOV R7, UR7 ;  /* 0x0000000700077c02 */ /* 0x000fe20008000f00 */
[----:B------:R-:W1:Y:S01]  /*03c0*/  LDCU.64 UR6, c[0x0][0x498] ;  /* 0x00009300ff0677ac */ /* 0x000e620008000a00 */
[----:B------:R-:W-:Y:S02]  /*03d0*/  MOV R5, UR8 ;  /* 0x0000000800057c02 */ /* 0x000fe40008000f00 */
[----:B------:R-:W-:Y:S01]  /*03e0*/  ISETP.NE.AND P2, PT, R13, RZ, PT ;  /* 0x000000ff0d00720c */ /* 0x000fe20003f45270 */
[----:B------:R-:W0:Y:S01]  /*03f0*/  LDCU.64 UR8, c[0x0][0x3b0] ;  /* 0x00007600ff0877ac */ /* 0x000e220008000a00 */
[----:B------:R-:W-:Y:S01]  /*0400*/  MOV R57, R9 ;  /* 0x0000000900397202 */ /* 0x000fe20000000f00 */
[C---:B------:R-:W-:Y:S01]  /*0410*/  IMAD.WIDE.U32 R4, R0.reuse, UR10, R4 ;  /* 0x0000000a00047c25 */ /* 0x040fe2000f8e0004 */
[----:B------:R-:W0:Y:S03]  /*0420*/  @P0 LDC.64 R8, c[0x0][0x480] ;  /* 0x00012000ff080b82 */ /* 0x000e260000000a00 */
[----:B------:R-:W-:-:S02]  /*0430*/  IMAD R10, R0, UR11, R5 ;  /* 0x0000000b000a7c24 */ /* 0x000fc4000f8e0205 */
[----:B---3--:R-:W-:Y:S01]  /*0440*/  @P0 IMAD R5, R11, UR18, R0 ;  /* 0x000000120b050c24 */ /* 0x008fe2000f8e0200 */
[----:B------:R-:W-:Y:S02]  /*0450*/  @!P3 IADD3 R57, PT, PT, -R57, RZ, RZ ;  /* 0x000000ff3939b210 */ /* 0x000fe40007ffe1ff */
[C---:B----4-:R-:W-:Y:S01]  /*0460*/  LEA R11, R12.reuse, 0xffffff80, 0x7 ;  /* 0xffffff800c0b7811 */ /* 0x050fe200078e38ff */
[----:B------:R-:W-:Y:S01]  /*0470*/  @P0 IMAD R5, R5, R12, RZ ;  /* 0x0000000c05050224 */ /* 0x000fe200078e02ff */
[----:B------:R-:W-:Y:S02]  /*0480*/  @!P2 LOP3.LUT R57, RZ, R13, RZ, 0x33, !PT ;  /* 0x0000000dff39a212 */ /* 0x000fe400078e33ff */
[----:B------:R-:W-:Y:S02]  /*0490*/  ISETP.GE.AND P1, PT, R12, 0x1, PT ;  /* 0x000000010c00780c */ /* 0x000fe40003f26270 */
[----:B------:R-:W3:Y:S01]  /*04a0*/  LDC.64 R12, c[0x0][0x460] ;  /* 0x00011800ff0c7b82 */ /* 0x000ee20000000a00 */
[----:B------:R-:W-:Y:S01]  /*04b0*/  MOV R7, UR4 ;  /* 0x0000000400077c02 */ /* 0x000fe20008000f00 */
[----:B-1----:R-:W-:Y:S01]  /*04c0*/  UIMAD.WIDE.U32 UR4, UR18, UR6, URZ ;  /* 0x00000006120472a5 */ /* 0x002fe2000f8e00ff */
[----:B--2---:R-:W-:Y:S01]  /*04d0*/  @P0 IMAD R5, R5, R22, RZ ;  /* 0x0000001605050224 */ /* 0x004fe200078e02ff */
[----:B------:R-:W-:-:S02]  /*04e0*/  SHF.R.S32.HI R35, RZ, 0x1f, R57 ;  /* 0x0000001fff237819 */ /* 0x000fc40000011439 */
[----:B------:R-:W-:Y:S02]  /*04f0*/  UIMAD UR5, UR18, UR7, UR5 ;  /* 0x00000007120572a4 */ /* 0x000fe4000f8e0205 */
[----:B0-----:R-:W-:Y:S01]  /*0500*/  UIMAD.WIDE.U32 UR6, UR18, UR8, URZ ;  /* 0x00000008120672a5 */ /* 0x001fe2000f8e00ff */
[----:B------:R-:W-:Y:S01]  /*0510*/  CS2R R22, SRZ ;  /* 0x0000000000167805 */ /* 0x000fe2000001ff00 */
[----:B------:R-:W-:Y:S02]  /*0520*/  IMAD.WIDE.U32 R6, R0, UR14, R6 ;  /* 0x0000000e00067c25 */ /* 0x000fe4000f8e0006 */
[----:B------:R-:W-:Y:S01]  /*0530*/  UIMAD UR7, UR18, UR9, UR7 ;  /* 0x00000009120772a4 */ /* 0x000fe2000f8e0207 */
[----:B------:R-:W-:Y:S01]  /*0540*/  IADD3 R16, P2, PT, R11, R4, RZ ;  /* 0x000000040b107210 */ /* 0x000fe20007f5e0ff */
[----:B------:R-:W-:Y:S01]  /*0550*/  @P0 IMAD.WIDE R22, R5, 0x8, R8 ;  /* 0x0000000805160825 */ /* 0x000fe200078e0208 */
        /* <DEDUP_REMOVED lines=10> */
[----:B------:R-:W-:Y:S02]  /*0600*/  IADD3.X R7, PT, PT, R5, R10, RZ, P2, !PT ;  /* 0x0000000a05077210 */ /* 0x000fe400017fe4ff */
[----:B---3--:R-:W-:-:S02]  /*0610*/  LEA R15, P0, R16, R12, 0x2 ;  /* 0x0000000c100f7211 */ /* 0x008fc400078010ff */
[----:B------:R-:W-:Y:S01]  /*0620*/  IADD3 R11, P5, PT, R11, R6, RZ ;  /* 0x000000060b0b7210 */ /* 0x000fe20007fbe0ff */
[----:B------:R-:W-:Y:S01]  /*0630*/  IMAD.WIDE.U32 R24, R0, R26, RZ ;  /* 0x0000001a00187225 */ /* 0x000fe200078e00ff */
[C---:B------:R-:W-:Y:S02]  /*0640*/  IADD3.X R6, PT, PT, R5.reuse, R8, RZ, P4, !PT ;  /* 0x0000000805067210 */ /* 0x040fe400027fe4ff */
[C---:B------:R-:W-:Y:S02]  /*0650*/  IADD3.X R14, PT, PT, R5.reuse, R14, RZ, P3, !PT ;  /* 0x0000000e050e7210 */ /* 0x040fe40001ffe4ff */
[----:B------:R-:W-:Y:S02]  /*0660*/  LEA.HI.X R16, R16, R13, R7, 0x2, P0 ;  /* 0x0000000d10107211 */ /* 0x000fe400000f1407 */
[----:B------:R-:W-:Y:S02]  /*0670*/  IADD3.X R4, PT, PT, R5, R4, RZ, P5, !PT ;  /* 0x0000000405047210 */ /* 0x000fe40002ffe4ff */
        /* <DEDUP_REMOVED lines=18> */
[----:B------:R-:W2:Y:S01]  /*07a0*/  LDCU UR12, c[0x0][0x394] ;  /* 0x00007280ff0c77ac */ /* 0x000ea20008000800 */
[----:B------:R-:W-:Y:S01]  /*07b0*/  UMOV UR4, 0x400 ;  /* 0x0000040000047882 */ /* 0x000fe20000000000 */
[----:B-1----:R-:W-:-:S04]  /*07c0*/  IMAD R4, R35, UR10, RZ ;  /* 0x0000000a23047c24 */ /* 0x002fc8000f8e02ff */
[----:B------:R-:W-:Y:S01]  /*07d0*/  IMAD R59, R57, UR11, R4 ;  /* 0x0000000b393b7c24 */ /* 0x000fe2000f8e0204 */
[----:B------:R-:W-:Y:S02]  /*07e0*/  MOV R4, R15 ;  /* 0x0000000f00047202 */ /* 0x000fe40000000f00 */
[----:B------:R-:W-:Y:S01]  /*07f0*/  MOV R15, R16 ;  /* 0x00000010000f7202 */ /* 0x000fe20000000f00 */
[----:B----4-:R-:W-:-:S04]  /*0800*/  IMAD.WIDE.U32 R30, R0, UR8, RZ ;  /* 0x00000008001e7c25 */ /* 0x010fc8000f8e00ff */
[----:B0-----:R-:W-:Y:S01]  /*0810*/  IMAD.WIDE.U32 R6, R28, UR18, R26 ;  /* 0x000000121c067c25 */ /* 0x001fe2000f8e001a */
[----:B---3--:R-:W-:Y:S01]  /*0820*/  ULEA UR4, UR5, UR4, 0x18 ;  /* 0x0000000405047291 */ /* 0x008fe2000f8ec0ff */
[----:B--2---:R-:W-:Y:S02]  /*0830*/  MOV R14, UR12 ;  /* 0x0000000c000e7c02 */ /* 0x004fe40008000f00 */
        /* <DEDUP_REMOVED lines=8> */
[C---:B------:R-:W-:Y:S01]  /*08c0*/  IMAD R11, R0.reuse, UR7, R29 ;  /* 0x00000007000b7c24 */ /* 0x040fe2000f8e021d */
[----:B------:R-:W-:Y:S01]  /*08d0*/  MOV R7, RZ ;  /* 0x000000ff00077202 */ /* 0x000fe20000000f00 */
[----:B------:R-:W-:Y:S01]  /*08e0*/  IMAD R13, R0, UR9, R31 ;  /* 0x00000009000d7c24 */ /* 0x000fe2000f8e021f */
[----:B------:R-:W-:Y:S02]  /*08f0*/  IADD3 R33, PT, PT, R12, 0x210, RZ ;  /* 0x000002100c217810 */ /* 0x000fe40007ffe0ff */
[----:B------:R-:W-:-:S03]  /*0900*/  IADD3 R59, PT, PT, R57, R59, RZ ;  /* 0x0000003b393b7210 */ /* 0x000fc60007ffe0ff */
[----:B------:R-:W-:-:S07]  /*0910*/  IMAD R58, R26, -0xc, R33 ;  /* 0xfffffff41a3a7824 */ /* 0x000fce00078e0221 */
.L_x_10291:
        /* <DEDUP_REMOVED lines=38> */
[----:B------:R-:W-:Y:S01]  /*0b80*/  FSETP.GTU.FTZ.AND P2, PT, R67, 20, PT ;  /* 0x41a000004300780b */ /* 0x000fe20003f5c000 */
[----:B---3--:R-:W-:Y:S01]  /*0b90*/  IMAD.WIDE.U32 R48, R0, R54, R50 ;  /* 0x0000003600307225 */ /* 0x008fe200078e0032 */
[----:B------:R-:W-:-:S03]  /*0ba0*/  FSETP.GTU.FTZ.AND P3, PT, R68, 20, PT ;  /* 0x41a000004400780b */ /* 0x000fc60003f7c000 */
[----:B------:R-:W-:Y:S01]  /*0bb0*/  IMAD R49, R0, R55, R49 ;  /* 0x0000003700317224 */ /* 0x000fe200078e0231 */
[----:B------:R0:W-:Y:S01]  /*0bc0*/  STS.128 [R60], R44 ;  /* 0x0000002c3c007388 */ /* 0x0001e20000000c00 */
[----:B------:R-:W-:-:S03]  /*0bd0*/  NOP ;  /* 0x0000000000007918 */ /* 0x000fc60000000000 */
[----:B------:R1:W2:Y:S01]  /*0be0*/  LDS.128 R36, [R60] ;  /* 0x000000003c247984 */ /* 0x0002a20000000c00 */
[----:B0-----:R-:W-:Y:S01]  /*0bf0*/  LEA R44, P0, R48, R70, 0x2 ;  /* 0x00000046302c7211 */ /* 0x001fe200078010ff */
[----:B------:R-:W-:-:S03]  /*0c00*/  FADD.FTZ R70, R43, R3 ;  /* 0x000000032b467221 */ /* 0x000fc60000010000 */
[----:B------:R-:W-:Y:S02]  /*0c10*/  LEA.HI.X R45, R48, R71, R49, 0x2, P0 ;  /* 0x00000047302d7211 */ /* 0x000fe400000f1431 */
[----:B------:R-:W-:Y:S02]  /*0c20*/  FSETP.GTU.FTZ.AND P0, PT, R69, 20, PT ;  /* 0x41a000004500780b */ /* 0x000fe40003f1c000 */
        /* <DEDUP_REMOVED lines=33> */
.L_x_10268:
[----:B------:R-:W-:Y:S05]  /*0e40*/  BSYNC.RECONVERGENT B0 ;  /* 0x0000000000007941 */ /* 0x000fea0003800200 */
.L_x_10267:
        /* <DEDUP_REMOVED lines=32> */
.L_x_10270:
[----:B------:R-:W-:Y:S05]  /*1050*/  BSYNC.RECONVERGENT B0 ;  /* 0x0000000000007941 */ /* 0x000fea0003800200 */
.L_x_10269:
        /* <DEDUP_REMOVED lines=32> */
.L_x_10272:
[----:B------:R-:W-:Y:S05]  /*1260*/  BSYNC.RECONVERGENT B0 ;  /* 0x0000000000007941 */ /* 0x000fea0003800200 */
.L_x_10271:
        /* <DEDUP_REMOVED lines=32> */
.L_x_10274:
[----:B------:R-:W-:Y:S05]  /*1470*/  BSYNC.RECONVERGENT B0 ;  /* 0x0000000000007941 */ /* 0x000fea0003800200 */
.L_x_10273:
        /* <DEDUP_REMOVED lines=97> */
.L_x_10275:
        /* <DEDUP_REMOVED lines=8> */
[-C--:B------:R-:W-:Y:S01]  /*1b10*/  FMUL.FTZ R41, R99, R2.reuse ;  /* 0x0000000263297220 */ /* 0x080fe20000410000 */
        /* <DEDUP_REMOVED lines=14> */
[C---:B------:R-:W-:Y:S01]  /*1c00*/  ISETP.NE.AND P0, PT, R14.reuse, 0x1, PT ;  /* 0x000000010e00780c */ /* 0x040fe20003f05270 */
        /* <DEDUP_REMOVED lines=24> */
.L_x_10290:
[----:B01----:R-:W-:-:S04]  /*1d90*/  IMAD.WIDE.U32 R44, R84, UR4, RZ ;  /* 0x00000004542c7c25 */ /* 0x003fc8000f8e00ff */
[----:B------:R-:W-:Y:S01]  /*1da0*/  IMAD R45, R85, UR4, R45 ;  /* 0x00000004552d7c24 */ /* 0x000fe2000f8e022d */
[----:B------:R-:W-:-:S04]  /*1db0*/  LEA R48, P2, R44, R86, 0x2 ;  /* 0x000000562c307211 */ /* 0x000fc800078410ff */
[----:B------:R-:W-:-:S06]  /*1dc0*/  LEA.HI.X R49, R44, R87, R45, 0x2, P2 ;  /* 0x000000572c317211 */ /* 0x000fcc00010f142d */
[----:B---34-:R-:W3:Y:S01]  /*1dd0*/  LDG.E.128 R48, desc[UR16][R48.64] ;  /* 0x0000001030307981 */ /* 0x018ee2000c1e1d00 */
        /* <DEDUP_REMOVED lines=13> */
[----:B---3--:R-:W-:Y:S01]  /*1eb0*/  STS.128 [R60], R48 ;  /* 0x000000303c007388 */ /* 0x008fe20000000c00 */
[----:B------:R-:W-:-:S03]  /*1ec0*/  NOP ;  /* 0x0000000000007918 */ /* 0x000fc60000000000 */
[----:B------:R1:W3:Y:S01]  /*1ed0*/  LDG.E R92, desc[UR16][R92.64] ;  /* 0x000000105c5c7981 */ /* 0x0002e2000c1e1900 */
[----:B0-----:R-:W-:Y:S01]  /*1ee0*/  IADD3 R89, PT, PT, R97, UR4, RZ ;  /* 0x0000000461597c10 */ /* 0x001fe2000fffe0ff */
[----:B------:R-:W-:Y:S02]  /*1ef0*/  BSSY.RECONVERGENT B0, `(.L_x_10277) ;  /* 0x0000021000007945 */ /* 0x000fe40003800200 */
[----:B------:R-:W1:Y:S01]  /*1f00*/  LDS.128 R44, [R60] ;  /* 0x000000003c2c7984 */ /* 0x000e620000000c00 */
[----:B------:R-:W-:Y:S02]  /*1f10*/  SEL R89, R89, R18, !P1 ;  /* 0x0000001259597207 */ /* 0x000fe40004800000 */
[----:B------:R-:W-:Y:S02]  /*1f20*/  ISETP.NE.AND P1, PT, R26, 0x1f, PT ;  /* 0x0000001f1a00780c */ /* 0x000fe40003f25270 */
[----:B------:R-:W-:Y:S01]  /*1f30*/  LEA R89, R89, UR5, 0x2 ;  /* 0x0000000559597c11 */ /* 0x000fe2000f8e10ff */
        /* <DEDUP_REMOVED lines=27> */
.L_x_10278:
[----:B------:R2:W3:Y:S02]  /*20f0*/  LDS R94, [R20+0xe4c] ;  /* 0x000e4c00145e7984 */ /* 0x0004e40000000800 */
.L_x_10279:
[----:B------:R-:W-:Y:S05]  /*2100*/  BSYNC.RECONVERGENT B0 ;  /* 0x0000000000007941 */ /* 0x000fea0003800200 */
.L_x_10277:
        /* <DEDUP_REMOVED lines=19> */
[----:B0-----:R-:W-:Y:S01]  /*2240*/  MOV R48, R109 ;  /* 0x0000006d00307202 */ /* 0x001fe20000000f00 */
[----:B------:R-:W-:-:S02]  /*2250*/  FFMA.FTZ R88, R106, R88, R103 ;  /* 0x000000586a587223 */ /* 0x000fc40000010067 */
[----:B------:R-:W0:Y:S01]  /*2260*/  SHFL.DOWN PT, R89, R109, 0x1, 0x1f ;  /* 0x08201f006d597f89 */ /* 0x000e2200000e0000 */
[----:B-1----:R-:W-:-:S04]  /*2270*/  ULEA UR5, UR6, UR5, 0x18 ;  /* 0x0000000506057291 */ /* 0x002fc8000f8ec0ff */
[----:B------:R-:W-:Y:S01]  /*2280*/  ULEA UR6, UR4, UR5, 0x3 ;  /* 0x0000000504067291 */ /* 0x000fe2000f8e18ff */
[----:B---3--:R-:W-:Y:S01]  /*2290*/  @P1 FMUL.FTZ R49, R114, R95 ;  /* 0x0000005f72311220 */ /* 0x008fe20000410000 */
[----:B------:R-:W-:Y:S01]  /*22a0*/  FFMA.FTZ R114, R105, R88, R102 ;  /* 0x0000005869727223 */ /* 0x000fe20000010066 */
[----:B0-----:R-:W-:-:S03]  /*22b0*/  @P1 FFMA.FTZ R48, R95, R89, R48 ;  /* 0x000000595f301223 */ /* 0x001fc60000010030 */
[----:B------:R-:W-:Y:S01]  /*22c0*/  @P1 MOV R95, R49 ;  /* 0x00000031005f1202 */ /* 0x000fe20000000f00 */
[----:B------:R-:W0:Y:S01]  /*22d0*/  SHFL.UP PT, R89, R114, 0x1, RZ ;  /* 0x0420000072597989 */ /* 0x000e2200000e00ff */
[----:B------:R-:W-:Y:S01]  /*22e0*/  FMUL.FTZ R49, R108, R107 ;  /* 0x0000006b6c317220 */ /* 0x000fe20000410000 */
[----:B------:R-:W-:Y:S02]  /*22f0*/  ISETP.GE.AND P1, PT, R66, 0x1, PT ;  /* 0x000000014200780c */ /* 0x000fe40003f26270 */
[----:B------:R-:W1:Y:S01]  /*2300*/  SHFL.DOWN PT, R116, R95, 0x2, 0x1f ;  /* 0x08401f005f747f89 */ /* 0x000e6200000e0000 */
[----:B------:R-:W-:-:S03]  /*2310*/  FMUL.FTZ R88, R106, R49 ;  /* 0x000000316a587220 */ /* 0x000fc60000410000 */
[----:B------:R-:W3:Y:S01]  /*2320*/  SHFL.DOWN PT, R111, R48, 0x2, 0x1f ;  /* 0x08401f00306f7f89 */ /* 0x000ee200000e0000 */
[----:B------:R-:W-:-:S05]  /*2330*/  FMUL.FTZ R49, R105, R88 ;  /* 0x0000005869317220 */ /* 0x000fca0000410000 */
[----:B------:R-:W5:Y:S01]  /*2340*/  SHFL.UP PT, R88, R49, 0x1, RZ ;  /* 0x0420000031587989 */ /* 0x000f6200000e00ff */
[----:B0-----:R-:W-:Y:S01]  /*2350*/  FFMA.FTZ R89, R49, R89, R114 ;  /* 0x0000005931597223 */ /* 0x001fe20000010072 */
[----:B-1----:R-:W-:-:S04]  /*2360*/  @!P2 FMUL.FTZ R109, R95, R116 ;  /* 0x000000745f6da220 */ /* 0x002fc80000410000 */
[----:B------:R-:W-:Y:S01]  /*2370*/  FSEL R114, R114, R89, !P1 ;  /* 0x0000005972727208 */ /* 0x000fe20004800000 */
[----:B---3--:R-:W-:Y:S01]  /*2380*/  @!P2 FFMA.FTZ R48, R95, R111, R48 ;  /* 0x0000006f5f30a223 */ /* 0x008fe20000010030 */
[----:B------:R-:W-:-:S03]  /*2390*/  @!P2 MOV R95, R109 ;  /* 0x0000006d005fa202 */ /* 0x000fc60000000f00 */
[----:B------:R-:W0:Y:S01]  /*23a0*/  SHFL.UP PT, R89, R114, 0x2, RZ ;  /* 0x0440000072597989 */ /* 0x000e2200000e00ff */
[----:B------:R-:W-:-:S03]  /*23b0*/  ISETP.GT.U32.AND P2, PT, R16, 0x1b, PT ;  /* 0x0000001b1000780c */ /* 0x000fc60003f44070 */
[----:B------:R-:W1:Y:S01]  /*23c0*/  SHFL.DOWN PT, R116, R95, 0x4, 0x1f ;  /* 0x08801f005f747f89 */ /* 0x000e6200000e0000 */
[----:B-----5:R-:W-:Y:S01]  /*23d0*/  @P1 FMUL.FTZ R49, R49, R88 ;  /* 0x0000005831311220 */ /* 0x020fe20000410000 */
[----:B------:R-:W-:Y:S02]  /*23e0*/  ISETP.GE.AND P1, PT, R66, 0x2, PT ;  /* 0x000000024200780c */ /* 0x000fe40003f26270 */
[----:B------:R-:W3:Y:S04]  /*23f0*/  SHFL.DOWN PT, R111, R48, 0x4, 0x1f ;  /* 0x08801f00306f7f89 */ /* 0x000ee800000e0000 */
[----:B------:R-:W5:Y:S01]  /*2400*/  SHFL.UP PT, R88, R49, 0x2, RZ ;  /* 0x0440000031587989 */ /* 0x000f6200000e00ff */
[----:B0-----:R-:W-:Y:S01]  /*2410*/  FFMA.FTZ R89, R49, R89, R114 ;  /* 0x0000005931597223 */ /* 0x001fe20000010072 */
[----:B-1----:R-:W-:-:S04]  /*2420*/  @!P2 FMUL.FTZ R109, R95, R116 ;  /* 0x000000745f6da220 */ /* 0x002fc80000410000 */
[----:B------:R-:W-:Y:S02]  /*2430*/  FSEL R114, R114, R89, !P1 ;  /* 0x0000005972727208 */ /* 0x000fe40004800000 */
[----:B------:R-:W-:Y:S01]  /*2440*/  MOV R89, RZ ;  /* 0x000000ff00597202 */ /* 0x000fe20000000f00 */
[----:B---3--:R-:W-:Y:S01]  /*2450*/  @!P2 FFMA.FTZ R48, R95, R111, R48 ;  /* 0x0000006f5f30a223 */ /* 0x008fe20000010030 */
[----:B------:R-:W-:Y:S02]  /*2460*/  @!P2 MOV R95, R109 ;  /* 0x0000006d005fa202 */ /* 0x000fe40000000f00 */
[----:B------:R-:W0:Y:S01]  /*2470*/  SHFL.UP PT, R109, R114, 0x4, RZ ;  /* 0x04800000726d7989 */ /* 0x000e2200000e00ff */
[----:B-----5:R-:W-:Y:S01]  /*2480*/  @P1 FMUL.FTZ R49, R49, R88 ;  /* 0x0000005831311220 */ /* 0x020fe20000410000 */
[----:B------:R-:W-:Y:S01]  /*2490*/  ISETP.GE.AND P1, PT, R14, UR10, PT ;  /* 0x0000000a0e007c0c */ /* 0x000fe2000bf26270 */
[----:B------:R-:W-:Y:S01]  /*24a0*/  HFMA2 R88, -RZ, RZ, 1.875, 0 ;  /* 0x3f800000ff587431 */ /* 0x000fe200000001ff */
[----:B------:R-:W1:Y:S01]  /*24b0*/  SHFL.DOWN PT, R118, R95, 0x8, 0x1f ;  /* 0x09001f005f767f89 */ /* 0x000e6200000e0000 */
[----:B------:R-:W-:-:S02]  /*24c0*/  ISETP.GE.AND P2, PT, R66, 0x4, PT ;  /* 0x000000044200780c */ /* 0x000fc40003f46270 */
[----:B------:R-:W-:Y:S01]  /*24d0*/  ISETP.NE.OR P1, PT, R26, RZ, P1 ;  /* 0x000000ff1a00720c */ /* 0x000fe20000f25670 */
[----:B------:R-:W3:Y:S04]  /*24e0*/  SHFL.DOWN PT, R113, R48, 0x8, 0x1f ;  /* 0x09001f0030717f89 */ /* 0x000ee800000e0000 */
[----:B------:R-:W5:Y:S08]  /*24f0*/  SHFL.UP PT, R116, R49, 0x4, RZ ;  /* 0x0480000031747989 */ /* 0x000f7000000e00ff */
[----:B------:R-:W-:Y:S01]  /*2500*/  @!P1 LDS.64 R88, [UR6+0xec8] ;  /* 0x000ec806ff589984 */ /* 0x000fe20008000a00 */
[----:B------:R-:W-:Y:S01]  /*2510*/  ISETP.GE.AND P1, PT, R66, 0x8, PT ;  /* 0x000000084200780c */ /* 0x000fe20003f26270 */
[----:B0-----:R-:W-:Y:S01]  /*2520*/  FFMA.FTZ R109, R49, R109, R114 ;  /* 0x0000006d316d7223 */ /* 0x001fe20000010072 */
[----:B-1----:R-:W-:-:S04]  /*2530*/  @!P3 FMUL.FTZ R111, R95, R118 ;  /* 0x000000765f6fb220 */ /* 0x002fc80000410000 */
[----:B------:R-:W-:Y:S01]  /*2540*/  FSEL R114, R114, R109, !P2 ;  /* 0x0000006d72727208 */ /* 0x000fe20005000000 */
[----:B---3--:R-:W-:Y:S01]  /*2550*/  @!P3 FFMA.FTZ R48, R95, R113, R48 ;  /* 0x000000715f30b223 */ /* 0x008fe20000010030 */
[----:B------:R-:W-:-:S03]  /*2560*/  @!P3 MOV R95, R111 ;  /* 0x0000006f005fb202 */ /* 0x000fc60000000f00 */
[----:B------:R-:W0:Y:S01]  /*2570*/  SHFL.UP PT, R109, R114, 0x8, RZ ;  /* 0x05000000726d7989 */ /* 0x000e2200000e00ff */
[----:B-----5:R-:W-:Y:S01]  /*2580*/  @P2 FMUL.FTZ R49, R49, R116 ;  /* 0x0000007431312220 */ /* 0x020fe20000410000 */
[----:B------:R-:W-:Y:S02]  /*2590*/  ISETP.GT.U32.AND P2, PT, R16, 0xf, PT ;  /* 0x0000000f1000780c */ /* 0x000fe40003f44070 */
[----:B------:R-:W1:Y:S04]  /*25a0*/  SHFL.DOWN PT, R118, R95, 0x10, 0x1f ;  /* 0x0a001f005f767f89 */ /* 0x000e6800000e0000 */
[----:B------:R-:W3:Y:S04]  /*25b0*/  SHFL.DOWN PT, R113, R48, 0x10, 0x1f ;  /* 0x0a001f0030717f89 */ /* 0x000ee800000e0000 */
[----:B------:R-:W5:Y:S01]  /*25c0*/  SHFL.UP PT, R116, R49, 0x8, RZ ;  /* 0x0500000031747989 */ /* 0x000f6200000e00ff */
[----:B0-----:R-:W-:-:S03]  /*25d0*/  FFMA.FTZ R109, R49, R109, R114 ;  /* 0x0000006d316d7223 */ /* 0x001fc60000010072 */
[----:B------:R-:W-:Y:S01]  /*25e0*/  SHFL.IDX PT, R115, R89, RZ, 0x1f ;  /* 0x00001fff59737589 */ /* 0x000fe200000e0000 */
[C---:B-1----:R-:W-:Y:S01]  /*25f0*/  @!P2 FMUL.FTZ R111, R95.reuse, R118 ;  /* 0x000000765f6fa220 */ /* 0x042fe20000410000 */
[----:B------:R-:W-:Y:S01]  /*2600*/  FSEL R118, R114, R109, !P1 ;  /* 0x0000006d72767208 */ /* 0x000fe20004800000 */
[----:B---3--:R-:W-:-:S03]  /*2610*/  @!P2 FFMA.FTZ R48, R95, R113, R48 ;  /* 0x000000715f30a223 */ /* 0x008fc60000010030 */
[----:B------:R-:W-:Y:S01]  /*2620*/  @!P2 MOV R95, R111 ;  /* 0x0000006f005fa202 */ /* 0x000fe20000000f00 */
[----:B------:R-:W0:Y:S01]  /*2630*/  SHFL.UP PT, R109, R118, 0x10, RZ ;  /* 0x06000000766d7989 */ /* 0x000e2200000e00ff */
[----:B------:R-:W-:Y:S01]  /*2640*/  ISETP.NE.AND P2, PT, R26, 0x1f, PT ;  /* 0x0000001f1a00780c */ /* 0x000fe20003f45270 */
[----:B-----5:R-:W-:Y:S01]  /*2650*/  @P1 FMUL.FTZ R49, R49, R116 ;  /* 0x0000007431311220 */ /* 0x020fe20000410000 */
[----:B------:R-:W-:Y:S01]  /*2660*/  ISETP.GE.AND P1, PT, R66, 0x10, PT ;  /* 0x000000104200780c */ /* 0x000fe20003f26270 */
[----:B------:R-:W-:Y:S04]  /*2670*/  SHFL.DOWN PT, R120, R48, 0x1, 0x1f ;  /* 0x08201f0030787f89 */ /* 0x000fe800000e0000 */
[----:B------:R-:W1:Y:S04]  /*2680*/  SHFL.DOWN PT, R113, R95, 0x1, 0x1f ;  /* 0x08201f005f717f89 */ /* 0x000e6800000e0000 */
[----:B------:R-:W3:Y:S04]  /*2690*/  SHFL.UP PT, R114, R49, 0x10, RZ ;  /* 0x0600000031727989 */ /* 0x000ee800000e00ff */
[----:B------:R-:W-:Y:S04]  /*26a0*/  SHFL.IDX PT, R116, R48, RZ, 0x1f ;  /* 0x00001fff30747589 */ /* 0x000fe800000e0000 */
[----:B------:R-:W5:Y:S01]  /*26b0*/  SHFL.IDX PT, R111, R95, RZ, 0x1f ;  /* 0x00001fff5f6f7589 */ /* 0x000f6200000e0000 */
[----:B0-----:R-:W-:Y:S01]  /*26c0*/  FFMA.FTZ R109, R49, R109, R118 ;  /* 0x0000006d316d7223 */ /* 0x001fe20000010076 */
[----:B-1----:R-:W-:Y:S01]  /*26d0*/  @P2 FFMA.FTZ R115, R113, R115, R120 ;  /* 0x0000007371732223 */ /* 0x002fe20000010078 */
[----:B------:R-:W-:-:S03]  /*26e0*/  ISETP.NE.AND P2, PT, R26, RZ, PT ;  /* 0x000000ff1a00720c */ /* 0x000fc60003f45270 */
[----:B------:R-:W-:Y:S01]  /*26f0*/  FFMA.FTZ R110, R115, R94, R110 ;  /* 0x0000005e736e7223 */ /* 0x000fe2000001006e */
[----:B------:R-:W-:Y:S01]  /*2700*/  FSEL R94, R118, R109, !P1 ;  /* 0x0000006d765e7208 */ /* 0x000fe20004800000 */
[----:B---3--:R-:W-:Y:S01]  /*2710*/  @P1 FMUL.FTZ R49, R49, R114 ;  /* 0x0000007231311220 */ /* 0x008fe20000410000 */
[----:B------:R-:W-:Y:S01]  /*2720*/  ISETP.NE.AND P1, PT, R26, RZ, PT ;  /* 0x000000ff1a00720c */ /* 0x000fe20003f25270 */
[----:B------:R-:W-:-:S03]  /*2730*/  FFMA.FTZ R109, R105, R110, R50 ;  /* 0x0000006e696d7223 */ /* 0x000fc60000010032 */
[----:B------:R0:W-:Y:S01]  /*2740*/  SHFL.UP PT, R117, R49, 0x1, RZ ;  /* 0x0420000031757989 */ /* 0x0001e200000e00ff */
        /* <DEDUP_REMOVED lines=10> */
[----:B0-----:R-:W-:Y:S01]  /*27f0*/  FMUL.FTZ R49, R33, R118 ;  /* 0x0000007621317220 */ /* 0x001fe20000410000 */
[----:B------:R0:W-:Y:S01]  /*2800*/  @!P2 STS.64 [UR6+0xec8], R88 ;  /* 0x000ec858ff00a988 */ /* 0x0001e20008000a06 */
[----:B------:R-:W-:-:S03]  /*2810*/  FMUL.FTZ R48, R32, R115 ;  /* 0x0000007320307220 */ /* 0x000fc60000410000 */
        /* <DEDUP_REMOVED lines=34> */
.L_x_10281:
[----:B------:R-:W-:Y:S05]  /*2a40*/  BSYNC.RECONVERGENT B0 ;  /* 0x0000000000007941 */ /* 0x000fea0003800200 */
.L_x_10280:
[----:B------:R-:W-:Y:S04]  /*2a50*/  BSSY.RECONVERGENT B0, `(.L_x_10282) ;  /* 0x0000003000007945 */ /* 0x000fe80003800200 */
[----:B------:R-:W-:Y:S05]  /*2a60*/  @!P4 BRA `(.L_x_10283) ;  /* 0x000000000004c947 */ /* 0x000fea0003800000 */
[----:B------:R1:W-:Y:S02]  /*2a70*/  REDG.E.ADD.F32.FTZ.RN.STRONG.GPU desc[UR16][R92.64+0x80], R113 ;  /* 0x000080715c0079a6 */ /* 0x0003e4000c12f310 */
.L_x_10283:
[----:B------:R-:W-:Y:S05]  /*2a80*/  BSYNC.RECONVERGENT B0 ;  /* 0x0000000000007941 */ /* 0x000fea0003800200 */
.L_x_10282:
[----:B0-----:R0:W3:Y:S01]  /*2a90*/  LDS R103, [R58+0x100] ;  /* 0x000100003a677984 */ /* 0x0010e20000000800 */
[----:B------:R-:W-:Y:S04]  /*2aa0*/  BSSY.RECONVERGENT B0, `(.L_x_10284) ;  /* 0x0000003000007945 */ /* 0x000fe80003800200 */
[----:B------:R-:W-:Y:S05]  /*2ab0*/  @!P5 BRA `(.L_x_10285) ;  /* 0x000000000004d947 */ /* 0x000fea0003800000 */
[----:B---3--:R4:W-:Y:S02]  /*2ac0*/  REDG.E.ADD.F32.FTZ.RN.STRONG.GPU desc[UR16][R92.64+0x100], R103 ;  /* 0x000100675c0079a6 */ /* 0x0089e4000c12f310 */
.L_x_10285:
[----:B------:R-:W-:Y:S05]  /*2ad0*/  BSYNC.RECONVERGENT B0 ;  /* 0x0000000000007941 */ /* 0x000fea0003800200 */
.L_x_10284:
[----:B---34-:R3:W4:Y:S01]  /*2ae0*/  LDS R103, [R58+0x180] ;  /* 0x000180003a677984 */ /* 0x0187220000000800 */
[----:B------:R-:W-:Y:S04]  /*2af0*/  BSSY.RECONVERGENT B0, `(.L_x_10286) ;  /* 0x0000003000007945 */ /* 0x000fe80003800200 */
[----:B------:R-:W-:Y:S05]  /*2b00*/  @!P6 BRA `(.L_x_10287) ;  /* 0x000000000004e947 */ /* 0x000fea0003800000 */
[----:B----4-:R4:W-:Y:S02]  /*2b10*/  REDG.E.ADD.F32.FTZ.RN.STRONG.GPU desc[UR16][R92.64+0x180], R103 ;  /* 0x000180675c0079a6 */ /* 0x0109e4000c12f310 */
.L_x_10287:
[----:B------:R-:W-:Y:S05]  /*2b20*/  BSYNC.RECONVERGENT B0 ;  /* 0x0000000000007941 */ /* 0x000fea0003800200 */
.L_x_10286:
[----:B------:R-:W5:Y:S01]  /*2b30*/  SHFL.DOWN PT, R88, R89, 0x1, 0x1f ;  /* 0x08201f0059587f89 */ /* 0x000f6200000e0000 */
[C---:B------:R-:W-:Y:S01]  /*2b40*/  ISETP.GT.AND P3, PT, R66.reuse, 0x1e, PT ;  /* 0x0000001e4200780c */ /* 0x040fe20003f64270 */
[----:B------:R-:W-:Y:S01]  /*2b50*/  BSSY.RECONVERGENT B0, `(.L_x_10288) ;  /* 0x000003e000007945 */ /* 0x000fe20003800200 */
[----:B------:R-:W-:Y:S01]  /*2b60*/  ISETP.NE.AND P4, PT, R66, RZ, PT ;  /* 0x000000ff4200720c */ /* 0x000fe20003f85270 */
[----:B-1--4-:R-:W1:Y:S10]  /*2b70*/  SHFL.DOWN PT, R93, R50, 0x1, 0x1f ;  /* 0x08201f00325d7f89 */ /* 0x012e7400000e0000 */
[----:B-----5:R-:W-:Y:S01]  /*2b80*/  @!P3 FADD.FTZ R89, R89, R88 ;  /* 0x000000585959b221 */ /* 0x020fe20000010000 */
[----:B-1----:R-:W-:-:S04]  /*2b90*/  @!P3 FADD.FTZ R50, R50, R93 ;  /* 0x0000005d3232b221 */ /* 0x002fc80000010000 */
        /* <DEDUP_REMOVED lines=14> */
[----:B------:R-:W-:Y:S01]  /*2c80*/  FMUL.FTZ R88, R47, R110 ;  /* 0x0000006e2f587220 */ /* 0x000fe20000410000 */
[----:B------:R-:W-:Y:S01]  /*2c90*/  FMUL.FTZ R47, R44, R112 ;  /* 0x000000702c2f7220 */ /* 0x000fe20000410000 */
[----:B------:R-:W-:Y:S01]  /*2ca0*/  FMUL.FTZ R110, R101, R110 ;  /* 0x0000006e656e7220 */ /* 0x000fe20000410000 */
[----:B----4-:R-:W-:Y:S01]  /*2cb0*/  @!P3 FADD.FTZ R50, R50, R93 ;  /* 0x0000005d3232b221 */ /* 0x010fe20000010000 */
[----:B------:R-:W1:Y:S01]  /*2cc0*/  SHFL.DOWN PT, R92, R89, 0x10, 0x1f ;  /* 0x0a001f00595c7f89 */ /* 0x000e6200000e0000 */
[-C--:B------:R-:W-:Y:S01]  /*2cd0*/  FMUL.FTZ R93, R46, R109.reuse ;  /* 0x0000006d2e5d7220 */ /* 0x080fe20000410000 */
[-C--:B------:R-:W-:Y:S01]  /*2ce0*/  FMUL.FTZ R46, R45, R114.reuse ;  /* 0x000000722d2e7220 */ /* 0x080fe20000410000 */
[C---:B------:R-:W-:Y:S01]  /*2cf0*/  FMUL.FTZ R114, R101.reuse, R114 ;  /* 0x0000007265727220 */ /* 0x040fe20000410000 */
[----:B------:R-:W4:Y:S01]  /*2d00*/  SHFL.DOWN PT, R103, R50, 0x10, 0x1f ;  /* 0x0a001f0032677f89 */ /* 0x000f2200000e0000 */
        /* <DEDUP_REMOVED lines=29> */
[----:B------:R-:W4:Y:S01]  /*2ee0*/  @P2 LDS R44, [UR6+0x16c8] ;  /* 0x0016c806ff2c2984 */ /* 0x000f220008000800 */
[----:B-1----:R-:W-:Y:S01]  /*2ef0*/  @P2 FADD.FTZ R50, R50, R45 ;  /* 0x0000002d32322221 */ /* 0x002fe20000010000 */
[----:B----4-:R-:W-:-:S04]  /*2f00*/  @P2 FADD.FTZ R89, R89, R44 ;  /* 0x0000002c59592221 */ /* 0x010fc80000010000 */
[----:B------:R4:W-:Y:S04]  /*2f10*/  STS [UR6+0x1ac8], R50 ;  /* 0x001ac832ff007988 */ /* 0x0009e80008000806 */
[----:B------:R4:W-:Y:S02]  /*2f20*/  STS [UR6+0x16c8], R89 ;  /* 0x0016c859ff007988 */ /* 0x0009e40008000806 */
.L_x_10289:
[----:B------:R-:W-:Y:S05]  /*2f30*/  BSYNC.RECONVERGENT B0 ;  /* 0x0000000000007941 */ /* 0x000fea0003800200 */
.L_x_10288:
[----:B------:R-:W-:-:S04]  /*2f40*/  UIADD3 UR4, UPT, UPT, UR4, 0x1, URZ ;  /* 0x0000000104047890 */ /* 0x000fc8000fffe0ff */
[----:B------:R-:W-:-:S09]  /*2f50*/  UISETP.GE.AND UP0, UPT, UR4, UR11, UPT ;  /* 0x0000000b0400728c */ /* 0x000fd2000bf06270 */
[----:B------:R-:W-:Y:S05]  /*2f60*/  BRA.U !UP0, `(.L_x_10290) ;  /* 0xffffffed08887547 */ /* 0x000fea000b83ffff */
.L_x_10276:
[----:B------:R-:W-:Y:S08]  /*2f70*/  BAR.SYNC.DEFER_BLOCKING 0x0 ;  /* 0x0000000000007b1d */ /* 0x000ff00000010000 */
[----:B------:R-:W5:Y:S01]  /*2f80*/  LDC.64 R52, c[0x0][0x4f8] ;  /* 0x00013e00ff347b82 */ /* 0x000f620000000a00 */
[----:B------:R-:W0:Y:S07]  /*2f90*/  LDCU.64 UR4, c[0x0][0x500] ;  /* 0x0000a000ff0477ac */ /* 0x000e2e0008000a00 */
[----:B------:R-:W2:Y:S01]  /*2fa0*/  LDC.64 R54, c[0x0][0x550] ;  /* 0x00015400ff367b82 */ /* 0x000ea20000000a00 */
[----:B------:R-:W3:Y:S04]  /*2fb0*/  LDG.E.128 R32, desc[UR16][R62.64] ;  /* 0x000000103e207981 */ /* 0x000ee8000c1e1d00 */
[----:B---3--:R-:W-:Y:S01]  /*2fc0*/  STS.128 [R60], R32 ;  /* 0x000000203c007388 */ /* 0x008fe20000000c00 */
[----:B------:R-:W-:-:S03]  /*2fd0*/  NOP ;  /* 0x0000000000007918 */ /* 0x000fc60000000000 */
[----:B-1----:R-:W1:Y:S01]  /*2fe0*/  LDS.128 R44, [R60] ;  /* 0x000000003c2c7984 */ /* 0x002e620000000c00 */
[----:B------:R-:W-:Y:S06]  /*2ff0*/  BAR.SYNC.DEFER_BLOCKING 0x0 ;  /* 0x0000000000007b1d */ /* 0x000fec0000010000 */
[----:B------:R3:W-:Y:S01]  /*3000*/  STS.128 [R60], R40 ;  /* 0x000000283c007388 */ /* 0x0007e20000000c00 */
[--C-:B-1----:R-:W-:Y:S01]  /*3010*/  FADD.FTZ R45, R45, R3.reuse ;  /* 0x000000032d2d7221 */ /* 0x102fe20000010000 */
        /* <DEDUP_REMOVED lines=9> */
[----:B------:R1:W4:Y:S01]  /*30b0*/  @!P1 MUFU.EX2 R45, R32 ;  /* 0x00000020002d9308 */ /* 0x0003220000000800 */
[----:B------:R-:W-:Y:S01]  /*30c0*/  @!P2 FMUL.FTZ R47, R46, -1.4426950216293334961 ;  /* 0xbfb8aa3b2e2fa820 */ /* 0x000fe20000410000 */
[----:B------:R-:W-:-:S06]  /*30d0*/  NOP ;  /* 0x0000000000007918 */ /* 0x000fcc0000000000 */
[----:B------:R-:W0:Y:S01]  /*30e0*/  @!P0 MUFU.EX2 R44, R44 ;  /* 0x0000002c002c8308 */ /* 0x000e220000000800 */
[----:B-1----:R-:W1:Y:S01]  /*30f0*/  LDS.128 R32, [R60] ;  /* 0x000000003c207984 */ /* 0x002e620000000c00 */
[----:B------:R-:W-:-:S06]  /*3100*/  @!P3 FMUL.FTZ R49, R49, -1.4426950216293334961 ;  /* 0xbfb8aa3b3131b820 */ /* 0x000fcc0000410000 */
[----:B------:R4:W5:Y:S08]  /*3110*/  @!P2 MUFU.EX2 R48, R47 ;  /* 0x0000002f0030a308 */ /* 0x0009700000000800 */
[----:B------:R-:W2:Y:S01]  /*3120*/  @!P3 MUFU.EX2 R49, R49 ;  /* 0x000000310031b308 */ /* 0x000ea20000000800 */
[----:B----4-:R-:W-:Y:S01]  /*3130*/  @!P1 FADD.FTZ R47, R45, 1 ;  /* 0x3f8000002d2f9421 */ /* 0x010fe20000010000 */
[----:B0-----:R-:W-:-:S06]  /*3140*/  @!P0 FADD.FTZ R46, R44, 1 ;  /* 0x3f8000002c2e8421 */ /* 0x001fcc0000010000 */
[----:B------:R0:W4:Y:S01]  /*3150*/  @!P1 MUFU.RCP R50, R47 ;  /* 0x0000002f00329308 */ /* 0x0001220000001000 */
[----:B-----5:R-:W-:-:S07]  /*3160*/  @!P2 FADD.FTZ R48, R48, 1 ;  /* 0x3f8000003030a421 */ /* 0x020fce0000010000 */
[----:B------:R5:W1:Y:S01]  /*3170*/  @!P0 MUFU.RCP R51, R46 ;  /* 0x0000002e00338308 */ /* 0x000a620000001000 */
[----:B0-----:R-:W-:Y:S02]  /*3180*/  HFMA2 R47, -RZ, RZ, 0, 0 ;  /* 0x00000000ff2f7431 */ /* 0x001fe400000001ff */
[----:B--2---:R-:W-:-:S05]  /*3190*/  @!P3 FADD.FTZ R49, R49, 1 ;  /* 0x3f8000003131b421 */ /* 0x004fca0000010000 */
[----:B---3--:R-:W0:Y:S01]  /*31a0*/  @!P2 MUFU.RCP R43, R48 ;  /* 0x00000030002ba308 */ /* 0x008e220000001000 */
[----:B-----5:R-:W-:Y:S01]  /*31b0*/  MOV R46, R64 ;  /* 0x00000040002e7202 */ /* 0x020fe20000000f00 */
[----:B----4-:R-:W-:Y:S01]  /*31c0*/  @!P1 FMUL.FTZ R37, R37, R50 ;  /* 0x0000003225259220 */ /* 0x010fe20000410000 */
[----:B------:R-:W-:-:S03]  /*31d0*/  IADD3 R10, P1, PT, R10, -0x200, RZ ;  /* 0xfffffe000a0a7810 */ /* 0x000fc60007f3e0ff */
[----:B------:R-:W-:Y:S01]  /*31e0*/  IMAD.WIDE.U32 R44, R52, UR18, R46 ;  /* 0x00000012342c7c25 */ /* 0x000fe2000f8e002e */
[----:B------:R-:W-:Y:S01]  /*31f0*/  IADD3.X R21, PT, PT, R21, -0x1, RZ, P1, !PT ;  /* 0xffffffff15157810 */ /* 0x000fe20000ffe4ff */
[----:B------:R2:W3:Y:S02]  /*3200*/  @!P3 MUFU.RCP R42, R49 ;  /* 0x00000031002ab308 */ /* 0x0004e40000001000 */
[----:B-1----:R-:W-:Y:S01]  /*3210*/  @!P0 FMUL.FTZ R36, R36, R51 ;  /* 0x0000003324248220 */ /* 0x002fe20000410000 */
[----:B------:R-:W-:Y:S01]  /*3220*/  IMAD R45, R53, UR18, R45 ;  /* 0x00000012352d7c24 */ /* 0x000fe2000f8e022d */
[----:B------:R-:W1:Y:S01]  /*3230*/  LDC.64 R50, c[0x0][0x518] ;  /* 0x00014600ff327b82 */ /* 0x000e620000000a00 */
[----:B------:R-:W-:-:S04]  /*3240*/  IMAD.WIDE.U32 R40, R0, UR4, R44 ;  /* 0x0000000400287c25 */ /* 0x000fc8000f8e002c */
[----:B0-----:R-:W-:Y:S01]  /*3250*/  @!P2 FMUL.FTZ R38, R38, R43 ;  /* 0x0000002b2626a220 */ /* 0x001fe20000410000 */
[----:B------:R-:W-:Y:S01]  /*3260*/  IMAD R41, R0, UR5, R41 ;  /* 0x0000000500297c24 */ /* 0x000fe2000f8e0229 */
[----:B------:R-:W-:Y:S01]  /*3270*/  LEA R44, P4, R40, R54, 0x2 ;  /* 0x00000036282c7211 */ /* 0x000fe200078810ff */
[----:B--2---:R-:W0:Y:S01]  /*3280*/  LDC.64 R48, c[0x0][0x560] ;  /* 0x00015800ff307b82 */ /* 0x004e220000000a00 */
[----:B------:R-:W2:Y:S01]  /*3290*/  LDCU.64 UR4, c[0x0][0x520] ;  /* 0x0000a400ff0477ac */ /* 0x000ea20008000a00 */
        /* <DEDUP_REMOVED lines=9> */
[----:B-1----:R-:W-:Y:S01]  /*3330*/  IMAD.WIDE.U32 R46, R50, UR18, R46 ;  /* 0x00000012322e7c25 */ /* 0x002fe2000f8e002e */
[----:B------:R-:W-:Y:S01]  /*3340*/  IADD3.X R17, PT, PT, R17, -0x1, RZ, P4, !PT ;  /* 0xffffffff11117810 */ /* 0x000fe200027fe4ff */
[----:B------:R-:W-:Y:S02]  /*3350*/  BAR.SYNC.DEFER_BLOCKING 0x0 ;  /* 0x0000000000007b1d */ /* 0x000fe40000010000 */
[----:B------:R-:W-:Y:S02]  /*3360*/  IMAD R47, R51, UR18, R47 ;  /* 0x00000012332f7c24 */ /* 0x000fe4000f8e022f */
[----:B--2---:R-:W-:-:S04]  /*3370*/  IMAD.WIDE.U32 R46, R0, UR4, R46 ;  /* 0x00000004002e7c25 */ /* 0x004fc8000f8e002e */
        /* <DEDUP_REMOVED lines=15> */
.L_x_10266:
        /* <DEDUP_REMOVED lines=34> */
.L_x_10293:
[----:B------:R-:W-:Y:S05]  /*3690*/  BSYNC.RECONVERGENT B0 ;  /* 0x0000000000007941 */ /* 0x000fea0003800200 */
.L_x_10292:
        /* <DEDUP_REMOVED lines=26> */
.L_x_10295:
[----:B------:R-:W-:Y:S05]  /*3840*/  BSYNC.RECONVERGENT B0 ;  /* 0x0000000000007941 */ /* 0x000fea0003800200 */
.L_x_10294:
[----:B------:R-:W-:Y:S05]  /*3850*/  @P2 EXIT ;  /* 0x000000000000294d */ /* 0x000fea0003800000 */
[----:B------:R-:W2:Y:S01]  /*3860*/  LDCU.64 UR8, c[0x0][0x4e8] ;  /* 0x00009d00ff0877ac */ /* 0x000ea20008000a00 */
[----:B------:R-:W3:Y:S01]  /*3870*/  S2UR UR5, SR_CgaCtaId ;  /* 0x00000000000579c3 */ /* 0x000ee20000008800 */
[----:B------:R-:W-:Y:S01]  /*3880*/  BSSY.RECONVERGENT B0, `(.L_x_10296) ;  /* 0x0000023000007945 */ /* 0x000fe20003800200 */
[----:B------:R-:W-:Y:S01]  /*3890*/  MOV R15, R10 ;  /* 0x0000000a000f7202 */ /* 0x000fe20000000f00 */
[----:B------:R-:W-:Y:S01]  /*38a0*/  UMOV UR4, 0x400 ;  /* 0x0000040000047882 */ /* 0x000fe20000000000 */
[----:B------:R-:W4:Y:S01]  /*38b0*/  LDCU UR6, c[0x0][0x360] ;  /* 0x00006c00ff0677ac */ /* 0x000f220008000800 */
[----:B------:R-:W0:Y:S01]  /*38c0*/  LDCU.64 UR10, c[0x0][0x4b0] ;  /* 0x00009600ff0a77ac */ /* 0x000e220008000a00 */
[----:B------:R-:W0:Y:S01]  /*38d0*/  LDCU.64 UR12, c[0x0][0x530] ;  /* 0x0000a600ff0c77ac */ /* 0x000e220008000a00 */
[----:B------:R-:W0:Y:S01]  /*38e0*/  LDCU.64 UR14, c[0x0][0x4f0] ;  /* 0x00009e00ff0e77ac */ /* 0x000e220008000a00 */
[C---:B--2--5:R-:W-:Y:S01]  /*38f0*/  IMAD.WIDE.U32 R2, R0.reuse, UR8, RZ ;  /* 0x0000000800027c25 */ /* 0x064fe2000f8e00ff */
[----:B------:R-:W2:Y:S03]  /*3900*/  LDCU.64 UR18, c[0x0][0x540] ;  /* 0x0000a800ff1277ac */ /* 0x000ea60008000a00 */
[----:B------:R-:W-:Y:S01]  /*3910*/  IMAD R21, R0, UR9, R3 ;  /* 0x0000000900157c24 */ /* 0x000fe2000f8e0203 */
[----:B---34-:R-:W-:-:S12]  /*3920*/  ULEA UR4, UR5, UR4, 0x18 ;  /* 0x0000000405047291 */ /* 0x018fd8000f8ec0ff */
.L_x_10297:
[----:B------:R-:W-:Y:S02]  /*3930*/  LEA R0, R15, UR4, 0x2 ;  /* 0x000000040f007c11 */ /* 0x000fe4000f8e10ff */
[----:B-1----:R-:W-:Y:S02]  /*3940*/  SHF.R.S32.HI R6, RZ, 0x1f, R15 ;  /* 0x0000001fff067819 */ /* 0x002fe4000001140f */
[----:B---3--:R-:W-:Y:S01]  /*3950*/  MOV R8, R2 ;  /* 0x0000000200087202 */ /* 0x008fe20000000f00 */
        /* <DEDUP_REMOVED lines=22> */
.L_x_10296:
[----:B------:R-:W-:Y:S05]  /*3ac0*/  EXIT ;  /* 0x000000000000794d */ /* 0x000fea0003800000 */
.L_x_10298:
        /* <DEDUP_REMOVED lines=11> */
.L_x_10564:


//--------------------- .text._Z25selective_scan_bwd_kernelI32Selective_Scan_bwd_kernel_traitsILi32ELi4ELb1ELb1ELb1ELb0ELb0EffEEv12SSMParamsBwd --------------------------
	.section	.text._Z25selective_scan_bwd_kernelI32Selective_Scan_bwd_kernel_traitsILi32ELi4ELb1ELb1ELb1ELb0ELb0EffEEv12SSMParamsBwd,"ax",@progbits
	.align	128
        .global         _Z25selective_scan_bwd_kernelI32Selective_Scan_bwd_kernel_traitsILi32ELi4ELb1ELb1ELb1ELb0ELb0EffEEv12SSMParamsBwd
        .type           _Z25selective_scan_bwd_kernelI32Selective_Scan_bwd_kernel_traitsILi32ELi4ELb1ELb1ELb1ELb0ELb0EffEEv12SSMParamsBwd,@function
        .size           _Z25selective_scan_bwd_kernelI32Selective_Scan_bwd_kernel_traitsILi32ELi4ELb1ELb1ELb1ELb0ELb0EffEEv12SSMParamsBwd,(.L_x_10565 - _Z25selective_scan_bwd_kernelI32Selective_Scan_bwd_kernel_traitsILi32ELi4ELb1ELb1ELb1ELb0ELb0EffEEv12SSMParamsBwd)
        .other          _Z25selective_scan_bwd_kernelI32Selective_Scan_bwd_kernel_traitsILi32ELi4ELb1ELb1ELb1ELb0ELb0EffEEv12SSMParamsBwd,@"STO_CUDA_ENTRY STV_DEFAULT"
_Z25selective_scan_bwd_kernelI32Selective_Scan_bwd_kernel_traitsILi32ELi4ELb1ELb1ELb1ELb0ELb0EffEEv12SSMParamsBwd:
.text._Z25selective_scan_bwd_kernelI32Selective_Scan_bwd_kernel_traitsILi32ELi4ELb1ELb1ELb1ELb0ELb0EffEEv12SSMParamsBwd:
        /* <DEDUP_REMOVED lines=48> */
[----:B------:R-:W-:Y:S01]  /*0300*/  UIMAD.WIDE.U32 UR4, UR18, UR8, URZ ;  /* 0x00000008120472a5 */ /* 0x000fe2000f8e00ff */
[----:B------:R-:W-:Y:S02]  /*0310*/  LOP3.LUT R4, R71, R8, RZ, 0x3c, !PT ;  /* 0x0000000847047212 */ /* 0x000fe400078e3cff */
[----:B------:R-:W3:Y:S01]  /*0320*/  LDC.64 R38, c[0x0][0x450] ;  /* 0x00011400ff267b82 */ /* 0x000ee20000000a00 */
[----:B------:R-:W-:-:S07]  /*0330*/  UIMAD UR8, UR18, UR9, UR5 ;  /* 0x00000009120872a4 */ /* 0x000fce000f8e0205 */
        /* <DEDUP_REMOVED lines=13> */
[----:B------:R-:W3:Y:S01]  /*0410*/  @P0 LDC.64 R6, c[0x0][0x480] ;  /* 0x00012000ff060b82 */ /* 0x000ee20000000a00 */
[----:B------:R-:W-:Y:S01]  /*0420*/  @!P2 IADD3 R0, PT, PT, R0, 0x1, RZ ;  /* 0x000000010000a810 */ /* 0x000fe20007ffe0ff */
[C---:B------:R-:W-:Y:S01]  /*0430*/  IMAD.WIDE.U32 R2, R71.reuse, UR10, R2 ;  /* 0x0000000a47027c25 */ /* 0x040fe2000f8e0002 */
[----:B------:R-:W-:Y:S02]  /*0440*/  ISETP.NE.AND P2, PT, R8, RZ, PT ;  /* 0x000000ff0800720c */ /* 0x000fe40003f45270 */
[----:B------:R-:W-:Y:S01]  /*0450*/  @P1 IADD3 R0, PT, PT, R0, 0x1, RZ ;  /* 0x0000000100001810 */ /* 0x000fe20007ffe0ff */
[----:B------:R-:W-:Y:S01]  /*0460*/  IMAD R21, R71, UR11, R3 ;  /* 0x0000000b47157c24 */ /* 0x000fe2000f8e0203 */
[----:B------:R-:W3:Y:S01]  /*0470*/  LDCU.64 UR10, c[0x0][0x3d0] ;  /* 0x00007a00ff0a77ac */ /* 0x000ee20008000a00 */
[----:B------:R-:W3:Y:S01]  /*0480*/  LDC.64 R28, c[0x0][0x4a8] ;  /* 0x00012a00ff1c7b82 */ /* 0x000ee20000000a00 */
        /* <DEDUP_REMOVED lines=8> */
[----:B------:R-:W-:Y:S01]  /*0510*/  LEA R9, R15, 0xffffff80, 0x7 ;  /* 0xffffff800f097811 */ /* 0x000fe200078e38ff */
[----:B-1----:R-:W-:Y:S01]  /*0520*/  @P0 IMAD R3, R0, R23, RZ ;  /* 0x0000001700030224 */ /* 0x002fe200078e02ff */
[----:B------:R-:W-:Y:S01]  /*0530*/  SHF.R.S32.HI R41, RZ, 0x1f, R69 ;  /* 0x0000001fff297819 */ /* 0x000fe20000011445 */
[----:B----4-:R-:W-:Y:S01]  /*0540*/  UIMAD.WIDE.U32 UR6, UR18, UR8, URZ ;  /* 0x00000008120672a5 */ /* 0x010fe2000f8e00ff */
[----:B------:R-:W-:Y:S01]  /*0550*/  IADD3 R17, P3, PT, R9, R2, RZ ;  /* 0x0000000209117210 */ /* 0x000fe20007f7e0ff */
[----:B---3--:R-:W-:-:S04]  /*0560*/  @P0 IMAD.WIDE R26, R3, 0x8, R6 ;  /* 0x00000008031a0825 */ /* 0x008fc800078e0206 */
[----:B------:R-:W-:Y:S01]  /*0570*/  IMAD.WIDE.U32 R2, R71, R10, UR4 ;  /* 0x0000000447027e25 */ /* 0x000fe2000f8e000a */
[----:B------:R-:W-:-:S03]  /*0580*/  UIMAD.WIDE.U32 UR4, UR18, UR10, URZ ;  /* 0x0000000a120472a5 */ /* 0x000fc6000f8e00ff */
[----:B------:R-:W-:Y:S01]  /*0590*/  IMAD R0, R41, R12, RZ ;  /* 0x0000000c29007224 */ /* 0x000fe200078e02ff */
[----:B------:R-:W-:Y:S01]  /*05a0*/  UIMAD UR7, UR18, UR9, UR7 ;  /* 0x00000009120772a4 */ /* 0x000fe2000f8e0207 */
[----:B------:R-:W-:Y:S01]  /*05b0*/  IMAD.WIDE.U32 R4, R71, UR14, R4 ;  /* 0x0000000e47047c25 */ /* 0x000fe2000f8e0004 */
[----:B------:R-:W-:-:S03]  /*05c0*/  UIMAD UR5, UR18, UR11, UR5 ;  /* 0x0000000b120572a4 */ /* 0x000fc6000f8e0205 */
[----:B------:R-:W-:Y:S02]  /*05d0*/  IMAD R23, R69, R13, R0 ;  /* 0x0000000d45177224 */ /* 0x000fe400078e0200 */
[----:B------:R-:W-:Y:S01]  /*05e0*/  IMAD R0, R41, R24, RZ ;  /* 0x0000001829007224 */ /* 0x000fe200078e02ff */
[----:B------:R-:W-:Y:S01]  /*05f0*/  ISETP.GE.AND P1, PT, R15, 0x1, PT ;  /* 0x000000010f00780c */ /* 0x000fe20003f26270 */
[----:B------:R-:W-:Y:S01]  /*0600*/  IMAD R7, R71, R11, R3 ;  /* 0x0000000b47077224 */ /* 0x000fe200078e0203 */
[----:B------:R-:W-:Y:S01]  /*0610*/  IADD3 R13, P5, PT, R9, R2, RZ ;  /* 0x00000002090d7210 */ /* 0x000fe20007fbe0ff */
[----:B------:R-:W-:Y:S01]  /*0620*/  IMAD R19, R71, UR15, R5 ;  /* 0x0000000f47137c24 */ /* 0x000fe2000f8e0205 */
[----:B------:R-:W-:Y:S01]  /*0630*/  IADD3 R15, P4, PT, R9, R4, RZ ;  /* 0x00000004090f7210 */ /* 0x000fe20007f9e0ff */
        /* <DEDUP_REMOVED lines=43> */
[----:B------:R-:W-:-:S05]  /*08f0*/  IMAD R19, R71, UR7, R67 ;  /* 0x0000000747137c24 */ /* 0x000fca000f8e0243 */
[----:B0-----:R-:W-:Y:S01]  /*0900*/  LEA R8, R62, UR4, 0x4 ;  /* 0x000000043e087c11 */ /* 0x001fe2000f8e20ff */
[----:B----4-:R-:W-:-:S04]  /*0910*/  IMAD.WIDE.U32 R2, R6, UR18, R62 ;  /* 0x0000001206027c25 */ /* 0x010fc8000f8e003e */
[----:B------:R-:W-:Y:S02]  /*0920*/  IMAD R3, R7, UR18, R3 ;  /* 0x0000001207037c24 */ /* 0x000fe4000f8e0203 */
[----:B------:R-:W-:Y:S01]  /*0930*/  IMAD R6, R41, UR10, RZ ;  /* 0x0000000a29067c24 */ /* 0x000fe2000f8e02ff */
[----:B--2---:R-:W-:Y:S01]  /*0940*/  MOV R7, UR6 ;  /* 0x0000000600077c02 */ /* 0x004fe20008000f00 */
[----:B------:R-:W-:-:S04]  /*0950*/  IMAD.WIDE.U32 R4, R28, UR18, R62 ;  /* 0x000000121c047c25 */ /* 0x000fc8000f8e003e */
[----:B------:R-:W-:Y:S02]  /*0960*/  IMAD R5, R29, UR18, R5 ;  /* 0x000000121d057c24 */ /* 0x000fe4000f8e0205 */
[C---:B------:R-:W-:Y:S02]  /*0970*/  IMAD R29, R69.reuse, UR9, R0 ;  /* 0x00000009451d7c24 */ /* 0x040fe4000f8e0200 */
[----:B------:R-:W-:Y:S01]  /*0980*/  IMAD.WIDE.U32 R64, R69, UR8, R2 ;  /* 0x0000000845407c25 */ /* 0x000fe2000f8e0002 */
[----:B------:R-:W-:-:S03]  /*0990*/  IADD3 R3, PT, PT, R8, 0x400, RZ ;  /* 0x0000040008037810 */ /* 0x000fc60007ffe0ff */
[C---:B------:R-:W-:Y:S01]  /*09a0*/  IMAD R31, R69.reuse, UR11, R6 ;  /* 0x0000000b451f7c24 */ /* 0x040fe2000f8e0206 */
[C---:B------:R-:W-:Y:S01]  /*09b0*/  LOP3.LUT R6, R62.reuse, 0x1f, RZ, 0xc0, !PT ;  /* 0x0000001f3e067812 */ /* 0x040fe200078ec0ff */
[----:B------:R-:W-:Y:S01]  /*09c0*/  IMAD.WIDE.U32 R68, R69, UR10, R4 ;  /* 0x0000000a45447c25 */ /* 0x000fe2000f8e0004 */
[C---:B------:R-:W-:Y:S02]  /*09d0*/  IADD3 R5, PT, PT, R62.reuse, 0x200, RZ ;  /* 0x000002003e057810 */ /* 0x040fe40007ffe0ff */
[C---:B------:R-:W-:Y:S01]  /*09e0*/  LEA R4, R62.reuse, UR4, 0x2 ;  /* 0x000000043e047c11 */ /* 0x040fe2000f8e10ff */
[----:B------:R-:W-:Y:S01]  /*09f0*/  IMAD R3, R62, -0xc, R3 ;  /* 0xfffffff43e037824 */ /* 0x000fe200078e0203 */
[----:B------:R-:W-:Y:S02]  /*0a00*/  IADD3 R2, PT, PT, R65, R29, RZ ;  /* 0x0000001d41027210 */ /* 0x000fe40007ffe0ff */
[----:B------:R-:W-:-:S07]  /*0a10*/  IADD3 R0, PT, PT, R69, R31, RZ ;  /* 0x0000001f45007210 */ /* 0x000fce0007ffe0ff */
.L_x_10315:
        /* <DEDUP_REMOVED lines=48> */
[--C-:B------:R-:W-:Y:S01]  /*0d20*/  FADD.FTZ R95, R46, R20.reuse ;  /* 0x000000142e5f7221 */ /* 0x100fe20000010000 */
[----:B------:R-:W-:Y:S01]  /*0d30*/  FADD.FTZ R100, R47, R20 ;  /* 0x000000142f647221 */ /* 0x000fe20000010000 */
[----:B------:R-:W-:Y:S01]  /*0d40*/  MOV R44, R12 ;  /* 0x0000000c002c7202 */ /* 0x000fe20000000f00 */
[----:B------:R-:W-:Y:S01]  /*0d50*/  HFMA2 R39, -RZ, RZ, 0, 0 ;  /* 0x00000000ff277431 */ /* 0x000fe200000001ff */
[----:B------:R-:W1:Y:S01]  /*0d60*/  LDC.64 R74, c[0x0][0x440] ;  /* 0x00011000ff4a7b82 */ /* 0x000e620000000a00 */
[----:B------:R-:W-:Y:S01]  /*0d70*/  MOV R45, R11 ;  /* 0x0000000b002d7202 */ /* 0x000fe20000000f00 */
[----:B------:R-:W-:Y:S01]  /*0d80*/  FMUL.FTZ R105, R28, R93 ;  /* 0x0000005d1c697220 */ /* 0x000fe20000410000 */
[----:B------:R-:W-:Y:S01]  /*0d90*/  MOV R46, R10 ;  /* 0x0000000a002e7202 */ /* 0x000fe20000000f00 */
[----:B------:R-:W-:Y:S01]  /*0da0*/  FMUL.FTZ R104, R29, R94 ;  /* 0x0000005e1d687220 */ /* 0x000fe20000410000 */
[----:B------:R-:W-:Y:S01]  /*0db0*/  MOV R47, R9 ;  /* 0x00000009002f7202 */ /* 0x000fe20000000f00 */
[----:B------:R-:W-:Y:S01]  /*0dc0*/  IMAD.WIDE.U32 R88, R62, 0x10, R44 ;  /* 0x000000103e587825 */ /* 0x000fe200078e002c */
[C---:B------:R-:W-:Y:S01]  /*0dd0*/  ISETP.NE.AND P0, PT, R7.reuse, 0x1, PT ;  /* 0x000000010700780c */ /* 0x040fe20003f05270 */
[----:B------:R-:W2:Y:S01]  /*0de0*/  LDC.64 R76, c[0x0][0x3a8] ;  /* 0x0000ea00ff4c7b82 */ /* 0x000ea20000000a00 */
[----:B------:R-:W-:Y:S01]  /*0df0*/  SHF.L.U32 R102, R92, 0x8, RZ ;  /* 0x000000085c667819 */ /* 0x000fe200000006ff */
[----:B------:R-:W-:Y:S01]  /*0e00*/  IMAD.WIDE.U32 R90, R62, 0x10, R46 ;  /* 0x000000103e5a7825 */ /* 0x000fe200078e002e */
[----:B------:R-:W-:-:S03]  /*0e10*/  SHF.L.U32 R103, R7, 0x8, RZ ;  /* 0x0000000807677819 */ /* 0x000fc600000006ff */
[----:B------:R-:W-:Y:S01]  /*0e20*/  FMUL.FTZ R107, R30, R95 ;  /* 0x0000005f1e6b7220 */ /* 0x000fe20000410000 */
[----:B------:R-:W-:Y:S01]  /*0e30*/  IADD3 R84, P2, PT, R87, R64, RZ ;  /* 0x0000004057547210 */ /* 0x000fe20007f5e0ff */
[----:B------:R-:W-:Y:S01]  /*0e40*/  FMUL.FTZ R106, R31, R100 ;  /* 0x000000641f6a7220 */ /* 0x000fe20000410000 */
[C---:B------:R-:W-:Y:S01]  /*0e50*/  IADD3 R86, P3, PT, R87.reuse, R68, RZ ;  /* 0x0000004457567210 */ /* 0x040fe20007f7e0ff */
[----:B------:R-:W3:Y:S01]  /*0e60*/  LDC.64 R78, c[0x0][0x3e0] ;  /* 0x0000f800ff4e7b82 */ /* 0x000ee20000000a00 */
[----:B------:R-:W-:Y:S01]  /*0e70*/  IADD3 R101, PT, PT, R87, R62, RZ ;  /* 0x0000003e57657210 */ /* 0x000fe20007ffe0ff */
[----:B------:R-:W4:Y:S01]  /*0e80*/  LDCU UR12, c[0x0][0x394] ;  /* 0x00007280ff0c77ac */ /* 0x000f220008000800 */
[C---:B------:R-:W-:Y:S02]  /*0e90*/  ISETP.NE.AND P1, PT, R62.reuse, RZ, PT ;  /* 0x000000ff3e00720c */ /* 0x040fe40003f25270 */
[----:B------:R-:W-:Y:S01]  /*0ea0*/  IADD3 R99, PT, PT, R7, -0x2, RZ ;  /* 0xfffffffe07637810 */ /* 0x000fe20007ffe0ff */
[----:B------:R-:W0:Y:S01]  /*0eb0*/  LDCU UR13, c[0x0][0x38c] ;  /* 0x00007180ff0d77ac */ /* 0x000e220008000800 */
[----:B------:R-:W-:Y:S01]  /*0ec0*/  ISETP.EQ.AND P0, PT, R62, RZ, P0 ;  /* 0x000000ff3e00720c */ /* 0x000fe20000702270 */
[----:B------:R-:W0:Y:S01]  /*0ed0*/  LDC.64 R80, c[0x0][0x4d0] ;  /* 0x00013400ff507b82 */ /* 0x000e220000000a00 */
[----:B------:R-:W-:Y:S01]  /*0ee0*/  LOP3.LUT R102, R102, 0x100, RZ, 0xc0, !PT ;  /* 0x0000010066667812 */ /* 0x000fe200078ec0ff */
[----:B------:R-:W0:Y:S01]  /*0ef0*/  LDCU UR7, c[0x0][0x388] ;  /* 0x00007100ff0777ac */ /* 0x000e220008000800 */
[----:B------:R-:W-:-:S02]  /*0f00*/  LOP3.LUT R103, R103, 0x100, RZ, 0xc0, !PT ;  /* 0x0000010067677812 */ /* 0x000fc400078ec0ff */
[----:B------:R-:W-:Y:S01]  /*0f10*/  IADD3.X R85, PT, PT, RZ, R2, RZ, P2, !PT ;  /* 0x00000002ff557210 */ /* 0x000fe200017fe4ff */
[----:B------:R-:W0:Y:S01]  /*0f20*/  LDCU.64 UR8, c[0x0][0x538] ;  /* 0x0000a700ff0877ac */ /* 0x000e220008000a00 */
[----:B------:R-:W-:Y:S01]  /*0f30*/  IADD3.X R87, PT, PT, RZ, R0, RZ, P3, !PT ;  /* 0x00000000ff577210 */ /* 0x000fe20001ffe4ff */
[----:B------:R-:W0:Y:S01]  /*0f40*/  LDC.64 R82, c[0x0][0x4f0] ;  /* 0x00013c00ff527b82 */ /* 0x000e220000000a00 */
[----:B------:R-:W0:Y:S01]  /*0f50*/  LDCU.64 UR10, c[0x0][0x540] ;  /* 0x0000a800ff0a77ac */ /* 0x000e220008000a00 */
[----:B------:R-:W-:-:S05]  /*0f60*/  UMOV UR4, URZ ;  /* 0x000000ff00047c82 */ /* 0x000fca0008000000 */
.L_x_10314:
[----:B0-----:R-:W-:-:S04]  /*0f70*/  IMAD.WIDE.U32 R44, R72, UR4, RZ ;  /* 0x00000004482c7c25 */ /* 0x001fc8000f8e00ff */
[----:B------:R-:W-:Y:S01]  /*0f80*/  IMAD R45, R73, UR4, R45 ;  /* 0x00000004492d7c24 */ /* 0x000fe2000f8e022d */
[----:B------:R-:W-:-:S04]  /*0f90*/  LEA R56, P2, R44, R88, 0x2 ;  /* 0x000000582c387211 */ /* 0x000fc800078410ff */
[----:B------:R-:W-:-:S06]  /*0fa0*/  LEA.HI.X R57, R44, R89, R45, 0x2, P2 ;  /* 0x000000592c397211 */ /* 0x000fcc00010f142d */
[----:B------:R-:W5:Y:S01]  /*0fb0*/  LDG.E.128 R56, desc[UR16][R56.64] ;  /* 0x0000001038387981 */ /* 0x000f62000c1e1d00 */
[----:B------:R-:W-:Y:S01]  /*0fc0*/  MOV R46, R66 ;  /* 0x00000042002e7202 */ /* 0x000fe20000000f00 */
[----:B---3--:R-:W-:Y:S01]  /*0fd0*/  IMAD.WIDE.U32 R44, R78, UR4, RZ ;  /* 0x000000044e2c7c25 */ /* 0x008fe2000f8e00ff */
[----:B------:R-:W-:-:S03]  /*0fe0*/  MOV R47, R19 ;  /* 0x00000013002f7202 */ /* 0x000fc60000000f00 */
[----:B------:R-:W-:Y:S01]  /*0ff0*/  IMAD R45, R79, UR4, R45 ;  /* 0x000000044f2d7c24 */ /* 0x000fe2000f8e022d */
[----:B------:R-:W-:Y:S01]  /*1000*/  LEA R48, P3, R44, R90, 0x2 ;  /* 0x0000005a2c307211 */ /* 0x000fe200078610ff */
[----:B--2---:R-:W-:-:S03]  /*1010*/  IMAD.WIDE.U32 R46, R76, UR4, R46 ;  /* 0x000000044c2e7c25 */ /* 0x004fc6000f8e002e */
[----:B------:R-:W-:Y:S01]  /*1020*/  LEA.HI.X R49, R44, R91, R45, 0x2, P3 ;  /* 0x0000005b2c317211 */ /* 0x000fe200018f142d */
[----:B------:R-:W-:Y:S01]  /*1030*/  IMAD R47, R77, UR4, R47 ;  /* 0x000000044d2f7c24 */ /* 0x000fe2000f8e022f */
[----:B-1----:R-:W-:-:S04]  /*1040*/  LEA R96, P2, R46, R74, 0x2 ;  /* 0x0000004a2e607211 */ /* 0x002fc800078410ff */
[----:B------:R-:W-:-:S05]  /*1050*/  LEA.HI.X R97, R46, R75, R47, 0x2, P2 ;  /* 0x0000004b2e617211 */ /* 0x000fca00010f142f */
[----:B------:R0:W2:Y:S04]  /*1060*/  LDG.E R98, desc[UR16][R96.64] ;  /* 0x0000001060627981 */ /* 0x0000a8000c1e1900 */
[----:B-----5:R1:W-:Y:S01]  /*1070*/  STS.128 [R24], R56 ;  /* 0x0000003818007388 */ /* 0x0203e20000000c00 */
[----:B------:R-:W-:-:S03]  /*1080*/  NOP ;  /* 0x0000000000007918 */ /* 0x000fc60000000000 */
[----:B------:R-:W3:Y:S01]  /*1090*/  LDG.E.128 R48, desc[UR16][R48.64] ;  /* 0x0000001030307981 */ /* 0x000ee2000c1e1d00 */
        /* <DEDUP_REMOVED lines=12> */
[----:B------:R-:W2:Y:S08]  /*1160*/  MUFU.EX2 R108, R108 ;  /* 0x0000006c006c7308 */ /* 0x000eb00000000800 */
[----:B------:R-:W1:Y:S01]  /*1170*/  MUFU.EX2 R111, R111 ;  /* 0x0000006f006f7308 */ /* 0x000e620000000800 */
[----:B0-----:R-:W-:Y:S01]  /*1180*/  FMUL.FTZ R114, R105, R44 ;  /* 0x0000002c69727220 */ /* 0x001fe20000410000 */
[----:B------:R-:W-:-:S06]  /*1190*/  FMUL.FTZ R115, R104, R45 ;  /* 0x0000002d68737220 */ /* 0x000fcc0000410000 */
[----:B------:R-:W0:Y:S01]  /*11a0*/  MUFU.EX2 R110, R110 ;  /* 0x0000006e006e7308 */ /* 0x000e220000000800 */
[----:B---3--:R-:W-:Y:S01]  /*11b0*/  STS.128 [R24+0x200], R48 ;  /* 0x0002003018007388 */ /* 0x008fe20000000c00 */
[----:B------:R-:W-:-:S03]  /*11c0*/  NOP ;  /* 0x0000000000007918 */ /* 0x000fc60000000000 */
[----:B----4-:R-:W3:Y:S04]  /*11d0*/  LDS.128 R52, [R24+0x200] ;  /* 0x0002000018347984 */ /* 0x010ee80000000c00 */
[----:B-1----:R1:W-:Y:S01]  /*11e0*/  STS [R56+0xa38], R117 ;  /* 0x000a387538007388 */ /* 0x0023e20000000800 */
[----:B---3--:R-:W-:Y:S01]  /*11f0*/  FMUL.FTZ R59, R34, R54 ;  /* 0x00000036223b7220 */ /* 0x008fe20000410000 */
[----:B------:R-:W-:Y:S01]  /*1200*/  FMUL.FTZ R109, R35, R55 ;  /* 0x00000037236d7220 */ /* 0x000fe20000410000 */
[----:B------:R-:W-:Y:S01]  /*1210*/  FMUL.FTZ R113, R32, R52 ;  /* 0x0000003420717220 */ /* 0x000fe20000410000 */
[----:B------:R-:W-:Y:S01]  /*1220*/  FMUL.FTZ R96, R33, R53 ;  /* 0x0000003521607220 */ /* 0x000fe20000410000 */
[----:B------:R-:W-:Y:S01]  /*1230*/  FMUL.FTZ R54, R107, R46 ;  /* 0x0000002e6b367220 */ /* 0x000fe20000410000 */
[----:B------:R-:W-:Y:S01]  /*1240*/  FMUL.FTZ R55, R106, R47 ;  /* 0x0000002f6a377220 */ /* 0x000fe20000410000 */
[----:B------:R-:W-:Y:S06]  /*1250*/  BAR.SYNC.DEFER_BLOCKING 0x0 ;  /* 0x0000000000007b1d */ /* 0x000fec0000010000 */
[----:B012---:R-:W-:Y:S05]  /*1260*/  @P1 BRA `(.L_x_10302) ;  /* 0x00000000001c1947 */ /* 0x007fea0003800000 */
[----:B----4-:R-:W-:Y:S01]  /*1270*/  ISETP.NE.AND P1, PT, R7, UR12, PT ;  /* 0x0000000c07007c0c */ /* 0x010fe2000bf25270 */
[----:B------:R-:W-:-:S12]  /*1280*/  HFMA2 R56, -RZ, RZ, 1.875, 0 ;  /* 0x3f800000ff387431 */ /* 0x000fd800000001ff */
[----:B------:R-:W-:Y:S05]  /*1290*/  @!P1 BRA `(.L_x_10303) ;  /* 0x0000000000149947 */ /* 0x000fea0003800000 */
[----:B------:R-:W-:-:S04]  /*12a0*/  IADD3 R48, PT, PT, R103, UR4, RZ ;  /* 0x0000000467307c10 */ /* 0x000fc8000fffe0ff */
[----:B------:R-:W-:-:S05]  /*12b0*/  LEA R48, R48, UR5, 0x2 ;  /* 0x0000000530307c11 */ /* 0x000fca000f8e10ff */
[----:B------:R2:W3:Y:S01]  /*12c0*/  LDS R56, [R48+0xa38] ;  /* 0x000a380030387984 */ /* 0x0004e20000000800 */
[----:B------:R-:W-:Y:S05]  /*12d0*/  BRA `(.L_x_10303) ;  /* 0x0000000000047947 */ /* 0x000fea0003800000 */
.L_x_10302:
[----:B------:R0:W1:Y:S02]  /*12e0*/  LDS R56, [R4+0x123c] ;  /* 0x00123c0004387984 */ /* 0x0000640000000800 */
.L_x_10303:
[----:B----4-:R-:W-:Y:S05]  /*12f0*/  BSYNC.RECONVERGENT B0 ;  /* 0x0000000000007941 */ /* 0x010fea0003800200 */
.L_x_10301:
        /* <DEDUP_REMOVED lines=17> */
[----:B------:R-:W1:Y:S01]  /*1410*/  S2UR UR6, SR_CgaCtaId ;  /* 0x00000000000679c3 */ /* 0x000e620000008800 */
[----:B------:R-:W2:Y:S01]  /*1420*/  SHFL.DOWN PT, R53, R112, 0x1, 0x1f ;  /* 0x08201f0070357f89 */ /* 0x000ea200000e0000 */
[----:B------:R-:W-:Y:S01]  /*1430*/  MOV R121, R52 ;  /* 0x0000003400797202 */ /* 0x000fe20000000f00 */
[----:B------:R-:W-:Y:S01]  /*1440*/  FMUL.FTZ R57, R111, R48 ;  /* 0x000000306f397220 */ /* 0x000fe20000410000 */
[----:B------:R-:W-:Y:S01]  /*1450*/  ISETP.GT.U32.AND P3, PT, R6, 0x17, PT ;  /* 0x000000170600780c */ /* 0x000fe20003f64070 */
[----:B------:R-:W3:Y:S01]  /*1460*/  SHFL.DOWN PT, R51, R52, 0x1, 0x1f ;  /* 0x08201f0034337f89 */ /* 0x000ee200000e0000 */
[----:B------:R-:W-:Y:S01]  /*1470*/  UMOV UR5, 0x400 ;  /* 0x0000040000057882 */ /* 0x000fe20000000000 */
[----:B------:R-:W-:Y:S01]  /*1480*/  FMUL.FTZ R57, R110, R57 ;  /* 0x000000396e397220 */ /* 0x000fe20000410000 */
[----:B------:R-:W-:Y:S01]  /*1490*/  BSSY.RECONVERGENT B0, `(.L_x_10304) ;  /* 0x0000084000007945 */ /* 0x000fe20003800200 */
[----:B------:R-:W5:Y:S01]  /*14a0*/  SHFL.UP PT, R49, R50, 0x1, RZ ;  /* 0x0420000032317989 */ /* 0x000f6200000e00ff */
[----:B-1----:R-:W-:Y:S01]  /*14b0*/  ULEA UR5, UR6, UR5, 0x18 ;  /* 0x0000000506057291 */ /* 0x002fe2000f8ec0ff */
[----:B--2---:R-:W-:-:S03]  /*14c0*/  @P1 FMUL.FTZ R48, R53, R112 ;  /* 0x0000007035301220 */ /* 0x004fc60000410000 */
[----:B------:R-:W-:Y:S01]  /*14d0*/  ULEA UR6, UR4, UR5, 0x3 ;  /* 0x0000000504067291 */ /* 0x000fe2000f8e18ff */
[----:B---3--:R-:W-:Y:S01]  /*14e0*/  @P1 FFMA.FTZ R121, R112, R51, R121 ;  /* 0x0000003370791223 */ /* 0x008fe20000010079 */
[----:B------:R-:W-:Y:S02]  /*14f0*/  @P1 MOV R112, R48 ;  /* 0x0000003000701202 */ /* 0x000fe40000000f00 */
[----:B------:R-:W-:Y:S01]  /*1500*/  ISETP.GE.AND P1, PT, R70, 0x1, PT ;  /* 0x000000014600780c */ /* 0x000fe20003f26270 */
[----:B-----5:R-:W-:Y:S01]  /*1510*/  FFMA.FTZ R49, R57, R49, R50 ;  /* 0x0000003139317223 */ /* 0x020fe20000010032 */
[----:B------:R-:W1:Y:S04]  /*1520*/  SHFL.UP PT, R48, R57, 0x1, RZ ;  /* 0x0420000039307989 */ /* 0x000e6800000e00ff */
[----:B------:R-:W2:Y:S01]  /*1530*/  SHFL.DOWN PT, R51, R112, 0x2, 0x1f ;  /* 0x08401f0070337f89 */ /* 0x000ea200000e0000 */
[----:B------:R-:W-:-:S03]  /*1540*/  FSEL R50, R50, R49, !P1 ;  /* 0x0000003132327208 */ /* 0x000fc60004800000 */
[----:B------:R-:W3:Y:S04]  /*1550*/  SHFL.DOWN PT, R52, R121, 0x2, 0x1f ;  /* 0x08401f0079347f89 */ /* 0x000ee800000e0000 */
[----:B------:R-:W5:Y:S01]  /*1560*/  SHFL.UP PT, R49, R50, 0x2, RZ ;  /* 0x0440000032317989 */ /* 0x000f6200000e00ff */
[----:B-1----:R-:W-:Y:S01]  /*1570*/  @P1 FMUL.FTZ R57, R57, R48 ;  /* 0x0000003039391220 */ /* 0x002fe20000410000 */
[----:B------:R-:W-:Y:S01]  /*1580*/  ISETP.GE.AND P1, PT, R70, 0x2, PT ;  /* 0x000000024600780c */ /* 0x000fe20003f26270 */
[----:B--2---:R-:W-:-:S03]  /*1590*/  @!P2 FMUL.FTZ R51, R112, R51 ;  /* 0x000000337033a220 */ /* 0x004fc60000410000 */
[----:B------:R-:W1:Y:S01]  /*15a0*/  SHFL.UP PT, R48, R57, 0x2, RZ ;  /* 0x0440000039307989 */ /* 0x000e6200000e00ff */
        /* <DEDUP_REMOVED lines=8> */
[----:B-1----:R-:W-:Y:S01]  /*1630*/  @P1 FMUL.FTZ R57, R57, R48 ;  /* 0x0000003039391220 */ /* 0x002fe20000410000 */
[----:B------:R-:W-:-:S04]  /*1640*/  ISETP.GE.AND P1, PT, R7, UR12, PT ;  /* 0x0000000c07007c0c */ /* 0x000fc8000bf26270 */
[----:B------:R-:W1:Y:S01]  /*1650*/  SHFL.UP PT, R48, R57, 0x4, RZ ;  /* 0x0480000039307989 */ /* 0x000e6200000e00ff */
[----:B------:R-:W-:Y:S01]  /*1660*/  ISETP.NE.OR P1, PT, R62, RZ, P1 ;  /* 0x000000ff3e00720c */ /* 0x000fe20000f25670 */
[C---:B--2---:R-:W-:Y:S01]  /*1670*/  @!P2 FFMA.FTZ R121, R112.reuse, R53, R121 ;  /* 0x000000357079a223 */ /* 0x044fe20000010079 */
[----:B---3--:R-:W-:-:S04]  /*1680*/  @!P2 FMUL.FTZ R50, R112, R51 ;  /* 0x000000337032a220 */ /* 0x008fc80000410000 */
[----:B------:R-:W2:Y:S01]  /*1690*/  SHFL.DOWN PT, R58, R121, 0x8, 0x1f ;  /* 0x09001f00793a7f89 */ /* 0x000ea200000e0000 */
[----:B------:R-:W-:Y:S01]  /*16a0*/  @!P2 MOV R112, R50 ;  /* 0x000000320070a202 */ /* 0x000fe20000000f00 */
[----:B-----5:R-:W-:Y:S01]  /*16b0*/  FFMA.FTZ R49, R57, R49, R52 ;  /* 0x0000003139317223 */ /* 0x020fe20000010034 */
[----:B------:R-:W-:-:S03]  /*16c0*/  ISETP.GE.AND P2, PT, R70, 0x4, PT ;  /* 0x000000044600780c */ /* 0x000fc60003f46270 */
[----:B------:R-:W3:Y:S01]  /*16d0*/  SHFL.DOWN PT, R53, R112, 0x8, 0x1f ;  /* 0x09001f0070357f89 */ /* 0x000ee200000e0000 */
[----:B------:R-:W-:Y:S02]  /*16e0*/  FSEL R52, R52, R49, !P2 ;  /* 0x0000003134347208 */ /* 0x000fe40005000000 */
[----:B------:R-:W-:-:S03]  /*16f0*/  MOV R49, RZ ;  /* 0x000000ff00317202 */ /* 0x000fc60000000f00 */
[----:B------:R-:W5:Y:S04]  /*1700*/  SHFL.UP PT, R51, R52, 0x8, RZ ;  /* 0x0500000034337989 */ /* 0x000f6800000e00ff */
[----:B-1----:R-:W-:Y:S01]  /*1710*/  @P2 FMUL.FTZ R57, R57, R48 ;  /* 0x0000003039392220 */ /* 0x002fe20000410000 */
[----:B------:R-:W-:Y:S01]  /*1720*/  HFMA2 R48, -RZ, RZ, 1.875, 0 ;  /* 0x3f800000ff307431 */ /* 0x000fe200000001ff */
[----:B------:R-:W-:-:S03]  /*1730*/  ISETP.GT.U32.AND P2, PT, R6, 0xf, PT ;  /* 0x0000000f0600780c */ /* 0x000fc60003f44070 */
[----:B------:R-:W1:Y:S01]  /*1740*/  SHFL.UP PT, R50, R57, 0x8, RZ ;  /* 0x0500000039327989 */ /* 0x000e6200000e00ff */
[----:B--2---:R-:W-:-:S03]  /*1750*/  @!P3 FFMA.FTZ R121, R112, R58, R121 ;  /* 0x0000003a7079b223 */ /* 0x004fc60000010079 */
[----:B------:R-:W-:Y:S01]  /*1760*/  @!P1 LDS.64 R48, [UR6+0x12b8] ;  /* 0x0012b806ff309984 */ /* 0x000fe20008000a00 */
[----:B------:R-:W-:Y:S01]  /*1770*/  ISETP.GE.AND P1, PT, R70, 0x8, PT ;  /* 0x000000084600780c */ /* 0x000fe20003f26270 */
[----:B---3--:R-:W-:Y:S02]  /*1780*/  @!P3 FMUL.FTZ R53, R112, R53 ;  /* 0x000000357035b220 */ /* 0x008fe40000410000 */
[----:B------:R-:W2:Y:S03]  /*1790*/  SHFL.DOWN PT, R58, R121, 0x10, 0x1f ;  /* 0x0a001f00793a7f89 */ /* 0x000ea600000e0000 */
        /* <DEDUP_REMOVED lines=13> */
[C---:B-1----:R-:W-:Y:S01]  /*1870*/  FFMA.FTZ R51, R57.reuse, R51, R52 ;  /* 0x0000003339337223 */ /* 0x042fe20000010034 */
[----:B------:R-:W-:Y:S01]  /*1880*/  SHFL.IDX PT, R58, R49, RZ, 0x1f ;  /* 0x00001fff313a7589 */ /* 0x000fe200000e0000 */
[----:B------:R-:W-:Y:S01]  /*1890*/  ISETP.NE.AND P2, PT, R62, 0x1f, PT ;  /* 0x0000001f3e00780c */ /* 0x000fe20003f45270 */
[----:B-----5:R-:W-:Y:S02]  /*18a0*/  @P1 FMUL.FTZ R57, R57, R50 ;  /* 0x0000003239391220 */ /* 0x020fe40000410000 */
[----:B------:R-:W1:Y:S01]  /*18b0*/  SHFL.DOWN PT, R53, R112, 0x1, 0x1f ;  /* 0x08201f0070357f89 */ /* 0x000e6200000e0000 */
[----:B------:R-:W-:Y:S01]  /*18c0*/  FSEL R123, R52, R51, !P1 ;  /* 0x00000033347b7208 */ /* 0x000fe20004800000 */
[----:B------:R-:W-:Y:S01]  /*18d0*/  IMAD.WIDE.U32 R50, R80, UR4, R84 ;  /* 0x0000000450327c25 */ /* 0x000fe2000f8e0054 */
[----:B------:R-:W-:Y:S01]  /*18e0*/  ISETP.NE.AND P1, PT, R62, RZ, PT ;  /* 0x000000ff3e00720c */ /* 0x000fe20003f25270 */
[----:B------:R-:W-:Y:S02]  /*18f0*/  SHFL.UP PT, R118, R57, 0x1, RZ ;  /* 0x0420000039767989 */ /* 0x000fe400000e00ff */
[----:B------:R-:W-:-:S02]  /*1900*/  IMAD R125, R81, UR4, R51 ;  /* 0x00000004517d7c24 */ /* 0x000fc4000f8e0233 */
[----:B------:R-:W-:Y:S04]  /*1910*/  SHFL.UP PT, R123, R123, 0x1, RZ ;  /* 0x042000007b7b7989 */ /* 0x000fe800000e00ff */
[----:B------:R2:W-:Y:S01]  /*1920*/  SHFL.IDX PT, R116, R112, RZ, 0x1f ;  /* 0x00001fff70747589 */ /* 0x0005e200000e0000 */
[----:B-1----:R-:W-:Y:S01]  /*1930*/  @P2 FFMA.FTZ R58, R53, R58, R120 ;  /* 0x0000003a353a2223 */ /* 0x002fe20000010078 */
[----:B------:R-:W-:-:S04]  /*1940*/  IMAD.WIDE.U32 R52, R82, UR4, R86 ;  /* 0x0000000452347c25 */ /* 0x000fc8000f8e0056 */
[----:B------:R-:W-:Y:S01]  /*1950*/  FFMA.FTZ R109, R58, R56, R109 ;  /* 0x000000383a6d7223 */ /* 0x000fe2000001006d */
[----:B------:R-:W-:Y:S01]  /*1960*/  IMAD R51, R83, UR4, R53 ;  /* 0x0000000453337c24 */ /* 0x000fe2000f8e0235 */
[----:B------:R-:W-:Y:S02]  /*1970*/  LEA R58, P3, R52, UR10, 0x2 ;  /* 0x0000000a343a7c11 */ /* 0x000fe4000f8610ff */
[-C--:B--2---:R-:W-:Y:S01]  /*1980*/  FFMA.FTZ R112, R110, R109.reuse, R59 ;  /* 0x0000006d6e707223 */ /* 0x084fe2000001003b */
[----:B------:R-:W-:Y:S01]  /*1990*/  LEA R56, P2, R50, UR8, 0x2 ;  /* 0x0000000832387c11 */ /* 0x000fe2000f8410ff */
[----:B------:R-:W-:Y:S01]  /*19a0*/  FMUL.FTZ R53, R100, R109 ;  /* 0x0000006d64357220 */ /* 0x000fe20000410000 */
[----:B------:R-:W-:Y:S02]  /*19b0*/  LEA.HI.X R59, R52, UR11, R51, 0x2, P3 ;  /* 0x0000000b343b7c11 */ /* 0x000fe400098f1433 */
[----:B------:R-:W-:Y:S01]  /*19c0*/  LEA.HI.X R57, R50, UR9, R125, 0x2, P2 ;  /* 0x0000000932397c11 */ /* 0x000fe200090f147d */
[----:B------:R-:W-:Y:S01]  /*19d0*/  FMUL.FTZ R51, R31, R53 ;  /* 0x000000351f337220 */ /* 0x000fe20000410000 */
[----:B------:R-:W-:Y:S01]  /*19e0*/  ISETP.NE.AND P2, PT, R62, RZ, PT ;  /* 0x000000ff3e00720c */ /* 0x000fe20003f45270 */
[----:B----4-:R-:W1:Y:S02]  /*19f0*/  SHFL.IDX PT, R97, R97, RZ, 0x1f ;  /* 0x00001fff61617589 */ /* 0x010e6400000e0000 */
[----:B-1----:R-:W-:Y:S01]  /*1a00*/  @P1 FFMA.FTZ R97, R118, R97, R123 ;  /* 0x0000006176611223 */ /* 0x002fe2000001007b */
[----:B------:R-:W-:-:S03]  /*1a10*/  IADD3 R118, PT, PT, -R101, UR7, RZ ;  /* 0x0000000765767c10 */ /* 0x000fc6000fffe1ff */
[----:B------:R-:W-:Y:S01]  /*1a20*/  FFMA.FTZ R52, R117, R97, R114 ;  /* 0x0000006175347223 */ /* 0x000fe20000010072 */
[C---:B------:R-:W-:Y:S01]  /*1a30*/  FFMA.FTZ R117, R111.reuse, R112, R96 ;  /* 0x000000706f757223 */ /* 0x040fe20000010060 */
[C---:B------:R-:W-:Y:S01]  /*1a40*/  FFMA.FTZ R97, R116.reuse, R49, R119 ;  /* 0x0000003174617223 */ /* 0x040fe20000010077 */
[----:B------:R-:W-:Y:S01]  /*1a50*/  FMUL.FTZ R96, R116, R48 ;  /* 0x0000003074607220 */ /* 0x000fe20000410000 */
[C---:B------:R-:W-:Y:S01]  /*1a60*/  FFMA.FTZ R116, R108.reuse, R52, R115 ;  /* 0x000000346c747223 */ /* 0x040fe20000010073 */
[-C--:B------:R-:W-:Y:S01]  /*1a70*/  FFMA.FTZ R113, R108, R117.reuse, R113 ;  /* 0x000000756c717223 */ /* 0x080fe20000010071 */
[----:B------:R-:W-:Y:S01]  /*1a80*/  FADD.FTZ R108, -R114, R52 ;  /* 0x00000034726c7221 */ /* 0x000fe20000010100 */
[----:B------:R-:W-:Y:S01]  /*1a90*/  FMUL.FTZ R120, R94, R117 ;  /* 0x000000755e787220 */ /* 0x000fe20000410000 */
[----:B------:R-:W-:Y:S01]  /*1aa0*/  FFMA.FTZ R119, R111, R116, R54 ;  /* 0x000000746f777223 */ /* 0x000fe20000010036 */
[----:B------:R-:W-:Y:S01]  /*1ab0*/  FMUL.FTZ R121, R93, R113 ;  /* 0x000000715d797220 */ /* 0x000fe20000410000 */
[----:B------:R-:W-:Y:S01]  /*1ac0*/  FADD.FTZ R115, -R115, R116 ;  /* 0x0000007473737221 */ /* 0x000fe20000010100 */
[----:B------:R-:W-:Y:S01]  /*1ad0*/  FMUL.FTZ R49, R95, R112 ;  /* 0x000000705f317220 */ /* 0x000fe20000410000 */
[----:B------:R-:W-:Y:S01]  /*1ae0*/  FADD.FTZ R111, -R54, R119 ;  /* 0x00000077366f7221 */ /* 0x000fe20000010100 */
[----:B------:R-:W-:Y:S01]  /*1af0*/  FFMA.FTZ R48, R108, R121, RZ ;  /* 0x000000796c307223 */ /* 0x000fe200000100ff */
[----:B------:R1:W-:Y:S01]  /*1b00*/  @!P2 STS.64 [UR6+0x12b8], R96 ;  /* 0x0012b860ff00a988 */ /* 0x0003e20008000a06 */
[----:B------:R-:W-:Y:S01]  /*1b10*/  FMUL.FTZ R50, R30, R49 ;  /* 0x000000311e327220 */ /* 0x000fe20000410000 */
[----:B------:R-:W-:Y:S01]  /*1b20*/  FFMA.FTZ R114, R110, R119, R55 ;  /* 0x000000776e727223 */ /* 0x000fe20000010037 */
[----:B------:R-:W-:Y:S01]  /*1b30*/  FFMA.FTZ R48, R115, R120, R48 ;  /* 0x0000007873307223 */ /* 0x000fe20000010030 */
[----:B------:R-:W-:Y:S01]  /*1b40*/  ISETP.GE.AND P3, PT, R118, 0x1, PT ;  /* 0x000000017600780c */ /* 0x000fe20003f66270 */
[----:B------:R-:W-:Y:S01]  /*1b50*/  FMUL.FTZ R52, R32, R52 ;  /* 0x0000003420347220 */ /* 0x000fe20000410000 */
[----:B------:R-:W-:Y:S01]  /*1b60*/  FADD.FTZ R110, -R55, R114 ;  /* 0x00000072376e7221 */ /* 0x000fe20000010100 */
[----:B------:R-:W-:Y:S01]  /*1b70*/  FFMA.FTZ R123, R111, R49, R48 ;  /* 0x000000316f7b7223 */ /* 0x000fe20000010030 */
[----:B------:R-:W-:Y:S01]  /*1b80*/  FMUL.FTZ R49, R29, R120 ;  /* 0x000000781d317220 */ /* 0x000fe20000410000 */
[----:B------:R-:W-:Y:S01]  /*1b90*/  FMUL.FTZ R48, R28, R121 ;  /* 0x000000791c307220 */ /* 0x000fe20000410000 */
[----:B------:R-:W-:Y:S01]  /*1ba0*/  ISETP.GE.AND P4, PT, R118, 0x21, PT ;  /* 0x000000217600780c */ /* 0x000fe20003f86270 */
[----:B------:R-:W-:Y:S01]  /*1bb0*/  FMUL.FTZ R54, R34, R119 ;  /* 0x0000007722367220 */ /* 0x000fe20000410000 */
[C---:B------:R-:W-:Y:S01]  /*1bc0*/  ISETP.GE.AND P5, PT, R118.reuse, 0x41, PT ;  /* 0x000000417600780c */ /* 0x040fe20003fa6270 */
[----:B------:R-:W-:Y:S01]  /*1bd0*/  FMUL.FTZ R55, R35, R114 ;  /* 0x0000007223377220 */ /* 0x000fe20000410000 */
[----:B------:R1:W-:Y:S01]  /*1be0*/  STS.128 [R8+0x400], R48 ;  /* 0x0004003008007388 */ /* 0x0003e20000000c00 */
[----:B------:R-:W-:Y:S01]  /*1bf0*/  BAR.SYNC.DEFER_BLOCKING 0x0 ;  /* 0x0000000000007b1d */ /* 0x000fe20000010000 */
[----:B------:R-:W-:Y:S01]  /*1c00*/  ISETP.GE.AND P6, PT, R118, 0x61, PT ;  /* 0x000000617600780c */ /* 0x000fe20003fc6270 */
[----:B------:R-:W-:Y:S01]  /*1c10*/  FFMA.FTZ R118, R110, R53, R123 ;  /* 0x000000356e767223 */ /* 0x000fe2000001007b */
[----:B------:R-:W-:-:S03]  /*1c20*/  FMUL.FTZ R53, R33, R116 ;  /* 0x0000007421357220 */ /* 0x000fc60000410000 */
        /* <DEDUP_REMOVED lines=10> */
.L_x_10305:
[----:B------:R-:W-:Y:S05]  /*1cd0*/  BSYNC.RECONVERGENT B0 ;  /* 0x0000000000007941 */ /* 0x000fea0003800200 */
.L_x_10304:
[----:B-12---:R1:W2:Y:S01]  /*1ce0*/  LDS R49, [R3+0x280] ;  /* 0x0002800003317984 */ /* 0x0062a20000000800 */
[----:B------:R-:W-:Y:S04]  /*1cf0*/  BSSY.RECONVERGENT B0, `(.L_x_10306) ;  /* 0x0000004000007945 */ /* 0x000fe80003800200 */
[----:B------:R-:W-:Y:S05]  /*1d00*/  @!P4 BRA `(.L_x_10307) ;  /* 0x000000000008c947 */ /* 0x000fea0003800000 */
[----:B---3--:R3:W-:Y:S04]  /*1d10*/  REDG.E.ADD.F32.FTZ.RN.STRONG.GPU desc[UR16][R56.64+0x80], R121 ;  /* 0x00008079380079a6 */ /* 0x0087e8000c12f310 */
[----:B--2---:R3:W-:Y:S02]  /*1d20*/  REDG.E.ADD.F32.FTZ.RN.STRONG.GPU desc[UR16][R58.64+0x80], R49 ;  /* 0x000080313a0079a6 */ /* 0x0047e4000c12f310 */
.L_x_10307:
[----:B------:R-:W-:Y:S05]  /*1d30*/  BSYNC.RECONVERGENT B0 ;  /* 0x0000000000007941 */ /* 0x000fea0003800200 */
.L_x_10306:
[----:B--23--:R2:W3:Y:S01]  /*1d40*/  LDS R49, [R3+0x300] ;  /* 0x0003000003317984 */ /* 0x00c4e20000000800 */
[----:B------:R-:W-:Y:S04]  /*1d50*/  BSSY.RECONVERGENT B0, `(.L_x_10308) ;  /* 0x0000004000007945 */ /* 0x000fe80003800200 */
[----:B------:R-:W-:Y:S05]  /*1d60*/  @!P5 BRA `(.L_x_10309) ;  /* 0x000000000008d947 */ /* 0x000fea0003800000 */
[----:B----4-:R4:W-:Y:S04]  /*1d70*/  REDG.E.ADD.F32.FTZ.RN.STRONG.GPU desc[UR16][R56.64+0x100], R123 ;  /* 0x0001007b380079a6 */ /* 0x0109e8000c12f310 */
[----:B---3--:R4:W-:Y:S02]  /*1d80*/  REDG.E.ADD.F32.FTZ.RN.STRONG.GPU desc[UR16][R58.64+0x100], R49 ;  /* 0x000100313a0079a6 */ /* 0x0089e4000c12f310 */
.L_x_10309:
[----:B------:R-:W-:Y:S05]  /*1d90*/  BSYNC.RECONVERGENT B0 ;  /* 0x0000000000007941 */ /* 0x000fea0003800200 */
.L_x_10308:
[----:B---34-:R3:W4:Y:S01]  /*1da0*/  LDS R49, [R3+0x380] ;  /* 0x0003800003317984 */ /* 0x0187220000000800 */
[----:B------:R-:W-:Y:S04]  /*1db0*/  BSSY.RECONVERGENT B0, `(.L_x_10310) ;  /* 0x0000004000007945 */ /* 0x000fe80003800200 */
[----:B------:R-:W-:Y:S05]  /*1dc0*/  @!P6 BRA `(.L_x_10311) ;  /* 0x000000000008e947 */ /* 0x000fea0003800000 */
[----:B0-----:R0:W-:Y:S04]  /*1dd0*/  REDG.E.ADD.F32.FTZ.RN.STRONG.GPU desc[UR16][R56.64+0x180], R97 ;  /* 0x00018061380079a6 */ /* 0x0011e8000c12f310 */
[----:B----4-:R0:W-:Y:S02]  /*1de0*/  REDG.E.ADD.F32.FTZ.RN.STRONG.GPU desc[UR16][R58.64+0x180], R49 ;  /* 0x000180313a0079a6 */ /* 0x0101e4000c12f310 */
.L_x_10311:
[----:B------:R-:W-:Y:S05]  /*1df0*/  BSYNC.RECONVERGENT B0 ;  /* 0x0000000000007941 */ /* 0x000fea0003800200 */
.L_x_10310:
[----:B0---4-:R-:W0:Y:S01]  /*1e00*/  SHFL.DOWN P3, R49, R118, 0x1, 0x1f ;  /* 0x08201f0076317f89 */ /* 0x011e220000060000 */
[----:B------:R-:W-:Y:S01]  /*1e10*/  ISETP.NE.AND P4, PT, R70, RZ, PT ;  /* 0x000000ff4600720c */ /* 0x000fe20003f85270 */
[----:B------:R-:W-:Y:S01]  /*1e20*/  FMUL.FTZ R48, R47, R109 ;  /* 0x0000006d2f307220 */ /* 0x000fe20000410000 */
[-C--:B------:R-:W-:Y:S01]  /*1e30*/  FMUL.FTZ R47, R46, R112.reuse ;  /* 0x000000702e2f7220 */ /* 0x080fe20000410000 */
        /* <DEDUP_REMOVED lines=40> */
.L_x_10313:
[----:B------:R-:W-:Y:S05]  /*20c0*/  BSYNC.RECONVERGENT B0 ;  /* 0x0000000000007941 */ /* 0x000fea0003800200 */
.L_x_10312:
[----:B------:R-:W-:-:S04]  /*20d0*/  UIADD3 UR4, UPT, UPT, UR4, 0x1, URZ ;  /* 0x0000000104047890 */ /* 0x000fc8000fffe0ff */
[----:B------:R-:W-:-:S09]  /*20e0*/  UISETP.GE.AND UP0, UPT, UR4, UR13, UPT ;  /* 0x0000000d0400728c */ /* 0x000fd2000bf06270 */
[----:B------:R-:W-:Y:S05]  /*20f0*/  BRA.U !UP0, `(.L_x_10314) ;  /* 0xffffffed089c7547 */ /* 0x000fea000b83ffff */
.L_x_10300:
        /* <DEDUP_REMOVED lines=16> */
[----:B------:R-:W-:-:S03]  /*2200*/  NOP ;  /* 0x0000000000007918 */ /* 0x000fc60000000000 */
[----:B------:R-:W3:Y:S01]  /*2210*/  LDS.128 R28, [R24] ;  /* 0x00000000181c7984 */ /* 0x000ee20000000c00 */
[----:B-----5:R-:W-:Y:S01]  /*2220*/  IMAD.WIDE.U32 R32, R34, UR18, R44 ;  /* 0x0000001222207c25 */ /* 0x020fe2000f8e002c */
[----:B------:R-:W-:-:S03]  /*2230*/  IADD3.X R17, PT, PT, R17, -0x1, RZ, P5, !PT ;  /* 0xffffffff11117810 */ /* 0x000fc60002ffe4ff */
[----:B------:R-:W-:Y:S02]  /*2240*/  IMAD R33, R35, UR18, R33 ;  /* 0x0000001223217c24 */ /* 0x000fe4000f8e0221 */
[C---:B0-----:R-:W-:Y:S01]  /*2250*/  IMAD.WIDE.U32 R32, R71.reuse, UR4, R32 ;  /* 0x0000000447207c25 */ /* 0x041fe2000f8e0020 */
        /* <DEDUP_REMOVED lines=12> */
[----:B0-----:R-:W-:Y:S01]  /*2320*/  IMAD R29, R71, UR5, R43 ;  /* 0x00000005471d7c24 */ /* 0x001fe2000f8e022b */
        /* <DEDUP_REMOVED lines=14> */
.L_x_10299:
        /* <DEDUP_REMOVED lines=34> */
.L_x_10317:
[----:B------:R-:W-:Y:S05]  /*2630*/  BSYNC.RECONVERGENT B0 ;  /* 0x0000000000007941 */ /* 0x000fea0003800200 */
.L_x_10316:
        /* <DEDUP_REMOVED lines=26> */
.L_x_10319:
[----:B------:R-:W-:Y:S05]  /*27e0*/  BSYNC.RECONVERGENT B0 ;  /* 0x0000000000007941 */ /* 0x000fea0003800200 */
.L_x_10318:
[----:B------:R-:W-:Y:S05]  /*27f0*/  @P2 EXIT ;  /* 0x000000000000294d */ /* 0x000fea0003800000 */
[----:B------:R-:W3:Y:S01]  /*2800*/  S2UR UR5, SR_CgaCtaId ;  /* 0x00000000000579c3 */ /* 0x000ee20000008800 */
[----:B-1----:R-:W-:Y:S01]  /*2810*/  MOV R7, R12 ;  /* 0x0000000c00077202 */ /* 0x002fe20000000f00 */
[----:B------:R-:W-:Y:S01]  /*2820*/  UMOV UR4, 0x400 ;  /* 0x0000040000047882 */ /* 0x000fe20000000000 */
[----:B------:R-:W1:Y:S01]  /*2830*/  LDCU UR6, c[0x0][0x360] ;  /* 0x00006c00ff0677ac */ /* 0x000e620008000800 */
[----:B------:R-:W0:Y:S01]  /*2840*/  LDCU.64 UR8, c[0x0][0x4b0] ;  /* 0x00009600ff0877ac */ /* 0x000e220008000a00 */
[----:B------:R-:W0:Y:S02]  /*2850*/  LDCU.64 UR10, c[0x0][0x530] ;  /* 0x0000a600ff0a77ac */ /* 0x000e240008000a00 */
[----:B01-3--:R-:W-:-:S12]  /*2860*/  ULEA UR4, UR5, UR4, 0x18 ;  /* 0x0000000405047291 */ /* 0x00bfd8000f8ec0ff */
.L_x_10320:
        /* <DEDUP_REMOVED lines=15> */
.L_x_10321:
        /* <DEDUP_REMOVED lines=10> */
.L_x_10565:


//--------------------- .text._Z25selective_scan_bwd_kernelI32Selective_Scan_bwd_kernel_traitsILi32ELi4ELb1ELb1ELb1ELb0ELb1EffEEv12SSMParamsBwd --------------------------
	.section	.text._Z25selective_scan_bwd_kernelI32Selective_Scan_bwd_kernel_traitsILi32ELi4ELb1ELb1ELb1ELb0ELb1EffEEv12SSMParamsBwd,"ax",@progbits
	.align	128
        .global         _Z25selective_scan_bwd_kernelI32Selective_Scan_bwd_kernel_traitsILi32ELi4ELb1ELb1ELb1ELb0ELb1EffEEv12SSMParamsBwd
        .type           _Z25selective_scan_bwd_kernelI32Selective_Scan_bwd_kernel_traitsILi32ELi4ELb1ELb1ELb1ELb0ELb1EffEEv12SSMParamsBwd,@function
        .size           _Z25selective_scan_bwd_kernelI32Selective_Scan_bwd_kernel_traitsILi32ELi4ELb1ELb1ELb1ELb0ELb1EffEEv12SSMParamsBwd,(.L_x_10566 - _Z25selective_scan_bwd_kernelI32Selective_Scan_bwd_kernel_traitsILi32ELi4ELb1ELb1ELb1ELb0ELb1EffEEv12SSMParamsBwd)
        .other          _Z25selective_scan_bwd_kernelI32Selective_Scan_bwd_kernel_traitsILi32ELi4ELb1ELb1ELb1ELb0ELb1EffEEv12SSMParamsBwd,@"STO_CUDA_ENTRY STV_DEFAULT"
_Z25selective_scan_bwd_kernelI32Selective_Scan_bwd_kernel_traitsILi32ELi4ELb1ELb1ELb1ELb0ELb1EffEEv12SSMParamsBwd:
.text._Z25selective_scan_bwd_kernelI32Selective_Scan_bwd_kernel_traitsILi32ELi4ELb1ELb1ELb1ELb0ELb1EffEEv12SSMParamsBwd:
        /* <DEDUP_REMOVED lines=110> */
[----:B------:R-:W-:Y:S02]  /*06e0*/  LEA R13, P4, R16, R30, 0x2 ;  /* 0x0000001e100d7211 */ /* 0x000fe400078810ff */
[C---:B------:R-:W-:Y:S02]  /*06f0*/  IADD3.X R10, PT, PT, R8.reuse, R9, RZ, P5, !PT ;  /* 0x00000009080a7210 */ /* 0x040fe40002ffe4ff */
        /* <DEDUP_REMOVED lines=23> */
[----:B------:R-:W-:-:S06]  /*0870*/  UMOV UR4, 0x400 ;  /* 0x0000040000047882 */ /* 0x000fcc0000000000 */
[----:B------:R-:W4:Y:S01]  /*0880*/  LDC.64 R22, c[0x0][0x4d8] ;  /* 0x00013600ff167b82 */ /* 0x000f220000000a00 */
[----:B-1----:R-:W-:Y:S01]  /*0890*/  IMAD.WIDE.U32 R66, R0, UR6, RZ ;  /* 0x0000000600427c25 */ /* 0x002fe2000f8e00ff */
[----:B------:R-:W1:Y:S03]  /*08a0*/  LDCU UR6, c[0x0][0x394] ;  /* 0x00007280ff0677ac */ /* 0x000e660008000800 */
[----:B0-----:R-:W-:Y:S01]  /*08b0*/  IMAD.WIDE.U32 R6, R10, UR18, R26 ;  /* 0x000000120a067c25 */ /* 0x001fe2000f8e001a */
[----:B---3--:R-:W-:-:S03]  /*08c0*/  ULEA UR4, UR5, UR4, 0x18 ;  /* 0x0000000405047291 */ /* 0x008fc6000f8ec0ff */
[----:B--2---:R-:W-:Y:S02]  /*08d0*/  IMAD R10, R39, UR8, RZ ;  /* 0x00000008270a7c24 */ /* 0x004fe4000f8e02ff */
[----:B------:R-:W-:Y:S01]  /*08e0*/  IMAD R7, R11, UR18, R7 ;  /* 0x000000120b077c24 */ /* 0x000fe2000f8e0207 */
[----:B-1----:R-:W-:Y:S01]  /*08f0*/  MOV R24, UR6 ;  /* 0x0000000600187c02 */ /* 0x002fe20008000f00 */
[----:B------:R-:W-:Y:S01]  /*0900*/  IMAD R29, R59, UR9, R10 ;  /* 0x000000093b1d7c24 */ /* 0x000fe2000f8e020a */
[----:B------:R-:W-:Y:S01]  /*0910*/  MOV R10, R13 ;  /* 0x0000000d000a7202 */ /* 0x000fe20000000f00 */
[----:B----4-:R-:W-:Y:S01]  /*0920*/  IMAD.WIDE.U32 R8, R22, UR18, R26 ;  /* 0x0000001216087c25 */ /* 0x010fe2000f8e001a */
[----:B------:R-:W-:Y:S02]  /*0930*/  MOV R13, R16 ;  /* 0x00000010000d7202 */ /* 0x000fe40000000f00 */
[C---:B------:R-:W-:Y:S01]  /*0940*/  LEA R16, R26.reuse, UR4, 0x4 ;  /* 0x000000041a107c11 */ /* 0x040fe2000f8e20ff */
[----:B------:R-:W-:Y:S01]  /*0950*/  IMAD R11, R39, UR10, RZ ;  /* 0x0000000a270b7c24 */ /* 0x000fe2000f8e02ff */
[----:B------:R-:W-:Y:S01]  /*0960*/  LEA R21, R26, UR4, 0x2 ;  /* 0x000000041a157c11 */ /* 0x000fe2000f8e10ff */
[----:B------:R-:W-:Y:S01]  /*0970*/  IMAD R9, R23, UR18, R9 ;  /* 0x0000001217097c24 */ /* 0x000fe2000f8e0209 */
[----:B------:R-:W-:Y:S01]  /*0980*/  IADD3 R23, PT, PT, R16, 0x400, RZ ;  /* 0x0000040010177810 */ /* 0x000fe20007ffe0ff */
[----:B------:R-:W-:Y:S01]  /*0990*/  IMAD.WIDE.U32 R56, R59, UR8, R6 ;  /* 0x000000083b387c25 */ /* 0x000fe2000f8e0006 */
[----:B------:R-:W-:-:S03]  /*09a0*/  MOV R7, RZ ;  /* 0x000000ff00077202 */ /* 0x000fc60000000f00 */
[C---:B------:R-:W-:Y:S01]  /*09b0*/  IMAD R31, R59.reuse, UR11, R11 ;  /* 0x0000000b3b1f7c24 */ /* 0x040fe2000f8e020b */
[----:B------:R-:W-:Y:S01]  /*09c0*/  MOV R11, R20 ;  /* 0x00000014000b7202 */ /* 0x000fe20000000f00 */
[----:B------:R-:W-:Y:S01]  /*09d0*/  IMAD.WIDE.U32 R58, R59, UR10, R8 ;  /* 0x0000000a3b3a7c25 */ /* 0x000fe2000f8e0008 */
[----:B------:R-:W-:Y:S02]  /*09e0*/  MOV R8, R18 ;  /* 0x0000001200087202 */ /* 0x000fe40000000f00 */
[C---:B------:R-:W-:Y:S01]  /*09f0*/  LOP3.LUT R18, R26.reuse, 0x1f, RZ, 0xc0, !PT ;  /* 0x0000001f1a127812 */ /* 0x040fe200078ec0ff */
[C---:B------:R-:W-:Y:S01]  /*0a00*/  IMAD R22, R26.reuse, -0xc, R23 ;  /* 0xfffffff41a167824 */ /* 0x040fe200078e0217 */
[----:B------:R-:W-:Y:S01]  /*0a10*/  IADD3 R20, PT, PT, R26, 0x200, RZ ;  /* 0x000002001a147810 */ /* 0x000fe20007ffe0ff */
[----:B------:R-:W-:Y:S01]  /*0a20*/  IMAD R9, R0, UR7, R67 ;  /* 0x0000000700097c24 */ /* 0x000fe2000f8e0243 */
[----:B------:R-:W-:Y:S02]  /*0a30*/  IADD3 R23, PT, PT, R57, R29, RZ ;  /* 0x0000001d39177210 */ /* 0x000fe40007ffe0ff */
[----:B------:R-:W-:-:S07]  /*0a40*/  IADD3 R6, PT, PT, R59, R31, RZ ;  /* 0x0000001f3b067210 */ /* 0x000fce0007ffe0ff */
.L_x_10339:
        /* <DEDUP_REMOVED lines=10> */
[----:B---34-:R-:W3:Y:S01]  /*0af0*/  LDC.64 R48, c[0x0][0x488] ;  /* 0x00012200ff307b82 */ /* 0x018ee20000000a00 */
        /* <DEDUP_REMOVED lines=12> */
[----:B------:R-:W1:Y:S08]  /*0bc0*/  LDC.64 R72, c[0x0][0x508] ;  /* 0x00014200ff487b82 */ /* 0x000e700000000a00 */
        /* <DEDUP_REMOVED lines=13> */
[----:B------:R-:W3:Y:S03]  /*0ca0*/  LDS.128 R44, [R60] ;  /* 0x000000003c2c7984 */ /* 0x000ee60000000c00 */
        /* <DEDUP_REMOVED lines=26> */
[--C-:B-----5:R-:W-:Y:S01]  /*0e50*/  FADD.FTZ R90, R45, R3.reuse ;  /* 0x000000032d5a7221 */ /* 0x120fe20000010000 */
[----:B------:R-:W-:Y:S01]  /*0e60*/  UISETP.NE.U32.AND UP0, UPT, UR8, URZ, UPT ;  /* 0x000000ff0800728c */ /* 0x000fe2000bf05070 */
[--C-:B------:R-:W-:Y:S01]  /*0e70*/  FADD.FTZ R91, R46, R3.reuse ;  /* 0x000000032e5b7221 */ /* 0x100fe20000010000 */
[----:B------:R-:W-:-:S02]  /*0e80*/  FADD.FTZ R92, R47, R3 ;  /* 0x000000032f5c7221 */ /* 0x000fc40000010000 */
        /* <DEDUP_REMOVED lines=21> */
[----:B------:R-:W2:Y:S01]  /*0fe0*/  LDS.128 R36, [R60] ;  /* 0x000000003c247984 */ /* 0x000ea20000000c00 */
[----:B0-----:R-:W-:Y:S01]  /*0ff0*/  FADD.FTZ R48, -R76, 1 ;  /* 0x3f8000004c307421 */ /* 0x001fe20000010100 */
[----:B------:R-:W-:Y:S01]  /*1000*/  FADD.FTZ R51, -R79, 1 ;  /* 0x3f8000004f337421 */ /* 0x000fe20000010100 */
[----:B------:R-:W-:Y:S02]  /*1010*/  FADD.FTZ R49, -R77, 1 ;  /* 0x3f8000004d317421 */ /* 0x000fe40000010100 */
[----:B------:R-:W-:Y:S01]  /*1020*/  FFMA.FTZ R50, R41, R48, 1 ;  /* 0x3f80000029327423 */ /* 0x000fe20000010030 */
        /* <DEDUP_REMOVED lines=15> */
[----:B-1----:R-:W-:-:S04]  /*1120*/  IMAD.WIDE.U32 R74, R72, UR18, R70 ;  /* 0x00000012484a7c25 */ /* 0x002fc8000f8e0046 */
[----:B------:R-:W-:Y:S01]  /*1130*/  FMUL.FTZ R77, R40, R77 ;  /* 0x0000004d284d7220 */ /* 0x000fe20000410000 */
[----:B------:R-:W-:Y:S01]  /*1140*/  FMUL.FTZ R76, R41, R76 ;  /* 0x0000004c294c7220 */ /* 0x000fe20000410000 */
[----:B------:R-:W-:Y:S01]  /*1150*/  FMUL.FTZ R79, R42, R79 ;  /* 0x0000004f2a4f7220 */ /* 0x000fe20000410000 */
[----:B------:R-:W-:Y:S02]  /*1160*/  IMAD R75, R73, UR18, R75 ;  /* 0x00000012494b7c24 */ /* 0x000fe4000f8e024b */
[----:B------:R-:W-:Y:S01]  /*1170*/  FMUL.FTZ R78, R43, R78 ;  /* 0x0000004e2b4e7220 */ /* 0x000fe20000410000 */
[----:B------:R-:W-:-:S04]  /*1180*/  IMAD.WIDE.U32 R72, R0, UR6, R74 ;  /* 0x0000000600487c25 */ /* 0x000fc8000f8e004a */
[----:B------:R-:W-:Y:S01]  /*1190*/  IMAD R65, R0, UR7, R73 ;  /* 0x0000000700417c24 */ /* 0x000fe2000f8e0249 */
[----:B------:R-:W-:-:S04]  /*11a0*/  LEA R74, P0, R72, R80, 0x2 ;  /* 0x00000050484a7211 */ /* 0x000fc800078010ff */
        /* <DEDUP_REMOVED lines=15> */
[----:B------:R-:W-:Y:S01]  /*12a0*/  STS.128 [R60], R36 ;  /* 0x000000243c007388 */ /* 0x000fe20000000c00 */
[----:B------:R-:W-:-:S03]  /*12b0*/  NOP ;  /* 0x0000000000007918 */ /* 0x000fc60000000000 */
[----:B------:R-:W2:Y:S01]  /*12c0*/  LDS.128 R40, [R60] ;  /* 0x000000003c287984 */ /* 0x000ea20000000c00 */
[----:B0-----:R-:W-:-:S04]  /*12d0*/  IMAD.WIDE.U32 R44, R46, UR18, R70 ;  /* 0x000000122e2c7c25 */ /* 0x001fc8000f8e0046 */
[----:B------:R-:W-:Y:S02]  /*12e0*/  IMAD R45, R47, UR18, R45 ;  /* 0x000000122f2d7c24 */ /* 0x000fe4000f8e022d */
[----:B-1----:R-:W-:-:S04]  /*12f0*/  IMAD.WIDE.U32 R44, R0, R48, R44 ;  /* 0x00000030002c7225 */ /* 0x002fc800078e002c */
[----:B------:R-:W-:Y:S01]  /*1300*/  IMAD R45, R0, R49, R45 ;  /* 0x00000031002d7224 */ /* 0x000fe200078e022d */
[----:B------:R-:W-:-:S04]  /*1310*/  LEA R46, P0, R44, UR8, 0x2 ;  /* 0x000000082c2e7c11 */ /* 0x000fc8000f8010ff */
[----:B------:R-:W-:-:S03]  /*1320*/  LEA.HI.X R47, R44, UR9, R45, 0x2, P0 ;  /* 0x000000092c2f7c11 */ /* 0x000fc600080f142d */
[----:B------:R-:W-:-:S05]  /*1330*/  IMAD.WIDE.U32 R44, R26, 0x10, R46 ;  /* 0x000000101a2c7825 */ /* 0x000fca00078e002e */
[----:B--2---:R1:W-:Y:S02]  /*1340*/  STG.E.128 desc[UR16][R44.64], R40 ;  /* 0x000000282c007986 */ /* 0x0043e4000c101d10 */
.L_x_10323:
        /* <DEDUP_REMOVED lines=17> */
[----:B------:R-:W1:Y:S01]  /*1460*/  LDC.64 R72, c[0x0][0x3c0] ;  /* 0x0000f000ff487b82 */ /* 0x000e620000000a00 */
[----:B------:R-:W-:Y:S01]  /*1470*/  MOV R42, R4 ;  /* 0x00000004002a7202 */ /* 0x000fe20000000f00 */
[----:B------:R-:W-:Y:S01]  /*1480*/  HFMA2 R32, -RZ, RZ, 0, 0 ;  /* 0x00000000ff207431 */ /* 0x000fe200000001ff */
[----:B------:R-:W-:Y:S01]  /*1490*/  MOV R43, R19 ;  /* 0x00000013002b7202 */ /* 0x000fe20000000f00 */
[----:B------:R-:W-:Y:S01]  /*14a0*/  FMUL.FTZ R103, R28, R65 ;  /* 0x000000411c677220 */ /* 0x000fe20000410000 */
[----:B------:R-:W-:Y:S01]  /*14b0*/  MOV R40, R12 ;  /* 0x0000000c00287202 */ /* 0x000fe20000000f00 */
[----:B------:R-:W-:Y:S01]  /*14c0*/  FMUL.FTZ R104, R29, R90 ;  /* 0x0000005a1d687220 */ /* 0x000fe20000410000 */
[----:B------:R-:W-:Y:S01]  /*14d0*/  MOV R41, R15 ;  /* 0x0000000f00297202 */ /* 0x000fe20000000f00 */
[----:B------:R-:W2:Y:S01]  /*14e0*/  LDC.64 R74, c[0x0][0x440] ;  /* 0x00011000ff4a7b82 */ /* 0x000ea20000000a00 */
[----:B------:R-:W-:Y:S01]  /*14f0*/  ISETP.NE.AND P0, PT, R24, 0x1, PT ;  /* 0x000000011800780c */ /* 0x000fe20003f05270 */
[----:B------:R-:W-:Y:S01]  /*1500*/  FMUL.FTZ R105, R30, R91 ;  /* 0x0000005b1e697220 */ /* 0x000fe20000410000 */
[----:B------:R-:W-:Y:S01]  /*1510*/  SHF.L.U32 R107, R64, 0x8, RZ ;  /* 0x00000008406b7819 */ /* 0x000fe200000006ff */
[----:B------:R-:W-:Y:S01]  /*1520*/  FMUL.FTZ R106, R31, R92 ;  /* 0x0000005c1f6a7220 */ /* 0x000fe20000410000 */
[----:B------:R-:W-:Y:S01]  /*1530*/  SHF.L.U32 R108, R24, 0x8, RZ ;  /* 0x00000008186c7819 */ /* 0x000fe200000006ff */
[----:B------:R-:W-:Y:S01]  /*1540*/  IMAD.WIDE.U32 R86, R26, 0x10, R42 ;  /* 0x000000101a567825 */ /* 0x000fe200078e002a */
[C---:B------:R-:W-:Y:S01]  /*1550*/  IADD3 R94, P2, PT, R70.reuse, R56, RZ ;  /* 0x00000038465e7210 */ /* 0x040fe20007f5e0ff */
[----:B------:R-:W3:Y:S01]  /*1560*/  LDC.64 R76, c[0x0][0x3a8] ;  /* 0x0000ea00ff4c7b82 */ /* 0x000ee20000000a00 */
[----:B------:R-:W-:Y:S01]  /*1570*/  IADD3 R84, P3, PT, R70, R58, RZ ;  /* 0x0000003a46547210 */ /* 0x000fe20007f7e0ff */
[C---:B------:R-:W-:Y:S01]  /*1580*/  IMAD.WIDE.U32 R88, R26.reuse, 0x10, R40 ;  /* 0x000000101a587825 */ /* 0x040fe200078e0028 */
[----:B------:R-:W-:Y:S01]  /*1590*/  ISETP.NE.AND P1, PT, R26, RZ, PT ;  /* 0x000000ff1a00720c */ /* 0x000fe20003f25270 */
[----:B------:R-:W4:Y:S01]  /*15a0*/  LDCU UR12, c[0x0][0x394] ;  /* 0x00007280ff0c77ac */ /* 0x000f220008000800 */
[----:B------:R-:W-:-:S02]  /*15b0*/  IADD3 R101, PT, PT, R24, -0x2, RZ ;  /* 0xfffffffe18657810 */ /* 0x000fc40007ffe0ff */
[----:B------:R-:W-:Y:S01]  /*15c0*/  IADD3 R102, PT, PT, R70, R26, RZ ;  /* 0x0000001a46667210 */ /* 0x000fe20007ffe0ff */
[----:B------:R-:W0:Y:S01]  /*15d0*/  LDC.64 R78, c[0x0][0x3e0] ;  /* 0x0000f800ff4e7b82 */ /* 0x000e220000000a00 */
[----:B------:R-:W-:Y:S01]  /*15e0*/  ISETP.EQ.AND P0, PT, R26, RZ, P0 ;  /* 0x000000ff1a00720c */ /* 0x000fe20000702270 */
[----:B------:R-:W0:Y:S01]  /*15f0*/  LDCU UR13, c[0x0][0x38c] ;  /* 0x00007180ff0d77ac */ /* 0x000e220008000800 */
[----:B------:R-:W-:Y:S02]  /*1600*/  LOP3.LUT R107, R107, 0x100, RZ, 0xc0, !PT ;  /* 0x000001006b6b7812 */ /* 0x000fe400078ec0ff */
        /* <DEDUP_REMOVED lines=8> */
[----:B----4-:R-:W-:-:S05]  /*1690*/  UMOV UR4, URZ ;  /* 0x000000ff00047c82 */ /* 0x010fca0008000000 */
.L_x_10338:
[----:B-1----:R-:W-:-:S04]  /*16a0*/  IMAD.WIDE.U32 R40, R72, UR4, RZ ;  /* 0x0000000448287c25 */ /* 0x002fc8000f8e00ff */
[----:B------:R-:W-:Y:S01]  /*16b0*/  IMAD R41, R73, UR4, R41 ;  /* 0x0000000449297c24 */ /* 0x000fe2000f8e0229 */
[----:B0-----:R-:W-:-:S04]  /*16c0*/  LEA R52, P2, R40, R86, 0x2 ;  /* 0x0000005628347211 */ /* 0x001fc800078410ff */
[----:B------:R-:W-:-:S06]  /*16d0*/  LEA.HI.X R53, R40, R87, R41, 0x2, P2 ;  /* 0x0000005728357211 */ /* 0x000fcc00010f1429 */
[----:B----4-:R-:W4:Y:S01]  /*16e0*/  LDG.E.128 R52, desc[UR16][R52.64] ;  /* 0x0000001034347981 */ /* 0x010f22000c1e1d00 */
[----:B------:R-:W-:Y:S01]  /*16f0*/  MOV R42, R66 ;  /* 0x00000042002a7202 */ /* 0x000fe20000000f00 */
[----:B------:R-:W-:Y:S01]  /*1700*/  IMAD.WIDE.U32 R40, R78, UR4, RZ ;  /* 0x000000044e287c25 */ /* 0x000fe2000f8e00ff */
[----:B------:R-:W-:-:S03]  /*1710*/  MOV R43, R9 ;  /* 0x00000009002b7202 */ /* 0x000fc60000000f00 */
[----:B------:R-:W-:Y:S01]  /*1720*/  IMAD R41, R79, UR4, R41 ;  /* 0x000000044f297c24 */ /* 0x000fe2000f8e0229 */
[----:B------:R-:W-:Y:S01]  /*1730*/  LEA R44, P3, R40, R88, 0x2 ;  /* 0x00000058282c7211 */ /* 0x000fe200078610ff */
[----:B---3--:R-:W-:-:S03]  /*1740*/  IMAD.WIDE.U32 R42, R76, UR4, R42 ;  /* 0x000000044c2a7c25 */ /* 0x008fc6000f8e002a */
[----:B------:R-:W-:Y:S01]  /*1750*/  LEA.HI.X R45, R40, R89, R41, 0x2, P3 ;  /* 0x00000059282d7211 */ /* 0x000fe200018f1429 */
[----:B------:R-:W-:Y:S01]  /*1760*/  IMAD R43, R77, UR4, R43 ;  /* 0x000000044d2b7c24 */ /* 0x000fe2000f8e022b */
[----:B--2---:R-:W-:-:S04]  /*1770*/  LEA R96, P2, R42, R74, 0x2 ;  /* 0x0000004a2a607211 */ /* 0x004fc800078410ff */
[----:B------:R-:W-:-:S05]  /*1780*/  LEA.HI.X R97, R42, R75, R43, 0x2, P2 ;  /* 0x0000004b2a617211 */ /* 0x000fca00010f142b */
[----:B------:R0:W2:Y:S04]  /*1790*/  LDG.E R109, desc[UR16][R96.64] ;  /* 0x00000010606d7981 */ /* 0x0000a8000c1e1900 */
[----:B----4-:R1:W-:Y:S01]  /*17a0*/  STS.128 [R60], R52 ;  /* 0x000000343c007388 */ /* 0x0103e20000000c00 */
        /* <DEDUP_REMOVED lines=15> */
[----:B------:R-:W4:Y:S01]  /*18a0*/  MUFU.EX2 R113, R113 ;  /* 0x0000007100717308 */ /* 0x000f220000000800 */
[----:B0-----:R-:W-:-:S07]  /*18b0*/  FMUL.FTZ R118, R103, R40 ;  /* 0x0000002867767220 */ /* 0x001fce0000410000 */
[----:B------:R-:W0:Y:S01]  /*18c0*/  MUFU.EX2 R111, R111 ;  /* 0x0000006f006f7308 */ /* 0x000e220000000800 */
[----:B---3--:R-:W-:Y:S01]  /*18d0*/  STS.128 [R60+0x200], R44 ;  /* 0x0002002c3c007388 */ /* 0x008fe20000000c00 */
[----:B------:R-:W-:-:S03]  /*18e0*/  NOP ;  /* 0x0000000000007918 */ /* 0x000fc60000000000 */
[----:B------:R-:W3:Y:S04]  /*18f0*/  LDS.128 R48, [R60+0x200] ;  /* 0x000200003c307984 */ /* 0x000ee80000000c00 */
[----:B-1----:R1:W-:Y:S01]  /*1900*/  STS [R52+0xa38], R117 ;  /* 0x000a387534007388 */ /* 0x0023e20000000800 */
[----:B---3--:R-:W-:Y:S01]  /*1910*/  FMUL.FTZ R115, R93, R48 ;  /* 0x000000305d737220 */ /* 0x008fe20000410000 */
        /* <DEDUP_REMOVED lines=15> */
.L_x_10326:
[----:B------:R0:W1:Y:S02]  /*1a10*/  LDS R112, [R21+0x123c] ;  /* 0x00123c0015707984 */ /* 0x0000640000000800 */
.L_x_10327:
[----:B------:R-:W-:Y:S05]  /*1a20*/  BSYNC.RECONVERGENT B0 ;  /* 0x0000000000007941 */ /* 0x000fea0003800200 */
.L_x_10325:
        /* <DEDUP_REMOVED lines=25> */
[----:B------:R-:W-:Y:S01]  /*1bc0*/  HFMA2 R96, -RZ, RZ, 1.875, 0 ;  /* 0x3f800000ff607431 */ /* 0x000fe200000001ff */
[----:B------:R-:W5:Y:S01]  /*1bd0*/  SHFL.UP PT, R45, R47, 0x1, RZ ;  /* 0x042000002f2d7989 */ /* 0x000f6200000e00ff */
[----:B------:R-:W-:Y:S01]  /*1be0*/  MOV R97, RZ ;  /* 0x000000ff00617202 */ /* 0x000fe20000000f00 */
[----:B------:R-:W-:Y:S01]  /*1bf0*/  BSSY.RECONVERGENT B0, `(.L_x_10328) ;  /* 0x0000081000007945 */ /* 0x000fe20003800200 */
[----:B-1----:R-:W-:Y:S01]  /*1c00*/  ULEA UR5, UR6, UR5, 0x18 ;  /* 0x0000000506057291 */ /* 0x002fe2000f8ec0ff */
[----:B--2---:R-:W-:-:S03]  /*1c10*/  @P1 FMUL.FTZ R46, R46, R121 ;  /* 0x000000792e2e1220 */ /* 0x004fc60000410000 */
[----:B------:R-:W-:Y:S01]  /*1c20*/  ULEA UR6, UR4, UR5, 0x3 ;  /* 0x0000000504067291 */ /* 0x000fe2000f8e18ff */
[----:B---3--:R-:W-:Y:S01]  /*1c30*/  @P1 FFMA.FTZ R124, R121, R52, R124 ;  /* 0x00000034797c1223 */ /* 0x008fe2000001007c */
[----:B------:R-:W-:Y:S02]  /*1c40*/  @P1 MOV R121, R46 ;  /* 0x0000002e00791202 */ /* 0x000fe40000000f00 */
[----:B------:R-:W-:Y:S01]  /*1c50*/  ISETP.GE.AND P1, PT, R61, 0x1, PT ;  /* 0x000000013d00780c */ /* 0x000fe20003f26270 */
[----:B-----5:R-:W-:Y:S01]  /*1c60*/  FFMA.FTZ R44, R122, R45, R47 ;  /* 0x0000002d7a2c7223 */ /* 0x020fe2000001002f */
[----:B------:R-:W1:Y:S04]  /*1c70*/  SHFL.DOWN PT, R51, R124, 0x2, 0x1f ;  /* 0x08401f007c337f89 */ /* 0x000e6800000e0000 */
[----:B------:R-:W2:Y:S01]  /*1c80*/  SHFL.DOWN PT, R46, R121, 0x2, 0x1f ;  /* 0x08401f00792e7f89 */ /* 0x000ea200000e0000 */
[----:B------:R-:W-:-:S03]  /*1c90*/  FSEL R47, R47, R44, !P1 ;  /* 0x0000002c2f2f7208 */ /* 0x000fc60004800000 */
[----:B------:R-:W3:Y:S04]  /*1ca0*/  SHFL.UP PT, R45, R122, 0x1, RZ ;  /* 0x042000007a2d7989 */ /* 0x000ee800000e00ff */
[----:B------:R-:W5:Y:S01]  /*1cb0*/  SHFL.UP PT, R44, R47, 0x2, RZ ;  /* 0x044000002f2c7989 */ /* 0x000f6200000e00ff */
[C---:B-1----:R-:W-:Y:S01]  /*1cc0*/  @!P2 FFMA.FTZ R124, R121.reuse, R51, R124 ;  /* 0x00000033797ca223 */ /* 0x042fe2000001007c */
[----:B--2---:R-:W-:Y:S01]  /*1cd0*/  @!P2 FMUL.FTZ R46, R121, R46 ;  /* 0x0000002e792ea220 */ /* 0x004fe20000410000 */
[----:B---3--:R-:W-:-:S04]  /*1ce0*/  @P1 FMUL.FTZ R122, R122, R45 ;  /* 0x0000002d7a7a1220 */ /* 0x008fc80000410000 */
[----:B------:R-:W-:Y:S02]  /*1cf0*/  @!P2 MOV R121, R46 ;  /* 0x0000002e0079a202 */ /* 0x000fe40000000f00 */
[----:B------:R-:W-:Y:S01]  /*1d00*/  ISETP.GE.AND P1, PT, R61, 0x2, PT ;  /* 0x000000023d00780c */ /* 0x000fe20003f26270 */
[----:B-----5:R-:W-:Y:S01]  /*1d10*/  FFMA.FTZ R44, R122, R44, R47 ;  /* 0x0000002c7a2c7223 */ /* 0x020fe2000001002f */
[----:B------:R-:W1:Y:S01]  /*1d20*/  SHFL.UP PT, R45, R122, 0x2, RZ ;  /* 0x044000007a2d7989 */ /* 0x000e6200000e00ff */
[----:B------:R-:W-:-:S03]  /*1d30*/  ISETP.GT.U32.AND P2, PT, R18, 0x1b, PT ;  /* 0x0000001b1200780c */ /* 0x000fc60003f44070 */
[----:B------:R-:W2:Y:S01]  /*1d40*/  SHFL.DOWN PT, R46, R121, 0x4, 0x1f ;  /* 0x08801f00792e7f89 */ /* 0x000ea200000e0000 */
[----:B------:R-:W-:-:S03]  /*1d50*/  FSEL R51, R47, R44, !P1 ;  /* 0x0000002c2f337208 */ /* 0x000fc60004800000 */
[----:B------:R-:W3:Y:S04]  /*1d60*/  SHFL.DOWN PT, R47, R124, 0x4, 0x1f ;  /* 0x08801f007c2f7f89 */ /* 0x000ee800000e0000 */
[----:B------:R-:W5:Y:S01]  /*1d70*/  SHFL.UP PT, R44, R51, 0x4, RZ ;  /* 0x04800000332c7989 */ /* 0x000f6200000e00ff */
[----:B-1----:R-:W-:Y:S01]  /*1d80*/  @P1 FMUL.FTZ R122, R122, R45 ;  /* 0x0000002d7a7a1220 */ /* 0x002fe20000410000 */
[----:B------:R-:W-:Y:S01]  /*1d90*/  ISETP.GE.AND P1, PT, R24, UR12, PT ;  /* 0x0000000c18007c0c */ /* 0x000fe2000bf26270 */
[----:B--2---:R-:W-:-:S03]  /*1da0*/  @!P2 FMUL.FTZ R46, R121, R46 ;  /* 0x0000002e792ea220 */ /* 0x004fc60000410000 */
[----:B------:R-:W1:Y:S01]  /*1db0*/  SHFL.UP PT, R45, R122, 0x4, RZ ;  /* 0x048000007a2d7989 */ /* 0x000e6200000e00ff */
[----:B------:R-:W-:Y:S01]  /*1dc0*/  ISETP.NE.OR P1, PT, R26, RZ, P1 ;  /* 0x000000ff1a00720c */ /* 0x000fe20000f25670 */
[----:B---3--:R-:W-:Y:S01]  /*1dd0*/  @!P2 FFMA.FTZ R124, R121, R47, R124 ;  /* 0x0000002f797ca223 */ /* 0x008fe2000001007c */
[----:B------:R-:W-:Y:S02]  /*1de0*/  @!P2 MOV R121, R46 ;  /* 0x0000002e0079a202 */ /* 0x000fe40000000f00 */
[----:B------:R-:W-:Y:S01]  /*1df0*/  ISETP.GE.AND P2, PT, R61, 0x4, PT ;  /* 0x000000043d00780c */ /* 0x000fe20003f46270 */
[----:B-----5:R-:W-:Y:S01]  /*1e00*/  FFMA.FTZ R44, R122, R44, R51 ;  /* 0x0000002c7a2c7223 */ /* 0x020fe20000010033 */
[----:B------:R-:W2:Y:S04]  /*1e10*/  SHFL.DOWN PT, R47, R124, 0x8, 0x1f ;  /* 0x09001f007c2f7f89 */ /* 0x000ea800000e0000 */
[----:B------:R-:W3:Y:S01]  /*1e20*/  SHFL.DOWN PT, R46, R121, 0x8, 0x1f ;  /* 0x09001f00792e7f89 */ /* 0x000ee200000e0000 */
[----:B------:R-:W-:-:S03]  /*1e30*/  FSEL R51, R51, R44, !P2 ;  /* 0x0000002c33337208 */ /* 0x000fc60005000000 */
[----:B------:R-:W-:Y:S01]  /*1e40*/  @!P1 LDS.64 R96, [UR6+0x12b8] ;  /* 0x0012b806ff609984 */ /* 0x000fe20008000a00 */
[----:B------:R-:W-:-:S03]  /*1e50*/  ISETP.GE.AND P1, PT, R61, 0x8, PT ;  /* 0x000000083d00780c */ /* 0x000fc60003f26270 */
[----:B------:R-:W5:Y:S01]  /*1e60*/  SHFL.UP PT, R44, R51, 0x8, RZ ;  /* 0x05000000332c7989 */ /* 0x000f6200000e00ff */
[----:B-1----:R-:W-:Y:S01]  /*1e70*/  @P2 FMUL.FTZ R122, R122, R45 ;  /* 0x0000002d7a7a2220 */ /* 0x002fe20000410000 */
[----:B------:R-:W-:-:S04]  /*1e80*/  ISETP.GT.U32.AND P2, PT, R18, 0xf, PT ;  /* 0x0000000f1200780c */ /* 0x000fc80003f44070 */
[----:B------:R-:W1:Y:S01]  /*1e90*/  SHFL.UP PT, R45, R122, 0x8, RZ ;  /* 0x050000007a2d7989 */ /* 0x000e6200000e00ff */
[C---:B--2---:R-:W-:Y:S01]  /*1ea0*/  @!P3 FFMA.FTZ R124, R121.reuse, R47, R124 ;  /* 0x0000002f797cb223 */ /* 0x044fe2000001007c */
[----:B---3--:R-:W-:-:S04]  /*1eb0*/  @!P3 FMUL.FTZ R46, R121, R46 ;  /* 0x0000002e792eb220 */ /* 0x008fc80000410000 */
[----:B------:R-:W2:Y:S01]  /*1ec0*/  SHFL.DOWN PT, R52, R124, 0x10, 0x1f ;  /* 0x0a001f007c347f89 */ /* 0x000ea200000e0000 */
        /* <DEDUP_REMOVED lines=8> */
[----:B--2---:R-:W-:-:S03]  /*1f50*/  @!P2 FFMA.FTZ R124, R121, R52, R124 ;  /* 0x00000034797ca223 */ /* 0x004fc6000001007c */
[----:B------:R-:W-:Y:S04]  /*1f60*/  SHFL.IDX PT, R52, R97, RZ, 0x1f ;  /* 0x00001fff61347589 */ /* 0x000fe800000e0000 */
[----:B------:R-:W-:Y:S01]  /*1f70*/  SHFL.IDX PT, R120, R124, RZ, 0x1f ;  /* 0x00001fff7c787589 */ /* 0x000fe200000e0000 */
[----:B---3--:R-:W-:-:S05]  /*1f80*/  @!P2 FMUL.FTZ R45, R121, R46 ;  /* 0x0000002e792da220 */ /* 0x008fca0000410000 */
[----:B------:R-:W-:Y:S02]  /*1f90*/  @!P2 MOV R121, R45 ;  /* 0x0000002d0079a202 */ /* 0x000fe40000000f00 */
[----:B------:R-:W-:Y:S01]  /*1fa0*/  SHFL.DOWN PT, R45, R124, 0x1, 0x1f ;  /* 0x08201f007c2d7f89 */ /* 0x000fe200000e0000 */
[----:B-1----:R-:W-:Y:S01]  /*1fb0*/  FFMA.FTZ R46, R122, R44, R51 ;  /* 0x0000002c7a2e7223 */ /* 0x002fe20000010033 */
[----:B------:R-:W-:Y:S02]  /*1fc0*/  ISETP.NE.AND P2, PT, R26, 0x1f, PT ;  /* 0x0000001f1a00780c */ /* 0x000fe40003f45270 */
[----:B------:R-:W1:Y:S01]  /*1fd0*/  SHFL.DOWN PT, R44, R121, 0x1, 0x1f ;  /* 0x08201f00792c7f89 */ /* 0x000e6200000e0000 */
[----:B-----5:R-:W-:Y:S01]  /*1fe0*/  @P1 FMUL.FTZ R122, R122, R47 ;  /* 0x0000002f7a7a1220 */ /* 0x020fe20000410000 */
[----:B------:R-:W-:Y:S01]  /*1ff0*/  FSEL R53, R51, R46, !P1 ;  /* 0x0000002e33357208 */ /* 0x000fe20004800000 */
[----:B------:R-:W-:Y:S01]  /*2000*/  IMAD.WIDE.U32 R46, R80, UR4, R94 ;  /* 0x00000004502e7c25 */ /* 0x000fe2000f8e005e */
[----:B------:R-:W2:Y:S01]  /*2010*/  SHFL.IDX PT, R51, R121, RZ, 0x1f ;  /* 0x00001fff79337589 */ /* 0x000ea200000e0000 */
[----:B------:R-:W-:-:S02]  /*2020*/  ISETP.NE.AND P1, PT, R26, RZ, PT ;  /* 0x000000ff1a00720c */ /* 0x000fc40003f25270 */
[----:B------:R-:W-:Y:S01]  /*2030*/  IMAD R47, R81, UR4, R47 ;  /* 0x00000004512f7c24 */ /* 0x000fe2000f8e022f */
[----:B------:R-:W-:Y:S04]  /*2040*/  SHFL.UP PT, R122, R122, 0x1, RZ ;  /* 0x042000007a7a7989 */ /* 0x000fe800000e00ff */
[----:B------:R-:W-:Y:S01]  /*2050*/  SHFL.UP PT, R53, R53, 0x1, RZ ;  /* 0x0420000035357989 */ /* 0x000fe200000e00ff */
[----:B-1----:R-:W-:Y:S01]  /*2060*/  @P2 FFMA.FTZ R52, R44, R52, R45 ;  /* 0x000000342c342223 */ /* 0x002fe2000001002d */
[----:B------:R-:W-:Y:S01]  /*2070*/  IMAD.WIDE.U32 R44, R82, UR4, R84 ;  /* 0x00000004522c7c25 */ /* 0x000fe2000f8e0054 */
[----:B------:R-:W-:-:S03]  /*2080*/  LEA R54, P2, R46, UR8, 0x2 ;  /* 0x000000082e367c11 */ /* 0x000fc6000f8410ff */
[----:B------:R-:W-:Y:S01]  /*2090*/  FFMA.FTZ R112, R52, R112, R55 ;  /* 0x0000007034707223 */ /* 0x000fe20000010037 */
[----:B--2---:R-:W-:Y:S01]  /*20a0*/  FFMA.FTZ R97, R51, R97, R120 ;  /* 0x0000006133617223 */ /* 0x004fe20000010078 */
[----:B------:R-:W-:Y:S02]  /*20b0*/  IMAD R45, R83, UR4, R45 ;  /* 0x00000004532d7c24 */ /* 0x000fe4000f8e022d */
[----:B------:R-:W-:Y:S01]  /*20c0*/  FMUL.FTZ R96, R51, R96 ;  /* 0x0000006033607220 */ /* 0x000fe20000410000 */
[----:B------:R-:W-:Y:S01]  /*20d0*/  FFMA.FTZ R114, R111, R112, R114 ;  /* 0x000000706f727223 */ /* 0x000fe20000010072 */
[----:B------:R-:W-:Y:S02]  /*20e0*/  LEA R52, P3, R44, UR10, 0x2 ;  /* 0x0000000a2c347c11 */ /* 0x000fe4000f8610ff */
[----:B------:R-:W-:Y:S01]  /*20f0*/  LEA.HI.X R55, R46, UR9, R47, 0x2, P2 ;  /* 0x000000092e377c11 */ /* 0x000fe200090f142f */
[----:B------:R-:W-:Y:S01]  /*2100*/  FFMA.FTZ R116, R113, R114, R116 ;  /* 0x0000007271747223 */ /* 0x000fe20000010074 */
[----:B------:R-:W-:-:S03]  /*2110*/  ISETP.NE.AND P2, PT, R26, RZ, PT ;  /* 0x000000ff1a00720c */ /* 0x000fc60003f45270 */
[-C--:B------:R-:W-:Y:S01]  /*2120*/  FFMA.FTZ R120, R110, R116.reuse, R115 ;  /* 0x000000746e787223 */ /* 0x080fe20000010073 */
[----:B------:R-:W-:-:S03]  /*2130*/  FMUL.FTZ R124, R90, R116 ;  /* 0x000000745a7c7220 */ /* 0x000fc60000410000 */
[----:B------:R-:W-:-:S06]  /*2140*/  FMUL.FTZ R121, R65, R120 ;  /* 0x0000007841797220 */ /* 0x000fcc0000410000 */
[----:B------:R-:W-:Y:S04]  /*2150*/  @!P2 STS.64 [UR6+0x12b8], R96 ;  /* 0x0012b860ff00a988 */ /* 0x000fe80008000a06 */
[----:B----4-:R-:W1:Y:S02]  /*2160*/  SHFL.IDX PT, R119, R119, RZ, 0x1f ;  /* 0x00001fff77777589 */ /* 0x010e6400000e0000 */
[----:B-1----:R-:W-:Y:S01]  /*2170*/  @P1 FFMA.FTZ R119, R122, R119, R53 ;  /* 0x000000777a771223 */ /* 0x002fe20000010035 */
[----:B------:R-:W-:Y:S01]  /*2180*/  LEA.HI.X R53, R44, UR11, R45, 0x2, P3 ;  /* 0x0000000b2c357c11 */ /* 0x000fe200098f142d */
[----:B------:R-:W-:Y:S02]  /*2190*/  FMUL.FTZ R45, R91, R114 ;  /* 0x000000725b2d7220 */ /* 0x000fe40000410000 */
[----:B------:R-:W-:Y:S01]  /*21a0*/  FFMA.FTZ R122, R117, R119, R118 ;  /* 0x00000077757a7223 */ /* 0x000fe20000010076 */
[----:B------:R-:W-:Y:S01]  /*21b0*/  IADD3 R119, PT, PT, -R102, UR7, RZ ;  /* 0x0000000766777c10 */ /* 0x000fe2000fffe1ff */
[----:B------:R-:W-:-:S02]  /*21c0*/  FMUL.FTZ R46, R30, R45 ;  /* 0x0000002d1e2e7220 */ /* 0x000fc40000410000 */
[----:B------:R-:W-:Y:S01]  /*21d0*/  FFMA.FTZ R51, R110, R122, R49 ;  /* 0x0000007a6e337223 */ /* 0x000fe20000010031 */
[----:B------:R-:W-:Y:S01]  /*21e0*/  FADD.FTZ R110, -R118, R122 ;  /* 0x0000007a766e7221 */ /* 0x000fe20000010100 */
[----:B------:R-:W-:Y:S01]  /*21f0*/  FMUL.FTZ R118, R92, R112 ;  /* 0x000000705c767220 */ /* 0x000fe20000410000 */
[----:B------:R-:W-:Y:S01]  /*2200*/  ISETP.GE.AND P3, PT, R119, 0x1, PT ;  /* 0x000000017700780c */ /* 0x000fe20003f66270 */
[----:B------:R-:W-:Y:S01]  /*2210*/  FFMA.FTZ R117, R113, R51, R50 ;  /* 0x0000003371757223 */ /* 0x000fe20000010032 */
[----:B------:R-:W-:Y:S01]  /*2220*/  FADD.FTZ R113, -R49, R51 ;  /* 0x0000003331717221 */ /* 0x000fe20000010100 */
[----:B------:R-:W-:Y:S01]  /*2230*/  FFMA.FTZ R44, R110, R121, RZ ;  /* 0x000000796e2c7223 */ /* 0x000fe200000100ff */
[----:B------:R-:W-:Y:S01]  /*2240*/  FMUL.FTZ R47, R31, R118 ;  /* 0x000000761f2f7220 */ /* 0x000fe20000410000 */
[----:B------:R-:W-:Y:S01]  /*2250*/  FADD.FTZ R115, -R50, R117 ;  /* 0x0000007532737221 */ /* 0x000fe20000010100 */
[----:B------:R-:W-:Y:S01]  /*2260*/  FFMA.FTZ R123, R111, R117, R48 ;  /* 0x000000756f7b7223 */ /* 0x000fe20000010030 */
[-C--:B------:R-:W-:Y:S01]  /*2270*/  FFMA.FTZ R44, R113, R124.reuse, R44 ;  /* 0x0000007c712c7223 */ /* 0x080fe2000001002c */
[----:B------:R-:W-:Y:S01]  /*2280*/  FMUL.FTZ R49, R98, R51 ;  /* 0x0000003362317220 */ /* 0x000fe20000410000 */
[----:B------:R-:W-:Y:S01]  /*2290*/  ISETP.GE.AND P4, PT, R119, 0x21, PT ;  /* 0x000000217700780c */ /* 0x000fe20003f86270 */
[----:B------:R-:W-:Y:S01]  /*22a0*/  FADD.FTZ R111, -R48, R123 ;  /* 0x0000007b306f7221 */ /* 0x000fe20000010100 */
[----:B------:R-:W-:Y:S01]  /*22b0*/  FFMA.FTZ R50, R115, R45, R44 ;  /* 0x0000002d73327223 */ /* 0x000fe2000001002c */
[----:B------:R-:W-:Y:S01]  /*22c0*/  FMUL.FTZ R45, R29, R124 ;  /* 0x0000007c1d2d7220 */ /* 0x000fe20000410000 */
[----:B------:R-:W-:Y:S01]  /*22d0*/  FMUL.FTZ R44, R28, R121 ;  /* 0x000000791c2c7220 */ /* 0x000fe20000410000 */
[----:B------:R-:W-:Y:S01]  /*22e0*/  FMUL.FTZ R48, R93, R122 ;  /* 0x0000007a5d307220 */ /* 0x000fe20000410000 */
[----:B------:R-:W-:Y:S01]  /*22f0*/  FFMA.FTZ R118, R111, R118, R50 ;  /* 0x000000766f767223 */ /* 0x000fe20000010032 */
[----:B------:R-:W-:Y:S01]  /*2300*/  FMUL.FTZ R50, R99, R117 ;  /* 0x0000007563327220 */ /* 0x000fe20000410000 */
[----:B------:R-:W-:Y:S01]  /*2310*/  FMUL.FTZ R51, R100, R123 ;  /* 0x0000007b64337220 */ /* 0x000fe20000410000 */
[----:B------:R1:W-:Y:S01]  /*2320*/  STS.128 [R16+0x400], R44 ;  /* 0x0004002c10007388 */ /* 0x0003e20000000c00 */
[----:B------:R-:W-:Y:S01]  /*2330*/  BAR.SYNC.DEFER_BLOCKING 0x0 ;  /* 0x0000000000007b1d */ /* 0x000fe20000010000 */
[----:B------:R-:W-:-:S02]  /*2340*/  ISETP.GE.AND P5, PT, R119, 0x41, PT ;  /* 0x000000417700780c */ /* 0x000fc40003fa6270 */
[----:B------:R-:W-:-:S03]  /*2350*/  ISETP.GE.AND P6, PT, R119, 0x61, PT ;  /* 0x000000617700780c */ /* 0x000fc60003fc6270 */
        /* <DEDUP_REMOVED lines=10> */
.L_x_10329:
[----:B------:R-:W-:Y:S05]  /*2400*/  BSYNC.RECONVERGENT B0 ;  /* 0x0000000000007941 */ /* 0x000fea0003800200 */
.L_x_10328:
[----:B-12---:R1:W2:Y:S01]  /*2410*/  LDS R45, [R22+0x280] ;  /* 0x00028000162d7984 */ /* 0x0062a20000000800 */
[----:B------:R-:W-:Y:S04]  /*2420*/  BSSY.RECONVERGENT B0, `(.L_x_10330) ;  /* 0x0000004000007945 */ /* 0x000fe80003800200 */
[----:B------:R-:W-:Y:S05]  /*2430*/  @!P4 BRA `(.L_x_10331) ;  /* 0x000000000008c947 */ /* 0x000fea0003800000 */
[----:B---3--:R3:W-:Y:S04]  /*2440*/  REDG.E.ADD.F32.FTZ.RN.STRONG.GPU desc[UR16][R54.64+0x80], R119 ;  /* 0x00008077360079a6 */ /* 0x0087e8000c12f310 */
[----:B--2---:R3:W-:Y:S02]  /*2450*/  REDG.E.ADD.F32.FTZ.RN.STRONG.GPU desc[UR16][R52.64+0x80], R45 ;  /* 0x0000802d340079a6 */ /* 0x0047e4000c12f310 */
.L_x_10331:
[----:B------:R-:W-:Y:S05]  /*2460*/  BSYNC.RECONVERGENT B0 ;  /* 0x0000000000007941 */ /* 0x000fea0003800200 */
.L_x_10330:
[----:B--23--:R2:W3:Y:S01]  /*2470*/  LDS R45, [R22+0x300] ;  /* 0x00030000162d7984 */ /* 0x00c4e20000000800 */
[----:B------:R-:W-:Y:S04]  /*2480*/  BSSY.RECONVERGENT B0, `(.L_x_10332) ;  /* 0x0000004000007945 */ /* 0x000fe80003800200 */
[----:B------:R-:W-:Y:S05]  /*2490*/  @!P5 BRA `(.L_x_10333) ;  /* 0x000000000008d947 */ /* 0x000fea0003800000 */
[----:B----4-:R4:W-:Y:S04]  /*24a0*/  REDG.E.ADD.F32.FTZ.RN.STRONG.GPU desc[UR16][R54.64+0x100], R121 ;  /* 0x00010079360079a6 */ /* 0x0109e8000c12f310 */
[----:B---3--:R4:W-:Y:S02]  /*24b0*/  REDG.E.ADD.F32.FTZ.RN.STRONG.GPU desc[UR16][R52.64+0x100], R45 ;  /* 0x0001002d340079a6 */ /* 0x0089e4000c12f310 */
.L_x_10333:
[----:B------:R-:W-:Y:S05]  /*24c0*/  BSYNC.RECONVERGENT B0 ;  /* 0x0000000000007941 */ /* 0x000fea0003800200 */
.L_x_10332:
[----:B---34-:R3:W4:Y:S01]  /*24d0*/  LDS R45, [R22+0x380] ;  /* 0x00038000162d7984 */ /* 0x0187220000000800 */
[----:B------:R-:W-:Y:S04]  /*24e0*/  BSSY.RECONVERGENT B0, `(.L_x_10334) ;  /* 0x0000004000007945 */ /* 0x000fe80003800200 */
[----:B------:R-:W-:Y:S05]  /*24f0*/  @!P6 BRA `(.L_x_10335) ;  /* 0x000000000008e947 */ /* 0x000fea0003800000 */
[----:B0-----:R0:W-:Y:S04]  /*2500*/  REDG.E.ADD.F32.FTZ.RN.STRONG.GPU desc[UR16][R54.64+0x180], R97 ;  /* 0x00018061360079a6 */ /* 0x0011e8000c12f310 */
[----:B----4-:R0:W-:Y:S02]  /*2510*/  REDG.E.ADD.F32.FTZ.RN.STRONG.GPU desc[UR16][R52.64+0x180], R45 ;  /* 0x0001802d340079a6 */ /* 0x0101e4000c12f310 */
.L_x_10335:
[----:B------:R-:W-:Y:S05]  /*2520*/  BSYNC.RECONVERGENT B0 ;  /* 0x0000000000007941 */ /* 0x000fea0003800200 */
.L_x_10334:
[----:B0---4-:R-:W0:Y:S01]  /*2530*/  SHFL.DOWN P3, R45, R118, 0x1, 0x1f ;  /* 0x08201f00762d7f89 */ /* 0x011e220000060000 */
[----:B------:R-:W-:Y:S01]  /*2540*/  ISETP.NE.AND P4, PT, R61, RZ, PT ;  /* 0x000000ff3d00720c */ /* 0x000fe20003f85270 */
[----:B------:R-:W-:Y:S01]  /*2550*/  FMUL.FTZ R44, R43, R112 ;  /* 0x000000702b2c7220 */ /* 0x000fe20000410000 */
[----:B------:R-:W-:Y:S01]  /*2560*/  FMUL.FTZ R43, R42, R114 ;  /* 0x000000722a2b7220 */ /* 0x000fe20000410000 */
[----:B------:R-:W-:Y:S01]  /*2570*/  FMUL.FTZ R42, R41, R116 ;  /* 0x00000074292a7220 */ /* 0x000fe20000410000 */
[C---:B------:R-:W-:Y:S01]  /*2580*/  FMUL.FTZ R112, R109.reuse, R112 ;  /* 0x000000706d707220 */ /* 0x040fe20000410000 */
[C---:B------:R-:W-:Y:S01]  /*2590*/  FMUL.FTZ R114, R109.reuse, R114 ;  /* 0x000000726d727220 */ /* 0x040fe20000410000 */
[C---:B------:R-:W-:Y:S01]  /*25a0*/  FMUL.FTZ R116, R109.reuse, R116 ;  /* 0x000000746d747220 */ /* 0x040fe20000410000 */
        /* <DEDUP_REMOVED lines=36> */
.L_x_10337:
[----:B------:R-:W-:Y:S05]  /*27f0*/  BSYNC.RECONVERGENT B0 ;  /* 0x0000000000007941 */ /* 0x000fea0003800200 */
.L_x_10336:
[----:B------:R-:W-:-:S04]  /*2800*/  UIADD3 UR4, UPT, UPT, UR4, 0x1, URZ ;  /* 0x0000000104047890 */ /* 0x000fc8000fffe0ff */
[----:B------:R-:W-:-:S09]  /*2810*/  UISETP.GE.AND UP0, UPT, UR4, UR13, UPT ;  /* 0x0000000d0400728c */ /* 0x000fd2000bf06270 */
[----:B------:R-:W-:Y:S05]  /*2820*/  BRA.U !UP0, `(.L_x_10338) ;  /* 0xffffffed089c7547 */ /* 0x000fea000b83ffff */
.L_x_10324:
[----:B------:R-:W-:Y:S01]  /*2830*/  BAR.SYNC.DEFER_BLOCKING 0x0 ;  /* 0x0000000000007b1d */ /* 0x000fe20000010000 */
[----:B------:R-:W-:Y:S01]  /*2840*/  HFMA2 R43, -RZ, RZ, 0, 0 ;  /* 0x00000000ff2b7431 */ /* 0x000fe200000001ff */
[----:B------:R-:W-:Y:S02]  /*2850*/  MOV R42, R70 ;  /* 0x00000046002a7202 */ /* 0x000fe40000000f00 */
[----:B------:R-:W-:-:S04]  /*2860*/  IADD3 R4, P1, PT, R4, -0x200, RZ ;  /* 0xfffffe0004047810 */ /* 0x000fc80007f3e0ff */
[----:B0-----:R-:W0:Y:S01]  /*2870*/  LDC.64 R44, c[0x0][0x4f8] ;  /* 0x00013e00ff2c7b82 */ /* 0x001e220000000a00 */
[----:B------:R-:W5:Y:S01]  /*2880*/  LDCU.64 UR4, c[0x0][0x500] ;  /* 0x0000a000ff0477ac */ /* 0x000f620008000a00 */
        /* <DEDUP_REMOVED lines=11> */
[----:B------:R-:W2:Y:S01]  /*2940*/  LDS.128 R28, [R60] ;  /* 0x000000003c1c7984 */ /* 0x000ea20000000c00 */
[----:B0-----:R-:W-:Y:S01]  /*2950*/  IMAD.WIDE.U32 R40, R44, UR18, R42 ;  /* 0x000000122c287c25 */ /* 0x001fe2000f8e002a */
[----:B------:R-:W-:-:S03]  /*2960*/  IADD3.X R11, PT, PT, R11, -0x1, RZ, P5, !PT ;  /* 0xffffffff0b0b7810 */ /* 0x000fc60002ffe4ff */
[----:B------:R-:W-:Y:S02]  /*2970*/  IMAD R41, R45, UR18, R41 ;  /* 0x000000122d297c24 */ /* 0x000fe4000f8e0229 */
[----:B------:R-:W0:Y:S01]  /*2980*/  LDC.64 R44, c[0x0][0x518] ;  /* 0x00014600ff2c7b82 */ /* 0x000e220000000a00 */
[----:B-----5:R-:W-:-:S04]  /*2990*/  IMAD.WIDE.U32 R40, R0, UR4, R40 ;  /* 0x0000000400287c25 */ /* 0x020fc8000f8e0028 */
[----:B------:R-:W-:Y:S01]  /*29a0*/  IMAD R41, R0, UR5, R41 ;  /* 0x0000000500297c24 */ /* 0x000fe2000f8e0229 */
[C---:B-1----:R-:W-:Y:S01]  /*29b0*/  LEA R36, P0, R40.reuse, R46, 0x2 ;  /* 0x0000002e28247211 */ /* 0x042fe200078010ff */
[----:B------:R-:W1:Y:S03]  /*29c0*/  LDCU.64 UR4, c[0x0][0x520] ;  /* 0x0000a400ff0477ac */ /* 0x000e660008000a00 */
[----:B------:R-:W-:Y:S02]  /*29d0*/  LEA.HI.X R37, R40, R47, R41, 0x2, P0 ;  /* 0x0000002f28257211 */ /* 0x000fe400000f1429 */
[----:B------:R-:W5:Y:S01]  /*29e0*/  LDC.64 R46, c[0x0][0x560] ;  /* 0x00015800ff2e7b82 */ /* 0x000f620000000a00 */
[----:B------:R-:W-:-:S04]  /*29f0*/  IMAD.WIDE.U32 R40, R26, 0x10, R36 ;  /* 0x000000101a287825 */ /* 0x000fc800078e0024 */
[----:B0-----:R-:W-:-:S04]  /*2a00*/  IMAD.WIDE.U32 R42, R44, UR18, R42 ;  /* 0x000000122c2a7c25 */ /* 0x001fc8000f8e002a */
[----:B------:R-:W-:Y:S02]  /*2a10*/  IMAD R43, R45, UR18, R43 ;  /* 0x000000122d2b7c24 */ /* 0x000fe4000f8e022b */
[C---:B-1----:R-:W-:Y:S01]  /*2a20*/  IMAD.WIDE.U32 R42, R0.reuse, UR4, R42 ;  /* 0x00000004002a7c25 */ /* 0x042fe2000f8e002a */
[----:B--2---:R0:W-:Y:S01]  /*2a30*/  STG.E.128 desc[UR16][R40.64], R28 ;  /* 0x0000001c28007986 */ /* 0x0041e2000c101d10 */
[----:B------:R-:W-:Y:S02]  /*2a40*/  BAR.SYNC.DEFER_BLOCKING 0x0 ;  /* 0x0000000000007b1d */ /* 0x000fe40000010000 */
[----:B0-----:R-:W-:Y:S01]  /*2a50*/  IMAD R29, R0, UR5, R43 ;  /* 0x00000005001d7c24 */ /* 0x001fe2000f8e022b */
[----:B-----5:R-:W-:-:S04]  /*2a60*/  LEA R28, P0, R42, R46, 0x2 ;  /* 0x0000002e2a1c7211 */ /* 0x020fc800078010ff */
        /* <DEDUP_REMOVED lines=13> */
.L_x_10322:
        /* <DEDUP_REMOVED lines=34> */
.L_x_10341:
[----:B------:R-:W-:Y:S05]  /*2d60*/  BSYNC.RECONVERGENT B0 ;  /* 0x0000000000007941 */ /* 0x000fea0003800200 */
.L_x_10340:
        /* <DEDUP_REMOVED lines=26> */
.L_x_10343:
[----:B------:R-:W-:Y:S05]  /*2f10*/  BSYNC.RECONVERGENT B0 ;  /* 0x0000000000007941 */ /* 0x000fea0003800200 */
.L_x_10342:
        /* <DEDUP_REMOVED lines=8> */
.L_x_10344:
[C---:B------:R-:W-:Y:S02]  /*2fa0*/  LEA R0, R9.reuse, UR4, 0x2 ;  /* 0x0000000409007c11 */ /* 0x040fe4000f8e10ff */
[----:B--2--5:R-:W-:Y:S02]  /*2fb0*/  SHF.R.S32.HI R2, RZ, 0x1f, R9 ;  /* 0x0000001fff027819 */ /* 0x024fe40000011409 */
        /* <DEDUP_REMOVED lines=13> */
.L_x_10345:
        /* <DEDUP_REMOVED lines=15> */
.L_x_10566:


//--------------------- .text._Z25selective_scan_bwd_kernelI32Selective_Scan_bwd_kernel_traitsILi32ELi4ELb1ELb1ELb1ELb1ELb0EffEEv12SSMParamsBwd --------------------------
	.section	.text._Z25selective_scan_bwd_kernelI32Selective_Scan_bwd_kernel_traitsILi32ELi4ELb1ELb1ELb1ELb1ELb0EffEEv12SSMParamsBwd,"ax",@progbits
	.align	128
        .global         _Z25selective_scan_bwd_kernelI32Selective_Scan_bwd_kernel_traitsILi32ELi4ELb1ELb1ELb1ELb1ELb0EffEEv12SSMParamsBwd
        .type           _Z25selective_scan_bwd_kernelI32Selective_Scan_bwd_kernel_traitsILi32ELi4ELb1ELb1ELb1ELb1ELb0EffEEv12SSMParamsBwd,@function
        .size           _Z25selective_scan_bwd_kernelI32Selective_Scan_bwd_kernel_traitsILi32ELi4ELb1ELb1ELb1ELb1ELb0EffEEv12SSMParamsBwd,(.L_x_10567 - _Z25selective_scan_bwd_kernelI32Selective_Scan_bwd_kernel_traitsILi32ELi4ELb1ELb1ELb1ELb1ELb0EffEEv12SSMParamsBwd)
        .other          _Z25selective_scan_bwd_kernelI32Selective_Scan_bwd_kernel_traitsILi32ELi4ELb1ELb1ELb1ELb1ELb0EffEEv12SSMParamsBwd,@"STO_CUDA_ENTRY STV_DEFAULT"
_Z25selective_scan_bwd_kernelI32Selective_Scan_bwd_kernel_traitsILi32ELi4ELb1ELb1ELb1ELb1ELb0EffEEv12SSMParamsBwd:
.text._Z25selective_scan_bwd_kernelI32Selective_Scan_bwd_kernel_traitsILi32ELi4ELb1ELb1ELb1ELb1ELb0EffEEv12SSMParamsBwd:
        /* <DEDUP_REMOVED lines=109> */
[C---:B------:R-:W-:Y:S02]  /*06d0*/  LEA R18, P3, R17.reuse, R28, 0x2 ;  /* 0x0000001c11127211 */ /* 0x040fe400078610ff */
[C---:B------:R-:W-:Y:S02]  /*06e0*/  IADD3.X R4, PT, PT, R0.reuse, R7, RZ, P5, !PT ;  /* 0x0000000700047210 */ /* 0x040fe40002ffe4ff */
[C---:B------:R-:W-:Y:S02]  /*06f0*/  IADD3.X R6, PT, PT, R0.reuse, R19, RZ, P4, !PT ;  /* 0x0000001300067210 */ /* 0x040fe400027fe4ff */
[C---:B------:R-:W-:Y:S02]  /*0700*/  IADD3.X R2, PT, PT, R0.reuse, R23, RZ, P0, !PT ;  /* 0x0000001700027210 */ /* 0x040fe400007fe4ff */
[----:B------:R-:W-:Y:S02]  /*0710*/  IADD3.X R0, PT, PT, R0, R25, RZ, P2, !PT ;  /* 0x0000001900007210 */ /* 0x000fe400017fe4ff */
[----:B------:R-:W-:Y:S01]  /*0720*/  LEA.HI.X R17, R17, R29, R8, 0x2, P3 ;  /* 0x0000001d11117211 */ /* 0x000fe200018f1408 */
[----:B------:R-:W-:Y:S01]  /*0730*/  IMAD.WIDE.U32 R28, R71, R30, RZ ;  /* 0x0000001e471c7225 */ /* 0x000fe200078e00ff */
        /* <DEDUP_REMOVED lines=46> */
.L_x_10370:
        /* <DEDUP_REMOVED lines=69> */
.L_x_10348:
[----:B------:R-:W-:Y:S05]  /*0e70*/  BSYNC.RECONVERGENT B0 ;  /* 0x0000000000007941 */ /* 0x000fea0003800200 */
.L_x_10347:
        /* <DEDUP_REMOVED lines=32> */
.L_x_10350:
[----:B------:R-:W-:Y:S05]  /*1080*/  BSYNC.RECONVERGENT B0 ;  /* 0x0000000000007941 */ /* 0x000fea0003800200 */
.L_x_10349:
        /* <DEDUP_REMOVED lines=32> */
.L_x_10352:
[----:B------:R-:W-:Y:S05]  /*1290*/  BSYNC.RECONVERGENT B0 ;  /* 0x0000000000007941 */ /* 0x000fea0003800200 */
.L_x_10351:
        /* <DEDUP_REMOVED lines=32> */
.L_x_10354:
[----:B------:R-:W-:Y:S05]  /*14a0*/  BSYNC.RECONVERGENT B0 ;  /* 0x0000000000007941 */ /* 0x000fea0003800200 */
.L_x_10353:
[----:B------:R-:W2:Y:S01]  /*14b0*/  LDCU UR4, c[0x0][0x38c] ;  /* 0x00007180ff0477ac */ /* 0x000ea20008000800 */
[----:B-1----:R-:W-:Y:S01]  /*14c0*/  FFMA.FTZ R40, R32, R36, R23 ;  /* 0x0000002420287223 */ /* 0x002fe20000010017 */
[----:B------:R-:W-:Y:S02]  /*14d0*/  IADD3 R94, PT, PT, R7, -0x1, RZ ;  /* 0xffffffff075e7810 */ /* 0x000fe40007ffe0ff */
[----:B------:R-:W-:Y:S01]  /*14e0*/  CS2R R42, SRZ ;  /* 0x00000000002a7805 */ /* 0x000fe2000001ff00 */
[-C--:B0-----:R-:W-:Y:S01]  /*14f0*/  FMUL.FTZ R44, R36, R22.reuse ;  /* 0x00000016242c7220 */ /* 0x081fe20000410000 */
[----:B------:R-:W-:Y:S01]  /*1500*/  FFMA.FTZ R23, R33, R37, R40 ;  /* 0x0000002521177223 */ /* 0x000fe20000010028 */
[----:B------:R-:W-:Y:S01]  /*1510*/  CS2R R40, SRZ ;  /* 0x0000000000287805 */ /* 0x000fe2000001ff00 */
        /* <DEDUP_REMOVED lines=15> */
[----:B------:R-:W-:Y:S01]  /*1610*/  MOV R48, R10 ;  /* 0x0000000a00307202 */ /* 0x000fe20000000f00 */
[----:B------:R-:W1:Y:S01]  /*1620*/  LDC.64 R82, c[0x0][0x440] ;  /* 0x00011000ff527b82 */ /* 0x000e620000000a00 */
[----:B------:R-:W-:Y:S01]  /*1630*/  MOV R49, R9 ;  /* 0x0000000900317202 */ /* 0x000fe20000000f00 */
[----:B------:R-:W-:Y:S01]  /*1640*/  FMUL.FTZ R105, R34, R97 ;  /* 0x0000006122697220 */ /* 0x000fe20000410000 */
[----:B------:R-:W-:Y:S01]  /*1650*/  ISETP.NE.AND P0, PT, R7, 0x1, PT ;  /* 0x000000010700780c */ /* 0x000fe20003f05270 */
[----:B------:R-:W-:Y:S01]  /*1660*/  FMUL.FTZ R104, R35, R100 ;  /* 0x0000006423687220 */ /* 0x000fe20000410000 */
[----:B------:R-:W-:Y:S01]  /*1670*/  SHF.L.U32 R107, R94, 0x8, RZ ;  /* 0x000000085e6b7819 */ /* 0x000fe200000006ff */
[C---:B------:R-:W-:Y:S01]  /*1680*/  IMAD.WIDE.U32 R88, R30.reuse, 0x10, R50 ;  /* 0x000000101e587825 */ /* 0x040fe200078e0032 */
[----:B------:R-:W-:Y:S01]  /*1690*/  SHF.L.U32 R108, R7, 0x8, RZ ;  /* 0x00000008076c7819 */ /* 0x000fe200000006ff */
[----:B------:R-:W2:Y:S01]  /*16a0*/  LDC.64 R80, c[0x0][0x3a8] ;  /* 0x0000ea00ff507b82 */ /* 0x000ea20000000a00 */
[C---:B------:R-:W-:Y:S01]  /*16b0*/  IADD3 R92, P2, PT, R87.reuse, R64, RZ ;  /* 0x00000040575c7210 */ /* 0x040fe20007f5e0ff */
[----:B------:R-:W-:Y:S01]  /*16c0*/  IMAD.WIDE.U32 R90, R30, 0x10, R48 ;  /* 0x000000101e5a7825 */ /* 0x000fe200078e0030 */
[C---:B------:R-:W-:Y:S01]  /*16d0*/  IADD3 R86, P3, PT, R87.reuse, R68, RZ ;  /* 0x0000004457567210 */ /* 0x040fe20007f7e0ff */
[----:B------:R-:W3:Y:S01]  /*16e0*/  LDCU UR12, c[0x0][0x394] ;  /* 0x00007280ff0c77ac */ /* 0x000ee20008000800 */
[----:B------:R-:W-:-:S02]  /*16f0*/  IADD3 R106, PT, PT, R87, R30, RZ ;  /* 0x0000001e576a7210 */ /* 0x000fc40007ffe0ff */
[C---:B------:R-:W-:Y:S01]  /*1700*/  ISETP.NE.AND P1, PT, R30.reuse, RZ, PT ;  /* 0x000000ff1e00720c */ /* 0x040fe20003f25270 */
[----:B------:R-:W4:Y:S01]  /*1710*/  LDC.64 R78, c[0x0][0x3e0] ;  /* 0x0000f800ff4e7b82 */ /* 0x000f220000000a00 */
[----:B------:R-:W-:Y:S01]  /*1720*/  IADD3 R101, PT, PT, R7, -0x2, RZ ;  /* 0xfffffffe07657810 */ /* 0x000fe20007ffe0ff */
[----:B------:R-:W0:Y:S01]  /*1730*/  LDCU UR13, c[0x0][0x38c] ;  /* 0x00007180ff0d77ac */ /* 0x000e220008000800 */
[----:B------:R-:W-:Y:S02]  /*1740*/  ISETP.EQ.AND P0, PT, R30, RZ, P0 ;  /* 0x000000ff1e00720c */ /* 0x000fe40000702270 */
[----:B------:R-:W-:Y:S01]  /*1750*/  LOP3.LUT R107, R107, 0x100, RZ, 0xc0, !PT ;  /* 0x000001006b6b7812 */ /* 0x000fe200078ec0ff */
[----:B------:R-:W0:Y:S01]  /*1760*/  LDCU UR7, c[0x0][0x388] ;  /* 0x00007100ff0777ac */ /* 0x000e220008000800 */
[----:B------:R-:W-:Y:S01]  /*1770*/  LOP3.LUT R108, R108, 0x100, RZ, 0xc0, !PT ;  /* 0x000001006c6c7812 */ /* 0x000fe200078ec0ff */
[----:B------:R-:W0:Y:S01]  /*1780*/  LDC.64 R76, c[0x0][0x4d0] ;  /* 0x00013400ff4c7b82 */ /* 0x000e220000000a00 */
[----:B------:R-:W-:Y:S01]  /*1790*/  IADD3.X R93, PT, PT, RZ, R2, RZ, P2, !PT ;  /* 0x00000002ff5d7210 */ /* 0x000fe200017fe4ff */
[----:B------:R-:W0:Y:S01]  /*17a0*/  LDCU.64 UR8, c[0x0][0x538] ;  /* 0x0000a700ff0877ac */ /* 0x000e220008000a00 */
[----:B------:R-:W-:Y:S01]  /*17b0*/  IADD3.X R87, PT, PT, RZ, R0, RZ, P3, !PT ;  /* 0x00000000ff577210 */ /* 0x000fe20001ffe4ff */
[----:B------:R-:W0:Y:S04]  /*17c0*/  LDCU.64 UR10, c[0x0][0x540] ;  /* 0x0000a800ff0a77ac */ /* 0x000e280008000a00 */
[----:B------:R-:W0:Y:S01]  /*17d0*/  LDC.64 R74, c[0x0][0x4f0] ;  /* 0x00013c00ff4a7b82 */ /* 0x000e220000000a00 */
[----:B---3--:R-:W-:-:S05]  /*17e0*/  UMOV UR4, URZ ;  /* 0x000000ff00047c82 */ /* 0x008fca0008000000 */
.L_x_10369:
[----:B0-----:R-:W-:-:S04]  /*17f0*/  IMAD.WIDE.U32 R48, R84, UR4, RZ ;  /* 0x0000000454307c25 */ /* 0x001fc8000f8e00ff */
[----:B------:R-:W-:Y:S01]  /*1800*/  IMAD R49, R85, UR4, R49 ;  /* 0x0000000455317c24 */ /* 0x000fe2000f8e0231 */
[----:B------:R-:W-:-:S04]  /*1810*/  LEA R60, P2, R48, R88, 0x2 ;  /* 0x00000058303c7211 */ /* 0x000fc800078410ff */
[----:B------:R-:W-:-:S06]  /*1820*/  LEA.HI.X R61, R48, R89, R49, 0x2, P2 ;  /* 0x00000059303d7211 */ /* 0x000fcc00010f1431 */
[----:B---3--:R-:W3:Y:S01]  /*1830*/  LDG.E.128 R60, desc[UR16][R60.64] ;  /* 0x000000103c3c7981 */ /* 0x008ee2000c1e1d00 */
[----:B------:R-:W-:Y:S01]  /*1840*/  MOV R50, R66 ;  /* 0x0000004200327202 */ /* 0x000fe20000000f00 */
[----:B----4-:R-:W-:Y:S01]  /*1850*/  IMAD.WIDE.U32 R48, R78, UR4, RZ ;  /* 0x000000044e307c25 */ /* 0x010fe2000f8e00ff */
        /* <DEDUP_REMOVED lines=9> */
[----:B---3--:R-:W-:Y:S01]  /*18f0*/  STS.128 [R24], R60 ;  /* 0x0000003c18007388 */ /* 0x008fe20000000c00 */
[----:B------:R-:W-:-:S03]  /*1900*/  NOP ;  /* 0x0000000000007918 */ /* 0x000fc60000000000 */
[----:B------:R-:W3:Y:S01]  /*1910*/  LDG.E.128 R52, desc[UR16][R52.64] ;  /* 0x0000001034347981 */ /* 0x000ee2000c1e1d00 */
[----:B0-----:R-:W-:Y:S01]  /*1920*/  IADD3 R98, PT, PT, R107, UR4, RZ ;  /* 0x000000046b627c10 */ /* 0x001fe2000fffe0ff */
[----:B------:R-:W-:Y:S02]  /*1930*/  BSSY.RECONVERGENT B0, `(.L_x_10356) ;  /* 0x0000024000007945 */ /* 0x000fe40003800200 */
[----:B------:R-:W0:Y:S01]  /*1940*/  LDS.128 R48, [R24] ;  /* 0x0000000018307984 */ /* 0x000e220000000c00 */
        /* <DEDUP_REMOVED lines=33> */
.L_x_10357:
[----:B------:R0:W1:Y:S02]  /*1b60*/  LDS R112, [R4+0x123c] ;  /* 0x00123c0004707984 */ /* 0x0000640000000800 */
.L_x_10358:
[----:B------:R-:W-:Y:S05]  /*1b70*/  BSYNC.RECONVERGENT B0 ;  /* 0x0000000000007941 */ /* 0x000fea0003800200 */
.L_x_10356:
        /* <DEDUP_REMOVED lines=98> */
[----:B------:R3:W-:Y:S01]  /*21a0*/  SHFL.UP PT, R61, R62, 0x1, RZ ;  /* 0x042000003e3d7989 */ /* 0x0007e200000e00ff */
[----:B-1----:R-:W-:Y:S01]  /*21b0*/  @P2 FFMA.FTZ R60, R52, R60, R53 ;  /* 0x0000003c343c2223 */ /* 0x002fe20000010035 */
[----:B------:R-:W-:-:S04]  /*21c0*/  IMAD.WIDE.U32 R52, R74, UR4, R86 ;  /* 0x000000044a347c25 */ /* 0x000fc8000f8e0056 */
[----:B------:R-:W-:Y:S01]  /*21d0*/  FFMA.FTZ R112, R60, R112, R63 ;  /* 0x000000703c707223 */ /* 0x000fe2000001003f */
[----:B--2---:R-:W-:Y:S01]  /*21e0*/  FFMA.FTZ R99, R59, R99, R120 ;  /* 0x000000633b637223 */ /* 0x004fe20000010078 */
[----:B------:R-:W-:Y:S01]  /*21f0*/  IMAD R53, R75, UR4, R53 ;  /* 0x000000044b357c24 */ /* 0x000fe2000f8e0235 */
[----:B------:R-:W-:Y:S01]  /*2200*/  LEA R60, P2, R54, UR8, 0x2 ;  /* 0x00000008363c7c11 */ /* 0x000fe2000f8410ff */
[----:B------:R-:W-:Y:S01]  /*2210*/  FFMA.FTZ R114, R111, R112, R114 ;  /* 0x000000706f727223 */ /* 0x000fe20000010072 */
[C---:B---3--:R-:W-:Y:S01]  /*2220*/  LEA R62, P3, R52.reuse, UR10, 0x2 ;  /* 0x0000000a343e7c11 */ /* 0x048fe2000f8610ff */
[----:B------:R-:W-:Y:S02]  /*2230*/  FMUL.FTZ R98, R59, R98 ;  /* 0x000000623b627220 */ /* 0x000fe40000410000 */
[----:B------:R-:W-:Y:S01]  /*2240*/  FFMA.FTZ R116, R113, R114, R116 ;  /* 0x0000007271747223 */ /* 0x000fe20000010074 */
[----:B------:R-:W-:Y:S01]  /*2250*/  LEA.HI.X R63, R52, UR11, R53, 0x2, P3 ;  /* 0x0000000b343f7c11 */ /* 0x000fe200098f1435 */
[----:B------:R-:W-:-:S02]  /*2260*/  FMUL.FTZ R53, R114, R97 ;  /* 0x0000006172357220 */ /* 0x000fc40000410000 */
[----:B------:R-:W-:Y:S01]  /*2270*/  FFMA.FTZ R120, R110, R116, R115 ;  /* 0x000000746e787223 */ /* 0x000fe20000010073 */
[----:B------:R-:W-:-:S03]  /*2280*/  FMUL.FTZ R124, R116, R96 ;  /* 0x00000060747c7220 */ /* 0x000fc60000410000 */
[----:B------:R-:W-:Y:S01]  /*2290*/  FMUL.FTZ R121, R120, R95 ;  /* 0x0000005f78797220 */ /* 0x000fe20000410000 */
[----:B----4-:R-:W1:Y:S02]  /*22a0*/  SHFL.IDX PT, R119, R119, RZ, 0x1f ;  /* 0x00001fff77777589 */ /* 0x010e6400000e0000 */
[----:B-1----:R-:W-:Y:S01]  /*22b0*/  @P1 FFMA.FTZ R119, R122, R119, R61 ;  /* 0x000000777a771223 */ /* 0x002fe2000001003d */
[----:B------:R-:W-:Y:S01]  /*22c0*/  LEA.HI.X R61, R54, UR9, R55, 0x2, P2 ;  /* 0x00000009363d7c11 */ /* 0x000fe200090f1437 */
[----:B------:R-:W-:Y:S01]  /*22d0*/  FMUL.FTZ R54, R34, R53 ;  /* 0x0000003522367220 */ /* 0x000fe20000410000 */
[----:B------:R-:W-:Y:S01]  /*22e0*/  ISETP.NE.AND P2, PT, R30, RZ, PT ;  /* 0x000000ff1e00720c */ /* 0x000fe20003f45270 */
[----:B------:R-:W-:Y:S01]  /*22f0*/  FFMA.FTZ R117, R117, R119, R118 ;  /* 0x0000007775757223 */ /* 0x000fe20000010076 */
[----:B------:R-:W-:-:S03]  /*2300*/  IADD3 R119, PT, PT, -R106, UR7, RZ ;  /* 0x000000076a777c10 */ /* 0x000fc6000fffe1ff */
        /* <DEDUP_REMOVED lines=9> */
[----:B------:R1:W-:Y:S01]  /*23a0*/  @!P2 STS.64 [UR6+0x12b8], R98 ;  /* 0x0012b862ff00a988 */ /* 0x0003e20008000a06 */
[----:B------:R-:W-:Y:S01]  /*23b0*/  FFMA.FTZ R52, R113, R124, R52 ;  /* 0x0000007c71347223 */ /* 0x000fe20000010034 */
[----:B------:R-:W-:Y:S01]  /*23c0*/  FFMA.FTZ R123, R111, R59, R56 ;  /* 0x0000003b6f7b7223 */ /* 0x000fe20000010038 */
[----:B------:R-:W-:Y:S01]  /*23d0*/  FMUL.FTZ R57, R37, R122 ;  /* 0x0000007a25397220 */ /* 0x000fe20000410000 */
[----:B------:R-:W-:Y:S01]  /*23e0*/  ISETP.GE.AND P4, PT, R119, 0x21, PT ;  /* 0x000000217700780c */ /* 0x000fe20003f86270 */
[----:B------:R-:W-:Y:S01]  /*23f0*/  FFMA.FTZ R58, R115, R53, R52 ;  /* 0x00000035733a7223 */ /* 0x000fe20000010034 */
[----:B------:R-:W-:Y:S01]  /*2400*/  FMUL.FTZ R53, R33, R124 ;  /* 0x0000007c21357220 */ /* 0x000fe20000410000 */
[----:B------:R-:W-:Y:S01]  /*2410*/  FMUL.FTZ R52, R32, R121 ;  /* 0x0000007920347220 */ /* 0x000fe20000410000 */
[----:B------:R-:W-:Y:S01]  /*2420*/  FADD.FTZ R111, -R56, R123 ;  /* 0x0000007b386f7221 */ /* 0x000fe20000010100 */
[----:B------:R-:W-:Y:S01]  /*2430*/  FMUL.FTZ R56, R36, R117 ;  /* 0x0000007524387220 */ /* 0x000fe20000410000 */
[----:B------:R-:W-:-:S02]  /*2440*/  ISETP.GE.AND P5, PT, R119, 0x41, PT ;  /* 0x000000417700780c */ /* 0x000fc40003fa6270 */
[----:B------:R1:W-:Y:S01]  /*2450*/  STS.128 [R8+0x400], R52 ;  /* 0x0004003408007388 */ /* 0x0003e20000000c00 */
[----:B------:R-:W-:Y:S01]  /*2460*/  FFMA.FTZ R118, R111, R118, R58 ;  /* 0x000000766f767223 */ /* 0x000fe2000001003a */
[----:B------:R-:W-:Y:S01]  /*2470*/  FMUL.FTZ R58, R38, R59 ;  /* 0x0000003b263a7220 */ /* 0x000fe20000410000 */
[----:B------:R-:W-:Y:S01]  /*2480*/  FMUL.FTZ R59, R39, R123 ;  /* 0x0000007b273b7220 */ /* 0x000fe20000410000 */
[----:B------:R-:W-:Y:S01]  /*2490*/  BAR.SYNC.DEFER_BLOCKING 0x0 ;  /* 0x0000000000007b1d */ /* 0x000fe20000010000 */
[----:B------:R-:W-:-:S05]  /*24a0*/  ISETP.GE.AND P6, PT, R119, 0x61, PT ;  /* 0x000000617700780c */ /* 0x000fca0003fc6270 */
        /* <DEDUP_REMOVED lines=10> */
.L_x_10360:
[----:B------:R-:W-:Y:S05]  /*2550*/  BSYNC.RECONVERGENT B0 ;  /* 0x0000000000007941 */ /* 0x000fea0003800200 */
.L_x_10359:
[----:B-12---:R1:W2:Y:S01]  /*2560*/  LDS R53, [R3+0x280] ;  /* 0x0002800003357984 */ /* 0x0062a20000000800 */
[----:B------:R-:W-:Y:S04]  /*2570*/  BSSY.RECONVERGENT B0, `(.L_x_10361) ;  /* 0x0000004000007945 */ /* 0x000fe80003800200 */
[----:B------:R-:W-:Y:S05]  /*2580*/  @!P4 BRA `(.L_x_10362) ;  /* 0x000000000008c947 */ /* 0x000fea0003800000 */
[----:B---3--:R3:W-:Y:S04]  /*2590*/  REDG.E.ADD.F32.FTZ.RN.STRONG.GPU desc[UR16][R60.64+0x80], R119 ;  /* 0x000080773c0079a6 */ /* 0x0087e8000c12f310 */
[----:B--2---:R3:W-:Y:S02]  /*25a0*/  REDG.E.ADD.F32.FTZ.RN.STRONG.GPU desc[UR16][R62.64+0x80], R53 ;  /* 0x000080353e0079a6 */ /* 0x0047e4000c12f310 */
.L_x_10362:
[----:B------:R-:W-:Y:S05]  /*25b0*/  BSYNC.RECONVERGENT B0 ;  /* 0x0000000000007941 */ /* 0x000fea0003800200 */
.L_x_10361:
[----:B--23--:R2:W3:Y:S01]  /*25c0*/  LDS R53, [R3+0x300] ;  /* 0x0003000003357984 */ /* 0x00c4e20000000800 */
[----:B------:R-:W-:Y:S04]  /*25d0*/  BSSY.RECONVERGENT B0, `(.L_x_10363) ;  /* 0x0000004000007945 */ /* 0x000fe80003800200 */
[----:B------:R-:W-:Y:S05]  /*25e0*/  @!P5 BRA `(.L_x_10364) ;  /* 0x000000000008d947 */ /* 0x000fea0003800000 */
[----:B----4-:R4:W-:Y:S04]  /*25f0*/  REDG.E.ADD.F32.FTZ.RN.STRONG.GPU desc[UR16][R60.64+0x100], R121 ;  /* 0x000100793c0079a6 */ /* 0x0109e8000c12f310 */
[----:B---3--:R4:W-:Y:S02]  /*2600*/  REDG.E.ADD.F32.FTZ.RN.STRONG.GPU desc[UR16][R62.64+0x100], R53 ;  /* 0x000100353e0079a6 */ /* 0x0089e4000c12f310 */
.L_x_10364:
[----:B------:R-:W-:Y:S05]  /*2610*/  BSYNC.RECONVERGENT B0 ;  /* 0x0000000000007941 */ /* 0x000fea0003800200 */
.L_x_10363:
[----:B---34-:R3:W4:Y:S01]  /*2620*/  LDS R53, [R3+0x380] ;  /* 0x0003800003357984 */ /* 0x0187220000000800 */
[----:B------:R-:W-:Y:S04]  /*2630*/  BSSY.RECONVERGENT B0, `(.L_x_10365) ;  /* 0x0000004000007945 */ /* 0x000fe80003800200 */
[----:B------:R-:W-:Y:S05]  /*2640*/  @!P6 BRA `(.L_x_10366) ;  /* 0x000000000008e947 */ /* 0x000fea0003800000 */
[----:B0-----:R0:W-:Y:S04]  /*2650*/  REDG.E.ADD.F32.FTZ.RN.STRONG.GPU desc[UR16][R60.64+0x180], R99 ;  /* 0x000180633c0079a6 */ /* 0x0011e8000c12f310 */
[----:B----4-:R0:W-:Y:S02]  /*2660*/  REDG.E.ADD.F32.FTZ.RN.STRONG.GPU desc[UR16][R62.64+0x180], R53 ;  /* 0x000180353e0079a6 */ /* 0x0101e4000c12f310 */
.L_x_10366:
[----:B------:R-:W-:Y:S05]  /*2670*/  BSYNC.RECONVERGENT B0 ;  /* 0x0000000000007941 */ /* 0x000fea0003800200 */
.L_x_10365:
        /* <DEDUP_REMOVED lines=44> */
.L_x_10368:
[----:B------:R-:W-:Y:S05]  /*2940*/  BSYNC.RECONVERGENT B0 ;  /* 0x0000000000007941 */ /* 0x000fea0003800200 */
.L_x_10367:
[----:B------:R-:W-:-:S04]  /*2950*/  UIADD3 UR4, UPT, UPT, UR4, 0x1, URZ ;  /* 0x0000000104047890 */ /* 0x000fc8000fffe0ff */
[----:B------:R-:W-:-:S09]  /*2960*/  UISETP.GE.AND UP0, UPT, UR4, UR13, UPT ;  /* 0x0000000d0400728c */ /* 0x000fd2000bf06270 */
[----:B------:R-:W-:Y:S05]  /*2970*/  BRA.U !UP0, `(.L_x_10369) ;  /* 0xffffffed089c7547 */ /* 0x000fea000b83ffff */
.L_x_10355:
[----:B------:R-:W-:Y:S08]  /*2980*/  BAR.SYNC.DEFER_BLOCKING 0x0 ;  /* 0x0000000000007b1d */ /* 0x000ff00000010000 */
[----:B------:R-:W5:Y:S01]  /*2990*/  LDC.64 R54, c[0x0][0x4f8] ;  /* 0x00013e00ff367b82 */ /* 0x000f620000000a00 */
[----:B------:R-:W1:Y:S01]  /*29a0*/  LDCU.64 UR4, c[0x0][0x500] ;  /* 0x0000a000ff0477ac */ /* 0x000e620008000a00 */
[----:B------:R-:W-:-:S06]  /*29b0*/  SHF.L.U32 R48, R94, 0x7, RZ ;  /* 0x000000075e307819 */ /* 0x000fcc00000006ff */
[----:B0---4-:R-:W0:Y:S01]  /*29c0*/  LDC.64 R56, c[0x0][0x550] ;  /* 0x00015400ff387b82 */ /* 0x011e220000000a00 */
[----:B------:R-:W4:Y:S01]  /*29d0*/  LDG.E.128 R32, desc[UR16][R72.64] ;  /* 0x0000001048207981 */ /* 0x000f22000c1e1d00 */
[----:B------:R-:W-:Y:S02]  /*29e0*/  SHF.R.S32.HI R49, RZ, 0x1f, R48 ;  /* 0x0000001fff317819 */ /* 0x000fe40000011430 */
[----:B------:R-:W-:-:S04]  /*29f0*/  IADD3 R16, P5, PT, R16, -0x200, RZ ;  /* 0xfffffe0010107810 */ /* 0x000fc80007fbe0ff */
[----:B------:R-:W-:Y:S01]  /*2a00*/  IADD3.X R15, PT, PT, R15, -0x1, RZ, P5, !PT ;  /* 0xffffffff0f0f7810 */ /* 0x000fe20002ffe4ff */
[----:B----4-:R-:W-:Y:S01]  /*2a10*/  STS.128 [R24], R32 ;  /* 0x0000002018007388 */ /* 0x010fe20000000c00 */
[----:B------:R-:W-:-:S03]  /*2a20*/  NOP ;  /* 0x0000000000007918 */ /* 0x000fc60000000000 */
[----:B------:R-:W4:Y:S01]  /*2a30*/  LDS.128 R36, [R24] ;  /* 0x0000000018247984 */ /* 0x000f220000000c00 */
[----:B------:R-:W-:Y:S06]  /*2a40*/  BAR.SYNC.DEFER_BLOCKING 0x0 ;  /* 0x0000000000007b1d */ /* 0x000fec0000010000 */
[----:B------:R0:W-:Y:S01]  /*2a50*/  STS.128 [R24], R44 ;  /* 0x0000002c18007388 */ /* 0x0001e20000000c00 */
[--C-:B----4-:R-:W-:Y:S01]  /*2a60*/  FADD.FTZ R36, R36, R20.reuse ;  /* 0x0000001424247221 */ /* 0x110fe20000010000 */
        /* <DEDUP_REMOVED lines=9> */
[----:B------:R-:W-:Y:S02]  /*2b00*/  @!P2 FMUL.FTZ R33, R38, -1.4426950216293334961 ;  /* 0xbfb8aa3b2621a820 */ /* 0x000fe40000410000 */
[----:B------:R-:W4:Y:S01]  /*2b10*/  @!P0 MUFU.EX2 R36, R36 ;  /* 0x0000002400248308 */ /* 0x000f220000000800 */
[----:B------:R-:W-:-:S07]  /*2b20*/  @!P3 FMUL.FTZ R51, R39, -1.4426950216293334961 ;  /* 0xbfb8aa3b2733b820 */ /* 0x000fce0000410000 */
[----:B------:R-:W2:Y:S08]  /*2b30*/  @!P1 MUFU.EX2 R37, R32 ;  /* 0x0000002000259308 */ /* 0x000eb00000000800 */
[----:B------:R3:W1:Y:S01]  /*2b40*/  @!P2 MUFU.EX2 R50, R33 ;  /* 0x000000210032a308 */ /* 0x0006620000000800 */
[----:B------:R-:W-:Y:S01]  /*2b50*/  NOP ;  /* 0x0000000000007918 */ /* 0x000fe20000000000 */
[----:B----4-:R-:W-:-:S06]  /*2b60*/  @!P0 FADD.FTZ R38, R36, 1 ;  /* 0x3f80000024268421 */ /* 0x010fcc0000010000 */
[----:B------:R-:W4:Y:S01]  /*2b70*/  @!P3 MUFU.EX2 R51, R51 ;  /* 0x000000330033b308 */ /* 0x000f220000000800 */
[----:B---3--:R-:W3:Y:S01]  /*2b80*/  LDS.128 R32, [R24] ;  /* 0x0000000018207984 */ /* 0x008ee20000000c00 */
[----:B--2---:R-:W-:Y:S01]  /*2b90*/  @!P1 FADD.FTZ R39, R37, 1 ;  /* 0x3f80000025279421 */ /* 0x004fe20000010000 */
[----:B-----5:R-:W-:-:S04]  /*2ba0*/  IMAD.WIDE.U32 R36, R54, UR18, R48 ;  /* 0x0000001236247c25 */ /* 0x020fc8000f8e0030 */
[----:B------:R-:W-:Y:S01]  /*2bb0*/  IMAD R37, R55, UR18, R37 ;  /* 0x0000001237257c24 */ /* 0x000fe2000f8e0225 */
[----:B------:R-:W2:Y:S01]  /*2bc0*/  @!P0 MUFU.RCP R53, R38 ;  /* 0x0000002600358308 */ /* 0x000ea20000001000 */
[----:B-1----:R-:W-:Y:S01]  /*2bd0*/  @!P2 FADD.FTZ R50, R50, 1 ;  /* 0x3f8000003232a421 */ /* 0x002fe20000010000 */
[----:B------:R-:W-:-:S04]  /*2be0*/  IMAD.WIDE.U32 R36, R71, UR4, R36 ;  /* 0x0000000447247c25 */ /* 0x000fc8000f8e0024 */
[----:B------:R-:W-:Y:S01]  /*2bf0*/  IMAD R37, R71, UR5, R37 ;  /* 0x0000000547257c24 */ /* 0x000fe2000f8e0225 */
[C---:B0-----:R-:W-:Y:S01]  /*2c00*/  LEA R44, P4, R36.reuse, R56, 0x2 ;  /* 0x00000038242c7211 */ /* 0x041fe200078810ff */
[----:B----4-:R-:W-:Y:S01]  /*2c10*/  @!P3 FADD.FTZ R51, R51, 1 ;  /* 0x3f8000003333b421 */ /* 0x010fe20000010000 */
[----:B------:R-:W0:Y:S01]  /*2c20*/  @!P1 MUFU.RCP R46, R39 ;  /* 0x00000027002e9308 */ /* 0x000e220000001000 */
[----:B------:R-:W1:Y:S01]  /*2c30*/  LDCU.64 UR4, c[0x0][0x520] ;  /* 0x0000a400ff0477ac */ /* 0x000e620008000a00 */
[----:B------:R-:W-:Y:S02]  /*2c40*/  LEA.HI.X R45, R36, R57, R37, 0x2, P4 ;  /* 0x00000039242d7211 */ /* 0x000fe400020f1425 */
[----:B------:R-:W-:Y:S01]  /*2c50*/  IADD3 R18, P4, PT, R18, -0x200, RZ ;  /* 0xfffffe0012127810 */ /* 0x000fe20007f9e0ff */
[----:B------:R-:W-:-:S03]  /*2c60*/  IMAD.WIDE.U32 R44, R30, 0x10, R44 ;  /* 0x000000101e2c7825 */ /* 0x000fc600078e002c */
[----:B------:R-:W4:Y:S01]  /*2c70*/  @!P2 MUFU.RCP R47, R50 ;  /* 0x00000032002fa308 */ /* 0x000f220000001000 */
[----:B--2---:R-:W-:Y:S01]  /*2c80*/  @!P0 FMUL.FTZ R40, R40, R53 ;  /* 0x0000003528288220 */ /* 0x004fe20000410000 */
[----:B------:R-:W-:Y:S01]  /*2c90*/  IADD3.X R17, PT, PT, R17, -0x1, RZ, P4, !PT ;  /* 0xffffffff11117810 */ /* 0x000fe200027fe4ff */
[----:B------:R-:W2:Y:S05]  /*2ca0*/  LDC.64 R52, c[0x0][0x518] ;  /* 0x00014600ff347b82 */ /* 0x000eaa0000000a00 */
[----:B------:R5:W1:Y:S01]  /*2cb0*/  @!P3 MUFU.RCP R38, R51 ;  /* 0x000000330026b308 */ /* 0x000a620000001000 */
[----:B0-----:R-:W-:Y:S01]  /*2cc0*/  @!P1 FMUL.FTZ R41, R41, R46 ;  /* 0x0000002e29299220 */ /* 0x001fe20000410000 */
[----:B------:R-:W-:-:S04]  /*2cd0*/  IADD3 R12, P1, PT, R12, -0x200, RZ ;  /* 0xfffffe000c0c7810 */ /* 0x000fc80007f3e0ff */
[----:B------:R-:W-:Y:S01]  /*2ce0*/  IADD3.X R11, PT, PT, R11, -0x1, RZ, P1, !PT ;  /* 0xffffffff0b0b7810 */ /* 0x000fe20000ffe4ff */
[----:B---3--:R0:W-:Y:S01]  /*2cf0*/  STG.E.128 desc[UR16][R44.64], R32 ;  /* 0x000000202c007986 */ /* 0x0081e2000c101d10 */
[----:B----4-:R-:W-:Y:S01]  /*2d00*/  @!P2 FMUL.FTZ R42, R42, R47 ;  /* 0x0000002f2a2aa220 */ /* 0x010fe20000410000 */
[----:B-----5:R-:W3:Y:S08]  /*2d10*/  LDC.64 R50, c[0x0][0x560] ;  /* 0x00015800ff327b82 */ /* 0x020ef00000000a00 */
[----:B------:R-:W-:Y:S01]  /*2d20*/  BAR.SYNC.DEFER_BLOCKING 0x0 ;  /* 0x0000000000007b1d */ /* 0x000fe20000010000 */
[----:B------:R-:W-:-:S04]  /*2d30*/  IADD3 R10, P2, PT, R10, -0x200, RZ ;  /* 0xfffffe000a0a7810 */ /* 0x000fc80007f5e0ff */
[----:B------:R-:W-:Y:S01]  /*2d40*/  IADD3.X R9, PT, PT, R9, -0x1, RZ, P2, !PT ;  /* 0xffffffff09097810 */ /* 0x000fe200017fe4ff */
[----:B-1----:R-:W-:Y:S01]  /*2d50*/  @!P3 FMUL.FTZ R43, R43, R38 ;  /* 0x000000262b2bb220 */ /* 0x002fe20000410000 */
[----:B------:R-:W-:Y:S01]  /*2d60*/  IADD3 R14, P3, PT, R14, -0x200, RZ ;  /* 0xfffffe000e0e7810 */ /* 0x000fe20007f7e0ff */
[----:B--2---:R-:W-:-:S03]  /*2d70*/  IMAD.WIDE.U32 R48, R52, UR18, R48 ;  /* 0x0000001234307c25 */ /* 0x004fc6000f8e0030 */
[----:B------:R-:W-:Y:S01]  /*2d80*/  IADD3.X R13, PT, PT, R13, -0x1, RZ, P3, !PT ;  /* 0xffffffff0d0d7810 */ /* 0x000fe20001ffe4ff */
[----:B------:R-:W-:Y:S02]  /*2d90*/  IMAD R49, R53, UR18, R49 ;  /* 0x0000001235317c24 */ /* 0x000fe4000f8e0231 */
[----:B------:R-:W-:-:S04]  /*2da0*/  IMAD.WIDE.U32 R46, R71, UR4, R48 ;  /* 0x00000004472e7c25 */ /* 0x000fc8000f8e0030 */
[----:B0-----:R-:W-:Y:S01]  /*2db0*/  IMAD R33, R71, UR5, R47 ;  /* 0x0000000547217c24 */ /* 0x001fe2000f8e022f */
[----:B---3--:R-:W-:Y:S01]  /*2dc0*/  LEA R32, P0, R46, R50, 0x2 ;  /* 0x000000322e207211 */ /* 0x008fe200078010ff */
[----:B------:R0:W-:Y:S01]  /*2dd0*/  STS.128 [R24], R40 ;  /* 0x0000002818007388 */ /* 0x0001e20000000c00 */
[----:B------:R-:W-:-:S03]  /*2de0*/  NOP ;  /* 0x0000000000007918 */ /* 0x000fc60000000000 */
[----:B------:R-:W1:Y:S01]  /*2df0*/  LDS.128 R36, [R24] ;  /* 0x0000000018247984 */ /* 0x000e620000000c00 */
[----:B------:R-:W-:Y:S02]  /*2e00*/  LEA.HI.X R33, R46, R51, R33, 0x2, P0 ;  /* 0x000000332e217211 */ /* 0x000fe400000f1421 */
[----:B------:R-:W-:Y:S02]  /*2e10*/  ISETP.GT.AND P0, PT, R7, 0x1, PT ;  /* 0x000000010700780c */ /* 0x000fe40003f04270 */
[----:B------:R-:W-:Y:S01]  /*2e20*/  MOV R7, R94 ;  /* 0x0000005e00077202 */ /* 0x000fe20000000f00 */
[----:B------:R-:W-:-:S04]  /*2e30*/  IMAD.WIDE.U32 R32, R30, 0x10, R32 ;  /* 0x000000101e207825 */ /* 0x000fc800078e0020 */
[----:B0-----:R-:W-:-:S04]  /*2e40*/  FADD.FTZ R40, R40, R21 ;  /* 0x0000001528287221 */ /* 0x001fc80000010000 */
[----:B------:R-:W-:-:S04]  /*2e50*/  FADD.FTZ R41, R40, R41 ;  /* 0x0000002928297221 */ /* 0x000fc80000010000 */
[----:B------:R-:W-:-:S04]  /*2e60*/  FADD.FTZ R42, R41, R42 ;  /* 0x0000002a292a7221 */ /* 0x000fc80000010000 */
[----:B------:R-:W-:Y:S01]  /*2e70*/  FADD.FTZ R21, R42, R43 ;  /* 0x0000002b2a157221 */ /* 0x000fe20000010000 */
[----:B-1----:R0:W-:Y:S01]  /*2e80*/  STG.E.128 desc[UR16][R32.64], R36 ;  /* 0x0000002420007986 */ /* 0x0021e2000c101d10 */
[----:B------:R-:W-:Y:S05]  /*2e90*/  @P0 BRA `(.L_x_10370) ;  /* 0xffffffd800e00947 */ /* 0x000fea000383ffff */
.L_x_10346:
        /* <DEDUP_REMOVED lines=34> */
.L_x_10372:
[----:B------:R-:W-:Y:S05]  /*30c0*/  BSYNC.RECONVERGENT B0 ;  /* 0x0000000000007941 */ /* 0x000fea0003800200 */
.L_x_10371:
        /* <DEDUP_REMOVED lines=26> */
.L_x_10374:
[----:B------:R-:W-:Y:S05]  /*3270*/  BSYNC.RECONVERGENT B0 ;  /* 0x0000000000007941 */ /* 0x000fea0003800200 */
.L_x_10373:
        /* <DEDUP_REMOVED lines=8> */
.L_x_10375:
        /* <DEDUP_REMOVED lines=15> */
.L_x_10376:
        /* <DEDUP_REMOVED lines=9> */
.L_x_10567:


//--------------------- .text._Z25selective_scan_bwd_kernelI32Selective_Scan_bwd_kernel_traitsILi32ELi4ELb1ELb1ELb1ELb1ELb1EffEEv12SSMParamsBwd --------------------------
	.section	.text._Z25selective_scan_bwd_kernelI32Selective_Scan_bwd_kernel_traitsILi32ELi4ELb1ELb1ELb1ELb1ELb1EffEEv12SSMParamsBwd,"ax",@progbits
	.align	128
        .global         _Z25selective_scan_bwd_kernelI32Selective_Scan_bwd_kernel_traitsILi32ELi4ELb1ELb1ELb1ELb1ELb1EffEEv12SSMParamsBwd
        .type           _Z25selective_scan_bwd_kernelI32Selective_Scan_bwd_kernel_traitsILi32ELi4ELb1ELb1ELb1ELb1ELb1EffEEv12SSMParamsBwd,@function
        .size           _Z25selective_scan_bwd_kernelI32Selective_Scan_bwd_kernel_traitsILi32ELi4ELb1ELb1ELb1ELb1ELb1EffEEv12SSMParamsBwd,(.L_x_10568 - _Z25selective_scan_bwd_kernelI32Selective_Scan_bwd_kernel_traitsILi32ELi4ELb1ELb1ELb1ELb1ELb1EffEEv12SSMParamsBwd)
        .other          _Z25selective_scan_bwd_kernelI32Selective_Scan_bwd_kernel_traitsILi32ELi4ELb1ELb1ELb1ELb1ELb1EffEEv12SSMParamsBwd,@"STO_CUDA_ENTRY STV_DEFAULT"
_Z25selective_scan_bwd_kernelI32Selective_Scan_bwd_kernel_traitsILi32ELi4ELb1ELb1ELb1ELb1ELb1EffEEv12SSMParamsBwd:
.text._Z25selective_scan_bwd_kernelI32Selective_Scan_bwd_kernel_traitsILi32ELi4ELb1ELb1ELb1ELb1ELb1EffEEv12SSMParamsBwd:
        /* <DEDUP_REMOVED lines=95> */
[C---:B------:R-:W-:Y:S01]  /*05f0*/  IMAD R9, R0.reuse, R15, R5 ;  /* 0x0000000f00097224 */ /* 0x040fe200078e0205 */
[----:B------:R-:W-:Y:S01]  /*0600*/  IADD3 R17, P4, PT, R11, R6, RZ ;  /* 0x000000060b117210 */ /* 0x000fe20007f9e0ff */
[----:B------:R-:W-:Y:S01]  /*0610*/  IMAD R19, R0, UR15, R7 ;  /* 0x0000000f00137c24 */ /* 0x000fe2000f8e0207 */
[----:B------:R-:W-:Y:S01]  /*0620*/  ISETP.GE.AND P1, PT, R12, 0x1, PT ;  /* 0x000000010c00780c */ /* 0x000fe20003f26270 */
        /* <DEDUP_REMOVED lines=9> */
[----:B------:R-:W-:Y:S02]  /*06c0*/  IADD3.X R5, PT, PT, R8, R21, RZ, P3, !PT ;  /* 0x0000001508057210 */ /* 0x000fe40001ffe4ff */
[C---:B------:R-:W-:Y:S02]  /*06d0*/  LEA R10, P4, R17.reuse, R30, 0x2 ;  /* 0x0000001e110a7211 */ /* 0x040fe400078810ff */
[----:B------:R-:W-:Y:S02]  /*06e0*/  LEA R19, P3, R20, R28, 0x2 ;  /* 0x0000001c14137211 */ /* 0x000fe400078610ff */
[C---:B------:R-:W-:Y:S02]  /*06f0*/  IADD3.X R4, PT, PT, R8.reuse, R23, RZ, P0, !PT ;  /* 0x0000001708047210 */ /* 0x040fe400007fe4ff */
[----:B------:R-:W-:Y:S02]  /*0700*/  IADD3.X R18, PT, PT, R8, R25, RZ, P2, !PT ;  /* 0x0000001908127210 */ /* 0x000fe400017fe4ff */
[----:B------:R-:W-:Y:S01]  /*0710*/  LEA.HI.X R17, R17, R31, R12, 0x2, P4 ;  /* 0x0000001f11117211 */ /* 0x000fe200020f140c */
[----:B------:R-:W-:Y:S01]  /*0720*/  IMAD.WIDE.U32 R58, R0, R26, RZ ;  /* 0x0000001a003a7225 */ /* 0x000fe200078e00ff */
[----:B------:R-:W-:-:S02]  /*0730*/  IADD3.X R6, PT, PT, R8, R9, RZ, P5, !PT ;  /* 0x0000000908067210 */ /* 0x000fc40002ffe4ff */
[----:B------:R-:W-:Y:S02]  /*0740*/  LEA.HI.X R20, R20, R29, R5, 0x2, P3 ;  /* 0x0000001d14147211 */ /* 0x000fe400018f1405 */
[----:B------:R-:W-:Y:S02]  /*0750*/  LEA R12, P0, R13, R32, 0x2 ;  /* 0x000000200d0c7211 */ /* 0x000fe400078010ff */
[----:B------:R-:W-:Y:S02]  /*0760*/  LEA R14, P2, R15, R34, 0x2 ;  /* 0x000000220f0e7211 */ /* 0x000fe400078410ff */
[----:B------:R-:W-:Y:S01]  /*0770*/  LEA R16, P3, R11, R36, 0x2 ;  /* 0x000000240b107211 */ /* 0x000fe200078610ff */
[----:B------:R-:W-:Y:S01]  /*0780*/  HFMA2 R5, -RZ, RZ, 0, 0 ;  /* 0x00000000ff057431 */ /* 0x000fe200000001ff */
[----:B------:R-:W-:Y:S02]  /*0790*/  LEA.HI.X R13, R13, R33, R6, 0x2, P0 ;  /* 0x000000210d0d7211 */ /* 0x000fe400000f1406 */
        /* <DEDUP_REMOVED lines=8> */
[----:B------:R-:W-:Y:S01]  /*0820*/  MOV R57, RZ ;  /* 0x000000ff00397202 */ /* 0x000fe20000000f00 */
[----:B------:R-:W3:Y:S05]  /*0830*/  LDCU.64 UR10, c[0x0][0x4e0] ;  /* 0x00009c00ff0a77ac */ /* 0x000eea0008000a00 */
[----:B------:R-:W4:Y:S01]  /*0840*/  LDC.64 R22, c[0x0][0x4b8] ;  /* 0x00012e00ff167b82 */ /* 0x000f220000000a00 */
[----:B------:R-:W0:Y:S01]  /*0850*/  LDCU.64 UR8, c[0x0][0x4c0] ;  /* 0x00009800ff0877ac */ /* 0x000e220008000a00 */
[----:B------:R-:W-:-:S06]  /*0860*/  UMOV UR4, 0x400 ;  /* 0x0000040000047882 */ /* 0x000fcc0000000000 */
[----:B------:R-:W4:Y:S01]  /*0870*/  LDC.64 R24, c[0x0][0x4d8] ;  /* 0x00013600ff187b82 */ /* 0x000f220000000a00 */
[----:B--2---:R-:W-:Y:S01]  /*0880*/  IMAD.WIDE.U32 R62, R0, UR6, RZ ;  /* 0x00000006003e7c25 */ /* 0x004fe2000f8e00ff */
[----:B------:R-:W2:Y:S03]  /*0890*/  LDCU UR6, c[0x0][0x394] ;  /* 0x00007280ff0677ac */ /* 0x000ea60008000800 */
[----:B---3--:R-:W-:Y:S01]  /*08a0*/  IMAD R11, R39, UR10, RZ ;  /* 0x0000000a270b7c24 */ /* 0x008fe2000f8e02ff */
[----:B-1----:R-:W-:-:S03]  /*08b0*/  ULEA UR4, UR5, UR4, 0x18 ;  /* 0x0000000405047291 */ /* 0x002fc6000f8ec0ff */
[----:B------:R-:W-:Y:S01]  /*08c0*/  IMAD R29, R53, UR11, R11 ;  /* 0x0000000b351d7c24 */ /* 0x000fe2000f8e020b */
[----:B------:R-:W-:Y:S01]  /*08d0*/  MOV R11, R17 ;  /* 0x00000011000b7202 */ /* 0x000fe20000000f00 */
[----:B0-----:R-:W-:Y:S01]  /*08e0*/  IMAD R5, R39, UR8, RZ ;  /* 0x0000000827057c24 */ /* 0x001fe2000f8e02ff */
[----:B------:R-:W-:Y:S01]  /*08f0*/  LEA R17, R56, UR4, 0x4 ;  /* 0x0000000438117c11 */ /* 0x000fe2000f8e20ff */
[----:B----4-:R-:W-:Y:S01]  /*0900*/  IMAD.WIDE.U32 R6, R22, UR18, R56 ;  /* 0x0000001216067c25 */ /* 0x010fe2000f8e0038 */
[C---:B------:R-:W-:Y:S02]  /*0910*/  IADD3 R21, PT, PT, R56.reuse, 0x200, RZ ;  /* 0x0000020038157810 */ /* 0x040fe40007ffe0ff */
[----:B------:R-:W-:Y:S01]  /*0920*/  LEA R22, R56, UR4, 0x2 ;  /* 0x0000000438167c11 */ /* 0x000fe2000f8e10ff */
[----:B------:R-:W-:Y:S01]  /*0930*/  IMAD R7, R23, UR18, R7 ;  /* 0x0000001217077c24 */ /* 0x000fe2000f8e0207 */
[----:B------:R-:W-:Y:S01]  /*0940*/  IADD3 R23, PT, PT, R17, 0x400, RZ ;  /* 0x0000040011177810 */ /* 0x000fe20007ffe0ff */
[----:B------:R-:W-:-:S04]  /*0950*/  IMAD.WIDE.U32 R8, R24, UR18, R56 ;  /* 0x0000001218087c25 */ /* 0x000fc8000f8e0038 */
[----:B------:R-:W-:Y:S02]  /*0960*/  IMAD R9, R25, UR18, R9 ;  /* 0x0000001219097c24 */ /* 0x000fe4000f8e0209 */
[C---:B------:R-:W-:Y:S01]  /*0970*/  IMAD R25, R53.reuse, UR9, R5 ;  /* 0x0000000935197c24 */ /* 0x040fe2000f8e0205 */
[----:B------:R-:W-:Y:S01]  /*0980*/  MOV R5, RZ ;  /* 0x000000ff00057202 */ /* 0x000fe20000000f00 */
[----:B------:R-:W-:Y:S01]  /*0990*/  IMAD.WIDE.U32 R26, R53, UR8, R6 ;  /* 0x00000008351a7c25 */ /* 0x000fe2000f8e0006 */
[----:B------:R-:W-:-:S03]  /*09a0*/  MOV R6, RZ ;  /* 0x000000ff00067202 */ /* 0x000fc60000000f00 */
[----:B------:R-:W-:Y:S01]  /*09b0*/  IMAD.WIDE.U32 R52, R53, UR10, R8 ;  /* 0x0000000a35347c25 */ /* 0x000fe2000f8e0008 */
[----:B------:R-:W-:Y:S02]  /*09c0*/  MOV R8, R19 ;  /* 0x0000001300087202 */ /* 0x000fe40000000f00 */
[----:B------:R-:W-:Y:S01]  /*09d0*/  MOV R9, R20 ;  /* 0x0000001400097202 */ /* 0x000fe20000000f00 */
[----:B------:R-:W-:Y:S01]  /*09e0*/  IMAD R7, R0, UR7, R63 ;  /* 0x0000000700077c24 */ /* 0x000fe2000f8e023f */
[----:B------:R-:W-:Y:S01]  /*09f0*/  IADD3 R24, PT, PT, R27, R25, RZ ;  /* 0x000000191b187210 */ /* 0x000fe20007ffe0ff */
[C---:B------:R-:W-:Y:S01]  /*0a00*/  IMAD R23, R56.reuse, -0xc, R23 ;  /* 0xfffffff438177824 */ /* 0x040fe200078e0217 */
[----:B--2---:R-:W-:Y:S02]  /*0a10*/  MOV R19, UR6 ;  /* 0x0000000600137c02 */ /* 0x004fe40008000f00 */
[----:B------:R-:W-:Y:S02]  /*0a20*/  LOP3.LUT R20, R56, 0x1f, RZ, 0xc0, !PT ;  /* 0x0000001f38147812 */ /* 0x000fe400078ec0ff */
[----:B------:R-:W-:-:S07]  /*0a30*/  IADD3 R25, PT, PT, R53, R29, RZ ;  /* 0x0000001d35197210 */ /* 0x000fce0007ffe0ff */
.L_x_10402:
[----:B------:R-:W-:Y:S01]  /*0a40*/  BAR.SYNC.DEFER_BLOCKING 0x0 ;  /* 0x0000000000007b1d */ /* 0x000fe20000010000 */
[----:B------:R-:W-:-:S07]  /*0a50*/  IMAD.WIDE.U32 R32, R56, 0x10, R8 ;  /* 0x0000001038207825 */ /* 0x000fce00078e0008 */
[----:B0-----:R-:W0:Y:S01]  /*0a60*/  S2UR UR5, SR_CgaCtaId ;  /* 0x00000000000579c3 */ /* 0x001e220000008800 */
[----:B------:R-:W1:Y:S01]  /*0a70*/  S2R R60, SR_LANEID ;  /* 0x00000000003c7919 */ /* 0x000e620000000000 */
[----:B------:R-:W-:Y:S01]  /*0a80*/  UMOV UR4, 0x400 ;  /* 0x0000040000047882 */ /* 0x000fe20000000000 */
[----:B------:R-:W-:-:S04]  /*0a90*/  IMAD.WIDE.U32 R82, R56, 0x10, R10 ;  /* 0x0000001038527825 */ /* 0x000fc800078e000a */
[----:B------:R-:W-:Y:S01]  /*0aa0*/  IMAD.WIDE.U32 R40, R56, 0x10, R12 ;  /* 0x0000001038287825 */ /* 0x000fe200078e000c */
[----:B------:R-:W2:Y:S01]  /*0ab0*/  LDC.64 R44, c[0x0][0x410] ;  /* 0x00010400ff2c7b82 */ /* 0x000ea20000000a00 */
[----:B------:R-:W-:-:S07]  /*0ac0*/  IADD3 R55, PT, PT, R19, -0x1, RZ ;  /* 0xffffffff13377810 */ /* 0x000fce0007ffe0ff */
[----:B---3--:R-:W3:Y:S01]  /*0ad0*/  LDC.64 R46, c[0x0][0x418] ;  /* 0x00010600ff2e7b82 */ /* 0x008ee20000000a00 */
[----:B------:R-:W4:Y:S01]  /*0ae0*/  LDG.E.128 R28, desc[UR16][R32.64] ;  /* 0x00000010201c7981 */ /* 0x000f22000c1e1d00 */
[----:B0-----:R-:W-:-:S06]  /*0af0*/  ULEA UR5, UR5, UR4, 0x18 ;  /* 0x0000000405057291 */ /* 0x001fcc000f8ec0ff */
[----:B------:R-:W0:Y:S01]  /*0b00*/  LDC.64 R48, c[0x0][0x488] ;  /* 0x00012200ff307b82 */ /* 0x000e220000000a00 */
[----:B-1----:R-:W-:-:S05]  /*0b10*/  LEA R54, R60, UR5, 0x4 ;  /* 0x000000053c367c11 */ /* 0x002fca000f8e20ff */
[----:B----4-:R-:W-:Y:S01]  /*0b20*/  STS.128 [R54], R28 ;  /* 0x0000001c36007388 */ /* 0x010fe20000000c00 */
[----:B------:R-:W-:-:S03]  /*0b30*/  NOP ;  /* 0x0000000000007918 */ /* 0x000fc60000000000 */
[----:B------:R-:W-:Y:S01]  /*0b40*/  LDS.128 R28, [R54] ;  /* 0x00000000361c7984 */ /* 0x000fe20000000c00 */
[----:B------:R-:W-:Y:S06]  /*0b50*/  BAR.SYNC.DEFER_BLOCKING 0x0 ;  /* 0x0000000000007b1d */ /* 0x000fec0000010000 */
[----:B------:R-:W4:Y:S04]  /*0b60*/  LDG.E.128 R32, desc[UR16][R82.64] ;  /* 0x0000001052207981 */ /* 0x000f28000c1e1d00 */
[----:B----4-:R1:W-:Y:S01]  /*0b70*/  STS.128 [R54], R32 ;  /* 0x0000002036007388 */ /* 0x0103e20000000c00 */
        /* <DEDUP_REMOVED lines=18> */
[----:B0-----:R-:W-:-:S04]  /*0ca0*/  LEA R42, P0, R40, R48, 0x2 ;  /* 0x00000030282a7211 */ /* 0x001fc800078010ff */
[----:B------:R-:W-:Y:S02]  /*0cb0*/  LEA.HI.X R43, R40, R49, R41, 0x2, P0 ;  /* 0x00000031282b7211 */ /* 0x000fe400000f1429 */
[----:B------:R-:W-:Y:S01]  /*0cc0*/  FSETP.GTU.FTZ.AND P0, PT, R67, 20, PT ;  /* 0x41a000004300780b */ /* 0x000fe20003f1c000 */
[----:B------:R-:W-:Y:S01]  /*0cd0*/  IMAD.WIDE.U32 R36, R56, 0x10, R42 ;  /* 0x0000001038247825 */ /* 0x000fe200078e002a */
[----:B------:R0:W-:Y:S01]  /*0ce0*/  STS.128 [R54], R32 ;  /* 0x0000002036007388 */ /* 0x0001e20000000c00 */
[----:B------:R-:W-:-:S03]  /*0cf0*/  NOP ;  /* 0x0000000000007918 */ /* 0x000fc60000000000 */
[----:B------:R0:W1:Y:S01]  /*0d00*/  LDS.128 R32, [R54] ;  /* 0x0000000036207984 */ /* 0x0000620000000c00 */
[----:B------:R-:W-:Y:S06]  /*0d10*/  @P2 BRA `(.L_x_10379) ;  /* 0x0000000000782947 */ /* 0x000fec0003800000 */
        /* <DEDUP_REMOVED lines=30> */
.L_x_10379:
[----:B------:R-:W-:Y:S05]  /*0f00*/  BSYNC.RECONVERGENT B0 ;  /* 0x0000000000007941 */ /* 0x000fea0003800200 */
.L_x_10378:
        /* <DEDUP_REMOVED lines=32> */
.L_x_10381:
[----:B------:R-:W-:Y:S05]  /*1110*/  BSYNC.RECONVERGENT B0 ;  /* 0x0000000000007941 */ /* 0x000fea0003800200 */
.L_x_10380:
        /* <DEDUP_REMOVED lines=32> */
.L_x_10383:
[----:B------:R-:W-:Y:S05]  /*1320*/  BSYNC.RECONVERGENT B0 ;  /* 0x0000000000007941 */ /* 0x000fea0003800200 */
.L_x_10382:
        /* <DEDUP_REMOVED lines=32> */
.L_x_10385:
[----:B------:R-:W-:Y:S05]  /*1530*/  BSYNC.RECONVERGENT B0 ;  /* 0x0000000000007941 */ /* 0x000fea0003800200 */
.L_x_10384:
[----:B------:R-:W-:Y:S08]  /*1540*/  BAR.SYNC.DEFER_BLOCKING 0x0 ;  /* 0x0000000000007b1d */ /* 0x000ff00000010000 */
[----:B------:R-:W2:Y:S01]  /*1550*/  LDC.64 R42, c[0x0][0x420] ;  /* 0x00010800ff2a7b82 */ /* 0x000ea20000000a00 */
[----:B------:R-:W3:Y:S01]  /*1560*/  LDCU.64 UR6, c[0x0][0x510] ;  /* 0x0000a200ff0677ac */ /* 0x000ee20008000a00 */
[----:B------:R-:W4:Y:S06]  /*1570*/  LDCU.64 UR8, c[0x0][0x490] ;  /* 0x00009200ff0877ac */ /* 0x000f2c0008000a00 */
[----:B------:R-:W5:Y:S08]  /*1580*/  LDC.64 R44, c[0x0][0x428] ;  /* 0x00010a00ff2c7b82 */ /* 0x000f700000000a00 */
[----:B------:R-:W0:Y:S01]  /*1590*/  LDC.64 R46, c[0x0][0x478] ;  /* 0x00011e00ff2e7b82 */ /* 0x000e220000000a00 */
[----:B------:R-:W3:Y:S01]  /*15a0*/  LDG.E.128 R36, desc[UR16][R36.64] ;  /* 0x0000001024247981 */ /* 0x000ee2000c1e1d00 */
[----:B--2---:R-:W-:-:S04]  /*15b0*/  IMAD.WIDE.U32 R40, R42, UR18, R84 ;  /* 0x000000122a287c25 */ /* 0x004fc8000f8e0054 */
[----:B------:R-:W-:Y:S02]  /*15c0*/  IMAD R41, R43, UR18, R41 ;  /* 0x000000122b297c24 */ /* 0x000fe4000f8e0229 */
[----:B-----5:R-:W-:-:S04]  /*15d0*/  IMAD.WIDE.U32 R40, R0, R44, R40 ;  /* 0x0000002c00287225 */ /* 0x020fc800078e0028 */
[----:B------:R-:W-:Y:S01]  /*15e0*/  IMAD R41, R0, R45, R41 ;  /* 0x0000002d00297224 */ /* 0x000fe200078e0229 */
[----:B0-----:R-:W-:-:S04]  /*15f0*/  LEA R44, P0, R40, R46, 0x2 ;  /* 0x0000002e282c7211 */ /* 0x001fc800078010ff */
[----:B------:R-:W-:-:S03]  /*1600*/  LEA.HI.X R45, R40, R47, R41, 0x2, P0 ;  /* 0x0000002f282d7211 */ /* 0x000fc600000f1429 */
[----:B------:R-:W-:Y:S01]  /*1610*/  IMAD.WIDE.U32 R44, R56, 0x10, R44 ;  /* 0x00000010382c7825 */ /* 0x000fe200078e002c */
[----:B---3--:R0:W-:Y:S01]  /*1620*/  STS.128 [R54], R36 ;  /* 0x0000002436007388 */ /* 0x0081e20000000c00 */
[----:B------:R-:W-:-:S03]  /*1630*/  NOP ;  /* 0x0000000000007918 */ /* 0x000fc60000000000 */
[----:B------:R-:W2:Y:S01]  /*1640*/  LDS.128 R40, [R54] ;  /* 0x0000000036287984 */ /* 0x000ea20000000c00 */
[----:B------:R-:W-:Y:S06]  /*1650*/  BAR.SYNC.DEFER_BLOCKING 0x0 ;  /* 0x0000000000007b1d */ /* 0x000fec0000010000 */
[----:B0-----:R0:W3:Y:S01]  /*1660*/  LDG.E.128 R36, desc[UR16][R44.64] ;  /* 0x000000102c247981 */ /* 0x0010e2000c1e1d00 */
[----:B----4-:R-:W-:-:S04]  /*1670*/  UISETP.NE.U32.AND UP0, UPT, UR8, URZ, UPT ;  /* 0x000000ff0800728c */ /* 0x010fc8000bf05070 */
[----:B------:R-:W-:Y:S01]  /*1680*/  UISETP.NE.AND.EX UP0, UPT, UR9, URZ, UPT, UP0 ;  /* 0x000000ff0900728c */ /* 0x000fe2000bf05300 */
[----:B--2---:R-:W-:Y:S01]  /*1690*/  FMUL.FTZ R46, R40, -1.4426950216293334961 ;  /* 0xbfb8aa3b282e7820 */ /* 0x004fe20000410000 */
[----:B------:R-:W-:Y:S01]  /*16a0*/  FMUL.FTZ R47, R41, -1.4426950216293334961 ;  /* 0xbfb8aa3b292f7820 */ /* 0x000fe20000410000 */
[----:B------:R-:W-:Y:S01]  /*16b0*/  FMUL.FTZ R49, R42, -1.4426950216293334961 ;  /* 0xbfb8aa3b2a317820 */ /* 0x000fe20000410000 */
[----:B------:R-:W-:-:S03]  /*16c0*/  FMUL.FTZ R50, R43, -1.4426950216293334961 ;  /* 0xbfb8aa3b2b327820 */ /* 0x000fc60000410000 */
[----:B------:R-:W0:Y:S08]  /*16d0*/  MUFU.EX2 R46, R46 ;  /* 0x0000002e002e7308 */ /* 0x000e300000000800 */
[----:B------:R-:W2:Y:S08]  /*16e0*/  MUFU.EX2 R47, R47 ;  /* 0x0000002f002f7308 */ /* 0x000eb00000000800 */
[----:B------:R-:W4:Y:S01]  /*16f0*/  MUFU.EX2 R49, R49 ;  /* 0x0000003100317308 */ /* 0x000f220000000800 */
[----:B0-----:R-:W-:-:S07]  /*1700*/  FADD.FTZ R44, R46, 1 ;  /* 0x3f8000002e2c7421 */ /* 0x001fce0000010000 */
[----:B------:R-:W0:Y:S01]  /*1710*/  MUFU.EX2 R50, R50 ;  /* 0x0000003200327308 */ /* 0x000e220000000800 */
[----:B--2---:R-:W-:-:S07]  /*1720*/  FADD.FTZ R48, R47, 1 ;  /* 0x3f8000002f307421 */ /* 0x004fce0000010000 */
[----:B------:R-:W2:Y:S01]  /*1730*/  MUFU.RCP R69, R44 ;  /* 0x0000002c00457308 */ /* 0x000ea20000001000 */
[----:B----4-:R-:W-:-:S07]  /*1740*/  FADD.FTZ R47, R49, 1 ;  /* 0x3f800000312f7421 */ /* 0x010fce0000010000 */
[----:B------:R-:W4:Y:S01]  /*1750*/  MUFU.RCP R71, R47 ;  /* 0x0000002f00477308 */ /* 0x000f220000001000 */
[----:B0-----:R-:W-:-:S07]  /*1760*/  FADD.FTZ R51, R50, 1 ;  /* 0x3f80000032337421 */ /* 0x001fce0000010000 */
[----:B------:R-:W0:Y:S01]  /*1770*/  MUFU.RCP R72, R51 ;  /* 0x0000003300487308 */ /* 0x000e220000001000 */
[----:B--2---:R-:W-:-:S04]  /*1780*/  FADD.FTZ R45, -R69, 1 ;  /* 0x3f800000452d7421 */ /* 0x004fc80000010100 */
[----:B------:R-:W-:-:S03]  /*1790*/  FFMA.FTZ R45, R40, R45, 1 ;  /* 0x3f800000282d7423 */ /* 0x000fc6000001002d */
[----:B------:R0:W2:Y:S01]  /*17a0*/  MUFU.RCP R70, R48 ;  /* 0x0000003000467308 */ /* 0x0000a20000001000 */
[----:B----4-:R-:W-:-:S04]  /*17b0*/  FADD.FTZ R49, -R71, 1 ;  /* 0x3f80000047317421 */ /* 0x010fc80000010100 */
[----:B------:R-:W-:Y:S01]  /*17c0*/  FFMA.FTZ R47, R42, R49, 1 ;  /* 0x3f8000002a2f7423 */ /* 0x000fe20000010031 */
[----:B0-----:R-:W-:-:S04]  /*17d0*/  FADD.FTZ R48, -R72, 1 ;  /* 0x3f80000048307421 */ /* 0x001fc80000010100 */
[----:B------:R-:W-:Y:S01]  /*17e0*/  FFMA.FTZ R74, R43, R48, 1 ;  /* 0x3f8000002b4a7423 */ /* 0x000fe20000010030 */
[----:B--2---:R-:W-:-:S04]  /*17f0*/  FADD.FTZ R50, -R70, 1 ;  /* 0x3f80000046327421 */ /* 0x004fc80000010100 */
[----:B------:R-:W-:Y:S01]  /*1800*/  FFMA.FTZ R50, R41, R50, 1 ;  /* 0x3f80000029327423 */ /* 0x000fe20000010032 */
[----:B---3--:R-:W-:Y:S01]  /*1810*/  STS.128 [R54], R36 ;  /* 0x0000002436007388 */ /* 0x008fe20000000c00 */
[----:B------:R-:W-:-:S03]  /*1820*/  NOP ;  /* 0x0000000000007918 */ /* 0x000fc60000000000 */
[----:B------:R-:W1:Y:S02]  /*1830*/  LDS.128 R36, [R54] ;  /* 0x0000000036247984 */ /* 0x000e640000000c00 */
[----:B-1----:R-:W-:Y:S01]  /*1840*/  FMUL.FTZ R46, R32, R36 ;  /* 0x00000024202e7220 */ /* 0x002fe20000410000 */
[----:B------:R-:W-:-:S03]  /*1850*/  FMUL.FTZ R49, R35, R39 ;  /* 0x0000002723317220 */ /* 0x000fc60000410000 */
[----:B------:R-:W-:Y:S01]  /*1860*/  FMUL.FTZ R46, R69, R46 ;  /* 0x0000002e452e7220 */ /* 0x000fe20000410000 */
[----:B------:R-:W-:Y:S01]  /*1870*/  FMUL.FTZ R51, R72, R49 ;  /* 0x0000003148337220 */ /* 0x000fe20000410000 */
[----:B------:R-:W-:Y:S01]  /*1880*/  FMUL.FTZ R69, R40, R69 ;  /* 0x0000004528457220 */ /* 0x000fe20000410000 */
[----:B------:R-:W0:Y:S01]  /*1890*/  LDC.64 R48, c[0x0][0x508] ;  /* 0x00014200ff307b82 */ /* 0x000e220000000a00 */
[----:B------:R-:W-:Y:S01]  /*18a0*/  FMUL.FTZ R44, R46, R45 ;  /* 0x0000002d2e2c7220 */ /* 0x000fe20000410000 */
        /* <DEDUP_REMOVED lines=10> */
[----:B------:R-:W-:Y:S08]  /*1950*/  BAR.SYNC.DEFER_BLOCKING 0x0 ;  /* 0x0000000000007b1d */ /* 0x000ff00000010000 */
[----:B------:R-:W1:Y:S01]  /*1960*/  LDC.64 R74, c[0x0][0x558] ;  /* 0x00015600ff4a7b82 */ /* 0x000e620000000a00 */
[----:B0-----:R-:W-:-:S04]  /*1970*/  IMAD.WIDE.U32 R50, R48, UR18, R84 ;  /* 0x0000001230327c25 */ /* 0x001fc8000f8e0054 */
[----:B------:R-:W-:Y:S02]  /*1980*/  IMAD R51, R49, UR18, R51 ;  /* 0x0000001231337c24 */ /* 0x000fe4000f8e0233 */
[----:B------:R-:W-:-:S04]  /*1990*/  IMAD.WIDE.U32 R48, R0, UR6, R50 ;  /* 0x0000000600307c25 */ /* 0x000fc8000f8e0032 */
[----:B------:R-:W-:Y:S01]  /*19a0*/  IMAD R49, R0, UR7, R49 ;  /* 0x0000000700317c24 */ /* 0x000fe2000f8e0231 */
[----:B------:R-:W-:Y:S01]  /*19b0*/  STS.128 [R54], R44 ;  /* 0x0000002c36007388 */ /* 0x000fe20000000c00 */
[----:B------:R-:W-:-:S03]  /*19c0*/  NOP ;  /* 0x0000000000007918 */ /* 0x000fc60000000000 */
[----:B------:R-:W0:Y:S01]  /*19d0*/  LDS.128 R44, [R54] ;  /* 0x00000000362c7984 */ /* 0x000e220000000c00 */
[----:B-1----:R-:W-:-:S04]  /*19e0*/  LEA R50, P0, R48, R74, 0x2 ;  /* 0x0000004a30327211 */ /* 0x002fc800078010ff */
[----:B------:R-:W-:-:S03]  /*19f0*/  LEA.HI.X R51, R48, R75, R49, 0x2, P0 ;  /* 0x0000004b30337211 */ /* 0x000fc600000f1431 */
[----:B------:R-:W-:-:S05]  /*1a00*/  IMAD.WIDE.U32 R48, R56, 0x10, R50 ;  /* 0x0000001038307825 */ /* 0x000fca00078e0032 */
        /* <DEDUP_REMOVED lines=20> */
.L_x_10386:
        /* <DEDUP_REMOVED lines=19> */
[----:B------:R-:W-:Y:S01]  /*1c80*/  MOV R40, R16 ;  /* 0x0000001000287202 */ /* 0x000fe20000000f00 */
[----:B------:R-:W-:Y:S01]  /*1c90*/  HFMA2 R32, -RZ, RZ, 0, 0 ;  /* 0x00000000ff207431 */ /* 0x000fe200000001ff */
[----:B------:R-:W-:Y:S01]  /*1ca0*/  MOV R41, R18 ;  /* 0x0000001200297202 */ /* 0x000fe20000000f00 */
[----:B------:R-:W-:Y:S01]  /*1cb0*/  FMUL.FTZ R101, R28, R61 ;  /* 0x0000003d1c657220 */ /* 0x000fe20000410000 */
[----:B------:R-:W-:Y:S01]  /*1cc0*/  ISETP.NE.AND P0, PT, R19, 0x1, PT ;  /* 0x000000011300780c */ /* 0x000fe20003f05270 */
[----:B------:R-:W-:Y:S01]  /*1cd0*/  FMUL.FTZ R102, R29, R66 ;  /* 0x000000421d667220 */ /* 0x000fe20000410000 */
[----:B------:R-:W-:Y:S01]  /*1ce0*/  SHF.L.U32 R105, R55, 0x8, RZ ;  /* 0x0000000837697819 */ /* 0x000fe200000006ff */
[----:B------:R-:W2:Y:S01]  /*1cf0*/  LDC.64 R72, c[0x0][0x440] ;  /* 0x00011000ff487b82 */ /* 0x000ea20000000a00 */
[----:B------:R-:W-:Y:S01]  /*1d00*/  SHF.L.U32 R106, R19, 0x8, RZ ;  /* 0x00000008136a7819 */ /* 0x000fe200000006ff */
[----:B------:R-:W-:Y:S01]  /*1d10*/  FMUL.FTZ R103, R30, R67 ;  /* 0x000000431e677220 */ /* 0x000fe20000410000 */
[C---:B------:R-:W-:Y:S01]  /*1d20*/  IADD3 R92, P2, PT, R84.reuse, R26, RZ ;  /* 0x0000001a545c7210 */ /* 0x040fe20007f5e0ff */
[----:B------:R-:W-:Y:S01]  /*1d30*/  FMUL.FTZ R104, R31, R68 ;  /* 0x000000441f687220 */ /* 0x000fe20000410000 */
[----:B------:R-:W-:Y:S01]  /*1d40*/  IADD3 R90, P3, PT, R84, R52, RZ ;  /* 0x00000034545a7210 */ /* 0x000fe20007f7e0ff */
[C---:B------:R-:W-:Y:S01]  /*1d50*/  IMAD.WIDE.U32 R88, R56.reuse, 0x10, R14 ;  /* 0x0000001038587825 */ /* 0x040fe200078e000e */
[C---:B------:R-:W-:Y:S01]  /*1d60*/  ISETP.NE.AND P1, PT, R56.reuse, RZ, PT ;  /* 0x000000ff3800720c */ /* 0x040fe20003f25270 */
[----:B------:R-:W3:Y:S01]  /*1d70*/  LDC.64 R74, c[0x0][0x3a8] ;  /* 0x0000ea00ff4a7b82 */ /* 0x000ee20000000a00 */
[----:B------:R-:W-:Y:S01]  /*1d80*/  IADD3 R99, PT, PT, R19, -0x2, RZ ;  /* 0xfffffffe13637810 */ /* 0x000fe20007ffe0ff */
[----:B------:R-:W-:Y:S01]  /*1d90*/  IMAD.WIDE.U32 R86, R56, 0x10, R40 ;  /* 0x0000001038567825 */ /* 0x000fe200078e0028 */
[----:B------:R-:W-:Y:S01]  /*1da0*/  IADD3 R100, PT, PT, R84, R56, RZ ;  /* 0x0000003854647210 */ /* 0x000fe20007ffe0ff */
[----:B------:R-:W4:Y:S01]  /*1db0*/  LDCU UR12, c[0x0][0x394] ;  /* 0x00007280ff0c77ac */ /* 0x000f220008000800 */
[----:B------:R-:W-:-:S02]  /*1dc0*/  ISETP.EQ.AND P0, PT, R56, RZ, P0 ;  /* 0x000000ff3800720c */ /* 0x000fc40000702270 */
[----:B------:R-:W-:Y:S01]  /*1dd0*/  LOP3.LUT R105, R105, 0x100, RZ, 0xc0, !PT ;  /* 0x0000010069697812 */ /* 0x000fe200078ec0ff */
[----:B------:R-:W0:Y:S01]  /*1de0*/  LDC.64 R76, c[0x0][0x3e0] ;  /* 0x0000f800ff4c7b82 */ /* 0x000e220000000a00 */
[----:B------:R-:W-:Y:S01]  /*1df0*/  LOP3.LUT R106, R106, 0x100, RZ, 0xc0, !PT ;  /* 0x000001006a6a7812 */ /* 0x000fe200078ec0ff */
[----:B------:R-:W0:Y:S01]  /*1e00*/  LDCU UR13, c[0x0][0x38c] ;  /* 0x00007180ff0d77ac */ /* 0x000e220008000800 */
[----:B------:R-:W-:Y:S02]  /*1e10*/  IADD3.X R93, PT, PT, RZ, R24, RZ, P2, !PT ;  /* 0x00000018ff5d7210 */ /* 0x000fe400017fe4ff */
[----:B------:R-:W-:Y:S01]  /*1e20*/  IADD3.X R91, PT, PT, RZ, R25, RZ, P3, !PT ;  /* 0x00000019ff5b7210 */ /* 0x000fe20001ffe4ff */
[----:B------:R-:W0:Y:S02]  /*1e30*/  LDCU UR7, c[0x0][0x388] ;  /* 0x00007100ff0777ac */ /* 0x000e240008000800 */
[----:B------:R-:W0:Y:S01]  /*1e40*/  LDC.64 R78, c[0x0][0x4d0] ;  /* 0x00013400ff4e7b82 */ /* 0x000e220000000a00 */
[----:B------:R-:W0:Y:S01]  /*1e50*/  LDCU.64 UR8, c[0x0][0x538] ;  /* 0x0000a700ff0877ac */ /* 0x000e220008000a00 */
[----:B------:R-:W0:Y:S06]  /*1e60*/  LDCU.64 UR10, c[0x0][0x540] ;  /* 0x0000a800ff0a77ac */ /* 0x000e2c0008000a00 */
[----:B------:R-:W0:Y:S01]  /*1e70*/  LDC.64 R80, c[0x0][0x4f0] ;  /* 0x00013c00ff507b82 */ /* 0x000e220000000a00 */
[----:B----4-:R-:W-:-:S05]  /*1e80*/  UMOV UR4, URZ ;  /* 0x000000ff00047c82 */ /* 0x010fca0008000000 */
.L_x_10401:
        /* <DEDUP_REMOVED lines=19> */
[----:B------:R-:W-:Y:S01]  /*1fc0*/  IADD3 R108, PT, PT, R105, UR4, RZ ;  /* 0x00000004696c7c10 */ /* 0x000fe2000fffe0ff */
[----:B------:R-:W-:Y:S02]  /*1fd0*/  BSSY.RECONVERGENT B0, `(.L_x_10388) ;  /* 0x0000024000007945 */ /* 0x000fe40003800200 */
[----:B0-----:R-:W0:Y:S01]  /*1fe0*/  LDS.128 R40, [R54] ;  /* 0x0000000036287984 */ /* 0x001e220000000c00 */
[----:B------:R-:W-:Y:S02]  /*1ff0*/  SEL R108, R108, R21, !P1 ;  /* 0x000000156c6c7207 */ /* 0x000fe40004800000 */
[----:B------:R-:W-:Y:S02]  /*2000*/  ISETP.NE.AND P1, PT, R56, 0x1f, PT ;  /* 0x0000001f3800780c */ /* 0x000fe40003f25270 */
[----:B-1----:R-:W-:Y:S01]  /*2010*/  LEA R48, R108, UR5, 0x2 ;  /* 0x000000056c307c11 */ /* 0x002fe2000f8e10ff */
        /* <DEDUP_REMOVED lines=8> */
[----:B0-----:R-:W-:Y:S01]  /*20a0*/  FMUL.FTZ R117, R103, R42 ;  /* 0x0000002a67757220 */ /* 0x001fe20000410000 */
[----:B------:R-:W-:-:S06]  /*20b0*/  FMUL.FTZ R113, R104, R43 ;  /* 0x0000002b68717220 */ /* 0x000fcc0000410000 */
        /* <DEDUP_REMOVED lines=20> */
.L_x_10389:
[----:B------:R2:W3:Y:S02]  /*2200*/  LDS R121, [R22+0x123c] ;  /* 0x00123c0016797984 */ /* 0x0004e40000000800 */
.L_x_10390:
[----:B------:R-:W-:Y:S05]  /*2210*/  BSYNC.RECONVERGENT B0 ;  /* 0x0000000000007941 */ /* 0x000fea0003800200 */
.L_x_10388:
[----:B0-----:R-:W0:Y:S01]  /*2220*/  @P0 LDC R44, c[0x0][0x38c] ;  /* 0x0000e300ff2c0b82 */ /* 0x001e220000000800 */
[----:B------:R-:W-:Y:S01]  /*2230*/  MOV R119, RZ ;  /* 0x000000ff00777202 */ /* 0x000fe20000000f00 */
[----:B0-----:R-:W-:-:S04]  /*2240*/  @P0 IMAD R45, R99, R44, UR4 ;  /* 0x00000004632d0e24 */ /* 0x001fc8000f8e022c */
        /* <DEDUP_REMOVED lines=8> */
[C---:B------:R-:W-:Y:S01]  /*22d0*/  FFMA.FTZ R49, R111.reuse, R49, R116 ;  /* 0x000000316f317223 */ /* 0x040fe20000010074 */
[----:B------:R-:W-:Y:S01]  /*22e0*/  ISETP.GT.U32.AND P2, PT, R20, 0x1d, PT ;  /* 0x0000001d1400780c */ /* 0x000fe20003f44070 */
[C---:B------:R-:W-:Y:S01]  /*22f0*/  FMUL.FTZ R124, R112.reuse, R51 ;  /* 0x00000033707c7220 */ /* 0x040fe20000410000 */
[----:B------:R-:W-:Y:S01]  /*2300*/  FFMA.FTZ R48, R111, R48, R117 ;  /* 0x000000306f307223 */ /* 0x000fe20000010075 */
[----:B------:R-:W-:Y:S01]  /*2310*/  FFMA.FTZ R49, R112, R49, R114 ;  /* 0x0000003170317223 */ /* 0x000fe20000010072 */
[----:B0-----:R-:W-:Y:S01]  /*2320*/  FMUL.FTZ R44, R115, R112 ;  /* 0x00000070732c7220 */ /* 0x001fe20000410000 */
[----:B------:R-:W-:Y:S01]  /*2330*/  UMOV UR5, 0x400 ;  /* 0x0000040000057882 */ /* 0x000fe20000000000 */
[----:B------:R-:W0:Y:S01]  /*2340*/  SHFL.DOWN PT, R51, R124, 0x1, 0x1f ;  /* 0x08201f007c337f89 */ /* 0x000e2200000e0000 */
[----:B------:R-:W-:Y:S01]  /*2350*/  FFMA.FTZ R48, R110, R48, R113 ;  /* 0x000000306e307223 */ /* 0x000fe20000010071 */
[----:B------:R-:W-:Y:S01]  /*2360*/  FMUL.FTZ R95, R111, R44 ;  /* 0x0000002c6f5f7220 */ /* 0x000fe20000410000 */
[----:B------:R-:W-:Y:S01]  /*2370*/  MOV R123, R49 ;  /* 0x00000031007b7202 */ /* 0x000fe20000000f00 */
[----:B------:R-:W3:Y:S01]  /*2380*/  SHFL.DOWN PT, R50, R49, 0x1, 0x1f ;  /* 0x08201f0031327f89 */ /* 0x000ee200000e0000 */
[----:B------:R-:W-:Y:S01]  /*2390*/  ISETP.GT.U32.AND P3, PT, R20, 0x17, PT ;  /* 0x000000171400780c */ /* 0x000fe20003f64070 */
[----:B------:R-:W-:Y:S01]  /*23a0*/  FMUL.FTZ R95, R110, R95 ;  /* 0x0000005f6e5f7220 */ /* 0x000fe20000410000 */
[----:B------:R-:W-:Y:S01]  /*23b0*/  BSSY.RECONVERGENT B0, `(.L_x_10391) ;  /* 0x0000084000007945 */ /* 0x000fe20003800200 */
[----:B------:R-:W5:Y:S01]  /*23c0*/  SHFL.UP PT, R45, R48, 0x1, RZ ;  /* 0x04200000302d7989 */ /* 0x000f6200000e00ff */
[----:B-1----:R-:W-:-:S04]  /*23d0*/  ULEA UR5, UR6, UR5, 0x18 ;  /* 0x0000000506057291 */ /* 0x002fc8000f8ec0ff */
[----:B------:R-:W-:Y:S01]  /*23e0*/  ULEA UR6, UR4, UR5, 0x3 ;  /* 0x0000000504067291 */ /* 0x000fe2000f8e18ff */
[----:B0-----:R-:W-:Y:S01]  /*23f0*/  @P1 FMUL.FTZ R44, R51, R124 ;  /* 0x0000007c332c1220 */ /* 0x001fe20000410000 */
[----:B---3--:R-:W-:-:S04]  /*2400*/  @P1 FFMA.FTZ R123, R124, R50, R123 ;  /* 0x000000327c7b1223 */ /* 0x008fc8000001007b */
[----:B------:R-:W-:Y:S02]  /*2410*/  @P1 MOV R124, R44 ;  /* 0x0000002c007c1202 */ /* 0x000fe40000000f00 */
[----:B------:R-:W-:Y:S01]  /*2420*/  ISETP.GE.AND P1, PT, R60, 0x1, PT ;  /* 0x000000013c00780c */ /* 0x000fe20003f26270 */
[----:B-----5:R-:W-:Y:S01]  /*2430*/  FFMA.FTZ R45, R95, R45, R48 ;  /* 0x0000002d5f2d7223 */ /* 0x020fe20000010030 */
[----:B------:R-:W0:Y:S04]  /*2440*/  SHFL.UP PT, R44, R95, 0x1, RZ ;  /* 0x042000005f2c7989 */ /* 0x000e2800000e00ff */
[----:B------:R-:W1:Y:S01]  /*2450*/  SHFL.DOWN PT, R49, R124, 0x2, 0x1f ;  /* 0x08401f007c317f89 */ /* 0x000e6200000e0000 */
[----:B------:R-:W-:-:S03]  /*2460*/  FSEL R48, R48, R45, !P1 ;  /* 0x0000002d30307208 */ /* 0x000fc60004800000 */
[----:B------:R-:W3:Y:S04]  /*2470*/  SHFL.DOWN PT, R50, R123, 0x2, 0x1f ;  /* 0x08401f007b327f89 */ /* 0x000ee800000e0000 */
[----:B------:R-:W5:Y:S01]  /*2480*/  SHFL.UP PT, R45, R48, 0x2, RZ ;  /* 0x04400000302d7989 */ /* 0x000f6200000e00ff */
[----:B0-----:R-:W-:Y:S01]  /*2490*/  @P1 FMUL.FTZ R95, R95, R44 ;  /* 0x0000002c5f5f1220 */ /* 0x001fe20000410000 */
[----:B------:R-:W-:Y:S01]  /*24a0*/  ISETP.GE.AND P1, PT, R60, 0x2, PT ;  /* 0x000000023c00780c */ /* 0x000fe20003f26270 */
[----:B-1----:R-:W-:-:S03]  /*24b0*/  @!P2 FMUL.FTZ R49, R124, R49 ;  /* 0x000000317c31a220 */ /* 0x002fc60000410000 */
[----:B------:R-:W0:Y:S01]  /*24c0*/  SHFL.UP PT, R44, R95, 0x2, RZ ;  /* 0x044000005f2c7989 */ /* 0x000e2200000e00ff */
[----:B---3--:R-:W-:Y:S01]  /*24d0*/  @!P2 FFMA.FTZ R123, R124, R50, R123 ;  /* 0x000000327c7ba223 */ /* 0x008fe2000001007b */
[----:B------:R-:W-:Y:S02]  /*24e0*/  @!P2 MOV R124, R49 ;  /* 0x00000031007ca202 */ /* 0x000fe40000000f00 */
[----:B------:R-:W-:Y:S01]  /*24f0*/  ISETP.GT.U32.AND P2, PT, R20, 0x1b, PT ;  /* 0x0000001b1400780c */ /* 0x000fe20003f44070 */
[----:B-----5:R-:W-:Y:S01]  /*2500*/  FFMA.FTZ R45, R95, R45, R48 ;  /* 0x0000002d5f2d7223 */ /* 0x020fe20000010030 */
[----:B------:R-:W1:Y:S04]  /*2510*/  SHFL.DOWN PT, R51, R123, 0x4, 0x1f ;  /* 0x08801f007b337f89 */ /* 0x000e6800000e0000 */
[----:B------:R-:W3:Y:S01]  /*2520*/  SHFL.DOWN PT, R49, R124, 0x4, 0x1f ;  /* 0x08801f007c317f89 */ /* 0x000ee200000e0000 */
[----:B------:R-:W-:-:S05]  /*2530*/  FSEL R50, R48, R45, !P1 ;  /* 0x0000002d30327208 */ /* 0x000fca0004800000 */
[----:B------:R-:W5:Y:S01]  /*2540*/  SHFL.UP PT, R45, R50, 0x4, RZ ;  /* 0x04800000322d7989 */ /* 0x000f6200000e00ff */
[----:B0-----:R-:W-:Y:S01]  /*2550*/  @P1 FMUL.FTZ R95, R95, R44 ;  /* 0x0000002c5f5f1220 */ /* 0x001fe20000410000 */
[----:B------:R-:W-:-:S04]  /*2560*/  ISETP.GE.AND P1, PT, R19, UR12, PT ;  /* 0x0000000c13007c0c */ /* 0x000fc8000bf26270 */
[----:B------:R-:W0:Y:S01]  /*2570*/  SHFL.UP PT, R44, R95, 0x4, RZ ;  /* 0x048000005f2c7989 */ /* 0x000e2200000e00ff */
[----:B------:R-:W-:Y:S01]  /*2580*/  ISETP.NE.OR P1, PT, R56, RZ, P1 ;  /* 0x000000ff3800720c */ /* 0x000fe20000f25670 */
[C---:B-1----:R-:W-:Y:S01]  /*2590*/  @!P2 FFMA.FTZ R123, R124.reuse, R51, R123 ;  /* 0x000000337c7ba223 */ /* 0x042fe2000001007b */
[----:B------:R-:W-:Y:S01]  /*25a0*/  MOV R51, RZ ;  /* 0x000000ff00337202 */ /* 0x000fe20000000f00 */
[----:B---3--:R-:W-:-:S03]  /*25b0*/  @!P2 FMUL.FTZ R48, R124, R49 ;  /* 0x000000317c30a220 */ /* 0x008fc60000410000 */
[----:B------:R-:W1:Y:S02]  /*25c0*/  SHFL.DOWN PT, R94, R123, 0x8, 0x1f ;  /* 0x09001f007b5e7f89 */ /* 0x000e6400000e0000 */
[----:B------:R-:W-:Y:S01]  /*25d0*/  @!P2 MOV R124, R48 ;  /* 0x00000030007ca202 */ /* 0x000fe20000000f00 */
[----:B-----5:R-:W-:Y:S01]  /*25e0*/  FFMA.FTZ R45, R95, R45, R50 ;  /* 0x0000002d5f2d7223 */ /* 0x020fe20000010032 */
[----:B------:R-:W-:-:S03]  /*25f0*/  ISETP.GE.AND P2, PT, R60, 0x4, PT ;  /* 0x000000043c00780c */ /* 0x000fc60003f46270 */
[----:B------:R-:W3:Y:S01]  /*2600*/  SHFL.DOWN PT, R49, R124, 0x8, 0x1f ;  /* 0x09001f007c317f89 */ /* 0x000ee200000e0000 */
[----:B------:R-:W-:Y:S01]  /*2610*/  FSEL R48, R50, R45, !P2 ;  /* 0x0000002d32307208 */ /* 0x000fe20005000000 */
[----:B------:R-:W-:-:S04]  /*2620*/  HFMA2 R50, -RZ, RZ, 1.875, 0 ;  /* 0x3f800000ff327431 */ /* 0x000fc800000001ff */
[----:B------:R-:W5:Y:S04]  /*2630*/  SHFL.UP PT, R45, R48, 0x8, RZ ;  /* 0x05000000302d7989 */ /* 0x000f6800000e00ff */
[----:B0-----:R-:W-:Y:S01]  /*2640*/  @P2 FMUL.FTZ R95, R95, R44 ;  /* 0x0000002c5f5f2220 */ /* 0x001fe20000410000 */
[----:B------:R-:W-:Y:S01]  /*2650*/  ISETP.GT.U32.AND P2, PT, R20, 0xf, PT ;  /* 0x0000000f1400780c */ /* 0x000fe20003f44070 */
[----:B------:R-:W-:Y:S01]  /*2660*/  @!P1 LDS.64 R50, [UR6+0x12b8] ;  /* 0x0012b806ff329984 */ /* 0x000fe20008000a00 */
[----:B------:R-:W-:Y:S01]  /*2670*/  ISETP.GE.AND P1, PT, R60, 0x8, PT ;  /* 0x000000083c00780c */ /* 0x000fe20003f26270 */
[C---:B-1----:R-:W-:Y:S02]  /*2680*/  @!P3 FFMA.FTZ R123, R124.reuse, R94, R123 ;  /* 0x0000005e7c7bb223 */ /* 0x042fe4000001007b */
[----:B------:R-:W0:Y:S04]  /*2690*/  SHFL.UP PT, R44, R95, 0x8, RZ ;  /* 0x050000005f2c7989 */ /* 0x000e2800000e00ff */
[----:B------:R-:W1:Y:S01]  /*26a0*/  SHFL.DOWN PT, R118, R123, 0x10, 0x1f ;  /* 0x0a001f007b767f89 */ /* 0x000e6200000e0000 */
[----:B---3--:R-:W-:-:S05]  /*26b0*/  @!P3 FMUL.FTZ R49, R124, R49 ;  /* 0x000000317c31b220 */ /* 0x008fca0000410000 */
[----:B------:R-:W-:Y:S01]  /*26c0*/  @!P3 MOV R124, R49 ;  /* 0x00000031007cb202 */ /* 0x000fe20000000f00 */
[----:B-----5:R-:W-:-:S04]  /*26d0*/  FFMA.FTZ R45, R95, R45, R48 ;  /* 0x0000002d5f2d7223 */ /* 0x020fc80000010030 */
[----:B------:R-:W3:Y:S01]  /*26e0*/  SHFL.DOWN PT, R49, R124, 0x10, 0x1f ;  /* 0x0a001f007c317f89 */ /* 0x000ee200000e0000 */
[----:B------:R-:W-:-:S05]  /*26f0*/  FSEL R48, R48, R45, !P1 ;  /* 0x0000002d30307208 */ /* 0x000fca0004800000 */
[----:B------:R-:W5:Y:S01]  /*2700*/  SHFL.UP PT, R45, R48, 0x10, RZ ;  /* 0x06000000302d7989 */ /* 0x000f6200000e00ff */
[----:B0-----:R-:W-:Y:S01]  /*2710*/  @P1 FMUL.FTZ R95, R95, R44 ;  /* 0x0000002c5f5f1220 */ /* 0x001fe20000410000 */
[----:B------:R-:W-:Y:S01]  /*2720*/  ISETP.GE.AND P1, PT, R60, 0x10, PT ;  /* 0x000000103c00780c */ /* 0x000fe20003f26270 */
[----:B-1----:R-:W-:-:S03]  /*2730*/  @!P2 FFMA.FTZ R123, R124, R118, R123 ;  /* 0x000000767c7ba223 */ /* 0x002fc6000001007b */
[----:B------:R-:W0:Y:S04]  /*2740*/  SHFL.UP PT, R94, R95, 0x10, RZ ;  /* 0x060000005f5e7989 */ /* 0x000e2800000e00ff */
[----:B------:R-:W-:Y:S04]  /*2750*/  SHFL.IDX PT, R120, R123, RZ, 0x1f ;  /* 0x00001fff7b787589 */ /* 0x000fe800000e0000 */
[----:B------:R-:W-:Y:S01]  /*2760*/  SHFL.IDX PT, R125, R51, RZ, 0x1f ;  /* 0x00001fff337d7589 */ /* 0x000fe200000e0000 */
[----:B---3--:R-:W-:-:S05]  /*2770*/  @!P2 FMUL.FTZ R44, R124, R49 ;  /* 0x000000317c2ca220 */ /* 0x008fca0000410000 */
[----:B------:R-:W-:Y:S01]  /*2780*/  @!P2 MOV R124, R44 ;  /* 0x0000002c007ca202 */ /* 0x000fe20000000f00 */
[----:B-----5:R-:W-:Y:S01]  /*2790*/  FFMA.FTZ R49, R95, R45, R48 ;  /* 0x0000002d5f317223 */ /* 0x020fe20000010030 */
[----:B------:R1:W-:Y:S01]  /*27a0*/  SHFL.DOWN PT, R44, R123, 0x1, 0x1f ;  /* 0x08201f007b2c7f89 */ /* 0x0003e200000e0000 */
[----:B------:R-:W-:-:S03]  /*27b0*/  ISETP.NE.AND P2, PT, R56, 0x1f, PT ;  /* 0x0000001f3800780c */ /* 0x000fc60003f45270 */
[----:B------:R-:W3:Y:S01]  /*27c0*/  SHFL.DOWN PT, R45, R124, 0x1, 0x1f ;  /* 0x08201f007c2d7f89 */ /* 0x000ee200000e0000 */
[----:B0-----:R-:W-:Y:S01]  /*27d0*/  @P1 FMUL.FTZ R95, R95, R94 ;  /* 0x0000005e5f5f1220 */ /* 0x001fe20000410000 */
[----:B------:R-:W-:Y:S02]  /*27e0*/  FSEL R49, R48, R49, !P1 ;  /* 0x0000003130317208 */ /* 0x000fe40004800000 */
[----:B------:R-:W-:Y:S01]  /*27f0*/  ISETP.NE.AND P1, PT, R56, RZ, PT ;  /* 0x000000ff3800720c */ /* 0x000fe20003f25270 */
[----:B------:R-:W0:Y:S01]  /*2800*/  SHFL.IDX PT, R118, R124, RZ, 0x1f ;  /* 0x00001fff7c767589 */ /* 0x000e2200000e0000 */
[----:B-1----:R-:W-:-:S03]  /*2810*/  IMAD.WIDE.U32 R122, R78, UR4, R92 ;  /* 0x000000044e7a7c25 */ /* 0x002fc6000f8e005c */
[----:B------:R-:W-:Y:S04]  /*2820*/  SHFL.UP PT, R95, R95, 0x1, RZ ;  /* 0x042000005f5f7989 */ /* 0x000fe800000e00ff */
[----:B------:R-:W-:Y:S01]  /*2830*/  SHFL.UP PT, R49, R49, 0x1, RZ ;  /* 0x0420000031317989 */ /* 0x000fe200000e00ff */
[----:B---3--:R-:W-:Y:S01]  /*2840*/  @P2 FFMA.FTZ R125, R45, R125, R44 ;  /* 0x0000007d2d7d2223 */ /* 0x008fe2000001002c */
[----:B------:R-:W-:Y:S01]  /*2850*/  LEA R94, P2, R122, UR8, 0x2 ;  /* 0x000000087a5e7c11 */ /* 0x000fe2000f8410ff */
[----:B------:R-:W-:-:S04]  /*2860*/  IMAD.WIDE.U32 R44, R80, UR4, R90 ;  /* 0x00000004502c7c25 */ /* 0x000fc8000f8e005a */
[----:B------:R-:W-:Y:S01]  /*2870*/  FFMA.FTZ R108, R125, R121, R108 ;  /* 0x000000797d6c7223 */ /* 0x000fe2000001006c */
[----:B0-----:R-:W-:Y:S01]  /*2880*/  FFMA.FTZ R51, R118, R51, R120 ;  /* 0x0000003376337223 */ /* 0x001fe20000010078 */
[----:B------:R-:W-:Y:S01]  /*2890*/  IMAD R121, R79, UR4, R123 ;  /* 0x000000044f797c24 */ /* 0x000fe2000f8e027b */
[----:B------:R-:W-:Y:S01]  /*28a0*/  LEA R48, P3, R44, UR10, 0x2 ;  /* 0x0000000a2c307c11 */ /* 0x000fe2000f8610ff */
[----:B------:R-:W-:Y:S01]  /*28b0*/  FFMA.FTZ R109, R110, R108, R109 ;  /* 0x0000006c6e6d7223 */ /* 0x000fe2000001006d */
[----:B------:R-:W-:Y:S02]  /*28c0*/  IMAD R45, R81, UR4, R45 ;  /* 0x00000004512d7c24 */ /* 0x000fe4000f8e022d */
[----:B------:R-:W-:Y:S01]  /*28d0*/  FMUL.FTZ R124, R108, R68 ;  /* 0x000000446c7c7220 */ /* 0x000fe20000410000 */
[----:B------:R-:W-:Y:S01]  /*28e0*/  FMUL.FTZ R50, R118, R50 ;  /* 0x0000003276327220 */ /* 0x000fe20000410000 */
[----:B------:R-:W-:-:S04]  /*28f0*/  IADD3 R118, PT, PT, -R100, UR7, RZ ;  /* 0x0000000764767c10 */ /* 0x000fc8000fffe1ff */
[C---:B------:R-:W-:Y:S02]  /*2900*/  ISETP.GE.AND P4, PT, R118.reuse, 0x21, PT ;  /* 0x000000217600780c */ /* 0x040fe40003f86270 */
[C---:B------:R-:W-:Y:S02]  /*2910*/  ISETP.GE.AND P5, PT, R118.reuse, 0x41, PT ;  /* 0x000000417600780c */ /* 0x040fe40003fa6270 */
[----:B------:R-:W-:Y:S01]  /*2920*/  ISETP.GE.AND P6, PT, R118, 0x61, PT ;  /* 0x000000617600780c */ /* 0x000fe20003fc6270 */
[----:B----4-:R-:W0:Y:S02]  /*2930*/  SHFL.IDX PT, R119, R119, RZ, 0x1f ;  /* 0x00001fff77777589 */ /* 0x010e2400000e0000 */
[----:B0-----:R-:W-:Y:S01]  /*2940*/  @P1 FFMA.FTZ R119, R95, R119, R49 ;  /* 0x000000775f771223 */ /* 0x001fe20000010031 */
[----:B------:R-:W-:Y:S02]  /*2950*/  LEA.HI.X R95, R122, UR9, R121, 0x2, P2 ;  /* 0x000000097a5f7c11 */ /* 0x000fe400090f1479 */
[----:B------:R-:W-:Y:S01]  /*2960*/  LEA.HI.X R49, R44, UR11, R45, 0x2, P3 ;  /* 0x0000000b2c317c11 */ /* 0x000fe200098f142d */
[----:B------:R-:W-:Y:S01]  /*2970*/  FFMA.FTZ R122, R115, R119, R46 ;  /* 0x00000077737a7223 */ /* 0x000fe2000001002e */
[----:B------:R-:W-:Y:S01]  /*2980*/  FFMA.FTZ R115, R111, R109, R116 ;  /* 0x0000006d6f737223 */ /* 0x000fe20000010074 */
[----:B------:R-:W-:-:S02]  /*2990*/  ISETP.NE.AND P2, PT, R56, RZ, PT ;  /* 0x000000ff3800720c */ /* 0x000fc40003f45270 */
[C---:B------:R-:W-:Y:S01]  /*29a0*/  FFMA.FTZ R116, R112.reuse, R122, R47 ;  /* 0x0000007a70747223 */ /* 0x040fe2000001002f */
[----:B------:R-:W-:Y:S01]  /*29b0*/  FFMA.FTZ R114, R112, R115, R114 ;  /* 0x0000007370727223 */ /* 0x000fe20000010072 */
        /* <DEDUP_REMOVED lines=8> */
[----:B------:R-:W-:Y:S01]  /*2a40*/  FMUL.FTZ R47, R31, R124 ;  /* 0x0000007c1f2f7220 */ /* 0x000fe20000410000 */
[----:B------:R-:W-:Y:S01]  /*2a50*/  @!P2 STS.64 [UR6+0x12b8], R50 ;  /* 0x0012b832ff00a988 */ /* 0x000fe20008000a06 */
[----:B------:R-:W-:Y:S01]  /*2a60*/  ISETP.GE.AND P3, PT, R118, 0x1, PT ;  /* 0x000000017600780c */ /* 0x000fe20003f66270 */
[----:B------:R-:W-:Y:S01]  /*2a70*/  FFMA.FTZ R45, R111, R44, R45 ;  /* 0x0000002c6f2d7223 */ /* 0x000fe2000001002d */
[----:B------:R-:W-:-:S03]  /*2a80*/  FFMA.FTZ R110, R110, R120, R113 ;  /* 0x000000786e6e7223 */ /* 0x000fc60000010071 */
[----:B------:R-:W-:Y:S01]  /*2a90*/  FFMA.FTZ R121, R117, R46, R45 ;  /* 0x0000002e75797223 */ /* 0x000fe2000001002d */
[----:B------:R-:W-:Y:S01]  /*2aa0*/  FMUL.FTZ R45, R29, R44 ;  /* 0x0000002c1d2d7220 */ /* 0x000fe20000410000 */
[----:B------:R-:W-:Y:S01]  /*2ab0*/  FMUL.FTZ R46, R30, R46 ;  /* 0x0000002e1e2e7220 */ /* 0x000fe20000410000 */
[----:B------:R-:W-:Y:S01]  /*2ac0*/  FMUL.FTZ R44, R28, R119 ;  /* 0x000000771c2c7220 */ /* 0x000fe20000410000 */
[----:B------:R-:W-:-:S04]  /*2ad0*/  FADD.FTZ R113, -R113, R110 ;  /* 0x0000006e71717221 */ /* 0x000fc80000010100 */
[----:B------:R0:W-:Y:S01]  /*2ae0*/  STS.128 [R17+0x400], R44 ;  /* 0x0004002c11007388 */ /* 0x0001e20000000c00 */
[----:B------:R-:W-:Y:S01]  /*2af0*/  FFMA.FTZ R121, R113, R124, R121 ;  /* 0x0000007c71797223 */ /* 0x000fe20000010079 */
[----:B------:R-:W-:Y:S01]  /*2b00*/  BAR.SYNC.DEFER_BLOCKING 0x0 ;  /* 0x0000000000007b1d */ /* 0x000fe20000010000 */
[----:B0-----:R-:W-:Y:S01]  /*2b10*/  FMUL.FTZ R44, R69, R122 ;  /* 0x0000007a452c7220 */ /* 0x001fe20000410000 */
[----:B------:R-:W-:Y:S01]  /*2b20*/  FMUL.FTZ R45, R96, R116 ;  /* 0x00000074602d7220 */ /* 0x000fe20000410000 */
[----:B------:R-:W-:Y:S01]  /*2b30*/  FMUL.FTZ R46, R97, R120 ;  /* 0x00000078612e7220 */ /* 0x000fe20000410000 */
[----:B------:R-:W-:Y:S02]  /*2b40*/  FMUL.FTZ R47, R98, R110 ;  /* 0x0000006e622f7220 */ /* 0x000fe40000410000 */
        /* <DEDUP_REMOVED lines=10> */
.L_x_10392:
[----:B------:R-:W-:Y:S05]  /*2bf0*/  BSYNC.RECONVERGENT B0 ;  /* 0x0000000000007941 */ /* 0x000fea0003800200 */
.L_x_10391:
[----:B01----:R0:W1:Y:S01]  /*2c00*/  LDS R45, [R23+0x280] ;  /* 0x00028000172d7984 */ /* 0x0030620000000800 */
[----:B------:R-:W-:Y:S04]  /*2c10*/  BSSY.RECONVERGENT B0, `(.L_x_10393) ;  /* 0x0000004000007945 */ /* 0x000fe80003800200 */
[----:B------:R-:W-:Y:S05]  /*2c20*/  @!P4 BRA `(.L_x_10394) ;  /* 0x000000000008c947 */ /* 0x000fea0003800000 */
[----:B---3--:R3:W-:Y:S04]  /*2c30*/  REDG.E.ADD.F32.FTZ.RN.STRONG.GPU desc[UR16][R94.64+0x80], R123 ;  /* 0x0000807b5e0079a6 */ /* 0x0087e8000c12f310 */
[----:B-1----:R3:W-:Y:S02]  /*2c40*/  REDG.E.ADD.F32.FTZ.RN.STRONG.GPU desc[UR16][R48.64+0x80], R45 ;  /* 0x0000802d300079a6 */ /* 0x0027e4000c12f310 */
.L_x_10394:
[----:B------:R-:W-:Y:S05]  /*2c50*/  BSYNC.RECONVERGENT B0 ;  /* 0x0000000000007941 */ /* 0x000fea0003800200 */
.L_x_10393:
[----:B-1-3--:R1:W3:Y:S01]  /*2c60*/  LDS R45, [R23+0x300] ;  /* 0x00030000172d7984 */ /* 0x00a2e20000000800 */
[----:B------:R-:W-:Y:S04]  /*2c70*/  BSSY.RECONVERGENT B0, `(.L_x_10395) ;  /* 0x0000004000007945 */ /* 0x000fe80003800200 */
[----:B------:R-:W-:Y:S05]  /*2c80*/  @!P5 BRA `(.L_x_10396) ;  /* 0x000000000008d947 */ /* 0x000fea0003800000 */
[----:B----4-:R4:W-:Y:S04]  /*2c90*/  REDG.E.ADD.F32.FTZ.RN.STRONG.GPU desc[UR16][R94.64+0x100], R125 ;  /* 0x0001007d5e0079a6 */ /* 0x0109e8000c12f310 */
[----:B---3--:R4:W-:Y:S02]  /*2ca0*/  REDG.E.ADD.F32.FTZ.RN.STRONG.GPU desc[UR16][R48.64+0x100], R45 ;  /* 0x0001002d300079a6 */ /* 0x0089e4000c12f310 */
.L_x_10396:
[----:B------:R-:W-:Y:S05]  /*2cb0*/  BSYNC.RECONVERGENT B0 ;  /* 0x0000000000007941 */ /* 0x000fea0003800200 */
.L_x_10395:
[----:B---34-:R3:W4:Y:S01]  /*2cc0*/  LDS R45, [R23+0x380] ;  /* 0x00038000172d7984 */ /* 0x0187220000000800 */
[----:B------:R-:W-:Y:S04]  /*2cd0*/  BSSY.RECONVERGENT B0, `(.L_x_10397) ;  /* 0x0000004000007945 */ /* 0x000fe80003800200 */
[----:B------:R-:W-:Y:S05]  /*2ce0*/  @!P6 BRA `(.L_x_10398) ;  /* 0x000000000008e947 */ /* 0x000fea0003800000 */
[----:B------:R0:W-:Y:S04]  /*2cf0*/  REDG.E.ADD.F32.FTZ.RN.STRONG.GPU desc[UR16][R94.64+0x180], R51 ;  /* 0x000180335e0079a6 */ /* 0x0001e8000c12f310 */
[----:B----4-:R0:W-:Y:S02]  /*2d00*/  REDG.E.ADD.F32.FTZ.RN.STRONG.GPU desc[UR16][R48.64+0x180], R45 ;  /* 0x0001802d300079a6 */ /* 0x0101e4000c12f310 */
.L_x_10398:
[----:B------:R-:W-:Y:S05]  /*2d10*/  BSYNC.RECONVERGENT B0 ;  /* 0x0000000000007941 */ /* 0x000fea0003800200 */
.L_x_10397:
[----:B------:R-:W5:Y:S01]  /*2d20*/  SHFL.DOWN P3, R44, R121, 0x1, 0x1f ;  /* 0x08201f00792c7f89 */ /* 0x000f620000060000 */
[----:B------:R-:W-:Y:S01]  /*2d30*/  ISETP.NE.AND P4, PT, R60, RZ, PT ;  /* 0x000000ff3c00720c */ /* 0x000fe20003f85270 */
[----:B------:R-:W-:Y:S01]  /*2d40*/  FMUL.FTZ R46, R43, R108 ;  /* 0x0000006c2b2e7220 */ /* 0x000fe20000410000 */
[----:B------:R-:W-:Y:S01]  /*2d50*/  FMUL.FTZ R43, R42, R109 ;  /* 0x0000006d2a2b7220 */ /* 0x000fe20000410000 */
[-C--:B------:R-:W-:Y:S01]  /*2d60*/  FMUL.FTZ R42, R41, R115.reuse ;  /* 0x00000073292a7220 */ /* 0x080fe20000410000 */
[----:B------:R-:W-:Y:S01]  /*2d70*/  FMUL.FTZ R41, R40, R114 ;  /* 0x0000007228297220 */ /* 0x000fe20000410000 */
[C---:B------:R-:W-:Y:S01]  /*2d80*/  FMUL.FTZ R108, R107.reuse, R108 ;  /* 0x0000006c6b6c7220 */ /* 0x040fe20000410000 */
[----:B------:R-:W-:Y:S01]  /*2d90*/  FMUL.FTZ R40, R107, R115 ;  /* 0x000000736b287220 */ /* 0x000fe20000410000 */
[----:B------:R-:W-:Y:S01]  /*2da0*/  BSSY.RECONVERGENT B0, `(.L_x_10399) ;  /* 0x0000024000007945 */ /* 0x000fe20003800200 */
[----:B------:R-:W-:Y:S01]  /*2db0*/  FFMA.FTZ R39, R46, R68, R39 ;  /* 0x000000442e277223 */ /* 0x000fe20000010027 */
[----:B------:R-:W-:Y:S01]  /*2dc0*/  FMUL.FTZ R108, R113, R108 ;  /* 0x0000006c716c7220 */ /* 0x000fe20000410000 */
[----:B------:R-:W-:Y:S01]  /*2dd0*/  FMUL.FTZ R40, R111, R40 ;  /* 0x000000286f287220 */ /* 0x000fe20000410000 */
[----:B------:R-:W-:Y:S01]  /*2de0*/  FFMA.FTZ R38, R43, R67, R38 ;  /* 0x000000432b267223 */ /* 0x000fe20000010026 */
[----:B------:R-:W-:Y:S01]  /*2df0*/  FFMA.FTZ R37, R42, R66, R37 ;  /* 0x000000422a257223 */ /* 0x000fe20000010025 */
[----:B------:R-:W-:Y:S01]  /*2e00*/  FFMA.FTZ R108, R31, R46, R108 ;  /* 0x0000002e1f6c7223 */ /* 0x000fe2000001006c */
[----:B------:R-:W-:Y:S01]  /*2e10*/  FFMA.FTZ R40, R29, R42, R40 ;  /* 0x0000002a1d287223 */ /* 0x000fe20000010028 */
[----:B------:R-:W-:-:S02]  /*2e20*/  FFMA.FTZ R36, R41, R61, R36 ;  /* 0x0000003d29247223 */ /* 0x000fc40000010024 */
[----:B------:R-:W-:Y:S01]  /*2e30*/  FADD.FTZ R35, R108, R35 ;  /* 0x000000236c237221 */ /* 0x000fe20000010000 */
[----:B------:R-:W-:Y:S01]  /*2e40*/  FADD.FTZ R33, R40, R33 ;  /* 0x0000002128217221 */ /* 0x000fe20000010000 */
[----:B-----5:R-:W-:-:S05]  /*2e50*/  @P3 FADD R44, R121, R44 ;  /* 0x0000002c792c3221 */ /* 0x020fca0000000000 */
[----:B0---4-:R-:W0:Y:S02]  /*2e60*/  SHFL.DOWN P3, R45, R44, 0x2, 0x1f ;  /* 0x08401f002c2d7f89 */ /* 0x011e240000060000 */
        /* <DEDUP_REMOVED lines=23> */
.L_x_10400:
[----:B------:R-:W-:Y:S05]  /*2fe0*/  BSYNC.RECONVERGENT B0 ;  /* 0x0000000000007941 */ /* 0x000fea0003800200 */
.L_x_10399:
[----:B------:R-:W-:-:S04]  /*2ff0*/  UIADD3 UR4, UPT, UPT, UR4, 0x1, URZ ;  /* 0x0000000104047890 */ /* 0x000fc8000fffe0ff */
[----:B------:R-:W-:-:S09]  /*3000*/  UISETP.GE.AND UP0, UPT, UR4, UR13, UPT ;  /* 0x0000000d0400728c */ /* 0x000fd2000bf06270 */
[----:B------:R-:W-:Y:S05]  /*3010*/  BRA.U !UP0, `(.L_x_10401) ;  /* 0xffffffed089c7547 */ /* 0x000fea000b83ffff */
.L_x_10387:
[----:B------:R-:W-:Y:S08]  /*3020*/  BAR.SYNC.DEFER_BLOCKING 0x0 ;  /* 0x0000000000007b1d */ /* 0x000ff00000010000 */
[----:B0-----:R-:W0:Y:S01]  /*3030*/  LDC.64 R48, c[0x0][0x4f8] ;  /* 0x00013e00ff307b82 */ /* 0x001e220000000a00 */
[----:B------:R-:W5:Y:S07]  /*3040*/  LDCU.64 UR4, c[0x0][0x500] ;  /* 0x0000a000ff0477ac */ /* 0x000f6e0008000a00 */
[----:B----4-:R-:W4:Y:S01]  /*3050*/  LDC.64 R50, c[0x0][0x550] ;  /* 0x00015400ff327b82 */ /* 0x010f220000000a00 */
[----:B------:R-:W2:Y:S01]  /*3060*/  LDG.E.128 R28, desc[UR16][R82.64] ;  /* 0x00000010521c7981 */ /* 0x000ea2000c1e1d00 */
[----:B------:R-:W-:Y:S01]  /*3070*/  HFMA2 R85, -RZ, RZ, 0, 0 ;  /* 0x00000000ff557431 */ /* 0x000fe200000001ff */
[----:B------:R-:W-:-:S04]  /*3080*/  IADD3 R10, P5, PT, R10, -0x200, RZ ;  /* 0xfffffe000a0a7810 */ /* 0x000fc80007fbe0ff */
[----:B------:R-:W-:Y:S01]  /*3090*/  IADD3.X R11, PT, PT, R11, -0x1, RZ, P5, !PT ;  /* 0xffffffff0b0b7810 */ /* 0x000fe20002ffe4ff */
        /* <DEDUP_REMOVED lines=8> */
[----:B------:R-:W-:Y:S01]  /*3120*/  FADD.FTZ R43, R31, R3 ;  /* 0x000000031f2b7221 */ /* 0x000fe20000010000 */
[----:B0-----:R-:W-:Y:S01]  /*3130*/  IMAD.WIDE.U32 R36, R48, UR18, R84 ;  /* 0x0000001230247c25 */ /* 0x001fe2000f8e0054 */
[----:B------:R-:W-:-:S02]  /*3140*/  FSETP.GTU.FTZ.AND P1, PT, R41, 20, PT ;  /* 0x41a000002900780b */ /* 0x000fc40003f3c000 */
[----:B------:R-:W-:Y:S01]  /*3150*/  FSETP.GTU.FTZ.AND P0, PT, R40, 20, PT ;  /* 0x41a000002800780b */ /* 0x000fe20003f1c000 */
[----:B------:R-:W-:Y:S01]  /*3160*/  IMAD R37, R49, UR18, R37 ;  /* 0x0000001231257c24 */ /* 0x000fe2000f8e0225 */
[----:B------:R-:W-:Y:S01]  /*3170*/  FSETP.GTU.FTZ.AND P2, PT, R42, 20, PT ;  /* 0x41a000002a00780b */ /* 0x000fe20003f5c000 */
[----:B------:R-:W0:Y:S01]  /*3180*/  LDC.64 R48, c[0x0][0x518] ;  /* 0x00014600ff307b82 */ /* 0x000e220000000a00 */
[----:B------:R-:W-:Y:S01]  /*3190*/  FSETP.GTU.FTZ.AND P3, PT, R43, 20, PT ;  /* 0x41a000002b00780b */ /* 0x000fe20003f7c000 */
[----:B-----5:R-:W-:-:S04]  /*31a0*/  IMAD.WIDE.U32 R36, R0, UR4, R36 ;  /* 0x0000000400247c25 */ /* 0x020fc8000f8e0024 */
[----:B------:R-:W-:Y:S01]  /*31b0*/  IMAD R37, R0, UR5, R37 ;  /* 0x0000000500257c24 */ /* 0x000fe2000f8e0225 */
[----:B----4-:R-:W-:Y:S01]  /*31c0*/  LEA R38, P4, R36, R50, 0x2 ;  /* 0x0000003224267211 */ /* 0x010fe200078810ff */
[----:B------:R-:W-:Y:S01]  /*31d0*/  @!P1 FMUL.FTZ R28, R41, -1.4426950216293334961 ;  /* 0xbfb8aa3b291c9820 */ /* 0x000fe20000410000 */
[----:B------:R-:W2:Y:S01]  /*31e0*/  LDCU.64 UR4, c[0x0][0x520] ;  /* 0x0000a400ff0477ac */ /* 0x000ea20008000a00 */
[----:B------:R-:W-:Y:S01]  /*31f0*/  @!P0 FMUL.FTZ R40, R40, -1.4426950216293334961 ;  /* 0xbfb8aa3b28288820 */ /* 0x000fe20000410000 */
[----:B------:R-:W-:Y:S01]  /*3200*/  LEA.HI.X R39, R36, R51, R37, 0x2, P4 ;  /* 0x0000003324277211 */ /* 0x000fe200020f1425 */
[----:B------:R4:W5:Y:S01]  /*3210*/  @!P1 MUFU.EX2 R41, R28 ;  /* 0x0000001c00299308 */ /* 0x0009620000000800 */
[----:B------:R-:W-:Y:S01]  /*3220*/  NOP ;  /* 0x0000000000007918 */ /* 0x000fe20000000000 */
[----:B------:R-:W-:Y:S01]  /*3230*/  @!P2 FMUL.FTZ R42, R42, -1.4426950216293334961 ;  /* 0xbfb8aa3b2a2aa820 */ /* 0x000fe20000410000 */
[----:B------:R-:W-:Y:S01]  /*3240*/  @!P3 FMUL.FTZ R43, R43, -1.4426950216293334961 ;  /* 0xbfb8aa3b2b2bb820 */ /* 0x000fe20000410000 */
[----:B----4-:R-:W4:Y:S04]  /*3250*/  LDS.128 R28, [R54] ;  /* 0x00000000361c7984 */ /* 0x010f280000000c00 */
[----:B------:R-:W1:Y:S01]  /*3260*/  @!P0 MUFU.EX2 R40, R40 ;  /* 0x0000002800288308 */ /* 0x000e620000000800 */
[----:B------:R-:W-:Y:S01]  /*3270*/  IMAD.WIDE.U32 R36, R56, 0x10, R38 ;  /* 0x0000001038247825 */ /* 0x000fe200078e0026 */
[----:B------:R-:W-:-:S03]  /*3280*/  IADD3 R8, P4, PT, R8, -0x200, RZ ;  /* 0xfffffe0008087810 */ /* 0x000fc60007f9e0ff */
[----:B0-----:R-:W-:Y:S01]  /*3290*/  IMAD.WIDE.U32 R38, R48, UR18, R84 ;  /* 0x0000001230267c25 */ /* 0x001fe2000f8e0054 */
[----:B------:R-:W-:-:S03]  /*32a0*/  IADD3.X R9, PT, PT, R9, -0x1, RZ, P4, !PT ;  /* 0xffffffff09097810 */ /* 0x000fc600027fe4ff */
[----:B-----5:R-:W-:Y:S01]  /*32b0*/  @!P1 FADD.FTZ R41, R41, 1 ;  /* 0x3f80000029299421 */ /* 0x020fe20000010000 */
[----:B------:R-:W0:Y:S01]  /*32c0*/  @!P2 MUFU.EX2 R42, R42 ;  /* 0x0000002a002aa308 */ /* 0x000e220000000800 */
[----:B------:R-:W-:Y:S02]  /*32d0*/  IMAD R39, R49, UR18, R39 ;  /* 0x0000001231277c24 */ /* 0x000fe4000f8e0227 */
[----:B--2---:R-:W-:-:S05]  /*32e0*/  IMAD.WIDE.U32 R38, R0, UR4, R38 ;  /* 0x0000000400267c25 */ /* 0x004fca000f8e0026 */
[----:B------:R-:W2:Y:S01]  /*32f0*/  @!P3 MUFU.EX2 R43, R43 ;  /* 0x0000002b002bb308 */ /* 0x000ea20000000800 */
[----:B-1----:R-:W-:-:S07]  /*3300*/  @!P0 FADD.FTZ R40, R40, 1 ;  /* 0x3f80000028288421 */ /* 0x002fce0000010000 */
[----:B------:R-:W1:Y:S01]  /*3310*/  @!P0 MUFU.RCP R45, R40 ;  /* 0x00000028002d8308 */ /* 0x000e620000001000 */
[----:B0-----:R-:W-:-:S07]  /*3320*/  @!P2 FADD.FTZ R42, R42, 1 ;  /* 0x3f8000002a2aa421 */ /* 0x001fce0000010000 */
[----:B------:R-:W0:Y:S01]  /*3330*/  @!P1 MUFU.RCP R44, R41 ;  /* 0x00000029002c9308 */ /* 0x000e220000001000 */
[----:B--2---:R-:W-:Y:S01]  /*3340*/  @!P3 FADD.FTZ R43, R43, 1 ;  /* 0x3f8000002b2bb421 */ /* 0x004fe20000010000 */
[----:B----4-:R2:W-:Y:S06]  /*3350*/  STG.E.128 desc[UR16][R36.64], R28 ;  /* 0x0000001c24007986 */ /* 0x0105ec000c101d10 */
[----:B------:R-:W4:Y:S01]  /*3360*/  @!P2 MUFU.RCP R47, R42 ;  /* 0x0000002a002fa308 */ /* 0x000f220000001000 */
[----:B-1----:R-:W-:Y:S01]  /*3370*/  @!P0 FMUL.FTZ R32, R32, R45 ;  /* 0x0000002d20208220 */ /* 0x002fe20000410000 */
[----:B------:R-:W-:Y:S03]  /*3380*/  BAR.SYNC.DEFER_BLOCKING 0x0 ;  /* 0x0000000000007b1d */ /* 0x000fe60000010000 */
[----:B------:R-:W-:-:S03]  /*3390*/  FADD.FTZ R6, R32, R6 ;  /* 0x0000000620067221 */ /* 0x000fc60000010000 */
[----:B------:R-:W1:Y:S01]  /*33a0*/  @!P3 MUFU.RCP R40, R43 ;  /* 0x0000002b0028b308 */ /* 0x000e620000001000 */
[----:B0-----:R-:W-:Y:S01]  /*33b0*/  @!P1 FMUL.FTZ R33, R33, R44 ;  /* 0x0000002c21219220 */ /* 0x001fe20000410000 */
[----:B------:R-:W-:-:S04]  /*33c0*/  IADD3 R14, P1, PT, R14, -0x200, RZ ;  /* 0xfffffe000e0e7810 */ /* 0x000fc80007f3e0ff */
[----:B------:R-:W-:Y:S01]  /*33d0*/  IADD3.X R15, PT, PT, R15, -0x1, RZ, P1, !PT ;  /* 0xffffffff0f0f7810 */ /* 0x000fe20000ffe4ff */
[----:B----4-:R-:W-:Y:S01]  /*33e0*/  @!P2 FMUL.FTZ R34, R34, R47 ;  /* 0x0000002f2222a220 */ /* 0x010fe20000410000 */
[----:B--2---:R-:W-:Y:S01]  /*33f0*/  IMAD R37, R0, UR5, R39 ;  /* 0x0000000500257c24 */ /* 0x004fe2000f8e0227 */
[----:B------:R-:W-:-:S04]  /*3400*/  IADD3 R16, P2, PT, R16, -0x200, RZ ;  /* 0xfffffe0010107810 */ /* 0x000fc80007f5e0ff */
[----:B------:R-:W-:Y:S01]  /*3410*/  IADD3.X R18, PT, PT, R18, -0x1, RZ, P2, !PT ;  /* 0xffffffff12127810 */ /* 0x000fe200017fe4ff */
[----:B-1----:R-:W-:Y:S01]  /*3420*/  @!P3 FMUL.FTZ R35, R35, R40 ;  /* 0x000000282323b220 */ /* 0x002fe20000410000 */
[----:B------:R-:W-:Y:S01]  /*3430*/  IADD3 R12, P3, PT, R12, -0x200, RZ ;  /* 0xfffffe000c0c7810 */ /* 0x000fe20007f7e0ff */
[----:B------:R-:W0:Y:S03]  /*3440*/  LDC.64 R40, c[0x0][0x560] ;  /* 0x00015800ff287b82 */ /* 0x000e260000000a00 */
[----:B------:R1:W-:Y:S01]  /*3450*/  STS.128 [R54], R32 ;  /* 0x0000002036007388 */ /* 0x0003e20000000c00 */
[----:B------:R-:W-:-:S03]  /*3460*/  NOP ;  /* 0x0000000000007918 */ /* 0x000fc60000000000 */
[----:B------:R-:W2:Y:S01]  /*3470*/  LDS.128 R28, [R54] ;  /* 0x00000000361c7984 */ /* 0x000ea20000000c00 */
[----:B------:R-:W-:Y:S01]  /*3480*/  IADD3.X R13, PT, PT, R13, -0x1, RZ, P3, !PT ;  /* 0xffffffff0d0d7810 */ /* 0x000fe20001ffe4ff */
[----:B-1----:R-:W-:-:S04]  /*3490*/  FADD.FTZ R33, R6, R33 ;  /* 0x0000002106217221 */ /* 0x002fc80000010000 */
[----:B------:R-:W-:Y:S01]  /*34a0*/  FADD.FTZ R6, R33, R34 ;  /* 0x0000002221067221 */ /* 0x000fe20000010000 */
[----:B0-----:R-:W-:-:S03]  /*34b0*/  LEA R36, P0, R38, R40, 0x2 ;  /* 0x0000002826247211 */ /* 0x001fc600078010ff */
[----:B------:R-:W-:Y:S01]  /*34c0*/  FADD.FTZ R6, R6, R35 ;  /* 0x0000002306067221 */ /* 0x000fe20000010000 */
[----:B------:R-:W-:Y:S02]  /*34d0*/  LEA.HI.X R37, R38, R41, R37, 0x2, P0 ;  /* 0x0000002926257211 */ /* 0x000fe400000f1425 */
[----:B------:R-:W-:Y:S02]  /*34e0*/  ISETP.GT.AND P0, PT, R19, 0x1, PT ;  /* 0x000000011300780c */ /* 0x000fe40003f04270 */
[----:B------:R-:W-:Y:S01]  /*34f0*/  MOV R19, R55 ;  /* 0x0000003700137202 */ /* 0x000fe20000000f00 */
[----:B------:R-:W-:-:S05]  /*3500*/  IMAD.WIDE.U32 R36, R56, 0x10, R36 ;  /* 0x0000001038247825 */ /* 0x000fca00078e0024 */
[----:B--2---:R0:W-:Y:S05]  /*3510*/  STG.E.128 desc[UR16][R36.64], R28 ;  /* 0x0000001c24007986 */ /* 0x0041ea000c101d10 */
[----:B------:R-:W-:Y:S05]  /*3520*/  @P0 BRA `(.L_x_10402) ;  /* 0xffffffd400440947 */ /* 0x000fea000383ffff */
.L_x_10377:
        /* <DEDUP_REMOVED lines=31> */
[----:B-1----:R-:W-:-:S04]  /*3720*/  LEA R2, P1, R0, R10, 0x2 ;  /* 0x0000000a00027211 */ /* 0x002fc800078210ff */
[----:B------:R-:W-:-:S05]  /*3730*/  LEA.HI.X R3, R0, R11, RZ, 0x2, P1 ;  /* 0x0000000b00037211 */ /* 0x000fca00008f14ff */
[----:B------:R2:W-:Y:S04]  /*3740*/  REDG.E.ADD.F32.FTZ.RN.STRONG.GPU desc[UR16][R2.64], R5 ;  /* 0x00000005020079a6 */ /* 0x0005e8000c12f310 */
.L_x_10404:
[----:B------:R-:W-:Y:S05]  /*3750*/  BSYNC.RECONVERGENT B0 ;  /* 0x0000000000007941 */ /* 0x000fea0003800200 */
.L_x_10403:
[----:B------:R-:W-:Y:S05]  /*3760*/  @!P0 BRA `(.L_x_10405) ;  /* 0x0000000000688947 */ /* 0x000fea0003800000 */
[----:B------:R-:W-:Y:S06]  /*3770*/  BAR.SYNC.DEFER_BLOCKING 0x0 ;  /* 0x0000000000007b1d */ /* 0x000fec0000010000 */
[----:B------:R-:W-:Y:S01]  /*3780*/  BSSY.RECONVERGENT B0, `(.L_x_10405) ;  /* 0x0000018000007945 */ /* 0x000fe20003800200 */
[----:B--2--5:R-:W2:Y:S01]  /*3790*/  SHFL.DOWN P0, R3, R6, 0x1, 0x1f ;  /* 0x08201f0006037f89 */ /* 0x024ea20000000000 */
[----:B------:R-:W4:Y:S01]  /*37a0*/  S2R R7, SR_LANEID ;  /* 0x0000000000077919 */ /* 0x000f220000000000 */
[----:B--2---:R-:W-:Y:S02]  /*37b0*/  @P0 FADD R3, R3, R6 ;  /* 0x0000000603030221 */ /* 0x004fe40000000000 */
[----:B------:R-:W2:Y:S03]  /*37c0*/  S2R R6, SR_TID.X ;  /* 0x0000000000067919 */ /* 0x000ea60000002100 */
[----:B-1----:R-:W1:Y:S01]  /*37d0*/  SHFL.DOWN P0, R2, R3, 0x2, 0x1f ;  /* 0x08401f0003027f89 */ /* 0x002e620000000000 */
[----:B----4-:R-:W-:-:S13]  /*37e0*/  ISETP.NE.AND P1, PT, R7, RZ, PT ;  /* 0x000000ff0700720c */ /* 0x010fda0003f25270 */
[----:B------:R-:W4:Y:S01]  /*37f0*/  @!P1 S2R R10, SR_CgaCtaId ;  /* 0x00000000000a9919 */ /* 0x000f220000008800 */
[----:B-1----:R-:W-:Y:S01]  /*3800*/  @P0 FADD R2, R3, R2 ;  /* 0x0000000203020221 */ /* 0x002fe20000000000 */
[----:B------:R-:W-:-:S04]  /*3810*/  @!P1 MOV R3, 0x400 ;  /* 0x0000040000039802 */ /* 0x000fc80000000f00 */
[----:B------:R-:W1:Y:S01]  /*3820*/  SHFL.DOWN P0, R5, R2, 0x4, 0x1f ;  /* 0x08801f0002057f89 */ /* 0x000e620000000000 */
[----:B----4-:R-:W-:Y:S01]  /*3830*/  @!P1 LEA R10, R10, R3, 0x18 ;  /* 0x000000030a0a9211 */ /* 0x010fe200078ec0ff */
        /* <DEDUP_REMOVED lines=12> */
.L_x_10406:
[----:B------:R-:W-:Y:S05]  /*3900*/  BSYNC.RECONVERGENT B0 ;  /* 0x0000000000007941 */ /* 0x000fea0003800200 */
.L_x_10405:
[----:B------:R-:W-:Y:S05]  /*3910*/  @P2 EXIT ;  /* 0x000000000000294d */ /* 0x000fea0003800000 */
[----:B------:R-:W4:Y:S01]  /*3920*/  S2UR UR5, SR_CgaCtaId ;  /* 0x00000000000579c3 */ /* 0x000f220000008800 */
[----:B-12---:R-:W-:Y:S01]  /*3930*/  MOV R5, R15 ;  /* 0x0000000f00057202 */ /* 0x006fe20000000f00 */
[----:B------:R-:W-:Y:S01]  /*3940*/  UMOV UR4, 0x400 ;  /* 0x0000040000047882 */ /* 0x000fe20000000000 */
[----:B------:R-:W1:Y:S01]  /*3950*/  LDCU UR6, c[0x0][0x360] ;  /* 0x00006c00ff0677ac */ /* 0x000e620008000800 */
[----:B------:R-:W2:Y:S01]  /*3960*/  LDCU.64 UR8, c[0x0][0x4b0] ;  /* 0x00009600ff0877ac */ /* 0x000ea20008000a00 */
[----:B------:R-:W0:Y:S02]  /*3970*/  LDCU.64 UR10, c[0x0][0x530] ;  /* 0x0000a600ff0a77ac */ /* 0x000e240008000a00 */
[----:B012-4-:R-:W-:-:S12]  /*3980*/  ULEA UR4, UR5, UR4, 0x18 ;  /* 0x0000000405047291 */ /* 0x017fd8000f8ec0ff */
.L_x_10407:
[----:B------:R-:W-:Y:S02]  /*3990*/  LEA R0, R5, UR4, 0x2 ;  /* 0x0000000405007c11 */ /* 0x000fe4000f8e10ff */
[----:B-----5:R-:W-:Y:S02]  /*39a0*/  SHF.R.S32.HI R2, RZ, 0x1f, R5 ;  /* 0x0000001fff027819 */ /* 0x020fe40000011405 */
[----:B------:R-:W-:Y:S01]  /*39b0*/  MOV R3, R4 ;  /* 0x0000000400037202 */ /* 0x000fe20000000f00 */
[----:B0-----:R-:W0:Y:S02]  /*39c0*/  LDS R9, [R0+0x1ab8] ;  /* 0x001ab80000097984 */ /* 0x001e240000000800 */
        /* <DEDUP_REMOVED lines=8> */
[----:B------:R-:W-:-:S03]  /*3a50*/  ISETP.GE.AND P0, PT, R5, UR7, PT ;  /* 0x0000000705007c0c */ /* 0x000fc6000bf06270 */
[----:B0-----:R0:W-:Y:S10]  /*3a60*/  REDG.E.ADD.F32.FTZ.RN.STRONG.GPU desc[UR16][R6.64], R9 ;  /* 0x00000009060079a6 */ /* 0x0011f4000c12f310 */
[----:B------:R-:W-:Y:S05]  /*3a70*/  @!P0 BRA `(.L_x_10407) ;  /* 0xfffffffc00c48947 */ /* 0x000fea000383ffff */
[----:B------:R-:W-:Y:S05]  /*3a80*/  EXIT ;  /* 0x000000000000794d */ /* 0x000fea0003800000 */
.L_x_10408:
        /* <DEDUP_REMOVED lines=15> */
.L_x_10568:


//--------------------- .nv.shared._Z25selective_scan_bwd_kernelI32Selective_Scan_bwd_kernel_traitsILi128ELi16ELb0ELb0ELb0ELb0ELb0EffEEv12SSMParamsBwd --------------------------
	.section	.nv.shared._Z25selective_scan_bwd_kernelI32Selective_Scan_bwd_kernel_traitsILi128ELi16ELb0ELb0ELb0ELb0ELb0EffEEv12SSMParamsBwd,"aw",@nobits
	.sectionflags	@""
	.align	16
	.zero		1024


//--------------------- .nv.shared.reserved.0     --------------------------
	.section	.nv.shared.reserved.0,"aw",@nobits
	.weak		__nv_reservedSMEM_offset_0_alias
	.size		__nv_reservedSMEM_offset_0_alias, 0, 64
	.other		__nv_reservedSMEM_offset_0_alias,@"STO_CUDA_RESERVED_SHARED STV_DEFAULT"
__nv_reservedSMEM_offset_0_alias:
	.zero		0
	.zero		64


//--------------------- .nv.global                --------------------------
	.section	.nv.global,"aw",@nobits
.nv.global:
	.type		_ZN67_INTERNAL_9fb23679_31_selective_scan_bwd_fp32_real_cu_0be2b6c9_31044cuda3std3__48in_placeE,@object
	.size		_ZN67_INTERNAL_9fb23679_31_selective_scan_bwd_fp32_real_cu_0be2b6c9_31044cuda3std3__48in_placeE,(_ZN67_INTERNAL_9fb23679_31_selective_scan_bwd_fp32_real_cu_0be2b6c9_31044cuda3std6ranges3__45__cpo8distanceE - _ZN67_INTERNAL_9fb23679_31_selective_scan_bwd_fp32_real_cu_0be2b6c9_31044cuda3std3__48in_placeE)
_ZN67_INTERNAL_9fb23679_31_selective_scan_bwd_fp32_real_cu_0be2b6c9_31044cuda3std3__48in_placeE:
	.zero		1
	.type		_ZN67_INTERNAL_9fb23679_31_selective_scan_bwd_fp32_real_cu_0be2b6c9_31044cuda3std6ranges3__45__cpo8distanceE,@object
	.size		_ZN67_INTERNAL_9fb23679_31_selective_scan_bwd_fp32_real_cu_0be2b6c9_31044cuda3std6ranges3__45__cpo8distanceE,(_ZN67_INTERNAL_9fb23679_31_selective_scan_bwd_fp32_real_cu_0be2b6c9_31044cuda3std3__45__cpo6cbeginE - _ZN67_INTERNAL_9fb23679_31_selective_scan_bwd_fp32_real_cu_0be2b6c9_31044cuda3std6ranges3__45__cpo8distanceE)
_ZN67_INTERNAL_9fb23679_31_selective_scan_bwd_fp32_real_cu_0be2b6c9_31044cuda3std6ranges3__45__cpo8distanceE:
	.zero		1
	.type		_ZN67_INTERNAL_9fb23679_31_selective_scan_bwd_fp32_real_cu_0be2b6c9_31044cuda3std3__45__cpo6cbeginE,@object
	.size		_ZN67_INTERNAL_9fb23679_31_selective_scan_bwd_fp32_real_cu_0be2b6c9_31044cuda3std3__45__cpo6cbeginE,(_ZN67_INTERNAL_9fb23679_31_selective_scan_bwd_fp32_real_cu_0be2b6c9_31044cuda3std6ranges3__45__cpo7advanceE - _ZN67_INTERNAL_9fb23679_31_selective_scan_bwd_fp32_real_cu_0be2b6c9_31044cuda3std3__45__cpo6cbeginE)
_ZN67_INTERNAL_9fb23679_31_selective_scan_bwd_fp32_real_cu_0be2b6c9_31044cuda3std3__45__cpo6cbeginE:
	.zero		1
	.type		_ZN67_INTERNAL_9fb23679_31_selective_scan_bwd_fp32_real_cu_0be2b6c9_31044cuda3std6ranges3__45__cpo7advanceE,@object
	.size		_ZN67_INTERNAL_9fb23679_31_selective_scan_bwd_fp32_real_cu_0be2b6c9_31044cuda3std6ranges3__45__cpo7advanceE,(_ZN67_INTERNAL_9fb23679_31_selective_scan_bwd_fp32_real_cu_0be2b6c9_31044cuda3std3__45__cpo7crbeginE - _ZN67_INTERNAL_9fb23679_31_selective_scan_bwd_fp32_real_cu_0be2b6c9_31044cuda3std6ranges3__45__cpo7advanceE)
_ZN67_INTERNAL_9fb23679_31_selective_scan_bwd_fp32_real_cu_0be2b6c9_31044cuda3std6ranges3__45__cpo7advanceE:
	.zero		1
	.type		_ZN67_INTERNAL_9fb23679_31_selective_scan_bwd_fp32_real_cu_0be2b6c9_31044cuda3std3__45__cpo7crbeginE,@object
	.size		_ZN67_INTERNAL_9fb23679_31_selective_scan_bwd_fp32_real_cu_0be2b6c9_31044cuda3std3__45__cpo7crbeginE,(_ZN67_INTERNAL_9fb23679_31_selective_scan_bwd_fp32_real_cu_0be2b6c9_31044cuda3std6ranges3__45__cpo4dataE - _ZN67_INTERNAL_9fb23679_31_selective_scan_bwd_fp32_real_cu_0be2b6c9_31044cuda3std3__45__cpo7crbeginE)
_ZN67_INTERNAL_9fb23679_31_selective_scan_bwd_fp32_real_cu_0be2b6c9_31044cuda3std3__45__cpo7crbeginE:
	.zero		1
	.type		_ZN67_INTERNAL_9fb23679_31_selective_scan_bwd_fp32_real_cu_0be2b6c9_31044cuda3std6ranges3__45__cpo4dataE,@object
	.size		_ZN67_INTERNAL_9fb23679_31_selective_scan_bwd_fp32_real_cu_0be2b6c9_31044cuda3std6ranges3__45__cpo4dataE,(_ZN67_INTERNAL_9fb23679_31_selective_scan_bwd_fp32_real_cu_0be2b6c9_31044cuda3std6ranges3__45__cpo5beginE - _ZN67_INTERNAL_9fb23679_31_selective_scan_bwd_fp32_real_cu_0be2b6c9_31044cuda3std6ranges3__45__cpo4dataE)
_ZN67_INTERNAL_9fb23679_31_selective_scan_bwd_fp32_real_cu_0be2b6c9_31044cuda3std6ranges3__45__cpo4dataE:
	.zero		1
	.type		_ZN67_INTERNAL_9fb23679_31_selective_scan_bwd_fp32_real_cu_0be2b6c9_31044cuda3std6ranges3__45__cpo5beginE,@object
	.size		_ZN67_INTERNAL_9fb23679_31_selective_scan_bwd_fp32_real_cu_0be2b6c9_31044cuda3std6ranges3__45__cpo5beginE,(_ZN67_INTERNAL_9fb23679_31_selective_scan_bwd_fp32_real_cu_0be2b6c9_31044cuda3std3__469_GLOBAL__N__9fb23679_31_selective_scan_bwd_fp32_real_cu_0be2b6c9_31046ignoreE - _ZN67_INTERNAL_9fb23679_31_selective_scan_bwd_fp32_real_cu_0be2b6c9_31044cuda3std6ranges3__45__cpo5beginE)
_ZN67_INTERNAL_9fb23679_31_selective_scan_bwd_fp32_real_cu_0be2b6c9_31044cuda3std6ranges3__45__cpo5beginE:
	.zero		1
	.type		_ZN67_INTERNAL_9fb23679_31_selective_scan_bwd_fp32_real_cu_0be2b6c9_31044cuda3std3__469_GLOBAL__N__9fb23679_31_selective_scan_bwd_fp32_real_cu_0be2b6c9_31046ignoreE,@object
	.size		_ZN67_INTERNAL_9fb23679_31_selective_scan_bwd_fp32_real_cu_0be2b6c9_31044cuda3std3__469_GLOBAL__N__9fb23679_31_selective_scan_bwd_fp32_real_cu_0be2b6c9_31046ignoreE,(_ZN67_INTERNAL_9fb23679_31_selective_scan_bwd_fp32_real_cu_0be2b6c9_31044cuda3std6ranges3__45__cpo4sizeE - _ZN67_INTERNAL_9fb23679_31_selective_scan_bwd_fp32_real_cu_0be2b6c9_31044cuda3std3__469_GLOBAL__N__9fb23679_31_selective_scan_bwd_fp32_real_cu_0be2b6c9_31046ignoreE)
_ZN67_INTERNAL_9fb23679_31_selective_scan_bwd_fp32_real_cu_0be2b6c9_31044cuda3std3__469_GLOBAL__N__9fb23679_31_selective_scan_bwd_fp32_real_cu_0be2b6c9_31046ignoreE:
	.zero		1
	.type		_ZN67_INTERNAL_9fb23679_31_selective_scan_bwd_fp32_real_cu_0be2b6c9_31044cuda3std6ranges3__45__cpo4sizeE,@object
	.size		_ZN67_INTERNAL_9fb23679_31_selective_scan_bwd_fp32_real_cu_0be2b6c9_31044cuda3std6ranges3__45__cpo4sizeE,(_ZN67_INTERNAL_9fb23679_31_selective_scan_bwd_fp32_real_cu_0be2b6c9_31044cuda3std3__45__cpo5beginE - _ZN67_INTERNAL_9fb23679_31_selective_scan_bwd_fp32_real_cu_0be2b6c9_31044cuda3std6ranges3__45__cpo4sizeE)
_ZN67_INTERNAL_9fb23679_31_selective_scan_bwd_fp32_real_cu_0be2b6c9_31044cuda3std6ranges3__45__cpo4sizeE:
	.zero		1
	.type		_ZN67_INTERNAL_9fb23679_31_selective_scan_bwd_fp32_real_cu_0be2b6c9_31044cuda3std3__45__cpo5beginE,@object
	.size		_ZN67_INTERNAL_9fb23679_31_selective_scan_bwd_fp32_real_cu_0be2b6c9_31044cuda3std3__45__cpo5beginE,(_ZN67_INTERNAL_9fb23679_31_selective_scan_bwd_fp32_real_cu_0be2b6c9_31044cuda3std6ranges3__45__cpo6cbeginE - _ZN67_INTERNAL_9fb23679_31_selective_scan_bwd_fp32_real_cu_0be2b6c9_31044cuda3std3__45__cpo5beginE)
_ZN67_INTERNAL_9fb23679_31_selective_scan_bwd_fp32_real_cu_0be2b6c9_31044cuda3std3__45__cpo5beginE:
	.zero		1
	.type		_ZN67_INTERNAL_9fb23679_31_selective_scan_bwd_fp32_real_cu_0be2b6c9_31044cuda3std6ranges3__45__cpo6cbeginE,@object
	.size		_ZN67_INTERNAL_9fb23679_31_selective_scan_bwd_fp32_real_cu_0be2b6c9_31044cuda3std6ranges3__45__cpo6cbeginE,(_ZN67_INTERNAL_9fb23679_31_selective_scan_bwd_fp32_real_cu_0be2b6c9_31044cuda3std3__45__cpo6rbeginE - _ZN67_INTERNAL_9fb23679_31_selective_scan_bwd_fp32_real_cu_0be2b6c9_31044cuda3std6ranges3__45__cpo6cbeginE)
_ZN67_INTERNAL_9fb23679_31_selective_scan_bwd_fp32_real_cu_0be2b6c9_31044cuda3std6ranges3__45__cpo6cbeginE:
	.zero		1
	.type		_ZN67_INTERNAL_9fb23679_31_selective_scan_bwd_fp32_real_cu_0be2b6c9_31044cuda3std3__45__cpo6rbeginE,@object
	.size		_ZN67_INTERNAL_9fb23679_31_selective_scan_bwd_fp32_real_cu_0be2b6c9_31044cuda3std3__45__cpo6rbeginE,(_ZN67_INTERNAL_9fb23679_31_selective_scan_bwd_fp32_real_cu_0be2b6c9_31044cuda3std6ranges3__45__cpo4nextE - _ZN67_INTERNAL_9fb23679_31_selective_scan_bwd_fp32_real_cu_0be2b6c9_31044cuda3std3__45__cpo6rbeginE)
_ZN67_INTERNAL_9fb23679_31_selective_scan_bwd_fp32_real_cu_0be2b6c9_31044cuda3std3__45__cpo6rbeginE:
	.zero		1
	.type		_ZN67_INTERNAL_9fb23679_31_selective_scan_bwd_fp32_real_cu_0be2b6c9_31044cuda3std6ranges3__45__cpo4nextE,@object
	.size		_ZN67_INTERNAL_9fb23679_31_selective_scan_bwd_fp32_real_cu_0be2b6c9_31044cuda3std6ranges3__45__cpo4nextE,(_ZN67_INTERNAL_9fb23679_31_selective_scan_bwd_fp32_real_cu_0be2b6c9_31044cuda3std6ranges3__45__cpo4swapE - _ZN67_INTERNAL_9fb23679_31_selective_scan_bwd_fp32_real_cu_0be2b6c9_31044cuda3std6ranges3__45__cpo4nextE)
_ZN67_INTERNAL_9fb23679_31_selective_scan_bwd_fp32_real_cu_0be2b6c9_31044cuda3std6ranges3__45__cpo4nextE:
	.zero		1
	.type		_ZN67_INTERNAL_9fb23679_31_selective_scan_bwd_fp32_real_cu_0be2b6c9_31044cuda3std6ranges3__45__cpo4swapE,@object
	.size		_ZN67_INTERNAL_9fb23679_31_selective_scan_bwd_fp32_real_cu_0be2b6c9_31044cuda3std6ranges3__45__cpo4swapE,(_ZN67_INTERNAL_9fb23679_31_selective_scan_bwd_fp32_real_cu_0be2b6c9_31044cuda3std3__420unreachable_sentinelE - _ZN67_INTERNAL_9fb23679_31_selective_scan_bwd_fp32_real_cu_0be2b6c9_31044cuda3std6ranges3__45__cpo4swapE)
_ZN67_INTERNAL_9fb23679_31_selective_scan_bwd_fp32_real_cu_0be2b6c9_31044cuda3std6ranges3__45__cpo4swapE:
	.zero		1
	.type		_ZN67_INTERNAL_9fb23679_31_selective_scan_bwd_fp32_real_cu_0be2b6c9_31044cuda3std3__420unreachable_sentinelE,@object
	.size		_ZN67_INTERNAL_9fb23679_31_selective_scan_bwd_fp32_real_cu_0be2b6c9_31044cuda3std3__420unreachable_sentinelE,(_ZN67_INTERNAL_9fb23679_31_selective_scan_bwd_fp32_real_cu_0be2b6c9_31046thrust24THRUST_300001_SM_1000_NS6system6detail10sequential3seqE - _ZN67_INTERNAL_9fb23679_31_selective_scan_bwd_fp32_real_cu_0be2b6c9_31044cuda3std3__420unreachable_sentinelE)
_ZN67_INTERNAL_9fb23679_31_selective_scan_bwd_fp32_real_cu_0be2b6c9_31044cuda3std3__420unreachable_sentinelE:
	.zero		1
	.type		_ZN67_INTERNAL_9fb23679_31_selective_scan_bwd_fp32_real_cu_0be2b6c9_31046thrust24THRUST_300001_SM_1000_NS6system6detail10sequential3seqE,@object
	.size		_ZN67_INTERNAL_9fb23679_31_selective_scan_bwd_fp32_real_cu_0be2b6c9_31046thrust24THRUST_300001_SM_1000_NS6system6detail10sequential3seqE,(_ZN67_INTERNAL_9fb23679_31_selective_scan_bwd_fp32_real_cu_0be2b6c9_31044cuda3std3__45__cpo4cendE - _ZN67_INTERNAL_9fb23679_31_selective_scan_bwd_fp32_real_cu_0be2b6c9_31046thrust24THRUST_300001_SM_1000_NS6system6detail10sequential3seqE)
_ZN67_INTERNAL_9fb23679_31_selective_scan_bwd_fp32_real_cu_0be2b6c9_31046thrust24THRUST_300001_SM_1000_NS6system6detail10sequential3seqE:
	.zero		1
	.type		_ZN67_INTERNAL_9fb23679_31_selective_scan_bwd_fp32_real_cu_0be2b6c9_31044cuda3std3__45__cpo4cendE,@object
	.size		_ZN67_INTERNAL_9fb23679_31_selective_scan_bwd_fp32_real_cu_0be2b6c9_31044cuda3std3__45__cpo4cendE,(_ZN67_INTERNAL_9fb23679_31_selective_scan_bwd_fp32_real_cu_0be2b6c9_31044cuda3std6ranges3__45__cpo9iter_swapE - _ZN67_INTERNAL_9fb23679_31_selective_scan_bwd_fp32_real_cu_0be2b6c9_31044cuda3std3__45__cpo4cendE)
_ZN67_INTERNAL_9fb23679_31_selective_scan_bwd_fp32_real_cu_0be2b6c9_31044cuda3std3__45__cpo4cendE:
	.zero		1
	.type		_ZN67_INTERNAL_9fb23679_31_selective_scan_bwd_fp32_real_cu_0be2b6c9_31044cuda3std6ranges3__45__cpo9iter_swapE,@object
	.size		_ZN67_INTERNAL_9fb23679_31_selective_scan_bwd_fp32_real_cu_0be2b6c9_31044cuda3std6ranges3__45__cpo9iter_swapE,(_ZN67_INTERNAL_9fb23679_31_selective_scan_bwd_fp32_real_cu_0be2b6c9_31044cuda3std3__45__cpo5crendE - _ZN67_INTERNAL_9fb23679_31_selective_scan_bwd_fp32_real_cu_0be2b6c9_31044cuda3std6ranges3__45__cpo9iter_swapE)
_ZN67_INTERNAL_9fb23679_31_selective_scan_bwd_fp32_real_cu_0be2b6c9_31044cuda3std6ranges3__45__cpo9iter_swapE:
	.zero		1
	.type		_ZN67_INTERNAL_9fb23679_31_selective_scan_bwd_fp32_real_cu_0be2b6c9_31044cuda3std3__45__cpo5crendE,@object
	.size		_ZN67_INTERNAL_9fb23679_31_selective_scan_bwd_fp32_real_cu_0be2b6c9_31044cuda3std3__45__cpo5crendE,(_ZN67_INTERNAL_9fb23679_31_selective_scan_bwd_fp32_real_cu_0be2b6c9_31044cuda3std6ranges3__45__cpo5cdataE - _ZN67_INTERNAL_9fb23679_31_selective_scan_bwd_fp32_real_cu_0be2b6c9_31044cuda3std3__45__cpo5crendE)
_ZN67_INTERNAL_9fb23679_31_selective_scan_bwd_fp32_real_cu_0be2b6c9_31044cuda3std3__45__cpo5crendE:
	.zero		1
	.type		_ZN67_INTERNAL_9fb23679_31_selective_scan_bwd_fp32_real_cu_0be2b6c9_31044cuda3std6ranges3__45__cpo5cdataE,@object
	.size		_ZN67_INTERNAL_9fb23679_31_selective_scan_bwd_fp32_real_cu_0be2b6c9_31044cuda3std6ranges3__45__cpo5cdataE,(_ZN67_INTERNAL_9fb23679_31_selective_scan_bwd_fp32_real_cu_0be2b6c9_31044cuda3std6ranges3__45__cpo3endE - _ZN67_INTERNAL_9fb23679_31_selective_scan_bwd_fp32_real_cu_0be2b6c9_31044cuda3std6ranges3__45__cpo5cdataE)
_ZN67_INTERNAL_9fb23679_31_selective_scan_bwd_fp32_real_cu_0be2b6c9_31044cuda3std6ranges3__45__cpo5cdataE:
	.zero		1
	.type		_ZN67_INTERNAL_9fb23679_31_selective_scan_bwd_fp32_real_cu_0be2b6c9_31044cuda3std6ranges3__45__cpo3endE,@object
	.size		_ZN67_INTERNAL_9fb23679_31_selective_scan_bwd_fp32_real_cu_0be2b6c9_31044cuda3std6ranges3__45__cpo3endE,(_ZN67_INTERNAL_9fb23679_31_selective_scan_bwd_fp32_real_cu_0be2b6c9_31044cuda3std3__419piecewise_constructE - _ZN67_INTERNAL_9fb23679_31_selective_scan_bwd_fp32_real_cu_0be2b6c9_31044cuda3std6ranges3__45__cpo3endE)
_ZN67_INTERNAL_9fb23679_31_selective_scan_bwd_fp32_real_cu_0be2b6c9_31044cuda3std6ranges3__45__cpo3endE:
	.zero		1
	.type		_ZN67_INTERNAL_9fb23679_31_selective_scan_bwd_fp32_real_cu_0be2b6c9_31044cuda3std3__419piecewise_constructE,@object
	.size		_ZN67_INTERNAL_9fb23679_31_selective_scan_bwd_fp32_real_cu_0be2b6c9_31044cuda3std3__419piecewise_constructE,(_ZN67_INTERNAL_9fb23679_31_selective_scan_bwd_fp32_real_cu_0be2b6c9_31044cuda3std6ranges3__45__cpo5ssizeE - _ZN67_INTERNAL_9fb23679_31_selective_scan_bwd_fp32_real_cu_0be2b6c9_31044cuda3std3__419piecewise_constructE)
_ZN67_INTERNAL_9fb23679_31_selective_scan_bwd_fp32_real_cu_0be2b6c9_31044cuda3std3__419piecewise_constructE:
	.zero		1
	.type		_ZN67_INTERNAL_9fb23679_31_selective_scan_bwd_fp32_real_cu_0be2b6c9_31044cuda3std6ranges3__45__cpo5ssizeE,@object
	.size		_ZN67_INTERNAL_9fb23679_31_selective_scan_bwd_fp32_real_cu_0be2b6c9_31044cuda3std6ranges3__45__cpo5ssizeE,(_ZN67_INTERNAL_9fb23679_31_selective_scan_bwd_fp32_real_cu_0be2b6c9_31044cuda3std3__45__cpo3endE - _ZN67_INTERNAL_9fb23679_31_selective_scan_bwd_fp32_real_cu_0be2b6c9_31044cuda3std6ranges3__45__cpo5ssizeE)
_ZN67_INTERNAL_9fb23679_31_selective_scan_bwd_fp32_real_cu_0be2b6c9_31044cuda3std6ranges3__45__cpo5ssizeE:
	.zero		1
	.type		_ZN67_INTERNAL_9fb23679_31_selective_scan_bwd_fp32_real_cu_0be2b6c9_31044cuda3std3__45__cpo3endE,@object
	.size		_ZN67_INTERNAL_9fb23679_31_selective_scan_bwd_fp32_real_cu_0be2b6c9_31044cuda3std3__45__cpo3endE,(_ZN67_INTERNAL_9fb23679_31_selective_scan_bwd_fp32_real_cu_0be2b6c9_31044cuda3std6ranges3__45__cpo4cendE - _ZN67_INTERNAL_9fb23679_31_selective_scan_bwd_fp32_real_cu_0be2b6c9_31044cuda3std3__45__cpo3endE)
_ZN67_INTERNAL_9fb23679_31_selective_scan_bwd_fp32_real_cu_0be2b6c9_31044cuda3std3__45__cpo3endE:
	.zero		1
	.type		_ZN67_INTERNAL_9fb23679_31_selective_scan_bwd_fp32_real_cu_0be2b6c9_31044cuda3std6ranges3__45__cpo4cendE,@object
	.size		_ZN67_INTERNAL_9fb23679_31_selective_scan_bwd_fp32_real_cu_0be2b6c9_31044cuda3std6ranges3__45__cpo4cendE,(_ZN67_INTERNAL_9fb23679_31_selective_scan_bwd_fp32_real_cu_0be2b6c9_31044cuda3std3__45__cpo4rendE - _ZN67_INTERNAL_9fb23679_31_selective_scan_bwd_fp32_real_cu_0be2b6c9_31044cuda3std6ranges3__45__cpo4cendE)
_ZN67_INTERNAL_9fb23679_31_selective_scan_bwd_fp32_real_cu_0be2b6c9_31044cuda3std6ranges3__45__cpo4cendE:
	.zero		1
	.type		_ZN67_INTERNAL_9fb23679_31_selective_scan_bwd_fp32_real_cu_0be2b6c9_31044cuda3std3__45__cpo4rendE,@object
	.size		_ZN67_INTERNAL_9fb23679_31_selective_scan_bwd_fp32_real_cu_0be2b6c9_31044cuda3std3__45__cpo4rendE,(_ZN67_INTERNAL_9fb23679_31_selective_scan_bwd_fp32_real_cu_0be2b6c9_31044cuda3std6ranges3__45__cpo4prevE - _ZN67_INTERNAL_9fb23679_31_selective_scan_bwd_fp32_real_cu_0be2b6c9_31044cuda3std3__45__cpo4rendE)
_ZN67_INTERNAL_9fb23679_31_selective_scan_bwd_fp32_real_cu_0be2b6c9_31044cuda3std3__45__cpo4rendE:
	.zero		1
	.type		_ZN67_INTERNAL_9fb23679_31_selective_scan_bwd_fp32_real_cu_0be2b6c9_31044cuda3std6ranges3__45__cpo4prevE,@object
	.size		_ZN67_INTERNAL_9fb23679_31_selective_scan_bwd_fp32_real_cu_0be2b6c9_31044cuda3std6ranges3__45__cpo4prevE,(_ZN67_INTERNAL_9fb23679_31_selective_scan_bwd_fp32_real_cu_0be2b6c9_31044cuda3std6ranges3__45__cpo9iter_moveE - _ZN67_INTERNAL_9fb23679_31_selective_scan_bwd_fp32_real_cu_0be2b6c9_31044cuda3std6ranges3__45__cpo4prevE)
_ZN67_INTERNAL_9fb23679_31_selective_scan_bwd_fp32_real_cu_0be2b6c9_31044cuda3std6ranges3__45__cpo4prevE:
	.zero		1
	.type		_ZN67_INTERNAL_9fb23679_31_selective_scan_bwd_fp32_real_cu_0be2b6c9_31044cuda3std6ranges3__45__cpo9iter_moveE,@object
	.size		_ZN67_INTERNAL_9fb23679_31_selective_scan_bwd_fp32_real_cu_0be2b6c9_31044cuda3std6ranges3__45__cpo9iter_moveE,(.L_13 - _ZN67_INTERNAL_9fb23679_31_selective_scan_bwd_fp32_real_cu_0be2b6c9_31044cuda3std6ranges3__45__cpo9iter_moveE)
_ZN67_INTERNAL_9fb23679_31_selective_scan_bwd_fp32_real_cu_0be2b6c9_31044cuda3std6ranges3__45__cpo9iter_moveE:
	.zero		1
.L_13:


//--------------------- .nv.shared._Z25selective_scan_bwd_kernelI32Selective_Scan_bwd_kernel_traitsILi128ELi16ELb0ELb0ELb0ELb0ELb1EffEEv12SSMParamsBwd --------------------------
	.section	.nv.shared._Z25selective_scan_bwd_kernelI32Selective_Scan_bwd_kernel_traitsILi128ELi16ELb0ELb0ELb0ELb0ELb1EffEEv12SSMParamsBwd,"aw",@nobits
	.sectionflags	@""
	.align	16
	.zero		1024


//--------------------- .nv.shared._Z25selective_scan_bwd_kernelI32Selective_Scan_bwd_kernel_traitsILi128ELi16ELb0ELb0ELb0ELb1ELb0EffEEv12SSMParamsBwd --------------------------
	.section	.nv.shared._Z25selective_scan_bwd_kernelI32Selective_Scan_bwd_kernel_traitsILi128ELi16ELb0ELb0ELb0ELb1ELb0EffEEv12SSMParamsBwd,"aw",@nobits
	.sectionflags	@""
	.align	16
	.zero		1024


//--------------------- .nv.shared._Z25selective_scan_bwd_kernelI32Selective_Scan_bwd_kernel_traitsILi128ELi16ELb0ELb0ELb0ELb1ELb1EffEEv12SSMParamsBwd --------------------------
	.section	.nv.shared._Z25selective_scan_bwd_kernelI32Selective_Scan_bwd_kernel_traitsILi128ELi16ELb0ELb0ELb0ELb1ELb1EffEEv12SSMParamsBwd,"aw",@nobits
	.sectionflags	@""
	.align	16
	.zero		1024


//--------------------- .nv.shared._Z25selective_scan_bwd_kernelI32Selective_Scan_bwd_kernel_traitsILi128ELi16ELb0ELb0ELb1ELb0ELb0EffEEv12SSMParamsBwd --------------------------
	.section	.nv.shared._Z25selective_scan_bwd_kernelI32Selective_Scan_bwd_kernel_traitsILi128ELi16ELb0ELb0ELb1ELb0ELb0EffEEv12SSMParamsBwd,"aw",@nobits
	.sectionflags	@""
	.align	16
	.zero		1024


//--------------------- .nv.shared._Z25selective_scan_bwd_kernelI32Selective_Scan_bwd_kernel_traitsILi128ELi16ELb0ELb0ELb1ELb0ELb1EffEEv12SSMParamsBwd --------------------------
	.section	.nv.shared._Z25selective_scan_bwd_kernelI32Selective_Scan_bwd_kernel_traitsILi128ELi16ELb0ELb0ELb1ELb0ELb1EffEEv12SSMParamsBwd,"aw",@nobits
	.sectionflags	@""
	.align	16
	.zero		1024


//--------------------- .nv.shared._Z25selective_scan_bwd_kernelI32Selective_Scan_bwd_kernel_traitsILi128ELi16ELb0ELb0ELb1ELb1ELb0EffEEv12SSMParamsBwd --------------------------
	.section	.nv.shared._Z25selective_scan_bwd_kernelI32Selective_Scan_bwd_kernel_traitsILi128ELi16ELb0ELb0ELb1ELb1ELb0EffEEv12SSMParamsBwd,"aw",@nobits
	.sectionflags	@""
	.align	16
	.zero		1024


//--------------------- .nv.shared._Z25selective_scan_bwd_kernelI32Selective_Scan_bwd_kernel_traitsILi128ELi16ELb0ELb0ELb1ELb1ELb1EffEEv12SSMParamsBwd --------------------------
	.section	.nv.shared._Z25selective_scan_bwd_kernelI32Selective_Scan_bwd_kernel_traitsILi128ELi16ELb0ELb0ELb1ELb1ELb1EffEEv12SSMParamsBwd,"aw",@nobits
	.sectionflags	@""
	.align	16
	.zero		1024


//--------------------- .nv.shared._Z25selective_scan_bwd_kernelI32Selective_Scan_bwd_kernel_traitsILi128ELi16ELb0ELb1ELb0ELb0ELb0EffEEv12SSMParamsBwd --------------------------
	.section	.nv.shared._Z25selective_scan_bwd_kernelI32Selective_Scan_bwd_kernel_traitsILi128ELi16ELb0ELb1ELb0ELb0ELb0EffEEv12SSMParamsBwd,"aw",@nobits
	.sectionflags	@""
	.align	16
	.zero		1024


//--------------------- .nv.shared._Z25selective_scan_bwd_kernelI32Selective_Scan_bwd_kernel_traitsILi128ELi16ELb0ELb1ELb0ELb0ELb1EffEEv12SSMParamsBwd --------------------------
	.section	.nv.shared._Z25selective_scan_bwd_kernelI32Selective_Scan_bwd_kernel_traitsILi128ELi16ELb0ELb1ELb0ELb0ELb1EffEEv12SSMParamsBwd,"aw",@nobits
	.sectionflags	@""
	.align	16
	.zero		1024


//--------------------- .nv.shared._Z25selective_scan_bwd_kernelI32Selective_Scan_bwd_kernel_traitsILi128ELi16ELb0ELb1ELb0ELb1ELb0EffEEv12SSMParamsBwd --------------------------
	.section	.nv.shared._Z25selective_scan_bwd_kernelI32Selective_Scan_bwd_kernel_traitsILi128ELi16ELb0ELb1ELb0ELb1ELb0EffEEv12SSMParamsBwd,"aw",@nobits
	.sectionflags	@""
	.align	16
	.zero		1024


//--------------------- .nv.shared._Z25selective_scan_bwd_kernelI32Selective_Scan_bwd_kernel_traitsILi128ELi16ELb0ELb1ELb0ELb1ELb1EffEEv12SSMParamsBwd --------------------------
	.section	.nv.shared._Z25selective_scan_bwd_kernelI32Selective_Scan_bwd_kernel_traitsILi128ELi16ELb0ELb1ELb0ELb1ELb1EffEEv12SSMParamsBwd,"aw",@nobits
	.sectionflags	@""
	.align	16
	.zero		1024


//--------------------- .nv.shared._Z25selective_scan_bwd_kernelI32Selective_Scan_bwd_kernel_traitsILi128ELi16ELb0ELb1ELb1ELb0ELb0EffEEv12SSMParamsBwd --------------------------
	.section	.nv.shared._Z25selective_scan_bwd_kernelI32Selective_Scan_bwd_kernel_traitsILi128ELi16ELb0ELb1ELb1ELb0ELb0EffEEv12SSMParamsBwd,"aw",@nobits
	.sectionflags	@""
	.align	16
	.zero		1024


//--------------------- .nv.shared._Z25selective_scan_bwd_kernelI32Selective_Scan_bwd_kernel_traitsILi128ELi16ELb0ELb1ELb1ELb0ELb1EffEEv12SSMParamsBwd --------------------------
	.section	.nv.shared._Z25selective_scan_bwd_kernelI32Selective_Scan_bwd_kernel_traitsILi128ELi16ELb0ELb1ELb1ELb0ELb1EffEEv12SSMParamsBwd,"aw",@nobits
	.sectionflags	@""
	.align	16
	.zero		1024


//--------------------- .nv.shared._Z25selective_scan_bwd_kernelI32Selective_Scan_bwd_kernel_traitsILi128ELi16ELb0ELb1ELb1ELb1ELb0EffEEv12SSMParamsBwd --------------------------
	.section	.nv.shared._Z25selective_scan_bwd_kernelI32Selective_Scan_bwd_kernel_traitsILi128ELi16ELb0ELb1ELb1ELb1ELb0EffEEv12SSMParamsBwd,"aw",@nobits
	.sectionflags	@""
	.align	16
	.zero		1024


//--------------------- .nv.shared._Z25selective_scan_bwd_kernelI32Selective_Scan_bwd_kernel_traitsILi128ELi16ELb0ELb1ELb1ELb1ELb1EffEEv12SSMParamsBwd --------------------------
	.section	.nv.shared._Z25selective_scan_bwd_kernelI32Selective_Scan_bwd_kernel_traitsILi128ELi16ELb0ELb1ELb1ELb1ELb1EffEEv12SSMParamsBwd,"aw",@nobits
	.sectionflags	@""
	.align	16
	.zero		1024


//--------------------- .nv.shared._Z25selective_scan_bwd_kernelI32Selective_Scan_bwd_kernel_traitsILi128ELi16ELb1ELb0ELb0ELb0ELb0EffEEv12SSMParamsBwd --------------------------
	.section	.nv.shared._Z25selective_scan_bwd_kernelI32Selective_Scan_bwd_kernel_traitsILi128ELi16ELb1ELb0ELb0ELb0ELb0EffEEv12SSMParamsBwd,"aw",@nobits
	.sectionflags	@""
	.align	16
	.zero		1024


//--------------------- .nv.shared._Z25selective_scan_bwd_kernelI32Selective_Scan_bwd_kernel_traitsILi128ELi16ELb1ELb0ELb0ELb0ELb1EffEEv12SSMParamsBwd --------------------------
	.section	.nv.shared._Z25selective_scan_bwd_kernelI32Selective_Scan_bwd_kernel_traitsILi128ELi16ELb1ELb0ELb0ELb0ELb1EffEEv12SSMParamsBwd,"aw",@nobits
	.sectionflags	@""
	.align	16
	.zero		1024


//--------------------- .nv.shared._Z25selective_scan_bwd_kernelI32Selective_Scan_bwd_kernel_traitsILi128ELi16ELb1ELb0ELb0ELb1ELb0EffEEv12SSMParamsBwd --------------------------
	.section	.nv.shared._Z25selective_scan_bwd_kernelI32Selective_Scan_bwd_kernel_traitsILi128ELi16ELb1ELb0ELb0ELb1ELb0EffEEv12SSMParamsBwd,"aw",@nobits
	.sectionflags	@""
	.align	16
	.zero		1024


//--------------------- .nv.shared._Z25selective_scan_bwd_kernelI32Selective_Scan_bwd_kernel_traitsILi128ELi16ELb1ELb0ELb0ELb1ELb1EffEEv12SSMParamsBwd --------------------------
	.section	.nv.shared._Z25selective_scan_bwd_kernelI32Selective_Scan_bwd_kernel_traitsILi128ELi16ELb1ELb0ELb0ELb1ELb1EffEEv12SSMParamsBwd,"aw",@nobits
	.sectionflags	@""
	.align	16
	.zero		1024


//--------------------- .nv.shared._Z25selective_scan_bwd_kernelI32Selective_Scan_bwd_kernel_traitsILi128ELi16ELb1ELb0ELb1ELb0ELb0EffEEv12SSMParamsBwd --------------------------
	.section	.nv.shared._Z25selective_scan_bwd_kernelI32Selective_Scan_bwd_kernel_traitsILi128ELi16ELb1ELb0ELb1ELb0ELb0EffEEv12SSMParamsBwd,"aw",@nobits
	.sectionflags	@""
	.align	16
	.zero		1024


//--------------------- .nv.shared._Z25selective_scan_bwd_kernelI32Selective_Scan_bwd_kernel_traitsILi128ELi16ELb1ELb0ELb1ELb0ELb1EffEEv12SSMParamsBwd --------------------------
	.section	.nv.shared._Z25selective_scan_bwd_kernelI32Selective_Scan_bwd_kernel_traitsILi128ELi16ELb1ELb0ELb1ELb0ELb1EffEEv12SSMParamsBwd,"aw",@nobits
	.sectionflags	@""
	.align	16
	.zero		1024


//--------------------- .nv.shared._Z25selective_scan_bwd_kernelI32Selective_Scan_bwd_kernel_traitsILi128ELi16ELb1ELb0ELb1ELb1ELb0EffEEv12SSMParamsBwd --------------------------
	.section	.nv.shared._Z25selective_scan_bwd_kernelI32Selective_Scan_bwd_kernel_traitsILi128ELi16ELb1ELb0ELb1ELb1ELb0EffEEv12SSMParamsBwd,"aw",@nobits
	.sectionflags	@""
	.align	16
	.zero		1024


//--------------------- .nv.shared._Z25selective_scan_bwd_kernelI32Selective_Scan_bwd_kernel_traitsILi128ELi16ELb1ELb0ELb1ELb1ELb1EffEEv12SSMParamsBwd --------------------------
	.section	.nv.shared._Z25selective_scan_bwd_kernelI32Selective_Scan_bwd_kernel_traitsILi128ELi16ELb1ELb0ELb1ELb1ELb1EffEEv12SSMParamsBwd,"aw",@nobits
	.sectionflags	@""
	.align	16
	.zero		1024


//--------------------- .nv.shared._Z25selective_scan_bwd_kernelI32Selective_Scan_bwd_kernel_traitsILi128ELi16ELb1ELb1ELb0ELb0ELb0EffEEv12SSMParamsBwd --------------------------
	.section	.nv.shared._Z25selective_scan_bwd_kernelI32Selective_Scan_bwd_kernel_traitsILi128ELi16ELb1ELb1ELb0ELb0ELb0EffEEv12SSMParamsBwd,"aw",@nobits
	.sectionflags	@""
	.align	16
	.zero		1024


//--------------------- .nv.shared._Z25selective_scan_bwd_kernelI32Selective_Scan_bwd_kernel_traitsILi128ELi16ELb1ELb1ELb0ELb0ELb1EffEEv12SSMParamsBwd --------------------------
	.section	.nv.shared._Z25selective_scan_bwd_kernelI32Selective_Scan_bwd_kernel_traitsILi128ELi16ELb1ELb1ELb0ELb0ELb1EffEEv12SSMParamsBwd,"aw",@nobits
	.sectionflags	@""
	.align	16
	.zero		1024


//--------------------- .nv.shared._Z25selective_scan_bwd_kernelI32Selective_Scan_bwd_kernel_traitsILi128ELi16ELb1ELb1ELb0ELb1ELb0EffEEv12SSMParamsBwd --------------------------
	.section	.nv.shared._Z25selective_scan_bwd_kernelI32Selective_Scan_bwd_kernel_traitsILi128ELi16ELb1ELb1ELb0ELb1ELb0EffEEv12SSMParamsBwd,"aw",@nobits
	.sectionflags	@""
	.align	16
	.zero		1024


//--------------------- .nv.shared._Z25selective_scan_bwd_kernelI32Selective_Scan_bwd_kernel_traitsILi128ELi16ELb1ELb1ELb0ELb1ELb1EffEEv12SSMParamsBwd --------------------------
	.section	.nv.shared._Z25selective_scan_bwd_kernelI32Selective_Scan_bwd_kernel_traitsILi128ELi16ELb1ELb1ELb0ELb1ELb1EffEEv12SSMParamsBwd,"aw",@nobits
	.sectionflags	@""
	.align	16
	.zero		1024


//--------------------- .nv.shared._Z25selective_scan_bwd_kernelI32Selective_Scan_bwd_kernel_traitsILi128ELi16ELb1ELb1ELb1ELb0ELb0EffEEv12SSMParamsBwd --------------------------
	.section	.nv.shared._Z25selective_scan_bwd_kernelI32Selective_Scan_bwd_kernel_traitsILi128ELi16ELb1ELb1ELb1ELb0ELb0EffEEv12SSMParamsBwd,"aw",@nobits
	.sectionflags	@""
	.align	16
	.zero		1024


//--------------------- .nv.shared._Z25selective_scan_bwd_kernelI32Selective_Scan_bwd_kernel_traitsILi128ELi16ELb1ELb1ELb1ELb0ELb1EffEEv12SSMParamsBwd --------------------------
	.section	.nv.shared._Z25selective_scan_bwd_kernelI32Selective_Scan_bwd_kernel_traitsILi128ELi16ELb1ELb1ELb1ELb0ELb1EffEEv12SSMParamsBwd,"aw",@nobits
	.sectionflags	@""
	.align	16
	.zero		1024


//--------------------- .nv.shared._Z25selective_scan_bwd_kernelI32Selective_Scan_bwd_kernel_traitsILi128ELi16ELb1ELb1ELb1ELb1ELb0EffEEv12SSMParamsBwd --------------------------
	.section	.nv.shared._Z25selective_scan_bwd_kernelI32Selective_Scan_bwd_kernel_traitsILi128ELi16ELb1ELb1ELb1ELb1ELb0EffEEv12SSMParamsBwd,"aw",@nobits
	.sectionflags	@""
	.align	16
	.zero		1024


//--------------------- .nv.shared._Z25selective_scan_bwd_kernelI32Selective_Scan_bwd_kernel_traitsILi128ELi16ELb1ELb1ELb1ELb1ELb1EffEEv12SSMParamsBwd --------------------------
	.section	.nv.shared._Z25selective_scan_bwd_kernelI32Selective_Scan_bwd_kernel_traitsILi128ELi16ELb1ELb1ELb1ELb1ELb1EffEEv12SSMParamsBwd,"aw",@nobits
	.sectionflags	@""
	.align	16
	.zero		1024


//--------------------- .nv.shared._Z25selective_scan_bwd_kernelI32Selective_Scan_bwd_kernel_traitsILi64ELi16ELb0ELb0ELb0ELb0ELb0EffEEv12SSMParamsBwd --------------------------
	.section	.nv.shared._Z25selective_scan_bwd_kernelI32Selective_Scan_bwd_kernel_traitsILi64ELi16ELb0ELb0ELb0ELb0ELb0EffEEv12SSMParamsBwd,"aw",@nobits
	.sectionflags	@""
	.align	16
	.zero		1024


//--------------------- .nv.shared._Z25selective_scan_bwd_kernelI32Selective_Scan_bwd_kernel_traitsILi64ELi16ELb0ELb0ELb0ELb0ELb1EffEEv12SSMParamsBwd --------------------------
	.section	.nv.shared._Z25selective_scan_bwd_kernelI32Selective_Scan_bwd_kernel_traitsILi64ELi16ELb0ELb0ELb0ELb0ELb1EffEEv12SSMParamsBwd,"aw",@nobits
	.sectionflags	@""
	.align	16
	.zero		1024


//--------------------- .nv.shared._Z25selective_scan_bwd_kernelI32Selective_Scan_bwd_kernel_traitsILi64ELi16ELb0ELb0ELb0ELb1ELb0EffEEv12SSMParamsBwd --------------------------
	.section	.nv.shared._Z25selective_scan_bwd_kernelI32Selective_Scan_bwd_kernel_traitsILi64ELi16ELb0ELb0ELb0ELb1ELb0EffEEv12SSMParamsBwd,"aw",@nobits
	.sectionflags	@""
	.align	16
	.zero		1024


//--------------------- .nv.shared._Z25selective_scan_bwd_kernelI32Selective_Scan_bwd_kernel_traitsILi64ELi16ELb0ELb0ELb0ELb1ELb1EffEEv12SSMParamsBwd --------------------------
	.section	.nv.shared._Z25selective_scan_bwd_kernelI32Selective_Scan_bwd_kernel_traitsILi64ELi16ELb0ELb0ELb0ELb1ELb1EffEEv12SSMParamsBwd,"aw",@nobits
	.sectionflags	@""
	.align	16
	.zero		1024


//--------------------- .nv.shared._Z25selective_scan_bwd_kernelI32Selective_Scan_bwd_kernel_traitsILi64ELi16ELb0ELb0ELb1ELb0ELb0EffEEv12SSMParamsBwd --------------------------
	.section	.nv.shared._Z25selective_scan_bwd_kernelI32Selective_Scan_bwd_kernel_traitsILi64ELi16ELb0ELb0ELb1ELb0ELb0EffEEv12SSMParamsBwd,"aw",@nobits
	.sectionflags	@""
	.align	16
	.zero		1024


//--------------------- .nv.shared._Z25selective_scan_bwd_kernelI32Selective_Scan_bwd_kernel_traitsILi64ELi16ELb0ELb0ELb1ELb0ELb1EffEEv12SSMParamsBwd --------------------------
	.section	.nv.shared._Z25selective_scan_bwd_kernelI32Selective_Scan_bwd_kernel_traitsILi64ELi16ELb0ELb0ELb1ELb0ELb1EffEEv12SSMParamsBwd,"aw",@nobits
	.sectionflags	@""
	.align	16
	.zero		1024


//--------------------- .nv.shared._Z25selective_scan_bwd_kernelI32Selective_Scan_bwd_kernel_traitsILi64ELi16ELb0ELb0ELb1ELb1ELb0EffEEv12SSMParamsBwd --------------------------
	.section	.nv.shared._Z25selective_scan_bwd_kernelI32Selective_Scan_bwd_kernel_traitsILi64ELi16ELb0ELb0ELb1ELb1ELb0EffEEv12SSMParamsBwd,"aw",@nobits
	.sectionflags	@""
	.align	16
	.zero		1024


//--------------------- .nv.shared._Z25selective_scan_bwd_kernelI32Selective_Scan_bwd_kernel_traitsILi64ELi16ELb0ELb0ELb1ELb1ELb1EffEEv12SSMParamsBwd --------------------------
	.section	.nv.shared._Z25selective_scan_bwd_kernelI32Selective_Scan_bwd_kernel_traitsILi64ELi16ELb0ELb0ELb1ELb1ELb1EffEEv12SSMParamsBwd,"aw",@nobits
	.sectionflags	@""
	.align	16
	.zero		1024


//--------------------- .nv.shared._Z25selective_scan_bwd_kernelI32Selective_Scan_bwd_kernel_traitsILi64ELi16ELb0ELb1ELb0ELb0ELb0EffEEv12SSMParamsBwd --------------------------
	.section	.nv.shared._Z25selective_scan_bwd_kernelI32Selective_Scan_bwd_kernel_traitsILi64ELi16ELb0ELb1ELb0ELb0ELb0EffEEv12SSMParamsBwd,"aw",@nobits
	.sectionflags	@""
	.align	16
	.zero		1024


//--------------------- .nv.shared._Z25selective_scan_bwd_kernelI32Selective_Scan_bwd_kernel_traitsILi64ELi16ELb0ELb1ELb0ELb0ELb1EffEEv12SSMParamsBwd --------------------------
	.section	.nv.shared._Z25selective_scan_bwd_kernelI32Selective_Scan_bwd_kernel_traitsILi64ELi16ELb0ELb1ELb0ELb0ELb1EffEEv12SSMParamsBwd,"aw",@nobits
	.sectionflags	@""
	.align	16
	.zero		1024


//--------------------- .nv.shared._Z25selective_scan_bwd_kernelI32Selective_Scan_bwd_kernel_traitsILi64ELi16ELb0ELb1ELb0ELb1ELb0EffEEv12SSMParamsBwd --------------------------
	.section	.nv.shared._Z25selective_scan_bwd_kernelI32Selective_Scan_bwd_kernel_traitsILi64ELi16ELb0ELb1ELb0ELb1ELb0EffEEv12SSMParamsBwd,"aw",@nobits
	.sectionflags	@""
	.align	16
	.zero		1024


//--------------------- .nv.shared._Z25selective_scan_bwd_kernelI32Selective_Scan_bwd_kernel_traitsILi64ELi16ELb0ELb1ELb0ELb1ELb1EffEEv12SSMParamsBwd --------------------------
	.section	.nv.shared._Z25selective_scan_bwd_kernelI32Selective_Scan_bwd_kernel_traitsILi64ELi16ELb0ELb1ELb0ELb1ELb1EffEEv12SSMParamsBwd,"aw",@nobits
	.sectionflags	@""
	.align	16
	.zero		1024


//--------------------- .nv.shared._Z25selective_scan_bwd_kernelI32Selective_Scan_bwd_kernel_traitsILi64ELi16ELb0ELb1ELb1ELb0ELb0EffEEv12SSMParamsBwd --------------------------
	.section	.nv.shared._Z25selective_scan_bwd_kernelI32Selective_Scan_bwd_kernel_traitsILi64ELi16ELb0ELb1ELb1ELb0ELb0EffEEv12SSMParamsBwd,"aw",@nobits
	.sectionflags	@""
	.align	16
	.zero		1024


//--------------------- .nv.shared._Z25selective_scan_bwd_kernelI32Selective_Scan_bwd_kernel_traitsILi64ELi16ELb0ELb1ELb1ELb0ELb1EffEEv12SSMParamsBwd --------------------------
	.section	.nv.shared._Z25selective_scan_bwd_kernelI32Selective_Scan_bwd_kernel_traitsILi64ELi16ELb0ELb1ELb1ELb0ELb1EffEEv12SSMParamsBwd,"aw",@nobits
	.sectionflags	@""
	.align	16
	.zero		1024


//--------------------- .nv.shared._Z25selective_scan_bwd_kernelI32Selective_Scan_bwd_kernel_traitsILi64ELi16ELb0ELb1ELb1ELb1ELb0EffEEv12SSMParamsBwd --------------------------
	.section	.nv.shared._Z25selective_scan_bwd_kernelI32Selective_Scan_bwd_kernel_traitsILi64ELi16ELb0ELb1ELb1ELb1ELb0EffEEv12SSMParamsBwd,"aw",@nobits
	.sectionflags	@""
	.align	16
	.zero		1024


//--------------------- .nv.shared._Z25selective_scan_bwd_kernelI32Selective_Scan_bwd_kernel_traitsILi64ELi16ELb0ELb1ELb1ELb1ELb1EffEEv12SSMParamsBwd --------------------------
	.section	.nv.shared._Z25selective_scan_bwd_kernelI32Selective_Scan_bwd_kernel_traitsILi64ELi16ELb0ELb1ELb1ELb1ELb1EffEEv12SSMParamsBwd,"aw",@nobits
	.sectionflags	@""
	.align	16
	.zero		1024


//--------------------- .nv.shared._Z25selective_scan_bwd_kernelI32Selective_Scan_bwd_kernel_traitsILi64ELi16ELb1ELb0ELb0ELb0ELb0EffEEv12SSMParamsBwd --------------------------
	.section	.nv.shared._Z25selective_scan_bwd_kernelI32Selective_Scan_bwd_kernel_traitsILi64ELi16ELb1ELb0ELb0ELb0ELb0EffEEv12SSMParamsBwd,"aw",@nobits
	.sectionflags	@""
	.align	16
	.zero		1024


//--------------------- .nv.shared._Z25selective_scan_bwd_kernelI32Selective_Scan_bwd_kernel_traitsILi64ELi16ELb1ELb0ELb0ELb0ELb1EffEEv12SSMParamsBwd --------------------------
	.section	.nv.shared._Z25selective_scan_bwd_kernelI32Selective_Scan_bwd_kernel_traitsILi64ELi16ELb1ELb0ELb0ELb0ELb1EffEEv12SSMParamsBwd,"aw",@nobits
	.sectionflags	@""
	.align	16
	.zero		1024


//--------------------- .nv.shared._Z25selective_scan_bwd_kernelI32Selective_Scan_bwd_kernel_traitsILi64ELi16ELb1ELb0ELb0ELb1ELb0EffEEv12SSMParamsBwd --------------------------
	.section	.nv.shared._Z25selective_scan_bwd_kernelI32Selective_Scan_bwd_kernel_traitsILi64ELi16ELb1ELb0ELb0ELb1ELb0EffEEv12SSMParamsBwd,"aw",@nobits
	.sectionflags	@""
	.align	16
	.zero		1024


//--------------------- .nv.shared._Z25selective_scan_bwd_kernelI32Selective_Scan_bwd_kernel_traitsILi64ELi16ELb1ELb0ELb0ELb1ELb1EffEEv12SSMParamsBwd --------------------------
	.section	.nv.shared._Z25selective_scan_bwd_kernelI32Selective_Scan_bwd_kernel_traitsILi64ELi16ELb1ELb0ELb0ELb1ELb1EffEEv12SSMParamsBwd,"aw",@nobits
	.sectionflags	@""
	.align	16
	.zero		1024


//--------------------- .nv.shared._Z25selective_scan_bwd_kernelI32Selective_Scan_bwd_kernel_traitsILi64ELi16ELb1ELb0ELb1ELb0ELb0EffEEv12SSMParamsBwd --------------------------
	.section	.nv.shared._Z25selective_scan_bwd_kernelI32Selective_Scan_bwd_kernel_traitsILi64ELi16ELb1ELb0ELb1ELb0ELb0EffEEv12SSMParamsBwd,"aw",@nobits
	.sectionflags	@""
	.align	16
	.zero		1024


//--------------------- .nv.shared._Z25selective_scan_bwd_kernelI32Selective_Scan_bwd_kernel_traitsILi64ELi16ELb1ELb0ELb1ELb0ELb1EffEEv12SSMParamsBwd --------------------------
	.section	.nv.shared._Z25selective_scan_bwd_kernelI32Selective_Scan_bwd_kernel_traitsILi64ELi16ELb1ELb0ELb1ELb0ELb1EffEEv12SSMParamsBwd,"aw",@nobits
	.sectionflags	@""
	.align	16
	.zero		1024


//--------------------- .nv.shared._Z25selective_scan_bwd_kernelI32Selective_Scan_bwd_kernel_traitsILi64ELi16ELb1ELb0ELb1ELb1ELb0EffEEv12SSMParamsBwd --------------------------
	.section	.nv.shared._Z25selective_scan_bwd_kernelI32Selective_Scan_bwd_kernel_traitsILi64ELi16ELb1ELb0ELb1ELb1ELb0EffEEv12SSMParamsBwd,"aw",@nobits
	.sectionflags	@""
	.align	16
	.zero		1024


//--------------------- .nv.shared._Z25selective_scan_bwd_kernelI32Selective_Scan_bwd_kernel_traitsILi64ELi16ELb1ELb0ELb1ELb1ELb1EffEEv12SSMParamsBwd --------------------------
	.section	.nv.shared._Z25selective_scan_bwd_kernelI32Selective_Scan_bwd_kernel_traitsILi64ELi16ELb1ELb0ELb1ELb1ELb1EffEEv12SSMParamsBwd,"aw",@nobits
	.sectionflags	@""
	.align	16
	.zero		1024


//--------------------- .nv.shared._Z25selective_scan_bwd_kernelI32Selective_Scan_bwd_kernel_traitsILi64ELi16ELb1ELb1ELb0ELb0ELb0EffEEv12SSMParamsBwd --------------------------
	.section	.nv.shared._Z25selective_scan_bwd_kernelI32Selective_Scan_bwd_kernel_traitsILi64ELi16ELb1ELb1ELb0ELb0ELb0EffEEv12SSMParamsBwd,"aw",@nobits
	.sectionflags	@""
	.align	16
	.zero		1024


//--------------------- .nv.shared._Z25selective_scan_bwd_kernelI32Selective_Scan_bwd_kernel_traitsILi64ELi16ELb1ELb1ELb0ELb0ELb1EffEEv12SSMParamsBwd --------------------------
	.section	.nv.shared._Z25selective_scan_bwd_kernelI32Selective_Scan_bwd_kernel_traitsILi64ELi16ELb1ELb1ELb0ELb0ELb1EffEEv12SSMParamsBwd,"aw",@nobits
	.sectionflags	@""
	.align	16
	.zero		1024


//--------------------- .nv.shared._Z25selective_scan_bwd_kernelI32Selective_Scan_bwd_kernel_traitsILi64ELi16ELb1ELb1ELb0ELb1ELb0EffEEv12SSMParamsBwd --------------------------
	.section	.nv.shared._Z25selective_scan_bwd_kernelI32Selective_Scan_bwd_kernel_traitsILi64ELi16ELb1ELb1ELb0ELb1ELb0EffEEv12SSMParamsBwd,"aw",@nobits
	.sectionflags	@""
	.align	16
	.zero		1024


//--------------------- .nv.shared._Z25selective_scan_bwd_kernelI32Selective_Scan_bwd_kernel_traitsILi64ELi16ELb1ELb1ELb0ELb1ELb1EffEEv12SSMParamsBwd --------------------------
	.section	.nv.shared._Z25selective_scan_bwd_kernelI32Selective_Scan_bwd_kernel_traitsILi64ELi16ELb1ELb1ELb0ELb1ELb1EffEEv12SSMParamsBwd,"aw",@nobits
	.sectionflags	@""
	.align	16
	.zero		1024


//--------------------- .nv.shared._Z25selective_scan_bwd_kernelI32Selective_Scan_bwd_kernel_traitsILi64ELi16ELb1ELb1ELb1ELb0ELb0EffEEv12SSMParamsBwd --------------------------
	.section	.nv.shared._Z25selective_scan_bwd_kernelI32Selective_Scan_bwd_kernel_traitsILi64ELi16ELb1ELb1ELb1ELb0ELb0EffEEv12SSMParamsBwd,"aw",@nobits
	.sectionflags	@""
	.align	16
	.zero		1024


//--------------------- .nv.shared._Z25selective_scan_bwd_kernelI32Selective_Scan_bwd_kernel_traitsILi64ELi16ELb1ELb1ELb1ELb0ELb1EffEEv12SSMParamsBwd --------------------------
	.section	.nv.shared._Z25selective_scan_bwd_kernelI32Selective_Scan_bwd_kernel_traitsILi64ELi16ELb1ELb1ELb1ELb0ELb1EffEEv12SSMParamsBwd,"aw",@nobits
	.sectionflags	@""
	.align	16
	.zero		1024


//--------------------- .nv.shared._Z25selective_scan_bwd_kernelI32Selective_Scan_bwd_kernel_traitsILi64ELi16ELb1ELb1ELb1ELb1ELb0EffEEv12SSMParamsBwd --------------------------
	.section	.nv.shared._Z25selective_scan_bwd_kernelI32Selective_Scan_bwd_kernel_traitsILi64ELi16ELb1ELb1ELb1ELb1ELb0EffEEv12SSMParamsBwd,"aw",@nobits
	.sectionflags	@""
	.align	16
	.zero		1024


//--------------------- .nv.shared._Z25selective_scan_bwd_kernelI32Selective_Scan_bwd_kernel_traitsILi64ELi16ELb1ELb1ELb1ELb1ELb1EffEEv12SSMParamsBwd --------------------------
	.section	.nv.shared._Z25selective_scan_bwd_kernelI32Selective_Scan_bwd_kernel_traitsILi64ELi16ELb1ELb1ELb1ELb1ELb1EffEEv12SSMParamsBwd,"aw",@nobits
	.sectionflags	@""
	.align	16
	.zero		1024


//--------------------- .nv.shared._Z25selective_scan_bwd_kernelI32Selective_Scan_bwd_kernel_traitsILi32ELi16ELb0ELb0ELb0ELb0ELb0EffEEv12SSMParamsBwd --------------------------
	.section	.nv.shared._Z25selective_scan_bwd_kernelI32Selective_Scan_bwd_kernel_traitsILi32ELi16ELb0ELb0ELb0ELb0ELb0EffEEv12SSMParamsBwd,"aw",@nobits
	.sectionflags	@""
	.align	16
	.zero		1024


//--------------------- .nv.shared._Z25selective_scan_bwd_kernelI32Selective_Scan_bwd_kernel_traitsILi32ELi16ELb0ELb0ELb0ELb0ELb1EffEEv12SSMParamsBwd --------------------------
	.section	.nv.shared._Z25selective_scan_bwd_kernelI32Selective_Scan_bwd_kernel_traitsILi32ELi16ELb0ELb0ELb0ELb0ELb1EffEEv12SSMParamsBwd,"aw",@nobits
	.sectionflags	@""
	.align	16
	.zero		1024


//--------------------- .nv.shared._Z25selective_scan_bwd_kernelI32Selective_Scan_bwd_kernel_traitsILi32ELi16ELb0ELb0ELb0ELb1ELb0EffEEv12SSMParamsBwd --------------------------
	.section	.nv.shared._Z25selective_scan_bwd_kernelI32Selective_Scan_bwd_kernel_traitsILi32ELi16ELb0ELb0ELb0ELb1ELb0EffEEv12SSMParamsBwd,"aw",@nobits
	.sectionflags	@""
	.align	16
	.zero		1024


//--------------------- .nv.shared._Z25selective_scan_bwd_kernelI32Selective_Scan_bwd_kernel_traitsILi32ELi16ELb0ELb0ELb0ELb1ELb1EffEEv12SSMParamsBwd --------------------------
	.section	.nv.shared._Z25selective_scan_bwd_kernelI32Selective_Scan_bwd_kernel_traitsILi32ELi16ELb0ELb0ELb0ELb1ELb1EffEEv12SSMParamsBwd,"aw",@nobits
	.sectionflags	@""
	.align	16
	.zero		1024


//--------------------- .nv.shared._Z25selective_scan_bwd_kernelI32Selective_Scan_bwd_kernel_traitsILi32ELi16ELb0ELb0ELb1ELb0ELb0EffEEv12SSMParamsBwd --------------------------
	.section	.nv.shared._Z25selective_scan_bwd_kernelI32Selective_Scan_bwd_kernel_traitsILi32ELi16ELb0ELb0ELb1ELb0ELb0EffEEv12SSMParamsBwd,"aw",@nobits
	.sectionflags	@""
	.align	16
	.zero		1024


//--------------------- .nv.shared._Z25selective_scan_bwd_kernelI32Selective_Scan_bwd_kernel_traitsILi32ELi16ELb0ELb0ELb1ELb0ELb1EffEEv12SSMParamsBwd --------------------------
	.section	.nv.shared._Z25selective_scan_bwd_kernelI32Selective_Scan_bwd_kernel_traitsILi32ELi16ELb0ELb0ELb1ELb0ELb1EffEEv12SSMParamsBwd,"aw",@nobits
	.sectionflags	@""
	.align	16
	.zero		1024


//--------------------- .nv.shared._Z25selective_scan_bwd_kernelI32Selective_Scan_bwd_kernel_traitsILi32ELi16ELb0ELb0ELb1ELb1ELb0EffEEv12SSMParamsBwd --------------------------
	.section	.nv.shared._Z25selective_scan_bwd_kernelI32Selective_Scan_bwd_kernel_traitsILi32ELi16ELb0ELb0ELb1ELb1ELb0EffEEv12SSMParamsBwd,"aw",@nobits
	.sectionflags	@""
	.align	16
	.zero		1024


//--------------------- .nv.shared._Z25selective_scan_bwd_kernelI32Selective_Scan_bwd_kernel_traitsILi32ELi16ELb0ELb0ELb1ELb1ELb1EffEEv12SSMParamsBwd --------------------------
	.section	.nv.shared._Z25selective_scan_bwd_kernelI32Selective_Scan_bwd_kernel_traitsILi32ELi16ELb0ELb0ELb1ELb1ELb1EffEEv12SSMParamsBwd,"aw",@nobits
	.sectionflags	@""
	.align	16
	.zero		1024


//--------------------- .nv.shared._Z25selective_scan_bwd_kernelI32Selective_Scan_bwd_kernel_traitsILi32ELi16ELb0ELb1ELb0ELb0ELb0EffEEv12SSMParamsBwd --------------------------
	.section	.nv.shared._Z25selective_scan_bwd_kernelI32Selective_Scan_bwd_kernel_traitsILi32ELi16ELb0ELb1ELb0ELb0ELb0EffEEv12SSMParamsBwd,"aw",@nobits
	.sectionflags	@""
	.align	16
	.zero		1024


//--------------------- .nv.shared._Z25selective_scan_bwd_kernelI32Selective_Scan_bwd_kernel_traitsILi32ELi16ELb0ELb1ELb0ELb0ELb1EffEEv12SSMParamsBwd --------------------------
	.section	.nv.shared._Z25selective_scan_bwd_kernelI32Selective_Scan_bwd_kernel_traitsILi32ELi16ELb0ELb1ELb0ELb0ELb1EffEEv12SSMParamsBwd,"aw",@nobits
	.sectionflags	@""
	.align	16
	.zero		1024


//--------------------- .nv.shared._Z25selective_scan_bwd_kernelI32Selective_Scan_bwd_kernel_traitsILi32ELi16ELb0ELb1ELb0ELb1ELb0EffEEv12SSMParamsBwd --------------------------
	.section	.nv.shared._Z25selective_scan_bwd_kernelI32Selective_Scan_bwd_kernel_traitsILi32ELi16ELb0ELb1ELb0ELb1ELb0EffEEv12SSMParamsBwd,"aw",@nobits
	.sectionflags	@""
	.align	16
	.zero		1024


//--------------------- .nv.shared._Z25selective_scan_bwd_kernelI32Selective_Scan_bwd_kernel_traitsILi32ELi16ELb0ELb1ELb0ELb1ELb1EffEEv12SSMParamsBwd --------------------------
	.section	.nv.shared._Z25selective_scan_bwd_kernelI32Selective_Scan_bwd_kernel_traitsILi32ELi16ELb0ELb1ELb0ELb1ELb1EffEEv12SSMParamsBwd,"aw",@nobits
	.sectionflags	@""
	.align	16
	.zero		1024


//--------------------- .nv.shared._Z25selective_scan_bwd_kernelI32Selective_Scan_bwd_kernel_traitsILi32ELi16ELb0ELb1ELb1ELb0ELb0EffEEv12SSMParamsBwd --------------------------
	.section	.nv.shared._Z25selective_scan_bwd_kernelI32Selective_Scan_bwd_kernel_traitsILi32ELi16ELb0ELb1ELb1ELb0ELb0EffEEv12SSMParamsBwd,"aw",@nobits
	.sectionflags	@""
	.align	16
	.zero		1024


//--------------------- .nv.shared._Z25selective_scan_bwd_kernelI32Selective_Scan_bwd_kernel_traitsILi32ELi16ELb0ELb1ELb1ELb0ELb1EffEEv12SSMParamsBwd --------------------------
	.section	.nv.shared._Z25selective_scan_bwd_kernelI32Selective_Scan_bwd_kernel_traitsILi32ELi16ELb0ELb1ELb1ELb0ELb1EffEEv12SSMParamsBwd,"aw",@nobits
	.sectionflags	@""
	.align	16
	.zero		1024


//--------------------- .nv.shared._Z25selective_scan_bwd_kernelI32Selective_Scan_bwd_kernel_traitsILi32ELi16ELb0ELb1ELb1ELb1ELb0EffEEv12SSMParamsBwd --------------------------
	.section	.nv.shared._Z25selective_scan_bwd_kernelI32Selective_Scan_bwd_kernel_traitsILi32ELi16ELb0ELb1ELb1ELb1ELb0EffEEv12SSMParamsBwd,"aw",@nobits
	.sectionflags	@""
	.align	16
	.zero		1024


//--------------------- .nv.shared._Z25selective_scan_bwd_kernelI32Selective_Scan_bwd_kernel_traitsILi32ELi16ELb0ELb1ELb1ELb1ELb1EffEEv12SSMParamsBwd --------------------------
	.section	.nv.shared._Z25selective_scan_bwd_kernelI32Selective_Scan_bwd_kernel_traitsILi32ELi16ELb0ELb1ELb1ELb1ELb1EffEEv12SSMParamsBwd,"aw",@nobits
	.sectionflags	@""
	.align	16
	.zero		1024


//--------------------- .nv.shared._Z25selective_scan_bwd_kernelI32Selective_Scan_bwd_kernel_traitsILi32ELi16ELb1ELb0ELb0ELb0ELb0EffEEv12SSMParamsBwd --------------------------
	.section	.nv.shared._Z25selective_scan_bwd_kernelI32Selective_Scan_bwd_kernel_traitsILi32ELi16ELb1ELb0ELb0ELb0ELb0EffEEv12SSMParamsBwd,"aw",@nobits
	.sectionflags	@""
	.align	16
	.zero		1024


//--------------------- .nv.shared._Z25selective_scan_bwd_kernelI32Selective_Scan_bwd_kernel_traitsILi32ELi16ELb1ELb0ELb0ELb0ELb1EffEEv12SSMParamsBwd --------------------------
	.section	.nv.shared._Z25selective_scan_bwd_kernelI32Selective_Scan_bwd_kernel_traitsILi32ELi16ELb1ELb0ELb0ELb0ELb1EffEEv12SSMParamsBwd,"aw",@nobits
	.sectionflags	@""
	.align	16
	.zero		1024


//--------------------- .nv.shared._Z25selective_scan_bwd_kernelI32Selective_Scan_bwd_kernel_traitsILi32ELi16ELb1ELb0ELb0ELb1ELb0EffEEv12SSMParamsBwd --------------------------
	.section	.nv.shared._Z25selective_scan_bwd_kernelI32Selective_Scan_bwd_kernel_traitsILi32ELi16ELb1ELb0ELb0ELb1ELb0EffEEv12SSMParamsBwd,"aw",@nobits
	.sectionflags	@""
	.align	16
	.zero		1024


//--------------------- .nv.shared._Z25selective_scan_bwd_kernelI32Selective_Scan_bwd_kernel_traitsILi32ELi16ELb1ELb0ELb0ELb1ELb1EffEEv12SSMParamsBwd --------------------------
	.section	.nv.shared._Z25selective_scan_bwd_kernelI32Selective_Scan_bwd_kernel_traitsILi32ELi16ELb1ELb0ELb0ELb1ELb1EffEEv12SSMParamsBwd,"aw",@nobits
	.sectionflags	@""
	.align	16
	.zero		1024


//--------------------- .nv.shared._Z25selective_scan_bwd_kernelI32Selective_Scan_bwd_kernel_traitsILi32ELi16ELb1ELb0ELb1ELb0ELb0EffEEv12SSMParamsBwd --------------------------
	.section	.nv.shared._Z25selective_scan_bwd_kernelI32Selective_Scan_bwd_kernel_traitsILi32ELi16ELb1ELb0ELb1ELb0ELb0EffEEv12SSMParamsBwd,"aw",@nobits
	.sectionflags	@""
	.align	16
	.zero		1024


//--------------------- .nv.shared._Z25selective_scan_bwd_kernelI32Selective_Scan_bwd_kernel_traitsILi32ELi16ELb1ELb0ELb1ELb0ELb1EffEEv12SSMParamsBwd --------------------------
	.section	.nv.shared._Z25selective_scan_bwd_kernelI32Selective_Scan_bwd_kernel_traitsILi32ELi16ELb1ELb0ELb1ELb0ELb1EffEEv12SSMParamsBwd,"aw",@nobits
	.sectionflags	@""
	.align	16
	.zero		1024


//--------------------- .nv.shared._Z25selective_scan_bwd_kernelI32Selective_Scan_bwd_kernel_traitsILi32ELi16ELb1ELb0ELb1ELb1ELb0EffEEv12SSMParamsBwd --------------------------
	.section	.nv.shared._Z25selective_scan_bwd_kernelI32Selective_Scan_bwd_kernel_traitsILi32ELi16ELb1ELb0ELb1ELb1ELb0EffEEv12SSMParamsBwd,"aw",@nobits
	.sectionflags	@""
	.align	16
	.zero		1024


//--------------------- .nv.shared._Z25selective_scan_bwd_kernelI32Selective_Scan_bwd_kernel_traitsILi32ELi16ELb1ELb0ELb1ELb1ELb1EffEEv12SSMParamsBwd --------------------------
	.section	.nv.shared._Z25selective_scan_bwd_kernelI32Selective_Scan_bwd_kernel_traitsILi32ELi16ELb1ELb0ELb1ELb1ELb1EffEEv12SSMParamsBwd,"aw",@nobits
	.sectionflags	@""
	.align	16
	.zero		1024


//--------------------- .nv.shared._Z25selective_scan_bwd_kernelI32Selective_Scan_bwd_kernel_traitsILi32ELi16ELb1ELb1ELb0ELb0ELb0EffEEv12SSMParamsBwd --------------------------
	.section	.nv.shared._Z25selective_scan_bwd_kernelI32Selective_Scan_bwd_kernel_traitsILi32ELi16ELb1ELb1ELb0ELb0ELb0EffEEv12SSMParamsBwd,"aw",@nobits
	.sectionflags	@""
	.align	16
	.zero		1024


//--------------------- .nv.shared._Z25selective_scan_bwd_kernelI32Selective_Scan_bwd_kernel_traitsILi32ELi16ELb1ELb1ELb0ELb0ELb1EffEEv12SSMParamsBwd --------------------------
	.section	.nv.shared._Z25selective_scan_bwd_kernelI32Selective_Scan_bwd_kernel_traitsILi32ELi16ELb1ELb1ELb0ELb0ELb1EffEEv12SSMParamsBwd,"aw",@nobits
	.sectionflags	@""
	.align	16
	.zero		1024


//--------------------- .nv.shared._Z25selective_scan_bwd_kernelI32Selective_Scan_bwd_kernel_traitsILi32ELi16ELb1ELb1ELb0ELb1ELb0EffEEv12SSMParamsBwd --------------------------
	.section	.nv.shared._Z25selective_scan_bwd_kernelI32Selective_Scan_bwd_kernel_traitsILi32ELi16ELb1ELb1ELb0ELb1ELb0EffEEv12SSMParamsBwd,"aw",@nobits
	.sectionflags	@""
	.align	16
	.zero		1024


//--------------------- .nv.shared._Z25selective_scan_bwd_kernelI32Selective_Scan_bwd_kernel_traitsILi32ELi16ELb1ELb1ELb0ELb1ELb1EffEEv12SSMParamsBwd --------------------------
	.section	.nv.shared._Z25selective_scan_bwd_kernelI32Selective_Scan_bwd_kernel_traitsILi32ELi16ELb1ELb1ELb0ELb1ELb1EffEEv12SSMParamsBwd,"aw",@nobits
	.sectionflags	@""
	.align	16
	.zero		1024


//--------------------- .nv.shared._Z25selective_scan_bwd_kernelI32Selective_Scan_bwd_kernel_traitsILi32ELi16ELb1ELb1ELb1ELb0ELb0EffEEv12SSMParamsBwd --------------------------
	.section	.nv.shared._Z25selective_scan_bwd_kernelI32Selective_Scan_bwd_kernel_traitsILi32ELi16ELb1ELb1ELb1ELb0ELb0EffEEv12SSMParamsBwd,"aw",@nobits
	.sectionflags	@""
	.align	16
	.zero		1024


//--------------------- .nv.shared._Z25selective_scan_bwd_kernelI32Selective_Scan_bwd_kernel_traitsILi32ELi16ELb1ELb1ELb1ELb0ELb1EffEEv12SSMParamsBwd --------------------------
	.section	.nv.shared._Z25selective_scan_bwd_kernelI32Selective_Scan_bwd_kernel_traitsILi32ELi16ELb1ELb1ELb1ELb0ELb1EffEEv12SSMParamsBwd,"aw",@nobits
	.sectionflags	@""
	.align	16
	.zero		1024


//--------------------- .nv.shared._Z25selective_scan_bwd_kernelI32Selective_Scan_bwd_kernel_traitsILi32ELi16ELb1ELb1ELb1ELb1ELb0EffEEv12SSMParamsBwd --------------------------
	.section	.nv.shared._Z25selective_scan_bwd_kernelI32Selective_Scan_bwd_kernel_traitsILi32ELi16ELb1ELb1ELb1ELb1ELb0EffEEv12SSMParamsBwd,"aw",@nobits
	.sectionflags	@""
	.align	16
	.zero		1024


//--------------------- .nv.shared._Z25selective_scan_bwd_kernelI32Selective_Scan_bwd_kernel_traitsILi32ELi16ELb1ELb1ELb1ELb1ELb1EffEEv12SSMParamsBwd --------------------------
	.section	.nv.shared._Z25selective_scan_bwd_kernelI32Selective_Scan_bwd_kernel_traitsILi32ELi16ELb1ELb1ELb1ELb1ELb1EffEEv12SSMParamsBwd,"aw",@nobits
	.sectionflags	@""
	.align	16
	.zero		1024


//--------------------- .nv.shared._Z25selective_scan_bwd_kernelI32Selective_Scan_bwd_kernel_traitsILi32ELi8ELb0ELb0ELb0ELb0ELb0EffEEv12SSMParamsBwd --------------------------
	.section	.nv.shared._Z25selective_scan_bwd_kernelI32Selective_Scan_bwd_kernel_traitsILi32ELi8ELb0ELb0ELb0ELb0ELb0EffEEv12SSMParamsBwd,"aw",@nobits
	.sectionflags	@""
	.align	16
	.zero		1024


//--------------------- .nv.shared._Z25selective_scan_bwd_kernelI32Selective_Scan_bwd_kernel_traitsILi32ELi8ELb0ELb0ELb0ELb0ELb1EffEEv12SSMParamsBwd --------------------------
	.section	.nv.shared._Z25selective_scan_bwd_kernelI32Selective_Scan_bwd_kernel_traitsILi32ELi8ELb0ELb0ELb0ELb0ELb1EffEEv12SSMParamsBwd,"aw",@nobits
	.sectionflags	@""
	.align	16
	.zero		1024


//--------------------- .nv.shared._Z25selective_scan_bwd_kernelI32Selective_Scan_bwd_kernel_traitsILi32ELi8ELb0ELb0ELb0ELb1ELb0EffEEv12SSMParamsBwd --------------------------
	.section	.nv.shared._Z25selective_scan_bwd_kernelI32Selective_Scan_bwd_kernel_traitsILi32ELi8ELb0ELb0ELb0ELb1ELb0EffEEv12SSMParamsBwd,"aw",@nobits
	.sectionflags	@""
	.align	16
	.zero		1024


//--------------------- .nv.shared._Z25selective_scan_bwd_kernelI32Selective_Scan_bwd_kernel_traitsILi32ELi8ELb0ELb0ELb0ELb1ELb1EffEEv12SSMParamsBwd --------------------------
	.section	.nv.shared._Z25selective_scan_bwd_kernelI32Selective_Scan_bwd_kernel_traitsILi32ELi8ELb0ELb0ELb0ELb1ELb1EffEEv12SSMParamsBwd,"aw",@nobits
	.sectionflags	@""
	.align	16
	.zero		1024


//--------------------- .nv.shared._Z25selective_scan_bwd_kernelI32Selective_Scan_bwd_kernel_traitsILi32ELi8ELb0ELb0ELb1ELb0ELb0EffEEv12SSMParamsBwd --------------------------
	.section	.nv.shared._Z25selective_scan_bwd_kernelI32Selective_Scan_bwd_kernel_traitsILi32ELi8ELb0ELb0ELb1ELb0ELb0EffEEv12SSMParamsBwd,"aw",@nobits
	.sectionflags	@""
	.align	16
	.zero		1024


//--------------------- .nv.shared._Z25selective_scan_bwd_kernelI32Selective_Scan_bwd_kernel_traitsILi32ELi8ELb0ELb0ELb1ELb0ELb1EffEEv12SSMParamsBwd --------------------------
	.section	.nv.shared._Z25selective_scan_bwd_kernelI32Selective_Scan_bwd_kernel_traitsILi32ELi8ELb0ELb0ELb1ELb0ELb1EffEEv12SSMParamsBwd,"aw",@nobits
	.sectionflags	@""
	.align	16
	.zero		1024


//--------------------- .nv.shared._Z25selective_scan_bwd_kernelI32Selective_Scan_bwd_kernel_traitsILi32ELi8ELb0ELb0ELb1ELb1ELb0EffEEv12SSMParamsBwd --------------------------
	.section	.nv.shared._Z25selective_scan_bwd_kernelI32Selective_Scan_bwd_kernel_traitsILi32ELi8ELb0ELb0ELb1ELb1ELb0EffEEv12SSMParamsBwd,"aw",@nobits
	.sectionflags	@""
	.align	16
	.zero		1024


//--------------------- .nv.shared._Z25selective_scan_bwd_kernelI32Selective_Scan_bwd_kernel_traitsILi32ELi8ELb0ELb0ELb1ELb1ELb1EffEEv12SSMParamsBwd --------------------------
	.section	.nv.shared._Z25selective_scan_bwd_kernelI32Selective_Scan_bwd_kernel_traitsILi32ELi8ELb0ELb0ELb1ELb1ELb1EffEEv12SSMParamsBwd,"aw",@nobits
	.sectionflags	@""
	.align	16
	.zero		1024


//--------------------- .nv.shared._Z25selective_scan_bwd_kernelI32Selective_Scan_bwd_kernel_traitsILi32ELi8ELb0ELb1ELb0ELb0ELb0EffEEv12SSMParamsBwd --------------------------
	.section	.nv.shared._Z25selective_scan_bwd_kernelI32Selective_Scan_bwd_kernel_traitsILi32ELi8ELb0ELb1ELb0ELb0ELb0EffEEv12SSMParamsBwd,"aw",@nobits
	.sectionflags	@""
	.align	16
	.zero		1024


//--------------------- .nv.shared._Z25selective_scan_bwd_kernelI32Selective_Scan_bwd_kernel_traitsILi32ELi8ELb0ELb1ELb0ELb0ELb1EffEEv12SSMParamsBwd --------------------------
	.section	.nv.shared._Z25selective_scan_bwd_kernelI32Selective_Scan_bwd_kernel_traitsILi32ELi8ELb0ELb1ELb0ELb0ELb1EffEEv12SSMParamsBwd,"aw",@nobits
	.sectionflags	@""
	.align	16
	.zero		1024


//--------------------- .nv.shared._Z25selective_scan_bwd_kernelI32Selective_Scan_bwd_kernel_traitsILi32ELi8ELb0ELb1ELb0ELb1ELb0EffEEv12SSMParamsBwd --------------------------
	.section	.nv.shared._Z25selective_scan_bwd_kernelI32Selective_Scan_bwd_kernel_traitsILi32ELi8ELb0ELb1ELb0ELb1ELb0EffEEv12SSMParamsBwd,"aw",@nobits
	.sectionflags	@""
	.align	16
	.zero		1024


//--------------------- .nv.shared._Z25selective_scan_bwd_kernelI32Selective_Scan_bwd_kernel_traitsILi32ELi8ELb0ELb1ELb0ELb1ELb1EffEEv12SSMParamsBwd --------------------------
	.section	.nv.shared._Z25selective_scan_bwd_kernelI32Selective_Scan_bwd_kernel_traitsILi32ELi8ELb0ELb1ELb0ELb1ELb1EffEEv12SSMParamsBwd,"aw",@nobits
	.sectionflags	@""
	.align	16
	.zero		1024


//--------------------- .nv.shared._Z25selective_scan_bwd_kernelI32Selective_Scan_bwd_kernel_traitsILi32ELi8ELb0ELb1ELb1ELb0ELb0EffEEv12SSMParamsBwd --------------------------
	.section	.nv.shared._Z25selective_scan_bwd_kernelI32Selective_Scan_bwd_kernel_traitsILi32ELi8ELb0ELb1ELb1ELb0ELb0EffEEv12SSMParamsBwd,"aw",@nobits
	.sectionflags	@""
	.align	16
	.zero		1024


//--------------------- .nv.shared._Z25selective_scan_bwd_kernelI32Selective_Scan_bwd_kernel_traitsILi32ELi8ELb0ELb1ELb1ELb0ELb1EffEEv12SSMParamsBwd --------------------------
	.section	.nv.shared._Z25selective_scan_bwd_kernelI32Selective_Scan_bwd_kernel_traitsILi32ELi8ELb0ELb1ELb1ELb0ELb1EffEEv12SSMParamsBwd,"aw",@nobits
	.sectionflags	@""
	.align	16
	.zero		1024


//--------------------- .nv.shared._Z25selective_scan_bwd_kernelI32Selective_Scan_bwd_kernel_traitsILi32ELi8ELb0ELb1ELb1ELb1ELb0EffEEv12SSMParamsBwd --------------------------
	.section	.nv.shared._Z25selective_scan_bwd_kernelI32Selective_Scan_bwd_kernel_traitsILi32ELi8ELb0ELb1ELb1ELb1ELb0EffEEv12SSMParamsBwd,"aw",@nobits
	.sectionflags	@""
	.align	16
	.zero		1024


//--------------------- .nv.shared._Z25selective_scan_bwd_kernelI32Selective_Scan_bwd_kernel_traitsILi32ELi8ELb0ELb1ELb1ELb1ELb1EffEEv12SSMParamsBwd --------------------------
	.section	.nv.shared._Z25selective_scan_bwd_kernelI32Selective_Scan_bwd_kernel_traitsILi32ELi8ELb0ELb1ELb1ELb1ELb1EffEEv12SSMParamsBwd,"aw",@nobits
	.sectionflags	@""
	.align	16
	.zero		1024


//--------------------- .nv.shared._Z25selective_scan_bwd_kernelI32Selective_Scan_bwd_kernel_traitsILi32ELi8ELb1ELb0ELb0ELb0ELb0EffEEv12SSMParamsBwd --------------------------
	.section	.nv.shared._Z25selective_scan_bwd_kernelI32Selective_Scan_bwd_kernel_traitsILi32ELi8ELb1ELb0ELb0ELb0ELb0EffEEv12SSMParamsBwd,"aw",@nobits
	.sectionflags	@""
	.align	16
	.zero		1024


//--------------------- .nv.shared._Z25selective_scan_bwd_kernelI32Selective_Scan_bwd_kernel_traitsILi32ELi8ELb1ELb0ELb0ELb0ELb1EffEEv12SSMParamsBwd --------------------------
	.section	.nv.shared._Z25selective_scan_bwd_kernelI32Selective_Scan_bwd_kernel_traitsILi32ELi8ELb1ELb0ELb0ELb0ELb1EffEEv12SSMParamsBwd,"aw",@nobits
	.sectionflags	@""
	.align	16
	.zero		1024


//--------------------- .nv.shared._Z25selective_scan_bwd_kernelI32Selective_Scan_bwd_kernel_traitsILi32ELi8ELb1ELb0ELb0ELb1ELb0EffEEv12SSMParamsBwd --------------------------
	.section	.nv.shared._Z25selective_scan_bwd_kernelI32Selective_Scan_bwd_kernel_traitsILi32ELi8ELb1ELb0ELb0ELb1ELb0EffEEv12SSMParamsBwd,"aw",@nobits
	.sectionflags	@""
	.align	16
	.zero		1024


//--------------------- .nv.shared._Z25selective_scan_bwd_kernelI32Selective_Scan_bwd_kernel_traitsILi32ELi8ELb1ELb0ELb0ELb1ELb1EffEEv12SSMParamsBwd --------------------------
	.section	.nv.shared._Z25selective_scan_bwd_kernelI32Selective_Scan_bwd_kernel_traitsILi32ELi8ELb1ELb0ELb0ELb1ELb1EffEEv12SSMParamsBwd,"aw",@nobits
	.sectionflags	@""
	.align	16
	.zero		1024


//--------------------- .nv.shared._Z25selective_scan_bwd_kernelI32Selective_Scan_bwd_kernel_traitsILi32ELi8ELb1ELb0ELb1ELb0ELb0EffEEv12SSMParamsBwd --------------------------
	.section	.nv.shared._Z25selective_scan_bwd_kernelI32Selective_Scan_bwd_kernel_traitsILi32ELi8ELb1ELb0ELb1ELb0ELb0EffEEv12SSMParamsBwd,"aw",@nobits
	.sectionflags	@""
	.align	16
	.zero		1024


//--------------------- .nv.shared._Z25selective_scan_bwd_kernelI32Selective_Scan_bwd_kernel_traitsILi32ELi8ELb1ELb0ELb1ELb0ELb1EffEEv12SSMParamsBwd --------------------------
	.section	.nv.shared._Z25selective_scan_bwd_kernelI32Selective_Scan_bwd_kernel_traitsILi32ELi8ELb1ELb0ELb1ELb0ELb1EffEEv12SSMParamsBwd,"aw",@nobits
	.sectionflags	@""
	.align	16
	.zero		1024


//--------------------- .nv.shared._Z25selective_scan_bwd_kernelI32Selective_Scan_bwd_kernel_traitsILi32ELi8ELb1ELb0ELb1ELb1ELb0EffEEv12SSMParamsBwd --------------------------
	.section	.nv.shared._Z25selective_scan_bwd_kernelI32Selective_Scan_bwd_kernel_traitsILi32ELi8ELb1ELb0ELb1ELb1ELb0EffEEv12SSMParamsBwd,"aw",@nobits
	.sectionflags	@""
	.align	16
	.zero		1024


//--------------------- .nv.shared._Z25selective_scan_bwd_kernelI32Selective_Scan_bwd_kernel_traitsILi32ELi8ELb1ELb0ELb1ELb1ELb1EffEEv12SSMParamsBwd --------------------------
	.section	.nv.shared._Z25selective_scan_bwd_kernelI32Selective_Scan_bwd_kernel_traitsILi32ELi8ELb1ELb0ELb1ELb1ELb1EffEEv12SSMParamsBwd,"aw",@nobits
	.sectionflags	@""
	.align	16
	.zero		1024


//--------------------- .nv.shared._Z25selective_scan_bwd_kernelI32Selective_Scan_bwd_kernel_traitsILi32ELi8ELb1ELb1ELb0ELb0ELb0EffEEv12SSMParamsBwd --------------------------
	.section	.nv.shared._Z25selective_scan_bwd_kernelI32Selective_Scan_bwd_kernel_traitsILi32ELi8ELb1ELb1ELb0ELb0ELb0EffEEv12SSMParamsBwd,"aw",@nobits
	.sectionflags	@""
	.align	16
	.zero		1024


//--------------------- .nv.shared._Z25selective_scan_bwd_kernelI32Selective_Scan_bwd_kernel_traitsILi32ELi8ELb1ELb1ELb0ELb0ELb1EffEEv12SSMParamsBwd --------------------------
	.section	.nv.shared._Z25selective_scan_bwd_kernelI32Selective_Scan_bwd_kernel_traitsILi32ELi8ELb1ELb1ELb0ELb0ELb1EffEEv12SSMParamsBwd,"aw",@nobits
	.sectionflags	@""
	.align	16
	.zero		1024


//--------------------- .nv.shared._Z25selective_scan_bwd_kernelI32Selective_Scan_bwd_kernel_traitsILi32ELi8ELb1ELb1ELb0ELb1ELb0EffEEv12SSMParamsBwd --------------------------
	.section	.nv.shared._Z25selective_scan_bwd_kernelI32Selective_Scan_bwd_kernel_traitsILi32ELi8ELb1ELb1ELb0ELb1ELb0EffEEv12SSMParamsBwd,"aw",@nobits
	.sectionflags	@""
	.align	16
	.zero		1024


//--------------------- .nv.shared._Z25selective_scan_bwd_kernelI32Selective_Scan_bwd_kernel_traitsILi32ELi8ELb1ELb1ELb0ELb1ELb1EffEEv12SSMParamsBwd --------------------------
	.section	.nv.shared._Z25selective_scan_bwd_kernelI32Selective_Scan_bwd_kernel_traitsILi32ELi8ELb1ELb1ELb0ELb1ELb1EffEEv12SSMParamsBwd,"aw",@nobits
	.sectionflags	@""
	.align	16
	.zero		1024


//--------------------- .nv.shared._Z25selective_scan_bwd_kernelI32Selective_Scan_bwd_kernel_traitsILi32ELi8ELb1ELb1ELb1ELb0ELb0EffEEv12SSMParamsBwd --------------------------
	.section	.nv.shared._Z25selective_scan_bwd_kernelI32Selective_Scan_bwd_kernel_traitsILi32ELi8ELb1ELb1ELb1ELb0ELb0EffEEv12SSMParamsBwd,"aw",@nobits
	.sectionflags	@""
	.align	16
	.zero		1024


//--------------------- .nv.shared._Z25selective_scan_bwd_kernelI32Selective_Scan_bwd_kernel_traitsILi32ELi8ELb1ELb1ELb1ELb0ELb1EffEEv12SSMParamsBwd --------------------------
	.section	.nv.shared._Z25selective_scan_bwd_kernelI32Selective_Scan_bwd_kernel_traitsILi32ELi8ELb1ELb1ELb1ELb0ELb1EffEEv12SSMParamsBwd,"aw",@nobits
	.sectionflags	@""
	.align	16
	.zero		1024


//--------------------- .nv.shared._Z25selective_scan_bwd_kernelI32Selective_Scan_bwd_kernel_traitsILi32ELi8ELb1ELb1ELb1ELb1ELb0EffEEv12SSMParamsBwd --------------------------
	.section	.nv.shared._Z25selective_scan_bwd_kernelI32Selective_Scan_bwd_kernel_traitsILi32ELi8ELb1ELb1ELb1ELb1ELb0EffEEv12SSMParamsBwd,"aw",@nobits
	.sectionflags	@""
	.align	16
	.zero		1024


//--------------------- .nv.shared._Z25selective_scan_bwd_kernelI32Selective_Scan_bwd_kernel_traitsILi32ELi8ELb1ELb1ELb1ELb1ELb1EffEEv12SSMParamsBwd --------------------------
	.section	.nv.shared._Z25selective_scan_bwd_kernelI32Selective_Scan_bwd_kernel_traitsILi32ELi8ELb1ELb1ELb1ELb1ELb1EffEEv12SSMParamsBwd,"aw",@nobits
	.sectionflags	@""
	.align	16
	.zero		1024


//--------------------- .nv.shared._Z25selective_scan_bwd_kernelI32Selective_Scan_bwd_kernel_traitsILi32ELi4ELb0ELb0ELb0ELb0ELb0EffEEv12SSMParamsBwd --------------------------
	.section	.nv.shared._Z25selective_scan_bwd_kernelI32Selective_Scan_bwd_kernel_traitsILi32ELi4ELb0ELb0ELb0ELb0ELb0EffEEv12SSMParamsBwd,"aw",@nobits
	.sectionflags	@""
	.align	16
	.zero		1024


//--------------------- .nv.shared._Z25selective_scan_bwd_kernelI32Selective_Scan_bwd_kernel_traitsILi32ELi4ELb0ELb0ELb0ELb0ELb1EffEEv12SSMParamsBwd --------------------------
	.section	.nv.shared._Z25selective_scan_bwd_kernelI32Selective_Scan_bwd_kernel_traitsILi32ELi4ELb0ELb0ELb0ELb0ELb1EffEEv12SSMParamsBwd,"aw",@nobits
	.sectionflags	@""
	.align	16
	.zero		1024


//--------------------- .nv.shared._Z25selective_scan_bwd_kernelI32Selective_Scan_bwd_kernel_traitsILi32ELi4ELb0ELb0ELb0ELb1ELb0EffEEv12SSMParamsBwd --------------------------
	.section	.nv.shared._Z25selective_scan_bwd_kernelI32Selective_Scan_bwd_kernel_traitsILi32ELi4ELb0ELb0ELb0ELb1ELb0EffEEv12SSMParamsBwd,"aw",@nobits
	.sectionflags	@""
	.align	16
	.zero		1024


//--------------------- .nv.shared._Z25selective_scan_bwd_kernelI32Selective_Scan_bwd_kernel_traitsILi32ELi4ELb0ELb0ELb0ELb1ELb1EffEEv12SSMParamsBwd --------------------------
	.section	.nv.shared._Z25selective_scan_bwd_kernelI32Selective_Scan_bwd_kernel_traitsILi32ELi4ELb0ELb0ELb0ELb1ELb1EffEEv12SSMParamsBwd,"aw",@nobits
	.sectionflags	@""
	.align	16
	.zero		1024


//--------------------- .nv.shared._Z25selective_scan_bwd_kernelI32Selective_Scan_bwd_kernel_traitsILi32ELi4ELb0ELb0ELb1ELb0ELb0EffEEv12SSMParamsBwd --------------------------
	.section	.nv.shared._Z25selective_scan_bwd_kernelI32Selective_Scan_bwd_kernel_traitsILi32ELi4ELb0ELb0ELb1ELb0ELb0EffEEv12SSMParamsBwd,"aw",@nobits
	.sectionflags	@""
	.align	16
	.zero		1024


//--------------------- .nv.shared._Z25selective_scan_bwd_kernelI32Selective_Scan_bwd_kernel_traitsILi32ELi4ELb0ELb0ELb1ELb0ELb1EffEEv12SSMParamsBwd --------------------------
	.section	.nv.shared._Z25selective_scan_bwd_kernelI32Selective_Scan_bwd_kernel_traitsILi32ELi4ELb0ELb0ELb1ELb0ELb1EffEEv12SSMParamsBwd,"aw",@nobits
	.sectionflags	@""
	.align	16
	.zero		1024


//--------------------- .nv.shared._Z25selective_scan_bwd_kernelI32Selective_Scan_bwd_kernel_traitsILi32ELi4ELb0ELb0ELb1ELb1ELb0EffEEv12SSMParamsBwd --------------------------
	.section	.nv.shared._Z25selective_scan_bwd_kernelI32Selective_Scan_bwd_kernel_traitsILi32ELi4ELb0ELb0ELb1ELb1ELb0EffEEv12SSMParamsBwd,"aw",@nobits
	.sectionflags	@""
	.align	16
	.zero		1024


//--------------------- .nv.shared._Z25selective_scan_bwd_kernelI32Selective_Scan_bwd_kernel_traitsILi32ELi4ELb0ELb0ELb1ELb1ELb1EffEEv12SSMParamsBwd --------------------------
	.section	.nv.shared._Z25selective_scan_bwd_kernelI32Selective_Scan_bwd_kernel_traitsILi32ELi4ELb0ELb0ELb1ELb1ELb1EffEEv12SSMParamsBwd,"aw",@nobits
	.sectionflags	@""
	.align	16
	.zero		1024


//--------------------- .nv.shared._Z25selective_scan_bwd_kernelI32Selective_Scan_bwd_kernel_traitsILi32ELi4ELb0ELb1ELb0ELb0ELb0EffEEv12SSMParamsBwd --------------------------
	.section	.nv.shared._Z25selective_scan_bwd_kernelI32Selective_Scan_bwd_kernel_traitsILi32ELi4ELb0ELb1ELb0ELb0ELb0EffEEv12SSMParamsBwd,"aw",@nobits
	.sectionflags	@""
	.align	16
	.zero		1024


//--------------------- .nv.shared._Z25selective_scan_bwd_kernelI32Selective_Scan_bwd_kernel_traitsILi32ELi4ELb0ELb1ELb0ELb0ELb1EffEEv12SSMParamsBwd --------------------------
	.section	.nv.shared._Z25selective_scan_bwd_kernelI32Selective_Scan_bwd_kernel_traitsILi32ELi4ELb0ELb1ELb0ELb0ELb1EffEEv12SSMParamsBwd,"aw",@nobits
	.sectionflags	@""
	.align	16
	.zero		1024


//--------------------- .nv.shared._Z25selective_scan_bwd_kernelI32Selective_Scan_bwd_kernel_traitsILi32ELi4ELb0ELb1ELb0ELb1ELb0EffEEv12SSMParamsBwd --------------------------
	.section	.nv.shared._Z25selective_scan_bwd_kernelI32Selective_Scan_bwd_kernel_traitsILi32ELi4ELb0ELb1ELb0ELb1ELb0EffEEv12SSMParamsBwd,"aw",@nobits
	.sectionflags	@""
	.align	16
	.zero		1024


//--------------------- .nv.shared._Z25selective_scan_bwd_kernelI32Selective_Scan_bwd_kernel_traitsILi32ELi4ELb0ELb1ELb0ELb1ELb1EffEEv12SSMParamsBwd --------------------------
	.section	.nv.shared._Z25selective_scan_bwd_kernelI32Selective_Scan_bwd_kernel_traitsILi32ELi4ELb0ELb1ELb0ELb1ELb1EffEEv12SSMParamsBwd,"aw",@nobits
	.sectionflags	@""
	.align	16
	.zero		1024


//--------------------- .nv.shared._Z25selective_scan_bwd_kernelI32Selective_Scan_bwd_kernel_traitsILi32ELi4ELb0ELb1ELb1ELb0ELb0EffEEv12SSMParamsBwd --------------------------
	.section	.nv.shared._Z25selective_scan_bwd_kernelI32Selective_Scan_bwd_kernel_traitsILi32ELi4ELb0ELb1ELb1ELb0ELb0EffEEv12SSMParamsBwd,"aw",@nobits
	.sectionflags	@""
	.align	16
	.zero		1024


//--------------------- .nv.shared._Z25selective_scan_bwd_kernelI32Selective_Scan_bwd_kernel_traitsILi32ELi4ELb0ELb1ELb1ELb0ELb1EffEEv12SSMParamsBwd --------------------------
	.section	.nv.shared._Z25selective_scan_bwd_kernelI32Selective_Scan_bwd_kernel_traitsILi32ELi4ELb0ELb1ELb1ELb0ELb1EffEEv12SSMParamsBwd,"aw",@nobits
	.sectionflags	@""
	.align	16
	.zero		1024


//--------------------- .nv.shared._Z25selective_scan_bwd_kernelI32Selective_Scan_bwd_kernel_traitsILi32ELi4ELb0ELb1ELb1ELb1ELb0EffEEv12SSMParamsBwd --------------------------
	.section	.nv.shared._Z25selective_scan_bwd_kernelI32Selective_Scan_bwd_kernel_traitsILi32ELi4ELb0ELb1ELb1ELb1ELb0EffEEv12SSMParamsBwd,"aw",@nobits
	.sectionflags	@""
	.align	16
	.zero		1024


//--------------------- .nv.shared._Z25selective_scan_bwd_kernelI32Selective_Scan_bwd_kernel_traitsILi32ELi4ELb0ELb1ELb1ELb1ELb1EffEEv12SSMParamsBwd --------------------------
	.section	.nv.shared._Z25selective_scan_bwd_kernelI32Selective_Scan_bwd_kernel_traitsILi32ELi4ELb0ELb1ELb1ELb1ELb1EffEEv12SSMParamsBwd,"aw",@nobits
	.sectionflags	@""
	.align	16
	.zero		1024


//--------------------- .nv.shared._Z25selective_scan_bwd_kernelI32Selective_Scan_bwd_kernel_traitsILi32ELi4ELb1ELb0ELb0ELb0ELb0EffEEv12SSMParamsBwd --------------------------
	.section	.nv.shared._Z25selective_scan_bwd_kernelI32Selective_Scan_bwd_kernel_traitsILi32ELi4ELb1ELb0ELb0ELb0ELb0EffEEv12SSMParamsBwd,"aw",@nobits
	.sectionflags	@""
	.align	16
	.zero		1024


//--------------------- .nv.shared._Z25selective_scan_bwd_kernelI32Selective_Scan_bwd_kernel_traitsILi32ELi4ELb1ELb0ELb0ELb0ELb1EffEEv12SSMParamsBwd --------------------------
	.section	.nv.shared._Z25selective_scan_bwd_kernelI32Selective_Scan_bwd_kernel_traitsILi32ELi4ELb1ELb0ELb0ELb0ELb1EffEEv12SSMParamsBwd,"aw",@nobits
	.sectionflags	@""
	.align	16
	.zero		1024


//--------------------- .nv.shared._Z25selective_scan_bwd_kernelI32Selective_Scan_bwd_kernel_traitsILi32ELi4ELb1ELb0ELb0ELb1ELb0EffEEv12SSMParamsBwd --------------------------
	.section	.nv.shared._Z25selective_scan_bwd_kernelI32Selective_Scan_bwd_kernel_traitsILi32ELi4ELb1ELb0ELb0ELb1ELb0EffEEv12SSMParamsBwd,"aw",@nobits
	.sectionflags	@""
	.align	16
	.zero		1024


//--------------------- .nv.shared._Z25selective_scan_bwd_kernelI32Selective_Scan_bwd_kernel_traitsILi32ELi4ELb1ELb0ELb0ELb1ELb1EffEEv12SSMParamsBwd --------------------------
	.section	.nv.shared._Z25selective_scan_bwd_kernelI32Selective_Scan_bwd_kernel_traitsILi32ELi4ELb1ELb0ELb0ELb1ELb1EffEEv12SSMParamsBwd,"aw",@nobits
	.sectionflags	@""
	.align	16
	.zero		1024


//--------------------- .nv.shared._Z25selective_scan_bwd_kernelI32Selective_Scan_bwd_kernel_traitsILi32ELi4ELb1ELb0ELb1ELb0ELb0EffEEv12SSMParamsBwd --------------------------
	.section	.nv.shared._Z25selective_scan_bwd_kernelI32Selective_Scan_bwd_kernel_traitsILi32ELi4ELb1ELb0ELb1ELb0ELb0EffEEv12SSMParamsBwd,"aw",@nobits
	.sectionflags	@""
	.align	16
	.zero		1024


//--------------------- .nv.shared._Z25selective_scan_bwd_kernelI32Selective_Scan_bwd_kernel_traitsILi32ELi4ELb1ELb0ELb1ELb0ELb1EffEEv12SSMParamsBwd --------------------------
	.section	.nv.shared._Z25selective_scan_bwd_kernelI32Selective_Scan_bwd_kernel_traitsILi32ELi4ELb1ELb0ELb1ELb0ELb1EffEEv12SSMParamsBwd,"aw",@nobits
	.sectionflags	@""
	.align	16
	.zero		1024


//--------------------- .nv.shared._Z25selective_scan_bwd_kernelI32Selective_Scan_bwd_kernel_traitsILi32ELi4ELb1ELb0ELb1ELb1ELb0EffEEv12SSMParamsBwd --------------------------
	.section	.nv.shared._Z25selective_scan_bwd_kernelI32Selective_Scan_bwd_kernel_traitsILi32ELi4ELb1ELb0ELb1ELb1ELb0EffEEv12SSMParamsBwd,"aw",@nobits
	.sectionflags	@""
	.align	16
	.zero		1024


//--------------------- .nv.shared._Z25selective_scan_bwd_kernelI32Selective_Scan_bwd_kernel_traitsILi32ELi4ELb1ELb0ELb1ELb1ELb1EffEEv12SSMParamsBwd --------------------------
	.section	.nv.shared._Z25selective_scan_bwd_kernelI32Selective_Scan_bwd_kernel_traitsILi32ELi4ELb1ELb0ELb1ELb1ELb1EffEEv12SSMParamsBwd,"aw",@nobits
	.sectionflags	@""
	.align	16
	.zero		1024


//--------------------- .nv.shared._Z25selective_scan_bwd_kernelI32Selective_Scan_bwd_kernel_traitsILi32ELi4ELb1ELb1ELb0ELb0ELb0EffEEv12SSMParamsBwd --------------------------
	.section	.nv.shared._Z25selective_scan_bwd_kernelI32Selective_Scan_bwd_kernel_traitsILi32ELi4ELb1ELb1ELb0ELb0ELb0EffEEv12SSMParamsBwd,"aw",@nobits
	.sectionflags	@""
	.align	16
	.zero		1024


//--------------------- .nv.shared._Z25selective_scan_bwd_kernelI32Selective_Scan_bwd_kernel_traitsILi32ELi4ELb1ELb1ELb0ELb0ELb1EffEEv12SSMParamsBwd --------------------------
	.section	.nv.shared._Z25selective_scan_bwd_kernelI32Selective_Scan_bwd_kernel_traitsILi32ELi4ELb1ELb1ELb0ELb0ELb1EffEEv12SSMParamsBwd,"aw",@nobits
	.sectionflags	@""
	.align	16
	.zero		1024


//--------------------- .nv.shared._Z25selective_scan_bwd_kernelI32Selective_Scan_bwd_kernel_traitsILi32ELi4ELb1ELb1ELb0ELb1ELb0EffEEv12SSMParamsBwd --------------------------
	.section	.nv.shared._Z25selective_scan_bwd_kernelI32Selective_Scan_bwd_kernel_traitsILi32ELi4ELb1ELb1ELb0ELb1ELb0EffEEv12SSMParamsBwd,"aw",@nobits
	.sectionflags	@""
	.align	16
	.zero		1024


//--------------------- .nv.shared._Z25selective_scan_bwd_kernelI32Selective_Scan_bwd_kernel_traitsILi32ELi4ELb1ELb1ELb0ELb1ELb1EffEEv12SSMParamsBwd --------------------------
	.section	.nv.shared._Z25selective_scan_bwd_kernelI32Selective_Scan_bwd_kernel_traitsILi32ELi4ELb1ELb1ELb0ELb1ELb1EffEEv12SSMParamsBwd,"aw",@nobits
	.sectionflags	@""
	.align	16
	.zero		1024


//--------------------- .nv.shared._Z25selective_scan_bwd_kernelI32Selective_Scan_bwd_kernel_traitsILi32ELi4ELb1ELb1ELb1ELb0ELb0EffEEv12SSMParamsBwd --------------------------
	.section	.nv.shared._Z25selective_scan_bwd_kernelI32Selective_Scan_bwd_kernel_traitsILi32ELi4ELb1ELb1ELb1ELb0ELb0EffEEv12SSMParamsBwd,"aw",@nobits
	.sectionflags	@""
	.align	16
	.zero		1024


//--------------------- .nv.shared._Z25selective_scan_bwd_kernelI32Selective_Scan_bwd_kernel_traitsILi32ELi4ELb1ELb1ELb1ELb0ELb1EffEEv12SSMParamsBwd --------------------------
	.section	.nv.shared._Z25selective_scan_bwd_kernelI32Selective_Scan_bwd_kernel_traitsILi32ELi4ELb1ELb1ELb1ELb0ELb1EffEEv12SSMParamsBwd,"aw",@nobits
	.sectionflags	@""
	.align	16
	.zero		1024


//--------------------- .nv.shared._Z25selective_scan_bwd_kernelI32Selective_Scan_bwd_kernel_traitsILi32ELi4ELb1ELb1ELb1ELb1ELb0EffEEv12SSMParamsBwd --------------------------
	.section	.nv.shared._Z25selective_scan_bwd_kernelI32Selective_Scan_bwd_kernel_traitsILi32ELi4ELb1ELb1ELb1ELb1ELb0EffEEv12SSMParamsBwd,"aw",@nobits
	.sectionflags	@""
	.align	16
	.zero		1024


//--------------------- .nv.shared._Z25selective_scan_bwd_kernelI32Selective_Scan_bwd_kernel_traitsILi32ELi4ELb1ELb1ELb1ELb1ELb1EffEEv12SSMParamsBwd --------------------------
	.section	.nv.shared._Z25selective_scan_bwd_kernelI32Selective_Scan_bwd_kernel_traitsILi32ELi4ELb1ELb1ELb1ELb1ELb1EffEEv12SSMParamsBwd,"aw",@nobits
	.sectionflags	@""
	.align	16
	.zero		1024


//--------------------- .nv.constant0._Z25selective_scan_bwd_kernelI32Selective_Scan_bwd_kernel_traitsILi128ELi16ELb0ELb0ELb0ELb0ELb0EffEEv12SSMParamsBwd --------------------------
	.section	.nv.constant0._Z25selective_scan_bwd_kernelI32Selective_Scan_bwd_kernel_traitsILi128ELi16ELb0ELb0ELb0ELb0ELb0EffEEv12SSMParamsBwd,"a",@progbits
	.sectionflags	@""
	.align	4
.nv.constant0._Z25selective_scan_bwd_kernelI32Selective_Scan_bwd_kernel_traitsILi128ELi16ELb0ELb0ELb0ELb0ELb0EffEEv12SSMParamsBwd:
	.zero		1392


//--------------------- .nv.constant0._Z25selective_scan_bwd_kernelI32Selective_Scan_bwd_kernel_traitsILi128ELi16ELb0ELb0ELb0ELb0ELb1EffEEv12SSMParamsBwd --------------------------
	.section	.nv.constant0._Z25selective_scan_bwd_kernelI32Selective_Scan_bwd_kernel_traitsILi128ELi16ELb0ELb0ELb0ELb0ELb1EffEEv12SSMParamsBwd,"a",@progbits
	.sectionflags	@""
	.align	4
.nv.constant0._Z25selective_scan_bwd_kernelI32Selective_Scan_bwd_kernel_traitsILi128ELi16ELb0ELb0ELb0ELb0ELb1EffEEv12SSMParamsBwd:
	.zero		1392


//--------------------- .nv.constant0._Z25selective_scan_bwd_kernelI32Selective_Scan_bwd_kernel_traitsILi128ELi16ELb0ELb0ELb0ELb1ELb0EffEEv12SSMParamsBwd --------------------------
	.section	.nv.constant0._Z25selective_scan_bwd_kernelI32Selective_Scan_bwd_kernel_traitsILi128ELi16ELb0ELb0ELb0ELb1ELb0EffEEv12SSMParamsBwd,"a",@progbits
	.sectionflags	@""
	.align	4
.nv.constant0._Z25selective_scan_bwd_kernelI32Selective_Scan_bwd_kernel_traitsILi128ELi16ELb0ELb0ELb0ELb1ELb0EffEEv12SSMParamsBwd:
	.zero		1392


//--------------------- .nv.constant0._Z25selective_scan_bwd_kernelI32Selective_Scan_bwd_kernel_traitsILi128ELi16ELb0ELb0ELb0ELb1ELb1EffEEv12SSMParamsBwd --------------------------
	.section	.nv.constant0._Z25selective_scan_bwd_kernelI32Selective_Scan_bwd_kernel_traitsILi128ELi16ELb0ELb0ELb0ELb1ELb1EffEEv12SSMParamsBwd,"a",@progbits
	.sectionflags	@""
	.align	4
.nv.constant0._Z25selective_scan_bwd_kernelI32Selective_Scan_bwd_kernel_traitsILi128ELi16ELb0ELb0ELb0ELb1ELb1EffEEv12SSMParamsBwd:
	.zero		1392


//--------------------- .nv.constant0._Z25selective_scan_bwd_kernelI32Selective_Scan_bwd_kernel_traitsILi128ELi16ELb0ELb0ELb1ELb0ELb0EffEEv12SSMParamsBwd --------------------------
	.section	.nv.constant0._Z25selective_scan_bwd_kernelI32Selective_Scan_bwd_kernel_traitsILi128ELi16ELb0ELb0ELb1ELb0ELb0EffEEv12SSMParamsBwd,"a",@progbits
	.sectionflags	@""
	.align	4
.nv.constant0._Z25selective_scan_bwd_kernelI32Selective_Scan_bwd_kernel_traitsILi128ELi16ELb0ELb0ELb1ELb0ELb0EffEEv12SSMParamsBwd:
	.zero		1392


//--------------------- .nv.constant0._Z25selective_scan_bwd_kernelI32Selective_Scan_bwd_kernel_traitsILi128ELi16ELb0ELb0ELb1ELb0ELb1EffEEv12SSMParamsBwd --------------------------
	.section	.nv.constant0._Z25selective_scan_bwd_kernelI32Selective_Scan_bwd_kernel_traitsILi128ELi16ELb0ELb0ELb1ELb0ELb1EffEEv12SSMParamsBwd,"a",@progbits
	.sectionflags	@""
	.align	4
.nv.constant0._Z25selective_scan_bwd_kernelI32Selective_Scan_bwd_kernel_traitsILi128ELi16ELb0ELb0ELb1ELb0ELb1EffEEv12SSMParamsBwd:
	.zero		1392


//--------------------- .nv.constant0._Z25selective_scan_bwd_kernelI32Selective_Scan_bwd_kernel_traitsILi128ELi16ELb0ELb0ELb1ELb1ELb0EffEEv12SSMParamsBwd --------------------------
	.section	.nv.constant0._Z25selective_scan_bwd_kernelI32Selective_Scan_bwd_kernel_traitsILi128ELi16ELb0ELb0ELb1ELb1ELb0EffEEv12SSMParamsBwd,"a",@progbits
	.sectionflags	@""
	.align	4
.nv.constant0._Z25selective_scan_bwd_kernelI32Selective_Scan_bwd_kernel_traitsILi128ELi16ELb0ELb0ELb1ELb1ELb0EffEEv12SSMParamsBwd:
	.zero		1392


//--------------------- .nv.constant0._Z25selective_scan_bwd_kernelI32Selective_Scan_bwd_kernel_traitsILi128ELi16ELb0ELb0ELb1ELb1ELb1EffEEv12SSMParamsBwd --------------------------
	.section	.nv.constant0._Z25selective_scan_bwd_kernelI32Selective_Scan_bwd_kernel_traitsILi128ELi16ELb0ELb0ELb1ELb1ELb1EffEEv12SSMParamsBwd,"a",@progbits
	.sectionflags	@""
	.align	4
.nv.constant0._Z25selective_scan_bwd_kernelI32Selective_Scan_bwd_kernel_traitsILi128ELi16ELb0ELb0ELb1ELb1ELb1EffEEv12SSMParamsBwd:
	.zero		1392


//--------------------- .nv.constant0._Z25selective_scan_bwd_kernelI32Selective_Scan_bwd_kernel_traitsILi128ELi16ELb0ELb1ELb0ELb0ELb0EffEEv12SSMParamsBwd --------------------------
	.section	.nv.constant0._Z25selective_scan_bwd_kernelI32Selective_Scan_bwd_kernel_traitsILi128ELi16ELb0ELb1ELb0ELb0ELb0EffEEv12SSMParamsBwd,"a",@progbits
	.sectionflags	@""
	.align	4
.nv.constant0._Z25selective_scan_bwd_kernelI32Selective_Scan_bwd_kernel_traitsILi128ELi16ELb0ELb1ELb0ELb0ELb0EffEEv12SSMParamsBwd:
	.zero		1392


//--------------------- .nv.constant0._Z25selective_scan_bwd_kernelI32Selective_Scan_bwd_kernel_traitsILi128ELi16ELb0ELb1ELb0ELb0ELb1EffEEv12SSMParamsBwd --------------------------
	.section	.nv.constant0._Z25selective_scan_bwd_kernelI32Selective_Scan_bwd_kernel_traitsILi128ELi16ELb0ELb1ELb0ELb0ELb1EffEEv12SSMParamsBwd,"a",@progbits
	.sectionflags	@""
	.align	4
.nv.constant0._Z25selective_scan_bwd_kernelI32Selective_Scan_bwd_kernel_traitsILi128ELi16ELb0ELb1ELb0ELb0ELb1EffEEv12SSMParamsBwd:
	.zero		1392


//--------------------- .nv.constant0._Z25selective_scan_bwd_kernelI32Selective_Scan_bwd_kernel_traitsILi128ELi16ELb0ELb1ELb0ELb1ELb0EffEEv12SSMParamsBwd --------------------------
	.section	.nv.constant0._Z25selective_scan_bwd_kernelI32Selective_Scan_bwd_kernel_traitsILi128ELi16ELb0ELb1ELb0ELb1ELb0EffEEv12SSMParamsBwd,"a",@progbits
	.sectionflags	@""
	.align	4
.nv.constant0._Z25selective_scan_bwd_kernelI32Selective_Scan_bwd_kernel_traitsILi128ELi16ELb0ELb1ELb0ELb1ELb0EffEEv12SSMParamsBwd:
	.zero		1392


//--------------------- .nv.constant0._Z25selective_scan_bwd_kernelI32Selective_Scan_bwd_kernel_traitsILi128ELi16ELb0ELb1ELb0ELb1ELb1EffEEv12SSMParamsBwd --------------------------
	.section	.nv.constant0._Z25selective_scan_bwd_kernelI32Selective_Scan_bwd_kernel_traitsILi128ELi16ELb0ELb1ELb0ELb1ELb1EffEEv12SSMParamsBwd,"a",@progbits
	.sectionflags	@""
	.align	4
.nv.constant0._Z25selective_scan_bwd_kernelI32Selective_Scan_bwd_kernel_traitsILi128ELi16ELb0ELb1ELb0ELb1ELb1EffEEv12SSMParamsBwd:
	.zero		1392


//--------------------- .nv.constant0._Z25selective_scan_bwd_kernelI32Selective_Scan_bwd_kernel_traitsILi128ELi16ELb0ELb1ELb1ELb0ELb0EffEEv12SSMParamsBwd --------------------------
	.section	.nv.constant0._Z25selective_scan_bwd_kernelI32Selective_Scan_bwd_kernel_traitsILi128ELi16ELb0ELb1ELb1ELb0ELb0EffEEv12SSMParamsBwd,"a",@progbits
	.sectionflags	@""
	.align	4
.nv.constant0._Z25selective_scan_bwd_kernelI32Selective_Scan_bwd_kernel_traitsILi128ELi16ELb0ELb1ELb1ELb0ELb0EffEEv12SSMParamsBwd:
	.zero		1392


//--------------------- .nv.constant0._Z25selective_scan_bwd_kernelI32Selective_Scan_bwd_kernel_traitsILi128ELi16ELb0ELb1ELb1ELb0ELb1EffEEv12SSMParamsBwd --------------------------
	.section	.nv.constant0._Z25selective_scan_bwd_kernelI32Selective_Scan_bwd_kernel_traitsILi128ELi16ELb0ELb1ELb1ELb0ELb1EffEEv12SSMParamsBwd,"a",@progbits
	.sectionflags	@""
	.align	4
.nv.constant0._Z25selective_scan_bwd_kernelI32Selective_Scan_bwd_kernel_traitsILi128ELi16ELb0ELb1ELb1ELb0ELb1EffEEv12SSMParamsBwd:
	.zero		1392


//--------------------- .nv.constant0._Z25selective_scan_bwd_kernelI32Selective_Scan_bwd_kernel_traitsILi128ELi16ELb0ELb1ELb1ELb1ELb0EffEEv12SSMParamsBwd --------------------------
	.section	.nv.constant0._Z25selective_scan_bwd_kernelI32Selective_Scan_bwd_kernel_traitsILi128ELi16ELb0ELb1ELb1ELb1ELb0EffEEv12SSMParamsBwd,"a",@progbits
	.sectionflags	@""
	.align	4
.nv.constant0._Z25selective_scan_bwd_kernelI32Selective_Scan_bwd_kernel_traitsILi128ELi16ELb0ELb1ELb1ELb1ELb0EffEEv12SSMParamsBwd:
	.zero		1392


//--------------------- .nv.constant0._Z25selective_scan_bwd_kernelI32Selective_Scan_bwd_kernel_traitsILi128ELi16ELb0ELb1ELb1ELb1ELb1EffEEv12SSMParamsBwd --------------------------
	.section	.nv.constant0._Z25selective_scan_bwd_kernelI32Selective_Scan_bwd_kernel_traitsILi128ELi16ELb0ELb1ELb1ELb1ELb1EffEEv12SSMParamsBwd,"a",@progbits
	.sectionflags	@""
	.align	4
.nv.constant0._Z25selective_scan_bwd_kernelI32Selective_Scan_bwd_kernel_traitsILi128ELi16ELb0ELb1ELb1ELb1ELb1EffEEv12SSMParamsBwd:
	.zero		1392


//--------------------- .nv.constant0._Z25selective_scan_bwd_kernelI32Selective_Scan_bwd_kernel_traitsILi128ELi16ELb1ELb0ELb0ELb0ELb0EffEEv12SSMParamsBwd --------------------------
	.section	.nv.constant0._Z25selective_scan_bwd_kernelI32Selective_Scan_bwd_kernel_traitsILi128ELi16ELb1ELb0ELb0ELb0ELb0EffEEv12SSMParamsBwd,"a",@progbits
	.sectionflags	@""
	.align	4
.nv.constant0._Z25selective_scan_bwd_kernelI32Selective_Scan_bwd_kernel_traitsILi128ELi16ELb1ELb0ELb0ELb0ELb0EffEEv12SSMParamsBwd:
	.zero		1392


//--------------------- .nv.constant0._Z25selective_scan_bwd_kernelI32Selective_Scan_bwd_kernel_traitsILi128ELi16ELb1ELb0ELb0ELb0ELb1EffEEv12SSMParamsBwd --------------------------
	.section	.nv.constant0._Z25selective_scan_bwd_kernelI32Selective_Scan_bwd_kernel_traitsILi128ELi16ELb1ELb0ELb0ELb0ELb1EffEEv12SSMParamsBwd,"a",@progbits
	.sectionflags	@""
	.align	4
.nv.constant0._Z25selective_scan_bwd_kernelI32Selective_Scan_bwd_kernel_traitsILi128ELi16ELb1ELb0ELb0ELb0ELb1EffEEv12SSMParamsBwd:
	.zero		1392


//--------------------- .nv.constant0._Z25selective_scan_bwd_kernelI32Selective_Scan_bwd_kernel_traitsILi128ELi16ELb1ELb0ELb0ELb1ELb0EffEEv12SSMParamsBwd --------------------------
	.section	.nv.constant0._Z25selective_scan_bwd_kernelI32Selective_Scan_bwd_kernel_traitsILi128ELi16ELb1ELb0ELb0ELb1ELb0EffEEv12SSMParamsBwd,"a",@progbits
	.sectionflags	@""
	.align	4
.nv.constant0._Z25selective_scan_bwd_kernelI32Selective_Scan_bwd_kernel_traitsILi128ELi16ELb1ELb0ELb0ELb1ELb0EffEEv12SSMParamsBwd:
	.zero		1392


//--------------------- .nv.constant0._Z25selective_scan_bwd_kernelI32Selective_Scan_bwd_kernel_traitsILi128ELi16ELb1ELb0ELb0ELb1ELb1EffEEv12SSMParamsBwd --------------------------
	.section	.nv.constant0._Z25selective_scan_bwd_kernelI32Selective_Scan_bwd_kernel_traitsILi128ELi16ELb1ELb0ELb0ELb1ELb1EffEEv12SSMParamsBwd,"a",@progbits
	.sectionflags	@""
	.align	4
.nv.constant0._Z25selective_scan_bwd_kernelI32Selective_Scan_bwd_kernel_traitsILi128ELi16ELb1ELb0ELb0ELb1ELb1EffEEv12SSMParamsBwd:
	.zero		1392


//--------------------- .nv.constant0._Z25selective_scan_bwd_kernelI32Selective_Scan_bwd_kernel_traitsILi128ELi16ELb1ELb0ELb1ELb0ELb0EffEEv12SSMParamsBwd --------------------------
	.section	.nv.constant0._Z25selective_scan_bwd_kernelI32Selective_Scan_bwd_kernel_traitsILi128ELi16ELb1ELb0ELb1ELb0ELb0EffEEv12SSMParamsBwd,"a",@progbits
	.sectionflags	@""
	.align	4
.nv.constant0._Z25selective_scan_bwd_kernelI32Selective_Scan_bwd_kernel_traitsILi128ELi16ELb1ELb0ELb1ELb0ELb0EffEEv12SSMParamsBwd:
	.zero		1392


//--------------------- .nv.constant0._Z25selective_scan_bwd_kernelI32Selective_Scan_bwd_kernel_traitsILi128ELi16ELb1ELb0ELb1ELb0ELb1EffEEv12SSMParamsBwd --------------------------
	.section	.nv.constant0._Z25selective_scan_bwd_kernelI32Selective_Scan_bwd_kernel_traitsILi128ELi16ELb1ELb0ELb1ELb0ELb1EffEEv12SSMParamsBwd,"a",@progbits
	.sectionflags	@""
	.align	4
.nv.constant0._Z25selective_scan_bwd_kernelI32Selective_Scan_bwd_kernel_traitsILi128ELi16ELb1ELb0ELb1ELb0ELb1EffEEv12SSMParamsBwd:
	.zero		1392


//--------------------- .nv.constant0._Z25selective_scan_bwd_kernelI32Selective_Scan_bwd_kernel_traitsILi128ELi16ELb1ELb0ELb1ELb1ELb0EffEEv12SSMParamsBwd --------------------------
	.section	.nv.constant0._Z25selective_scan_bwd_kernelI32Selective_Scan_bwd_kernel_traitsILi128ELi16ELb1ELb0ELb1ELb1ELb0EffEEv12SSMParamsBwd,"a",@progbits
	.sectionflags	@""
	.align	4
.nv.constant0._Z25selective_scan_bwd_kernelI32Selective_Scan_bwd_kernel_traitsILi128ELi16ELb1ELb0ELb1ELb1ELb0EffEEv12SSMParamsBwd:
	.zero		1392


//--------------------- .nv.constant0._Z25selective_scan_bwd_kernelI32Selective_Scan_bwd_kernel_traitsILi128ELi16ELb1ELb0ELb1ELb1ELb1EffEEv12SSMParamsBwd --------------------------
	.section	.nv.constant0._Z25selective_scan_bwd_kernelI32Selective_Scan_bwd_kernel_traitsILi128ELi16ELb1ELb0ELb1ELb1ELb1EffEEv12SSMParamsBwd,"a",@progbits
	.sectionflags	@""
	.align	4
.nv.constant0._Z25selective_scan_bwd_kernelI32Selective_Scan_bwd_kernel_traitsILi128ELi16ELb1ELb0ELb1ELb1ELb1EffEEv12SSMParamsBwd:
	.zero		1392


//--------------------- .nv.constant0._Z25selective_scan_bwd_kernelI32Selective_Scan_bwd_kernel_traitsILi128ELi16ELb1ELb1ELb0ELb0ELb0EffEEv12SSMParamsBwd --------------------------
	.section	.nv.constant0._Z25selective_scan_bwd_kernelI32Selective_Scan_bwd_kernel_traitsILi128ELi16ELb1ELb1ELb0ELb0ELb0EffEEv12SSMParamsBwd,"a",@progbits
	.sectionflags	@""
	.align	4
.nv.constant0._Z25selective_scan_bwd_kernelI32Selective_Scan_bwd_kernel_traitsILi128ELi16ELb1ELb1ELb0ELb0ELb0EffEEv12SSMParamsBwd:
	.zero		1392


//--------------------- .nv.constant0._Z25selective_scan_bwd_kernelI32Selective_Scan_bwd_kernel_traitsILi128ELi16ELb1ELb1ELb0ELb0ELb1EffEEv12SSMParamsBwd --------------------------
	.section	.nv.constant0._Z25selective_scan_bwd_kernelI32Selective_Scan_bwd_kernel_traitsILi128ELi16ELb1ELb1ELb0ELb0ELb1EffEEv12SSMParamsBwd,"a",@progbits
	.sectionflags	@""
	.align	4
.nv.constant0._Z25selective_scan_bwd_kernelI32Selective_Scan_bwd_kernel_traitsILi128ELi16ELb1ELb1ELb0ELb0ELb1EffEEv12SSMParamsBwd:
	.zero		1392


//--------------------- .nv.constant0._Z25selective_scan_bwd_kernelI32Selective_Scan_bwd_kernel_traitsILi128ELi16ELb1ELb1ELb0ELb1ELb0EffEEv12SSMParamsBwd --------------------------
	.section	.nv.constant0._Z25selective_scan_bwd_kernelI32Selective_Scan_bwd_kernel_traitsILi128ELi16ELb1ELb1ELb0ELb1ELb0EffEEv12SSMParamsBwd,"a",@progbits
	.sectionflags	@""
	.align	4
.nv.constant0._Z25selective_scan_bwd_kernelI32Selective_Scan_bwd_kernel_traitsILi128ELi16ELb1ELb1ELb0ELb1ELb0EffEEv12SSMParamsBwd:
	.zero		1392


//--------------------- .nv.constant0._Z25selective_scan_bwd_kernelI32Selective_Scan_bwd_kernel_traitsILi128ELi16ELb1ELb1ELb0ELb1ELb1EffEEv12SSMParamsBwd --------------------------
	.section	.nv.constant0._Z25selective_scan_bwd_kernelI32Selective_Scan_bwd_kernel_traitsILi128ELi16ELb1ELb1ELb0ELb1ELb1EffEEv12SSMParamsBwd,"a",@progbits
	.sectionflags	@""
	.align	4
.nv.constant0._Z25selective_scan_bwd_kernelI32Selective_Scan_bwd_kernel_traitsILi128ELi16ELb1ELb1ELb0ELb1ELb1EffEEv12SSMParamsBwd:
	.zero		1392


//--------------------- .nv.constant0._Z25selective_scan_bwd_kernelI32Selective_Scan_bwd_kernel_traitsILi128ELi16ELb1ELb1ELb1ELb0ELb0EffEEv12SSMParamsBwd --------------------------
	.section	.nv.constant0._Z25selective_scan_bwd_kernelI32Selective_Scan_bwd_kernel_traitsILi128ELi16ELb1ELb1ELb1ELb0ELb0EffEEv12SSMParamsBwd,"a",@progbits
	.sectionflags	@""
	.align	4
.nv.constant0._Z25selective_scan_bwd_kernelI32Selective_Scan_bwd_kernel_traitsILi128ELi16ELb1ELb1ELb1ELb0ELb0EffEEv12SSMParamsBwd:
	.zero		1392


//--------------------- .nv.constant0._Z25selective_scan_bwd_kernelI32Selective_Scan_bwd_kernel_traitsILi128ELi16ELb1ELb1ELb1ELb0ELb1EffEEv12SSMParamsBwd --------------------------
	.section	.nv.constant0._Z25selective_scan_bwd_kernelI32Selective_Scan_bwd_kernel_traitsILi128ELi16ELb1ELb1ELb1ELb0ELb1EffEEv12SSMParamsBwd,"a",@progbits
	.sectionflags	@""
	.align	4
.nv.constant0._Z25selective_scan_bwd_kernelI32Selective_Scan_bwd_kernel_traitsILi128ELi16ELb1ELb1ELb1ELb0ELb1EffEEv12SSMParamsBwd:
	.zero		1392


//--------------------- .nv.constant0._Z25selective_scan_bwd_kernelI32Selective_Scan_bwd_kernel_traitsILi128ELi16ELb1ELb1ELb1ELb1ELb0EffEEv12SSMParamsBwd --------------------------
	.section	.nv.constant0._Z25selective_scan_bwd_kernelI32Selective_Scan_bwd_kernel_traitsILi128ELi16ELb1ELb1ELb1ELb1ELb0EffEEv12SSMParamsBwd,"a",@progbits
	.sectionflags	@""
	.align	4
.nv.constant0._Z25selective_scan_bwd_kernelI32Selective_Scan_bwd_kernel_traitsILi128ELi16ELb1ELb1ELb1ELb1ELb0EffEEv12SSMParamsBwd:
	.zero		1392


//--------------------- .nv.constant0._Z25selective_scan_bwd_kernelI32Selective_Scan_bwd_kernel_traitsILi128ELi16ELb1ELb1ELb1ELb1ELb1EffEEv12SSMParamsBwd --------------------------
	.section	.nv.constant0._Z25selective_scan_bwd_kernelI32Selective_Scan_bwd_kernel_traitsILi128ELi16ELb1ELb1ELb1ELb1ELb1EffEEv12SSMParamsBwd,"a",@progbits
	.sectionflags	@""
	.align	4
.nv.constant0._Z25selective_scan_bwd_kernelI32Selective_Scan_bwd_kernel_traitsILi128ELi16ELb1ELb1ELb1ELb1ELb1EffEEv12SSMParamsBwd:
	.zero		1392


//--------------------- .nv.constant0._Z25selective_scan_bwd_kernelI32Selective_Scan_bwd_kernel_traitsILi64ELi16ELb0ELb0ELb0ELb0ELb0EffEEv12SSMParamsBwd --------------------------
	.section	.nv.constant0._Z25selective_scan_bwd_kernelI32Selective_Scan_bwd_kernel_traitsILi64ELi16ELb0ELb0ELb0ELb0ELb0EffEEv12SSMParamsBwd,"a",@progbits
	.sectionflags	@""
	.align	4
.nv.constant0._Z25selective_scan_bwd_kernelI32Selective_Scan_bwd_kernel_traitsILi64ELi16ELb0ELb0ELb0ELb0ELb0EffEEv12SSMParamsBwd:
	.zero		1392


//--------------------- .nv.constant0._Z25selective_scan_bwd_kernelI32Selective_Scan_bwd_kernel_traitsILi64ELi16ELb0ELb0ELb0ELb0ELb1EffEEv12SSMParamsBwd --------------------------
	.section	.nv.constant0._Z25selective_scan_bwd_kernelI32Selective_Scan_bwd_kernel_traitsILi64ELi16ELb0ELb0ELb0ELb0ELb1EffEEv12SSMParamsBwd,"a",@progbits
	.sectionflags	@""
	.align	4
.nv.constant0._Z25selective_scan_bwd_kernelI32Selective_Scan_bwd_kernel_traitsILi64ELi16ELb0ELb0ELb0ELb0ELb1EffEEv12SSMParamsBwd:
	.zero		1392


//--------------------- .nv.constant0._Z25selective_scan_bwd_kernelI32Selective_Scan_bwd_kernel_traitsILi64ELi16ELb0ELb0ELb0ELb1ELb0EffEEv12SSMParamsBwd --------------------------
	.section	.nv.constant0._Z25selective_scan_bwd_kernelI32Selective_Scan_bwd_kernel_traitsILi64ELi16ELb0ELb0ELb0ELb1ELb0EffEEv12SSMParamsBwd,"a",@progbits
	.sectionflags	@""
	.align	4
.nv.constant0._Z25selective_scan_bwd_kernelI32Selective_Scan_bwd_kernel_traitsILi64ELi16ELb0ELb0ELb0ELb1ELb0EffEEv12SSMParamsBwd:
	.zero		1392


//--------------------- .nv.constant0._Z25selective_scan_bwd_kernelI32Selective_Scan_bwd_kernel_traitsILi64ELi16ELb0ELb0ELb0ELb1ELb1EffEEv12SSMParamsBwd --------------------------
	.section	.nv.constant0._Z25selective_scan_bwd_kernelI32Selective_Scan_bwd_kernel_traitsILi64ELi16ELb0ELb0ELb0ELb1ELb1EffEEv12SSMParamsBwd,"a",@progbits
	.sectionflags	@""
	.align	4
.nv.constant0._Z25selective_scan_bwd_kernelI32Selective_Scan_bwd_kernel_traitsILi64ELi16ELb0ELb0ELb0ELb1ELb1EffEEv12SSMParamsBwd:
	.zero		1392


//--------------------- .nv.constant0._Z25selective_scan_bwd_kernelI32Selective_Scan_bwd_kernel_traitsILi64ELi16ELb0ELb0ELb1ELb0ELb0EffEEv12SSMParamsBwd --------------------------
	.section	.nv.constant0._Z25selective_scan_bwd_kernelI32Selective_Scan_bwd_kernel_traitsILi64ELi16ELb0ELb0ELb1ELb0ELb0EffEEv12SSMParamsBwd,"a",@progbits
	.sectionflags	@""
	.align	4
.nv.constant0._Z25selective_scan_bwd_kernelI32Selective_Scan_bwd_kernel_traitsILi64ELi16ELb0ELb0ELb1ELb0ELb0EffEEv12SSMParamsBwd:
	.zero		1392


//--------------------- .nv.constant0._Z25selective_scan_bwd_kernelI32Selective_Scan_bwd_kernel_traitsILi64ELi16ELb0ELb0ELb1ELb0ELb1EffEEv12SSMParamsBwd --------------------------
	.section	.nv.constant0._Z25selective_scan_bwd_kernelI32Selective_Scan_bwd_kernel_traitsILi64ELi16ELb0ELb0ELb1ELb0ELb1EffEEv12SSMParamsBwd,"a",@progbits
	.sectionflags	@""
	.align	4
.nv.constant0._Z25selective_scan_bwd_kernelI32Selective_Scan_bwd_kernel_traitsILi64ELi16ELb0ELb0ELb1ELb0ELb1EffEEv12SSMParamsBwd:
	.zero		1392


//--------------------- .nv.constant0._Z25selective_scan_bwd_kernelI32Selective_Scan_bwd_kernel_traitsILi64ELi16ELb0ELb0ELb1ELb1ELb0EffEEv12SSMParamsBwd --------------------------
	.section	.nv.constant0._Z25selective_scan_bwd_kernelI32Selective_Scan_bwd_kernel_traitsILi64ELi16ELb0ELb0ELb1ELb1ELb0EffEEv12SSMParamsBwd,"a",@progbits
	.sectionflags	@""
	.align	4
.nv.constant0._Z25selective_scan_bwd_kernelI32Selective_Scan_bwd_kernel_traitsILi64ELi16ELb0ELb0ELb1ELb1ELb0EffEEv12SSMParamsBwd:
	.zero		1392


//--------------------- .nv.constant0._Z25selective_scan_bwd_kernelI32Selective_Scan_bwd_kernel_traitsILi64ELi16ELb0ELb0ELb1ELb1ELb1EffEEv12SSMParamsBwd --------------------------
	.section	.nv.constant0._Z25selective_scan_bwd_kernelI32Selective_Scan_bwd_kernel_traitsILi64ELi16ELb0ELb0ELb1ELb1ELb1EffEEv12SSMParamsBwd,"a",@progbits
	.sectionflags	@""
	.align	4
.nv.constant0._Z25selective_scan_bwd_kernelI32Selective_Scan_bwd_kernel_traitsILi64ELi16ELb0ELb0ELb1ELb1ELb1EffEEv12SSMParamsBwd:
	.zero		1392


//--------------------- .nv.constant0._Z25selective_scan_bwd_kernelI32Selective_Scan_bwd_kernel_traitsILi64ELi16ELb0ELb1ELb0ELb0ELb0EffEEv12SSMParamsBwd --------------------------
	.section	.nv.constant0._Z25selective_scan_bwd_kernelI32Selective_Scan_bwd_kernel_traitsILi64ELi16ELb0ELb1ELb0ELb0ELb0EffEEv12SSMParamsBwd,"a",@progbits
	.sectionflags	@""
	.align	4
.nv.constant0._Z25selective_scan_bwd_kernelI32Selective_Scan_bwd_kernel_traitsILi64ELi16ELb0ELb1ELb0ELb0ELb0EffEEv12SSMParamsBwd:
	.zero		1392


//--------------------- .nv.constant0._Z25selective_scan_bwd_kernelI32Selective_Scan_bwd_kernel_traitsILi64ELi16ELb0ELb1ELb0ELb0ELb1EffEEv12SSMParamsBwd --------------------------
	.section	.nv.constant0._Z25selective_scan_bwd_kernelI32Selective_Scan_bwd_kernel_traitsILi64ELi16ELb0ELb1ELb0ELb0ELb1EffEEv12SSMParamsBwd,"a",@progbits
	.sectionflags	@""
	.align	4
.nv.constant0._Z25selective_scan_bwd_kernelI32Selective_Scan_bwd_kernel_traitsILi64ELi16ELb0ELb1ELb0ELb0ELb1EffEEv12SSMParamsBwd:
	.zero		1392


//--------------------- .nv.constant0._Z25selective_scan_bwd_kernelI32Selective_Scan_bwd_kernel_traitsILi64ELi16ELb0ELb1ELb0ELb1ELb0EffEEv12SSMParamsBwd --------------------------
	.section	.nv.constant0._Z25selective_scan_bwd_kernelI32Selective_Scan_bwd_kernel_traitsILi64ELi16ELb0ELb1ELb0ELb1ELb0EffEEv12SSMParamsBwd,"a",@progbits
	.sectionflags	@""
	.align	4
.nv.constant0._Z25selective_scan_bwd_kernelI32Selective_Scan_bwd_kernel_traitsILi64ELi16ELb0ELb1ELb0ELb1ELb0EffEEv12SSMParamsBwd:
	.zero		1392


//--------------------- .nv.constant0._Z25selective_scan_bwd_kernelI32Selective_Scan_bwd_kernel_traitsILi64ELi16ELb0ELb1ELb0ELb1ELb1EffEEv12SSMParamsBwd --------------------------
	.section	.nv.constant0._Z25selective_scan_bwd_kernelI32Selective_Scan_bwd_kernel_traitsILi64ELi16ELb0ELb1ELb0ELb1ELb1EffEEv12SSMParamsBwd,"a",@progbits
	.sectionflags	@""
	.align	4
.nv.constant0._Z25selective_scan_bwd_kernelI32Selective_Scan_bwd_kernel_traitsILi64ELi16ELb0ELb1ELb0ELb1ELb1EffEEv12SSMParamsBwd:
	.zero		1392


//--------------------- .nv.constant0._Z25selective_scan_bwd_kernelI32Selective_Scan_bwd_kernel_traitsILi64ELi16ELb0ELb1ELb1ELb0ELb0EffEEv12SSMParamsBwd --------------------------
	.section	.nv.constant0._Z25selective_scan_bwd_kernelI32Selective_Scan_bwd_kernel_traitsILi64ELi16ELb0ELb1ELb1ELb0ELb0EffEEv12SSMParamsBwd,"a",@progbits
	.sectionflags	@""
	.align	4
.nv.constant0._Z25selective_scan_bwd_kernelI32Selective_Scan_bwd_kernel_traitsILi64ELi16ELb0ELb1ELb1ELb0ELb0EffEEv12SSMParamsBwd:
	.zero		1392


//--------------------- .nv.constant0._Z25selective_scan_bwd_kernelI32Selective_Scan_bwd_kernel_traitsILi64ELi16ELb0ELb1ELb1ELb0ELb1EffEEv12SSMParamsBwd --------------------------
	.section	.nv.constant0._Z25selective_scan_bwd_kernelI32Selective_Scan_bwd_kernel_traitsILi64ELi16ELb0ELb1ELb1ELb0ELb1EffEEv12SSMParamsBwd,"a",@progbits
	.sectionflags	@""
	.align	4
.nv.constant0._Z25selective_scan_bwd_kernelI32Selective_Scan_bwd_kernel_traitsILi64ELi16ELb0ELb1ELb1ELb0ELb1EffEEv12SSMParamsBwd:
	.zero		1392


//--------------------- .nv.constant0._Z25selective_scan_bwd_kernelI32Selective_Scan_bwd_kernel_traitsILi64ELi16ELb0ELb1ELb1ELb1ELb0EffEEv12SSMParamsBwd --------------------------
	.section	.nv.constant0._Z25selective_scan_bwd_kernelI32Selective_Scan_bwd_kernel_traitsILi64ELi16ELb0ELb1ELb1ELb1ELb0EffEEv12SSMParamsBwd,"a",@progbits
	.sectionflags	@""
	.align	4
.nv.constant0._Z25selective_scan_bwd_kernelI32Selective_Scan_bwd_kernel_traitsILi64ELi16ELb0ELb1ELb1ELb1ELb0EffEEv12SSMParamsBwd:
	.zero		1392


//--------------------- .nv.constant0._Z25selective_scan_bwd_kernelI32Selective_Scan_bwd_kernel_traitsILi64ELi16ELb0ELb1ELb1ELb1ELb1EffEEv12SSMParamsBwd --------------------------
	.section	.nv.constant0._Z25selective_scan_bwd_kernelI32Selective_Scan_bwd_kernel_traitsILi64ELi16ELb0ELb1ELb1ELb1ELb1EffEEv12SSMParamsBwd,"a",@progbits
	.sectionflags	@""
	.align	4
.nv.constant0._Z25selective_scan_bwd_kernelI32Selective_Scan_bwd_kernel_traitsILi64ELi16ELb0ELb1ELb1ELb1ELb1EffEEv12SSMParamsBwd:
	.zero		1392


//--------------------- .nv.constant0._Z25selective_scan_bwd_kernelI32Selective_Scan_bwd_kernel_traitsILi64ELi16ELb1ELb0ELb0ELb0ELb0EffEEv12SSMParamsBwd --------------------------
	.section	.nv.constant0._Z25selective_scan_bwd_kernelI32Selective_Scan_bwd_kernel_traitsILi64ELi16ELb1ELb0ELb0ELb0ELb0EffEEv12SSMParamsBwd,"a",@progbits
	.sectionflags	@""
	.align	4
.nv.constant0._Z25selective_scan_bwd_kernelI32Selective_Scan_bwd_kernel_traitsILi64ELi16ELb1ELb0ELb0ELb0ELb0EffEEv12SSMParamsBwd:
	.zero		1392


//--------------------- .nv.constant0._Z25selective_scan_bwd_kernelI32Selective_Scan_bwd_kernel_traitsILi64ELi16ELb1ELb0ELb0ELb0ELb1EffEEv12SSMParamsBwd --------------------------
	.section	.nv.constant0._Z25selective_scan_bwd_kernelI32Selective_Scan_bwd_kernel_traitsILi64ELi16ELb1ELb0ELb0ELb0ELb1EffEEv12SSMParamsBwd,"a",@progbits
	.sectionflags	@""
	.align	4
.nv.constant0._Z25selective_scan_bwd_kernelI32Selective_Scan_bwd_kernel_traitsILi64ELi16ELb1ELb0ELb0ELb0ELb1EffEEv12SSMParamsBwd:
	.zero		1392


//--------------------- .nv.constant0._Z25selective_scan_bwd_kernelI32Selective_Scan_bwd_kernel_traitsILi64ELi16ELb1ELb0ELb0ELb1ELb0EffEEv12SSMParamsBwd --------------------------
	.section	.nv.constant0._Z25selective_scan_bwd_kernelI32Selective_Scan_bwd_kernel_traitsILi64ELi16ELb1ELb0ELb0ELb1ELb0EffEEv12SSMParamsBwd,"a",@progbits
	.sectionflags	@""
	.align	4
.nv.constant0._Z25selective_scan_bwd_kernelI32Selective_Scan_bwd_kernel_traitsILi64ELi16ELb1ELb0ELb0ELb1ELb0EffEEv12SSMParamsBwd:
	.zero		1392


//--------------------- .nv.constant0._Z25selective_scan_bwd_kernelI32Selective_Scan_bwd_kernel_traitsILi64ELi16ELb1ELb0ELb0ELb1ELb1EffEEv12SSMParamsBwd --------------------------
	.section	.nv.constant0._Z25selective_scan_bwd_kernelI32Selective_Scan_bwd_kernel_traitsILi64ELi16ELb1ELb0ELb0ELb1ELb1EffEEv12SSMParamsBwd,"a",@progbits
	.sectionflags	@""
	.align	4
.nv.constant0._Z25selective_scan_bwd_kernelI32Selective_Scan_bwd_kernel_traitsILi64ELi16ELb1ELb0ELb0ELb1ELb1EffEEv12SSMParamsBwd:
	.zero		1392


//--------------------- .nv.constant0._Z25selective_scan_bwd_kernelI32Selective_Scan_bwd_kernel_traitsILi64ELi16ELb1ELb0ELb1ELb0ELb0EffEEv12SSMParamsBwd --------------------------
	.section	.nv.constant0._Z25selective_scan_bwd_kernelI32Selective_Scan_bwd_kernel_traitsILi64ELi16ELb1ELb0ELb1ELb0ELb0EffEEv12SSMParamsBwd,"a",@progbits
	.sectionflags	@""
	.align	4
.nv.constant0._Z25selective_scan_bwd_kernelI32Selective_Scan_bwd_kernel_traitsILi64ELi16ELb1ELb0ELb1ELb0ELb0EffEEv12SSMParamsBwd:
	.zero		1392


//--------------------- .nv.constant0._Z25selective_scan_bwd_kernelI32Selective_Scan_bwd_kernel_traitsILi64ELi16ELb1ELb0ELb1ELb0ELb1EffEEv12SSMParamsBwd --------------------------
	.section	.nv.constant0._Z25selective_scan_bwd_kernelI32Selective_Scan_bwd_kernel_traitsILi64ELi16ELb1ELb0ELb1ELb0ELb1EffEEv12SSMParamsBwd,"a",@progbits
	.sectionflags	@""
	.align	4
.nv.constant0._Z25selective_scan_bwd_kernelI32Selective_Scan_bwd_kernel_traitsILi64ELi16ELb1ELb0ELb1ELb0ELb1EffEEv12SSMParamsBwd:
	.zero		1392


//--------------------- .nv.constant0._Z25selective_scan_bwd_kernelI32Selective_Scan_bwd_kernel_traitsILi64ELi16ELb1ELb0ELb1ELb1ELb0EffEEv12SSMParamsBwd --------------------------
	.section	.nv.constant0._Z25selective_scan_bwd_kernelI32Selective_Scan_bwd_kernel_traitsILi64ELi16ELb1ELb0ELb1ELb1ELb0EffEEv12SSMParamsBwd,"a",@progbits
	.sectionflags	@""
	.align	4
.nv.constant0._Z25selective_scan_bwd_kernelI32Selective_Scan_bwd_kernel_traitsILi64ELi16ELb1ELb0ELb1ELb1ELb0EffEEv12SSMParamsBwd:
	.zero		1392


//--------------------- .nv.constant0._Z25selective_scan_bwd_kernelI32Selective_Scan_bwd_kernel_traitsILi64ELi16ELb1ELb0ELb1ELb1ELb1EffEEv12SSMParamsBwd --------------------------
	.section	.nv.constant0._Z25selective_scan_bwd_kernelI32Selective_Scan_bwd_kernel_traitsILi64ELi16ELb1ELb0ELb1ELb1ELb1EffEEv12SSMParamsBwd,"a",@progbits
	.sectionflags	@""
	.align	4
.nv.constant0._Z25selective_scan_bwd_kernelI32Selective_Scan_bwd_kernel_traitsILi64ELi16ELb1ELb0ELb1ELb1ELb1EffEEv12SSMParamsBwd:
	.zero		1392


//--------------------- .nv.constant0._Z25selective_scan_bwd_kernelI32Selective_Scan_bwd_kernel_traitsILi64ELi16ELb1ELb1ELb0ELb0ELb0EffEEv12SSMParamsBwd --------------------------
	.section	.nv.constant0._Z25selective_scan_bwd_kernelI32Selective_Scan_bwd_kernel_traitsILi64ELi16ELb1ELb1ELb0ELb0ELb0EffEEv12SSMParamsBwd,"a",@progbits
	.sectionflags	@""
	.align	4
.nv.constant0._Z25selective_scan_bwd_kernelI32Selective_Scan_bwd_kernel_traitsILi64ELi16ELb1ELb1ELb0ELb0ELb0EffEEv12SSMParamsBwd:
	.zero		1392


//--------------------- .nv.constant0._Z25selective_scan_bwd_kernelI32Selective_Scan_bwd_kernel_traitsILi64ELi16ELb1ELb1ELb0ELb0ELb1EffEEv12SSMParamsBwd --------------------------
	.section	.nv.constant0._Z25selective_scan_bwd_kernelI32Selective_Scan_bwd_kernel_traitsILi64ELi16ELb1ELb1ELb0ELb0ELb1EffEEv12SSMParamsBwd,"a",@progbits
	.sectionflags	@""
	.align	4
.nv.constant0._Z25selective_scan_bwd_kernelI32Selective_Scan_bwd_kernel_traitsILi64ELi16ELb1ELb1ELb0ELb0ELb1EffEEv12SSMParamsBwd:
	.zero		1392


//--------------------- .nv.constant0._Z25selective_scan_bwd_kernelI32Selective_Scan_bwd_kernel_traitsILi64ELi16ELb1ELb1ELb0ELb1ELb0EffEEv12SSMParamsBwd --------------------------
	.section	.nv.constant0._Z25selective_scan_bwd_kernelI32Selective_Scan_bwd_kernel_traitsILi64ELi16ELb1ELb1ELb0ELb1ELb0EffEEv12SSMParamsBwd,"a",@progbits
	.sectionflags	@""
	.align	4
.nv.constant0._Z25selective_scan_bwd_kernelI32Selective_Scan_bwd_kernel_traitsILi64ELi16ELb1ELb1ELb0ELb1ELb0EffEEv12SSMParamsBwd:
	.zero		1392


//--------------------- .nv.constant0._Z25selective_scan_bwd_kernelI32Selective_Scan_bwd_kernel_traitsILi64ELi16ELb1ELb1ELb0ELb1ELb1EffEEv12SSMParamsBwd --------------------------
	.section	.nv.constant0._Z25selective_scan_bwd_kernelI32Selective_Scan_bwd_kernel_traitsILi64ELi16ELb1ELb1ELb0ELb1ELb1EffEEv12SSMParamsBwd,"a",@progbits
	.sectionflags	@""
	.align	4
.nv.constant0._Z25selective_scan_bwd_kernelI32Selective_Scan_bwd_kernel_traitsILi64ELi16ELb1ELb1ELb0ELb1ELb1EffEEv12SSMParamsBwd:
	.zero		1392


//--------------------- .nv.constant0._Z25selective_scan_bwd_kernelI32Selective_Scan_bwd_kernel_traitsILi64ELi16ELb1ELb1ELb1ELb0ELb0EffEEv12SSMParamsBwd --------------------------
	.section	.nv.constant0._Z25selective_scan_bwd_kernelI32Selective_Scan_bwd_kernel_traitsILi64ELi16ELb1ELb1ELb1ELb0ELb0EffEEv12SSMParamsBwd,"a",@progbits
	.sectionflags	@""
	.align	4
.nv.constant0._Z25selective_scan_bwd_kernelI32Selective_Scan_bwd_kernel_traitsILi64ELi16ELb1ELb1ELb1ELb0ELb0EffEEv12SSMParamsBwd:
	.zero		1392


//--------------------- .nv.constant0._Z25selective_scan_bwd_kernelI32Selective_Scan_bwd_kernel_traitsILi64ELi16ELb1ELb1ELb1ELb0ELb1EffEEv12SSMParamsBwd --------------------------
	.section	.nv.constant0._Z25selective_scan_bwd_kernelI32Selective_Scan_bwd_kernel_traitsILi64ELi16ELb1ELb1ELb1ELb0ELb1EffEEv12SSMParamsBwd,"a",@progbits
	.sectionflags	@""
	.align	4
.nv.constant0._Z25selective_scan_bwd_kernelI32Selective_Scan_bwd_kernel_traitsILi64ELi16ELb1ELb1ELb1ELb0ELb1EffEEv12SSMParamsBwd:
	.zero		1392


//--------------------- .nv.constant0._Z25selective_scan_bwd_kernelI32Selective_Scan_bwd_kernel_traitsILi64ELi16ELb1ELb1ELb1ELb1ELb0EffEEv12SSMParamsBwd --------------------------
	.section	.nv.constant0._Z25selective_scan_bwd_kernelI32Selective_Scan_bwd_kernel_traitsILi64ELi16ELb1ELb1ELb1ELb1ELb0EffEEv12SSMParamsBwd,"a",@progbits
	.sectionflags	@""
	.align	4
.nv.constant0._Z25selective_scan_bwd_kernelI32Selective_Scan_bwd_kernel_traitsILi64ELi16ELb1ELb1ELb1ELb1ELb0EffEEv12SSMParamsBwd:
	.zero		1392


//--------------------- .nv.constant0._Z25selective_scan_bwd_kernelI32Selective_Scan_bwd_kernel_traitsILi64ELi16ELb1ELb1ELb1ELb1ELb1EffEEv12SSMParamsBwd --------------------------
	.section	.nv.constant0._Z25selective_scan_bwd_kernelI32Selective_Scan_bwd_kernel_traitsILi64ELi16ELb1ELb1ELb1ELb1ELb1EffEEv12SSMParamsBwd,"a",@progbits
	.sectionflags	@""
	.align	4
.nv.constant0._Z25selective_scan_bwd_kernelI32Selective_Scan_bwd_kernel_traitsILi64ELi16ELb1ELb1ELb1ELb1ELb1EffEEv12SSMParamsBwd:
	.zero		1392


//--------------------- .nv.constant0._Z25selective_scan_bwd_kernelI32Selective_Scan_bwd_kernel_traitsILi32ELi16ELb0ELb0ELb0ELb0ELb0EffEEv12SSMParamsBwd --------------------------
	.section	.nv.constant0._Z25selective_scan_bwd_kernelI32Selective_Scan_bwd_kernel_traitsILi32ELi16ELb0ELb0ELb0ELb0ELb0EffEEv12SSMParamsBwd,"a",@progbits
	.sectionflags	@""
	.align	4
.nv.constant0._Z25selective_scan_bwd_kernelI32Selective_Scan_bwd_kernel_traitsILi32ELi16ELb0ELb0ELb0ELb0ELb0EffEEv12SSMParamsBwd:
	.zero		1392


//--------------------- .nv.constant0._Z25selective_scan_bwd_kernelI32Selective_Scan_bwd_kernel_traitsILi32ELi16ELb0ELb0ELb0ELb0ELb1EffEEv12SSMParamsBwd --------------------------
	.section	.nv.constant0._Z25selective_scan_bwd_kernelI32Selective_Scan_bwd_kernel_traitsILi32ELi16ELb0ELb0ELb0ELb0ELb1EffEEv12SSMParamsBwd,"a",@progbits
	.sectionflags	@""
	.align	4
.nv.constant0._Z25selective_scan_bwd_kernelI32Selective_Scan_bwd_kernel_traitsILi32ELi16ELb0ELb0ELb0ELb0ELb1EffEEv12SSMParamsBwd:
	.zero		1392


//--------------------- .nv.constant0._Z25selective_scan_bwd_kernelI32Selective_Scan_bwd_kernel_traitsILi32ELi16ELb0ELb0ELb0ELb1ELb0EffEEv12SSMParamsBwd --------------------------
	.section	.nv.constant0._Z25selective_scan_bwd_kernelI32Selective_Scan_bwd_kernel_traitsILi32ELi16ELb0ELb0ELb0ELb1ELb0EffEEv12SSMParamsBwd,"a",@progbits
	.sectionflags	@""
	.align	4
.nv.constant0._Z25selective_scan_bwd_kernelI32Selective_Scan_bwd_kernel_traitsILi32ELi16ELb0ELb0ELb0ELb1ELb0EffEEv12SSMParamsBwd:
	.zero		1392


//--------------------- .nv.constant0._Z25selective_scan_bwd_kernelI32Selective_Scan_bwd_kernel_traitsILi32ELi16ELb0ELb0ELb0ELb1ELb1EffEEv12SSMParamsBwd --------------------------
	.section	.nv.constant0._Z25selective_scan_bwd_kernelI32Selective_Scan_bwd_kernel_traitsILi32ELi16ELb0ELb0ELb0ELb1ELb1EffEEv12SSMParamsBwd,"a",@progbits
	.sectionflags	@""
	.align	4
.nv.constant0._Z25selective_scan_bwd_kernelI32Selective_Scan_bwd_kernel_traitsILi32ELi16ELb0ELb0ELb0ELb1ELb1EffEEv12SSMParamsBwd:
	.zero		1392


//--------------------- .nv.constant0._Z25selective_scan_bwd_kernelI32Selective_Scan_bwd_kernel_traitsILi32ELi16ELb0ELb0ELb1ELb0ELb0EffEEv12SSMParamsBwd --------------------------
	.section	.nv.constant0._Z25selective_scan_bwd_kernelI32Selective_Scan_bwd_kernel_traitsILi32ELi16ELb0ELb0ELb1ELb0ELb0EffEEv12SSMParamsBwd,"a",@progbits
	.sectionflags	@""
	.align	4
.nv.constant0._Z25selective_scan_bwd_kernelI32Selective_Scan_bwd_kernel_traitsILi32ELi16ELb0ELb0ELb1ELb0ELb0EffEEv12SSMParamsBwd:
	.zero		1392


//--------------------- .nv.constant0._Z25selective_scan_bwd_kernelI32Selective_Scan_bwd_kernel_traitsILi32ELi16ELb0ELb0ELb1ELb0ELb1EffEEv12SSMParamsBwd --------------------------
	.section	.nv.constant0._Z25selective_scan_bwd_kernelI32Selective_Scan_bwd_kernel_traitsILi32ELi16ELb0ELb0ELb1ELb0ELb1EffEEv12SSMParamsBwd,"a",@progbits
	.sectionflags	@""
	.align	4
.nv.constant0._Z25selective_scan_bwd_kernelI32Selective_Scan_bwd_kernel_traitsILi32ELi16ELb0ELb0ELb1ELb0ELb1EffEEv12SSMParamsBwd:
	.zero		1392


//--------------------- .nv.constant0._Z25selective_scan_bwd_kernelI32Selective_Scan_bwd_kernel_traitsILi32ELi16ELb0ELb0ELb1ELb1ELb0EffEEv12SSMParamsBwd --------------------------
	.section	.nv.constant0._Z25selective_scan_bwd_kernelI32Selective_Scan_bwd_kernel_traitsILi32ELi16ELb0ELb0ELb1ELb1ELb0EffEEv12SSMParamsBwd,"a",@progbits
	.sectionflags	@""
	.align	4
.nv.constant0._Z25selective_scan_bwd_kernelI32Selective_Scan_bwd_kernel_traitsILi32ELi16ELb0ELb0ELb1ELb1ELb0EffEEv12SSMParamsBwd:
	.zero		1392


//--------------------- .nv.constant0._Z25selective_scan_bwd_kernelI32Selective_Scan_bwd_kernel_traitsILi32ELi16ELb0ELb0ELb1ELb1ELb1EffEEv12SSMParamsBwd --------------------------
	.section	.nv.constant0._Z25selective_scan_bwd_kernelI32Selective_Scan_bwd_kernel_traitsILi32ELi16ELb0ELb0ELb1ELb1ELb1EffEEv12SSMParamsBwd,"a",@progbits
	.sectionflags	@""
	.align	4
.nv.constant0._Z25selective_scan_bwd_kernelI32Selective_Scan_bwd_kernel_traitsILi32ELi16ELb0ELb0ELb1ELb1ELb1EffEEv12SSMParamsBwd:
	.zero		1392


//--------------------- .nv.constant0._Z25selective_scan_bwd_kernelI32Selective_Scan_bwd_kernel_traitsILi32ELi16ELb0ELb1ELb0ELb0ELb0EffEEv12SSMParamsBwd --------------------------
	.section	.nv.constant0._Z25selective_scan_bwd_kernelI32Selective_Scan_bwd_kernel_traitsILi32ELi16ELb0ELb1ELb0ELb0ELb0EffEEv12SSMParamsBwd,"a",@progbits
	.sectionflags	@""
	.align	4
.nv.constant0._Z25selective_scan_bwd_kernelI32Selective_Scan_bwd_kernel_traitsILi32ELi16ELb0ELb1ELb0ELb0ELb0EffEEv12SSMParamsBwd:
	.zero		1392


//--------------------- .nv.constant0._Z25selective_scan_bwd_kernelI32Selective_Scan_bwd_kernel_traitsILi32ELi16ELb0ELb1ELb0ELb0ELb1EffEEv12SSMParamsBwd --------------------------
	.section	.nv.constant0._Z25selective_scan_bwd_kernelI32Selective_Scan_bwd_kernel_traitsILi32ELi16ELb0ELb1ELb0ELb0ELb1EffEEv12SSMParamsBwd,"a",@progbits
	.sectionflags	@""
	.align	4
.nv.constant0._Z25selective_scan_bwd_kernelI32Selective_Scan_bwd_kernel_traitsILi32ELi16ELb0ELb1ELb0ELb0ELb1EffEEv12SSMParamsBwd:
	.zero		1392


//--------------------- .nv.constant0._Z25selective_scan_bwd_kernelI32Selective_Scan_bwd_kernel_traitsILi32ELi16ELb0ELb1ELb0ELb1ELb0EffEEv12SSMParamsBwd --------------------------
	.section	.nv.constant0._Z25selective_scan_bwd_kernelI32Selective_Scan_bwd_kernel_traitsILi32ELi16ELb0ELb1ELb0ELb1ELb0EffEEv12SSMParamsBwd,"a",@progbits
	.sectionflags	@""
	.align	4
.nv.constant0._Z25selective_scan_bwd_kernelI32Selective_Scan_bwd_kernel_traitsILi32ELi16ELb0ELb1ELb0ELb1ELb0EffEEv12SSMParamsBwd:
	.zero		1392


//--------------------- .nv.constant0._Z25selective_scan_bwd_kernelI32Selective_Scan_bwd_kernel_traitsILi32ELi16ELb0ELb1ELb0ELb1ELb1EffEEv12SSMParamsBwd --------------------------
	.section	.nv.constant0._Z25selective_scan_bwd_kernelI32Selective_Scan_bwd_kernel_traitsILi32ELi16ELb0ELb1ELb0ELb1ELb1EffEEv12SSMParamsBwd,"a",@progbits
	.sectionflags	@""
	.align	4
.nv.constant0._Z25selective_scan_bwd_kernelI32Selective_Scan_bwd_kernel_traitsILi32ELi16ELb0ELb1ELb0ELb1ELb1EffEEv12SSMParamsBwd:
	.zero		1392


//--------------------- .nv.constant0._Z25selective_scan_bwd_kernelI32Selective_Scan_bwd_kernel_traitsILi32ELi16ELb0ELb1ELb1ELb0ELb0EffEEv12SSMParamsBwd --------------------------
	.section	.nv.constant0._Z25selective_scan_bwd_kernelI32Selective_Scan_bwd_kernel_traitsILi32ELi16ELb0ELb1ELb1ELb0ELb0EffEEv12SSMParamsBwd,"a",@progbits
	.sectionflags	@""
	.align	4
.nv.constant0._Z25selective_scan_bwd_kernelI32Selective_Scan_bwd_kernel_traitsILi32ELi16ELb0ELb1ELb1ELb0ELb0EffEEv12SSMParamsBwd:
	.zero		1392


//--------------------- .nv.constant0._Z25selective_scan_bwd_kernelI32Selective_Scan_bwd_kernel_traitsILi32ELi16ELb0ELb1ELb1ELb0ELb1EffEEv12SSMParamsBwd --------------------------
	.section	.nv.constant0._Z25selective_scan_bwd_kernelI32Selective_Scan_bwd_kernel_traitsILi32ELi16ELb0ELb1ELb1ELb0ELb1EffEEv12SSMParamsBwd,"a",@progbits
	.sectionflags	@""
	.align	4
.nv.constant0._Z25selective_scan_bwd_kernelI32Selective_Scan_bwd_kernel_traitsILi32ELi16ELb0ELb1ELb1ELb0ELb1EffEEv12SSMParamsBwd:
	.zero		1392


//--------------------- .nv.constant0._Z25selective_scan_bwd_kernelI32Selective_Scan_bwd_kernel_traitsILi32ELi16ELb0ELb1ELb1ELb1ELb0EffEEv12SSMParamsBwd --------------------------
	.section	.nv.constant0._Z25selective_scan_bwd_kernelI32Selective_Scan_bwd_kernel_traitsILi32ELi16ELb0ELb1ELb1ELb1ELb0EffEEv12SSMParamsBwd,"a",@progbits
	.sectionflags	@""
	.align	4
.nv.constant0._Z25selective_scan_bwd_kernelI32Selective_Scan_bwd_kernel_traitsILi32ELi16ELb0ELb1ELb1ELb1ELb0EffEEv12SSMParamsBwd:
	.zero		1392


//--------------------- .nv.constant0._Z25selective_scan_bwd_kernelI32Selective_Scan_bwd_kernel_traitsILi32ELi16ELb0ELb1ELb1ELb1ELb1EffEEv12SSMParamsBwd --------------------------
	.section	.nv.constant0._Z25selective_scan_bwd_kernelI32Selective_Scan_bwd_kernel_traitsILi32ELi16ELb0ELb1ELb1ELb1ELb1EffEEv12SSMParamsBwd,"a",@progbits
	.sectionflags	@""
	.align	4
.nv.constant0._Z25selective_scan_bwd_kernelI32Selective_Scan_bwd_kernel_traitsILi32ELi16ELb0ELb1ELb1ELb1ELb1EffEEv12SSMParamsBwd:
	.zero		1392


//--------------------- .nv.constant0._Z25selective_scan_bwd_kernelI32Selective_Scan_bwd_kernel_traitsILi32ELi16ELb1ELb0ELb0ELb0ELb0EffEEv12SSMParamsBwd --------------------------
	.section	.nv.constant0._Z25selective_scan_bwd_kernelI32Selective_Scan_bwd_kernel_traitsILi32ELi16ELb1ELb0ELb0ELb0ELb0EffEEv12SSMParamsBwd,"a",@progbits
	.sectionflags	@""
	.align	4
.nv.constant0._Z25selective_scan_bwd_kernelI32Selective_Scan_bwd_kernel_traitsILi32ELi16ELb1ELb0ELb0ELb0ELb0EffEEv12SSMParamsBwd:
	.zero		1392


//--------------------- .nv.constant0._Z25selective_scan_bwd_kernelI32Selective_Scan_bwd_kernel_traitsILi32ELi16ELb1ELb0ELb0ELb0ELb1EffEEv12SSMParamsBwd --------------------------
	.section	.nv.constant0._Z25selective_scan_bwd_kernelI32Selective_Scan_bwd_kernel_traitsILi32ELi16ELb1ELb0ELb0ELb0ELb1EffEEv12SSMParamsBwd,"a",@progbits
	.sectionflags	@""
	.align	4
.nv.constant0._Z25selective_scan_bwd_kernelI32Selective_Scan_bwd_kernel_traitsILi32ELi16ELb1ELb0ELb0ELb0ELb1EffEEv12SSMParamsBwd:
	.zero		1392


//--------------------- .nv.constant0._Z25selective_scan_bwd_kernelI32Selective_Scan_bwd_kernel_traitsILi32ELi16ELb1ELb0ELb0ELb1ELb0EffEEv12SSMParamsBwd --------------------------
	.section	.nv.constant0._Z25selective_scan_bwd_kernelI32Selective_Scan_bwd_kernel_traitsILi32ELi16ELb1ELb0ELb0ELb1ELb0EffEEv12SSMParamsBwd,"a",@progbits
	.sectionflags	@""
	.align	4
.nv.constant0._Z25selective_scan_bwd_kernelI32Selective_Scan_bwd_kernel_traitsILi32ELi16ELb1ELb0ELb0ELb1ELb0EffEEv12SSMParamsBwd:
	.zero		1392


//--------------------- .nv.constant0._Z25selective_scan_bwd_kernelI32Selective_Scan_bwd_kernel_traitsILi32ELi16ELb1ELb0ELb0ELb1ELb1EffEEv12SSMParamsBwd --------------------------
	.section	.nv.constant0._Z25selective_scan_bwd_kernelI32Selective_Scan_bwd_kernel_traitsILi32ELi16ELb1ELb0ELb0ELb1ELb1EffEEv12SSMParamsBwd,"a",@progbits
	.sectionflags	@""
	.align	4
.nv.constant0._Z25selective_scan_bwd_kernelI32Selective_Scan_bwd_kernel_traitsILi32ELi16ELb1ELb0ELb0ELb1ELb1EffEEv12SSMParamsBwd:
	.zero		1392


//--------------------- .nv.constant0._Z25selective_scan_bwd_kernelI32Selective_Scan_bwd_kernel_traitsILi32ELi16ELb1ELb0ELb1ELb0ELb0EffEEv12SSMParamsBwd --------------------------
	.section	.nv.constant0._Z25selective_scan_bwd_kernelI32Selective_Scan_bwd_kernel_traitsILi32ELi16ELb1ELb0ELb1ELb0ELb0EffEEv12SSMParamsBwd,"a",@progbits
	.sectionflags	@""
	.align	4
.nv.constant0._Z25selective_scan_bwd_kernelI32Selective_Scan_bwd_kernel_traitsILi32ELi16ELb1ELb0ELb1ELb0ELb0EffEEv12SSMParamsBwd:
	.zero		1392


//--------------------- .nv.constant0._Z25selective_scan_bwd_kernelI32Selective_Scan_bwd_kernel_traitsILi32ELi16ELb1ELb0ELb1ELb0ELb1EffEEv12SSMParamsBwd --------------------------
	.section	.nv.constant0._Z25selective_scan_bwd_kernelI32Selective_Scan_bwd_kernel_traitsILi32ELi16ELb1ELb0ELb1ELb0ELb1EffEEv12SSMParamsBwd,"a",@progbits
	.sectionflags	@""
	.align	4
.nv.constant0._Z25selective_scan_bwd_kernelI32Selective_Scan_bwd_kernel_traitsILi32ELi16ELb1ELb0ELb1ELb0ELb1EffEEv12SSMParamsBwd:
	.zero		1392


//--------------------- .nv.constant0._Z25selective_scan_bwd_kernelI32Selective_Scan_bwd_kernel_traitsILi32ELi16ELb1ELb0ELb1ELb1ELb0EffEEv12SSMParamsBwd --------------------------
	.section	.nv.constant0._Z25selective_scan_bwd_kernelI32Selective_Scan_bwd_kernel_traitsILi32ELi16ELb1ELb0ELb1ELb1ELb0EffEEv12SSMParamsBwd,"a",@progbits
	.sectionflags	@""
	.align	4
.nv.constant0._Z25selective_scan_bwd_kernelI32Selective_Scan_bwd_kernel_traitsILi32ELi16ELb1ELb0ELb1ELb1ELb0EffEEv12SSMParamsBwd:
	.zero		1392


//--------------------- .nv.constant0._Z25selective_scan_bwd_kernelI32Selective_Scan_bwd_kernel_traitsILi32ELi16ELb1ELb0ELb1ELb1ELb1EffEEv12SSMParamsBwd --------------------------
	.section	.nv.constant0._Z25selective_scan_bwd_kernelI32Selective_Scan_bwd_kernel_traitsILi32ELi16ELb1ELb0ELb1ELb1ELb1EffEEv12SSMParamsBwd,"a",@progbits
	.sectionflags	@""
	.align	4
.nv.constant0._Z25selective_scan_bwd_kernelI32Selective_Scan_bwd_kernel_traitsILi32ELi16ELb1ELb0ELb1ELb1ELb1EffEEv12SSMParamsBwd:
	.zero		1392


//--------------------- .nv.constant0._Z25selective_scan_bwd_kernelI32Selective_Scan_bwd_kernel_traitsILi32ELi16ELb1ELb1ELb0ELb0ELb0EffEEv12SSMParamsBwd --------------------------
	.section	.nv.constant0._Z25selective_scan_bwd_kernelI32Selective_Scan_bwd_kernel_traitsILi32ELi16ELb1ELb1ELb0ELb0ELb0EffEEv12SSMParamsBwd,"a",@progbits
	.sectionflags	@""
	.align	4
.nv.constant0._Z25selective_scan_bwd_kernelI32Selective_Scan_bwd_kernel_traitsILi32ELi16ELb1ELb1ELb0ELb0ELb0EffEEv12SSMParamsBwd:
	.zero		1392


//--------------------- .nv.constant0._Z25selective_scan_bwd_kernelI32Selective_Scan_bwd_kernel_traitsILi32ELi16ELb1ELb1ELb0ELb0ELb1EffEEv12SSMParamsBwd --------------------------
	.section	.nv.constant0._Z25selective_scan_bwd_kernelI32Selective_Scan_bwd_kernel_traitsILi32ELi16ELb1ELb1ELb0ELb0ELb1EffEEv12SSMParamsBwd,"a",@progbits
	.sectionflags	@""
	.align	4
.nv.constant0._Z25selective_scan_bwd_kernelI32Selective_Scan_bwd_kernel_traitsILi32ELi16ELb1ELb1ELb0ELb0ELb1EffEEv12SSMParamsBwd:
	.zero		1392


//--------------------- .nv.constant0._Z25selective_scan_bwd_kernelI32Selective_Scan_bwd_kernel_traitsILi32ELi16ELb1ELb1ELb0ELb1ELb0EffEEv12SSMParamsBwd --------------------------
	.section	.nv.constant0._Z25selective_scan_bwd_kernelI32Selective_Scan_bwd_kernel_traitsILi32ELi16ELb1ELb1ELb0ELb1ELb0EffEEv12SSMParamsBwd,"a",@progbits
	.sectionflags	@""
	.align	4
.nv.constant0._Z25selective_scan_bwd_kernelI32Selective_Scan_bwd_kernel_traitsILi32ELi16ELb1ELb1ELb0ELb1ELb0EffEEv12SSMParamsBwd:
	.zero		1392


//--------------------- .nv.constant0._Z25selective_scan_bwd_kernelI32Selective_Scan_bwd_kernel_traitsILi32ELi16ELb1ELb1ELb0ELb1ELb1EffEEv12SSMParamsBwd --------------------------
	.section	.nv.constant0._Z25selective_scan_bwd_kernelI32Selective_Scan_bwd_kernel_traitsILi32ELi16ELb1ELb1ELb0ELb1ELb1EffEEv12SSMParamsBwd,"a",@progbits
	.sectionflags	@""
	.align	4
.nv.constant0._Z25selective_scan_bwd_kernelI32Selective_Scan_bwd_kernel_traitsILi32ELi16ELb1ELb1ELb0ELb1ELb1EffEEv12SSMParamsBwd:
	.zero		1392


//--------------------- .nv.constant0._Z25selective_scan_bwd_kernelI32Selective_Scan_bwd_kernel_traitsILi32ELi16ELb1ELb1ELb1ELb0ELb0EffEEv12SSMParamsBwd --------------------------
	.section	.nv.constant0._Z25selective_scan_bwd_kernelI32Selective_Scan_bwd_kernel_traitsILi32ELi16ELb1ELb1ELb1ELb0ELb0EffEEv12SSMParamsBwd,"a",@progbits
	.sectionflags	@""
	.align	4
.nv.constant0._Z25selective_scan_bwd_kernelI32Selective_Scan_bwd_kernel_traitsILi32ELi16ELb1ELb1ELb1ELb0ELb0EffEEv12SSMParamsBwd:
	.zero		1392


//--------------------- .nv.constant0._Z25selective_scan_bwd_kernelI32Selective_Scan_bwd_kernel_traitsILi32ELi16ELb1ELb1ELb1ELb0ELb1EffEEv12SSMParamsBwd --------------------------
	.section	.nv.constant0._Z25selective_scan_bwd_kernelI32Selective_Scan_bwd_kernel_traitsILi32ELi16ELb1ELb1ELb1ELb0ELb1EffEEv12SSMParamsBwd,"a",@progbits
	.sectionflags	@""
	.align	4
.nv.constant0._Z25selective_scan_bwd_kernelI32Selective_Scan_bwd_kernel_traitsILi32ELi16ELb1ELb1ELb1ELb0ELb1EffEEv12SSMParamsBwd:
	.zero		1392


//--------------------- .nv.constant0._Z25selective_scan_bwd_kernelI32Selective_Scan_bwd_kernel_traitsILi32ELi16ELb1ELb1ELb1ELb1ELb0EffEEv12SSMParamsBwd --------------------------
	.section	.nv.constant0._Z25selective_scan_bwd_kernelI32Selective_Scan_bwd_kernel_traitsILi32ELi16ELb1ELb1ELb1ELb1ELb0EffEEv12SSMParamsBwd,"a",@progbits
	.sectionflags	@""
	.align	4
.nv.constant0._Z25selective_scan_bwd_kernelI32Selective_Scan_bwd_kernel_traitsILi32ELi16ELb1ELb1ELb1ELb1ELb0EffEEv12SSMParamsBwd:
	.zero		1392


//--------------------- .nv.constant0._Z25selective_scan_bwd_kernelI32Selective_Scan_bwd_kernel_traitsILi32ELi16ELb1ELb1ELb1ELb1ELb1EffEEv12SSMParamsBwd --------------------------
	.section	.nv.constant0._Z25selective_scan_bwd_kernelI32Selective_Scan_bwd_kernel_traitsILi32ELi16ELb1ELb1ELb1ELb1ELb1EffEEv12SSMParamsBwd,"a",@progbits
	.sectionflags	@""
	.align	4
.nv.constant0._Z25selective_scan_bwd_kernelI32Selective_Scan_bwd_kernel_traitsILi32ELi16ELb1ELb1ELb1ELb1ELb1EffEEv12SSMParamsBwd:
	.zero		1392


//--------------------- .nv.constant0._Z25selective_scan_bwd_kernelI32Selective_Scan_bwd_kernel_traitsILi32ELi8ELb0ELb0ELb0ELb0ELb0EffEEv12SSMParamsBwd --------------------------
	.section	.nv.constant0._Z25selective_scan_bwd_kernelI32Selective_Scan_bwd_kernel_traitsILi32ELi8ELb0ELb0ELb0ELb0ELb0EffEEv12SSMParamsBwd,"a",@progbits
	.sectionflags	@""
	.align	4
.nv.constant0._Z25selective_scan_bwd_kernelI32Selective_Scan_bwd_kernel_traitsILi32ELi8ELb0ELb0ELb0ELb0ELb0EffEEv12SSMParamsBwd:
	.zero		1392


//--------------------- .nv.constant0._Z25selective_scan_bwd_kernelI32Selective_Scan_bwd_kernel_traitsILi32ELi8ELb0ELb0ELb0ELb0ELb1EffEEv12SSMParamsBwd --------------------------
	.section	.nv.constant0._Z25selective_scan_bwd_kernelI32Selective_Scan_bwd_kernel_traitsILi32ELi8ELb0ELb0ELb0ELb0ELb1EffEEv12SSMParamsBwd,"a",@progbits
	.sectionflags	@""
	.align	4
.nv.constant0._Z25selective_scan_bwd_kernelI32Selective_Scan_bwd_kernel_traitsILi32ELi8ELb0ELb0ELb0ELb0ELb1EffEEv12SSMParamsBwd:
	.zero		1392


//--------------------- .nv.constant0._Z25selective_scan_bwd_kernelI32Selective_Scan_bwd_kernel_traitsILi32ELi8ELb0ELb0ELb0ELb1ELb0EffEEv12SSMParamsBwd --------------------------
	.section	.nv.constant0._Z25selective_scan_bwd_kernelI32Selective_Scan_bwd_kernel_traitsILi32ELi8ELb0ELb0ELb0ELb1ELb0EffEEv12SSMParamsBwd,"a",@progbits
	.sectionflags	@""
	.align	4
.nv.constant0._Z25selective_scan_bwd_kernelI32Selective_Scan_bwd_kernel_traitsILi32ELi8ELb0ELb0ELb0ELb1ELb0EffEEv12SSMParamsBwd:
	.zero		1392


//--------------------- .nv.constant0._Z25selective_scan_bwd_kernelI32Selective_Scan_bwd_kernel_traitsILi32ELi8ELb0ELb0ELb0ELb1ELb1EffEEv12SSMParamsBwd --------------------------
	.section	.nv.constant0._Z25selective_scan_bwd_kernelI32Selective_Scan_bwd_kernel_traitsILi32ELi8ELb0ELb0ELb0ELb1ELb1EffEEv12SSMParamsBwd,"a",@progbits
	.sectionflags	@""
	.align	4
.nv.constant0._Z25selective_scan_bwd_kernelI32Selective_Scan_bwd_kernel_traitsILi32ELi8ELb0ELb0ELb0ELb1ELb1EffEEv12SSMParamsBwd:
	.zero		1392


//--------------------- .nv.constant0._Z25selective_scan_bwd_kernelI32Selective_Scan_bwd_kernel_traitsILi32ELi8ELb0ELb0ELb1ELb0ELb0EffEEv12SSMParamsBwd --------------------------
	.section	.nv.constant0._Z25selective_scan_bwd_kernelI32Selective_Scan_bwd_kernel_traitsILi32ELi8ELb0ELb0ELb1ELb0ELb0EffEEv12SSMParamsBwd,"a",@progbits
	.sectionflags	@""
	.align	4
.nv.constant0._Z25selective_scan_bwd_kernelI32Selective_Scan_bwd_kernel_traitsILi32ELi8ELb0ELb0ELb1ELb0ELb0EffEEv12SSMParamsBwd:
	.zero		1392


//--------------------- .nv.constant0._Z25selective_scan_bwd_kernelI32Selective_Scan_bwd_kernel_traitsILi32ELi8ELb0ELb0ELb1ELb0ELb1EffEEv12SSMParamsBwd --------------------------
	.section	.nv.constant0._Z25selective_scan_bwd_kernelI32Selective_Scan_bwd_kernel_traitsILi32ELi8ELb0ELb0ELb1ELb0ELb1EffEEv12SSMParamsBwd,"a",@progbits
	.sectionflags	@""
	.align	4
.nv.constant0._Z25selective_scan_bwd_kernelI32Selective_Scan_bwd_kernel_traitsILi32ELi8ELb0ELb0ELb1ELb0ELb1EffEEv12SSMParamsBwd:
	.zero		1392


//--------------------- .nv.constant0._Z25selective_scan_bwd_kernelI32Selective_Scan_bwd_kernel_traitsILi32ELi8ELb0ELb0ELb1ELb1ELb0EffEEv12SSMParamsBwd --------------------------
	.section	.nv.constant0._Z25selective_scan_bwd_kernelI32Selective_Scan_bwd_kernel_traitsILi32ELi8ELb0ELb0ELb1ELb1ELb0EffEEv12SSMParamsBwd,"a",@progbits
	.sectionflags	@""
	.align	4
.nv.constant0._Z25selective_scan_bwd_kernelI32Selective_Scan_bwd_kernel_traitsILi32ELi8ELb0ELb0ELb1ELb1ELb0EffEEv12SSMParamsBwd:
	.zero		1392


//--------------------- .nv.constant0._Z25selective_scan_bwd_kernelI32Selective_Scan_bwd_kernel_traitsILi32ELi8ELb0ELb0ELb1ELb1ELb1EffEEv12SSMParamsBwd --------------------------
	.section	.nv.constant0._Z25selective_scan_bwd_kernelI32Selective_Scan_bwd_kernel_traitsILi32ELi8ELb0ELb0ELb1ELb1ELb1EffEEv12SSMParamsBwd,"a",@progbits
	.sectionflags	@""
	.align	4
.nv.constant0._Z25selective_scan_bwd_kernelI32Selective_Scan_bwd_kernel_traitsILi32ELi8ELb0ELb0ELb1ELb1ELb1EffEEv12SSMParamsBwd:
	.zero		1392


//--------------------- .nv.constant0._Z25selective_scan_bwd_kernelI32Selective_Scan_bwd_kernel_traitsILi32ELi8ELb0ELb1ELb0ELb0ELb0EffEEv12SSMParamsBwd --------------------------
	.section	.nv.constant0._Z25selective_scan_bwd_kernelI32Selective_Scan_bwd_kernel_traitsILi32ELi8ELb0ELb1ELb0ELb0ELb0EffEEv12SSMParamsBwd,"a",@progbits
	.sectionflags	@""
	.align	4
.nv.constant0._Z25selective_scan_bwd_kernelI32Selective_Scan_bwd_kernel_traitsILi32ELi8ELb0ELb1ELb0ELb0ELb0EffEEv12SSMParamsBwd:
	.zero		1392


//--------------------- .nv.constant0._Z25selective_scan_bwd_kernelI32Selective_Scan_bwd_kernel_traitsILi32ELi8ELb0ELb1ELb0ELb0ELb1EffEEv12SSMParamsBwd --------------------------
	.section	.nv.constant0._Z25selective_scan_bwd_kernelI32Selective_Scan_bwd_kernel_traitsILi32ELi8ELb0ELb1ELb0ELb0ELb1EffEEv12SSMParamsBwd,"a",@progbits
	.sectionflags	@""
	.align	4
.nv.constant0._Z25selective_scan_bwd_kernelI32Selective_Scan_bwd_kernel_traitsILi32ELi8ELb0ELb1ELb0ELb0ELb1EffEEv12SSMParamsBwd:
	.zero		1392


//--------------------- .nv.constant0._Z25selective_scan_bwd_kernelI32Selective_Scan_bwd_kernel_traitsILi32ELi8ELb0ELb1ELb0ELb1ELb0EffEEv12SSMParamsBwd --------------------------
	.section	.nv.constant0._Z25selective_scan_bwd_kernelI32Selective_Scan_bwd_kernel_traitsILi32ELi8ELb0ELb1ELb0ELb1ELb0EffEEv12SSMParamsBwd,"a",@progbits
	.sectionflags	@""
	.align	4
.nv.constant0._Z25selective_scan_bwd_kernelI32Selective_Scan_bwd_kernel_traitsILi32ELi8ELb0ELb1ELb0ELb1ELb0EffEEv12SSMParamsBwd:
	.zero		1392


//--------------------- .nv.constant0._Z25selective_scan_bwd_kernelI32Selective_Scan_bwd_kernel_traitsILi32ELi8ELb0ELb1ELb0ELb1ELb1EffEEv12SSMParamsBwd --------------------------
	.section	.nv.constant0._Z25selective_scan_bwd_kernelI32Selective_Scan_bwd_kernel_traitsILi32ELi8ELb0ELb1ELb0ELb1ELb1EffEEv12SSMParamsBwd,"a",@progbits
	.sectionflags	@""
	.align	4
.nv.constant0._Z25selective_scan_bwd_kernelI32Selective_Scan_bwd_kernel_traitsILi32ELi8ELb0ELb1ELb0ELb1ELb1EffEEv12SSMParamsBwd:
	.zero		1392


//--------------------- .nv.constant0._Z25selective_scan_bwd_kernelI32Selective_Scan_bwd_kernel_traitsILi32ELi8ELb0ELb1ELb1ELb0ELb0EffEEv12SSMParamsBwd --------------------------
	.section	.nv.constant0._Z25selective_scan_bwd_kernelI32Selective_Scan_bwd_kernel_traitsILi32ELi8ELb0ELb1ELb1ELb0ELb0EffEEv12SSMParamsBwd,"a",@progbits
	.sectionflags	@""
	.align	4
.nv.constant0._Z25selective_scan_bwd_kernelI32Selective_Scan_bwd_kernel_traitsILi32ELi8ELb0ELb1ELb1ELb0ELb0EffEEv12SSMParamsBwd:
	.zero		1392


//--------------------- .nv.constant0._Z25selective_scan_bwd_kernelI32Selective_Scan_bwd_kernel_traitsILi32ELi8ELb0ELb1ELb1ELb0ELb1EffEEv12SSMParamsBwd --------------------------
	.section	.nv.constant0._Z25selective_scan_bwd_kernelI32Selective_Scan_bwd_kernel_traitsILi32ELi8ELb0ELb1ELb1ELb0ELb1EffEEv12SSMParamsBwd,"a",@progbits
	.sectionflags	@""
	.align	4
.nv.constant0._Z25selective_scan_bwd_kernelI32Selective_Scan_bwd_kernel_traitsILi32ELi8ELb0ELb1ELb1ELb0ELb1EffEEv12SSMParamsBwd:
	.zero		1392


//--------------------- .nv.constant0._Z25selective_scan_bwd_kernelI32Selective_Scan_bwd_kernel_traitsILi32ELi8ELb0ELb1ELb1ELb1ELb0EffEEv12SSMParamsBwd --------------------------
	.section	.nv.constant0._Z25selective_scan_bwd_kernelI32Selective_Scan_bwd_kernel_traitsILi32ELi8ELb0ELb1ELb1ELb1ELb0EffEEv12SSMParamsBwd,"a",@progbits
	.sectionflags	@""
	.align	4
.nv.constant0._Z25selective_scan_bwd_kernelI32Selective_Scan_bwd_kernel_traitsILi32ELi8ELb0ELb1ELb1ELb1ELb0EffEEv12SSMParamsBwd:
	.zero		1392


//--------------------- .nv.constant0._Z25selective_scan_bwd_kernelI32Selective_Scan_bwd_kernel_traitsILi32ELi8ELb0ELb1ELb1ELb1ELb1EffEEv12SSMParamsBwd --------------------------
	.section	.nv.constant0._Z25selective_scan_bwd_kernelI32Selective_Scan_bwd_kernel_traitsILi32ELi8ELb0ELb1ELb1ELb1ELb1EffEEv12SSMParamsBwd,"a",@progbits
	.sectionflags	@""
	.align	4
.nv.constant0._Z25selective_scan_bwd_kernelI32Selective_Scan_bwd_kernel_traitsILi32ELi8ELb0ELb1ELb1ELb1ELb1EffEEv12SSMParamsBwd:
	.zero		1392


//--------------------- .nv.constant0._Z25selective_scan_bwd_kernelI32Selective_Scan_bwd_kernel_traitsILi32ELi8ELb1ELb0ELb0ELb0ELb0EffEEv12SSMParamsBwd --------------------------
	.section	.nv.constant0._Z25selective_scan_bwd_kernelI32Selective_Scan_bwd_kernel_traitsILi32ELi8ELb1ELb0ELb0ELb0ELb0EffEEv12SSMParamsBwd,"a",@progbits
	.sectionflags	@""
	.align	4
.nv.constant0._Z25selective_scan_bwd_kernelI32Selective_Scan_bwd_kernel_traitsILi32ELi8ELb1ELb0ELb0ELb0ELb0EffEEv12SSMParamsBwd:
	.zero		1392


//--------------------- .nv.constant0._Z25selective_scan_bwd_kernelI32Selective_Scan_bwd_kernel_traitsILi32ELi8ELb1ELb0ELb0ELb0ELb1EffEEv12SSMParamsBwd --------------------------
	.section	.nv.constant0._Z25selective_scan_bwd_kernelI32Selective_Scan_bwd_kernel_traitsILi32ELi8ELb1ELb0ELb0ELb0ELb1EffEEv12SSMParamsBwd,"a",@progbits
	.sectionflags	@""
	.align	4
.nv.constant0._Z25selective_scan_bwd_kernelI32Selective_Scan_bwd_kernel_traitsILi32ELi8ELb1ELb0ELb0ELb0ELb1EffEEv12SSMParamsBwd:
	.zero		1392


//--------------------- .nv.constant0._Z25selective_scan_bwd_kernelI32Selective_Scan_bwd_kernel_traitsILi32ELi8ELb1ELb0ELb0ELb1ELb0EffEEv12SSMParamsBwd --------------------------
	.section	.nv.constant0._Z25selective_scan_bwd_kernelI32Selective_Scan_bwd_kernel_traitsILi32ELi8ELb1ELb0ELb0ELb1ELb0EffEEv12SSMParamsBwd,"a",@progbits
	.sectionflags	@""
	.align	4
.nv.constant0._Z25selective_scan_bwd_kernelI32Selective_Scan_bwd_kernel_traitsILi32ELi8ELb1ELb0ELb0ELb1ELb0EffEEv12SSMParamsBwd:
	.zero		1392


//--------------------- .nv.constant0._Z25selective_scan_bwd_kernelI32Selective_Scan_bwd_kernel_traitsILi32ELi8ELb1ELb0ELb0ELb1ELb1EffEEv12SSMParamsBwd --------------------------
	.section	.nv.constant0._Z25selective_scan_bwd_kernelI32Selective_Scan_bwd_kernel_traitsILi32ELi8ELb1ELb0ELb0ELb1ELb1EffEEv12SSMParamsBwd,"a",@progbits
	.sectionflags	@""
	.align	4
.nv.constant0._Z25selective_scan_bwd_kernelI32Selective_Scan_bwd_kernel_traitsILi32ELi8ELb1ELb0ELb0ELb1ELb1EffEEv12SSMParamsBwd:
	.zero		1392


//--------------------- .nv.constant0._Z25selective_scan_bwd_kernelI32Selective_Scan_bwd_kernel_traitsILi32ELi8ELb1ELb0ELb1ELb0ELb0EffEEv12SSMParamsBwd --------------------------
	.section	.nv.constant0._Z25selective_scan_bwd_kernelI32Selective_Scan_bwd_kernel_traitsILi32ELi8ELb1ELb0ELb1ELb0ELb0EffEEv12SSMParamsBwd,"a",@progbits
	.sectionflags	@""
	.align	4
.nv.constant0._Z25selective_scan_bwd_kernelI32Selective_Scan_bwd_kernel_traitsILi32ELi8ELb1ELb0ELb1ELb0ELb0EffEEv12SSMParamsBwd:
	.zero		1392


//--------------------- .nv.constant0._Z25selective_scan_bwd_kernelI32Selective_Scan_bwd_kernel_traitsILi32ELi8ELb1ELb0ELb1ELb0ELb1EffEEv12SSMParamsBwd --------------------------
	.section	.nv.constant0._Z25selective_scan_bwd_kernelI32Selective_Scan_bwd_kernel_traitsILi32ELi8ELb1ELb0ELb1ELb0ELb1EffEEv12SSMParamsBwd,"a",@progbits
	.sectionflags	@""
	.align	4
.nv.constant0._Z25selective_scan_bwd_kernelI32Selective_Scan_bwd_kernel_traitsILi32ELi8ELb1ELb0ELb1ELb0ELb1EffEEv12SSMParamsBwd:
	.zero		1392


//--------------------- .nv.constant0._Z25selective_scan_bwd_kernelI32Selective_Scan_bwd_kernel_traitsILi32ELi8ELb1ELb0ELb1ELb1ELb0EffEEv12SSMParamsBwd --------------------------
	.section	.nv.constant0._Z25selective_scan_bwd_kernelI32Selective_Scan_bwd_kernel_traitsILi32ELi8ELb1ELb0ELb1ELb1ELb0EffEEv12SSMParamsBwd,"a",@progbits
	.sectionflags	@""
	.align	4
.nv.constant0._Z25selective_scan_bwd_kernelI32Selective_Scan_bwd_kernel_traitsILi32ELi8ELb1ELb0ELb1ELb1ELb0EffEEv12SSMParamsBwd:
	.zero		1392


//--------------------- .nv.constant0._Z25selective_scan_bwd_kernelI32Selective_Scan_bwd_kernel_traitsILi32ELi8ELb1ELb0ELb1ELb1ELb1EffEEv12SSMParamsBwd --------------------------
	.section	.nv.constant0._Z25selective_scan_bwd_kernelI32Selective_Scan_bwd_kernel_traitsILi32ELi8ELb1ELb0ELb1ELb1ELb1EffEEv12SSMParamsBwd,"a",@progbits
	.sectionflags	@""
	.align	4
.nv.constant0._Z25selective_scan_bwd_kernelI32Selective_Scan_bwd_kernel_traitsILi32ELi8ELb1ELb0ELb1ELb1ELb1EffEEv12SSMParamsBwd:
	.zero		1392


//--------------------- .nv.constant0._Z25selective_scan_bwd_kernelI32Selective_Scan_bwd_kernel_traitsILi32ELi8ELb1ELb1ELb0ELb0ELb0EffEEv12SSMParamsBwd --------------------------
	.section	.nv.constant0._Z25selective_scan_bwd_kernelI32Selective_Scan_bwd_kernel_traitsILi32ELi8ELb1ELb1ELb0ELb0ELb0EffEEv12SSMParamsBwd,"a",@progbits
	.sectionflags	@""
	.align	4
.nv.constant0._Z25selective_scan_bwd_kernelI32Selective_Scan_bwd_kernel_traitsILi32ELi8ELb1ELb1ELb0ELb0ELb0EffEEv12SSMParamsBwd:
	.zero		1392


//--------------------- .nv.constant0._Z25selective_scan_bwd_kernelI32Selective_Scan_bwd_kernel_traitsILi32ELi8ELb1ELb1ELb0ELb0ELb1EffEEv12SSMParamsBwd --------------------------
	.section	.nv.constant0._Z25selective_scan_bwd_kernelI32Selective_Scan_bwd_kernel_traitsILi32ELi8ELb1ELb1ELb0ELb0ELb1EffEEv12SSMParamsBwd,"a",@progbits
	.sectionflags	@""
	.align	4
.nv.constant0._Z25selective_scan_bwd_kernelI32Selective_Scan_bwd_kernel_traitsILi32ELi8ELb1ELb1ELb0ELb0ELb1EffEEv12SSMParamsBwd:
	.zero		1392


//--------------------- .nv.constant0._Z25selective_scan_bwd_kernelI32Selective_Scan_bwd_kernel_traitsILi32ELi8ELb1ELb1ELb0ELb1ELb0EffEEv12SSMParamsBwd --------------------------
	.section	.nv.constant0._Z25selective_scan_bwd_kernelI32Selective_Scan_bwd_kernel_traitsILi32ELi8ELb1ELb1ELb0ELb1ELb0EffEEv12SSMParamsBwd,"a",@progbits
	.sectionflags	@""
	.align	4
.nv.constant0._Z25selective_scan_bwd_kernelI32Selective_Scan_bwd_kernel_traitsILi32ELi8ELb1ELb1ELb0ELb1ELb0EffEEv12SSMParamsBwd:
	.zero		1392


//--------------------- .nv.constant0._Z25selective_scan_bwd_kernelI32Selective_Scan_bwd_kernel_traitsILi32ELi8ELb1ELb1ELb0ELb1ELb1EffEEv12SSMParamsBwd --------------------------
	.section	.nv.constant0._Z25selective_scan_bwd_kernelI32Selective_Scan_bwd_kernel_traitsILi32ELi8ELb1ELb1ELb0ELb1ELb1EffEEv12SSMParamsBwd,"a",@progbits
	.sectionflags	@""
	.align	4
.nv.constant0._Z25selective_scan_bwd_kernelI32Selective_Scan_bwd_kernel_traitsILi32ELi8ELb1ELb1ELb0ELb1ELb1EffEEv12SSMParamsBwd:
	.zero		1392


//--------------------- .nv.constant0._Z25selective_scan_bwd_kernelI32Selective_Scan_bwd_kernel_traitsILi32ELi8ELb1ELb1ELb1ELb0ELb0EffEEv12SSMParamsBwd --------------------------
	.section	.nv.constant0._Z25selective_scan_bwd_kernelI32Selective_Scan_bwd_kernel_traitsILi32ELi8ELb1ELb1ELb1ELb0ELb0EffEEv12SSMParamsBwd,"a",@progbits
	.sectionflags	@""
	.align	4
.nv.constant0._Z25selective_scan_bwd_kernelI32Selective_Scan_bwd_kernel_traitsILi32ELi8ELb1ELb1ELb1ELb0ELb0EffEEv12SSMParamsBwd:
	.zero		1392


//--------------------- .nv.constant0._Z25selective_scan_bwd_kernelI32Selective_Scan_bwd_kernel_traitsILi32ELi8ELb1ELb1ELb1ELb0ELb1EffEEv12SSMParamsBwd --------------------------
	.section	.nv.constant0._Z25selective_scan_bwd_kernelI32Selective_Scan_bwd_kernel_traitsILi32ELi8ELb1ELb1ELb1ELb0ELb1EffEEv12SSMParamsBwd,"a",@progbits
	.sectionflags	@""
	.align	4
.nv.constant0._Z25selective_scan_bwd_kernelI32Selective_Scan_bwd_kernel_traitsILi32ELi8ELb1ELb1ELb1ELb0ELb1EffEEv12SSMParamsBwd:
	.zero		1392


//--------------------- .nv.constant0._Z25selective_scan_bwd_kernelI32Selective_Scan_bwd_kernel_traitsILi32ELi8ELb1ELb1ELb1ELb1ELb0EffEEv12SSMParamsBwd --------------------------
	.section	.nv.constant0._Z25selective_scan_bwd_kernelI32Selective_Scan_bwd_kernel_traitsILi32ELi8ELb1ELb1ELb1ELb1ELb0EffEEv12SSMParamsBwd,"a",@progbits
	.sectionflags	@""
	.align	4
.nv.constant0._Z25selective_scan_bwd_kernelI32Selective_Scan_bwd_kernel_traitsILi32ELi8ELb1ELb1ELb1ELb1ELb0EffEEv12SSMParamsBwd:
	.zero		1392


//--------------------- .nv.constant0._Z25selective_scan_bwd_kernelI32Selective_Scan_bwd_kernel_traitsILi32ELi8ELb1ELb1ELb1ELb1ELb1EffEEv12SSMParamsBwd --------------------------
	.section	.nv.constant0._Z25selective_scan_bwd_kernelI32Selective_Scan_bwd_kernel_traitsILi32ELi8ELb1ELb1ELb1ELb1ELb1EffEEv12SSMParamsBwd,"a",@progbits
	.sectionflags	@""
	.align	4
.nv.constant0._Z25selective_scan_bwd_kernelI32Selective_Scan_bwd_kernel_traitsILi32ELi8ELb1ELb1ELb1ELb1ELb1EffEEv12SSMParamsBwd:
	.zero		1392


//--------------------- .nv.constant0._Z25selective_scan_bwd_kernelI32Selective_Scan_bwd_kernel_traitsILi32ELi4ELb0ELb0ELb0ELb0ELb0EffEEv12SSMParamsBwd --------------------------
	.section	.nv.constant0._Z25selective_scan_bwd_kernelI32Selective_Scan_bwd_kernel_traitsILi32ELi4ELb0ELb0ELb0ELb0ELb0EffEEv12SSMParamsBwd,"a",@progbits
	.sectionflags	@""
	.align	4
.nv.constant0._Z25selective_scan_bwd_kernelI32Selective_Scan_bwd_kernel_traitsILi32ELi4ELb0ELb0ELb0ELb0ELb0EffEEv12SSMParamsBwd:
	.zero		1392


//--------------------- .nv.constant0._Z25selective_scan_bwd_kernelI32Selective_Scan_bwd_kernel_traitsILi32ELi4ELb0ELb0ELb0ELb0ELb1EffEEv12SSMParamsBwd --------------------------
	.section	.nv.constant0._Z25selective_scan_bwd_kernelI32Selective_Scan_bwd_kernel_traitsILi32ELi4ELb0ELb0ELb0ELb0ELb1EffEEv12SSMParamsBwd,"a",@progbits
	.sectionflags	@""
	.align	4
.nv.constant0._Z25selective_scan_bwd_kernelI32Selective_Scan_bwd_kernel_traitsILi32ELi4ELb0ELb0ELb0ELb0ELb1EffEEv12SSMParamsBwd:
	.zero		1392


//--------------------- .nv.constant0._Z25selective_scan_bwd_kernelI32Selective_Scan_bwd_kernel_traitsILi32ELi4ELb0ELb0ELb0ELb1ELb0EffEEv12SSMParamsBwd --------------------------
	.section	.nv.constant0._Z25selective_scan_bwd_kernelI32Selective_Scan_bwd_kernel_traitsILi32ELi4ELb0ELb0ELb0ELb1ELb0EffEEv12SSMParamsBwd,"a",@progbits
	.sectionflags	@""
	.align	4
.nv.constant0._Z25selective_scan_bwd_kernelI32Selective_Scan_bwd_kernel_traitsILi32ELi4ELb0ELb0ELb0ELb1ELb0EffEEv12SSMParamsBwd:
	.zero		1392


//--------------------- .nv.constant0._Z25selective_scan_bwd_kernelI32Selective_Scan_bwd_kernel_traitsILi32ELi4ELb0ELb0ELb0ELb1ELb1EffEEv12SSMParamsBwd --------------------------
	.section	.nv.constant0._Z25selective_scan_bwd_kernelI32Selective_Scan_bwd_kernel_traitsILi32ELi4ELb0ELb0ELb0ELb1ELb1EffEEv12SSMParamsBwd,"a",@progbits
	.sectionflags	@""
	.align	4
.nv.constant0._Z25selective_scan_bwd_kernelI32Selective_Scan_bwd_kernel_traitsILi32ELi4ELb0ELb0ELb0ELb1ELb1EffEEv12SSMParamsBwd:
	.zero		1392


//--------------------- .nv.constant0._Z25selective_scan_bwd_kernelI32Selective_Scan_bwd_kernel_traitsILi32ELi4ELb0ELb0ELb1ELb0ELb0EffEEv12SSMParamsBwd --------------------------
	.section	.nv.constant0._Z25selective_scan_bwd_kernelI32Selective_Scan_bwd_kernel_traitsILi32ELi4ELb0ELb0ELb1ELb0ELb0EffEEv12SSMParamsBwd,"a",@progbits
	.sectionflags	@""
	.align	4
.nv.constant0._Z25selective_scan_bwd_kernelI32Selective_Scan_bwd_kernel_traitsILi32ELi4ELb0ELb0ELb1ELb0ELb0EffEEv12SSMParamsBwd:
	.zero		1392


//--------------------- .nv.constant0._Z25selective_scan_bwd_kernelI32Selective_Scan_bwd_kernel_traitsILi32ELi4ELb0ELb0ELb1ELb0ELb1EffEEv12SSMParamsBwd --------------------------
	.section	.nv.constant0._Z25selective_scan_bwd_kernelI32Selective_Scan_bwd_kernel_traitsILi32ELi4ELb0ELb0ELb1ELb0ELb1EffEEv12SSMParamsBwd,"a",@progbits
	.sectionflags	@""
	.align	4
.nv.constant0._Z25selective_scan_bwd_kernelI32Selective_Scan_bwd_kernel_traitsILi32ELi4ELb0ELb0ELb1ELb0ELb1EffEEv12SSMParamsBwd:
	.zero		1392


//--------------------- .nv.constant0._Z25selective_scan_bwd_kernelI32Selective_Scan_bwd_kernel_traitsILi32ELi4ELb0ELb0ELb1ELb1ELb0EffEEv12SSMParamsBwd --------------------------
	.section	.nv.constant0._Z25selective_scan_bwd_kernelI32Selective_Scan_bwd_kernel_traitsILi32ELi4ELb0ELb0ELb1ELb1ELb0EffEEv12SSMParamsBwd,"a",@progbits
	.sectionflags	@""
	.align	4
.nv.constant0._Z25selective_scan_bwd_kernelI32Selective_Scan_bwd_kernel_traitsILi32ELi4ELb0ELb0ELb1ELb1ELb0EffEEv12SSMParamsBwd:
	.zero		1392


//--------------------- .nv.constant0._Z25selective_scan_bwd_kernelI32Selective_Scan_bwd_kernel_traitsILi32ELi4ELb0ELb0ELb1ELb1ELb1EffEEv12SSMParamsBwd --------------------------
	.section	.nv.constant0._Z25selective_scan_bwd_kernelI32Selective_Scan_bwd_kernel_traitsILi32ELi4ELb0ELb0ELb1ELb1ELb1EffEEv12SSMParamsBwd,"a",@progbits
	.sectionflags	@""
	.align	4
.nv.constant0._Z25selective_scan_bwd_kernelI32Selective_Scan_bwd_kernel_traitsILi32ELi4ELb0ELb0ELb1ELb1ELb1EffEEv12SSMParamsBwd:
	.zero		1392


//--------------------- .nv.constant0._Z25selective_scan_bwd_kernelI32Selective_Scan_bwd_kernel_traitsILi32ELi4ELb0ELb1ELb0ELb0ELb0EffEEv12SSMParamsBwd --------------------------
	.section	.nv.constant0._Z25selective_scan_bwd_kernelI32Selective_Scan_bwd_kernel_traitsILi32ELi4ELb0ELb1ELb0ELb0ELb0EffEEv12SSMParamsBwd,"a",@progbits
	.sectionflags	@""
	.align	4
.nv.constant0._Z25selective_scan_bwd_kernelI32Selective_Scan_bwd_kernel_traitsILi32ELi4ELb0ELb1ELb0ELb0ELb0EffEEv12SSMParamsBwd:
	.zero		1392


//--------------------- .nv.constant0._Z25selective_scan_bwd_kernelI32Selective_Scan_bwd_kernel_traitsILi32ELi4ELb0ELb1ELb0ELb0ELb1EffEEv12SSMParamsBwd --------------------------
	.section	.nv.constant0._Z25selective_scan_bwd_kernelI32Selective_Scan_bwd_kernel_traitsILi32ELi4ELb0ELb1ELb0ELb0ELb1EffEEv12SSMParamsBwd,"a",@progbits
	.sectionflags	@""
	.align	4
.nv.constant0._Z25selective_scan_bwd_kernelI32Selective_Scan_bwd_kernel_traitsILi32ELi4ELb0ELb1ELb0ELb0ELb1EffEEv12SSMParamsBwd:
	.zero		1392


//--------------------- .nv.constant0._Z25selective_scan_bwd_kernelI32Selective_Scan_bwd_kernel_traitsILi32ELi4ELb0ELb1ELb0ELb1ELb0EffEEv12SSMParamsBwd --------------------------
	.section	.nv.constant0._Z25selective_scan_bwd_kernelI32Selective_Scan_bwd_kernel_traitsILi32ELi4ELb0ELb1ELb0ELb1ELb0EffEEv12SSMParamsBwd,"a",@progbits
	.sectionflags	@""
	.align	4
.nv.constant0._Z25selective_scan_bwd_kernelI32Selective_Scan_bwd_kernel_traitsILi32ELi4ELb0ELb1ELb0ELb1ELb0EffEEv12SSMParamsBwd:
	.zero		1392


//--------------------- .nv.constant0._Z25selective_scan_bwd_kernelI32Selective_Scan_bwd_kernel_traitsILi32ELi4ELb0ELb1ELb0ELb1ELb1EffEEv12SSMParamsBwd --------------------------
	.section	.nv.constant0._Z25selective_scan_bwd_kernelI32Selective_Scan_bwd_kernel_traitsILi32ELi4ELb0ELb1ELb0ELb1ELb1EffEEv12SSMParamsBwd,"a",@progbits
	.sectionflags	@""
	.align	4
.nv.constant0._Z25selective_scan_bwd_kernelI32Selective_Scan_bwd_kernel_traitsILi32ELi4ELb0ELb1ELb0ELb1ELb1EffEEv12SSMParamsBwd:
	.zero		1392


//--------------------- .nv.constant0._Z25selective_scan_bwd_kernelI32Selective_Scan_bwd_kernel_traitsILi32ELi4ELb0ELb1ELb1ELb0ELb0EffEEv12SSMParamsBwd --------------------------
	.section	.nv.constant0._Z25selective_scan_bwd_kernelI32Selective_Scan_bwd_kernel_traitsILi32ELi4ELb0ELb1ELb1ELb0ELb0EffEEv12SSMParamsBwd,"a",@progbits
	.sectionflags	@""
	.align	4
.nv.constant0._Z25selective_scan_bwd_kernelI32Selective_Scan_bwd_kernel_traitsILi32ELi4ELb0ELb1ELb1ELb0ELb0EffEEv12SSMParamsBwd:
	.zero		1392


//--------------------- .nv.constant0._Z25selective_scan_bwd_kernelI32Selective_Scan_bwd_kernel_traitsILi32ELi4ELb0ELb1ELb1ELb0ELb1EffEEv12SSMParamsBwd --------------------------
	.section	.nv.constant0._Z25selective_scan_bwd_kernelI32Selective_Scan_bwd_kernel_traitsILi32ELi4ELb0ELb1ELb1ELb0ELb1EffEEv12SSMParamsBwd,"a",@progbits
	.sectionflags	@""
	.align	4
.nv.constant0._Z25selective_scan_bwd_kernelI32Selective_Scan_bwd_kernel_traitsILi32ELi4ELb0ELb1ELb1ELb0ELb1EffEEv12SSMParamsBwd:
	.zero		1392


//--------------------- .nv.constant0._Z25selective_scan_bwd_kernelI32Selective_Scan_bwd_kernel_traitsILi32ELi4ELb0ELb1ELb1ELb1ELb0EffEEv12SSMParamsBwd --------------------------
	.section	.nv.constant0._Z25selective_scan_bwd_kernelI32Selective_Scan_bwd_kernel_traitsILi32ELi4ELb0ELb1ELb1ELb1ELb0EffEEv12SSMParamsBwd,"a",@progbits
	.sectionflags	@""
	.align	4
.nv.constant0._Z25selective_scan_bwd_kernelI32Selective_Scan_bwd_kernel_traitsILi32ELi4ELb0ELb1ELb1ELb1ELb0EffEEv12SSMParamsBwd:
	.zero		1392


//--------------------- .nv.constant0._Z25selective_scan_bwd_kernelI32Selective_Scan_bwd_kernel_traitsILi32ELi4ELb0ELb1ELb1ELb1ELb1EffEEv12SSMParamsBwd --------------------------
	.section	.nv.constant0._Z25selective_scan_bwd_kernelI32Selective_Scan_bwd_kernel_traitsILi32ELi4ELb0ELb1ELb1ELb1ELb1EffEEv12SSMParamsBwd,"a",@progbits
	.sectionflags	@""
	.align	4
.nv.constant0._Z25selective_scan_bwd_kernelI32Selective_Scan_bwd_kernel_traitsILi32ELi4ELb0ELb1ELb1ELb1ELb1EffEEv12SSMParamsBwd:
	.zero		1392


//--------------------- .nv.constant0._Z25selective_scan_bwd_kernelI32Selective_Scan_bwd_kernel_traitsILi32ELi4ELb1ELb0ELb0ELb0ELb0EffEEv12SSMParamsBwd --------------------------
	.section	.nv.constant0._Z25selective_scan_bwd_kernelI32Selective_Scan_bwd_kernel_traitsILi32ELi4ELb1ELb0ELb0ELb0ELb0EffEEv12SSMParamsBwd,"a",@progbits
	.sectionflags	@""
	.align	4
.nv.constant0._Z25selective_scan_bwd_kernelI32Selective_Scan_bwd_kernel_traitsILi32ELi4ELb1ELb0ELb0ELb0ELb0EffEEv12SSMParamsBwd:
	.zero		1392


//--------------------- .nv.constant0._Z25selective_scan_bwd_kernelI32Selective_Scan_bwd_kernel_traitsILi32ELi4ELb1ELb0ELb0ELb0ELb1EffEEv12SSMParamsBwd --------------------------
	.section	.nv.constant0._Z25selective_scan_bwd_kernelI32Selective_Scan_bwd_kernel_traitsILi32ELi4ELb1ELb0ELb0ELb0ELb1EffEEv12SSMParamsBwd,"a",@progbits
	.sectionflags	@""
	.align	4
.nv.constant0._Z25selective_scan_bwd_kernelI32Selective_Scan_bwd_kernel_traitsILi32ELi4ELb1ELb0ELb0ELb0ELb1EffEEv12SSMParamsBwd:
	.zero		1392


//--------------------- .nv.constant0._Z25selective_scan_bwd_kernelI32Selective_Scan_bwd_kernel_traitsILi32ELi4ELb1ELb0ELb0ELb1ELb0EffEEv12SSMParamsBwd --------------------------
	.section	.nv.constant0._Z25selective_scan_bwd_kernelI32Selective_Scan_bwd_kernel_traitsILi32ELi4ELb1ELb0ELb0ELb1ELb0EffEEv12SSMParamsBwd,"a",@progbits
	.sectionflags	@""
	.align	4
.nv.constant0._Z25selective_scan_bwd_kernelI32Selective_Scan_bwd_kernel_traitsILi32ELi4ELb1ELb0ELb0ELb1ELb0EffEEv12SSMParamsBwd:
	.zero		1392


//--------------------- .nv.constant0._Z25selective_scan_bwd_kernelI32Selective_Scan_bwd_kernel_traitsILi32ELi4ELb1ELb0ELb0ELb1ELb1EffEEv12SSMParamsBwd --------------------------
	.section	.nv.constant0._Z25selective_scan_bwd_kernelI32Selective_Scan_bwd_kernel_traitsILi32ELi4ELb1ELb0ELb0ELb1ELb1EffEEv12SSMParamsBwd,"a",@progbits
	.sectionflags	@""
	.align	4
.nv.constant0._Z25selective_scan_bwd_kernelI32Selective_Scan_bwd_kernel_traitsILi32ELi4ELb1ELb0ELb0ELb1ELb1EffEEv12SSMParamsBwd:
	.zero		1392


//--------------------- .nv.constant0._Z25selective_scan_bwd_kernelI32Selective_Scan_bwd_kernel_traitsILi32ELi4ELb1ELb0ELb1ELb0ELb0EffEEv12SSMParamsBwd --------------------------
	.section	.nv.constant0._Z25selective_scan_bwd_kernelI32Selective_Scan_bwd_kernel_traitsILi32ELi4ELb1ELb0ELb1ELb0ELb0EffEEv12SSMParamsBwd,"a",@progbits
	.sectionflags	@""
	.align	4
.nv.constant0._Z25selective_scan_bwd_kernelI32Selective_Scan_bwd_kernel_traitsILi32ELi4ELb1ELb0ELb1ELb0ELb0EffEEv12SSMParamsBwd:
	.zero		1392


//--------------------- .nv.constant0._Z25selective_scan_bwd_kernelI32Selective_Scan_bwd_kernel_traitsILi32ELi4ELb1ELb0ELb1ELb0ELb1EffEEv12SSMParamsBwd --------------------------
	.section	.nv.constant0._Z25selective_scan_bwd_kernelI32Selective_Scan_bwd_kernel_traitsILi32ELi4ELb1ELb0ELb1ELb0ELb1EffEEv12SSMParamsBwd,"a",@progbits
	.sectionflags	@""
	.align	4
.nv.constant0._Z25selective_scan_bwd_kernelI32Selective_Scan_bwd_kernel_traitsILi32ELi4ELb1ELb0ELb1ELb0ELb1EffEEv12SSMParamsBwd:
	.zero		1392


//--------------------- .nv.constant0._Z25selective_scan_bwd_kernelI32Selective_Scan_bwd_kernel_traitsILi32ELi4ELb1ELb0ELb1ELb1ELb0EffEEv12SSMParamsBwd --------------------------
	.section	.nv.constant0._Z25selective_scan_bwd_kernelI32Selective_Scan_bwd_kernel_traitsILi32ELi4ELb1ELb0ELb1ELb1ELb0EffEEv12SSMParamsBwd,"a",@progbits
	.sectionflags	@""
	.align	4
.nv.constant0._Z25selective_scan_bwd_kernelI32Selective_Scan_bwd_kernel_traitsILi32ELi4ELb1ELb0ELb1ELb1ELb0EffEEv12SSMParamsBwd:
	.zero		1392


//--------------------- .nv.constant0._Z25selective_scan_bwd_kernelI32Selective_Scan_bwd_kernel_traitsILi32ELi4ELb1ELb0ELb1ELb1ELb1EffEEv12SSMParamsBwd --------------------------
	.section	.nv.constant0._Z25selective_scan_bwd_kernelI32Selective_Scan_bwd_kernel_traitsILi32ELi4ELb1ELb0ELb1ELb1ELb1EffEEv12SSMParamsBwd,"a",@progbits
	.sectionflags	@""
	.align	4
.nv.constant0._Z25selective_scan_bwd_kernelI32Selective_Scan_bwd_kernel_traitsILi32ELi4ELb1ELb0ELb1ELb1ELb1EffEEv12SSMParamsBwd:
	.zero		1392


//--------------------- .nv.constant0._Z25selective_scan_bwd_kernelI32Selective_Scan_bwd_kernel_traitsILi32ELi4ELb1ELb1ELb0ELb0ELb0EffEEv12SSMParamsBwd --------------------------
	.section	.nv.constant0._Z25selective_scan_bwd_kernelI32Selective_Scan_bwd_kernel_traitsILi32ELi4ELb1ELb1ELb0ELb0ELb0EffEEv12SSMParamsBwd,"a",@progbits
	.sectionflags	@""
	.align	4
.nv.constant0._Z25selective_scan_bwd_kernelI32Selective_Scan_bwd_kernel_traitsILi32ELi4ELb1ELb1ELb0ELb0ELb0EffEEv12SSMParamsBwd:
	.zero		1392


//--------------------- .nv.constant0._Z25selective_scan_bwd_kernelI32Selective_Scan_bwd_kernel_traitsILi32ELi4ELb1ELb1ELb0ELb0ELb1EffEEv12SSMParamsBwd --------------------------
	.section	.nv.constant0._Z25selective_scan_bwd_kernelI32Selective_Scan_bwd_kernel_traitsILi32ELi4ELb1ELb1ELb0ELb0ELb1EffEEv12SSMParamsBwd,"a",@progbits
	.sectionflags	@""
	.align	4
.nv.constant0._Z25selective_scan_bwd_kernelI32Selective_Scan_bwd_kernel_traitsILi32ELi4ELb1ELb1ELb0ELb0ELb1EffEEv12SSMParamsBwd:
	.zero		1392


//--------------------- .nv.constant0._Z25selective_scan_bwd_kernelI32Selective_Scan_bwd_kernel_traitsILi32ELi4ELb1ELb1ELb0ELb1ELb0EffEEv12SSMParamsBwd --------------------------
	.section	.nv.constant0._Z25selective_scan_bwd_kernelI32Selective_Scan_bwd_kernel_traitsILi32ELi4ELb1ELb1ELb0ELb1ELb0EffEEv12SSMParamsBwd,"a",@progbits
	.sectionflags	@""
	.align	4
.nv.constant0._Z25selective_scan_bwd_kernelI32Selective_Scan_bwd_kernel_traitsILi32ELi4ELb1ELb1ELb0ELb1ELb0EffEEv12SSMParamsBwd:
	.zero		1392


//--------------------- .nv.constant0._Z25selective_scan_bwd_kernelI32Selective_Scan_bwd_kernel_traitsILi32ELi4ELb1ELb1ELb0ELb1ELb1EffEEv12SSMParamsBwd --------------------------
	.section	.nv.constant0._Z25selective_scan_bwd_kernelI32Selective_Scan_bwd_kernel_traitsILi32ELi4ELb1ELb1ELb0ELb1ELb1EffEEv12SSMParamsBwd,"a",@progbits
	.sectionflags	@""
	.align	4
.nv.constant0._Z25selective_scan_bwd_kernelI32Selective_Scan_bwd_kernel_traitsILi32ELi4ELb1ELb1ELb0ELb1ELb1EffEEv12SSMParamsBwd:
	.zero		1392


//--------------------- .nv.constant0._Z25selective_scan_bwd_kernelI32Selective_Scan_bwd_kernel_traitsILi32ELi4ELb1ELb1ELb1ELb0ELb0EffEEv12SSMParamsBwd --------------------------
	.section	.nv.constant0._Z25selective_scan_bwd_kernelI32Selective_Scan_bwd_kernel_traitsILi32ELi4ELb1ELb1ELb1ELb0ELb0EffEEv12SSMParamsBwd,"a",@progbits
	.sectionflags	@""
	.align	4
.nv.constant0._Z25selective_scan_bwd_kernelI32Selective_Scan_bwd_kernel_traitsILi32ELi4ELb1ELb1ELb1ELb0ELb0EffEEv12SSMParamsBwd:
	.zero		1392


//--------------------- .nv.constant0._Z25selective_scan_bwd_kernelI32Selective_Scan_bwd_kernel_traitsILi32ELi4ELb1ELb1ELb1ELb0ELb1EffEEv12SSMParamsBwd --------------------------
	.section	.nv.constant0._Z25selective_scan_bwd_kernelI32Selective_Scan_bwd_kernel_traitsILi32ELi4ELb1ELb1ELb1ELb0ELb1EffEEv12SSMParamsBwd,"a",@progbits
	.sectionflags	@""
	.align	4
.nv.constant0._Z25selective_scan_bwd_kernelI32Selective_Scan_bwd_kernel_traitsILi32ELi4ELb1ELb1ELb1ELb0ELb1EffEEv12SSMParamsBwd:
	.zero		1392


//--------------------- .nv.constant0._Z25selective_scan_bwd_kernelI32Selective_Scan_bwd_kernel_traitsILi32ELi4ELb1ELb1ELb1ELb1ELb0EffEEv12SSMParamsBwd --------------------------
	.section	.nv.constant0._Z25selective_scan_bwd_kernelI32Selective_Scan_bwd_kernel_traitsILi32ELi4ELb1ELb1ELb1ELb1ELb0EffEEv12SSMParamsBwd,"a",@progbits
	.sectionflags	@""
	.align	4
.nv.constant0._Z25selective_scan_bwd_kernelI32Selective_Scan_bwd_kernel_traitsILi32ELi4ELb1ELb1ELb1ELb1ELb0EffEEv12SSMParamsBwd:
	.zero		1392


//--------------------- .nv.constant0._Z25selective_scan_bwd_kernelI32Selective_Scan_bwd_kernel_traitsILi32ELi4ELb1ELb1ELb1ELb1ELb1EffEEv12SSMParamsBwd --------------------------
	.section	.nv.constant0._Z25selective_scan_bwd_kernelI32Selective_Scan_bwd_kernel_traitsILi32ELi4ELb1ELb1ELb1ELb1ELb1EffEEv12SSMParamsBwd,"a",@progbits
	.sectionflags	@""
	.align	4
.nv.constant0._Z25selective_scan_bwd_kernelI32Selective_Scan_bwd_kernel_traitsILi32ELi4ELb1ELb1ELb1ELb1ELb1EffEEv12SSMParamsBwd:
	.zero		1392


//--------------------- SYMBOLS --------------------------

	.type		.nv.reservedSmem.offset0,@object
	.size		.nv.reservedSmem.offset0,0x4
	.type		.nv.reservedSmem.cap,@object
	.size		.nv.reservedSmem.cap,0x4
